// Copyright (c) 2024, Tri Dao.
// Splitting the different head dimensions to different files to speed up compilation.
// This file is auto-generated. See "generate_kernels.py"
#include "namespace_config.h"
#include "flash_fwd_launch_template.h"

namespace FLASH_NAMESPACE {

template<>
void run_mha_fwd_<cutlass::bfloat16_t, 64, false>(Flash_fwd_params &params, cudaStream_t stream) {
    run_mha_fwd_hdim64<cutlass::bfloat16_t, false>(params, stream);
}

} // namespace FLASH_NAMESPACE

// ===== COMPILED SASS (sm_90a) =====

	.target	sm_90a

	.elftype	@"ET_EXEC"


//--------------------- .note.nv.tkinfo           --------------------------
	.section	.note.nv.tkinfo,"",@"SHT_NOTE"
	.sectionflags	@"SHF_NOTE_NV_TKINFO"
	.tkinfo
        /*0018*/ 	.word	0x00000002
        /*0030*/ 	.string	""
        /*0030*/ 	.string	"ptxas"
        /*0030*/ 	.string	"Cuda compilation tools, release 13.0, V13.0.88"
        /*0030*/ 	.string	"Build cuda_13.0.r13.0/compiler.36424714_0"
        /*0030*/ 	.string	"-arch sm_90a -m 64 "



//--------------------- .note.nv.cuinfo           --------------------------
	.section	.note.nv.cuinfo,"",@"SHT_NOTE"
	.sectionflags	@"SHF_NOTE_NV_CUINFO"
        /*0018*/ 	.short	0x0002
        /*001a*/ 	.short	0x005a
        /*001c*/ 	.short	0x0082
	.zero		2


//--------------------- .nv.info                  --------------------------
	.section	.nv.info,"",@"SHT_CUDA_INFO"
	.align	4


	//----- nvinfo : EIATTR_REGCOUNT
	.align		4
        /*0000*/ 	.byte	0x04, 0x2f
        /*0002*/ 	.short	(.L_12 - .L_11)
	.align		4
.L_11:
        /*0004*/ 	.word	index@(_ZN5flash16flash_fwd_kernelI23Flash_fwd_kernel_traitsILi64ELi128ELi64ELi4ELb0ELb0EN7cutlass10bfloat16_tE19Flash_kernel_traitsILi64ELi128ELi64ELi4ES3_EELb0ELb0ELb1ELb1ELb0ELb0ELb1ELb0EEEvNS_16Flash_fwd_paramsE)
        /*0008*/ 	.word	0x000000ff


	//----- nvinfo : EIATTR_FRAME_SIZE
	.align		4
.L_12:
        /*000c*/ 	.byte	0x04, 0x11
        /*000e*/ 	.short	(.L_14 - .L_13)
	.align		4
.L_13:
        /*0010*/ 	.word	index@(_ZN5flash16flash_fwd_kernelI23Flash_fwd_kernel_traitsILi64ELi128ELi64ELi4ELb0ELb0EN7cutlass10bfloat16_tE19Flash_kernel_traitsILi64ELi128ELi64ELi4ES3_EELb0ELb0ELb1ELb1ELb0ELb0ELb1ELb0EEEvNS_16Flash_fwd_paramsE)
        /*0014*/ 	.word	0x00000060


	//----- nvinfo : EIATTR_REGCOUNT
	.align		4
.L_14:
        /*0018*/ 	.byte	0x04, 0x2f
        /*001a*/ 	.short	(.L_16 - .L_15)
	.align		4
.L_15:
        /*001c*/ 	.word	index@(_ZN5flash16flash_fwd_kernelI23Flash_fwd_kernel_traitsILi64ELi128ELi64ELi4ELb0ELb0EN7cutlass10bfloat16_tE19Flash_kernel_traitsILi64ELi128ELi64ELi4ES3_EELb1ELb0ELb1ELb1ELb0ELb0ELb0ELb1EEEvNS_16Flash_fwd_paramsE)
        /*0020*/ 	.word	0x000000ff


	//----- nvinfo : EIATTR_FRAME_SIZE
	.align		4
.L_16:
        /*0024*/ 	.byte	0x04, 0x11
        /*0026*/ 	.short	(.L_18 - .L_17)
	.align		4
.L_17:
        /*0028*/ 	.word	index@(_ZN5flash16flash_fwd_kernelI23Flash_fwd_kernel_traitsILi64ELi128ELi64ELi4ELb0ELb0EN7cutlass10bfloat16_tE19Flash_kernel_traitsILi64ELi128ELi64ELi4ES3_EELb1ELb0ELb1ELb1ELb0ELb0ELb0ELb1EEEvNS_16Flash_fwd_paramsE)
        /*002c*/ 	.word	0x000001d8


	//----- nvinfo : EIATTR_REGCOUNT
	.align		4
.L_18:
        /*0030*/ 	.byte	0x04, 0x2f
        /*0032*/ 	.short	(.L_20 - .L_19)
	.align		4
.L_19:
        /*0034*/ 	.word	index@(_ZN5flash16flash_fwd_kernelI23Flash_fwd_kernel_traitsILi64ELi128ELi64ELi4ELb0ELb0EN7cutlass10bfloat16_tE19Flash_kernel_traitsILi64ELi128ELi64ELi4ES3_EELb0ELb0ELb1ELb0ELb0ELb0ELb1ELb0EEEvNS_16Flash_fwd_paramsE)
        /*0038*/ 	.word	0x000000ff


	//----- nvinfo : EIATTR_FRAME_SIZE
	.align		4
.L_20:
        /*003c*/ 	.byte	0x04, 0x11
        /*003e*/ 	.short	(.L_22 - .L_21)
	.align		4
.L_21:
        /*0040*/ 	.word	index@(_ZN5flash16flash_fwd_kernelI23Flash_fwd_kernel_traitsILi64ELi128ELi64ELi4ELb0ELb0EN7cutlass10bfloat16_tE19Flash_kernel_traitsILi64ELi128ELi64ELi4ES3_EELb0ELb0ELb1ELb0ELb0ELb0ELb1ELb0EEEvNS_16Flash_fwd_paramsE)
        /*0044*/ 	.word	0x000000b0


	//----- nvinfo : EIATTR_REGCOUNT
	.align		4
.L_22:
        /*0048*/ 	.byte	0x04, 0x2f
        /*004a*/ 	.short	(.L_24 - .L_23)
	.align		4
.L_23:
        /*004c*/ 	.word	index@(_ZN5flash16flash_fwd_kernelI23Flash_fwd_kernel_traitsILi64ELi128ELi64ELi4ELb0ELb0EN7cutlass10bfloat16_tE19Flash_kernel_traitsILi64ELi128ELi64ELi4ES3_EELb1ELb0ELb1ELb0ELb0ELb0ELb0ELb1EEEvNS_16Flash_fwd_paramsE)
        /*0050*/ 	.word	0x000000ff


	//----- nvinfo : EIATTR_FRAME_SIZE
	.align		4
.L_24:
        /*0054*/ 	.byte	0x04, 0x11
        /*0056*/ 	.short	(.L_26 - .L_25)
	.align		4
.L_25:
        /*0058*/ 	.word	index@(_ZN5flash16flash_fwd_kernelI23Flash_fwd_kernel_traitsILi64ELi128ELi64ELi4ELb0ELb0EN7cutlass10bfloat16_tE19Flash_kernel_traitsILi64ELi128ELi64ELi4ES3_EELb1ELb0ELb1ELb0ELb0ELb0ELb0ELb1EEEvNS_16Flash_fwd_paramsE)
        /*005c*/ 	.word	0x000001f8


	//----- nvinfo : EIATTR_REGCOUNT
	.align		4
.L_26:
        /*0060*/ 	.byte	0x04, 0x2f
        /*0062*/ 	.short	(.L_28 - .L_27)
	.align		4
.L_27:
        /*0064*/ 	.word	index@(_ZN5flash16flash_fwd_kernelI23Flash_fwd_kernel_traitsILi64ELi128ELi64ELi4ELb0ELb0EN7cutlass10bfloat16_tE19Flash_kernel_traitsILi64ELi128ELi64ELi4ES3_EELb1ELb0ELb1ELb1ELb0ELb0ELb0ELb0EEEvNS_16Flash_fwd_paramsE)
        /*0068*/ 	.word	0x000000ff


	//----- nvinfo : EIATTR_FRAME_SIZE
	.align		4
.L_28:
        /*006c*/ 	.byte	0x04, 0x11
        /*006e*/ 	.short	(.L_30 - .L_29)
	.align		4
.L_29:
        /*0070*/ 	.word	index@(_ZN5flash16flash_fwd_kernelI23Flash_fwd_kernel_traitsILi64ELi128ELi64ELi4ELb0ELb0EN7cutlass10bfloat16_tE19Flash_kernel_traitsILi64ELi128ELi64ELi4ES3_EELb1ELb0ELb1ELb1ELb0ELb0ELb0ELb0EEEvNS_16Flash_fwd_paramsE)
        /*0074*/ 	.word	0x00000078


	//----- nvinfo : EIATTR_REGCOUNT
	.align		4
.L_30:
        /*0078*/ 	.byte	0x04, 0x2f
        /*007a*/ 	.short	(.L_32 - .L_31)
	.align		4
.L_31:
        /*007c*/ 	.word	index@(_ZN5flash16flash_fwd_kernelI23Flash_fwd_kernel_traitsILi64ELi128ELi64ELi4ELb0ELb0EN7cutlass10bfloat16_tE19Flash_kernel_traitsILi64ELi128ELi64ELi4ES3_EELb0ELb0ELb1ELb0ELb0ELb1ELb1ELb0EEEvNS_16Flash_fwd_paramsE)
        /*0080*/ 	.word	0x000000ff


	//----- nvinfo : EIATTR_FRAME_SIZE
	.align		4
.L_32:
        /*0084*/ 	.byte	0x04, 0x11
        /*0086*/ 	.short	(.L_34 - .L_33)
	.align		4
.L_33:
        /*0088*/ 	.word	index@(_ZN5flash16flash_fwd_kernelI23Flash_fwd_kernel_traitsILi64ELi128ELi64ELi4ELb0ELb0EN7cutlass10bfloat16_tE19Flash_kernel_traitsILi64ELi128ELi64ELi4ES3_EELb0ELb0ELb1ELb0ELb0ELb1ELb1ELb0EEEvNS_16Flash_fwd_paramsE)
        /*008c*/ 	.word	0x00000070


	//----- nvinfo : EIATTR_REGCOUNT
	.align		4
.L_34:
        /*0090*/ 	.byte	0x04, 0x2f
        /*0092*/ 	.short	(.L_36 - .L_35)
	.align		4
.L_35:
        /*0094*/ 	.word	index@(_ZN5flash16flash_fwd_kernelI23Flash_fwd_kernel_traitsILi64ELi128ELi64ELi4ELb0ELb0EN7cutlass10bfloat16_tE19Flash_kernel_traitsILi64ELi128ELi64ELi4ES3_EELb1ELb0ELb1ELb0ELb0ELb1ELb0ELb0EEEvNS_16Flash_fwd_paramsE)
        /*0098*/ 	.word	0x000000ff


	//----- nvinfo : EIATTR_FRAME_SIZE
	.align		4
.L_36:
        /*009c*/ 	.byte	0x04, 0x11
        /*009e*/ 	.short	(.L_38 - .L_37)
	.align		4
.L_37:
        /*00a0*/ 	.word	index@(_ZN5flash16flash_fwd_kernelI23Flash_fwd_kernel_traitsILi64ELi128ELi64ELi4ELb0ELb0EN7cutlass10bfloat16_tE19Flash_kernel_traitsILi64ELi128ELi64ELi4ES3_EELb1ELb0ELb1ELb0ELb0ELb1ELb0ELb0EEEvNS_16Flash_fwd_paramsE)
        /*00a4*/ 	.word	0x00000070


	//----- nvinfo : EIATTR_REGCOUNT
	.align		4
.L_38:
        /*00a8*/ 	.byte	0x04, 0x2f
        /*00aa*/ 	.short	(.L_40 - .L_39)
	.align		4
.L_39:
        /*00ac*/ 	.word	index@(_ZN5flash16flash_fwd_kernelI23Flash_fwd_kernel_traitsILi64ELi128ELi64ELi4ELb0ELb0EN7cutlass10bfloat16_tE19Flash_kernel_traitsILi64ELi128ELi64ELi4ES3_EELb0ELb0ELb0ELb1ELb0ELb0ELb1ELb0EEEvNS_16Flash_fwd_paramsE)
        /*00b0*/ 	.word	0x000000ff


	//----- nvinfo : EIATTR_FRAME_SIZE
	.align		4
.L_40:
        /*00b4*/ 	.byte	0x04, 0x11
        /*00b6*/ 	.short	(.L_42 - .L_41)
	.align		4
.L_41:
        /*00b8*/ 	.word	index@(_ZN5flash16flash_fwd_kernelI23Flash_fwd_kernel_traitsILi64ELi128ELi64ELi4ELb0ELb0EN7cutlass10bfloat16_tE19Flash_kernel_traitsILi64ELi128ELi64ELi4ES3_EELb0ELb0ELb0ELb1ELb0ELb0ELb1ELb0EEEvNS_16Flash_fwd_paramsE)
        /*00bc*/ 	.word	0x00000058


	//----- nvinfo : EIATTR_REGCOUNT
	.align		4
.L_42:
        /*00c0*/ 	.byte	0x04, 0x2f
        /*00c2*/ 	.short	(.L_44 - .L_43)
	.align		4
.L_43:
        /*00c4*/ 	.word	index@(_ZN5flash16flash_fwd_kernelI23Flash_fwd_kernel_traitsILi64ELi128ELi64ELi4ELb0ELb0EN7cutlass10bfloat16_tE19Flash_kernel_traitsILi64ELi128ELi64ELi4ES3_EELb1ELb0ELb0ELb1ELb0ELb0ELb0ELb1EEEvNS_16Flash_fwd_paramsE)
        /*00c8*/ 	.word	0x000000ff


	//----- nvinfo : EIATTR_FRAME_SIZE
	.align		4
.L_44:
        /*00cc*/ 	.byte	0x04, 0x11
        /*00ce*/ 	.short	(.L_46 - .L_45)
	.align		4
.L_45:
        /*00d0*/ 	.word	index@(_ZN5flash16flash_fwd_kernelI23Flash_fwd_kernel_traitsILi64ELi128ELi64ELi4ELb0ELb0EN7cutlass10bfloat16_tE19Flash_kernel_traitsILi64ELi128ELi64ELi4ES3_EELb1ELb0ELb0ELb1ELb0ELb0ELb0ELb1EEEvNS_16Flash_fwd_paramsE)
        /*00d4*/ 	.word	0x00000100


	//----- nvinfo : EIATTR_REGCOUNT
	.align		4
.L_46:
        /*00d8*/ 	.byte	0x04, 0x2f
        /*00da*/ 	.short	(.L_48 - .L_47)
	.align		4
.L_47:
        /*00dc*/ 	.word	index@(_ZN5flash16flash_fwd_kernelI23Flash_fwd_kernel_traitsILi64ELi128ELi64ELi4ELb0ELb0EN7cutlass10bfloat16_tE19Flash_kernel_traitsILi64ELi128ELi64ELi4ES3_EELb0ELb0ELb0ELb0ELb0ELb0ELb1ELb0EEEvNS_16Flash_fwd_paramsE)
        /*00e0*/ 	.word	0x000000ff


	//----- nvinfo : EIATTR_FRAME_SIZE
	.align		4
.L_48:
        /*00e4*/ 	.byte	0x04, 0x11
        /*00e6*/ 	.short	(.L_50 - .L_49)
	.align		4
.L_49:
        /*00e8*/ 	.word	index@(_ZN5flash16flash_fwd_kernelI23Flash_fwd_kernel_traitsILi64ELi128ELi64ELi4ELb0ELb0EN7cutlass10bfloat16_tE19Flash_kernel_traitsILi64ELi128ELi64ELi4ES3_EELb0ELb0ELb0ELb0ELb0ELb0ELb1ELb0EEEvNS_16Flash_fwd_paramsE)
        /*00ec*/ 	.word	0x00000058


	//----- nvinfo : EIATTR_REGCOUNT
	.align		4
.L_50:
        /*00f0*/ 	.byte	0x04, 0x2f
        /*00f2*/ 	.short	(.L_52 - .L_51)
	.align		4
.L_51:
        /*00f4*/ 	.word	index@(_ZN5flash16flash_fwd_kernelI23Flash_fwd_kernel_traitsILi64ELi128ELi64ELi4ELb0ELb0EN7cutlass10bfloat16_tE19Flash_kernel_traitsILi64ELi128ELi64ELi4ES3_EELb1ELb0ELb0ELb0ELb0ELb0ELb0ELb1EEEvNS_16Flash_fwd_paramsE)
        /*00f8*/ 	.word	0x000000ff


	//----- nvinfo : EIATTR_FRAME_SIZE
	.align		4
.L_52:
        /*00fc*/ 	.byte	0x04, 0x11
        /*00fe*/ 	.short	(.L_54 - .L_53)
	.align		4
.L_53:
        /*0100*/ 	.word	index@(_ZN5flash16flash_fwd_kernelI23Flash_fwd_kernel_traitsILi64ELi128ELi64ELi4ELb0ELb0EN7cutlass10bfloat16_tE19Flash_kernel_traitsILi64ELi128ELi64ELi4ES3_EELb1ELb0ELb0ELb0ELb0ELb0ELb0ELb1EEEvNS_16Flash_fwd_paramsE)
        /*0104*/ 	.word	0x00000128


	//----- nvinfo : EIATTR_REGCOUNT
	.align		4
.L_54:
        /*0108*/ 	.byte	0x04, 0x2f
        /*010a*/ 	.short	(.L_56 - .L_55)
	.align		4
.L_55:
        /*010c*/ 	.word	index@(_ZN5flash16flash_fwd_kernelI23Flash_fwd_kernel_traitsILi64ELi128ELi64ELi4ELb0ELb0EN7cutlass10bfloat16_tE19Flash_kernel_traitsILi64ELi128ELi64ELi4ES3_EELb1ELb0ELb0ELb1ELb0ELb0ELb0ELb0EEEvNS_16Flash_fwd_paramsE)
        /*0110*/ 	.word	0x000000ff


	//----- nvinfo : EIATTR_FRAME_SIZE
	.align		4
.L_56:
        /*0114*/ 	.byte	0x04, 0x11
        /*0116*/ 	.short	(.L_58 - .L_57)
	.align		4
.L_57:
        /*0118*/ 	.word	index@(_ZN5flash16flash_fwd_kernelI23Flash_fwd_kernel_traitsILi64ELi128ELi64ELi4ELb0ELb0EN7cutlass10bfloat16_tE19Flash_kernel_traitsILi64ELi128ELi64ELi4ES3_EELb1ELb0ELb0ELb1ELb0ELb0ELb0ELb0EEEvNS_16Flash_fwd_paramsE)
        /*011c*/ 	.word	0x00000050


	//----- nvinfo : EIATTR_REGCOUNT
	.align		4
.L_58:
        /*0120*/ 	.byte	0x04, 0x2f
        /*0122*/ 	.short	(.L_60 - .L_59)
	.align		4
.L_59:
        /*0124*/ 	.word	index@(_ZN5flash16flash_fwd_kernelI23Flash_fwd_kernel_traitsILi64ELi128ELi64ELi4ELb0ELb0EN7cutlass10bfloat16_tE19Flash_kernel_traitsILi64ELi128ELi64ELi4ES3_EELb0ELb0ELb0ELb0ELb1ELb1ELb1ELb0EEEvNS_16Flash_fwd_paramsE)
        /*0128*/ 	.word	0x000000ff


	//----- nvinfo : EIATTR_FRAME_SIZE
	.align		4
.L_60:
        /*012c*/ 	.byte	0x04, 0x11
        /*012e*/ 	.short	(.L_62 - .L_61)
	.align		4
.L_61:
        /*0130*/ 	.word	index@(_ZN5flash16flash_fwd_kernelI23Flash_fwd_kernel_traitsILi64ELi128ELi64ELi4ELb0ELb0EN7cutlass10bfloat16_tE19Flash_kernel_traitsILi64ELi128ELi64ELi4ES3_EELb0ELb0ELb0ELb0ELb1ELb1ELb1ELb0EEEvNS_16Flash_fwd_paramsE)
        /*0134*/ 	.word	0x00000000


	//----- nvinfo : EIATTR_REGCOUNT
	.align		4
.L_62:
        /*0138*/ 	.byte	0x04, 0x2f
        /*013a*/ 	.short	(.L_64 - .L_63)
	.align		4
.L_63:
        /*013c*/ 	.word	index@(_ZN5flash16flash_fwd_kernelI23Flash_fwd_kernel_traitsILi64ELi128ELi64ELi4ELb0ELb0EN7cutlass10bfloat16_tE19Flash_kernel_traitsILi64ELi128ELi64ELi4ES3_EELb1ELb0ELb0ELb0ELb1ELb1ELb0ELb0EEEvNS_16Flash_fwd_paramsE)
        /*0140*/ 	.word	0x000000ff


	//----- nvinfo : EIATTR_FRAME_SIZE
	.align		4
.L_64:
        /*0144*/ 	.byte	0x04, 0x11
        /*0146*/ 	.short	(.L_66 - .L_65)
	.align		4
.L_65:
        /*0148*/ 	.word	index@(_ZN5flash16flash_fwd_kernelI23Flash_fwd_kernel_traitsILi64ELi128ELi64ELi4ELb0ELb0EN7cutlass10bfloat16_tE19Flash_kernel_traitsILi64ELi128ELi64ELi4ES3_EELb1ELb0ELb0ELb0ELb1ELb1ELb0ELb0EEEvNS_16Flash_fwd_paramsE)
        /*014c*/ 	.word	0x00000000


	//----- nvinfo : EIATTR_REGCOUNT
	.align		4
.L_66:
        /*0150*/ 	.byte	0x04, 0x2f
        /*0152*/ 	.short	(.L_68 - .L_67)
	.align		4
.L_67:
        /*0154*/ 	.word	index@(_ZN5flash16flash_fwd_kernelI23Flash_fwd_kernel_traitsILi64ELi128ELi64ELi4ELb0ELb0EN7cutlass10bfloat16_tE19Flash_kernel_traitsILi64ELi128ELi64ELi4ES3_EELb1ELb0ELb1ELb0ELb0ELb0ELb0ELb0EEEvNS_16Flash_fwd_paramsE)
        /*0158*/ 	.word	0x000000ff


	//----- nvinfo : EIATTR_FRAME_SIZE
	.align		4
.L_68:
        /*015c*/ 	.byte	0x04, 0x11
        /*015e*/ 	.short	(.L_70 - .L_69)
	.align		4
.L_69:
        /*0160*/ 	.word	index@(_ZN5flash16flash_fwd_kernelI23Flash_fwd_kernel_traitsILi64ELi128ELi64ELi4ELb0ELb0EN7cutlass10bfloat16_tE19Flash_kernel_traitsILi64ELi128ELi64ELi4ES3_EELb1ELb0ELb1ELb0ELb0ELb0ELb0ELb0EEEvNS_16Flash_fwd_paramsE)
        /*0164*/ 	.word	0x00000078


	//----- nvinfo : EIATTR_REGCOUNT
	.align		4
.L_70:
        /*0168*/ 	.byte	0x04, 0x2f
        /*016a*/ 	.short	(.L_72 - .L_71)
	.align		4
.L_71:
        /*016c*/ 	.word	index@(_ZN5flash16flash_fwd_kernelI23Flash_fwd_kernel_traitsILi64ELi128ELi64ELi4ELb0ELb0EN7cutlass10bfloat16_tE19Flash_kernel_traitsILi64ELi128ELi64ELi4ES3_EELb1ELb0ELb0ELb0ELb0ELb0ELb0ELb0EEEvNS_16Flash_fwd_paramsE)
        /*0170*/ 	.word	0x000000ff


	//----- nvinfo : EIATTR_FRAME_SIZE
	.align		4
.L_72:
        /*0174*/ 	.byte	0x04, 0x11
        /*0176*/ 	.short	(.L_74 - .L_73)
	.align		4
.L_73:
        /*0178*/ 	.word	index@(_ZN5flash16flash_fwd_kernelI23Flash_fwd_kernel_traitsILi64ELi128ELi64ELi4ELb0ELb0EN7cutlass10bfloat16_tE19Flash_kernel_traitsILi64ELi128ELi64ELi4ES3_EELb1ELb0ELb0ELb0ELb0ELb0ELb0ELb0EEEvNS_16Flash_fwd_paramsE)
        /*017c*/ 	.word	0x00000048


	//----- nvinfo : EIATTR_REGCOUNT
	.align		4
.L_74:
        /*0180*/ 	.byte	0x04, 0x2f
        /*0182*/ 	.short	(.L_76 - .L_75)
	.align		4
.L_75:
        /*0184*/ 	.word	index@(_ZN5flash16flash_fwd_kernelI23Flash_fwd_kernel_traitsILi64ELi128ELi64ELi4ELb0ELb0EN7cutlass10bfloat16_tE19Flash_kernel_traitsILi64ELi128ELi64ELi4ES3_EELb0ELb0ELb0ELb0ELb0ELb1ELb1ELb0EEEvNS_16Flash_fwd_paramsE)
        /*0188*/ 	.word	0x000000ff


	//----- nvinfo : EIATTR_FRAME_SIZE
	.align		4
.L_76:
        /*018c*/ 	.byte	0x04, 0x11
        /*018e*/ 	.short	(.L_78 - .L_77)
	.align		4
.L_77:
        /*0190*/ 	.word	index@(_ZN5flash16flash_fwd_kernelI23Flash_fwd_kernel_traitsILi64ELi128ELi64ELi4ELb0ELb0EN7cutlass10bfloat16_tE19Flash_kernel_traitsILi64ELi128ELi64ELi4ES3_EELb0ELb0ELb0ELb0ELb0ELb1ELb1ELb0EEEvNS_16Flash_fwd_paramsE)
        /*0194*/ 	.word	0x00000000


	//----- nvinfo : EIATTR_REGCOUNT
	.align		4
.L_78:
        /*0198*/ 	.byte	0x04, 0x2f
        /*019a*/ 	.short	(.L_80 - .L_79)
	.align		4
.L_79:
        /*019c*/ 	.word	index@(_ZN5flash16flash_fwd_kernelI23Flash_fwd_kernel_traitsILi64ELi128ELi64ELi4ELb0ELb0EN7cutlass10bfloat16_tE19Flash_kernel_traitsILi64ELi128ELi64ELi4ES3_EELb1ELb0ELb0ELb0ELb0ELb1ELb0ELb0EEEvNS_16Flash_fwd_paramsE)
        /*01a0*/ 	.word	0x000000ff


	//----- nvinfo : EIATTR_FRAME_SIZE
	.align		4
.L_80:
        /*01a4*/ 	.byte	0x04, 0x11
        /*01a6*/ 	.short	(.L_82 - .L_81)
	.align		4
.L_81:
        /*01a8*/ 	.word	index@(_ZN5flash16flash_fwd_kernelI23Flash_fwd_kernel_traitsILi64ELi128ELi64ELi4ELb0ELb0EN7cutlass10bfloat16_tE19Flash_kernel_traitsILi64ELi128ELi64ELi4ES3_EELb1ELb0ELb0ELb0ELb0ELb1ELb0ELb0EEEvNS_16Flash_fwd_paramsE)
        /*01ac*/ 	.word	0x00000028


	//----- nvinfo : EIATTR_REGCOUNT
	.align		4
.L_82:
        /*01b0*/ 	.byte	0x04, 0x2f
        /*01b2*/ 	.short	(.L_84 - .L_83)
	.align		4
.L_83:
        /*01b4*/ 	.word	index@(_ZN5flash16flash_fwd_kernelI23Flash_fwd_kernel_traitsILi64ELi128ELi128ELi4ELb0ELb0EN7cutlass10bfloat16_tE19Flash_kernel_traitsILi64ELi128ELi128ELi4ES3_EELb0ELb0ELb1ELb1ELb0ELb0ELb1ELb0EEEvNS_16Flash_fwd_paramsE)
        /*01b8*/ 	.word	0x000000ff


	//----- nvinfo : EIATTR_FRAME_SIZE
	.align		4
.L_84:
        /*01bc*/ 	.byte	0x04, 0x11
        /*01be*/ 	.short	(.L_86 - .L_85)
	.align		4
.L_85:
        /*01c0*/ 	.word	index@(_ZN5flash16flash_fwd_kernelI23Flash_fwd_kernel_traitsILi64ELi128ELi128ELi4ELb0ELb0EN7cutlass10bfloat16_tE19Flash_kernel_traitsILi64ELi128ELi128ELi4ES3_EELb0ELb0ELb1ELb1ELb0ELb0ELb1ELb0EEEvNS_16Flash_fwd_paramsE)
        /*01c4*/ 	.word	0x00000150


	//----- nvinfo : EIATTR_REGCOUNT
	.align		4
.L_86:
        /*01c8*/ 	.byte	0x04, 0x2f
        /*01ca*/ 	.short	(.L_88 - .L_87)
	.align		4
.L_87:
        /*01cc*/ 	.word	index@(_ZN5flash16flash_fwd_kernelI23Flash_fwd_kernel_traitsILi64ELi128ELi128ELi4ELb0ELb0EN7cutlass10bfloat16_tE19Flash_kernel_traitsILi64ELi128ELi128ELi4ES3_EELb0ELb0ELb1ELb1ELb0ELb0ELb0ELb0EEEvNS_16Flash_fwd_paramsE)
        /*01d0*/ 	.word	0x000000ff


	//----- nvinfo : EIATTR_FRAME_SIZE
	.align		4
.L_88:
        /*01d4*/ 	.byte	0x04, 0x11
        /*01d6*/ 	.short	(.L_90 - .L_89)
	.align		4
.L_89:
        /*01d8*/ 	.word	index@(_ZN5flash16flash_fwd_kernelI23Flash_fwd_kernel_traitsILi64ELi128ELi128ELi4ELb0ELb0EN7cutlass10bfloat16_tE19Flash_kernel_traitsILi64ELi128ELi128ELi4ES3_EELb0ELb0ELb1ELb1ELb0ELb0ELb0ELb0EEEvNS_16Flash_fwd_paramsE)
        /*01dc*/ 	.word	0x00000138


	//----- nvinfo : EIATTR_REGCOUNT
	.align		4
.L_90:
        /*01e0*/ 	.byte	0x04, 0x2f
        /*01e2*/ 	.short	(.L_92 - .L_91)
	.align		4
.L_91:
        /*01e4*/ 	.word	index@(_ZN5flash16flash_fwd_kernelI23Flash_fwd_kernel_traitsILi64ELi128ELi128ELi4ELb0ELb0EN7cutlass10bfloat16_tE19Flash_kernel_traitsILi64ELi128ELi128ELi4ES3_EELb0ELb0ELb1ELb0ELb0ELb0ELb1ELb0EEEvNS_16Flash_fwd_paramsE)
        /*01e8*/ 	.word	0x000000ff


	//----- nvinfo : EIATTR_FRAME_SIZE
	.align		4
.L_92:
        /*01ec*/ 	.byte	0x04, 0x11
        /*01ee*/ 	.short	(.L_94 - .L_93)
	.align		4
.L_93:
        /*01f0*/ 	.word	index@(_ZN5flash16flash_fwd_kernelI23Flash_fwd_kernel_traitsILi64ELi128ELi128ELi4ELb0ELb0EN7cutlass10bfloat16_tE19Flash_kernel_traitsILi64ELi128ELi128ELi4ES3_EELb0ELb0ELb1ELb0ELb0ELb0ELb1ELb0EEEvNS_16Flash_fwd_paramsE)
        /*01f4*/ 	.word	0x00000138


	//----- nvinfo : EIATTR_REGCOUNT
	.align		4
.L_94:
        /*01f8*/ 	.byte	0x04, 0x2f
        /*01fa*/ 	.short	(.L_96 - .L_95)
	.align		4
.L_95:
        /*01fc*/ 	.word	index@(_ZN5flash16flash_fwd_kernelI23Flash_fwd_kernel_traitsILi64ELi128ELi128ELi4ELb0ELb0EN7cutlass10bfloat16_tE19Flash_kernel_traitsILi64ELi128ELi128ELi4ES3_EELb0ELb0ELb1ELb0ELb0ELb0ELb0ELb0EEEvNS_16Flash_fwd_paramsE)
        /*0200*/ 	.word	0x000000ff


	//----- nvinfo : EIATTR_FRAME_SIZE
	.align		4
.L_96:
        /*0204*/ 	.byte	0x04, 0x11
        /*0206*/ 	.short	(.L_98 - .L_97)
	.align		4
.L_97:
        /*0208*/ 	.word	index@(_ZN5flash16flash_fwd_kernelI23Flash_fwd_kernel_traitsILi64ELi128ELi128ELi4ELb0ELb0EN7cutlass10bfloat16_tE19Flash_kernel_traitsILi64ELi128ELi128ELi4ES3_EELb0ELb0ELb1ELb0ELb0ELb0ELb0ELb0EEEvNS_16Flash_fwd_paramsE)
        /*020c*/ 	.word	0x00000158


	//----- nvinfo : EIATTR_REGCOUNT
	.align		4
.L_98:
        /*0210*/ 	.byte	0x04, 0x2f
        /*0212*/ 	.short	(.L_100 - .L_99)
	.align		4
.L_99:
        /*0214*/ 	.word	index@(_ZN5flash16flash_fwd_kernelI23Flash_fwd_kernel_traitsILi64ELi128ELi128ELi4ELb0ELb0EN7cutlass10bfloat16_tE19Flash_kernel_traitsILi64ELi128ELi128ELi4ES3_EELb0ELb0ELb1ELb0ELb0ELb1ELb1ELb0EEEvNS_16Flash_fwd_paramsE)
        /*0218*/ 	.word	0x000000ff


	//----- nvinfo : EIATTR_FRAME_SIZE
	.align		4
.L_100:
        /*021c*/ 	.byte	0x04, 0x11
        /*021e*/ 	.short	(.L_102 - .L_101)
	.align		4
.L_101:
        /*0220*/ 	.word	index@(_ZN5flash16flash_fwd_kernelI23Flash_fwd_kernel_traitsILi64ELi128ELi128ELi4ELb0ELb0EN7cutlass10bfloat16_tE19Flash_kernel_traitsILi64ELi128ELi128ELi4ES3_EELb0ELb0ELb1ELb0ELb0ELb1ELb1ELb0EEEvNS_16Flash_fwd_paramsE)
        /*0224*/ 	.word	0x00000128


	//----- nvinfo : EIATTR_REGCOUNT
	.align		4
.L_102:
        /*0228*/ 	.byte	0x04, 0x2f
        /*022a*/ 	.short	(.L_104 - .L_103)
	.align		4
.L_103:
        /*022c*/ 	.word	index@(_ZN5flash16flash_fwd_kernelI23Flash_fwd_kernel_traitsILi64ELi128ELi128ELi4ELb0ELb0EN7cutlass10bfloat16_tE19Flash_kernel_traitsILi64ELi128ELi128ELi4ES3_EELb0ELb0ELb1ELb0ELb0ELb1ELb0ELb0EEEvNS_16Flash_fwd_paramsE)
        /*0230*/ 	.word	0x000000ff


	//----- nvinfo : EIATTR_FRAME_SIZE
	.align		4
.L_104:
        /*0234*/ 	.byte	0x04, 0x11
        /*0236*/ 	.short	(.L_106 - .L_105)
	.align		4
.L_105:
        /*0238*/ 	.word	index@(_ZN5flash16flash_fwd_kernelI23Flash_fwd_kernel_traitsILi64ELi128ELi128ELi4ELb0ELb0EN7cutlass10bfloat16_tE19Flash_kernel_traitsILi64ELi128ELi128ELi4ES3_EELb0ELb0ELb1ELb0ELb0ELb1ELb0ELb0EEEvNS_16Flash_fwd_paramsE)
        /*023c*/ 	.word	0x00000178


	//----- nvinfo : EIATTR_REGCOUNT
	.align		4
.L_106:
        /*0240*/ 	.byte	0x04, 0x2f
        /*0242*/ 	.short	(.L_108 - .L_107)
	.align		4
.L_107:
        /*0244*/ 	.word	index@(_ZN5flash16flash_fwd_kernelI23Flash_fwd_kernel_traitsILi64ELi128ELi128ELi4ELb0ELb0EN7cutlass10bfloat16_tE19Flash_kernel_traitsILi64ELi128ELi128ELi4ES3_EELb0ELb0ELb0ELb1ELb0ELb0ELb1ELb0EEEvNS_16Flash_fwd_paramsE)
        /*0248*/ 	.word	0x000000ff


	//----- nvinfo : EIATTR_FRAME_SIZE
	.align		4
.L_108:
        /*024c*/ 	.byte	0x04, 0x11
        /*024e*/ 	.short	(.L_110 - .L_109)
	.align		4
.L_109:
        /*0250*/ 	.word	index@(_ZN5flash16flash_fwd_kernelI23Flash_fwd_kernel_traitsILi64ELi128ELi128ELi4ELb0ELb0EN7cutlass10bfloat16_tE19Flash_kernel_traitsILi64ELi128ELi128ELi4ES3_EELb0ELb0ELb0ELb1ELb0ELb0ELb1ELb0EEEvNS_16Flash_fwd_paramsE)
        /*0254*/ 	.word	0x00000088


	//----- nvinfo : EIATTR_REGCOUNT
	.align		4
.L_110:
        /*0258*/ 	.byte	0x04, 0x2f
        /*025a*/ 	.short	(.L_112 - .L_111)
	.align		4
.L_111:
        /*025c*/ 	.word	index@(_ZN5flash16flash_fwd_kernelI23Flash_fwd_kernel_traitsILi64ELi128ELi128ELi4ELb0ELb0EN7cutlass10bfloat16_tE19Flash_kernel_traitsILi64ELi128ELi128ELi4ES3_EELb0ELb0ELb0ELb1ELb0ELb0ELb0ELb0EEEvNS_16Flash_fwd_paramsE)
        /*0260*/ 	.word	0x000000ff


	//----- nvinfo : EIATTR_FRAME_SIZE
	.align		4
.L_112:
        /*0264*/ 	.byte	0x04, 0x11
        /*0266*/ 	.short	(.L_114 - .L_113)
	.align		4
.L_113:
        /*0268*/ 	.word	index@(_ZN5flash16flash_fwd_kernelI23Flash_fwd_kernel_traitsILi64ELi128ELi128ELi4ELb0ELb0EN7cutlass10bfloat16_tE19Flash_kernel_traitsILi64ELi128ELi128ELi4ES3_EELb0ELb0ELb0ELb1ELb0ELb0ELb0ELb0EEEvNS_16Flash_fwd_paramsE)
        /*026c*/ 	.word	0x000000c8


	//----- nvinfo : EIATTR_REGCOUNT
	.align		4
.L_114:
        /*0270*/ 	.byte	0x04, 0x2f
        /*0272*/ 	.short	(.L_116 - .L_115)
	.align		4
.L_115:
        /*0274*/ 	.word	index@(_ZN5flash16flash_fwd_kernelI23Flash_fwd_kernel_traitsILi64ELi128ELi128ELi4ELb0ELb0EN7cutlass10bfloat16_tE19Flash_kernel_traitsILi64ELi128ELi128ELi4ES3_EELb0ELb0ELb0ELb0ELb0ELb0ELb1ELb0EEEvNS_16Flash_fwd_paramsE)
        /*0278*/ 	.word	0x000000ff


	//----- nvinfo : EIATTR_FRAME_SIZE
	.align		4
.L_116:
        /*027c*/ 	.byte	0x04, 0x11
        /*027e*/ 	.short	(.L_118 - .L_117)
	.align		4
.L_117:
        /*0280*/ 	.word	index@(_ZN5flash16flash_fwd_kernelI23Flash_fwd_kernel_traitsILi64ELi128ELi128ELi4ELb0ELb0EN7cutlass10bfloat16_tE19Flash_kernel_traitsILi64ELi128ELi128ELi4ES3_EELb0ELb0ELb0ELb0ELb0ELb0ELb1ELb0EEEvNS_16Flash_fwd_paramsE)
        /*0284*/ 	.word	0x00000088


	//----- nvinfo : EIATTR_REGCOUNT
	.align		4
.L_118:
        /*0288*/ 	.byte	0x04, 0x2f
        /*028a*/ 	.short	(.L_120 - .L_119)
	.align		4
.L_119:
        /*028c*/ 	.word	index@(_ZN5flash16flash_fwd_kernelI23Flash_fwd_kernel_traitsILi64ELi128ELi128ELi4ELb0ELb0EN7cutlass10bfloat16_tE19Flash_kernel_traitsILi64ELi128ELi128ELi4ES3_EELb0ELb0ELb0ELb0ELb0ELb0ELb0ELb0EEEvNS_16Flash_fwd_paramsE)
        /*0290*/ 	.word	0x000000ff


	//----- nvinfo : EIATTR_FRAME_SIZE
	.align		4
.L_120:
        /*0294*/ 	.byte	0x04, 0x11
        /*0296*/ 	.short	(.L_122 - .L_121)
	.align		4
.L_121:
        /*0298*/ 	.word	index@(_ZN5flash16flash_fwd_kernelI23Flash_fwd_kernel_traitsILi64ELi128ELi128ELi4ELb0ELb0EN7cutlass10bfloat16_tE19Flash_kernel_traitsILi64ELi128ELi128ELi4ES3_EELb0ELb0ELb0ELb0ELb0ELb0ELb0ELb0EEEvNS_16Flash_fwd_paramsE)
        /*029c*/ 	.word	0x000000d8


	//----- nvinfo : EIATTR_REGCOUNT
	.align		4
.L_122:
        /*02a0*/ 	.byte	0x04, 0x2f
        /*02a2*/ 	.short	(.L_124 - .L_123)
	.align		4
.L_123:
        /*02a4*/ 	.word	index@(_ZN5flash16flash_fwd_kernelI23Flash_fwd_kernel_traitsILi64ELi128ELi128ELi4ELb0ELb0EN7cutlass10bfloat16_tE19Flash_kernel_traitsILi64ELi128ELi128ELi4ES3_EELb0ELb0ELb0ELb0ELb1ELb1ELb1ELb0EEEvNS_16Flash_fwd_paramsE)
        /*02a8*/ 	.word	0x000000ff


	//----- nvinfo : EIATTR_FRAME_SIZE
	.align		4
.L_124:
        /*02ac*/ 	.byte	0x04, 0x11
        /*02ae*/ 	.short	(.L_126 - .L_125)
	.align		4
.L_125:
        /*02b0*/ 	.word	index@(_ZN5flash16flash_fwd_kernelI23Flash_fwd_kernel_traitsILi64ELi128ELi128ELi4ELb0ELb0EN7cutlass10bfloat16_tE19Flash_kernel_traitsILi64ELi128ELi128ELi4ES3_EELb0ELb0ELb0ELb0ELb1ELb1ELb1ELb0EEEvNS_16Flash_fwd_paramsE)
        /*02b4*/ 	.word	0x000000c0


	//----- nvinfo : EIATTR_REGCOUNT
	.align		4
.L_126:
        /*02b8*/ 	.byte	0x04, 0x2f
        /*02ba*/ 	.short	(.L_128 - .L_127)
	.align		4
.L_127:
        /*02bc*/ 	.word	index@(_ZN5flash16flash_fwd_kernelI23Flash_fwd_kernel_traitsILi64ELi128ELi128ELi4ELb0ELb0EN7cutlass10bfloat16_tE19Flash_kernel_traitsILi64ELi128ELi128ELi4ES3_EELb0ELb0ELb0ELb0ELb1ELb1ELb0ELb0EEEvNS_16Flash_fwd_paramsE)
        /*02c0*/ 	.word	0x000000ff


	//----- nvinfo : EIATTR_FRAME_SIZE
	.align		4
.L_128:
        /*02c4*/ 	.byte	0x04, 0x11
        /*02c6*/ 	.short	(.L_130 - .L_129)
	.align		4
.L_129:
        /*02c8*/ 	.word	index@(_ZN5flash16flash_fwd_kernelI23Flash_fwd_kernel_traitsILi64ELi128ELi128ELi4ELb0ELb0EN7cutlass10bfloat16_tE19Flash_kernel_traitsILi64ELi128ELi128ELi4ES3_EELb0ELb0ELb0ELb0ELb1ELb1ELb0ELb0EEEvNS_16Flash_fwd_paramsE)
        /*02cc*/ 	.word	0x000000d0


	//----- nvinfo : EIATTR_REGCOUNT
	.align		4
.L_130:
        /*02d0*/ 	.byte	0x04, 0x2f
        /*02d2*/ 	.short	(.L_132 - .L_131)
	.align		4
.L_131:
        /*02d4*/ 	.word	index@(_ZN5flash16flash_fwd_kernelI23Flash_fwd_kernel_traitsILi64ELi128ELi128ELi4ELb0ELb0EN7cutlass10bfloat16_tE19Flash_kernel_traitsILi64ELi128ELi128ELi4ES3_EELb0ELb0ELb0ELb0ELb0ELb1ELb1ELb0EEEvNS_16Flash_fwd_paramsE)
        /*02d8*/ 	.word	0x000000ff


	//----- nvinfo : EIATTR_FRAME_SIZE
	.align		4
.L_132:
        /*02dc*/ 	.byte	0x04, 0x11
        /*02de*/ 	.short	(.L_134 - .L_133)
	.align		4
.L_133:
        /*02e0*/ 	.word	index@(_ZN5flash16flash_fwd_kernelI23Flash_fwd_kernel_traitsILi64ELi128ELi128ELi4ELb0ELb0EN7cutlass10bfloat16_tE19Flash_kernel_traitsILi64ELi128ELi128ELi4ES3_EELb0ELb0ELb0ELb0ELb0ELb1ELb1ELb0EEEvNS_16Flash_fwd_paramsE)
        /*02e4*/ 	.word	0x00000068


	//----- nvinfo : EIATTR_REGCOUNT
	.align		4
.L_134:
        /*02e8*/ 	.byte	0x04, 0x2f
        /*02ea*/ 	.short	(.L_136 - .L_135)
	.align		4
.L_135:
        /*02ec*/ 	.word	index@(_ZN5flash16flash_fwd_kernelI23Flash_fwd_kernel_traitsILi64ELi128ELi128ELi4ELb0ELb0EN7cutlass10bfloat16_tE19Flash_kernel_traitsILi64ELi128ELi128ELi4ES3_EELb0ELb0ELb0ELb0ELb0ELb1ELb0ELb0EEEvNS_16Flash_fwd_paramsE)
        /*02f0*/ 	.word	0x000000ff


	//----- nvinfo : EIATTR_FRAME_SIZE
	.align		4
.L_136:
        /*02f4*/ 	.byte	0x04, 0x11
        /*02f6*/ 	.short	(.L_138 - .L_137)
	.align		4
.L_137:
        /*02f8*/ 	.word	index@(_ZN5flash16flash_fwd_kernelI23Flash_fwd_kernel_traitsILi64ELi128ELi128ELi4ELb0ELb0EN7cutlass10bfloat16_tE19Flash_kernel_traitsILi64ELi128ELi128ELi4ES3_EELb0ELb0ELb0ELb0ELb0ELb1ELb0ELb0EEEvNS_16Flash_fwd_paramsE)
        /*02fc*/ 	.word	0x000000c0


	//----- nvinfo : EIATTR_MIN_STACK_SIZE
	.align		4
.L_138:
        /*0300*/ 	.byte	0x04, 0x12
        /*0302*/ 	.short	(.L_140 - .L_139)
	.align		4
.L_139:
        /*0304*/ 	.word	index@(_ZN5flash16flash_fwd_kernelI23Flash_fwd_kernel_traitsILi64ELi128ELi128ELi4ELb0ELb0EN7cutlass10bfloat16_tE19Flash_kernel_traitsILi64ELi128ELi128ELi4ES3_EELb0ELb0ELb0ELb0ELb0ELb1ELb0ELb0EEEvNS_16Flash_fwd_paramsE)
        /*0308*/ 	.word	0x000000c0


	//----- nvinfo : EIATTR_MIN_STACK_SIZE
	.align		4
.L_140:
        /*030c*/ 	.byte	0x04, 0x12
        /*030e*/ 	.short	(.L_142 - .L_141)
	.align		4
.L_141:
        /*0310*/ 	.word	index@(_ZN5flash16flash_fwd_kernelI23Flash_fwd_kernel_traitsILi64ELi128ELi128ELi4ELb0ELb0EN7cutlass10bfloat16_tE19Flash_kernel_traitsILi64ELi128ELi128ELi4ES3_EELb0ELb0ELb0ELb0ELb0ELb1ELb1ELb0EEEvNS_16Flash_fwd_paramsE)
        /*0314*/ 	.word	0x00000068


	//----- nvinfo : EIATTR_MIN_STACK_SIZE
	.align		4
.L_142:
        /*0318*/ 	.byte	0x04, 0x12
        /*031a*/ 	.short	(.L_144 - .L_143)
	.align		4
.L_143:
        /*031c*/ 	.word	index@(_ZN5flash16flash_fwd_kernelI23Flash_fwd_kernel_traitsILi64ELi128ELi128ELi4ELb0ELb0EN7cutlass10bfloat16_tE19Flash_kernel_traitsILi64ELi128ELi128ELi4ES3_EELb0ELb0ELb0ELb0ELb1ELb1ELb0ELb0EEEvNS_16Flash_fwd_paramsE)
        /*0320*/ 	.word	0x000000d0


	//----- nvinfo : EIATTR_MIN_STACK_SIZE
	.align		4
.L_144:
        /*0324*/ 	.byte	0x04, 0x12
        /*0326*/ 	.short	(.L_146 - .L_145)
	.align		4
.L_145:
        /*0328*/ 	.word	index@(_ZN5flash16flash_fwd_kernelI23Flash_fwd_kernel_traitsILi64ELi128ELi128ELi4ELb0ELb0EN7cutlass10bfloat16_tE19Flash_kernel_traitsILi64ELi128ELi128ELi4ES3_EELb0ELb0ELb0ELb0ELb1ELb1ELb1ELb0EEEvNS_16Flash_fwd_paramsE)
        /*032c*/ 	.word	0x000000c0


	//----- nvinfo : EIATTR_MIN_STACK_SIZE
	.align		4
.L_146:
        /*0330*/ 	.byte	0x04, 0x12
        /*0332*/ 	.short	(.L_148 - .L_147)
	.align		4
.L_147:
        /*0334*/ 	.word	index@(_ZN5flash16flash_fwd_kernelI23Flash_fwd_kernel_traitsILi64ELi128ELi128ELi4ELb0ELb0EN7cutlass10bfloat16_tE19Flash_kernel_traitsILi64ELi128ELi128ELi4ES3_EELb0ELb0ELb0ELb0ELb0ELb0ELb0ELb0EEEvNS_16Flash_fwd_paramsE)
        /*0338*/ 	.word	0x000000d8


	//----- nvinfo : EIATTR_MIN_STACK_SIZE
	.align		4
.L_148:
        /*033c*/ 	.byte	0x04, 0x12
        /*033e*/ 	.short	(.L_150 - .L_149)
	.align		4
.L_149:
        /*0340*/ 	.word	index@(_ZN5flash16flash_fwd_kernelI23Flash_fwd_kernel_traitsILi64ELi128ELi128ELi4ELb0ELb0EN7cutlass10bfloat16_tE19Flash_kernel_traitsILi64ELi128ELi128ELi4ES3_EELb0ELb0ELb0ELb0ELb0ELb0ELb1ELb0EEEvNS_16Flash_fwd_paramsE)
        /*0344*/ 	.word	0x00000088


	//----- nvinfo : EIATTR_MIN_STACK_SIZE
	.align		4
.L_150:
        /*0348*/ 	.byte	0x04, 0x12
        /*034a*/ 	.short	(.L_152 - .L_151)
	.align		4
.L_151:
        /*034c*/ 	.word	index@(_ZN5flash16flash_fwd_kernelI23Flash_fwd_kernel_traitsILi64ELi128ELi128ELi4ELb0ELb0EN7cutlass10bfloat16_tE19Flash_kernel_traitsILi64ELi128ELi128ELi4ES3_EELb0ELb0ELb0ELb1ELb0ELb0ELb0ELb0EEEvNS_16Flash_fwd_paramsE)
        /*0350*/ 	.word	0x000000c8


	//----- nvinfo : EIATTR_MIN_STACK_SIZE
	.align		4
.L_152:
        /*0354*/ 	.byte	0x04, 0x12
        /*0356*/ 	.short	(.L_154 - .L_153)
	.align		4
.L_153:
        /*0358*/ 	.word	index@(_ZN5flash16flash_fwd_kernelI23Flash_fwd_kernel_traitsILi64ELi128ELi128ELi4ELb0ELb0EN7cutlass10bfloat16_tE19Flash_kernel_traitsILi64ELi128ELi128ELi4ES3_EELb0ELb0ELb0ELb1ELb0ELb0ELb1ELb0EEEvNS_16Flash_fwd_paramsE)
        /*035c*/ 	.word	0x00000088


	//----- nvinfo : EIATTR_MIN_STACK_SIZE
	.align		4
.L_154:
        /*0360*/ 	.byte	0x04, 0x12
        /*0362*/ 	.short	(.L_156 - .L_155)
	.align		4
.L_155:
        /*0364*/ 	.word	index@(_ZN5flash16flash_fwd_kernelI23Flash_fwd_kernel_traitsILi64ELi128ELi128ELi4ELb0ELb0EN7cutlass10bfloat16_tE19Flash_kernel_traitsILi64ELi128ELi128ELi4ES3_EELb0ELb0ELb1ELb0ELb0ELb1ELb0ELb0EEEvNS_16Flash_fwd_paramsE)
        /*0368*/ 	.word	0x00000178


	//----- nvinfo : EIATTR_MIN_STACK_SIZE
	.align		4
.L_156:
        /*036c*/ 	.byte	0x04, 0x12
        /*036e*/ 	.short	(.L_158 - .L_157)
	.align		4
.L_157:
        /*0370*/ 	.word	index@(_ZN5flash16flash_fwd_kernelI23Flash_fwd_kernel_traitsILi64ELi128ELi128ELi4ELb0ELb0EN7cutlass10bfloat16_tE19Flash_kernel_traitsILi64ELi128ELi128ELi4ES3_EELb0ELb0ELb1ELb0ELb0ELb1ELb1ELb0EEEvNS_16Flash_fwd_paramsE)
        /*0374*/ 	.word	0x00000128


	//----- nvinfo : EIATTR_MIN_STACK_SIZE
	.align		4
.L_158:
        /*0378*/ 	.byte	0x04, 0x12
        /*037a*/ 	.short	(.L_160 - .L_159)
	.align		4
.L_159:
        /*037c*/ 	.word	index@(_ZN5flash16flash_fwd_kernelI23Flash_fwd_kernel_traitsILi64ELi128ELi128ELi4ELb0ELb0EN7cutlass10bfloat16_tE19Flash_kernel_traitsILi64ELi128ELi128ELi4ES3_EELb0ELb0ELb1ELb0ELb0ELb0ELb0ELb0EEEvNS_16Flash_fwd_paramsE)
        /*0380*/ 	.word	0x00000158


	//----- nvinfo : EIATTR_MIN_STACK_SIZE
	.align		4
.L_160:
        /*0384*/ 	.byte	0x04, 0x12
        /*0386*/ 	.short	(.L_162 - .L_161)
	.align		4
.L_161:
        /*0388*/ 	.word	index@(_ZN5flash16flash_fwd_kernelI23Flash_fwd_kernel_traitsILi64ELi128ELi128ELi4ELb0ELb0EN7cutlass10bfloat16_tE19Flash_kernel_traitsILi64ELi128ELi128ELi4ES3_EELb0ELb0ELb1ELb0ELb0ELb0ELb1ELb0EEEvNS_16Flash_fwd_paramsE)
        /*038c*/ 	.word	0x00000138


	//----- nvinfo : EIATTR_MIN_STACK_SIZE
	.align		4
.L_162:
        /*0390*/ 	.byte	0x04, 0x12
        /*0392*/ 	.short	(.L_164 - .L_163)
	.align		4
.L_163:
        /*0394*/ 	.word	index@(_ZN5flash16flash_fwd_kernelI23Flash_fwd_kernel_traitsILi64ELi128ELi128ELi4ELb0ELb0EN7cutlass10bfloat16_tE19Flash_kernel_traitsILi64ELi128ELi128ELi4ES3_EELb0ELb0ELb1ELb1ELb0ELb0ELb0ELb0EEEvNS_16Flash_fwd_paramsE)
        /*0398*/ 	.word	0x00000138


	//----- nvinfo : EIATTR_MIN_STACK_SIZE
	.align		4
.L_164:
        /*039c*/ 	.byte	0x04, 0x12
        /*039e*/ 	.short	(.L_166 - .L_165)
	.align		4
.L_165:
        /*03a0*/ 	.word	index@(_ZN5flash16flash_fwd_kernelI23Flash_fwd_kernel_traitsILi64ELi128ELi128ELi4ELb0ELb0EN7cutlass10bfloat16_tE19Flash_kernel_traitsILi64ELi128ELi128ELi4ES3_EELb0ELb0ELb1ELb1ELb0ELb0ELb1ELb0EEEvNS_16Flash_fwd_paramsE)
        /*03a4*/ 	.word	0x00000150


	//----- nvinfo : EIATTR_MIN_STACK_SIZE
	.align		4
.L_166:
        /*03a8*/ 	.byte	0x04, 0x12
        /*03aa*/ 	.short	(.L_168 - .L_167)
	.align		4
.L_167:
        /*03ac*/ 	.word	index@(_ZN5flash16flash_fwd_kernelI23Flash_fwd_kernel_traitsILi64ELi128ELi64ELi4ELb0ELb0EN7cutlass10bfloat16_tE19Flash_kernel_traitsILi64ELi128ELi64ELi4ES3_EELb1ELb0ELb0ELb0ELb0ELb1ELb0ELb0EEEvNS_16Flash_fwd_paramsE)
        /*03b0*/ 	.word	0x00000028


	//----- nvinfo : EIATTR_MIN_STACK_SIZE
	.align		4
.L_168:
        /*03b4*/ 	.byte	0x04, 0x12
        /*03b6*/ 	.short	(.L_170 - .L_169)
	.align		4
.L_169:
        /*03b8*/ 	.word	index@(_ZN5flash16flash_fwd_kernelI23Flash_fwd_kernel_traitsILi64ELi128ELi64ELi4ELb0ELb0EN7cutlass10bfloat16_tE19Flash_kernel_traitsILi64ELi128ELi64ELi4ES3_EELb0ELb0ELb0ELb0ELb0ELb1ELb1ELb0EEEvNS_16Flash_fwd_paramsE)
        /*03bc*/ 	.word	0x00000000


	//----- nvinfo : EIATTR_MIN_STACK_SIZE
	.align		4
.L_170:
        /*03c0*/ 	.byte	0x04, 0x12
        /*03c2*/ 	.short	(.L_172 - .L_171)
	.align		4
.L_171:
        /*03c4*/ 	.word	index@(_ZN5flash16flash_fwd_kernelI23Flash_fwd_kernel_traitsILi64ELi128ELi64ELi4ELb0ELb0EN7cutlass10bfloat16_tE19Flash_kernel_traitsILi64ELi128ELi64ELi4ES3_EELb1ELb0ELb0ELb0ELb0ELb0ELb0ELb0EEEvNS_16Flash_fwd_paramsE)
        /*03c8*/ 	.word	0x00000048


	//----- nvinfo : EIATTR_MIN_STACK_SIZE
	.align		4
.L_172:
        /*03cc*/ 	.byte	0x04, 0x12
        /*03ce*/ 	.short	(.L_174 - .L_173)
	.align		4
.L_173:
        /*03d0*/ 	.word	index@(_ZN5flash16flash_fwd_kernelI23Flash_fwd_kernel_traitsILi64ELi128ELi64ELi4ELb0ELb0EN7cutlass10bfloat16_tE19Flash_kernel_traitsILi64ELi128ELi64ELi4ES3_EELb1ELb0ELb1ELb0ELb0ELb0ELb0ELb0EEEvNS_16Flash_fwd_paramsE)
        /*03d4*/ 	.word	0x00000078


	//----- nvinfo : EIATTR_MIN_STACK_SIZE
	.align		4
.L_174:
        /*03d8*/ 	.byte	0x04, 0x12
        /*03da*/ 	.short	(.L_176 - .L_175)
	.align		4
.L_175:
        /*03dc*/ 	.word	index@(_ZN5flash16flash_fwd_kernelI23Flash_fwd_kernel_traitsILi64ELi128ELi64ELi4ELb0ELb0EN7cutlass10bfloat16_tE19Flash_kernel_traitsILi64ELi128ELi64ELi4ES3_EELb1ELb0ELb0ELb0ELb1ELb1ELb0ELb0EEEvNS_16Flash_fwd_paramsE)
        /*03e0*/ 	.word	0x00000000


	//----- nvinfo : EIATTR_MIN_STACK_SIZE
	.align		4
.L_176:
        /*03e4*/ 	.byte	0x04, 0x12
        /*03e6*/ 	.short	(.L_178 - .L_177)
	.align		4
.L_177:
        /*03e8*/ 	.word	index@(_ZN5flash16flash_fwd_kernelI23Flash_fwd_kernel_traitsILi64ELi128ELi64ELi4ELb0ELb0EN7cutlass10bfloat16_tE19Flash_kernel_traitsILi64ELi128ELi64ELi4ES3_EELb0ELb0ELb0ELb0ELb1ELb1ELb1ELb0EEEvNS_16Flash_fwd_paramsE)
        /*03ec*/ 	.word	0x00000000


	//----- nvinfo : EIATTR_MIN_STACK_SIZE
	.align		4
.L_178:
        /*03f0*/ 	.byte	0x04, 0x12
        /*03f2*/ 	.short	(.L_180 - .L_179)
	.align		4
.L_179:
        /*03f4*/ 	.word	index@(_ZN5flash16flash_fwd_kernelI23Flash_fwd_kernel_traitsILi64ELi128ELi64ELi4ELb0ELb0EN7cutlass10bfloat16_tE19Flash_kernel_traitsILi64ELi128ELi64ELi4ES3_EELb1ELb0ELb0ELb1ELb0ELb0ELb0ELb0EEEvNS_16Flash_fwd_paramsE)
        /*03f8*/ 	.word	0x00000050


	//----- nvinfo : EIATTR_MIN_STACK_SIZE
	.align		4
.L_180:
        /*03fc*/ 	.byte	0x04, 0x12
        /*03fe*/ 	.short	(.L_182 - .L_181)
	.align		4
.L_181:
        /*0400*/ 	.word	index@(_ZN5flash16flash_fwd_kernelI23Flash_fwd_kernel_traitsILi64ELi128ELi64ELi4ELb0ELb0EN7cutlass10bfloat16_tE19Flash_kernel_traitsILi64ELi128ELi64ELi4ES3_EELb1ELb0ELb0ELb0ELb0ELb0ELb0ELb1EEEvNS_16Flash_fwd_paramsE)
        /*0404*/ 	.word	0x00000128


	//----- nvinfo : EIATTR_MIN_STACK_SIZE
	.align		4
.L_182:
        /*0408*/ 	.byte	0x04, 0x12
        /*040a*/ 	.short	(.L_184 - .L_183)
	.align		4
.L_183:
        /*040c*/ 	.word	index@(_ZN5flash16flash_fwd_kernelI23Flash_fwd_kernel_traitsILi64ELi128ELi64ELi4ELb0ELb0EN7cutlass10bfloat16_tE19Flash_kernel_traitsILi64ELi128ELi64ELi4ES3_EELb0ELb0ELb0ELb0ELb0ELb0ELb1ELb0EEEvNS_16Flash_fwd_paramsE)
        /*0410*/ 	.word	0x00000058


	//----- nvinfo : EIATTR_MIN_STACK_SIZE
	.align		4
.L_184:
        /*0414*/ 	.byte	0x04, 0x12
        /*0416*/ 	.short	(.L_186 - .L_185)
	.align		4
.L_185:
        /*0418*/ 	.word	index@(_ZN5flash16flash_fwd_kernelI23Flash_fwd_kernel_traitsILi64ELi128ELi64ELi4ELb0ELb0EN7cutlass10bfloat16_tE19Flash_kernel_traitsILi64ELi128ELi64ELi4ES3_EELb1ELb0ELb0ELb1ELb0ELb0ELb0ELb1EEEvNS_16Flash_fwd_paramsE)
        /*041c*/ 	.word	0x00000100


	//----- nvinfo : EIATTR_MIN_STACK_SIZE
	.align		4
.L_186:
        /*0420*/ 	.byte	0x04, 0x12
        /*0422*/ 	.short	(.L_188 - .L_187)
	.align		4
.L_187:
        /*0424*/ 	.word	index@(_ZN5flash16flash_fwd_kernelI23Flash_fwd_kernel_traitsILi64ELi128ELi64ELi4ELb0ELb0EN7cutlass10bfloat16_tE19Flash_kernel_traitsILi64ELi128ELi64ELi4ES3_EELb0ELb0ELb0ELb1ELb0ELb0ELb1ELb0EEEvNS_16Flash_fwd_paramsE)
        /*0428*/ 	.word	0x00000058


	//----- nvinfo : EIATTR_MIN_STACK_SIZE
	.align		4
.L_188:
        /*042c*/ 	.byte	0x04, 0x12
        /*042e*/ 	.short	(.L_190 - .L_189)
	.align		4
.L_189:
        /*0430*/ 	.word	index@(_ZN5flash16flash_fwd_kernelI23Flash_fwd_kernel_traitsILi64ELi128ELi64ELi4ELb0ELb0EN7cutlass10bfloat16_tE19Flash_kernel_traitsILi64ELi128ELi64ELi4ES3_EELb1ELb0ELb1ELb0ELb0ELb1ELb0ELb0EEEvNS_16Flash_fwd_paramsE)
        /*0434*/ 	.word	0x00000070


	//----- nvinfo : EIATTR_MIN_STACK_SIZE
	.align		4
.L_190:
        /*0438*/ 	.byte	0x04, 0x12
        /*043a*/ 	.short	(.L_192 - .L_191)
	.align		4
.L_191:
        /*043c*/ 	.word	index@(_ZN5flash16flash_fwd_kernelI23Flash_fwd_kernel_traitsILi64ELi128ELi64ELi4ELb0ELb0EN7cutlass10bfloat16_tE19Flash_kernel_traitsILi64ELi128ELi64ELi4ES3_EELb0ELb0ELb1ELb0ELb0ELb1ELb1ELb0EEEvNS_16Flash_fwd_paramsE)
        /*0440*/ 	.word	0x00000070


	//----- nvinfo : EIATTR_MIN_STACK_SIZE
	.align		4
.L_192:
        /*0444*/ 	.byte	0x04, 0x12
        /*0446*/ 	.short	(.L_194 - .L_193)
	.align		4
.L_193:
        /*0448*/ 	.word	index@(_ZN5flash16flash_fwd_kernelI23Flash_fwd_kernel_traitsILi64ELi128ELi64ELi4ELb0ELb0EN7cutlass10bfloat16_tE19Flash_kernel_traitsILi64ELi128ELi64ELi4ES3_EELb1ELb0ELb1ELb1ELb0ELb0ELb0ELb0EEEvNS_16Flash_fwd_paramsE)
        /*044c*/ 	.word	0x00000078


	//----- nvinfo : EIATTR_MIN_STACK_SIZE
	.align		4
.L_194:
        /*0450*/ 	.byte	0x04, 0x12
        /*0452*/ 	.short	(.L_196 - .L_195)
	.align		4
.L_195:
        /*0454*/ 	.word	index@(_ZN5flash16flash_fwd_kernelI23Flash_fwd_kernel_traitsILi64ELi128ELi64ELi4ELb0ELb0EN7cutlass10bfloat16_tE19Flash_kernel_traitsILi64ELi128ELi64ELi4ES3_EELb1ELb0ELb1ELb0ELb0ELb0ELb0ELb1EEEvNS_16Flash_fwd_paramsE)
        /*0458*/ 	.word	0x000001f8


	//----- nvinfo : EIATTR_MIN_STACK_SIZE
	.align		4
.L_196:
        /*045c*/ 	.byte	0x04, 0x12
        /*045e*/ 	.short	(.L_198 - .L_197)
	.align		4
.L_197:
        /*0460*/ 	.word	index@(_ZN5flash16flash_fwd_kernelI23Flash_fwd_kernel_traitsILi64ELi128ELi64ELi4ELb0ELb0EN7cutlass10bfloat16_tE19Flash_kernel_traitsILi64ELi128ELi64ELi4ES3_EELb0ELb0ELb1ELb0ELb0ELb0ELb1ELb0EEEvNS_16Flash_fwd_paramsE)
        /*0464*/ 	.word	0x000000b0


	//----- nvinfo : EIATTR_MIN_STACK_SIZE
	.align		4
.L_198:
        /*0468*/ 	.byte	0x04, 0x12
        /*046a*/ 	.short	(.L_200 - .L_199)
	.align		4
.L_199:
        /*046c*/ 	.word	index@(_ZN5flash16flash_fwd_kernelI23Flash_fwd_kernel_traitsILi64ELi128ELi64ELi4ELb0ELb0EN7cutlass10bfloat16_tE19Flash_kernel_traitsILi64ELi128ELi64ELi4ES3_EELb1ELb0ELb1ELb1ELb0ELb0ELb0ELb1EEEvNS_16Flash_fwd_paramsE)
        /*0470*/ 	.word	0x000001d8


	//----- nvinfo : EIATTR_MIN_STACK_SIZE
	.align		4
.L_200:
        /*0474*/ 	.byte	0x04, 0x12
        /*0476*/ 	.short	(.L_202 - .L_201)
	.align		4
.L_201:
        /*0478*/ 	.word	index@(_ZN5flash16flash_fwd_kernelI23Flash_fwd_kernel_traitsILi64ELi128ELi64ELi4ELb0ELb0EN7cutlass10bfloat16_tE19Flash_kernel_traitsILi64ELi128ELi64ELi4ES3_EELb0ELb0ELb1ELb1ELb0ELb0ELb1ELb0EEEvNS_16Flash_fwd_paramsE)
        /*047c*/ 	.word	0x00000060
.L_202:


//--------------------- .nv.compat                --------------------------
	.section	.nv.compat,"",@"SHT_CUDA_COMPAT_INFO"
	.align	4
        /*0000*/ 	.byte	0x02, 0x09, 0x01, 0x00, 0x02, 0x02, 0x01, 0x00, 0x02, 0x05, 0x05, 0x00, 0x03, 0x07, 0x01, 0x01
        /*0010*/ 	.byte	0x02, 0x03, 0x00, 0x00, 0x02, 0x06, 0x01, 0x00, 0x04, 0x0b, 0x08, 0x00, 0x00, 0x00, 0x00, 0x00
        /*0020*/ 	.byte	0x00, 0x00, 0x00, 0x00


//--------------------- .nv.info._ZN5flash16flash_fwd_kernelI23Flash_fwd_kernel_traitsILi64ELi128ELi128ELi4ELb0ELb0EN7cutlass10bfloat16_tE19Flash_kernel_traitsILi64ELi128ELi128ELi4ES3_EELb0ELb0ELb0ELb0ELb0ELb1ELb0ELb0EEEvNS_16Flash_fwd_paramsE --------------------------
	.section	.nv.info._ZN5flash16flash_fwd_kernelI23Flash_fwd_kernel_traitsILi64ELi128ELi128ELi4ELb0ELb0EN7cutlass10bfloat16_tE19Flash_kernel_traitsILi64ELi128ELi128ELi4ES3_EELb0ELb0ELb0ELb0ELb0ELb1ELb0ELb0EEEvNS_16Flash_fwd_paramsE,"",@"SHT_CUDA_INFO"
	.sectionflags	@""
	.align	4


	//----- nvinfo : EIATTR_CUDA_API_VERSION
	.align		4
        /*0000*/ 	.byte	0x04, 0x37
        /*0002*/ 	.short	(.L_204 - .L_203)
.L_203:
        /*0004*/ 	.word	0x00000082


	//----- nvinfo : EIATTR_KPARAM_INFO
	.align		4
.L_204:
        /*0008*/ 	.byte	0x04, 0x17
        /*000a*/ 	.short	(.L_206 - .L_205)
.L_205:
        /*000c*/ 	.word	0x00000000
        /*0010*/ 	.short	0x0000
        /*0012*/ 	.short	0x0000
        /*0014*/ 	.byte	0x00, 0xf0, 0x41, 0x07


	//----- nvinfo : EIATTR_SPARSE_MMA_MASK
	.align		4
.L_206:
        /*0018*/ 	.byte	0x03, 0x50
        /*001a*/ 	.short	0x0000


	//----- nvinfo : EIATTR_MAXREG_COUNT
	.align		4
        /*001c*/ 	.byte	0x03, 0x1b
        /*001e*/ 	.short	0x00ff


	//----- nvinfo : EIATTR_NUM_BARRIERS
	.align		4
        /*0020*/ 	.byte	0x02, 0x4c
        /*0022*/ 	.byte	0x01
	.zero		1


	//----- nvinfo : EIATTR_ANNOTATIONS
	.align		4
        /*0024*/ 	.byte	0x04, 0x55
        /*0026*/ 	.short	(.L_208 - .L_207)


	//   ....[0]....
.L_207:
        /*0028*/ 	.word	0x00000001
        /*002c*/ 	.byte	0x20, 0x02, 0x00, 0x00, 0x01, 0x00, 0x00, 0x00, 0xe0, 0x03, 0x00, 0x00, 0x01, 0x00, 0x00, 0x00
        /* <DEDUP_REMOVED lines=57> */
        /*03cc*/ 	.byte	0x30, 0xf4, 0x00, 0x00, 0x01, 0x00, 0x00, 0x00, 0xa0, 0xf6, 0x00, 0x00


	//----- nvinfo : EIATTR_MERCURY_ISA_VERSION
	.align		4
.L_208:
        /*03d8*/ 	.byte	0x03, 0x5f
        /*03da*/ 	.short	0x0101


	//----- nvinfo : EIATTR_COOP_GROUP_MASK_REGIDS
	.align		4
        /*03dc*/ 	.byte	0x04, 0x29
        /*03de*/ 	.short	(.L_210 - .L_209)


	//   ....[0]....
.L_209:
        /*03e0*/ 	.word	0xffffffff


	//   ....[1]....
        /*03e4*/ 	.word	0xffffffff


	//   ....[2]....
        /*03e8*/ 	.word	0xffffffff


	//   ....[3]....
        /*03ec*/ 	.word	0xffffffff


	//   ....[4]....
        /*03f0*/ 	.word	0xffffffff


	//   ....[5]....
        /*03f4*/ 	.word	0xffffffff


	//   ....[6]....
        /*03f8*/ 	.word	0xffffffff


	//   ....[7]....
        /*03fc*/ 	.word	0xffffffff


	//   ....[8]....
        /*0400*/ 	.word	0xffffffff


	//   ....[9]....
        /*0404*/ 	.word	0xffffffff


	//   ....[10]....
        /*0408*/ 	.word	0xffffffff


	//   ....[11]....
        /*040c*/ 	.word	0xffffffff


	//   ....[12]....
        /*0410*/ 	.word	0xffffffff


	//   ....[13]....
        /*0414*/ 	.word	0xffffffff


	//   ....[14]....
        /*0418*/ 	.word	0xffffffff


	//   ....[15]....
        /*041c*/ 	.word	0xffffffff


	//   ....[16]....
        /*0420*/ 	.word	0xffffffff


	//   ....[17]....
        /*0424*/ 	.word	0xffffffff


	//   ....[18]....
        /*0428*/ 	.word	0xffffffff


	//   ....[19]....
        /*042c*/ 	.word	0xffffffff


	//   ....[20]....
        /*0430*/ 	.word	0xffffffff


	//   ....[21]....
        /*0434*/ 	.word	0xffffffff


	//   ....[22]....
        /*0438*/ 	.word	0xffffffff


	//   ....[23]....
        /*043c*/ 	.word	0xffffffff


	//----- nvinfo : EIATTR_COOP_GROUP_INSTR_OFFSETS
	.align		4
.L_210:
        /*0440*/ 	.byte	0x04, 0x28
        /*0442*/ 	.short	(.L_212 - .L_211)


	//   ....[0]....
.L_211:
        /*0444*/ 	.word	0x000042d0


	//   ....[1]....
        /*0448*/ 	.word	0x00004400


	//   ....[2]....
        /*044c*/ 	.word	0x00004810


	//   ....[3]....
        /*0450*/ 	.word	0x00004830


	//   ....[4]....
        /*0454*/ 	.word	0x00004ac0


	//   ....[5]....
        /*0458*/ 	.word	0x00004b00


	//   ....[6]....
        /*045c*/ 	.word	0x00004eb0


	//   ....[7]....
        /*0460*/ 	.word	0x00004f70


	//   ....[8]....
        /*0464*/ 	.word	0x00009a10


	//   ....[9]....
        /*0468*/ 	.word	0x00009a70


	//   ....[10]....
        /*046c*/ 	.word	0x00009ac0


	//   ....[11]....
        /*0470*/ 	.word	0x00009af0


	//   ....[12]....
        /*0474*/ 	.word	0x00009bb0


	//   ....[13]....
        /*0478*/ 	.word	0x00009bc0


	//   ....[14]....
        /*047c*/ 	.word	0x00009bd0


	//   ....[15]....
        /*0480*/ 	.word	0x00009be0


	//   ....[16]....
        /*0484*/ 	.word	0x0000d680


	//   ....[17]....
        /*0488*/ 	.word	0x0000d690


	//   ....[18]....
        /*048c*/ 	.word	0x0000d6a0


	//   ....[19]....
        /*0490*/ 	.word	0x0000d6b0


	//   ....[20]....
        /*0494*/ 	.word	0x0000d710


	//   ....[21]....
        /*0498*/ 	.word	0x0000d750


	//   ....[22]....
        /*049c*/ 	.word	0x0000d770


	//   ....[23]....
        /*04a0*/ 	.word	0x0000d8b0


	//----- nvinfo : EIATTR_EXIT_INSTR_OFFSETS
	.align		4
.L_212:
        /*04a4*/ 	.byte	0x04, 0x1c
        /*04a6*/ 	.short	(.L_214 - .L_213)


	//   ....[0]....
.L_213:
        /*04a8*/ 	.word	0x00000390


	//   ....[1]....
        /*04ac*/ 	.word	0x0000f340


	//   ....[2]....
        /*04b0*/ 	.word	0x0000f420


	//   ....[3]....
        /*04b4*/ 	.word	0x00010620


	//   ....[4]....
        /*04b8*/ 	.word	0x000106b0


	//----- nvinfo : EIATTR_CRS_STACK_SIZE
	.align		4
.L_214:
        /*04bc*/ 	.byte	0x04, 0x1e
        /*04be*/ 	.short	(.L_216 - .L_215)
.L_215:
        /*04c0*/ 	.word	0x00000000


	//----- nvinfo : EIATTR_CBANK_PARAM_SIZE
	.align		4
.L_216:
        /*04c4*/ 	.byte	0x03, 0x19
        /*04c6*/ 	.short	0x01d0


	//----- nvinfo : EIATTR_PARAM_CBANK
	.align		4
        /*04c8*/ 	.byte	0x04, 0x0a
        /*04ca*/ 	.short	(.L_218 - .L_217)
	.align		4
.L_217:
        /*04cc*/ 	.word	index@(.nv.constant0._ZN5flash16flash_fwd_kernelI23Flash_fwd_kernel_traitsILi64ELi128ELi128ELi4ELb0ELb0EN7cutlass10bfloat16_tE19Flash_kernel_traitsILi64ELi128ELi128ELi4ES3_EELb0ELb0ELb0ELb0ELb0ELb1ELb0ELb0EEEvNS_16Flash_fwd_paramsE)
        /*04d0*/ 	.short	0x0210
        /*04d2*/ 	.short	0x01d0


	//----- nvinfo : EIATTR_SW_WAR
	.align		4
.L_218:
        /*04d4*/ 	.byte	0x04, 0x36
        /*04d6*/ 	.short	(.L_220 - .L_219)
.L_219:
        /*04d8*/ 	.word	0x00000008
.L_220:


//--------------------- .nv.info._ZN5flash16flash_fwd_kernelI23Flash_fwd_kernel_traitsILi64ELi128ELi128ELi4ELb0ELb0EN7cutlass10bfloat16_tE19Flash_kernel_traitsILi64ELi128ELi128ELi4ES3_EELb0ELb0ELb0ELb0ELb0ELb1ELb1ELb0EEEvNS_16Flash_fwd_paramsE --------------------------
	.section	.nv.info._ZN5flash16flash_fwd_kernelI23Flash_fwd_kernel_traitsILi64ELi128ELi128ELi4ELb0ELb0EN7cutlass10bfloat16_tE19Flash_kernel_traitsILi64ELi128ELi128ELi4ES3_EELb0ELb0ELb0ELb0ELb0ELb1ELb1ELb0EEEvNS_16Flash_fwd_paramsE,"",@"SHT_CUDA_INFO"
	.sectionflags	@""
	.align	4


	//----- nvinfo : EIATTR_CUDA_API_VERSION
	.align		4
        /*0000*/ 	.byte	0x04, 0x37
        /*0002*/ 	.short	(.L_222 - .L_221)
.L_221:
        /*0004*/ 	.word	0x00000082


	//----- nvinfo : EIATTR_KPARAM_INFO
	.align		4
.L_222:
        /*0008*/ 	.byte	0x04, 0x17
        /*000a*/ 	.short	(.L_224 - .L_223)
.L_223:
        /*000c*/ 	.word	0x00000000
        /*0010*/ 	.short	0x0000
        /*0012*/ 	.short	0x0000
        /*0014*/ 	.byte	0x00, 0xf0, 0x41, 0x07


	//----- nvinfo : EIATTR_SPARSE_MMA_MASK
	.align		4
.L_224:
        /*0018*/ 	.byte	0x03, 0x50
        /*001a*/ 	.short	0x0000


	//----- nvinfo : EIATTR_MAXREG_COUNT
	.align		4
        /*001c*/ 	.byte	0x03, 0x1b
        /*001e*/ 	.short	0x00ff


	//----- nvinfo : EIATTR_NUM_BARRIERS
	.align		4
        /*0020*/ 	.byte	0x02, 0x4c
        /*0022*/ 	.byte	0x01
	.zero		1


	//----- nvinfo : EIATTR_ANNOTATIONS
	.align		4
        /*0024*/ 	.byte	0x04, 0x55
        /*0026*/ 	.short	(.L_226 - .L_225)


	//   ....[0]....
.L_225:
        /* <DEDUP_REMOVED lines=28> */
        /*01dc*/ 	.byte	0xb0, 0xf9, 0x00, 0x00


	//----- nvinfo : EIATTR_MERCURY_ISA_VERSION
	.align		4
.L_226:
        /*01e0*/ 	.byte	0x03, 0x5f
        /*01e2*/ 	.short	0x0101


	//----- nvinfo : EIATTR_COOP_GROUP_MASK_REGIDS
	.align		4
        /*01e4*/ 	.byte	0x04, 0x29
        /*01e6*/ 	.short	(.L_228 - .L_227)


	//   ....[0]....
.L_227:
        /*01e8*/ 	.word	0xffffffff


	//   ....[1]....
        /*01ec*/ 	.word	0xffffffff


	//   ....[2]....
        /*01f0*/ 	.word	0xffffffff


	//   ....[3]....
        /*01f4*/ 	.word	0xffffffff


	//   ....[4]....
        /*01f8*/ 	.word	0xffffffff


	//   ....[5]....
        /*01fc*/ 	.word	0xffffffff


	//   ....[6]....
        /*0200*/ 	.word	0xffffffff


	//   ....[7]....
        /*0204*/ 	.word	0xffffffff


	//   ....[8]....
        /*0208*/ 	.word	0xffffffff


	//   ....[9]....
        /*020c*/ 	.word	0xffffffff


	//   ....[10]....
        /*0210*/ 	.word	0xffffffff


	//   ....[11]....
        /*0214*/ 	.word	0xffffffff


	//   ....[12]....
        /*0218*/ 	.word	0xffffffff


	//   ....[13]....
        /*021c*/ 	.word	0xffffffff


	//   ....[14]....
        /*0220*/ 	.word	0xffffffff


	//   ....[15]....
        /*0224*/ 	.word	0xffffffff


	//   ....[16]....
        /*0228*/ 	.word	0xffffffff


	//   ....[17]....
        /*022c*/ 	.word	0xffffffff


	//   ....[18]....
        /*0230*/ 	.word	0xffffffff


	//   ....[19]....
        /*0234*/ 	.word	0xffffffff


	//   ....[20]....
        /*0238*/ 	.word	0xffffffff


	//   ....[21]....
        /*023c*/ 	.word	0xffffffff


	//   ....[22]....
        /*0240*/ 	.word	0xffffffff


	//   ....[23]....
        /*0244*/ 	.word	0xffffffff


	//----- nvinfo : EIATTR_COOP_GROUP_INSTR_OFFSETS
	.align		4
.L_228:
        /*0248*/ 	.byte	0x04, 0x28
        /*024a*/ 	.short	(.L_230 - .L_229)


	//   ....[0]....
.L_229:
        /*024c*/ 	.word	0x00004fd0


	//   ....[1]....
        /*0250*/ 	.word	0x00005120


	//   ....[2]....
        /*0254*/ 	.word	0x00005420


	//   ....[3]....
        /*0258*/ 	.word	0x00005520


	//   ....[4]....
        /*025c*/ 	.word	0x000057f0


	//   ....[5]....
        /*0260*/ 	.word	0x000059d0


	//   ....[6]....
        /*0264*/ 	.word	0x00005e50


	//   ....[7]....
        /*0268*/ 	.word	0x00005f80


	//   ....[8]....
        /*026c*/ 	.word	0x0000a970


	//   ....[9]....
        /*0270*/ 	.word	0x0000a9e0


	//   ....[10]....
        /*0274*/ 	.word	0x0000aa10


	//   ....[11]....
        /*0278*/ 	.word	0x0000aa20


	//   ....[12]....
        /*027c*/ 	.word	0x0000aa60


	//   ....[13]....
        /*0280*/ 	.word	0x0000aa80


	//   ....[14]....
        /*0284*/ 	.word	0x0000aa90


	//   ....[15]....
        /*0288*/ 	.word	0x0000aaa0


	//   ....[16]....
        /*028c*/ 	.word	0x0000da30


	//   ....[17]....
        /*0290*/ 	.word	0x0000da40


	//   ....[18]....
        /*0294*/ 	.word	0x0000da50


	//   ....[19]....
        /*0298*/ 	.word	0x0000da60


	//   ....[20]....
        /*029c*/ 	.word	0x0000dab0


	//   ....[21]....
        /*02a0*/ 	.word	0x0000db20


	//   ....[22]....
        /*02a4*/ 	.word	0x0000db50


	//   ....[23]....
        /*02a8*/ 	.word	0x0000dba0


	//----- nvinfo : EIATTR_EXIT_INSTR_OFFSETS
	.align		4
.L_230:
        /*02ac*/ 	.byte	0x04, 0x1c
        /*02ae*/ 	.short	(.L_232 - .L_231)


	//   ....[0]....
.L_231:
        /*02b0*/ 	.word	0x00000390


	//   ....[1]....
        /*02b4*/ 	.word	0x0000f670


	//   ....[2]....
        /*02b8*/ 	.word	0x0000f750


	//   ....[3]....
        /*02bc*/ 	.word	0x00010950


	//   ....[4]....
        /*02c0*/ 	.word	0x000109e0


	//----- nvinfo : EIATTR_CRS_STACK_SIZE
	.align		4
.L_232:
        /*02c4*/ 	.byte	0x04, 0x1e
        /*02c6*/ 	.short	(.L_234 - .L_233)
.L_233:
        /*02c8*/ 	.word	0x00000000


	//----- nvinfo : EIATTR_CBANK_PARAM_SIZE
	.align		4
.L_234:
        /*02cc*/ 	.byte	0x03, 0x19
        /*02ce*/ 	.short	0x01d0


	//----- nvinfo : EIATTR_PARAM_CBANK
	.align		4
        /*02d0*/ 	.byte	0x04, 0x0a
        /*02d2*/ 	.short	(.L_236 - .L_235)
	.align		4
.L_235:
        /*02d4*/ 	.word	index@(.nv.constant0._ZN5flash16flash_fwd_kernelI23Flash_fwd_kernel_traitsILi64ELi128ELi128ELi4ELb0ELb0EN7cutlass10bfloat16_tE19Flash_kernel_traitsILi64ELi128ELi128ELi4ES3_EELb0ELb0ELb0ELb0ELb0ELb1ELb1ELb0EEEvNS_16Flash_fwd_paramsE)
        /*02d8*/ 	.short	0x0210
        /*02da*/ 	.short	0x01d0


	//----- nvinfo : EIATTR_SW_WAR
	.align		4
.L_236:
        /*02dc*/ 	.byte	0x04, 0x36
        /*02de*/ 	.short	(.L_238 - .L_237)
.L_237:
        /*02e0*/ 	.word	0x00000008
.L_238:


//--------------------- .nv.info._ZN5flash16flash_fwd_kernelI23Flash_fwd_kernel_traitsILi64ELi128ELi128ELi4ELb0ELb0EN7cutlass10bfloat16_tE19Flash_kernel_traitsILi64ELi128ELi128ELi4ES3_EELb0ELb0ELb0ELb0ELb1ELb1ELb0ELb0EEEvNS_16Flash_fwd_paramsE --------------------------
	.section	.nv.info._ZN5flash16flash_fwd_kernelI23Flash_fwd_kernel_traitsILi64ELi128ELi128ELi4ELb0ELb0EN7cutlass10bfloat16_tE19Flash_kernel_traitsILi64ELi128ELi128ELi4ES3_EELb0ELb0ELb0ELb0ELb1ELb1ELb0ELb0EEEvNS_16Flash_fwd_paramsE,"",@"SHT_CUDA_INFO"
	.sectionflags	@""
	.align	4


	//----- nvinfo : EIATTR_CUDA_API_VERSION
	.align		4
        /*0000*/ 	.byte	0x04, 0x37
        /*0002*/ 	.short	(.L_240 - .L_239)
.L_239:
        /*0004*/ 	.word	0x00000082


	//----- nvinfo : EIATTR_KPARAM_INFO
	.align		4
.L_240:
        /*0008*/ 	.byte	0x04, 0x17
        /*000a*/ 	.short	(.L_242 - .L_241)
.L_241:
        /*000c*/ 	.word	0x00000000
        /*0010*/ 	.short	0x0000
        /*0012*/ 	.short	0x0000
        /*0014*/ 	.byte	0x00, 0xf0, 0x41, 0x07


	//----- nvinfo : EIATTR_SPARSE_MMA_MASK
	.align		4
.L_242:
        /*0018*/ 	.byte	0x03, 0x50
        /*001a*/ 	.short	0x0000


	//----- nvinfo : EIATTR_MAXREG_COUNT
	.align		4
        /*001c*/ 	.byte	0x03, 0x1b
        /*001e*/ 	.short	0x00ff


	//----- nvinfo : EIATTR_NUM_BARRIERS
	.align		4
        /*0020*/ 	.byte	0x02, 0x4c
        /*0022*/ 	.byte	0x01
	.zero		1


	//----- nvinfo : EIATTR_ANNOTATIONS
	.align		4
        /*0024*/ 	.byte	0x04, 0x55
        /*0026*/ 	.short	(.L_244 - .L_243)


	//   ....[0]....
.L_243:
        /* <DEDUP_REMOVED lines=66> */


	//----- nvinfo : EIATTR_MERCURY_ISA_VERSION
	.align		4
.L_244:
        /*0438*/ 	.byte	0x03, 0x5f
        /*043a*/ 	.short	0x0101


	//----- nvinfo : EIATTR_COOP_GROUP_MASK_REGIDS
	.align		4
        /*043c*/ 	.byte	0x04, 0x29
        /*043e*/ 	.short	(.L_246 - .L_245)


	//   ....[0]....
.L_245:
        /*0440*/ 	.word	0xffffffff


	//   ....[1]....
        /*0444*/ 	.word	0xffffffff


	//   ....[2]....
        /*0448*/ 	.word	0xffffffff


	//   ....[3]....
        /*044c*/ 	.word	0xffffffff


	//   ....[4]....
        /*0450*/ 	.word	0xffffffff


	//   ....[5]....
        /*0454*/ 	.word	0xffffffff


	//   ....[6]....
        /*0458*/ 	.word	0xffffffff


	//   ....[7]....
        /*045c*/ 	.word	0xffffffff


	//   ....[8]....
        /*0460*/ 	.word	0xffffffff


	//   ....[9]....
        /*0464*/ 	.word	0xffffffff


	//   ....[10]....
        /*0468*/ 	.word	0xffffffff


	//   ....[11]....
        /*046c*/ 	.word	0xffffffff


	//   ....[12]....
        /*0470*/ 	.word	0xffffffff


	//   ....[13]....
        /*0474*/ 	.word	0xffffffff


	//   ....[14]....
        /*0478*/ 	.word	0xffffffff


	//   ....[15]....
        /*047c*/ 	.word	0xffffffff


	//   ....[16]....
        /*0480*/ 	.word	0xffffffff


	//   ....[17]....
        /*0484*/ 	.word	0xffffffff


	//   ....[18]....
        /*0488*/ 	.word	0xffffffff


	//   ....[19]....
        /*048c*/ 	.word	0xffffffff


	//   ....[20]....
        /*0490*/ 	.word	0xffffffff


	//   ....[21]....
        /*0494*/ 	.word	0xffffffff


	//   ....[22]....
        /*0498*/ 	.word	0xffffffff


	//   ....[23]....
        /*049c*/ 	.word	0xffffffff


	//----- nvinfo : EIATTR_COOP_GROUP_INSTR_OFFSETS
	.align		4
.L_246:
        /*04a0*/ 	.byte	0x04, 0x28
        /*04a2*/ 	.short	(.L_248 - .L_247)


	//   ....[0]....
.L_247:
        /*04a4*/ 	.word	0x000023e0


	//   ....[1]....
        /*04a8*/ 	.word	0x00002560


	//   ....[2]....
        /*04ac*/ 	.word	0x000025f0


	//   ....[3]....
        /*04b0*/ 	.word	0x00002740


	//   ....[4]....
        /*04b4*/ 	.word	0x00002850


	//   ....[5]....
        /*04b8*/ 	.word	0x000028c0


	//   ....[6]....
        /*04bc*/ 	.word	0x00002de0


	//   ....[7]....
        /*04c0*/ 	.word	0x00002e70


	//   ....[8]....
        /*04c4*/ 	.word	0x000078d0


	//   ....[9]....
        /*04c8*/ 	.word	0x00007930


	//   ....[10]....
        /*04cc*/ 	.word	0x00007980


	//   ....[11]....
        /*04d0*/ 	.word	0x000079b0


	//   ....[12]....
        /*04d4*/ 	.word	0x00007a70


	//   ....[13]....
        /*04d8*/ 	.word	0x00007a80


	//   ....[14]....
        /*04dc*/ 	.word	0x00007a90


	//   ....[15]....
        /*04e0*/ 	.word	0x00007ae0


	//   ....[16]....
        /*04e4*/ 	.word	0x0000ab30


	//   ....[17]....
        /*04e8*/ 	.word	0x0000ab70


	//   ....[18]....
        /*04ec*/ 	.word	0x0000ab80


	//   ....[19]....
        /*04f0*/ 	.word	0x0000ab90


	//   ....[20]....
        /*04f4*/ 	.word	0x0000abf0


	//   ....[21]....
        /*04f8*/ 	.word	0x0000ac20


	//   ....[22]....
        /*04fc*/ 	.word	0x0000ac40


	//   ....[23]....
        /*0500*/ 	.word	0x0000ac90


	//----- nvinfo : EIATTR_EXIT_INSTR_OFFSETS
	.align		4
.L_248:
        /*0504*/ 	.byte	0x04, 0x1c
        /*0506*/ 	.short	(.L_250 - .L_249)


	//   ....[0]....
.L_249:
        /*0508*/ 	.word	0x00000150


	//   ....[1]....
        /*050c*/ 	.word	0x0000c1b0


	//----- nvinfo : EIATTR_CRS_STACK_SIZE
	.align		4
.L_250:
        /*0510*/ 	.byte	0x04, 0x1e
        /*0512*/ 	.short	(.L_252 - .L_251)
.L_251:
        /*0514*/ 	.word	0x00000000


	//----- nvinfo : EIATTR_CBANK_PARAM_SIZE
	.align		4
.L_252:
        /*0518*/ 	.byte	0x03, 0x19
        /*051a*/ 	.short	0x01d0


	//----- nvinfo : EIATTR_PARAM_CBANK
	.align		4
        /*051c*/ 	.byte	0x04, 0x0a
        /*051e*/ 	.short	(.L_254 - .L_253)
	.align		4
.L_253:
        /*0520*/ 	.word	index@(.nv.constant0._ZN5flash16flash_fwd_kernelI23Flash_fwd_kernel_traitsILi64ELi128ELi128ELi4ELb0ELb0EN7cutlass10bfloat16_tE19Flash_kernel_traitsILi64ELi128ELi128ELi4ES3_EELb0ELb0ELb0ELb0ELb1ELb1ELb0ELb0EEEvNS_16Flash_fwd_paramsE)
        /*0524*/ 	.short	0x0210
        /*0526*/ 	.short	0x01d0


	//----- nvinfo : EIATTR_SW_WAR
	.align		4
.L_254:
        /*0528*/ 	.byte	0x04, 0x36
        /*052a*/ 	.short	(.L_256 - .L_255)
.L_255:
        /*052c*/ 	.word	0x00000008
.L_256:


//--------------------- .nv.info._ZN5flash16flash_fwd_kernelI23Flash_fwd_kernel_traitsILi64ELi128ELi128ELi4ELb0ELb0EN7cutlass10bfloat16_tE19Flash_kernel_traitsILi64ELi128ELi128ELi4ES3_EELb0ELb0ELb0ELb0ELb1ELb1ELb1ELb0EEEvNS_16Flash_fwd_paramsE --------------------------
	.section	.nv.info._ZN5flash16flash_fwd_kernelI23Flash_fwd_kernel_traitsILi64ELi128ELi128ELi4ELb0ELb0EN7cutlass10bfloat16_tE19Flash_kernel_traitsILi64ELi128ELi128ELi4ES3_EELb0ELb0ELb0ELb0ELb1ELb1ELb1ELb0EEEvNS_16Flash_fwd_paramsE,"",@"SHT_CUDA_INFO"
	.sectionflags	@""
	.align	4


	//----- nvinfo : EIATTR_CUDA_API_VERSION
	.align		4
        /*0000*/ 	.byte	0x04, 0x37
        /*0002*/ 	.short	(.L_258 - .L_257)
.L_257:
        /*0004*/ 	.word	0x00000082


	//----- nvinfo : EIATTR_KPARAM_INFO
	.align		4
.L_258:
        /*0008*/ 	.byte	0x04, 0x17
        /*000a*/ 	.short	(.L_260 - .L_259)
.L_259:
        /*000c*/ 	.word	0x00000000
        /*0010*/ 	.short	0x0000
        /*0012*/ 	.short	0x0000
        /*0014*/ 	.byte	0x00, 0xf0, 0x41, 0x07


	//----- nvinfo : EIATTR_SPARSE_MMA_MASK
	.align		4
.L_260:
        /*0018*/ 	.byte	0x03, 0x50
        /*001a*/ 	.short	0x0000


	//----- nvinfo : EIATTR_MAXREG_COUNT
	.align		4
        /*001c*/ 	.byte	0x03, 0x1b
        /*001e*/ 	.short	0x00ff


	//----- nvinfo : EIATTR_NUM_BARRIERS
	.align		4
        /*0020*/ 	.byte	0x02, 0x4c
        /*0022*/ 	.byte	0x01
	.zero		1


	//----- nvinfo : EIATTR_ANNOTATIONS
	.align		4
        /*0024*/ 	.byte	0x04, 0x55
        /*0026*/ 	.short	(.L_262 - .L_261)


	//   ....[0]....
.L_261:
        /* <DEDUP_REMOVED lines=64> */


	//----- nvinfo : EIATTR_MERCURY_ISA_VERSION
	.align		4
.L_262:
        /*0410*/ 	.byte	0x03, 0x5f
        /*0412*/ 	.short	0x0101


	//----- nvinfo : EIATTR_COOP_GROUP_MASK_REGIDS
	.align		4
        /*0414*/ 	.byte	0x04, 0x29
        /*0416*/ 	.short	(.L_264 - .L_263)


	//   ....[0]....
.L_263:
        /*0418*/ 	.word	0xffffffff


	//   ....[1]....
        /*041c*/ 	.word	0xffffffff


	//   ....[2]....
        /*0420*/ 	.word	0xffffffff


	//   ....[3]....
        /*0424*/ 	.word	0xffffffff


	//   ....[4]....
        /*0428*/ 	.word	0xffffffff


	//   ....[5]....
        /*042c*/ 	.word	0xffffffff


	//   ....[6]....
        /*0430*/ 	.word	0xffffffff


	//   ....[7]....
        /*0434*/ 	.word	0xffffffff


	//   ....[8]....
        /*0438*/ 	.word	0xffffffff


	//   ....[9]....
        /*043c*/ 	.word	0xffffffff


	//   ....[10]....
        /*0440*/ 	.word	0xffffffff


	//   ....[11]....
        /*0444*/ 	.word	0xffffffff


	//   ....[12]....
        /*0448*/ 	.word	0xffffffff


	//   ....[13]....
        /*044c*/ 	.word	0xffffffff


	//   ....[14]....
        /*0450*/ 	.word	0xffffffff


	//   ....[15]....
        /*0454*/ 	.word	0xffffffff


	//   ....[16]....
        /*0458*/ 	.word	0xffffffff


	//   ....[17]....
        /*045c*/ 	.word	0xffffffff


	//   ....[18]....
        /*0460*/ 	.word	0xffffffff


	//   ....[19]....
        /*0464*/ 	.word	0xffffffff


	//   ....[20]....
        /*0468*/ 	.word	0xffffffff


	//   ....[21]....
        /*046c*/ 	.word	0xffffffff


	//   ....[22]....
        /*0470*/ 	.word	0xffffffff


	//   ....[23]....
        /*0474*/ 	.word	0xffffffff


	//----- nvinfo : EIATTR_COOP_GROUP_INSTR_OFFSETS
	.align		4
.L_264:
        /*0478*/ 	.byte	0x04, 0x28
        /*047a*/ 	.short	(.L_266 - .L_265)


	//   ....[0]....
.L_265:
        /*047c*/ 	.word	0x000031a0


	//   ....[1]....
        /*0480*/ 	.word	0x00003350


	//   ....[2]....
        /*0484*/ 	.word	0x000035c0


	//   ....[3]....
        /*0488*/ 	.word	0x00003640


	//   ....[4]....
        /*048c*/ 	.word	0x00003800


	//   ....[5]....
        /*0490*/ 	.word	0x000038e0


	//   ....[6]....
        /*0494*/ 	.word	0x00003c50


	//   ....[7]....
        /*0498*/ 	.word	0x00003d10


	//   ....[8]....
        /*049c*/ 	.word	0x00009cc0


	//   ....[9]....
        /*04a0*/ 	.word	0x00009d70


	//   ....[10]....
        /*04a4*/ 	.word	0x00009d80


	//   ....[11]....
        /*04a8*/ 	.word	0x00009d90


	//   ....[12]....
        /*04ac*/ 	.word	0x00009e30


	//   ....[13]....
        /*04b0*/ 	.word	0x00009e50


	//   ....[14]....
        /*04b4*/ 	.word	0x00009e60


	//   ....[15]....
        /*04b8*/ 	.word	0x00009e70


	//   ....[16]....
        /*04bc*/ 	.word	0x0000d680


	//   ....[17]....
        /*04c0*/ 	.word	0x0000d690


	//   ....[18]....
        /*04c4*/ 	.word	0x0000d6a0


	//   ....[19]....
        /*04c8*/ 	.word	0x0000d6c0


	//   ....[20]....
        /*04cc*/ 	.word	0x0000d6f0


	//   ....[21]....
        /*04d0*/ 	.word	0x0000d710


	//   ....[22]....
        /*04d4*/ 	.word	0x0000d730


	//   ....[23]....
        /*04d8*/ 	.word	0x0000d760


	//----- nvinfo : EIATTR_EXIT_INSTR_OFFSETS
	.align		4
.L_266:
        /*04dc*/ 	.byte	0x04, 0x1c
        /*04de*/ 	.short	(.L_268 - .L_267)


	//   ....[0]....
.L_267:
        /*04e0*/ 	.word	0x00000150


	//   ....[1]....
        /*04e4*/ 	.word	0x0000ec70


	//----- nvinfo : EIATTR_CRS_STACK_SIZE
	.align		4
.L_268:
        /*04e8*/ 	.byte	0x04, 0x1e
        /*04ea*/ 	.short	(.L_270 - .L_269)
.L_269:
        /*04ec*/ 	.word	0x00000000


	//----- nvinfo : EIATTR_CBANK_PARAM_SIZE
	.align		4
.L_270:
        /*04f0*/ 	.byte	0x03, 0x19
        /*04f2*/ 	.short	0x01d0


	//----- nvinfo : EIATTR_PARAM_CBANK
	.align		4
        /*04f4*/ 	.byte	0x04, 0x0a
        /*04f6*/ 	.short	(.L_272 - .L_271)
	.align		4
.L_271:
        /*04f8*/ 	.word	index@(.nv.constant0._ZN5flash16flash_fwd_kernelI23Flash_fwd_kernel_traitsILi64ELi128ELi128ELi4ELb0ELb0EN7cutlass10bfloat16_tE19Flash_kernel_traitsILi64ELi128ELi128ELi4ES3_EELb0ELb0ELb0ELb0ELb1ELb1ELb1ELb0EEEvNS_16Flash_fwd_paramsE)
        /*04fc*/ 	.short	0x0210
        /*04fe*/ 	.short	0x01d0


	//----- nvinfo : EIATTR_SW_WAR
	.align		4
.L_272:
        /*0500*/ 	.byte	0x04, 0x36
        /*0502*/ 	.short	(.L_274 - .L_273)
.L_273:
        /*0504*/ 	.word	0x00000008
.L_274:


//--------------------- .nv.info._ZN5flash16flash_fwd_kernelI23Flash_fwd_kernel_traitsILi64ELi128ELi128ELi4ELb0ELb0EN7cutlass10bfloat16_tE19Flash_kernel_traitsILi64ELi128ELi128ELi4ES3_EELb0ELb0ELb0ELb0ELb0ELb0ELb0ELb0EEEvNS_16Flash_fwd_paramsE --------------------------
	.section	.nv.info._ZN5flash16flash_fwd_kernelI23Flash_fwd_kernel_traitsILi64ELi128ELi128ELi4ELb0ELb0EN7cutlass10bfloat16_tE19Flash_kernel_traitsILi64ELi128ELi128ELi4ES3_EELb0ELb0ELb0ELb0ELb0ELb0ELb0ELb0EEEvNS_16Flash_fwd_paramsE,"",@"SHT_CUDA_INFO"
	.sectionflags	@""
	.align	4


	//----- nvinfo : EIATTR_CUDA_API_VERSION
	.align		4
        /*0000*/ 	.byte	0x04, 0x37
        /*0002*/ 	.short	(.L_276 - .L_275)
.L_275:
        /*0004*/ 	.word	0x00000082


	//----- nvinfo : EIATTR_KPARAM_INFO
	.align		4
.L_276:
        /*0008*/ 	.byte	0x04, 0x17
        /*000a*/ 	.short	(.L_278 - .L_277)
.L_277:
        /*000c*/ 	.word	0x00000000
        /*0010*/ 	.short	0x0000
        /*0012*/ 	.short	0x0000
        /*0014*/ 	.byte	0x00, 0xf0, 0x41, 0x07


	//----- nvinfo : EIATTR_SPARSE_MMA_MASK
	.align		4
.L_278:
        /*0018*/ 	.byte	0x03, 0x50
        /*001a*/ 	.short	0x0000


	//----- nvinfo : EIATTR_MAXREG_COUNT
	.align		4
        /*001c*/ 	.byte	0x03, 0x1b
        /*001e*/ 	.short	0x00ff


	//----- nvinfo : EIATTR_NUM_BARRIERS
	.align		4
        /*0020*/ 	.byte	0x02, 0x4c
        /*0022*/ 	.byte	0x01
	.zero		1


	//----- nvinfo : EIATTR_ANNOTATIONS
	.align		4
        /*0024*/ 	.byte	0x04, 0x55
        /*0026*/ 	.short	(.L_280 - .L_279)


	//   ....[0]....
.L_279:
        /* <DEDUP_REMOVED lines=62> */


	//----- nvinfo : EIATTR_MERCURY_ISA_VERSION
	.align		4
.L_280:
        /*03f8*/ 	.byte	0x03, 0x5f
        /*03fa*/ 	.short	0x0101


	//----- nvinfo : EIATTR_INT_WARP_WIDE_INSTR_OFFSETS
	.align		4
        /*03fc*/ 	.byte	0x04, 0x31
        /*03fe*/ 	.short	(.L_282 - .L_281)


	//   ....[0]....
.L_281:
        /*0400*/ 	.word	0x00004b00


	//----- nvinfo : EIATTR_COOP_GROUP_MASK_REGIDS
	.align		4
.L_282:
        /*0404*/ 	.byte	0x04, 0x29
        /*0406*/ 	.short	(.L_284 - .L_283)


	//   ....[0]....
.L_283:
        /*0408*/ 	.word	0xffffffff


	//   ....[1]....
        /*040c*/ 	.word	0xffffffff


	//   ....[2]....
        /*0410*/ 	.word	0xffffffff


	//   ....[3]....
        /*0414*/ 	.word	0xffffffff


	//   ....[4]....
        /*0418*/ 	.word	0xffffffff


	//   ....[5]....
        /*041c*/ 	.word	0xffffffff


	//   ....[6]....
        /*0420*/ 	.word	0xffffffff


	//   ....[7]....
        /*0424*/ 	.word	0xffffffff


	//   ....[8]....
        /*0428*/ 	.word	0xffffffff


	//   ....[9]....
        /*042c*/ 	.word	0xffffffff


	//   ....[10]....
        /*0430*/ 	.word	0xffffffff


	//   ....[11]....
        /*0434*/ 	.word	0xffffffff


	//   ....[12]....
        /*0438*/ 	.word	0xffffffff


	//   ....[13]....
        /*043c*/ 	.word	0xffffffff


	//   ....[14]....
        /*0440*/ 	.word	0xffffffff


	//   ....[15]....
        /*0444*/ 	.word	0xffffffff


	//   ....[16]....
        /*0448*/ 	.word	0xffffffff


	//   ....[17]....
        /*044c*/ 	.word	0xffffffff


	//   ....[18]....
        /*0450*/ 	.word	0xffffffff


	//   ....[19]....
        /*0454*/ 	.word	0xffffffff


	//   ....[20]....
        /*0458*/ 	.word	0xffffffff


	//   ....[21]....
        /*045c*/ 	.word	0xffffffff


	//   ....[22]....
        /*0460*/ 	.word	0xffffffff


	//   ....[23]....
        /*0464*/ 	.word	0xffffffff


	//----- nvinfo : EIATTR_COOP_GROUP_INSTR_OFFSETS
	.align		4
.L_284:
        /*0468*/ 	.byte	0x04, 0x28
        /*046a*/ 	.short	(.L_286 - .L_285)


	//   ....[0]....
.L_285:
        /*046c*/ 	.word	0x00005650


	//   ....[1]....
        /*0470*/ 	.word	0x00005750


	//   ....[2]....
        /*0474*/ 	.word	0x00005800


	//   ....[3]....
        /*0478*/ 	.word	0x00005970


	//   ....[4]....
        /*047c*/ 	.word	0x00005a60


	//   ....[5]....
        /*0480*/ 	.word	0x00005b40


	//   ....[6]....
        /*0484*/ 	.word	0x00005ed0


	//   ....[7]....
        /*0488*/ 	.word	0x00005f50


	//   ....[8]....
        /*048c*/ 	.word	0x0000b9a0


	//   ....[9]....
        /*0490*/ 	.word	0x0000b9d0


	//   ....[10]....
        /*0494*/ 	.word	0x0000b9e0


	//   ....[11]....
        /*0498*/ 	.word	0x0000b9f0


	//   ....[12]....
        /*049c*/ 	.word	0x0000ba40


	//   ....[13]....
        /*04a0*/ 	.word	0x0000ba50


	//   ....[14]....
        /*04a4*/ 	.word	0x0000ba60


	//   ....[15]....
        /*04a8*/ 	.word	0x0000ba70


	//   ....[16]....
        /*04ac*/ 	.word	0x0000f1a0


	//   ....[17]....
        /*04b0*/ 	.word	0x0000f1b0


	//   ....[18]....
        /*04b4*/ 	.word	0x0000f1c0


	//   ....[19]....
        /*04b8*/ 	.word	0x0000f1d0


	//   ....[20]....
        /*04bc*/ 	.word	0x0000f200


	//   ....[21]....
        /*04c0*/ 	.word	0x0000f220


	//   ....[22]....
        /*04c4*/ 	.word	0x0000f240


	//   ....[23]....
        /*04c8*/ 	.word	0x0000f250


	//----- nvinfo : EIATTR_EXIT_INSTR_OFFSETS
	.align		4
.L_286:
        /*04cc*/ 	.byte	0x04, 0x1c
        /*04ce*/ 	.short	(.L_288 - .L_287)


	//   ....[0]....
.L_287:
        /*04d0*/ 	.word	0x000004d0


	//   ....[1]....
        /*04d4*/ 	.word	0x00010e40


	//   ....[2]....
        /*04d8*/ 	.word	0x00010f20


	//   ....[3]....
        /*04dc*/ 	.word	0x000121f0


	//   ....[4]....
        /*04e0*/ 	.word	0x00012280


	//----- nvinfo : EIATTR_CRS_STACK_SIZE
	.align		4
.L_288:
        /*04e4*/ 	.byte	0x04, 0x1e
        /*04e6*/ 	.short	(.L_290 - .L_289)
.L_289:
        /*04e8*/ 	.word	0x00000000


	//----- nvinfo : EIATTR_CBANK_PARAM_SIZE
	.align		4
.L_290:
        /*04ec*/ 	.byte	0x03, 0x19
        /*04ee*/ 	.short	0x01d0


	//----- nvinfo : EIATTR_PARAM_CBANK
	.align		4
        /*04f0*/ 	.byte	0x04, 0x0a
        /*04f2*/ 	.short	(.L_292 - .L_291)
	.align		4
.L_291:
        /*04f4*/ 	.word	index@(.nv.constant0._ZN5flash16flash_fwd_kernelI23Flash_fwd_kernel_traitsILi64ELi128ELi128ELi4ELb0ELb0EN7cutlass10bfloat16_tE19Flash_kernel_traitsILi64ELi128ELi128ELi4ES3_EELb0ELb0ELb0ELb0ELb0ELb0ELb0ELb0EEEvNS_16Flash_fwd_paramsE)
        /*04f8*/ 	.short	0x0210
        /*04fa*/ 	.short	0x01d0


	//----- nvinfo : EIATTR_SW_WAR
	.align		4
.L_292:
        /*04fc*/ 	.byte	0x04, 0x36
        /*04fe*/ 	.short	(.L_294 - .L_293)
.L_293:
        /*0500*/ 	.word	0x00000008
.L_294:


//--------------------- .nv.info._ZN5flash16flash_fwd_kernelI23Flash_fwd_kernel_traitsILi64ELi128ELi128ELi4ELb0ELb0EN7cutlass10bfloat16_tE19Flash_kernel_traitsILi64ELi128ELi128ELi4ES3_EELb0ELb0ELb0ELb0ELb0ELb0ELb1ELb0EEEvNS_16Flash_fwd_paramsE --------------------------
	.section	.nv.info._ZN5flash16flash_fwd_kernelI23Flash_fwd_kernel_traitsILi64ELi128ELi128ELi4ELb0ELb0EN7cutlass10bfloat16_tE19Flash_kernel_traitsILi64ELi128ELi128ELi4ES3_EELb0ELb0ELb0ELb0ELb0ELb0ELb1ELb0EEEvNS_16Flash_fwd_paramsE,"",@"SHT_CUDA_INFO"
	.sectionflags	@""
	.align	4


	//----- nvinfo : EIATTR_CUDA_API_VERSION
	.align		4
        /*0000*/ 	.byte	0x04, 0x37
        /*0002*/ 	.short	(.L_296 - .L_295)
.L_295:
        /*0004*/ 	.word	0x00000082


	//----- nvinfo : EIATTR_KPARAM_INFO
	.align		4
.L_296:
        /*0008*/ 	.byte	0x04, 0x17
        /*000a*/ 	.short	(.L_298 - .L_297)
.L_297:
        /*000c*/ 	.word	0x00000000
        /*0010*/ 	.short	0x0000
        /*0012*/ 	.short	0x0000
        /*0014*/ 	.byte	0x00, 0xf0, 0x41, 0x07


	//----- nvinfo : EIATTR_SPARSE_MMA_MASK
	.align		4
.L_298:
        /*0018*/ 	.byte	0x03, 0x50
        /*001a*/ 	.short	0x0000


	//----- nvinfo : EIATTR_MAXREG_COUNT
	.align		4
        /*001c*/ 	.byte	0x03, 0x1b
        /*001e*/ 	.short	0x00ff


	//----- nvinfo : EIATTR_NUM_BARRIERS
	.align		4
        /*0020*/ 	.byte	0x02, 0x4c
        /*0022*/ 	.byte	0x01
	.zero		1


	//----- nvinfo : EIATTR_ANNOTATIONS
	.align		4
        /*0024*/ 	.byte	0x04, 0x55
        /*0026*/ 	.short	(.L_300 - .L_299)


	//   ....[0]....
.L_299:
        /* <DEDUP_REMOVED lines=32> */


	//----- nvinfo : EIATTR_MERCURY_ISA_VERSION
	.align		4
.L_300:
        /*0210*/ 	.byte	0x03, 0x5f
        /*0212*/ 	.short	0x0101


	//----- nvinfo : EIATTR_INT_WARP_WIDE_INSTR_OFFSETS
	.align		4
        /*0214*/ 	.byte	0x04, 0x31
        /*0216*/ 	.short	(.L_302 - .L_301)


	//   ....[0]....
.L_301:
        /*0218*/ 	.word	0x00005ab0


	//----- nvinfo : EIATTR_COOP_GROUP_MASK_REGIDS
	.align		4
.L_302:
        /*021c*/ 	.byte	0x04, 0x29
        /*021e*/ 	.short	(.L_304 - .L_303)


	//   ....[0]....
.L_303:
        /*0220*/ 	.word	0xffffffff


	//   ....[1]....
        /*0224*/ 	.word	0xffffffff


	//   ....[2]....
        /*0228*/ 	.word	0xffffffff


	//   ....[3]....
        /*022c*/ 	.word	0xffffffff


	//   ....[4]....
        /*0230*/ 	.word	0xffffffff


	//   ....[5]....
        /*0234*/ 	.word	0xffffffff


	//   ....[6]....
        /*0238*/ 	.word	0xffffffff


	//   ....[7]....
        /*023c*/ 	.word	0xffffffff


	//   ....[8]....
        /*0240*/ 	.word	0xffffffff


	//   ....[9]....
        /*0244*/ 	.word	0xffffffff


	//   ....[10]....
        /*0248*/ 	.word	0xffffffff


	//   ....[11]....
        /*024c*/ 	.word	0xffffffff


	//   ....[12]....
        /*0250*/ 	.word	0xffffffff


	//   ....[13]....
        /*0254*/ 	.word	0xffffffff


	//   ....[14]....
        /*0258*/ 	.word	0xffffffff


	//   ....[15]....
        /*025c*/ 	.word	0xffffffff


	//   ....[16]....
        /*0260*/ 	.word	0xffffffff


	//   ....[17]....
        /*0264*/ 	.word	0xffffffff


	//   ....[18]....
        /*0268*/ 	.word	0xffffffff


	//   ....[19]....
        /*026c*/ 	.word	0xffffffff


	//   ....[20]....
        /*0270*/ 	.word	0xffffffff


	//   ....[21]....
        /*0274*/ 	.word	0xffffffff


	//   ....[22]....
        /*0278*/ 	.word	0xffffffff


	//   ....[23]....
        /*027c*/ 	.word	0xffffffff


	//----- nvinfo : EIATTR_COOP_GROUP_INSTR_OFFSETS
	.align		4
.L_304:
        /*0280*/ 	.byte	0x04, 0x28
        /*0282*/ 	.short	(.L_306 - .L_305)


	//   ....[0]....
.L_305:
        /*0284*/ 	.word	0x00006490


	//   ....[1]....
        /*0288*/ 	.word	0x00006590


	//   ....[2]....
        /*028c*/ 	.word	0x00006620


	//   ....[3]....
        /*0290*/ 	.word	0x000067c0


	//   ....[4]....
        /*0294*/ 	.word	0x000068c0


	//   ....[5]....
        /*0298*/ 	.word	0x00006aa0


	//   ....[6]....
        /*029c*/ 	.word	0x00006d50


	//   ....[7]....
        /*02a0*/ 	.word	0x00006f30


	//   ....[8]....
        /*02a4*/ 	.word	0x0000c6b0


	//   ....[9]....
        /*02a8*/ 	.word	0x0000c740


	//   ....[10]....
        /*02ac*/ 	.word	0x0000c760


	//   ....[11]....
        /*02b0*/ 	.word	0x0000c7a0


	//   ....[12]....
        /*02b4*/ 	.word	0x0000c7f0


	//   ....[13]....
        /*02b8*/ 	.word	0x0000c810


	//   ....[14]....
        /*02bc*/ 	.word	0x0000c820


	//   ....[15]....
        /*02c0*/ 	.word	0x0000c8e0


	//   ....[16]....
        /*02c4*/ 	.word	0x0000fad0


	//   ....[17]....
        /*02c8*/ 	.word	0x0000fae0


	//   ....[18]....
        /*02cc*/ 	.word	0x0000faf0


	//   ....[19]....
        /*02d0*/ 	.word	0x0000fb00


	//   ....[20]....
        /*02d4*/ 	.word	0x0000fb30


	//   ....[21]....
        /*02d8*/ 	.word	0x0000fb50


	//   ....[22]....
        /*02dc*/ 	.word	0x0000fb80


	//   ....[23]....
        /*02e0*/ 	.word	0x0000fba0


	//----- nvinfo : EIATTR_EXIT_INSTR_OFFSETS
	.align		4
.L_306:
        /*02e4*/ 	.byte	0x04, 0x1c
        /*02e6*/ 	.short	(.L_308 - .L_307)


	//   ....[0]....
.L_307:
        /*02e8*/ 	.word	0x000004d0


	//   ....[1]....
        /*02ec*/ 	.word	0x000117e0


	//   ....[2]....
        /*02f0*/ 	.word	0x000118c0


	//   ....[3]....
        /*02f4*/ 	.word	0x00012ba0


	//   ....[4]....
        /*02f8*/ 	.word	0x00012c30


	//----- nvinfo : EIATTR_CRS_STACK_SIZE
	.align		4
.L_308:
        /*02fc*/ 	.byte	0x04, 0x1e
        /*02fe*/ 	.short	(.L_310 - .L_309)
.L_309:
        /*0300*/ 	.word	0x00000000


	//----- nvinfo : EIATTR_CBANK_PARAM_SIZE
	.align		4
.L_310:
        /*0304*/ 	.byte	0x03, 0x19
        /*0306*/ 	.short	0x01d0


	//----- nvinfo : EIATTR_PARAM_CBANK
	.align		4
        /*0308*/ 	.byte	0x04, 0x0a
        /*030a*/ 	.short	(.L_312 - .L_311)
	.align		4
.L_311:
        /*030c*/ 	.word	index@(.nv.constant0._ZN5flash16flash_fwd_kernelI23Flash_fwd_kernel_traitsILi64ELi128ELi128ELi4ELb0ELb0EN7cutlass10bfloat16_tE19Flash_kernel_traitsILi64ELi128ELi128ELi4ES3_EELb0ELb0ELb0ELb0ELb0ELb0ELb1ELb0EEEvNS_16Flash_fwd_paramsE)
        /*0310*/ 	.short	0x0210
        /*0312*/ 	.short	0x01d0


	//----- nvinfo : EIATTR_SW_WAR
	.align		4
.L_312:
        /*0314*/ 	.byte	0x04, 0x36
        /*0316*/ 	.short	(.L_314 - .L_313)
.L_313:
        /*0318*/ 	.word	0x00000008
.L_314:


//--------------------- .nv.info._ZN5flash16flash_fwd_kernelI23Flash_fwd_kernel_traitsILi64ELi128ELi128ELi4ELb0ELb0EN7cutlass10bfloat16_tE19Flash_kernel_traitsILi64ELi128ELi128ELi4ES3_EELb0ELb0ELb0ELb1ELb0ELb0ELb0ELb0EEEvNS_16Flash_fwd_paramsE --------------------------
	.section	.nv.info._ZN5flash16flash_fwd_kernelI23Flash_fwd_kernel_traitsILi64ELi128ELi128ELi4ELb0ELb0EN7cutlass10bfloat16_tE19Flash_kernel_traitsILi64ELi128ELi128ELi4ES3_EELb0ELb0ELb0ELb1ELb0ELb0ELb0ELb0EEEvNS_16Flash_fwd_paramsE,"",@"SHT_CUDA_INFO"
	.sectionflags	@""
	.align	4


	//----- nvinfo : EIATTR_CUDA_API_VERSION
	.align		4
        /*0000*/ 	.byte	0x04, 0x37
        /*0002*/ 	.short	(.L_316 - .L_315)
.L_315:
        /*0004*/ 	.word	0x00000082


	//----- nvinfo : EIATTR_KPARAM_INFO
	.align		4
.L_316:
        /*0008*/ 	.byte	0x04, 0x17
        /*000a*/ 	.short	(.L_318 - .L_317)
.L_317:
        /*000c*/ 	.word	0x00000000
        /*0010*/ 	.short	0x0000
        /*0012*/ 	.short	0x0000
        /*0014*/ 	.byte	0x00, 0xf0, 0x41, 0x07


	//----- nvinfo : EIATTR_SPARSE_MMA_MASK
	.align		4
.L_318:
        /*0018*/ 	.byte	0x03, 0x50
        /*001a*/ 	.short	0x0000


	//----- nvinfo : EIATTR_MAXREG_COUNT
	.align		4
        /*001c*/ 	.byte	0x03, 0x1b
        /*001e*/ 	.short	0x00ff


	//----- nvinfo : EIATTR_NUM_BARRIERS
	.align		4
        /*0020*/ 	.byte	0x02, 0x4c
        /*0022*/ 	.byte	0x01
	.zero		1


	//----- nvinfo : EIATTR_ANNOTATIONS
	.align		4
        /*0024*/ 	.byte	0x04, 0x55
        /*0026*/ 	.short	(.L_320 - .L_319)


	//   ....[0]....
.L_319:
        /* <DEDUP_REMOVED lines=50> */


	//----- nvinfo : EIATTR_MERCURY_ISA_VERSION
	.align		4
.L_320:
        /*0338*/ 	.byte	0x03, 0x5f
        /*033a*/ 	.short	0x0101


	//----- nvinfo : EIATTR_INT_WARP_WIDE_INSTR_OFFSETS
	.align		4
        /*033c*/ 	.byte	0x04, 0x31
        /*033e*/ 	.short	(.L_322 - .L_321)


	//   ....[0]....
.L_321:
        /*0340*/ 	.word	0x000077e0


	//----- nvinfo : EIATTR_COOP_GROUP_MASK_REGIDS
	.align		4
.L_322:
        /*0344*/ 	.byte	0x04, 0x29
        /*0346*/ 	.short	(.L_324 - .L_323)


	//   ....[0]....
.L_323:
        /*0348*/ 	.word	0xffffffff


	//   ....[1]....
        /*034c*/ 	.word	0xffffffff


	//   ....[2]....
        /*0350*/ 	.word	0xffffffff


	//   ....[3]....
        /*0354*/ 	.word	0xffffffff


	//   ....[4]....
        /*0358*/ 	.word	0xffffffff


	//   ....[5]....
        /*035c*/ 	.word	0xffffffff


	//   ....[6]....
        /*0360*/ 	.word	0xffffffff


	//   ....[7]....
        /*0364*/ 	.word	0xffffffff


	//   ....[8]....
        /*0368*/ 	.word	0xffffffff


	//   ....[9]....
        /*036c*/ 	.word	0xffffffff


	//   ....[10]....
        /*0370*/ 	.word	0xffffffff


	//   ....[11]....
        /*0374*/ 	.word	0xffffffff


	//   ....[12]....
        /*0378*/ 	.word	0xffffffff


	//   ....[13]....
        /*037c*/ 	.word	0xffffffff


	//   ....[14]....
        /*0380*/ 	.word	0xffffffff


	//   ....[15]....
        /*0384*/ 	.word	0xffffffff


	//   ....[16]....
        /*0388*/ 	.word	0xffffffff


	//   ....[17]....
        /*038c*/ 	.word	0xffffffff


	//   ....[18]....
        /*0390*/ 	.word	0xffffffff


	//   ....[19]....
        /*0394*/ 	.word	0xffffffff


	//   ....[20]....
        /*0398*/ 	.word	0xffffffff


	//   ....[21]....
        /*039c*/ 	.word	0xffffffff


	//   ....[22]....
        /*03a0*/ 	.word	0xffffffff


	//   ....[23]....
        /*03a4*/ 	.word	0xffffffff


	//----- nvinfo : EIATTR_COOP_GROUP_INSTR_OFFSETS
	.align		4
.L_324:
        /*03a8*/ 	.byte	0x04, 0x28
        /*03aa*/ 	.short	(.L_326 - .L_325)


	//   ....[0]....
.L_325:
        /*03ac*/ 	.word	0x000082d0


	//   ....[1]....
        /*03b0*/ 	.word	0x000083d0


	//   ....[2]....
        /*03b4*/ 	.word	0x00008460


	//   ....[3]....
        /*03b8*/ 	.word	0x000085a0


	//   ....[4]....
        /*03bc*/ 	.word	0x00008690


	//   ....[5]....
        /*03c0*/ 	.word	0x00008780


	//   ....[6]....
        /*03c4*/ 	.word	0x00008a80


	//   ....[7]....
        /*03c8*/ 	.word	0x00008b00


	//   ....[8]....
        /*03cc*/ 	.word	0x0000f800


	//   ....[9]....
        /*03d0*/ 	.word	0x0000f940


	//   ....[10]....
        /*03d4*/ 	.word	0x0000f960


	//   ....[11]....
        /*03d8*/ 	.word	0x0000f980


	//   ....[12]....
        /*03dc*/ 	.word	0x0000f9c0


	//   ....[13]....
        /*03e0*/ 	.word	0x0000f9f0


	//   ....[14]....
        /*03e4*/ 	.word	0x0000fa10


	//   ....[15]....
        /*03e8*/ 	.word	0x0000fa70


	//   ....[16]....
        /*03ec*/ 	.word	0x00012790


	//   ....[17]....
        /*03f0*/ 	.word	0x00012820


	//   ....[18]....
        /*03f4*/ 	.word	0x00012870


	//   ....[19]....
        /*03f8*/ 	.word	0x00012880


	//   ....[20]....
        /*03fc*/ 	.word	0x00012890


	//   ....[21]....
        /*0400*/ 	.word	0x000128f0


	//   ....[22]....
        /*0404*/ 	.word	0x00012930


	//   ....[23]....
        /*0408*/ 	.word	0x00012960


	//----- nvinfo : EIATTR_EXIT_INSTR_OFFSETS
	.align		4
.L_326:
        /*040c*/ 	.byte	0x04, 0x1c
        /*040e*/ 	.short	(.L_328 - .L_327)


	//   ....[0]....
.L_327:
        /*0410*/ 	.word	0x000004d0


	//   ....[1]....
        /*0414*/ 	.word	0x00014550


	//   ....[2]....
        /*0418*/ 	.word	0x00014630


	//   ....[3]....
        /*041c*/ 	.word	0x00015900


	//   ....[4]....
        /*0420*/ 	.word	0x00015990


	//----- nvinfo : EIATTR_CRS_STACK_SIZE
	.align		4
.L_328:
        /*0424*/ 	.byte	0x04, 0x1e
        /*0426*/ 	.short	(.L_330 - .L_329)
.L_329:
        /*0428*/ 	.word	0x00000000


	//----- nvinfo : EIATTR_CBANK_PARAM_SIZE
	.align		4
.L_330:
        /*042c*/ 	.byte	0x03, 0x19
        /*042e*/ 	.short	0x01d0


	//----- nvinfo : EIATTR_PARAM_CBANK
	.align		4
        /*0430*/ 	.byte	0x04, 0x0a
        /*0432*/ 	.short	(.L_332 - .L_331)
	.align		4
.L_331:
        /*0434*/ 	.word	index@(.nv.constant0._ZN5flash16flash_fwd_kernelI23Flash_fwd_kernel_traitsILi64ELi128ELi128ELi4ELb0ELb0EN7cutlass10bfloat16_tE19Flash_kernel_traitsILi64ELi128ELi128ELi4ES3_EELb0ELb0ELb0ELb1ELb0ELb0ELb0ELb0EEEvNS_16Flash_fwd_paramsE)
        /*0438*/ 	.short	0x0210
        /*043a*/ 	.short	0x01d0


	//----- nvinfo : EIATTR_SW_WAR
	.align		4
.L_332:
        /*043c*/ 	.byte	0x04, 0x36
        /*043e*/ 	.short	(.L_334 - .L_333)
.L_333:
        /*0440*/ 	.word	0x00000008
.L_334:


//--------------------- .nv.info._ZN5flash16flash_fwd_kernelI23Flash_fwd_kernel_traitsILi64ELi128ELi128ELi4ELb0ELb0EN7cutlass10bfloat16_tE19Flash_kernel_traitsILi64ELi128ELi128ELi4ES3_EELb0ELb0ELb0ELb1ELb0ELb0ELb1ELb0EEEvNS_16Flash_fwd_paramsE --------------------------
	.section	.nv.info._ZN5flash16flash_fwd_kernelI23Flash_fwd_kernel_traitsILi64ELi128ELi128ELi4ELb0ELb0EN7cutlass10bfloat16_tE19Flash_kernel_traitsILi64ELi128ELi128ELi4ES3_EELb0ELb0ELb0ELb1ELb0ELb0ELb1ELb0EEEvNS_16Flash_fwd_paramsE,"",@"SHT_CUDA_INFO"
	.sectionflags	@""
	.align	4


	//----- nvinfo : EIATTR_CUDA_API_VERSION
	.align		4
        /*0000*/ 	.byte	0x04, 0x37
        /*0002*/ 	.short	(.L_336 - .L_335)
.L_335:
        /*0004*/ 	.word	0x00000082


	//----- nvinfo : EIATTR_KPARAM_INFO
	.align		4
.L_336:
        /*0008*/ 	.byte	0x04, 0x17
        /*000a*/ 	.short	(.L_338 - .L_337)
.L_337:
        /*000c*/ 	.word	0x00000000
        /*0010*/ 	.short	0x0000
        /*0012*/ 	.short	0x0000
        /*0014*/ 	.byte	0x00, 0xf0, 0x41, 0x07


	//----- nvinfo : EIATTR_SPARSE_MMA_MASK
	.align		4
.L_338:
        /*0018*/ 	.byte	0x03, 0x50
        /*001a*/ 	.short	0x0000


	//----- nvinfo : EIATTR_MAXREG_COUNT
	.align		4
        /*001c*/ 	.byte	0x03, 0x1b
        /*001e*/ 	.short	0x00ff


	//----- nvinfo : EIATTR_NUM_BARRIERS
	.align		4
        /*0020*/ 	.byte	0x02, 0x4c
        /*0022*/ 	.byte	0x01
	.zero		1


	//----- nvinfo : EIATTR_ANNOTATIONS
	.align		4
        /*0024*/ 	.byte	0x04, 0x55
        /*0026*/ 	.short	(.L_340 - .L_339)


	//   ....[0]....
.L_339:
        /* <DEDUP_REMOVED lines=34> */


	//----- nvinfo : EIATTR_MERCURY_ISA_VERSION
	.align		4
.L_340:
        /*0230*/ 	.byte	0x03, 0x5f
        /*0232*/ 	.short	0x0101


	//----- nvinfo : EIATTR_INT_WARP_WIDE_INSTR_OFFSETS
	.align		4
        /*0234*/ 	.byte	0x04, 0x31
        /*0236*/ 	.short	(.L_342 - .L_341)


	//   ....[0]....
.L_341:
        /*0238*/ 	.word	0x00007cc0


	//----- nvinfo : EIATTR_COOP_GROUP_MASK_REGIDS
	.align		4
.L_342:
        /*023c*/ 	.byte	0x04, 0x29
        /*023e*/ 	.short	(.L_344 - .L_343)


	//   ....[0]....
.L_343:
        /*0240*/ 	.word	0xffffffff


	//   ....[1]....
        /*0244*/ 	.word	0xffffffff


	//   ....[2]....
        /*0248*/ 	.word	0xffffffff


	//   ....[3]....
        /*024c*/ 	.word	0xffffffff


	//   ....[4]....
        /*0250*/ 	.word	0xffffffff


	//   ....[5]....
        /*0254*/ 	.word	0xffffffff


	//   ....[6]....
        /*0258*/ 	.word	0xffffffff


	//   ....[7]....
        /*025c*/ 	.word	0xffffffff


	//   ....[8]....
        /*0260*/ 	.word	0xffffffff


	//   ....[9]....
        /*0264*/ 	.word	0xffffffff


	//   ....[10]....
        /*0268*/ 	.word	0xffffffff


	//   ....[11]....
        /*026c*/ 	.word	0xffffffff


	//   ....[12]....
        /*0270*/ 	.word	0xffffffff


	//   ....[13]....
        /*0274*/ 	.word	0xffffffff


	//   ....[14]....
        /*0278*/ 	.word	0xffffffff


	//   ....[15]....
        /*027c*/ 	.word	0xffffffff


	//   ....[16]....
        /*0280*/ 	.word	0xffffffff


	//   ....[17]....
        /*0284*/ 	.word	0xffffffff


	//   ....[18]....
        /*0288*/ 	.word	0xffffffff


	//   ....[19]....
        /*028c*/ 	.word	0xffffffff


	//   ....[20]....
        /*0290*/ 	.word	0xffffffff


	//   ....[21]....
        /*0294*/ 	.word	0xffffffff


	//   ....[22]....
        /*0298*/ 	.word	0xffffffff


	//   ....[23]....
        /*029c*/ 	.word	0xffffffff


	//----- nvinfo : EIATTR_COOP_GROUP_INSTR_OFFSETS
	.align		4
.L_344:
        /*02a0*/ 	.byte	0x04, 0x28
        /*02a2*/ 	.short	(.L_346 - .L_345)


	//   ....[0]....
.L_345:
        /*02a4*/ 	.word	0x00008740


	//   ....[1]....
        /*02a8*/ 	.word	0x00008850


	//   ....[2]....
        /*02ac*/ 	.word	0x00008950


	//   ....[3]....
        /*02b0*/ 	.word	0x00008a50


	//   ....[4]....
        /*02b4*/ 	.word	0x00008aa0


	//   ....[5]....
        /*02b8*/ 	.word	0x00008c30


	//   ....[6]....
        /*02bc*/ 	.word	0x00008eb0


	//   ....[7]....
        /*02c0*/ 	.word	0x00009090


	//   ....[8]....
        /*02c4*/ 	.word	0x0000fca0


	//   ....[9]....
        /*02c8*/ 	.word	0x0000fd80


	//   ....[10]....
        /*02cc*/ 	.word	0x0000fdc0


	//   ....[11]....
        /*02d0*/ 	.word	0x0000fe00


	//   ....[12]....
        /*02d4*/ 	.word	0x0000fe70


	//   ....[13]....
        /*02d8*/ 	.word	0x0000fef0


	//   ....[14]....
        /*02dc*/ 	.word	0x00010370


	//   ....[15]....
        /*02e0*/ 	.word	0x00010520


	//   ....[16]....
        /*02e4*/ 	.word	0x00013000


	//   ....[17]....
        /*02e8*/ 	.word	0x00013010


	//   ....[18]....
        /*02ec*/ 	.word	0x00013020


	//   ....[19]....
        /*02f0*/ 	.word	0x00013030


	//   ....[20]....
        /*02f4*/ 	.word	0x00013090


	//   ....[21]....
        /*02f8*/ 	.word	0x00013110


	//   ....[22]....
        /*02fc*/ 	.word	0x00013140


	//   ....[23]....
        /*0300*/ 	.word	0x00013190


	//----- nvinfo : EIATTR_EXIT_INSTR_OFFSETS
	.align		4
.L_346:
        /*0304*/ 	.byte	0x04, 0x1c
        /*0306*/ 	.short	(.L_348 - .L_347)


	//   ....[0]....
.L_347:
        /*0308*/ 	.word	0x000004d0


	//   ....[1]....
        /*030c*/ 	.word	0x00014d60


	//   ....[2]....
        /*0310*/ 	.word	0x00014e40


	//   ....[3]....
        /*0314*/ 	.word	0x00016120


	//   ....[4]....
        /*0318*/ 	.word	0x000161b0


	//----- nvinfo : EIATTR_CRS_STACK_SIZE
	.align		4
.L_348:
        /*031c*/ 	.byte	0x04, 0x1e
        /*031e*/ 	.short	(.L_350 - .L_349)
.L_349:
        /*0320*/ 	.word	0x00000000


	//----- nvinfo : EIATTR_CBANK_PARAM_SIZE
	.align		4
.L_350:
        /*0324*/ 	.byte	0x03, 0x19
        /*0326*/ 	.short	0x01d0


	//----- nvinfo : EIATTR_PARAM_CBANK
	.align		4
        /*0328*/ 	.byte	0x04, 0x0a
        /*032a*/ 	.short	(.L_352 - .L_351)
	.align		4
.L_351:
        /*032c*/ 	.word	index@(.nv.constant0._ZN5flash16flash_fwd_kernelI23Flash_fwd_kernel_traitsILi64ELi128ELi128ELi4ELb0ELb0EN7cutlass10bfloat16_tE19Flash_kernel_traitsILi64ELi128ELi128ELi4ES3_EELb0ELb0ELb0ELb1ELb0ELb0ELb1ELb0EEEvNS_16Flash_fwd_paramsE)
        /*0330*/ 	.short	0x0210
        /*0332*/ 	.short	0x01d0


	//----- nvinfo : EIATTR_SW_WAR
	.align		4
.L_352:
        /*0334*/ 	.byte	0x04, 0x36
        /*0336*/ 	.short	(.L_354 - .L_353)
.L_353:
        /*0338*/ 	.word	0x00000008
.L_354:


//--------------------- .nv.info._ZN5flash16flash_fwd_kernelI23Flash_fwd_kernel_traitsILi64ELi128ELi128ELi4ELb0ELb0EN7cutlass10bfloat16_tE19Flash_kernel_traitsILi64ELi128ELi128ELi4ES3_EELb0ELb0ELb1ELb0ELb0ELb1ELb0ELb0EEEvNS_16Flash_fwd_paramsE --------------------------
	.section	.nv.info._ZN5flash16flash_fwd_kernelI23Flash_fwd_kernel_traitsILi64ELi128ELi128ELi4ELb0ELb0EN7cutlass10bfloat16_tE19Flash_kernel_traitsILi64ELi128ELi128ELi4ES3_EELb0ELb0ELb1ELb0ELb0ELb1ELb0ELb0EEEvNS_16Flash_fwd_paramsE,"",@"SHT_CUDA_INFO"
	.sectionflags	@""
	.align	4


	//----- nvinfo : EIATTR_CUDA_API_VERSION
	.align		4
        /*0000*/ 	.byte	0x04, 0x37
        /*0002*/ 	.short	(.L_356 - .L_355)
.L_355:
        /*0004*/ 	.word	0x00000082


	//----- nvinfo : EIATTR_KPARAM_INFO
	.align		4
.L_356:
        /*0008*/ 	.byte	0x04, 0x17
        /*000a*/ 	.short	(.L_358 - .L_357)
.L_357:
        /*000c*/ 	.word	0x00000000
        /*0010*/ 	.short	0x0000
        /*0012*/ 	.short	0x0000
        /*0014*/ 	.byte	0x00, 0xf0, 0x41, 0x07


	//----- nvinfo : EIATTR_SPARSE_MMA_MASK
	.align		4
.L_358:
        /*0018*/ 	.byte	0x03, 0x50
        /*001a*/ 	.short	0x0000


	//----- nvinfo : EIATTR_MAXREG_COUNT
	.align		4
        /*001c*/ 	.byte	0x03, 0x1b
        /*001e*/ 	.short	0x00ff


	//----- nvinfo : EIATTR_NUM_BARRIERS
	.align		4
        /*0020*/ 	.byte	0x02, 0x4c
        /*0022*/ 	.byte	0x01
	.zero		1


	//----- nvinfo : EIATTR_ANNOTATIONS
	.align		4
        /*0024*/ 	.byte	0x04, 0x55
        /*0026*/ 	.short	(.L_360 - .L_359)


	//   ....[0]....
.L_359:
        /* <DEDUP_REMOVED lines=145> */


	//----- nvinfo : EIATTR_MERCURY_ISA_VERSION
	.align		4
.L_360:
        /*0920*/ 	.byte	0x03, 0x5f
        /*0922*/ 	.short	0x0101


	//----- nvinfo : EIATTR_INT_WARP_WIDE_INSTR_OFFSETS
	.align		4
        /*0924*/ 	.byte	0x04, 0x31
        /*0926*/ 	.short	(.L_362 - .L_361)


	//   ....[0]....
.L_361:
        /*0928*/ 	.word	0x00002cc0


	//   ....[1]....
        /*092c*/ 	.word	0x00002e10


	//   ....[2]....
        /*0930*/ 	.word	0x00002e90


	//   ....[3]....
        /*0934*/ 	.word	0x00003120


	//   ....[4]....
        /*0938*/ 	.word	0x000033b0


	//   ....[5]....
        /*093c*/ 	.word	0x000034c0


	//   ....[6]....
        /*0940*/ 	.word	0x000034e0


	//   ....[7]....
        /*0944*/ 	.word	0x00003700


	//----- nvinfo : EIATTR_COOP_GROUP_MASK_REGIDS
	.align		4
.L_362:
        /*0948*/ 	.byte	0x04, 0x29
        /*094a*/ 	.short	(.L_364 - .L_363)


	//   ....[0]....
.L_363:
        /*094c*/ 	.word	0xffffffff


	//   ....[1]....
        /*0950*/ 	.word	0xffffffff


	//   ....[2]....
        /*0954*/ 	.word	0xffffffff


	//   ....[3]....
        /*0958*/ 	.word	0xffffffff


	//   ....[4]....
        /*095c*/ 	.word	0xffffffff


	//   ....[5]....
        /*0960*/ 	.word	0xffffffff


	//   ....[6]....
        /*0964*/ 	.word	0xffffffff


	//   ....[7]....
        /*0968*/ 	.word	0xffffffff


	//   ....[8]....
        /*096c*/ 	.word	0xffffffff


	//   ....[9]....
        /*0970*/ 	.word	0xffffffff


	//   ....[10]....
        /*0974*/ 	.word	0xffffffff


	//   ....[11]....
        /*0978*/ 	.word	0xffffffff


	//   ....[12]....
        /*097c*/ 	.word	0xffffffff


	//   ....[13]....
        /*0980*/ 	.word	0xffffffff


	//   ....[14]....
        /*0984*/ 	.word	0xffffffff


	//   ....[15]....
        /*0988*/ 	.word	0xffffffff


	//   ....[16]....
        /*098c*/ 	.word	0xffffffff


	//   ....[17]....
        /*0990*/ 	.word	0xffffffff


	//   ....[18]....
        /*0994*/ 	.word	0xffffffff


	//   ....[19]....
        /*0998*/ 	.word	0xffffffff


	//   ....[20]....
        /*099c*/ 	.word	0xffffffff


	//   ....[21]....
        /*09a0*/ 	.word	0xffffffff


	//   ....[22]....
        /*09a4*/ 	.word	0xffffffff


	//   ....[23]....
        /*09a8*/ 	.word	0xffffffff


	//   ....[24]....
        /*09ac*/ 	.word	0xffffffff


	//   ....[25]....
        /*09b0*/ 	.word	0xffffffff


	//   ....[26]....
        /*09b4*/ 	.word	0xffffffff


	//   ....[27]....
        /*09b8*/ 	.word	0xffffffff


	//   ....[28]....
        /*09bc*/ 	.word	0xffffffff


	//   ....[29]....
        /*09c0*/ 	.word	0xffffffff


	//   ....[30]....
        /*09c4*/ 	.word	0xffffffff


	//   ....[31]....
        /*09c8*/ 	.word	0xffffffff


	//----- nvinfo : EIATTR_COOP_GROUP_INSTR_OFFSETS
	.align		4
.L_364:
        /*09cc*/ 	.byte	0x04, 0x28
        /*09ce*/ 	.short	(.L_366 - .L_365)


	//   ....[0]....
.L_365:
        /*09d0*/ 	.word	0x000068e0


	//   ....[1]....
        /*09d4*/ 	.word	0x00006c80


	//   ....[2]....
        /*09d8*/ 	.word	0x00006f50


	//   ....[3]....
        /*09dc*/ 	.word	0x00007050


	//   ....[4]....
        /*09e0*/ 	.word	0x00007140


	//   ....[5]....
        /*09e4*/ 	.word	0x00007150


	//   ....[6]....
        /*09e8*/ 	.word	0x000071f0


	//   ....[7]....
        /*09ec*/ 	.word	0x00007290


	//   ....[8]....
        /*09f0*/ 	.word	0x0000e940


	//   ....[9]....
        /*09f4*/ 	.word	0x0000ea50


	//   ....[10]....
        /*09f8*/ 	.word	0x0000eaf0


	//   ....[11]....
        /*09fc*/ 	.word	0x0000eb80


	//   ....[12]....
        /*0a00*/ 	.word	0x0000ec30


	//   ....[13]....
        /*0a04*/ 	.word	0x0000ec60


	//   ....[14]....
        /*0a08*/ 	.word	0x0000eca0


	//   ....[15]....
        /*0a0c*/ 	.word	0x0000ed40


	//   ....[16]....
        /*0a10*/ 	.word	0x00016580


	//   ....[17]....
        /*0a14*/ 	.word	0x00016700


	//   ....[18]....
        /*0a18*/ 	.word	0x000169c0


	//   ....[19]....
        /*0a1c*/ 	.word	0x00016a30


	//   ....[20]....
        /*0a20*/ 	.word	0x00016ad0


	//   ....[21]....
        /*0a24*/ 	.word	0x00016b70


	//   ....[22]....
        /*0a28*/ 	.word	0x00016c60


	//   ....[23]....
        /*0a2c*/ 	.word	0x00016d20


	//   ....[24]....
        /*0a30*/ 	.word	0x0001b8c0


	//   ....[25]....
        /*0a34*/ 	.word	0x0001b8d0


	//   ....[26]....
        /*0a38*/ 	.word	0x0001b8e0


	//   ....[27]....
        /*0a3c*/ 	.word	0x0001b8f0


	//   ....[28]....
        /*0a40*/ 	.word	0x0001b920


	//   ....[29]....
        /*0a44*/ 	.word	0x0001b940


	//   ....[30]....
        /*0a48*/ 	.word	0x0001b970


	//   ....[31]....
        /*0a4c*/ 	.word	0x0001b990


	//----- nvinfo : EIATTR_EXIT_INSTR_OFFSETS
	.align		4
.L_366:
        /*0a50*/ 	.byte	0x04, 0x1c
        /*0a52*/ 	.short	(.L_368 - .L_367)


	//   ....[0]....
.L_367:
        /*0a54*/ 	.word	0x000004b0


	//   ....[1]....
        /*0a58*/ 	.word	0x00001830


	//   ....[2]....
        /*0a5c*/ 	.word	0x000018c0


	//   ....[3]....
        /*0a60*/ 	.word	0x0001d5a0


	//   ....[4]....
        /*0a64*/ 	.word	0x0001d680


	//----- nvinfo : EIATTR_CRS_STACK_SIZE
	.align		4
.L_368:
        /*0a68*/ 	.byte	0x04, 0x1e
        /*0a6a*/ 	.short	(.L_370 - .L_369)
.L_369:
        /*0a6c*/ 	.word	0x00000000


	//----- nvinfo : EIATTR_CBANK_PARAM_SIZE
	.align		4
.L_370:
        /*0a70*/ 	.byte	0x03, 0x19
        /*0a72*/ 	.short	0x01d0


	//----- nvinfo : EIATTR_PARAM_CBANK
	.align		4
        /*0a74*/ 	.byte	0x04, 0x0a
        /*0a76*/ 	.short	(.L_372 - .L_371)
	.align		4
.L_371:
        /*0a78*/ 	.word	index@(.nv.constant0._ZN5flash16flash_fwd_kernelI23Flash_fwd_kernel_traitsILi64ELi128ELi128ELi4ELb0ELb0EN7cutlass10bfloat16_tE19Flash_kernel_traitsILi64ELi128ELi128ELi4ES3_EELb0ELb0ELb1ELb0ELb0ELb1ELb0ELb0EEEvNS_16Flash_fwd_paramsE)
        /*0a7c*/ 	.short	0x0210
        /*0a7e*/ 	.short	0x01d0


	//----- nvinfo : EIATTR_SW_WAR
	.align		4
.L_372:
        /*0a80*/ 	.byte	0x04, 0x36
        /*0a82*/ 	.short	(.L_374 - .L_373)
.L_373:
        /*0a84*/ 	.word	0x00000008
.L_374:


//--------------------- .nv.info._ZN5flash16flash_fwd_kernelI23Flash_fwd_kernel_traitsILi64ELi128ELi128ELi4ELb0ELb0EN7cutlass10bfloat16_tE19Flash_kernel_traitsILi64ELi128ELi128ELi4ES3_EELb0ELb0ELb1ELb0ELb0ELb1ELb1ELb0EEEvNS_16Flash_fwd_paramsE --------------------------
	.section	.nv.info._ZN5flash16flash_fwd_kernelI23Flash_fwd_kernel_traitsILi64ELi128ELi128ELi4ELb0ELb0EN7cutlass10bfloat16_tE19Flash_kernel_traitsILi64ELi128ELi128ELi4ES3_EELb0ELb0ELb1ELb0ELb0ELb1ELb1ELb0EEEvNS_16Flash_fwd_paramsE,"",@"SHT_CUDA_INFO"
	.sectionflags	@""
	.align	4


	//----- nvinfo : EIATTR_CUDA_API_VERSION
	.align		4
        /*0000*/ 	.byte	0x04, 0x37
        /*0002*/ 	.short	(.L_376 - .L_375)
.L_375:
        /*0004*/ 	.word	0x00000082


	//----- nvinfo : EIATTR_KPARAM_INFO
	.align		4
.L_376:
        /*0008*/ 	.byte	0x04, 0x17
        /*000a*/ 	.short	(.L_378 - .L_377)
.L_377:
        /*000c*/ 	.word	0x00000000
        /*0010*/ 	.short	0x0000
        /*0012*/ 	.short	0x0000
        /*0014*/ 	.byte	0x00, 0xf0, 0x41, 0x07


	//----- nvinfo : EIATTR_SPARSE_MMA_MASK
	.align		4
.L_378:
        /*0018*/ 	.byte	0x03, 0x50
        /*001a*/ 	.short	0x0000


	//----- nvinfo : EIATTR_MAXREG_COUNT
	.align		4
        /*001c*/ 	.byte	0x03, 0x1b
        /*001e*/ 	.short	0x00ff


	//----- nvinfo : EIATTR_NUM_BARRIERS
	.align		4
        /*0020*/ 	.byte	0x02, 0x4c
        /*0022*/ 	.byte	0x01
	.zero		1


	//----- nvinfo : EIATTR_ANNOTATIONS
	.align		4
        /*0024*/ 	.byte	0x04, 0x55
        /*0026*/ 	.short	(.L_380 - .L_379)


	//   ....[0]....
.L_379:
        /* <DEDUP_REMOVED lines=124> */


	//----- nvinfo : EIATTR_MERCURY_ISA_VERSION
	.align		4
.L_380:
        /*07d0*/ 	.byte	0x03, 0x5f
        /*07d2*/ 	.short	0x0101


	//----- nvinfo : EIATTR_INT_WARP_WIDE_INSTR_OFFSETS
	.align		4
        /*07d4*/ 	.byte	0x04, 0x31
        /*07d6*/ 	.short	(.L_382 - .L_381)


	//   ....[0]....
.L_381:
        /*07d8*/ 	.word	0x00002cd0


	//   ....[1]....
        /*07dc*/ 	.word	0x00002e20


	//   ....[2]....
        /*07e0*/ 	.word	0x00002ea0


	//   ....[3]....
        /*07e4*/ 	.word	0x00003130


	//   ....[4]....
        /*07e8*/ 	.word	0x000033b0


	//   ....[5]....
        /*07ec*/ 	.word	0x000034c0


	//   ....[6]....
        /*07f0*/ 	.word	0x000034e0


	//   ....[7]....
        /*07f4*/ 	.word	0x00003700


	//----- nvinfo : EIATTR_COOP_GROUP_MASK_REGIDS
	.align		4
.L_382:
        /*07f8*/ 	.byte	0x04, 0x29
        /*07fa*/ 	.short	(.L_384 - .L_383)


	//   ....[0]....
.L_383:
        /*07fc*/ 	.word	0xffffffff


	//   ....[1]....
        /*0800*/ 	.word	0xffffffff


	//   ....[2]....
        /*0804*/ 	.word	0xffffffff


	//   ....[3]....
        /*0808*/ 	.word	0xffffffff


	//   ....[4]....
        /*080c*/ 	.word	0xffffffff


	//   ....[5]....
        /*0810*/ 	.word	0xffffffff


	//   ....[6]....
        /*0814*/ 	.word	0xffffffff


	//   ....[7]....
        /*0818*/ 	.word	0xffffffff


	//   ....[8]....
        /*081c*/ 	.word	0xffffffff


	//   ....[9]....
        /*0820*/ 	.word	0xffffffff


	//   ....[10]....
        /*0824*/ 	.word	0xffffffff


	//   ....[11]....
        /*0828*/ 	.word	0xffffffff


	//   ....[12]....
        /*082c*/ 	.word	0xffffffff


	//   ....[13]....
        /*0830*/ 	.word	0xffffffff


	//   ....[14]....
        /*0834*/ 	.word	0xffffffff


	//   ....[15]....
        /*0838*/ 	.word	0xffffffff


	//   ....[16]....
        /*083c*/ 	.word	0xffffffff


	//   ....[17]....
        /*0840*/ 	.word	0xffffffff


	//   ....[18]....
        /*0844*/ 	.word	0xffffffff


	//   ....[19]....
        /*0848*/ 	.word	0xffffffff


	//   ....[20]....
        /*084c*/ 	.word	0xffffffff


	//   ....[21]....
        /*0850*/ 	.word	0xffffffff


	//   ....[22]....
        /*0854*/ 	.word	0xffffffff


	//   ....[23]....
        /*0858*/ 	.word	0xffffffff


	//   ....[24]....
        /*085c*/ 	.word	0xffffffff


	//   ....[25]....
        /*0860*/ 	.word	0xffffffff


	//   ....[26]....
        /*0864*/ 	.word	0xffffffff


	//   ....[27]....
        /*0868*/ 	.word	0xffffffff


	//   ....[28]....
        /*086c*/ 	.word	0xffffffff


	//   ....[29]....
        /*0870*/ 	.word	0xffffffff


	//   ....[30]....
        /*0874*/ 	.word	0xffffffff


	//   ....[31]....
        /*0878*/ 	.word	0xffffffff


	//----- nvinfo : EIATTR_COOP_GROUP_INSTR_OFFSETS
	.align		4
.L_384:
        /*087c*/ 	.byte	0x04, 0x28
        /*087e*/ 	.short	(.L_386 - .L_385)


	//   ....[0]....
.L_385:
        /*0880*/ 	.word	0x000075c0


	//   ....[1]....
        /*0884*/ 	.word	0x00007720


	//   ....[2]....
        /*0888*/ 	.word	0x00007e40


	//   ....[3]....
        /*088c*/ 	.word	0x00007f00


	//   ....[4]....
        /*0890*/ 	.word	0x00007fa0


	//   ....[5]....
        /*0894*/ 	.word	0x00008090


	//   ....[6]....
        /*0898*/ 	.word	0x000080a0


	//   ....[7]....
        /*089c*/ 	.word	0x00008140


	//   ....[8]....
        /*08a0*/ 	.word	0x0000fa00


	//   ....[9]....
        /*08a4*/ 	.word	0x0000fb70


	//   ....[10]....
        /*08a8*/ 	.word	0x0000fd10


	//   ....[11]....
        /*08ac*/ 	.word	0x0000ff80


	//   ....[12]....
        /*08b0*/ 	.word	0x0000ffc0


	//   ....[13]....
        /*08b4*/ 	.word	0x00010090


	//   ....[14]....
        /*08b8*/ 	.word	0x000100a0


	//   ....[15]....
        /*08bc*/ 	.word	0x00010150


	//   ....[16]....
        /*08c0*/ 	.word	0x00018630


	//   ....[17]....
        /*08c4*/ 	.word	0x000186b0


	//   ....[18]....
        /*08c8*/ 	.word	0x00018a60


	//   ....[19]....
        /*08cc*/ 	.word	0x00018a80


	//   ....[20]....
        /*08d0*/ 	.word	0x00018b00


	//   ....[21]....
        /*08d4*/ 	.word	0x00018ba0


	//   ....[22]....
        /*08d8*/ 	.word	0x00018c70


	//   ....[23]....
        /*08dc*/ 	.word	0x00018cc0


	//   ....[24]....
        /*08e0*/ 	.word	0x0001cb40


	//   ....[25]....
        /*08e4*/ 	.word	0x0001cb50


	//   ....[26]....
        /*08e8*/ 	.word	0x0001cb60


	//   ....[27]....
        /*08ec*/ 	.word	0x0001cb70


	//   ....[28]....
        /*08f0*/ 	.word	0x0001cba0


	//   ....[29]....
        /*08f4*/ 	.word	0x0001cbc0


	//   ....[30]....
        /*08f8*/ 	.word	0x0001cbf0


	//   ....[31]....
        /*08fc*/ 	.word	0x0001cc10


	//----- nvinfo : EIATTR_EXIT_INSTR_OFFSETS
	.align		4
.L_386:
        /*0900*/ 	.byte	0x04, 0x1c
        /*0902*/ 	.short	(.L_388 - .L_387)


	//   ....[0]....
.L_387:
        /*0904*/ 	.word	0x000004b0


	//   ....[1]....
        /*0908*/ 	.word	0x00001830


	//   ....[2]....
        /*090c*/ 	.word	0x000018c0


	//   ....[3]....
        /*0910*/ 	.word	0x0001e820


	//   ....[4]....
        /*0914*/ 	.word	0x0001e900


	//----- nvinfo : EIATTR_CRS_STACK_SIZE
	.align		4
.L_388:
        /*0918*/ 	.byte	0x04, 0x1e
        /*091a*/ 	.short	(.L_390 - .L_389)
.L_389:
        /*091c*/ 	.word	0x00000000


	//----- nvinfo : EIATTR_CBANK_PARAM_SIZE
	.align		4
.L_390:
        /*0920*/ 	.byte	0x03, 0x19
        /*0922*/ 	.short	0x01d0


	//----- nvinfo : EIATTR_PARAM_CBANK
	.align		4
        /*0924*/ 	.byte	0x04, 0x0a
        /*0926*/ 	.short	(.L_392 - .L_391)
	.align		4
.L_391:
        /*0928*/ 	.word	index@(.nv.constant0._ZN5flash16flash_fwd_kernelI23Flash_fwd_kernel_traitsILi64ELi128ELi128ELi4ELb0ELb0EN7cutlass10bfloat16_tE19Flash_kernel_traitsILi64ELi128ELi128ELi4ES3_EELb0ELb0ELb1ELb0ELb0ELb1ELb1ELb0EEEvNS_16Flash_fwd_paramsE)
        /*092c*/ 	.short	0x0210
        /*092e*/ 	.short	0x01d0


	//----- nvinfo : EIATTR_SW_WAR
	.align		4
.L_392:
        /*0930*/ 	.byte	0x04, 0x36
        /*0932*/ 	.short	(.L_394 - .L_393)
.L_393:
        /*0934*/ 	.word	0x00000008
.L_394:


//--------------------- .nv.info._ZN5flash16flash_fwd_kernelI23Flash_fwd_kernel_traitsILi64ELi128ELi128ELi4ELb0ELb0EN7cutlass10bfloat16_tE19Flash_kernel_traitsILi64ELi128ELi128ELi4ES3_EELb0ELb0ELb1ELb0ELb0ELb0ELb0ELb0EEEvNS_16Flash_fwd_paramsE --------------------------
	.section	.nv.info._ZN5flash16flash_fwd_kernelI23Flash_fwd_kernel_traitsILi64ELi128ELi128ELi4ELb0ELb0EN7cutlass10bfloat16_tE19Flash_kernel_traitsILi64ELi128ELi128ELi4ES3_EELb0ELb0ELb1ELb0ELb0ELb0ELb0ELb0EEEvNS_16Flash_fwd_paramsE,"",@"SHT_CUDA_INFO"
	.sectionflags	@""
	.align	4


	//----- nvinfo : EIATTR_CUDA_API_VERSION
	.align		4
        /*0000*/ 	.byte	0x04, 0x37
        /*0002*/ 	.short	(.L_396 - .L_395)
.L_395:
        /*0004*/ 	.word	0x00000082


	//----- nvinfo : EIATTR_KPARAM_INFO
	.align		4
.L_396:
        /*0008*/ 	.byte	0x04, 0x17
        /*000a*/ 	.short	(.L_398 - .L_397)
.L_397:
        /*000c*/ 	.word	0x00000000
        /*0010*/ 	.short	0x0000
        /*0012*/ 	.short	0x0000
        /*0014*/ 	.byte	0x00, 0xf0, 0x41, 0x07


	//----- nvinfo : EIATTR_SPARSE_MMA_MASK
	.align		4
.L_398:
        /*0018*/ 	.byte	0x03, 0x50
        /*001a*/ 	.short	0x0000


	//----- nvinfo : EIATTR_MAXREG_COUNT
	.align		4
        /*001c*/ 	.byte	0x03, 0x1b
        /*001e*/ 	.short	0x00ff


	//----- nvinfo : EIATTR_NUM_BARRIERS
	.align		4
        /*0020*/ 	.byte	0x02, 0x4c
        /*0022*/ 	.byte	0x01
	.zero		1


	//----- nvinfo : EIATTR_ANNOTATIONS
	.align		4
        /*0024*/ 	.byte	0x04, 0x55
        /*0026*/ 	.short	(.L_400 - .L_399)


	//   ....[0]....
.L_399:
        /* <DEDUP_REMOVED lines=164> */


	//----- nvinfo : EIATTR_MERCURY_ISA_VERSION
	.align		4
.L_400:
        /*0a50*/ 	.byte	0x03, 0x5f
        /*0a52*/ 	.short	0x0101


	//----- nvinfo : EIATTR_INT_WARP_WIDE_INSTR_OFFSETS
	.align		4
        /*0a54*/ 	.byte	0x04, 0x31
        /*0a56*/ 	.short	(.L_402 - .L_401)


	//   ....[0]....
.L_401:
        /*0a58*/ 	.word	0x000077c0


	//   ....[1]....
        /*0a5c*/ 	.word	0x0000be80


	//----- nvinfo : EIATTR_COOP_GROUP_MASK_REGIDS
	.align		4
.L_402:
        /*0a60*/ 	.byte	0x04, 0x29
        /*0a62*/ 	.short	(.L_404 - .L_403)


	//   ....[0]....
.L_403:
        /*0a64*/ 	.word	0xffffffff


	//   ....[1]....
        /*0a68*/ 	.word	0xffffffff


	//   ....[2]....
        /*0a6c*/ 	.word	0xffffffff


	//   ....[3]....
        /*0a70*/ 	.word	0xffffffff


	//   ....[4]....
        /*0a74*/ 	.word	0xffffffff


	//   ....[5]....
        /*0a78*/ 	.word	0xffffffff


	//   ....[6]....
        /*0a7c*/ 	.word	0xffffffff


	//   ....[7]....
        /*0a80*/ 	.word	0xffffffff


	//   ....[8]....
        /*0a84*/ 	.word	0xffffffff


	//   ....[9]....
        /*0a88*/ 	.word	0xffffffff


	//   ....[10]....
        /*0a8c*/ 	.word	0xffffffff


	//   ....[11]....
        /*0a90*/ 	.word	0xffffffff


	//   ....[12]....
        /*0a94*/ 	.word	0xffffffff


	//   ....[13]....
        /*0a98*/ 	.word	0xffffffff


	//   ....[14]....
        /*0a9c*/ 	.word	0xffffffff


	//   ....[15]....
        /*0aa0*/ 	.word	0xffffffff


	//   ....[16]....
        /*0aa4*/ 	.word	0xffffffff


	//   ....[17]....
        /*0aa8*/ 	.word	0xffffffff


	//   ....[18]....
        /*0aac*/ 	.word	0xffffffff


	//   ....[19]....
        /*0ab0*/ 	.word	0xffffffff


	//   ....[20]....
        /*0ab4*/ 	.word	0xffffffff


	//   ....[21]....
        /*0ab8*/ 	.word	0xffffffff


	//   ....[22]....
        /*0abc*/ 	.word	0xffffffff


	//   ....[23]....
        /*0ac0*/ 	.word	0xffffffff


	//   ....[24]....
        /*0ac4*/ 	.word	0xffffffff


	//   ....[25]....
        /*0ac8*/ 	.word	0xffffffff


	//   ....[26]....
        /*0acc*/ 	.word	0xffffffff


	//   ....[27]....
        /*0ad0*/ 	.word	0xffffffff


	//   ....[28]....
        /*0ad4*/ 	.word	0xffffffff


	//   ....[29]....
        /*0ad8*/ 	.word	0xffffffff


	//   ....[30]....
        /*0adc*/ 	.word	0xffffffff


	//   ....[31]....
        /*0ae0*/ 	.word	0xffffffff


	//----- nvinfo : EIATTR_COOP_GROUP_INSTR_OFFSETS
	.align		4
.L_404:
        /*0ae4*/ 	.byte	0x04, 0x28
        /*0ae6*/ 	.short	(.L_406 - .L_405)


	//   ....[0]....
.L_405:
        /*0ae8*/ 	.word	0x000082a0


	//   ....[1]....
        /*0aec*/ 	.word	0x000083f0


	//   ....[2]....
        /*0af0*/ 	.word	0x00008550


	//   ....[3]....
        /*0af4*/ 	.word	0x000086b0


	//   ....[4]....
        /*0af8*/ 	.word	0x00008730


	//   ....[5]....
        /*0afc*/ 	.word	0x000088a0


	//   ....[6]....
        /*0b00*/ 	.word	0x000088d0


	//   ....[7]....
        /*0b04*/ 	.word	0x00008970


	//   ....[8]....
        /*0b08*/ 	.word	0x00010970


	//   ....[9]....
        /*0b0c*/ 	.word	0x00010ac0


	//   ....[10]....
        /*0b10*/ 	.word	0x00010b10


	//   ....[11]....
        /*0b14*/ 	.word	0x00010b50


	//   ....[12]....
        /*0b18*/ 	.word	0x00010b90


	//   ....[13]....
        /*0b1c*/ 	.word	0x00010c30


	//   ....[14]....
        /*0b20*/ 	.word	0x00010c60


	//   ....[15]....
        /*0b24*/ 	.word	0x00010d00


	//   ....[16]....
        /*0b28*/ 	.word	0x00018530


	//   ....[17]....
        /*0b2c*/ 	.word	0x00018610


	//   ....[18]....
        /*0b30*/ 	.word	0x000186d0


	//   ....[19]....
        /*0b34*/ 	.word	0x00018730


	//   ....[20]....
        /*0b38*/ 	.word	0x000187b0


	//   ....[21]....
        /*0b3c*/ 	.word	0x00018870


	//   ....[22]....
        /*0b40*/ 	.word	0x000188e0


	//   ....[23]....
        /*0b44*/ 	.word	0x00018ad0


	//   ....[24]....
        /*0b48*/ 	.word	0x0001c9f0


	//   ....[25]....
        /*0b4c*/ 	.word	0x0001ca00


	//   ....[26]....
        /*0b50*/ 	.word	0x0001ca10


	//   ....[27]....
        /*0b54*/ 	.word	0x0001ca20


	//   ....[28]....
        /*0b58*/ 	.word	0x0001ca80


	//   ....[29]....
        /*0b5c*/ 	.word	0x0001caf0


	//   ....[30]....
        /*0b60*/ 	.word	0x0001cb20


	//   ....[31]....
        /*0b64*/ 	.word	0x0001cb60


	//----- nvinfo : EIATTR_EXIT_INSTR_OFFSETS
	.align		4
.L_406:
        /*0b68*/ 	.byte	0x04, 0x1c
        /*0b6a*/ 	.short	(.L_408 - .L_407)


	//   ....[0]....
.L_407:
        /*0b6c*/ 	.word	0x000004b0


	//   ....[1]....
        /*0b70*/ 	.word	0x00001970


	//   ....[2]....
        /*0b74*/ 	.word	0x00001a00


	//   ....[3]....
        /*0b78*/ 	.word	0x0001e710


	//   ....[4]....
        /*0b7c*/ 	.word	0x0001e7f0


	//----- nvinfo : EIATTR_CRS_STACK_SIZE
	.align		4
.L_408:
        /*0b80*/ 	.byte	0x04, 0x1e
        /*0b82*/ 	.short	(.L_410 - .L_409)
.L_409:
        /*0b84*/ 	.word	0x00000000


	//----- nvinfo : EIATTR_CBANK_PARAM_SIZE
	.align		4
.L_410:
        /*0b88*/ 	.byte	0x03, 0x19
        /*0b8a*/ 	.short	0x01d0


	//----- nvinfo : EIATTR_PARAM_CBANK
	.align		4
        /*0b8c*/ 	.byte	0x04, 0x0a
        /*0b8e*/ 	.short	(.L_412 - .L_411)
	.align		4
.L_411:
        /*0b90*/ 	.word	index@(.nv.constant0._ZN5flash16flash_fwd_kernelI23Flash_fwd_kernel_traitsILi64ELi128ELi128ELi4ELb0ELb0EN7cutlass10bfloat16_tE19Flash_kernel_traitsILi64ELi128ELi128ELi4ES3_EELb0ELb0ELb1ELb0ELb0ELb0ELb0ELb0EEEvNS_16Flash_fwd_paramsE)
        /*0b94*/ 	.short	0x0210
        /*0b96*/ 	.short	0x01d0


	//----- nvinfo : EIATTR_SW_WAR
	.align		4
.L_412:
        /*0b98*/ 	.byte	0x04, 0x36
        /*0b9a*/ 	.short	(.L_414 - .L_413)
.L_413:
        /*0b9c*/ 	.word	0x00000008
.L_414:


//--------------------- .nv.info._ZN5flash16flash_fwd_kernelI23Flash_fwd_kernel_traitsILi64ELi128ELi128ELi4ELb0ELb0EN7cutlass10bfloat16_tE19Flash_kernel_traitsILi64ELi128ELi128ELi4ES3_EELb0ELb0ELb1ELb0ELb0ELb0ELb1ELb0EEEvNS_16Flash_fwd_paramsE --------------------------
	.section	.nv.info._ZN5flash16flash_fwd_kernelI23Flash_fwd_kernel_traitsILi64ELi128ELi128ELi4ELb0ELb0EN7cutlass10bfloat16_tE19Flash_kernel_traitsILi64ELi128ELi128ELi4ES3_EELb0ELb0ELb1ELb0ELb0ELb0ELb1ELb0EEEvNS_16Flash_fwd_paramsE,"",@"SHT_CUDA_INFO"
	.sectionflags	@""
	.align	4


	//----- nvinfo : EIATTR_CUDA_API_VERSION
	.align		4
        /*0000*/ 	.byte	0x04, 0x37
        /*0002*/ 	.short	(.L_416 - .L_415)
.L_415:
        /*0004*/ 	.word	0x00000082


	//----- nvinfo : EIATTR_KPARAM_INFO
	.align		4
.L_416:
        /*0008*/ 	.byte	0x04, 0x17
        /*000a*/ 	.short	(.L_418 - .L_417)
.L_417:
        /*000c*/ 	.word	0x00000000
        /*0010*/ 	.short	0x0000
        /*0012*/ 	.short	0x0000
        /*0014*/ 	.byte	0x00, 0xf0, 0x41, 0x07


	//----- nvinfo : EIATTR_SPARSE_MMA_MASK
	.align		4
.L_418:
        /*0018*/ 	.byte	0x03, 0x50
        /*001a*/ 	.short	0x0000


	//----- nvinfo : EIATTR_MAXREG_COUNT
	.align		4
        /*001c*/ 	.byte	0x03, 0x1b
        /*001e*/ 	.short	0x00ff


	//----- nvinfo : EIATTR_NUM_BARRIERS
	.align		4
        /*0020*/ 	.byte	0x02, 0x4c
        /*0022*/ 	.byte	0x01
	.zero		1


	//----- nvinfo : EIATTR_ANNOTATIONS
	.align		4
        /*0024*/ 	.byte	0x04, 0x55
        /*0026*/ 	.short	(.L_420 - .L_419)


	//   ....[0]....
.L_419:
        /* <DEDUP_REMOVED lines=137> */


	//----- nvinfo : EIATTR_MERCURY_ISA_VERSION
	.align		4
.L_420:
        /*08a8*/ 	.byte	0x03, 0x5f
        /*08aa*/ 	.short	0x0101


	//----- nvinfo : EIATTR_INT_WARP_WIDE_INSTR_OFFSETS
	.align		4
        /*08ac*/ 	.byte	0x04, 0x31
        /*08ae*/ 	.short	(.L_422 - .L_421)


	//   ....[0]....
.L_421:
        /*08b0*/ 	.word	0x000088a0


	//   ....[1]....
        /*08b4*/ 	.word	0x0000ce70


	//----- nvinfo : EIATTR_COOP_GROUP_MASK_REGIDS
	.align		4
.L_422:
        /*08b8*/ 	.byte	0x04, 0x29
        /*08ba*/ 	.short	(.L_424 - .L_423)


	//   ....[0]....
.L_423:
        /*08bc*/ 	.word	0xffffffff


	//   ....[1]....
        /*08c0*/ 	.word	0xffffffff


	//   ....[2]....
        /*08c4*/ 	.word	0xffffffff


	//   ....[3]....
        /*08c8*/ 	.word	0xffffffff


	//   ....[4]....
        /*08cc*/ 	.word	0xffffffff


	//   ....[5]....
        /*08d0*/ 	.word	0xffffffff


	//   ....[6]....
        /*08d4*/ 	.word	0xffffffff


	//   ....[7]....
        /*08d8*/ 	.word	0xffffffff


	//   ....[8]....
        /*08dc*/ 	.word	0xffffffff


	//   ....[9]....
        /*08e0*/ 	.word	0xffffffff


	//   ....[10]....
        /*08e4*/ 	.word	0xffffffff


	//   ....[11]....
        /*08e8*/ 	.word	0xffffffff


	//   ....[12]....
        /*08ec*/ 	.word	0xffffffff


	//   ....[13]....
        /*08f0*/ 	.word	0xffffffff


	//   ....[14]....
        /*08f4*/ 	.word	0xffffffff


	//   ....[15]....
        /*08f8*/ 	.word	0xffffffff


	//   ....[16]....
        /*08fc*/ 	.word	0xffffffff


	//   ....[17]....
        /*0900*/ 	.word	0xffffffff


	//   ....[18]....
        /*0904*/ 	.word	0xffffffff


	//   ....[19]....
        /*0908*/ 	.word	0xffffffff


	//   ....[20]....
        /*090c*/ 	.word	0xffffffff


	//   ....[21]....
        /*0910*/ 	.word	0xffffffff


	//   ....[22]....
        /*0914*/ 	.word	0xffffffff


	//   ....[23]....
        /*0918*/ 	.word	0xffffffff


	//   ....[24]....
        /*091c*/ 	.word	0xffffffff


	//   ....[25]....
        /*0920*/ 	.word	0xffffffff


	//   ....[26]....
        /*0924*/ 	.word	0xffffffff


	//   ....[27]....
        /*0928*/ 	.word	0xffffffff


	//   ....[28]....
        /*092c*/ 	.word	0xffffffff


	//   ....[29]....
        /*0930*/ 	.word	0xffffffff


	//   ....[30]....
        /*0934*/ 	.word	0xffffffff


	//   ....[31]....
        /*0938*/ 	.word	0xffffffff


	//----- nvinfo : EIATTR_COOP_GROUP_INSTR_OFFSETS
	.align		4
.L_424:
        /*093c*/ 	.byte	0x04, 0x28
        /*093e*/ 	.short	(.L_426 - .L_425)


	//   ....[0]....
.L_425:
        /*0940*/ 	.word	0x00009370


	//   ....[1]....
        /*0944*/ 	.word	0x000094d0


	//   ....[2]....
        /*0948*/ 	.word	0x00009620


	//   ....[3]....
        /*094c*/ 	.word	0x00009780


	//   ....[4]....
        /*0950*/ 	.word	0x00009800


	//   ....[5]....
        /*0954*/ 	.word	0x00009970


	//   ....[6]....
        /*0958*/ 	.word	0x000099a0


	//   ....[7]....
        /*095c*/ 	.word	0x00009b90


	//   ....[8]....
        /*0960*/ 	.word	0x00012a90


	//   ....[9]....
        /*0964*/ 	.word	0x00012be0


	//   ....[10]....
        /*0968*/ 	.word	0x00012c20


	//   ....[11]....
        /*096c*/ 	.word	0x00012c80


	//   ....[12]....
        /*0970*/ 	.word	0x00012d00


	//   ....[13]....
        /*0974*/ 	.word	0x00012d40


	//   ....[14]....
        /*0978*/ 	.word	0x00012d60


	//   ....[15]....
        /*097c*/ 	.word	0x00012df0


	//   ....[16]....
        /*0980*/ 	.word	0x0001b720


	//   ....[17]....
        /*0984*/ 	.word	0x0001b880


	//   ....[18]....
        /*0988*/ 	.word	0x0001b8b0


	//   ....[19]....
        /*098c*/ 	.word	0x0001b930


	//   ....[20]....
        /*0990*/ 	.word	0x0001b9c0


	//   ....[21]....
        /*0994*/ 	.word	0x0001b9e0


	//   ....[22]....
        /*0998*/ 	.word	0x0001b9f0


	//   ....[23]....
        /*099c*/ 	.word	0x0001bde0


	//   ....[24]....
        /*09a0*/ 	.word	0x0001fb10


	//   ....[25]....
        /*09a4*/ 	.word	0x0001fb20


	//   ....[26]....
        /*09a8*/ 	.word	0x0001fb30


	//   ....[27]....
        /*09ac*/ 	.word	0x0001fb40


	//   ....[28]....
        /*09b0*/ 	.word	0x0001fba0


	//   ....[29]....
        /*09b4*/ 	.word	0x0001fc10


	//   ....[30]....
        /*09b8*/ 	.word	0x0001fc40


	//   ....[31]....
        /*09bc*/ 	.word	0x0001fc80


	//----- nvinfo : EIATTR_EXIT_INSTR_OFFSETS
	.align		4
.L_426:
        /*09c0*/ 	.byte	0x04, 0x1c
        /*09c2*/ 	.short	(.L_428 - .L_427)


	//   ....[0]....
.L_427:
        /*09c4*/ 	.word	0x000004b0


	//   ....[1]....
        /*09c8*/ 	.word	0x00001970


	//   ....[2]....
        /*09cc*/ 	.word	0x00001a00


	//   ....[3]....
        /*09d0*/ 	.word	0x00021830


	//   ....[4]....
        /*09d4*/ 	.word	0x00021910


	//----- nvinfo : EIATTR_CRS_STACK_SIZE
	.align		4
.L_428:
        /*09d8*/ 	.byte	0x04, 0x1e
        /*09da*/ 	.short	(.L_430 - .L_429)
.L_429:
        /*09dc*/ 	.word	0x00000000


	//----- nvinfo : EIATTR_CBANK_PARAM_SIZE
	.align		4
.L_430:
        /*09e0*/ 	.byte	0x03, 0x19
        /*09e2*/ 	.short	0x01d0


	//----- nvinfo : EIATTR_PARAM_CBANK
	.align		4
        /*09e4*/ 	.byte	0x04, 0x0a
        /*09e6*/ 	.short	(.L_432 - .L_431)
	.align		4
.L_431:
        /*09e8*/ 	.word	index@(.nv.constant0._ZN5flash16flash_fwd_kernelI23Flash_fwd_kernel_traitsILi64ELi128ELi128ELi4ELb0ELb0EN7cutlass10bfloat16_tE19Flash_kernel_traitsILi64ELi128ELi128ELi4ES3_EELb0ELb0ELb1ELb0ELb0ELb0ELb1ELb0EEEvNS_16Flash_fwd_paramsE)
        /*09ec*/ 	.short	0x0210
        /*09ee*/ 	.short	0x01d0


	//----- nvinfo : EIATTR_SW_WAR
	.align		4
.L_432:
        /*09f0*/ 	.byte	0x04, 0x36
        /*09f2*/ 	.short	(.L_434 - .L_433)
.L_433:
        /*09f4*/ 	.word	0x00000008
.L_434:


//--------------------- .nv.info._ZN5flash16flash_fwd_kernelI23Flash_fwd_kernel_traitsILi64ELi128ELi128ELi4ELb0ELb0EN7cutlass10bfloat16_tE19Flash_kernel_traitsILi64ELi128ELi128ELi4ES3_EELb0ELb0ELb1ELb1ELb0ELb0ELb0ELb0EEEvNS_16Flash_fwd_paramsE --------------------------
	.section	.nv.info._ZN5flash16flash_fwd_kernelI23Flash_fwd_kernel_traitsILi64ELi128ELi128ELi4ELb0ELb0EN7cutlass10bfloat16_tE19Flash_kernel_traitsILi64ELi128ELi128ELi4ES3_EELb0ELb0ELb1ELb1ELb0ELb0ELb0ELb0EEEvNS_16Flash_fwd_paramsE,"",@"SHT_CUDA_INFO"
	.sectionflags	@""
	.align	4


	//----- nvinfo : EIATTR_CUDA_API_VERSION
	.align		4
        /*0000*/ 	.byte	0x04, 0x37
        /*0002*/ 	.short	(.L_436 - .L_435)
.L_435:
        /*0004*/ 	.word	0x00000082


	//----- nvinfo : EIATTR_KPARAM_INFO
	.align		4
.L_436:
        /*0008*/ 	.byte	0x04, 0x17
        /*000a*/ 	.short	(.L_438 - .L_437)
.L_437:
        /*000c*/ 	.word	0x00000000
        /*0010*/ 	.short	0x0000
        /*0012*/ 	.short	0x0000
        /*0014*/ 	.byte	0x00, 0xf0, 0x41, 0x07


	//----- nvinfo : EIATTR_SPARSE_MMA_MASK
	.align		4
.L_438:
        /*0018*/ 	.byte	0x03, 0x50
        /*001a*/ 	.short	0x0000


	//----- nvinfo : EIATTR_MAXREG_COUNT
	.align		4
        /*001c*/ 	.byte	0x03, 0x1b
        /*001e*/ 	.short	0x00ff


	//----- nvinfo : EIATTR_NUM_BARRIERS
	.align		4
        /*0020*/ 	.byte	0x02, 0x4c
        /*0022*/ 	.byte	0x01
	.zero		1


	//----- nvinfo : EIATTR_ANNOTATIONS
	.align		4
        /*0024*/ 	.byte	0x04, 0x55
        /*0026*/ 	.short	(.L_440 - .L_439)


	//   ....[0]....
.L_439:
        /* <DEDUP_REMOVED lines=133> */


	//----- nvinfo : EIATTR_MERCURY_ISA_VERSION
	.align		4
.L_440:
        /*0868*/ 	.byte	0x03, 0x5f
        /*086a*/ 	.short	0x0101


	//----- nvinfo : EIATTR_INT_WARP_WIDE_INSTR_OFFSETS
	.align		4
        /*086c*/ 	.byte	0x04, 0x31
        /*086e*/ 	.short	(.L_442 - .L_441)


	//   ....[0]....
.L_441:
        /*0870*/ 	.word	0x0000a090


	//   ....[1]....
        /*0874*/ 	.word	0x0000ead0


	//----- nvinfo : EIATTR_COOP_GROUP_MASK_REGIDS
	.align		4
.L_442:
        /*0878*/ 	.byte	0x04, 0x29
        /*087a*/ 	.short	(.L_444 - .L_443)


	//   ....[0]....
.L_443:
        /*087c*/ 	.word	0xffffffff


	//   ....[1]....
        /*0880*/ 	.word	0xffffffff


	//   ....[2]....
        /*0884*/ 	.word	0xffffffff


	//   ....[3]....
        /*0888*/ 	.word	0xffffffff


	//   ....[4]....
        /*088c*/ 	.word	0xffffffff


	//   ....[5]....
        /*0890*/ 	.word	0xffffffff


	//   ....[6]....
        /*0894*/ 	.word	0xffffffff


	//   ....[7]....
        /*0898*/ 	.word	0xffffffff


	//   ....[8]....
        /*089c*/ 	.word	0xffffffff


	//   ....[9]....
        /*08a0*/ 	.word	0xffffffff


	//   ....[10]....
        /*08a4*/ 	.word	0xffffffff


	//   ....[11]....
        /*08a8*/ 	.word	0xffffffff


	//   ....[12]....
        /*08ac*/ 	.word	0xffffffff


	//   ....[13]....
        /*08b0*/ 	.word	0xffffffff


	//   ....[14]....
        /*08b4*/ 	.word	0xffffffff


	//   ....[15]....
        /*08b8*/ 	.word	0xffffffff


	//   ....[16]....
        /*08bc*/ 	.word	0xffffffff


	//   ....[17]....
        /*08c0*/ 	.word	0xffffffff


	//   ....[18]....
        /*08c4*/ 	.word	0xffffffff


	//   ....[19]....
        /*08c8*/ 	.word	0xffffffff


	//   ....[20]....
        /*08cc*/ 	.word	0xffffffff


	//   ....[21]....
        /*08d0*/ 	.word	0xffffffff


	//   ....[22]....
        /*08d4*/ 	.word	0xffffffff


	//   ....[23]....
        /*08d8*/ 	.word	0xffffffff


	//   ....[24]....
        /*08dc*/ 	.word	0xffffffff


	//   ....[25]....
        /*08e0*/ 	.word	0xffffffff


	//   ....[26]....
        /*08e4*/ 	.word	0xffffffff


	//   ....[27]....
        /*08e8*/ 	.word	0xffffffff


	//   ....[28]....
        /*08ec*/ 	.word	0xffffffff


	//   ....[29]....
        /*08f0*/ 	.word	0xffffffff


	//   ....[30]....
        /*08f4*/ 	.word	0xffffffff


	//   ....[31]....
        /*08f8*/ 	.word	0xffffffff


	//----- nvinfo : EIATTR_COOP_GROUP_INSTR_OFFSETS
	.align		4
.L_444:
        /*08fc*/ 	.byte	0x04, 0x28
        /*08fe*/ 	.short	(.L_446 - .L_445)


	//   ....[0]....
.L_445:
        /*0900*/ 	.word	0x0000aba0


	//   ....[1]....
        /*0904*/ 	.word	0x0000aca0


	//   ....[2]....
        /*0908*/ 	.word	0x0000ae80


	//   ....[3]....
        /*090c*/ 	.word	0x0000b000


	//   ....[4]....
        /*0910*/ 	.word	0x0000b1b0


	//   ....[5]....
        /*0914*/ 	.word	0x0000b370


	//   ....[6]....
        /*0918*/ 	.word	0x0000b3a0


	//   ....[7]....
        /*091c*/ 	.word	0x0000b400


	//   ....[8]....
        /*0920*/ 	.word	0x00015800


	//   ....[9]....
        /*0924*/ 	.word	0x00015ca0


	//   ....[10]....
        /*0928*/ 	.word	0x00015d30


	//   ....[11]....
        /*092c*/ 	.word	0x00015db0


	//   ....[12]....
        /*0930*/ 	.word	0x00015e00


	//   ....[13]....
        /*0934*/ 	.word	0x00015e50


	//   ....[14]....
        /*0938*/ 	.word	0x00015e70


	//   ....[15]....
        /*093c*/ 	.word	0x00015f70


	//   ....[16]....
        /*0940*/ 	.word	0x0001fce0


	//   ....[17]....
        /*0944*/ 	.word	0x0001fd20


	//   ....[18]....
        /*0948*/ 	.word	0x0001fd80


	//   ....[19]....
        /*094c*/ 	.word	0x0001feb0


	//   ....[20]....
        /*0950*/ 	.word	0x0001ff50


	//   ....[21]....
        /*0954*/ 	.word	0x0001ff70


	//   ....[22]....
        /*0958*/ 	.word	0x0001ff80


	//   ....[23]....
        /*095c*/ 	.word	0x000202a0


	//   ....[24]....
        /*0960*/ 	.word	0x00024db0


	//   ....[25]....
        /*0964*/ 	.word	0x00024dc0


	//   ....[26]....
        /*0968*/ 	.word	0x00024dd0


	//   ....[27]....
        /*096c*/ 	.word	0x00024de0


	//   ....[28]....
        /*0970*/ 	.word	0x00024e40


	//   ....[29]....
        /*0974*/ 	.word	0x00024e80


	//   ....[30]....
        /*0978*/ 	.word	0x00024ec0


	//   ....[31]....
        /*097c*/ 	.word	0x00024ef0


	//----- nvinfo : EIATTR_EXIT_INSTR_OFFSETS
	.align		4
.L_446:
        /*0980*/ 	.byte	0x04, 0x1c
        /*0982*/ 	.short	(.L_448 - .L_447)


	//   ....[0]....
.L_447:
        /*0984*/ 	.word	0x000004b0


	//   ....[1]....
        /*0988*/ 	.word	0x00001970


	//   ....[2]....
        /*098c*/ 	.word	0x00001a00


	//   ....[3]....
        /*0990*/ 	.word	0x00026ac0


	//   ....[4]....
        /*0994*/ 	.word	0x00026ba0


	//----- nvinfo : EIATTR_CRS_STACK_SIZE
	.align		4
.L_448:
        /*0998*/ 	.byte	0x04, 0x1e
        /*099a*/ 	.short	(.L_450 - .L_449)
.L_449:
        /*099c*/ 	.word	0x00000000


	//----- nvinfo : EIATTR_CBANK_PARAM_SIZE
	.align		4
.L_450:
        /*09a0*/ 	.byte	0x03, 0x19
        /*09a2*/ 	.short	0x01d0


	//----- nvinfo : EIATTR_PARAM_CBANK
	.align		4
        /*09a4*/ 	.byte	0x04, 0x0a
        /*09a6*/ 	.short	(.L_452 - .L_451)
	.align		4
.L_451:
        /*09a8*/ 	.word	index@(.nv.constant0._ZN5flash16flash_fwd_kernelI23Flash_fwd_kernel_traitsILi64ELi128ELi128ELi4ELb0ELb0EN7cutlass10bfloat16_tE19Flash_kernel_traitsILi64ELi128ELi128ELi4ES3_EELb0ELb0ELb1ELb1ELb0ELb0ELb0ELb0EEEvNS_16Flash_fwd_paramsE)
        /*09ac*/ 	.short	0x0210
        /*09ae*/ 	.short	0x01d0


	//----- nvinfo : EIATTR_SW_WAR
	.align		4
.L_452:
        /*09b0*/ 	.byte	0x04, 0x36
        /*09b2*/ 	.short	(.L_454 - .L_453)
.L_453:
        /*09b4*/ 	.word	0x00000008
.L_454:


//--------------------- .nv.info._ZN5flash16flash_fwd_kernelI23Flash_fwd_kernel_traitsILi64ELi128ELi128ELi4ELb0ELb0EN7cutlass10bfloat16_tE19Flash_kernel_traitsILi64ELi128ELi128ELi4ES3_EELb0ELb0ELb1ELb1ELb0ELb0ELb1ELb0EEEvNS_16Flash_fwd_paramsE --------------------------
	.section	.nv.info._ZN5flash16flash_fwd_kernelI23Flash_fwd_kernel_traitsILi64ELi128ELi128ELi4ELb0ELb0EN7cutlass10bfloat16_tE19Flash_kernel_traitsILi64ELi128ELi128ELi4ES3_EELb0ELb0ELb1ELb1ELb0ELb0ELb1ELb0EEEvNS_16Flash_fwd_paramsE,"",@"SHT_CUDA_INFO"
	.sectionflags	@""
	.align	4


	//----- nvinfo : EIATTR_CUDA_API_VERSION
	.align		4
        /*0000*/ 	.byte	0x04, 0x37
        /*0002*/ 	.short	(.L_456 - .L_455)
.L_455:
        /*0004*/ 	.word	0x00000082


	//----- nvinfo : EIATTR_KPARAM_INFO
	.align		4
.L_456:
        /*0008*/ 	.byte	0x04, 0x17
        /*000a*/ 	.short	(.L_458 - .L_457)
.L_457:
        /*000c*/ 	.word	0x00000000
        /*0010*/ 	.short	0x0000
        /*0012*/ 	.short	0x0000
        /*0014*/ 	.byte	0x00, 0xf0, 0x41, 0x07


	//----- nvinfo : EIATTR_SPARSE_MMA_MASK
	.align		4
.L_458:
        /*0018*/ 	.byte	0x03, 0x50
        /*001a*/ 	.short	0x0000


	//----- nvinfo : EIATTR_MAXREG_COUNT
	.align		4
        /*001c*/ 	.byte	0x03, 0x1b
        /*001e*/ 	.short	0x00ff


	//----- nvinfo : EIATTR_NUM_BARRIERS
	.align		4
        /*0020*/ 	.byte	0x02, 0x4c
        /*0022*/ 	.byte	0x01
	.zero		1


	//----- nvinfo : EIATTR_ANNOTATIONS
	.align		4
        /*0024*/ 	.byte	0x04, 0x55
        /*0026*/ 	.short	(.L_460 - .L_459)


	//   ....[0]....
.L_459:
        /* <DEDUP_REMOVED lines=141> */


	//----- nvinfo : EIATTR_MERCURY_ISA_VERSION
	.align		4
.L_460:
        /*08e8*/ 	.byte	0x03, 0x5f
        /*08ea*/ 	.short	0x0101


	//----- nvinfo : EIATTR_INT_WARP_WIDE_INSTR_OFFSETS
	.align		4
        /*08ec*/ 	.byte	0x04, 0x31
        /*08ee*/ 	.short	(.L_462 - .L_461)


	//   ....[0]....
.L_461:
        /*08f0*/ 	.word	0x0000b410


	//   ....[1]....
        /*08f4*/ 	.word	0x0000fd80


	//----- nvinfo : EIATTR_COOP_GROUP_MASK_REGIDS
	.align		4
.L_462:
        /*08f8*/ 	.byte	0x04, 0x29
        /*08fa*/ 	.short	(.L_464 - .L_463)


	//   ....[0]....
.L_463:
        /*08fc*/ 	.word	0xffffffff


	//   ....[1]....
        /*0900*/ 	.word	0xffffffff


	//   ....[2]....
        /*0904*/ 	.word	0xffffffff


	//   ....[3]....
        /*0908*/ 	.word	0xffffffff


	//   ....[4]....
        /*090c*/ 	.word	0xffffffff


	//   ....[5]....
        /*0910*/ 	.word	0xffffffff


	//   ....[6]....
        /*0914*/ 	.word	0xffffffff


	//   ....[7]....
        /*0918*/ 	.word	0xffffffff


	//   ....[8]....
        /*091c*/ 	.word	0xffffffff


	//   ....[9]....
        /*0920*/ 	.word	0xffffffff


	//   ....[10]....
        /*0924*/ 	.word	0xffffffff


	//   ....[11]....
        /*0928*/ 	.word	0xffffffff


	//   ....[12]....
        /*092c*/ 	.word	0xffffffff


	//   ....[13]....
        /*0930*/ 	.word	0xffffffff


	//   ....[14]....
        /*0934*/ 	.word	0xffffffff


	//   ....[15]....
        /*0938*/ 	.word	0xffffffff


	//   ....[16]....
        /*093c*/ 	.word	0xffffffff


	//   ....[17]....
        /*0940*/ 	.word	0xffffffff


	//   ....[18]....
        /*0944*/ 	.word	0xffffffff


	//   ....[19]....
        /*0948*/ 	.word	0xffffffff


	//   ....[20]....
        /*094c*/ 	.word	0xffffffff


	//   ....[21]....
        /*0950*/ 	.word	0xffffffff


	//   ....[22]....
        /*0954*/ 	.word	0xffffffff


	//   ....[23]....
        /*0958*/ 	.word	0xffffffff


	//   ....[24]....
        /*095c*/ 	.word	0xffffffff


	//   ....[25]....
        /*0960*/ 	.word	0xffffffff


	//   ....[26]....
        /*0964*/ 	.word	0xffffffff


	//   ....[27]....
        /*0968*/ 	.word	0xffffffff


	//   ....[28]....
        /*096c*/ 	.word	0xffffffff


	//   ....[29]....
        /*0970*/ 	.word	0xffffffff


	//   ....[30]....
        /*0974*/ 	.word	0xffffffff


	//   ....[31]....
        /*0978*/ 	.word	0xffffffff


	//----- nvinfo : EIATTR_COOP_GROUP_INSTR_OFFSETS
	.align		4
.L_464:
        /*097c*/ 	.byte	0x04, 0x28
        /*097e*/ 	.short	(.L_466 - .L_465)


	//   ....[0]....
.L_465:
        /*0980*/ 	.word	0x0000bf30


	//   ....[1]....
        /*0984*/ 	.word	0x0000c030


	//   ....[2]....
        /*0988*/ 	.word	0x0000c210


	//   ....[3]....
        /*098c*/ 	.word	0x0000c3a0


	//   ....[4]....
        /*0990*/ 	.word	0x0000c580


	//   ....[5]....
        /*0994*/ 	.word	0x0000c780


	//   ....[6]....
        /*0998*/ 	.word	0x0000c7a0


	//   ....[7]....
        /*099c*/ 	.word	0x0000c800


	//   ....[8]....
        /*09a0*/ 	.word	0x000179f0


	//   ....[9]....
        /*09a4*/ 	.word	0x00017f30


	//   ....[10]....
        /*09a8*/ 	.word	0x00017fc0


	//   ....[11]....
        /*09ac*/ 	.word	0x00018040


	//   ....[12]....
        /*09b0*/ 	.word	0x00018090


	//   ....[13]....
        /*09b4*/ 	.word	0x000180f0


	//   ....[14]....
        /*09b8*/ 	.word	0x00018110


	//   ....[15]....
        /*09bc*/ 	.word	0x00018210


	//   ....[16]....
        /*09c0*/ 	.word	0x00022f60


	//   ....[17]....
        /*09c4*/ 	.word	0x00022fa0


	//   ....[18]....
        /*09c8*/ 	.word	0x00023000


	//   ....[19]....
        /*09cc*/ 	.word	0x00023120


	//   ....[20]....
        /*09d0*/ 	.word	0x00023150


	//   ....[21]....
        /*09d4*/ 	.word	0x000231c0


	//   ....[22]....
        /*09d8*/ 	.word	0x000231f0


	//   ....[23]....
        /*09dc*/ 	.word	0x00023450


	//   ....[24]....
        /*09e0*/ 	.word	0x00028310


	//   ....[25]....
        /*09e4*/ 	.word	0x00028320


	//   ....[26]....
        /*09e8*/ 	.word	0x00028330


	//   ....[27]....
        /*09ec*/ 	.word	0x00028340


	//   ....[28]....
        /*09f0*/ 	.word	0x000283a0


	//   ....[29]....
        /*09f4*/ 	.word	0x000283e0


	//   ....[30]....
        /*09f8*/ 	.word	0x00028420


	//   ....[31]....
        /*09fc*/ 	.word	0x00028450


	//----- nvinfo : EIATTR_EXIT_INSTR_OFFSETS
	.align		4
.L_466:
        /*0a00*/ 	.byte	0x04, 0x1c
        /*0a02*/ 	.short	(.L_468 - .L_467)


	//   ....[0]....
.L_467:
        /*0a04*/ 	.word	0x000004b0


	//   ....[1]....
        /*0a08*/ 	.word	0x00001970


	//   ....[2]....
        /*0a0c*/ 	.word	0x00001a00


	//   ....[3]....
        /*0a10*/ 	.word	0x0002a020


	//   ....[4]....
        /*0a14*/ 	.word	0x0002a100


	//----- nvinfo : EIATTR_CRS_STACK_SIZE
	.align		4
.L_468:
        /*0a18*/ 	.byte	0x04, 0x1e
        /*0a1a*/ 	.short	(.L_470 - .L_469)
.L_469:
        /*0a1c*/ 	.word	0x00000000


	//----- nvinfo : EIATTR_CBANK_PARAM_SIZE
	.align		4
.L_470:
        /*0a20*/ 	.byte	0x03, 0x19
        /*0a22*/ 	.short	0x01d0


	//----- nvinfo : EIATTR_PARAM_CBANK
	.align		4
        /*0a24*/ 	.byte	0x04, 0x0a
        /*0a26*/ 	.short	(.L_472 - .L_471)
	.align		4
.L_471:
        /*0a28*/ 	.word	index@(.nv.constant0._ZN5flash16flash_fwd_kernelI23Flash_fwd_kernel_traitsILi64ELi128ELi128ELi4ELb0ELb0EN7cutlass10bfloat16_tE19Flash_kernel_traitsILi64ELi128ELi128ELi4ES3_EELb0ELb0ELb1ELb1ELb0ELb0ELb1ELb0EEEvNS_16Flash_fwd_paramsE)
        /*0a2c*/ 	.short	0x0210
        /*0a2e*/ 	.short	0x01d0


	//----- nvinfo : EIATTR_SW_WAR
	.align		4
.L_472:
        /*0a30*/ 	.byte	0x04, 0x36
        /*0a32*/ 	.short	(.L_474 - .L_473)
.L_473:
        /*0a34*/ 	.word	0x00000008
.L_474:


//--------------------- .nv.info._ZN5flash16flash_fwd_kernelI23Flash_fwd_kernel_traitsILi64ELi128ELi64ELi4ELb0ELb0EN7cutlass10bfloat16_tE19Flash_kernel_traitsILi64ELi128ELi64ELi4ES3_EELb1ELb0ELb0ELb0ELb0ELb1ELb0ELb0EEEvNS_16Flash_fwd_paramsE --------------------------
	.section	.nv.info._ZN5flash16flash_fwd_kernelI23Flash_fwd_kernel_traitsILi64ELi128ELi64ELi4ELb0ELb0EN7cutlass10bfloat16_tE19Flash_kernel_traitsILi64ELi128ELi64ELi4ES3_EELb1ELb0ELb0ELb0ELb0ELb1ELb0ELb0EEEvNS_16Flash_fwd_paramsE,"",@"SHT_CUDA_INFO"
	.sectionflags	@""
	.align	4


	//----- nvinfo : EIATTR_CUDA_API_VERSION
	.align		4
        /*0000*/ 	.byte	0x04, 0x37
        /*0002*/ 	.short	(.L_476 - .L_475)
.L_475:
        /*0004*/ 	.word	0x00000082


	//----- nvinfo : EIATTR_KPARAM_INFO
	.align		4
.L_476:
        /*0008*/ 	.byte	0x04, 0x17
        /*000a*/ 	.short	(.L_478 - .L_477)
.L_477:
        /*000c*/ 	.word	0x00000000
        /*0010*/ 	.short	0x0000
        /*0012*/ 	.short	0x0000
        /*0014*/ 	.byte	0x00, 0xf0, 0x41, 0x07


	//----- nvinfo : EIATTR_SPARSE_MMA_MASK
	.align		4
.L_478:
        /*0018*/ 	.byte	0x03, 0x50
        /*001a*/ 	.short	0x0000


	//----- nvinfo : EIATTR_MAXREG_COUNT
	.align		4
        /*001c*/ 	.byte	0x03, 0x1b
        /*001e*/ 	.short	0x00ff


	//----- nvinfo : EIATTR_NUM_BARRIERS
	.align		4
        /*0020*/ 	.byte	0x02, 0x4c
        /*0022*/ 	.byte	0x01
	.zero		1


	//----- nvinfo : EIATTR_ANNOTATIONS
	.align		4
        /*0024*/ 	.byte	0x04, 0x55
        /*0026*/ 	.short	(.L_480 - .L_479)


	//   ....[0]....
.L_479:
        /* <DEDUP_REMOVED lines=9> */


	//----- nvinfo : EIATTR_MERCURY_ISA_VERSION
	.align		4
.L_480:
        /*00a8*/ 	.byte	0x03, 0x5f
        /*00aa*/ 	.short	0x0101


	//----- nvinfo : EIATTR_COOP_GROUP_MASK_REGIDS
	.align		4
        /*00ac*/ 	.byte	0x04, 0x29
        /*00ae*/ 	.short	(.L_482 - .L_481)


	//   ....[0]....
.L_481:
        /*00b0*/ 	.word	0xffffffff


	//   ....[1]....
        /*00b4*/ 	.word	0xffffffff


	//   ....[2]....
        /*00b8*/ 	.word	0xffffffff


	//   ....[3]....
        /*00bc*/ 	.word	0xffffffff


	//   ....[4]....
        /*00c0*/ 	.word	0xffffffff


	//   ....[5]....
        /*00c4*/ 	.word	0xffffffff


	//   ....[6]....
        /*00c8*/ 	.word	0xffffffff


	//   ....[7]....
        /*00cc*/ 	.word	0xffffffff


	//   ....[8]....
        /*00d0*/ 	.word	0xffffffff


	//   ....[9]....
        /*00d4*/ 	.word	0xffffffff


	//   ....[10]....
        /*00d8*/ 	.word	0xffffffff


	//   ....[11]....
        /*00dc*/ 	.word	0xffffffff


	//   ....[12]....
        /*00e0*/ 	.word	0xffffffff


	//   ....[13]....
        /*00e4*/ 	.word	0xffffffff


	//   ....[14]....
        /*00e8*/ 	.word	0xffffffff


	//   ....[15]....
        /*00ec*/ 	.word	0xffffffff


	//   ....[16]....
        /*00f0*/ 	.word	0xffffffff


	//   ....[17]....
        /*00f4*/ 	.word	0xffffffff


	//   ....[18]....
        /*00f8*/ 	.word	0xffffffff


	//   ....[19]....
        /*00fc*/ 	.word	0xffffffff


	//   ....[20]....
        /*0100*/ 	.word	0xffffffff


	//   ....[21]....
        /*0104*/ 	.word	0xffffffff


	//   ....[22]....
        /*0108*/ 	.word	0xffffffff


	//   ....[23]....
        /*010c*/ 	.word	0xffffffff


	//----- nvinfo : EIATTR_COOP_GROUP_INSTR_OFFSETS
	.align		4
.L_482:
        /*0110*/ 	.byte	0x04, 0x28
        /*0112*/ 	.short	(.L_484 - .L_483)


	//   ....[0]....
.L_483:
        /*0114*/ 	.word	0x00002f50


	//   ....[1]....
        /*0118*/ 	.word	0x00003100


	//   ....[2]....
        /*011c*/ 	.word	0x00003540


	//   ....[3]....
        /*0120*/ 	.word	0x000036a0


	//   ....[4]....
        /*0124*/ 	.word	0x000036e0


	//   ....[5]....
        /*0128*/ 	.word	0x00003810


	//   ....[6]....
        /*012c*/ 	.word	0x00003970


	//   ....[7]....
        /*0130*/ 	.word	0x00003a90


	//   ....[8]....
        /*0134*/ 	.word	0x00006750


	//   ....[9]....
        /*0138*/ 	.word	0x00006790


	//   ....[10]....
        /*013c*/ 	.word	0x00006850


	//   ....[11]....
        /*0140*/ 	.word	0x00006910


	//   ....[12]....
        /*0144*/ 	.word	0x00006a90


	//   ....[13]....
        /*0148*/ 	.word	0x00006c50


	//   ....[14]....
        /*014c*/ 	.word	0x00006cb0


	//   ....[15]....
        /*0150*/ 	.word	0x00006e20


	//   ....[16]....
        /*0154*/ 	.word	0x00009500


	//   ....[17]....
        /*0158*/ 	.word	0x00009540


	//   ....[18]....
        /*015c*/ 	.word	0x00009560


	//   ....[19]....
        /*0160*/ 	.word	0x00009570


	//   ....[20]....
        /*0164*/ 	.word	0x000095b0


	//   ....[21]....
        /*0168*/ 	.word	0x000095d0


	//   ....[22]....
        /*016c*/ 	.word	0x000095f0


	//   ....[23]....
        /*0170*/ 	.word	0x00009630


	//----- nvinfo : EIATTR_EXIT_INSTR_OFFSETS
	.align		4
.L_484:
        /*0174*/ 	.byte	0x04, 0x1c
        /*0176*/ 	.short	(.L_486 - .L_485)


	//   ....[0]....
.L_485:
        /*0178*/ 	.word	0x000005c0


	//   ....[1]....
        /*017c*/ 	.word	0x0000b210


	//   ....[2]....
        /*0180*/ 	.word	0x0000b2f0


	//   ....[3]....
        /*0184*/ 	.word	0x0000c4f0


	//   ....[4]....
        /*0188*/ 	.word	0x0000c580


	//----- nvinfo : EIATTR_CRS_STACK_SIZE
	.align		4
.L_486:
        /*018c*/ 	.byte	0x04, 0x1e
        /*018e*/ 	.short	(.L_488 - .L_487)
.L_487:
        /*0190*/ 	.word	0x00000000


	//----- nvinfo : EIATTR_CBANK_PARAM_SIZE
	.align		4
.L_488:
        /*0194*/ 	.byte	0x03, 0x19
        /*0196*/ 	.short	0x01d0


	//----- nvinfo : EIATTR_PARAM_CBANK
	.align		4
        /*0198*/ 	.byte	0x04, 0x0a
        /*019a*/ 	.short	(.L_490 - .L_489)
	.align		4
.L_489:
        /*019c*/ 	.word	index@(.nv.constant0._ZN5flash16flash_fwd_kernelI23Flash_fwd_kernel_traitsILi64ELi128ELi64ELi4ELb0ELb0EN7cutlass10bfloat16_tE19Flash_kernel_traitsILi64ELi128ELi64ELi4ES3_EELb1ELb0ELb0ELb0ELb0ELb1ELb0ELb0EEEvNS_16Flash_fwd_paramsE)
        /*01a0*/ 	.short	0x0210
        /*01a2*/ 	.short	0x01d0


	//----- nvinfo : EIATTR_SW_WAR
	.align		4
.L_490:
        /*01a4*/ 	.byte	0x04, 0x36
        /*01a6*/ 	.short	(.L_492 - .L_491)
.L_491:
        /*01a8*/ 	.word	0x00000008
.L_492:


//--------------------- .nv.info._ZN5flash16flash_fwd_kernelI23Flash_fwd_kernel_traitsILi64ELi128ELi64ELi4ELb0ELb0EN7cutlass10bfloat16_tE19Flash_kernel_traitsILi64ELi128ELi64ELi4ES3_EELb0ELb0ELb0ELb0ELb0ELb1ELb1ELb0EEEvNS_16Flash_fwd_paramsE --------------------------
	.section	.nv.info._ZN5flash16flash_fwd_kernelI23Flash_fwd_kernel_traitsILi64ELi128ELi64ELi4ELb0ELb0EN7cutlass10bfloat16_tE19Flash_kernel_traitsILi64ELi128ELi64ELi4ES3_EELb0ELb0ELb0ELb0ELb0ELb1ELb1ELb0EEEvNS_16Flash_fwd_paramsE,"",@"SHT_CUDA_INFO"
	.sectionflags	@""
	.align	4


	//----- nvinfo : EIATTR_CUDA_API_VERSION
	.align		4
        /*0000*/ 	.byte	0x04, 0x37
        /*0002*/ 	.short	(.L_494 - .L_493)
.L_493:
        /*0004*/ 	.word	0x00000082


	//----- nvinfo : EIATTR_KPARAM_INFO
	.align		4
.L_494:
        /*0008*/ 	.byte	0x04, 0x17
        /*000a*/ 	.short	(.L_496 - .L_495)
.L_495:
        /*000c*/ 	.word	0x00000000
        /*0010*/ 	.short	0x0000
        /*0012*/ 	.short	0x0000
        /*0014*/ 	.byte	0x00, 0xf0, 0x41, 0x07


	//----- nvinfo : EIATTR_SPARSE_MMA_MASK
	.align		4
.L_496:
        /*0018*/ 	.byte	0x03, 0x50
        /*001a*/ 	.short	0x0000


	//----- nvinfo : EIATTR_MAXREG_COUNT
	.align		4
        /*001c*/ 	.byte	0x03, 0x1b
        /*001e*/ 	.short	0x00ff


	//----- nvinfo : EIATTR_NUM_BARRIERS
	.align		4
        /*0020*/ 	.byte	0x02, 0x4c
        /*0022*/ 	.byte	0x01
	.zero		1


	//----- nvinfo : EIATTR_MERCURY_ISA_VERSION
	.align		4
        /*0024*/ 	.byte	0x03, 0x5f
        /*0026*/ 	.short	0x0101


	//----- nvinfo : EIATTR_COOP_GROUP_MASK_REGIDS
	.align		4
        /*0028*/ 	.byte	0x04, 0x29
        /*002a*/ 	.short	(.L_498 - .L_497)


	//   ....[0]....
.L_497:
        /*002c*/ 	.word	0xffffffff


	//   ....[1]....
        /*0030*/ 	.word	0xffffffff


	//   ....[2]....
        /*0034*/ 	.word	0xffffffff


	//   ....[3]....
        /*0038*/ 	.word	0xffffffff


	//   ....[4]....
        /*003c*/ 	.word	0xffffffff


	//   ....[5]....
        /*0040*/ 	.word	0xffffffff


	//   ....[6]....
        /*0044*/ 	.word	0xffffffff


	//   ....[7]....
        /*0048*/ 	.word	0xffffffff


	//   ....[8]....
        /*004c*/ 	.word	0xffffffff


	//   ....[9]....
        /*0050*/ 	.word	0xffffffff


	//   ....[10]....
        /*0054*/ 	.word	0xffffffff


	//   ....[11]....
        /*0058*/ 	.word	0xffffffff


	//   ....[12]....
        /*005c*/ 	.word	0xffffffff


	//   ....[13]....
        /*0060*/ 	.word	0xffffffff


	//   ....[14]....
        /*0064*/ 	.word	0xffffffff


	//   ....[15]....
        /*0068*/ 	.word	0xffffffff


	//   ....[16]....
        /*006c*/ 	.word	0xffffffff


	//   ....[17]....
        /*0070*/ 	.word	0xffffffff


	//   ....[18]....
        /*0074*/ 	.word	0xffffffff


	//   ....[19]....
        /*0078*/ 	.word	0xffffffff


	//   ....[20]....
        /*007c*/ 	.word	0xffffffff


	//   ....[21]....
        /*0080*/ 	.word	0xffffffff


	//   ....[22]....
        /*0084*/ 	.word	0xffffffff


	//   ....[23]....
        /*0088*/ 	.word	0xffffffff


	//----- nvinfo : EIATTR_COOP_GROUP_INSTR_OFFSETS
	.align		4
.L_498:
        /*008c*/ 	.byte	0x04, 0x28
        /*008e*/ 	.short	(.L_500 - .L_499)


	//   ....[0]....
.L_499:
        /*0090*/ 	.word	0x000033e0


	//   ....[1]....
        /*0094*/ 	.word	0x00003520


	//   ....[2]....
        /*0098*/ 	.word	0x000038c0


	//   ....[3]....
        /*009c*/ 	.word	0x000039b0


	//   ....[4]....
        /*00a0*/ 	.word	0x00003a80


	//   ....[5]....
        /*00a4*/ 	.word	0x00003ac0


	//   ....[6]....
        /*00a8*/ 	.word	0x00003b50


	//   ....[7]....
        /*00ac*/ 	.word	0x00003c50


	//   ....[8]....
        /*00b0*/ 	.word	0x000063d0


	//   ....[9]....
        /*00b4*/ 	.word	0x000063f0


	//   ....[10]....
        /*00b8*/ 	.word	0x00006400


	//   ....[11]....
        /*00bc*/ 	.word	0x00006410


	//   ....[12]....
        /*00c0*/ 	.word	0x00006450


	//   ....[13]....
        /*00c4*/ 	.word	0x00006470


	//   ....[14]....
        /*00c8*/ 	.word	0x00006480


	//   ....[15]....
        /*00cc*/ 	.word	0x00006490


	//   ....[16]....
        /*00d0*/ 	.word	0x00007df0


	//   ....[17]....
        /*00d4*/ 	.word	0x00007e00


	//   ....[18]....
        /*00d8*/ 	.word	0x00007e10


	//   ....[19]....
        /*00dc*/ 	.word	0x00007e30


	//   ....[20]....
        /*00e0*/ 	.word	0x00007e70


	//   ....[21]....
        /*00e4*/ 	.word	0x00007ec0


	//   ....[22]....
        /*00e8*/ 	.word	0x00007f40


	//   ....[23]....
        /*00ec*/ 	.word	0x00007fd0


	//----- nvinfo : EIATTR_EXIT_INSTR_OFFSETS
	.align		4
.L_500:
        /*00f0*/ 	.byte	0x04, 0x1c
        /*00f2*/ 	.short	(.L_502 - .L_501)


	//   ....[0]....
.L_501:
        /*00f4*/ 	.word	0x00000370


	//   ....[1]....
        /*00f8*/ 	.word	0x000099a0


	//   ....[2]....
        /*00fc*/ 	.word	0x00009a80


	//   ....[3]....
        /*0100*/ 	.word	0x0000ac40


	//   ....[4]....
        /*0104*/ 	.word	0x0000acd0


	//----- nvinfo : EIATTR_CRS_STACK_SIZE
	.align		4
.L_502:
        /*0108*/ 	.byte	0x04, 0x1e
        /*010a*/ 	.short	(.L_504 - .L_503)
.L_503:
        /*010c*/ 	.word	0x00000000


	//----- nvinfo : EIATTR_CBANK_PARAM_SIZE
	.align		4
.L_504:
        /*0110*/ 	.byte	0x03, 0x19
        /*0112*/ 	.short	0x01d0


	//----- nvinfo : EIATTR_PARAM_CBANK
	.align		4
        /*0114*/ 	.byte	0x04, 0x0a
        /*0116*/ 	.short	(.L_506 - .L_505)
	.align		4
.L_505:
        /*0118*/ 	.word	index@(.nv.constant0._ZN5flash16flash_fwd_kernelI23Flash_fwd_kernel_traitsILi64ELi128ELi64ELi4ELb0ELb0EN7cutlass10bfloat16_tE19Flash_kernel_traitsILi64ELi128ELi64ELi4ES3_EELb0ELb0ELb0ELb0ELb0ELb1ELb1ELb0EEEvNS_16Flash_fwd_paramsE)
        /*011c*/ 	.short	0x0210
        /*011e*/ 	.short	0x01d0


	//----- nvinfo : EIATTR_SW_WAR
	.align		4
.L_506:
        /*0120*/ 	.byte	0x04, 0x36
        /*0122*/ 	.short	(.L_508 - .L_507)
.L_507:
        /*0124*/ 	.word	0x00000008
.L_508:


//--------------------- .nv.info._ZN5flash16flash_fwd_kernelI23Flash_fwd_kernel_traitsILi64ELi128ELi64ELi4ELb0ELb0EN7cutlass10bfloat16_tE19Flash_kernel_traitsILi64ELi128ELi64ELi4ES3_EELb1ELb0ELb0ELb0ELb0ELb0ELb0ELb0EEEvNS_16Flash_fwd_paramsE --------------------------
	.section	.nv.info._ZN5flash16flash_fwd_kernelI23Flash_fwd_kernel_traitsILi64ELi128ELi64ELi4ELb0ELb0EN7cutlass10bfloat16_tE19Flash_kernel_traitsILi64ELi128ELi64ELi4ES3_EELb1ELb0ELb0ELb0ELb0ELb0ELb0ELb0EEEvNS_16Flash_fwd_paramsE,"",@"SHT_CUDA_INFO"
	.sectionflags	@""
	.align	4


	//----- nvinfo : EIATTR_CUDA_API_VERSION
	.align		4
        /*0000*/ 	.byte	0x04, 0x37
        /*0002*/ 	.short	(.L_510 - .L_509)
.L_509:
        /*0004*/ 	.word	0x00000082


	//----- nvinfo : EIATTR_KPARAM_INFO
	.align		4
.L_510:
        /*0008*/ 	.byte	0x04, 0x17
        /*000a*/ 	.short	(.L_512 - .L_511)
.L_511:
        /*000c*/ 	.word	0x00000000
        /*0010*/ 	.short	0x0000
        /*0012*/ 	.short	0x0000
        /*0014*/ 	.byte	0x00, 0xf0, 0x41, 0x07


	//----- nvinfo : EIATTR_SPARSE_MMA_MASK
	.align		4
.L_512:
        /*0018*/ 	.byte	0x03, 0x50
        /*001a*/ 	.short	0x0000


	//----- nvinfo : EIATTR_MAXREG_COUNT
	.align		4
        /*001c*/ 	.byte	0x03, 0x1b
        /*001e*/ 	.short	0x00ff


	//----- nvinfo : EIATTR_NUM_BARRIERS
	.align		4
        /*0020*/ 	.byte	0x02, 0x4c
        /*0022*/ 	.byte	0x01
	.zero		1


	//----- nvinfo : EIATTR_ANNOTATIONS
	.align		4
        /*0024*/ 	.byte	0x04, 0x55
        /*0026*/ 	.short	(.L_514 - .L_513)


	//   ....[0]....
.L_513:
        /* <DEDUP_REMOVED lines=18> */


	//----- nvinfo : EIATTR_MERCURY_ISA_VERSION
	.align		4
.L_514:
        /*0138*/ 	.byte	0x03, 0x5f
        /*013a*/ 	.short	0x0101


	//----- nvinfo : EIATTR_COOP_GROUP_MASK_REGIDS
	.align		4
        /*013c*/ 	.byte	0x04, 0x29
        /*013e*/ 	.short	(.L_516 - .L_515)


	//   ....[0]....
.L_515:
        /*0140*/ 	.word	0xffffffff


	//   ....[1]....
        /*0144*/ 	.word	0xffffffff


	//   ....[2]....
        /*0148*/ 	.word	0xffffffff


	//   ....[3]....
        /*014c*/ 	.word	0xffffffff


	//   ....[4]....
        /*0150*/ 	.word	0xffffffff


	//   ....[5]....
        /*0154*/ 	.word	0xffffffff


	//   ....[6]....
        /*0158*/ 	.word	0xffffffff


	//   ....[7]....
        /*015c*/ 	.word	0xffffffff


	//   ....[8]....
        /*0160*/ 	.word	0xffffffff


	//   ....[9]....
        /*0164*/ 	.word	0xffffffff


	//   ....[10]....
        /*0168*/ 	.word	0xffffffff


	//   ....[11]....
        /*016c*/ 	.word	0xffffffff


	//   ....[12]....
        /*0170*/ 	.word	0xffffffff


	//   ....[13]....
        /*0174*/ 	.word	0xffffffff


	//   ....[14]....
        /*0178*/ 	.word	0xffffffff


	//   ....[15]....
        /*017c*/ 	.word	0xffffffff


	//   ....[16]....
        /*0180*/ 	.word	0xffffffff


	//   ....[17]....
        /*0184*/ 	.word	0xffffffff


	//   ....[18]....
        /*0188*/ 	.word	0xffffffff


	//   ....[19]....
        /*018c*/ 	.word	0xffffffff


	//   ....[20]....
        /*0190*/ 	.word	0xffffffff


	//   ....[21]....
        /*0194*/ 	.word	0xffffffff


	//   ....[22]....
        /*0198*/ 	.word	0xffffffff


	//   ....[23]....
        /*019c*/ 	.word	0xffffffff


	//----- nvinfo : EIATTR_COOP_GROUP_INSTR_OFFSETS
	.align		4
.L_516:
        /*01a0*/ 	.byte	0x04, 0x28
        /*01a2*/ 	.short	(.L_518 - .L_517)


	//   ....[0]....
.L_517:
        /*01a4*/ 	.word	0x00003c80


	//   ....[1]....
        /*01a8*/ 	.word	0x00003dd0


	//   ....[2]....
        /*01ac*/ 	.word	0x00003eb0


	//   ....[3]....
        /*01b0*/ 	.word	0x00003fe0


	//   ....[4]....
        /*01b4*/ 	.word	0x00004030


	//   ....[5]....
        /*01b8*/ 	.word	0x000041d0


	//   ....[6]....
        /*01bc*/ 	.word	0x00004300


	//   ....[7]....
        /*01c0*/ 	.word	0x000043d0


	//   ....[8]....
        /*01c4*/ 	.word	0x000075d0


	//   ....[9]....
        /*01c8*/ 	.word	0x00007610


	//   ....[10]....
        /*01cc*/ 	.word	0x00007760


	//   ....[11]....
        /*01d0*/ 	.word	0x00007790


	//   ....[12]....
        /*01d4*/ 	.word	0x00007920


	//   ....[13]....
        /*01d8*/ 	.word	0x00007ac0


	//   ....[14]....
        /*01dc*/ 	.word	0x00007b80


	//   ....[15]....
        /*01e0*/ 	.word	0x00007c80


	//   ....[16]....
        /*01e4*/ 	.word	0x0000a3d0


	//   ....[17]....
        /*01e8*/ 	.word	0x0000a3f0


	//   ....[18]....
        /*01ec*/ 	.word	0x0000a400


	//   ....[19]....
        /*01f0*/ 	.word	0x0000a410


	//   ....[20]....
        /*01f4*/ 	.word	0x0000a450


	//   ....[21]....
        /*01f8*/ 	.word	0x0000a470


	//   ....[22]....
        /*01fc*/ 	.word	0x0000a490


	//   ....[23]....
        /*0200*/ 	.word	0x0000a4d0


	//----- nvinfo : EIATTR_EXIT_INSTR_OFFSETS
	.align		4
.L_518:
        /*0204*/ 	.byte	0x04, 0x1c
        /*0206*/ 	.short	(.L_520 - .L_519)


	//   ....[0]....
.L_519:
        /*0208*/ 	.word	0x000005e0


	//   ....[1]....
        /*020c*/ 	.word	0x0000c0e0


	//   ....[2]....
        /*0210*/ 	.word	0x0000c1c0


	//   ....[3]....
        /*0214*/ 	.word	0x0000d4c0


	//   ....[4]....
        /*0218*/ 	.word	0x0000d550


	//----- nvinfo : EIATTR_CRS_STACK_SIZE
	.align		4
.L_520:
        /*021c*/ 	.byte	0x04, 0x1e
        /*021e*/ 	.short	(.L_522 - .L_521)
.L_521:
        /*0220*/ 	.word	0x00000000


	//----- nvinfo : EIATTR_CBANK_PARAM_SIZE
	.align		4
.L_522:
        /*0224*/ 	.byte	0x03, 0x19
        /*0226*/ 	.short	0x01d0


	//----- nvinfo : EIATTR_PARAM_CBANK
	.align		4
        /*0228*/ 	.byte	0x04, 0x0a
        /*022a*/ 	.short	(.L_524 - .L_523)
	.align		4
.L_523:
        /*022c*/ 	.word	index@(.nv.constant0._ZN5flash16flash_fwd_kernelI23Flash_fwd_kernel_traitsILi64ELi128ELi64ELi4ELb0ELb0EN7cutlass10bfloat16_tE19Flash_kernel_traitsILi64ELi128ELi64ELi4ES3_EELb1ELb0ELb0ELb0ELb0ELb0ELb0ELb0EEEvNS_16Flash_fwd_paramsE)
        /*0230*/ 	.short	0x0210
        /*0232*/ 	.short	0x01d0


	//----- nvinfo : EIATTR_SW_WAR
	.align		4
.L_524:
        /*0234*/ 	.byte	0x04, 0x36
        /*0236*/ 	.short	(.L_526 - .L_525)
.L_525:
        /*0238*/ 	.word	0x00000008
.L_526:


//--------------------- .nv.info._ZN5flash16flash_fwd_kernelI23Flash_fwd_kernel_traitsILi64ELi128ELi64ELi4ELb0ELb0EN7cutlass10bfloat16_tE19Flash_kernel_traitsILi64ELi128ELi64ELi4ES3_EELb1ELb0ELb1ELb0ELb0ELb0ELb0ELb0EEEvNS_16Flash_fwd_paramsE --------------------------
	.section	.nv.info._ZN5flash16flash_fwd_kernelI23Flash_fwd_kernel_traitsILi64ELi128ELi64ELi4ELb0ELb0EN7cutlass10bfloat16_tE19Flash_kernel_traitsILi64ELi128ELi64ELi4ES3_EELb1ELb0ELb1ELb0ELb0ELb0ELb0ELb0EEEvNS_16Flash_fwd_paramsE,"",@"SHT_CUDA_INFO"
	.sectionflags	@""
	.align	4


	//----- nvinfo : EIATTR_CUDA_API_VERSION
	.align		4
        /*0000*/ 	.byte	0x04, 0x37
        /*0002*/ 	.short	(.L_528 - .L_527)
.L_527:
        /*0004*/ 	.word	0x00000082


	//----- nvinfo : EIATTR_KPARAM_INFO
	.align		4
.L_528:
        /*0008*/ 	.byte	0x04, 0x17
        /*000a*/ 	.short	(.L_530 - .L_529)
.L_529:
        /*000c*/ 	.word	0x00000000
        /*0010*/ 	.short	0x0000
        /*0012*/ 	.short	0x0000
        /*0014*/ 	.byte	0x00, 0xf0, 0x41, 0x07


	//----- nvinfo : EIATTR_SPARSE_MMA_MASK
	.align		4
.L_530:
        /*0018*/ 	.byte	0x03, 0x50
        /*001a*/ 	.short	0x0000


	//----- nvinfo : EIATTR_MAXREG_COUNT
	.align		4
        /*001c*/ 	.byte	0x03, 0x1b
        /*001e*/ 	.short	0x00ff


	//----- nvinfo : EIATTR_NUM_BARRIERS
	.align		4
        /*0020*/ 	.byte	0x02, 0x4c
        /*0022*/ 	.byte	0x01
	.zero		1


	//----- nvinfo : EIATTR_ANNOTATIONS
	.align		4
        /*0024*/ 	.byte	0x04, 0x55
        /*0026*/ 	.short	(.L_532 - .L_531)


	//   ....[0]....
.L_531:
        /* <DEDUP_REMOVED lines=33> */


	//----- nvinfo : EIATTR_MERCURY_ISA_VERSION
	.align		4
.L_532:
        /*0220*/ 	.byte	0x03, 0x5f
        /*0222*/ 	.short	0x0101


	//----- nvinfo : EIATTR_INT_WARP_WIDE_INSTR_OFFSETS
	.align		4
        /*0224*/ 	.byte	0x04, 0x31
        /*0226*/ 	.short	(.L_534 - .L_533)


	//   ....[0]....
.L_533:
        /*0228*/ 	.word	0x00008830


	//----- nvinfo : EIATTR_COOP_GROUP_MASK_REGIDS
	.align		4
.L_534:
        /*022c*/ 	.byte	0x04, 0x29
        /*022e*/ 	.short	(.L_536 - .L_535)


	//   ....[0]....
.L_535:
        /*0230*/ 	.word	0xffffffff


	//   ....[1]....
        /*0234*/ 	.word	0xffffffff


	//   ....[2]....
        /*0238*/ 	.word	0xffffffff


	//   ....[3]....
        /*023c*/ 	.word	0xffffffff


	//   ....[4]....
        /*0240*/ 	.word	0xffffffff


	//   ....[5]....
        /*0244*/ 	.word	0xffffffff


	//   ....[6]....
        /*0248*/ 	.word	0xffffffff


	//   ....[7]....
        /*024c*/ 	.word	0xffffffff


	//   ....[8]....
        /*0250*/ 	.word	0xffffffff


	//   ....[9]....
        /*0254*/ 	.word	0xffffffff


	//   ....[10]....
        /*0258*/ 	.word	0xffffffff


	//   ....[11]....
        /*025c*/ 	.word	0xffffffff


	//   ....[12]....
        /*0260*/ 	.word	0xffffffff


	//   ....[13]....
        /*0264*/ 	.word	0xffffffff


	//   ....[14]....
        /*0268*/ 	.word	0xffffffff


	//   ....[15]....
        /*026c*/ 	.word	0xffffffff


	//   ....[16]....
        /*0270*/ 	.word	0xffffffff


	//   ....[17]....
        /*0274*/ 	.word	0xffffffff


	//   ....[18]....
        /*0278*/ 	.word	0xffffffff


	//   ....[19]....
        /*027c*/ 	.word	0xffffffff


	//   ....[20]....
        /*0280*/ 	.word	0xffffffff


	//   ....[21]....
        /*0284*/ 	.word	0xffffffff


	//   ....[22]....
        /*0288*/ 	.word	0xffffffff


	//   ....[23]....
        /*028c*/ 	.word	0xffffffff


	//   ....[24]....
        /*0290*/ 	.word	0xffffffff


	//   ....[25]....
        /*0294*/ 	.word	0xffffffff


	//   ....[26]....
        /*0298*/ 	.word	0xffffffff


	//   ....[27]....
        /*029c*/ 	.word	0xffffffff


	//   ....[28]....
        /*02a0*/ 	.word	0xffffffff


	//   ....[29]....
        /*02a4*/ 	.word	0xffffffff


	//   ....[30]....
        /*02a8*/ 	.word	0xffffffff


	//   ....[31]....
        /*02ac*/ 	.word	0xffffffff


	//   ....[32]....
        /*02b0*/ 	.word	0xffffffff


	//   ....[33]....
        /*02b4*/ 	.word	0xffffffff


	//   ....[34]....
        /*02b8*/ 	.word	0xffffffff


	//   ....[35]....
        /*02bc*/ 	.word	0xffffffff


	//   ....[36]....
        /*02c0*/ 	.word	0xffffffff


	//   ....[37]....
        /*02c4*/ 	.word	0xffffffff


	//   ....[38]....
        /*02c8*/ 	.word	0xffffffff


	//   ....[39]....
        /*02cc*/ 	.word	0xffffffff


	//----- nvinfo : EIATTR_COOP_GROUP_INSTR_OFFSETS
	.align		4
.L_536:
        /*02d0*/ 	.byte	0x04, 0x28
        /*02d2*/ 	.short	(.L_538 - .L_537)


	//   ....[0]....
.L_537:
        /*02d4*/ 	.word	0x00005e60


	//   ....[1]....
        /*02d8*/ 	.word	0x00005fa0


	//   ....[2]....
        /*02dc*/ 	.word	0x00006190


	//   ....[3]....
        /*02e0*/ 	.word	0x00006290


	//   ....[4]....
        /*02e4*/ 	.word	0x000062f0


	//   ....[5]....
        /*02e8*/ 	.word	0x00006380


	//   ....[6]....
        /*02ec*/ 	.word	0x00006560


	//   ....[7]....
        /*02f0*/ 	.word	0x00006680


	//   ....[8]....
        /*02f4*/ 	.word	0x0000a5f0


	//   ....[9]....
        /*02f8*/ 	.word	0x0000a690


	//   ....[10]....
        /*02fc*/ 	.word	0x0000a800


	//   ....[11]....
        /*0300*/ 	.word	0x0000a8b0


	//   ....[12]....
        /*0304*/ 	.word	0x0000a9e0


	//   ....[13]....
        /*0308*/ 	.word	0x0000aa20


	//   ....[14]....
        /*030c*/ 	.word	0x0000aa80


	//   ....[15]....
        /*0310*/ 	.word	0x0000ac70


	//   ....[16]....
        /*0314*/ 	.word	0x0000f4e0


	//   ....[17]....
        /*0318*/ 	.word	0x0000f6c0


	//   ....[18]....
        /*031c*/ 	.word	0x0000f8a0


	//   ....[19]....
        /*0320*/ 	.word	0x0000f9b0


	//   ....[20]....
        /*0324*/ 	.word	0x0000fa30


	//   ....[21]....
        /*0328*/ 	.word	0x0000fa60


	//   ....[22]....
        /*032c*/ 	.word	0x0000fb00


	//   ....[23]....
        /*0330*/ 	.word	0x0000fba0


	//   ....[24]....
        /*0334*/ 	.word	0x00014490


	//   ....[25]....
        /*0338*/ 	.word	0x000145a0


	//   ....[26]....
        /*033c*/ 	.word	0x000145d0


	//   ....[27]....
        /*0340*/ 	.word	0x00014750


	//   ....[28]....
        /*0344*/ 	.word	0x00014990


	//   ....[29]....
        /*0348*/ 	.word	0x000149f0


	//   ....[30]....
        /*034c*/ 	.word	0x00014a80


	//   ....[31]....
        /*0350*/ 	.word	0x00014aa0


	//   ....[32]....
        /*0354*/ 	.word	0x00017600


	//   ....[33]....
        /*0358*/ 	.word	0x00017610


	//   ....[34]....
        /*035c*/ 	.word	0x00017620


	//   ....[35]....
        /*0360*/ 	.word	0x00017650


	//   ....[36]....
        /*0364*/ 	.word	0x00017670


	//   ....[37]....
        /*0368*/ 	.word	0x00017680


	//   ....[38]....
        /*036c*/ 	.word	0x00017690


	//   ....[39]....
        /*0370*/ 	.word	0x00017710


	//----- nvinfo : EIATTR_EXIT_INSTR_OFFSETS
	.align		4
.L_538:
        /*0374*/ 	.byte	0x04, 0x1c
        /*0376*/ 	.short	(.L_540 - .L_539)


	//   ....[0]....
.L_539:
        /*0378*/ 	.word	0x00000710


	//   ....[1]....
        /*037c*/ 	.word	0x00001b90


	//   ....[2]....
        /*0380*/ 	.word	0x00001c20


	//   ....[3]....
        /*0384*/ 	.word	0x00019390


	//   ....[4]....
        /*0388*/ 	.word	0x00019470


	//----- nvinfo : EIATTR_CRS_STACK_SIZE
	.align		4
.L_540:
        /*038c*/ 	.byte	0x04, 0x1e
        /*038e*/ 	.short	(.L_542 - .L_541)
.L_541:
        /*0390*/ 	.word	0x00000000


	//----- nvinfo : EIATTR_CBANK_PARAM_SIZE
	.align		4
.L_542:
        /*0394*/ 	.byte	0x03, 0x19
        /*0396*/ 	.short	0x01d0


	//----- nvinfo : EIATTR_PARAM_CBANK
	.align		4
        /*0398*/ 	.byte	0x04, 0x0a
        /*039a*/ 	.short	(.L_544 - .L_543)
	.align		4
.L_543:
        /*039c*/ 	.word	index@(.nv.constant0._ZN5flash16flash_fwd_kernelI23Flash_fwd_kernel_traitsILi64ELi128ELi64ELi4ELb0ELb0EN7cutlass10bfloat16_tE19Flash_kernel_traitsILi64ELi128ELi64ELi4ES3_EELb1ELb0ELb1ELb0ELb0ELb0ELb0ELb0EEEvNS_16Flash_fwd_paramsE)
        /*03a0*/ 	.short	0x0210
        /*03a2*/ 	.short	0x01d0


	//----- nvinfo : EIATTR_SW_WAR
	.align		4
.L_544:
        /*03a4*/ 	.byte	0x04, 0x36
        /*03a6*/ 	.short	(.L_546 - .L_545)
.L_545:
        /*03a8*/ 	.word	0x00000008
.L_546:


//--------------------- .nv.info._ZN5flash16flash_fwd_kernelI23Flash_fwd_kernel_traitsILi64ELi128ELi64ELi4ELb0ELb0EN7cutlass10bfloat16_tE19Flash_kernel_traitsILi64ELi128ELi64ELi4ES3_EELb1ELb0ELb0ELb0ELb1ELb1ELb0ELb0EEEvNS_16Flash_fwd_paramsE --------------------------
	.section	.nv.info._ZN5flash16flash_fwd_kernelI23Flash_fwd_kernel_traitsILi64ELi128ELi64ELi4ELb0ELb0EN7cutlass10bfloat16_tE19Flash_kernel_traitsILi64ELi128ELi64ELi4ES3_EELb1ELb0ELb0ELb0ELb1ELb1ELb0ELb0EEEvNS_16Flash_fwd_paramsE,"",@"SHT_CUDA_INFO"
	.sectionflags	@""
	.align	4


	//----- nvinfo : EIATTR_CUDA_API_VERSION
	.align		4
        /*0000*/ 	.byte	0x04, 0x37
        /*0002*/ 	.short	(.L_548 - .L_547)
.L_547:
        /*0004*/ 	.word	0x00000082


	//----- nvinfo : EIATTR_KPARAM_INFO
	.align		4
.L_548:
        /*0008*/ 	.byte	0x04, 0x17
        /*000a*/ 	.short	(.L_550 - .L_549)
.L_549:
        /*000c*/ 	.word	0x00000000
        /*0010*/ 	.short	0x0000
        /*0012*/ 	.short	0x0000
        /*0014*/ 	.byte	0x00, 0xf0, 0x41, 0x07


	//----- nvinfo : EIATTR_SPARSE_MMA_MASK
	.align		4
.L_550:
        /*0018*/ 	.byte	0x03, 0x50
        /*001a*/ 	.short	0x0000


	//----- nvinfo : EIATTR_MAXREG_COUNT
	.align		4
        /*001c*/ 	.byte	0x03, 0x1b
        /*001e*/ 	.short	0x00ff


	//----- nvinfo : EIATTR_NUM_BARRIERS
	.align		4
        /*0020*/ 	.byte	0x02, 0x4c
        /*0022*/ 	.byte	0x01
	.zero		1


	//----- nvinfo : EIATTR_MERCURY_ISA_VERSION
	.align		4
        /*0024*/ 	.byte	0x03, 0x5f
        /*0026*/ 	.short	0x0101


	//----- nvinfo : EIATTR_COOP_GROUP_MASK_REGIDS
	.align		4
        /*0028*/ 	.byte	0x04, 0x29
        /*002a*/ 	.short	(.L_552 - .L_551)


	//   ....[0]....
.L_551:
        /*002c*/ 	.word	0xffffffff


	//   ....[1]....
        /*0030*/ 	.word	0xffffffff


	//   ....[2]....
        /*0034*/ 	.word	0xffffffff


	//   ....[3]....
        /*0038*/ 	.word	0xffffffff


	//   ....[4]....
        /*003c*/ 	.word	0xffffffff


	//   ....[5]....
        /*0040*/ 	.word	0xffffffff


	//   ....[6]....
        /*0044*/ 	.word	0xffffffff


	//   ....[7]....
        /*0048*/ 	.word	0xffffffff


	//   ....[8]....
        /*004c*/ 	.word	0xffffffff


	//   ....[9]....
        /*0050*/ 	.word	0xffffffff


	//   ....[10]....
        /*0054*/ 	.word	0xffffffff


	//   ....[11]....
        /*0058*/ 	.word	0xffffffff


	//   ....[12]....
        /*005c*/ 	.word	0xffffffff


	//   ....[13]....
        /*0060*/ 	.word	0xffffffff


	//   ....[14]....
        /*0064*/ 	.word	0xffffffff


	//   ....[15]....
        /*0068*/ 	.word	0xffffffff


	//   ....[16]....
        /*006c*/ 	.word	0xffffffff


	//   ....[17]....
        /*0070*/ 	.word	0xffffffff


	//   ....[18]....
        /*0074*/ 	.word	0xffffffff


	//   ....[19]....
        /*0078*/ 	.word	0xffffffff


	//   ....[20]....
        /*007c*/ 	.word	0xffffffff


	//   ....[21]....
        /*0080*/ 	.word	0xffffffff


	//   ....[22]....
        /*0084*/ 	.word	0xffffffff


	//   ....[23]....
        /*0088*/ 	.word	0xffffffff


	//----- nvinfo : EIATTR_COOP_GROUP_INSTR_OFFSETS
	.align		4
.L_552:
        /*008c*/ 	.byte	0x04, 0x28
        /*008e*/ 	.short	(.L_554 - .L_553)


	//   ....[0]....
.L_553:
        /*0090*/ 	.word	0x00001bd0


	//   ....[1]....
        /*0094*/ 	.word	0x00001d80


	//   ....[2]....
        /*0098*/ 	.word	0x00001f60


	//   ....[3]....
        /*009c*/ 	.word	0x00002170


	//   ....[4]....
        /*00a0*/ 	.word	0x00002230


	//   ....[5]....
        /*00a4*/ 	.word	0x000023a0


	//   ....[6]....
        /*00a8*/ 	.word	0x000023d0


	//   ....[7]....
        /*00ac*/ 	.word	0x00002570


	//   ....[8]....
        /*00b0*/ 	.word	0x00005270


	//   ....[9]....
        /*00b4*/ 	.word	0x00005300


	//   ....[10]....
        /*00b8*/ 	.word	0x00005320


	//   ....[11]....
        /*00bc*/ 	.word	0x000053c0


	//   ....[12]....
        /*00c0*/ 	.word	0x00005440


	//   ....[13]....
        /*00c4*/ 	.word	0x00005480


	//   ....[14]....
        /*00c8*/ 	.word	0x000057d0


	//   ....[15]....
        /*00cc*/ 	.word	0x00005980


	//   ....[16]....
        /*00d0*/ 	.word	0x00007f60


	//   ....[17]....
        /*00d4*/ 	.word	0x00007fa0


	//   ....[18]....
        /*00d8*/ 	.word	0x00007fe0


	//   ....[19]....
        /*00dc*/ 	.word	0x00007ff0


	//   ....[20]....
        /*00e0*/ 	.word	0x00008030


	//   ....[21]....
        /*00e4*/ 	.word	0x00008050


	//   ....[22]....
        /*00e8*/ 	.word	0x00008070


	//   ....[23]....
        /*00ec*/ 	.word	0x00008080


	//----- nvinfo : EIATTR_EXIT_INSTR_OFFSETS
	.align		4
.L_554:
        /*00f0*/ 	.byte	0x04, 0x1c
        /*00f2*/ 	.short	(.L_556 - .L_555)


	//   ....[0]....
.L_555:
        /*00f4*/ 	.word	0x00000290


	//   ....[1]....
        /*00f8*/ 	.word	0x000095f0


	//----- nvinfo : EIATTR_CRS_STACK_SIZE
	.align		4
.L_556:
        /*00fc*/ 	.byte	0x04, 0x1e
        /*00fe*/ 	.short	(.L_558 - .L_557)
.L_557:
        /*0100*/ 	.word	0x00000000


	//----- nvinfo : EIATTR_CBANK_PARAM_SIZE
	.align		4
.L_558:
        /*0104*/ 	.byte	0x03, 0x19
        /*0106*/ 	.short	0x01d0


	//----- nvinfo : EIATTR_PARAM_CBANK
	.align		4
        /*0108*/ 	.byte	0x04, 0x0a
        /*010a*/ 	.short	(.L_560 - .L_559)
	.align		4
.L_559:
        /*010c*/ 	.word	index@(.nv.constant0._ZN5flash16flash_fwd_kernelI23Flash_fwd_kernel_traitsILi64ELi128ELi64ELi4ELb0ELb0EN7cutlass10bfloat16_tE19Flash_kernel_traitsILi64ELi128ELi64ELi4ES3_EELb1ELb0ELb0ELb0ELb1ELb1ELb0ELb0EEEvNS_16Flash_fwd_paramsE)
        /*0110*/ 	.short	0x0210
        /*0112*/ 	.short	0x01d0


	//----- nvinfo : EIATTR_SW_WAR
	.align		4
.L_560:
        /*0114*/ 	.byte	0x04, 0x36
        /*0116*/ 	.short	(.L_562 - .L_561)
.L_561:
        /*0118*/ 	.word	0x00000008
.L_562:


//--------------------- .nv.info._ZN5flash16flash_fwd_kernelI23Flash_fwd_kernel_traitsILi64ELi128ELi64ELi4ELb0ELb0EN7cutlass10bfloat16_tE19Flash_kernel_traitsILi64ELi128ELi64ELi4ES3_EELb0ELb0ELb0ELb0ELb1ELb1ELb1ELb0EEEvNS_16Flash_fwd_paramsE --------------------------
	.section	.nv.info._ZN5flash16flash_fwd_kernelI23Flash_fwd_kernel_traitsILi64ELi128ELi64ELi4ELb0ELb0EN7cutlass10bfloat16_tE19Flash_kernel_traitsILi64ELi128ELi64ELi4ES3_EELb0ELb0ELb0ELb0ELb1ELb1ELb1ELb0EEEvNS_16Flash_fwd_paramsE,"",@"SHT_CUDA_INFO"
	.sectionflags	@""
	.align	4


	//----- nvinfo : EIATTR_CUDA_API_VERSION
	.align		4
        /*0000*/ 	.byte	0x04, 0x37
        /*0002*/ 	.short	(.L_564 - .L_563)
.L_563:
        /*0004*/ 	.word	0x00000082


	//----- nvinfo : EIATTR_KPARAM_INFO
	.align		4
.L_564:
        /*0008*/ 	.byte	0x04, 0x17
        /*000a*/ 	.short	(.L_566 - .L_565)
.L_565:
        /*000c*/ 	.word	0x00000000
        /*0010*/ 	.short	0x0000
        /*0012*/ 	.short	0x0000
        /*0014*/ 	.byte	0x00, 0xf0, 0x41, 0x07


	//----- nvinfo : EIATTR_SPARSE_MMA_MASK
	.align		4
.L_566:
        /*0018*/ 	.byte	0x03, 0x50
        /*001a*/ 	.short	0x0000


	//----- nvinfo : EIATTR_MAXREG_COUNT
	.align		4
        /*001c*/ 	.byte	0x03, 0x1b
        /*001e*/ 	.short	0x00ff


	//----- nvinfo : EIATTR_NUM_BARRIERS
	.align		4
        /*0020*/ 	.byte	0x02, 0x4c
        /*0022*/ 	.byte	0x01
	.zero		1


	//----- nvinfo : EIATTR_MERCURY_ISA_VERSION
	.align		4
        /*0024*/ 	.byte	0x03, 0x5f
        /*0026*/ 	.short	0x0101


	//----- nvinfo : EIATTR_COOP_GROUP_MASK_REGIDS
	.align		4
        /*0028*/ 	.byte	0x04, 0x29
        /*002a*/ 	.short	(.L_568 - .L_567)


	//   ....[0]....
.L_567:
        /*002c*/ 	.word	0xffffffff


	//   ....[1]....
        /*0030*/ 	.word	0xffffffff


	//   ....[2]....
        /*0034*/ 	.word	0xffffffff


	//   ....[3]....
        /*0038*/ 	.word	0xffffffff


	//   ....[4]....
        /*003c*/ 	.word	0xffffffff


	//   ....[5]....
        /*0040*/ 	.word	0xffffffff


	//   ....[6]....
        /*0044*/ 	.word	0xffffffff


	//   ....[7]....
        /*0048*/ 	.word	0xffffffff


	//   ....[8]....
        /*004c*/ 	.word	0xffffffff


	//   ....[9]....
        /*0050*/ 	.word	0xffffffff


	//   ....[10]....
        /*0054*/ 	.word	0xffffffff


	//   ....[11]....
        /*0058*/ 	.word	0xffffffff


	//   ....[12]....
        /*005c*/ 	.word	0xffffffff


	//   ....[13]....
        /*0060*/ 	.word	0xffffffff


	//   ....[14]....
        /*0064*/ 	.word	0xffffffff


	//   ....[15]....
        /*0068*/ 	.word	0xffffffff


	//   ....[16]....
        /*006c*/ 	.word	0xffffffff


	//   ....[17]....
        /*0070*/ 	.word	0xffffffff


	//   ....[18]....
        /*0074*/ 	.word	0xffffffff


	//   ....[19]....
        /*0078*/ 	.word	0xffffffff


	//   ....[20]....
        /*007c*/ 	.word	0xffffffff


	//   ....[21]....
        /*0080*/ 	.word	0xffffffff


	//   ....[22]....
        /*0084*/ 	.word	0xffffffff


	//   ....[23]....
        /*0088*/ 	.word	0xffffffff


	//----- nvinfo : EIATTR_COOP_GROUP_INSTR_OFFSETS
	.align		4
.L_568:
        /*008c*/ 	.byte	0x04, 0x28
        /*008e*/ 	.short	(.L_570 - .L_569)


	//   ....[0]....
.L_569:
        /*0090*/ 	.word	0x00001f30


	//   ....[1]....
        /*0094*/ 	.word	0x00002110


	//   ....[2]....
        /*0098*/ 	.word	0x00002410


	//   ....[3]....
        /*009c*/ 	.word	0x00002470


	//   ....[4]....
        /*00a0*/ 	.word	0x00002600


	//   ....[5]....
        /*00a4*/ 	.word	0x00002620


	//   ....[6]....
        /*00a8*/ 	.word	0x00002650


	//   ....[7]....
        /*00ac*/ 	.word	0x00002730


	//   ....[8]....
        /*00b0*/ 	.word	0x00004e40


	//   ....[9]....
        /*00b4*/ 	.word	0x00004e60


	//   ....[10]....
        /*00b8*/ 	.word	0x00004e70


	//   ....[11]....
        /*00bc*/ 	.word	0x00004e80


	//   ....[12]....
        /*00c0*/ 	.word	0x00004ec0


	//   ....[13]....
        /*00c4*/ 	.word	0x00004ef0


	//   ....[14]....
        /*00c8*/ 	.word	0x00004f00


	//   ....[15]....
        /*00cc*/ 	.word	0x00004f10


	//   ....[16]....
        /*00d0*/ 	.word	0x00006820


	//   ....[17]....
        /*00d4*/ 	.word	0x00006860


	//   ....[18]....
        /*00d8*/ 	.word	0x00006890


	//   ....[19]....
        /*00dc*/ 	.word	0x000068a0


	//   ....[20]....
        /*00e0*/ 	.word	0x00006900


	//   ....[21]....
        /*00e4*/ 	.word	0x00006930


	//   ....[22]....
        /*00e8*/ 	.word	0x00006950


	//   ....[23]....
        /*00ec*/ 	.word	0x00006960


	//----- nvinfo : EIATTR_EXIT_INSTR_OFFSETS
	.align		4
.L_570:
        /*00f0*/ 	.byte	0x04, 0x1c
        /*00f2*/ 	.short	(.L_572 - .L_571)


	//   ....[0]....
.L_571:
        /*00f4*/ 	.word	0x00000140


	//   ....[1]....
        /*00f8*/ 	.word	0x00007eb0


	//----- nvinfo : EIATTR_CRS_STACK_SIZE
	.align		4
.L_572:
        /*00fc*/ 	.byte	0x04, 0x1e
        /*00fe*/ 	.short	(.L_574 - .L_573)
.L_573:
        /*0100*/ 	.word	0x00000000


	//----- nvinfo : EIATTR_CBANK_PARAM_SIZE
	.align		4
.L_574:
        /*0104*/ 	.byte	0x03, 0x19
        /*0106*/ 	.short	0x01d0


	//----- nvinfo : EIATTR_PARAM_CBANK
	.align		4
        /*0108*/ 	.byte	0x04, 0x0a
        /*010a*/ 	.short	(.L_576 - .L_575)
	.align		4
.L_575:
        /*010c*/ 	.word	index@(.nv.constant0._ZN5flash16flash_fwd_kernelI23Flash_fwd_kernel_traitsILi64ELi128ELi64ELi4ELb0ELb0EN7cutlass10bfloat16_tE19Flash_kernel_traitsILi64ELi128ELi64ELi4ES3_EELb0ELb0ELb0ELb0ELb1ELb1ELb1ELb0EEEvNS_16Flash_fwd_paramsE)
        /*0110*/ 	.short	0x0210
        /*0112*/ 	.short	0x01d0


	//----- nvinfo : EIATTR_SW_WAR
	.align		4
.L_576:
        /*0114*/ 	.byte	0x04, 0x36
        /*0116*/ 	.short	(.L_578 - .L_577)
.L_577:
        /*0118*/ 	.word	0x00000008
.L_578:


//--------------------- .nv.info._ZN5flash16flash_fwd_kernelI23Flash_fwd_kernel_traitsILi64ELi128ELi64ELi4ELb0ELb0EN7cutlass10bfloat16_tE19Flash_kernel_traitsILi64ELi128ELi64ELi4ES3_EELb1ELb0ELb0ELb1ELb0ELb0ELb0ELb0EEEvNS_16Flash_fwd_paramsE --------------------------
	.section	.nv.info._ZN5flash16flash_fwd_kernelI23Flash_fwd_kernel_traitsILi64ELi128ELi64ELi4ELb0ELb0EN7cutlass10bfloat16_tE19Flash_kernel_traitsILi64ELi128ELi64ELi4ES3_EELb1ELb0ELb0ELb1ELb0ELb0ELb0ELb0EEEvNS_16Flash_fwd_paramsE,"",@"SHT_CUDA_INFO"
	.sectionflags	@""
	.align	4


	//----- nvinfo : EIATTR_CUDA_API_VERSION
	.align		4
        /*0000*/ 	.byte	0x04, 0x37
        /*0002*/ 	.short	(.L_580 - .L_579)
.L_579:
        /*0004*/ 	.word	0x00000082


	//----- nvinfo : EIATTR_KPARAM_INFO
	.align		4
.L_580:
        /*0008*/ 	.byte	0x04, 0x17
        /*000a*/ 	.short	(.L_582 - .L_581)
.L_581:
        /*000c*/ 	.word	0x00000000
        /*0010*/ 	.short	0x0000
        /*0012*/ 	.short	0x0000
        /*0014*/ 	.byte	0x00, 0xf0, 0x41, 0x07


	//----- nvinfo : EIATTR_SPARSE_MMA_MASK
	.align		4
.L_582:
        /*0018*/ 	.byte	0x03, 0x50
        /*001a*/ 	.short	0x0000


	//----- nvinfo : EIATTR_MAXREG_COUNT
	.align		4
        /*001c*/ 	.byte	0x03, 0x1b
        /*001e*/ 	.short	0x00ff


	//----- nvinfo : EIATTR_NUM_BARRIERS
	.align		4
        /*0020*/ 	.byte	0x02, 0x4c
        /*0022*/ 	.byte	0x01
	.zero		1


	//----- nvinfo : EIATTR_ANNOTATIONS
	.align		4
        /*0024*/ 	.byte	0x04, 0x55
        /*0026*/ 	.short	(.L_584 - .L_583)


	//   ....[0]....
.L_583:
        /* <DEDUP_REMOVED lines=19> */


	//----- nvinfo : EIATTR_MERCURY_ISA_VERSION
	.align		4
.L_584:
        /*0148*/ 	.byte	0x03, 0x5f
        /*014a*/ 	.short	0x0101


	//----- nvinfo : EIATTR_COOP_GROUP_MASK_REGIDS
	.align		4
        /*014c*/ 	.byte	0x04, 0x29
        /*014e*/ 	.short	(.L_586 - .L_585)


	//   ....[0]....
.L_585:
        /*0150*/ 	.word	0xffffffff


	//   ....[1]....
        /*0154*/ 	.word	0xffffffff


	//   ....[2]....
        /*0158*/ 	.word	0xffffffff


	//   ....[3]....
        /*015c*/ 	.word	0xffffffff


	//   ....[4]....
        /*0160*/ 	.word	0xffffffff


	//   ....[5]....
        /*0164*/ 	.word	0xffffffff


	//   ....[6]....
        /*0168*/ 	.word	0xffffffff


	//   ....[7]....
        /*016c*/ 	.word	0xffffffff


	//   ....[8]....
        /*0170*/ 	.word	0xffffffff


	//   ....[9]....
        /*0174*/ 	.word	0xffffffff


	//   ....[10]....
        /*0178*/ 	.word	0xffffffff


	//   ....[11]....
        /*017c*/ 	.word	0xffffffff


	//   ....[12]....
        /*0180*/ 	.word	0xffffffff


	//   ....[13]....
        /*0184*/ 	.word	0xffffffff


	//   ....[14]....
        /*0188*/ 	.word	0xffffffff


	//   ....[15]....
        /*018c*/ 	.word	0xffffffff


	//   ....[16]....
        /*0190*/ 	.word	0xffffffff


	//   ....[17]....
        /*0194*/ 	.word	0xffffffff


	//   ....[18]....
        /*0198*/ 	.word	0xffffffff


	//   ....[19]....
        /*019c*/ 	.word	0xffffffff


	//   ....[20]....
        /*01a0*/ 	.word	0xffffffff


	//   ....[21]....
        /*01a4*/ 	.word	0xffffffff


	//   ....[22]....
        /*01a8*/ 	.word	0xffffffff


	//   ....[23]....
        /*01ac*/ 	.word	0xffffffff


	//----- nvinfo : EIATTR_COOP_GROUP_INSTR_OFFSETS
	.align		4
.L_586:
        /*01b0*/ 	.byte	0x04, 0x28
        /*01b2*/ 	.short	(.L_588 - .L_587)


	//   ....[0]....
.L_587:
        /*01b4*/ 	.word	0x00005080


	//   ....[1]....
        /*01b8*/ 	.word	0x000051f0


	//   ....[2]....
        /*01bc*/ 	.word	0x00005250


	//   ....[3]....
        /*01c0*/ 	.word	0x00005490


	//   ....[4]....
        /*01c4*/ 	.word	0x000054d0


	//   ....[5]....
        /*01c8*/ 	.word	0x00005610


	//   ....[6]....
        /*01cc*/ 	.word	0x00005810


	//   ....[7]....
        /*01d0*/ 	.word	0x000058d0


	//   ....[8]....
        /*01d4*/ 	.word	0x00009770


	//   ....[9]....
        /*01d8*/ 	.word	0x000097b0


	//   ....[10]....
        /*01dc*/ 	.word	0x00009900


	//   ....[11]....
        /*01e0*/ 	.word	0x00009950


	//   ....[12]....
        /*01e4*/ 	.word	0x00009a00


	//   ....[13]....
        /*01e8*/ 	.word	0x00009a30


	//   ....[14]....
        /*01ec*/ 	.word	0x00009e30


	//   ....[15]....
        /*01f0*/ 	.word	0x00009fd0


	//   ....[16]....
        /*01f4*/ 	.word	0x0000c5d0


	//   ....[17]....
        /*01f8*/ 	.word	0x0000c5e0


	//   ....[18]....
        /*01fc*/ 	.word	0x0000c5f0


	//   ....[19]....
        /*0200*/ 	.word	0x0000c600


	//   ....[20]....
        /*0204*/ 	.word	0x0000c640


	//   ....[21]....
        /*0208*/ 	.word	0x0000c660


	//   ....[22]....
        /*020c*/ 	.word	0x0000c680


	//   ....[23]....
        /*0210*/ 	.word	0x0000c6d0


	//----- nvinfo : EIATTR_EXIT_INSTR_OFFSETS
	.align		4
.L_588:
        /*0214*/ 	.byte	0x04, 0x1c
        /*0216*/ 	.short	(.L_590 - .L_589)


	//   ....[0]....
.L_589:
        /*0218*/ 	.word	0x000005d0


	//   ....[1]....
        /*021c*/ 	.word	0x0000e2d0


	//   ....[2]....
        /*0220*/ 	.word	0x0000e3b0


	//   ....[3]....
        /*0224*/ 	.word	0x0000f6b0


	//   ....[4]....
        /*0228*/ 	.word	0x0000f740


	//----- nvinfo : EIATTR_CRS_STACK_SIZE
	.align		4
.L_590:
        /*022c*/ 	.byte	0x04, 0x1e
        /*022e*/ 	.short	(.L_592 - .L_591)
.L_591:
        /*0230*/ 	.word	0x00000000


	//----- nvinfo : EIATTR_CBANK_PARAM_SIZE
	.align		4
.L_592:
        /*0234*/ 	.byte	0x03, 0x19
        /*0236*/ 	.short	0x01d0


	//----- nvinfo : EIATTR_PARAM_CBANK
	.align		4
        /*0238*/ 	.byte	0x04, 0x0a
        /*023a*/ 	.short	(.L_594 - .L_593)
	.align		4
.L_593:
        /*023c*/ 	.word	index@(.nv.constant0._ZN5flash16flash_fwd_kernelI23Flash_fwd_kernel_traitsILi64ELi128ELi64ELi4ELb0ELb0EN7cutlass10bfloat16_tE19Flash_kernel_traitsILi64ELi128ELi64ELi4ES3_EELb1ELb0ELb0ELb1ELb0ELb0ELb0ELb0EEEvNS_16Flash_fwd_paramsE)
        /*0240*/ 	.short	0x0210
        /*0242*/ 	.short	0x01d0


	//----- nvinfo : EIATTR_SW_WAR
	.align		4
.L_594:
        /*0244*/ 	.byte	0x04, 0x36
        /*0246*/ 	.short	(.L_596 - .L_595)
.L_595:
        /*0248*/ 	.word	0x00000008
.L_596:


//--------------------- .nv.info._ZN5flash16flash_fwd_kernelI23Flash_fwd_kernel_traitsILi64ELi128ELi64ELi4ELb0ELb0EN7cutlass10bfloat16_tE19Flash_kernel_traitsILi64ELi128ELi64ELi4ES3_EELb1ELb0ELb0ELb0ELb0ELb0ELb0ELb1EEEvNS_16Flash_fwd_paramsE --------------------------
	.section	.nv.info._ZN5flash16flash_fwd_kernelI23Flash_fwd_kernel_traitsILi64ELi128ELi64ELi4ELb0ELb0EN7cutlass10bfloat16_tE19Flash_kernel_traitsILi64ELi128ELi64ELi4ES3_EELb1ELb0ELb0ELb0ELb0ELb0ELb0ELb1EEEvNS_16Flash_fwd_paramsE,"",@"SHT_CUDA_INFO"
	.sectionflags	@""
	.align	4


	//----- nvinfo : EIATTR_CUDA_API_VERSION
	.align		4
        /*0000*/ 	.byte	0x04, 0x37
        /*0002*/ 	.short	(.L_598 - .L_597)
.L_597:
        /*0004*/ 	.word	0x00000082


	//----- nvinfo : EIATTR_KPARAM_INFO
	.align		4
.L_598:
        /*0008*/ 	.byte	0x04, 0x17
        /*000a*/ 	.short	(.L_600 - .L_599)
.L_599:
        /*000c*/ 	.word	0x00000000
        /*0010*/ 	.short	0x0000
        /*0012*/ 	.short	0x0000
        /*0014*/ 	.byte	0x00, 0xf0, 0x41, 0x07


	//----- nvinfo : EIATTR_SPARSE_MMA_MASK
	.align		4
.L_600:
        /*0018*/ 	.byte	0x03, 0x50
        /*001a*/ 	.short	0x0000


	//----- nvinfo : EIATTR_MAXREG_COUNT
	.align		4
        /*001c*/ 	.byte	0x03, 0x1b
        /*001e*/ 	.short	0x00ff


	//----- nvinfo : EIATTR_NUM_BARRIERS
	.align		4
        /*0020*/ 	.byte	0x02, 0x4c
        /*0022*/ 	.byte	0x01
	.zero		1


	//----- nvinfo : EIATTR_ANNOTATIONS
	.align		4
        /*0024*/ 	.byte	0x04, 0x55
        /*0026*/ 	.short	(.L_602 - .L_601)


	//   ....[0]....
.L_601:
        /* <DEDUP_REMOVED lines=74> */


	//----- nvinfo : EIATTR_MERCURY_ISA_VERSION
	.align		4
.L_602:
        /*04b0*/ 	.byte	0x03, 0x5f
        /*04b2*/ 	.short	0x0101


	//----- nvinfo : EIATTR_COOP_GROUP_MASK_REGIDS
	.align		4
        /*04b4*/ 	.byte	0x04, 0x29
        /*04b6*/ 	.short	(.L_604 - .L_603)


	//   ....[0]....
.L_603:
        /*04b8*/ 	.word	0xffffffff


	//   ....[1]....
        /*04bc*/ 	.word	0xffffffff


	//   ....[2]....
        /*04c0*/ 	.word	0xffffffff


	//   ....[3]....
        /*04c4*/ 	.word	0xffffffff


	//   ....[4]....
        /*04c8*/ 	.word	0xffffffff


	//   ....[5]....
        /*04cc*/ 	.word	0xffffffff


	//   ....[6]....
        /*04d0*/ 	.word	0xffffffff


	//   ....[7]....
        /*04d4*/ 	.word	0xffffffff


	//   ....[8]....
        /*04d8*/ 	.word	0xffffffff


	//   ....[9]....
        /*04dc*/ 	.word	0xffffffff


	//   ....[10]....
        /*04e0*/ 	.word	0xffffffff


	//   ....[11]....
        /*04e4*/ 	.word	0xffffffff


	//   ....[12]....
        /*04e8*/ 	.word	0xffffffff


	//   ....[13]....
        /*04ec*/ 	.word	0xffffffff


	//   ....[14]....
        /*04f0*/ 	.word	0xffffffff


	//   ....[15]....
        /*04f4*/ 	.word	0xffffffff


	//   ....[16]....
        /*04f8*/ 	.word	0xffffffff


	//   ....[17]....
        /*04fc*/ 	.word	0xffffffff


	//   ....[18]....
        /*0500*/ 	.word	0xffffffff


	//   ....[19]....
        /*0504*/ 	.word	0xffffffff


	//   ....[20]....
        /*0508*/ 	.word	0xffffffff


	//   ....[21]....
        /*050c*/ 	.word	0xffffffff


	//   ....[22]....
        /*0510*/ 	.word	0xffffffff


	//   ....[23]....
        /*0514*/ 	.word	0xffffffff


	//----- nvinfo : EIATTR_COOP_GROUP_INSTR_OFFSETS
	.align		4
.L_604:
        /*0518*/ 	.byte	0x04, 0x28
        /*051a*/ 	.short	(.L_606 - .L_605)


	//   ....[0]....
.L_605:
        /*051c*/ 	.word	0x00003fc0


	//   ....[1]....
        /*0520*/ 	.word	0x00004140


	//   ....[2]....
        /*0524*/ 	.word	0x00004180


	//   ....[3]....
        /*0528*/ 	.word	0x000042c0


	//   ....[4]....
        /*052c*/ 	.word	0x00004bc0


	//   ....[5]....
        /*0530*/ 	.word	0x00004e10


	//   ....[6]....
        /*0534*/ 	.word	0x00004f30


	//   ....[7]....
        /*0538*/ 	.word	0x00005080


	//   ....[8]....
        /*053c*/ 	.word	0x00009ad0


	//   ....[9]....
        /*0540*/ 	.word	0x00009ae0


	//   ....[10]....
        /*0544*/ 	.word	0x00009af0


	//   ....[11]....
        /*0548*/ 	.word	0x00009b00


	//   ....[12]....
        /*054c*/ 	.word	0x00009b60


	//   ....[13]....
        /*0550*/ 	.word	0x00009b80


	//   ....[14]....
        /*0554*/ 	.word	0x00009c30


	//   ....[15]....
        /*0558*/ 	.word	0x00009ef0


	//   ....[16]....
        /*055c*/ 	.word	0x0000f220


	//   ....[17]....
        /*0560*/ 	.word	0x0000f230


	//   ....[18]....
        /*0564*/ 	.word	0x0000f240


	//   ....[19]....
        /*0568*/ 	.word	0x0000f250


	//   ....[20]....
        /*056c*/ 	.word	0x0000f2a0


	//   ....[21]....
        /*0570*/ 	.word	0x0000f2c0


	//   ....[22]....
        /*0574*/ 	.word	0x0000f2e0


	//   ....[23]....
        /*0578*/ 	.word	0x0000f2f0


	//----- nvinfo : EIATTR_EXIT_INSTR_OFFSETS
	.align		4
.L_606:
        /*057c*/ 	.byte	0x04, 0x1c
        /*057e*/ 	.short	(.L_608 - .L_607)


	//   ....[0]....
.L_607:
        /*0580*/ 	.word	0x00000560


	//   ....[1]....
        /*0584*/ 	.word	0x00010f70


	//   ....[2]....
        /*0588*/ 	.word	0x00011050


	//   ....[3]....
        /*058c*/ 	.word	0x00012370


	//   ....[4]....
        /*0590*/ 	.word	0x00012400


	//----- nvinfo : EIATTR_CRS_STACK_SIZE
	.align		4
.L_608:
        /*0594*/ 	.byte	0x04, 0x1e
        /*0596*/ 	.short	(.L_610 - .L_609)
.L_609:
        /*0598*/ 	.word	0x00000000


	//----- nvinfo : EIATTR_CBANK_PARAM_SIZE
	.align		4
.L_610:
        /*059c*/ 	.byte	0x03, 0x19
        /*059e*/ 	.short	0x01d0


	//----- nvinfo : EIATTR_PARAM_CBANK
	.align		4
        /*05a0*/ 	.byte	0x04, 0x0a
        /*05a2*/ 	.short	(.L_612 - .L_611)
	.align		4
.L_611:
        /*05a4*/ 	.word	index@(.nv.constant0._ZN5flash16flash_fwd_kernelI23Flash_fwd_kernel_traitsILi64ELi128ELi64ELi4ELb0ELb0EN7cutlass10bfloat16_tE19Flash_kernel_traitsILi64ELi128ELi64ELi4ES3_EELb1ELb0ELb0ELb0ELb0ELb0ELb0ELb1EEEvNS_16Flash_fwd_paramsE)
        /*05a8*/ 	.short	0x0210
        /*05aa*/ 	.short	0x01d0


	//----- nvinfo : EIATTR_SW_WAR
	.align		4
.L_612:
        /*05ac*/ 	.byte	0x04, 0x36
        /*05ae*/ 	.short	(.L_614 - .L_613)
.L_613:
        /*05b0*/ 	.word	0x00000008
.L_614:


//--------------------- .nv.info._ZN5flash16flash_fwd_kernelI23Flash_fwd_kernel_traitsILi64ELi128ELi64ELi4ELb0ELb0EN7cutlass10bfloat16_tE19Flash_kernel_traitsILi64ELi128ELi64ELi4ES3_EELb0ELb0ELb0ELb0ELb0ELb0ELb1ELb0EEEvNS_16Flash_fwd_paramsE --------------------------
	.section	.nv.info._ZN5flash16flash_fwd_kernelI23Flash_fwd_kernel_traitsILi64ELi128ELi64ELi4ELb0ELb0EN7cutlass10bfloat16_tE19Flash_kernel_traitsILi64ELi128ELi64ELi4ES3_EELb0ELb0ELb0ELb0ELb0ELb0ELb1ELb0EEEvNS_16Flash_fwd_paramsE,"",@"SHT_CUDA_INFO"
	.sectionflags	@""
	.align	4


	//----- nvinfo : EIATTR_CUDA_API_VERSION
	.align		4
        /*0000*/ 	.byte	0x04, 0x37
        /*0002*/ 	.short	(.L_616 - .L_615)
.L_615:
        /*0004*/ 	.word	0x00000082


	//----- nvinfo : EIATTR_KPARAM_INFO
	.align		4
.L_616:
        /*0008*/ 	.byte	0x04, 0x17
        /*000a*/ 	.short	(.L_618 - .L_617)
.L_617:
        /*000c*/ 	.word	0x00000000
        /*0010*/ 	.short	0x0000
        /*0012*/ 	.short	0x0000
        /*0014*/ 	.byte	0x00, 0xf0, 0x41, 0x07


	//----- nvinfo : EIATTR_SPARSE_MMA_MASK
	.align		4
.L_618:
        /*0018*/ 	.byte	0x03, 0x50
        /*001a*/ 	.short	0x0000


	//----- nvinfo : EIATTR_MAXREG_COUNT
	.align		4
        /*001c*/ 	.byte	0x03, 0x1b
        /*001e*/ 	.short	0x00ff


	//----- nvinfo : EIATTR_NUM_BARRIERS
	.align		4
        /*0020*/ 	.byte	0x02, 0x4c
        /*0022*/ 	.byte	0x01
	.zero		1


	//----- nvinfo : EIATTR_ANNOTATIONS
	.align		4
        /*0024*/ 	.byte	0x04, 0x55
        /*0026*/ 	.short	(.L_620 - .L_619)


	//   ....[0]....
.L_619:
        /* <DEDUP_REMOVED lines=18> */


	//----- nvinfo : EIATTR_MERCURY_ISA_VERSION
	.align		4
.L_620:
        /*0138*/ 	.byte	0x03, 0x5f
        /*013a*/ 	.short	0x0101


	//----- nvinfo : EIATTR_COOP_GROUP_MASK_REGIDS
	.align		4
        /*013c*/ 	.byte	0x04, 0x29
        /*013e*/ 	.short	(.L_622 - .L_621)


	//   ....[0]....
.L_621:
        /*0140*/ 	.word	0xffffffff


	//   ....[1]....
        /*0144*/ 	.word	0xffffffff


	//   ....[2]....
        /*0148*/ 	.word	0xffffffff


	//   ....[3]....
        /*014c*/ 	.word	0xffffffff


	//   ....[4]....
        /*0150*/ 	.word	0xffffffff


	//   ....[5]....
        /*0154*/ 	.word	0xffffffff


	//   ....[6]....
        /*0158*/ 	.word	0xffffffff


	//   ....[7]....
        /*015c*/ 	.word	0xffffffff


	//   ....[8]....
        /*0160*/ 	.word	0xffffffff


	//   ....[9]....
        /*0164*/ 	.word	0xffffffff


	//   ....[10]....
        /*0168*/ 	.word	0xffffffff


	//   ....[11]....
        /*016c*/ 	.word	0xffffffff


	//   ....[12]....
        /*0170*/ 	.word	0xffffffff


	//   ....[13]....
        /*0174*/ 	.word	0xffffffff


	//   ....[14]....
        /*0178*/ 	.word	0xffffffff


	//   ....[15]....
        /*017c*/ 	.word	0xffffffff


	//   ....[16]....
        /*0180*/ 	.word	0xffffffff


	//   ....[17]....
        /*0184*/ 	.word	0xffffffff


	//   ....[18]....
        /*0188*/ 	.word	0xffffffff


	//   ....[19]....
        /*018c*/ 	.word	0xffffffff


	//   ....[20]....
        /*0190*/ 	.word	0xffffffff


	//   ....[21]....
        /*0194*/ 	.word	0xffffffff


	//   ....[22]....
        /*0198*/ 	.word	0xffffffff


	//   ....[23]....
        /*019c*/ 	.word	0xffffffff


	//----- nvinfo : EIATTR_COOP_GROUP_INSTR_OFFSETS
	.align		4
.L_622:
        /*01a0*/ 	.byte	0x04, 0x28
        /*01a2*/ 	.short	(.L_624 - .L_623)


	//   ....[0]....
.L_623:
        /*01a4*/ 	.word	0x00003e70


	//   ....[1]....
        /*01a8*/ 	.word	0x00003ea0


	//   ....[2]....
        /*01ac*/ 	.word	0x000040c0


	//   ....[3]....
        /*01b0*/ 	.word	0x00004180


	//   ....[4]....
        /*01b4*/ 	.word	0x000042a0


	//   ....[5]....
        /*01b8*/ 	.word	0x00004310


	//   ....[6]....
        /*01bc*/ 	.word	0x00004450


	//   ....[7]....
        /*01c0*/ 	.word	0x00004520


	//   ....[8]....
        /*01c4*/ 	.word	0x00007100


	//   ....[9]....
        /*01c8*/ 	.word	0x00007180


	//   ....[10]....
        /*01cc*/ 	.word	0x000071d0


	//   ....[11]....
        /*01d0*/ 	.word	0x000071e0


	//   ....[12]....
        /*01d4*/ 	.word	0x00007220


	//   ....[13]....
        /*01d8*/ 	.word	0x00007230


	//   ....[14]....
        /*01dc*/ 	.word	0x00007260


	//   ....[15]....
        /*01e0*/ 	.word	0x00007270


	//   ....[16]....
        /*01e4*/ 	.word	0x00008bb0


	//   ....[17]....
        /*01e8*/ 	.word	0x00008bc0


	//   ....[18]....
        /*01ec*/ 	.word	0x00008bd0


	//   ....[19]....
        /*01f0*/ 	.word	0x00008be0


	//   ....[20]....
        /*01f4*/ 	.word	0x00008c20


	//   ....[21]....
        /*01f8*/ 	.word	0x00008c60


	//   ....[22]....
        /*01fc*/ 	.word	0x00008c90


	//   ....[23]....
        /*0200*/ 	.word	0x00008d90


	//----- nvinfo : EIATTR_EXIT_INSTR_OFFSETS
	.align		4
.L_624:
        /*0204*/ 	.byte	0x04, 0x1c
        /*0206*/ 	.short	(.L_626 - .L_625)


	//   ....[0]....
.L_625:
        /*0208*/ 	.word	0x00000390


	//   ....[1]....
        /*020c*/ 	.word	0x0000a8a0


	//   ....[2]....
        /*0210*/ 	.word	0x0000a980


	//   ....[3]....
        /*0214*/ 	.word	0x0000bc40


	//   ....[4]....
        /*0218*/ 	.word	0x0000bcd0


	//----- nvinfo : EIATTR_CRS_STACK_SIZE
	.align		4
.L_626:
        /*021c*/ 	.byte	0x04, 0x1e
        /*021e*/ 	.short	(.L_628 - .L_627)
.L_627:
        /*0220*/ 	.word	0x00000000


	//----- nvinfo : EIATTR_CBANK_PARAM_SIZE
	.align		4
.L_628:
        /*0224*/ 	.byte	0x03, 0x19
        /*0226*/ 	.short	0x01d0


	//----- nvinfo : EIATTR_PARAM_CBANK
	.align		4
        /*0228*/ 	.byte	0x04, 0x0a
        /*022a*/ 	.short	(.L_630 - .L_629)
	.align		4
.L_629:
        /*022c*/ 	.word	index@(.nv.constant0._ZN5flash16flash_fwd_kernelI23Flash_fwd_kernel_traitsILi64ELi128ELi64ELi4ELb0ELb0EN7cutlass10bfloat16_tE19Flash_kernel_traitsILi64ELi128ELi64ELi4ES3_EELb0ELb0ELb0ELb0ELb0ELb0ELb1ELb0EEEvNS_16Flash_fwd_paramsE)
        /*0230*/ 	.short	0x0210
        /*0232*/ 	.short	0x01d0


	//----- nvinfo : EIATTR_SW_WAR
	.align		4
.L_630:
        /*0234*/ 	.byte	0x04, 0x36
        /*0236*/ 	.short	(.L_632 - .L_631)
.L_631:
        /*0238*/ 	.word	0x00000008
.L_632:


//--------------------- .nv.info._ZN5flash16flash_fwd_kernelI23Flash_fwd_kernel_traitsILi64ELi128ELi64ELi4ELb0ELb0EN7cutlass10bfloat16_tE19Flash_kernel_traitsILi64ELi128ELi64ELi4ES3_EELb1ELb0ELb0ELb1ELb0ELb0ELb0ELb1EEEvNS_16Flash_fwd_paramsE --------------------------
	.section	.nv.info._ZN5flash16flash_fwd_kernelI23Flash_fwd_kernel_traitsILi64ELi128ELi64ELi4ELb0ELb0EN7cutlass10bfloat16_tE19Flash_kernel_traitsILi64ELi128ELi64ELi4ES3_EELb1ELb0ELb0ELb1ELb0ELb0ELb0ELb1EEEvNS_16Flash_fwd_paramsE,"",@"SHT_CUDA_INFO"
	.sectionflags	@""
	.align	4


	//----- nvinfo : EIATTR_CUDA_API_VERSION
	.align		4
        /*0000*/ 	.byte	0x04, 0x37
        /*0002*/ 	.short	(.L_634 - .L_633)
.L_633:
        /*0004*/ 	.word	0x00000082


	//----- nvinfo : EIATTR_KPARAM_INFO
	.align		4
.L_634:
        /*0008*/ 	.byte	0x04, 0x17
        /*000a*/ 	.short	(.L_636 - .L_635)
.L_635:
        /*000c*/ 	.word	0x00000000
        /*0010*/ 	.short	0x0000
        /*0012*/ 	.short	0x0000
        /*0014*/ 	.byte	0x00, 0xf0, 0x41, 0x07


	//----- nvinfo : EIATTR_SPARSE_MMA_MASK
	.align		4
.L_636:
        /*0018*/ 	.byte	0x03, 0x50
        /*001a*/ 	.short	0x0000


	//----- nvinfo : EIATTR_MAXREG_COUNT
	.align		4
        /*001c*/ 	.byte	0x03, 0x1b
        /*001e*/ 	.short	0x00ff


	//----- nvinfo : EIATTR_NUM_BARRIERS
	.align		4
        /*0020*/ 	.byte	0x02, 0x4c
        /*0022*/ 	.byte	0x01
	.zero		1


	//----- nvinfo : EIATTR_ANNOTATIONS
	.align		4
        /*0024*/ 	.byte	0x04, 0x55
        /*0026*/ 	.short	(.L_638 - .L_637)


	//   ....[0]....
.L_637:
        /* <DEDUP_REMOVED lines=66> */


	//----- nvinfo : EIATTR_MERCURY_ISA_VERSION
	.align		4
.L_638:
        /*0438*/ 	.byte	0x03, 0x5f
        /*043a*/ 	.short	0x0101


	//----- nvinfo : EIATTR_COOP_GROUP_MASK_REGIDS
	.align		4
        /*043c*/ 	.byte	0x04, 0x29
        /*043e*/ 	.short	(.L_640 - .L_639)


	//   ....[0]....
.L_639:
        /*0440*/ 	.word	0xffffffff


	//   ....[1]....
        /*0444*/ 	.word	0xffffffff


	//   ....[2]....
        /*0448*/ 	.word	0xffffffff


	//   ....[3]....
        /*044c*/ 	.word	0xffffffff


	//   ....[4]....
        /*0450*/ 	.word	0xffffffff


	//   ....[5]....
        /*0454*/ 	.word	0xffffffff


	//   ....[6]....
        /*0458*/ 	.word	0xffffffff


	//   ....[7]....
        /*045c*/ 	.word	0xffffffff


	//   ....[8]....
        /*0460*/ 	.word	0xffffffff


	//   ....[9]....
        /*0464*/ 	.word	0xffffffff


	//   ....[10]....
        /*0468*/ 	.word	0xffffffff


	//   ....[11]....
        /*046c*/ 	.word	0xffffffff


	//   ....[12]....
        /*0470*/ 	.word	0xffffffff


	//   ....[13]....
        /*0474*/ 	.word	0xffffffff


	//   ....[14]....
        /*0478*/ 	.word	0xffffffff


	//   ....[15]....
        /*047c*/ 	.word	0xffffffff


	//   ....[16]....
        /*0480*/ 	.word	0xffffffff


	//   ....[17]....
        /*0484*/ 	.word	0xffffffff


	//   ....[18]....
        /*0488*/ 	.word	0xffffffff


	//   ....[19]....
        /*048c*/ 	.word	0xffffffff


	//   ....[20]....
        /*0490*/ 	.word	0xffffffff


	//   ....[21]....
        /*0494*/ 	.word	0xffffffff


	//   ....[22]....
        /*0498*/ 	.word	0xffffffff


	//   ....[23]....
        /*049c*/ 	.word	0xffffffff


	//----- nvinfo : EIATTR_COOP_GROUP_INSTR_OFFSETS
	.align		4
.L_640:
        /*04a0*/ 	.byte	0x04, 0x28
        /*04a2*/ 	.short	(.L_642 - .L_641)


	//   ....[0]....
.L_641:
        /*04a4*/ 	.word	0x00005900


	//   ....[1]....
        /*04a8*/ 	.word	0x000059e0


	//   ....[2]....
        /*04ac*/ 	.word	0x00005b50


	//   ....[3]....
        /*04b0*/ 	.word	0x00005b90


	//   ....[4]....
        /*04b4*/ 	.word	0x00005bc0


	//   ....[5]....
        /*04b8*/ 	.word	0x00005bf0


	//   ....[6]....
        /*04bc*/ 	.word	0x00005d00


	//   ....[7]....
        /*04c0*/ 	.word	0x00005d40


	//   ....[8]....
        /*04c4*/ 	.word	0x0000bd40


	//   ....[9]....
        /*04c8*/ 	.word	0x0000bd70


	//   ....[10]....
        /*04cc*/ 	.word	0x0000bda0


	//   ....[11]....
        /*04d0*/ 	.word	0x0000bdc0


	//   ....[12]....
        /*04d4*/ 	.word	0x0000bef0


	//   ....[13]....
        /*04d8*/ 	.word	0x0000bf00


	//   ....[14]....
        /*04dc*/ 	.word	0x0000bf10


	//   ....[15]....
        /*04e0*/ 	.word	0x0000c000


	//   ....[16]....
        /*04e4*/ 	.word	0x000110f0


	//   ....[17]....
        /*04e8*/ 	.word	0x00011100


	//   ....[18]....
        /*04ec*/ 	.word	0x00011110


	//   ....[19]....
        /*04f0*/ 	.word	0x00011120


	//   ....[20]....
        /*04f4*/ 	.word	0x00011160


	//   ....[21]....
        /*04f8*/ 	.word	0x00011180


	//   ....[22]....
        /*04fc*/ 	.word	0x000111a0


	//   ....[23]....
        /*0500*/ 	.word	0x000111b0


	//----- nvinfo : EIATTR_EXIT_INSTR_OFFSETS
	.align		4
.L_642:
        /*0504*/ 	.byte	0x04, 0x1c
        /*0506*/ 	.short	(.L_644 - .L_643)


	//   ....[0]....
.L_643:
        /*0508*/ 	.word	0x00000670


	//   ....[1]....
        /*050c*/ 	.word	0x00012dd0


	//   ....[2]....
        /*0510*/ 	.word	0x00012eb0


	//   ....[3]....
        /*0514*/ 	.word	0x00014190


	//   ....[4]....
        /*0518*/ 	.word	0x00014220


	//----- nvinfo : EIATTR_CRS_STACK_SIZE
	.align		4
.L_644:
        /*051c*/ 	.byte	0x04, 0x1e
        /*051e*/ 	.short	(.L_646 - .L_645)
.L_645:
        /*0520*/ 	.word	0x00000000


	//----- nvinfo : EIATTR_CBANK_PARAM_SIZE
	.align		4
.L_646:
        /*0524*/ 	.byte	0x03, 0x19
        /*0526*/ 	.short	0x01d0


	//----- nvinfo : EIATTR_PARAM_CBANK
	.align		4
        /*0528*/ 	.byte	0x04, 0x0a
        /*052a*/ 	.short	(.L_648 - .L_647)
	.align		4
.L_647:
        /*052c*/ 	.word	index@(.nv.constant0._ZN5flash16flash_fwd_kernelI23Flash_fwd_kernel_traitsILi64ELi128ELi64ELi4ELb0ELb0EN7cutlass10bfloat16_tE19Flash_kernel_traitsILi64ELi128ELi64ELi4ES3_EELb1ELb0ELb0ELb1ELb0ELb0ELb0ELb1EEEvNS_16Flash_fwd_paramsE)
        /*0530*/ 	.short	0x0210
        /*0532*/ 	.short	0x01d0


	//----- nvinfo : EIATTR_SW_WAR
	.align		4
.L_648:
        /*0534*/ 	.byte	0x04, 0x36
        /*0536*/ 	.short	(.L_650 - .L_649)
.L_649:
        /*0538*/ 	.word	0x00000008
.L_650:


//--------------------- .nv.info._ZN5flash16flash_fwd_kernelI23Flash_fwd_kernel_traitsILi64ELi128ELi64ELi4ELb0ELb0EN7cutlass10bfloat16_tE19Flash_kernel_traitsILi64ELi128ELi64ELi4ES3_EELb0ELb0ELb0ELb1ELb0ELb0ELb1ELb0EEEvNS_16Flash_fwd_paramsE --------------------------
	.section	.nv.info._ZN5flash16flash_fwd_kernelI23Flash_fwd_kernel_traitsILi64ELi128ELi64ELi4ELb0ELb0EN7cutlass10bfloat16_tE19Flash_kernel_traitsILi64ELi128ELi64ELi4ES3_EELb0ELb0ELb0ELb1ELb0ELb0ELb1ELb0EEEvNS_16Flash_fwd_paramsE,"",@"SHT_CUDA_INFO"
	.sectionflags	@""
	.align	4


	//----- nvinfo : EIATTR_CUDA_API_VERSION
	.align		4
        /*0000*/ 	.byte	0x04, 0x37
        /*0002*/ 	.short	(.L_652 - .L_651)
.L_651:
        /*0004*/ 	.word	0x00000082


	//----- nvinfo : EIATTR_KPARAM_INFO
	.align		4
.L_652:
        /*0008*/ 	.byte	0x04, 0x17
        /*000a*/ 	.short	(.L_654 - .L_653)
.L_653:
        /*000c*/ 	.word	0x00000000
        /*0010*/ 	.short	0x0000
        /*0012*/ 	.short	0x0000
        /*0014*/ 	.byte	0x00, 0xf0, 0x41, 0x07


	//----- nvinfo : EIATTR_SPARSE_MMA_MASK
	.align		4
.L_654:
        /*0018*/ 	.byte	0x03, 0x50
        /*001a*/ 	.short	0x0000


	//----- nvinfo : EIATTR_MAXREG_COUNT
	.align		4
        /*001c*/ 	.byte	0x03, 0x1b
        /*001e*/ 	.short	0x00ff


	//----- nvinfo : EIATTR_NUM_BARRIERS
	.align		4
        /*0020*/ 	.byte	0x02, 0x4c
        /*0022*/ 	.byte	0x01
	.zero		1


	//----- nvinfo : EIATTR_ANNOTATIONS
	.align		4
        /*0024*/ 	.byte	0x04, 0x55
        /*0026*/ 	.short	(.L_656 - .L_655)


	//   ....[0]....
.L_655:
        /* <DEDUP_REMOVED lines=19> */


	//----- nvinfo : EIATTR_MERCURY_ISA_VERSION
	.align		4
.L_656:
        /*0140*/ 	.byte	0x03, 0x5f
        /*0142*/ 	.short	0x0101


	//----- nvinfo : EIATTR_COOP_GROUP_MASK_REGIDS
	.align		4
        /*0144*/ 	.byte	0x04, 0x29
        /*0146*/ 	.short	(.L_658 - .L_657)


	//   ....[0]....
.L_657:
        /*0148*/ 	.word	0xffffffff


	//   ....[1]....
        /*014c*/ 	.word	0xffffffff


	//   ....[2]....
        /*0150*/ 	.word	0xffffffff


	//   ....[3]....
        /*0154*/ 	.word	0xffffffff


	//   ....[4]....
        /*0158*/ 	.word	0xffffffff


	//   ....[5]....
        /*015c*/ 	.word	0xffffffff


	//   ....[6]....
        /*0160*/ 	.word	0xffffffff


	//   ....[7]....
        /*0164*/ 	.word	0xffffffff


	//   ....[8]....
        /*0168*/ 	.word	0xffffffff


	//   ....[9]....
        /*016c*/ 	.word	0xffffffff


	//   ....[10]....
        /*0170*/ 	.word	0xffffffff


	//   ....[11]....
        /*0174*/ 	.word	0xffffffff


	//   ....[12]....
        /*0178*/ 	.word	0xffffffff


	//   ....[13]....
        /*017c*/ 	.word	0xffffffff


	//   ....[14]....
        /*0180*/ 	.word	0xffffffff


	//   ....[15]....
        /*0184*/ 	.word	0xffffffff


	//   ....[16]....
        /*0188*/ 	.word	0xffffffff


	//   ....[17]....
        /*018c*/ 	.word	0xffffffff


	//   ....[18]....
        /*0190*/ 	.word	0xffffffff


	//   ....[19]....
        /*0194*/ 	.word	0xffffffff


	//   ....[20]....
        /*0198*/ 	.word	0xffffffff


	//   ....[21]....
        /*019c*/ 	.word	0xffffffff


	//   ....[22]....
        /*01a0*/ 	.word	0xffffffff


	//   ....[23]....
        /*01a4*/ 	.word	0xffffffff


	//----- nvinfo : EIATTR_COOP_GROUP_INSTR_OFFSETS
	.align		4
.L_658:
        /*01a8*/ 	.byte	0x04, 0x28
        /*01aa*/ 	.short	(.L_660 - .L_659)


	//   ....[0]....
.L_659:
        /*01ac*/ 	.word	0x00005380


	//   ....[1]....
        /*01b0*/ 	.word	0x000053b0


	//   ....[2]....
        /*01b4*/ 	.word	0x000055d0


	//   ....[3]....
        /*01b8*/ 	.word	0x00005690


	//   ....[4]....
        /*01bc*/ 	.word	0x000057a0


	//   ....[5]....
        /*01c0*/ 	.word	0x00005800


	//   ....[6]....
        /*01c4*/ 	.word	0x000058f0


	//   ....[7]....
        /*01c8*/ 	.word	0x00005a90


	//   ....[8]....
        /*01cc*/ 	.word	0x000092e0


	//   ....[9]....
        /*01d0*/ 	.word	0x00009340


	//   ....[10]....
        /*01d4*/ 	.word	0x000093d0


	//   ....[11]....
        /*01d8*/ 	.word	0x000093e0


	//   ....[12]....
        /*01dc*/ 	.word	0x00009410


	//   ....[13]....
        /*01e0*/ 	.word	0x00009420


	//   ....[14]....
        /*01e4*/ 	.word	0x00009450


	//   ....[15]....
        /*01e8*/ 	.word	0x00009470


	//   ....[16]....
        /*01ec*/ 	.word	0x0000add0


	//   ....[17]....
        /*01f0*/ 	.word	0x0000ade0


	//   ....[18]....
        /*01f4*/ 	.word	0x0000adf0


	//   ....[19]....
        /*01f8*/ 	.word	0x0000ae00


	//   ....[20]....
        /*01fc*/ 	.word	0x0000ae40


	//   ....[21]....
        /*0200*/ 	.word	0x0000ae90


	//   ....[22]....
        /*0204*/ 	.word	0x0000aec0


	//   ....[23]....
        /*0208*/ 	.word	0x0000afb0


	//----- nvinfo : EIATTR_EXIT_INSTR_OFFSETS
	.align		4
.L_660:
        /*020c*/ 	.byte	0x04, 0x1c
        /*020e*/ 	.short	(.L_662 - .L_661)


	//   ....[0]....
.L_661:
        /*0210*/ 	.word	0x00000390


	//   ....[1]....
        /*0214*/ 	.word	0x0000ca60


	//   ....[2]....
        /*0218*/ 	.word	0x0000cb40


	//   ....[3]....
        /*021c*/ 	.word	0x0000de00


	//   ....[4]....
        /*0220*/ 	.word	0x0000de90


	//----- nvinfo : EIATTR_CRS_STACK_SIZE
	.align		4
.L_662:
        /*0224*/ 	.byte	0x04, 0x1e
        /*0226*/ 	.short	(.L_664 - .L_663)
.L_663:
        /*0228*/ 	.word	0x00000000


	//----- nvinfo : EIATTR_CBANK_PARAM_SIZE
	.align		4
.L_664:
        /*022c*/ 	.byte	0x03, 0x19
        /*022e*/ 	.short	0x01d0


	//----- nvinfo : EIATTR_PARAM_CBANK
	.align		4
        /*0230*/ 	.byte	0x04, 0x0a
        /*0232*/ 	.short	(.L_666 - .L_665)
	.align		4
.L_665:
        /*0234*/ 	.word	index@(.nv.constant0._ZN5flash16flash_fwd_kernelI23Flash_fwd_kernel_traitsILi64ELi128ELi64ELi4ELb0ELb0EN7cutlass10bfloat16_tE19Flash_kernel_traitsILi64ELi128ELi64ELi4ES3_EELb0ELb0ELb0ELb1ELb0ELb0ELb1ELb0EEEvNS_16Flash_fwd_paramsE)
        /*0238*/ 	.short	0x0210
        /*023a*/ 	.short	0x01d0


	//----- nvinfo : EIATTR_SW_WAR
	.align		4
.L_666:
        /*023c*/ 	.byte	0x04, 0x36
        /*023e*/ 	.short	(.L_668 - .L_667)
.L_667:
        /*0240*/ 	.word	0x00000008
.L_668:


//--------------------- .nv.info._ZN5flash16flash_fwd_kernelI23Flash_fwd_kernel_traitsILi64ELi128ELi64ELi4ELb0ELb0EN7cutlass10bfloat16_tE19Flash_kernel_traitsILi64ELi128ELi64ELi4ES3_EELb1ELb0ELb1ELb0ELb0ELb1ELb0ELb0EEEvNS_16Flash_fwd_paramsE --------------------------
	.section	.nv.info._ZN5flash16flash_fwd_kernelI23Flash_fwd_kernel_traitsILi64ELi128ELi64ELi4ELb0ELb0EN7cutlass10bfloat16_tE19Flash_kernel_traitsILi64ELi128ELi64ELi4ES3_EELb1ELb0ELb1ELb0ELb0ELb1ELb0ELb0EEEvNS_16Flash_fwd_paramsE,"",@"SHT_CUDA_INFO"
	.sectionflags	@""
	.align	4


	//----- nvinfo : EIATTR_CUDA_API_VERSION
	.align		4
        /*0000*/ 	.byte	0x04, 0x37
        /*0002*/ 	.short	(.L_670 - .L_669)
.L_669:
        /*0004*/ 	.word	0x00000082


	//----- nvinfo : EIATTR_KPARAM_INFO
	.align		4
.L_670:
        /*0008*/ 	.byte	0x04, 0x17
        /*000a*/ 	.short	(.L_672 - .L_671)
.L_671:
        /*000c*/ 	.word	0x00000000
        /*0010*/ 	.short	0x0000
        /*0012*/ 	.short	0x0000
        /*0014*/ 	.byte	0x00, 0xf0, 0x41, 0x07


	//----- nvinfo : EIATTR_SPARSE_MMA_MASK
	.align		4
.L_672:
        /*0018*/ 	.byte	0x03, 0x50
        /*001a*/ 	.short	0x0000


	//----- nvinfo : EIATTR_MAXREG_COUNT
	.align		4
        /*001c*/ 	.byte	0x03, 0x1b
        /*001e*/ 	.short	0x00ff


	//----- nvinfo : EIATTR_NUM_BARRIERS
	.align		4
        /*0020*/ 	.byte	0x02, 0x4c
        /*0022*/ 	.byte	0x01
	.zero		1


	//----- nvinfo : EIATTR_ANNOTATIONS
	.align		4
        /*0024*/ 	.byte	0x04, 0x55
        /*0026*/ 	.short	(.L_674 - .L_673)


	//   ....[0]....
.L_673:
        /* <DEDUP_REMOVED lines=32> */


	//----- nvinfo : EIATTR_MERCURY_ISA_VERSION
	.align		4
.L_674:
        /*0218*/ 	.byte	0x03, 0x5f
        /*021a*/ 	.short	0x0101


	//----- nvinfo : EIATTR_COOP_GROUP_MASK_REGIDS
	.align		4
        /*021c*/ 	.byte	0x04, 0x29
        /*021e*/ 	.short	(.L_676 - .L_675)


	//   ....[0]....
.L_675:
        /*0220*/ 	.word	0xffffffff


	//   ....[1]....
        /*0224*/ 	.word	0xffffffff


	//   ....[2]....
        /*0228*/ 	.word	0xffffffff


	//   ....[3]....
        /*022c*/ 	.word	0xffffffff


	//   ....[4]....
        /*0230*/ 	.word	0xffffffff


	//   ....[5]....
        /*0234*/ 	.word	0xffffffff


	//   ....[6]....
        /*0238*/ 	.word	0xffffffff


	//   ....[7]....
        /*023c*/ 	.word	0xffffffff


	//   ....[8]....
        /*0240*/ 	.word	0xffffffff


	//   ....[9]....
        /*0244*/ 	.word	0xffffffff


	//   ....[10]....
        /*0248*/ 	.word	0xffffffff


	//   ....[11]....
        /*024c*/ 	.word	0xffffffff


	//   ....[12]....
        /*0250*/ 	.word	0xffffffff


	//   ....[13]....
        /*0254*/ 	.word	0xffffffff


	//   ....[14]....
        /*0258*/ 	.word	0xffffffff


	//   ....[15]....
        /*025c*/ 	.word	0xffffffff


	//   ....[16]....
        /*0260*/ 	.word	0xffffffff


	//   ....[17]....
        /*0264*/ 	.word	0xffffffff


	//   ....[18]....
        /*0268*/ 	.word	0xffffffff


	//   ....[19]....
        /*026c*/ 	.word	0xffffffff


	//   ....[20]....
        /*0270*/ 	.word	0xffffffff


	//   ....[21]....
        /*0274*/ 	.word	0xffffffff


	//   ....[22]....
        /*0278*/ 	.word	0xffffffff


	//   ....[23]....
        /*027c*/ 	.word	0xffffffff


	//   ....[24]....
        /*0280*/ 	.word	0xffffffff


	//   ....[25]....
        /*0284*/ 	.word	0xffffffff


	//   ....[26]....
        /*0288*/ 	.word	0xffffffff


	//   ....[27]....
        /*028c*/ 	.word	0xffffffff


	//   ....[28]....
        /*0290*/ 	.word	0xffffffff


	//   ....[29]....
        /*0294*/ 	.word	0xffffffff


	//   ....[30]....
        /*0298*/ 	.word	0xffffffff


	//   ....[31]....
        /*029c*/ 	.word	0xffffffff


	//   ....[32]....
        /*02a0*/ 	.word	0xffffffff


	//   ....[33]....
        /*02a4*/ 	.word	0xffffffff


	//   ....[34]....
        /*02a8*/ 	.word	0xffffffff


	//   ....[35]....
        /*02ac*/ 	.word	0xffffffff


	//   ....[36]....
        /*02b0*/ 	.word	0xffffffff


	//   ....[37]....
        /*02b4*/ 	.word	0xffffffff


	//   ....[38]....
        /*02b8*/ 	.word	0xffffffff


	//   ....[39]....
        /*02bc*/ 	.word	0xffffffff


	//----- nvinfo : EIATTR_COOP_GROUP_INSTR_OFFSETS
	.align		4
.L_676:
        /*02c0*/ 	.byte	0x04, 0x28
        /*02c2*/ 	.short	(.L_678 - .L_677)


	//   ....[0]....
.L_677:
        /*02c4*/ 	.word	0x000049d0


	//   ....[1]....
        /*02c8*/ 	.word	0x00004cc0


	//   ....[2]....
        /*02cc*/ 	.word	0x00004f30


	//   ....[3]....
        /*02d0*/ 	.word	0x000051d0


	//   ....[4]....
        /*02d4*/ 	.word	0x00005220


	//   ....[5]....
        /*02d8*/ 	.word	0x000053d0


	//   ....[6]....
        /*02dc*/ 	.word	0x000055e0


	//   ....[7]....
        /*02e0*/ 	.word	0x00005690


	//   ....[8]....
        /*02e4*/ 	.word	0x00008860


	//   ....[9]....
        /*02e8*/ 	.word	0x00008a40


	//   ....[10]....
        /*02ec*/ 	.word	0x00008a70


	//   ....[11]....
        /*02f0*/ 	.word	0x00008bb0


	//   ....[12]....
        /*02f4*/ 	.word	0x00009ae0


	//   ....[13]....
        /*02f8*/ 	.word	0x00009b90


	//   ....[14]....
        /*02fc*/ 	.word	0x00009c10


	//   ....[15]....
        /*0300*/ 	.word	0x00009c90


	//   ....[16]....
        /*0304*/ 	.word	0x0000d440


	//   ....[17]....
        /*0308*/ 	.word	0x0000d5b0


	//   ....[18]....
        /*030c*/ 	.word	0x0000d640


	//   ....[19]....
        /*0310*/ 	.word	0x0000d770


	//   ....[20]....
        /*0314*/ 	.word	0x0000e330


	//   ....[21]....
        /*0318*/ 	.word	0x0000e3d0


	//   ....[22]....
        /*031c*/ 	.word	0x0000e4c0


	//   ....[23]....
        /*0320*/ 	.word	0x0000e4e0


	//   ....[24]....
        /*0324*/ 	.word	0x00012160


	//   ....[25]....
        /*0328*/ 	.word	0x000122e0


	//   ....[26]....
        /*032c*/ 	.word	0x000123d0


	//   ....[27]....
        /*0330*/ 	.word	0x000124a0


	//   ....[28]....
        /*0334*/ 	.word	0x000125c0


	//   ....[29]....
        /*0338*/ 	.word	0x000126e0


	//   ....[30]....
        /*033c*/ 	.word	0x00012740


	//   ....[31]....
        /*0340*/ 	.word	0x000127b0


	//   ....[32]....
        /*0344*/ 	.word	0x00015380


	//   ....[33]....
        /*0348*/ 	.word	0x00015390


	//   ....[34]....
        /*034c*/ 	.word	0x000153a0


	//   ....[35]....
        /*0350*/ 	.word	0x000153c0


	//   ....[36]....
        /*0354*/ 	.word	0x000153e0


	//   ....[37]....
        /*0358*/ 	.word	0x00015400


	//   ....[38]....
        /*035c*/ 	.word	0x00015410


	//   ....[39]....
        /*0360*/ 	.word	0x00015440


	//----- nvinfo : EIATTR_EXIT_INSTR_OFFSETS
	.align		4
.L_678:
        /*0364*/ 	.byte	0x04, 0x1c
        /*0366*/ 	.short	(.L_680 - .L_679)


	//   ....[0]....
.L_679:
        /*0368*/ 	.word	0x00000590


	//   ....[1]....
        /*036c*/ 	.word	0x00001900


	//   ....[2]....
        /*0370*/ 	.word	0x00001990


	//   ....[3]....
        /*0374*/ 	.word	0x000170b0


	//   ....[4]....
        /*0378*/ 	.word	0x00017190


	//----- nvinfo : EIATTR_CRS_STACK_SIZE
	.align		4
.L_680:
        /*037c*/ 	.byte	0x04, 0x1e
        /*037e*/ 	.short	(.L_682 - .L_681)
.L_681:
        /*0380*/ 	.word	0x00000000


	//----- nvinfo : EIATTR_CBANK_PARAM_SIZE
	.align		4
.L_682:
        /*0384*/ 	.byte	0x03, 0x19
        /*0386*/ 	.short	0x01d0


	//----- nvinfo : EIATTR_PARAM_CBANK
	.align		4
        /*0388*/ 	.byte	0x04, 0x0a
        /*038a*/ 	.short	(.L_684 - .L_683)
	.align		4
.L_683:
        /*038c*/ 	.word	index@(.nv.constant0._ZN5flash16flash_fwd_kernelI23Flash_fwd_kernel_traitsILi64ELi128ELi64ELi4ELb0ELb0EN7cutlass10bfloat16_tE19Flash_kernel_traitsILi64ELi128ELi64ELi4ES3_EELb1ELb0ELb1ELb0ELb0ELb1ELb0ELb0EEEvNS_16Flash_fwd_paramsE)
        /*0390*/ 	.short	0x0210
        /*0392*/ 	.short	0x01d0


	//----- nvinfo : EIATTR_SW_WAR
	.align		4
.L_684:
        /*0394*/ 	.byte	0x04, 0x36
        /*0396*/ 	.short	(.L_686 - .L_685)
.L_685:
        /*0398*/ 	.word	0x00000008
.L_686:


//--------------------- .nv.info._ZN5flash16flash_fwd_kernelI23Flash_fwd_kernel_traitsILi64ELi128ELi64ELi4ELb0ELb0EN7cutlass10bfloat16_tE19Flash_kernel_traitsILi64ELi128ELi64ELi4ES3_EELb0ELb0ELb1ELb0ELb0ELb1ELb1ELb0EEEvNS_16Flash_fwd_paramsE --------------------------
	.section	.nv.info._ZN5flash16flash_fwd_kernelI23Flash_fwd_kernel_traitsILi64ELi128ELi64ELi4ELb0ELb0EN7cutlass10bfloat16_tE19Flash_kernel_traitsILi64ELi128ELi64ELi4ES3_EELb0ELb0ELb1ELb0ELb0ELb1ELb1ELb0EEEvNS_16Flash_fwd_paramsE,"",@"SHT_CUDA_INFO"
	.sectionflags	@""
	.align	4


	//----- nvinfo : EIATTR_CUDA_API_VERSION
	.align		4
        /*0000*/ 	.byte	0x04, 0x37
        /*0002*/ 	.short	(.L_688 - .L_687)
.L_687:
        /*0004*/ 	.word	0x00000082


	//----- nvinfo : EIATTR_KPARAM_INFO
	.align		4
.L_688:
        /*0008*/ 	.byte	0x04, 0x17
        /*000a*/ 	.short	(.L_690 - .L_689)
.L_689:
        /*000c*/ 	.word	0x00000000
        /*0010*/ 	.short	0x0000
        /*0012*/ 	.short	0x0000
        /*0014*/ 	.byte	0x00, 0xf0, 0x41, 0x07


	//----- nvinfo : EIATTR_SPARSE_MMA_MASK
	.align		4
.L_690:
        /*0018*/ 	.byte	0x03, 0x50
        /*001a*/ 	.short	0x0000


	//----- nvinfo : EIATTR_MAXREG_COUNT
	.align		4
        /*001c*/ 	.byte	0x03, 0x1b
        /*001e*/ 	.short	0x00ff


	//----- nvinfo : EIATTR_NUM_BARRIERS
	.align		4
        /*0020*/ 	.byte	0x02, 0x4c
        /*0022*/ 	.byte	0x01
	.zero		1


	//----- nvinfo : EIATTR_ANNOTATIONS
	.align		4
        /*0024*/ 	.byte	0x04, 0x55
        /*0026*/ 	.short	(.L_692 - .L_691)


	//   ....[0]....
.L_691:
        /* <DEDUP_REMOVED lines=30> */


	//----- nvinfo : EIATTR_MERCURY_ISA_VERSION
	.align		4
.L_692:
        /*01f8*/ 	.byte	0x03, 0x5f
        /*01fa*/ 	.short	0x0101


	//----- nvinfo : EIATTR_COOP_GROUP_MASK_REGIDS
	.align		4
        /*01fc*/ 	.byte	0x04, 0x29
        /*01fe*/ 	.short	(.L_694 - .L_693)


	//   ....[0]....
.L_693:
        /*0200*/ 	.word	0xffffffff


	//   ....[1]....
        /*0204*/ 	.word	0xffffffff


	//   ....[2]....
        /*0208*/ 	.word	0xffffffff


	//   ....[3]....
        /*020c*/ 	.word	0xffffffff


	//   ....[4]....
        /*0210*/ 	.word	0xffffffff


	//   ....[5]....
        /*0214*/ 	.word	0xffffffff


	//   ....[6]....
        /*0218*/ 	.word	0xffffffff


	//   ....[7]....
        /*021c*/ 	.word	0xffffffff


	//   ....[8]....
        /*0220*/ 	.word	0xffffffff


	//   ....[9]....
        /*0224*/ 	.word	0xffffffff


	//   ....[10]....
        /*0228*/ 	.word	0xffffffff


	//   ....[11]....
        /*022c*/ 	.word	0xffffffff


	//   ....[12]....
        /*0230*/ 	.word	0xffffffff


	//   ....[13]....
        /*0234*/ 	.word	0xffffffff


	//   ....[14]....
        /*0238*/ 	.word	0xffffffff


	//   ....[15]....
        /*023c*/ 	.word	0xffffffff


	//   ....[16]....
        /*0240*/ 	.word	0xffffffff


	//   ....[17]....
        /*0244*/ 	.word	0xffffffff


	//   ....[18]....
        /*0248*/ 	.word	0xffffffff


	//   ....[19]....
        /*024c*/ 	.word	0xffffffff


	//   ....[20]....
        /*0250*/ 	.word	0xffffffff


	//   ....[21]....
        /*0254*/ 	.word	0xffffffff


	//   ....[22]....
        /*0258*/ 	.word	0xffffffff


	//   ....[23]....
        /*025c*/ 	.word	0xffffffff


	//   ....[24]....
        /*0260*/ 	.word	0xffffffff


	//   ....[25]....
        /*0264*/ 	.word	0xffffffff


	//   ....[26]....
        /*0268*/ 	.word	0xffffffff


	//   ....[27]....
        /*026c*/ 	.word	0xffffffff


	//   ....[28]....
        /*0270*/ 	.word	0xffffffff


	//   ....[29]....
        /*0274*/ 	.word	0xffffffff


	//   ....[30]....
        /*0278*/ 	.word	0xffffffff


	//   ....[31]....
        /*027c*/ 	.word	0xffffffff


	//   ....[32]....
        /*0280*/ 	.word	0xffffffff


	//   ....[33]....
        /*0284*/ 	.word	0xffffffff


	//   ....[34]....
        /*0288*/ 	.word	0xffffffff


	//   ....[35]....
        /*028c*/ 	.word	0xffffffff


	//   ....[36]....
        /*0290*/ 	.word	0xffffffff


	//   ....[37]....
        /*0294*/ 	.word	0xffffffff


	//   ....[38]....
        /*0298*/ 	.word	0xffffffff


	//   ....[39]....
        /*029c*/ 	.word	0xffffffff


	//----- nvinfo : EIATTR_COOP_GROUP_INSTR_OFFSETS
	.align		4
.L_694:
        /*02a0*/ 	.byte	0x04, 0x28
        /*02a2*/ 	.short	(.L_696 - .L_695)


	//   ....[0]....
.L_695:
        /*02a4*/ 	.word	0x00004d20


	//   ....[1]....
        /*02a8*/ 	.word	0x00004e50


	//   ....[2]....
        /*02ac*/ 	.word	0x00005350


	//   ....[3]....
        /*02b0*/ 	.word	0x00005480


	//   ....[4]....
        /*02b4*/ 	.word	0x000055f0


	//   ....[5]....
        /*02b8*/ 	.word	0x000056b0


	//   ....[6]....
        /*02bc*/ 	.word	0x00005810


	//   ....[7]....
        /*02c0*/ 	.word	0x000058d0


	//   ....[8]....
        /*02c4*/ 	.word	0x000084f0


	//   ....[9]....
        /*02c8*/ 	.word	0x000086f0


	//   ....[10]....
        /*02cc*/ 	.word	0x00008c80


	//   ....[11]....
        /*02d0*/ 	.word	0x00008db0


	//   ....[12]....
        /*02d4*/ 	.word	0x00008eb0


	//   ....[13]....
        /*02d8*/ 	.word	0x00009020


	//   ....[14]....
        /*02dc*/ 	.word	0x00009050


	//   ....[15]....
        /*02e0*/ 	.word	0x000090c0


	//   ....[16]....
        /*02e4*/ 	.word	0x0000c280


	//   ....[17]....
        /*02e8*/ 	.word	0x0000c3c0


	//   ....[18]....
        /*02ec*/ 	.word	0x0000c900


	//   ....[19]....
        /*02f0*/ 	.word	0x0000c9e0


	//   ....[20]....
        /*02f4*/ 	.word	0x0000cb70


	//   ....[21]....
        /*02f8*/ 	.word	0x0000cc10


	//   ....[22]....
        /*02fc*/ 	.word	0x0000cc20


	//   ....[23]....
        /*0300*/ 	.word	0x0000cc80


	//   ....[24]....
        /*0304*/ 	.word	0x00010440


	//   ....[25]....
        /*0308*/ 	.word	0x00010490


	//   ....[26]....
        /*030c*/ 	.word	0x000106b0


	//   ....[27]....
        /*0310*/ 	.word	0x000106e0


	//   ....[28]....
        /*0314*/ 	.word	0x00010710


	//   ....[29]....
        /*0318*/ 	.word	0x00010860


	//   ....[30]....
        /*031c*/ 	.word	0x000108a0


	//   ....[31]....
        /*0320*/ 	.word	0x000109c0


	//   ....[32]....
        /*0324*/ 	.word	0x00012280


	//   ....[33]....
        /*0328*/ 	.word	0x00012290


	//   ....[34]....
        /*032c*/ 	.word	0x000122d0


	//   ....[35]....
        /*0330*/ 	.word	0x00012310


	//   ....[36]....
        /*0334*/ 	.word	0x00012430


	//   ....[37]....
        /*0338*/ 	.word	0x00012440


	//   ....[38]....
        /*033c*/ 	.word	0x000124d0


	//   ....[39]....
        /*0340*/ 	.word	0x000124e0


	//----- nvinfo : EIATTR_EXIT_INSTR_OFFSETS
	.align		4
.L_696:
        /*0344*/ 	.byte	0x04, 0x1c
        /*0346*/ 	.short	(.L_698 - .L_697)


	//   ....[0]....
.L_697:
        /*0348*/ 	.word	0x00000330


	//   ....[1]....
        /*034c*/ 	.word	0x000016a0


	//   ....[2]....
        /*0350*/ 	.word	0x00001730


	//   ....[3]....
        /*0354*/ 	.word	0x00013ef0


	//   ....[4]....
        /*0358*/ 	.word	0x00013fd0


	//----- nvinfo : EIATTR_CRS_STACK_SIZE
	.align		4
.L_698:
        /*035c*/ 	.byte	0x04, 0x1e
        /*035e*/ 	.short	(.L_700 - .L_699)
.L_699:
        /*0360*/ 	.word	0x00000000


	//----- nvinfo : EIATTR_CBANK_PARAM_SIZE
	.align		4
.L_700:
        /*0364*/ 	.byte	0x03, 0x19
        /*0366*/ 	.short	0x01d0


	//----- nvinfo : EIATTR_PARAM_CBANK
	.align		4
        /*0368*/ 	.byte	0x04, 0x0a
        /*036a*/ 	.short	(.L_702 - .L_701)
	.align		4
.L_701:
        /*036c*/ 	.word	index@(.nv.constant0._ZN5flash16flash_fwd_kernelI23Flash_fwd_kernel_traitsILi64ELi128ELi64ELi4ELb0ELb0EN7cutlass10bfloat16_tE19Flash_kernel_traitsILi64ELi128ELi64ELi4ES3_EELb0ELb0ELb1ELb0ELb0ELb1ELb1ELb0EEEvNS_16Flash_fwd_paramsE)
        /*0370*/ 	.short	0x0210
        /*0372*/ 	.short	0x01d0


	//----- nvinfo : EIATTR_SW_WAR
	.align		4
.L_702:
        /*0374*/ 	.byte	0x04, 0x36
        /*0376*/ 	.short	(.L_704 - .L_703)
.L_703:
        /*0378*/ 	.word	0x00000008
.L_704:


//--------------------- .nv.info._ZN5flash16flash_fwd_kernelI23Flash_fwd_kernel_traitsILi64ELi128ELi64ELi4ELb0ELb0EN7cutlass10bfloat16_tE19Flash_kernel_traitsILi64ELi128ELi64ELi4ES3_EELb1ELb0ELb1ELb1ELb0ELb0ELb0ELb0EEEvNS_16Flash_fwd_paramsE --------------------------
	.section	.nv.info._ZN5flash16flash_fwd_kernelI23Flash_fwd_kernel_traitsILi64ELi128ELi64ELi4ELb0ELb0EN7cutlass10bfloat16_tE19Flash_kernel_traitsILi64ELi128ELi64ELi4ES3_EELb1ELb0ELb1ELb1ELb0ELb0ELb0ELb0EEEvNS_16Flash_fwd_paramsE,"",@"SHT_CUDA_INFO"
	.sectionflags	@""
	.align	4


	//----- nvinfo : EIATTR_CUDA_API_VERSION
	.align		4
        /*0000*/ 	.byte	0x04, 0x37
        /*0002*/ 	.short	(.L_706 - .L_705)
.L_705:
        /*0004*/ 	.word	0x00000082


	//----- nvinfo : EIATTR_KPARAM_INFO
	.align		4
.L_706:
        /*0008*/ 	.byte	0x04, 0x17
        /*000a*/ 	.short	(.L_708 - .L_707)
.L_707:
        /*000c*/ 	.word	0x00000000
        /*0010*/ 	.short	0x0000
        /*0012*/ 	.short	0x0000
        /*0014*/ 	.byte	0x00, 0xf0, 0x41, 0x07


	//----- nvinfo : EIATTR_SPARSE_MMA_MASK
	.align		4
.L_708:
        /*0018*/ 	.byte	0x03, 0x50
        /*001a*/ 	.short	0x0000


	//----- nvinfo : EIATTR_MAXREG_COUNT
	.align		4
        /*001c*/ 	.byte	0x03, 0x1b
        /*001e*/ 	.short	0x00ff


	//----- nvinfo : EIATTR_NUM_BARRIERS
	.align		4
        /*0020*/ 	.byte	0x02, 0x4c
        /*0022*/ 	.byte	0x01
	.zero		1


	//----- nvinfo : EIATTR_ANNOTATIONS
	.align		4
        /*0024*/ 	.byte	0x04, 0x55
        /*0026*/ 	.short	(.L_710 - .L_709)


	//   ....[0]....
.L_709:
        /* <DEDUP_REMOVED lines=38> */


	//----- nvinfo : EIATTR_MERCURY_ISA_VERSION
	.align		4
.L_710:
        /*0278*/ 	.byte	0x03, 0x5f
        /*027a*/ 	.short	0x0101


	//----- nvinfo : EIATTR_INT_WARP_WIDE_INSTR_OFFSETS
	.align		4
        /*027c*/ 	.byte	0x04, 0x31
        /*027e*/ 	.short	(.L_712 - .L_711)


	//   ....[0]....
.L_711:
        /*0280*/ 	.word	0x00009bb0


	//----- nvinfo : EIATTR_COOP_GROUP_MASK_REGIDS
	.align		4
.L_712:
        /*0284*/ 	.byte	0x04, 0x29
        /*0286*/ 	.short	(.L_714 - .L_713)


	//   ....[0]....
.L_713:
        /*0288*/ 	.word	0xffffffff


	//   ....[1]....
        /*028c*/ 	.word	0xffffffff


	//   ....[2]....
        /*0290*/ 	.word	0xffffffff


	//   ....[3]....
        /*0294*/ 	.word	0xffffffff


	//   ....[4]....
        /*0298*/ 	.word	0xffffffff


	//   ....[5]....
        /*029c*/ 	.word	0xffffffff


	//   ....[6]....
        /*02a0*/ 	.word	0xffffffff


	//   ....[7]....
        /*02a4*/ 	.word	0xffffffff


	//   ....[8]....
        /*02a8*/ 	.word	0xffffffff


	//   ....[9]....
        /*02ac*/ 	.word	0xffffffff


	//   ....[10]....
        /*02b0*/ 	.word	0xffffffff


	//   ....[11]....
        /*02b4*/ 	.word	0xffffffff


	//   ....[12]....
        /*02b8*/ 	.word	0xffffffff


	//   ....[13]....
        /*02bc*/ 	.word	0xffffffff


	//   ....[14]....
        /*02c0*/ 	.word	0xffffffff


	//   ....[15]....
        /*02c4*/ 	.word	0xffffffff


	//   ....[16]....
        /*02c8*/ 	.word	0xffffffff


	//   ....[17]....
        /*02cc*/ 	.word	0xffffffff


	//   ....[18]....
        /*02d0*/ 	.word	0xffffffff


	//   ....[19]....
        /*02d4*/ 	.word	0xffffffff


	//   ....[20]....
        /*02d8*/ 	.word	0xffffffff


	//   ....[21]....
        /*02dc*/ 	.word	0xffffffff


	//   ....[22]....
        /*02e0*/ 	.word	0xffffffff


	//   ....[23]....
        /*02e4*/ 	.word	0xffffffff


	//   ....[24]....
        /*02e8*/ 	.word	0xffffffff


	//   ....[25]....
        /*02ec*/ 	.word	0xffffffff


	//   ....[26]....
        /*02f0*/ 	.word	0xffffffff


	//   ....[27]....
        /*02f4*/ 	.word	0xffffffff


	//   ....[28]....
        /*02f8*/ 	.word	0xffffffff


	//   ....[29]....
        /*02fc*/ 	.word	0xffffffff


	//   ....[30]....
        /*0300*/ 	.word	0xffffffff


	//   ....[31]....
        /*0304*/ 	.word	0xffffffff


	//   ....[32]....
        /*0308*/ 	.word	0xffffffff


	//   ....[33]....
        /*030c*/ 	.word	0xffffffff


	//   ....[34]....
        /*0310*/ 	.word	0xffffffff


	//   ....[35]....
        /*0314*/ 	.word	0xffffffff


	//   ....[36]....
        /*0318*/ 	.word	0xffffffff


	//   ....[37]....
        /*031c*/ 	.word	0xffffffff


	//   ....[38]....
        /*0320*/ 	.word	0xffffffff


	//   ....[39]....
        /*0324*/ 	.word	0xffffffff


	//----- nvinfo : EIATTR_COOP_GROUP_INSTR_OFFSETS
	.align		4
.L_714:
        /*0328*/ 	.byte	0x04, 0x28
        /*032a*/ 	.short	(.L_716 - .L_715)


	//   ....[0]....
.L_715:
        /*032c*/ 	.word	0x00007210


	//   ....[1]....
        /*0330*/ 	.word	0x00007360


	//   ....[2]....
        /*0334*/ 	.word	0x00007450


	//   ....[3]....
        /*0338*/ 	.word	0x00007600


	//   ....[4]....
        /*033c*/ 	.word	0x00007630


	//   ....[5]....
        /*0340*/ 	.word	0x00007700


	//   ....[6]....
        /*0344*/ 	.word	0x000078f0


	//   ....[7]....
        /*0348*/ 	.word	0x000079d0


	//   ....[8]....
        /*034c*/ 	.word	0x0000cb70


	//   ....[9]....
        /*0350*/ 	.word	0x0000cbf0


	//   ....[10]....
        /*0354*/ 	.word	0x0000cec0


	//   ....[11]....
        /*0358*/ 	.word	0x0000d090


	//   ....[12]....
        /*035c*/ 	.word	0x0000d110


	//   ....[13]....
        /*0360*/ 	.word	0x0000d170


	//   ....[14]....
        /*0364*/ 	.word	0x0000d2f0


	//   ....[15]....
        /*0368*/ 	.word	0x0000d3c0


	//   ....[16]....
        /*036c*/ 	.word	0x00012e20


	//   ....[17]....
        /*0370*/ 	.word	0x00012e60


	//   ....[18]....
        /*0374*/ 	.word	0x000130d0


	//   ....[19]....
        /*0378*/ 	.word	0x00013280


	//   ....[20]....
        /*037c*/ 	.word	0x00013320


	//   ....[21]....
        /*0380*/ 	.word	0x00013370


	//   ....[22]....
        /*0384*/ 	.word	0x00013500


	//   ....[23]....
        /*0388*/ 	.word	0x000135f0


	//   ....[24]....
        /*038c*/ 	.word	0x00018cd0


	//   ....[25]....
        /*0390*/ 	.word	0x00019060


	//   ....[26]....
        /*0394*/ 	.word	0x00019090


	//   ....[27]....
        /*0398*/ 	.word	0x000191c0


	//   ....[28]....
        /*039c*/ 	.word	0x00019490


	//   ....[29]....
        /*03a0*/ 	.word	0x000194c0


	//   ....[30]....
        /*03a4*/ 	.word	0x000194f0


	//   ....[31]....
        /*03a8*/ 	.word	0x00019500


	//   ....[32]....
        /*03ac*/ 	.word	0x0001c090


	//   ....[33]....
        /*03b0*/ 	.word	0x0001c0a0


	//   ....[34]....
        /*03b4*/ 	.word	0x0001c0b0


	//   ....[35]....
        /*03b8*/ 	.word	0x0001c0e0


	//   ....[36]....
        /*03bc*/ 	.word	0x0001c100


	//   ....[37]....
        /*03c0*/ 	.word	0x0001c110


	//   ....[38]....
        /*03c4*/ 	.word	0x0001c120


	//   ....[39]....
        /*03c8*/ 	.word	0x0001c1a0


	//----- nvinfo : EIATTR_EXIT_INSTR_OFFSETS
	.align		4
.L_716:
        /*03cc*/ 	.byte	0x04, 0x1c
        /*03ce*/ 	.short	(.L_718 - .L_717)


	//   ....[0]....
.L_717:
        /*03d0*/ 	.word	0x00000710


	//   ....[1]....
        /*03d4*/ 	.word	0x00001b90


	//   ....[2]....
        /*03d8*/ 	.word	0x00001c20


	//   ....[3]....
        /*03dc*/ 	.word	0x0001de60


	//   ....[4]....
        /*03e0*/ 	.word	0x0001df40


	//----- nvinfo : EIATTR_CRS_STACK_SIZE
	.align		4
.L_718:
        /*03e4*/ 	.byte	0x04, 0x1e
        /*03e6*/ 	.short	(.L_720 - .L_719)
.L_719:
        /*03e8*/ 	.word	0x00000000


	//----- nvinfo : EIATTR_CBANK_PARAM_SIZE
	.align		4
.L_720:
        /*03ec*/ 	.byte	0x03, 0x19
        /*03ee*/ 	.short	0x01d0


	//----- nvinfo : EIATTR_PARAM_CBANK
	.align		4
        /*03f0*/ 	.byte	0x04, 0x0a
        /*03f2*/ 	.short	(.L_722 - .L_721)
	.align		4
.L_721:
        /*03f4*/ 	.word	index@(.nv.constant0._ZN5flash16flash_fwd_kernelI23Flash_fwd_kernel_traitsILi64ELi128ELi64ELi4ELb0ELb0EN7cutlass10bfloat16_tE19Flash_kernel_traitsILi64ELi128ELi64ELi4ES3_EELb1ELb0ELb1ELb1ELb0ELb0ELb0ELb0EEEvNS_16Flash_fwd_paramsE)
        /*03f8*/ 	.short	0x0210
        /*03fa*/ 	.short	0x01d0


	//----- nvinfo : EIATTR_SW_WAR
	.align		4
.L_722:
        /*03fc*/ 	.byte	0x04, 0x36
        /*03fe*/ 	.short	(.L_724 - .L_723)
.L_723:
        /*0400*/ 	.word	0x00000008
.L_724:


//--------------------- .nv.info._ZN5flash16flash_fwd_kernelI23Flash_fwd_kernel_traitsILi64ELi128ELi64ELi4ELb0ELb0EN7cutlass10bfloat16_tE19Flash_kernel_traitsILi64ELi128ELi64ELi4ES3_EELb1ELb0ELb1ELb0ELb0ELb0ELb0ELb1EEEvNS_16Flash_fwd_paramsE --------------------------
	.section	.nv.info._ZN5flash16flash_fwd_kernelI23Flash_fwd_kernel_traitsILi64ELi128ELi64ELi4ELb0ELb0EN7cutlass10bfloat16_tE19Flash_kernel_traitsILi64ELi128ELi64ELi4ES3_EELb1ELb0ELb1ELb0ELb0ELb0ELb0ELb1EEEvNS_16Flash_fwd_paramsE,"",@"SHT_CUDA_INFO"
	.sectionflags	@""
	.align	4


	//----- nvinfo : EIATTR_CUDA_API_VERSION
	.align		4
        /*0000*/ 	.byte	0x04, 0x37
        /*0002*/ 	.short	(.L_726 - .L_725)
.L_725:
        /*0004*/ 	.word	0x00000082


	//----- nvinfo : EIATTR_KPARAM_INFO
	.align		4
.L_726:
        /*0008*/ 	.byte	0x04, 0x17
        /*000a*/ 	.short	(.L_728 - .L_727)
.L_727:
        /*000c*/ 	.word	0x00000000
        /*0010*/ 	.short	0x0000
        /*0012*/ 	.short	0x0000
        /*0014*/ 	.byte	0x00, 0xf0, 0x41, 0x07


	//----- nvinfo : EIATTR_SPARSE_MMA_MASK
	.align		4
.L_728:
        /*0018*/ 	.byte	0x03, 0x50
        /*001a*/ 	.short	0x0000


	//----- nvinfo : EIATTR_MAXREG_COUNT
	.align		4
        /*001c*/ 	.byte	0x03, 0x1b
        /*001e*/ 	.short	0x00ff


	//----- nvinfo : EIATTR_NUM_BARRIERS
	.align		4
        /*0020*/ 	.byte	0x02, 0x4c
        /*0022*/ 	.byte	0x01
	.zero		1


	//----- nvinfo : EIATTR_ANNOTATIONS
	.align		4
        /*0024*/ 	.byte	0x04, 0x55
        /*0026*/ 	.short	(.L_730 - .L_729)


	//   ....[0]....
.L_729:
        /* <DEDUP_REMOVED lines=180> */


	//----- nvinfo : EIATTR_MERCURY_ISA_VERSION
	.align		4
.L_730:
        /*0b50*/ 	.byte	0x03, 0x5f
        /*0b52*/ 	.short	0x0101


	//----- nvinfo : EIATTR_INT_WARP_WIDE_INSTR_OFFSETS
	.align		4
        /*0b54*/ 	.byte	0x04, 0x31
        /*0b56*/ 	.short	(.L_732 - .L_731)


	//   ....[0]....
.L_731:
        /*0b58*/ 	.word	0x0000bee0


	//----- nvinfo : EIATTR_COOP_GROUP_MASK_REGIDS
	.align		4
.L_732:
        /*0b5c*/ 	.byte	0x04, 0x29
        /*0b5e*/ 	.short	(.L_734 - .L_733)


	//   ....[0]....
.L_733:
        /*0b60*/ 	.word	0xffffffff


	//   ....[1]....
        /*0b64*/ 	.word	0xffffffff


	//   ....[2]....
        /*0b68*/ 	.word	0xffffffff


	//   ....[3]....
        /*0b6c*/ 	.word	0xffffffff


	//   ....[4]....
        /*0b70*/ 	.word	0xffffffff


	//   ....[5]....
        /*0b74*/ 	.word	0xffffffff


	//   ....[6]....
        /*0b78*/ 	.word	0xffffffff


	//   ....[7]....
        /*0b7c*/ 	.word	0xffffffff


	//   ....[8]....
        /*0b80*/ 	.word	0xffffffff


	//   ....[9]....
        /*0b84*/ 	.word	0xffffffff


	//   ....[10]....
        /*0b88*/ 	.word	0xffffffff


	//   ....[11]....
        /*0b8c*/ 	.word	0xffffffff


	//   ....[12]....
        /*0b90*/ 	.word	0xffffffff


	//   ....[13]....
        /*0b94*/ 	.word	0xffffffff


	//   ....[14]....
        /*0b98*/ 	.word	0xffffffff


	//   ....[15]....
        /*0b9c*/ 	.word	0xffffffff


	//   ....[16]....
        /*0ba0*/ 	.word	0xffffffff


	//   ....[17]....
        /*0ba4*/ 	.word	0xffffffff


	//   ....[18]....
        /*0ba8*/ 	.word	0xffffffff


	//   ....[19]....
        /*0bac*/ 	.word	0xffffffff


	//   ....[20]....
        /*0bb0*/ 	.word	0xffffffff


	//   ....[21]....
        /*0bb4*/ 	.word	0xffffffff


	//   ....[22]....
        /*0bb8*/ 	.word	0xffffffff


	//   ....[23]....
        /*0bbc*/ 	.word	0xffffffff


	//   ....[24]....
        /*0bc0*/ 	.word	0xffffffff


	//   ....[25]....
        /*0bc4*/ 	.word	0xffffffff


	//   ....[26]....
        /*0bc8*/ 	.word	0xffffffff


	//   ....[27]....
        /*0bcc*/ 	.word	0xffffffff


	//   ....[28]....
        /*0bd0*/ 	.word	0xffffffff


	//   ....[29]....
        /*0bd4*/ 	.word	0xffffffff


	//   ....[30]....
        /*0bd8*/ 	.word	0xffffffff


	//   ....[31]....
        /*0bdc*/ 	.word	0xffffffff


	//   ....[32]....
        /*0be0*/ 	.word	0xffffffff


	//   ....[33]....
        /*0be4*/ 	.word	0xffffffff


	//   ....[34]....
        /*0be8*/ 	.word	0xffffffff


	//   ....[35]....
        /*0bec*/ 	.word	0xffffffff


	//   ....[36]....
        /*0bf0*/ 	.word	0xffffffff


	//   ....[37]....
        /*0bf4*/ 	.word	0xffffffff


	//   ....[38]....
        /*0bf8*/ 	.word	0xffffffff


	//   ....[39]....
        /*0bfc*/ 	.word	0xffffffff


	//----- nvinfo : EIATTR_COOP_GROUP_INSTR_OFFSETS
	.align		4
.L_734:
        /*0c00*/ 	.byte	0x04, 0x28
        /*0c02*/ 	.short	(.L_736 - .L_735)


	//   ....[0]....
.L_735:
        /*0c04*/ 	.word	0x00006280


	//   ....[1]....
        /*0c08*/ 	.word	0x000066c0


	//   ....[2]....
        /*0c0c*/ 	.word	0x00006720


	//   ....[3]....
        /*0c10*/ 	.word	0x00006780


	//   ....[4]....
        /*0c14*/ 	.word	0x000067f0


	//   ....[5]....
        /*0c18*/ 	.word	0x00006820


	//   ....[6]....
        /*0c1c*/ 	.word	0x000068e0


	//   ....[7]....
        /*0c20*/ 	.word	0x00006940


	//   ....[8]....
        /*0c24*/ 	.word	0x0000db00


	//   ....[9]....
        /*0c28*/ 	.word	0x0000dc50


	//   ....[10]....
        /*0c2c*/ 	.word	0x0000dd10


	//   ....[11]....
        /*0c30*/ 	.word	0x0000de50


	//   ....[12]....
        /*0c34*/ 	.word	0x0000ea90


	//   ....[13]....
        /*0c38*/ 	.word	0x0000eba0


	//   ....[14]....
        /*0c3c*/ 	.word	0x0000ee30


	//   ....[15]....
        /*0c40*/ 	.word	0x0000eff0


	//   ....[16]....
        /*0c44*/ 	.word	0x00016560


	//   ....[17]....
        /*0c48*/ 	.word	0x000166c0


	//   ....[18]....
        /*0c4c*/ 	.word	0x00016790


	//   ....[19]....
        /*0c50*/ 	.word	0x000167c0


	//   ....[20]....
        /*0c54*/ 	.word	0x00017470


	//   ....[21]....
        /*0c58*/ 	.word	0x00017520


	//   ....[22]....
        /*0c5c*/ 	.word	0x00017530


	//   ....[23]....
        /*0c60*/ 	.word	0x000176e0


	//   ....[24]....
        /*0c64*/ 	.word	0x0001efc0


	//   ....[25]....
        /*0c68*/ 	.word	0x0001f150


	//   ....[26]....
        /*0c6c*/ 	.word	0x0001f190


	//   ....[27]....
        /*0c70*/ 	.word	0x0001f1f0


	//   ....[28]....
        /*0c74*/ 	.word	0x0001f250


	//   ....[29]....
        /*0c78*/ 	.word	0x0001f320


	//   ....[30]....
        /*0c7c*/ 	.word	0x0001f390


	//   ....[31]....
        /*0c80*/ 	.word	0x0001f540


	//   ....[32]....
        /*0c84*/ 	.word	0x00024930


	//   ....[33]....
        /*0c88*/ 	.word	0x00024970


	//   ....[34]....
        /*0c8c*/ 	.word	0x00024990


	//   ....[35]....
        /*0c90*/ 	.word	0x000249a0


	//   ....[36]....
        /*0c94*/ 	.word	0x00024a30


	//   ....[37]....
        /*0c98*/ 	.word	0x00024a50


	//   ....[38]....
        /*0c9c*/ 	.word	0x00024a70


	//   ....[39]....
        /*0ca0*/ 	.word	0x00024a80


	//----- nvinfo : EIATTR_EXIT_INSTR_OFFSETS
	.align		4
.L_736:
        /*0ca4*/ 	.byte	0x04, 0x1c
        /*0ca6*/ 	.short	(.L_738 - .L_737)


	//   ....[0]....
.L_737:
        /*0ca8*/ 	.word	0x000006a0


	//   ....[1]....
        /*0cac*/ 	.word	0x00001b50


	//   ....[2]....
        /*0cb0*/ 	.word	0x00001be0


	//   ....[3]....
        /*0cb4*/ 	.word	0x000267c0


	//   ....[4]....
        /*0cb8*/ 	.word	0x000268a0


	//----- nvinfo : EIATTR_CRS_STACK_SIZE
	.align		4
.L_738:
        /*0cbc*/ 	.byte	0x04, 0x1e
        /*0cbe*/ 	.short	(.L_740 - .L_739)
.L_739:
        /*0cc0*/ 	.word	0x00000000


	//----- nvinfo : EIATTR_CBANK_PARAM_SIZE
	.align		4
.L_740:
        /*0cc4*/ 	.byte	0x03, 0x19
        /*0cc6*/ 	.short	0x01d0


	//----- nvinfo : EIATTR_PARAM_CBANK
	.align		4
        /*0cc8*/ 	.byte	0x04, 0x0a
        /*0cca*/ 	.short	(.L_742 - .L_741)
	.align		4
.L_741:
        /*0ccc*/ 	.word	index@(.nv.constant0._ZN5flash16flash_fwd_kernelI23Flash_fwd_kernel_traitsILi64ELi128ELi64ELi4ELb0ELb0EN7cutlass10bfloat16_tE19Flash_kernel_traitsILi64ELi128ELi64ELi4ES3_EELb1ELb0ELb1ELb0ELb0ELb0ELb0ELb1EEEvNS_16Flash_fwd_paramsE)
        /*0cd0*/ 	.short	0x0210
        /*0cd2*/ 	.short	0x01d0


	//----- nvinfo : EIATTR_SW_WAR
	.align		4
.L_742:
        /*0cd4*/ 	.byte	0x04, 0x36
        /*0cd6*/ 	.short	(.L_744 - .L_743)
.L_743:
        /*0cd8*/ 	.word	0x00000008
.L_744:


//--------------------- .nv.info._ZN5flash16flash_fwd_kernelI23Flash_fwd_kernel_traitsILi64ELi128ELi64ELi4ELb0ELb0EN7cutlass10bfloat16_tE19Flash_kernel_traitsILi64ELi128ELi64ELi4ES3_EELb0ELb0ELb1ELb0ELb0ELb0ELb1ELb0EEEvNS_16Flash_fwd_paramsE --------------------------
	.section	.nv.info._ZN5flash16flash_fwd_kernelI23Flash_fwd_kernel_traitsILi64ELi128ELi64ELi4ELb0ELb0EN7cutlass10bfloat16_tE19Flash_kernel_traitsILi64ELi128ELi64ELi4ES3_EELb0ELb0ELb1ELb0ELb0ELb0ELb1ELb0EEEvNS_16Flash_fwd_paramsE,"",@"SHT_CUDA_INFO"
	.sectionflags	@""
	.align	4


	//----- nvinfo : EIATTR_CUDA_API_VERSION
	.align		4
        /*0000*/ 	.byte	0x04, 0x37
        /*0002*/ 	.short	(.L_746 - .L_745)
.L_745:
        /*0004*/ 	.word	0x00000082


	//----- nvinfo : EIATTR_KPARAM_INFO
	.align		4
.L_746:
        /*0008*/ 	.byte	0x04, 0x17
        /*000a*/ 	.short	(.L_748 - .L_747)
.L_747:
        /*000c*/ 	.word	0x00000000
        /*0010*/ 	.short	0x0000
        /*0012*/ 	.short	0x0000
        /*0014*/ 	.byte	0x00, 0xf0, 0x41, 0x07


	//----- nvinfo : EIATTR_SPARSE_MMA_MASK
	.align		4
.L_748:
        /*0018*/ 	.byte	0x03, 0x50
        /*001a*/ 	.short	0x0000


	//----- nvinfo : EIATTR_MAXREG_COUNT
	.align		4
        /*001c*/ 	.byte	0x03, 0x1b
        /*001e*/ 	.short	0x00ff


	//----- nvinfo : EIATTR_NUM_BARRIERS
	.align		4
        /*0020*/ 	.byte	0x02, 0x4c
        /*0022*/ 	.byte	0x01
	.zero		1


	//----- nvinfo : EIATTR_ANNOTATIONS
	.align		4
        /*0024*/ 	.byte	0x04, 0x55
        /*0026*/ 	.short	(.L_750 - .L_749)


	//   ....[0]....
.L_749:
        /* <DEDUP_REMOVED lines=41> */


	//----- nvinfo : EIATTR_MERCURY_ISA_VERSION
	.align		4
.L_750:
        /*02a0*/ 	.byte	0x03, 0x5f
        /*02a2*/ 	.short	0x0101


	//----- nvinfo : EIATTR_COOP_GROUP_MASK_REGIDS
	.align		4
        /*02a4*/ 	.byte	0x04, 0x29
        /*02a6*/ 	.short	(.L_752 - .L_751)


	//   ....[0]....
.L_751:
        /*02a8*/ 	.word	0xffffffff


	//   ....[1]....
        /*02ac*/ 	.word	0xffffffff


	//   ....[2]....
        /*02b0*/ 	.word	0xffffffff


	//   ....[3]....
        /*02b4*/ 	.word	0xffffffff


	//   ....[4]....
        /*02b8*/ 	.word	0xffffffff


	//   ....[5]....
        /*02bc*/ 	.word	0xffffffff


	//   ....[6]....
        /*02c0*/ 	.word	0xffffffff


	//   ....[7]....
        /*02c4*/ 	.word	0xffffffff


	//   ....[8]....
        /*02c8*/ 	.word	0xffffffff


	//   ....[9]....
        /*02cc*/ 	.word	0xffffffff


	//   ....[10]....
        /*02d0*/ 	.word	0xffffffff


	//   ....[11]....
        /*02d4*/ 	.word	0xffffffff


	//   ....[12]....
        /*02d8*/ 	.word	0xffffffff


	//   ....[13]....
        /*02dc*/ 	.word	0xffffffff


	//   ....[14]....
        /*02e0*/ 	.word	0xffffffff


	//   ....[15]....
        /*02e4*/ 	.word	0xffffffff


	//   ....[16]....
        /*02e8*/ 	.word	0xffffffff


	//   ....[17]....
        /*02ec*/ 	.word	0xffffffff


	//   ....[18]....
        /*02f0*/ 	.word	0xffffffff


	//   ....[19]....
        /*02f4*/ 	.word	0xffffffff


	//   ....[20]....
        /*02f8*/ 	.word	0xffffffff


	//   ....[21]....
        /*02fc*/ 	.word	0xffffffff


	//   ....[22]....
        /*0300*/ 	.word	0xffffffff


	//   ....[23]....
        /*0304*/ 	.word	0xffffffff


	//   ....[24]....
        /*0308*/ 	.word	0xffffffff


	//   ....[25]....
        /*030c*/ 	.word	0xffffffff


	//   ....[26]....
        /*0310*/ 	.word	0xffffffff


	//   ....[27]....
        /*0314*/ 	.word	0xffffffff


	//   ....[28]....
        /*0318*/ 	.word	0xffffffff


	//   ....[29]....
        /*031c*/ 	.word	0xffffffff


	//   ....[30]....
        /*0320*/ 	.word	0xffffffff


	//   ....[31]....
        /*0324*/ 	.word	0xffffffff


	//   ....[32]....
        /*0328*/ 	.word	0xffffffff


	//   ....[33]....
        /*032c*/ 	.word	0xffffffff


	//   ....[34]....
        /*0330*/ 	.word	0xffffffff


	//   ....[35]....
        /*0334*/ 	.word	0xffffffff


	//   ....[36]....
        /*0338*/ 	.word	0xffffffff


	//   ....[37]....
        /*033c*/ 	.word	0xffffffff


	//   ....[38]....
        /*0340*/ 	.word	0xffffffff


	//   ....[39]....
        /*0344*/ 	.word	0xffffffff


	//----- nvinfo : EIATTR_COOP_GROUP_INSTR_OFFSETS
	.align		4
.L_752:
        /*0348*/ 	.byte	0x04, 0x28
        /*034a*/ 	.short	(.L_754 - .L_753)


	//   ....[0]....
.L_753:
        /*034c*/ 	.word	0x00005ed0


	//   ....[1]....
        /*0350*/ 	.word	0x00005f00


	//   ....[2]....
        /*0354*/ 	.word	0x00006110


	//   ....[3]....
        /*0358*/ 	.word	0x000061a0


	//   ....[4]....
        /*035c*/ 	.word	0x00006290


	//   ....[5]....
        /*0360*/ 	.word	0x00006350


	//   ....[6]....
        /*0364*/ 	.word	0x00006450


	//   ....[7]....
        /*0368*/ 	.word	0x000064a0


	//   ....[8]....
        /*036c*/ 	.word	0x00009af0


	//   ....[9]....
        /*0370*/ 	.word	0x00009b20


	//   ....[10]....
        /*0374*/ 	.word	0x00009dc0


	//   ....[11]....
        /*0378*/ 	.word	0x00009ea0


	//   ....[12]....
        /*037c*/ 	.word	0x00009f40


	//   ....[13]....
        /*0380*/ 	.word	0x0000a000


	//   ....[14]....
        /*0384*/ 	.word	0x0000a150


	//   ....[15]....
        /*0388*/ 	.word	0x0000a180


	//   ....[16]....
        /*038c*/ 	.word	0x0000d850


	//   ....[17]....
        /*0390*/ 	.word	0x0000daf0


	//   ....[18]....
        /*0394*/ 	.word	0x0000de80


	//   ....[19]....
        /*0398*/ 	.word	0x0000e060


	//   ....[20]....
        /*039c*/ 	.word	0x0000e0c0


	//   ....[21]....
        /*03a0*/ 	.word	0x0000e1a0


	//   ....[22]....
        /*03a4*/ 	.word	0x0000e1d0


	//   ....[23]....
        /*03a8*/ 	.word	0x0000e290


	//   ....[24]....
        /*03ac*/ 	.word	0x00012070


	//   ....[25]....
        /*03b0*/ 	.word	0x000121e0


	//   ....[26]....
        /*03b4*/ 	.word	0x000123b0


	//   ....[27]....
        /*03b8*/ 	.word	0x000123f0


	//   ....[28]....
        /*03bc*/ 	.word	0x00012430


	//   ....[29]....
        /*03c0*/ 	.word	0x00012480


	//   ....[30]....
        /*03c4*/ 	.word	0x000124c0


	//   ....[31]....
        /*03c8*/ 	.word	0x000124d0


	//   ....[32]....
        /*03cc*/ 	.word	0x00013e10


	//   ....[33]....
        /*03d0*/ 	.word	0x00013e20


	//   ....[34]....
        /*03d4*/ 	.word	0x00013e30


	//   ....[35]....
        /*03d8*/ 	.word	0x00013e40


	//   ....[36]....
        /*03dc*/ 	.word	0x00013e80


	//   ....[37]....
        /*03e0*/ 	.word	0x00013ed0


	//   ....[38]....
        /*03e4*/ 	.word	0x00013f00


	//   ....[39]....
        /*03e8*/ 	.word	0x00014000


	//----- nvinfo : EIATTR_EXIT_INSTR_OFFSETS
	.align		4
.L_754:
        /*03ec*/ 	.byte	0x04, 0x1c
        /*03ee*/ 	.short	(.L_756 - .L_755)


	//   ....[0]....
.L_755:
        /*03f0*/ 	.word	0x00000330


	//   ....[1]....
        /*03f4*/ 	.word	0x000017e0


	//   ....[2]....
        /*03f8*/ 	.word	0x00001870


	//   ....[3]....
        /*03fc*/ 	.word	0x00015ae0


	//   ....[4]....
        /*0400*/ 	.word	0x00015bc0


	//----- nvinfo : EIATTR_CRS_STACK_SIZE
	.align		4
.L_756:
        /*0404*/ 	.byte	0x04, 0x1e
        /*0406*/ 	.short	(.L_758 - .L_757)
.L_757:
        /*0408*/ 	.word	0x00000000


	//----- nvinfo : EIATTR_CBANK_PARAM_SIZE
	.align		4
.L_758:
        /*040c*/ 	.byte	0x03, 0x19
        /*040e*/ 	.short	0x01d0


	//----- nvinfo : EIATTR_PARAM_CBANK
	.align		4
        /*0410*/ 	.byte	0x04, 0x0a
        /*0412*/ 	.short	(.L_760 - .L_759)
	.align		4
.L_759:
        /*0414*/ 	.word	index@(.nv.constant0._ZN5flash16flash_fwd_kernelI23Flash_fwd_kernel_traitsILi64ELi128ELi64ELi4ELb0ELb0EN7cutlass10bfloat16_tE19Flash_kernel_traitsILi64ELi128ELi64ELi4ES3_EELb0ELb0ELb1ELb0ELb0ELb0ELb1ELb0EEEvNS_16Flash_fwd_paramsE)
        /*0418*/ 	.short	0x0210
        /*041a*/ 	.short	0x01d0


	//----- nvinfo : EIATTR_SW_WAR
	.align		4
.L_760:
        /*041c*/ 	.byte	0x04, 0x36
        /*041e*/ 	.short	(.L_762 - .L_761)
.L_761:
        /*0420*/ 	.word	0x00000008
.L_762:


//--------------------- .nv.info._ZN5flash16flash_fwd_kernelI23Flash_fwd_kernel_traitsILi64ELi128ELi64ELi4ELb0ELb0EN7cutlass10bfloat16_tE19Flash_kernel_traitsILi64ELi128ELi64ELi4ES3_EELb1ELb0ELb1ELb1ELb0ELb0ELb0ELb1EEEvNS_16Flash_fwd_paramsE --------------------------
	.section	.nv.info._ZN5flash16flash_fwd_kernelI23Flash_fwd_kernel_traitsILi64ELi128ELi64ELi4ELb0ELb0EN7cutlass10bfloat16_tE19Flash_kernel_traitsILi64ELi128ELi64ELi4ES3_EELb1ELb0ELb1ELb1ELb0ELb0ELb0ELb1EEEvNS_16Flash_fwd_paramsE,"",@"SHT_CUDA_INFO"
	.sectionflags	@""
	.align	4


	//----- nvinfo : EIATTR_CUDA_API_VERSION
	.align		4
        /*0000*/ 	.byte	0x04, 0x37
        /*0002*/ 	.short	(.L_764 - .L_763)
.L_763:
        /*0004*/ 	.word	0x00000082


	//----- nvinfo : EIATTR_KPARAM_INFO
	.align		4
.L_764:
        /*0008*/ 	.byte	0x04, 0x17
        /*000a*/ 	.short	(.L_766 - .L_765)
.L_765:
        /*000c*/ 	.word	0x00000000
        /*0010*/ 	.short	0x0000
        /*0012*/ 	.short	0x0000
        /*0014*/ 	.byte	0x00, 0xf0, 0x41, 0x07


	//----- nvinfo : EIATTR_SPARSE_MMA_MASK
	.align		4
.L_766:
        /*0018*/ 	.byte	0x03, 0x50
        /*001a*/ 	.short	0x0000


	//----- nvinfo : EIATTR_MAXREG_COUNT
	.align		4
        /*001c*/ 	.byte	0x03, 0x1b
        /*001e*/ 	.short	0x00ff


	//----- nvinfo : EIATTR_NUM_BARRIERS
	.align		4
        /*0020*/ 	.byte	0x02, 0x4c
        /*0022*/ 	.byte	0x01
	.zero		1


	//----- nvinfo : EIATTR_ANNOTATIONS
	.align		4
        /*0024*/ 	.byte	0x04, 0x55
        /*0026*/ 	.short	(.L_768 - .L_767)


	//   ....[0]....
.L_767:
        /* <DEDUP_REMOVED lines=186> */


	//----- nvinfo : EIATTR_MERCURY_ISA_VERSION
	.align		4
.L_768:
        /*0bb8*/ 	.byte	0x03, 0x5f
        /*0bba*/ 	.short	0x0101


	//----- nvinfo : EIATTR_INT_WARP_WIDE_INSTR_OFFSETS
	.align		4
        /*0bbc*/ 	.byte	0x04, 0x31
        /*0bbe*/ 	.short	(.L_770 - .L_769)


	//   ....[0]....
.L_769:
        /*0bc0*/ 	.word	0x0000cd80


	//----- nvinfo : EIATTR_COOP_GROUP_MASK_REGIDS
	.align		4
.L_770:
        /*0bc4*/ 	.byte	0x04, 0x29
        /*0bc6*/ 	.short	(.L_772 - .L_771)


	//   ....[0]....
.L_771:
        /*0bc8*/ 	.word	0xffffffff


	//   ....[1]....
        /*0bcc*/ 	.word	0xffffffff


	//   ....[2]....
        /*0bd0*/ 	.word	0xffffffff


	//   ....[3]....
        /*0bd4*/ 	.word	0xffffffff


	//   ....[4]....
        /*0bd8*/ 	.word	0xffffffff


	//   ....[5]....
        /*0bdc*/ 	.word	0xffffffff


	//   ....[6]....
        /*0be0*/ 	.word	0xffffffff


	//   ....[7]....
        /*0be4*/ 	.word	0xffffffff


	//   ....[8]....
        /*0be8*/ 	.word	0xffffffff


	//   ....[9]....
        /*0bec*/ 	.word	0xffffffff


	//   ....[10]....
        /*0bf0*/ 	.word	0xffffffff


	//   ....[11]....
        /*0bf4*/ 	.word	0xffffffff


	//   ....[12]....
        /*0bf8*/ 	.word	0xffffffff


	//   ....[13]....
        /*0bfc*/ 	.word	0xffffffff


	//   ....[14]....
        /*0c00*/ 	.word	0xffffffff


	//   ....[15]....
        /*0c04*/ 	.word	0xffffffff


	//   ....[16]....
        /*0c08*/ 	.word	0xffffffff


	//   ....[17]....
        /*0c0c*/ 	.word	0xffffffff


	//   ....[18]....
        /*0c10*/ 	.word	0xffffffff


	//   ....[19]....
        /*0c14*/ 	.word	0xffffffff


	//   ....[20]....
        /*0c18*/ 	.word	0xffffffff


	//   ....[21]....
        /*0c1c*/ 	.word	0xffffffff


	//   ....[22]....
        /*0c20*/ 	.word	0xffffffff


	//   ....[23]....
        /*0c24*/ 	.word	0xffffffff


	//   ....[24]....
        /*0c28*/ 	.word	0xffffffff


	//   ....[25]....
        /*0c2c*/ 	.word	0xffffffff


	//   ....[26]....
        /*0c30*/ 	.word	0xffffffff


	//   ....[27]....
        /*0c34*/ 	.word	0xffffffff


	//   ....[28]....
        /*0c38*/ 	.word	0xffffffff


	//   ....[29]....
        /*0c3c*/ 	.word	0xffffffff


	//   ....[30]....
        /*0c40*/ 	.word	0xffffffff


	//   ....[31]....
        /*0c44*/ 	.word	0xffffffff


	//   ....[32]....
        /*0c48*/ 	.word	0xffffffff


	//   ....[33]....
        /*0c4c*/ 	.word	0xffffffff


	//   ....[34]....
        /*0c50*/ 	.word	0xffffffff


	//   ....[35]....
        /*0c54*/ 	.word	0xffffffff


	//   ....[36]....
        /*0c58*/ 	.word	0xffffffff


	//   ....[37]....
        /*0c5c*/ 	.word	0xffffffff


	//   ....[38]....
        /*0c60*/ 	.word	0xffffffff


	//   ....[39]....
        /*0c64*/ 	.word	0xffffffff


	//----- nvinfo : EIATTR_COOP_GROUP_INSTR_OFFSETS
	.align		4
.L_772:
        /*0c68*/ 	.byte	0x04, 0x28
        /*0c6a*/ 	.short	(.L_774 - .L_773)


	//   ....[0]....
.L_773:
        /*0c6c*/ 	.word	0x00007ba0


	//   ....[1]....
        /*0c70*/ 	.word	0x00007e10


	//   ....[2]....
        /*0c74*/ 	.word	0x00007e40


	//   ....[3]....
        /*0c78*/ 	.word	0x00007ed0


	//   ....[4]....
        /*0c7c*/ 	.word	0x00007f10


	//   ....[5]....
        /*0c80*/ 	.word	0x00007f40


	//   ....[6]....
        /*0c84*/ 	.word	0x00008030


	//   ....[7]....
        /*0c88*/ 	.word	0x00008090


	//   ....[8]....
        /*0c8c*/ 	.word	0x0000fd90


	//   ....[9]....
        /*0c90*/ 	.word	0x0000fe10


	//   ....[10]....
        /*0c94*/ 	.word	0x0000ff50


	//   ....[11]....
        /*0c98*/ 	.word	0x00010080


	//   ....[12]....
        /*0c9c*/ 	.word	0x00010a50


	//   ....[13]....
        /*0ca0*/ 	.word	0x00010c40


	//   ....[14]....
        /*0ca4*/ 	.word	0x00010e20


	//   ....[15]....
        /*0ca8*/ 	.word	0x00011030


	//   ....[16]....
        /*0cac*/ 	.word	0x00019840


	//   ....[17]....
        /*0cb0*/ 	.word	0x000198d0


	//   ....[18]....
        /*0cb4*/ 	.word	0x00019940


	//   ....[19]....
        /*0cb8*/ 	.word	0x000199c0


	//   ....[20]....
        /*0cbc*/ 	.word	0x00019fb0


	//   ....[21]....
        /*0cc0*/ 	.word	0x0001a220


	//   ....[22]....
        /*0cc4*/ 	.word	0x0001a840


	//   ....[23]....
        /*0cc8*/ 	.word	0x0001a920


	//   ....[24]....
        /*0ccc*/ 	.word	0x00023120


	//   ....[25]....
        /*0cd0*/ 	.word	0x000231b0


	//   ....[26]....
        /*0cd4*/ 	.word	0x00023210


	//   ....[27]....
        /*0cd8*/ 	.word	0x00023250


	//   ....[28]....
        /*0cdc*/ 	.word	0x00023290


	//   ....[29]....
        /*0ce0*/ 	.word	0x000232f0


	//   ....[30]....
        /*0ce4*/ 	.word	0x00023390


	//   ....[31]....
        /*0ce8*/ 	.word	0x000233d0


	//   ....[32]....
        /*0cec*/ 	.word	0x00028830


	//   ....[33]....
        /*0cf0*/ 	.word	0x00028840


	//   ....[34]....
        /*0cf4*/ 	.word	0x00028850


	//   ....[35]....
        /*0cf8*/ 	.word	0x00028860


	//   ....[36]....
        /*0cfc*/ 	.word	0x00028890


	//   ....[37]....
        /*0d00*/ 	.word	0x000288b0


	//   ....[38]....
        /*0d04*/ 	.word	0x000288d0


	//   ....[39]....
        /*0d08*/ 	.word	0x000288e0


	//----- nvinfo : EIATTR_EXIT_INSTR_OFFSETS
	.align		4
.L_774:
        /*0d0c*/ 	.byte	0x04, 0x1c
        /*0d0e*/ 	.short	(.L_776 - .L_775)


	//   ....[0]....
.L_775:
        /*0d10*/ 	.word	0x000006a0


	//   ....[1]....
        /*0d14*/ 	.word	0x00001b50


	//   ....[2]....
        /*0d18*/ 	.word	0x00001be0


	//   ....[3]....
        /*0d1c*/ 	.word	0x0002a600


	//   ....[4]....
        /*0d20*/ 	.word	0x0002a6e0


	//----- nvinfo : EIATTR_CRS_STACK_SIZE
	.align		4
.L_776:
        /*0d24*/ 	.byte	0x04, 0x1e
        /*0d26*/ 	.short	(.L_778 - .L_777)
.L_777:
        /*0d28*/ 	.word	0x00000000


	//----- nvinfo : EIATTR_CBANK_PARAM_SIZE
	.align		4
.L_778:
        /*0d2c*/ 	.byte	0x03, 0x19
        /*0d2e*/ 	.short	0x01d0


	//----- nvinfo : EIATTR_PARAM_CBANK
	.align		4
        /*0d30*/ 	.byte	0x04, 0x0a
        /*0d32*/ 	.short	(.L_780 - .L_779)
	.align		4
.L_779:
        /*0d34*/ 	.word	index@(.nv.constant0._ZN5flash16flash_fwd_kernelI23Flash_fwd_kernel_traitsILi64ELi128ELi64ELi4ELb0ELb0EN7cutlass10bfloat16_tE19Flash_kernel_traitsILi64ELi128ELi64ELi4ES3_EELb1ELb0ELb1ELb1ELb0ELb0ELb0ELb1EEEvNS_16Flash_fwd_paramsE)
        /*0d38*/ 	.short	0x0210
        /*0d3a*/ 	.short	0x01d0


	//----- nvinfo : EIATTR_SW_WAR
	.align		4
.L_780:
        /*0d3c*/ 	.byte	0x04, 0x36
        /*0d3e*/ 	.short	(.L_782 - .L_781)
.L_781:
        /*0d40*/ 	.word	0x00000008
.L_782:


//--------------------- .nv.info._ZN5flash16flash_fwd_kernelI23Flash_fwd_kernel_traitsILi64ELi128ELi64ELi4ELb0ELb0EN7cutlass10bfloat16_tE19Flash_kernel_traitsILi64ELi128ELi64ELi4ES3_EELb0ELb0ELb1ELb1ELb0ELb0ELb1ELb0EEEvNS_16Flash_fwd_paramsE --------------------------
	.section	.nv.info._ZN5flash16flash_fwd_kernelI23Flash_fwd_kernel_traitsILi64ELi128ELi64ELi4ELb0ELb0EN7cutlass10bfloat16_tE19Flash_kernel_traitsILi64ELi128ELi64ELi4ES3_EELb0ELb0ELb1ELb1ELb0ELb0ELb1ELb0EEEvNS_16Flash_fwd_paramsE,"",@"SHT_CUDA_INFO"
	.sectionflags	@""
	.align	4


	//----- nvinfo : EIATTR_CUDA_API_VERSION
	.align		4
        /*0000*/ 	.byte	0x04, 0x37
        /*0002*/ 	.short	(.L_784 - .L_783)
.L_783:
        /*0004*/ 	.word	0x00000082


	//----- nvinfo : EIATTR_KPARAM_INFO
	.align		4
.L_784:
        /*0008*/ 	.byte	0x04, 0x17
        /*000a*/ 	.short	(.L_786 - .L_785)
.L_785:
        /*000c*/ 	.word	0x00000000
        /*0010*/ 	.short	0x0000
        /*0012*/ 	.short	0x0000
        /*0014*/ 	.byte	0x00, 0xf0, 0x41, 0x07


	//----- nvinfo : EIATTR_SPARSE_MMA_MASK
	.align		4
.L_786:
        /*0018*/ 	.byte	0x03, 0x50
        /*001a*/ 	.short	0x0000


	//----- nvinfo : EIATTR_MAXREG_COUNT
	.align		4
        /*001c*/ 	.byte	0x03, 0x1b
        /*001e*/ 	.short	0x00ff


	//----- nvinfo : EIATTR_NUM_BARRIERS
	.align		4
        /*0020*/ 	.byte	0x02, 0x4c
        /*0022*/ 	.byte	0x01
	.zero		1


	//----- nvinfo : EIATTR_ANNOTATIONS
	.align		4
        /*0024*/ 	.byte	0x04, 0x55
        /*0026*/ 	.short	(.L_788 - .L_787)


	//   ....[0]....
.L_787:
        /* <DEDUP_REMOVED lines=20> */


	//----- nvinfo : EIATTR_MERCURY_ISA_VERSION
	.align		4
.L_788:
        /*0158*/ 	.byte	0x03, 0x5f
        /*015a*/ 	.short	0x0101


	//----- nvinfo : EIATTR_INT_WARP_WIDE_INSTR_OFFSETS
	.align		4
        /*015c*/ 	.byte	0x04, 0x31
        /*015e*/ 	.short	(.L_790 - .L_789)


	//   ....[0]....
.L_789:
        /*0160*/ 	.word	0x00009070


	//----- nvinfo : EIATTR_COOP_GROUP_MASK_REGIDS
	.align		4
.L_790:
        /*0164*/ 	.byte	0x04, 0x29
        /*0166*/ 	.short	(.L_792 - .L_791)


	//   ....[0]....
.L_791:
        /*0168*/ 	.word	0xffffffff


	//   ....[1]....
        /*016c*/ 	.word	0xffffffff


	//   ....[2]....
        /*0170*/ 	.word	0xffffffff


	//   ....[3]....
        /*0174*/ 	.word	0xffffffff


	//   ....[4]....
        /*0178*/ 	.word	0xffffffff


	//   ....[5]....
        /*017c*/ 	.word	0xffffffff


	//   ....[6]....
        /*0180*/ 	.word	0xffffffff


	//   ....[7]....
        /*0184*/ 	.word	0xffffffff


	//   ....[8]....
        /*0188*/ 	.word	0xffffffff


	//   ....[9]....
        /*018c*/ 	.word	0xffffffff


	//   ....[10]....
        /*0190*/ 	.word	0xffffffff


	//   ....[11]....
        /*0194*/ 	.word	0xffffffff


	//   ....[12]....
        /*0198*/ 	.word	0xffffffff


	//   ....[13]....
        /*019c*/ 	.word	0xffffffff


	//   ....[14]....
        /*01a0*/ 	.word	0xffffffff


	//   ....[15]....
        /*01a4*/ 	.word	0xffffffff


	//   ....[16]....
        /*01a8*/ 	.word	0xffffffff


	//   ....[17]....
        /*01ac*/ 	.word	0xffffffff


	//   ....[18]....
        /*01b0*/ 	.word	0xffffffff


	//   ....[19]....
        /*01b4*/ 	.word	0xffffffff


	//   ....[20]....
        /*01b8*/ 	.word	0xffffffff


	//   ....[21]....
        /*01bc*/ 	.word	0xffffffff


	//   ....[22]....
        /*01c0*/ 	.word	0xffffffff


	//   ....[23]....
        /*01c4*/ 	.word	0xffffffff


	//   ....[24]....
        /*01c8*/ 	.word	0xffffffff


	//   ....[25]....
        /*01cc*/ 	.word	0xffffffff


	//   ....[26]....
        /*01d0*/ 	.word	0xffffffff


	//   ....[27]....
        /*01d4*/ 	.word	0xffffffff


	//   ....[28]....
        /*01d8*/ 	.word	0xffffffff


	//   ....[29]....
        /*01dc*/ 	.word	0xffffffff


	//   ....[30]....
        /*01e0*/ 	.word	0xffffffff


	//   ....[31]....
        /*01e4*/ 	.word	0xffffffff


	//   ....[32]....
        /*01e8*/ 	.word	0xffffffff


	//   ....[33]....
        /*01ec*/ 	.word	0xffffffff


	//   ....[34]....
        /*01f0*/ 	.word	0xffffffff


	//   ....[35]....
        /*01f4*/ 	.word	0xffffffff


	//   ....[36]....
        /*01f8*/ 	.word	0xffffffff


	//   ....[37]....
        /*01fc*/ 	.word	0xffffffff


	//   ....[38]....
        /*0200*/ 	.word	0xffffffff


	//   ....[39]....
        /*0204*/ 	.word	0xffffffff


	//----- nvinfo : EIATTR_COOP_GROUP_INSTR_OFFSETS
	.align		4
.L_792:
        /*0208*/ 	.byte	0x04, 0x28
        /*020a*/ 	.short	(.L_794 - .L_793)


	//   ....[0]....
.L_793:
        /*020c*/ 	.word	0x00007830


	//   ....[1]....
        /*0210*/ 	.word	0x00007860


	//   ....[2]....
        /*0214*/ 	.word	0x00007a70


	//   ....[3]....
        /*0218*/ 	.word	0x00007b00


	//   ....[4]....
        /*021c*/ 	.word	0x00007bf0


	//   ....[5]....
        /*0220*/ 	.word	0x00007cb0


	//   ....[6]....
        /*0224*/ 	.word	0x00007db0


	//   ....[7]....
        /*0228*/ 	.word	0x00007e00


	//   ....[8]....
        /*022c*/ 	.word	0x0000c740


	//   ....[9]....
        /*0230*/ 	.word	0x0000c770


	//   ....[10]....
        /*0234*/ 	.word	0x0000ca10


	//   ....[11]....
        /*0238*/ 	.word	0x0000caf0


	//   ....[12]....
        /*023c*/ 	.word	0x0000cb90


	//   ....[13]....
        /*0240*/ 	.word	0x0000cc40


	//   ....[14]....
        /*0244*/ 	.word	0x0000cdb0


	//   ....[15]....
        /*0248*/ 	.word	0x0000cde0


	//   ....[16]....
        /*024c*/ 	.word	0x00011c80


	//   ....[17]....
        /*0250*/ 	.word	0x00011cb0


	//   ....[18]....
        /*0254*/ 	.word	0x00011f30


	//   ....[19]....
        /*0258*/ 	.word	0x00011fb0


	//   ....[20]....
        /*025c*/ 	.word	0x00012100


	//   ....[21]....
        /*0260*/ 	.word	0x000121a0


	//   ....[22]....
        /*0264*/ 	.word	0x000121b0


	//   ....[23]....
        /*0268*/ 	.word	0x00012210


	//   ....[24]....
        /*026c*/ 	.word	0x00016e00


	//   ....[25]....
        /*0270*/ 	.word	0x00016e40


	//   ....[26]....
        /*0274*/ 	.word	0x00017240


	//   ....[27]....
        /*0278*/ 	.word	0x00017330


	//   ....[28]....
        /*027c*/ 	.word	0x00017360


	//   ....[29]....
        /*0280*/ 	.word	0x00017380


	//   ....[30]....
        /*0284*/ 	.word	0x00017420


	//   ....[31]....
        /*0288*/ 	.word	0x00017490


	//   ....[32]....
        /*028c*/ 	.word	0x00018cd0


	//   ....[33]....
        /*0290*/ 	.word	0x00018d30


	//   ....[34]....
        /*0294*/ 	.word	0x00018d40


	//   ....[35]....
        /*0298*/ 	.word	0x00018d70


	//   ....[36]....
        /*029c*/ 	.word	0x00018dc0


	//   ....[37]....
        /*02a0*/ 	.word	0x00018df0


	//   ....[38]....
        /*02a4*/ 	.word	0x00018e40


	//   ....[39]....
        /*02a8*/ 	.word	0x00018e70


	//----- nvinfo : EIATTR_EXIT_INSTR_OFFSETS
	.align		4
.L_794:
        /*02ac*/ 	.byte	0x04, 0x1c
        /*02ae*/ 	.short	(.L_796 - .L_795)


	//   ....[0]....
.L_795:
        /*02b0*/ 	.word	0x000004b0


	//   ....[1]....
        /*02b4*/ 	.word	0x00001970


	//   ....[2]....
        /*02b8*/ 	.word	0x00001a00


	//   ....[3]....
        /*02bc*/ 	.word	0x0001a990


	//   ....[4]....
        /*02c0*/ 	.word	0x0001aa70


	//----- nvinfo : EIATTR_CRS_STACK_SIZE
	.align		4
.L_796:
        /*02c4*/ 	.byte	0x04, 0x1e
        /*02c6*/ 	.short	(.L_798 - .L_797)
.L_797:
        /*02c8*/ 	.word	0x00000000


	//----- nvinfo : EIATTR_CBANK_PARAM_SIZE
	.align		4
.L_798:
        /*02cc*/ 	.byte	0x03, 0x19
        /*02ce*/ 	.short	0x01d0


	//----- nvinfo : EIATTR_PARAM_CBANK
	.align		4
        /*02d0*/ 	.byte	0x04, 0x0a
        /*02d2*/ 	.short	(.L_800 - .L_799)
	.align		4
.L_799:
        /*02d4*/ 	.word	index@(.nv.constant0._ZN5flash16flash_fwd_kernelI23Flash_fwd_kernel_traitsILi64ELi128ELi64ELi4ELb0ELb0EN7cutlass10bfloat16_tE19Flash_kernel_traitsILi64ELi128ELi64ELi4ES3_EELb0ELb0ELb1ELb1ELb0ELb0ELb1ELb0EEEvNS_16Flash_fwd_paramsE)
        /*02d8*/ 	.short	0x0210
        /*02da*/ 	.short	0x01d0


	//----- nvinfo : EIATTR_SW_WAR
	.align		4
.L_800:
        /*02dc*/ 	.byte	0x04, 0x36
        /*02de*/ 	.short	(.L_802 - .L_801)
.L_801:
        /*02e0*/ 	.word	0x00000008
.L_802:


//--------------------- .nv.callgraph             --------------------------
	.section	.nv.callgraph,"",@"SHT_CUDA_CALLGRAPH"
	.align	4
	.sectionentsize	8
	.align		4
        /*0000*/ 	.word	0x00000000
	.align		4
        /*0004*/ 	.word	0xffffffff
	.align		4
        /*0008*/ 	.word	0x00000000
	.align		4
        /*000c*/ 	.word	0xfffffffe
	.align		4
        /*0010*/ 	.word	0x00000000
	.align		4
        /*0014*/ 	.word	0xfffffffd
	.align		4
        /*0018*/ 	.word	0x00000000
	.align		4
        /*001c*/ 	.word	0xfffffffc


//--------------------- .nv.constant4             --------------------------
	.section	.nv.constant4,"a",@progbits
	.align	8
	.align		8
.nv.constant4:
        /*0000*/ 	.dword	_ZN65_INTERNAL_23b8c448_29_flash_fwd_hdim64_bf16_sm80_cu_9949e2e8_39394cuda3std3__45__cpo5beginE
	.align		8
        /*0008*/ 	.dword	_ZN65_INTERNAL_23b8c448_29_flash_fwd_hdim64_bf16_sm80_cu_9949e2e8_39394cuda3std3__45__cpo3endE
	.align		8
        /*0010*/ 	.dword	_ZN65_INTERNAL_23b8c448_29_flash_fwd_hdim64_bf16_sm80_cu_9949e2e8_39394cuda3std3__45__cpo6cbeginE
	.align		8
        /*0018*/ 	.dword	_ZN65_INTERNAL_23b8c448_29_flash_fwd_hdim64_bf16_sm80_cu_9949e2e8_39394cuda3std3__45__cpo4cendE
	.align		8
        /*0020*/ 	.dword	_ZN65_INTERNAL_23b8c448_29_flash_fwd_hdim64_bf16_sm80_cu_9949e2e8_39394cuda3std3__467_GLOBAL__N__23b8c448_29_flash_fwd_hdim64_bf16_sm80_cu_9949e2e8_39396ignoreE
	.align		8
        /*0028*/ 	.dword	_ZN65_INTERNAL_23b8c448_29_flash_fwd_hdim64_bf16_sm80_cu_9949e2e8_39394cuda3std3__419piecewise_constructE
	.align		8
        /*0030*/ 	.dword	_ZN65_INTERNAL_23b8c448_29_flash_fwd_hdim64_bf16_sm80_cu_9949e2e8_39394cuda3std3__48in_placeE
	.align		8
        /*0038*/ 	.dword	_ZN65_INTERNAL_23b8c448_29_flash_fwd_hdim64_bf16_sm80_cu_9949e2e8_39394cuda3std6ranges3__45__cpo4swapE
	.align		8
        /*0040*/ 	.dword	_ZN65_INTERNAL_23b8c448_29_flash_fwd_hdim64_bf16_sm80_cu_9949e2e8_39394cuda3std6ranges3__45__cpo9iter_moveE
	.align		8
        /*0048*/ 	.dword	_ZN65_INTERNAL_23b8c448_29_flash_fwd_hdim64_bf16_sm80_cu_9949e2e8_39394cute7productE
	.align		8
        /*0050*/ 	.dword	_ZN65_INTERNAL_23b8c448_29_flash_fwd_hdim64_bf16_sm80_cu_9949e2e8_39394cute1_E


//--------------------- .text._ZN5flash16flash_fwd_kernelI23Flash_fwd_kernel_traitsILi64ELi128ELi128ELi4ELb0ELb0EN7cutlass10bfloat16_tE19Flash_kernel_traitsILi64ELi128ELi128ELi4ES3_EELb0ELb0ELb0ELb0ELb0ELb1ELb0ELb0EEEvNS_16Flash_fwd_paramsE --------------------------
	.section	.text._ZN5flash16flash_fwd_kernelI23Flash_fwd_kernel_traitsILi64ELi128ELi128ELi4ELb0ELb0EN7cutlass10bfloat16_tE19Flash_kernel_traitsILi64ELi128ELi128ELi4ES3_EELb0ELb0ELb0ELb0ELb0ELb1ELb0ELb0EEEvNS_16Flash_fwd_paramsE,"ax",@progbits
	.align	128
        .global         _ZN5flash16flash_fwd_kernelI23Flash_fwd_kernel_traitsILi64ELi128ELi128ELi4ELb0ELb0EN7cutlass10bfloat16_tE19Flash_kernel_traitsILi64ELi128ELi128ELi4ES3_EELb0ELb0ELb0ELb0ELb0ELb1ELb0ELb0EEEvNS_16Flash_fwd_paramsE
        .type           _ZN5flash16flash_fwd_kernelI23Flash_fwd_kernel_traitsILi64ELi128ELi128ELi4ELb0ELb0EN7cutlass10bfloat16_tE19Flash_kernel_traitsILi64ELi128ELi128ELi4ES3_EELb0ELb0ELb0ELb0ELb0ELb1ELb0ELb0EEEvNS_16Flash_fwd_paramsE,@function
        .size           _ZN5flash16flash_fwd_kernelI23Flash_fwd_kernel_traitsILi64ELi128ELi128ELi4ELb0ELb0EN7cutlass10bfloat16_tE19Flash_kernel_traitsILi64ELi128ELi128ELi4ES3_EELb0ELb0ELb0ELb0ELb0ELb1ELb0ELb0EEEvNS_16Flash_fwd_paramsE,(.L_x_2570 - _ZN5flash16flash_fwd_kernelI23Flash_fwd_kernel_traitsILi64ELi128ELi128ELi4ELb0ELb0EN7cutlass10bfloat16_tE19Flash_kernel_traitsILi64ELi128ELi128ELi4ES3_EELb0ELb0ELb0ELb0ELb0ELb1ELb0ELb0EEEvNS_16Flash_fwd_paramsE)
        .other          _ZN5flash16flash_fwd_kernelI23Flash_fwd_kernel_traitsILi64ELi128ELi128ELi4ELb0ELb0EN7cutlass10bfloat16_tE19Flash_kernel_traitsILi64ELi128ELi128ELi4ES3_EELb0ELb0ELb0ELb0ELb0ELb1ELb0ELb0EEEvNS_16Flash_fwd_paramsE,@"STO_CUDA_ENTRY STV_DEFAULT"
_ZN5flash16flash_fwd_kernelI23Flash_fwd_kernel_traitsILi64ELi128ELi128ELi4ELb0ELb0EN7cutlass10bfloat16_tE19Flash_kernel_traitsILi64ELi128ELi128ELi4ES3_EELb0ELb0ELb0ELb0ELb0ELb1ELb0ELb0EEEvNS_16Flash_fwd_paramsE:
.text._ZN5flash16flash_fwd_kernelI23Flash_fwd_kernel_traitsILi64ELi128ELi128ELi4ELb0ELb0EN7cutlass10bfloat16_tE19Flash_kernel_traitsILi64ELi128ELi128ELi4ES3_EELb0ELb0ELb0ELb0ELb0ELb1ELb0ELb0EEEvNS_16Flash_fwd_paramsE:
[----:B------:R-:W1:Y:S08]  /*0000*/  LDC R1, c[0x0][0x28] ;  /* 0x00000a00ff017b82 */ /* 0x000e700000000800 */
[----:B------:R-:W2:Y:S01]  /*0010*/  LDC.64 R2, c[0x0][0x300] ;  /* 0x0000c000ff027b82 */ /* 0x000ea20000000a00 */
[----:B------:R-:W3:Y:S01]  /*0020*/  S2R R24, SR_CTAID.Y ;  /* 0x0000000000187919 */ /* 0x000ee20000002600 */
[----:B------:R-:W-:Y:S01]  /*0030*/  ULDC.64 UR4, c[0x0][0x2f0] ;  /* 0x0000bc0000047ab9 */ /* 0x000fe20000000a00 */
[----:B------:R-:W-:Y:S01]  /*0040*/  IMAD.MOV.U32 R23, RZ, RZ, -0x1 ;  /* 0xffffffffff177424 */ /* 0x000fe200078e00ff */
[----:B------:R-:W-:Y:S01]  /*0050*/  ISETP.NE.U32.AND P2, PT, RZ, UR4, PT ;  /* 0x00000004ff007c0c */ /* 0x000fe2000bf45070 */
[----:B------:R-:W-:Y:S01]  /*0060*/  ULDC.64 UR16, c[0x0][0x208] ;  /* 0x0000820000107ab9 */ /* 0x000fe20000000a00 */
[----:B-1----:R-:W-:-:S02]  /*0070*/  VIADD R1, R1, 0xffffff40 ;  /* 0xffffff4001017836 */ /* 0x002fc40000000000 */
[----:B------:R-:W3:Y:S01]  /*0080*/  LDC.64 R4, c[0x0][0x2f0] ;  /* 0x0000bc00ff047b82 */ /* 0x000ee20000000a00 */
[----:B------:R-:W-:-:S07]  /*0090*/  ISETP.NE.AND.EX P2, PT, RZ, UR5, PT, P2 ;  /* 0x00000005ff007c0c */ /* 0x000fce000bf45320 */
[----:B------:R-:W1:Y:S01]  /*00a0*/  LDC.U8 R8, c[0x0][0x3c2] ;  /* 0x0000f080ff087b82 */ /* 0x000e620000000000 */
[----:B--2---:R-:W-:-:S07]  /*00b0*/  ISETP.NE.U32.AND P1, PT, R2, RZ, PT ;  /* 0x000000ff0200720c */ /* 0x004fce0003f25070 */
[----:B------:R-:W2:Y:S01]  /*00c0*/  LDC.64 R10, c[0x0][0x2f8] ;  /* 0x0000be00ff0a7b82 */ /* 0x000ea20000000a00 */
[----:B------:R-:W-:Y:S01]  /*00d0*/  ISETP.NE.AND.EX P1, PT, R3, RZ, PT, P1 ;  /* 0x000000ff0300720c */ /* 0x000fe20003f25310 */
[----:B---3--:R-:W-:-:S06]  /*00e0*/  IMAD.WIDE R4, R24, 0x4, R4 ;  /* 0x0000000418047825 */ /* 0x008fcc00078e0204 */
[----:B------:R-:W3:Y:S01]  /*00f0*/  LDC.64 R2, c[0x0][0x2f8] ;  /* 0x0000be00ff027b82 */ /* 0x000ee20000000a00 */
[----:B------:R-:W4:Y:S04]  /*0100*/  @P2 LDG.E R23, desc[UR16][R4.64] ;  /* 0x0000001004172981 */ /* 0x000f28000c1e1900 */
[----:B------:R2:W4:Y:S03]  /*0110*/  @P2 LDG.E R0, desc[UR16][R4.64+0x4] ;  /* 0x0000041004002981 */ /* 0x000526000c1e1900 */
[----:B------:R-:W2:Y:S01]  /*0120*/  @P1 LDC.64 R6, c[0x0][0x300] ;  /* 0x0000c000ff061b82 */ /* 0x000ea20000000a00 */
[----:B-1----:R-:W-:Y:S01]  /*0130*/  ISETP.NE.AND P3, PT, R8, RZ, PT ;  /* 0x000000ff0800720c */ /* 0x002fe20003f65270 */
[----:B------:R-:W-:-:S02]  /*0140*/  IMAD.MOV.U32 R8, RZ, RZ, RZ ;  /* 0x000000ffff087224 */ /* 0x000fc400078e00ff */
[----:B--2---:R-:W-:-:S05]  /*0150*/  @P1 IMAD.WIDE R4, R24, 0x4, R6 ;  /* 0x0000000418041825 */ /* 0x004fca00078e0206 */
[----:B------:R1:W5:Y:S01]  /*0160*/  @P1 LDG.E R8, desc[UR16][R4.64] ;  /* 0x0000001004081981 */ /* 0x000362000c1e1900 */
[----:B---3--:R-:W-:-:S04]  /*0170*/  ISETP.EQ.U32.AND P0, PT, R2, RZ, PT ;  /* 0x000000ff0200720c */ /* 0x008fc80003f02070 */
[----:B------:R-:W-:Y:S01]  /*0180*/  ISETP.EQ.OR.EX P0, PT, R3, RZ, !P3, P0 ;  /* 0x000000ff0300720c */ /* 0x000fe20005f02700 */
[----:B------:R-:W-:-:S04]  /*0190*/  IMAD.WIDE R6, R24, 0x4, R10 ;  /* 0x0000000418067825 */ /* 0x000fc800078e020a */
[----:B------:R-:W-:Y:S01]  /*01a0*/  IMAD.MOV.U32 R18, RZ, RZ, -0x1 ;  /* 0xffffffffff127424 */ /* 0x000fe200078e00ff */
[----:B------:R-:W2:Y:S01]  /*01b0*/  S2R R22, SR_CTAID.X ;  /* 0x0000000000167919 */ /* 0x000ea20000002500 */
[----:B------:R-:W3:Y:S06]  /*01c0*/  S2R R29, SR_CTAID.Z ;  /* 0x00000000001d7919 */ /* 0x000eec0000002700 */
[----:B------:R1:W5:Y:S01]  /*01d0*/  @!P0 LDG.E R18, desc[UR16][R6.64] ;  /* 0x0000001006128981 */ /* 0x000362000c1e1900 */
[----:B------:R-:W-:Y:S01]  /*01e0*/  ISETP.NE.U32.AND P0, PT, R2, RZ, PT ;  /* 0x000000ff0200720c */ /* 0x000fe20003f05070 */
[----:B------:R-:W1:Y:S03]  /*01f0*/  S2R R87, SR_TID.X ;  /* 0x0000000000577919 */ /* 0x000e660000002100 */
[----:B------:R-:W-:Y:S01]  /*0200*/  ISETP.NE.AND.EX P0, PT, R3, RZ, PT, P0 ;  /* 0x000000ff0300720c */ /* 0x000fe20003f05300 */
[----:B----4-:R-:W-:Y:S01]  /*0210*/  @P2 IMAD.IADD R11, R0, 0x1, -R23 ;  /* 0x00000001000b2824 */ /* 0x010fe200078e0a17 */
[----:B------:R4:W-:Y:S05]  /*0220*/  STL [R1+0x54], R23 ;  /* 0x0000541701007387 */ /* 0x0009ea0000100800 */
[----:B------:R-:W1:Y:S06]  /*0230*/  @!P2 LDC R11, c[0x0][0x2c4] ;  /* 0x0000b100ff0bab82 */ /* 0x000e6c0000000800 */
[----:B--23--:R-:W-:Y:S05]  /*0240*/  @!P0 BRA `(.L_x_0) ;  /* 0x0000000000108947 */ /* 0x00cfea0003800000 */
[----:B------:R-:W1:Y:S02]  /*0250*/  @P3 LDG.E R0, desc[UR16][R6.64+0x4] ;  /* 0x0000041006003981 */ /* 0x000e64000c1e1900 */
[----:B-1---5:R-:W-:-:S06]  /*0260*/  @P3 IADD3 R4, R0, -R18, RZ ;  /* 0x8000001200043210 */ /* 0x022fcc0007ffe0ff */
[----:B------:R2:W5:Y:S01]  /*0270*/  @!P3 LDG.E R4, desc[UR16][R6.64] ;  /* 0x000000100604b981 */ /* 0x000562000c1e1900 */
[----:B------:R-:W-:Y:S05]  /*0280*/  BRA `(.L_x_1) ;  /* 0x0000000000047947 */ /* 0x000fea0003800000 */
.L_x_0:
[----:B-1----:R-:W1:Y:S02]  /*0290*/  LDC R4, c[0x0][0x2c8] ;  /* 0x0000b200ff047b82 */ /* 0x002e640000000800 */
.L_x_1:
[----:B------:R-:W3:Y:S02]  /*02a0*/  LDC.64 R2, c[0x0][0x308] ;  /* 0x0000c200ff027b82 */ /* 0x000ee40000000a00 */
[----:B---3--:R-:W-:-:S04]  /*02b0*/  ISETP.NE.U32.AND P2, PT, R2, RZ, PT ;  /* 0x000000ff0200720c */ /* 0x008fc80003f45070 */
[----:B------:R-:W-:-:S13]  /*02c0*/  ISETP.NE.AND.EX P2, PT, R3, RZ, PT, P2 ;  /* 0x000000ff0300720c */ /* 0x000fda0003f45320 */
[----:B------:R-:W3:Y:S08]  /*02d0*/  @P2 LDC.64 R2, c[0x0][0x308] ;  /* 0x0000c200ff022b82 */ /* 0x000ef00000000a00 */
[----:B------:R-:W4:Y:S01]  /*02e0*/  @!P2 LDC R5, c[0x0][0x2cc] ;  /* 0x0000b300ff05ab82 */ /* 0x000f220000000800 */
[----:B---3--:R-:W-:-:S05]  /*02f0*/  @P2 IMAD.WIDE R2, R24, 0x4, R2 ;  /* 0x0000000418022825 */ /* 0x008fca00078e0202 */
[----:B------:R-:W3:Y:S01]  /*0300*/  @P2 LDG.E R0, desc[UR16][R2.64] ;  /* 0x0000001002002981 */ /* 0x000ee2000c1e1900 */
[----:B------:R-:W-:-:S05]  /*0310*/  IMAD.SHL.U32 R27, R22, 0x80, RZ ;  /* 0x00000080161b7824 */ /* 0x000fca00078e00ff */
[----:B------:R-:W-:Y:S01]  /*0320*/  ISETP.GT.AND P0, PT, R11, R27, PT ;  /* 0x0000001b0b00720c */ /* 0x000fe20003f04270 */
[----:B------:R-:W2:Y:S02]  /*0330*/  @!P2 LDC.64 R2, c[0x0][0x318] ;  /* 0x0000c600ff02ab82 */ /* 0x000ea40000000a00 */
[----:B--2---:R-:W-:-:S04]  /*0340*/  @!P2 ISETP.NE.U32.AND P1, PT, R2, RZ, PT ;  /* 0x000000ff0200a20c */ /* 0x004fc80003f25070 */
[----:B------:R-:W-:Y:S01]  /*0350*/  @!P2 ISETP.NE.AND.EX P1, PT, R3, RZ, PT, P1 ;  /* 0x000000ff0300a20c */ /* 0x000fe20003f25310 */
[----:B---3-5:R-:W-:-:S03]  /*0360*/  @P2 IMAD.IADD R28, R0, 0x1, -R8 ;  /* 0x00000001001c2824 */ /* 0x028fc600078e0a08 */
[----:B----4-:R-:W-:-:S04]  /*0370*/  @!P2 SEL R0, R5, RZ, P1 ;  /* 0x000000ff0500a207 */ /* 0x010fc80000800000 */
[----:B-1----:R-:W-:Y:S01]  /*0380*/  @!P2 IADD3 R28, R0, R4, -R8 ;  /* 0x00000004001ca210 */ /* 0x002fe20007ffe808 */
[----:B------:R-:W-:Y:S06]  /*0390*/  @!P0 EXIT ;  /* 0x000000000000894d */ /* 0x000fec0003800000 */
[C---:B------:R-:W-:Y:S01]  /*03a0*/  VIADD R0, R28.reuse, 0x7f ;  /* 0x0000007f1c007836 */ /* 0x040fe20000000000 */
[----:B------:R-:W-:-:S04]  /*03b0*/  ISETP.GE.AND P0, PT, R28, 0x1, PT ;  /* 0x000000011c00780c */ /* 0x000fc80003f06270 */
[----:B------:R-:W-:-:S04]  /*03c0*/  SHF.R.S32.HI R2, RZ, 0x1f, R0 ;  /* 0x0000001fff027819 */ /* 0x000fc80000011400 */
[----:B------:R-:W-:-:S05]  /*03d0*/  LEA.HI R252, R2, R0, RZ, 0x7 ;  /* 0x0000000002fc7211 */ /* 0x000fca00078f38ff */
[----:B------:R1:W-:Y:S01]  /*03e0*/  STL [R1+0xc], R252 ;  /* 0x00000cfc01007387 */ /* 0x0003e20000100800 */
[----:B------:R-:W-:Y:S05]  /*03f0*/  @!P0 BRA `(.L_x_2) ;  /* 0x000000f0000c8947 */ /* 0x000fea0003800000 */
[----:B------:R-:W2:Y:S01]  /*0400*/  LDC R25, c[0x0][0x278] ;  /* 0x00009e00ff197b82 */ /* 0x000ea20000000800 */
[----:B------:R-:W-:Y:S01]  /*0410*/  SHF.R.S32.HI R47, RZ, 0x1f, R87 ;  /* 0x0000001fff2f7819 */ /* 0x000fe20000011457 */
[----:B------:R-:W-:Y:S01]  /*0420*/  IMAD.IADD R36, R11, 0x1, -R27 ;  /* 0x000000010b247824 */ /* 0x000fe200078e0a1b */
[----:B------:R-:W-:Y:S01]  /*0430*/  ISETP.NE.AND P4, PT, R23, -0x1, PT ;  /* 0xffffffff1700780c */ /* 0x000fe20003f85270 */
[----:B------:R-:W-:Y:S01]  /*0440*/  ULDC.64 UR4, c[0x0][0x258] ;  /* 0x0000960000047ab9 */ /* 0x000fe20000000a00 */
[----:B------:R-:W-:Y:S02]  /*0450*/  LEA.HI R4, R47, R87, RZ, 0x3 ;  /* 0x000000572f047211 */ /* 0x000fe400078f18ff */
[----:B------:R-:W-:Y:S01]  /*0460*/  IABS R7, R29 ;  /* 0x0000001d00077213 */ /* 0x000fe20000000000 */
[----:B------:R3:W-:Y:S01]  /*0470*/  STL [R1+0x28], R36 ;  /* 0x0000282401007387 */ /* 0x0007e20000100800 */
[----:B------:R-:W-:Y:S02]  /*0480*/  SHF.R.S32.HI R14, RZ, 0x3, R4 ;  /* 0x00000003ff0e7819 */ /* 0x000fe40000011404 */
[----:B------:R-:W-:-:S02]  /*0490*/  ISETP.NE.AND P2, PT, R18, -0x1, PT ;  /* 0xffffffff1200780c */ /* 0x000fc40003f45270 */
[CC--:B------:R-:W-:Y:S01]  /*04a0*/  ISETP.GE.AND P1, PT, R14.reuse, R36.reuse, PT ;  /* 0x000000240e00720c */ /* 0x0c0fe20003f26270 */
[C---:B------:R-:W-:Y:S01]  /*04b0*/  VIADD R38, R14.reuse, 0x10 ;  /* 0x000000100e267836 */ /* 0x040fe20000000000 */
[----:B------:R-:W-:Y:S01]  /*04c0*/  SHF.R.S32.HI R15, RZ, 0x1f, R14 ;  /* 0x0000001fff0f7819 */ /* 0x000fe2000001140e */
[----:B------:R-:W4:Y:S01]  /*04d0*/  @!P4 LDC.64 R16, c[0x0][0x228] ;  /* 0x00008a00ff10cb82 */ /* 0x000f220000000a00 */
[----:B------:R-:W-:Y:S01]  /*04e0*/  @!P4 SHF.R.S32.HI R6, RZ, 0x1f, R24 ;  /* 0x0000001fff06c819 */ /* 0x000fe20000011418 */
[----:B------:R-:W-:Y:S01]  /*04f0*/  VIADD R39, R14, 0x20 ;  /* 0x000000200e277836 */ /* 0x000fe20000000000 */
[----:B------:R-:W-:Y:S01]  /*0500*/  ISETP.GE.AND P0, PT, R38, R36, PT ;  /* 0x000000242600720c */ /* 0x000fe20003f06270 */
[----:B------:R-:W-:Y:S01]  /*0510*/  IMAD.WIDE R48, R22, 0x80, R14 ;  /* 0x0000008016307825 */ /* 0x000fe200078e020e */
[----:B------:R-:W-:Y:S02]  /*0520*/  LEA.HI R9, R47, R87, RZ, 0x6 ;  /* 0x000000572f097211 */ /* 0x000fe400078f30ff */
[----:B--2---:R-:W-:Y:S01]  /*0530*/  IABS R13, R25 ;  /* 0x00000019000d7213 */ /* 0x004fe20000000000 */
[----:B------:R-:W2:Y:S01]  /*0540*/  @P4 LDC.64 R20, c[0x0][0x240] ;  /* 0x00009000ff144b82 */ /* 0x000ea20000000a00 */
[----:B------:R3:W-:Y:S01]  /*0550*/  STL.64 [R1+0x30], R48 ;  /* 0x0000303001007387 */ /* 0x0007e20000100a00 */
[----:B------:R-:W-:Y:S01]  /*0560*/  SHF.L.U32 R9, R9, 0x3, RZ ;  /* 0x0000000309097819 */ /* 0x000fe200000006ff */
[----:B------:R-:W5:Y:S05]  /*0570*/  I2F.RP R2, R13 ;  /* 0x0000000d00027306 */ /* 0x000f6a0000209400 */
[----:B------:R-:W1:Y:S01]  /*0580*/  @!P0 S2R R11, SR_CgaCtaId ;  /* 0x00000000000b8919 */ /* 0x000e620000008800 */
[----:B------:R-:W3:Y:S01]  /*0590*/  @P2 LDC.64 R204, c[0x0][0x250] ;  /* 0x00009400ffcc2b82 */ /* 0x000ee20000000a00 */
[----:B----4-:R-:W-:-:S07]  /*05a0*/  @!P4 IMAD R6, R6, R16, RZ ;  /* 0x000000100606c224 */ /* 0x010fce00078e02ff */
[----:B------:R-:W4:Y:S01]  /*05b0*/  @P2 LDC.64 R84, c[0x0][0x248] ;  /* 0x00009200ff542b82 */ /* 0x000f220000000a00 */
[----:B-----5:R-:W5:Y:S01]  /*05c0*/  MUFU.RCP R2, R2 ;  /* 0x0000000200027308 */ /* 0x020f620000001000 */
[----:B------:R-:W-:-:S06]  /*05d0*/  @!P4 IMAD R10, R24, R17, R6 ;  /* 0x00000011180ac224 */ /* 0x000fcc00078e0206 */
[----:B------:R-:W1:Y:S08]  /*05e0*/  @!P1 LDC.64 R30, c[0x0][0x210] ;  /* 0x00008400ff1e9b82 */ /* 0x000e700000000a00 */
[----:B------:R-:W1:Y:S01]  /*05f0*/  @!P0 LDC.64 R26, c[0x0][0x240] ;  /* 0x00009000ff1a8b82 */ /* 0x000e620000000a00 */
[----:B-----5:R-:W-:-:S04]  /*0600*/  VIADD R2, R2, 0xffffffe ;  /* 0x0ffffffe02027836 */ /* 0x020fc80000000000 */
[----:B------:R-:W5:Y:S02]  /*0610*/  F2I.FTZ.U32.TRUNC.NTZ R3, R2 ;  /* 0x0000000200037305 */ /* 0x000f64000021f000 */
[----:B-----5:R-:W-:Y:S01]  /*0620*/  IADD3 R0, RZ, -R3, RZ ;  /* 0x80000003ff007210 */ /* 0x020fe20007ffe0ff */
[----:B------:R-:W-:-:S04]  /*0630*/  IMAD.MOV.U32 R2, RZ, RZ, RZ ;  /* 0x000000ffff027224 */ /* 0x000fc800078e00ff */
[----:B------:R-:W-:-:S04]  /*0640*/  IMAD R0, R0, R13, RZ ;  /* 0x0000000d00007224 */ /* 0x000fc800078e02ff */
[----:B------:R-:W-:Y:S01]  /*0650*/  IMAD.HI.U32 R2, R3, R0, R2 ;  /* 0x0000000003027227 */ /* 0x000fe200078e0002 */
[----:B------:R-:W-:-:S03]  /*0660*/  LOP3.LUT R0, R4, 0xfffffff8, RZ, 0xc0, !PT ;  /* 0xfffffff804007812 */ /* 0x000fc600078ec0ff */
[----:B------:R-:W-:Y:S01]  /*0670*/  IMAD.SHL.U32 R3, R14, 0x40, RZ ;  /* 0x000000400e037824 */ /* 0x000fe200078e00ff */
[----:B------:R-:W-:Y:S01]  /*0680*/  IADD3 R52, -R0, R87, RZ ;  /* 0x0000005700347210 */ /* 0x000fe20007ffe1ff */
[----:B------:R-:W-:-:S03]  /*0690*/  IMAD.HI.U32 R4, R2, R7, RZ ;  /* 0x0000000702047227 */ /* 0x000fc600078e00ff */
[----:B------:R-:W-:Y:S01]  /*06a0*/  LOP3.LUT R0, R3, 0x1c0, RZ, 0xc0, !PT ;  /* 0x000001c003007812 */ /* 0x000fe200078ec0ff */
[----:B------:R-:W-:Y:S02]  /*06b0*/  IMAD.SHL.U32 R12, R52, 0x8, RZ ;  /* 0x00000008340c7824 */ /* 0x000fe400078e00ff */
[----:B------:R-:W-:Y:S01]  /*06c0*/  IMAD.MOV R2, RZ, RZ, -R4 ;  /* 0x000000ffff027224 */ /* 0x000fe200078e0a04 */
[----:B------:R-:W-:Y:S02]  /*06d0*/  SHF.R.U32.HI R3, RZ, 0x3, R0 ;  /* 0x00000003ff037819 */ /* 0x000fe40000011600 */
[----:B------:R-:W-:Y:S01]  /*06e0*/  LOP3.LUT R5, R0, 0x38, R12, 0xf8, !PT ;  /* 0x0000003800057812 */ /* 0x000fe200078ef80c */
[----:B------:R-:W-:Y:S02]  /*06f0*/  IMAD R0, R13, R2, R7 ;  /* 0x000000020d007224 */ /* 0x000fe400078e0207 */
[----:B------:R-:W-:Y:S01]  /*0700*/  @!P4 IMAD.WIDE.U32 R6, R24, R16, RZ ;  /* 0x000000101806c225 */ /* 0x000fe200078e00ff */
[----:B------:R-:W-:-:S02]  /*0710*/  LOP3.LUT R19, R5, R3, RZ, 0x3c, !PT ;  /* 0x0000000305137212 */ /* 0x000fc400078e3cff */
[----:B------:R-:W-:Y:S01]  /*0720*/  ISETP.GT.U32.AND P3, PT, R13, R0, PT ;  /* 0x000000000d00720c */ /* 0x000fe20003f64070 */
[----:B--2---:R-:W-:Y:S01]  /*0730*/  @P4 IMAD.WIDE.U32 R2, R23, R20, RZ ;  /* 0x0000001417024225 */ /* 0x004fe200078e00ff */
[----:B------:R-:W-:Y:S02]  /*0740*/  @!P0 MOV R5, 0x400 ;  /* 0x0000040000058802 */ /* 0x000fe40000000f00 */
[----:B------:R-:W-:Y:S01]  /*0750*/  LOP3.LUT R19, R19, 0xfffffe00, R9, 0xf8, !PT ;  /* 0xfffffe0013137812 */ /* 0x000fe200078ef809 */
[----:B------:R-:W-:Y:S01]  /*0760*/  @P4 IMAD R3, R23, R21, R3 ;  /* 0x0000001517034224 */ /* 0x000fe200078e0203 */
[----:B-1----:R-:W-:Y:S01]  /*0770*/  @!P0 LEA R35, R11, R5, 0x18 ;  /* 0x000000050b238211 */ /* 0x002fe200078ec0ff */
[----:B------:R-:W1:Y:S01]  /*0780*/  @!P1 LDC.64 R22, c[0x0][0x240] ;  /* 0x00009000ff169b82 */ /* 0x000e620000000a00 */
[----:B------:R-:W-:Y:S01]  /*0790*/  @!P4 IMAD.MOV.U32 R2, RZ, RZ, R6 ;  /* 0x000000ffff02c224 */ /* 0x000fe200078e0006 */
[----:B------:R-:W-:Y:S01]  /*07a0*/  LOP3.LUT R5, R29, R25, RZ, 0x3c, !PT ;  /* 0x000000191d057212 */ /* 0x000fe200078e3cff */
[----:B------:R-:W-:Y:S01]  /*07b0*/  @!P4 IMAD.IADD R3, R7, 0x1, R10 ;  /* 0x000000010703c824 */ /* 0x000fe200078e020a */
[----:B------:R-:W-:-:S02]  /*07c0*/  SHF.R.S32.HI R7, RZ, 0x1f, R29 ;  /* 0x0000001fff077819 */ /* 0x000fc4000001141d */
[-C--:B------:R-:W-:Y:S01]  /*07d0*/  @!P3 IADD3 R0, R0, -R13.reuse, RZ ;  /* 0x8000000d0000b210 */ /* 0x080fe20007ffe0ff */
[----:B------:R-:W-:Y:S01]  /*07e0*/  @!P3 VIADD R4, R4, 0x1 ;  /* 0x000000010404b836 */ /* 0x000fe20000000000 */
[----:B------:R-:W-:Y:S01]  /*07f0*/  IADD3 R2, P4, R12, R2, RZ ;  /* 0x000000020c027210 */ /* 0x000fe20007f9e0ff */
[----:B------:R-:W-:Y:S01]  /*0800*/  IMAD R7, R7, UR4, RZ ;  /* 0x0000000407077c24 */ /* 0x000fe2000f8e02ff */
[----:B------:R-:W-:Y:S01]  /*0810*/  ISETP.GE.U32.AND P6, PT, R0, R13, PT ;  /* 0x0000000d0000720c */ /* 0x000fe20003fc6070 */
[C---:B------:R-:W-:Y:S01]  /*0820*/  @P2 IMAD.IADD R0, R8.reuse, 0x1, R18 ;  /* 0x0000000108002824 */ /* 0x040fe200078e0212 */
[----:B------:R-:W-:Y:S01]  /*0830*/  SHF.R.S32.HI R13, RZ, 0x1f, R12 ;  /* 0x0000001fff0d7819 */ /* 0x000fe2000001140c */
[----:B------:R-:W-:Y:S01]  /*0840*/  IMAD R7, R29, UR5, R7 ;  /* 0x000000051d077c24 */ /* 0x000fe2000f8e0207 */
[----:B------:R-:W-:Y:S01]  /*0850*/  ISETP.GE.AND P5, PT, R5, RZ, PT ;  /* 0x000000ff0500720c */ /* 0x000fe20003fa6270 */
[----:B------:R-:W-:Y:S01]  /*0860*/  @P2 IMAD.IADD R5, R8, 0x1, R18 ;  /* 0x0000000108052824 */ /* 0x000fe200078e0212 */
[----:B------:R-:W-:Y:S01]  /*0870*/  ISETP.NE.AND P3, PT, R25, RZ, PT ;  /* 0x000000ff1900720c */ /* 0x000fe20003f65270 */
[----:B---3--:R-:W-:Y:S01]  /*0880*/  @P2 IMAD R6, R0, R205, RZ ;  /* 0x000000cd00062224 */ /* 0x008fe200078e02ff */
[----:B------:R-:W-:-:S05]  /*0890*/  IADD3.X R3, R13, R3, RZ, P4, !PT ;  /* 0x000000030d037210 */ /* 0x000fca00027fe4ff */
[----:B------:R-:W-:Y:S02]  /*08a0*/  @P6 VIADD R4, R4, 0x1 ;  /* 0x0000000104046836 */ /* 0x000fe40000000000 */
[----:B------:R-:W-:-:S03]  /*08b0*/  IMAD.WIDE.U32 R10, R29, UR4, R2 ;  /* 0x000000041d0a7c25 */ /* 0x000fc6000f8e0002 */
[----:B------:R-:W-:Y:S01]  /*08c0*/  MOV R29, R4 ;  /* 0x00000004001d7202 */ /* 0x000fe20000000f00 */
[----:B------:R-:W-:Y:S01]  /*08d0*/  @P2 IMAD.WIDE.U32 R2, R0, R204, RZ ;  /* 0x000000cc00022225 */ /* 0x000fe200078e00ff */
[----:B------:R-:W-:-:S03]  /*08e0*/  IADD3 R7, R11, R7, RZ ;  /* 0x000000070b077210 */ /* 0x000fc60007ffe0ff */
[----:B----4-:R-:W-:Y:S01]  /*08f0*/  @P2 IMAD R0, R5, R85, RZ ;  /* 0x0000005505002224 */ /* 0x010fe200078e02ff */
[----:B------:R-:W-:Y:S01]  /*0900*/  @P2 IADD3 R21, R3, R6, RZ ;  /* 0x0000000603152210 */ /* 0x000fe20007ffe0ff */
[----:B------:R-:W-:-:S04]  /*0910*/  @P2 IMAD.WIDE.U32 R4, R5, R84, RZ ;  /* 0x0000005405042225 */ /* 0x000fc800078e00ff */
[----:B------:R-:W-:Y:S01]  /*0920*/  @!P5 IMAD.MOV R29, RZ, RZ, -R29 ;  /* 0x000000ffff1dd224 */ /* 0x000fe200078e0a1d */
[----:B------:R-:W-:Y:S01]  /*0930*/  ISETP.GE.AND P5, PT, R39, R36, PT ;  /* 0x000000242700720c */ /* 0x000fe20003fa6270 */
[----:B------:R-:W-:Y:S01]  /*0940*/  @P2 IMAD.MOV.U32 R18, RZ, RZ, R2 ;  /* 0x000000ffff122224 */ /* 0x000fe200078e0002 */
[----:B------:R-:W-:Y:S01]  /*0950*/  @!P3 LOP3.LUT R29, RZ, R25, RZ, 0x33, !PT ;  /* 0x00000019ff1db212 */ /* 0x000fe200078e33ff */
[----:B------:R-:W-:Y:S02]  /*0960*/  @P2 IMAD.IADD R20, R5, 0x1, R0 ;  /* 0x0000000105142824 */ /* 0x000fe400078e0200 */
[----:B-1----:R-:W-:Y:S02]  /*0970*/  @!P1 IMAD R16, R49, R22, RZ ;  /* 0x0000001631109224 */ /* 0x002fe400078e02ff */
[----:B------:R-:W-:Y:S01]  /*0980*/  @P2 IMAD.MOV.U32 R17, RZ, RZ, R4 ;  /* 0x000000ffff112224 */ /* 0x000fe200078e0004 */
[----:B------:R-:W-:Y:S06]  /*0990*/  @P2 BRA `(.L_x_3) ;  /* 0x0000000000342947 */ /* 0x000fec0003800000 */
[----:B------:R-:W1:Y:S01]  /*09a0*/  LDC.64 R84, c[0x0][0x248] ;  /* 0x00009200ff547b82 */ /* 0x000e620000000a00 */
[----:B------:R-:W-:Y:S02]  /*09b0*/  SHF.R.S32.HI R0, RZ, 0x1f, R8 ;  /* 0x0000001fff007819 */ /* 0x000fe40000011408 */
[----:B------:R-:W-:-:S05]  /*09c0*/  SHF.R.S32.HI R9, RZ, 0x1f, R24 ;  /* 0x0000001fff097819 */ /* 0x000fca0000011418 */
[----:B------:R-:W2:Y:S01]  /*09d0*/  LDC.64 R4, c[0x0][0x230] ;  /* 0x00008c00ff047b82 */ /* 0x000ea20000000a00 */
[-C--:B-1----:R-:W-:Y:S02]  /*09e0*/  IMAD R0, R0, R84.reuse, RZ ;  /* 0x0000005400007224 */ /* 0x082fe400078e02ff */
[----:B------:R-:W-:-:S04]  /*09f0*/  IMAD.WIDE.U32 R2, R8, R84, RZ ;  /* 0x0000005408027225 */ /* 0x000fc800078e00ff */
[----:B------:R-:W-:Y:S02]  /*0a00*/  IMAD R0, R8, R85, R0 ;  /* 0x0000005508007224 */ /* 0x000fe400078e0200 */
[----:B--2---:R-:W-:-:S03]  /*0a10*/  IMAD R9, R9, R4, RZ ;  /* 0x0000000409097224 */ /* 0x004fc600078e02ff */
[----:B------:R-:W-:Y:S01]  /*0a20*/  IADD3 R3, R3, R0, RZ ;  /* 0x0000000003037210 */ /* 0x000fe20007ffe0ff */
[C---:B------:R-:W-:Y:S02]  /*0a30*/  IMAD R5, R24.reuse, R5, R9 ;  /* 0x0000000518057224 */ /* 0x040fe400078e0209 */
[----:B------:R-:W-:-:S05]  /*0a40*/  IMAD.WIDE.U32 R2, R24, R4, R2 ;  /* 0x0000000418027225 */ /* 0x000fca00078e0002 */
[----:B------:R-:W-:Y:S02]  /*0a50*/  IADD3 R20, R3, R5, RZ ;  /* 0x0000000503147210 */ /* 0x000fe40007ffe0ff */
[----:B------:R-:W-:Y:S02]  /*0a60*/  MOV R17, R2 ;  /* 0x0000000200117202 */ /* 0x000fe40000000f00 */
.L_x_3:
[----:B------:R-:W-:Y:S05]  /*0a70*/  @P2 BRA `(.L_x_4) ;  /* 0x0000000000342947 */ /* 0x000fea0003800000 */
        /* <DEDUP_REMOVED lines=12> */
[----:B------:R-:W-:-:S07]  /*0b40*/  MOV R18, R2 ;  /* 0x0000000200127202 */ /* 0x000fce0000000f00 */
.L_x_4:
[----:B------:R-:W-:Y:S01]  /*0b50*/  @!P1 IMAD.MOV.U32 R6, RZ, RZ, R10 ;  /* 0x000000ffff069224 */ /* 0x000fe200078e000a */
[----:B------:R-:W1:Y:S01]  /*0b60*/  S2UR UR4, SR_CgaCtaId ;  /* 0x00000000000479c3 */ /* 0x000e620000008800 */
[C---:B------:R-:W-:Y:S01]  /*0b70*/  @!P1 IMAD R16, R48.reuse, R23, R16 ;  /* 0x0000001730109224 */ /* 0x040fe200078e0210 */
[C---:B------:R-:W-:Y:S01]  /*0b80*/  @!P0 IADD3 R11, P2, R48.reuse, 0x10, RZ ;  /* 0x00000010300b8810 */ /* 0x040fe20007f5e0ff */
[----:B------:R-:W-:Y:S01]  /*0b90*/  @!P1 IMAD.WIDE.U32 R2, R48, R22, R6 ;  /* 0x0000001630029225 */ /* 0x000fe200078e0006 */
[----:B------:R-:W-:Y:S01]  /*0ba0*/  UMOV UR5, 0x400 ;  /* 0x0000040000057882 */ /* 0x000fe20000000000 */
[----:B------:R-:W-:Y:S01]  /*0bb0*/  LEA.HI.SX32 R86, R252, 0xffffffff, 0x19 ;  /* 0xfffffffffc567811 */ /* 0x000fe200078fcaff */
[----:B------:R-:W-:Y:S01]  /*0bc0*/  ULDC.64 UR6, c[0x0][0x260] ;  /* 0x0000980000067ab9 */ /* 0x000fe20000000a00 */
[----:B------:R-:W-:Y:S01]  /*0bd0*/  IMAD R6, R15, R84, RZ ;  /* 0x000000540f067224 */ /* 0x000fe200078e02ff */
[----:B------:R-:W2:Y:S01]  /*0be0*/  @!P0 LDC.64 R24, c[0x0][0x210] ;  /* 0x00008400ff188b82 */ /* 0x000ea20000000a00 */
[----:B------:R-:W-:Y:S01]  /*0bf0*/  IMAD.WIDE.U32 R4, R14, R204, R12 ;  /* 0x000000cc0e047225 */ /* 0x000fe200078e000c */
[----:B------:R-:W-:-:S03]  /*0c00*/  SHF.L.U64.HI R136, R84, 0x7, R85 ;  /* 0x0000000754887819 */ /* 0x000fc60000010255 */
[----:B------:R-:W-:Y:S02]  /*0c10*/  IMAD R0, R15, R204, RZ ;  /* 0x000000cc0f007224 */ /* 0x000fe400078e02ff */
[C---:B------:R-:W-:Y:S01]  /*0c20*/  IMAD.WIDE.U32 R8, R14.reuse, R84, R12 ;  /* 0x000000540e087225 */ /* 0x040fe200078e000c */
[----:B------:R-:W3:Y:S03]  /*0c30*/  @!P5 LDC.64 R22, c[0x0][0x240] ;  /* 0x00009000ff16db82 */ /* 0x000ee60000000a00 */
[----:B------:R-:W-:Y:S01]  /*0c40*/  IMAD R12, R14, R85, R6 ;  /* 0x000000550e0c7224 */ /* 0x000fe200078e0206 */
[----:B------:R-:W-:Y:S01]  /*0c50*/  IADD3 R32, P3, R17, R8, RZ ;  /* 0x0000000811207210 */ /* 0x000fe20007f7e0ff */
[----:B------:R-:W-:Y:S01]  /*0c60*/  @!P0 IMAD.X R13, RZ, RZ, R49, P2 ;  /* 0x000000ffff0d8224 */ /* 0x000fe200010e0631 */
[----:B------:R-:W-:Y:S01]  /*0c70*/  IADD3 R40, P2, R18, R4, RZ ;  /* 0x0000000412287210 */ /* 0x000fe20007f5e0ff */
[----:B------:R-:W-:Y:S01]  /*0c80*/  IMAD R6, R14, R205, R0 ;  /* 0x000000cd0e067224 */ /* 0x000fe200078e0200 */
[----:B------:R-:W-:Y:S01]  /*0c90*/  @!P1 LEA R4, P4, R2, R30, 0x1 ;  /* 0x0000001e02049211 */ /* 0x000fe200078808ff */
[----:B------:R-:W-:Y:S01]  /*0ca0*/  @!P1 IMAD.IADD R3, R3, 0x1, R16 ;  /* 0x0000000103039824 */ /* 0x000fe200078e0210 */
[----:B------:R-:W-:Y:S01]  /*0cb0*/  IADD3.X R33, R20, R9, R12, P3, !PT ;  /* 0x0000000914217210 */ /* 0x000fe20001ffe40c */
[-C--:B------:R-:W-:Y:S01]  /*0cc0*/  @!P0 IMAD R0, R13, R26.reuse, RZ ;  /* 0x0000001a0d008224 */ /* 0x080fe200078e02ff */
[----:B------:R-:W-:Y:S01]  /*0cd0*/  IADD3.X R41, R21, R5, R6, P2, !PT ;  /* 0x0000000515297210 */ /* 0x000fe200017fe406 */
[----:B------:R-:W-:Y:S01]  /*0ce0*/  VIADD R45, R14, 0x30 ;  /* 0x000000300e2d7836 */ /* 0x000fe20000000000 */
[----:B------:R-:W-:Y:S01]  /*0cf0*/  @!P1 LEA.HI.X R5, R2, R31, R3, 0x1, P4 ;  /* 0x0000001f02059211 */ /* 0x000fe200020f0c03 */
[----:B------:R-:W-:Y:S01]  /*0d00*/  @!P0 IMAD.MOV.U32 R2, RZ, RZ, R10 ;  /* 0x000000ffff028224 */ /* 0x000fe200078e000a */
[----:B------:R-:W4:Y:S01]  /*0d10*/  @!P5 LDC.64 R16, c[0x0][0x210] ;  /* 0x00008400ff10db82 */ /* 0x000f220000000a00 */
[----:B------:R-:W-:Y:S01]  /*0d20*/  @!P0 IMAD.MOV.U32 R3, RZ, RZ, R7 ;  /* 0x000000ffff038224 */ /* 0x000fe200078e0007 */
[----:B-1----:R-:W-:Y:S01]  /*0d30*/  ULEA UR4, UR4, UR5, 0x18 ;  /* 0x0000000504047291 */ /* 0x002fe2000f8ec03f */
[C---:B------:R-:W-:Y:S01]  /*0d40*/  @!P0 IMAD R6, R11.reuse, R27, R0 ;  /* 0x0000001b0b068224 */ /* 0x040fe200078e0200 */
[----:B------:R-:W-:Y:S01]  /*0d50*/  @!P5 IADD3 R0, P2, R48, 0x20, RZ ;  /* 0x000000203000d810 */ /* 0x000fe20007f5e0ff */
[----:B------:R-:W-:Y:S01]  /*0d60*/  @!P0 IMAD.WIDE.U32 R2, R11, R26, R2 ;  /* 0x0000001a0b028225 */ /* 0x000fe200078e0002 */
[----:B------:R-:W-:-:S02]  /*0d70*/  ISETP.GE.AND P4, PT, R45, R36, PT ;  /* 0x000000242d00720c */ /* 0x000fc40003f86270 */
[----:B------:R-:W-:Y:S01]  /*0d80*/  LEA R238, R19, UR4, 0x1 ;  /* 0x0000000413ee7c11 */ /* 0x000fe2000f8e08ff */
[----:B------:R-:W-:Y:S01]  /*0d90*/  @!P5 IMAD.X R9, RZ, RZ, R49, P2 ;  /* 0x000000ffff09d224 */ /* 0x000fe200010e0631 */
[----:B--2---:R-:W-:Y:S01]  /*0da0*/  @!P0 LEA R8, P2, R2, R24, 0x1 ;  /* 0x0000001802088211 */ /* 0x004fe200078408ff */
[----:B------:R-:W-:Y:S02]  /*0db0*/  @!P0 IMAD.IADD R6, R3, 0x1, R6 ;  /* 0x0000000103068824 */ /* 0x000fe400078e0206 */
[----:B---3--:R-:W-:Y:S01]  /*0dc0*/  @!P5 IMAD R3, R9, R22, RZ ;  /* 0x000000160903d224 */ /* 0x008fe200078e02ff */
[----:B------:R-:W-:Y:S01]  /*0dd0*/  @!PT LDS RZ, [RZ] ;  /* 0x00000000fffff984 */ /* 0x000fe20000000800 */
[----:B------:R-:W-:Y:S01]  /*0de0*/  @!PT LDS RZ, [RZ] ;  /* 0x00000000fffff984 */ /* 0x000fe20000000800 */
[----:B------:R-:W-:Y:S01]  /*0df0*/  @!PT LDS RZ, [RZ] ;  /* 0x00000000fffff984 */ /* 0x000fe20000000800 */
[----:B------:R1:W-:Y:S01]  /*0e00*/  @!P1 LDGSTS.E.BYPASS.LTC128B.128 [R238], desc[UR16][R4.64] ;  /* 0x0000000004ee9fae */ /* 0x0003e2000b901d50 */
[----:B------:R-:W-:Y:S01]  /*0e10*/  IMAD R34, R86, -0x80, R28 ;  /* 0xffffff8056227824 */ /* 0x000fe200078e021c */
[----:B------:R-:W-:Y:S01]  /*0e20*/  @!P0 LEA.HI.X R9, R2, R25, R6, 0x1, P2 ;  /* 0x0000001902098211 */ /* 0x000fe200010f0c06 */
[C---:B------:R-:W-:Y:S01]  /*0e30*/  VIADD R44, R14.reuse, 0x40 ;  /* 0x000000400e2c7836 */ /* 0x040fe20000000000 */
[----:B------:R-:W2:Y:S01]  /*0e40*/  @!P5 S2R R6, SR_CgaCtaId ;  /* 0x000000000006d919 */ /* 0x000ea20000008800 */
[----:B------:R-:W-:Y:S01]  /*0e50*/  @!P5 IMAD.MOV.U32 R2, RZ, RZ, R10 ;  /* 0x000000ffff02d224 */ /* 0x000fe200078e000a */
[----:B------:R-:W-:Y:S01]  /*0e60*/  ISETP.GE.AND P6, PT, R14, R34, PT ;  /* 0x000000220e00720c */ /* 0x000fe20003fc6270 */
[----:B------:R-:W3:Y:S01]  /*0e70*/  @!P4 LDC.64 R12, c[0x0][0x240] ;  /* 0x00009000ff0ccb82 */ /* 0x000ee20000000a00 */
[----:B------:R-:W-:Y:S01]  /*0e80*/  ISETP.GE.AND P3, PT, R44, R36, PT ;  /* 0x000000242c00720c */ /* 0x000fe20003f66270 */
[C---:B------:R-:W-:Y:S01]  /*0e90*/  VIADD R43, R14.reuse, 0x50 ;  /* 0x000000500e2b7836 */ /* 0x040fe20000000000 */
[----:B------:R-:W5:Y:S01]  /*0ea0*/  @!P4 S2R R11, SR_CgaCtaId ;  /* 0x00000000000bc919 */ /* 0x000f620000008800 */
[----:B------:R-:W-:-:S02]  /*0eb0*/  VIADD R42, R14, 0x60 ;  /* 0x000000600e2a7836 */ /* 0x000fc40000000000 */
[----:B------:R-:W-:Y:S01]  /*0ec0*/  VIADD R46, R14, 0x70 ;  /* 0x000000700e2e7836 */ /* 0x000fe20000000000 */
[----:B------:R-:W-:Y:S01]  /*0ed0*/  ISETP.GE.AND P2, PT, R43, R36, PT ;  /* 0x000000242b00720c */ /* 0x000fe20003f46270 */
[----:B------:R-:W-:-:S04]  /*0ee0*/  IMAD.WIDE.U32 R32, R29, UR6, R32 ;  /* 0x000000061d207c25 */ /* 0x000fc8000f8e0020 */
[----:B------:R-:W-:Y:S01]  /*0ef0*/  IMAD.SHL.U32 R239, R84, 0x80, RZ ;  /* 0x0000008054ef7824 */ /* 0x000fe200078e00ff */
[----:B------:R5:W-:Y:S01]  /*0f00*/  STL.64 [R1+0x48], R32 ;  /* 0x0000482001007387 */ /* 0x000be20000100a00 */
[----:B------:R-:W5:Y:S01]  /*0f10*/  @!P3 LDC.64 R26, c[0x0][0x210] ;  /* 0x00008400ff1abb82 */ /* 0x000f620000000a00 */
[----:B------:R-:W5:Y:S01]  /*0f20*/  @!P3 S2R R15, SR_CgaCtaId ;  /* 0x00000000000fb919 */ /* 0x000f620000008800 */
[----:B-1----:R-:W-:-:S04]  /*0f30*/  @!P5 IMAD R4, R0, R23, R3 ;  /* 0x000000170004d224 */ /* 0x002fc800078e0203 */
[----:B------:R-:W1:Y:S01]  /*0f40*/  @!P2 S2R R18, SR_CgaCtaId ;  /* 0x000000000012a919 */ /* 0x000e620000008800 */
[----:B------:R-:W-:Y:S01]  /*0f50*/  @!P5 IMAD.MOV.U32 R3, RZ, RZ, R7 ;  /* 0x000000ffff03d224 */ /* 0x000fe200078e0007 */
[----:B------:R-:W1:Y:S01]  /*0f60*/  @!P2 LDC.64 R20, c[0x0][0x240] ;  /* 0x00009000ff14ab82 */ /* 0x000e620000000a00 */
[----:B------:R-:W-:-:S04]  /*0f70*/  @!P5 IMAD.WIDE.U32 R2, R0, R22, R2 ;  /* 0x000000160002d225 */ /* 0x000fc800078e0002 */
[----:B------:R-:W-:-:S03]  /*0f80*/  @!P0 IMAD R0, R19, 0x2, R35 ;  /* 0x0000000213008824 */ /* 0x000fc600078e0223 */
[----:B------:R-:W5:Y:S01]  /*0f90*/  @!P4 LDC.64 R22, c[0x0][0x210] ;  /* 0x00008400ff16cb82 */ /* 0x000f620000000a00 */
[----:B------:R-:W-:Y:S01]  /*0fa0*/  @!P5 IMAD.IADD R3, R3, 0x1, R4 ;  /* 0x000000010303d824 */ /* 0x000fe200078e0204 */
[C---:B----4-:R-:W-:Y:S01]  /*0fb0*/  @!P5 LEA R4, P1, R2.reuse, R16, 0x1 ;  /* 0x000000100204d211 */ /* 0x050fe200078208ff */
[----:B------:R4:W-:Y:S03]  /*0fc0*/  @!P0 LDGSTS.E.BYPASS.LTC128B.128 [R0+0x800], desc[UR16][R8.64] ;  /* 0x0080000008008fae */ /* 0x0009e6000b901d50 */
[----:B------:R-:W-:Y:S02]  /*0fd0*/  @!P5 LEA.HI.X R5, R2, R17, R3, 0x1, P1 ;  /* 0x000000110205d211 */ /* 0x000fe400008f0c03 */
[----:B------:R-:W-:Y:S01]  /*0fe0*/  ISETP.GE.AND P1, PT, R42, R36, PT ;  /* 0x000000242a00720c */ /* 0x000fe20003f26270 */
[----:B------:R-:W1:Y:S01]  /*0ff0*/  @!P3 LDC.64 R16, c[0x0][0x240] ;  /* 0x00009000ff10bb82 */ /* 0x000e620000000a00 */
[----:B------:R-:W-:-:S04]  /*1000*/  @!P5 MOV R2, 0x400 ;  /* 0x000004000002d802 */ /* 0x000fc80000000f00 */
[----:B--2---:R-:W-:-:S03]  /*1010*/  @!P5 LEA R2, R6, R2, 0x18 ;  /* 0x000000020602d211 */ /* 0x004fc600078ec0ff */
[----:B------:R-:W2:Y:S02]  /*1020*/  @!P2 LDC.64 R30, c[0x0][0x210] ;  /* 0x00008400ff1eab82 */ /* 0x000ea40000000a00 */
[----:B------:R-:W-:Y:S02]  /*1030*/  @!P5 IMAD R6, R19, 0x2, R2 ;  /* 0x000000021306d824 */ /* 0x000fe400078e0202 */
[----:B------:R-:W1:Y:S01]  /*1040*/  @!P1 S2R R25, SR_CgaCtaId ;  /* 0x0000000000199919 */ /* 0x000e620000008800 */
[----:B------:R-:W-:Y:S02]  /*1050*/  @!P4 IMAD.MOV.U32 R2, RZ, RZ, R10 ;  /* 0x000000ffff02c224 */ /* 0x000fe400078e000a */
[----:B------:R5:W-:Y:S01]  /*1060*/  @!P5 LDGSTS.E.BYPASS.LTC128B.128 [R6+0x1000], desc[UR16][R4.64] ;  /* 0x010000000406dfae */ /* 0x000be2000b901d50 */
[----:B----4-:R-:W-:Y:S01]  /*1070*/  @!P4 IADD3 R0, P0, R48, 0x30, RZ ;  /* 0x000000303000c810 */ /* 0x010fe20007f1e0ff */
[----:B------:R-:W4:Y:S04]  /*1080*/  @!P6 S2R R9, SR_CgaCtaId ;  /* 0x000000000009e919 */ /* 0x000f280000008800 */
[----:B------:R-:W-:Y:S01]  /*1090*/  @!P4 IMAD.X R3, RZ, RZ, R49, P0 ;  /* 0x000000ffff03c224 */ /* 0x000fe200000e0631 */
[----:B------:R-:W-:-:S03]  /*10a0*/  ISETP.GE.AND P0, PT, R46, R36, PT ;  /* 0x000000242e00720c */ /* 0x000fc60003f06270 */
[----:B---3--:R-:W-:-:S04]  /*10b0*/  @!P4 IMAD R3, R3, R12, RZ ;  /* 0x0000000c0303c224 */ /* 0x008fc800078e02ff */
[----:B------:R-:W-:Y:S02]  /*10c0*/  @!P4 IMAD R8, R0, R13, R3 ;  /* 0x0000000d0008c224 */ /* 0x000fe400078e0203 */
[----:B------:R-:W-:-:S04]  /*10d0*/  @!P4 IMAD.MOV.U32 R3, RZ, RZ, R7 ;  /* 0x000000ffff03c224 */ /* 0x000fc800078e0007 */
[----:B------:R-:W3:Y:S01]  /*10e0*/  @!P0 S2R R24, SR_CgaCtaId ;  /* 0x0000000000188919 */ /* 0x000ee20000008800 */
[----:B------:R-:W-:Y:S01]  /*10f0*/  @!P4 IMAD.WIDE.U32 R2, R0, R12, R2 ;  /* 0x0000000c0002c225 */ /* 0x000fe200078e0002 */
[----:B-----5:R-:W-:Y:S02]  /*1100*/  @!P6 MOV R4, 0x400 ;  /* 0x000004000004e802 */ /* 0x020fe40000000f00 */
[----:B------:R-:W-:Y:S01]  /*1110*/  @!P0 MOV R5, 0x400 ;  /* 0x0000040000058802 */ /* 0x000fe20000000f00 */
[----:B------:R-:W-:Y:S01]  /*1120*/  @!P4 IMAD.IADD R0, R3, 0x1, R8 ;  /* 0x000000010300c824 */ /* 0x000fe200078e0208 */
[C---:B------:R-:W-:Y:S02]  /*1130*/  @!P4 LEA R12, P5, R2.reuse, R22, 0x1 ;  /* 0x00000016020cc211 */ /* 0x040fe400078a08ff */
[----:B------:R-:W-:Y:S02]  /*1140*/  @!P4 MOV R3, 0x400 ;  /* 0x000004000003c802 */ /* 0x000fe40000000f00 */
[----:B------:R-:W-:-:S02]  /*1150*/  @!P4 LEA.HI.X R13, R2, R23, R0, 0x1, P5 ;  /* 0x00000017020dc211 */ /* 0x000fc400028f0c00 */
[----:B------:R-:W-:Y:S01]  /*1160*/  @!P3 MOV R2, 0x400 ;  /* 0x000004000002b802 */ /* 0x000fe20000000f00 */
[----:B------:R-:W5:Y:S01]  /*1170*/  @!P1 LDC.64 R22, c[0x0][0x240] ;  /* 0x00009000ff169b82 */ /* 0x000f620000000a00 */
[C---:B------:R-:W-:Y:S02]  /*1180*/  @!P3 IADD3 R0, P5, R48.reuse, 0x40, RZ ;  /* 0x000000403000b810 */ /* 0x040fe40007fbe0ff */
[----:B----4-:R-:W-:Y:S02]  /*1190*/  @!P6 LEA R37, R9, R4, 0x18 ;  /* 0x000000040925e211 */ /* 0x010fe400078ec0ff */
[----:B------:R-:W-:Y:S02]  /*11a0*/  @!P4 LEA R9, R11, R3, 0x18 ;  /* 0x000000030b09c211 */ /* 0x000fe400078ec0ff */
[----:B------:R-:W-:Y:S01]  /*11b0*/  @!P3 LEA R11, R15, R2, 0x18 ;  /* 0x000000020f0bb211 */ /* 0x000fe200078ec0ff */
[----:B------:R-:W-:Y:S01]  /*11c0*/  @!P3 IMAD.X R2, RZ, RZ, R49, P5 ;  /* 0x000000ffff02b224 */ /* 0x000fe200028e0631 */
[----:B------:R-:W-:Y:S01]  /*11d0*/  @!P2 IADD3 R6, P5, R48, 0x50, RZ ;  /* 0x000000503006a810 */ /* 0x000fe20007fbe0ff */
[----:B------:R-:W-:Y:S01]  /*11e0*/  @!P4 IMAD R9, R19, 0x2, R9 ;  /* 0x000000021309c824 */ /* 0x000fe200078e0209 */
[----:B------:R-:W-:Y:S01]  /*11f0*/  @!P2 MOV R4, 0x400 ;  /* 0x000004000004a802 */ /* 0x000fe20000000f00 */
[----:B-1----:R-:W-:Y:S01]  /*1200*/  @!P3 IMAD R2, R2, R16, RZ ;  /* 0x000000100202b224 */ /* 0x002fe200078e02ff */
[----:B------:R-:W-:Y:S01]  /*1210*/  @!P1 MOV R8, 0x400 ;  /* 0x0000040000089802 */ /* 0x000fe20000000f00 */
[----:B------:R-:W-:Y:S01]  /*1220*/  @!P2 IMAD.X R3, RZ, RZ, R49, P5 ;  /* 0x000000ffff03a224 */ /* 0x000fe200028e0631 */
[----:B------:R-:W-:Y:S01]  /*1230*/  @!P2 LEA R18, R18, R4, 0x18 ;  /* 0x000000041212a211 */ /* 0x000fe200078ec0ff */
[----:B------:R1:W-:Y:S01]  /*1240*/  @!P4 LDGSTS.E.BYPASS.LTC128B.128 [R9+0x1800], desc[UR16][R12.64] ;  /* 0x018000000c09cfae */ /* 0x0003e2000b901d50 */
[----:B------:R-:W-:Y:S01]  /*1250*/  @!P1 LEA R36, R25, R8, 0x18 ;  /* 0x0000000819249211 */ /* 0x000fe200078ec0ff */
[----:B------:R-:W-:Y:S01]  /*1260*/  @!P2 IMAD R4, R3, R20, RZ ;  /* 0x000000140304a224 */ /* 0x000fe200078e02ff */
[----:B---3--:R-:W-:Y:S01]  /*1270*/  @!P0 LEA R35, R24, R5, 0x18 ;  /* 0x0000000518238211 */ /* 0x008fe200078ec0ff */
[----:B------:R-:W-:Y:S01]  /*1280*/  @!P3 IMAD R8, R0, R17, R2 ;  /* 0x000000110008b224 */ /* 0x000fe200078e0202 */
[----:B------:R-:W3:Y:S01]  /*1290*/  @!P0 LDC.64 R24, c[0x0][0x240] ;  /* 0x00009000ff188b82 */ /* 0x000ee20000000a00 */
[----:B------:R-:W-:-:S02]  /*12a0*/  @!P3 IMAD.MOV.U32 R2, RZ, RZ, R10 ;  /* 0x000000ffff02b224 */ /* 0x000fc400078e000a */
[----:B------:R-:W-:Y:S02]  /*12b0*/  @!P3 IMAD.MOV.U32 R3, RZ, RZ, R7 ;  /* 0x000000ffff03b224 */ /* 0x000fe400078e0007 */
[----:B------:R-:W-:Y:S02]  /*12c0*/  @!P2 IMAD R15, R6, R21, R4 ;  /* 0x00000015060fa224 */ /* 0x000fe400078e0204 */
[----:B------:R-:W-:Y:S02]  /*12d0*/  @!P3 IMAD.WIDE.U32 R2, R0, R16, R2 ;  /* 0x000000100002b225 */ /* 0x000fe400078e0002 */
[----:B------:R-:W4:Y:S02]  /*12e0*/  @!P1 LDC.64 R16, c[0x0][0x210] ;  /* 0x00008400ff109b82 */ /* 0x000f240000000a00 */
[----:B------:R-:W-:Y:S02]  /*12f0*/  @!P2 IMAD.MOV.U32 R4, RZ, RZ, R10 ;  /* 0x000000ffff04a224 */ /* 0x000fe400078e000a */
[----:B------:R-:W-:-:S02]  /*1300*/  @!P2 IMAD.MOV.U32 R5, RZ, RZ, R7 ;  /* 0x000000ffff05a224 */ /* 0x000fc400078e0007 */
[----:B------:R-:W-:Y:S01]  /*1310*/  @!P3 IMAD.IADD R0, R3, 0x1, R8 ;  /* 0x000000010300b824 */ /* 0x000fe200078e0208 */
[----:B------:R-:W-:Y:S01]  /*1320*/  @!P3 LEA R8, P5, R2, R26, 0x1 ;  /* 0x0000001a0208b211 */ /* 0x000fe200078a08ff */
[----:B------:R-:W-:Y:S02]  /*1330*/  @!P2 IMAD.WIDE.U32 R4, R6, R20, R4 ;  /* 0x000000140604a225 */ /* 0x000fe400078e0004 */
[----:B------:R-:W4:Y:S02]  /*1340*/  @!P0 LDC.64 R20, c[0x0][0x210] ;  /* 0x00008400ff148b82 */ /* 0x000f240000000a00 */
[----:B------:R-:W-:Y:S01]  /*1350*/  @!P2 IMAD.IADD R3, R5, 0x1, R15 ;  /* 0x000000010503a824 */ /* 0x000fe200078e020f */
[----:B-1----:R-:W-:Y:S01]  /*1360*/  @!P3 LEA.HI.X R9, R2, R27, R0, 0x1, P5 ;  /* 0x0000001b0209b211 */ /* 0x002fe200028f0c00 */
[----:B------:R-:W-:Y:S01]  /*1370*/  @!P3 IMAD R0, R19, 0x2, R11 ;  /* 0x000000021300b824 */ /* 0x000fe200078e020b */
[C---:B--2---:R-:W-:Y:S01]  /*1380*/  @!P2 LEA R2, P4, R4.reuse, R30, 0x1 ;  /* 0x0000001e0402a211 */ /* 0x044fe200078808ff */
[----:B------:R-:W-:Y:S01]  /*1390*/  @!P1 IMAD.MOV.U32 R11, RZ, RZ, R7 ;  /* 0x000000ffff0b9224 */ /* 0x000fe200078e0007 */
[----:B------:R-:W-:Y:S01]  /*13a0*/  SHF.R.S32.HI R30, RZ, 0x1f, R29 ;  /* 0x0000001fff1e7819 */ /* 0x000fe2000001141d */
[----:B------:R-:W-:Y:S01]  /*13b0*/  @!P0 IMAD.MOV.U32 R13, RZ, RZ, R7 ;  /* 0x000000ffff0d8224 */ /* 0x000fe200078e0007 */
[----:B------:R-:W-:Y:S01]  /*13c0*/  @!P2 LEA.HI.X R3, R4, R31, R3, 0x1, P4 ;  /* 0x0000001f0403a211 */ /* 0x000fe200020f0c03 */
[----:B------:R1:W-:Y:S01]  /*13d0*/  @!P3 LDGSTS.E.BYPASS.LTC128B.128 [R0+0x2000], desc[UR16][R8.64] ;  /* 0x020000000800bfae */ /* 0x0003e2000b901d50 */
[C---:B------:R-:W-:Y:S01]  /*13e0*/  @!P1 IADD3 R4, P4, R48.reuse, 0x60, RZ ;  /* 0x0000006030049810 */ /* 0x040fe20007f9e0ff */
[----:B------:R-:W-:Y:S01]  /*13f0*/  @!P0 IMAD.MOV.U32 R12, RZ, RZ, R10 ;  /* 0x000000ffff0c8224 */ /* 0x000fe200078e000a */
[----:B------:R-:W-:Y:S01]  /*1400*/  @!P0 IADD3 R6, P3, R48, 0x70, RZ ;  /* 0x0000007030068810 */ /* 0x000fe20007f7e0ff */
[----:B------:R-:W-:Y:S01]  /*1410*/  IMAD.MOV.U32 R26, RZ, RZ, R32 ;  /* 0x000000ffff1a7224 */ /* 0x000fe200078e0020 */
[----:B------:R-:W-:Y:S01]  /*1420*/  SHF.R.S32.HI R31, RZ, 0x1f, R86 ;  /* 0x0000001fff1f7819 */ /* 0x000fe20000011456 */
[--C-:B------:R-:W-:Y:S01]  /*1430*/  @!P1 IMAD.X R5, RZ, RZ, R49.reuse, P4 ;  /* 0x000000ffff059224 */ /* 0x100fe200020e0631 */
[----:B------:R-:W-:Y:S01]  /*1440*/  ISETP.GE.AND P5, PT, R42, R34, PT ;  /* 0x000000222a00720c */ /* 0x000fe20003fa6270 */
[----:B------:R-:W-:-:S02]  /*1450*/  @!P0 IMAD.X R7, RZ, RZ, R49, P3 ;  /* 0x000000ffff078224 */ /* 0x000fc400018e0631 */
[----:B-1----:R-:W-:-:S10]  /*1460*/  @!P2 IMAD R0, R19, 0x2, R18 ;  /* 0x000000021300a824 */ /* 0x002fd400078e0212 */
[----:B------:R-:W1:Y:S01]  /*1470*/  @!P5 S2R R18, SR_CgaCtaId ;  /* 0x000000000012d919 */ /* 0x000e620000008800 */
[----:B------:R5:W-:Y:S01]  /*1480*/  @!P2 LDGSTS.E.BYPASS.LTC128B.128 [R0+0x2800], desc[UR16][R2.64] ;  /* 0x028000000200afae */ /* 0x000be2000b901d50 */
[----:B------:R-:W-:-:S13]  /*1490*/  ISETP.GE.AND P2, PT, R38, R34, PT ;  /* 0x000000222600720c */ /* 0x000fda0003f46270 */
[----:B------:R-:W2:Y:S01]  /*14a0*/  @!P2 S2R R15, SR_CgaCtaId ;  /* 0x00000000000fa919 */ /* 0x000ea20000008800 */
[----:B-----5:R-:W-:Y:S02]  /*14b0*/  @!P1 IMAD R0, R5, R22, RZ ;  /* 0x0000001605009224 */ /* 0x020fe400078e02ff */
[----:B---3--:R-:W-:Y:S02]  /*14c0*/  @!P0 IMAD R5, R7, R24, RZ ;  /* 0x0000001807058224 */ /* 0x008fe400078e02ff */
[C---:B------:R-:W-:Y:S02]  /*14d0*/  @!P1 IMAD R8, R4.reuse, R23, R0 ;  /* 0x0000001704089224 */ /* 0x040fe400078e0200 */
[----:B------:R-:W-:Y:S02]  /*14e0*/  @!P1 IMAD.WIDE.U32 R2, R4, R22, R10 ;  /* 0x0000001604029225 */ /* 0x000fe400078e000a */
[----:B------:R-:W3:Y:S02]  /*14f0*/  @!P2 LDC.64 R22, c[0x0][0x218] ;  /* 0x00008600ff16ab82 */ /* 0x000ee40000000a00 */
[----:B------:R-:W-:Y:S01]  /*1500*/  @!P0 IMAD R7, R6, R25, R5 ;  /* 0x0000001906078224 */ /* 0x000fe200078e0205 */
[----:B----4-:R-:W-:Y:S01]  /*1510*/  @!P1 LEA R10, P3, R2, R16, 0x1 ;  /* 0x00000010020a9211 */ /* 0x010fe200078608ff */
[----:B------:R-:W-:-:S04]  /*1520*/  @!P0 IMAD.WIDE.U32 R4, R6, R24, R12 ;  /* 0x0000001806048225 */ /* 0x000fc800078e000c */
[----:B------:R-:W4:Y:S01]  /*1530*/  @!P6 LDC.64 R12, c[0x0][0x218] ;  /* 0x00008600ff0ceb82 */ /* 0x000f220000000a00 */
[----:B------:R-:W-:Y:S02]  /*1540*/  IMAD R0, R30, UR6, RZ ;  /* 0x000000061e007c24 */ /* 0x000fe4000f8e02ff */
[----:B------:R-:W-:Y:S02]  /*1550*/  @!P1 IMAD.IADD R3, R3, 0x1, R8 ;  /* 0x0000000103039824 */ /* 0x000fe400078e0208 */
[----:B------:R-:W-:Y:S01]  /*1560*/  IMAD R0, R29, UR7, R0 ;  /* 0x000000071d007c24 */ /* 0x000fe2000f8e0200 */
[----:B------:R-:W-:Y:S01]  /*1570*/  ULDC.64 UR6, c[0x0][0x268] ;  /* 0x00009a0000067ab9 */ /* 0x000fe20000000a00 */
[----:B------:R-:W-:Y:S01]  /*1580*/  IMAD R6, R136, R86, RZ ;  /* 0x0000005688067224 */ /* 0x000fe200078e02ff */
[----:B------:R-:W-:Y:S01]  /*1590*/  @!P1 LEA.HI.X R11, R2, R17, R3, 0x1, P3 ;  /* 0x00000011020b9211 */ /* 0x000fe200018f0c03 */
[----:B------:R-:W-:Y:S01]  /*15a0*/  IMAD.IADD R27, R33, 0x1, R0 ;  /* 0x00000001211b7824 */ /* 0x000fe200078e0200 */
[----:B------:R-:W-:Y:S01]  /*15b0*/  @!P0 LEA R8, P3, R4, R20, 0x1 ;  /* 0x0000001404088211 */ /* 0x000fe200078608ff */
[----:B------:R-:W-:Y:S01]  /*15c0*/  @!P0 IMAD.IADD R5, R5, 0x1, R7 ;  /* 0x0000000105058824 */ /* 0x000fe200078e0207 */
[----:B------:R-:W5:Y:S01]  /*15d0*/  @!P5 LDC.64 R24, c[0x0][0x218] ;  /* 0x00008600ff18db82 */ /* 0x000f620000000a00 */
[-C--:B------:R-:W-:Y:S01]  /*15e0*/  IMAD R0, R31, R239.reuse, R6 ;  /* 0x000000ef1f007224 */ /* 0x080fe200078e0206 */
[----:B------:R1:W-:Y:S01]  /*15f0*/  STL.64 [R1+0x38], R26 ;  /* 0x0000381a01007387 */ /* 0x0003e20000100a00 */
[----:B------:R-:W-:Y:S01]  /*1600*/  IMAD.WIDE.U32 R2, R86, R239, R26 ;  /* 0x000000ef56027225 */ /* 0x000fe200078e001a */
[----:B------:R-:W-:-:S03]  /*1610*/  @!P0 LEA.HI.X R9, R4, R21, R5, 0x1, P3 ;  /* 0x0000001504098211 */ /* 0x000fc600018f0c05 */
[----:B------:R-:W-:Y:S01]  /*1620*/  IMAD.IADD R3, R3, 0x1, R0 ;  /* 0x0000000103037824 */ /* 0x000fe200078e0200 */
[----:B------:R-:W-:Y:S01]  /*1630*/  @!P2 LEA R0, P4, R84, R2, 0x4 ;  /* 0x000000025400a211 */ /* 0x000fe200078820ff */
[C---:B------:R-:W-:Y:S02]  /*1640*/  @!P1 IMAD R5, R19.reuse, 0x2, R36 ;  /* 0x0000000213059824 */ /* 0x040fe400078e0224 */
[----:B------:R-:W-:Y:S01]  /*1650*/  @!P0 IMAD R4, R19, 0x2, R35 ;  /* 0x0000000213048824 */ /* 0x000fe200078e0223 */
[C---:B----4-:R-:W-:Y:S01]  /*1660*/  @!P6 LEA R6, P3, R2.reuse, R12, 0x1 ;  /* 0x0000000c0206e211 */ /* 0x050fe200078608ff */
[----:B------:R-:W-:Y:S01]  /*1670*/  IMAD.WIDE.U32 R32, R29, UR6, R40 ;  /* 0x000000061d207c25 */ /* 0x000fe2000f8e0028 */
[----:B------:R4:W-:Y:S01]  /*1680*/  @!P1 LDGSTS.E.BYPASS.LTC128B.128 [R5+0x3000], desc[UR16][R10.64] ;  /* 0x030000000a059fae */ /* 0x0009e2000b901d50 */
[-C--:B------:R-:W-:Y:S02]  /*1690*/  ISETP.GE.AND P1, PT, R45, R34.reuse, PT ;  /* 0x000000222d00720c */ /* 0x080fe40003f26270 */
[----:B------:R-:W-:Y:S01]  /*16a0*/  @!P6 LEA.HI.X R7, R2, R13, R3, 0x1, P3 ;  /* 0x0000000d0207e211 */ /* 0x000fe200018f0c03 */
[----:B------:R2:W-:Y:S01]  /*16b0*/  @!P0 LDGSTS.E.BYPASS.LTC128B.128 [R4+0x3800], desc[UR16][R8.64] ;  /* 0x0380000008048fae */ /* 0x0005e2000b901d50 */
[----:B------:R-:W-:-:S02]  /*16c0*/  ISETP.GE.AND P3, PT, R39, R34, PT ;  /* 0x000000222700720c */ /* 0x000fc40003f66270 */
[----:B------:R-:W-:Y:S01]  /*16d0*/  ISETP.GE.AND P0, PT, R44, R34, PT ;  /* 0x000000222c00720c */ /* 0x000fe20003f06270 */
[----:B------:R-:W-:Y:S06]  /*16e0*/  STL.64 [R1+0x40], R32 ;  /* 0x0000402001007387 */ /* 0x000fec0000100a00 */
[----:B------:R-:W1:Y:S01]  /*16f0*/  @!P1 S2R R12, SR_CgaCtaId ;  /* 0x00000000000c9919 */ /* 0x000e620000008800 */
[----:B------:R-:W5:Y:S03]  /*1700*/  @!P1 LDC.64 R16, c[0x0][0x218] ;  /* 0x00008600ff109b82 */ /* 0x000f660000000a00 */
[----:B------:R-:W1:Y:S05]  /*1710*/  @!P3 S2R R13, SR_CgaCtaId ;  /* 0x00000000000db919 */ /* 0x000e6a0000008800 */
[----:B------:R-:W5:Y:S01]  /*1720*/  @!P0 LDC.64 R20, c[0x0][0x218] ;  /* 0x00008600ff148b82 */ /* 0x000f620000000a00 */
[----:B----4-:R-:W-:Y:S01]  /*1730*/  @!P6 IMAD R5, R19, 0x2, R37 ;  /* 0x000000021305e824 */ /* 0x010fe200078e0225 */
[----:B--2---:R-:W-:-:S04]  /*1740*/  @!P2 LEA.HI.X R9, R84, R3, R85, 0x4, P4 ;  /* 0x000000035409a211 */ /* 0x004fc800020f2455 */
[----:B------:R2:W-:Y:S01]  /*1750*/  @!P6 LDGSTS.E.BYPASS.LTC128B.128 [R5+0x4000], desc[UR16][R6.64] ;  /* 0x040000000605efae */ /* 0x0005e2000b901d50 */
[----:B---3--:R-:W-:Y:S01]  /*1760*/  @!P2 LEA R4, P4, R0, R22, 0x1 ;  /* 0x000000160004a211 */ /* 0x008fe200078808ff */
[----:B------:R-:W3:Y:S01]  /*1770*/  @!P3 LDC.64 R10, c[0x0][0x218] ;  /* 0x00008600ff0abb82 */ /* 0x000ee20000000a00 */
[----:B------:R-:W-:Y:S02]  /*1780*/  @!P2 MOV R8, 0x400 ;  /* 0x000004000008a802 */ /* 0x000fe40000000f00 */
[----:B------:R-:W-:Y:S02]  /*1790*/  ISETP.GE.AND P6, PT, R43, R34, PT ;  /* 0x000000222b00720c */ /* 0x000fe40003fc6270 */
[----:B------:R-:W-:-:S11]  /*17a0*/  @!P2 LEA R8, R15, R8, 0x18 ;  /* 0x000000080f08a211 */ /* 0x000fd600078ec0ff */
[----:B------:R-:W4:Y:S01]  /*17b0*/  @!P6 S2R R15, SR_CgaCtaId ;  /* 0x00000000000fe919 */ /* 0x000f220000008800 */
[----:B--2---:R-:W-:Y:S01]  /*17c0*/  @!P2 LEA.HI.X R5, R0, R23, R9, 0x1, P4 ;  /* 0x000000170005a211 */ /* 0x004fe200020f0c09 */
[----:B------:R-:W-:Y:S01]  /*17d0*/  @!P2 IMAD R0, R19, 0x2, R8 ;  /* 0x000000021300a824 */ /* 0x000fe200078e0208 */
[----:B------:R-:W2:Y:S01]  /*17e0*/  @!P0 S2R R9, SR_CgaCtaId ;  /* 0x0000000000098919 */ /* 0x000ea20000008800 */
[----:B------:R-:W-:Y:S01]  /*17f0*/  ISETP.GE.AND P4, PT, R46, R34, PT ;  /* 0x000000222e00720c */ /* 0x000fe20003f86270 */
[C---:B------:R-:W-:Y:S02]  /*1800*/  IMAD.SHL.U32 R6, R85.reuse, 0x20, RZ ;  /* 0x0000002055067824 */ /* 0x040fe400078e00ff */
[----:B------:R1:W-:Y:S01]  /*1810*/  @!P2 LDGSTS.E.BYPASS.LTC128B.128 [R0+0x4800], desc[UR16][R4.64] ;  /* 0x048000000400afae */ /* 0x0003e2000b901d50 */
[----:B------:R-:W-:-:S09]  /*1820*/  @!P1 IMAD R8, R85, 0x30, RZ ;  /* 0x0000003055089824 */ /* 0x000fd200078e02ff */
[----:B------:R-:W5:Y:S01]  /*1830*/  @!P4 S2R R22, SR_CgaCtaId ;  /* 0x000000000016c919 */ /* 0x000f620000008800 */
[----:B-1----:R-:W-:-:S03]  /*1840*/  IMAD.WIDE.U32 R4, R84, 0x20, RZ ;  /* 0x0000002054047825 */ /* 0x002fc600078e00ff */
[----:B------:R-:W-:-:S04]  /*1850*/  @!P3 IADD3 R0, P2, R2, R4, RZ ;  /* 0x000000040200b210 */ /* 0x000fc80007f5e0ff */
[----:B------:R-:W-:Y:S02]  /*1860*/  @!P3 IADD3.X R4, R3, R5, R6, P2, !PT ;  /* 0x000000050304b210 */ /* 0x000fe400017fe406 */
[C---:B---3--:R-:W-:Y:S02]  /*1870*/  @!P3 LEA R6, P2, R0.reuse, R10, 0x1 ;  /* 0x0000000a0006b211 */ /* 0x048fe400078408ff */
[----:B------:R-:W-:Y:S02]  /*1880*/  @!P3 MOV R5, 0x400 ;  /* 0x000004000005b802 */ /* 0x000fe40000000f00 */
[----:B------:R-:W-:Y:S01]  /*1890*/  @!P3 LEA.HI.X R7, R0, R11, R4, 0x1, P2 ;  /* 0x0000000b0007b211 */ /* 0x000fe200010f0c04 */
[----:B------:R-:W-:Y:S01]  /*18a0*/  @!P4 IMAD.MOV.U32 R11, RZ, RZ, R3 ;  /* 0x000000ffff0bc224 */ /* 0x000fe200078e0003 */
[----:B------:R-:W-:Y:S02]  /*18b0*/  @!P1 MOV R4, 0x400 ;  /* 0x0000040000049802 */ /* 0x000fe40000000f00 */
[----:B------:R-:W-:-:S02]  /*18c0*/  @!P0 MOV R0, 0x400 ;  /* 0x0000040000008802 */ /* 0x000fc40000000f00 */
[----:B------:R-:W-:Y:S02]  /*18d0*/  @!P3 LEA R5, R13, R5, 0x18 ;  /* 0x000000050d05b211 */ /* 0x000fe400078ec0ff */
[----:B------:R-:W-:Y:S02]  /*18e0*/  @!P1 LEA R13, R12, R4, 0x18 ;  /* 0x000000040c0d9211 */ /* 0x000fe400078ec0ff */
[----:B--2---:R-:W-:Y:S01]  /*18f0*/  @!P0 LEA R12, R9, R0, 0x18 ;  /* 0x00000000090c8211 */ /* 0x004fe200078ec0ff */
[----:B------:R-:W-:Y:S01]  /*1900*/  @!P3 IMAD R0, R19, 0x2, R5 ;  /* 0x000000021300b824 */ /* 0x000fe200078e0205 */
[----:B------:R-:W-:Y:S01]  /*1910*/  @!P4 MOV R10, 0x400 ;  /* 0x00000400000ac802 */ /* 0x000fe20000000f00 */
[----:B------:R-:W-:Y:S01]  /*1920*/  @!P1 IMAD.WIDE.U32 R4, R84, 0x30, R2 ;  /* 0x0000003054049825 */ /* 0x000fe200078e0002 */
[----:B------:R-:W-:Y:S02]  /*1930*/  ISETP.GE.AND P2, PT, R38, R34, PT ;  /* 0x000000222600720c */ /* 0x000fe40003f46270 */
[----:B------:R1:W-:Y:S01]  /*1940*/  @!P3 LDGSTS.E.BYPASS.LTC128B.128 [R0+0x5000], desc[UR16][R6.64] ;  /* 0x050000000600bfae */ /* 0x0003e2000b901d50 */
[----:B------:R-:W-:Y:S01]  /*1950*/  @!P1 IMAD.IADD R9, R5, 0x1, R8 ;  /* 0x0000000105099824 */ /* 0x000fe200078e0208 */
[----:B-----5:R-:W-:Y:S01]  /*1960*/  @!P4 LEA R10, R22, R10, 0x18 ;  /* 0x0000000a160ac211 */ /* 0x020fe200078ec0ff */
[C---:B------:R-:W-:Y:S01]  /*1970*/  @!P1 IMAD R13, R19.reuse, 0x2, R13 ;  /* 0x00000002130d9824 */ /* 0x040fe200078e020d */
[----:B------:R-:W2:Y:S01]  /*1980*/  @!P6 LDC.64 R22, c[0x0][0x218] ;  /* 0x00008600ff16eb82 */ /* 0x000ea20000000a00 */
[----:B------:R-:W-:Y:S01]  /*1990*/  @!P0 IMAD R12, R19, 0x2, R12 ;  /* 0x00000002130c8824 */ /* 0x000fe200078e020c */
[----:B-1----:R-:W-:-:S02]  /*19a0*/  @!P6 MOV R7, 0x400 ;  /* 0x000004000007e802 */ /* 0x002fc40000000f00 */
[----:B------:R-:W-:Y:S02]  /*19b0*/  @!P5 MOV R0, 0x400 ;  /* 0x000004000000d802 */ /* 0x000fe40000000f00 */
[----:B------:R-:W-:Y:S02]  /*19c0*/  @!P1 LEA R6, P3, R4, R16, 0x1 ;  /* 0x0000001004069211 */ /* 0x000fe400078608ff */
[----:B----4-:R-:W-:Y:S01]  /*19d0*/  @!P6 LEA R8, R15, R7, 0x18 ;  /* 0x000000070f08e211 */ /* 0x010fe200078ec0ff */
[----:B------:R-:W-:Y:S01]  /*19e0*/  @!P4 IMAD R15, R85, 0x70, RZ ;  /* 0x00000070550fc824 */ /* 0x000fe200078e02ff */
[----:B------:R-:W-:Y:S02]  /*19f0*/  @!P5 LEA R5, R18, R0, 0x18 ;  /* 0x000000001205d211 */ /* 0x000fe400078ec0ff */
[----:B------:R-:W-:Y:S01]  /*1a00*/  @!P1 LEA.HI.X R7, R4, R17, R9, 0x1, P3 ;  /* 0x0000001104079211 */ /* 0x000fe200018f0c09 */
[C---:B------:R-:W-:Y:S01]  /*1a10*/  @!P6 IMAD R26, R19.reuse, 0x2, R8 ;  /* 0x00000002131ae824 */ /* 0x040fe200078e0208 */
[----:B------:R-:W-:Y:S01]  /*1a20*/  @!P0 LEA R0, P3, R84, R2, 0x6 ;  /* 0x0000000254008211 */ /* 0x000fe200078630ff */
[----:B------:R-:W-:-:S02]  /*1a30*/  @!P5 IMAD R27, R19, 0x2, R5 ;  /* 0x00000002131bd824 */ /* 0x000fc400078e0205 */
[----:B------:R-:W-:Y:S01]  /*1a40*/  @!P5 IMAD.MOV.U32 R8, RZ, RZ, R2 ;  /* 0x000000ffff08d224 */ /* 0x000fe200078e0002 */
[----:B------:R-:W-:Y:S01]  /*1a50*/  @!P0 LEA.HI.X R5, R84, R3, R85, 0x6, P3 ;  /* 0x0000000354058211 */ /* 0x000fe200018f3455 */
[----:B------:R-:W-:Y:S01]  /*1a60*/  @!P5 IMAD.MOV.U32 R9, RZ, RZ, R3 ;  /* 0x000000ffff09d224 */ /* 0x000fe200078e0003 */
[C---:B------:R-:W-:Y:S01]  /*1a70*/  @!P0 LEA R4, P3, R0.reuse, R20, 0x1 ;  /* 0x0000001400048211 */ /* 0x040fe200078608ff */
[----:B------:R1:W-:Y:S01]  /*1a80*/  @!P1 LDGSTS.E.BYPASS.LTC128B.128 [R13+0x5800], desc[UR16][R6.64] ;  /* 0x05800000060d9fae */ /* 0x0003e2000b901d50 */
[----:B------:R-:W-:Y:S02]  /*1a90*/  @!P4 IMAD R19, R19, 0x2, R10 ;  /* 0x000000021313c824 */ /* 0x000fe400078e020a */
[----:B------:R-:W-:Y:S01]  /*1aa0*/  @!P0 LEA.HI.X R5, R0, R21, R5, 0x1, P3 ;  /* 0x0000001500058211 */ /* 0x000fe200018f0c05 */
[----:B------:R-:W-:Y:S01]  /*1ab0*/  IMAD R0, R30, UR6, RZ ;  /* 0x000000061e007c24 */ /* 0x000fe2000f8e02ff */
[----:B------:R-:W3:Y:S01]  /*1ac0*/  @!P4 LDC.64 R20, c[0x0][0x218] ;  /* 0x00008600ff14cb82 */ /* 0x000ee20000000a00 */
[----:B------:R-:W-:-:S02]  /*1ad0*/  @!P4 IMAD.MOV.U32 R10, RZ, RZ, R2 ;  /* 0x000000ffff0ac224 */ /* 0x000fc400078e0002 */
[----:B------:R4:W-:Y:S01]  /*1ae0*/  @!P0 LDGSTS.E.BYPASS.LTC128B.128 [R12+0x6000], desc[UR16][R4.64] ;  /* 0x06000000040c8fae */ /* 0x0009e2000b901d50 */
[----:B------:R-:W-:Y:S01]  /*1af0*/  IMAD R18, R29, UR7, R0 ;  /* 0x000000071d127c24 */ /* 0x000fe2000f8e0200 */
[----:B------:R-:W-:-:S13]  /*1b00*/  ISETP.GE.AND P0, PT, R14, R34, PT ;  /* 0x000000220e00720c */ /* 0x000fda0003f06270 */
[----:B------:R-:W5:Y:S01]  /*1b10*/  @!P0 LDC.64 R16, c[0x0][0x220] ;  /* 0x00008800ff108b82 */ /* 0x000f620000000a00 */
[----:B-1----:R-:W-:Y:S02]  /*1b20*/  @!P5 IMAD R13, R85, 0x60, RZ ;  /* 0x00000060550dd824 */ /* 0x002fe400078e02ff */
[----:B------:R-:W-:-:S04]  /*1b30*/  @!P4 IMAD.WIDE.U32 R6, R84, 0x70, R10 ;  /* 0x000000705406c825 */ /* 0x000fc800078e000a */
[----:B----4-:R-:W-:Y:S02]  /*1b40*/  @!P6 IMAD R12, R85, 0x50, RZ ;  /* 0x00000050550ce824 */ /* 0x010fe400078e02ff */
[----:B------:R-:W-:-:S04]  /*1b50*/  @!P6 IMAD.WIDE.U32 R4, R84, 0x50, R2 ;  /* 0x000000505404e825 */ /* 0x000fc800078e0002 */
[----:B------:R-:W-:Y:S01]  /*1b60*/  @!P5 IMAD.WIDE.U32 R2, R84, 0x60, R8 ;  /* 0x000000605402d825 */ /* 0x000fe200078e0008 */
[----:B--2---:R-:W-:-:S03]  /*1b70*/  @!P6 LEA R8, P3, R4, R22, 0x1 ;  /* 0x000000160408e211 */ /* 0x004fc600078608ff */
[----:B------:R-:W-:Y:S01]  /*1b80*/  @!P6 IMAD.IADD R0, R5, 0x1, R12 ;  /* 0x000000010500e824 */ /* 0x000fe200078e020c */
[----:B------:R-:W-:Y:S01]  /*1b90*/  @!P5 LEA R10, P1, R2, R24, 0x1 ;  /* 0x00000018020ad211 */ /* 0x000fe200078208ff */
[----:B------:R-:W-:Y:S02]  /*1ba0*/  @!P5 IMAD.IADD R3, R3, 0x1, R13 ;  /* 0x000000010303d824 */ /* 0x000fe400078e020d */
[----:B------:R-:W1:Y:S01]  /*1bb0*/  @!P2 LDC.64 R12, c[0x0][0x220] ;  /* 0x00008800ff0cab82 */ /* 0x000e620000000a00 */
[----:B------:R-:W-:Y:S01]  /*1bc0*/  @!P6 LEA.HI.X R9, R4, R23, R0, 0x1, P3 ;  /* 0x000000170409e211 */ /* 0x000fe200018f0c00 */
[----:B------:R-:W-:Y:S01]  /*1bd0*/  @!P4 IMAD.IADD R0, R7, 0x1, R15 ;  /* 0x000000010700c824 */ /* 0x000fe200078e020f */
[----:B------:R-:W-:Y:S01]  /*1be0*/  @!P5 LEA.HI.X R11, R2, R25, R3, 0x1, P1 ;  /* 0x00000019020bd211 */ /* 0x000fe200008f0c03 */
[----:B------:R-:W-:Y:S01]  /*1bf0*/  IMAD R7, R31, R204, RZ ;  /* 0x000000cc1f077224 */ /* 0x000fe200078e02ff */
[----:B---3--:R-:W-:Y:S01]  /*1c00*/  @!P4 LEA R2, P1, R6, R20, 0x1 ;  /* 0x000000140602c211 */ /* 0x008fe200078208ff */
[----:B------:R-:W-:Y:S01]  /*1c10*/  @!P6 LDGSTS.E.BYPASS.LTC128B.128 [R26+0x6800], desc[UR16][R8.64] ;  /* 0x06800000081aefae */ /* 0x000fe2000b901d50 */
[----:B------:R-:W-:Y:S01]  /*1c20*/  IMAD.WIDE.U32 R4, R86, R204, RZ ;  /* 0x000000cc56047225 */ /* 0x000fe200078e00ff */
[----:B------:R-:W-:-:S02]  /*1c30*/  ISETP.GE.AND P6, PT, R39, R34, PT ;  /* 0x000000222700720c */ /* 0x000fc40003fc6270 */
[----:B------:R-:W-:Y:S01]  /*1c40*/  @!P4 LEA.HI.X R3, R6, R21, R0, 0x1, P1 ;  /* 0x000000150603c211 */ /* 0x000fe200008f0c00 */
[----:B------:R-:W-:Y:S01]  /*1c50*/  @!P5 LDGSTS.E.BYPASS.LTC128B.128 [R27+0x7000], desc[UR16][R10.64] ;  /* 0x070000000a1bdfae */ /* 0x000fe2000b901d50 */
[----:B------:R-:W-:Y:S01]  /*1c60*/  IMAD R0, R86, R205, R7 ;  /* 0x000000cd56007224 */ /* 0x000fe200078e0207 */
[-C--:B------:R-:W-:Y:S01]  /*1c70*/  ISETP.GE.AND P5, PT, R45, R34.reuse, PT ;  /* 0x000000222d00720c */ /* 0x080fe20003fa6270 */
[----:B------:R-:W-:Y:S01]  /*1c80*/  IMAD.IADD R6, R33, 0x1, R18 ;  /* 0x0000000121067824 */ /* 0x000fe200078e0212 */
[----:B------:R2:W-:Y:S01]  /*1c90*/  @!P4 LDGSTS.E.BYPASS.LTC128B.128 [R19+0x7800], desc[UR16][R2.64] ;  /* 0x078000000213cfae */ /* 0x0005e2000b901d50 */
[----:B------:R-:W-:Y:S01]  /*1ca0*/  IMAD.IADD R0, R5, 0x1, R0 ;  /* 0x0000000105007824 */ /* 0x000fe200078e0200 */
[-C--:B------:R-:W-:Y:S02]  /*1cb0*/  ISETP.GE.AND P4, PT, R44, R34.reuse, PT ;  /* 0x000000222c00720c */ /* 0x080fe40003f86270 */
[----:B------:R-:W0:Y:S01]  /*1cc0*/  LDGDEPBAR ;  /* 0x00000000000079af */ /* 0x000e220000000000 */
[----:B------:R-:W-:Y:S01]  /*1cd0*/  ISETP.GE.AND P3, PT, R43, R34, PT ;  /* 0x000000222b00720c */ /* 0x000fe20003f66270 */
[----:B------:R-:W3:Y:S02]  /*1ce0*/  @!P6 LDC.64 R22, c[0x0][0x220] ;  /* 0x00008800ff16eb82 */ /* 0x000ee40000000a00 */
[----:B------:R4:W-:Y:S06]  /*1cf0*/  STL [R1+0x50], R6 ;  /* 0x0000500601007387 */ /* 0x0009ec0000100800 */
[----:B------:R-:W3:Y:S01]  /*1d00*/  @!P5 LDC.64 R20, c[0x0][0x220] ;  /* 0x00008800ff14db82 */ /* 0x000ee20000000a00 */
[----:B--2---:R-:W-:Y:S01]  /*1d10*/  LEA R2, P1, R4, R32, 0x7 ;  /* 0x0000002004027211 */ /* 0x004fe200078238ff */
[----:B------:R-:W-:-:S06]  /*1d20*/  DEPBAR.LE SB0, 0x0 ;  /* 0x000080000000791a */ /* 0x000fcc0000000000 */
[----:B------:R-:W-:Y:S01]  /*1d30*/  BAR.SYNC.DEFER_BLOCKING 0x0 ;  /* 0x0000000000007b1d */ /* 0x000fe20000010000 */
[----:B------:R-:W-:Y:S02]  /*1d40*/  LEA.HI.X R3, R4, R6, R0, 0x7, P1 ;  /* 0x0000000604037211 */ /* 0x000fe400008f3c00 */
[----:B----4-:R-:W-:Y:S02]  /*1d50*/  LEA.HI R6, R47, R87, RZ, 0x4 ;  /* 0x000000572f067211 */ /* 0x010fe400078f20ff */
[----:B-----5:R-:W-:-:S03]  /*1d60*/  @!P0 LEA R4, P1, R2, R16, 0x1 ;  /* 0x0000001002048211 */ /* 0x020fc600078208ff */
[----:B------:R-:W2:Y:S01]  /*1d70*/  @!P4 LDC.64 R18, c[0x0][0x220] ;  /* 0x00008800ff12cb82 */ /* 0x000ea20000000a00 */
[----:B------:R-:W-:Y:S02]  /*1d80*/  LOP3.LUT R0, R6, 0xfffffff0, RZ, 0xc0, !PT ;  /* 0xfffffff006007812 */ /* 0x000fe400078ec0ff */
[----:B------:R-:W-:Y:S02]  /*1d90*/  @!P0 LEA.HI.X R5, R2, R17, R3, 0x1, P1 ;  /* 0x0000001102058211 */ /* 0x000fe400008f0c03 */
[----:B------:R-:W-:Y:S01]  /*1da0*/  SHF.R.S32.HI R8, RZ, 0x4, R6 ;  /* 0x00000004ff087819 */ /* 0x000fe20000011406 */
[----:B------:R-:W-:Y:S01]  /*1db0*/  IMAD.IADD R0, R87, 0x1, -R0 ;  /* 0x0000000157007824 */ /* 0x000fe200078e0a00 */
[----:B------:R-:W-:Y:S02]  /*1dc0*/  ISETP.GE.AND P1, PT, R42, R34, PT ;  /* 0x000000222a00720c */ /* 0x000fe40003f26270 */
[----:B------:R-:W-:Y:S02]  /*1dd0*/  LEA.HI R6, R6, R8, RZ, 0x1 ;  /* 0x0000000806067211 */ /* 0x000fe400078f08ff */
[----:B------:R-:W-:-:S02]  /*1de0*/  SHF.R.S32.HI R16, RZ, 0x1f, R0 ;  /* 0x0000001fff107819 */ /* 0x000fc40000011400 */
[----:B------:R-:W-:Y:S02]  /*1df0*/  LOP3.LUT R10, R6, 0xfffffffe, RZ, 0xc0, !PT ;  /* 0xfffffffe060a7812 */ /* 0x000fe400078ec0ff */
[----:B------:R-:W-:Y:S01]  /*1e00*/  LEA.HI R16, R16, R0, RZ, 0x3 ;  /* 0x0000000010107211 */ /* 0x000fe200078f18ff */
[----:B------:R-:W-:Y:S02]  /*1e10*/  @P0 STS.128 [R238+0x8000], RZ ;  /* 0x008000ffee000388 */ /* 0x000fe40000000c00 */
[----:B------:R-:W-:Y:S02]  /*1e20*/  IMAD.IADD R15, R8, 0x1, -R10 ;  /* 0x00000001080f7824 */ /* 0x000fe400078e0a0a */
[----:B------:R-:W-:Y:S01]  /*1e30*/  IMAD.SHL.U32 R10, R52, 0x40, RZ ;  /* 0x00000040340a7824 */ /* 0x000fe200078e00ff */
[----:B------:R-:W-:Y:S01]  /*1e40*/  @!PT LDS RZ, [RZ] ;  /* 0x00000000fffff984 */ /* 0x000fe20000000800 */
[----:B------:R-:W-:Y:S01]  /*1e50*/  @!PT LDS RZ, [RZ] ;  /* 0x00000000fffff984 */ /* 0x000fe20000000800 */
[----:B------:R-:W-:Y:S01]  /*1e60*/  @!PT LDS RZ, [RZ] ;  /* 0x00000000fffff984 */ /* 0x000fe20000000800 */
[----:B------:R4:W-:Y:S01]  /*1e70*/  @!P0 LDGSTS.E.BYPASS.LTC128B.128 [R238+0x8000], desc[UR16][R4.64] ;  /* 0x0800000004ee8fae */ /* 0x0009e2000b901d50 */
[----:B------:R-:W-:Y:S01]  /*1e80*/  @!P2 LEA R7, P0, R204, R2, 0x4 ;  /* 0x00000002cc07a211 */ /* 0x000fe200078020ff */
[----:B------:R-:W-:-:S02]  /*1e90*/  IMAD.SHL.U32 R8, R205, 0x20, RZ ;  /* 0x00000020cd087824 */ /* 0x000fc400078e00ff */
[----:B------:R-:W-:Y:S01]  /*1ea0*/  @P2 STS.128 [R238+0x8800], RZ ;  /* 0x008800ffee002388 */ /* 0x000fe20000000c00 */
[----:B------:R-:W-:Y:S02]  /*1eb0*/  @!P2 LEA.HI.X R9, R204, R3, R205, 0x4, P0 ;  /* 0x00000003cc09a211 */ /* 0x000fe400000f24cd */
[----:B-1----:R-:W-:-:S04]  /*1ec0*/  @!P2 LEA R6, P0, R7, R12, 0x1 ;  /* 0x0000000c0706a211 */ /* 0x002fc800078008ff */
[----:B------:R-:W-:Y:S02]  /*1ed0*/  @!P2 LEA.HI.X R7, R7, R13, R9, 0x1, P0 ;  /* 0x0000000d0707a211 */ /* 0x000fe400000f0c09 */
[----:B------:R-:W-:-:S03]  /*1ee0*/  LOP3.LUT R9, R16, 0xfffffff8, RZ, 0xc0, !PT ;  /* 0xfffffff810097812 */ /* 0x000fc600078ec0ff */
[----:B------:R-:W-:Y:S01]  /*1ef0*/  @!PT LDS RZ, [RZ] ;  /* 0x00000000fffff984 */ /* 0x000fe20000000800 */
[----:B------:R-:W-:Y:S01]  /*1f00*/  @!PT LDS RZ, [RZ] ;  /* 0x00000000fffff984 */ /* 0x000fe20000000800 */
[----:B------:R-:W-:Y:S01]  /*1f10*/  @!PT LDS RZ, [RZ] ;  /* 0x00000000fffff984 */ /* 0x000fe20000000800 */
[----:B------:R1:W-:Y:S01]  /*1f20*/  @!P2 LDGSTS.E.BYPASS.LTC128B.128 [R238+0x8800], desc[UR16][R6.64] ;  /* 0x0880000006eeafae */ /* 0x0003e2000b901d50 */
[----:B------:R-:W-:Y:S01]  /*1f30*/  ISETP.GE.AND P2, PT, R46, R34, PT ;  /* 0x000000222e00720c */ /* 0x000fe20003f46270 */
[----:B------:R-:W-:Y:S01]  /*1f40*/  IMAD.IADD R29, R0, 0x1, -R9 ;  /* 0x00000001001d7824 */ /* 0x000fe200078e0a09 */
[----:B------:R-:W-:Y:S01]  /*1f50*/  LOP3.LUT R0, R10, 0x1c0, RZ, 0xc0, !PT ;  /* 0x000001c00a007812 */ /* 0x000fe200078ec0ff */
[----:B------:R-:W-:Y:S01]  /*1f60*/  IMAD.SHL.U32 R10, R15, 0x8, RZ ;  /* 0x000000080f0a7824 */ /* 0x000fe200078e00ff */
[----:B------:R-:W-:Y:S01]  /*1f70*/  @P6 STS.128 [R238+0x9000], RZ ;  /* 0x009000ffee006388 */ /* 0x000fe20000000c00 */
[----:B----4-:R-:W-:-:S03]  /*1f80*/  IMAD.WIDE.U32 R4, R204, 0x20, RZ ;  /* 0x00000020cc047825 */ /* 0x010fc600078e00ff */
[----:B------:R-:W-:Y:S01]  /*1f90*/  @!P6 IADD3 R12, P0, R2, R4, RZ ;  /* 0x00000004020ce210 */ /* 0x000fe20007f1e0ff */
[----:B------:R-:W-:-:S04]  /*1fa0*/  IMAD.SHL.U32 R4, R14, 0x8, RZ ;  /* 0x000000080e047824 */ /* 0x000fc800078e00ff */
[----:B------:R-:W-:Y:S01]  /*1fb0*/  @!P2 IMAD R14, R205, 0x70, RZ ;  /* 0x00000070cd0ea824 */ /* 0x000fe200078e02ff */
[----:B------:R-:W-:Y:S02]  /*1fc0*/  @!P6 IADD3.X R9, R3, R5, R8, P0, !PT ;  /* 0x000000050309e210 */ /* 0x000fe400007fe408 */
[----:B------:R-:W-:Y:S01]  /*1fd0*/  LOP3.LUT R11, R0, 0x8, R4, 0xf8, !PT ;  /* 0x00000008000b7812 */ /* 0x000fe200078ef804 */
[----:B------:R-:W-:Y:S01]  /*1fe0*/  IMAD.SHL.U32 R4, R29, 0x40, RZ ;  /* 0x000000401d047824 */ /* 0x000fe200078e00ff */
[----:B---3--:R-:W-:Y:S02]  /*1ff0*/  @!P6 LEA R8, P0, R12, R22, 0x1 ;  /* 0x000000160c08e211 */ /* 0x008fe400078008ff */
[----:B-1----:R-:W-:Y:S01]  /*2000*/  SHF.R.U32.HI R7, RZ, 0x3, R0 ;  /* 0x00000003ff077819 */ /* 0x002fe20000011600 */
[----:B------:R-:W-:Y:S01]  /*2010*/  @!P5 IMAD R6, R205, 0x30, RZ ;  /* 0x00000030cd06d824 */ /* 0x000fe200078e02ff */
[----:B------:R-:W-:Y:S01]  /*2020*/  LOP3.LUT R0, R4, 0x1c0, RZ, 0xc0, !PT ;  /* 0x000001c004007812 */ /* 0x000fe200078ec0ff */
[----:B------:R-:W-:Y:S01]  /*2030*/  @!P5 IMAD.WIDE.U32 R4, R204, 0x30, R2 ;  /* 0x00000030cc04d825 */ /* 0x000fe200078e0002 */
[----:B------:R-:W-:-:S02]  /*2040*/  LOP3.LUT R11, R11, R7, RZ, 0x3c, !PT ;  /* 0x000000070b0b7212 */ /* 0x000fc400078e3cff */
[----:B------:R-:W-:Y:S01]  /*2050*/  @!P6 LEA.HI.X R9, R12, R23, R9, 0x1, P0 ;  /* 0x000000170c09e211 */ /* 0x000fe200000f0c09 */
[----:B------:R-:W-:Y:S01]  /*2060*/  @!P5 IMAD.IADD R5, R5, 0x1, R6 ;  /* 0x000000010505d824 */ /* 0x000fe200078e0206 */
[----:B------:R-:W-:Y:S01]  /*2070*/  LOP3.LUT R10, R0, 0x8, R10, 0xf8, !PT ;  /* 0x00000008000a7812 */ /* 0x000fe200078ef80a */
[----:B------:R-:W1:Y:S01]  /*2080*/  @!P1 LDC.64 R22, c[0x0][0x220] ;  /* 0x00008800ff169b82 */ /* 0x000e620000000a00 */
[----:B------:R-:W-:Y:S01]  /*2090*/  SHF.R.U32.HI R7, RZ, 0x3, R0 ;  /* 0x00000003ff077819 */ /* 0x000fe20000011600 */
[----:B------:R-:W-:Y:S01]  /*20a0*/  @!PT LDS RZ, [RZ] ;  /* 0x00000000fffff984 */ /* 0x000fe20000000800 */
[----:B------:R-:W-:Y:S01]  /*20b0*/  @!PT LDS RZ, [RZ] ;  /* 0x00000000fffff984 */ /* 0x000fe20000000800 */
[----:B------:R-:W-:Y:S01]  /*20c0*/  @!PT LDS RZ, [RZ] ;  /* 0x00000000fffff984 */ /* 0x000fe20000000800 */
[----:B------:R3:W-:Y:S01]  /*20d0*/  @!P6 LDGSTS.E.BYPASS.LTC128B.128 [R238+0x9000], desc[UR16][R8.64] ;  /* 0x0900000008eeefae */ /* 0x0007e2000b901d50 */
[----:B------:R-:W-:Y:S01]  /*20e0*/  @!P5 LEA R6, P0, R4, R20, 0x1 ;  /* 0x000000140406d211 */ /* 0x000fe200078008ff */
[----:B------:R-:W-:Y:S01]  /*20f0*/  IMAD R0, R15, 0x200, R11 ;  /* 0x000002000f007824 */ /* 0x000fe200078e020b */
[----:B------:R-:W-:Y:S01]  /*2100*/  LOP3.LUT R237, R10, R7, RZ, 0x3c, !PT ;  /* 0x000000070aed7212 */ /* 0x000fe200078e3cff */
[----:B------:R-:W-:Y:S01]  /*2110*/  @P5 STS.128 [R238+0x9800], RZ ;  /* 0x009800ffee005388 */ /* 0x000fe20000000c00 */
[----:B------:R-:W-:Y:S01]  /*2120*/  @!P5 LEA.HI.X R7, R4, R21, R5, 0x1, P0 ;  /* 0x000000150407d211 */ /* 0x000fe200000f0c05 */
[C---:B------:R-:W-:Y:S01]  /*2130*/  @!P3 IMAD R10, R205.reuse, 0x50, RZ ;  /* 0x00000050cd0ab824 */ /* 0x040fe200078e02ff */
[----:B------:R-:W4:Y:S01]  /*2140*/  @!P3 LDC.64 R20, c[0x0][0x220] ;  /* 0x00008800ff14bb82 */ /* 0x000f220000000a00 */
[----:B------:R-:W-:Y:S01]  /*2150*/  @!P4 LEA R4, P0, R204, R2, 0x6 ;  /* 0x00000002cc04c211 */ /* 0x000fe200078030ff */
[----:B------:R-:W-:Y:S01]  /*2160*/  @!P1 IMAD R11, R205, 0x60, RZ ;  /* 0x00000060cd0b9824 */ /* 0x000fe200078e02ff */
[----:B------:R-:W-:Y:S01]  /*2170*/  @!PT LDS RZ, [RZ] ;  /* 0x00000000fffff984 */ /* 0x000fe20000000800 */
[----:B------:R-:W-:Y:S01]  /*2180*/  @!PT LDS RZ, [RZ] ;  /* 0x00000000fffff984 */ /* 0x000fe20000000800 */
[----:B------:R-:W-:Y:S01]  /*2190*/  @!PT LDS RZ, [RZ] ;  /* 0x00000000fffff984 */ /* 0x000fe20000000800 */
[----:B------:R5:W-:Y:S01]  /*21a0*/  @!P5 LDGSTS.E.BYPASS.LTC128B.128 [R238+0x9800], desc[UR16][R6.64] ;  /* 0x0980000006eedfae */ /* 0x000be2000b901d50 */
[----:B------:R-:W-:Y:S01]  /*21b0*/  LEA R139, R0, UR4, 0x1 ;  /* 0x00000004008b7c11 */ /* 0x000fe2000f8e08ff */
[----:B------:R-:W-:Y:S01]  /*21c0*/  IMAD.MOV.U32 R0, RZ, RZ, 0x20 ;  /* 0x00000020ff007424 */ /* 0x000fe200078e00ff */
[----:B--2---:R-:W-:Y:S01]  /*21d0*/  @!P4 LEA R12, P5, R4, R18, 0x1 ;  /* 0x00000012040cc211 */ /* 0x004fe200078a08ff */
[----:B------:R-:W-:Y:S01]  /*21e0*/  @P4 STS.128 [R238+0xa000], RZ ;  /* 0x00a000ffee004388 */ /* 0x000fe20000000c00 */
[----:B------:R-:W-:-:S04]  /*21f0*/  @!P4 LEA.HI.X R5, R204, R3, R205, 0x6, P0 ;  /* 0x00000003cc05c211 */ /* 0x000fc800000f34cd */
[----:B------:R-:W-:Y:S01]  /*2200*/  @!P4 LEA.HI.X R13, R4, R19, R5, 0x1, P5 ;  /* 0x00000013040dc211 */ /* 0x000fe200028f0c05 */
[----:B------:R-:W-:Y:S02]  /*2210*/  @!P3 IMAD.MOV.U32 R4, RZ, RZ, R2 ;  /* 0x000000ffff04b224 */ /* 0x000fe400078e0002 */
[----:B------:R-:W-:Y:S02]  /*2220*/  @!P3 IMAD.MOV.U32 R5, RZ, RZ, R3 ;  /* 0x000000ffff05b224 */ /* 0x000fe400078e0003 */
[----:B------:R-:W-:Y:S01]  /*2230*/  @!PT LDS RZ, [RZ] ;  /* 0x00000000fffff984 */ /* 0x000fe20000000800 */
[----:B------:R-:W-:Y:S01]  /*2240*/  @!PT LDS RZ, [RZ] ;  /* 0x00000000fffff984 */ /* 0x000fe20000000800 */
[----:B------:R-:W-:Y:S01]  /*2250*/  @!PT LDS RZ, [RZ] ;  /* 0x00000000fffff984 */ /* 0x000fe20000000800 */
[----:B------:R2:W-:Y:S01]  /*2260*/  @!P4 LDGSTS.E.BYPASS.LTC128B.128 [R238+0xa000], desc[UR16][R12.64] ;  /* 0x0a0000000ceecfae */ /* 0x0005e2000b901d50 */
[----:B---3--:R-:W-:-:S03]  /*2270*/  @!P3 IMAD.WIDE.U32 R8, R204, 0x50, R4 ;  /* 0x00000050cc08b825 */ /* 0x008fc600078e0004 */
[----:B------:R-:W-:Y:S01]  /*2280*/  @P3 STS.128 [R238+0xa800], RZ ;  /* 0x00a800ffee003388 */ /* 0x000fe20000000c00 */
[----:B------:R-:W-:Y:S01]  /*2290*/  @!P3 IMAD.IADD R5, R9, 0x1, R10 ;  /* 0x000000010905b824 */ /* 0x000fe200078e020a */
[----:B----4-:R-:W-:-:S04]  /*22a0*/  @!P3 LEA R4, P5, R8, R20, 0x1 ;  /* 0x000000140804b211 */ /* 0x010fc800078a08ff */
[----:B------:R-:W-:Y:S01]  /*22b0*/  @!P3 LEA.HI.X R5, R8, R21, R5, 0x1, P5 ;  /* 0x000000150805b211 */ /* 0x000fe200028f0c05 */
[----:B-----5:R-:W-:Y:S01]  /*22c0*/  IMAD.SHL.U32 R6, R16, 0x40, RZ ;  /* 0x0000004010067824 */ /* 0x020fe200078e00ff */
[----:B------:R-:W-:Y:S01]  /*22d0*/  LEA.HI R7, R47, R87, RZ, 0x5 ;  /* 0x000000572f077211 */ /* 0x000fe200078f28ff */
[----:B------:R-:W3:Y:S02]  /*22e0*/  @!P2 LDC.64 R16, c[0x0][0x220] ;  /* 0x00008800ff10ab82 */ /* 0x000ee40000000a00 */
[----:B------:R-:W-:Y:S01]  /*22f0*/  @!PT LDS RZ, [RZ] ;  /* 0x00000000fffff984 */ /* 0x000fe20000000800 */
[----:B------:R-:W-:Y:S01]  /*2300*/  @!PT LDS RZ, [RZ] ;  /* 0x00000000fffff984 */ /* 0x000fe20000000800 */
[----:B------:R-:W-:Y:S01]  /*2310*/  @!PT LDS RZ, [RZ] ;  /* 0x00000000fffff984 */ /* 0x000fe20000000800 */
[----:B------:R-:W-:Y:S01]  /*2320*/  @!P3 LDGSTS.E.BYPASS.LTC128B.128 [R238+0xa800], desc[UR16][R4.64] ;  /* 0x0a80000004eebfae */ /* 0x000fe2000b901d50 */
[----:B------:R-:W-:Y:S02]  /*2330*/  SHF.R.S32.HI R15, RZ, 0x5, R7 ;  /* 0x00000005ff0f7819 */ /* 0x000fe40000011407 */
[----:B------:R-:W-:Y:S01]  /*2340*/  LOP3.LUT R236, R6, 0xfffffe00, RZ, 0xc0, !PT ;  /* 0xfffffe0006ec7812 */ /* 0x000fe200078ec0ff */
[----:B------:R-:W-:Y:S01]  /*2350*/  @!P1 IMAD.WIDE.U32 R6, R204, 0x60, R2 ;  /* 0x00000060cc069825 */ /* 0x000fe200078e0002 */
[----:B------:R-:W-:Y:S03]  /*2360*/  @P1 STS.128 [R238+0xb000], RZ ;  /* 0x00b000ffee001388 */ /* 0x000fe60000000c00 */
[----:B------:R-:W-:Y:S01]  /*2370*/  @!P1 IMAD.IADD R7, R7, 0x1, R11 ;  /* 0x0000000107079824 */ /* 0x000fe200078e020b */
[----:B-1----:R-:W-:Y:S01]  /*2380*/  @!P1 LEA R10, P0, R6, R22, 0x1 ;  /* 0x00000016060a9211 */ /* 0x002fe200078008ff */
[----:B------:R-:W-:-:S03]  /*2390*/  @!P2 IMAD.WIDE.U32 R2, R204, 0x70, R2 ;  /* 0x00000070cc02a825 */ /* 0x000fc600078e0002 */
[----:B------:R-:W-:Y:S01]  /*23a0*/  @!P1 LEA.HI.X R11, R6, R23, R7, 0x1, P0 ;  /* 0x00000017060b9211 */ /* 0x000fe200000f0c07 */
[----:B------:R-:W-:Y:S02]  /*23b0*/  @!P2 IMAD.IADD R3, R3, 0x1, R14 ;  /* 0x000000010303a824 */ /* 0x000fe400078e020e */
[----:B------:R-:W-:Y:S02]  /*23c0*/  IMAD R8, R15, 0x400, R236 ;  /* 0x000004000f087824 */ /* 0x000fe400078e02ec */
[----:B------:R-:W-:Y:S01]  /*23d0*/  @!PT LDS RZ, [RZ] ;  /* 0x00000000fffff984 */ /* 0x000fe20000000800 */
[----:B------:R-:W-:Y:S01]  /*23e0*/  @!PT LDS RZ, [RZ] ;  /* 0x00000000fffff984 */ /* 0x000fe20000000800 */
[----:B------:R-:W-:Y:S01]  /*23f0*/  @!PT LDS RZ, [RZ] ;  /* 0x00000000fffff984 */ /* 0x000fe20000000800 */
[----:B------:R1:W-:Y:S01]  /*2400*/  @!P1 LDGSTS.E.BYPASS.LTC128B.128 [R238+0xb000], desc[UR16][R10.64] ;  /* 0x0b0000000aee9fae */ /* 0x0003e2000b901d50 */
[----:B---3--:R-:W-:-:S03]  /*2410*/  @!P2 LEA R6, P0, R2, R16, 0x1 ;  /* 0x000000100206a211 */ /* 0x008fc600078008ff */
[----:B------:R-:W-:Y:S01]  /*2420*/  @P2 STS.128 [R238+0xb800], RZ ;  /* 0x00b800ffee002388 */ /* 0x000fe20000000c00 */
[----:B------:R-:W-:Y:S01]  /*2430*/  @!P2 LEA.HI.X R7, R2, R17, R3, 0x1, P0 ;  /* 0x000000110207a211 */ /* 0x000fe200000f0c03 */
[----:B------:R-:W-:-:S04]  /*2440*/  IMAD.IADD R2, R237, 0x1, R8 ;  /* 0x00000001ed027824 */ /* 0x000fc800078e0208 */
[----:B------:R-:W-:Y:S01]  /*2450*/  @!PT LDS RZ, [RZ] ;  /* 0x00000000fffff984 */ /* 0x000fe20000000800 */
[----:B------:R-:W-:Y:S01]  /*2460*/  @!PT LDS RZ, [RZ] ;  /* 0x00000000fffff984 */ /* 0x000fe20000000800 */
[----:B------:R-:W-:Y:S01]  /*2470*/  @!PT LDS RZ, [RZ] ;  /* 0x00000000fffff984 */ /* 0x000fe20000000800 */
[----:B------:R3:W-:Y:S01]  /*2480*/  @!P2 LDGSTS.E.BYPASS.LTC128B.128 [R238+0xb800], desc[UR16][R6.64] ;  /* 0x0b80000006eeafae */ /* 0x0007e2000b901d50 */
[----:B------:R-:W-:Y:S01]  /*2490*/  LEA R226, R2, UR4, 0x1 ;  /* 0x0000000402e27c11 */ /* 0x000fe2000f8e08ff */
[----:B------:R-:W-:Y:S01]  /*24a0*/  IMAD.MOV.U32 R2, RZ, RZ, 0x10 ;  /* 0x00000010ff027424 */ /* 0x000fe200078e00ff */
[----:B------:R-:W-:Y:S01]  /*24b0*/  R2P PR, R29, 0x6 ;  /* 0x000000061d007804 */ /* 0x000fe20000000000 */
[----:B------:R-:W-:Y:S04]  /*24c0*/  LDSM.16.M88.4 R40, [R139+0x5800] ;  /* 0x005800008b28783b */ /* 0x000fe80000000200 */
[----:B--2---:R-:W2:Y:S01]  /*24d0*/  LDSM.16.M88.4 R12, [R226] ;  /* 0x00000000e20c783b */ /* 0x004ea20000000200 */
[----:B------:R-:W-:Y:S02]  /*24e0*/  SEL R2, R2, 0xfffffff0, !P1 ;  /* 0xfffffff002027807 */ /* 0x000fe40004800000 */
[----:B------:R-:W-:Y:S01]  /*24f0*/  SEL R3, R0, 0xffffffe0, !P2 ;  /* 0xffffffe000037807 */ /* 0x000fe20005000000 */
[----:B------:R-:W4:Y:S01]  /*2500*/  LDSM.16.M88.4 R48, [R139+0x4800] ;  /* 0x004800008b30783b */ /* 0x000f220000000200 */
[----:B------:R-:W-:Y:S01]  /*2510*/  R2P PR, R52, 0x6 ;  /* 0x0000000634007804 */ /* 0x000fe20000000000 */
[----:B------:R-:W-:-:S02]  /*2520*/  IMAD R229, R2, 0x2, R226 ;  /* 0x0000000202e57824 */ /* 0x000fc400078e02e2 */
[----:B-1----:R-:W1:Y:S02]  /*2530*/  LDSM.16.M88.4 R8, [R226+0x2000] ;  /* 0x00200000e208783b */ /* 0x002e640000000200 */
[----:B------:R-:W-:Y:S02]  /*2540*/  SEL R0, R0, 0xffffffe0, !P1 ;  /* 0xffffffe000007807 */ /* 0x000fe40004800000 */
[----:B------:R-:W5:Y:S03]  /*2550*/  LDSM.16.M88.4 R44, [R139+0x5000] ;  /* 0x005000008b2c783b */ /* 0x000f660000000200 */
[----:B------:R-:W-:Y:S01]  /*2560*/  IMAD.IADD R225, R139, 0x1, R0 ;  /* 0x000000018be17824 */ /* 0x000fe200078e0200 */
[----:B------:R-:W-:Y:S04]  /*2570*/  LDSM.16.M88.4 R36, [R139+0x6000] ;  /* 0x006000008b24783b */ /* 0x000fe80000000200 */
[----:B---3--:R-:W3:Y:S04]  /*2580*/  LDSM.16.M88.4 R4, [R139+0x4000] ;  /* 0x004000008b04783b */ /* 0x008ee80000000200 */
[----:B------:R-:W-:Y:S04]  /*2590*/  LDSM.16.M88.4 R32, [R139+0x6800] ;  /* 0x006800008b20783b */ /* 0x000fe80000000200 */
[----:B------:R-:W3:Y:S04]  /*25a0*/  LDSM.16.M88.4 R24, [R139+0x7000] ;  /* 0x007000008b18783b */ /* 0x000ee80000000200 */
[----:B------:R-:W3:Y:S04]  /*25b0*/  LDSM.16.M88.4 R16, [R139+0x7800] ;  /* 0x007800008b10783b */ /* 0x000ee80000000200 */
[----:B------:R-:W-:Y:S01]  /*25c0*/  LDSM.16.M88.4 R64, [R225+0x4800] ;  /* 0x00480000e140783b */ /* 0x000fe20000000200 */
[C---:B--2---:R-:W-:Y:S03]  /*25d0*/  HMMA.16816.F32.BF16 R164, R12.reuse, R42, RZ ;  /* 0x0000002a0ca4723c */ /* 0x044fe600000418ff */
[----:B------:R-:W-:Y:S04]  /*25e0*/  LDSM.16.M88.4 R60, [R225+0x5000] ;  /* 0x00500000e13c783b */ /* 0x000fe80000000200 */
[----:B------:R-:W-:Y:S01]  /*25f0*/  LDSM.16.M88.4 R68, [R225+0x4000] ;  /* 0x00400000e144783b */ /* 0x000fe20000000200 */
[-C--:B----4-:R-:W-:Y:S03]  /*2600*/  HMMA.16816.F32.BF16 R52, R12, R48.reuse, RZ ;  /* 0x000000300c34723c */ /* 0x090fe600000418ff */
[----:B------:R-:W-:Y:S03]  /*2610*/  LDSM.16.M88.4 R72, [R225+0x5800] ;  /* 0x00580000e148783b */ /* 0x000fe60000000200 */
[C---:B-1----:R-:W-:Y:S01]  /*2620*/  HMMA.16816.F32.BF16 R148, R8.reuse, R48, RZ ;  /* 0x000000300894723c */ /* 0x042fe200000418ff */
[----:B------:R-:W-:Y:S04]  /*2630*/  LDSM.16.M88.4 R76, [R225+0x6000] ;  /* 0x00600000e14c783b */ /* 0x000fe80000000200 */
[----:B------:R-:W-:Y:S01]  /*2640*/  LDSM.16.M88.4 R80, [R225+0x6800] ;  /* 0x00680000e150783b */ /* 0x000fe20000000200 */
[-C--:B------:R-:W-:Y:S03]  /*2650*/  HMMA.16816.F32.BF16 R144, R8, R50.reuse, RZ ;  /* 0x000000320890723c */ /* 0x080fe600000418ff */
[----:B------:R-:W-:Y:S03]  /*2660*/  LDSM.16.M88.4 R88, [R225+0x7000] ;  /* 0x00700000e158783b */ /* 0x000fe60000000200 */
[----:B------:R-:W-:Y:S01]  /*2670*/  HMMA.16816.F32.BF16 R248, R12, R50, RZ ;  /* 0x000000320cf8723c */ /* 0x000fe200000418ff */
[----:B------:R-:W-:Y:S01]  /*2680*/  IMAD.MOV.U32 R137, RZ, RZ, R164 ;  /* 0x000000ffff897224 */ /* 0x000fe200078e00a4 */
[----:B------:R-:W-:Y:S04]  /*2690*/  LDSM.16.M88.4 R92, [R225+0x7800] ;  /* 0x00780000e15c783b */ /* 0x000fe80000000200 */
[C---:B-----5:R-:W-:Y:S01]  /*26a0*/  HMMA.16816.F32.BF16 R140, R8.reuse, R44, RZ ;  /* 0x0000002c088c723c */ /* 0x060fe200000418ff */
[----:B------:R-:W-:Y:S04]  /*26b0*/  LDSM.16.M88.4 R20, [R229] ;  /* 0x00000000e514783b */ /* 0x000fe80000000200 */
[----:B------:R-:W0:Y:S01]  /*26c0*/  LDGDEPBAR ;  /* 0x00000000000079af */ /* 0x000e220000000000 */
[----:B------:R-:W-:Y:S06]  /*26d0*/  HMMA.16816.F32.BF16 R132, R8, R46, RZ ;  /* 0x0000002e0884723c */ /* 0x000fec00000418ff */
[C---:B------:R-:W-:Y:S06]  /*26e0*/  HMMA.16816.F32.BF16 R48, R12.reuse, R44, RZ ;  /* 0x0000002c0c30723c */ /* 0x040fec00000418ff */
[----:B------:R-:W-:Y:S06]  /*26f0*/  HMMA.16816.F32.BF16 R244, R12, R46, RZ ;  /* 0x0000002e0cf4723c */ /* 0x000fec00000418ff */
[C---:B------:R-:W-:Y:S06]  /*2700*/  HMMA.16816.F32.BF16 R128, R8.reuse, R40, RZ ;  /* 0x000000280880723c */ /* 0x040fec00000418ff */
[----:B------:R-:W-:Y:S06]  /*2710*/  HMMA.16816.F32.BF16 R124, R8, R42, RZ ;  /* 0x0000002a087c723c */ /* 0x000fec00000418ff */
[----:B------:R-:W-:Y:S01]  /*2720*/  HMMA.16816.F32.BF16 R44, R12, R40, RZ ;  /* 0x000000280c2c723c */ /* 0x000fe200000418ff */
[----:B------:R-:W-:-:S02]  /*2730*/  IMAD.MOV.U32 R43, RZ, RZ, R165 ;  /* 0x000000ffff2b7224 */ /* 0x000fc400078e00a5 */
[----:B------:R-:W-:-:S03]  /*2740*/  IMAD.MOV.U32 R42, RZ, RZ, R166 ;  /* 0x000000ffff2a7224 */ /* 0x000fc600078e00a6 */
[----:B---3--:R-:W-:Y:S01]  /*2750*/  HMMA.16816.F32.BF16 R56, R12, R6, RZ ;  /* 0x000000060c38723c */ /* 0x008fe200000418ff */
[----:B------:R-:W-:-:S05]  /*2760*/  IMAD.MOV.U32 R41, RZ, RZ, R167 ;  /* 0x000000ffff297224 */ /* 0x000fca00078e00a7 */
[C---:B------:R-:W-:Y:S06]  /*2770*/  HMMA.16816.F32.BF16 R164, R12.reuse, R38, RZ ;  /* 0x000000260ca4723c */ /* 0x040fec00000418ff */
[-C--:B------:R-:W-:Y:S06]  /*2780*/  HMMA.16816.F32.BF16 R160, R12, R4.reuse, RZ ;  /* 0x000000040ca0723c */ /* 0x080fec00000418ff */
[C---:B------:R-:W-:Y:S06]  /*2790*/  HMMA.16816.F32.BF16 R156, R8.reuse, R4, RZ ;  /* 0x00000004089c723c */ /* 0x040fec00000418ff */
[----:B------:R-:W-:Y:S01]  /*27a0*/  HMMA.16816.F32.BF16 R152, R8, R6, RZ ;  /* 0x000000060898723c */ /* 0x000fe200000418ff */
[----:B------:R-:W1:Y:S01]  /*27b0*/  LDSM.16.M88.4 R4, [R229+0x2000] ;  /* 0x00200000e504783b */ /* 0x000e620000000200 */
[----:B------:R-:W-:-:S02]  /*27c0*/  IMAD.MOV.U32 R224, RZ, RZ, R56 ;  /* 0x000000ffffe07224 */ /* 0x000fc400078e0038 */
[----:B------:R-:W-:Y:S02]  /*27d0*/  IMAD.MOV.U32 R207, RZ, RZ, R57 ;  /* 0x000000ffffcf7224 */ /* 0x000fe400078e0039 */
[----:B------:R-:W-:Y:S01]  /*27e0*/  IMAD.MOV.U32 R231, RZ, RZ, R164 ;  /* 0x000000ffffe77224 */ /* 0x000fe200078e00a4 */
[----:B------:R-:W-:Y:S01]  /*27f0*/  HMMA.16816.F32.BF16 R168, R12, R26, RZ ;  /* 0x0000001a0ca8723c */ /* 0x000fe200000418ff */
[----:B------:R-:W-:Y:S02]  /*2800*/  IMAD.MOV.U32 R230, RZ, RZ, R165 ;  /* 0x000000ffffe67224 */ /* 0x000fe400078e00a5 */
[----:B------:R-:W-:Y:S02]  /*2810*/  IMAD.MOV.U32 R228, RZ, RZ, R166 ;  /* 0x000000ffffe47224 */ /* 0x000fe400078e00a6 */
[----:B------:R-:W-:Y:S01]  /*2820*/  IMAD.MOV.U32 R227, RZ, RZ, R167 ;  /* 0x000000ffffe37224 */ /* 0x000fe200078e00a7 */
[----:B------:R-:W-:Y:S01]  /*2830*/  HMMA.16816.F32.BF16 R120, R8, R36, RZ ;  /* 0x000000240878723c */ /* 0x000fe200000418ff */
[----:B------:R-:W-:-:S02]  /*2840*/  IMAD.MOV.U32 R206, RZ, RZ, R58 ;  /* 0x000000ffffce7224 */ /* 0x000fc400078e003a */
[----:B------:R-:W-:-:S03]  /*2850*/  IMAD.MOV.U32 R138, RZ, RZ, R59 ;  /* 0x000000ffff8a7224 */ /* 0x000fc600078e003b */
[----:B------:R-:W-:Y:S06]  /*2860*/  HMMA.16816.F32.BF16 R164, R12, R34, RZ ;  /* 0x000000220ca4723c */ /* 0x000fec00000418ff */
[C---:B------:R-:W-:Y:S06]  /*2870*/  HMMA.16816.F32.BF16 R112, R8.reuse, R32, RZ ;  /* 0x000000200870723c */ /* 0x040fec00000418ff */
[C---:B------:R-:W-:Y:S06]  /*2880*/  HMMA.16816.F32.BF16 R104, R8.reuse, R24, RZ ;  /* 0x000000180868723c */ /* 0x040fec00000418ff */
[C---:B------:R-:W-:Y:S06]  /*2890*/  HMMA.16816.F32.BF16 R96, R8.reuse, R16, RZ ;  /* 0x000000100860723c */ /* 0x040fec00000418ff */
[----:B------:R-:W-:Y:S01]  /*28a0*/  HMMA.16816.F32.BF16 R116, R8, R38, RZ ;  /* 0x000000260874723c */ /* 0x000fe200000418ff */
[----:B------:R-:W-:-:S02]  /*28b0*/  IMAD.MOV.U32 R40, RZ, RZ, R164 ;  /* 0x000000ffff287224 */ /* 0x000fc400078e00a4 */
[----:B------:R-:W-:Y:S02]  /*28c0*/  IMAD.MOV.U32 R31, RZ, RZ, R165 ;  /* 0x000000ffff1f7224 */ /* 0x000fe400078e00a5 */
[----:B------:R-:W-:Y:S01]  /*28d0*/  IMAD.MOV.U32 R30, RZ, RZ, R166 ;  /* 0x000000ffff1e7224 */ /* 0x000fe200078e00a6 */
[C---:B------:R-:W-:Y:S01]  /*28e0*/  HMMA.16816.F32.BF16 R108, R8.reuse, R34, RZ ;  /* 0x00000022086c723c */ /* 0x040fe200000418ff */
[----:B------:R-:W-:Y:S02]  /*28f0*/  IMAD.MOV.U32 R29, RZ, RZ, R167 ;  /* 0x000000ffff1d7224 */ /* 0x000fe400078e00a7 */
[----:B------:R-:W-:Y:S02]  /*2900*/  IMAD.MOV.U32 R167, RZ, RZ, R168 ;  /* 0x000000ffffa77224 */ /* 0x000fe400078e00a8 */
[----:B------:R-:W-:Y:S01]  /*2910*/  IMAD.MOV.U32 R166, RZ, RZ, R169 ;  /* 0x000000ffffa67224 */ /* 0x000fe200078e00a9 */
[----:B------:R-:W-:Y:S01]  /*2920*/  HMMA.16816.F32.BF16 R100, R8, R26, RZ ;  /* 0x0000001a0864723c */ /* 0x000fe200000418ff */
[----:B------:R-:W-:-:S02]  /*2930*/  IMAD.MOV.U32 R165, RZ, RZ, R170 ;  /* 0x000000ffffa57224 */ /* 0x000fc400078e00aa */
[----:B------:R-:W-:-:S03]  /*2940*/  IMAD.MOV.U32 R164, RZ, RZ, R171 ;  /* 0x000000ffffa47224 */ /* 0x000fc600078e00ab */
[----:B------:R-:W-:Y:S06]  /*2950*/  HMMA.16816.F32.BF16 R56, R8, R18, RZ ;  /* 0x000000120838723c */ /* 0x000fec00000418ff */
[C---:B-1----:R-:W-:Y:S06]  /*2960*/  HMMA.16816.F32.BF16 R188, R4.reuse, R66, R144 ;  /* 0x0000004204bc723c */ /* 0x042fec0000041890 */
[----:B------:R-:W-:Y:S01]  /*2970*/  HMMA.16816.F32.BF16 R184, R4, R62, R132 ;  /* 0x0000003e04b8723c */ /* 0x000fe20000041884 */
[----:B------:R-:W-:-:S02]  /*2980*/  IMAD.MOV.U32 R144, RZ, RZ, R167 ;  /* 0x000000ffff907224 */ /* 0x000fc400078e00a7 */
[----:B------:R-:W-:Y:S02]  /*2990*/  IMAD.MOV.U32 R145, RZ, RZ, R166 ;  /* 0x000000ffff917224 */ /* 0x000fe400078e00a6 */
[----:B------:R-:W-:Y:S01]  /*29a0*/  IMAD.MOV.U32 R146, RZ, RZ, R165 ;  /* 0x000000ffff927224 */ /* 0x000fe200078e00a5 */
[----:B------:R-:W-:Y:S01]  /*29b0*/  HMMA.16816.F32.BF16 R232, R4, R68, R156 ;  /* 0x0000004404e8723c */ /* 0x000fe2000004189c */
[----:B------:R-:W-:-:S05]  /*29c0*/  IMAD.MOV.U32 R147, RZ, RZ, R164 ;  /* 0x000000ffff937224 */ /* 0x000fca00078e00a4 */
[C---:B------:R-:W-:Y:S06]  /*29d0*/  HMMA.16816.F32.BF16 R220, R4.reuse, R64, R148 ;  /* 0x0000004004dc723c */ /* 0x040fec0000041894 */
[C---:B------:R-:W-:Y:S06]  /*29e0*/  HMMA.16816.F32.BF16 R216, R4.reuse, R60, R140 ;  /* 0x0000003c04d8723c */ /* 0x040fec000004188c */
[C---:B------:R-:W-:Y:S06]  /*29f0*/  HMMA.16816.F32.BF16 R212, R4.reuse, R72, R128 ;  /* 0x0000004804d4723c */ /* 0x040fec0000041880 */
[C---:B------:R-:W-:Y:S06]  /*2a00*/  HMMA.16816.F32.BF16 R196, R4.reuse, R76, R120 ;  /* 0x0000004c04c4723c */ /* 0x040fec0000041878 */
[C---:B------:R-:W-:Y:S06]  /*2a10*/  HMMA.16816.F32.BF16 R180, R4.reuse, R80, R112 ;  /* 0x0000005004b4723c */ /* 0x040fec0000041870 */
[C---:B------:R-:W-:Y:S06]  /*2a20*/  HMMA.16816.F32.BF16 R208, R4.reuse, R88, R104 ;  /* 0x0000005804d0723c */ /* 0x040fec0000041868 */
        /* <DEDUP_REMOVED lines=10> */
[----:B------:R-:W-:Y:S01]  /*2ad0*/  HMMA.16816.F32.BF16 R132, R4, R94, R56 ;  /* 0x0000005e0484723c */ /* 0x000fe20000041838 */
[----:B------:R-:W-:-:S02]  /*2ae0*/  IMAD.MOV.U32 R101, RZ, RZ, R230 ;  /* 0x000000ffff657224 */ /* 0x000fc400078e00e6 */
[----:B------:R-:W-:Y:S02]  /*2af0*/  IMAD.MOV.U32 R103, RZ, RZ, R227 ;  /* 0x000000ffff677224 */ /* 0x000fe400078e00e3 */
[C---:B------:R-:W-:Y:S01]  /*2b00*/  VIADD R230, R139.reuse, 0x4040 ;  /* 0x000040408be67836 */ /* 0x040fe20000000000 */
[C---:B------:R-:W-:Y:S01]  /*2b10*/  HMMA.16816.F32.BF16 R8, R12.reuse, R36, RZ ;  /* 0x000000240c08723c */ /* 0x040fe200000418ff */
[----:B------:R-:W-:Y:S02]  /*2b20*/  VIADD R4, R139, 0x4000 ;  /* 0x000040008b047836 */ /* 0x000fe40000000000 */
[----:B------:R-:W-:Y:S02]  /*2b30*/  IMAD R227, R3, 0x2, R226 ;  /* 0x0000000203e37824 */ /* 0x000fe400078e02e2 */
[----:B------:R-:W-:Y:S01]  /*2b40*/  @P2 VIADD R230, R4, 0xffffffc0 ;  /* 0xffffffc004e62836 */ /* 0x000fe20000000000 */
[----:B------:R-:W-:Y:S01]  /*2b50*/  HMMA.16816.F32.BF16 R36, R12, R32, RZ ;  /* 0x000000200c24723c */ /* 0x000fe200000418ff */
[----:B------:R-:W-:-:S02]  /*2b60*/  IMAD.MOV.U32 R100, RZ, RZ, R231 ;  /* 0x000000ffff647224 */ /* 0x000fc400078e00e7 */
[----:B------:R-:W-:Y:S01]  /*2b70*/  IMAD.MOV.U32 R102, RZ, RZ, R228 ;  /* 0x000000ffff667224 */ /* 0x000fe200078e00e4 */
[----:B------:R-:W-:Y:S01]  /*2b80*/  LDSM.16.M88.4 R56, [R230] ;  /* 0x00000000e638783b */ /* 0x000fe20000000200 */
[----:B------:R-:W-:Y:S01]  /*2b90*/  IMAD R228, R2, 0x2, R227 ;  /* 0x0000000202e47824 */ /* 0x000fe200078e02e3 */
[C---:B------:R-:W-:Y:S04]  /*2ba0*/  HMMA.16816.F32.BF16 R32, R12.reuse, R24, RZ ;  /* 0x000000180c20723c */ /* 0x040fe800000418ff */
[----:B------:R-:W-:Y:S02]  /*2bb0*/  LDSM.16.M88.4 R4, [R228+0x2000] ;  /* 0x00200000e404783b */ /* 0x000fe40000000200 */
[C---:B------:R-:W-:Y:S06]  /*2bc0*/  HMMA.16816.F32.BF16 R24, R12.reuse, R16, RZ ;  /* 0x000000100c18723c */ /* 0x040fec00000418ff */
[----:B------:R-:W-:Y:S01]  /*2bd0*/  HMMA.16816.F32.BF16 R240, R12, R18, RZ ;  /* 0x000000120cf0723c */ /* 0x000fe200000418ff */
[----:B------:R-:W-:Y:S01]  /*2be0*/  IMAD.MOV.U32 R16, RZ, RZ, R224 ;  /* 0x000000ffff107224 */ /* 0x000fe200078e00e0 */
[----:B------:R-:W1:Y:S01]  /*2bf0*/  LDSM.16.M88.4 R12, [R227+0x2000] ;  /* 0x00200000e30c783b */ /* 0x000e620000000200 */
[----:B------:R-:W-:-:S02]  /*2c00*/  IMAD.MOV.U32 R17, RZ, RZ, R207 ;  /* 0x000000ffff117224 */ /* 0x000fc400078e00cf */
[----:B------:R-:W-:Y:S01]  /*2c10*/  IMAD.IADD R224, R0, 0x1, R230 ;  /* 0x0000000100e07824 */ /* 0x000fe200078e02e6 */
[C---:B------:R-:W-:Y:S01]  /*2c20*/  HMMA.16816.F32.BF16 R128, R20.reuse, R68, R160 ;  /* 0x000000441480723c */ /* 0x040fe200000418a0 */
[----:B------:R-:W-:Y:S02]  /*2c30*/  IMAD.MOV.U32 R18, RZ, RZ, R206 ;  /* 0x000000ffff127224 */ /* 0x000fe400078e00ce */
[----:B------:R-:W-:Y:S02]  /*2c40*/  IMAD.MOV.U32 R19, RZ, RZ, R138 ;  /* 0x000000ffff137224 */ /* 0x000fe400078e008a */
[----:B------:R-:W-:Y:S01]  /*2c50*/  IMAD.SHL.U32 R0, R87, 0x2, RZ ;  /* 0x0000000257007824 */ /* 0x000fe200078e00ff */
[C---:B------:R-:W-:Y:S01]  /*2c60*/  HMMA.16816.F32.BF16 R140, R20.reuse, R64, R52 ;  /* 0x00000040148c723c */ /* 0x040fe20000041834 */
[----:B------:R-:W-:Y:S01]  /*2c70*/  IMAD.MOV.U32 R160, RZ, RZ, R40 ;  /* 0x000000ffffa07224 */ /* 0x000fe200078e0028 */
[----:B------:R-:W-:Y:S01]  /*2c80*/  LDSM.16.M88.4 R52, [R230+0x800] ;  /* 0x00080000e634783b */ /* 0x000fe20000000200 */
[----:B------:R-:W-:Y:S01]  /*2c90*/  IMAD.MOV.U32 R161, RZ, RZ, R31 ;  /* 0x000000ffffa17224 */ /* 0x000fe200078e001f */
[----:B------:R-:W-:Y:S01]  /*2ca0*/  LOP3.LUT R0, R0, 0x6, RZ, 0xc0, !PT ;  /* 0x0000000600007812 */ /* 0x000fe200078ec0ff */
[----:B------:R-:W-:Y:S01]  /*2cb0*/  IMAD.MOV.U32 R162, RZ, RZ, R30 ;  /* 0x000000ffffa27224 */ /* 0x000fe200078e001e */
[----:B------:R-:W-:Y:S01]  /*2cc0*/  HMMA.16816.F32.BF16 R96, R20, R70, R16 ;  /* 0x000000461460723c */ /* 0x000fe20000041810 */
[----:B------:R-:W2:Y:S01]  /*2cd0*/  LDSM.16.M88.4 R16, [R227] ;  /* 0x00000000e310783b */ /* 0x000ea20000000200 */
[----:B------:R-:W-:-:S02]  /*2ce0*/  IMAD.MOV.U32 R163, RZ, RZ, R29 ;  /* 0x000000ffffa37224 */ /* 0x000fc400078e001d */
[----:B------:R-:W-:Y:S01]  /*2cf0*/  IMAD R0, R86, 0x80, R0 ;  /* 0x0000008056007824 */ /* 0x000fe200078e0200 */
[----:B------:R-:W-:Y:S01]  /*2d00*/  LDSM.16.M88.4 R40, [R230+0x2000] ;  /* 0x00200000e628783b */ /* 0x000fe20000000200 */
[C---:B------:R-:W-:Y:S02]  /*2d10*/  HMMA.16816.F32.BF16 R124, R20.reuse, R80, R36 ;  /* 0x00000050147c723c */ /* 0x040fe40000041824 */
[C---:B------:R-:W-:Y:S01]  /*2d20*/  VIADD R29, R0.reuse, 0x19 ;  /* 0x00000019001d7836 */ /* 0x040fe20000000000 */
[----:B------:R-:W3:Y:S01]  /*2d30*/  LDSM.16.M88.4 R36, [R230+0x2800] ;  /* 0x00280000e624783b */ /* 0x000ee20000000200 */
[C---:B------:R-:W-:Y:S02]  /*2d40*/  ISETP.GE.AND P4, PT, R0.reuse, R28, PT ;  /* 0x0000001c0000720c */ /* 0x040fe40003f86270 */
[C---:B------:R-:W-:Y:S01]  /*2d50*/  HMMA.16816.F32.BF16 R116, R20.reuse, R92, R24 ;  /* 0x0000005c1474723c */ /* 0x040fe20000041818 */
[----:B------:R-:W4:Y:S05]  /*2d60*/  LDSM.16.M88.4 R24, [R230+0x3800] ;  /* 0x00380000e618783b */ /* 0x000f2a0000000200 */
[C---:B------:R-:W-:Y:S01]  /*2d70*/  HMMA.16816.F32.BF16 R152, R20.reuse, R60, R48 ;  /* 0x0000003c1498723c */ /* 0x040fe20000041830 */
[----:B------:R-:W5:Y:S05]  /*2d80*/  LDSM.16.M88.4 R48, [R230+0x1000] ;  /* 0x00100000e630783b */ /* 0x000f6a0000000200 */
[C---:B------:R-:W-:Y:S01]  /*2d90*/  HMMA.16816.F32.BF16 R156, R20.reuse, R72, R44 ;  /* 0x00000048149c723c */ /* 0x040fe2000004182c */
[----:B------:R-:W5:Y:S05]  /*2da0*/  LDSM.16.M88.4 R44, [R230+0x1800] ;  /* 0x00180000e62c783b */ /* 0x000f6a0000000200 */
[C---:B------:R-:W-:Y:S01]  /*2db0*/  HMMA.16816.F32.BF16 R120, R20.reuse, R88, R32 ;  /* 0x000000581478723c */ /* 0x040fe20000041820 */
[----:B------:R-:W5:Y:S05]  /*2dc0*/  LDSM.16.M88.4 R32, [R230+0x3000] ;  /* 0x00300000e620783b */ /* 0x000f6a0000000200 */
[C---:B------:R-:W-:Y:S01]  /*2dd0*/  HMMA.16816.F32.BF16 R148, R20.reuse, R76, R8 ;  /* 0x0000004c1494723c */ /* 0x040fe20000041808 */
[----:B------:R-:W-:Y:S05]  /*2de0*/  LDSM.16.M88.4 R8, [R228] ;  /* 0x00000000e408783b */ /* 0x000fea0000000200 */
[C---:B------:R-:W-:Y:S06]  /*2df0*/  HMMA.16816.F32.BF16 R112, R20.reuse, R66, R248 ;  /* 0x000000421470723c */ /* 0x040fec00000418f8 */
[C---:B------:R-:W-:Y:S06]  /*2e00*/  HMMA.16816.F32.BF16 R108, R20.reuse, R62, R244 ;  /* 0x0000003e146c723c */ /* 0x040fec00000418f4 */
[C---:B------:R-:W-:Y:S06]  /*2e10*/  HMMA.16816.F32.BF16 R104, R20.reuse, R74, R104 ;  /* 0x0000004a1468723c */ /* 0x040fec0000041868 */
[C---:B------:R-:W-:Y:S06]  /*2e20*/  HMMA.16816.F32.BF16 R100, R20.reuse, R78, R100 ;  /* 0x0000004e1464723c */ /* 0x040fec0000041864 */
[C---:B------:R-:W-:Y:S06]  /*2e30*/  HMMA.16816.F32.BF16 R80, R20.reuse, R82, R160 ;  /* 0x000000521450723c */ /* 0x040fec00000418a0 */
[C---:B------:R-:W-:Y:S06]  /*2e40*/  HMMA.16816.F32.BF16 R88, R20.reuse, R90, R144 ;  /* 0x0000005a1458723c */ /* 0x040fec0000041890 */
[----:B------:R-:W-:Y:S01]  /*2e50*/  HMMA.16816.F32.BF16 R68, R20, R94, R240 ;  /* 0x0000005e1444723c */ /* 0x000fe200000418f0 */
[----:B------:R-:W5:Y:S05]  /*2e60*/  LDSM.16.M88.4 R20, [R224] ;  /* 0x00000000e014783b */ /* 0x000f6a0000000200 */
[-C--:B-1----:R-:W-:Y:S06]  /*2e70*/  HMMA.16816.F32.BF16 R64, R12, R56.reuse, R232 ;  /* 0x000000380c40723c */ /* 0x082fec00000418e8 */
[----:B--2---:R-:W-:Y:S06]  /*2e80*/  HMMA.16816.F32.BF16 R60, R16, R56, R128 ;  /* 0x00000038103c723c */ /* 0x004fec0000041880 */
[-C--:B------:R-:W-:Y:S06]  /*2e90*/  HMMA.16816.F32.BF16 R92, R12, R58.reuse, R192 ;  /* 0x0000003a0c5c723c */ /* 0x080fec00000418c0 */
[----:B------:R-:W-:Y:S01]  /*2ea0*/  HMMA.16816.F32.BF16 R72, R16, R58, R96 ;  /* 0x0000003a1048723c */ /* 0x000fe20000041860 */
[----:B------:R-:W1:Y:S05]  /*2eb0*/  LDSM.16.M88.4 R56, [R224+0x800] ;  /* 0x00080000e038783b */ /* 0x000e6a0000000200 */
[C---:B------:R-:W-:Y:S06]  /*2ec0*/  HMMA.16816.F32.BF16 R144, R12.reuse, R52, R220 ;  /* 0x000000340c90723c */ /* 0x040fec00000418dc */
[----:B---3--:R-:W-:Y:S06]  /*2ed0*/  HMMA.16816.F32.BF16 R220, R12, R36, R180 ;  /* 0x000000240cdc723c */ /* 0x008fec00000418b4 */
[----:B------:R-:W-:Y:S06]  /*2ee0*/  HMMA.16816.F32.BF16 R76, R16, R52, R140 ;  /* 0x00000034104c723c */ /* 0x000fec000004188c */
[C---:B------:R-:W-:Y:S06]  /*2ef0*/  HMMA.16816.F32.BF16 R160, R12.reuse, R54, R188 ;  /* 0x000000360ca0723c */ /* 0x040fec00000418bc */
[----:B----4-:R-:W-:Y:S06]  /*2f00*/  HMMA.16816.F32.BF16 R180, R12, R26, R132 ;  /* 0x0000001a0cb4723c */ /* 0x010fec0000041884 */
[C---:B------:R-:W-:Y:S06]  /*2f10*/  HMMA.16816.F32.BF16 R112, R16.reuse, R54, R112 ;  /* 0x000000361070723c */ /* 0x040fec0000041870 */
[----:B------:R-:W-:Y:S06]  /*2f20*/  HMMA.16816.F32.BF16 R140, R16, R24, R116 ;  /* 0x00000018108c723c */ /* 0x000fec0000041874 */
[C---:B-----5:R-:W-:Y:S06]  /*2f30*/  HMMA.16816.F32.BF16 R216, R12.reuse, R48, R216 ;  /* 0x000000300cd8723c */ /* 0x060fec00000418d8 */
[C---:B------:R-:W-:Y:S06]  /*2f40*/  HMMA.16816.F32.BF16 R212, R12.reuse, R44, R212 ;  /* 0x0000002c0cd4723c */ /* 0x040fec00000418d4 */
[C---:B------:R-:W-:Y:S06]  /*2f50*/  HMMA.16816.F32.BF16 R196, R12.reuse, R40, R196 ;  /* 0x000000280cc4723c */ /* 0x040fec00000418c4 */
[C---:B------:R-:W-:Y:S06]  /*2f60*/  HMMA.16816.F32.BF16 R208, R12.reuse, R32, R208 ;  /* 0x000000200cd0723c */ /* 0x040fec00000418d0 */
[C---:B------:R-:W-:Y:S06]  /*2f70*/  HMMA.16816.F32.BF16 R200, R12.reuse, R24, R200 ;  /* 0x000000180cc8723c */ /* 0x040fec00000418c8 */
[C---:B------:R-:W-:Y:S06]  /*2f80*/  HMMA.16816.F32.BF16 R184, R12.reuse, R50, R184 ;  /* 0x000000320cb8723c */ /* 0x040fec00000418b8 */
[C---:B------:R-:W-:Y:S06]  /*2f90*/  HMMA.16816.F32.BF16 R176, R12.reuse, R46, R176 ;  /* 0x0000002e0cb0723c */ /* 0x040fec00000418b0 */
[C---:B------:R-:W-:Y:S06]  /*2fa0*/  HMMA.16816.F32.BF16 R172, R12.reuse, R42, R172 ;  /* 0x0000002a0cac723c */ /* 0x040fec00000418ac */
[C---:B------:R-:W-:Y:S06]  /*2fb0*/  HMMA.16816.F32.BF16 R168, R12.reuse, R38, R168 ;  /* 0x000000260ca8723c */ /* 0x040fec00000418a8 */
[----:B------:R-:W-:Y:S06]  /*2fc0*/  HMMA.16816.F32.BF16 R164, R12, R34, R164 ;  /* 0x000000220ca4723c */ /* 0x000fec00000418a4 */
        /* <DEDUP_REMOVED lines=10> */
[----:B------:R-:W-:Y:S01]  /*3070*/  HMMA.16816.F32.BF16 R116, R16, R26, R68 ;  /* 0x0000001a1074723c */ /* 0x000fe20000041844 */
[----:B------:R-:W2:Y:S05]  /*3080*/  LDSM.16.M88.4 R16, [R224+0x1000] ;  /* 0x00100000e010783b */ /* 0x000eaa0000000200 */
[-C--:B------:R-:W-:Y:S06]  /*3090*/  HMMA.16816.F32.BF16 R12, R4, R20.reuse, R64 ;  /* 0x00000014040c723c */ /* 0x080fec0000041840 */
[----:B------:R-:W-:Y:S06]  /*30a0*/  HMMA.16816.F32.BF16 R24, R8, R20, R60 ;  /* 0x000000140818723c */ /* 0x000fec000004183c */
[----:B------:R-:W-:Y:S01]  /*30b0*/  HMMA.16816.F32.BF16 R40, R4, R22, R92 ;  /* 0x000000160428723c */ /* 0x000fe2000004185c */
[----:B------:R-:W-:-:S02]  /*30c0*/  VIADD R20, R0, 0x1 ;  /* 0x0000000100147836 */ /* 0x000fc40000000000 */
[----:B------:R-:W-:-:S03]  /*30d0*/  VIADD R21, R0, 0x8 ;  /* 0x0000000800157836 */ /* 0x000fc60000000000 */
[-C--:B------:R-:W-:Y:S01]  /*30e0*/  ISETP.GE.AND P3, PT, R20, R28.reuse, PT ;  /* 0x0000001c1400720c */ /* 0x080fe20003f66270 */
[C---:B------:R-:W-:Y:S01]  /*30f0*/  VIADD R20, R0.reuse, 0x9 ;  /* 0x0000000900147836 */ /* 0x040fe20000000000 */
[C---:B------:R-:W-:Y:S01]  /*3100*/  HMMA.16816.F32.BF16 R32, R8.reuse, R22, R72 ;  /* 0x000000160820723c */ /* 0x040fe20000041848 */
[-C--:B------:R-:W-:Y:S01]  /*3110*/  ISETP.GE.AND P2, PT, R21, R28.reuse, PT ;  /* 0x0000001c1500720c */ /* 0x080fe20003f46270 */
[----:B------:R-:W-:Y:S02]  /*3120*/  VIADD R21, R0, 0x11 ;  /* 0x0000001100157836 */ /* 0x000fe40000000000 */
[-C--:B------:R-:W-:Y:S01]  /*3130*/  ISETP.GE.AND P1, PT, R20, R28.reuse, PT ;  /* 0x0000001c1400720c */ /* 0x080fe20003f26270 */
[C---:B------:R-:W-:Y:S01]  /*3140*/  VIADD R20, R0.reuse, 0x18 ;  /* 0x0000001800147836 */ /* 0x040fe20000000000 */
[----:B-1----:R-:W-:Y:S01]  /*3150*/  HMMA.16816.F32.BF16 R48, R8, R56, R76 ;  /* 0x000000380830723c */ /* 0x002fe2000004184c */
[----:B------:R-:W-:Y:S01]  /*3160*/  VIADD R22, R0, 0x10 ;  /* 0x0000001000167836 */ /* 0x000fe20000000000 */
[----:B------:R-:W-:-:S02]  /*3170*/  ISETP.GE.AND P6, PT, R21, R28, PT ;  /* 0x0000001c1500720c */ /* 0x000fc40003fc6270 */
[-C--:B------:R-:W-:Y:S02]  /*3180*/  ISETP.GE.AND P5, PT, R20, R28.reuse, PT ;  /* 0x0000001c1400720c */ /* 0x080fe40003fa6270 */
[----:B------:R-:W-:Y:S01]  /*3190*/  ISETP.GE.AND P0, PT, R22, R28, PT ;  /* 0x0000001c1600720c */ /* 0x000fe20003f06270 */
[C---:B------:R-:W-:Y:S01]  /*31a0*/  HMMA.16816.F32.BF16 R44, R4.reuse, R56, R144 ;  /* 0x00000038042c723c */ /* 0x040fe20000041890 */
[----:B------:R-:W1:Y:S01]  /*31b0*/  LDSM.16.M88.4 R20, [R224+0x1800] ;  /* 0x00180000e014783b */ /* 0x000e620000000200 */
[----:B------:R-:W-:Y:S01]  /*31c0*/  FSEL R79, R12, -INF , !P4 ;  /* 0xff8000000c4f7808 */ /* 0x000fe20006000000 */
[----:B------:R-:W-:Y:S01]  /*31d0*/  VIADD R12, R0, 0x20 ;  /* 0x00000020000c7836 */ /* 0x000fe20000000000 */
[----:B------:R-:W-:Y:S02]  /*31e0*/  FSEL R82, R15, -INF , !P3 ;  /* 0xff8000000f527808 */ /* 0x000fe40005800000 */
[----:B------:R-:W-:Y:S01]  /*31f0*/  FSEL R77, R13, -INF , !P3 ;  /* 0xff8000000d4d7808 */ /* 0x000fe20005800000 */
[----:B------:R-:W-:Y:S01]  /*3200*/  HMMA.16816.F32.BF16 R60, R4, R58, R160 ;  /* 0x0000003a043c723c */ /* 0x000fe200000418a0 */
[----:B------:R-:W-:-:S02]  /*3210*/  FSEL R95, R27, -INF , !P3 ;  /* 0xff8000001b5f7808 */ /* 0x000fc40005800000 */
[----:B------:R-:W-:Y:S02]  /*3220*/  FSEL R31, R25, -INF , !P3 ;  /* 0xff800000191f7808 */ /* 0x000fe40005800000 */
[----:B------:R-:W-:Y:S01]  /*3230*/  ISETP.GE.AND P3, PT, R12, R28, PT ;  /* 0x0000001c0c00720c */ /* 0x000fe20003f66270 */
[----:B------:R-:W-:Y:S01]  /*3240*/  VIADD R12, R0, 0x21 ;  /* 0x00000021000c7836 */ /* 0x000fe20000000000 */
[C---:B------:R-:W-:Y:S01]  /*3250*/  HMMA.16816.F32.BF16 R56, R8.reuse, R58, R112 ;  /* 0x0000003a0838723c */ /* 0x040fe20000041870 */
[----:B------:R-:W-:Y:S02]  /*3260*/  FSEL R87, R42, -INF , !P2 ;  /* 0xff8000002a577808 */ /* 0x000fe40005000000 */
[----:B------:R-:W-:Y:S02]  /*3270*/  FSEL R78, R40, -INF , !P2 ;  /* 0xff800000284e7808 */ /* 0x000fe40005000000 */
[----:B------:R-:W-:Y:S01]  /*3280*/  FSEL R72, R32, -INF , !P2 ;  /* 0xff80000020487808 */ /* 0x000fe20005000000 */
[----:B--2---:R-:W-:Y:S01]  /*3290*/  HMMA.16816.F32.BF16 R64, R8, R16, R52 ;  /* 0x000000100840723c */ /* 0x004fe20000041834 */
[----:B------:R-:W-:-:S02]  /*32a0*/  FSEL R112, R34, -INF , !P2 ;  /* 0xff80000022707808 */ /* 0x000fc40005000000 */
[----:B------:R-:W-:Y:S01]  /*32b0*/  ISETP.GE.AND P2, PT, R12, R28, PT ;  /* 0x0000001c0c00720c */ /* 0x000fe20003f46270 */
[C---:B------:R-:W-:Y:S01]  /*32c0*/  VIADD R12, R0.reuse, 0x28 ;  /* 0x00000028000c7836 */ /* 0x040fe20000000000 */
[----:B------:R-:W-:Y:S01]  /*32d0*/  FSEL R86, R43, -INF , !P1 ;  /* 0xff8000002b567808 */ /* 0x000fe20004800000 */
[C---:B------:R-:W-:Y:S01]  /*32e0*/  HMMA.16816.F32.BF16 R36, R4.reuse, R16, R216 ;  /* 0x000000100424723c */ /* 0x040fe200000418d8 */
[----:B------:R-:W-:Y:S02]  /*32f0*/  FSEL R76, R41, -INF , !P1 ;  /* 0xff800000294c7808 */ /* 0x000fe40004800000 */
[----:B------:R-:W-:Y:S02]  /*3300*/  FSEL R137, R35, -INF , !P1 ;  /* 0xff80000023897808 */ /* 0x000fe40004800000 */
[----:B------:R-:W-:Y:S01]  /*3310*/  FSEL R30, R33, -INF , !P1 ;  /* 0xff800000211e7808 */ /* 0x000fe20004800000 */
[----:B------:R-:W-:Y:S01]  /*3320*/  HMMA.16816.F32.BF16 R40, R4, R18, R184 ;  /* 0x000000120428723c */ /* 0x000fe200000418b8 */
[----:B------:R-:W-:Y:S01]  /*3330*/  VIADD R16, R0, 0x29 ;  /* 0x0000002900107836 */ /* 0x000fe20000000000 */
[----:B------:R-:W-:-:S02]  /*3340*/  FSEL R83, R14, -INF , !P4 ;  /* 0xff8000000e537808 */ /* 0x000fc40006000000 */
[-C--:B------:R-:W-:Y:S02]  /*3350*/  ISETP.GE.AND P1, PT, R12, R28.reuse, PT ;  /* 0x0000001c0c00720c */ /* 0x080fe40003f26270 */
[----:B------:R-:W2:Y:S01]  /*3360*/  LDSM.16.M88.4 R12, [R224+0x2000] ;  /* 0x00200000e00c783b */ /* 0x000ea20000000200 */
[----:B------:R-:W-:Y:S02]  /*3370*/  FSEL R144, R50, -INF , !P0 ;  /* 0xff80000032907808 */ /* 0x000fe40004000000 */
[----:B------:R-:W-:Y:S01]  /*3380*/  FSEL R91, R46, -INF , !P0 ;  /* 0xff8000002e5b7808 */ /* 0x000fe20004000000 */
[----:B-1----:R-:W-:Y:S01]  /*3390*/  HMMA.16816.F32.BF16 R52, R8, R20, R96 ;  /* 0x000000140834723c */ /* 0x002fe20000041860 */
[----:B------:R-:W-:Y:S02]  /*33a0*/  FSEL R75, R44, -INF , !P0 ;  /* 0xff8000002c4b7808 */ /* 0x000fe40004000000 */
[----:B------:R-:W-:Y:S02]  /*33b0*/  FSEL R92, R48, -INF , !P0 ;  /* 0xff800000305c7808 */ /* 0x000fe40004000000 */
[----:B------:R-:W-:Y:S01]  /*33c0*/  ISETP.GE.AND P0, PT, R16, R28, PT ;  /* 0x0000001c1000720c */ /* 0x000fe20003f06270 */
[----:B------:R-:W-:Y:S01]  /*33d0*/  VIADD R16, R0, 0x30 ;  /* 0x0000003000107836 */ /* 0x000fe20000000000 */
[----:B------:R-:W-:-:S02]  /*33e0*/  FSEL R138, R26, -INF , !P4 ;  /* 0xff8000001a8a7808 */ /* 0x000fc40006000000 */
[----:B------:R-:W-:Y:S02]  /*33f0*/  FSEL R74, R24, -INF , !P4 ;  /* 0xff800000184a7808 */ /* 0x000fe40006000000 */
[----:B------:R-:W-:Y:S01]  /*3400*/  HMMA.16816.F32.BF16 R24, R8, R18, R108 ;  /* 0x000000120818723c */ /* 0x000fe2000004186c */
[----:B------:R-:W-:Y:S02]  /*3410*/  FSEL R89, R47, -INF , !P6 ;  /* 0xff8000002f597808 */ /* 0x000fe40007000000 */
[----:B------:R-:W-:Y:S02]  /*3420*/  FSEL R73, R45, -INF , !P6 ;  /* 0xff8000002d497808 */ /* 0x000fe40007000000 */
[----:B------:R-:W-:Y:S01]  /*3430*/  FSEL R93, R49, -INF , !P6 ;  /* 0xff800000315d7808 */ /* 0x000fe20007000000 */
[----:B------:R-:W-:Y:S01]  /*3440*/  HMMA.16816.F32.BF16 R44, R4, R20, R212 ;  /* 0x00000014042c723c */ /* 0x000fe200000418d4 */
[----:B------:R-:W-:Y:S02]  /*3450*/  FSEL R110, R51, -INF , !P6 ;  /* 0xff800000336e7808 */ /* 0x000fe40007000000 */
[----:B------:R-:W-:Y:S01]  /*3460*/  ISETP.GE.AND P6, PT, R16, R28, PT ;  /* 0x0000001c1000720c */ /* 0x000fe20003fc6270 */
[----:B------:R-:W-:Y:S01]  /*3470*/  VIADD R16, R0, 0x31 ;  /* 0x0000003100107836 */ /* 0x000fe20000000000 */
[----:B------:R-:W-:Y:S01]  /*3480*/  FSEL R88, R62, -INF , !P5 ;  /* 0xff8000003e587808 */ /* 0x000fe20006800000 */
[----:B------:R-:W-:Y:S01]  /*3490*/  HMMA.16816.F32.BF16 R48, R8, R22, R104 ;  /* 0x000000160830723c */ /* 0x000fe20000041868 */
[----:B------:R-:W-:Y:S01]  /*34a0*/  FSEL R81, R60, -INF , !P5 ;  /* 0xff8000003c517808 */ /* 0x000fe20006800000 */
[----:B------:R-:W-:Y:S01]  /*34b0*/  VIADD R20, R0, 0x39 ;  /* 0x0000003900147836 */ /* 0x000fe20000000000 */
[----:B------:R-:W-:-:S02]  /*34c0*/  FSEL R109, R58, -INF , !P5 ;  /* 0xff8000003a6d7808 */ /* 0x000fc40006800000 */
[----:B------:R-:W-:Y:S02]  /*34d0*/  FSEL R94, R56, -INF , !P5 ;  /* 0xff800000385e7808 */ /* 0x000fe40006800000 */
[-C--:B------:R-:W-:Y:S01]  /*34e0*/  ISETP.GE.AND P5, PT, R16, R28.reuse, PT ;  /* 0x0000001c1000720c */ /* 0x080fe20003fa6270 */
[----:B------:R-:W-:Y:S01]  /*34f0*/  VIADD R16, R0, 0x38 ;  /* 0x0000003800107836 */ /* 0x000fe20000000000 */
[----:B------:R-:W-:Y:S02]  /*3500*/  ISETP.GE.AND P4, PT, R29, R28, PT ;  /* 0x0000001c1d00720c */ /* 0x000fe40003f86270 */
[----:B------:R-:W-:Y:S02]  /*3510*/  FSEL R157, R66, -INF , !P3 ;  /* 0xff800000429d7808 */ /* 0x000fe40005800000 */
[----:B------:R-:W-:Y:S01]  /*3520*/  FSEL R90, R63, -INF , !P4 ;  /* 0xff8000003f5a7808 */ /* 0x000fe20006000000 */
[----:B--2---:R-:W-:Y:S01]  /*3530*/  HMMA.16816.F32.BF16 R32, R4, R12, R196 ;  /* 0x0000000c0420723c */ /* 0x004fe200000418c4 */
[----:B------:R-:W-:-:S02]  /*3540*/  FSEL R80, R61, -INF , !P4 ;  /* 0xff8000003d507808 */ /* 0x000fc40006000000 */
[----:B------:R-:W-:Y:S02]  /*3550*/  FSEL R108, R59, -INF , !P4 ;  /* 0xff8000003b6c7808 */ /* 0x000fe40006000000 */
[----:B------:R-:W-:Y:S02]  /*3560*/  FSEL R96, R57, -INF , !P4 ;  /* 0xff80000039607808 */ /* 0x000fe40006000000 */
[----:B------:R-:W-:Y:S01]  /*3570*/  ISETP.GE.AND P4, PT, R16, R28, PT ;  /* 0x0000001c1000720c */ /* 0x000fe20003f86270 */
[----:B------:R-:W-:Y:S01]  /*3580*/  HMMA.16816.F32.BF16 R56, R4, R22, R176 ;  /* 0x000000160438723c */ /* 0x000fe200000418b0 */
[----:B------:R-:W1:Y:S01]  /*3590*/  LDSM.16.M88.4 R16, [R224+0x2800] ;  /* 0x00280000e010783b */ /* 0x000e620000000200 */
[----:B------:R-:W-:Y:S02]  /*35a0*/  FSEL R155, R64, -INF , !P3 ;  /* 0xff800000409b7808 */ /* 0x000fe40005800000 */
[----:B------:R-:W-:Y:S02]  /*35b0*/  FSEL R153, R67, -INF , !P2 ;  /* 0xff80000043997808 */ /* 0x000fe40005000000 */
[----:B------:R-:W-:-:S02]  /*35c0*/  FSEL R152, R65, -INF , !P2 ;  /* 0xff80000041987808 */ /* 0x000fc40005000000 */
[----:B------:R-:W-:Y:S01]  /*35d0*/  HMMA.16816.F32.BF16 R64, R8, R12, R148 ;  /* 0x0000000c0840723c */ /* 0x000fe20000041894 */
[----:B------:R-:W-:Y:S02]  /*35e0*/  FSEL R146, R41, -INF , !P0 ;  /* 0xff80000029927808 */ /* 0x000fe40004000000 */
[----:B------:R-:W-:Y:S02]  /*35f0*/  FSEL R111, R25, -INF , !P0 ;  /* 0xff800000196f7808 */ /* 0x000fe40004000000 */
[----:B------:R-:W-:Y:S02]  /*3600*/  FSEL R147, R40, -INF , !P1 ;  /* 0xff80000028937808 */ /* 0x000fe40004800000 */
[C---:B------:R-:W-:Y:S01]  /*3610*/  VIADD R12, R0.reuse, 0x48 ;  /* 0x00000048000c7836 */ /* 0x040fe20000000000 */
[----:B------:R-:W-:Y:S01]  /*3620*/  FSEL R150, R43, -INF , !P0 ;  /* 0xff8000002b967808 */ /* 0x000fe20004000000 */
[----:B------:R-:W-:Y:S01]  /*3630*/  VIADD R13, R0, 0x58 ;  /* 0x00000058000d7836 */ /* 0x000fe20000000000 */
[----:B------:R-:W-:-:S02]  /*3640*/  FSEL R149, R27, -INF , !P0 ;  /* 0xff8000001b957808 */ /* 0x000fc40004000000 */
[-C--:B------:R-:W-:Y:S01]  /*3650*/  ISETP.GE.AND P0, PT, R12, R28.reuse, PT ;  /* 0x0000001c0c00720c */ /* 0x080fe20003f06270 */
[----:B------:R-:W-:Y:S01]  /*3660*/  VIADD R12, R0, 0x49 ;  /* 0x00000049000c7836 */ /* 0x000fe20000000000 */
[----:B------:R-:W-:Y:S02]  /*3670*/  FSEL R148, R42, -INF , !P1 ;  /* 0xff8000002a947808 */ /* 0x000fe40004800000 */
[----:B------:R-:W-:Y:S01]  /*3680*/  FSEL R159, R38, -INF , !P3 ;  /* 0xff800000269f7808 */ /* 0x000fe20005800000 */
[----:B------:R-:W-:Y:S01]  /*3690*/  HMMA.16816.F32.BF16 R40, R4, R14, R172 ;  /* 0x0000000e0428723c */ /* 0x000fe200000418ac */
[----:B------:R-:W-:Y:S02]  /*36a0*/  FSEL R158, R36, -INF , !P3 ;  /* 0xff800000249e7808 */ /* 0x000fe40005800000 */
[----:B------:R-:W-:Y:S01]  /*36b0*/  ISETP.GE.AND P3, PT, R20, R28, PT ;  /* 0x0000001c1400720c */ /* 0x000fe20003f66270 */
[----:B------:R-:W-:Y:S01]  /*36c0*/  VIADD R20, R0, 0x40 ;  /* 0x0000004000147836 */ /* 0x000fe20000000000 */
[----:B------:R-:W-:-:S02]  /*36d0*/  FSEL R177, R46, -INF , !P6 ;  /* 0xff8000002eb17808 */ /* 0x000fc40007000000 */
[----:B------:R-:W-:Y:S02]  /*36e0*/  FSEL R175, R54, -INF , !P6 ;  /* 0xff80000036af7808 */ /* 0x000fe40007000000 */
[----:B------:R-:W-:Y:S02]  /*36f0*/  FSEL R176, R44, -INF , !P6 ;  /* 0xff8000002cb07808 */ /* 0x000fe40007000000 */
[----:B------:R-:W-:Y:S02]  /*3700*/  FSEL R163, R52, -INF , !P6 ;  /* 0xff80000034a37808 */ /* 0x000fe40007000000 */
[----:B------:R-:W-:Y:S01]  /*3710*/  ISETP.GE.AND P6, PT, R12, R28, PT ;  /* 0x0000001c0c00720c */ /* 0x000fe20003fc6270 */
[----:B------:R-:W-:Y:S01]  /*3720*/  VIADD R12, R0, 0x50 ;  /* 0x00000050000c7836 */ /* 0x000fe20000000000 */
[----:B------:R-:W-:Y:S01]  /*3730*/  FSEL R156, R39, -INF , !P2 ;  /* 0xff800000279c7808 */ /* 0x000fe20005000000 */
[----:B-1----:R-:W-:Y:S01]  /*3740*/  HMMA.16816.F32.BF16 R60, R8, R16, R124 ;  /* 0x00000010083c723c */ /* 0x002fe2000004187c */
[----:B------:R-:W-:-:S02]  /*3750*/  FSEL R154, R37, -INF , !P2 ;  /* 0xff800000259a7808 */ /* 0x000fc40005000000 */
[-C--:B------:R-:W-:Y:S01]  /*3760*/  ISETP.GE.AND P2, PT, R20, R28.reuse, PT ;  /* 0x0000001c1400720c */ /* 0x080fe20003f46270 */
[----:B------:R-:W-:Y:S01]  /*3770*/  VIADD R20, R0, 0x41 ;  /* 0x0000004100147836 */ /* 0x000fe20000000000 */
[----:B------:R-:W-:Y:S01]  /*3780*/  FSEL R174, R47, -INF , !P5 ;  /* 0xff8000002fae7808 */ /* 0x000fe20006800000 */
[----:B------:R-:W-:Y:S01]  /*3790*/  HMMA.16816.F32.BF16 R36, R8, R14, R100 ;  /* 0x0000000e0824723c */ /* 0x000fe20000041864 */
[----:B------:R-:W-:Y:S02]  /*37a0*/  FSEL R162, R45, -INF , !P5 ;  /* 0xff8000002da27808 */ /* 0x000fe40006800000 */
[----:B------:R-:W-:Y:S02]  /*37b0*/  FSEL R161, R55, -INF , !P5 ;  /* 0xff80000037a17808 */ /* 0x000fe40006800000 */
[----:B------:R-:W-:Y:S01]  /*37c0*/  FSEL R160, R53, -INF , !P5 ;  /* 0xff80000035a07808 */ /* 0x000fe20006800000 */
[----:B------:R-:W-:Y:S01]  /*37d0*/  HMMA.16816.F32.BF16 R44, R4, R16, R220 ;  /* 0x00000010042c723c */ /* 0x000fe200000418dc */
[----:B------:R-:W-:Y:S01]  /*37e0*/  ISETP.GE.AND P5, PT, R12, R28, PT ;  /* 0x0000001c0c00720c */ /* 0x000fe20003fa6270 */
[----:B------:R-:W-:Y:S01]  /*37f0*/  VIADD R12, R0, 0x51 ;  /* 0x00000051000c7836 */ /* 0x000fe20000000000 */
[----:B------:R-:W-:-:S02]  /*3800*/  FSEL R151, R26, -INF , !P1 ;  /* 0xff8000001a977808 */ /* 0x000fc40004800000 */
[----:B------:R-:W-:Y:S01]  /*3810*/  FSEL R145, R24, -INF , !P1 ;  /* 0xff80000018917808 */ /* 0x000fe20004800000 */
[-C--:B------:R-:W-:Y:S01]  /*3820*/  HMMA.16816.F32.BF16 R52, R4, R18.reuse, R168 ;  /* 0x000000120434723c */ /* 0x080fe200000418a8 */
[----:B------:R-:W-:Y:S01]  /*3830*/  ISETP.GE.AND P1, PT, R20, R28, PT ;  /* 0x0000001c1400720c */ /* 0x000fe20003f26270 */
[----:B------:R-:W1:Y:S01]  /*3840*/  LDSM.16.M88.4 R24, [R224+0x3800] ;  /* 0x00380000e018783b */ /* 0x000e620000000200 */
[----:B------:R-:W-:Y:S02]  /*3850*/  FSEL R173, R58, -INF , !P4 ;  /* 0xff8000003aad7808 */ /* 0x000fe40006000000 */
[----:B------:R-:W-:Y:S01]  /*3860*/  FSEL R127, R56, -INF , !P4 ;  /* 0xff800000387f7808 */ /* 0x000fe20006000000 */
[----:B------:R-:W2:Y:S01]  /*3870*/  LDSM.16.M88.4 R20, [R224+0x3000] ;  /* 0x00300000e014783b */ /* 0x000ea20000000200 */
[----:B------:R-:W-:Y:S01]  /*3880*/  FSEL R178, R50, -INF , !P4 ;  /* 0xff80000032b27808 */ /* 0x000fe20006000000 */
[----:B------:R-:W-:Y:S01]  /*3890*/  HMMA.16816.F32.BF16 R16, R8, R18, R128 ;  /* 0x000000120810723c */ /* 0x000fe20000041880 */
[----:B------:R-:W-:Y:S01]  /*38a0*/  FSEL R125, R48, -INF , !P4 ;  /* 0xff800000307d7808 */ /* 0x000fe20006000000 */
[----:B------:R-:W-:-:S04]  /*38b0*/  DEPBAR.LE SB0, 0x0 ;  /* 0x000080000000791a */ /* 0x000fc80000000000 */
[----:B------:R-:W-:Y:S02]  /*38c0*/  ISETP.GE.AND P4, PT, R12, R28, PT ;  /* 0x0000001c0c00720c */ /* 0x000fe40003f86270 */
[----:B------:R-:W-:Y:S02]  /*38d0*/  FMNMX.FTZ R12, R74, R31, !PT ;  /* 0x0000001f4a0c7209 */ /* 0x000fe40007810000 */
[----:B------:R-:W-:Y:S02]  /*38e0*/  FSEL R172, R59, -INF , !P3 ;  /* 0xff8000003bac7808 */ /* 0x000fe40005800000 */
[----:B------:R-:W-:Y:S02]  /*38f0*/  FMNMX.FTZ R12, R72, R12, !PT ;  /* 0x0000000c480c7209 */ /* 0x000fe40007810000 */
[----:B------:R-:W-:Y:S02]  /*3900*/  FSEL R126, R57, -INF , !P3 ;  /* 0xff800000397e7808 */ /* 0x000fe40005800000 */
[----:B------:R-:W-:-:S02]  /*3910*/  FMNMX.FTZ R12, R30, R12, !PT ;  /* 0x0000000c1e0c7209 */ /* 0x000fc40007810000 */
[----:B------:R-:W-:Y:S02]  /*3920*/  FSEL R168, R51, -INF , !P3 ;  /* 0xff80000033a87808 */ /* 0x000fe40005800000 */
[----:B------:R-:W-:Y:S02]  /*3930*/  FMNMX.FTZ R12, R92, R12, !PT ;  /* 0x0000000c5c0c7209 */ /* 0x000fe40007810000 */
[----:B------:R-:W-:Y:S02]  /*3940*/  FSEL R124, R49, -INF , !P3 ;  /* 0xff800000317c7808 */ /* 0x000fe40005800000 */
[----:B------:R-:W-:Y:S02]  /*3950*/  FMNMX.FTZ R12, R93, R12, !PT ;  /* 0x0000000c5d0c7209 */ /* 0x000fe40007810000 */
[----:B------:R-:W-:Y:S02]  /*3960*/  FSEL R186, R66, -INF , !P2 ;  /* 0xff80000042ba7808 */ /* 0x000fe40005000000 */
[----:B------:R-:W-:-:S02]  /*3970*/  FMNMX.FTZ R12, R94, R12, !PT ;  /* 0x0000000c5e0c7209 */ /* 0x000fc40007810000 */
[----:B------:R-:W-:Y:S02]  /*3980*/  FSEL R179, R64, -INF , !P2 ;  /* 0xff80000040b37808 */ /* 0x000fe40005000000 */
[----:B------:R-:W-:Y:S02]  /*3990*/  FMNMX.FTZ R12, R96, R12, !PT ;  /* 0x0000000c600c7209 */ /* 0x000fe40007810000 */
[----:B------:R-:W-:Y:S01]  /*39a0*/  FSEL R171, R67, -INF , !P1 ;  /* 0xff80000043ab7808 */ /* 0x000fe20004800000 */
[C---:B-1----:R-:W-:Y:S01]  /*39b0*/  HMMA.16816.F32.BF16 R56, R4.reuse, R26, R180 ;  /* 0x0000001a0438723c */ /* 0x042fe200000418b4 */
[----:B------:R-:W-:Y:S02]  /*39c0*/  FMNMX.FTZ R12, R155, R12, !PT ;  /* 0x0000000c9b0c7209 */ /* 0x000fe40007810000 */
[----:B------:R-:W-:Y:S02]  /*39d0*/  FSEL R169, R65, -INF , !P1 ;  /* 0xff80000041a97808 */ /* 0x000fe40004800000 */
[----:B------:R-:W-:Y:S01]  /*39e0*/  FMNMX.FTZ R12, R152, R12, !PT ;  /* 0x0000000c980c7209 */ /* 0x000fe20007810000 */
[----:B--2---:R-:W-:Y:S01]  /*39f0*/  HMMA.16816.F32.BF16 R48, R4, R20, R208 ;  /* 0x000000140430723c */ /* 0x004fe200000418d0 */
[----:B------:R-:W-:Y:S01]  /*3a00*/  ISETP.GE.AND P3, PT, R13, R28, PT ;  /* 0x0000001c0d00720c */ /* 0x000fe20003f66270 */
[----:B------:R-:W-:Y:S01]  /*3a10*/  VIADD R13, R0, 0x59 ;  /* 0x00000059000d7836 */ /* 0x000fe20000000000 */
[----:B------:R-:W-:-:S02]  /*3a20*/  FMNMX.FTZ R12, R145, R12, !PT ;  /* 0x0000000c910c7209 */ /* 0x000fc40007810000 */
[----:B------:R-:W-:Y:S01]  /*3a30*/  FSEL R189, R34, -INF , !P2 ;  /* 0xff80000022bd7808 */ /* 0x000fe20005000000 */
[C---:B------:R-:W-:Y:S01]  /*3a40*/  HMMA.16816.F32.BF16 R68, R4.reuse, R22, R164 ;  /* 0x000000160444723c */ /* 0x040fe200000418a4 */
[----:B------:R-:W-:Y:S02]  /*3a50*/  FSEL R187, R32, -INF , !P2 ;  /* 0xff80000020bb7808 */ /* 0x000fe40005000000 */
[-C--:B------:R-:W-:Y:S01]  /*3a60*/  ISETP.GE.AND P2, PT, R13, R28.reuse, PT ;  /* 0x0000001c0d00720c */ /* 0x080fe20003f46270 */
[C---:B------:R-:W-:Y:S01]  /*3a70*/  VIADD R13, R0.reuse, 0x60 ;  /* 0x00000060000d7836 */ /* 0x040fe20000000000 */
[----:B------:R-:W-:Y:S01]  /*3a80*/  FSEL R188, R35, -INF , !P1 ;  /* 0xff80000023bc7808 */ /* 0x000fe20004800000 */
[----:B------:R-:W-:Y:S01]  /*3a90*/  HMMA.16816.F32.BF16 R64, R4, R24, R200 ;  /* 0x000000180440723c */ /* 0x000fe200000418c8 */
[----:B------:R-:W-:Y:S02]  /*3aa0*/  FSEL R185, R33, -INF , !P1 ;  /* 0xff80000021b97808 */ /* 0x000fe40004800000 */
[----:B------:R-:W-:Y:S01]  /*3ab0*/  ISETP.GE.AND P1, PT, R13, R28, PT ;  /* 0x0000001c0d00720c */ /* 0x000fe20003f26270 */
[----:B------:R-:W-:Y:S01]  /*3ac0*/  VIADD R13, R0, 0x61 ;  /* 0x00000061000d7836 */ /* 0x000fe20000000000 */
[----:B------:R-:W-:Y:S01]  /*3ad0*/  FSEL R184, R42, -INF , !P0 ;  /* 0xff8000002ab87808 */ /* 0x000fe20004000000 */
[----:B------:R-:W-:Y:S01]  /*3ae0*/  HMMA.16816.F32.BF16 R32, R8, R22, R132 ;  /* 0x000000160820723c */ /* 0x000fe20000041884 */
[----:B------:R-:W-:Y:S01]  /*3af0*/  FMNMX.FTZ R4, R111, R12, !PT ;  /* 0x0000000c6f047209 */ /* 0x000fe20007810000 */
[----:B------:R-:W-:Y:S01]  /*3b00*/  VIADD R5, R0, 0x68 ;  /* 0x0000006800057836 */ /* 0x000fe20000000000 */
[----:B------:R-:W-:-:S02]  /*3b10*/  FSEL R167, R40, -INF , !P0 ;  /* 0xff80000028a77808 */ /* 0x000fc40004000000 */
[----:B------:R-:W-:Y:S02]  /*3b20*/  FMNMX.FTZ R4, R163, R4, !PT ;  /* 0x00000004a3047209 */ /* 0x000fe40007810000 */
[----:B------:R-:W-:Y:S02]  /*3b30*/  FSEL R190, R38, -INF , !P0 ;  /* 0xff80000026be7808 */ /* 0x000fe40004000000 */
[----:B------:R-:W-:Y:S02]  /*3b40*/  FMNMX.FTZ R4, R160, R4, !PT ;  /* 0x00000004a0047209 */ /* 0x000fe40007810000 */
[----:B------:R-:W-:Y:S02]  /*3b50*/  FSEL R166, R36, -INF , !P0 ;  /* 0xff80000024a67808 */ /* 0x000fe40004000000 */
[----:B------:R-:W-:Y:S02]  /*3b60*/  FMNMX.FTZ R4, R125, R4, !PT ;  /* 0x000000047d047209 */ /* 0x000fe40007810000 */
[----:B------:R-:W-:-:S02]  /*3b70*/  ISETP.GE.AND P0, PT, R13, R28, PT ;  /* 0x0000001c0d00720c */ /* 0x000fc40003f06270 */
[----:B------:R-:W-:Y:S01]  /*3b80*/  FMNMX.FTZ R4, R124, R4, !PT ;  /* 0x000000047c047209 */ /* 0x000fe20007810000 */
[C---:B------:R-:W-:Y:S01]  /*3b90*/  HMMA.16816.F32.BF16 R12, R8.reuse, R20, R120 ;  /* 0x00000014080c723c */ /* 0x040fe20000041878 */
[----:B------:R-:W-:Y:S02]  /*3ba0*/  FSEL R164, R37, -INF , !P6 ;  /* 0xff80000025a47808 */ /* 0x000fe40007000000 */
[----:B------:R-:W-:Y:S02]  /*3bb0*/  FMNMX.FTZ R4, R179, R4, !PT ;  /* 0x00000004b3047209 */ /* 0x000fe40007810000 */
[----:B------:R-:W-:Y:S01]  /*3bc0*/  FSEL R232, R60, -INF , !P5 ;  /* 0xff8000003ce87808 */ /* 0x000fe20006800000 */
[----:B------:R-:W-:Y:S01]  /*3bd0*/  HMMA.16816.F32.BF16 R20, R8, R24, R140 ;  /* 0x000000180814723c */ /* 0x000fe2000004188c */
[----:B------:R-:W-:Y:S02]  /*3be0*/  FMNMX.FTZ R4, R169, R4, !PT ;  /* 0x00000004a9047209 */ /* 0x000fe40007810000 */
[----:B------:R-:W-:-:S02]  /*3bf0*/  FSEL R218, R61, -INF , !P4 ;  /* 0xff8000003dda7808 */ /* 0x000fc40006000000 */
[----:B------:R-:W-:Y:S01]  /*3c00*/  FMNMX.FTZ R4, R166, R4, !PT ;  /* 0x00000004a6047209 */ /* 0x000fe20007810000 */
[----:B------:R-:W-:Y:S01]  /*3c10*/  HMMA.16816.F32.BF16 R24, R8, R26, R116 ;  /* 0x0000001a0818723c */ /* 0x000fe20000041874 */
[----:B------:R-:W-:Y:S02]  /*3c20*/  FSEL R215, R16, -INF , !P3 ;  /* 0xff80000010d77808 */ /* 0x000fe40005800000 */
[----:B------:R-:W-:Y:S02]  /*3c30*/  FMNMX.FTZ R4, R164, R4, !PT ;  /* 0x00000004a4047209 */ /* 0x000fe40007810000 */
[----:B------:R-:W-:Y:S02]  /*3c40*/  FSEL R170, R43, -INF , !P6 ;  /* 0xff8000002baa7808 */ /* 0x000fe40007000000 */
[----:B------:R-:W-:Y:S02]  /*3c50*/  FMNMX.FTZ R4, R232, R4, !PT ;  /* 0x00000004e8047209 */ /* 0x000fe40007810000 */
[----:B------:R-:W-:-:S02]  /*3c60*/  FSEL R165, R41, -INF , !P6 ;  /* 0xff80000029a57808 */ /* 0x000fc40007000000 */
[----:B------:R-:W-:Y:S02]  /*3c70*/  FMNMX.FTZ R4, R218, R4, !PT ;  /* 0x00000004da047209 */ /* 0x000fe40007810000 */
[----:B------:R-:W-:Y:S02]  /*3c80*/  FSEL R180, R39, -INF , !P6 ;  /* 0xff80000027b47808 */ /* 0x000fe40007000000 */
[----:B------:R-:W-:Y:S01]  /*3c90*/  ISETP.GE.AND P6, PT, R5, R28, PT ;  /* 0x0000001c0500720c */ /* 0x000fe20003fc6270 */
[----:B------:R-:W-:Y:S01]  /*3ca0*/  VIADD R5, R0, 0x69 ;  /* 0x0000006900057836 */ /* 0x000fe20000000000 */
[----:B------:R-:W-:Y:S02]  /*3cb0*/  FSEL R212, R17, -INF , !P2 ;  /* 0xff80000011d47808 */ /* 0x000fe40005000000 */
[----:B------:R-:W-:Y:S02]  /*3cc0*/  FMNMX.FTZ R4, R215, R4, !PT ;  /* 0x00000004d7047209 */ /* 0x000fe40007810000 */
[----:B------:R-:W-:-:S02]  /*3cd0*/  P2R R29, PR, RZ, 0x40 ;  /* 0x00000040ff1d7803 */ /* 0x000fc40000000000 */
[----:B------:R-:W-:Y:S02]  /*3ce0*/  FSEL R208, R12, -INF , !P1 ;  /* 0xff8000000cd07808 */ /* 0x000fe40004800000 */
[----:B------:R-:W-:Y:S02]  /*3cf0*/  FMNMX.FTZ R4, R212, R4, !PT ;  /* 0x00000004d4047209 */ /* 0x000fe40007810000 */
[----:B------:R-:W-:Y:S01]  /*3d00*/  ISETP.GE.AND P6, PT, R5, R28, PT ;  /* 0x0000001c0500720c */ /* 0x000fe20003fc6270 */
[C---:B------:R-:W-:Y:S01]  /*3d10*/  VIADD R5, R0.reuse, 0x70 ;  /* 0x0000007000057836 */ /* 0x040fe20000000000 */
[----:B------:R-:W-:Y:S02]  /*3d20*/  FSEL R141, R55, -INF , !P2 ;  /* 0xff800000378d7808 */ /* 0x000fe40005000000 */
[----:B------:R-:W-:Y:S02]  /*3d30*/  FSEL R140, R53, -INF , !P2 ;  /* 0xff800000358c7808 */ /* 0x000fe40005000000 */
[----:B------:R-:W-:Y:S01]  /*3d40*/  FSEL R217, R19, -INF , !P2 ;  /* 0xff80000013d97808 */ /* 0x000fe20005000000 */
[----:B------:R-:W-:Y:S01]  /*3d50*/  VIADD R19, R0, 0x79 ;  /* 0x0000007900137836 */ /* 0x000fe20000000000 */
[----:B------:R-:W-:-:S02]  /*3d60*/  ISETP.NE.AND P2, PT, R29, RZ, PT ;  /* 0x000000ff1d00720c */ /* 0x000fc40003f45270 */
[----:B------:R-:W-:Y:S02]  /*3d70*/  FSEL R207, R13, -INF , !P0 ;  /* 0xff8000000dcf7808 */ /* 0x000fe40004000000 */
[----:B------:R-:W-:Y:S02]  /*3d80*/  FMNMX.FTZ R4, R208, R4, !PT ;  /* 0x00000004d0047209 */ /* 0x000fe40007810000 */
[----:B------:R-:W-:Y:S02]  /*3d90*/  FSEL R209, R15, -INF , !P0 ;  /* 0xff8000000fd17808 */ /* 0x000fe40004000000 */
[----:B------:R-:W-:Y:S02]  /*3da0*/  FSEL R214, R51, -INF , !P0 ;  /* 0xff80000033d67808 */ /* 0x000fe40004000000 */
[----:B------:R-:W-:Y:S02]  /*3db0*/  FSEL R211, R49, -INF , !P0 ;  /* 0xff80000031d37808 */ /* 0x000fe40004000000 */
[----:B------:R-:W-:-:S02]  /*3dc0*/  ISETP.GE.AND P0, PT, R28, 0x81, PT ;  /* 0x000000811c00780c */ /* 0x000fc40003f06270 */
[----:B------:R-:W-:Y:S02]  /*3dd0*/  FSEL R233, R62, -INF , !P5 ;  /* 0xff8000003ee97808 */ /* 0x000fe40006800000 */
[----:B------:R-:W-:Y:S02]  /*3de0*/  FSEL R200, R46, -INF , !P5 ;  /* 0xff8000002ec87808 */ /* 0x000fe40006800000 */
[----:B------:R-:W-:Y:S02]  /*3df0*/  FSEL R199, R44, -INF , !P5 ;  /* 0xff8000002cc77808 */ /* 0x000fe40006800000 */
[----:B------:R-:W-:Y:S01]  /*3e00*/  ISETP.GE.AND P5, PT, R5, R28, PT ;  /* 0x0000001c0500720c */ /* 0x000fe20003fa6270 */
[----:B------:R-:W-:Y:S01]  /*3e10*/  VIADD R5, R0, 0x71 ;  /* 0x0000007100057836 */ /* 0x000fe20000000000 */
[----:B------:R-:W-:Y:S02]  /*3e20*/  FSEL R206, R32, -INF , !P2 ;  /* 0xff80000020ce7808 */ /* 0x000fe40005000000 */
[----:B------:R-:W-:-:S02]  /*3e30*/  FMNMX.FTZ R4, R207, R4, !PT ;  /* 0x00000004cf047209 */ /* 0x000fc40007810000 */
[----:B------:R-:W-:Y:S02]  /*3e40*/  FSEL R203, R33, -INF , !P6 ;  /* 0xff80000021cb7808 */ /* 0x000fe40007000000 */
[----:B------:R-:W-:Y:S02]  /*3e50*/  FMNMX.FTZ R4, R206, R4, !PT ;  /* 0x00000004ce047209 */ /* 0x000fe40007810000 */
[----:B------:R-:W-:Y:S02]  /*3e60*/  FSEL R198, R47, -INF , !P4 ;  /* 0xff8000002fc67808 */ /* 0x000fe40006000000 */
[----:B------:R-:W-:Y:S02]  /*3e70*/  FSEL R197, R45, -INF , !P4 ;  /* 0xff8000002dc57808 */ /* 0x000fe40006000000 */
[----:B------:R-:W-:Y:S02]  /*3e80*/  FSEL R231, R63, -INF , !P4 ;  /* 0xff8000003fe77808 */ /* 0x000fe40006000000 */
[----:B------:R-:W-:Y:S01]  /*3e90*/  ISETP.GE.AND P4, PT, R5, R28, PT ;  /* 0x0000001c0500720c */ /* 0x000fe20003f86270 */
[----:B------:R-:W-:Y:S01]  /*3ea0*/  VIADD R5, R0, 0x78 ;  /* 0x0000007800057836 */ /* 0x000fe20000000000 */
[----:B------:R-:W-:-:S02]  /*3eb0*/  FSEL R202, R20, -INF , !P5 ;  /* 0xff80000014ca7808 */ /* 0x000fc40006800000 */
[----:B------:R-:W-:Y:S02]  /*3ec0*/  FMNMX.FTZ R0, R203, R4, !PT ;  /* 0x00000004cb007209 */ /* 0x000fe40007810000 */
[----:B------:R-:W-:Y:S02]  /*3ed0*/  FSEL R196, R54, -INF , !P3 ;  /* 0xff80000036c47808 */ /* 0x000fe40005800000 */
[----:B------:R-:W-:Y:S02]  /*3ee0*/  FSEL R191, R52, -INF , !P3 ;  /* 0xff80000034bf7808 */ /* 0x000fe40005800000 */
[----:B------:R-:W-:Y:S01]  /*3ef0*/  FSEL R219, R18, -INF , !P3 ;  /* 0xff80000012db7808 */ /* 0x000fe20005800000 */
[----:B------:R-:W-:Y:S01]  /*3f00*/  BAR.SYNC.DEFER_BLOCKING 0x0 ;  /* 0x0000000000007b1d */ /* 0x000fe20000010000 */
[----:B------:R-:W-:Y:S02]  /*3f10*/  ISETP.GE.AND P3, PT, R5, R28, PT ;  /* 0x0000001c0500720c */ /* 0x000fe40003f66270 */
[----:B------:R-:W-:-:S02]  /*3f20*/  FSEL R216, R50, -INF , !P1 ;  /* 0xff80000032d87808 */ /* 0x000fc40004800000 */
[----:B------:R-:W-:Y:S02]  /*3f30*/  FSEL R213, R48, -INF , !P1 ;  /* 0xff80000030d57808 */ /* 0x000fe40004800000 */
[----:B------:R-:W-:Y:S02]  /*3f40*/  FSEL R210, R14, -INF , !P1 ;  /* 0xff8000000ed27808 */ /* 0x000fe40004800000 */
[----:B------:R-:W-:Y:S02]  /*3f50*/  FSEL R201, R21, -INF , !P4 ;  /* 0xff80000015c97808 */ /* 0x000fe40006000000 */
[----:B------:R-:W-:Y:S01]  /*3f60*/  FMNMX.FTZ R18, R202, R0, !PT ;  /* 0x00000000ca127209 */ /* 0x000fe20007810000 */
[----:B------:R-:W-:Y:S06]  /*3f70*/  @!P0 BRA `(.L_x_5) ;  /* 0x0000000000988947 */ /* 0x000fec0003800000 */
[----:B------:R-:W2:Y:S01]  /*3f80*/  LDL.64 R250, [R1+0x38] ;  /* 0x0000380001fa7983 */ /* 0x000ea20000100a00 */
[----:B------:R-:W-:Y:S01]  /*3f90*/  LEA.HI.SX32 R0, R252, 0xfffffffe, 0x19 ;  /* 0xfffffffefc007811 */ /* 0x000fe200078fcaff */
[----:B------:R-:W-:Y:S01]  /*3fa0*/  ULDC.64 UR6, c[0x0][0x218] ;  /* 0x0000860000067ab9 */ /* 0x000fe20000000a00 */
[C---:B------:R-:W-:Y:S01]  /*3fb0*/  IMAD.SHL.U32 R17, R84.reuse, 0x20, RZ ;  /* 0x0000002054117824 */ /* 0x040fe200078e00ff */
[----:B------:R-:W-:Y:S02]  /*3fc0*/  SHF.L.U64.HI R16, R84, 0x5, R85 ;  /* 0x0000000554107819 */ /* 0x000fe40000010255 */
[----:B------:R-:W-:Y:S01]  /*3fd0*/  SHF.R.S32.HI R7, RZ, 0x1f, R0 ;  /* 0x0000001fff077819 */ /* 0x000fe20000011400 */
[----:B------:R-:W-:Y:S02]  /*3fe0*/  IMAD R6, R136, R0, RZ ;  /* 0x0000000088067224 */ /* 0x000fe400078e02ff */
[----:B--2---:R-:W-:-:S04]  /*3ff0*/  IMAD.WIDE.U32 R4, R0, R239, R250 ;  /* 0x000000ef00047225 */ /* 0x004fc800078e00fa */
[----:B------:R-:W-:Y:S01]  /*4000*/  IMAD R0, R7, R239, R6 ;  /* 0x000000ef07007224 */ /* 0x000fe200078e0206 */
[----:B------:R-:W-:-:S03]  /*4010*/  LEA R14, P1, R4, UR6, 0x1 ;  /* 0x00000006040e7c11 */ /* 0x000fc6000f8208ff */
[----:B------:R-:W-:-:S05]  /*4020*/  IMAD.IADD R0, R5, 0x1, R0 ;  /* 0x0000000105007824 */ /* 0x000fca00078e0200 */
[----:B------:R-:W-:Y:S02]  /*4030*/  LEA.HI.X R15, R4, UR7, R0, 0x1, P1 ;  /* 0x00000007040f7c11 */ /* 0x000fe400088f0c00 */
[----:B------:R-:W-:-:S03]  /*4040*/  IADD3 R4, P1, R17, R14, RZ ;  /* 0x0000000e11047210 */ /* 0x000fc60007f3e0ff */
[----:B------:R-:W-:Y:S01]  /*4050*/  @!PT LDS RZ, [RZ] ;  /* 0x00000000fffff984 */ /* 0x000fe20000000800 */
[----:B------:R-:W-:Y:S01]  /*4060*/  @!PT LDS RZ, [RZ] ;  /* 0x00000000fffff984 */ /* 0x000fe20000000800 */
[----:B------:R-:W-:Y:S01]  /*4070*/  @!PT LDS RZ, [RZ] ;  /* 0x00000000fffff984 */ /* 0x000fe20000000800 */
[----:B------:R-:W-:Y:S02]  /*4080*/  LDGSTS.E.BYPASS.LTC128B.128 [R238+0x4000], desc[UR16][R14.64] ;  /* 0x040000000eee7fae */ /* 0x000fe4000b901d50 */
[----:B------:R-:W-:Y:S01]  /*4090*/  IMAD.X R5, R16, 0x1, R15, P1 ;  /* 0x0000000110057824 */ /* 0x000fe200008e060f */
[----:B------:R-:W-:-:S04]  /*40a0*/  IADD3 R12, P1, R4, R17, RZ ;  /* 0x00000011040c7210 */ /* 0x000fc80007f3e0ff */
[----:B------:R1:W-:Y:S01]  /*40b0*/  LDGSTS.E.BYPASS.LTC128B.128 [R238+0x4800], desc[UR16][R4.64] ;  /* 0x0480000004ee7fae */ /* 0x0003e2000b901d50 */
        /* <DEDUP_REMOVED lines=9> */
[----:B------:R-:W-:-:S05]  /*4150*/  IMAD.X R7, R9, 0x1, R16, P1 ;  /* 0x0000000109077824 */ /* 0x000fca00008e0610 */
[----:B------:R3:W-:Y:S01]  /*4160*/  LDGSTS.E.BYPASS.LTC128B.128 [R238+0x6800], desc[UR16][R6.64] ;  /* 0x0680000006ee7fae */ /* 0x0007e2000b901d50 */
[----:B-1----:R-:W-:-:S05]  /*4170*/  IADD3 R4, P1, R6, R17, RZ ;  /* 0x0000001106047210 */ /* 0x002fca0007f3e0ff */
[----:B------:R-:W-:Y:S01]  /*4180*/  IMAD.X R5, R7, 0x1, R16, P1 ;  /* 0x0000000107057824 */ /* 0x000fe200008e0610 */
[----:B--2---:R-:W-:-:S04]  /*4190*/  IADD3 R12, P1, R4, R17, RZ ;  /* 0x00000011040c7210 */ /* 0x004fc80007f3e0ff */
[----:B------:R3:W-:Y:S01]  /*41a0*/  LDGSTS.E.BYPASS.LTC128B.128 [R238+0x7000], desc[UR16][R4.64] ;  /* 0x0700000004ee7fae */ /* 0x0007e2000b901d50 */
[----:B------:R-:W-:-:S05]  /*41b0*/  IMAD.X R13, R5, 0x1, R16, P1 ;  /* 0x00000001050d7824 */ /* 0x000fca00008e0610 */
[----:B------:R3:W-:Y:S04]  /*41c0*/  LDGSTS.E.BYPASS.LTC128B.128 [R238+0x7800], desc[UR16][R12.64] ;  /* 0x078000000cee7fae */ /* 0x0007e8000b901d50 */
[----:B------:R-:W0:Y:S02]  /*41d0*/  LDGDEPBAR ;  /* 0x00000000000079af */ /* 0x000e240000000000 */
.L_x_5:
[----:B------:R-:W-:Y:S01]  /*41e0*/  ISETP.GE.AND P2, PT, R19, R28, PT ;  /* 0x0000001c1300720c */ /* 0x000fe20003f46270 */
[----:B------:R-:W-:Y:S01]  /*41f0*/  ULDC UR5, c[0x0][0x2ec] ;  /* 0x0000bb0000057ab9 */ /* 0x000fe20000000800 */
[----:B------:R-:W-:Y:S01]  /*4200*/  FSEL R195, R24, -INF , !P3 ;  /* 0xff80000018c37808 */ /* 0x000fe20005800000 */
[----:B------:R-:W-:Y:S01]  /*4210*/  STL [R1+0x94], R230 ;  /* 0x000094e601007387 */ /* 0x000fe20000100800 */
[----:B------:R-:W-:Y:S02]  /*4220*/  FMNMX.FTZ R0, R201, R18, !PT ;  /* 0x00000012c9007209 */ /* 0x000fe40007810000 */
[----:B------:R-:W-:Y:S01]  /*4230*/  FSEL R194, R25, -INF , !P2 ;  /* 0xff80000019c27808 */ /* 0x000fe20005000000 */
[----:B------:R-:W-:Y:S01]  /*4240*/  STL [R1+0x90], R238 ;  /* 0x000090ee01007387 */ /* 0x000fe20000100800 */
[----:B------:R-:W-:Y:S02]  /*4250*/  FMNMX.FTZ R0, R195, R0, !PT ;  /* 0x00000000c3007209 */ /* 0x000fe40007810000 */
[----:B------:R-:W-:Y:S01]  /*4260*/  FSEL R192, R69, -INF , !P6 ;  /* 0xff80000045c07808 */ /* 0x000fe20007000000 */
[----:B------:R-:W-:Y:S01]  /*4270*/  STL [R1+0x8c], R229 ;  /* 0x00008ce501007387 */ /* 0x000fe20000100800 */
[----:B------:R-:W-:-:S02]  /*4280*/  FMNMX.FTZ R0, R194, R0, !PT ;  /* 0x00000000c2007209 */ /* 0x000fc40007810000 */
[----:B------:R-:W-:Y:S01]  /*4290*/  FSEL R183, R64, -INF , !P5 ;  /* 0xff80000040b77808 */ /* 0x000fe20006800000 */
[----:B------:R-:W-:Y:S01]  /*42a0*/  STL [R1+0x88], R228 ;  /* 0x000088e401007387 */ /* 0x000fe20000100800 */
[----:B------:R-:W-:Y:S02]  /*42b0*/  FSEL R182, R65, -INF , !P4 ;  /* 0xff80000041b67808 */ /* 0x000fe40006000000 */
[----:B------:R-:W-:Y:S01]  /*42c0*/  FSEL R181, R56, -INF , !P3 ;  /* 0xff80000038b57808 */ /* 0x000fe20005800000 */
[----:B---3--:R-:W1:Y:S01]  /*42d0*/  SHFL.BFLY PT, R4, R0, 0x2, 0x1f ;  /* 0x0c401f0000047f89 */ /* 0x008e6200000e0000 */
[----:B------:R-:W-:Y:S02]  /*42e0*/  FSEL R133, R57, -INF , !P2 ;  /* 0xff80000039857808 */ /* 0x000fe40005000000 */
[----:B------:R-:W-:Y:S01]  /*42f0*/  FSEL R130, R71, -INF , !P6 ;  /* 0xff80000047827808 */ /* 0x000fe20007000000 */
[----:B------:R-:W-:Y:S01]  /*4300*/  STL [R1+0x84], R227 ;  /* 0x000084e301007387 */ /* 0x000fe20000100800 */
[----:B------:R-:W-:-:S02]  /*4310*/  FSEL R129, R66, -INF , !P5 ;  /* 0xff80000042817808 */ /* 0x000fc40006800000 */
[----:B------:R-:W-:Y:S01]  /*4320*/  FSEL R128, R67, -INF , !P4 ;  /* 0xff80000043807808 */ /* 0x000fe20006000000 */
[----:B------:R-:W-:Y:S01]  /*4330*/  STL [R1+0x80], R226 ;  /* 0x000080e201007387 */ /* 0x000fe20000100800 */
[----:B------:R-:W-:Y:S02]  /*4340*/  FSEL R123, R58, -INF , !P3 ;  /* 0xff8000003a7b7808 */ /* 0x000fe40005800000 */
[----:B------:R-:W-:Y:S01]  /*4350*/  FSEL R122, R59, -INF , !P2 ;  /* 0xff8000003b7a7808 */ /* 0x000fe20005000000 */
[----:B------:R-:W-:Y:S01]  /*4360*/  STL [R1+0x7c], R225 ;  /* 0x00007ce101007387 */ /* 0x000fe20000100800 */
[----:B------:R-:W-:Y:S02]  /*4370*/  FSEL R120, R35, -INF , !P6 ;  /* 0xff80000023787808 */ /* 0x000fe40007000000 */
[----:B------:R-:W-:Y:S01]  /*4380*/  FSEL R119, R22, -INF , !P5 ;  /* 0xff80000016777808 */ /* 0x000fe20006800000 */
[----:B------:R-:W-:Y:S01]  /*4390*/  STL [R1+0x78], R224 ;  /* 0x000078e001007387 */ /* 0x000fe20000100800 */
[----:B------:R-:W-:-:S02]  /*43a0*/  FSEL R116, R23, -INF , !P4 ;  /* 0xff80000017747808 */ /* 0x000fc40006000000 */
[----:B------:R-:W-:Y:S01]  /*43b0*/  FSEL R117, R26, -INF , !P3 ;  /* 0xff8000001a757808 */ /* 0x000fe20005800000 */
[----:B------:R-:W-:Y:S01]  /*43c0*/  STL [R1+0x74], R205 ;  /* 0x000074cd01007387 */ /* 0x000fe20000100800 */
[----:B------:R-:W-:Y:S02]  /*43d0*/  FSEL R118, R27, -INF , !P2 ;  /* 0xff8000001b767808 */ /* 0x000fe40005000000 */
[----:B-1----:R-:W-:Y:S01]  /*43e0*/  FMNMX.FTZ R0, R0, R4, !PT ;  /* 0x0000000400007209 */ /* 0x002fe20007810000 */
[----:B------:R-:W-:Y:S04]  /*43f0*/  STL [R1+0x70], R204 ;  /* 0x000070cc01007387 */ /* 0x000fe80000100800 */
[----:B------:R-:W1:Y:S04]  /*4400*/  SHFL.BFLY PT, R4, R0, 0x1, 0x1f ;  /* 0x0c201f0000047f89 */ /* 0x000e6800000e0000 */
[----:B------:R-:W-:Y:S01]  /*4410*/  STL [R1+0x6c], R139 ;  /* 0x00006c8b01007387 */ /* 0x000fe20000100800 */
[----:B-1----:R-:W-:-:S02]  /*4420*/  FMNMX.FTZ R136, R0, R4, !PT ;  /* 0x0000000400887209 */ /* 0x002fc40007810000 */
[----:B------:R-:W-:Y:S02]  /*4430*/  FMNMX.FTZ R4, R138, R95, !PT ;  /* 0x0000005f8a047209 */ /* 0x000fe40007810000 */
[C---:B------:R-:W-:Y:S01]  /*4440*/  FSETP.NEU.FTZ.AND P1, PT, R136.reuse, -INF , PT ;  /* 0xff8000008800780b */ /* 0x040fe20003f3d000 */
[----:B------:R-:W-:Y:S01]  /*4450*/  FMUL.FTZ R0, R136, UR5 ;  /* 0x0000000588007c20 */ /* 0x000fe20008410000 */
[----:B------:R-:W-:Y:S01]  /*4460*/  FMNMX.FTZ R4, R112, R4, !PT ;  /* 0x0000000470047209 */ /* 0x000fe20007810000 */
[----:B------:R-:W-:Y:S03]  /*4470*/  STL [R1+0x98], R136 ;  /* 0x0000988801007387 */ /* 0x000fe60000100800 */
[----:B------:R-:W-:Y:S02]  /*4480*/  FSEL R6, R0, RZ, P1 ;  /* 0x000000ff00067208 */ /* 0x000fe40000800000 */
[----:B------:R-:W-:-:S02]  /*4490*/  FMNMX.FTZ R0, R79, R77, !PT ;  /* 0x0000004d4f007209 */ /* 0x000fc40007810000 */
[----:B------:R-:W-:Y:S01]  /*44a0*/  ISETP.NE.AND P1, PT, R29, RZ, PT ;  /* 0x000000ff1d00720c */ /* 0x000fe20003f25270 */
[----:B------:R-:W-:Y:S01]  /*44b0*/  FFMA.FTZ R7, R74, UR5, -R6 ;  /* 0x000000054a077c23 */ /* 0x000fe20008010806 */
[----:B------:R-:W-:Y:S02]  /*44c0*/  FMNMX.FTZ R0, R78, R0, !PT ;  /* 0x000000004e007209 */ /* 0x000fe40007810000 */
[----:B------:R-:W-:Y:S01]  /*44d0*/  FSEL R193, R68, -INF , !P1 ;  /* 0xff80000044c17808 */ /* 0x000fe20004800000 */
[----:B------:R1:W-:Y:S01]  /*44e0*/  MUFU.EX2 R84, R7 ;  /* 0x0000000700547308 */ /* 0x0003e20000000800 */
[----:B------:R-:W-:Y:S02]  /*44f0*/  FMNMX.FTZ R0, R76, R0, !PT ;  /* 0x000000004c007209 */ /* 0x000fe40007810000 */
[----:B------:R-:W-:Y:S02]  /*4500*/  FMNMX.FTZ R4, R137, R4, !PT ;  /* 0x0000000489047209 */ /* 0x000fe40007810000 */
[----:B------:R-:W-:-:S02]  /*4510*/  FMNMX.FTZ R0, R75, R0, !PT ;  /* 0x000000004b007209 */ /* 0x000fc40007810000 */
[----:B------:R-:W-:Y:S02]  /*4520*/  FMNMX.FTZ R4, R144, R4, !PT ;  /* 0x0000000490047209 */ /* 0x000fe40007810000 */
[----:B------:R-:W-:Y:S02]  /*4530*/  FMNMX.FTZ R0, R73, R0, !PT ;  /* 0x0000000049007209 */ /* 0x000fe40007810000 */
[----:B------:R-:W-:Y:S02]  /*4540*/  FMNMX.FTZ R4, R110, R4, !PT ;  /* 0x000000046e047209 */ /* 0x000fe40007810000 */
[----:B------:R-:W-:Y:S02]  /*4550*/  FMNMX.FTZ R0, R81, R0, !PT ;  /* 0x0000000051007209 */ /* 0x000fe40007810000 */
[----:B------:R-:W-:Y:S02]  /*4560*/  FMNMX.FTZ R4, R109, R4, !PT ;  /* 0x000000046d047209 */ /* 0x000fe40007810000 */
[----:B------:R-:W-:Y:S01]  /*4570*/  FMNMX.FTZ R0, R80, R0, !PT ;  /* 0x0000000050007209 */ /* 0x000fe20007810000 */
[----:B-1----:R-:W-:Y:S01]  /*4580*/  FFMA.FTZ R7, R31, UR5, -R6 ;  /* 0x000000051f077c23 */ /* 0x002fe20008010806 */
[----:B------:R-:W-:-:S02]  /*4590*/  FMNMX.FTZ R4, R108, R4, !PT ;  /* 0x000000046c047209 */ /* 0x000fc40007810000 */
[----:B------:R-:W-:Y:S01]  /*45a0*/  FMNMX.FTZ R0, R158, R0, !PT ;  /* 0x000000009e007209 */ /* 0x000fe20007810000 */
[----:B------:R1:W-:Y:S01]  /*45b0*/  MUFU.EX2 R12, R7 ;  /* 0x00000007000c7308 */ /* 0x0003e20000000800 */
[----:B------:R-:W-:Y:S02]  /*45c0*/  FMNMX.FTZ R4, R157, R4, !PT ;  /* 0x000000049d047209 */ /* 0x000fe40007810000 */
[----:B------:R-:W-:Y:S02]  /*45d0*/  FMNMX.FTZ R0, R154, R0, !PT ;  /* 0x000000009a007209 */ /* 0x000fe40007810000 */
[----:B------:R-:W-:Y:S02]  /*45e0*/  FMNMX.FTZ R4, R153, R4, !PT ;  /* 0x0000000499047209 */ /* 0x000fe40007810000 */
[----:B------:R-:W-:Y:S02]  /*45f0*/  FMNMX.FTZ R0, R147, R0, !PT ;  /* 0x0000000093007209 */ /* 0x000fe40007810000 */
[----:B------:R-:W-:-:S02]  /*4600*/  FMNMX.FTZ R4, R151, R4, !PT ;  /* 0x0000000497047209 */ /* 0x000fc40007810000 */
[----:B------:R-:W-:Y:S02]  /*4610*/  FMNMX.FTZ R0, R146, R0, !PT ;  /* 0x0000000092007209 */ /* 0x000fe40007810000 */
[----:B------:R-:W-:Y:S02]  /*4620*/  FMNMX.FTZ R4, R149, R4, !PT ;  /* 0x0000000495047209 */ /* 0x000fe40007810000 */
[----:B------:R-:W-:Y:S02]  /*4630*/  FMNMX.FTZ R0, R176, R0, !PT ;  /* 0x00000000b0007209 */ /* 0x000fe40007810000 */
[----:B------:R-:W-:Y:S01]  /*4640*/  FMNMX.FTZ R4, R175, R4, !PT ;  /* 0x00000004af047209 */ /* 0x000fe20007810000 */
[----:B-1----:R-:W-:Y:S01]  /*4650*/  FFMA.FTZ R7, R72, UR5, -R6 ;  /* 0x0000000548077c23 */ /* 0x002fe20008010806 */
[----:B------:R-:W-:Y:S02]  /*4660*/  FMNMX.FTZ R0, R162, R0, !PT ;  /* 0x00000000a2007209 */ /* 0x000fe40007810000 */
[----:B------:R-:W-:Y:S01]  /*4670*/  FMNMX.FTZ R4, R161, R4, !PT ;  /* 0x00000004a1047209 */ /* 0x000fe20007810000 */
[----:B------:R1:W-:Y:S01]  /*4680*/  MUFU.EX2 R244, R7 ;  /* 0x0000000700f47308 */ /* 0x0003e20000000800 */
[----:B------:R-:W-:-:S02]  /*4690*/  FMNMX.FTZ R0, R127, R0, !PT ;  /* 0x000000007f007209 */ /* 0x000fc40007810000 */
[----:B------:R-:W-:Y:S02]  /*46a0*/  FMNMX.FTZ R4, R178, R4, !PT ;  /* 0x00000004b2047209 */ /* 0x000fe40007810000 */
[----:B------:R-:W-:Y:S02]  /*46b0*/  FMNMX.FTZ R0, R126, R0, !PT ;  /* 0x000000007e007209 */ /* 0x000fe40007810000 */
[----:B------:R-:W-:Y:S02]  /*46c0*/  FMNMX.FTZ R4, R168, R4, !PT ;  /* 0x00000004a8047209 */ /* 0x000fe40007810000 */
[----:B------:R-:W-:Y:S02]  /*46d0*/  FMNMX.FTZ R0, R187, R0, !PT ;  /* 0x00000000bb007209 */ /* 0x000fe40007810000 */
[----:B------:R-:W-:Y:S02]  /*46e0*/  FMNMX.FTZ R4, R186, R4, !PT ;  /* 0x00000004ba047209 */ /* 0x000fe40007810000 */
[----:B------:R-:W-:-:S02]  /*46f0*/  FMNMX.FTZ R0, R185, R0, !PT ;  /* 0x00000000b9007209 */ /* 0x000fc40007810000 */
[----:B------:R-:W-:Y:S02]  /*4700*/  FMNMX.FTZ R4, R171, R4, !PT ;  /* 0x00000004ab047209 */ /* 0x000fe40007810000 */
[----:B------:R-:W-:Y:S01]  /*4710*/  FMNMX.FTZ R0, R167, R0, !PT ;  /* 0x00000000a7007209 */ /* 0x000fe20007810000 */
[----:B-1----:R-:W-:-:S03]  /*4720*/  FFMA.FTZ R7, R30, UR5, -R6 ;  /* 0x000000051e077c23 */ /* 0x002fc60008010806 */
[----:B------:R-:W-:-:S03]  /*4730*/  FMNMX.FTZ R0, R165, R0, !PT ;  /* 0x00000000a5007209 */ /* 0x000fc60007810000 */
[----:B------:R-:W1:Y:S01]  /*4740*/  MUFU.EX2 R7, R7 ;  /* 0x0000000700077308 */ /* 0x000e620000000800 */
[----:B------:R-:W-:-:S04]  /*4750*/  FMNMX.FTZ R0, R199, R0, !PT ;  /* 0x00000000c7007209 */ /* 0x000fc80007810000 */
        /* <DEDUP_REMOVED lines=10> */
[----:B------:R-:W-:-:S05]  /*4800*/  FMNMX.FTZ R134, R133, R134, !PT ;  /* 0x0000008685867209 */ /* 0x000fca0007810000 */
[----:B------:R-:W2:Y:S02]  /*4810*/  SHFL.BFLY PT, R0, R134, 0x2, 0x1f ;  /* 0x0c401f0086007f89 */ /* 0x000ea400000e0000 */
[----:B--2---:R-:W-:-:S05]  /*4820*/  FMNMX.FTZ R134, R134, R0, !PT ;  /* 0x0000000086867209 */ /* 0x004fca0007810000 */
[----:B------:R-:W2:Y:S02]  /*4830*/  SHFL.BFLY PT, R0, R134, 0x1, 0x1f ;  /* 0x0c201f0086007f89 */ /* 0x000ea400000e0000 */
[----:B--2---:R-:W-:Y:S02]  /*4840*/  FMNMX.FTZ R134, R134, R0, !PT ;  /* 0x0000000086867209 */ /* 0x004fe40007810000 */
[----:B------:R-:W-:Y:S02]  /*4850*/  FMNMX.FTZ R0, R83, R82, !PT ;  /* 0x0000005253007209 */ /* 0x000fe40007810000 */
[C---:B------:R-:W-:Y:S01]  /*4860*/  FSETP.NEU.FTZ.AND P1, PT, R134.reuse, -INF , PT ;  /* 0xff8000008600780b */ /* 0x040fe20003f3d000 */
[----:B------:R-:W-:Y:S01]  /*4870*/  FMUL.FTZ R5, R134, UR5 ;  /* 0x0000000586057c20 */ /* 0x000fe20008410000 */
[----:B------:R-:W-:Y:S01]  /*4880*/  FMNMX.FTZ R0, R87, R0, !PT ;  /* 0x0000000057007209 */ /* 0x000fe20007810000 */
[----:B------:R-:W-:Y:S03]  /*4890*/  STL [R1+0x9c], R134 ;  /* 0x00009c8601007387 */ /* 0x000fe60000100800 */
[----:B------:R-:W-:Y:S01]  /*48a0*/  FMNMX.FTZ R0, R86, R0, !PT ;  /* 0x0000000056007209 */ /* 0x000fe20007810000 */
[----:B-1----:R-:W-:Y:S01]  /*48b0*/  STL [R1+0x60], R7 ;  /* 0x0000600701007387 */ /* 0x002fe20000100800 */
[----:B------:R-:W-:-:S02]  /*48c0*/  FSEL R5, R5, RZ, P1 ;  /* 0x000000ff05057208 */ /* 0x000fc40000800000 */
[----:B------:R-:W-:Y:S02]  /*48d0*/  FMNMX.FTZ R0, R91, R0, !PT ;  /* 0x000000005b007209 */ /* 0x000fe40007810000 */
[----:B------:R-:W-:Y:S02]  /*48e0*/  ISETP.NE.AND P1, PT, R29, RZ, PT ;  /* 0x000000ff1d00720c */ /* 0x000fe40003f25270 */
[----:B------:R-:W-:Y:S02]  /*48f0*/  FMNMX.FTZ R0, R89, R0, !PT ;  /* 0x0000000059007209 */ /* 0x000fe40007810000 */
[----:B------:R-:W-:Y:S02]  /*4900*/  FSEL R131, R70, -INF , !P1 ;  /* 0xff80000046837808 */ /* 0x000fe40004800000 */
[----:B------:R-:W-:Y:S02]  /*4910*/  FMNMX.FTZ R0, R88, R0, !PT ;  /* 0x0000000058007209 */ /* 0x000fe40007810000 */
[----:B------:R-:W-:-:S02]  /*4920*/  FSEL R121, R34, -INF , !P1 ;  /* 0xff80000022797808 */ /* 0x000fc40004800000 */
        /* <DEDUP_REMOVED lines=25> */
[----:B------:R-:W1:Y:S02]  /*4ac0*/  SHFL.BFLY PT, R132, R0, 0x2, 0x1f ;  /* 0x0c401f0000847f89 */ /* 0x000e6400000e0000 */
[----:B-1----:R-:W-:Y:S01]  /*4ad0*/  FMNMX.FTZ R132, R0, R132, !PT ;  /* 0x0000008400847209 */ /* 0x002fe20007810000 */
[----:B------:R-:W-:-:S04]  /*4ae0*/  FFMA.FTZ R0, R79, UR5, -R5 ;  /* 0x000000054f007c23 */ /* 0x000fc80008010805 */
[----:B------:R1:W2:Y:S01]  /*4af0*/  MUFU.EX2 R13, R0 ;  /* 0x00000000000d7308 */ /* 0x0002a20000000800 */
[----:B------:R-:W3:Y:S01]  /*4b00*/  SHFL.BFLY PT, R7, R132, 0x1, 0x1f ;  /* 0x0c201f0084077f89 */ /* 0x000ee200000e0000 */
[----:B-1----:R-:W-:Y:S01]  /*4b10*/  FMNMX.FTZ R0, R190, R4, !PT ;  /* 0x00000004be007209 */ /* 0x002fe20007810000 */
[----:B------:R-:W-:Y:S02]  /*4b20*/  FFMA.FTZ R4, R77, UR5, -R5 ;  /* 0x000000054d047c23 */ /* 0x000fe40008010805 */
[----:B--2---:R-:W-:Y:S01]  /*4b30*/  STL [R1+0x58], R13 ;  /* 0x0000580d01007387 */ /* 0x004fe20000100800 */
[----:B------:R-:W-:Y:S02]  /*4b40*/  FMNMX.FTZ R0, R180, R0, !PT ;  /* 0x00000000b4007209 */ /* 0x000fe40007810000 */
[----:B------:R1:W2:Y:S02]  /*4b50*/  MUFU.EX2 R15, R4 ;  /* 0x00000004000f7308 */ /* 0x0002a40000000800 */
[----:B------:R-:W-:-:S02]  /*4b60*/  FMNMX.FTZ R0, R233, R0, !PT ;  /* 0x00000000e9007209 */ /* 0x000fc40007810000 */
[----:B---3--:R-:W-:Y:S01]  /*4b70*/  FMNMX.FTZ R132, R132, R7, !PT ;  /* 0x0000000784847209 */ /* 0x008fe20007810000 */
[----:B------:R-:W-:Y:S01]  /*4b80*/  FFMA.FTZ R7, R73, UR5, -R5 ;  /* 0x0000000549077c23 */ /* 0x000fe20008010805 */
[----:B------:R-:W-:Y:S02]  /*4b90*/  FMNMX.FTZ R0, R231, R0, !PT ;  /* 0x00000000e7007209 */ /* 0x000fe40007810000 */
[----:B------:R-:W-:Y:S01]  /*4ba0*/  FSETP.NEU.FTZ.AND P1, PT, R132, -INF , PT ;  /* 0xff8000008400780b */ /* 0x000fe20003f3d000 */
[----:B------:R3:W-:Y:S01]  /*4bb0*/  MUFU.EX2 R136, R7 ;  /* 0x0000000700887308 */ /* 0x0007e20000000800 */
[----:B------:R-:W-:-:S04]  /*4bc0*/  FMNMX.FTZ R0, R219, R0, !PT ;  /* 0x00000000db007209 */ /* 0x000fc80007810000 */
[----:B------:R-:W-:Y:S01]  /*4bd0*/  FMNMX.FTZ R0, R217, R0, !PT ;  /* 0x00000000d9007209 */ /* 0x000fe20007810000 */
[----:B-1----:R-:W-:Y:S01]  /*4be0*/  FFMA.FTZ R4, R78, UR5, -R5 ;  /* 0x000000054e047c23 */ /* 0x002fe20008010805 */
[----:B--2---:R-:W-:Y:S02]  /*4bf0*/  STL [R1+0x24], R15 ;  /* 0x0000240f01007387 */ /* 0x004fe40000100800 */
[----:B------:R-:W-:Y:S01]  /*4c00*/  FMNMX.FTZ R0, R210, R0, !PT ;  /* 0x00000000d2007209 */ /* 0x000fe20007810000 */
[----:B------:R1:W2:Y:S03]  /*4c10*/  MUFU.EX2 R9, R4 ;  /* 0x0000000400097308 */ /* 0x0002a60000000800 */
[----:B------:R-:W-:-:S04]  /*4c20*/  FMNMX.FTZ R0, R209, R0, !PT ;  /* 0x00000000d1007209 */ /* 0x000fc80007810000 */
[----:B------:R-:W-:-:S04]  /*4c30*/  FMNMX.FTZ R0, R121, R0, !PT ;  /* 0x0000000079007209 */ /* 0x000fc80007810000 */
[----:B------:R-:W-:-:S04]  /*4c40*/  FMNMX.FTZ R0, R120, R0, !PT ;  /* 0x0000000078007209 */ /* 0x000fc80007810000 */
[----:B---3--:R-:W-:Y:S02]  /*4c50*/  FMNMX.FTZ R7, R119, R0, !PT ;  /* 0x0000000077077209 */ /* 0x008fe40007810000 */
[----:B------:R-:W-:Y:S01]  /*4c60*/  IADD3 R0, R236, R237, RZ ;  /* 0x000000edec007210 */ /* 0x000fe20007ffe0ff */
[----:B-1----:R-:W-:Y:S01]  /*4c70*/  FFMA.FTZ R4, R76, UR5, -R5 ;  /* 0x000000054c047c23 */ /* 0x002fe20008010805 */
[----:B------:R-:W-:Y:S01]  /*4c80*/  FMNMX.FTZ R7, R116, R7, !PT ;  /* 0x0000000774077209 */ /* 0x000fe20007810000 */
[----:B--2---:R-:W-:Y:S01]  /*4c90*/  STL [R1+0x5c], R9 ;  /* 0x00005c0901007387 */ /* 0x004fe20000100800 */
[----:B------:R-:W-:Y:S01]  /*4ca0*/  LEA R220, R0, UR4, 0x1 ;  /* 0x0000000400dc7c11 */ /* 0x000fe2000f8e08ff */
[----:B------:R1:W2:Y:S01]  /*4cb0*/  MUFU.EX2 R10, R4 ;  /* 0x00000004000a7308 */ /* 0x0002a20000000800 */
[----:B------:R-:W-:Y:S02]  /*4cc0*/  FMNMX.FTZ R0, R117, R7, !PT ;  /* 0x0000000775007209 */ /* 0x000fe40007810000 */
[----:B------:R-:W-:Y:S01]  /*4cd0*/  LEA R221, R3, R220, 0x1 ;  /* 0x000000dc03dd7211 */ /* 0x000fe200078e08ff */
[----:B------:R-:W-:Y:S01]  /*4ce0*/  IMAD R223, R2, 0x2, R220 ;  /* 0x0000000202df7824 */ /* 0x000fe200078e02dc */
[----:B------:R-:W-:Y:S01]  /*4cf0*/  FMNMX.FTZ R0, R118, R0, !PT ;  /* 0x0000000076007209 */ /* 0x000fe20007810000 */
[----:B------:R-:W-:Y:S02]  /*4d00*/  LDSM.16.MT88.4 R16, [R220+0x8000] ;  /* 0x00800000dc10783b */ /* 0x000fe40000004200 */
[----:B------:R-:W-:-:S02]  /*4d10*/  IMAD R222, R2, 0x2, R221 ;  /* 0x0000000202de7824 */ /* 0x000fc400078e02dd */
[--C-:B------:R-:W-:Y:S01]  /*4d20*/  FFMA.FTZ R2, R81, UR5, -R5.reuse ;  /* 0x0000000551027c23 */ /* 0x100fe20008010805 */
[----:B------:R-:W-:Y:S03]  /*4d30*/  LDSM.16.MT88.4 R40, [R223+0x8000] ;  /* 0x00800000df28783b */ /* 0x000fe60000004200 */
[----:B------:R3:W-:Y:S01]  /*4d40*/  MUFU.EX2 R228, R2 ;  /* 0x0000000200e47308 */ /* 0x0007e20000000800 */
[----:B------:R-:W-:Y:S01]  /*4d50*/  LDSM.16.MT88.4 R44, [R221+0x8000] ;  /* 0x00800000dd2c783b */ /* 0x000fe20000004200 */
[----:B-1----:R-:W-:-:S03]  /*4d60*/  FFMA.FTZ R4, R75, UR5, -R5 ;  /* 0x000000054b047c23 */ /* 0x002fc60008010805 */
[----:B--2---:R1:W-:Y:S03]  /*4d70*/  STL [R1+0x64], R10 ;  /* 0x0000640a01007387 */ /* 0x0043e60000100800 */
[----:B------:R2:W-:Y:S01]  /*4d80*/  MUFU.EX2 R142, R4 ;  /* 0x00000004008e7308 */ /* 0x0005e20000000800 */
[----:B------:R4:W-:Y:S04]  /*4d90*/  STL [R1+0xa0], R132 ;  /* 0x0000a08401007387 */ /* 0x0009e80000100800 */
[----:B------:R-:W-:Y:S01]  /*4da0*/  LDSM.16.MT88.4 R48, [R222+0x8000] ;  /* 0x00800000de30783b */ /* 0x000fe20000004200 */
[----:B---3--:R-:W-:-:S03]  /*4db0*/  FFMA.FTZ R2, R80, UR5, -R5 ;  /* 0x0000000550027c23 */ /* 0x008fc60008010805 */
[----:B------:R-:W-:Y:S01]  /*4dc0*/  LDSM.16.MT88.4 R72, [R222+0x8800] ;  /* 0x00880000de48783b */ /* 0x000fe20000004200 */
[----:B------:R3:W-:Y:S03]  /*4dd0*/  MUFU.EX2 R14, R2 ;  /* 0x00000002000e7308 */ /* 0x0007e60000000800 */
[----:B------:R-:W-:Y:S01]  /*4de0*/  LDSM.16.MT88.4 R68, [R221+0x8800] ;  /* 0x00880000dd44783b */ /* 0x000fe20000004200 */
[----:B--2---:R-:W-:-:S03]  /*4df0*/  FMUL.FTZ R4, R132, UR5 ;  /* 0x0000000584047c20 */ /* 0x004fc60008410000 */
[----:B------:R-:W-:Y:S02]  /*4e00*/  LDSM.16.MT88.4 R64, [R223+0x8800] ;  /* 0x00880000df40783b */ /* 0x000fe40000004200 */
[----:B------:R-:W-:Y:S02]  /*4e10*/  FSEL R4, R4, RZ, P1 ;  /* 0x000000ff04047208 */ /* 0x000fe40000800000 */
[----:B------:R-:W-:Y:S01]  /*4e20*/  LDSM.16.MT88.4 R60, [R220+0x8800] ;  /* 0x00880000dc3c783b */ /* 0x000fe20000004200 */
[----:B-1----:R-:W-:Y:S02]  /*4e30*/  F2FP.BF16.F32.PACK_AB R10, R10, R9 ;  /* 0x000000090a0a723e */ /* 0x002fe400000010ff */
[--C-:B------:R-:W-:Y:S01]  /*4e40*/  FFMA.FTZ R7, R82, UR5, -R4.reuse ;  /* 0x0000000552077c23 */ /* 0x100fe20008010804 */
[--C-:B------:R-:W-:Y:S01]  /*4e50*/  FFMA.FTZ R3, R87, UR5, -R4.reuse ;  /* 0x0000000557037c23 */ /* 0x100fe20008010804 */
[--C-:B------:R-:W-:Y:S01]  /*4e60*/  FFMA.FTZ R8, R83, UR5, -R4.reuse ;  /* 0x0000000553087c23 */ /* 0x100fe20008010804 */
[--C-:B---3--:R-:W-:Y:S01]  /*4e70*/  FFMA.FTZ R2, R91, UR5, -R4.reuse ;  /* 0x000000055b027c23 */ /* 0x108fe20008010804 */
[----:B------:R1:W-:Y:S08]  /*4e80*/  MUFU.EX2 R243, R7 ;  /* 0x0000000700f37308 */ /* 0x0003f00000000800 */
[----:B------:R2:W3:Y:S08]  /*4e90*/  MUFU.EX2 R11, R3 ;  /* 0x00000003000b7308 */ /* 0x0004f00000000800 */
[----:B------:R4:W-:Y:S01]  /*4ea0*/  MUFU.EX2 R236, R2 ;  /* 0x0000000200ec7308 */ /* 0x0009e20000000800 */
[----:B-1----:R-:W1:Y:S07]  /*4eb0*/  SHFL.BFLY PT, R7, R0, 0x2, 0x1f ;  /* 0x0c401f0000077f89 */ /* 0x002e6e00000e0000 */
[----:B------:R1:W1:Y:S01]  /*4ec0*/  MUFU.EX2 R225, R8 ;  /* 0x0000000800e17308 */ /* 0x0002620000000800 */
[--C-:B--2---:R-:W-:Y:S01]  /*4ed0*/  FFMA.FTZ R3, R86, UR5, -R4.reuse ;  /* 0x0000000556037c23 */ /* 0x104fe20008010804 */
[----:B---3--:R2:W-:Y:S04]  /*4ee0*/  STL [R1+0x14], R11 ;  /* 0x0000140b01007387 */ /* 0x0085e80000100800 */
[----:B------:R-:W-:Y:S02]  /*4ef0*/  STL [R1+0x68], R14 ;  /* 0x0000680e01007387 */ /* 0x000fe40000100800 */
[----:B----4-:R3:W2:Y:S01]  /*4f00*/  MUFU.EX2 R132, R3 ;  /* 0x0000000300847308 */ /* 0x0106a20000000800 */
[----:B------:R-:W-:-:S07]  /*4f10*/  FFMA.FTZ R2, R89, UR5, -R4 ;  /* 0x0000000559027c23 */ /* 0x000fce0008010804 */
[----:B------:R4:W4:Y:S01]  /*4f20*/  MUFU.EX2 R230, R2 ;  /* 0x0000000200e67308 */ /* 0x0009220000000800 */
[----:B-1----:R-:W-:Y:S02]  /*4f30*/  FMNMX.FTZ R0, R0, R7, !PT ;  /* 0x0000000700007209 */ /* 0x002fe40007810000 */
[----:B------:R-:W-:Y:S02]  /*4f40*/  F2FP.BF16.F32.PACK_AB R8, R15, R13 ;  /* 0x0000000d0f08723e */ /* 0x000fe400000010ff */
[----:B------:R-:W-:Y:S02]  /*4f50*/  MOV R7, R12 ;  /* 0x0000000c00077202 */ /* 0x000fe40000000f00 */
[----:B------:R-:W-:Y:S01]  /*4f60*/  F2FP.BF16.F32.PACK_AB R9, R243, R225 ;  /* 0x000000e1f309723e */ /* 0x000fe200000010ff */
[----:B---3--:R-:W1:Y:S01]  /*4f70*/  SHFL.BFLY PT, R3, R0, 0x1, 0x1f ;  /* 0x0c201f0000037f89 */ /* 0x008e6200000e0000 */
[----:B--2---:R-:W-:-:S03]  /*4f80*/  F2FP.BF16.F32.PACK_AB R11, R132, R11 ;  /* 0x0000000b840b723e */ /* 0x004fc600000010ff */
[----:B------:R-:W-:Y:S01]  /*4f90*/  STL [R1+0xa4], R132 ;  /* 0x0000a48401007387 */ /* 0x000fe20000100800 */
[----:B----4-:R-:W-:Y:S01]  /*4fa0*/  FFMA.FTZ R2, R88, UR5, -R4 ;  /* 0x0000000558027c23 */ /* 0x010fe20008010804 */
[----:B------:R-:W-:Y:S02]  /*4fb0*/  F2FP.BF16.F32.PACK_AB R12, R136, R142 ;  /* 0x0000008e880c723e */ /* 0x000fe400000010ff */
[C---:B------:R-:W-:Y:S01]  /*4fc0*/  HMMA.16816.F32.BF16 R52, R8.reuse, R16, RZ ;  /* 0x000000100834723c */ /* 0x040fe200000418ff */
[----:B------:R2:W-:Y:S05]  /*4fd0*/  MUFU.EX2 R242, R2 ;  /* 0x0000000200f27308 */ /* 0x0005ea0000000800 */
[C---:B------:R-:W-:Y:S06]  /*4fe0*/  HMMA.16816.F32.BF16 R36, R8.reuse, R40, RZ ;  /* 0x000000280824723c */ /* 0x040fec00000418ff */
[----:B------:R-:W-:Y:S01]  /*4ff0*/  HMMA.16816.F32.BF16 R32, R8, R44, RZ ;  /* 0x0000002c0820723c */ /* 0x000fe200000418ff */
[----:B-1----:R-:W-:Y:S01]  /*5000*/  FMNMX.FTZ R135, R0, R3, !PT ;  /* 0x0000000300877209 */ /* 0x002fe20007810000 */
[----:B------:R-:W-:-:S03]  /*5010*/  FFMA.FTZ R0, R93, UR5, -R6 ;  /* 0x000000055d007c23 */ /* 0x000fc60008010806 */
[C---:B------:R-:W-:Y:S01]  /*5020*/  FSETP.NEU.FTZ.AND P1, PT, R135.reuse, -INF , PT ;  /* 0xff8000008700780b */ /* 0x040fe20003f3d000 */
[----:B------:R-:W-:Y:S01]  /*5030*/  FMUL.FTZ R3, R135, UR5 ;  /* 0x0000000587037c20 */ /* 0x000fe20008410000 */
[----:B------:R1:W-:Y:S01]  /*5040*/  STL [R1+0xa8], R135 ;  /* 0x0000a88701007387 */ /* 0x0003e20000100800 */
[----:B--2---:R-:W-:Y:S01]  /*5050*/  FFMA.FTZ R2, R90, UR5, -R4 ;  /* 0x000000055a027c23 */ /* 0x004fe20008010804 */
[C---:B------:R-:W-:Y:S03]  /*5060*/  HMMA.16816.F32.BF16 R28, R8.reuse, R48, RZ ;  /* 0x00000030081c723c */ /* 0x040fe600000418ff */
[----:B------:R2:W3:Y:S03]  /*5070*/  MUFU.EX2 R205, R2 ;  /* 0x0000000200cd7308 */ /* 0x0004e60000000800 */
[C---:B------:R-:W-:Y:S05]  /*5080*/  HMMA.16816.F32.BF16 R56, R8.reuse, R18, RZ ;  /* 0x000000120838723c */ /* 0x040fea00000418ff */
[----:B------:R4:W-:Y:S01]  /*5090*/  MUFU.EX2 R237, R0 ;  /* 0x0000000000ed7308 */ /* 0x0009e20000000800 */
[----:B------:R-:W-:Y:S01]  /*50a0*/  HMMA.16816.F32.BF16 R20, R8, R42, RZ ;  /* 0x0000002a0814723c */ /* 0x000fe200000418ff */
[--C-:B--2---:R-:W-:Y:S01]  /*50b0*/  FFMA.FTZ R2, R92, UR5, -R6.reuse ;  /* 0x000000055c027c23 */ /* 0x104fe20008010806 */
[----:B-1----:R-:W2:Y:S05]  /*50c0*/  LDL.LU R135, [R1+0x60] ;  /* 0x0000600001877983 */ /* 0x002eaa0000300800 */
[----:B------:R1:W-:Y:S01]  /*50d0*/  MUFU.EX2 R134, R2 ;  /* 0x0000000200867308 */ /* 0x0003e20000000800 */
[----:B----4-:R-:W-:Y:S01]  /*50e0*/  FSEL R0, R3, RZ, P1 ;  /* 0x000000ff03007208 */ /* 0x010fe20000800000 */
[----:B------:R-:W-:Y:S01]  /*50f0*/  STL [R1+0xac], R136 ;  /* 0x0000ac8801007387 */ /* 0x000fe20000100800 */
[----:B-1----:R-:W-:-:S05]  /*5100*/  FFMA.FTZ R2, R94, UR5, -R6 ;  /* 0x000000055e027c23 */ /* 0x002fca0008010806 */
[----:B------:R1:W-:Y:S01]  /*5110*/  MUFU.EX2 R238, R2 ;  /* 0x0000000200ee7308 */ /* 0x0003e20000000800 */
[----:B------:R-:W-:Y:S01]  /*5120*/  STL [R1+0xb0], R230 ;  /* 0x0000b0e601007387 */ /* 0x000fe20000100800 */
[----:B---3--:R-:W-:-:S03]  /*5130*/  F2FP.BF16.F32.PACK_AB R15, R205, R242 ;  /* 0x000000f2cd0f723e */ /* 0x008fc600000010ff */
[----:B------:R-:W-:Y:S04]  /*5140*/  STL [R1+0xb4], R228 ;  /* 0x0000b4e401007387 */ /* 0x000fe80000100800 */
[----:B------:R3:W-:Y:S01]  /*5150*/  STL [R1+0xb8], R205 ;  /* 0x0000b8cd01007387 */ /* 0x0007e20000100800 */
[----:B-1----:R-:W-:-:S04]  /*5160*/  FFMA.FTZ R2, R138, UR5, -R0 ;  /* 0x000000058a027c23 */ /* 0x002fc80008010800 */
[----:B------:R1:W4:Y:S02]  /*5170*/  MUFU.EX2 R3, R2 ;  /* 0x0000000200037308 */ /* 0x0003240000000800 */
[----:B-1----:R-:W-:-:S06]  /*5180*/  FFMA.FTZ R2, R95, UR5, -R0 ;  /* 0x000000055f027c23 */ /* 0x002fcc0008010800 */
[----:B---3--:R1:W3:Y:S01]  /*5190*/  MUFU.EX2 R205, R2 ;  /* 0x0000000200cd7308 */ /* 0x0082e20000000800 */
[----:B------:R-:W-:Y:S01]  /*51a0*/  HMMA.16816.F32.BF16 R24, R8, R46, RZ ;  /* 0x0000002e0818723c */ /* 0x000fe200000418ff */
[----:B-1----:R-:W-:-:S06]  /*51b0*/  FFMA.FTZ R2, R112, UR5, -R0 ;  /* 0x0000000570027c23 */ /* 0x002fcc0008010800 */
[----:B------:R1:W-:Y:S01]  /*51c0*/  MUFU.EX2 R136, R2 ;  /* 0x0000000200887308 */ /* 0x0003e20000000800 */
[----:B------:R-:W-:Y:S01]  /*51d0*/  HMMA.16816.F32.BF16 R8, R8, R50, RZ ;  /* 0x000000320808723c */ /* 0x000fe200000418ff */
[----:B-1----:R-:W-:-:S06]  /*51e0*/  FFMA.FTZ R2, R137, UR5, -R0 ;  /* 0x0000000589027c23 */ /* 0x002fcc0008010800 */
[----:B------:R1:W2:Y:S02]  /*51f0*/  MUFU.EX2 R235, R2 ;  /* 0x0000000200eb7308 */ /* 0x0002a40000000800 */
[----:B-1----:R-:W-:-:S06]  /*5200*/  FFMA.FTZ R2, R96, UR5, -R6 ;  /* 0x0000000560027c23 */ /* 0x002fcc0008010806 */
[----:B------:R1:W-:Y:S01]  /*5210*/  MUFU.EX2 R226, R2 ;  /* 0x0000000200e27308 */ /* 0x0003e20000000800 */
[----:B------:R-:W-:Y:S01]  /*5220*/  F2FP.BF16.F32.PACK_AB R13, R230, R236 ;  /* 0x000000ece60d723e */ /* 0x000fe200000010ff */
[----:B-1----:R-:W-:-:S06]  /*5230*/  FFMA.FTZ R2, R144, UR5, -R0 ;  /* 0x0000000590027c23 */ /* 0x002fcc0008010800 */
[----:B------:R1:W-:Y:S01]  /*5240*/  MUFU.EX2 R144, R2 ;  /* 0x0000000200907308 */ /* 0x0003e20000000800 */
[----:B------:R-:W-:Y:S01]  /*5250*/  F2FP.BF16.F32.PACK_AB R14, R14, R228 ;  /* 0x000000e40e0e723e */ /* 0x000fe200000010ff */
[----:B-1----:R-:W-:-:S06]  /*5260*/  FFMA.FTZ R2, R110, UR5, -R0 ;  /* 0x000000056e027c23 */ /* 0x002fcc0008010800 */
[----:B------:R1:W2:Y:S01]  /*5270*/  MUFU.EX2 R241, R2 ;  /* 0x0000000200f17308 */ /* 0x0002a20000000800 */
[----:B------:R-:W-:Y:S01]  /*5280*/  HMMA.16816.F32.BF16 R96, R12, R74, R8 ;  /* 0x0000004a0c60723c */ /* 0x000fe20000041808 */
[----:B----4-:R4:W-:Y:S01]  /*5290*/  STL [R1+0x10], R3 ;  /* 0x0000100301007387 */ /* 0x0109e20000100800 */
[----:B-1----:R-:W-:-:S05]  /*52a0*/  FFMA.FTZ R2, R109, UR5, -R0 ;  /* 0x000000056d027c23 */ /* 0x002fca0008010800 */
[----:B------:R1:W-:Y:S01]  /*52b0*/  MUFU.EX2 R227, R2 ;  /* 0x0000000200e37308 */ /* 0x0003e20000000800 */
[----:B---3--:R-:W-:Y:S01]  /*52c0*/  F2FP.BF16.F32.PACK_AB R9, R205, R3 ;  /* 0x00000003cd09723e */ /* 0x008fe200000010ff */
[----:B-1----:R-:W-:-:S06]  /*52d0*/  FFMA.FTZ R2, R108, UR5, -R0 ;  /* 0x000000056c027c23 */ /* 0x002fcc0008010800 */
[----:B------:R1:W3:Y:S02]  /*52e0*/  MUFU.EX2 R132, R2 ;  /* 0x0000000200847308 */ /* 0x0002e40000000800 */
[----:B-1----:R-:W-:-:S06]  /*52f0*/  FFMA.FTZ R2, R155, UR5, -R6 ;  /* 0x000000059b027c23 */ /* 0x002fcc0008010806 */
[----:B----4-:R1:W-:Y:S02]  /*5300*/  MUFU.EX2 R3, R2 ;  /* 0x0000000200037308 */ /* 0x0103e40000000800 */
[----:B-1----:R-:W-:-:S06]  /*5310*/  FFMA.FTZ R2, R152, UR5, -R6 ;  /* 0x0000000598027c23 */ /* 0x002fcc0008010806 */
[----:B------:R1:W-:Y:S02]  /*5320*/  MUFU.EX2 R230, R2 ;  /* 0x0000000200e67308 */ /* 0x0003e40000000800 */
[----:B-1----:R-:W-:-:S06]  /*5330*/  FFMA.FTZ R2, R145, UR5, -R6 ;  /* 0x0000000591027c23 */ /* 0x002fcc0008010806 */
[----:B------:R1:W-:Y:S01]  /*5340*/  MUFU.EX2 R240, R2 ;  /* 0x0000000200f07308 */ /* 0x0003e20000000800 */
[----:B------:R-:W-:Y:S02]  /*5350*/  IMAD.MOV.U32 R138, RZ, RZ, R84 ;  /* 0x000000ffff8a7224 */ /* 0x000fe400078e0054 */
[----:B-1----:R-:W-:-:S05]  /*5360*/  FFMA.FTZ R2, R111, UR5, -R6 ;  /* 0x000000056f027c23 */ /* 0x002fca0008010806 */
[----:B------:R1:W-:Y:S01]  /*5370*/  MUFU.EX2 R234, R2 ;  /* 0x0000000200ea7308 */ /* 0x0003e20000000800 */
[----:B------:R-:W-:Y:S01]  /*5380*/  F2FP.BF16.F32.PACK_AB R8, R7, R138 ;  /* 0x0000008a0708723e */ /* 0x000fe200000010ff */
[----:B-1----:R-:W-:-:S06]  /*5390*/  FFMA.FTZ R2, R157, UR5, -R0 ;  /* 0x000000059d027c23 */ /* 0x002fcc0008010800 */
[----:B------:R1:W4:Y:S01]  /*53a0*/  MUFU.EX2 R143, R2 ;  /* 0x00000002008f7308 */ /* 0x0003220000000800 */
[----:B--2---:R-:W-:Y:S02]  /*53b0*/  F2FP.BF16.F32.PACK_AB R10, R135, R244 ;  /* 0x000000f4870a723e */ /* 0x004fe400000010ff */
[----:B------:R-:W-:Y:S01]  /*53c0*/  F2FP.BF16.F32.PACK_AB R11, R235, R136 ;  /* 0x00000088eb0b723e */ /* 0x000fe200000010ff */
[----:B-1----:R-:W-:-:S04]  /*53d0*/  FFMA.FTZ R2, R153, UR5, -R0 ;  /* 0x0000000599027c23 */ /* 0x002fc80008010800 */
[----:B------:R1:W-:Y:S01]  /*53e0*/  MUFU.EX2 R239, R2 ;  /* 0x0000000200ef7308 */ /* 0x0003e20000000800 */
[----:B------:R-:W-:Y:S01]  /*53f0*/  HMMA.16816.F32.BF16 R88, R12, R68, R32 ;  /* 0x000000440c58723c */ /* 0x000fe20000041820 */
[----:B-1----:R-:W-:-:S06]  /*5400*/  FFMA.FTZ R2, R158, UR5, -R5 ;  /* 0x000000059e027c23 */ /* 0x002fcc0008010805 */
[----:B------:R1:W-:Y:S01]  /*5410*/  MUFU.EX2 R224, R2 ;  /* 0x0000000200e07308 */ /* 0x0003e20000000800 */
[----:B------:R-:W-:Y:S06]  /*5420*/  HMMA.16816.F32.BF16 R112, R12, R72, R28 ;  /* 0x000000480c70723c */ /* 0x000fec000004181c */
[----:B------:R-:W-:Y:S01]  /*5430*/  HMMA.16816.F32.BF16 R32, R8, R16, RZ ;  /* 0x000000100820723c */ /* 0x000fe200000418ff */
[----:B-1----:R-:W-:-:S04]  /*5440*/  FFMA.FTZ R2, R154, UR5, -R5 ;  /* 0x000000059a027c23 */ /* 0x002fc80008010805 */
[----:B------:R1:W-:Y:S01]  /*5450*/  MUFU.EX2 R204, R2 ;  /* 0x0000000200cc7308 */ /* 0x0003e20000000800 */
[----:B------:R-:W-:Y:S06]  /*5460*/  HMMA.16816.F32.BF16 R76, R12, R64, R36 ;  /* 0x000000400c4c723c */ /* 0x000fec0000041824 */
[C---:B------:R-:W-:Y:S06]  /*5470*/  HMMA.16816.F32.BF16 R28, R8.reuse, R18, RZ ;  /* 0x00000012081c723c */ /* 0x040fec00000418ff */
[----:B------:R-:W-:Y:S01]  /*5480*/  HMMA.16816.F32.BF16 R36, R8, R46, RZ ;  /* 0x0000002e0824723c */ /* 0x000fe200000418ff */
[----:B-1----:R-:W-:-:S04]  /*5490*/  FFMA.FTZ R2, R147, UR5, -R5 ;  /* 0x0000000593027c23 */ /* 0x002fc80008010805 */
[----:B------:R1:W2:Y:S01]  /*54a0*/  MUFU.EX2 R229, R2 ;  /* 0x0000000200e57308 */ /* 0x0002a20000000800 */
[----:B------:R-:W-:Y:S01]  /*54b0*/  HMMA.16816.F32.BF16 R84, R12, R66, R20 ;  /* 0x000000420c54723c */ /* 0x000fe20000041814 */
[----:B-1----:R-:W-:-:S06]  /*54c0*/  FFMA.FTZ R2, R146, UR5, -R5 ;  /* 0x0000000592027c23 */ /* 0x002fcc0008010805 */
[----:B------:R1:W2:Y:S01]  /*54d0*/  MUFU.EX2 R137, R2 ;  /* 0x0000000200897308 */ /* 0x0002a20000000800 */
[C---:B------:R-:W-:Y:S06]  /*54e0*/  HMMA.16816.F32.BF16 R104, R12.reuse, R70, R24 ;  /* 0x000000460c68723c */ /* 0x040fec0000041818 */
[----:B------:R-:W-:Y:S01]  /*54f0*/  HMMA.16816.F32.BF16 R100, R12, R60, R52 ;  /* 0x0000003c0c64723c */ /* 0x000fe20000041834 */
[----:B-1----:R-:W-:-:S05]  /*5500*/  FFMA.FTZ R2, R159, UR5, -R4 ;  /* 0x000000059f027c23 */ /* 0x002fca0008010804 */
[----:B------:R-:W-:Y:S01]  /*5510*/  HMMA.16816.F32.BF16 R92, R12, R62, R56 ;  /* 0x0000003e0c5c723c */ /* 0x000fe20000041838 */
[----:B------:R1:W-:Y:S05]  /*5520*/  MUFU.EX2 R145, R2 ;  /* 0x0000000200917308 */ /* 0x0003ea0000000800 */
[C---:B------:R-:W-:Y:S06]  /*5530*/  HMMA.16816.F32.BF16 R24, R8.reuse, R40, RZ ;  /* 0x000000280818723c */ /* 0x040fec00000418ff */
[----:B------:R-:W-:Y:S01]  /*5540*/  HMMA.16816.F32.BF16 R20, R8, R42, RZ ;  /* 0x0000002a0814723c */ /* 0x000fe200000418ff */
[----:B-1----:R-:W-:-:S05]  /*5550*/  FFMA.FTZ R2, R156, UR5, -R4 ;  /* 0x000000059c027c23 */ /* 0x002fca0008010804 */
[C---:B------:R-:W-:Y:S01]  /*5560*/  HMMA.16816.F32.BF16 R16, R8.reuse, R44, RZ ;  /* 0x0000002c0810723c */ /* 0x040fe200000418ff */
[----:B------:R1:W-:Y:S05]  /*5570*/  MUFU.EX2 R139, R2 ;  /* 0x00000002008b7308 */ /* 0x0003ea0000000800 */
[C---:B------:R-:W-:Y:S06]  /*5580*/  HMMA.16816.F32.BF16 R12, R8.reuse, R48, RZ ;  /* 0x00000030080c723c */ /* 0x040fec00000418ff */
[----:B------:R-:W-:Y:S07]  /*5590*/  HMMA.16816.F32.BF16 R40, R8, R50, RZ ;  /* 0x000000320828723c */ /* 0x000fee00000418ff */
[----:B------:R-:W-:Y:S01]  /*55a0*/  F2FP.BF16.F32.PACK_AB R8, R237, R134 ;  /* 0x00000086ed08723e */ /* 0x000fe200000010ff */
[----:B-1----:R-:W-:Y:S01]  /*55b0*/  FFMA.FTZ R2, R148, UR5, -R4 ;  /* 0x0000000594027c23 */ /* 0x002fe20008010804 */
[----:B------:R-:W-:-:S02]  /*55c0*/  F2FP.BF16.F32.PACK_AB R9, R241, R144 ;  /* 0x00000090f109723e */ /* 0x000fc400000010ff */
[----:B------:R-:W-:Y:S02]  /*55d0*/  F2FP.BF16.F32.PACK_AB R10, R226, R238 ;  /* 0x000000eee20a723e */ /* 0x000fe400000010ff */
[----:B---3--:R-:W-:Y:S01]  /*55e0*/  F2FP.BF16.F32.PACK_AB R11, R132, R227 ;  /* 0x000000e3840b723e */ /* 0x008fe200000010ff */
[----:B------:R1:W3:Y:S06]  /*55f0*/  MUFU.EX2 R228, R2 ;  /* 0x0000000200e47308 */ /* 0x0002ec0000000800 */
[C---:B------:R-:W-:Y:S06]  /*5600*/  HMMA.16816.F32.BF16 R48, R8.reuse, R60, R32 ;  /* 0x0000003c0830723c */ /* 0x040fec0000041820 */
[----:B------:R-:W-:Y:S01]  /*5610*/  HMMA.16816.F32.BF16 R60, R8, R62, R28 ;  /* 0x0000003e083c723c */ /* 0x000fe2000004181c */
[----:B-1----:R-:W-:-:S05]  /*5620*/  FFMA.FTZ R2, R150, UR5, -R4 ;  /* 0x0000000596027c23 */ /* 0x002fca0008010804 */
[----:B------:R-:W-:Y:S01]  /*5630*/  HMMA.16816.F32.BF16 R28, R8, R70, R36 ;  /* 0x00000046081c723c */ /* 0x000fe20000041824 */
[----:B------:R1:W3:Y:S02]  /*5640*/  MUFU.EX2 R36, R2 ;  /* 0x0000000200247308 */ /* 0x0002e40000000800 */
[----:B-1----:R-:W-:-:S06]  /*5650*/  FFMA.FTZ R2, R151, UR5, -R0 ;  /* 0x0000000597027c23 */ /* 0x002fcc0008010800 */
[----:B------:R1:W-:Y:S02]  /*5660*/  MUFU.EX2 R155, R2 ;  /* 0x00000002009b7308 */ /* 0x0003e40000000800 */
[----:B-1----:R-:W-:Y:S01]  /*5670*/  FFMA.FTZ R2, R149, UR5, -R0 ;  /* 0x0000000595027c23 */ /* 0x002fe20008010800 */
[----:B----4-:R-:W-:-:S05]  /*5680*/  MOV R149, R143 ;  /* 0x0000008f00957202 */ /* 0x010fca0000000f00 */
[----:B------:R1:W4:Y:S01]  /*5690*/  MUFU.EX2 R143, R2 ;  /* 0x00000002008f7308 */ /* 0x0003220000000800 */
[----:B--2---:R-:W-:Y:S01]  /*56a0*/  MOV R150, R229 ;  /* 0x000000e500967202 */ /* 0x004fe20000000f00 */
[----:B-1----:R-:W-:-:S06]  /*56b0*/  FFMA.FTZ R2, R163, UR5, -R6 ;  /* 0x00000005a3027c23 */ /* 0x002fcc0008010806 */
[----:B------:R1:W-:Y:S02]  /*56c0*/  MUFU.EX2 R146, R2 ;  /* 0x0000000200927308 */ /* 0x0003e40000000800 */
[----:B-1----:R-:W-:-:S06]  /*56d0*/  FFMA.FTZ R2, R160, UR5, -R6 ;  /* 0x00000005a0027c23 */ /* 0x002fcc0008010806 */
[----:B------:R1:W2:Y:S01]  /*56e0*/  MUFU.EX2 R37, R2 ;  /* 0x0000000200257308 */ /* 0x0002a20000000800 */
[----:B------:R-:W-:Y:S01]  /*56f0*/  HMMA.16816.F32.BF16 R52, R8, R64, R24 ;  /* 0x000000400834723c */ /* 0x000fe20000041818 */
[----:B------:R-:W-:Y:S01]  /*5700*/  LDSM.16.MT88.4 R24, [R222+0x9000] ;  /* 0x00900000de18783b */ /* 0x000fe20000004200 */
[----:B-1----:R-:W-:-:S05]  /*5710*/  FFMA.FTZ R2, R125, UR5, -R6 ;  /* 0x000000057d027c23 */ /* 0x002fca0008010806 */
[----:B------:R1:W-:Y:S01]  /*5720*/  MUFU.EX2 R229, R2 ;  /* 0x0000000200e57308 */ /* 0x0003e20000000800 */
[C---:B------:R-:W-:Y:S01]  /*5730*/  HMMA.16816.F32.BF16 R56, R8.reuse, R68, R16 ;  /* 0x000000440838723c */ /* 0x040fe20000041810 */
[----:B------:R-:W-:Y:S05]  /*5740*/  LDSM.16.MT88.4 R16, [R223+0x9000] ;  /* 0x00900000df10783b */ /* 0x000fea0000004200 */
[----:B------:R-:W-:Y:S01]  /*5750*/  HMMA.16816.F32.BF16 R80, R8, R72, R12 ;  /* 0x000000480850723c */ /* 0x000fe2000004180c */
[----:B------:R-:W-:Y:S01]  /*5760*/  LDSM.16.MT88.4 R12, [R221+0x9000] ;  /* 0x00900000dd0c783b */ /* 0x000fe20000004200 */
[----:B-1----:R-:W-:-:S04]  /*5770*/  FFMA.FTZ R2, R124, UR5, -R6 ;  /* 0x000000057c027c23 */ /* 0x002fc80008010806 */
[----:B------:R1:W-:Y:S01]  /*5780*/  MUFU.EX2 R157, R2 ;  /* 0x00000002009d7308 */ /* 0x0003e20000000800 */
[----:B------:R-:W-:Y:S01]  /*5790*/  HMMA.16816.F32.BF16 R44, R8, R66, R20 ;  /* 0x00000042082c723c */ /* 0x000fe20000041814 */
[----:B------:R-:W4:Y:S01]  /*57a0*/  LDSM.16.MT88.4 R20, [R220+0x9000] ;  /* 0x00900000dc14783b */ /* 0x000f220000004200 */
[----:B------:R-:W-:Y:S02]  /*57b0*/  IMAD.MOV.U32 R124, RZ, RZ, R227 ;  /* 0x000000ffff7c7224 */ /* 0x000fe400078e00e3 */
[----:B-1----:R-:W-:-:S04]  /*57c0*/  FFMA.FTZ R2, R175, UR5, -R0 ;  /* 0x00000005af027c23 */ /* 0x002fc80008010800 */
[----:B------:R1:W-:Y:S02]  /*57d0*/  MUFU.EX2 R147, R2 ;  /* 0x0000000200937308 */ /* 0x0003e40000000800 */
[----:B-1----:R-:W-:-:S06]  /*57e0*/  FFMA.FTZ R2, R161, UR5, -R0 ;  /* 0x00000005a1027c23 */ /* 0x002fcc0008010800 */
[----:B------:R1:W-:Y:S02]  /*57f0*/  MUFU.EX2 R227, R2 ;  /* 0x0000000200e37308 */ /* 0x0003e40000000800 */
[----:B-1----:R-:W-:-:S06]  /*5800*/  FFMA.FTZ R2, R176, UR5, -R5 ;  /* 0x00000005b0027c23 */ /* 0x002fcc0008010805 */
[----:B------:R1:W-:Y:S01]  /*5810*/  MUFU.EX2 R159, R2 ;  /* 0x00000002009f7308 */ /* 0x0003e20000000800 */
[----:B------:R-:W-:Y:S01]  /*5820*/  HMMA.16816.F32.BF16 R32, R8, R74, R40 ;  /* 0x0000004a0820723c */ /* 0x000fe20000041828 */
[----:B------:R-:W-:Y:S01]  /*5830*/  MOV R176, R137 ;  /* 0x0000008900b07202 */ /* 0x000fe20000000f00 */
[----:B-1----:R-:W-:Y:S01]  /*5840*/  FFMA.FTZ R2, R162, UR5, -R5 ;  /* 0x00000005a2027c23 */ /* 0x002fe20008010805 */
[----:B------:R-:W-:-:S04]  /*5850*/  IMAD.MOV.U32 R162, RZ, RZ, R242 ;  /* 0x000000ffffa27224 */ /* 0x000fc800078e00f2 */
[----:B------:R1:W2:Y:S01]  /*5860*/  MUFU.EX2 R242, R2 ;  /* 0x0000000200f27308 */ /* 0x0002a20000000800 */
[----:B------:R-:W-:Y:S01]  /*5870*/  F2FP.BF16.F32.PACK_AB R10, R137, R150 ;  /* 0x00000096890a723e */ /* 0x000fe200000010ff */
[----:B---3--:R-:W-:Y:S02]  /*5880*/  IMAD.MOV.U32 R151, RZ, RZ, R228 ;  /* 0x000000ffff977224 */ /* 0x008fe400078e00e4 */
[----:B-1----:R-:W-:-:S04]  /*5890*/  FFMA.FTZ R2, R127, UR5, -R5 ;  /* 0x000000057f027c23 */ /* 0x002fc80008010805 */
[----:B------:R1:W-:Y:S01]  /*58a0*/  MUFU.EX2 R153, R2 ;  /* 0x0000000200997308 */ /* 0x0003e20000000800 */
[----:B------:R-:W-:Y:S02]  /*58b0*/  F2FP.BF16.F32.PACK_AB R8, R204, R224 ;  /* 0x000000e0cc08723e */ /* 0x000fe400000010ff */
[----:B------:R-:W-:Y:S02]  /*58c0*/  F2FP.BF16.F32.PACK_AB R9, R139, R145 ;  /* 0x000000918b09723e */ /* 0x000fe400000010ff */
[----:B------:R-:W-:Y:S01]  /*58d0*/  F2FP.BF16.F32.PACK_AB R11, R36, R151 ;  /* 0x00000097240b723e */ /* 0x000fe200000010ff */
[----:B-1----:R-:W-:-:S04]  /*58e0*/  FFMA.FTZ R2, R126, UR5, -R5 ;  /* 0x000000057e027c23 */ /* 0x002fc80008010805 */
[----:B------:R1:W-:Y:S02]  /*58f0*/  MUFU.EX2 R137, R2 ;  /* 0x0000000200897308 */ /* 0x0003e40000000800 */
[----:B----4-:R-:W-:Y:S01]  /*5900*/  HMMA.16816.F32.BF16 R64, R8, R20, R100 ;  /* 0x000000140840723c */ /* 0x010fe20000041864 */
[----:B-1----:R-:W-:Y:S01]  /*5910*/  FFMA.FTZ R2, R177, UR5, -R4 ;  /* 0x00000005b1027c23 */ /* 0x002fe20008010804 */
[----:B------:R-:W-:-:S04]  /*5920*/  MOV R177, R225 ;  /* 0x000000e100b17202 */ /* 0x000fc80000000f00 */
[----:B------:R1:W-:Y:S01]  /*5930*/  MUFU.EX2 R225, R2 ;  /* 0x0000000200e17308 */ /* 0x0003e20000000800 */
[C---:B------:R-:W-:Y:S06]  /*5940*/  HMMA.16816.F32.BF16 R76, R8.reuse, R16, R76 ;  /* 0x00000010084c723c */ /* 0x040fec000004184c */
[----:B------:R-:W-:Y:S01]  /*5950*/  HMMA.16816.F32.BF16 R88, R8, R12, R88 ;  /* 0x0000000c0858723c */ /* 0x000fe20000041858 */
[----:B-1----:R-:W-:-:S04]  /*5960*/  FFMA.FTZ R2, R174, UR5, -R4 ;  /* 0x00000005ae027c23 */ /* 0x002fc80008010804 */
[----:B------:R1:W3:Y:S01]  /*5970*/  MUFU.EX2 R125, R2 ;  /* 0x00000002007d7308 */ /* 0x0002e20000000800 */
[C---:B------:R-:W-:Y:S06]  /*5980*/  HMMA.16816.F32.BF16 R112, R8.reuse, R24, R112 ;  /* 0x000000180870723c */ /* 0x040fec0000041870 */
[C---:B------:R-:W-:Y:S06]  /*5990*/  HMMA.16816.F32.BF16 R72, R8.reuse, R22, R92 ;  /* 0x000000160848723c */ /* 0x040fec000004185c */
[----:B------:R-:W-:Y:S01]  /*59a0*/  HMMA.16816.F32.BF16 R84, R8, R18, R84 ;  /* 0x000000120854723c */ /* 0x000fe20000041854 */
[----:B-1----:R-:W-:-:S05]  /*59b0*/  FFMA.FTZ R2, R173, UR5, -R4 ;  /* 0x00000005ad027c23 */ /* 0x002fca0008010804 */
[C---:B------:R-:W-:Y:S01]  /*59c0*/  HMMA.16816.F32.BF16 R104, R8.reuse, R14, R104 ;  /* 0x0000000e0868723c */ /* 0x040fe20000041868 */
[----:B------:R1:W-:Y:S05]  /*59d0*/  MUFU.EX2 R152, R2 ;  /* 0x0000000200987308 */ /* 0x0003ea0000000800 */
[----:B------:R-:W-:Y:S07]  /*59e0*/  HMMA.16816.F32.BF16 R96, R8, R26, R96 ;  /* 0x0000001a0860723c */ /* 0x000fee0000041860 */
[----:B------:R-:W-:-:S02]  /*59f0*/  F2FP.BF16.F32.PACK_AB R8, R230, R3 ;  /* 0x00000003e608723e */ /* 0x000fc400000010ff */
[----:B------:R-:W-:Y:S02]  /*5a00*/  F2FP.BF16.F32.PACK_AB R9, R239, R149 ;  /* 0x00000095ef09723e */ /* 0x000fe400000010ff */
[----:B------:R-:W-:Y:S02]  /*5a10*/  F2FP.BF16.F32.PACK_AB R10, R234, R240 ;  /* 0x000000f0ea0a723e */ /* 0x000fe400000010ff */
[----:B------:R-:W-:Y:S01]  /*5a20*/  F2FP.BF16.F32.PACK_AB R11, R143, R155 ;  /* 0x0000009b8f0b723e */ /* 0x000fe200000010ff */
[----:B-1----:R-:W-:-:S04]  /*5a30*/  FFMA.FTZ R2, R178, UR5, -R0 ;  /* 0x00000005b2027c23 */ /* 0x002fc80008010800 */
[----:B------:R1:W-:Y:S01]  /*5a40*/  MUFU.EX2 R154, R2 ;  /* 0x00000002009a7308 */ /* 0x0003e20000000800 */
[----:B--2---:R-:W-:Y:S01]  /*5a50*/  MOV R175, R37 ;  /* 0x0000002500af7202 */ /* 0x004fe20000000f00 */
[----:B------:R-:W-:Y:S01]  /*5a60*/  HMMA.16816.F32.BF16 R92, R8, R20, R48 ;  /* 0x00000014085c723c */ /* 0x000fe20000041830 */
[----:B------:R-:W-:-:S05]  /*5a70*/  MOV R160, R36 ;  /* 0x0000002400a07202 */ /* 0x000fca0000000f00 */
[C---:B------:R-:W-:Y:S06]  /*5a80*/  HMMA.16816.F32.BF16 R48, R8.reuse, R18, R44 ;  /* 0x000000120830723c */ /* 0x040fec000004182c */
[----:B------:R-:W-:Y:S01]  /*5a90*/  HMMA.16816.F32.BF16 R40, R8, R14, R28 ;  /* 0x0000000e0828723c */ /* 0x000fe2000004181c */
[----:B-1----:R-:W-:-:S05]  /*5aa0*/  FFMA.FTZ R2, R168, UR5, -R0 ;  /* 0x00000005a8027c23 */ /* 0x002fca0008010800 */
[C---:B------:R-:W-:Y:S01]  /*5ab0*/  HMMA.16816.F32.BF16 R68, R8.reuse, R22, R60 ;  /* 0x000000160844723c */ /* 0x040fe2000004183c */
[----:B------:R1:W-:Y:S01]  /*5ac0*/  MUFU.EX2 R156, R2 ;  /* 0x00000002009c7308 */ /* 0x0003e20000000800 */
[----:B------:R-:W2:Y:S04]  /*5ad0*/  LDSM.16.MT88.4 R20, [R220+0x9800] ;  /* 0x00980000dc14783b */ /* 0x000ea80000004200 */
[C---:B------:R-:W-:Y:S01]  /*5ae0*/  HMMA.16816.F32.BF16 R52, R8.reuse, R16, R52 ;  /* 0x000000100834723c */ /* 0x040fe20000041834 */
[----:B------:R-:W4:Y:S05]  /*5af0*/  LDSM.16.MT88.4 R16, [R223+0x9800] ;  /* 0x00980000df10783b */ /* 0x000f2a0000004200 */
[C---:B------:R-:W-:Y:S01]  /*5b00*/  HMMA.16816.F32.BF16 R44, R8.reuse, R12, R56 ;  /* 0x0000000c082c723c */ /* 0x040fe20000041838 */
[----:B------:R-:W4:Y:S05]  /*5b10*/  LDSM.16.MT88.4 R12, [R221+0x9800] ;  /* 0x00980000dd0c783b */ /* 0x000f2a0000004200 */
[----:B------:R-:W-:Y:S01]  /*5b20*/  HMMA.16816.F32.BF16 R36, R8, R24, R80 ;  /* 0x000000180824723c */ /* 0x000fe20000041850 */
[----:B-1----:R-:W-:-:S05]  /*5b30*/  FFMA.FTZ R2, R179, UR5, -R6 ;  /* 0x00000005b3027c23 */ /* 0x002fca0008010806 */
[----:B------:R-:W-:Y:S01]  /*5b40*/  HMMA.16816.F32.BF16 R28, R8, R26, R32 ;  /* 0x0000001a081c723c */ /* 0x000fe20000041820 */
[----:B------:R-:W1:Y:S01]  /*5b50*/  LDSM.16.MT88.4 R24, [R222+0x9800] ;  /* 0x00980000de18783b */ /* 0x000e620000004200 */
[----:B------:R3:W-:Y:S01]  /*5b60*/  MUFU.EX2 R228, R2 ;  /* 0x0000000200e47308 */ /* 0x0007e20000000800 */
[----:B------:R-:W-:Y:S02]  /*5b70*/  IMAD.MOV.U32 R174, RZ, RZ, R3 ;  /* 0x000000ffffae7224 */ /* 0x000fe400078e0003 */
[----:B------:R-:W-:Y:S01]  /*5b80*/  FFMA.FTZ R3, R172, UR5, -R4 ;  /* 0x00000005ac037c23 */ /* 0x000fe20008010804 */
[----:B---3--:R-:W-:-:S04]  /*5b90*/  FFMA.FTZ R2, R169, UR5, -R6 ;  /* 0x00000005a9027c23 */ /* 0x008fc80008010806 */
[----:B------:R3:W-:Y:S08]  /*5ba0*/  MUFU.EX2 R158, R2 ;  /* 0x00000002009e7308 */ /* 0x0007f00000000800 */
[----:B------:R-:W2:Y:S01]  /*5bb0*/  MUFU.EX2 R173, R3 ;  /* 0x0000000300ad7308 */ /* 0x000ea20000000800 */
[----:B---3--:R-:W-:-:S07]  /*5bc0*/  FFMA.FTZ R2, R166, UR5, -R6 ;  /* 0x00000005a6027c23 */ /* 0x008fce0008010806 */
[----:B------:R3:W-:Y:S02]  /*5bd0*/  MUFU.EX2 R178, R2 ;  /* 0x0000000200b27308 */ /* 0x0007e40000000800 */
[----:B---3--:R-:W-:-:S06]  /*5be0*/  FFMA.FTZ R2, R164, UR5, -R6 ;  /* 0x00000005a4027c23 */ /* 0x008fcc0008010806 */
[----:B------:R3:W-:Y:S01]  /*5bf0*/  MUFU.EX2 R161, R2 ;  /* 0x0000000200a17308 */ /* 0x0007e20000000800 */
[----:B------:R-:W-:Y:S02]  /*5c00*/  F2FP.BF16.F32.PACK_AB R8, R242, R159 ;  /* 0x0000009ff208723e */ /* 0x000fe400000010ff */
[----:B------:R-:W-:Y:S01]  /*5c10*/  F2FP.BF16.F32.PACK_AB R9, R125, R225 ;  /* 0x000000e17d09723e */ /* 0x000fe200000010ff */
[----:B---3--:R-:W-:-:S04]  /*5c20*/  FFMA.FTZ R2, R186, UR5, -R0 ;  /* 0x00000005ba027c23 */ /* 0x008fc80008010800 */
[----:B------:R3:W-:Y:S01]  /*5c30*/  MUFU.EX2 R251, R2 ;  /* 0x0000000200fb7308 */ /* 0x0007e20000000800 */
[----:B------:R-:W-:Y:S02]  /*5c40*/  F2FP.BF16.F32.PACK_AB R10, R137, R153 ;  /* 0x00000099890a723e */ /* 0x000fe400000010ff */
[----:B--2---:R-:W-:Y:S01]  /*5c50*/  F2FP.BF16.F32.PACK_AB R11, R173, R152 ;  /* 0x00000098ad0b723e */ /* 0x004fe200000010ff */
[----:B---3--:R-:W-:-:S04]  /*5c60*/  FFMA.FTZ R2, R171, UR5, -R0 ;  /* 0x00000005ab027c23 */ /* 0x008fc80008010800 */
[----:B------:R2:W-:Y:S02]  /*5c70*/  MUFU.EX2 R148, R2 ;  /* 0x0000000200947308 */ /* 0x0005e40000000800 */
[C---:B------:R-:W-:Y:S06]  /*5c80*/  HMMA.16816.F32.BF16 R64, R8.reuse, R20, R64 ;  /* 0x000000140840723c */ /* 0x040fec0000041840 */
[----:B------:R-:W-:Y:S01]  /*5c90*/  HMMA.16816.F32.BF16 R60, R8, R22, R72 ;  /* 0x00000016083c723c */ /* 0x000fe20000041848 */
[----:B--2---:R-:W-:-:S04]  /*5ca0*/  FFMA.FTZ R2, R187, UR5, -R5 ;  /* 0x00000005bb027c23 */ /* 0x004fc80008010805 */
[----:B------:R2:W-:Y:S01]  /*5cb0*/  MUFU.EX2 R249, R2 ;  /* 0x0000000200f97308 */ /* 0x0005e20000000800 */
[C---:B----4-:R-:W-:Y:S06]  /*5cc0*/  HMMA.16816.F32.BF16 R56, R8.reuse, R16, R76 ;  /* 0x000000100838723c */ /* 0x050fec000004184c */
[----:B------:R-:W-:Y:S01]  /*5cd0*/  HMMA.16816.F32.BF16 R84, R8, R18, R84 ;  /* 0x000000120854723c */ /* 0x000fe20000041854 */
[----:B--2---:R-:W-:-:S05]  /*5ce0*/  FFMA.FTZ R2, R185, UR5, -R5 ;  /* 0x00000005b9027c23 */ /* 0x004fca0008010805 */
[C---:B------:R-:W-:Y:S01]  /*5cf0*/  HMMA.16816.F32.BF16 R88, R8.reuse, R12, R88 ;  /* 0x0000000c0858723c */ /* 0x040fe20000041858 */
[----:B------:R2:W3:Y:S05]  /*5d00*/  MUFU.EX2 R250, R2 ;  /* 0x0000000200fa7308 */ /* 0x0004ea0000000800 */
[C---:B------:R-:W-:Y:S06]  /*5d10*/  HMMA.16816.F32.BF16 R104, R8.reuse, R14, R104 ;  /* 0x0000000e0868723c */ /* 0x040fec0000041868 */
[C---:B-1----:R-:W-:Y:S06]  /*5d20*/  HMMA.16816.F32.BF16 R112, R8.reuse, R24, R112 ;  /* 0x000000180870723c */ /* 0x042fec0000041870 */
[----:B------:R-:W-:Y:S01]  /*5d30*/  HMMA.16816.F32.BF16 R100, R8, R26, R96 ;  /* 0x0000001a0864723c */ /* 0x000fe20000041860 */
[----:B--2---:R-:W-:-:S06]  /*5d40*/  FFMA.FTZ R2, R167, UR5, -R5 ;  /* 0x00000005a7027c23 */ /* 0x004fcc0008010805 */
[----:B------:R-:W-:Y:S02]  /*5d50*/  F2FP.BF16.F32.PACK_AB R8, R175, R146 ;  /* 0x00000092af08723e */ /* 0x000fe400000010ff */
[----:B------:R-:W-:Y:S02]  /*5d60*/  F2FP.BF16.F32.PACK_AB R9, R227, R147 ;  /* 0x00000093e309723e */ /* 0x000fe400000010ff */
[----:B------:R-:W-:Y:S02]  /*5d70*/  F2FP.BF16.F32.PACK_AB R10, R157, R229 ;  /* 0x000000e59d0a723e */ /* 0x000fe400000010ff */
[----:B------:R-:W-:Y:S01]  /*5d80*/  F2FP.BF16.F32.PACK_AB R11, R156, R154 ;  /* 0x0000009a9c0b723e */ /* 0x000fe200000010ff */
[----:B------:R1:W-:Y:S06]  /*5d90*/  MUFU.EX2 R252, R2 ;  /* 0x0000000200fc7308 */ /* 0x0003ec0000000800 */
[C---:B------:R-:W-:Y:S06]  /*5da0*/  HMMA.16816.F32.BF16 R108, R8.reuse, R20, R92 ;  /* 0x00000014086c723c */ /* 0x040fec000004185c */
[----:B------:R-:W-:Y:S01]  /*5db0*/  HMMA.16816.F32.BF16 R96, R8, R22, R68 ;  /* 0x000000160860723c */ /* 0x000fe20000041844 */
[----:B------:R-:W2:Y:S01]  /*5dc0*/  LDSM.16.MT88.4 R20, [R220+0xa000] ;  /* 0x00a00000dc14783b */ /* 0x000ea20000004200 */
[----:B-1----:R-:W-:-:S04]  /*5dd0*/  FFMA.FTZ R2, R165, UR5, -R5 ;  /* 0x00000005a5027c23 */ /* 0x002fc80008010805 */
[C---:B------:R-:W-:Y:S01]  /*5de0*/  HMMA.16816.F32.BF16 R92, R8.reuse, R16, R52 ;  /* 0x00000010085c723c */ /* 0x040fe20000041834 */
[----:B------:R1:W4:Y:S05]  /*5df0*/  MUFU.EX2 R163, R2 ;  /* 0x0000000200a37308 */ /* 0x00032a0000000800 */
[C---:B------:R-:W-:Y:S01]  /*5e00*/  HMMA.16816.F32.BF16 R80, R8.reuse, R18, R48 ;  /* 0x000000120850723c */ /* 0x040fe20000041830 */
[----:B------:R-:W2:Y:S05]  /*5e10*/  LDSM.16.MT88.4 R16, [R223+0xa000] ;  /* 0x00a00000df10783b */ /* 0x000eaa0000004200 */
[C---:B------:R-:W-:Y:S06]  /*5e20*/  HMMA.16816.F32.BF16 R76, R8.reuse, R12, R44 ;  /* 0x0000000c084c723c */ /* 0x040fec000004182c */
[----:B------:R-:W-:Y:S01]  /*5e30*/  HMMA.16816.F32.BF16 R72, R8, R14, R40 ;  /* 0x0000000e0848723c */ /* 0x000fe20000041828 */
[----:B------:R-:W2:Y:S01]  /*5e40*/  LDSM.16.MT88.4 R12, [R221+0xa000] ;  /* 0x00a00000dd0c783b */ /* 0x000ea20000004200 */
[----:B-1----:R-:W-:-:S04]  /*5e50*/  FFMA.FTZ R2, R189, UR5, -R4 ;  /* 0x00000005bd027c23 */ /* 0x002fc80008010804 */
[C---:B------:R-:W-:Y:S01]  /*5e60*/  HMMA.16816.F32.BF16 R32, R8.reuse, R24, R36 ;  /* 0x000000180820723c */ /* 0x040fe20000041824 */
[----:B------:R1:W-:Y:S05]  /*5e70*/  MUFU.EX2 R248, R2 ;  /* 0x0000000200f87308 */ /* 0x0003ea0000000800 */
[----:B------:R-:W-:Y:S01]  /*5e80*/  HMMA.16816.F32.BF16 R68, R8, R26, R28 ;  /* 0x0000001a0844723c */ /* 0x000fe2000004181c */
[----:B------:R-:W2:Y:S01]  /*5e90*/  LDSM.16.MT88.4 R24, [R222+0xa000] ;  /* 0x00a00000de18783b */ /* 0x000ea20000004200 */
[----:B------:R-:W-:Y:S01]  /*5ea0*/  FFMA.FTZ R3, R170, UR5, -R4 ;  /* 0x00000005aa037c23 */ /* 0x000fe20008010804 */
[----:B------:R-:W-:Y:S02]  /*5eb0*/  IMAD.MOV.U32 R126, RZ, RZ, R243 ;  /* 0x000000ffff7e7224 */ /* 0x000fe400078e00f3 */
[----:B------:R-:W-:-:S02]  /*5ec0*/  IMAD.MOV.U32 R127, RZ, RZ, R244 ;  /* 0x000000ffff7f7224 */ /* 0x000fc400078e00f4 */
[----:B-1----:R-:W-:Y:S01]  /*5ed0*/  FFMA.FTZ R2, R188, UR5, -R4 ;  /* 0x00000005bc027c23 */ /* 0x002fe20008010804 */
[----:B---3--:R-:W-:Y:S01]  /*5ee0*/  F2FP.BF16.F32.PACK_AB R8, R250, R249 ;  /* 0x000000f9fa08723e */ /* 0x008fe200000010ff */
[----:B------:R-:W-:Y:S01]  /*5ef0*/  IMAD.MOV.U32 R165, RZ, RZ, R242 ;  /* 0x000000ffffa57224 */ /* 0x000fe200078e00f2 */
[----:B----4-:R-:W-:Y:S01]  /*5f00*/  F2FP.BF16.F32.PACK_AB R10, R163, R252 ;  /* 0x000000fca30a723e */ /* 0x010fe200000010ff */
[----:B------:R1:W3:Y:S01]  /*5f10*/  MUFU.EX2 R247, R2 ;  /* 0x0000000200f77308 */ /* 0x0002e20000000800 */
[----:B------:R-:W-:Y:S07]  /*5f20*/  LDSM.16.MT88.4 R28, [R222+0xa800] ;  /* 0x00a80000de1c783b */ /* 0x000fee0000004200 */
[----:B------:R-:W-:Y:S01]  /*5f30*/  MUFU.EX2 R246, R3 ;  /* 0x0000000300f67308 */ /* 0x000fe20000000800 */
[----:B-1----:R-:W-:-:S07]  /*5f40*/  FFMA.FTZ R2, R184, UR5, -R4 ;  /* 0x00000005b8027c23 */ /* 0x002fce0008010804 */
[----:B------:R1:W4:Y:S02]  /*5f50*/  MUFU.EX2 R245, R2 ;  /* 0x0000000200f57308 */ /* 0x0003240000000800 */
[----:B-1----:R-:W-:-:S06]  /*5f60*/  FFMA.FTZ R2, R190, UR5, -R0 ;  /* 0x00000005be027c23 */ /* 0x002fcc0008010800 */
[----:B------:R1:W-:Y:S01]  /*5f70*/  MUFU.EX2 R243, R2 ;  /* 0x0000000200f37308 */ /* 0x0003e20000000800 */
[----:B---3--:R-:W-:Y:S02]  /*5f80*/  F2FP.BF16.F32.PACK_AB R9, R247, R248 ;  /* 0x000000f8f709723e */ /* 0x008fe400000010ff */
[----:B----4-:R-:W-:Y:S01]  /*5f90*/  F2FP.BF16.F32.PACK_AB R11, R246, R245 ;  /* 0x000000f5f60b723e */ /* 0x010fe200000010ff */
[----:B-1----:R-:W-:-:S04]  /*5fa0*/  FFMA.FTZ R2, R180, UR5, -R0 ;  /* 0x00000005b4027c23 */ /* 0x002fc80008010800 */
[----:B------:R-:W1:Y:S02]  /*5fb0*/  MUFU.EX2 R244, R2 ;  /* 0x0000000200f47308 */ /* 0x000e640000000800 */
[C---:B--2---:R-:W-:Y:S06]  /*5fc0*/  HMMA.16816.F32.BF16 R64, R8.reuse, R20, R64 ;  /* 0x000000140840723c */ /* 0x044fec0000041840 */
[C---:B------:R-:W-:Y:S06]  /*5fd0*/  HMMA.16816.F32.BF16 R60, R8.reuse, R22, R60 ;  /* 0x00000016083c723c */ /* 0x040fec000004183c */
[C---:B------:R-:W-:Y:S06]  /*5fe0*/  HMMA.16816.F32.BF16 R56, R8.reuse, R16, R56 ;  /* 0x000000100838723c */ /* 0x040fec0000041838 */
[C---:B------:R-:W-:Y:S06]  /*5ff0*/  HMMA.16816.F32.BF16 R52, R8.reuse, R18, R84 ;  /* 0x000000120834723c */ /* 0x040fec0000041854 */
[C---:B------:R-:W-:Y:S06]  /*6000*/  HMMA.16816.F32.BF16 R48, R8.reuse, R12, R88 ;  /* 0x0000000c0830723c */ /* 0x040fec0000041858 */
[C---:B------:R-:W-:Y:S06]  /*6010*/  HMMA.16816.F32.BF16 R44, R8.reuse, R14, R104 ;  /* 0x0000000e082c723c */ /* 0x040fec0000041868 */
[C---:B------:R-:W-:Y:S06]  /*6020*/  HMMA.16816.F32.BF16 R40, R8.reuse, R24, R112 ;  /* 0x000000180828723c */ /* 0x040fec0000041870 */
[----:B------:R-:W-:Y:S07]  /*6030*/  HMMA.16816.F32.BF16 R36, R8, R26, R100 ;  /* 0x0000001a0824723c */ /* 0x000fee0000041864 */
[----:B------:R-:W-:-:S02]  /*6040*/  F2FP.BF16.F32.PACK_AB R8, R158, R228 ;  /* 0x000000e49e08723e */ /* 0x000fc400000010ff */
[----:B------:R-:W-:Y:S02]  /*6050*/  F2FP.BF16.F32.PACK_AB R9, R148, R251 ;  /* 0x000000fb9409723e */ /* 0x000fe400000010ff */
[----:B------:R-:W-:Y:S02]  /*6060*/  F2FP.BF16.F32.PACK_AB R10, R161, R178 ;  /* 0x000000b2a10a723e */ /* 0x000fe400000010ff */
[----:B-1----:R-:W-:-:S07]  /*6070*/  F2FP.BF16.F32.PACK_AB R11, R244, R243 ;  /* 0x000000f3f40b723e */ /* 0x002fce00000010ff */
[C---:B------:R-:W-:Y:S06]  /*6080*/  HMMA.16816.F32.BF16 R88, R8.reuse, R12, R76 ;  /* 0x0000000c0858723c */ /* 0x040fec000004184c */
[----:B------:R-:W-:Y:S07]  /*6090*/  HMMA.16816.F32.BF16 R76, R8, R24, R32 ;  /* 0x00000018084c723c */ /* 0x000fee0000041820 */
[----:B------:R-:W-:-:S02]  /*60a0*/  FFMA.FTZ R24, R209, UR5, -R0 ;  /* 0x00000005d1187c23 */ /* 0x000fc40008010800 */
[----:B------:R-:W2:Y:S01]  /*60b0*/  LDL.LU R209, [R1+0x10] ;  /* 0x0000100001d17983 */ /* 0x000ea20000300800 */
[----:B------:R-:W-:Y:S01]  /*60c0*/  FFMA.FTZ R2, R199, UR5, -R5 ;  /* 0x00000005c7027c23 */ /* 0x000fe20008010805 */
[----:B------:R-:W-:-:S03]  /*60d0*/  MOV R199, R239 ;  /* 0x000000ef00c77202 */ /* 0x000fc60000000f00 */
[----:B------:R1:W-:Y:S01]  /*60e0*/  MUFU.EX2 R239, R2 ;  /* 0x0000000200ef7308 */ /* 0x0003e20000000800 */
[----:B------:R-:W-:Y:S01]  /*60f0*/  HMMA.16816.F32.BF16 R84, R8, R14, R72 ;  /* 0x0000000e0854723c */ /* 0x000fe20000041848 */
[----:B------:R-:W-:Y:S01]  /*6100*/  MOV R180, R241 ;  /* 0x000000f100b47202 */ /* 0x000fe20000000f00 */
[----:B------:R-:W-:Y:S01]  /*6110*/  FFMA.FTZ R3, R196, UR5, -R4 ;  /* 0x00000005c4037c23 */ /* 0x000fe20008010804 */
[----:B------:R-:W-:Y:S04]  /*6120*/  LDSM.16.MT88.4 R12, [R221+0xa800] ;  /* 0x00a80000dd0c783b */ /* 0x000fe80000004200 */
[----:B------:R-:W-:Y:S02]  /*6130*/  IMAD.MOV.U32 R72, RZ, RZ, R240 ;  /* 0x000000ffff487224 */ /* 0x000fe400078e00f0 */
[----:B-1----:R-:W-:-:S04]  /*6140*/  FFMA.FTZ R2, R197, UR5, -R5 ;  /* 0x00000005c5027c23 */ /* 0x002fc80008010805 */
[----:B------:R1:W3:Y:S01]  /*6150*/  MUFU.EX2 R240, R2 ;  /* 0x0000000200f07308 */ /* 0x0002e20000000800 */
[----:B------:R-:W-:Y:S01]  /*6160*/  HMMA.16816.F32.BF16 R104, R8, R20, R108 ;  /* 0x000000140868723c */ /* 0x000fe2000004186c */
[----:B------:R-:W-:-:S05]  /*6170*/  IMAD.MOV.U32 R74, RZ, RZ, R158 ;  /* 0x000000ffff4a7224 */ /* 0x000fca00078e009e */
[----:B------:R-:W-:Y:S01]  /*6180*/  HMMA.16816.F32.BF16 R100, R8, R22, R96 ;  /* 0x000000160864723c */ /* 0x000fe20000041860 */
[----:B------:R-:W4:Y:S01]  /*6190*/  LDSM.16.MT88.4 R20, [R220+0xa800] ;  /* 0x00a80000dc14783b */ /* 0x000f220000004200 */
[----:B-1----:R-:W-:-:S04]  /*61a0*/  FFMA.FTZ R2, R191, UR5, -R5 ;  /* 0x00000005bf027c23 */ /* 0x002fc80008010805 */
[----:B------:R1:W-:Y:S01]  /*61b0*/  MUFU.EX2 R241, R2 ;  /* 0x0000000200f17308 */ /* 0x0003e20000000800 */
[----:B------:R-:W-:Y:S02]  /*61c0*/  MOV R158, R236 ;  /* 0x000000ec009e7202 */ /* 0x000fe40000000f00 */
[----:B------:R-:W-:Y:S01]  /*61d0*/  MOV R73, R155 ;  /* 0x0000009b00497202 */ /* 0x000fe20000000f00 */
[----:B------:R-:W-:Y:S02]  /*61e0*/  IMAD.MOV.U32 R155, RZ, RZ, R237 ;  /* 0x000000ffff9b7224 */ /* 0x000fe400078e00ed */
[----:B-1----:R-:W-:-:S04]  /*61f0*/  FFMA.FTZ R2, R140, UR5, -R5 ;  /* 0x000000058c027c23 */ /* 0x002fc80008010805 */
[----:B------:R1:W-:Y:S01]  /*6200*/  MUFU.EX2 R242, R2 ;  /* 0x0000000200f27308 */ /* 0x0003e20000000800 */
[----:B------:R-:W-:Y:S01]  /*6210*/  HMMA.16816.F32.BF16 R96, R8, R16, R92 ;  /* 0x000000100860723c */ /* 0x000fe2000004185c */
[----:B-1----:R-:W-:-:S06]  /*6220*/  FFMA.FTZ R2, R200, UR5, -R4 ;  /* 0x00000005c8027c23 */ /* 0x002fcc0008010804 */
[----:B------:R1:W-:Y:S01]  /*6230*/  MUFU.EX2 R236, R2 ;  /* 0x0000000200ec7308 */ /* 0x0003e20000000800 */
[----:B------:R-:W-:Y:S01]  /*6240*/  HMMA.16816.F32.BF16 R92, R8, R18, R80 ;  /* 0x00000012085c723c */ /* 0x000fe20000041850 */
[----:B------:R-:W-:Y:S01]  /*6250*/  MOV R200, R235 ;  /* 0x000000eb00c87202 */ /* 0x000fe20000000f00 */
[----:B------:R-:W4:Y:S05]  /*6260*/  LDSM.16.MT88.4 R16, [R223+0xa800] ;  /* 0x00a80000df10783b */ /* 0x000f2a0000004200 */
[----:B------:R-:W-:Y:S01]  /*6270*/  MOV R81, R177 ;  /* 0x000000b100517202 */ /* 0x000fe20000000f00 */
[----:B------:R-:W-:Y:S02]  /*6280*/  IMAD.MOV.U32 R177, RZ, RZ, R234 ;  /* 0x000000ffffb17224 */ /* 0x000fe400078e00ea */
[----:B-1----:R-:W-:-:S04]  /*6290*/  FFMA.FTZ R2, R198, UR5, -R4 ;  /* 0x00000005c6027c23 */ /* 0x002fc80008010804 */
[----:B------:R1:W3:Y:S08]  /*62a0*/  MUFU.EX2 R237, R2 ;  /* 0x0000000200ed7308 */ /* 0x0002f00000000800 */
[----:B------:R-:W-:Y:S01]  /*62b0*/  MUFU.EX2 R234, R3 ;  /* 0x0000000300ea7308 */ /* 0x000fe20000000800 */
[----:B-1----:R-:W-:-:S07]  /*62c0*/  FFMA.FTZ R2, R141, UR5, -R4 ;  /* 0x000000058d027c23 */ /* 0x002fce0008010804 */
[----:B------:R-:W1:Y:S01]  /*62d0*/  MUFU.EX2 R235, R2 ;  /* 0x0000000200eb7308 */ /* 0x000e620000000800 */
[----:B------:R-:W-:Y:S01]  /*62e0*/  HMMA.16816.F32.BF16 R68, R8, R26, R68 ;  /* 0x0000001a0844723c */ /* 0x000fe20000041844 */
[----:B------:R-:W-:Y:S01]  /*62f0*/  MOV R75, R127 ;  /* 0x0000007f004b7202 */ /* 0x000fe20000000f00 */
[----:B------:R-:W-:-:S05]  /*6300*/  IMAD.MOV.U32 R179, RZ, RZ, R162 ;  /* 0x000000ffffb37224 */ /* 0x000fca00078e00a2 */
[----:B---3--:R-:W-:Y:S02]  /*6310*/  F2FP.BF16.F32.PACK_AB R8, R240, R239 ;  /* 0x000000eff008723e */ /* 0x008fe400000010ff */
[----:B------:R-:W-:Y:S02]  /*6320*/  F2FP.BF16.F32.PACK_AB R9, R237, R236 ;  /* 0x000000eced09723e */ /* 0x000fe400000010ff */
[----:B------:R-:W-:Y:S02]  /*6330*/  F2FP.BF16.F32.PACK_AB R10, R242, R241 ;  /* 0x000000f1f20a723e */ /* 0x000fe400000010ff */
[----:B-1----:R-:W-:Y:S01]  /*6340*/  F2FP.BF16.F32.PACK_AB R11, R235, R234 ;  /* 0x000000eaeb0b723e */ /* 0x002fe200000010ff */
[----:B------:R-:W-:Y:S01]  /*6350*/  FFMA.FTZ R2, R232, UR5, -R6 ;  /* 0x00000005e8027c23 */ /* 0x000fe20008010806 */
[----:B------:R-:W-:Y:S01]  /*6360*/  MOV R162, R143 ;  /* 0x0000008f00a27202 */ /* 0x000fe20000000f00 */
[----:B------:R-:W-:Y:S02]  /*6370*/  IMAD.MOV.U32 R198, RZ, RZ, R142 ;  /* 0x000000ffffc67224 */ /* 0x000fe400078e008e */
[----:B------:R1:W-:Y:S01]  /*6380*/  MUFU.EX2 R127, R2 ;  /* 0x00000002007f7308 */ /* 0x0003e20000000800 */
[----:B------:R-:W-:Y:S01]  /*6390*/  IMAD.MOV.U32 R196, RZ, RZ, R154 ;  /* 0x000000ffffc47224 */ /* 0x000fe200078e009a */
[----:B----4-:R-:W-:Y:S07]  /*63a0*/  HMMA.16816.F32.BF16 R140, R8, R20, R64 ;  /* 0x00000014088c723c */ /* 0x010fee0000041840 */
[----:B------:R-:W-:-:S02]  /*63b0*/  MOV R66, R155 ;  /* 0x0000009b00427202 */ /* 0x000fc40000000f00 */
[----:B------:R-:W-:Y:S02]  /*63c0*/  MOV R65, R153 ;  /* 0x0000009900417202 */ /* 0x000fe40000000f00 */
[----:B------:R-:W-:Y:S02]  /*63d0*/  MOV R64, R152 ;  /* 0x0000009800407202 */ /* 0x000fe40000000f00 */
[----:B------:R-:W-:Y:S01]  /*63e0*/  HMMA.16816.F32.BF16 R152, R8, R22, R60 ;  /* 0x000000160898723c */ /* 0x000fe2000004183c */
[----:B-1----:R-:W-:-:S06]  /*63f0*/  FFMA.FTZ R2, R218, UR5, -R6 ;  /* 0x00000005da027c23 */ /* 0x002fcc0008010806 */
[----:B------:R-:W-:Y:S02]  /*6400*/  MOV R61, R137 ;  /* 0x00000089003d7202 */ /* 0x000fe40000000f00 */
[----:B------:R1:W3:Y:S01]  /*6410*/  MUFU.EX2 R137, R2 ;  /* 0x0000000200897308 */ /* 0x0002e20000000800 */
[----:B------:R-:W-:Y:S02]  /*6420*/  IMAD.MOV.U32 R114, RZ, RZ, R138 ;  /* 0x000000ffff727224 */ /* 0x000fe400078e008a */
[----:B-1----:R-:W-:-:S05]  /*6430*/  FFMA.FTZ R2, R215, UR5, -R6 ;  /* 0x00000005d7027c23 */ /* 0x002fca0008010806 */
[----:B------:R1:W-:Y:S01]  /*6440*/  MUFU.EX2 R138, R2 ;  /* 0x00000002008a7308 */ /* 0x0003e20000000800 */
[----:B------:R-:W-:Y:S02]  /*6450*/  IMAD.MOV.U32 R80, RZ, RZ, R126 ;  /* 0x000000ffff507224 */ /* 0x000fe400078e007e */
[----:B-1----:R-:W-:-:S05]  /*6460*/  FFMA.FTZ R2, R212, UR5, -R6 ;  /* 0x00000005d4027c23 */ /* 0x002fca0008010806 */
[----:B------:R1:W-:Y:S01]  /*6470*/  MUFU.EX2 R212, R2 ;  /* 0x0000000200d47308 */ /* 0x0003e20000000800 */
[----:B------:R-:W-:Y:S01]  /*6480*/  MOV R167, R125 ;  /* 0x0000007d00a77202 */ /* 0x000fe20000000f00 */
[----:B------:R-:W-:Y:S01]  /*6490*/  FFMA.FTZ R3, R219, UR5, -R0 ;  /* 0x00000005db037c23 */ /* 0x000fe20008010800 */
[----:B-1----:R-:W-:-:S05]  /*64a0*/  FFMA.FTZ R2, R208, UR5, -R6 ;  /* 0x00000005d0027c23 */ /* 0x002fca0008010806 */
[----:B------:R1:W-:Y:S01]  /*64b0*/  MUFU.EX2 R208, R2 ;  /* 0x0000000200d07308 */ /* 0x0003e20000000800 */
[----:B------:R-:W-:Y:S01]  /*64c0*/  MOV R83, R173 ;  /* 0x000000ad00537202 */ /* 0x000fe20000000f00 */
[----:B------:R-:W-:Y:S01]  /*64d0*/  IMAD.MOV.U32 R82, RZ, RZ, R174 ;  /* 0x000000ffff527224 */ /* 0x000fe200078e00ae */
[----:B------:R-:W-:Y:S01]  /*64e0*/  MOV R166, R175 ;  /* 0x000000af00a67202 */ /* 0x000fe20000000f00 */
[----:B------:R-:W-:Y:S01]  /*64f0*/  IMAD.MOV.U32 R197, RZ, RZ, R159 ;  /* 0x000000ffffc57224 */ /* 0x000fe200078e009f */
[----:B------:R-:W-:Y:S01]  /*6500*/  MOV R67, R158 ;  /* 0x0000009e00437202 */ /* 0x000fe20000000f00 */
[----:B------:R-:W-:Y:S02]  /*6510*/  IMAD.MOV.U32 R63, RZ, RZ, R157 ;  /* 0x000000ffff3f7224 */ /* 0x000fe400078e009d */
[----:B-1----:R-:W-:-:S04]  /*6520*/  FFMA.FTZ R2, R233, UR5, -R0 ;  /* 0x00000005e9027c23 */ /* 0x002fc80008010800 */
[----:B------:R1:W-:Y:S01]  /*6530*/  MUFU.EX2 R126, R2 ;  /* 0x00000002007e7308 */ /* 0x0003e20000000800 */
[----:B------:R-:W-:Y:S01]  /*6540*/  MOV R62, R156 ;  /* 0x0000009c003e7202 */ /* 0x000fe20000000f00 */
[----:B------:R-:W-:Y:S01]  /*6550*/  HMMA.16816.F32.BF16 R168, R8, R18, R52 ;  /* 0x0000001208a8723c */ /* 0x000fe20000041834 */
[----:B------:R-:W-:-:S05]  /*6560*/  IMAD.MOV.U32 R164, RZ, RZ, R124 ;  /* 0x000000ffffa47224 */ /* 0x000fca00078e007c */
[----:B------:R-:W-:Y:S01]  /*6570*/  HMMA.16816.F32.BF16 R156, R8, R16, R56 ;  /* 0x00000010089c723c */ /* 0x000fe20000041838 */
[----:B-1----:R-:W-:-:S05]  /*6580*/  FFMA.FTZ R2, R231, UR5, -R0 ;  /* 0x00000005e7027c23 */ /* 0x002fca0008010800 */
[C---:B------:R-:W-:Y:S01]  /*6590*/  HMMA.16816.F32.BF16 R172, R8.reuse, R12, R48 ;  /* 0x0000000c08ac723c */ /* 0x040fe20000041830 */
[----:B------:R1:W4:Y:S05]  /*65a0*/  MUFU.EX2 R125, R2 ;  /* 0x00000002007d7308 */ /* 0x00032a0000000800 */
[C---:B------:R-:W-:Y:S06]  /*65b0*/  HMMA.16816.F32.BF16 R184, R8.reuse, R14, R44 ;  /* 0x0000000e08b8723c */ /* 0x040fec000004182c */
[C---:B------:R-:W-:Y:S01]  /*65c0*/  HMMA.16816.F32.BF16 R188, R8.reuse, R28, R40 ;  /* 0x0000001c08bc723c */ /* 0x040fe20000041828 */
[----:B------:R3:W-:Y:S05]  /*65d0*/  MUFU.EX2 R124, R3 ;  /* 0x00000003007c7308 */ /* 0x0007ea0000000800 */
[----:B------:R-:W-:Y:S01]  /*65e0*/  HMMA.16816.F32.BF16 R108, R8, R30, R36 ;  /* 0x0000001e086c723c */ /* 0x000fe20000041824 */
[----:B-1----:R-:W-:-:S06]  /*65f0*/  FFMA.FTZ R2, R217, UR5, -R0 ;  /* 0x00000005d9027c23 */ /* 0x002fcc0008010800 */
[----:B------:R-:W-:Y:S02]  /*6600*/  FFMA.FTZ R11, R121, UR5, -R0 ;  /* 0x00000005790b7c23 */ /* 0x000fe40008010800 */
[----:B------:R1:W2:Y:S01]  /*6610*/  MUFU.EX2 R121, R2 ;  /* 0x0000000200797308 */ /* 0x0002a20000000800 */
[----:B------:R-:W-:Y:S01]  /*6620*/  MOV R60, R7 ;  /* 0x00000007003c7202 */ /* 0x000fe20000000f00 */
[--C-:B------:R-:W-:Y:S01]  /*6630*/  FFMA.FTZ R10, R207, UR5, -R6.reuse ;  /* 0x00000005cf0a7c23 */ /* 0x100fe20008010806 */
[----:B------:R-:W-:Y:S01]  /*6640*/  FFMA.FTZ R7, R206, UR5, -R6 ;  /* 0x00000005ce077c23 */ /* 0x000fe20008010806 */
[--C-:B------:R-:W-:Y:S01]  /*6650*/  FFMA.FTZ R37, R120, UR5, -R0.reuse ;  /* 0x0000000578257c23 */ /* 0x100fe20008010800 */
[--C-:B------:R-:W-:Y:S01]  /*6660*/  FFMA.FTZ R25, R210, UR5, -R0.reuse ;  /* 0x00000005d2197c23 */ /* 0x100fe20008010800 */
[--C-:B------:R-:W-:Y:S01]  /*6670*/  FFMA.FTZ R115, R119, UR5, -R0.reuse ;  /* 0x0000000577737c23 */ /* 0x100fe20008010800 */
[--C-:B------:R-:W-:Y:S01]  /*6680*/  FFMA.FTZ R116, R116, UR5, -R0.reuse ;  /* 0x0000000574747c23 */ /* 0x100fe20008010800 */
[--C-:B------:R-:W-:Y:S01]  /*6690*/  FFMA.FTZ R117, R117, UR5, -R0.reuse ;  /* 0x0000000575757c23 */ /* 0x100fe20008010800 */
[----:B------:R-:W-:Y:S01]  /*66a0*/  FFMA.FTZ R118, R118, UR5, -R0 ;  /* 0x0000000576767c23 */ /* 0x000fe20008010800 */
[----:B------:R4:W-:Y:S01]  /*66b0*/  MUFU.EX2 R120, R10 ;  /* 0x0000000a00787308 */ /* 0x0009e20000000800 */
[--C-:B------:R-:W-:Y:S01]  /*66c0*/  FFMA.FTZ R34, R203, UR5, -R6.reuse ;  /* 0x00000005cb227c23 */ /* 0x100fe20008010806 */
[--C-:B------:R-:W-:Y:S01]  /*66d0*/  FFMA.FTZ R33, R202, UR5, -R6.reuse ;  /* 0x00000005ca217c23 */ /* 0x100fe20008010806 */
[--C-:B------:R-:W-:Y:S01]  /*66e0*/  FFMA.FTZ R32, R201, UR5, -R6.reuse ;  /* 0x00000005c9207c23 */ /* 0x100fe20008010806 */
[--C-:B------:R-:W-:Y:S01]  /*66f0*/  FFMA.FTZ R27, R195, UR5, -R6.reuse ;  /* 0x00000005c31b7c23 */ /* 0x100fe20008010806 */
[----:B------:R-:W-:Y:S01]  /*6700*/  FFMA.FTZ R26, R194, UR5, -R6 ;  /* 0x00000005c21a7c23 */ /* 0x000fe20008010806 */
[--C-:B------:R-:W-:Y:S01]  /*6710*/  FFMA.FTZ R9, R213, UR5, -R5.reuse ;  /* 0x00000005d5097c23 */ /* 0x100fe20008010805 */
[--C-:B------:R-:W-:Y:S01]  /*6720*/  FFMA.FTZ R8, R211, UR5, -R5.reuse ;  /* 0x00000005d3087c23 */ /* 0x100fe20008010805 */
[--C-:B---3--:R-:W-:Y:S01]  /*6730*/  FFMA.FTZ R3, R193, UR5, -R5.reuse ;  /* 0x00000005c1037c23 */ /* 0x108fe20008010805 */
[--C-:B------:R-:W-:Y:S01]  /*6740*/  FFMA.FTZ R0, R192, UR5, -R5.reuse ;  /* 0x00000005c0007c23 */ /* 0x100fe20008010805 */
[--C-:B------:R-:W-:Y:S01]  /*6750*/  FFMA.FTZ R38, R183, UR5, -R5.reuse ;  /* 0x00000005b7267c23 */ /* 0x100fe20008010805 */
[--C-:B------:R-:W-:Y:S01]  /*6760*/  FFMA.FTZ R39, R182, UR5, -R5.reuse ;  /* 0x00000005b6277c23 */ /* 0x100fe20008010805 */
[--C-:B------:R-:W-:Y:S01]  /*6770*/  FFMA.FTZ R48, R181, UR5, -R5.reuse ;  /* 0x00000005b5307c23 */ /* 0x100fe20008010805 */
[----:B------:R-:W-:Y:S01]  /*6780*/  FFMA.FTZ R49, R133, UR5, -R5 ;  /* 0x0000000585317c23 */ /* 0x000fe20008010805 */
[--C-:B-1----:R-:W-:Y:S01]  /*6790*/  FFMA.FTZ R2, R216, UR5, -R4.reuse ;  /* 0x00000005d8027c23 */ /* 0x102fe20008010804 */
[--C-:B------:R-:W-:Y:S01]  /*67a0*/  FFMA.FTZ R36, R214, UR5, -R4.reuse ;  /* 0x00000005d6247c23 */ /* 0x100fe20008010804 */
[--C-:B------:R-:W-:Y:S01]  /*67b0*/  FFMA.FTZ R35, R131, UR5, -R4.reuse ;  /* 0x0000000583237c23 */ /* 0x100fe20008010804 */
[--C-:B----4-:R-:W-:Y:S01]  /*67c0*/  FFMA.FTZ R10, R130, UR5, -R4.reuse ;  /* 0x00000005820a7c23 */ /* 0x110fe20008010804 */
[--C-:B------:R-:W-:Y:S01]  /*67d0*/  FFMA.FTZ R50, R129, UR5, -R4.reuse ;  /* 0x0000000581327c23 */ /* 0x100fe20008010804 */
[--C-:B------:R-:W-:Y:S01]  /*67e0*/  FFMA.FTZ R51, R128, UR5, -R4.reuse ;  /* 0x0000000580337c23 */ /* 0x100fe20008010804 */
[--C-:B------:R-:W-:Y:S01]  /*67f0*/  FFMA.FTZ R112, R123, UR5, -R4.reuse ;  /* 0x000000057b707c23 */ /* 0x100fe20008010804 */
[----:B------:R-:W-:Y:S01]  /*6800*/  FFMA.FTZ R113, R122, UR5, -R4 ;  /* 0x000000057a717c23 */ /* 0x000fe20008010804 */
[----:B------:R2:W-:Y:S01]  /*6810*/  MUFU.EX2 R119, R7 ;  /* 0x0000000700777308 */ /* 0x0005e20000000800 */
[----:B------:R-:W-:-:S02]  /*6820*/  F2FP.BF16.F32.PACK_AB R4, R137, R127 ;  /* 0x0000007f8904723e */ /* 0x000fc400000010ff */
[----:B------:R-:W-:Y:S02]  /*6830*/  F2FP.BF16.F32.PACK_AB R5, R125, R126 ;  /* 0x0000007e7d05723e */ /* 0x000fe400000010ff */
[----:B------:R-:W-:Y:S01]  /*6840*/  F2FP.BF16.F32.PACK_AB R6, R212, R138 ;  /* 0x0000008ad406723e */ /* 0x000fe200000010ff */
[----:B------:R-:W-:Y:S02]  /*6850*/  IMAD.MOV.U32 R213, RZ, RZ, R205 ;  /* 0x000000ffffd57224 */ /* 0x000fe400078e00cd */
[----:B------:R-:W3:Y:S01]  /*6860*/  LDL.LU R205, [R1+0xb8] ;  /* 0x0000b80001cd7983 */ /* 0x000ee20000300800 */
[----:B--2---:R-:W-:-:S07]  /*6870*/  F2FP.BF16.F32.PACK_AB R7, R121, R124 ;  /* 0x0000007c7907723e */ /* 0x004fce00000010ff */
[C---:B------:R-:W-:Y:S01]  /*6880*/  HMMA.16816.F32.BF16 R40, R4.reuse, R12, R88 ;  /* 0x0000000c0428723c */ /* 0x040fe20000041858 */
[----:B------:R1:W-:Y:S02]  /*6890*/  MUFU.EX2 R88, R3 ;  /* 0x0000000300587308 */ /* 0x0003e40000000800 */
[----:B-1----:R-:W-:Y:S02]  /*68a0*/  FADD.FTZ R3, R209, R213 ;  /* 0x000000d5d1037221 */ /* 0x002fe40000010000 */
[----:B------:R-:W2:Y:S04]  /*68b0*/  LDL.LU R213, [R1+0x24] ;  /* 0x0000240001d57983 */ /* 0x000ea80000300800 */
[----:B------:R-:W2:Y:S01]  /*68c0*/  LDL.LU R209, [R1+0x58] ;  /* 0x0000580001d17983 */ /* 0x000ea20000300800 */
[----:B------:R-:W-:Y:S01]  /*68d0*/  IMAD.MOV.U32 R210, RZ, RZ, R81 ;  /* 0x000000ffffd27224 */ /* 0x000fe200078e0051 */
[----:B------:R-:W-:Y:S01]  /*68e0*/  MOV R217, R80 ;  /* 0x0000005000d97202 */ /* 0x000fe20000000f00 */
[----:B------:R-:W-:Y:S01]  /*68f0*/  HMMA.16816.F32.BF16 R56, R4, R30, R68 ;  /* 0x0000001e0438723c */ /* 0x000fe20000041844 */
[----:B------:R-:W-:Y:S01]  /*6900*/  MOV R219, R75 ;  /* 0x0000004b00db7202 */ /* 0x000fe20000000f00 */
[----:B------:R2:W-:Y:S01]  /*6910*/  MUFU.EX2 R70, R2 ;  /* 0x0000000200467308 */ /* 0x0005e20000000800 */
[----:B------:R-:W-:Y:S01]  /*6920*/  IMAD.MOV.U32 R195, RZ, RZ, R198 ;  /* 0x000000ffffc37224 */ /* 0x000fe200078e00c6 */
[----:B------:R-:W-:-:S02]  /*6930*/  MOV R194, R200 ;  /* 0x000000c800c27202 */ /* 0x000fc40000000f00 */
[----:B------:R-:W-:Y:S01]  /*6940*/  MOV R201, R67 ;  /* 0x0000004300c97202 */ /* 0x000fe20000000f00 */
[----:B------:R-:W-:Y:S01]  /*6950*/  IMAD.MOV.U32 R207, RZ, RZ, R62 ;  /* 0x000000ffffcf7224 */ /* 0x000fe200078e003e */
[----:B------:R-:W-:Y:S01]  /*6960*/  MOV R206, R63 ;  /* 0x0000003f00ce7202 */ /* 0x000fe20000000f00 */
[----:B------:R-:W-:Y:S01]  /*6970*/  IMAD.MOV.U32 R198, RZ, RZ, R199 ;  /* 0x000000ffffc67224 */ /* 0x000fe200078e00c7 */
[----:B------:R-:W-:Y:S01]  /*6980*/  MOV R231, R66 ;  /* 0x0000004200e77202 */ /* 0x000fe20000000f00 */
[----:B------:R-:W-:Y:S01]  /*6990*/  FADD.FTZ R114, R114, R60 ;  /* 0x0000003c72727221 */ /* 0x000fe20000010000 */
[----:B------:R-:W-:Y:S01]  /*69a0*/  MOV R203, R64 ;  /* 0x0000004000cb7202 */ /* 0x000fe20000000f00 */
[----:B------:R-:W-:Y:S01]  /*69b0*/  IMAD.MOV.U32 R202, RZ, RZ, R65 ;  /* 0x000000ffffca7224 */ /* 0x000fe200078e0041 */
[----:B------:R-:W-:Y:S01]  /*69c0*/  MOV R232, R197 ;  /* 0x000000c500e87202 */ /* 0x000fe20000000f00 */
[----:B------:R-:W-:Y:S01]  /*69d0*/  IMAD.MOV.U32 R199, RZ, RZ, R74 ;  /* 0x000000ffffc77224 */ /* 0x000fe200078e004a */
[----:B------:R-:W-:Y:S01]  /*69e0*/  MOV R233, R61 ;  /* 0x0000003d00e97202 */ /* 0x000fe20000000f00 */
[----:B------:R-:W-:Y:S01]  /*69f0*/  HMMA.16816.F32.BF16 R44, R4, R18, R92 ;  /* 0x00000012042c723c */ /* 0x000fe2000004185c */
[----:B------:R-:W-:-:S02]  /*6a00*/  MOV R200, R72 ;  /* 0x0000004800c87202 */ /* 0x000fc40000000f00 */
[----:B------:R-:W-:Y:S02]  /*6a10*/  MOV R197, R73 ;  /* 0x0000004900c57202 */ /* 0x000fe40000000f00 */
[----:B------:R-:W-:Y:S01]  /*6a20*/  MOV R218, R82 ;  /* 0x0000005200da7202 */ /* 0x000fe20000000f00 */
[----:B------:R-:W-:Y:S01]  /*6a30*/  HMMA.16816.F32.BF16 R72, R4, R22, R100 ;  /* 0x000000160448723c */ /* 0x000fe20000041864 */
[----:B------:R-:W-:-:S05]  /*6a40*/  MOV R215, R83 ;  /* 0x0000005300d77202 */ /* 0x000fca0000000f00 */
[C---:B------:R-:W-:Y:S06]  /*6a50*/  HMMA.16816.F32.BF16 R80, R4.reuse, R20, R104 ;  /* 0x000000140450723c */ /* 0x040fec0000041868 */
[C---:B------:R-:W-:Y:S06]  /*6a60*/  HMMA.16816.F32.BF16 R60, R4.reuse, R16, R96 ;  /* 0x00000010043c723c */ /* 0x040fec0000041860 */
[C---:B------:R-:W-:Y:S06]  /*6a70*/  HMMA.16816.F32.BF16 R52, R4.reuse, R14, R84 ;  /* 0x0000000e0434723c */ /* 0x040fec0000041854 */
[----:B------:R-:W-:Y:S01]  /*6a80*/  HMMA.16816.F32.BF16 R64, R4, R28, R76 ;  /* 0x0000001c0440723c */ /* 0x000fe2000004184c */
[----:B------:R1:W4:Y:S01]  /*6a90*/  MUFU.EX2 R76, R0 ;  /* 0x00000000004c7308 */ /* 0x0003220000000800 */
[----:B------:R-:W-:Y:S01]  /*6aa0*/  FADD.FTZ R3, R136, R3 ;  /* 0x0000000388037221 */ /* 0x000fe20000010000 */
[----:B------:R-:W4:Y:S04]  /*6ab0*/  LDSM.16.MT88.4 R20, [R220+0xb000] ;  /* 0x00b00000dc14783b */ /* 0x000f280000004200 */
[----:B------:R-:W3:Y:S01]  /*6ac0*/  LDSM.16.MT88.4 R16, [R223+0xb000] ;  /* 0x00b00000df10783b */ /* 0x000ee20000004200 */
[----:B--2---:R-:W-:Y:S01]  /*6ad0*/  FADD.FTZ R2, R209, R213 ;  /* 0x000000d5d1027221 */ /* 0x004fe20000010000 */
[----:B------:R-:W-:Y:S01]  /*6ae0*/  MOV R209, R210 ;  /* 0x000000d200d17202 */ /* 0x000fe20000000f00 */
[----:B------:R2:W-:Y:S01]  /*6af0*/  MUFU.EX2 R93, R8 ;  /* 0x00000008005d7308 */ /* 0x0005e20000000800 */
        /* <DEDUP_REMOVED lines=11> */
[----:B------:R-:W-:Y:S01]  /*6bb0*/  MUFU.EX2 R100, R27 ;  /* 0x0000001b00647308 */ /* 0x000fe20000000800 */
[----:B------:R-:W-:Y:S01]  /*6bc0*/  MOV R210, R217 ;  /* 0x000000d900d27202 */ /* 0x000fe20000000f00 */
[----:B------:R-:W-:Y:S01]  /*6bd0*/  IMAD.MOV.U32 R207, RZ, RZ, R215 ;  /* 0x000000ffffcf7224 */ /* 0x000fe200078e00d7 */
[----:B------:R-:W-:Y:S01]  /*6be0*/  MOV R217, R219 ;  /* 0x000000db00d97202 */ /* 0x000fe20000000f00 */
[----:B------:R-:W-:Y:S01]  /*6bf0*/  IMAD.MOV.U32 R219, RZ, RZ, R194 ;  /* 0x000000ffffdb7224 */ /* 0x000fe200078e00c2 */
[----:B------:R-:W-:Y:S01]  /*6c00*/  MOV R206, R233 ;  /* 0x000000e900ce7202 */ /* 0x000fe20000000f00 */
[----:B------:R-:W3:Y:S01]  /*6c10*/  LDSM.16.MT88.4 R12, [R221+0xb000] ;  /* 0x00b00000dd0c783b */ /* 0x000ee20000004200 */
[----:B------:R-:W-:-:S02]  /*6c20*/  MOV R233, R228 ;  /* 0x000000e400e97202 */ /* 0x000fc40000000f00 */
[----:B------:R-:W-:Y:S01]  /*6c30*/  MOV R194, R195 ;  /* 0x000000c300c27202 */ /* 0x000fe20000000f00 */
[----:B------:R-:W3:Y:S01]  /*6c40*/  LDL.LU R228, [R1+0xb4] ;  /* 0x0000b40001e47983 */ /* 0x000ee20000300800 */
[----:B------:R-:W-:Y:S01]  /*6c50*/  MOV R195, R231 ;  /* 0x000000e700c37202 */ /* 0x000fe20000000f00 */
[----:B------:R-:W-:Y:S01]  /*6c60*/  IMAD.MOV.U32 R231, RZ, RZ, R203 ;  /* 0x000000ffffe77224 */ /* 0x000fe200078e00cb */
[----:B------:R-:W-:Y:S02]  /*6c70*/  MOV R215, R230 ;  /* 0x000000e600d77202 */ /* 0x000fe40000000f00 */
[----:B------:R-:W-:Y:S01]  /*6c80*/  MOV R203, R206 ;  /* 0x000000ce00cb7202 */ /* 0x000fe20000000f00 */
[----:B------:R-:W3:Y:S01]  /*6c90*/  LDL.LU R230, [R1+0xb0] ;  /* 0x0000b00001e67983 */ /* 0x000ee20000300800 */
[----:B------:R-:W-:Y:S01]  /*6ca0*/  MOV R206, R207 ;  /* 0x000000cf00ce7202 */ /* 0x000fe20000000f00 */
[----:B------:R-:W-:Y:S01]  /*6cb0*/  IMAD.MOV.U32 R207, RZ, RZ, R233 ;  /* 0x000000ffffcf7224 */ /* 0x000fe200078e00e9 */
[----:B------:R-:W-:-:S02]  /*6cc0*/  MOV R233, R215 ;  /* 0x000000d700e97202 */ /* 0x000fc40000000f00 */
[----:B------:R-:W-:Y:S01]  /*6cd0*/  MOV R215, R218 ;  /* 0x000000da00d77202 */ /* 0x000fe20000000f00 */
[----:B-1----:R-:W-:Y:S01]  /*6ce0*/  FADD.FTZ R0, R209, R114 ;  /* 0x00000072d1007221 */ /* 0x002fe20000010000 */
[----:B------:R-:W4:Y:S04]  /*6cf0*/  LDL.LU R218, [R1+0x68] ;  /* 0x0000680001da7983 */ /* 0x000f280000300800 */
[----:B------:R-:W3:Y:S04]  /*6d00*/  LDL.LU R136, [R1+0xac] ;  /* 0x0000ac0001887983 */ /* 0x000ee80000300800 */
[----:B------:R-:W2:Y:S02]  /*6d10*/  LDL.LU R209, [R1+0x5c] ;  /* 0x00005c0001d17983 */ /* 0x000ea40000300800 */
[----:B--2---:R-:W-:-:S02]  /*6d20*/  FADD.FTZ R2, R209, R2 ;  /* 0x00000002d1027221 */ /* 0x004fc40000010000 */
[----:B------:R-:W2:Y:S01]  /*6d30*/  LDL.LU R209, [R1+0x14] ;  /* 0x0000140001d17983 */ /* 0x000ea20000300800 */
[----:B------:R-:W-:-:S03]  /*6d40*/  FADD.FTZ R0, R135, R0 ;  /* 0x0000000087007221 */ /* 0x000fc60000010000 */
[----:B------:R1:W5:Y:S01]  /*6d50*/  LDL.LU R135, [R1+0xa8] ;  /* 0x0000a80001877983 */ /* 0x0003620000300800 */
[----:B--2---:R-:W-:Y:S01]  /*6d60*/  FADD.FTZ R8, R209, R4 ;  /* 0x00000004d1087221 */ /* 0x004fe20000010000 */
[----:B------:R-:W-:Y:S01]  /*6d70*/  IMAD.MOV.U32 R209, RZ, RZ, R210 ;  /* 0x000000ffffd17224 */ /* 0x000fe200078e00d2 */
[----:B------:R-:W-:Y:S02]  /*6d80*/  MOV R210, R217 ;  /* 0x000000d900d27202 */ /* 0x000fe40000000f00 */
[----:B------:R-:W-:Y:S01]  /*6d90*/  MOV R217, R219 ;  /* 0x000000db00d97202 */ /* 0x000fe20000000f00 */
[----:B------:R-:W-:Y:S01]  /*6da0*/  IMAD.MOV.U32 R219, RZ, RZ, R194 ;  /* 0x000000ffffdb7224 */ /* 0x000fe200078e00c2 */
[----:B------:R-:W-:Y:S02]  /*6db0*/  MOV R194, R231 ;  /* 0x000000e700c27202 */ /* 0x000fe40000000f00 */
[----:B------:R-:W-:Y:S01]  /*6dc0*/  MOV R231, R203 ;  /* 0x000000cb00e77202 */ /* 0x000fe20000000f00 */
[----:B------:R-:W-:Y:S01]  /*6dd0*/  IMAD.MOV.U32 R203, RZ, RZ, R206 ;  /* 0x000000ffffcb7224 */ /* 0x000fe200078e00ce */
[----:B------:R-:W-:-:S02]  /*6de0*/  MOV R206, R207 ;  /* 0x000000cf00ce7202 */ /* 0x000fc40000000f00 */
[----:B------:R-:W-:Y:S01]  /*6df0*/  MOV R207, R233 ;  /* 0x000000e900cf7202 */ /* 0x000fe20000000f00 */
[----:B------:R-:W-:Y:S01]  /*6e00*/  IMAD.MOV.U32 R233, RZ, RZ, R215 ;  /* 0x000000ffffe97224 */ /* 0x000fe200078e00d7 */
[----:B----4-:R-:W-:Y:S01]  /*6e10*/  MOV R215, R218 ;  /* 0x000000da00d77202 */ /* 0x010fe20000000f00 */
[----:B------:R-:W-:Y:S01]  /*6e20*/  FADD.FTZ R3, R209, R3 ;  /* 0x00000003d1037221 */ /* 0x000fe20000010000 */
[----:B------:R-:W-:Y:S02]  /*6e30*/  MOV R218, R132 ;  /* 0x0000008400da7202 */ /* 0x000fe40000000f00 */
[----:B------:R-:W2:Y:S04]  /*6e40*/  LDL.LU R132, [R1+0xa4] ;  /* 0x0000a40001847983 */ /* 0x000ea80000300800 */
[----:B------:R-:W4:Y:S01]  /*6e50*/  LDL.LU R209, [R1+0x64] ;  /* 0x0000640001d17983 */ /* 0x000f220000300800 */
[----:B------:R-:W-:-:S04]  /*6e60*/  FADD.FTZ R0, R134, R0 ;  /* 0x0000000086007221 */ /* 0x000fc80000010000 */
[----:B------:R-:W-:Y:S01]  /*6e70*/  FADD.FTZ R28, R219, R0 ;  /* 0x00000000db1c7221 */ /* 0x000fe20000010000 */
[----:B------:R-:W-:Y:S08]  /*6e80*/  MUFU.EX2 R101, R26 ;  /* 0x0000001a00657308 */ /* 0x000ff00000000800 */
[----:B------:R-:W-:Y:S08]  /*6e90*/  MUFU.EX2 R97, R25 ;  /* 0x0000001900617308 */ /* 0x000ff00000000800 */
[----:B------:R3:W-:Y:S02]  /*6ea0*/  MUFU.EX2 R98, R24 ;  /* 0x0000001800627308 */ /* 0x0007e40000000800 */
[----:B---3--:R-:W3:Y:S06]  /*6eb0*/  LDSM.16.MT88.4 R24, [R222+0xb000] ;  /* 0x00b00000de18783b */ /* 0x008eec0000004200 */
[----:B------:R-:W1:Y:S01]  /*6ec0*/  MUFU.EX2 R92, R9 ;  /* 0x00000009005c7308 */ /* 0x000e620000000800 */
[----:B------:R-:W-:Y:S01]  /*6ed0*/  MOV R133, R180 ;  /* 0x000000b400857202 */ /* 0x000fe20000000f00 */
[----:B------:R-:W-:Y:S01]  /*6ee0*/  FADD.FTZ R3, R144, R3 ;  /* 0x0000000390037221 */ /* 0x000fe20000010000 */
[----:B------:R-:W-:-:S05]  /*6ef0*/  MOV R192, R164 ;  /* 0x000000a400c07202 */ /* 0x000fca0000000f00 */
[----:B------:R-:W1:Y:S01]  /*6f00*/  MUFU.EX2 R71, R36 ;  /* 0x0000002400477308 */ /* 0x000e620000000800 */
[----:B------:R-:W-:-:S07]  /*6f10*/  MOV R193, R179 ;  /* 0x000000b300c17202 */ /* 0x000fce0000000f00 */
[----:B------:R-:W-:Y:S01]  /*6f20*/  MUFU.EX2 R68, R35 ;  /* 0x0000002300447308 */ /* 0x000fe20000000800 */
[----:B------:R-:W-:-:S07]  /*6f30*/  MOV R213, R218 ;  /* 0x000000da00d57202 */ /* 0x000fce0000000f00 */
[----:B------:R-:W3:Y:S01]  /*6f40*/  MUFU.EX2 R69, R10 ;  /* 0x0000000a00457308 */ /* 0x000ee20000000800 */
[----:B------:R-:W-:Y:S01]  /*6f50*/  MOV R211, R149 ;  /* 0x0000009500d37202 */ /* 0x000fe20000000f00 */
[----:B------:R-:W-:Y:S01]  /*6f60*/  FADD.FTZ R3, R133, R3 ;  /* 0x0000000385037221 */ /* 0x000fe20000010000 */
[----:B------:R-:W-:Y:S01]  /*6f70*/  IMAD.MOV.U32 R133, RZ, RZ, R192 ;  /* 0x000000ffff857224 */ /* 0x000fe200078e00c0 */
[----:B------:R-:W-:Y:S02]  /*6f80*/  MOV R192, R193 ;  /* 0x000000c100c07202 */ /* 0x000fe40000000f00 */
[----:B------:R-:W-:Y:S02]  /*6f90*/  F2FP.BF16.F32.PACK_AB R6, R76, R88 ;  /* 0x000000584c06723e */ /* 0x000fe400000010ff */
[----:B------:R-:W4:Y:S01]  /*6fa0*/  MUFU.EX2 R104, R34 ;  /* 0x0000002200687308 */ /* 0x000f220000000800 */
[----:B------:R-:W-:Y:S01]  /*6fb0*/  MOV R193, R211 ;  /* 0x000000d300c17202 */ /* 0x000fe20000000f00 */
[----:B------:R-:W-:-:S02]  /*6fc0*/  IMAD.MOV.U32 R211, RZ, RZ, R213 ;  /* 0x000000ffffd37224 */ /* 0x000fc400078e00d5 */
[----:B------:R-:W-:Y:S01]  /*6fd0*/  FADD.FTZ R3, R133, R3 ;  /* 0x0000000385037221 */ /* 0x000fe20000010000 */
[----:B------:R-:W-:-:S03]  /*6fe0*/  MOV R133, R192 ;  /* 0x000000c000857202 */ /* 0x000fc60000000f00 */
[----:B------:R-:W-:Y:S01]  /*6ff0*/  MUFU.EX2 R105, R33 ;  /* 0x0000002100697308 */ /* 0x000fe20000000800 */
[----:B------:R-:W-:Y:S01]  /*7000*/  MOV R192, R193 ;  /* 0x000000c100c07202 */ /* 0x000fe20000000f00 */
[----:B------:R-:W-:Y:S01]  /*7010*/  IMAD.MOV.U32 R193, RZ, RZ, R211 ;  /* 0x000000ffffc17224 */ /* 0x000fe200078e00d3 */
[----:B-1----:R-:W-:-:S05]  /*7020*/  F2FP.BF16.F32.PACK_AB R4, R93, R92 ;  /* 0x0000005c5d04723e */ /* 0x002fca00000010ff */
[----:B------:R1:W-:Y:S01]  /*7030*/  MUFU.EX2 R102, R32 ;  /* 0x0000002000667308 */ /* 0x0003e20000000800 */
[----:B------:R-:W-:Y:S01]  /*7040*/  F2FP.BF16.F32.PACK_AB R5, R71, R70 ;  /* 0x000000464705723e */ /* 0x000fe200000010ff */
[----:B------:R-:W-:Y:S01]  /*7050*/  IMAD.MOV.U32 R219, RZ, RZ, R231 ;  /* 0x000000ffffdb7224 */ /* 0x000fe200078e00e7 */
[----:B---3--:R-:W-:Y:S01]  /*7060*/  F2FP.BF16.F32.PACK_AB R7, R69, R68 ;  /* 0x000000444507723e */ /* 0x008fe200000010ff */
[----:B------:R-:W-:Y:S01]  /*7070*/  IMAD.MOV.U32 R99, RZ, RZ, R177 ;  /* 0x000000ffff637224 */ /* 0x000fe200078e00b1 */
[----:B------:R-:W-:Y:S01]  /*7080*/  MOV R130, R193 ;  /* 0x000000c100827202 */ /* 0x000fe20000000f00 */
[----:B------:R-:W-:Y:S01]  /*7090*/  IMAD.MOV.U32 R216, RZ, RZ, R192 ;  /* 0x000000ffffd87224 */ /* 0x000fe200078e00c0 */
[----:B------:R-:W-:Y:S02]  /*70a0*/  MOV R103, R162 ;  /* 0x000000a200677202 */ /* 0x000fe40000000f00 */
[----:B------:R-:W-:Y:S01]  /*70b0*/  MOV R106, R176 ;  /* 0x000000b0006a7202 */ /* 0x000fe20000000f00 */
[----:B------:R-:W-:Y:S01]  /*70c0*/  HMMA.16816.F32.BF16 R140, R4, R20, R140 ;  /* 0x00000014048c723c */ /* 0x000fe2000004188c */
[----:B--2---:R-:W-:Y:S01]  /*70d0*/  FADD.FTZ R8, R132, R8 ;  /* 0x0000000884087221 */ /* 0x004fe20000010000 */
[----:B----4-:R-:W-:-:S03]  /*70e0*/  FADD.FTZ R2, R209, R2 ;  /* 0x00000002d1027221 */ /* 0x010fc60000010000 */
[----:B------:R-:W-:Y:S01]  /*70f0*/  FADD.FTZ R29, R217, R8 ;  /* 0x00000008d91d7221 */ /* 0x000fe20000010000 */
[----:B------:R2:W5:Y:S01]  /*7100*/  LDL.LU R132, [R1+0xa0] ;  /* 0x0000a00001847983 */ /* 0x0005620000300800 */
[----:B------:R-:W-:Y:S02]  /*7110*/  FADD.FTZ R2, R210, R2 ;  /* 0x00000002d2027221 */ /* 0x000fe40000010000 */
[----:B------:R-:W-:Y:S01]  /*7120*/  FADD.FTZ R0, R230, R29 ;  /* 0x0000001de6007221 */ /* 0x000fe20000010000 */
[----:B------:R2:W5:Y:S01]  /*7130*/  LDL.LU R134, [R1+0x9c] ;  /* 0x00009c0001867983 */ /* 0x0005620000300800 */
[----:B------:R-:W-:-:S03]  /*7140*/  FADD.FTZ R2, R136, R2 ;  /* 0x0000000288027221 */ /* 0x000fc60000010000 */
[----:B------:R2:W5:Y:S04]  /*7150*/  LDL.LU R136, [R1+0x98] ;  /* 0x0000980001887983 */ /* 0x0005680000300800 */
[----:B------:R-:W3:Y:S01]  /*7160*/  LDL.LU R230, [R1+0x94] ;  /* 0x0000940001e67983 */ /* 0x000ee20000300800 */
[----:B------:R-:W-:Y:S01]  /*7170*/  IMAD.MOV.U32 R210, RZ, RZ, R233 ;  /* 0x000000ffffd27224 */ /* 0x000fe200078e00e9 */
[----:B------:R-:W-:Y:S02]  /*7180*/  MOV R209, R215 ;  /* 0x000000d700d17202 */ /* 0x000fe40000000f00 */
[----:B------:R-:W-:Y:S01]  /*7190*/  MOV R107, R160 ;  /* 0x000000a0006b7202 */ /* 0x000fe20000000f00 */
[----:B------:R-:W-:Y:S01]  /*71a0*/  IMAD.MOV.U32 R122, RZ, RZ, R146 ;  /* 0x000000ffff7a7224 */ /* 0x000fe200078e0092 */
[----:B------:R-:W-:-:S02]  /*71b0*/  MOV R213, R209 ;  /* 0x000000d100d57202 */ /* 0x000fc40000000f00 */
[----:B------:R-:W-:Y:S01]  /*71c0*/  MOV R123, R147 ;  /* 0x00000093007b7202 */ /* 0x000fe20000000f00 */
[----:B------:R-:W-:Y:S01]  /*71d0*/  MUFU.EX2 R96, R11 ;  /* 0x0000000b00607308 */ /* 0x000fe20000000800 */
[----:B------:R-:W-:Y:S01]  /*71e0*/  MOV R209, R210 ;  /* 0x000000d200d17202 */ /* 0x000fe20000000f00 */
[----:B------:R-:W-:Y:S01]  /*71f0*/  LDSM.16.MT88.4 R180, [R221+0xb800] ;  /* 0x00b80000ddb4783b */ /* 0x000fe20000004200 */
[----:B------:R-:W-:Y:S02]  /*7200*/  MOV R217, R207 ;  /* 0x000000cf00d97202 */ /* 0x000fe40000000f00 */
[----:B------:R-:W-:Y:S02]  /*7210*/  MOV R211, R213 ;  /* 0x000000d500d37202 */ /* 0x000fe40000000f00 */
[----:B------:R-:W-:Y:S01]  /*7220*/  MOV R213, R209 ;  /* 0x000000d100d57202 */ /* 0x000fe20000000f00 */
[----:B------:R-:W-:Y:S01]  /*7230*/  HMMA.16816.F32.BF16 R152, R4, R22, R152 ;  /* 0x000000160498723c */ /* 0x000fe20000041898 */
[----:B------:R-:W-:Y:S01]  /*7240*/  MOV R131, R211 ;  /* 0x000000d300837202 */ /* 0x000fe20000000f00 */
[----:B------:R-:W-:-:S02]  /*7250*/  IMAD.MOV.U32 R210, RZ, RZ, R217 ;  /* 0x000000ffffd27224 */ /* 0x000fc400078e00d9 */
[----:B------:R-:W-:Y:S02]  /*7260*/  IMAD.MOV.U32 R214, RZ, RZ, R213 ;  /* 0x000000ffffd67224 */ /* 0x000fe400078e00d5 */
[----:B------:R-:W-:Y:S01]  /*7270*/  HMMA.16816.F32.BF16 R156, R4, R16, R156 ;  /* 0x00000010049c723c */ /* 0x000fe2000004189c */
[----:B------:R-:W-:-:S05]  /*7280*/  IMAD.MOV.U32 R209, RZ, RZ, R210 ;  /* 0x000000ffffd17224 */ /* 0x000fca00078e00d2 */
[----:B------:R-:W-:Y:S01]  /*7290*/  HMMA.16816.F32.BF16 R168, R4, R18, R168 ;  /* 0x0000001204a8723c */ /* 0x000fe200000418a8 */
[----:B------:R-:W-:-:S05]  /*72a0*/  MOV R217, R194 ;  /* 0x000000c200d97202 */ /* 0x000fca0000000f00 */
[C---:B------:R-:W-:Y:S06]  /*72b0*/  HMMA.16816.F32.BF16 R172, R4.reuse, R12, R172 ;  /* 0x0000000c04ac723c */ /* 0x040fec00000418ac */
[C---:B------:R-:W-:Y:S06]  /*72c0*/  HMMA.16816.F32.BF16 R184, R4.reuse, R14, R184 ;  /* 0x0000000e04b8723c */ /* 0x040fec00000418b8 */
[C---:B------:R-:W-:Y:S06]  /*72d0*/  HMMA.16816.F32.BF16 R188, R4.reuse, R24, R188 ;  /* 0x0000001804bc723c */ /* 0x040fec00000418bc */
[----:B-1----:R-:W-:Y:S01]  /*72e0*/  HMMA.16816.F32.BF16 R32, R4, R26, R108 ;  /* 0x0000001a0420723c */ /* 0x002fe2000004186c */
[----:B------:R-:W-:-:S06]  /*72f0*/  MOV R207, R198 ;  /* 0x000000c600cf7202 */ /* 0x000fcc0000000f00 */
[----:B------:R-:W-:Y:S01]  /*7300*/  FADD.FTZ R6, R228, R2 ;  /* 0x00000002e4067221 */ /* 0x000fe20000010000 */
[----:B------:R-:W-:Y:S01]  /*7310*/  FADD.FTZ R4, R238, R28 ;  /* 0x0000001cee047221 */ /* 0x000fe20000010000 */
[----:B------:R-:W-:Y:S01]  /*7320*/  FADD.FTZ R2, R130, R3 ;  /* 0x0000000382027221 */ /* 0x000fe20000010000 */
[----:B------:R-:W-:Y:S01]  /*7330*/  MOV R130, R131 ;  /* 0x0000008300827202 */ /* 0x000fe20000000f00 */
[----:B------:R-:W-:Y:S01]  /*7340*/  FADD.FTZ R5, R133, R0 ;  /* 0x0000000085057221 */ /* 0x000fe20000010000 */
[----:B------:R-:W-:Y:S01]  /*7350*/  IMAD.MOV.U32 R131, RZ, RZ, R214 ;  /* 0x000000ffff837224 */ /* 0x000fe200078e00d6 */
[----:B------:R-:W-:Y:S01]  /*7360*/  MOV R194, R195 ;  /* 0x000000c300c27202 */ /* 0x000fe20000000f00 */
[----:B------:R-:W-:Y:S01]  /*7370*/  FADD.FTZ R4, R226, R4 ;  /* 0x00000004e2047221 */ /* 0x000fe20000010000 */
[----:B------:R-:W-:Y:S01]  /*7380*/  MOV R214, R216 ;  /* 0x000000d800d67202 */ /* 0x000fe20000000f00 */
[----:B------:R-:W-:Y:S01]  /*7390*/  IMAD.MOV.U32 R195, RZ, RZ, R201 ;  /* 0x000000ffffc37224 */ /* 0x000fe200078e00c9 */
[----:B------:R-:W-:Y:S01]  /*73a0*/  MOV R216, R224 ;  /* 0x000000e000d87202 */ /* 0x000fe20000000f00 */
[----:B------:R-:W-:Y:S01]  /*73b0*/  FADD.FTZ R0, R130, R6 ;  /* 0x0000000682007221 */ /* 0x000fe20000010000 */
[----:B------:R-:W-:Y:S01]  /*73c0*/  MOV R201, R202 ;  /* 0x000000ca00c97202 */ /* 0x000fe20000000f00 */
[----:B------:R-:W-:Y:S01]  /*73d0*/  FADD.FTZ R3, R205, R5 ;  /* 0x00000005cd037221 */ /* 0x000fe20000010000 */
[----:B------:R-:W-:Y:S01]  /*73e0*/  MOV R233, R200 ;  /* 0x000000c800e97202 */ /* 0x000fe20000000f00 */
[----:B------:R-:W-:Y:S01]  /*73f0*/  FADD.FTZ R4, R131, R4 ;  /* 0x0000000483047221 */ /* 0x000fe20000010000 */
[----:B------:R-:W-:Y:S01]  /*7400*/  MOV R202, R196 ;  /* 0x000000c400ca7202 */ /* 0x000fe20000000f00 */
[----:B------:R-:W-:Y:S01]  /*7410*/  IMAD.MOV.U32 R196, RZ, RZ, R229 ;  /* 0x000000ffffc47224 */ /* 0x000fe200078e00e5 */
        /* <DEDUP_REMOVED lines=11> */
[----:B------:R-:W-:-:S02]  /*74d0*/  IMAD.MOV.U32 R195, RZ, RZ, R201 ;  /* 0x000000ffffc37224 */ /* 0x000fc400078e00c9 */
[----:B------:R-:W-:Y:S01]  /*74e0*/  FADD.FTZ R3, R145, R3 ;  /* 0x0000000391037221 */ /* 0x000fe20000010000 */
[----:B------:R-:W-:Y:S01]  /*74f0*/  MOV R90, R233 ;  /* 0x000000e9005a7202 */ /* 0x000fe20000000f00 */
[----:B------:R-:W-:Y:S01]  /*7500*/  FADD.FTZ R4, R133, R4 ;  /* 0x0000000485047221 */ /* 0x000fe20000010000 */
[----:B------:R-:W-:Y:S01]  /*7510*/  MOV R201, R202 ;  /* 0x000000ca00c97202 */ /* 0x000fe20000000f00 */
[----:B------:R-:W-:Y:S01]  /*7520*/  IMAD.MOV.U32 R91, RZ, RZ, R215 ;  /* 0x000000ffff5b7224 */ /* 0x000fe200078e00d7 */
[----:B------:R-:W-:Y:S01]  /*7530*/  MOV R218, R199 ;  /* 0x000000c700da7202 */ /* 0x000fe20000000f00 */
[----:B------:R-:W-:Y:S01]  /*7540*/  FADD.FTZ R2, R89, R2 ;  /* 0x0000000259027221 */ /* 0x000fe20000010000 */
[----:B------:R-:W-:Y:S01]  /*7550*/  MOV R202, R196 ;  /* 0x000000c400ca7202 */ /* 0x000fe20000000f00 */
[----:B------:R-:W-:Y:S01]  /*7560*/  IMAD.MOV.U32 R199, RZ, RZ, R166 ;  /* 0x000000ffffc77224 */ /* 0x000fe200078e00a6 */
[----:B------:R-:W-:Y:S01]  /*7570*/  MOV R95, R179 ;  /* 0x000000b3005f7202 */ /* 0x000fe20000000f00 */
[----:B------:R-:W-:-:S02]  /*7580*/  IMAD.MOV.U32 R196, RZ, RZ, R198 ;  /* 0x000000ffffc47224 */ /* 0x000fc400078e00c6 */
[----:B------:R-:W-:Y:S01]  /*7590*/  FADD.FTZ R0, R204, R0 ;  /* 0x00000000cc007221 */ /* 0x000fe20000010000 */
        /* <DEDUP_REMOVED lines=12> */
[----:B------:R-:W-:Y:S01]  /*7660*/  FADD.FTZ R2, R94, R0 ;  /* 0x000000005e027221 */ /* 0x000fe20000010000 */
        /* <DEDUP_REMOVED lines=9> */
[----:B------:R-:W-:Y:S02]  /*7700*/  IMAD.MOV.U32 R128, RZ, RZ, R203 ;  /* 0x000000ffff807224 */ /* 0x000fe400078e00cb */
[----:B------:R-:W-:Y:S01]  /*7710*/  FADD.FTZ R2, R106, R2 ;  /* 0x000000026a027221 */ /* 0x000fe20000010000 */
[----:B------:R-:W-:Y:S01]  /*7720*/  MOV R130, R201 ;  /* 0x000000c900827202 */ /* 0x000fe20000000f00 */
[----:B------:R-:W-:Y:S01]  /*7730*/  FADD.FTZ R0, R107, R0 ;  /* 0x000000006b007221 */ /* 0x000fe20000010000 */
[----:B------:R-:W-:Y:S01]  /*7740*/  FADD.FTZ R4, R122, R5 ;  /* 0x000000057a047221 */ /* 0x000fe20000010000 */
[----:B------:R-:W-:Y:S01]  /*7750*/  MOV R214, R194 ;  /* 0x000000c200d67202 */ /* 0x000fe20000000f00 */
[----:B------:R-:W-:-:S02]  /*7760*/  IMAD.MOV.U32 R131, RZ, RZ, R195 ;  /* 0x000000ffff837224 */ /* 0x000fc400078e00c3 */
[----:B------:R-:W-:Y:S01]  /*7770*/  FADD.FTZ R3, R123, R3 ;  /* 0x000000037b037221 */ /* 0x000fe20000010000 */
[----:B------:R-:W-:Y:S01]  /*7780*/  MOV R216, R193 ;  /* 0x000000c100d87202 */ /* 0x000fe20000000f00 */
[----:B------:R-:W-:Y:S01]  /*7790*/  FADD.FTZ R2, R128, R2 ;  /* 0x0000000280027221 */ /* 0x000fe20000010000 */
[----:B------:R-:W-:Y:S01]  /*77a0*/  FADD.FTZ R0, R129, R0 ;  /* 0x0000000081007221 */ /* 0x000fe20000010000 */
[----:B------:R-:W-:Y:S02]  /*77b0*/  IMAD.MOV.U32 R133, RZ, RZ, R192 ;  /* 0x000000ffff857224 */ /* 0x000fe400078e00c0 */
[----:B------:R-:W-:Y:S01]  /*77c0*/  FADD.FTZ R4, R130, R4 ;  /* 0x0000000482047221 */ /* 0x000fe20000010000 */
[----:B------:R-:W-:Y:S01]  /*77d0*/  FADD.FTZ R3, R131, R3 ;  /* 0x0000000383037221 */ /* 0x000fe20000010000 */
[----:B------:R-:W-:Y:S01]  /*77e0*/  FADD.FTZ R2, R214, R2 ;  /* 0x00000002d6027221 */ /* 0x000fe20000010000 */
[----:B------:R-:W-:Y:S01]  /*77f0*/  FADD.FTZ R0, R216, R0 ;  /* 0x00000000d8007221 */ /* 0x000fe20000010000 */
[----:B------:R-:W-:Y:S01]  /*7800*/  FADD.FTZ R4, R133, R4 ;  /* 0x0000000485047221 */ /* 0x000fe20000010000 */
[----:B------:R-:W-:Y:S01]  /*7810*/  FADD.FTZ R3, R211, R3 ;  /* 0x00000003d3037221 */ /* 0x000fe20000010000 */
[----:B------:R-:W-:Y:S01]  /*7820*/  FADD.FTZ R2, R213, R2 ;  /* 0x00000002d5027221 */ /* 0x000fe20000010000 */
[----:B------:R-:W-:Y:S01]  /*7830*/  FADD.FTZ R0, R209, R0 ;  /* 0x00000000d1007221 */ /* 0x000fe20000010000 */
[----:B------:R-:W-:Y:S01]  /*7840*/  MOV R232, R148 ;  /* 0x0000009400e87202 */ /* 0x000fe20000000f00 */
[----:B------:R-:W-:Y:S01]  /*7850*/  FADD.FTZ R4, R210, R4 ;  /* 0x00000004d2047221 */ /* 0x000fe20000010000 */
[----:B------:R-:W-:Y:S01]  /*7860*/  FADD.FTZ R3, R217, R3 ;  /* 0x00000003d9037221 */ /* 0x000fe20000010000 */
[----:B------:R-:W-:Y:S01]  /*7870*/  FADD.FTZ R2, R219, R2 ;  /* 0x00000002db027221 */ /* 0x000fe20000010000 */
[----:B------:R-:W-:Y:S01]  /*7880*/  MOV R207, R218 ;  /* 0x000000da00cf7202 */ /* 0x000fe20000000f00 */
[----:B------:R-:W-:Y:S01]  /*7890*/  FADD.FTZ R0, R231, R0 ;  /* 0x00000000e7007221 */ /* 0x000fe20000010000 */
[----:B------:R-:W-:Y:S01]  /*78a0*/  MOV R233, R232 ;  /* 0x000000e800e97202 */ /* 0x000fe20000000f00 */
[----:B------:R-:W-:Y:S01]  /*78b0*/  FADD.FTZ R4, R206, R4 ;  /* 0x00000004ce047221 */ /* 0x000fe20000010000 */
[----:B------:R-:W-:Y:S01]  /*78c0*/  FADD.FTZ R3, R251, R3 ;  /* 0x00000003fb037221 */ /* 0x000fe20000010000 */
[----:B------:R-:W-:Y:S01]  /*78d0*/  FADD.FTZ R2, R249, R2 ;  /* 0x00000002f9027221 */ /* 0x000fe20000010000 */
[----:B------:R-:W-:Y:S01]  /*78e0*/  MOV R215, R178 ;  /* 0x000000b200d77202 */ /* 0x000fe20000000f00 */
[----:B------:R-:W-:Y:S01]  /*78f0*/  FADD.FTZ R0, R248, R0 ;  /* 0x00000000f8007221 */ /* 0x000fe20000010000 */
[----:B------:R-:W-:Y:S01]  /*7900*/  FADD.FTZ R4, R207, R4 ;  /* 0x00000004cf047221 */ /* 0x000fe20000010000 */
[----:B------:R-:W-:Y:S01]  /*7910*/  FADD.FTZ R3, R233, R3 ;  /* 0x00000003e9037221 */ /* 0x000fe20000010000 */
[----:B------:R-:W-:Y:S01]  /*7920*/  FADD.FTZ R2, R250, R2 ;  /* 0x00000002fa027221 */ /* 0x000fe20000010000 */
[----:B------:R-:W1:Y:S01]  /*7930*/  MUFU.EX2 R37, R37 ;  /* 0x0000002500257308 */ /* 0x000e620000000800 */
[----:B------:R-:W-:Y:S01]  /*7940*/  FADD.FTZ R0, R247, R0 ;  /* 0x00000000f7007221 */ /* 0x000fe20000010000 */
[----:B------:R-:W-:-:S02]  /*7950*/  IMAD.MOV.U32 R218, RZ, RZ, R161 ;  /* 0x000000ffffda7224 */ /* 0x000fc400078e00a1 */
[----:B------:R-:W-:Y:S01]  /*7960*/  FADD.FTZ R4, R215, R4 ;  /* 0x00000004d7047221 */ /* 0x000fe20000010000 */
[----:B------:R-:W-:Y:S01]  /*7970*/  MOV R232, R163 ;  /* 0x000000a300e87202 */ /* 0x000fe20000000f00 */
        /* <DEDUP_REMOVED lines=15> */
[----:B------:R-:W-:Y:S01]  /*7a70*/  F2FP.BF16.F32.PACK_AB R8, R120, R208 ;  /* 0x000000d07808723e */ /* 0x000fe200000010ff */
[----:B------:R-:W-:Y:S01]  /*7a80*/  FADD.FTZ R4, R138, R4 ;  /* 0x000000048a047221 */ /* 0x000fe20000010000 */
[----:B------:R-:W-:Y:S01]  /*7a90*/  F2FP.BF16.F32.PACK_AB R9, R98, R97 ;  /* 0x000000616209723e */ /* 0x000fe200000010ff */
[----:B------:R-:W-:Y:S01]  /*7aa0*/  FADD.FTZ R3, R124, R3 ;  /* 0x000000037c037221 */ /* 0x000fe20000010000 */
[----:B------:R-:W-:Y:S01]  /*7ab0*/  F2FP.BF16.F32.PACK_AB R10, R104, R119 ;  /* 0x00000077680a723e */ /* 0x000fe200000010ff */
[----:B------:R-:W-:Y:S01]  /*7ac0*/  MUFU.EX2 R38, R38 ;  /* 0x0000002600267308 */ /* 0x000fe20000000800 */
[----:B-1----:R-:W-:Y:S01]  /*7ad0*/  F2FP.BF16.F32.PACK_AB R11, R37, R96 ;  /* 0x00000060250b723e */ /* 0x002fe200000010ff */
[----:B------:R-:W-:Y:S01]  /*7ae0*/  FADD.FTZ R2, R241, R2 ;  /* 0x00000002f1027221 */ /* 0x000fe20000010000 */
[----:B------:R-:W-:Y:S01]  /*7af0*/  FADD.FTZ R0, R234, R0 ;  /* 0x00000000ea007221 */ /* 0x000fe20000010000 */
[----:B------:R-:W-:Y:S01]  /*7b00*/  FADD.FTZ R4, R212, R4 ;  /* 0x00000004d4047221 */ /* 0x000fe20000010000 */
[----:B------:R-:W-:Y:S01]  /*7b10*/  FADD.FTZ R3, R121, R3 ;  /* 0x0000000379037221 */ /* 0x000fe20000010000 */
[----:B------:R-:W-:Y:S01]  /*7b20*/  FADD.FTZ R2, R242, R2 ;  /* 0x00000002f2027221 */ /* 0x000fe20000010000 */
[----:B------:R-:W-:Y:S01]  /*7b30*/  FADD.FTZ R0, R235, R0 ;  /* 0x00000000eb007221 */ /* 0x000fe20000010000 */
[----:B------:R-:W-:Y:S01]  /*7b40*/  HMMA.16816.F32.BF16 R60, R8, R16, R60 ;  /* 0x00000010083c723c */ /* 0x000fe2000004183c */
[----:B------:R-:W1:Y:S01]  /*7b50*/  MUFU.EX2 R17, R115 ;  /* 0x0000007300117308 */ /* 0x000e620000000800 */
[----:B------:R-:W-:Y:S01]  /*7b60*/  FADD.FTZ R4, R208, R4 ;  /* 0x00000004d0047221 */ /* 0x000fe20000010000 */
[----:B------:R-:W-:Y:S01]  /*7b70*/  FADD.FTZ R3, R97, R3 ;  /* 0x0000000361037221 */ /* 0x000fe20000010000 */
[----:B------:R-:W-:Y:S01]  /*7b80*/  FADD.FTZ R2, R92, R2 ;  /* 0x000000025c027221 */ /* 0x000fe20000010000 */
[----:B------:R-:W-:Y:S01]  /*7b90*/  FADD.FTZ R0, R70, R0 ;  /* 0x0000000046007221 */ /* 0x000fe20000010000 */
[----:B------:R-:W-:-:S03]  /*7ba0*/  FADD.FTZ R4, R120, R4 ;  /* 0x0000000478047221 */ /* 0x000fc60000010000 */
[----:B------:R-:W4:Y:S01]  /*7bb0*/  MUFU.EX2 R30, R50 ;  /* 0x00000032001e7308 */ /* 0x000f220000000800 */
[C---:B------:R-:W-:Y:S01]  /*7bc0*/  HMMA.16816.F32.BF16 R80, R8.reuse, R20, R80 ;  /* 0x000000140850723c */ /* 0x040fe20000041850 */
[----:B------:R-:W-:Y:S01]  /*7bd0*/  FADD.FTZ R3, R98, R3 ;  /* 0x0000000362037221 */ /* 0x000fe20000010000 */
[----:B------:R-:W-:Y:S01]  /*7be0*/  FADD.FTZ R2, R93, R2 ;  /* 0x000000025d027221 */ /* 0x000fe20000010000 */
[----:B------:R-:W-:Y:S01]  /*7bf0*/  FADD.FTZ R0, R71, R0 ;  /* 0x0000000047007221 */ /* 0x000fe20000010000 */
[----:B------:R-:W2:Y:S03]  /*7c00*/  LDSM.16.MT88.4 R148, [R220+0xb800] ;  /* 0x00b80000dc94783b */ /* 0x000ea60000004200 */
[----:B------:R-:W4:Y:S01]  /*7c10*/  MUFU.EX2 R16, R116 ;  /* 0x0000007400107308 */ /* 0x000f220000000800 */
[----:B------:R-:W-:Y:S01]  /*7c20*/  HMMA.16816.F32.BF16 R72, R8, R22, R72 ;  /* 0x000000160848723c */ /* 0x000fe20000041848 */
[----:B------:R-:W-:Y:S01]  /*7c30*/  FADD.FTZ R4, R119, R4 ;  /* 0x0000000477047221 */ /* 0x000fe20000010000 */
[----:B------:R-:W-:-:S05]  /*7c40*/  FADD.FTZ R3, R96, R3 ;  /* 0x0000000360037221 */ /* 0x000fca0000010000 */
[----:B------:R-:W2:Y:S01]  /*7c50*/  MUFU.EX2 R39, R39 ;  /* 0x0000002700277308 */ /* 0x000ea20000000800 */
[C---:B------:R-:W-:Y:S01]  /*7c60*/  HMMA.16816.F32.BF16 R44, R8.reuse, R18, R44 ;  /* 0x00000012082c723c */ /* 0x040fe2000004182c */
[----:B------:R-:W-:Y:S01]  /*7c70*/  FADD.FTZ R2, R88, R2 ;  /* 0x0000000258027221 */ /* 0x000fe20000010000 */
[----:B------:R-:W3:Y:S04]  /*7c80*/  LDSM.16.MT88.4 R164, [R223+0xb800] ;  /* 0x00b80000dfa4783b */ /* 0x000ee80000004200 */
[C---:B------:R-:W-:Y:S01]  /*7c90*/  HMMA.16816.F32.BF16 R40, R8.reuse, R12, R40 ;  /* 0x0000000c0828723c */ /* 0x040fe20000041828 */
[----:B------:R-:W2:Y:S01]  /*7ca0*/  MUFU.EX2 R21, R51 ;  /* 0x0000003300157308 */ /* 0x000ea20000000800 */
[----:B------:R-:W-:Y:S01]  /*7cb0*/  FADD.FTZ R0, R68, R0 ;  /* 0x0000000044007221 */ /* 0x000fe20000010000 */
[----:B------:R1:W5:Y:S03]  /*7cc0*/  LDL.LU R238, [R1+0x90] ;  /* 0x0000900001ee7983 */ /* 0x0003660000300800 */
[C---:B------:R-:W-:Y:S01]  /*7cd0*/  HMMA.16816.F32.BF16 R52, R8.reuse, R14, R52 ;  /* 0x0000000e0834723c */ /* 0x040fe20000041834 */
[----:B------:R-:W3:Y:S02]  /*7ce0*/  LDSM.16.MT88.4 R12, [R222+0xb800] ;  /* 0x00b80000de0c783b */ /* 0x000ee40000004200 */
[----:B------:R-:W-:Y:S03]  /*7cf0*/  MUFU.EX2 R36, R48 ;  /* 0x0000003000247308 */ /* 0x000fe60000000800 */
[----:B------:R-:W-:Y:S01]  /*7d00*/  HMMA.16816.F32.BF16 R64, R8, R24, R64 ;  /* 0x000000180840723c */ /* 0x000fe20000041840 */
[----:B------:R-:W-:-:S05]  /*7d10*/  FADD.FTZ R4, R104, R4 ;  /* 0x0000000468047221 */ /* 0x000fca0000010000 */
[----:B------:R-:W-:Y:S01]  /*7d20*/  HMMA.16816.F32.BF16 R56, R8, R26, R56 ;  /* 0x0000001a0838723c */ /* 0x000fe20000041838 */
[----:B------:R-:W2:Y:S01]  /*7d30*/  MUFU.EX2 R8, R117 ;  /* 0x0000007500087308 */ /* 0x000ea20000000800 */
[----:B------:R-:W-:Y:S01]  /*7d40*/  FADD.FTZ R3, R37, R3 ;  /* 0x0000000325037221 */ /* 0x000fe20000010000 */
[----:B------:R-:W-:Y:S01]  /*7d50*/  FADD.FTZ R2, R76, R2 ;  /* 0x000000024c027221 */ /* 0x000fe20000010000 */
[----:B------:R-:W-:-:S05]  /*7d60*/  FADD.FTZ R0, R69, R0 ;  /* 0x0000000045007221 */ /* 0x000fca0000010000 */
[----:B------:R-:W2:Y:S01]  /*7d70*/  MUFU.EX2 R20, R112 ;  /* 0x0000007000147308 */ /* 0x000ea20000000800 */
[----:B------:R-:W-:Y:S01]  /*7d80*/  FADD.FTZ R4, R105, R4 ;  /* 0x0000000469047221 */ /* 0x000fe20000010000 */
[----:B-1----:R-:W-:-:S06]  /*7d90*/  FADD.FTZ R3, R17, R3 ;  /* 0x0000000311037221 */ /* 0x002fcc0000010000 */
[----:B------:R-:W1:Y:S01]  /*7da0*/  MUFU.EX2 R7, R118 ;  /* 0x0000007600077308 */ /* 0x000e620000000800 */
[----:B------:R-:W-:Y:S01]  /*7db0*/  FADD.FTZ R2, R38, R2 ;  /* 0x0000000226027221 */ /* 0x000fe20000010000 */
[----:B----4-:R-:W-:-:S06]  /*7dc0*/  FADD.FTZ R0, R30, R0 ;  /* 0x000000001e007221 */ /* 0x010fcc0000010000 */
[----:B------:R-:W4:Y:S01]  /*7dd0*/  MUFU.EX2 R31, R49 ;  /* 0x00000031001f7308 */ /* 0x000f220000000800 */
[----:B------:R-:W-:-:S07]  /*7de0*/  FADD.FTZ R4, R102, R4 ;  /* 0x0000000466047221 */ /* 0x000fce0000010000 */
[----:B------:R-:W3:Y:S01]  /*7df0*/  MUFU.EX2 R18, R113 ;  /* 0x0000007100127308 */ /* 0x000ee20000000800 */
[----:B------:R-:W-:Y:S01]  /*7e00*/  FADD.FTZ R3, R16, R3 ;  /* 0x0000000310037221 */ /* 0x000fe20000010000 */
[----:B--2---:R-:W-:Y:S01]  /*7e10*/  FADD.FTZ R2, R39, R2 ;  /* 0x0000000227027221 */ /* 0x004fe20000010000 */
[----:B------:R-:W-:Y:S01]  /*7e20*/  FADD.FTZ R0, R21, R0 ;  /* 0x0000000015007221 */ /* 0x000fe20000010000 */
[----:B------:R2:W5:Y:S01]  /*7e30*/  LDL.LU R229, [R1+0x8c] ;  /* 0x00008c0001e57983 */ /* 0x0005620000300800 */
[----:B------:R-:W-:Y:S01]  /*7e40*/  FADD.FTZ R4, R100, R4 ;  /* 0x0000000464047221 */ /* 0x000fe20000010000 */
[----:B------:R-:W-:Y:S01]  /*7e50*/  FADD.FTZ R3, R8, R3 ;  /* 0x0000000308037221 */ /* 0x000fe20000010000 */
[----:B------:R-:W-:Y:S01]  /*7e60*/  FADD.FTZ R2, R36, R2 ;  /* 0x0000000224027221 */ /* 0x000fe20000010000 */
[----:B------:R2:W5:Y:S01]  /*7e70*/  LDL.LU R228, [R1+0x88] ;  /* 0x0000880001e47983 */ /* 0x0005620000300800 */
[----:B------:R-:W-:Y:S01]  /*7e80*/  FADD.FTZ R0, R20, R0 ;  /* 0x0000000014007221 */ /* 0x000fe20000010000 */
[----:B------:R-:W-:-:S02]  /*7e90*/  FADD.FTZ R4, R101, R4 ;  /* 0x0000000465047221 */ /* 0x000fc40000010000 */
[----:B------:R2:W5:Y:S01]  /*7ea0*/  LDL.LU R227, [R1+0x84] ;  /* 0x0000840001e37983 */ /* 0x0005620000300800 */
[----:B-1----:R-:W-:-:S03]  /*7eb0*/  FADD.FTZ R3, R7, R3 ;  /* 0x0000000307037221 */ /* 0x002fc60000010000 */
[----:B------:R2:W5:Y:S01]  /*7ec0*/  LDL.LU R226, [R1+0x80] ;  /* 0x0000800001e27983 */ /* 0x0005620000300800 */
[----:B----4-:R-:W-:-:S03]  /*7ed0*/  FADD.FTZ R2, R31, R2 ;  /* 0x000000021f027221 */ /* 0x010fc60000010000 */
[----:B------:R2:W5:Y:S01]  /*7ee0*/  LDL.LU R225, [R1+0x7c] ;  /* 0x00007c0001e17983 */ /* 0x0005620000300800 */
[----:B---3--:R-:W-:-:S03]  /*7ef0*/  FADD.FTZ R0, R18, R0 ;  /* 0x0000000012007221 */ /* 0x008fc60000010000 */
[----:B------:R2:W5:Y:S04]  /*7f00*/  LDL.LU R224, [R1+0x78] ;  /* 0x0000780001e07983 */ /* 0x0005680000300800 */
[----:B------:R2:W5:Y:S04]  /*7f10*/  LDL.LU R205, [R1+0x74] ;  /* 0x0000740001cd7983 */ /* 0x0005680000300800 */
[----:B------:R2:W5:Y:S04]  /*7f20*/  LDL.LU R204, [R1+0x70] ;  /* 0x0000700001cc7983 */ /* 0x0005680000300800 */
[----:B------:R2:W5:Y:S04]  /*7f30*/  LDL.LU R139, [R1+0x6c] ;  /* 0x00006c00018b7983 */ /* 0x0005680000300800 */
[----:B------:R2:W-:Y:S04]  /*7f40*/  STL [R1+0x18], R4 ;  /* 0x0000180401007387 */ /* 0x0005e80000100800 */
[----:B------:R2:W-:Y:S04]  /*7f50*/  STL [R1+0x1c], R3 ;  /* 0x00001c0301007387 */ /* 0x0005e80000100800 */
[----:B------:R2:W-:Y:S04]  /*7f60*/  STL [R1+0x20], R2 ;  /* 0x0000200201007387 */ /* 0x0005e80000100800 */
[----:B------:R2:W-:Y:S01]  /*7f70*/  STL [R1+0x24], R0 ;  /* 0x0000240001007387 */ /* 0x0005e20000100800 */
[----:B------:R-:W-:-:S02]  /*7f80*/  F2FP.BF16.F32.PACK_AB R196, R39, R38 ;  /* 0x0000002627c4723e */ /* 0x000fc400000010ff */
[----:B------:R-:W-:Y:S02]  /*7f90*/  F2FP.BF16.F32.PACK_AB R197, R21, R30 ;  /* 0x0000001e15c5723e */ /* 0x000fe400000010ff */
[----:B------:R-:W-:Y:S02]  /*7fa0*/  F2FP.BF16.F32.PACK_AB R198, R31, R36 ;  /* 0x000000241fc6723e */ /* 0x000fe400000010ff */
[----:B------:R-:W-:Y:S02]  /*7fb0*/  F2FP.BF16.F32.PACK_AB R199, R18, R20 ;  /* 0x0000001412c7723e */ /* 0x000fe400000010ff */
[----:B------:R-:W-:Y:S02]  /*7fc0*/  F2FP.BF16.F32.PACK_AB R200, R102, R105 ;  /* 0x0000006966c8723e */ /* 0x000fe400000010ff */
[----:B------:R-:W-:Y:S02]  /*7fd0*/  F2FP.BF16.F32.PACK_AB R201, R16, R17 ;  /* 0x0000001110c9723e */ /* 0x000fe400000010ff */
[----:B------:R-:W-:-:S02]  /*7fe0*/  F2FP.BF16.F32.PACK_AB R202, R101, R100 ;  /* 0x0000006465ca723e */ /* 0x000fc400000010ff */
[----:B------:R-:W-:Y:S01]  /*7ff0*/  F2FP.BF16.F32.PACK_AB R203, R7, R8 ;  /* 0x0000000807cb723e */ /* 0x000fe200000010ff */
[----:B------:R-:W-:Y:S01]  /*8000*/  HMMA.16816.F32.BF16 R140, R196, R148, R140 ;  /* 0x00000094c48c723c */ /* 0x000fe2000004188c */
[----:B------:R-:W-:-:S05]  /*8010*/  IADD3 R237, R230, 0x800, RZ ;  /* 0x00000800e6ed7810 */ /* 0x000fca0007ffe0ff */
[----:B------:R-:W-:Y:S01]  /*8020*/  HMMA.16816.F32.BF16 R152, R196, R150, R152 ;  /* 0x00000096c498723c */ /* 0x000fe20000041898 */
[----:B------:R-:W-:-:S05]  /*8030*/  VIADD R236, R230, 0x1000 ;  /* 0x00001000e6ec7836 */ /* 0x000fca0000000000 */
[----:B------:R-:W-:Y:S01]  /*8040*/  HMMA.16816.F32.BF16 R156, R196, R164, R156 ;  /* 0x000000a4c49c723c */ /* 0x000fe2000004189c */
[----:B------:R-:W-:-:S05]  /*8050*/  IADD3 R235, R230, 0x1800, RZ ;  /* 0x00001800e6eb7810 */ /* 0x000fca0007ffe0ff */
        /* <DEDUP_REMOVED lines=8> */
[C---:B------:R-:W-:Y:S06]  /*80e0*/  HMMA.16816.F32.BF16 R160, R200.reuse, R164, R60 ;  /* 0x000000a4c8a0723c */ /* 0x040fec000004183c */
[----:B------:R-:W-:Y:S06]  /*80f0*/  HMMA.16816.F32.BF16 R176, R200, R180, R40 ;  /* 0x000000b4c8b0723c */ /* 0x000fec0000041828 */
[----:B------:R-:W-:Y:S06]  /*8100*/  HMMA.16816.F32.BF16 R188, R196, R12, R188 ;  /* 0x0000000cc4bc723c */ /* 0x000fec00000418bc */
[C---:B------:R-:W-:Y:S06]  /*8110*/  HMMA.16816.F32.BF16 R148, R200.reuse, R150, R72 ;  /* 0x00000096c894723c */ /* 0x040fec0000041848 */
[C---:B------:R-:W-:Y:S06]  /*8120*/  HMMA.16816.F32.BF16 R164, R200.reuse, R166, R44 ;  /* 0x000000a6c8a4723c */ /* 0x040fec000004182c */
[C---:B------:R-:W-:Y:S06]  /*8130*/  HMMA.16816.F32.BF16 R180, R200.reuse, R182, R52 ;  /* 0x000000b6c8b4723c */ /* 0x040fec0000041834 */
[----:B------:R-:W-:Y:S06]  /*8140*/  HMMA.16816.F32.BF16 R192, R200, R12, R64 ;  /* 0x0000000cc8c0723c */ /* 0x000fec0000041840 */
[-C--:B------:R-:W-:Y:S06]  /*8150*/  HMMA.16816.F32.BF16 R196, R196, R14.reuse, R32 ;  /* 0x0000000ec4c4723c */ /* 0x080fec0000041820 */
[----:B------:R-:W-:Y:S01]  /*8160*/  HMMA.16816.F32.BF16 R200, R200, R14, R56 ;  /* 0x0000000ec8c8723c */ /* 0x000fe20000041838 */
[----:B------:R-:W-:-:S08]  /*8170*/  NOP ;  /* 0x0000000000007918 */ /* 0x000fd00000000000 */
[----:B--2---:R-:W-:-:S15]  /*8180*/  @!P0 BRA `(.L_x_6) ;  /* 0x0000005400088947 */ /* 0x004fde0003800000 */
[----:B------:R-:W2:Y:S01]  /*8190*/  LDL.LU R218, [R1+0xc] ;  /* 0x00000c0001da7983 */ /* 0x000ea20000300800 */
[C---:B-----5:R-:W-:Y:S01]  /*81a0*/  SHF.L.U64.HI R0, R204.reuse, 0x5, R205 ;  /* 0x00000005cc007819 */ /* 0x060fe200000102cd */
[----:B------:R-:W-:Y:S01]  /*81b0*/  IMAD.SHL.U32 R2, R204, 0x20, RZ ;  /* 0x00000020cc027824 */ /* 0x000fe200078e00ff */
[----:B------:R-:W-:Y:S01]  /*81c0*/  MOV R133, R135 ;  /* 0x0000008700857202 */ /* 0x000fe20000000f00 */
[----:B------:R-:W-:Y:S01]  /*81d0*/  IMAD.MOV.U32 R3, RZ, RZ, R136 ;  /* 0x000000ffff037224 */ /* 0x000fe200078e0088 */
[----:B------:R-:W-:Y:S01]  /*81e0*/  MOV R138, R132 ;  /* 0x00000084008a7202 */ /* 0x000fe20000000f00 */
[----:B------:R2:W-:Y:S01]  /*81f0*/  STL [R1+0x4], R0 ;  /* 0x0000040001007387 */ /* 0x0005e20000100800 */
[----:B------:R-:W-:Y:S01]  /*8200*/  IMAD.MOV.U32 R137, RZ, RZ, R134 ;  /* 0x000000ffff897224 */ /* 0x000fe200078e0086 */
[----:B------:R-:W-:Y:S01]  /*8210*/  ULDC.64 UR8, c[0x0][0x248] ;  /* 0x0000920000087ab9 */ /* 0x000fe20000000a00 */
[----:B------:R-:W-:Y:S01]  /*8220*/  ULDC UR4, c[0x0][0x2ec] ;  /* 0x0000bb0000047ab9 */ /* 0x000fe20000000800 */
[----:B------:R1:W-:Y:S01]  /*8230*/  STL [R1+0x8], R2 ;  /* 0x0000080201007387 */ /* 0x0003e20000100800 */
[----:B------:R-:W-:-:S02]  /*8240*/  USHF.L.U64.HI UR14, UR8, 0x5, UR9 ;  /* 0x00000005080e7899 */ /* 0x000fc40008010209 */
[----:B------:R-:W-:Y:S01]  /*8250*/  USHF.L.U32 UR5, UR8, 0x5, URZ ;  /* 0x0000000508057899 */ /* 0x000fe2000800063f */
[----:B------:R-:W-:Y:S01]  /*8260*/  ULDC.64 UR12, c[0x0][0x250] ;  /* 0x00009400000c7ab9 */ /* 0x000fe20000000a00 */
[----:B------:R-:W-:Y:S01]  /*8270*/  ULDC.64 UR6, c[0x0][0x218] ;  /* 0x0000860000067ab9 */ /* 0x000fe20000000a00 */
[----:B------:R-:W-:Y:S01]  /*8280*/  ULDC.64 UR10, c[0x0][0x220] ;  /* 0x00008800000a7ab9 */ /* 0x000fe20000000a00 */
[----:B--2---:R-:W-:-:S05]  /*8290*/  LEA.HI.SX32 R0, R218, 0xfffffffe, 0x19 ;  /* 0xfffffffeda007811 */ /* 0x004fca00078fcaff */
[----:B------:R1:W-:Y:S01]  /*82a0*/  STL [R1], R0 ;  /* 0x0000000001007387 */ /* 0x0003e20000100800 */
[----:B------:R-:W-:Y:S05]  /*82b0*/  BRA `(.L_x_7) ;  /* 0x00000000009c7947 */ /* 0x000fea0003800000 */
.L_x_9:
[----:B------:R-:W2:Y:S01]  /*82c0*/  LDL.64 R242, [R1+0x48] ;  /* 0x0000480001f27983 */ /* 0x000ea20000100a00 */
[----:B------:R-:W-:Y:S03]  /*82d0*/  VIADD R0, R239, 0xffffffff ;  /* 0xffffffffef007836 */ /* 0x000fe60000000000 */
[----:B------:R-:W3:Y:S01]  /*82e0*/  LDL.64 R240, [R1+0x38] ;  /* 0x0000380001f07983 */ /* 0x000ee20000100a00 */
[----:B------:R-:W-:Y:S01]  /*82f0*/  IMAD.WIDE.U32 R204, R0, UR8, RZ ;  /* 0x0000000800cc7c25 */ /* 0x000fe2000f8e00ff */
[----:B------:R-:W-:Y:S05]  /*8300*/  SHF.R.S32.HI R2, RZ, 0x1f, R0 ;  /* 0x0000001fff027819 */ /* 0x000fea0000011400 */
[----:B------:R-:W-:Y:S04]  /*8310*/  IMAD R2, R2, UR8, RZ ;  /* 0x0000000802027c24 */ /* 0x000fe8000f8e02ff */
[----:B------:R-:W-:Y:S04]  /*8320*/  IMAD R2, R0, UR9, R2 ;  /* 0x0000000900027c24 */ /* 0x000fe8000f8e0202 */
[----:B------:R-:W-:Y:S01]  /*8330*/  IMAD.IADD R2, R205, 0x1, R2 ;  /* 0x00000001cd027824 */ /* 0x000fe200078e0202 */
[----:B--2---:R-:W-:Y:S04]  /*8340*/  LEA R0, P1, R204, R242, 0x7 ;  /* 0x000000f2cc007211 */ /* 0x004fe800078238ff */
[----:B------:R-:W-:Y:S02]  /*8350*/  LEA R134, P2, R0, UR6, 0x1 ;  /* 0x0000000600867c11 */ /* 0x000fe4000f8408ff */
[----:B---3--:R-:W-:Y:S02]  /*8360*/  LEA.HI.X R2, R204, R241, R2, 0x7, P1 ;  /* 0x000000f1cc027211 */ /* 0x008fe400008f3c02 */
[----:B------:R-:W-:Y:S02]  /*8370*/  IADD3 R206, P1, R134, UR5, RZ ;  /* 0x0000000586ce7c10 */ /* 0x000fe4000ff3e0ff */
[----:B------:R-:W-:Y:S02]  /*8380*/  LEA.HI.X R135, R0, UR7, R2, 0x1, P2 ;  /* 0x0000000700877c11 */ /* 0x000fe400090f0c02 */
[----:B------:R-:W-:Y:S02]  /*8390*/  IADD3 R212, P2, R206, UR5, RZ ;  /* 0x00000005ced47c10 */ /* 0x000fe4000ff5e0ff */
[----:B------:R-:W-:Y:S01]  /*83a0*/  IADD3.X R207, R135, UR14, RZ, P1, !PT ;  /* 0x0000000e87cf7c10 */ /* 0x000fe20008ffe4ff */
[----:B------:R-:W-:Y:S01]  /*83b0*/  @!PT LDS RZ, [RZ] ;  /* 0x00000000fffff984 */ /* 0x000fe20000000800 */
[----:B------:R-:W-:Y:S01]  /*83c0*/  @!PT LDS RZ, [RZ] ;  /* 0x00000000fffff984 */ /* 0x000fe20000000800 */
[----:B------:R-:W-:Y:S01]  /*83d0*/  @!PT LDS RZ, [RZ] ;  /* 0x00000000fffff984 */ /* 0x000fe20000000800 */
[----:B------:R1:W-:Y:S01]  /*83e0*/  LDGSTS.E.BYPASS.LTC128B.128 [R238+0x4000], desc[UR16][R134.64] ;  /* 0x0400000086ee7fae */ /* 0x0003e2000b901d50 */
[----:B------:R-:W-:Y:S02]  /*83f0*/  IADD3 R210, P1, R212, UR5, RZ ;  /* 0x00000005d4d27c10 */ /* 0x000fe4000ff3e0ff */
[----:B------:R-:W-:Y:S01]  /*8400*/  IADD3.X R213, R207, UR14, RZ, P2, !PT ;  /* 0x0000000ecfd57c10 */ /* 0x000fe200097fe4ff */
[----:B------:R2:W-:Y:S01]  /*8410*/  LDGSTS.E.BYPASS.LTC128B.128 [R238+0x4800], desc[UR16][R206.64] ;  /* 0x04800000ceee7fae */ /* 0x0005e2000b901d50 */
[----:B------:R-:W-:Y:S02]  /*8420*/  IADD3 R208, P2, R210, UR5, RZ ;  /* 0x00000005d2d07c10 */ /* 0x000fe4000ff5e0ff */
[----:B------:R-:W-:Y:S01]  /*8430*/  IADD3.X R211, R213, UR14, RZ, P1, !PT ;  /* 0x0000000ed5d37c10 */ /* 0x000fe20008ffe4ff */
[----:B------:R3:W-:Y:S01]  /*8440*/  LDGSTS.E.BYPASS.LTC128B.128 [R238+0x5000], desc[UR16][R212.64] ;  /* 0x05000000d4ee7fae */ /* 0x0007e2000b901d50 */
[----:B------:R-:W-:Y:S02]  /*8450*/  IADD3 R204, P1, R208, UR5, RZ ;  /* 0x00000005d0cc7c10 */ /* 0x000fe4000ff3e0ff */
[----:B------:R-:W-:Y:S01]  /*8460*/  IADD3.X R209, R211, UR14, RZ, P2, !PT ;  /* 0x0000000ed3d17c10 */ /* 0x000fe200097fe4ff */
[----:B------:R3:W-:Y:S03]  /*8470*/  LDGSTS.E.BYPASS.LTC128B.128 [R238+0x5800], desc[UR16][R210.64] ;  /* 0x05800000d2ee7fae */ /* 0x0007e6000b901d50 */
[----:B------:R-:W-:Y:S01]  /*8480*/  IADD3.X R205, R209, UR14, RZ, P1, !PT ;  /* 0x0000000ed1cd7c10 */ /* 0x000fe20008ffe4ff */
[----:B------:R3:W-:Y:S04]  /*8490*/  LDGSTS.E.BYPASS.LTC128B.128 [R238+0x6000], desc[UR16][R208.64] ;  /* 0x06000000d0ee7fae */ /* 0x0007e8000b901d50 */
[----:B------:R3:W-:Y:S01]  /*84a0*/  LDGSTS.E.BYPASS.LTC128B.128 [R238+0x6800], desc[UR16][R204.64] ;  /* 0x06800000ccee7fae */ /* 0x0007e2000b901d50 */
[----:B-1----:R-:W-:Y:S04]  /*84b0*/  IADD3 R134, P2, R204, UR5, RZ ;  /* 0x00000005cc867c10 */ /* 0x002fe8000ff5e0ff */
[----:B--2---:R-:W-:Y:S02]  /*84c0*/  IADD3 R206, P1, R134, UR5, RZ ;  /* 0x0000000586ce7c10 */ /* 0x004fe4000ff3e0ff */
[----:B------:R-:W-:Y:S04]  /*84d0*/  IADD3.X R135, R205, UR14, RZ, P2, !PT ;  /* 0x0000000ecd877c10 */ /* 0x000fe800097fe4ff */
[----:B------:R-:W-:Y:S01]  /*84e0*/  IADD3.X R207, R135, UR14, RZ, P1, !PT ;  /* 0x0000000e87cf7c10 */ /* 0x000fe20008ffe4ff */
[----:B------:R3:W-:Y:S04]  /*84f0*/  LDGSTS.E.BYPASS.LTC128B.128 [R238+0x7000], desc[UR16][R134.64] ;  /* 0x0700000086ee7fae */ /* 0x0007e8000b901d50 */
[----:B------:R3:W-:Y:S04]  /*8500*/  LDGSTS.E.BYPASS.LTC128B.128 [R238+0x7800], desc[UR16][R206.64] ;  /* 0x07800000ceee7fae */ /* 0x0007e8000b901d50 */
[----:B------:R-:W0:Y:S01]  /*8510*/  LDGDEPBAR ;  /* 0x00000000000079af */ /* 0x000e220000000000 */
[----:B------:R-:W-:Y:S05]  /*8520*/  BRA `(.L_x_8) ;  /* 0x0000001400387947 */ /* 0x000fea0003800000 */
.L_x_7:
[----:B------:R-:W1:Y:S01]  /*8530*/  LDL R239, [R1] ;  /* 0x0000000001ef7983 */ /* 0x000e620000100800 */
[----:B------:R-:W-:Y:S04]  /*8540*/  DEPBAR.LE SB0, 0x0 ;  /* 0x000080000000791a */ /* 0x000fe80000000000 */
[----:B------:R-:W2:Y:S06]  /*8550*/  LDL.64 R18, [R1+0x40] ;  /* 0x0000400001127983 */ /* 0x000eac0000100a00 */
[----:B------:R-:W3:Y:S04]  /*8560*/  LDL R8, [R1+0x50] ;  /* 0x0000500001087983 */ /* 0x000ee80000100800 */
[----:B------:R-:W4:Y:S04]  /*8570*/  LDL R17, [R1+0x8] ;  /* 0x0000080001117983 */ /* 0x000f280000100800 */
[----:B-----5:R-:W5:Y:S01]  /*8580*/  LDL R16, [R1+0x4] ;  /* 0x0000040001107983 */ /* 0x020f620000100800 */
[----:B------:R-:W-:Y:S01]  /*8590*/  BAR.SYNC.DEFER_BLOCKING 0x0 ;  /* 0x0000000000007b1d */ /* 0x000fe20000010000 */
[----:B-1----:R-:W-:Y:S01]  /*85a0*/  SHF.R.S32.HI R0, RZ, 0x1f, R239 ;  /* 0x0000001fff007819 */ /* 0x002fe200000114ef */
[C---:B------:R-:W-:Y:S04]  /*85b0*/  IMAD.WIDE.U32 R6, R239.reuse, UR12, RZ ;  /* 0x0000000cef067c25 */ /* 0x040fe8000f8e00ff */
[----:B------:R-:W-:Y:S04]  /*85c0*/  IMAD R0, R0, UR12, RZ ;  /* 0x0000000c00007c24 */ /* 0x000fe8000f8e02ff */
[----:B------:R-:W-:Y:S01]  /*85d0*/  IMAD R2, R239, UR13, R0 ;  /* 0x0000000def027c24 */ /* 0x000fe2000f8e0200 */
[----:B--2---:R-:W-:Y:S03]  /*85e0*/  LEA R0, P0, R6, R18, 0x7 ;  /* 0x0000001206007211 */ /* 0x004fe600078038ff */
[----:B------:R-:W-:Y:S01]  /*85f0*/  IMAD.IADD R2, R7, 0x1, R2 ;  /* 0x0000000107027824 */ /* 0x000fe200078e0202 */
[----:B------:R-:W-:Y:S04]  /*8600*/  LEA R4, P1, R0, UR10, 0x1 ;  /* 0x0000000a00047c11 */ /* 0x000fe8000f8208ff */
[----:B---3--:R-:W-:Y:S02]  /*8610*/  LEA.HI.X R6, R6, R8, R2, 0x7, P0 ;  /* 0x0000000806067211 */ /* 0x008fe400000f3c02 */
[-C--:B----4-:R-:W-:Y:S02]  /*8620*/  IADD3 R8, P0, R4, R17.reuse, RZ ;  /* 0x0000001104087210 */ /* 0x090fe40007f1e0ff */
[----:B------:R-:W-:Y:S02]  /*8630*/  LEA.HI.X R5, R0, UR11, R6, 0x1, P1 ;  /* 0x0000000b00057c11 */ /* 0x000fe400088f0c06 */
[-C--:B------:R-:W-:Y:S03]  /*8640*/  IADD3 R14, P1, R8, R17.reuse, RZ ;  /* 0x00000011080e7210 */ /* 0x080fe60007f3e0ff */
[----:B------:R-:W-:Y:S01]  /*8650*/  @!PT LDS RZ, [RZ] ;  /* 0x00000000fffff984 */ /* 0x000fe20000000800 */
[----:B------:R-:W-:Y:S01]  /*8660*/  @!PT LDS RZ, [RZ] ;  /* 0x00000000fffff984 */ /* 0x000fe20000000800 */
[----:B------:R-:W-:Y:S01]  /*8670*/  @!PT LDS RZ, [RZ] ;  /* 0x00000000fffff984 */ /* 0x000fe20000000800 */
[----:B------:R1:W-:Y:S01]  /*8680*/  LDGSTS.E.BYPASS.LTC128B.128 [R238+0x8000], desc[UR16][R4.64] ;  /* 0x0800000004ee7fae */ /* 0x0003e2000b901d50 */
[--C-:B-----5:R-:W-:Y:S01]  /*8690*/  IMAD.X R9, R5, 0x1, R16.reuse, P0 ;  /* 0x0000000105097824 */ /* 0x120fe200000e0610 */
[-C--:B------:R-:W-:Y:S03]  /*86a0*/  IADD3 R12, P0, R14, R17.reuse, RZ ;  /* 0x000000110e0c7210 */ /* 0x080fe60007f1e0ff */
[--C-:B------:R-:W-:Y:S01]  /*86b0*/  IMAD.X R15, R9, 0x1, R16.reuse, P1 ;  /* 0x00000001090f7824 */ /* 0x100fe200008e0610 */
[-C--:B------:R-:W-:Y:S02]  /*86c0*/  IADD3 R10, P1, R12, R17.reuse, RZ ;  /* 0x000000110c0a7210 */ /* 0x080fe40007f3e0ff */
[----:B------:R2:W-:Y:S01]  /*86d0*/  LDGSTS.E.BYPASS.LTC128B.128 [R238+0x8800], desc[UR16][R8.64] ;  /* 0x0880000008ee7fae */ /* 0x0005e2000b901d50 */
[--C-:B------:R-:W-:Y:S01]  /*86e0*/  IMAD.X R13, R15, 0x1, R16.reuse, P0 ;  /* 0x000000010f0d7824 */ /* 0x100fe200000e0610 */
[-C--:B------:R-:W-:Y:S03]  /*86f0*/  IADD3 R6, P0, R10, R17.reuse, RZ ;  /* 0x000000110a067210 */ /* 0x080fe60007f1e0ff */
[--C-:B------:R-:W-:Y:S03]  /*8700*/  IMAD.X R11, R13, 0x1, R16.reuse, P1 ;  /* 0x000000010d0b7824 */ /* 0x100fe600008e0610 */
[----:B------:R-:W-:Y:S01]  /*8710*/  LDGSTS.E.BYPASS.LTC128B.128 [R238+0x9000], desc[UR16][R14.64] ;  /* 0x090000000eee7fae */ /* 0x000fe2000b901d50 */
[--C-:B------:R-:W-:Y:S07]  /*8720*/  IMAD.X R7, R11, 0x1, R16.reuse, P0 ;  /* 0x000000010b077824 */ /* 0x100fee00000e0610 */
[----:B------:R-:W-:Y:S01]  /*8730*/  LDGSTS.E.BYPASS.LTC128B.128 [R238+0x9800], desc[UR16][R12.64] ;  /* 0x098000000cee7fae */ /* 0x000fe2000b901d50 */
[-C--:B-1----:R-:W-:Y:S07]  /*8740*/  IADD3 R4, P1, R6, R17.reuse, RZ ;  /* 0x0000001106047210 */ /* 0x082fee0007f3e0ff */
[----:B------:R-:W-:Y:S01]  /*8750*/  LDGSTS.E.BYPASS.LTC128B.128 [R238+0xa000], desc[UR16][R10.64] ;  /* 0x0a0000000aee7fae */ /* 0x000fe2000b901d50 */
[--C-:B------:R-:W-:Y:S01]  /*8760*/  IMAD.X R5, R7, 0x1, R16.reuse, P1 ;  /* 0x0000000107057824 */ /* 0x100fe200008e0610 */
[----:B--2---:R-:W-:Y:S06]  /*8770*/  IADD3 R8, P0, R4, R17, RZ ;  /* 0x0000001104087210 */ /* 0x004fec0007f1e0ff */
[----:B------:R-:W-:Y:S01]  /*8780*/  LDGSTS.E.BYPASS.LTC128B.128 [R238+0xa800], desc[UR16][R6.64] ;  /* 0x0a80000006ee7fae */ /* 0x000fe2000b901d50 */
[----:B------:R-:W-:Y:S01]  /*8790*/  IMAD.X R9, R5, 0x1, R16, P0 ;  /* 0x0000000105097824 */ /* 0x000fe200000e0610 */
[----:B------:R-:W-:Y:S06]  /*87a0*/  ISETP.GT.AND P0, PT, R239, RZ, PT ;  /* 0x000000ffef00720c */ /* 0x000fec0003f04270 */
[----:B------:R1:W-:Y:S08]  /*87b0*/  LDGSTS.E.BYPASS.LTC128B.128 [R238+0xb000], desc[UR16][R4.64] ;  /* 0x0b00000004ee7fae */ /* 0x0003f0000b901d50 */
[----:B------:R2:W-:Y:S08]  /*87c0*/  LDGSTS.E.BYPASS.LTC128B.128 [R238+0xb800], desc[UR16][R8.64] ;  /* 0x0b80000008ee7fae */ /* 0x0005f0000b901d50 */
[----:B------:R-:W-:Y:S08]  /*87d0*/  LDSM.16.M88.4 R128, [R226] ;  /* 0x00000000e280783b */ /* 0x000ff00000000200 */
[----:B------:R-:W1:Y:S08]  /*87e0*/  LDSM.16.M88.4 R16, [R139+0x4000] ;  /* 0x004000008b10783b */ /* 0x000e700000000200 */
[----:B------:R-:W2:Y:S08]  /*87f0*/  LDSM.16.M88.4 R124, [R226+0x2000] ;  /* 0x00200000e27c783b */ /* 0x000eb00000000200 */
[----:B------:R-:W3:Y:S08]  /*8800*/  LDSM.16.M88.4 R32, [R139+0x4800] ;  /* 0x004800008b20783b */ /* 0x000ef00000000200 */
[----:B------:R-:W0:Y:S08]  /*8810*/  LDGDEPBAR ;  /* 0x00000000000079af */ /* 0x000e300000000000 */
[----:B------:R-:W4:Y:S08]  /*8820*/  LDSM.16.M88.4 R48, [R139+0x5000] ;  /* 0x005000008b30783b */ /* 0x000f300000000200 */
[----:B------:R-:W5:Y:S01]  /*8830*/  LDSM.16.M88.4 R64, [R139+0x5800] ;  /* 0x005800008b40783b */ /* 0x000f620000000200 */
[-C--:B-1----:R-:W-:Y:S07]  /*8840*/  HMMA.16816.F32.BF16 R4, R128, R16.reuse, RZ ;  /* 0x000000108004723c */ /* 0x082fee00000418ff */
[----:B------:R-:W1:Y:S01]  /*8850*/  LDSM.16.M88.4 R80, [R139+0x6000] ;  /* 0x006000008b50783b */ /* 0x000e620000000200 */
[C---:B--2---:R-:W-:Y:S07]  /*8860*/  HMMA.16816.F32.BF16 R8, R124.reuse, R16, RZ ;  /* 0x000000107c08723c */ /* 0x044fee00000418ff */
[----:B------:R-:W2:Y:S01]  /*8870*/  LDSM.16.M88.4 R96, [R139+0x6800] ;  /* 0x006800008b60783b */ /* 0x000ea20000000200 */
[-C--:B------:R-:W-:Y:S06]  /*8880*/  HMMA.16816.F32.BF16 R12, R124, R18.reuse, RZ ;  /* 0x000000127c0c723c */ /* 0x080fec00000418ff */
[C---:B------:R-:W-:Y:S01]  /*8890*/  HMMA.16816.F32.BF16 R16, R128.reuse, R18, RZ ;  /* 0x000000128010723c */ /* 0x040fe200000418ff */
[----:B------:R-:W2:Y:S05]  /*88a0*/  LDSM.16.M88.4 R112, [R139+0x7000] ;  /* 0x007000008b70783b */ /* 0x000eaa0000000200 */
[-C--:B---3--:R-:W-:Y:S03]  /*88b0*/  HMMA.16816.F32.BF16 R20, R128, R32.reuse, RZ ;  /* 0x000000208014723c */ /* 0x088fe600000418ff */
[----:B------:R-:W3:Y:S03]  /*88c0*/  LDSM.16.M88.4 R204, [R139+0x7800] ;  /* 0x007800008bcc783b */ /* 0x000ee60000000200 */
[C---:B------:R-:W-:Y:S05]  /*88d0*/  HMMA.16816.F32.BF16 R24, R124.reuse, R32, RZ ;  /* 0x000000207c18723c */ /* 0x040fea00000418ff */
[----:B------:R-:W-:Y:S01]  /*88e0*/  LDSM.16.M88.4 R208, [R229] ;  /* 0x00000000e5d0783b */ /* 0x000fe20000000200 */
[-C--:B------:R-:W-:Y:S06]  /*88f0*/  HMMA.16816.F32.BF16 R28, R124, R34.reuse, RZ ;  /* 0x000000227c1c723c */ /* 0x080fec00000418ff */
[C---:B------:R-:W-:Y:S01]  /*8900*/  HMMA.16816.F32.BF16 R32, R128.reuse, R34, RZ ;  /* 0x000000228020723c */ /* 0x040fe200000418ff */
[----:B------:R-:W3:Y:S05]  /*8910*/  LDSM.16.M88.4 R212, [R225+0x4000] ;  /* 0x00400000e1d4783b */ /* 0x000eea0000000200 */
[-C--:B----4-:R-:W-:Y:S03]  /*8920*/  HMMA.16816.F32.BF16 R36, R128, R48.reuse, RZ ;  /* 0x000000308024723c */ /* 0x090fe600000418ff */
[----:B------:R-:W4:Y:S03]  /*8930*/  LDSM.16.M88.4 R216, [R229+0x2000] ;  /* 0x00200000e5d8783b */ /* 0x000f260000000200 */
[C---:B------:R-:W-:Y:S06]  /*8940*/  HMMA.16816.F32.BF16 R40, R124.reuse, R48, RZ ;  /* 0x000000307c28723c */ /* 0x040fec00000418ff */
[-C--:B------:R-:W-:Y:S06]  /*8950*/  HMMA.16816.F32.BF16 R44, R124, R50.reuse, RZ ;  /* 0x000000327c2c723c */ /* 0x080fec00000418ff */
[C---:B------:R-:W-:Y:S06]  /*8960*/  HMMA.16816.F32.BF16 R48, R128.reuse, R50, RZ ;  /* 0x000000328030723c */ /* 0x040fec00000418ff */
[-C--:B-----5:R-:W-:Y:S06]  /*8970*/  HMMA.16816.F32.BF16 R52, R128, R64.reuse, RZ ;  /* 0x000000408034723c */ /* 0x0a0fec00000418ff */
[C---:B------:R-:W-:Y:S06]  /*8980*/  HMMA.16816.F32.BF16 R56, R124.reuse, R64, RZ ;  /* 0x000000407c38723c */ /* 0x040fec00000418ff */
[-C--:B------:R-:W-:Y:S06]  /*8990*/  HMMA.16816.F32.BF16 R60, R124, R66.reuse, RZ ;  /* 0x000000427c3c723c */ /* 0x080fec00000418ff */
[C---:B------:R-:W-:Y:S06]  /*89a0*/  HMMA.16816.F32.BF16 R64, R128.reuse, R66, RZ ;  /* 0x000000428040723c */ /* 0x040fec00000418ff */
[-C--:B-1----:R-:W-:Y:S06]  /*89b0*/  HMMA.16816.F32.BF16 R68, R128, R80.reuse, RZ ;  /* 0x000000508044723c */ /* 0x082fec00000418ff */
[C---:B------:R-:W-:Y:S06]  /*89c0*/  HMMA.16816.F32.BF16 R72, R124.reuse, R80, RZ ;  /* 0x000000507c48723c */ /* 0x040fec00000418ff */
[-C--:B------:R-:W-:Y:S06]  /*89d0*/  HMMA.16816.F32.BF16 R76, R124, R82.reuse, RZ ;  /* 0x000000527c4c723c */ /* 0x080fec00000418ff */
[C---:B------:R-:W-:Y:S06]  /*89e0*/  HMMA.16816.F32.BF16 R80, R128.reuse, R82, RZ ;  /* 0x000000528050723c */ /* 0x040fec00000418ff */
[-C--:B--2---:R-:W-:Y:S06]  /*89f0*/  HMMA.16816.F32.BF16 R84, R128, R96.reuse, RZ ;  /* 0x000000608054723c */ /* 0x084fec00000418ff */
[C---:B------:R-:W-:Y:S06]  /*8a00*/  HMMA.16816.F32.BF16 R88, R124.reuse, R96, RZ ;  /* 0x000000607c58723c */ /* 0x040fec00000418ff */
[-C--:B------:R-:W-:Y:S06]  /*8a10*/  HMMA.16816.F32.BF16 R92, R124, R98.reuse, RZ ;  /* 0x000000627c5c723c */ /* 0x080fec00000418ff */
[C---:B------:R-:W-:Y:S06]  /*8a20*/  HMMA.16816.F32.BF16 R96, R128.reuse, R98, RZ ;  /* 0x000000628060723c */ /* 0x040fec00000418ff */
[-C--:B------:R-:W-:Y:S06]  /*8a30*/  HMMA.16816.F32.BF16 R100, R128, R112.reuse, RZ ;  /* 0x000000708064723c */ /* 0x080fec00000418ff */
[C---:B------:R-:W-:Y:S06]  /*8a40*/  HMMA.16816.F32.BF16 R104, R124.reuse, R112, RZ ;  /* 0x000000707c68723c */ /* 0x040fec00000418ff */
[-C--:B------:R-:W-:Y:S06]  /*8a50*/  HMMA.16816.F32.BF16 R108, R124, R114.reuse, RZ ;  /* 0x000000727c6c723c */ /* 0x080fec00000418ff */
[C---:B------:R-:W-:Y:S06]  /*8a60*/  HMMA.16816.F32.BF16 R112, R128.reuse, R114, RZ ;  /* 0x000000728070723c */ /* 0x040fec00000418ff */
[-C--:B---3--:R-:W-:Y:S06]  /*8a70*/  HMMA.16816.F32.BF16 R116, R128, R204.reuse, RZ ;  /* 0x000000cc8074723c */ /* 0x088fec00000418ff */
[C---:B------:R-:W-:Y:S06]  /*8a80*/  HMMA.16816.F32.BF16 R120, R124.reuse, R204, RZ ;  /* 0x000000cc7c78723c */ /* 0x040fec00000418ff */
[-C--:B------:R-:W-:Y:S06]  /*8a90*/  HMMA.16816.F32.BF16 R124, R124, R206.reuse, RZ ;  /* 0x000000ce7c7c723c */ /* 0x080fec00000418ff */
[----:B------:R-:W-:Y:S01]  /*8aa0*/  HMMA.16816.F32.BF16 R128, R128, R206, RZ ;  /* 0x000000ce8080723c */ /* 0x000fe200000418ff */
[----:B------:R-:W1:Y:S05]  /*8ab0*/  LDSM.16.M88.4 R204, [R225+0x4800] ;  /* 0x00480000e1cc783b */ /* 0x000e6a0000000200 */
[-C--:B------:R-:W-:Y:S06]  /*8ac0*/  HMMA.16816.F32.BF16 R4, R208, R212.reuse, R4 ;  /* 0x000000d4d004723c */ /* 0x080fec0000041804 */
[C---:B----4-:R-:W-:Y:S06]  /*8ad0*/  HMMA.16816.F32.BF16 R8, R216.reuse, R212, R8 ;  /* 0x000000d4d808723c */ /* 0x050fec0000041808 */
[-C--:B------:R-:W-:Y:S06]  /*8ae0*/  HMMA.16816.F32.BF16 R12, R216, R214.reuse, R12 ;  /* 0x000000d6d80c723c */ /* 0x080fec000004180c */
[C---:B------:R-:W-:Y:S01]  /*8af0*/  HMMA.16816.F32.BF16 R16, R208.reuse, R214, R16 ;  /* 0x000000d6d010723c */ /* 0x040fe20000041810 */
[----:B------:R-:W2:Y:S05]  /*8b00*/  LDSM.16.M88.4 R212, [R225+0x5000] ;  /* 0x00500000e1d4783b */ /* 0x000eaa0000000200 */
[-C--:B-1----:R-:W-:Y:S06]  /*8b10*/  HMMA.16816.F32.BF16 R20, R208, R204.reuse, R20 ;  /* 0x000000ccd014723c */ /* 0x082fec0000041814 */
[C---:B------:R-:W-:Y:S06]  /*8b20*/  HMMA.16816.F32.BF16 R24, R216.reuse, R204, R24 ;  /* 0x000000ccd818723c */ /* 0x040fec0000041818 */
[-C--:B------:R-:W-:Y:S06]  /*8b30*/  HMMA.16816.F32.BF16 R28, R216, R206.reuse, R28 ;  /* 0x000000ced81c723c */ /* 0x080fec000004181c */
[C---:B------:R-:W-:Y:S01]  /*8b40*/  HMMA.16816.F32.BF16 R32, R208.reuse, R206, R32 ;  /* 0x000000ced020723c */ /* 0x040fe20000041820 */
[----:B------:R-:W1:Y:S05]  /*8b50*/  LDSM.16.M88.4 R204, [R225+0x5800] ;  /* 0x00580000e1cc783b */ /* 0x000e6a0000000200 */
[-C--:B--2---:R-:W-:Y:S06]  /*8b60*/  HMMA.16816.F32.BF16 R36, R208, R212.reuse, R36 ;  /* 0x000000d4d024723c */ /* 0x084fec0000041824 */
[C---:B------:R-:W-:Y:S06]  /*8b70*/  HMMA.16816.F32.BF16 R40, R216.reuse, R212, R40 ;  /* 0x000000d4d828723c */ /* 0x040fec0000041828 */
        /* <DEDUP_REMOVED lines=22> */
[----:B------:R-:W-:Y:S05]  /*8ce0*/  LDSM.16.M88.4 R212, [R227] ;  /* 0x00000000e3d4783b */ /* 0x000fea0000000200 */
[-C--:B-1----:R-:W-:Y:S06]  /*8cf0*/  HMMA.16816.F32.BF16 R116, R208, R204.reuse, R116 ;  /* 0x000000ccd074723c */ /* 0x082fec0000041874 */
[C---:B------:R-:W-:Y:S06]  /*8d00*/  HMMA.16816.F32.BF16 R120, R216.reuse, R204, R120 ;  /* 0x000000ccd878723c */ /* 0x040fec0000041878 */
[-C--:B------:R-:W-:Y:S01]  /*8d10*/  HMMA.16816.F32.BF16 R124, R216, R206.reuse, R124 ;  /* 0x000000ced87c723c */ /* 0x080fe2000004187c */
[----:B------:R-:W1:Y:S05]  /*8d20*/  LDSM.16.M88.4 R216, [R230] ;  /* 0x00000000e6d8783b */ /* 0x000e6a0000000200 */
[----:B------:R-:W-:Y:S03]  /*8d30*/  HMMA.16816.F32.BF16 R128, R208, R206, R128 ;  /* 0x000000ced080723c */ /* 0x000fe60000041880 */
[----:B------:R-:W2:Y:S08]  /*8d40*/  LDSM.16.M88.4 R204, [R227+0x2000] ;  /* 0x00200000e3cc783b */ /* 0x000eb00000000200 */
[----:B------:R-:W3:Y:S01]  /*8d50*/  LDSM.16.M88.4 R208, [R237] ;  /* 0x00000000edd0783b */ /* 0x000ee20000000200 */
[-C--:B-1----:R-:W-:Y:S06]  /*8d60*/  HMMA.16816.F32.BF16 R4, R212, R216.reuse, R4 ;  /* 0x000000d8d404723c */ /* 0x082fec0000041804 */
[C---:B--2---:R-:W-:Y:S06]  /*8d70*/  HMMA.16816.F32.BF16 R8, R204.reuse, R216, R8 ;  /* 0x000000d8cc08723c */ /* 0x044fec0000041808 */
[-C--:B------:R-:W-:Y:S06]  /*8d80*/  HMMA.16816.F32.BF16 R12, R204, R218.reuse, R12 ;  /* 0x000000dacc0c723c */ /* 0x080fec000004180c */
[C---:B------:R-:W-:Y:S01]  /*8d90*/  HMMA.16816.F32.BF16 R16, R212.reuse, R218, R16 ;  /* 0x000000dad410723c */ /* 0x040fe20000041810 */
[----:B------:R-:W1:Y:S05]  /*8da0*/  LDSM.16.M88.4 R216, [R236] ;  /* 0x00000000ecd8783b */ /* 0x000e6a0000000200 */
[-C--:B---3--:R-:W-:Y:S06]  /*8db0*/  HMMA.16816.F32.BF16 R20, R212, R208.reuse, R20 ;  /* 0x000000d0d414723c */ /* 0x088fec0000041814 */
[C---:B------:R-:W-:Y:S06]  /*8dc0*/  HMMA.16816.F32.BF16 R24, R204.reuse, R208, R24 ;  /* 0x000000d0cc18723c */ /* 0x040fec0000041818 */
[-C--:B------:R-:W-:Y:S06]  /*8dd0*/  HMMA.16816.F32.BF16 R28, R204, R210.reuse, R28 ;  /* 0x000000d2cc1c723c */ /* 0x080fec000004181c */
[C---:B------:R-:W-:Y:S01]  /*8de0*/  HMMA.16816.F32.BF16 R32, R212.reuse, R210, R32 ;  /* 0x000000d2d420723c */ /* 0x040fe20000041820 */
[----:B------:R-:W2:Y:S05]  /*8df0*/  LDSM.16.M88.4 R208, [R235] ;  /* 0x00000000ebd0783b */ /* 0x000eaa0000000200 */
[-C--:B-1----:R-:W-:Y:S06]  /*8e00*/  HMMA.16816.F32.BF16 R36, R212, R216.reuse, R36 ;  /* 0x000000d8d424723c */ /* 0x082fec0000041824 */
[C---:B------:R-:W-:Y:S06]  /*8e10*/  HMMA.16816.F32.BF16 R40, R204.reuse, R216, R40 ;  /* 0x000000d8cc28723c */ /* 0x040fec0000041828 */
[-C--:B------:R-:W-:Y:S06]  /*8e20*/  HMMA.16816.F32.BF16 R44, R204, R218.reuse, R44 ;  /* 0x000000dacc2c723c */ /* 0x080fec000004182c */
[C---:B------:R-:W-:Y:S01]  /*8e30*/  HMMA.16816.F32.BF16 R48, R212.reuse, R218, R48 ;  /* 0x000000dad430723c */ /* 0x040fe20000041830 */
[----:B------:R-:W1:Y:S05]  /*8e40*/  LDSM.16.M88.4 R216, [R234] ;  /* 0x00000000ead8783b */ /* 0x000e6a0000000200 */
[-C--:B--2---:R-:W-:Y:S06]  /*8e50*/  HMMA.16816.F32.BF16 R52, R212, R208.reuse, R52 ;  /* 0x000000d0d434723c */ /* 0x084fec0000041834 */
        /* <DEDUP_REMOVED lines=18> */
[----:B------:R-:W-:Y:S05]  /*8f80*/  LDSM.16.M88.4 R216, [R224] ;  /* 0x00000000e0d8783b */ /* 0x000fea0000000200 */
[-C--:B--2---:R-:W-:Y:S06]  /*8f90*/  HMMA.16816.F32.BF16 R116, R212, R208.reuse, R116 ;  /* 0x000000d0d474723c */ /* 0x084fec0000041874 */
[C---:B------:R-:W-:Y:S06]  /*8fa0*/  HMMA.16816.F32.BF16 R120, R204.reuse, R208, R120 ;  /* 0x000000d0cc78723c */ /* 0x040fec0000041878 */
[-C--:B------:R-:W-:Y:S01]  /*8fb0*/  HMMA.16816.F32.BF16 R124, R204, R210.reuse, R124 ;  /* 0x000000d2cc7c723c */ /* 0x080fe2000004187c */
[----:B------:R-:W1:Y:S05]  /*8fc0*/  LDSM.16.M88.4 R204, [R228] ;  /* 0x00000000e4cc783b */ /* 0x000e6a0000000200 */
[----:B------:R-:W-:Y:S03]  /*8fd0*/  HMMA.16816.F32.BF16 R128, R212, R210, R128 ;  /* 0x000000d2d480723c */ /* 0x000fe60000041880 */
[----:B------:R-:W2:Y:S08]  /*8fe0*/  LDSM.16.M88.4 R208, [R228+0x2000] ;  /* 0x00200000e4d0783b */ /* 0x000eb00000000200 */
[----:B------:R-:W3:Y:S01]  /*8ff0*/  LDSM.16.M88.4 R212, [R224+0x800] ;  /* 0x00080000e0d4783b */ /* 0x000ee20000000200 */
[-C--:B-1----:R-:W-:Y:S06]  /*9000*/  HMMA.16816.F32.BF16 R4, R204, R216.reuse, R4 ;  /* 0x000000d8cc04723c */ /* 0x082fec0000041804 */
[C---:B--2---:R-:W-:Y:S06]  /*9010*/  HMMA.16816.F32.BF16 R8, R208.reuse, R216, R8 ;  /* 0x000000d8d008723c */ /* 0x044fec0000041808 */
[-C--:B------:R-:W-:Y:S06]  /*9020*/  HMMA.16816.F32.BF16 R12, R208, R218.reuse, R12 ;  /* 0x000000dad00c723c */ /* 0x080fec000004180c */
[C---:B------:R-:W-:Y:S01]  /*9030*/  HMMA.16816.F32.BF16 R16, R204.reuse, R218, R16 ;  /* 0x000000dacc10723c */ /* 0x040fe20000041810 */
[----:B------:R-:W1:Y:S05]  /*9040*/  LDSM.16.M88.4 R216, [R224+0x1000] ;  /* 0x00100000e0d8783b */ /* 0x000e6a0000000200 */
[----:B------:R-:W-:Y:S01]  /*9050*/  FMNMX.FTZ R0, R4, R3, !PT ;  /* 0x0000000304007209 */ /* 0x000fe20007810000 */
[-C--:B---3--:R-:W-:Y:S04]  /*9060*/  HMMA.16816.F32.BF16 R20, R204, R212.reuse, R20 ;  /* 0x000000d4cc14723c */ /* 0x088fe80000041814 */
[----:B------:R-:W-:Y:S02]  /*9070*/  FMNMX.FTZ R2, R6, R133, !PT ;  /* 0x0000008506027209 */ /* 0x000fe40007810000 */
[C---:B------:R-:W-:Y:S05]  /*9080*/  HMMA.16816.F32.BF16 R24, R208.reuse, R212, R24 ;  /* 0x000000d4d018723c */ /* 0x040fea0000041818 */
[----:B------:R-:W-:Y:S01]  /*9090*/  FMNMX.FTZ R132, R5, R0, !PT ;  /* 0x0000000005847209 */ /* 0x000fe20007810000 */
[-C--:B------:R-:W-:Y:S05]  /*90a0*/  HMMA.16816.F32.BF16 R28, R208, R214.reuse, R28 ;  /* 0x000000d6d01c723c */ /* 0x080fea000004181c */
[----:B------:R-:W-:Y:S01]  /*90b0*/  FMNMX.FTZ R0, R7, R2, !PT ;  /* 0x0000000207007209 */ /* 0x000fe20007810000 */
[C---:B------:R-:W-:Y:S01]  /*90c0*/  HMMA.16816.F32.BF16 R32, R204.reuse, R214, R32 ;  /* 0x000000d6cc20723c */ /* 0x040fe20000041820 */
[----:B------:R-:W2:Y:S04]  /*90d0*/  LDSM.16.M88.4 R212, [R224+0x1800] ;  /* 0x00180000e0d4783b */ /* 0x000ea80000000200 */
[----:B------:R-:W-:Y:S02]  /*90e0*/  FMNMX.FTZ R2, R16, R132, !PT ;  /* 0x0000008410027209 */ /* 0x000fe40007810000 */
[----:B------:R-:W-:Y:S04]  /*90f0*/  FMNMX.FTZ R132, R8, R137, !PT ;  /* 0x0000008908847209 */ /* 0x000fe80007810000 */
[----:B------:R-:W-:Y:S02]  /*9100*/  FMNMX.FTZ R134, R18, R0, !PT ;  /* 0x0000000012867209 */ /* 0x000fe40007810000 */
[----:B------:R-:W-:Y:S02]  /*9110*/  FMNMX.FTZ R135, R17, R2, !PT ;  /* 0x0000000211877209 */ /* 0x000fe40007810000 */
[----:B------:R-:W-:Y:S02]  /*9120*/  FMNMX.FTZ R0, R10, R138, !PT ;  /* 0x0000008a0a007209 */ /* 0x000fe40007810000 */
[----:B------:R-:W-:Y:S01]  /*9130*/  FMNMX.FTZ R2, R9, R132, !PT ;  /* 0x0000008409027209 */ /* 0x000fe20007810000 */
[-C--:B-1----:R-:W-:Y:S03]  /*9140*/  HMMA.16816.F32.BF16 R36, R204, R216.reuse, R36 ;  /* 0x000000d8cc24723c */ /* 0x082fe60000041824 */
[----:B------:R-:W-:Y:S02]  /*9150*/  FMNMX.FTZ R132, R19, R134, !PT ;  /* 0x0000008613847209 */ /* 0x000fe40007810000 */
[----:B------:R-:W-:Y:S01]  /*9160*/  FMNMX.FTZ R135, R20, R135, !PT ;  /* 0x0000008714877209 */ /* 0x000fe20007810000 */
[C---:B------:R-:W-:Y:S05]  /*9170*/  HMMA.16816.F32.BF16 R40, R208.reuse, R216, R40 ;  /* 0x000000d8d028723c */ /* 0x040fea0000041828 */
[----:B------:R-:W-:Y:S01]  /*9180*/  FMNMX.FTZ R0, R11, R0, !PT ;  /* 0x000000000b007209 */ /* 0x000fe20007810000 */
[-C--:B------:R-:W-:Y:S05]  /*9190*/  HMMA.16816.F32.BF16 R44, R208, R218.reuse, R44 ;  /* 0x000000dad02c723c */ /* 0x080fea000004182c */
[----:B------:R-:W-:Y:S01]  /*91a0*/  FMNMX.FTZ R2, R12, R2, !PT ;  /* 0x000000020c027209 */ /* 0x000fe20007810000 */
[C---:B------:R-:W-:Y:S01]  /*91b0*/  HMMA.16816.F32.BF16 R48, R204.reuse, R218, R48 ;  /* 0x000000dacc30723c */ /* 0x040fe20000041830 */
[----:B------:R-:W1:Y:S04]  /*91c0*/  LDSM.16.M88.4 R216, [R224+0x2000] ;  /* 0x00200000e0d8783b */ /* 0x000e680000000200 */
[----:B------:R-:W-:Y:S01]  /*91d0*/  FMNMX.FTZ R132, R22, R132, !PT ;  /* 0x0000008416847209 */ /* 0x000fe20007810000 */
[-C--:B--2---:R-:W-:Y:S05]  /*91e0*/  HMMA.16816.F32.BF16 R52, R204, R212.reuse, R52 ;  /* 0x000000d4cc34723c */ /* 0x084fea0000041834 */
[----:B------:R-:W-:Y:S01]  /*91f0*/  FMNMX.FTZ R136, R21, R135, !PT ;  /* 0x0000008715887209 */ /* 0x000fe20007810000 */
        /* <DEDUP_REMOVED lines=29> */
[----:B------:R-:W2:Y:S01]  /*93d0*/  LDSM.16.M88.4 R212, [R224+0x3800] ;  /* 0x00380000e0d4783b */ /* 0x000ea20000000200 */
[----:B------:R-:W-:Y:S04]  /*93e0*/  DEPBAR.LE SB0, 0x0 ;  /* 0x000080000000791a */ /* 0x000fe80000000000 */
[----:B------:R-:W-:Y:S02]  /*93f0*/  FMNMX.FTZ R0, R30, R0, !PT ;  /* 0x000000001e007209 */ /* 0x000fe40007810000 */
[----:B------:R-:W-:Y:S01]  /*9400*/  FMNMX.FTZ R2, R29, R2, !PT ;  /* 0x000000021d027209 */ /* 0x000fe20007810000 */
[----:B------:R-:W-:Y:S02]  /*9410*/  BAR.SYNC.DEFER_BLOCKING 0x0 ;  /* 0x0000000000007b1d */ /* 0x000fe40000010000 */
[----:B------:R-:W-:Y:S02]  /*9420*/  FMNMX.FTZ R132, R39, R132, !PT ;  /* 0x0000008427847209 */ /* 0x000fe40007810000 */
[----:B------:R-:W-:Y:S02]  /*9430*/  FMNMX.FTZ R136, R48, R136, !PT ;  /* 0x0000008830887209 */ /* 0x000fe40007810000 */
[----:B------:R-:W-:Y:S02]  /*9440*/  FMNMX.FTZ R0, R31, R0, !PT ;  /* 0x000000001f007209 */ /* 0x000fe40007810000 */
[----:B------:R-:W-:Y:S01]  /*9450*/  FMNMX.FTZ R2, R40, R2, !PT ;  /* 0x0000000228027209 */ /* 0x000fe20007810000 */
[-C--:B-1----:R-:W-:Y:S05]  /*9460*/  HMMA.16816.F32.BF16 R100, R204, R216.reuse, R100 ;  /* 0x000000d8cc64723c */ /* 0x082fea0000041864 */
[----:B------:R-:W-:Y:S01]  /*9470*/  FMNMX.FTZ R132, R50, R132, !PT ;  /* 0x0000008432847209 */ /* 0x000fe20007810000 */
[C---:B------:R-:W-:Y:S05]  /*9480*/  HMMA.16816.F32.BF16 R104, R208.reuse, R216, R104 ;  /* 0x000000d8d068723c */ /* 0x040fea0000041868 */
[----:B------:R-:W-:Y:S01]  /*9490*/  FMNMX.FTZ R136, R49, R136, !PT ;  /* 0x0000008831887209 */ /* 0x000fe20007810000 */
[-C--:B------:R-:W-:Y:S05]  /*94a0*/  HMMA.16816.F32.BF16 R108, R208, R218.reuse, R108 ;  /* 0x000000dad06c723c */ /* 0x080fea000004186c */
[----:B------:R-:W-:Y:S01]  /*94b0*/  FMNMX.FTZ R0, R42, R0, !PT ;  /* 0x000000002a007209 */ /* 0x000fe20007810000 */
[C---:B------:R-:W-:Y:S05]  /*94c0*/  HMMA.16816.F32.BF16 R112, R204.reuse, R218, R112 ;  /* 0x000000dacc70723c */ /* 0x040fea0000041870 */
[----:B------:R-:W-:Y:S01]  /*94d0*/  FMNMX.FTZ R2, R41, R2, !PT ;  /* 0x0000000229027209 */ /* 0x000fe20007810000 */
[-C--:B--2---:R-:W-:Y:S05]  /*94e0*/  HMMA.16816.F32.BF16 R116, R204, R212.reuse, R116 ;  /* 0x000000d4cc74723c */ /* 0x084fea0000041874 */
[----:B------:R-:W-:Y:S01]  /*94f0*/  FMNMX.FTZ R132, R51, R132, !PT ;  /* 0x0000008433847209 */ /* 0x000fe20007810000 */
[C---:B------:R-:W-:Y:S05]  /*9500*/  HMMA.16816.F32.BF16 R120, R208.reuse, R212, R120 ;  /* 0x000000d4d078723c */ /* 0x040fea0000041878 */
[----:B------:R-:W-:Y:S01]  /*9510*/  FMNMX.FTZ R136, R52, R136, !PT ;  /* 0x0000008834887209 */ /* 0x000fe20007810000 */
[-C--:B------:R-:W-:Y:S05]  /*9520*/  HMMA.16816.F32.BF16 R124, R208, R214.reuse, R124 ;  /* 0x000000d6d07c723c */ /* 0x080fea000004187c */
[----:B------:R-:W-:Y:S01]  /*9530*/  FMNMX.FTZ R0, R43, R0, !PT ;  /* 0x000000002b007209 */ /* 0x000fe20007810000 */
[----:B------:R-:W-:Y:S05]  /*9540*/  HMMA.16816.F32.BF16 R128, R204, R214, R128 ;  /* 0x000000d6cc80723c */ /* 0x000fea0000041880 */
[----:B------:R-:W-:Y:S02]  /*9550*/  FMNMX.FTZ R2, R44, R2, !PT ;  /* 0x000000022c027209 */ /* 0x000fe40007810000 */
[----:B------:R-:W-:Y:S04]  /*9560*/  FMNMX.FTZ R132, R54, R132, !PT ;  /* 0x0000008436847209 */ /* 0x000fe80007810000 */
[----:B------:R-:W-:Y:S02]  /*9570*/  FMNMX.FTZ R136, R53, R136, !PT ;  /* 0x0000008835887209 */ /* 0x000fe40007810000 */
        /* <DEDUP_REMOVED lines=71> */
[----:B------:R-:W-:Y:S01]  /*99f0*/  FMNMX.FTZ R136, R129, R136, !PT ;  /* 0x0000008881887209 */ /* 0x000fe20007810000 */
[----:B------:R-:W-:Y:S06]  /*9a00*/  @P0 BRA `(.L_x_9) ;  /* 0xffffffe8002c0947 */ /* 0x000fec000383ffff */
.L_x_8:
[----:B---3--:R-:W-:Y:S01]  /*9a10*/  SHFL.BFLY PT, R135, R136, 0x2, 0x1f ;  /* 0x0c401f0088877f89 */ /* 0x008fe200000e0000 */
[----:B------:R-:W-:Y:S02]  /*9a20*/  FMNMX.FTZ R134, R131, R214, !PT ;  /* 0x000000d683867209 */ /* 0x000fe40007810000 */
[----:B------:R-:W-:Y:S05]  /*9a30*/  FMNMX.FTZ R2, R121, R132, !PT ;  /* 0x0000008479027209 */ /* 0x000fea0007810000 */
[----:B------:R-:W-:Y:S01]  /*9a40*/  STL [R1+0x90], R232 ;  /* 0x000090e801007387 */ /* 0x000fe20000100800 */
[----:B------:R-:W-:Y:S02]  /*9a50*/  FMNMX.FTZ R0, R122, R215, !PT ;  /* 0x000000d77a007209 */ /* 0x000fe40007810000 */
[----:B------:R-:W-:Y:S01]  /*9a60*/  FMNMX.FTZ R2, R124, R2, !PT ;  /* 0x000000027c027209 */ /* 0x000fe20007810000 */
[----:B------:R-:W-:Y:S01]  /*9a70*/  SHFL.BFLY PT, R205, R134, 0x2, 0x1f ;  /* 0x0c401f0086cd7f89 */ /* 0x000fe200000e0000 */
[----:B------:R-:W-:Y:S02]  /*9a80*/  FMNMX.FTZ R0, R123, R0, !PT ;  /* 0x000000007b007209 */ /* 0x000fe40007810000 */
[----:B------:R-:W-:Y:S05]  /*9a90*/  FMNMX.FTZ R132, R125, R2, !PT ;  /* 0x000000027d847209 */ /* 0x000fea0007810000 */
[----:B------:R-:W-:Y:S01]  /*9aa0*/  STL [R1+0x8c], R231 ;  /* 0x00008ce701007387 */ /* 0x000fe20000100800 */
[----:B------:R-:W-:Y:S03]  /*9ab0*/  FMNMX.FTZ R0, R126, R0, !PT ;  /* 0x000000007e007209 */ /* 0x000fe60007810000 */
[----:B------:R-:W-:Y:S01]  /*9ac0*/  SHFL.BFLY PT, R204, R132, 0x2, 0x1f ;  /* 0x0c401f0084cc7f89 */ /* 0x000fe200000e0000 */
[----:B------:R-:W-:Y:S07]  /*9ad0*/  FMNMX.FTZ R0, R127, R0, !PT ;  /* 0x000000007f007209 */ /* 0x000fee0007810000 */
[----:B------:R-:W-:Y:S04]  /*9ae0*/  STL [R1+0x88], R230 ;  /* 0x000088e601007387 */ /* 0x000fe80000100800 */
[----:B------:R-:W1:Y:S08]  /*9af0*/  SHFL.BFLY PT, R2, R0, 0x2, 0x1f ;  /* 0x0c401f0000027f89 */ /* 0x000e7000000e0000 */
[----:B------:R-:W-:Y:S04]  /*9b00*/  STL [R1+0x84], R229 ;  /* 0x000084e501007387 */ /* 0x000fe80000100800 */
[----:B------:R-:W-:Y:S04]  /*9b10*/  STL [R1+0x80], R228 ;  /* 0x000080e401007387 */ /* 0x000fe80000100800 */
[----:B------:R-:W-:Y:S04]  /*9b20*/  STL [R1+0x7c], R227 ;  /* 0x00007ce301007387 */ /* 0x000fe80000100800 */
[----:B------:R-:W-:Y:S04]  /*9b30*/  STL [R1+0x78], R226 ;  /* 0x000078e201007387 */ /* 0x000fe80000100800 */
[----:B------:R-:W-:Y:S01]  /*9b40*/  STL [R1+0x74], R225 ;  /* 0x000074e101007387 */ /* 0x000fe20000100800 */
[----:B-1----:R-:W-:Y:S03]  /*9b50*/  FMNMX.FTZ R2, R0, R2, !PT ;  /* 0x0000000200027209 */ /* 0x002fe60007810000 */
[----:B------:R-:W-:Y:S01]  /*9b60*/  STL [R1+0x70], R224 ;  /* 0x000070e001007387 */ /* 0x000fe20000100800 */
[----:B------:R-:W-:Y:S02]  /*9b70*/  FMNMX.FTZ R136, R136, R135, !PT ;  /* 0x0000008788887209 */ /* 0x000fe40007810000 */
[----:B------:R-:W-:Y:S01]  /*9b80*/  FMNMX.FTZ R134, R134, R205, !PT ;  /* 0x000000cd86867209 */ /* 0x000fe20007810000 */
[----:B------:R-:W-:Y:S01]  /*9b90*/  STL [R1+0x6c], R139 ;  /* 0x00006c8b01007387 */ /* 0x000fe20000100800 */
[----:B------:R-:W-:Y:S03]  /*9ba0*/  FMNMX.FTZ R204, R132, R204, !PT ;  /* 0x000000cc84cc7209 */ /* 0x000fe60007810000 */
[----:B------:R-:W1:Y:S08]  /*9bb0*/  SHFL.BFLY PT, R135, R136, 0x1, 0x1f ;  /* 0x0c201f0088877f89 */ /* 0x000e7000000e0000 */
[----:B------:R-:W2:Y:S08]  /*9bc0*/  SHFL.BFLY PT, R205, R134, 0x1, 0x1f ;  /* 0x0c201f0086cd7f89 */ /* 0x000eb000000e0000 */
[----:B------:R-:W3:Y:S08]  /*9bd0*/  SHFL.BFLY PT, R206, R204, 0x1, 0x1f ;  /* 0x0c201f00ccce7f89 */ /* 0x000ef000000e0000 */
[----:B------:R-:W4:Y:S01]  /*9be0*/  SHFL.BFLY PT, R132, R2, 0x1, 0x1f ;  /* 0x0c201f0002847f89 */ /* 0x000f2200000e0000 */
[----:B-1----:R-:W-:Y:S02]  /*9bf0*/  FMNMX.FTZ R136, R136, R135, !PT ;  /* 0x0000008788887209 */ /* 0x002fe40007810000 */
[----:B--2---:R-:W-:Y:S03]  /*9c00*/  FMNMX.FTZ R135, R134, R205, !PT ;  /* 0x000000cd86877209 */ /* 0x004fe60007810000 */
[C---:B------:R-:W-:Y:S01]  /*9c10*/  FADD.FTZ R0, -R136.reuse, R3 ;  /* 0x0000000388007221 */ /* 0x040fe20000010100 */
[----:B------:R-:W-:Y:S02]  /*9c20*/  FSETP.NEU.FTZ.AND P1, PT, R136, -INF , PT ;  /* 0xff8000008800780b */ /* 0x000fe40003f3d000 */
[----:B---3--:R-:W-:Y:S01]  /*9c30*/  FMNMX.FTZ R134, R204, R206, !PT ;  /* 0x000000cecc867209 */ /* 0x008fe20007810000 */
[----:B------:R-:W-:Y:S01]  /*9c40*/  FMUL.FTZ R3, R0, UR4 ;  /* 0x0000000400037c20 */ /* 0x000fe20008410000 */
[----:B------:R-:W-:Y:S02]  /*9c50*/  FADD.FTZ R0, -R135, R133 ;  /* 0x0000008587007221 */ /* 0x000fe40000010100 */
[----:B------:R-:W-:Y:S01]  /*9c60*/  FSETP.NEU.FTZ.AND P2, PT, R134, -INF , PT ;  /* 0xff8000008600780b */ /* 0x000fe20003f5d000 */
[----:B------:R1:W-:Y:S01]  /*9c70*/  MUFU.EX2 R133, R3 ;  /* 0x0000000300857308 */ /* 0x0003e20000000800 */
[----:B----4-:R-:W-:Y:S05]  /*9c80*/  FMNMX.FTZ R132, R2, R132, !PT ;  /* 0x0000008402847209 */ /* 0x010fea0007810000 */
[----:B------:R-:W-:Y:S01]  /*9c90*/  FMUL.FTZ R204, R132, UR4 ;  /* 0x0000000484cc7c20 */ /* 0x000fe20008410000 */
[----:B-1----:R-:W-:Y:S01]  /*9ca0*/  FMUL.FTZ R3, R0, UR4 ;  /* 0x0000000400037c20 */ /* 0x002fe20008410000 */
[----:B------:R-:W-:Y:S01]  /*9cb0*/  FADD.FTZ R0, -R134, R137 ;  /* 0x0000008986007221 */ /* 0x000fe20000010100 */
[----:B------:R-:W-:Y:S03]  /*9cc0*/  FMUL.FTZ R137, R136, UR4 ;  /* 0x0000000488897c20 */ /* 0x000fe60008410000 */
[----:B------:R-:W-:Y:S01]  /*9cd0*/  FMUL.FTZ R2, R0, UR4 ;  /* 0x0000000400027c20 */ /* 0x000fe20008410000 */
[----:B------:R-:W-:Y:S01]  /*9ce0*/  MUFU.EX2 R3, R3 ;  /* 0x0000000300037308 */ /* 0x000fe20000000800 */
[----:B------:R-:W-:Y:S01]  /*9cf0*/  FSEL R137, R137, RZ, P1 ;  /* 0x000000ff89897208 */ /* 0x000fe20000800000 */
[----:B------:R-:W-:Y:S01]  /*9d00*/  FADD.FTZ R0, -R132, R138 ;  /* 0x0000008a84007221 */ /* 0x000fe20000010100 */
[C---:B------:R-:W-:Y:S01]  /*9d10*/  FMUL.FTZ R138, R135.reuse, UR4 ;  /* 0x00000004878a7c20 */ /* 0x040fe20008410000 */
[----:B------:R-:W-:Y:S02]  /*9d20*/  FSETP.NEU.FTZ.AND P1, PT, R135, -INF , PT ;  /* 0xff8000008700780b */ /* 0x000fe40003f3d000 */
[--C-:B------:R-:W-:Y:S01]  /*9d30*/  FFMA.FTZ R4, R4, UR4, -R137.reuse ;  /* 0x0000000404047c23 */ /* 0x100fe20008010889 */
[--C-:B------:R-:W-:Y:S03]  /*9d40*/  FFMA.FTZ R211, R20, UR4, -R137.reuse ;  /* 0x0000000414d37c23 */ /* 0x100fe60008010889 */
[----:B------:R-:W-:Y:S01]  /*9d50*/  MUFU.EX2 R2, R2 ;  /* 0x0000000200027308 */ /* 0x000fe20000000800 */
[--C-:B------:R-:W-:Y:S01]  /*9d60*/  FFMA.FTZ R215, R21, UR4, -R137.reuse ;  /* 0x0000000415d77c23 */ /* 0x100fe20008010889 */
[--C-:B------:R-:W-:Y:S01]  /*9d70*/  FFMA.FTZ R229, R84, UR4, -R137.reuse ;  /* 0x0000000454e57c23 */ /* 0x100fe20008010889 */
[--C-:B------:R-:W-:Y:S01]  /*9d80*/  FFMA.FTZ R227, R112, UR4, -R137.reuse ;  /* 0x0000000470e37c23 */ /* 0x100fe20008010889 */
[--C-:B------:R-:W-:Y:S01]  /*9d90*/  FFMA.FTZ R230, R65, UR4, -R137.reuse ;  /* 0x0000000441e67c23 */ /* 0x100fe20008010889 */
[--C-:B------:R-:W-:Y:S01]  /*9da0*/  FFMA.FTZ R226, R117, UR4, -R137.reuse ;  /* 0x0000000475e27c23 */ /* 0x100fe20008010889 */
[--C-:B------:R-:W-:Y:S01]  /*9db0*/  FFMA.FTZ R246, R52, UR4, -R137.reuse ;  /* 0x0000000434f67c23 */ /* 0x100fe20008010889 */
[--C-:B------:R-:W-:Y:S03]  /*9dc0*/  FFMA.FTZ R247, R53, UR4, -R137.reuse ;  /* 0x0000000435f77c23 */ /* 0x100fe60008010889 */
[----:B------:R1:W2:Y:S01]  /*9dd0*/  MUFU.EX2 R207, R4 ;  /* 0x0000000400cf7308 */ /* 0x0002a20000000800 */
[--C-:B------:R-:W-:Y:S01]  /*9de0*/  FFMA.FTZ R225, R101, UR4, -R137.reuse ;  /* 0x0000000465e17c23 */ /* 0x100fe20008010889 */
[--C-:B------:R-:W-:Y:S01]  /*9df0*/  FFMA.FTZ R5, R5, UR4, -R137.reuse ;  /* 0x0000000405057c23 */ /* 0x100fe20008010889 */
[--C-:B------:R-:W-:Y:S01]  /*9e00*/  FFMA.FTZ R17, R17, UR4, -R137.reuse ;  /* 0x0000000411117c23 */ /* 0x100fe20008010889 */
[--C-:B------:R-:W-:Y:S01]  /*9e10*/  FFMA.FTZ R16, R16, UR4, -R137.reuse ;  /* 0x0000000410107c23 */ /* 0x100fe20008010889 */
[--C-:B------:R-:W-:Y:S01]  /*9e20*/  FFMA.FTZ R231, R100, UR4, -R137.reuse ;  /* 0x0000000464e77c23 */ /* 0x100fe20008010889 */
[--C-:B------:R-:W-:Y:S01]  /*9e30*/  FFMA.FTZ R252, R69, UR4, -R137.reuse ;  /* 0x0000000445fc7c23 */ /* 0x100fe20008010889 */
[--C-:B------:R-:W-:Y:S03]  /*9e40*/  FFMA.FTZ R251, R80, UR4, -R137.reuse ;  /* 0x0000000450fb7c23 */ /* 0x100fe60008010889 */
[----:B------:R-:W3:Y:S01]  /*9e50*/  MUFU.EX2 R224, R5 ;  /* 0x0000000500e07308 */ /* 0x000ee20000000800 */
[--C-:B------:R-:W-:Y:S01]  /*9e60*/  FFMA.FTZ R250, R81, UR4, -R137.reuse ;  /* 0x0000000451fa7c23 */ /* 0x100fe20008010889 */
[----:B------:R-:W-:Y:S01]  /*9e70*/  FMUL.FTZ R0, R0, UR4 ;  /* 0x0000000400007c20 */ /* 0x000fe20008410000 */
[--C-:B------:R-:W-:Y:S01]  /*9e80*/  FFMA.FTZ R218, R32, UR4, -R137.reuse ;  /* 0x0000000420da7c23 */ /* 0x100fe20008010889 */
[--C-:B------:R-:W-:Y:S01]  /*9e90*/  FFMA.FTZ R32, R96, UR4, -R137.reuse ;  /* 0x0000000460207c23 */ /* 0x100fe20008010889 */
[--C-:B------:R-:W-:Y:S01]  /*9ea0*/  FFMA.FTZ R96, R113, UR4, -R137.reuse ;  /* 0x0000000471607c23 */ /* 0x100fe20008010889 */
[----:B------:R-:W-:Y:S01]  /*9eb0*/  MOV R113, R225 ;  /* 0x000000e100717202 */ /* 0x000fe20000000f00 */
[--C-:B------:R-:W-:Y:S03]  /*9ec0*/  FFMA.FTZ R65, R128, UR4, -R137.reuse ;  /* 0x0000000480417c23 */ /* 0x100fe60008010889 */
[----:B------:R-:W4:Y:S01]  /*9ed0*/  MUFU.EX2 R208, R17 ;  /* 0x0000001100d07308 */ /* 0x000f220000000800 */
[----:B-1----:R-:W-:Y:S01]  /*9ee0*/  FSEL R4, R138, RZ, P1 ;  /* 0x000000ff8a047208 */ /* 0x002fe20000800000 */
[----:B------:R-:W-:Y:S01]  /*9ef0*/  FMUL.FTZ R138, R134, UR4 ;  /* 0x00000004868a7c20 */ /* 0x000fe20008410000 */
[----:B--2---:R-:W-:Y:S01]  /*9f00*/  MOV R101, R207 ;  /* 0x000000cf00657202 */ /* 0x004fe20000000f00 */
[--C-:B------:R-:W-:Y:S01]  /*9f10*/  FFMA.FTZ R213, R48, UR4, -R137.reuse ;  /* 0x0000000430d57c23 */ /* 0x100fe20008010889 */
[----:B------:R-:W-:Y:S01]  /*9f20*/  FSETP.NEU.FTZ.AND P1, PT, R132, -INF , PT ;  /* 0xff8000008400780b */ /* 0x000fe20003f3d000 */
[--C-:B------:R-:W-:Y:S01]  /*9f30*/  FFMA.FTZ R209, R22, UR4, -R4.reuse ;  /* 0x0000000416d17c23 */ /* 0x100fe20008010804 */
[--C-:B------:R-:W-:Y:S03]  /*9f40*/  FFMA.FTZ R207, R23, UR4, -R4.reuse ;  /* 0x0000000417cf7c23 */ /* 0x100fe60008010804 */
[----:B------:R1:W2:Y:S01]  /*9f50*/  MUFU.EX2 R228, R16 ;  /* 0x0000001000e47308 */ /* 0x0002a20000000800 */
[----:B------:R-:W2:Y:S01]  /*9f60*/  LDSM.16.MT88.4 R20, [R220+0x8000] ;  /* 0x00800000dc14783b */ /* 0x000ea20000004200 */
[----:B------:R-:W-:Y:S01]  /*9f70*/  FSEL R138, R138, RZ, P2 ;  /* 0x000000ff8a8a7208 */ /* 0x000fe20001000000 */
[--C-:B------:R-:W-:Y:S01]  /*9f80*/  FFMA.FTZ R18, R18, UR4, -R4.reuse ;  /* 0x0000000412127c23 */ /* 0x100fe20008010804 */
[----:B------:R-:W-:Y:S01]  /*9f90*/  FSEL R204, R204, RZ, P1 ;  /* 0x000000ffcccc7208 */ /* 0x000fe20000800000 */
[--C-:B------:R-:W-:Y:S01]  /*9fa0*/  FFMA.FTZ R19, R19, UR4, -R4.reuse ;  /* 0x0000000413137c23 */ /* 0x100fe20008010804 */
[--C-:B------:R-:W-:Y:S01]  /*9fb0*/  FFMA.FTZ R6, R6, UR4, -R4.reuse ;  /* 0x0000000406067c23 */ /* 0x100fe20008010804 */
[----:B------:R-:W-:Y:S03]  /*9fc0*/  FFMA.FTZ R7, R7, UR4, -R4 ;  /* 0x0000000407077c23 */ /* 0x000fe60008010804 */
[----:B------:R-:W-:Y:S01]  /*9fd0*/  MUFU.EX2 R210, R18 ;  /* 0x0000001200d27308 */ /* 0x000fe20000000800 */
[----:B------:R-:W-:Y:S01]  /*9fe0*/  FFMA.FTZ R8, R8, UR4, -R138 ;  /* 0x0000000408087c23 */ /* 0x000fe2000801088a */
[----:B------:R-:W-:Y:S01]  /*9ff0*/  FFMA.FTZ R11, R11, UR4, -R204 ;  /* 0x000000040b0b7c23 */ /* 0x000fe200080108cc */
[----:B------:R-:W-:Y:S01]  /*a000*/  FFMA.FTZ R242, R55, UR4, -R4 ;  /* 0x0000000437f27c23 */ /* 0x000fe20008010804 */
[----:B------:R-:W-:Y:S01]  /*a010*/  FFMA.FTZ R15, R15, UR4, -R204 ;  /* 0x000000040f0f7c23 */ /* 0x000fe200080108cc */
[--C-:B------:R-:W-:Y:S01]  /*a020*/  FFMA.FTZ R48, R68, UR4, -R137.reuse ;  /* 0x0000000444307c23 */ /* 0x100fe20008010889 */
[----:B---3--:R-:W-:Y:S01]  /*a030*/  F2FP.BF16.F32.PACK_AB R68, R224, R101 ;  /* 0x00000065e044723e */ /* 0x008fe200000010ff */
[--C-:B------:R-:W-:Y:S03]  /*a040*/  FFMA.FTZ R243, R70, UR4, -R4.reuse ;  /* 0x0000000446f37c23 */ /* 0x100fe60008010804 */
[----:B------:R-:W-:Y:S01]  /*a050*/  MUFU.EX2 R219, R19 ;  /* 0x0000001300db7308 */ /* 0x000fe20000000800 */
[----:B----4-:R-:W-:Y:S01]  /*a060*/  MOV R117, R208 ;  /* 0x000000d000757202 */ /* 0x010fe20000000f00 */
[----:B------:R-:W-:Y:S01]  /*a070*/  FFMA.FTZ R240, R82, UR4, -R4 ;  /* 0x0000000452f07c23 */ /* 0x000fe20008010804 */
[----:B-1----:R-:W-:Y:S01]  /*a080*/  FMUL.FTZ R16, R133, R148 ;  /* 0x0000009485107220 */ /* 0x002fe20000410000 */
[--C-:B------:R-:W-:Y:S01]  /*a090*/  FFMA.FTZ R148, R124, UR4, -R138.reuse ;  /* 0x000000047c947c23 */ /* 0x100fe2000801088a */
[----:B--2---:R-:W-:Y:S01]  /*a0a0*/  F2FP.BF16.F32.PACK_AB R70, R117, R228 ;  /* 0x000000e47546723e */ /* 0x004fe200000010ff */
[----:B------:R-:W-:Y:S01]  /*a0b0*/  FFMA.FTZ R9, R9, UR4, -R138 ;  /* 0x0000000409097c23 */ /* 0x000fe2000801088a */
[----:B------:R-:W-:Y:S03]  /*a0c0*/  FFMA.FTZ R10, R10, UR4, -R204 ;  /* 0x000000040a0a7c23 */ /* 0x000fe600080108cc */
[----:B------:R-:W-:Y:S01]  /*a0d0*/  MUFU.EX2 R232, R6 ;  /* 0x0000000600e87308 */ /* 0x000fe20000000800 */
[--C-:B------:R-:W-:Y:S01]  /*a0e0*/  FFMA.FTZ R12, R12, UR4, -R138.reuse ;  /* 0x000000040c0c7c23 */ /* 0x100fe2000801088a */
[----:B------:R-:W-:Y:S01]  /*a0f0*/  FFMA.FTZ R13, R13, UR4, -R138 ;  /* 0x000000040d0d7c23 */ /* 0x000fe2000801088a */
[----:B------:R-:W-:Y:S01]  /*a100*/  FFMA.FTZ R14, R14, UR4, -R204 ;  /* 0x000000040e0e7c23 */ /* 0x000fe200080108cc */
[--C-:B------:R-:W-:Y:S01]  /*a110*/  FFMA.FTZ R244, R67, UR4, -R4.reuse ;  /* 0x0000000443f47c23 */ /* 0x100fe20008010804 */
[--C-:B------:R-:W-:Y:S01]  /*a120*/  FFMA.FTZ R248, R86, UR4, -R4.reuse ;  /* 0x0000000456f87c23 */ /* 0x100fe20008010804 */
[----:B------:R-:W-:Y:S01]  /*a130*/  MOV R5, R239 ;  /* 0x000000ef00057202 */ /* 0x000fe20000000f00 */
[--C-:B------:R-:W-:Y:S03]  /*a140*/  FFMA.FTZ R239, R83, UR4, -R4.reuse ;  /* 0x0000000453ef7c23 */ /* 0x100fe60008010804 */
[----:B------:R-:W1:Y:S01]  /*a150*/  MUFU.EX2 R139, R7 ;  /* 0x00000007008b7308 */ /* 0x000e620000000800 */
[--C-:B------:R-:W-:Y:S01]  /*a160*/  FFMA.FTZ R217, R33, UR4, -R137.reuse ;  /* 0x0000000421d97c23 */ /* 0x100fe20008010889 */
[--C-:B------:R-:W-:Y:S01]  /*a170*/  FFMA.FTZ R97, R97, UR4, -R137.reuse ;  /* 0x0000000461617c23 */ /* 0x100fe20008010889 */
[--C-:B------:R-:W-:Y:S01]  /*a180*/  FFMA.FTZ R206, R34, UR4, -R4.reuse ;  /* 0x0000000422ce7c23 */ /* 0x100fe20008010804 */
[----:B------:R-:W-:Y:S01]  /*a190*/  MOV R34, R231 ;  /* 0x000000e700227202 */ /* 0x000fe20000000f00 */
[--C-:B------:R-:W-:Y:S01]  /*a1a0*/  FFMA.FTZ R231, R114, UR4, -R4.reuse ;  /* 0x0000000472e77c23 */ /* 0x100fe20008010804 */
[--C-:B------:R-:W-:Y:S01]  /*a1b0*/  FFMA.FTZ R205, R35, UR4, -R4.reuse ;  /* 0x0000000423cd7c23 */ /* 0x100fe20008010804 */
[--C-:B------:R-:W-:Y:S03]  /*a1c0*/  FFMA.FTZ R249, R87, UR4, -R4.reuse ;  /* 0x0000000457f97c23 */ /* 0x100fe60008010804 */
[----:B------:R2:W-:Y:S01]  /*a1d0*/  MUFU.EX2 R6, R8 ;  /* 0x0000000800067308 */ /* 0x0005e20000000800 */
[--C-:B------:R-:W-:Y:S01]  /*a1e0*/  FFMA.FTZ R241, R71, UR4, -R4.reuse ;  /* 0x0000000447f17c23 */ /* 0x100fe20008010804 */
[--C-:B------:R-:W-:Y:S01]  /*a1f0*/  FFMA.FTZ R102, R102, UR4, -R4.reuse ;  /* 0x0000000466667c23 */ /* 0x100fe20008010804 */
[----:B------:R-:W-:Y:S01]  /*a200*/  FFMA.FTZ R35, R130, UR4, -R4 ;  /* 0x0000000482237c23 */ /* 0x000fe20008010804 */
[----:B------:R-:W-:Y:S01]  /*a210*/  FFMA.FTZ R130, R88, UR4, -R138 ;  /* 0x0000000458827c23 */ /* 0x000fe2000801088a */
[----:B------:R-:W-:Y:S01]  /*a220*/  FFMA.FTZ R88, R78, UR4, -R204 ;  /* 0x000000044e587c23 */ /* 0x000fe200080108cc */
[----:B------:R-:W-:Y:S01]  /*a230*/  FFMA.FTZ R33, R131, UR4, -R4 ;  /* 0x0000000483217c23 */ /* 0x000fe20008010804 */
[----:B------:R-:W-:Y:S03]  /*a240*/  FFMA.FTZ R131, R89, UR4, -R138 ;  /* 0x0000000459837c23 */ /* 0x000fe6000801088a */
[----:B------:R-:W3:Y:S01]  /*a250*/  MUFU.EX2 R7, R11 ;  /* 0x0000000b00077308 */ /* 0x000ee20000000800 */
[--C-:B------:R-:W-:Y:S01]  /*a260*/  FFMA.FTZ R214, R37, UR4, -R137.reuse ;  /* 0x0000000425d67c23 */ /* 0x100fe20008010889 */
[--C-:B------:R-:W-:Y:S01]  /*a270*/  FFMA.FTZ R37, R85, UR4, -R137.reuse ;  /* 0x0000000455257c23 */ /* 0x100fe20008010889 */
[----:B-1----:R-:W-:Y:S01]  /*a280*/  F2FP.BF16.F32.PACK_AB R69, R139, R232 ;  /* 0x000000e88b45723e */ /* 0x002fe200000010ff */
[----:B------:R-:W-:Y:S01]  /*a290*/  FFMA.FTZ R89, R75, UR4, -R204 ;  /* 0x000000044b597c23 */ /* 0x000fe200080108cc */
[----:B------:R-:W-:Y:S01]  /*a2a0*/  FMUL.FTZ R17, R133, R149 ;  /* 0x0000009585117220 */ /* 0x000fe20000410000 */
[----:B------:R-:W-:Y:S01]  /*a2b0*/  MOV R149, R102 ;  /* 0x0000006600957202 */ /* 0x000fe20000000f00 */
[C---:B------:R-:W-:Y:S03]  /*a2c0*/  FMUL.FTZ R18, R3.reuse, R150 ;  /* 0x0000009603127220 */ /* 0x040fe60000410000 */
[----:B------:R-:W1:Y:S01]  /*a2d0*/  MUFU.EX2 R0, R0 ;  /* 0x0000000000007308 */ /* 0x000e620000000800 */
[----:B--2---:R-:W-:Y:S01]  /*a2e0*/  FMUL.FTZ R8, R2, R140 ;  /* 0x0000008c02087220 */ /* 0x004fe20000410000 */
[----:B------:R-:W-:Y:S01]  /*a2f0*/  FFMA.FTZ R140, R92, UR4, -R138 ;  /* 0x000000045c8c7c23 */ /* 0x000fe2000801088a */
[----:B------:R-:W-:Y:S01]  /*a300*/  FFMA.FTZ R92, R74, UR4, -R204 ;  /* 0x000000044a5c7c23 */ /* 0x000fe200080108cc */
[----:B------:R-:W-:Y:S01]  /*a310*/  FMUL.FTZ R19, R3, R151 ;  /* 0x0000009703137220 */ /* 0x000fe20000410000 */
[----:B------:R-:W-:Y:S01]  /*a320*/  FFMA.FTZ R114, R73, UR4, -R138 ;  /* 0x0000000449727c23 */ /* 0x000fe2000801088a */
[----:B------:R-:W-:Y:S01]  /*a330*/  MOV R73, R113 ;  /* 0x0000007100497202 */ /* 0x000fe20000000f00 */
[----:B------:R-:W-:Y:S03]  /*a340*/  FFMA.FTZ R102, R59, UR4, -R204 ;  /* 0x000000043b667c23 */ /* 0x000fe600080108cc */
[----:B------:R2:W4:Y:S01]  /*a350*/  MUFU.EX2 R84, R9 ;  /* 0x0000000900547308 */ /* 0x0005220000000800 */
[----:B---3--:R-:W-:Y:S01]  /*a360*/  MOV R87, R7 ;  /* 0x0000000700577202 */ /* 0x008fe20000000f00 */
[----:B------:R-:W-:Y:S01]  /*a370*/  FMUL.FTZ R7, R3, R147 ;  /* 0x0000009303077220 */ /* 0x000fe20000410000 */
[----:B------:R-:W-:Y:S01]  /*a380*/  FFMA.FTZ R147, R121, UR4, -R138 ;  /* 0x0000000479937c23 */ /* 0x000fe2000801088a */
[--C-:B------:R-:W-:Y:S01]  /*a390*/  FFMA.FTZ R106, R106, UR4, -R204.reuse ;  /* 0x000000046a6a7c23 */ /* 0x100fe200080108cc */
[--C-:B------:R-:W-:Y:S01]  /*a3a0*/  FFMA.FTZ R107, R107, UR4, -R204.reuse ;  /* 0x000000046b6b7c23 */ /* 0x100fe200080108cc */
[--C-:B------:R-:W-:Y:S01]  /*a3b0*/  FFMA.FTZ R110, R110, UR4, -R204.reuse ;  /* 0x000000046e6e7c23 */ /* 0x100fe200080108cc */
[----:B------:R-:W-:Y:S03]  /*a3c0*/  FFMA.FTZ R111, R111, UR4, -R204 ;  /* 0x000000046f6f7c23 */ /* 0x000fe600080108cc */
[----:B------:R-:W3:Y:S01]  /*a3d0*/  MUFU.EX2 R85, R10 ;  /* 0x0000000a00557308 */ /* 0x000ee20000000800 */
[C---:B-1----:R-:W-:Y:S01]  /*a3e0*/  FMUL.FTZ R11, R0.reuse, R143 ;  /* 0x0000008f000b7220 */ /* 0x042fe20000410000 */
[----:B------:R-:W-:Y:S01]  /*a3f0*/  FMUL.FTZ R59, R0, R191 ;  /* 0x000000bf003b7220 */ /* 0x000fe20000410000 */
[----:B------:R-:W-:Y:S01]  /*a400*/  FFMA.FTZ R143, R105, UR4, -R138 ;  /* 0x00000004698f7c23 */ /* 0x000fe2000801088a */
[--C-:B------:R-:W-:Y:S01]  /*a410*/  FFMA.FTZ R105, R90, UR4, -R204.reuse ;  /* 0x000000045a697c23 */ /* 0x100fe200080108cc */
[--C-:B------:R-:W-:Y:S01]  /*a420*/  FFMA.FTZ R122, R122, UR4, -R204.reuse ;  /* 0x000000047a7a7c23 */ /* 0x100fe200080108cc */
[--C-:B------:R-:W-:Y:S01]  /*a430*/  FFMA.FTZ R123, R123, UR4, -R204.reuse ;  /* 0x000000047b7b7c23 */ /* 0x100fe200080108cc */
[----:B------:R-:W-:Y:S03]  /*a440*/  FFMA.FTZ R126, R126, UR4, -R204 ;  /* 0x000000047e7e7c23 */ /* 0x000fe600080108cc */
[----:B------:R1:W-:Y:S01]  /*a450*/  MUFU.EX2 R112, R12 ;  /* 0x0000000c00707308 */ /* 0x0003e20000000800 */
[----:B--2---:R-:W-:Y:S01]  /*a460*/  FMUL.FTZ R9, R2, R141 ;  /* 0x0000008d02097220 */ /* 0x004fe20000410000 */
[----:B----4-:R-:W-:Y:S01]  /*a470*/  MOV R151, R84 ;  /* 0x0000005400977202 */ /* 0x010fe20000000f00 */
[----:B------:R-:W-:Y:S01]  /*a480*/  FFMA.FTZ R141, R93, UR4, -R138 ;  /* 0x000000045d8d7c23 */ /* 0x000fe2000801088a */
[--C-:B------:R-:W-:Y:S01]  /*a490*/  FFMA.FTZ R128, R39, UR4, -R4.reuse ;  /* 0x0000000427807c23 */ /* 0x100fe20008010804 */
[----:B------:R-:W-:Y:S01]  /*a4a0*/  MOV R39, R210 ;  /* 0x000000d200277202 */ /* 0x000fe20000000f00 */
[--C-:B------:R-:W-:Y:S01]  /*a4b0*/  FFMA.FTZ R210, R51, UR4, -R4.reuse ;  /* 0x0000000433d27c23 */ /* 0x100fe20008010804 */
[----:B------:R-:W-:Y:S03]  /*a4c0*/  MOV R51, R219 ;  /* 0x000000db00337202 */ /* 0x000fe60000000f00 */
[----:B------:R2:W4:Y:S01]  /*a4d0*/  MUFU.EX2 R67, R13 ;  /* 0x0000000d00437308 */ /* 0x0005220000000800 */
[----:B------:R-:W-:Y:S01]  /*a4e0*/  FFMA.FTZ R219, R54, UR4, -R4 ;  /* 0x0000000436db7c23 */ /* 0x000fe20008010804 */
[----:B---3--:R-:W-:Y:S01]  /*a4f0*/  F2FP.BF16.F32.PACK_AB R81, R87, R85 ;  /* 0x000000555751723e */ /* 0x008fe200000010ff */
[----:B------:R-:W3:Y:S01]  /*a500*/  LDSM.16.MT88.4 R52, [R223+0x8000] ;  /* 0x00800000df34783b */ /* 0x000ee20000004200 */
[----:B------:R-:W-:Y:S01]  /*a510*/  F2FP.BF16.F32.PACK_AB R71, R51, R39 ;  /* 0x000000273347723e */ /* 0x000fe200000010ff */
[----:B------:R-:W-:Y:S01]  /*a520*/  FMUL.FTZ R10, R0, R142 ;  /* 0x0000008e000a7220 */ /* 0x000fe20000410000 */
[--C-:B------:R-:W-:Y:S01]  /*a530*/  FFMA.FTZ R142, R104, UR4, -R138.reuse ;  /* 0x00000004688e7c23 */ /* 0x100fe2000801088a */
[--C-:B------:R-:W-:Y:S03]  /*a540*/  FFMA.FTZ R216, R36, UR4, -R137.reuse ;  /* 0x0000000424d87c23 */ /* 0x100fe60008010889 */
[----:B------:R4:W-:Y:S01]  /*a550*/  MUFU.EX2 R86, R14 ;  /* 0x0000000e00567308 */ /* 0x0009e20000000800 */
[----:B-1----:R-:W-:Y:S01]  /*a560*/  FMUL.FTZ R12, R2, R152 ;  /* 0x00000098020c7220 */ /* 0x002fe20000410000 */
[----:B------:R-:W-:Y:S01]  /*a570*/  MOV R36, R5 ;  /* 0x0000000500247202 */ /* 0x000fe20000000f00 */
[----:B------:R-:W-:Y:S01]  /*a580*/  FMUL.FTZ R5, R133, R145 ;  /* 0x0000009185057220 */ /* 0x000fe20000410000 */
[----:B------:R-:W-:Y:S01]  /*a590*/  FFMA.FTZ R145, R108, UR4, -R138 ;  /* 0x000000046c917c23 */ /* 0x000fe2000801088a */
[----:B------:R-:W-:Y:S01]  /*a5a0*/  MOV R152, R101 ;  /* 0x0000006500987202 */ /* 0x000fe20000000f00 */
[----:B------:R-:W-:Y:S01]  /*a5b0*/  FFMA.FTZ R101, R62, UR4, -R204 ;  /* 0x000000043e657c23 */ /* 0x000fe200080108cc */
[----:B------:R-:W-:Y:S03]  /*a5c0*/  FMUL.FTZ R62, R0, R198 ;  /* 0x000000c6003e7220 */ /* 0x000fe60000410000 */
[----:B------:R-:W1:Y:S01]  /*a5d0*/  MUFU.EX2 R225, R15 ;  /* 0x0000000f00e17308 */ /* 0x000e620000000800 */
[--C-:B------:R-:W-:Y:S01]  /*a5e0*/  FFMA.FTZ R212, R49, UR4, -R137.reuse ;  /* 0x0000000431d47c23 */ /* 0x100fe20008010889 */
[--C-:B------:R-:W-:Y:S01]  /*a5f0*/  FFMA.FTZ R64, R64, UR4, -R137.reuse ;  /* 0x0000000440407c23 */ /* 0x100fe20008010889 */
[--C-:B------:R-:W-:Y:S01]  /*a600*/  FFMA.FTZ R100, R116, UR4, -R137.reuse ;  /* 0x0000000474647c23 */ /* 0x100fe20008010889 */
[----:B------:R-:W-:Y:S01]  /*a610*/  FFMA.FTZ R137, R129, UR4, -R137 ;  /* 0x0000000481897c23 */ /* 0x000fe20008010889 */
[--C-:B------:R-:W-:Y:S01]  /*a620*/  FFMA.FTZ R245, R66, UR4, -R4.reuse ;  /* 0x0000000442f57c23 */ /* 0x100fe20008010804 */
[--C-:B------:R-:W-:Y:S01]  /*a630*/  FFMA.FTZ R129, R38, UR4, -R4.reuse ;  /* 0x0000000426817c23 */ /* 0x100fe20008010804 */
[--C-:B------:R-:W-:Y:S03]  /*a640*/  FFMA.FTZ R66, R98, UR4, -R4.reuse ;  /* 0x0000000462427c23 */ /* 0x100fe60008010804 */
[----:B------:R-:W-:Y:S01]  /*a650*/  MUFU.EX2 R211, R211 ;  /* 0x000000d300d37308 */ /* 0x000fe20000000800 */
[--C-:B------:R-:W-:Y:S01]  /*a660*/  FFMA.FTZ R208, R50, UR4, -R4.reuse ;  /* 0x0000000432d07c23 */ /* 0x100fe20008010804 */
[----:B------:R-:W-:Y:S01]  /*a670*/  MOV R98, R6 ;  /* 0x0000000600627202 */ /* 0x000fe20000000f00 */
[--C-:B------:R-:W-:Y:S01]  /*a680*/  FFMA.FTZ R116, R99, UR4, -R4.reuse ;  /* 0x0000000463747c23 */ /* 0x100fe20008010804 */
[--C-:B------:R-:W-:Y:S01]  /*a690*/  FFMA.FTZ R49, R115, UR4, -R4.reuse ;  /* 0x0000000473317c23 */ /* 0x100fe20008010804 */
[--C-:B------:R-:W-:Y:S01]  /*a6a0*/  FFMA.FTZ R50, R118, UR4, -R4.reuse ;  /* 0x0000000476327c23 */ /* 0x100fe20008010804 */
[--C-:B------:R-:W-:Y:S01]  /*a6b0*/  FFMA.FTZ R103, R103, UR4, -R4.reuse ;  /* 0x0000000467677c23 */ /* 0x100fe20008010804 */
[----:B------:R-:W-:Y:S03]  /*a6c0*/  FFMA.FTZ R38, R119, UR4, -R4 ;  /* 0x0000000477267c23 */ /* 0x000fe60008010804 */
[----:B------:R-:W-:Y:S01]  /*a6d0*/  MUFU.EX2 R215, R215 ;  /* 0x000000d700d77308 */ /* 0x000fe20000000800 */
[----:B------:R-:W-:Y:S01]  /*a6e0*/  FMUL.FTZ R4, R133, R144 ;  /* 0x0000009085047220 */ /* 0x000fe20000410000 */
[----:B------:R-:W-:Y:S01]  /*a6f0*/  FMUL.FTZ R6, R3, R146 ;  /* 0x0000009203067220 */ /* 0x000fe20000410000 */
[----:B------:R-:W-:Y:S01]  /*a700*/  F2FP.BF16.F32.PACK_AB R80, R84, R98 ;  /* 0x000000625450723e */ /* 0x000fe200000010ff */
[----:B--2---:R-:W-:Y:S01]  /*a710*/  FMUL.FTZ R13, R2, R153 ;  /* 0x00000099020d7220 */ /* 0x004fe20000410000 */
[----:B----4-:R-:W-:Y:S01]  /*a720*/  F2FP.BF16.F32.PACK_AB R82, R67, R112 ;  /* 0x000000704352723e */ /* 0x010fe200000010ff */
[C---:B------:R-:W-:Y:S01]  /*a730*/  FMUL.FTZ R14, R0.reuse, R154 ;  /* 0x0000009a000e7220 */ /* 0x040fe20000410000 */
[----:B-1----:R-:W-:Y:S03]  /*a740*/  F2FP.BF16.F32.PACK_AB R83, R225, R86 ;  /* 0x00000056e153723e */ /* 0x002fe600000010ff */
[----:B------:R-:W-:Y:S01]  /*a750*/  MUFU.EX2 R209, R209 ;  /* 0x000000d100d17308 */ /* 0x000fe20000000800 */
[-C--:B------:R-:W-:Y:S05]  /*a760*/  HMMA.16816.F32.BF16 R4, R68, R20.reuse, R4 ;  /* 0x000000144404723c */ /* 0x080fea0000041804 */
[----:B------:R-:W-:Y:S01]  /*a770*/  FMUL.FTZ R15, R0, R155 ;  /* 0x0000009b000f7220 */ /* 0x000fe20000410000 */
[C---:B------:R-:W-:Y:S03]  /*a780*/  HMMA.16816.F32.BF16 R8, R80.reuse, R20, R8 ;  /* 0x000000145008723c */ /* 0x040fe60000041808 */
[----:B------:R-:W-:Y:S02]  /*a790*/  MUFU.EX2 R207, R207 ;  /* 0x000000cf00cf7308 */ /* 0x000fe40000000800 */
[--C-:B------:R-:W-:Y:S01]  /*a7a0*/  FFMA.FTZ R113, R76, UR4, -R138.reuse ;  /* 0x000000044c717c23 */ /* 0x100fe2000801088a */
[-C--:B------:R-:W-:Y:S07]  /*a7b0*/  HMMA.16816.F32.BF16 R12, R80, R22.reuse, R12 ;  /* 0x00000016500c723c */ /* 0x080fee000004180c */
[----:B------:R-:W-:Y:S01]  /*a7c0*/  MUFU.EX2 R218, R218 ;  /* 0x000000da00da7308 */ /* 0x000fe20000000800 */
[C---:B------:R-:W-:Y:S01]  /*a7d0*/  FMUL.FTZ R20, R133.reuse, R160 ;  /* 0x000000a085147220 */ /* 0x040fe20000410000 */
[C---:B------:R-:W-:Y:S08]  /*a7e0*/  HMMA.16816.F32.BF16 R16, R68.reuse, R22, R16 ;  /* 0x000000164410723c */ /* 0x040ff00000041810 */
[----:B------:R-:W-:Y:S03]  /*a7f0*/  MUFU.EX2 R217, R217 ;  /* 0x000000d900d97308 */ /* 0x000fe60000000800 */
[----:B------:R-:W-:Y:S01]  /*a800*/  FMUL.FTZ R21, R133, R161 ;  /* 0x000000a185157220 */ /* 0x000fe20000410000 */
[C---:B------:R-:W-:Y:S01]  /*a810*/  FMUL.FTZ R23, R3.reuse, R163 ;  /* 0x000000a303177220 */ /* 0x040fe20000410000 */
[----:B------:R-:W-:Y:S01]  /*a820*/  MOV R163, R32 ;  /* 0x0000002000a37202 */ /* 0x000fe20000000f00 */
[C---:B------:R-:W-:Y:S01]  /*a830*/  FMUL.FTZ R32, R2.reuse, R156 ;  /* 0x0000009c02207220 */ /* 0x040fe20000410000 */
[----:B------:R-:W-:Y:S03]  /*a840*/  MOV R156, R33 ;  /* 0x00000021009c7202 */ /* 0x000fe60000000f00 */
[----:B------:R-:W-:Y:S01]  /*a850*/  MUFU.EX2 R206, R206 ;  /* 0x000000ce00ce7308 */ /* 0x000fe20000000800 */
[----:B------:R-:W-:Y:S01]  /*a860*/  FMUL.FTZ R33, R2, R157 ;  /* 0x0000009d02217220 */ /* 0x000fe20000410000 */
[----:B------:R-:W-:Y:S01]  /*a870*/  FMUL.FTZ R22, R3, R162 ;  /* 0x000000a203167220 */ /* 0x000fe20000410000 */
[----:B------:R-:W-:Y:S01]  /*a880*/  MOV R157, R34 ;  /* 0x00000022009d7202 */ /* 0x000fe20000000f00 */
[C---:B------:R-:W-:Y:S01]  /*a890*/  FMUL.FTZ R34, R0.reuse, R158 ;  /* 0x0000009e00227220 */ /* 0x040fe20000410000 */
[----:B------:R-:W-:Y:S01]  /*a8a0*/  MOV R158, R35 ;  /* 0x00000023009e7202 */ /* 0x000fe20000000f00 */
[----:B------:R-:W-:Y:S01]  /*a8b0*/  FMUL.FTZ R35, R0, R159 ;  /* 0x0000009f00237220 */ /* 0x000fe20000410000 */
[----:B------:R-:W-:Y:S03]  /*a8c0*/  MOV R159, R65 ;  /* 0x00000041009f7202 */ /* 0x000fe60000000f00 */
[----:B------:R-:W-:Y:S01]  /*a8d0*/  MUFU.EX2 R205, R205 ;  /* 0x000000cd00cd7308 */ /* 0x000fe20000000800 */
[--C-:B------:R-:W-:Y:S01]  /*a8e0*/  FFMA.FTZ R65, R28, UR4, -R138.reuse ;  /* 0x000000041c417c23 */ /* 0x100fe2000801088a */
[----:B------:R-:W-:Y:S01]  /*a8f0*/  MOV R28, R38 ;  /* 0x00000026001c7202 */ /* 0x000fe20000000f00 */
[-C--:B---3--:R-:W-:Y:S03]  /*a900*/  HMMA.16816.F32.BF16 R20, R68, R52.reuse, R20 ;  /* 0x000000344414723c */ /* 0x088fe60000041814 */
[----:B------:R-:W-:Y:S01]  /*a910*/  MOV R38, R64 ;  /* 0x0000004000267202 */ /* 0x000fe20000000f00 */
[--C-:B------:R-:W-:Y:S03]  /*a920*/  FFMA.FTZ R115, R72, UR4, -R138.reuse ;  /* 0x0000000448737c23 */ /* 0x100fe6000801088a */
[----:B------:R-:W-:Y:S01]  /*a930*/  MUFU.EX2 R216, R216 ;  /* 0x000000d800d87308 */ /* 0x000fe20000000800 */
[----:B------:R-:W-:Y:S03]  /*a940*/  MOV R76, R112 ;  /* 0x00000070004c7202 */ /* 0x000fe60000000f00 */
[--C-:B------:R-:W-:Y:S01]  /*a950*/  FFMA.FTZ R112, R77, UR4, -R138.reuse ;  /* 0x000000044d707c23 */ /* 0x100fe2000801088a */
[----:B------:R-:W-:Y:S01]  /*a960*/  MOV R104, R36 ;  /* 0x0000002400687202 */ /* 0x000fe20000000f00 */
[C---:B------:R-:W-:Y:S04]  /*a970*/  HMMA.16816.F32.BF16 R32, R80.reuse, R52, R32 ;  /* 0x000000345020723c */ /* 0x040fe80000041820 */
[----:B------:R-:W-:Y:S01]  /*a980*/  MUFU.EX2 R214, R214 ;  /* 0x000000d600d67308 */ /* 0x000fe20000000800 */
[----:B------:R-:W-:Y:S01]  /*a990*/  FMUL.FTZ R36, R2, R168 ;  /* 0x000000a802247220 */ /* 0x000fe20000410000 */
[----:B------:R-:W-:Y:S01]  /*a9a0*/  MOV R93, R38 ;  /* 0x00000026005d7202 */ /* 0x000fe20000000f00 */
[----:B------:R-:W-:Y:S01]  /*a9b0*/  FMUL.FTZ R38, R0, R170 ;  /* 0x000000aa00267220 */ /* 0x000fe20000410000 */
[----:B------:R-:W-:Y:S03]  /*a9c0*/  MOV R77, R39 ;  /* 0x00000027004d7202 */ /* 0x000fe60000000f00 */
[----:B------:R-:W-:Y:S03]  /*a9d0*/  MOV R168, R37 ;  /* 0x0000002500a87202 */ /* 0x000fe60000000f00 */
[----:B------:R-:W-:Y:S01]  /*a9e0*/  MUFU.EX2 R213, R213 ;  /* 0x000000d500d57308 */ /* 0x000fe20000000800 */
[----:B------:R-:W-:Y:S01]  /*a9f0*/  FMUL.FTZ R37, R2, R169 ;  /* 0x000000a902257220 */ /* 0x000fe20000410000 */
[----:B------:R-:W-:Y:S01]  /*aa00*/  FMUL.FTZ R39, R0, R171 ;  /* 0x000000ab00277220 */ /* 0x000fe20000410000 */
[----:B------:R-:W-:Y:S01]  /*aa10*/  MOV R72, R50 ;  /* 0x0000003200487202 */ /* 0x000fe20000000f00 */
[----:B------:R-:W-:Y:S01]  /*aa20*/  FMUL.FTZ R50, R3, R166 ;  /* 0x000000a603327220 */ /* 0x000fe20000410000 */
[----:B------:R-:W-:Y:S01]  /*aa30*/  MOV R150, R49 ;  /* 0x0000003100967202 */ /* 0x000fe20000000f00 */
[C---:B------:R-:W-:Y:S01]  /*aa40*/  FMUL.FTZ R49, R133.reuse, R165 ;  /* 0x000000a585317220 */ /* 0x040fe20000410000 */
[----:B------:R-:W-:Y:S03]  /*aa50*/  MOV R155, R51 ;  /* 0x00000033009b7202 */ /* 0x000fe60000000f00 */
[----:B------:R-:W-:Y:S01]  /*aa60*/  MUFU.EX2 R212, R212 ;  /* 0x000000d400d47308 */ /* 0x000fe20000000800 */
[----:B------:R-:W-:Y:S01]  /*aa70*/  MOV R171, R48 ;  /* 0x0000003000ab7202 */ /* 0x000fe20000000f00 */
[----:B------:R-:W-:Y:S01]  /*aa80*/  FMUL.FTZ R48, R133, R164 ;  /* 0x000000a485307220 */ /* 0x000fe20000410000 */
[----:B------:R-:W-:Y:S01]  /*aa90*/  FMUL.FTZ R51, R3, R167 ;  /* 0x000000a703337220 */ /* 0x000fe20000410000 */
[-C--:B------:R-:W-:Y:S03]  /*aaa0*/  HMMA.16816.F32.BF16 R36, R80, R54.reuse, R36 ;  /* 0x000000365024723c */ /* 0x080fe60000041824 */
[--C-:B------:R-:W-:Y:S03]  /*aab0*/  FFMA.FTZ R64, R29, UR4, -R138.reuse ;  /* 0x000000041d407c23 */ /* 0x100fe6000801088a */
[----:B------:R-:W-:Y:S01]  /*aac0*/  MUFU.EX2 R208, R208 ;  /* 0x000000d000d07308 */ /* 0x000fe20000000800 */
[----:B------:R-:W-:Y:S01]  /*aad0*/  MOV R29, R96 ;  /* 0x00000060001d7202 */ /* 0x000fe20000000f00 */
[C---:B------:R-:W-:Y:S01]  /*aae0*/  HMMA.16816.F32.BF16 R48, R68.reuse, R54, R48 ;  /* 0x000000364430723c */ /* 0x040fe20000041830 */
[----:B------:R-:W1:Y:S03]  /*aaf0*/  LDSM.16.MT88.4 R52, [R221+0x8000] ;  /* 0x00800000dd34783b */ /* 0x000e660000004200 */
[--C-:B------:R-:W-:Y:S04]  /*ab00*/  FFMA.FTZ R96, R40, UR4, -R138.reuse ;  /* 0x0000000428607c23 */ /* 0x100fe8000801088a */
[----:B------:R-:W-:Y:S03]  /*ab10*/  MUFU.EX2 R210, R210 ;  /* 0x000000d200d27308 */ /* 0x000fe60000000800 */
[----:B------:R-:W-:Y:S01]  /*ab20*/  MOV R40, R97 ;  /* 0x0000006100287202 */ /* 0x000fe20000000f00 */
[--C-:B------:R-:W-:Y:S01]  /*ab30*/  FFMA.FTZ R97, R41, UR4, -R138.reuse ;  /* 0x0000000429617c23 */ /* 0x100fe2000801088a */
[----:B------:R-:W-:Y:S01]  /*ab40*/  MOV R170, R103 ;  /* 0x0000006700aa7202 */ /* 0x000fe20000000f00 */
[--C-:B------:R-:W-:Y:S01]  /*ab50*/  FFMA.FTZ R99, R44, UR4, -R138.reuse ;  /* 0x000000042c637c23 */ /* 0x100fe2000801088a */
[----:B------:R-:W-:Y:S03]  /*ab60*/  MOV R162, R86 ;  /* 0x0000005600a27202 */ /* 0x000fe60000000f00 */
[----:B------:R-:W-:Y:S01]  /*ab70*/  MUFU.EX2 R191, R88 ;  /* 0x0000005800bf7308 */ /* 0x000fe20000000800 */
[----:B------:R-:W-:Y:S01]  /*ab80*/  MOV R41, R98 ;  /* 0x0000006200297202 */ /* 0x000fe20000000f00 */
[--C-:B------:R-:W-:Y:S01]  /*ab90*/  FFMA.FTZ R86, R25, UR4, -R138.reuse ;  /* 0x0000000419567c23 */ /* 0x100fe2000801088a */
[--C-:B------:R-:W-:Y:S01]  /*aba0*/  FFMA.FTZ R98, R45, UR4, -R138.reuse ;  /* 0x000000042d627c23 */ /* 0x100fe2000801088a */
[----:B------:R-:W-:Y:S01]  /*abb0*/  FMUL.FTZ R25, R133, R177 ;  /* 0x000000b185197220 */ /* 0x000fe20000410000 */
[----:B------:R-:W-:Y:S01]  /*abc0*/  MOV R44, R67 ;  /* 0x00000043002c7202 */ /* 0x000fe20000000f00 */
[--C-:B------:R-:W-:Y:S01]  /*abd0*/  FFMA.FTZ R119, R56, UR4, -R138.reuse ;  /* 0x0000000438777c23 */ /* 0x100fe2000801088a */
[----:B------:R-:W-:Y:S03]  /*abe0*/  MOV R45, R66 ;  /* 0x00000042002d7202 */ /* 0x000fe60000000f00 */
[----:B------:R-:W-:Y:S01]  /*abf0*/  MUFU.EX2 R246, R246 ;  /* 0x000000f600f67308 */ /* 0x000fe20000000800 */
[----:B------:R-:W-:Y:S01]  /*ac00*/  MOV R108, R170 ;  /* 0x000000aa006c7202 */ /* 0x000fe20000000f00 */
[----:B------:R-:W-:Y:S01]  /*ac10*/  FFMA.FTZ R118, R57, UR4, -R138 ;  /* 0x0000000439767c23 */ /* 0x000fe2000801088a */
[----:B------:R-:W-:Y:S01]  /*ac20*/  MOV R177, R171 ;  /* 0x000000ab00b17202 */ /* 0x000fe20000000f00 */
[--C-:B------:R-:W-:Y:S01]  /*ac30*/  FFMA.FTZ R57, R30, UR4, -R204.reuse ;  /* 0x000000041e397c23 */ /* 0x100fe200080108cc */
[----:B------:R-:W-:Y:S01]  /*ac40*/  MOV R170, R104 ;  /* 0x0000006800aa7202 */ /* 0x000fe20000000f00 */
[--C-:B------:R-:W-:Y:S01]  /*ac50*/  FFMA.FTZ R56, R31, UR4, -R204.reuse ;  /* 0x000000041f387c23 */ /* 0x100fe200080108cc */
[----:B------:R-:W-:Y:S03]  /*ac60*/  MOV R171, R168 ;  /* 0x000000a800ab7202 */ /* 0x000fe60000000f00 */
[----:B------:R-:W-:Y:S01]  /*ac70*/  MUFU.EX2 R247, R247 ;  /* 0x000000f700f77308 */ /* 0x000fe20000000800 */
[----:B------:R-:W-:Y:S01]  /*ac80*/  MOV R168, R77 ;  /* 0x0000004d00a87202 */ /* 0x000fe20000000f00 */
[C---:B------:R-:W-:Y:S01]  /*ac90*/  FMUL.FTZ R30, R0.reuse, R174 ;  /* 0x000000ae001e7220 */ /* 0x040fe20000410000 */
[----:B------:R-:W-:Y:S01]  /*aca0*/  MOV R104, R76 ;  /* 0x0000004c00687202 */ /* 0x000fe20000000f00 */
[----:B------:R-:W-:Y:S01]  /*acb0*/  FMUL.FTZ R31, R0, R175 ;  /* 0x000000af001f7220 */ /* 0x000fe20000410000 */
[----:B------:R-:W-:Y:S01]  /*acc0*/  MOV R77, R73 ;  /* 0x00000049004d7202 */ /* 0x000fe20000000f00 */
[----:B------:R-:W-:Y:S01]  /*acd0*/  FFMA.FTZ R67, R42, UR4, -R204 ;  /* 0x000000042a437c23 */ /* 0x000fe200080108cc */
[----:B------:R-:W-:Y:S03]  /*ace0*/  MOV R76, R72 ;  /* 0x00000048004c7202 */ /* 0x000fe60000000f00 */
[----:B------:R-:W-:Y:S01]  /*acf0*/  MUFU.EX2 R219, R219 ;  /* 0x000000db00db7308 */ /* 0x000fe20000000800 */
[----:B------:R-:W-:Y:S01]  /*ad00*/  MOV R154, R117 ;  /* 0x00000075009a7202 */ /* 0x000fe20000000f00 */
[----:B------:R-:W-:Y:S01]  /*ad10*/  FFMA.FTZ R117, R60, UR4, -R138 ;  /* 0x000000043c757c23 */ /* 0x000fe2000801088a */
[----:B------:R-:W-:Y:S01]  /*ad20*/  MOV R73, R45 ;  /* 0x0000002d00497202 */ /* 0x000fe20000000f00 */
[--C-:B------:R-:W-:Y:S01]  /*ad30*/  FFMA.FTZ R60, R27, UR4, -R204.reuse ;  /* 0x000000041b3c7c23 */ /* 0x100fe200080108cc */
[----:B------:R-:W-:Y:S01]  /*ad40*/  MOV R72, R44 ;  /* 0x0000002c00487202 */ /* 0x000fe20000000f00 */
[----:B------:R-:W-:Y:S01]  /*ad50*/  FMUL.FTZ R27, R3, R179 ;  /* 0x000000b3031b7220 */ /* 0x000fe20000410000 */
[----:B------:R-:W-:Y:S03]  /*ad60*/  MOV R90, R76 ;  /* 0x0000004c005a7202 */ /* 0x000fe60000000f00 */
[----:B------:R-:W-:Y:S01]  /*ad70*/  MUFU.EX2 R124, R60 ;  /* 0x0000003c007c7308 */ /* 0x000fe20000000800 */
[----:B------:R-:W-:Y:S01]  /*ad80*/  MOV R179, R77 ;  /* 0x0000004d00b37202 */ /* 0x000fe20000000f00 */
[----:B------:R-:W-:Y:S01]  /*ad90*/  FFMA.FTZ R66, R43, UR4, -R204 ;  /* 0x000000042b427c23 */ /* 0x000fe200080108cc */
[----:B------:R-:W-:Y:S01]  /*ada0*/  MOV R76, R73 ;  /* 0x00000049004c7202 */ /* 0x000fe20000000f00 */
[C---:B------:R-:W-:Y:S01]  /*adb0*/  FMUL.FTZ R42, R0.reuse, R186 ;  /* 0x000000ba002a7220 */ /* 0x040fe20000410000 */
[----:B------:R-:W-:Y:S01]  /*adc0*/  MOV R77, R72 ;  /* 0x00000048004d7202 */ /* 0x000fe20000000f00 */
[----:B------:R-:W-:Y:S01]  /*add0*/  FMUL.FTZ R43, R0, R187 ;  /* 0x000000bb002b7220 */ /* 0x000fe20000410000 */
[----:B------:R-:W-:Y:S03]  /*ade0*/  MOV R153, R116 ;  /* 0x0000007400997202 */ /* 0x000fe60000000f00 */
[----:B------:R-:W-:Y:S01]  /*adf0*/  MUFU.EX2 R242, R242 ;  /* 0x000000f200f27308 */ /* 0x000fe20000000800 */
[----:B------:R-:W-:Y:S01]  /*ae00*/  MOV R161, R87 ;  /* 0x0000005700a17202 */ /* 0x000fe20000000f00 */
[--C-:B------:R-:W-:Y:S01]  /*ae10*/  FFMA.FTZ R116, R61, UR4, -R138.reuse ;  /* 0x000000043d747c23 */ /* 0x100fe2000801088a */
[----:B------:R-:W2:Y:S01]  /*ae20*/  LDSM.16.MT88.4 R72, [R222+0x8000] ;  /* 0x00800000de48783b */ /* 0x000ea20000004200 */
[----:B------:R-:W-:Y:S01]  /*ae30*/  FFMA.FTZ R87, R24, UR4, -R138 ;  /* 0x0000000418577c23 */ /* 0x000fe2000801088a */
[--C-:B------:R-:W-:Y:S01]  /*ae40*/  FFMA.FTZ R61, R26, UR4, -R204.reuse ;  /* 0x000000041a3d7c23 */ /* 0x100fe200080108cc */
[----:B------:R-:W-:Y:S01]  /*ae50*/  FMUL.FTZ R24, R133, R176 ;  /* 0x000000b085187220 */ /* 0x000fe20000410000 */
[C---:B------:R-:W-:Y:S03]  /*ae60*/  FMUL.FTZ R26, R3.reuse, R178 ;  /* 0x000000b2031a7220 */ /* 0x040fe60000410000 */
[----:B------:R-:W-:Y:S01]  /*ae70*/  MUFU.EX2 R121, R87 ;  /* 0x0000005700797308 */ /* 0x000fe20000000800 */
[----:B------:R-:W-:Y:S01]  /*ae80*/  MOV R169, R100 ;  /* 0x0000006400a97202 */ /* 0x000fe20000000f00 */
[----:B------:R-:W-:Y:S01]  /*ae90*/  FFMA.FTZ R84, R46, UR4, -R204 ;  /* 0x000000042e547c23 */ /* 0x000fe200080108cc */
[----:B------:R-:W-:Y:S01]  /*aea0*/  MOV R45, R41 ;  /* 0x00000029002d7202 */ /* 0x000fe20000000f00 */
[----:B------:R-:W-:Y:S01]  /*aeb0*/  FMUL.FTZ R46, R3, R182 ;  /* 0x000000b6032e7220 */ /* 0x000fe20000410000 */
[----:B------:R-:W-:Y:S01]  /*aec0*/  MOV R44, R40 ;  /* 0x00000028002c7202 */ /* 0x000fe20000000f00 */
[-C--:B-1----:R-:W-:Y:S04]  /*aed0*/  HMMA.16816.F32.BF16 R24, R68, R52.reuse, R24 ;  /* 0x000000344418723c */ /* 0x082fe80000041818 */
[----:B------:R-:W-:Y:S01]  /*aee0*/  MUFU.EX2 R245, R245 ;  /* 0x000000f500f57308 */ /* 0x000fe20000000800 */
[----:B------:R-:W-:Y:S01]  /*aef0*/  MOV R41, R29 ;  /* 0x0000001d00297202 */ /* 0x000fe20000000f00 */
[C---:B------:R-:W-:Y:S01]  /*af00*/  FMUL.FTZ R29, R2.reuse, R173 ;  /* 0x000000ad021d7220 */ /* 0x040fe20000410000 */
[----:B------:R-:W-:Y:S01]  /*af10*/  MOV R40, R28 ;  /* 0x0000001c00287202 */ /* 0x000fe20000000f00 */
[C---:B------:R-:W-:Y:S03]  /*af20*/  FMUL.FTZ R28, R2.reuse, R172 ;  /* 0x000000ac021c7220 */ /* 0x040fe60000410000 */
[----:B------:R-:W-:Y:S01]  /*af30*/  MOV R164, R169 ;  /* 0x000000a900a47202 */ /* 0x000fe20000000f00 */
[----:B------:R-:W-:Y:S02]  /*af40*/  FFMA.FTZ R144, R109, UR4, -R138 ;  /* 0x000000046d907c23 */ /* 0x000fe4000801088a */
[----:B------:R-:W-:Y:S01]  /*af50*/  MUFU.EX2 R244, R244 ;  /* 0x000000f400f47308 */ /* 0x000fe20000000800 */
[----:B------:R-:W-:Y:S01]  /*af60*/  MOV R169, R93 ;  /* 0x0000005d00a97202 */ /* 0x000fe20000000f00 */
[--C-:B------:R-:W-:Y:S01]  /*af70*/  FFMA.FTZ R93, R79, UR4, -R204.reuse ;  /* 0x000000044f5d7c23 */ /* 0x100fe200080108cc */
[C---:B------:R-:W-:Y:S04]  /*af80*/  HMMA.16816.F32.BF16 R28, R80.reuse, R52, R28 ;  /* 0x00000034501c723c */ /* 0x040fe8000004181c */
[----:B------:R-:W-:Y:S03]  /*af90*/  MOV R78, R41 ;  /* 0x00000029004e7202 */ /* 0x000fe60000000f00 */
[----:B------:R-:W-:Y:S01]  /*afa0*/  MUFU.EX2 R177, R177 ;  /* 0x000000b100b17308 */ /* 0x000fe20000000800 */
[----:B------:R-:W-:Y:S03]  /*afb0*/  MOV R79, R40 ;  /* 0x00000028004f7202 */ /* 0x000fe60000000f00 */
[C---:B------:R-:W-:Y:S01]  /*afc0*/  FMUL.FTZ R40, R2.reuse, R184 ;  /* 0x000000b802287220 */ /* 0x040fe20000410000 */
[----:B------:R-:W-:Y:S01]  /*afd0*/  FMUL.FTZ R41, R2, R185 ;  /* 0x000000b902297220 */ /* 0x000fe20000410000 */
[----:B------:R-:W-:Y:S01]  /*afe0*/  MOV R160, R85 ;  /* 0x0000005500a07202 */ /* 0x000fe20000000f00 */
[--C-:B------:R-:W-:Y:S01]  /*aff0*/  FFMA.FTZ R85, R47, UR4, -R204.reuse ;  /* 0x000000042f557c23 */ /* 0x100fe200080108cc */
[----:B------:R-:W-:Y:S01]  /*b000*/  MOV R173, R164 ;  /* 0x000000a400ad7202 */ /* 0x000fe20000000f00 */
[----:B------:R-:W-:Y:S03]  /*b010*/  FMUL.FTZ R47, R3, R183 ;  /* 0x000000b7032f7220 */ /* 0x000fe60000410000 */
[-C--:B------:R-:W-:Y:S01]  /*b020*/  HMMA.16816.F32.BF16 R40, R80, R54.reuse, R40 ;  /* 0x000000365028723c */ /* 0x080fe20000041828 */
[----:B------:R-:W-:Y:S02]  /*b030*/  MUFU.EX2 R252, R252 ;  /* 0x000000fc00fc7308 */ /* 0x000fe40000000800 */
[----:B------:R-:W-:Y:S01]  /*b040*/  MOV R164, R45 ;  /* 0x0000002d00a47202 */ /* 0x000fe20000000f00 */
[C---:B------:R-:W-:Y:S01]  /*b050*/  FMUL.FTZ R45, R133.reuse, R181 ;  /* 0x000000b5852d7220 */ /* 0x040fe20000410000 */
[----:B------:R-:W-:Y:S01]  /*b060*/  MOV R165, R44 ;  /* 0x0000002c00a57202 */ /* 0x000fe20000000f00 */
[C---:B------:R-:W-:Y:S01]  /*b070*/  FMUL.FTZ R44, R133.reuse, R180 ;  /* 0x000000b4852c7220 */ /* 0x040fe20000410000 */
[----:B------:R-:W-:Y:S01]  /*b080*/  MOV R178, R158 ;  /* 0x0000009e00b27202 */ /* 0x000fe20000000f00 */
[C---:B------:R-:W-:Y:S03]  /*b090*/  FMUL.FTZ R52, R133.reuse, R192 ;  /* 0x000000c085347220 */ /* 0x040fe60000410000 */
[----:B------:R-:W-:Y:S01]  /*b0a0*/  MUFU.EX2 R181, R98 ;  /* 0x0000006200b57308 */ /* 0x000fe20000000800 */
[----:B------:R-:W-:Y:S01]  /*b0b0*/  MOV R172, R159 ;  /* 0x0000009f00ac7202 */ /* 0x000fe20000000f00 */
[----:B------:R-:W-:Y:S01]  /*b0c0*/  FMUL.FTZ R53, R133, R193 ;  /* 0x000000c185357220 */ /* 0x000fe20000410000 */
[C---:B------:R-:W-:Y:S04]  /*b0d0*/  HMMA.16816.F32.BF16 R44, R68.reuse, R54, R44 ;  /* 0x00000036442c723c */ /* 0x040fe8000004182c */
[----:B------:R-:W-:Y:S01]  /*b0e0*/  MOV R159, R162 ;  /* 0x000000a2009f7202 */ /* 0x000fe20000000f00 */
[--C-:B------:R-:W-:Y:S01]  /*b0f0*/  FFMA.FTZ R103, R58, UR4, -R204.reuse ;  /* 0x000000043a677c23 */ /* 0x100fe200080108cc */
[----:B------:R-:W-:Y:S01]  /*b100*/  MOV R158, R161 ;  /* 0x000000a1009e7202 */ /* 0x000fe20000000f00 */
[C---:B------:R-:W-:Y:S01]  /*b110*/  FMUL.FTZ R54, R3.reuse, R194 ;  /* 0x000000c203367220 */ /* 0x040fe20000410000 */
[----:B------:R-:W-:Y:S01]  /*b120*/  MOV R162, R151 ;  /* 0x0000009700a27202 */ /* 0x000fe20000000f00 */
[----:B------:R-:W-:Y:S02]  /*b130*/  MUFU.EX2 R243, R243 ;  /* 0x000000f300f37308 */ /* 0x000fe40000000800 */
[----:B------:R-:W-:Y:S01]  /*b140*/  MOV R161, R150 ;  /* 0x0000009600a17202 */ /* 0x000fe20000000f00 */
[----:B------:R-:W-:Y:S01]  /*b150*/  FMUL.FTZ R55, R3, R195 ;  /* 0x000000c303377220 */ /* 0x000fe20000410000 */
[----:B------:R-:W-:Y:S01]  /*b160*/  MOV R174, R108 ;  /* 0x0000006c00ae7202 */ /* 0x000fe20000000f00 */
[--C-:B------:R-:W-:Y:S01]  /*b170*/  FFMA.FTZ R108, R94, UR4, -R204.reuse ;  /* 0x000000045e6c7c23 */ /* 0x100fe200080108cc */
[----:B------:R-:W-:Y:S01]  /*b180*/  MOV R175, R171 ;  /* 0x000000ab00af7202 */ /* 0x000fe20000000f00 */
[----:B------:R-:W3:Y:S03]  /*b190*/  LDL.LU R94, [R1+0x18] ;  /* 0x00001800015e7983 */ /* 0x000ee60000300800 */
[----:B------:R1:W-:Y:S01]  /*b1a0*/  MUFU.EX2 R150, R57 ;  /* 0x0000003900967308 */ /* 0x0003e20000000800 */
[----:B------:R-:W-:Y:S01]  /*b1b0*/  MOV R171, R169 ;  /* 0x000000a900ab7202 */ /* 0x000fe20000000f00 */
[-C--:B--2---:R-:W-:Y:S03]  /*b1c0*/  HMMA.16816.F32.BF16 R52, R68, R72.reuse, R52 ;  /* 0x000000484434723c */ /* 0x084fe60000041834 */
[----:B------:R-:W-:Y:S01]  /*b1d0*/  MOV R169, R104 ;  /* 0x0000006800a97202 */ /* 0x000fe20000000f00 */
[--C-:B------:R-:W-:Y:S01]  /*b1e0*/  FFMA.FTZ R104, R91, UR4, -R204.reuse ;  /* 0x000000045b687c23 */ /* 0x100fe200080108cc */
[----:B------:R-:W-:Y:S03]  /*b1f0*/  FMUL.FTZ R58, R0, R190 ;  /* 0x000000be003a7220 */ /* 0x000fe60000410000 */
[----:B------:R2:W-:Y:S03]  /*b200*/  MUFU.EX2 R151, R56 ;  /* 0x0000003800977308 */ /* 0x0005e60000000800 */
[--C-:B------:R-:W-:Y:S01]  /*b210*/  FFMA.FTZ R100, R63, UR4, -R204.reuse ;  /* 0x000000043f647c23 */ /* 0x100fe200080108cc */
[--C-:B------:R-:W-:Y:S01]  /*b220*/  FFMA.FTZ R109, R95, UR4, -R204.reuse ;  /* 0x000000045f6d7c23 */ /* 0x100fe200080108cc */
[----:B------:R-:W-:Y:S01]  /*b230*/  FFMA.FTZ R204, R127, UR4, -R204 ;  /* 0x000000047fcc7c23 */ /* 0x000fe200080108cc */
[----:B------:R-:W-:Y:S01]  /*b240*/  MOV R127, R232 ;  /* 0x000000e8007f7202 */ /* 0x000fe20000000f00 */
[--C-:B------:R-:W-:Y:S01]  /*b250*/  FFMA.FTZ R146, R120, UR4, -R138.reuse ;  /* 0x0000000478927c23 */ /* 0x100fe2000801088a */
[----:B------:R4:W5:Y:S01]  /*b260*/  LDL.LU R232, [R1+0x90] ;  /* 0x0000900001e87983 */ /* 0x0009620000300800 */
[----:B-1----:R-:W-:Y:S01]  /*b270*/  FMUL.FTZ R57, R2, R189 ;  /* 0x000000bd02397220 */ /* 0x002fe20000410000 */
[----:B------:R-:W-:Y:S01]  /*b280*/  MOV R91, R149 ;  /* 0x00000095005b7202 */ /* 0x000fe20000000f00 */
[----:B------:R-:W-:Y:S01]  /*b290*/  FFMA.FTZ R138, R125, UR4, -R138 ;  /* 0x000000047d8a7c23 */ /* 0x000fe2000801088a */
[----:B------:R-:W-:Y:S01]  /*b2a0*/  MOV R95, R152 ;  /* 0x00000098005f7202 */ /* 0x000fe20000000f00 */
[----:B------:R1:W-:Y:S01]  /*b2b0*/  MUFU.EX2 R149, R65 ;  /* 0x0000004100957308 */ /* 0x0003e20000000800 */
[----:B------:R-:W-:Y:S01]  /*b2c0*/  MOV R180, R154 ;  /* 0x0000009a00b47202 */ /* 0x000fe20000000f00 */
[----:B------:R-:W-:Y:S01]  /*b2d0*/  FMUL.FTZ R63, R0, R199 ;  /* 0x000000c7003f7220 */ /* 0x000fe20000410000 */
[----:B------:R-:W-:Y:S01]  /*b2e0*/  MOV R187, R153 ;  /* 0x0000009900bb7202 */ /* 0x000fe20000000f00 */
[C---:B--2---:R-:W-:Y:S01]  /*b2f0*/  FMUL.FTZ R56, R2.reuse, R188 ;  /* 0x000000bc02387220 */ /* 0x044fe20000410000 */
[----:B------:R-:W-:Y:S01]  /*b300*/  MOV R182, R77 ;  /* 0x0000004d00b67202 */ /* 0x000fe20000000f00 */
[C---:B------:R-:W-:Y:S01]  /*b310*/  FMUL.FTZ R60, R2.reuse, R196 ;  /* 0x000000c4023c7220 */ /* 0x040fe20000410000 */
[----:B------:R-:W-:Y:S03]  /*b320*/  MOV R166, R170 ;  /* 0x000000aa00a67202 */ /* 0x000fe60000000f00 */
[----:B------:R2:W-:Y:S01]  /*b330*/  MUFU.EX2 R152, R64 ;  /* 0x0000004000987308 */ /* 0x0005e20000000800 */
[----:B------:R-:W-:Y:S01]  /*b340*/  MOV R167, R156 ;  /* 0x0000009c00a77202 */ /* 0x000fe20000000f00 */
[C---:B------:R-:W-:Y:S01]  /*b350*/  HMMA.16816.F32.BF16 R56, R80.reuse, R72, R56 ;  /* 0x000000485038723c */ /* 0x040fe20000041838 */
[----:B------:R-:W4:Y:S03]  /*b360*/  LDL.LU R72, [R1+0x1c] ;  /* 0x00001c0001487983 */ /* 0x000f260000300800 */
[----:B------:R-:W-:Y:S04]  /*b370*/  MOV R87, R180 ;  /* 0x000000b400577202 */ /* 0x000fe80000000f00 */
[----:B------:R2:W-:Y:S03]  /*b380*/  MUFU.EX2 R125, R86 ;  /* 0x00000056007d7308 */ /* 0x0005e60000000800 */
[C---:B-1----:R-:W-:Y:S01]  /*b390*/  FMUL.FTZ R65, R133.reuse, R201 ;  /* 0x000000c985417220 */ /* 0x042fe20000410000 */
[----:B------:R-:W-:Y:S02]  /*b3a0*/  MOV R183, R155 ;  /* 0x0000009b00b77202 */ /* 0x000fe40000000f00 */
[----:B------:R-:W-:Y:S04]  /*b3b0*/  MOV R185, R164 ;  /* 0x000000a400b97202 */ /* 0x000fe80000000f00 */
[----:B------:R1:W-:Y:S01]  /*b3c0*/  MUFU.EX2 R153, R67 ;  /* 0x0000004300997308 */ /* 0x0003e20000000800 */
[----:B--2---:R-:W-:Y:S01]  /*b3d0*/  FMUL.FTZ R64, R133, R200 ;  /* 0x000000c885407220 */ /* 0x004fe20000410000 */
[----:B------:R-:W-:Y:S02]  /*b3e0*/  MOV R186, R173 ;  /* 0x000000ad00ba7202 */ /* 0x000fe40000000f00 */
[----:B------:R-:W-:Y:S02]  /*b3f0*/  MOV R176, R157 ;  /* 0x0000009d00b07202 */ /* 0x000fe40000000f00 */
[----:B------:R-:W-:Y:S04]  /*b400*/  MOV R170, R163 ;  /* 0x000000a300aa7202 */ /* 0x000fe80000000f00 */
[----:B------:R2:W-:Y:S01]  /*b410*/  MUFU.EX2 R154, R66 ;  /* 0x00000042009a7308 */ /* 0x0005e20000000800 */
[----:B------:R-:W-:Y:S02]  /*b420*/  MOV R86, R87 ;  /* 0x0000005700567202 */ /* 0x000fe40000000f00 */
[----:B------:R-:W-:Y:S02]  /*b430*/  MOV R87, R183 ;  /* 0x000000b700577202 */ /* 0x000fe40000000f00 */
[----:B------:R-:W-:Y:S02]  /*b440*/  MOV R173, R79 ;  /* 0x0000004f00ad7202 */ /* 0x000fe40000000f00 */
[----:B------:R-:W-:Y:S03]  /*b450*/  MOV R183, R182 ;  /* 0x000000b600b77202 */ /* 0x000fe60000000f00 */
[----:B------:R2:W-:Y:S01]  /*b460*/  MUFU.EX2 R157, R129 ;  /* 0x00000081009d7308 */ /* 0x0005e20000000800 */
[----:B------:R-:W-:Y:S01]  /*b470*/  MOV R163, R160 ;  /* 0x000000a000a37202 */ /* 0x000fe20000000f00 */
[C---:B-1----:R-:W-:Y:S01]  /*b480*/  FMUL.FTZ R67, R3.reuse, R203 ;  /* 0x000000cb03437220 */ /* 0x042fe20000410000 */
[----:B------:R-:W-:Y:S02]  /*b490*/  MOV R182, R185 ;  /* 0x000000b900b67202 */ /* 0x000fe40000000f00 */
[----:B------:R-:W-:Y:S02]  /*b4a0*/  MOV R195, R86 ;  /* 0x0000005600c37202 */ /* 0x000fe40000000f00 */
[----:B------:R-:W-:Y:S03]  /*b4b0*/  MOV R86, R162 ;  /* 0x000000a200567202 */ /* 0x000fe60000000f00 */
        /* <DEDUP_REMOVED lines=10> */
[----:B------:R2:W2:Y:S01]  /*b560*/  MUFU.EX2 R120, R61 ;  /* 0x0000003d00787308 */ /* 0x0004a20000000800 */
[----:B-1----:R-:W-:Y:S02]  /*b570*/  MOV R128, R158 ;  /* 0x0000009e00807202 */ /* 0x002fe40000000f00 */
[----:B------:R-:W-:Y:S02]  /*b580*/  MOV R188, R87 ;  /* 0x0000005700bc7202 */ /* 0x000fe40000000f00 */
[----:B------:R-:W-:Y:S02]  /*b590*/  MOV R200, R128 ;  /* 0x0000008000c87202 */ /* 0x000fe40000000f00 */
[----:B------:R-:W-:Y:S03]  /*b5a0*/  MOV R184, R76 ;  /* 0x0000004c00b87202 */ /* 0x000fe60000000f00 */
[----:B------:R1:W-:Y:S01]  /*b5b0*/  MUFU.EX2 R155, R97 ;  /* 0x00000061009b7308 */ /* 0x0003e20000000800 */
[----:B--2---:R-:W-:Y:S02]  /*b5c0*/  MOV R96, R129 ;  /* 0x0000008100607202 */ /* 0x004fe40000000f00 */
[----:B------:R-:W-:Y:S02]  /*b5d0*/  MOV R129, R168 ;  /* 0x000000a800817202 */ /* 0x000fe40000000f00 */
[----:B------:R-:W-:Y:S05]  /*b5e0*/  MOV R87, R161 ;  /* 0x000000a100577202 */ /* 0x000fea0000000f00 */
[----:B------:R-:W-:Y:S01]  /*b5f0*/  MUFU.EX2 R164, R84 ;  /* 0x0000005400a47308 */ /* 0x000fe20000000800 */
[----:B------:R-:W-:Y:S01]  /*b600*/  FMUL.FTZ R61, R2, R197 ;  /* 0x000000c5023d7220 */ /* 0x000fe20000410000 */
[----:B------:R-:W-:Y:S02]  /*b610*/  MOV R197, R189 ;  /* 0x000000bd00c57202 */ /* 0x000fe40000000f00 */
[----:B------:R-:W-:Y:S02]  /*b620*/  F2FP.BF16.F32.PACK_AB R73, R124, R120 ;  /* 0x000000787c49723e */ /* 0x000fe400000010ff */
[----:B------:R-:W-:Y:S02]  /*b630*/  MOV R198, R87 ;  /* 0x0000005700c67202 */ /* 0x000fe40000000f00 */
[-C--:B------:R-:W-:Y:S02]  /*b640*/  HMMA.16816.F32.BF16 R60, R80, R74.reuse, R60 ;  /* 0x0000004a503c723c */ /* 0x080fe4000004183c */
[----:B------:R-:W-:Y:S01]  /*b650*/  MUFU.EX2 R168, R92 ;  /* 0x0000005c00a87308 */ /* 0x000fe20000000800 */
[----:B------:R-:W-:Y:S01]  /*b660*/  LDSM.16.MT88.4 R80, [R223+0x8800] ;  /* 0x00880000df50783b */ /* 0x000fe20000004200 */
[----:B-1----:R-:W-:Y:S02]  /*b670*/  MOV R97, R228 ;  /* 0x000000e400617202 */ /* 0x002fe40000000f00 */
[----:B------:R-:W-:Y:S06]  /*b680*/  HMMA.16816.F32.BF16 R64, R68, R74, R64 ;  /* 0x0000004a4440723c */ /* 0x000fec0000041840 */
[----:B------:R-:W-:Y:S01]  /*b690*/  MUFU.EX2 R159, R119 ;  /* 0x00000077009f7308 */ /* 0x000fe20000000800 */
[----:B------:R-:W-:Y:S04]  /*b6a0*/  F2FP.BF16.F32.PACK_AB R68, R215, R211 ;  /* 0x000000d3d744723e */ /* 0x000fe800000010ff */
[----:B------:R-:W-:Y:S05]  /*b6b0*/  F2FP.BF16.F32.PACK_AB R69, R207, R209 ;  /* 0x000000d1cf45723e */ /* 0x000fea00000010ff */
[----:B------:R-:W-:Y:S01]  /*b6c0*/  MUFU.EX2 R180, R85 ;  /* 0x0000005500b47308 */ /* 0x000fe20000000800 */
[----:B------:R-:W-:Y:S02]  /*b6d0*/  F2FP.BF16.F32.PACK_AB R70, R217, R218 ;  /* 0x000000dad946723e */ /* 0x000fe400000010ff */
[----:B------:R-:W-:Y:S02]  /*b6e0*/  F2FP.BF16.F32.PACK_AB R71, R205, R206 ;  /* 0x000000cecd47723e */ /* 0x000fe400000010ff */
[----:B------:R-:W-:Y:S02]  /*b6f0*/  F2FP.BF16.F32.PACK_AB R74, R152, R149 ;  /* 0x00000095984a723e */ /* 0x000fe400000010ff */
[----:B------:R-:W-:Y:S03]  /*b700*/  F2FP.BF16.F32.PACK_AB R75, R151, R150 ;  /* 0x00000096974b723e */ /* 0x000fe600000010ff */
[----:B------:R-:W-:Y:S10]  /*b710*/  MUFU.EX2 R190, R93 ;  /* 0x0000005d00be7308 */ /* 0x000ff40000000800 */
        /* <DEDUP_REMOVED lines=19> */
[----:B------:R-:W-:Y:S01]  /*b850*/  MUFU.EX2 R110, R110 ;  /* 0x0000006e006e7308 */ /* 0x000fe20000000800 */
[----:B---3--:R-:W-:Y:S01]  /*b860*/  FFMA.FTZ R133, R133, R94, R95 ;  /* 0x0000005e85857223 */ /* 0x008fe2000001005f */
[----:B------:R-:W-:Y:S02]  /*b870*/  MOV R94, R175 ;  /* 0x000000af005e7202 */ /* 0x000fe40000000f00 */
[----:B------:R-:W-:Y:S01]  /*b880*/  MOV R95, R174 ;  /* 0x000000ae005f7202 */ /* 0x000fe20000000f00 */
[----:B------:R-:W-:Y:S01]  /*b890*/  FADD.FTZ R133, R224, R133 ;  /* 0x00000085e0857221 */ /* 0x000fe20000010000 */
[----:B------:R-:W-:Y:S04]  /*b8a0*/  MOV R175, R165 ;  /* 0x000000a500af7202 */ /* 0x000fe80000000f00 */
[----:B------:R-:W-:Y:S01]  /*b8b0*/  MUFU.EX2 R111, R111 ;  /* 0x0000006f006f7308 */ /* 0x000fe20000000800 */
[----:B------:R-:W-:Y:S02]  /*b8c0*/  MOV R174, R78 ;  /* 0x0000004e00ae7202 */ /* 0x000fe40000000f00 */
[----:B------:R-:W-:Y:S01]  /*b8d0*/  MOV R185, R175 ;  /* 0x000000af00b97202 */ /* 0x000fe20000000f00 */
[----:B------:R-:W1:Y:S01]  /*b8e0*/  LDSM.16.MT88.4 R76, [R220+0x8800] ;  /* 0x00880000dc4c783b */ /* 0x000e620000004200 */
[----:B------:R-:W-:Y:S02]  /*b8f0*/  MOV R175, R174 ;  /* 0x000000ae00af7202 */ /* 0x000fe40000000f00 */
[----:B------:R-:W-:Y:S03]  /*b900*/  MOV R174, R173 ;  /* 0x000000ad00ae7202 */ /* 0x000fe60000000f00 */
[----:B------:R2:W3:Y:S01]  /*b910*/  MUFU.EX2 R165, R99 ;  /* 0x0000006300a57308 */ /* 0x0004e20000000800 */
[----:B------:R-:W-:Y:S02]  /*b920*/  MOV R173, R172 ;  /* 0x000000ac00ad7202 */ /* 0x000fe40000000f00 */
[----:B------:R-:W-:Y:S02]  /*b930*/  MOV R172, R178 ;  /* 0x000000b200ac7202 */ /* 0x000fe40000000f00 */
[----:B------:R-:W-:Y:S02]  /*b940*/  MOV R183, R174 ;  /* 0x000000ae00b77202 */ /* 0x000fe40000000f00 */
[----:B------:R-:W-:Y:S03]  /*b950*/  MOV R174, R229 ;  /* 0x000000e500ae7202 */ /* 0x000fe60000000f00 */
[----:B------:R3:W1:Y:S01]  /*b960*/  MUFU.EX2 R178, R230 ;  /* 0x000000e600b27308 */ /* 0x0006620000000800 */
[----:B------:R-:W-:Y:S02]  /*b970*/  MOV R182, R173 ;  /* 0x000000ad00b67202 */ /* 0x000fe40000000f00 */
[----:B------:R-:W-:Y:S02]  /*b980*/  MOV R173, R172 ;  /* 0x000000ac00ad7202 */ /* 0x000fe40000000f00 */
[----:B------:R-:W-:Y:S02]  /*b990*/  MOV R194, R185 ;  /* 0x000000b900c27202 */ /* 0x000fe40000000f00 */
[----:B------:R-:W-:Y:S03]  /*b9a0*/  MOV R193, R175 ;  /* 0x000000af00c17202 */ /* 0x000fe60000000f00 */
[----:B------:R-:W-:Y:S01]  /*b9b0*/  MUFU.EX2 R174, R174 ;  /* 0x000000ae00ae7308 */ /* 0x000fe20000000800 */
[----:B--2---:R-:W-:Y:S02]  /*b9c0*/  MOV R99, R201 ;  /* 0x000000c900637202 */ /* 0x004fe40000000f00 */
[----:B------:R-:W-:Y:S01]  /*b9d0*/  MOV R201, R96 ;  /* 0x0000006000c97202 */ /* 0x000fe20000000f00 */
[----:B----4-:R-:W-:Y:S01]  /*b9e0*/  FFMA.FTZ R3, R3, R72, R127 ;  /* 0x0000004803037223 */ /* 0x010fe2000001007f */
[----:B------:R-:W-:Y:S02]  /*b9f0*/  MOV R127, R187 ;  /* 0x000000bb007f7202 */ /* 0x000fe40000000f00 */
[----:B------:R-:W-:Y:S01]  /*ba00*/  MOV R187, R186 ;  /* 0x000000ba00bb7202 */ /* 0x000fe20000000f00 */
[----:B------:R-:W-:Y:S01]  /*ba10*/  FADD.FTZ R3, R139, R3 ;  /* 0x000000038b037221 */ /* 0x000fe20000010000 */
[----:B------:R-:W-:Y:S01]  /*ba20*/  MOV R186, R95 ;  /* 0x0000005f00ba7202 */ /* 0x000fe20000000f00 */
[----:B------:R-:W-:Y:S01]  /*ba30*/  MUFU.EX2 R175, R116 ;  /* 0x0000007400af7308 */ /* 0x000fe20000000800 */
[----:B------:R-:W-:Y:S02]  /*ba40*/  MOV R95, R94 ;  /* 0x0000005e005f7202 */ /* 0x000fe40000000f00 */
[----:B------:R-:W-:Y:S02]  /*ba50*/  MOV R94, R231 ;  /* 0x000000e7005e7202 */ /* 0x000fe40000000f00 */
[----:B------:R2:W5:Y:S01]  /*ba60*/  LDL.LU R231, [R1+0x8c] ;  /* 0x00008c0001e77983 */ /* 0x0005620000300800 */
[----:B------:R-:W-:Y:S02]  /*ba70*/  MOV R96, R200 ;  /* 0x000000c800607202 */ /* 0x000fe40000000f00 */
[----:B------:R-:W-:Y:S01]  /*ba80*/  MOV R200, R199 ;  /* 0x000000c700c87202 */ /* 0x000fe20000000f00 */
[----:B---3--:R2:W5:Y:S01]  /*ba90*/  LDL.LU R230, [R1+0x88] ;  /* 0x0000880001e67983 */ /* 0x0085620000300800 */
[-C--:B-1----:R-:W-:Y:S03]  /*baa0*/  HMMA.16816.F32.BF16 R4, R68, R76.reuse, R4 ;  /* 0x0000004c4404723c */ /* 0x082fe60000041804 */
[----:B------:R2:W5:Y:S01]  /*bab0*/  LDL.LU R229, [R1+0x84] ;  /* 0x0000840001e57983 */ /* 0x0005620000300800 */
[----:B------:R-:W-:Y:S02]  /*bac0*/  MOV R199, R197 ;  /* 0x000000c500c77202 */ /* 0x000fe40000000f00 */
[----:B------:R-:W-:Y:S01]  /*bad0*/  MOV R197, R196 ;  /* 0x000000c400c57202 */ /* 0x000fe20000000f00 */
[----:B------:R2:W5:Y:S01]  /*bae0*/  LDL.LU R228, [R1+0x80] ;  /* 0x0000800001e47983 */ /* 0x0005620000300800 */
[----:B------:R-:W-:Y:S03]  /*baf0*/  MOV R196, R188 ;  /* 0x000000bc00c47202 */ /* 0x000fe60000000f00 */
[----:B------:R-:W-:Y:S02]  /*bb00*/  MOV R188, R195 ;  /* 0x000000c300bc7202 */ /* 0x000fe40000000f00 */
[----:B------:R-:W-:Y:S02]  /*bb10*/  MOV R195, R127 ;  /* 0x0000007f00c37202 */ /* 0x000fe40000000f00 */
[----:B------:R-:W-:Y:S02]  /*bb20*/  MOV R98, R199 ;  /* 0x000000c700627202 */ /* 0x000fe40000000f00 */
[----:B------:R-:W-:Y:S02]  /*bb30*/  MOV R86, R187 ;  /* 0x000000bb00567202 */ /* 0x000fe40000000f00 */
[----:B------:R-:W-:Y:S01]  /*bb40*/  MOV R199, R197 ;  /* 0x000000c500c77202 */ /* 0x000fe20000000f00 */
[----:B------:R-:W-:Y:S01]  /*bb50*/  MUFU.EX2 R187, R114 ;  /* 0x0000007200bb7308 */ /* 0x000fe20000000800 */
[----:B------:R-:W-:Y:S02]  /*bb60*/  MOV R127, R227 ;  /* 0x000000e3007f7202 */ /* 0x000fe40000000f00 */
[----:B------:R-:W-:Y:S01]  /*bb70*/  MOV R197, R196 ;  /* 0x000000c400c57202 */ /* 0x000fe20000000f00 */
[----:B------:R2:W5:Y:S01]  /*bb80*/  LDL.LU R227, [R1+0x7c] ;  /* 0x00007c0001e37983 */ /* 0x0005620000300800 */
[----:B------:R-:W-:Y:S02]  /*bb90*/  MOV R196, R188 ;  /* 0x000000bc00c47202 */ /* 0x000fe40000000f00 */
[----:B------:R-:W-:Y:S02]  /*bba0*/  MOV R188, R195 ;  /* 0x000000c300bc7202 */ /* 0x000fe40000000f00 */
[----:B------:R-:W-:Y:S02]  /*bbb0*/  MOV R195, R86 ;  /* 0x0000005600c37202 */ /* 0x000fe40000000f00 */
[----:B------:R-:W-:Y:S02]  /*bbc0*/  MOV R86, R226 ;  /* 0x000000e200567202 */ /* 0x000fe40000000f00 */
[----:B------:R2:W5:Y:S01]  /*bbd0*/  LDL.LU R226, [R1+0x78] ;  /* 0x0000780001e27983 */ /* 0x0005620000300800 */
[----:B------:R-:W-:Y:S01]  /*bbe0*/  MOV R202, R200 ;  /* 0x000000c800ca7202 */ /* 0x000fe20000000f00 */
[----:B------:R-:W-:Y:S01]  /*bbf0*/  MUFU.EX2 R188, R188 ;  /* 0x000000bc00bc7308 */ /* 0x000fe20000000800 */
[----:B------:R-:W-:Y:S01]  /*bc00*/  MOV R200, R225 ;  /* 0x000000e100c87202 */ /* 0x000fe20000000f00 */
[----:B------:R-:W3:Y:S01]  /*bc10*/  LDL.LU R84, [R1+0x20] ;  /* 0x0000200001547983 */ /* 0x000ee20000300800 */
[----:B------:R-:W-:Y:S02]  /*bc20*/  F2FP.BF16.F32.PACK_AB R72, R125, R121 ;  /* 0x000000797d48723e */ /* 0x000fe400000010ff */
[----:B------:R-:W-:Y:S01]  /*bc30*/  MOV R87, R94 ;  /* 0x0000005e00577202 */ /* 0x000fe20000000f00 */
[----:B------:R2:W5:Y:S01]  /*bc40*/  LDL.LU R225, [R1+0x74] ;  /* 0x0000740001e17983 */ /* 0x0005620000300800 */
[----:B------:R-:W-:Y:S03]  /*bc50*/  MOV R94, R179 ;  /* 0x000000b3005e7202 */ /* 0x000fe60000000f00 */
[----:B------:R1:W-:Y:S01]  /*bc60*/  MUFU.EX2 R179, R89 ;  /* 0x0000005900b37308 */ /* 0x0003e20000000800 */
[C---:B------:R-:W-:Y:S01]  /*bc70*/  HMMA.16816.F32.BF16 R8, R72.reuse, R76, R8 ;  /* 0x0000004c4808723c */ /* 0x040fe20000041808 */
[----:B------:R-:W4:Y:S03]  /*bc80*/  LDL.LU R92, [R1+0x24] ;  /* 0x00002400015c7983 */ /* 0x000f260000300800 */
[----:B------:R-:W-:Y:S01]  /*bc90*/  MOV R118, R201 ;  /* 0x000000c900767202 */ /* 0x000fe20000000f00 */
[----:B------:R2:W5:Y:S01]  /*bca0*/  LDL.LU R224, [R1+0x70] ;  /* 0x0000700001e07983 */ /* 0x0005620000300800 */
[-C--:B------:R-:W-:Y:S03]  /*bcb0*/  HMMA.16816.F32.BF16 R12, R72, R78.reuse, R12 ;  /* 0x0000004e480c723c */ /* 0x080fe6000004180c */
[----:B------:R2:W5:Y:S02]  /*bcc0*/  LDL.LU R139, [R1+0x6c] ;  /* 0x00006c00018b7983 */ /* 0x0005640000300800 */
[----:B------:R-:W-:Y:S01]  /*bcd0*/  MOV R201, R91 ;  /* 0x0000005b00c97202 */ /* 0x000fe20000000f00 */
[C---:B------:R-:W-:Y:S01]  /*bce0*/  HMMA.16816.F32.BF16 R16, R68.reuse, R78, R16 ;  /* 0x0000004e4410723c */ /* 0x040fe20000041810 */
[----:B------:R-:W1:Y:S04]  /*bcf0*/  LDSM.16.MT88.4 R76, [R221+0x8800] ;  /* 0x00880000dd4c783b */ /* 0x000e680000004200 */
[----:B------:R-:W-:Y:S01]  /*bd00*/  MOV R119, R99 ;  /* 0x0000006300777202 */ /* 0x000fe20000000f00 */
[-C--:B------:R-:W-:Y:S05]  /*bd10*/  HMMA.16816.F32.BF16 R20, R68, R80.reuse, R20 ;  /* 0x000000504414723c */ /* 0x080fea0000041814 */
[----:B------:R-:W-:Y:S01]  /*bd20*/  MOV R99, R199 ;  /* 0x000000c700637202 */ /* 0x000fe20000000f00 */
[C---:B------:R-:W-:Y:S05]  /*bd30*/  HMMA.16816.F32.BF16 R32, R72.reuse, R80, R32 ;  /* 0x000000504820723c */ /* 0x040fea0000041820 */
[----:B------:R-:W-:Y:S01]  /*bd40*/  MOV R199, R87 ;  /* 0x0000005700c77202 */ /* 0x000fe20000000f00 */
[-C--:B------:R-:W-:Y:S05]  /*bd50*/  HMMA.16816.F32.BF16 R36, R72, R82.reuse, R36 ;  /* 0x000000524824723c */ /* 0x080fea0000041824 */
[----:B------:R-:W-:Y:S01]  /*bd60*/  MOV R203, R96 ;  /* 0x0000006000cb7202 */ /* 0x000fe20000000f00 */
[C---:B------:R-:W-:Y:S01]  /*bd70*/  HMMA.16816.F32.BF16 R48, R68.reuse, R82, R48 ;  /* 0x000000524430723c */ /* 0x040fe20000041830 */
[----:B------:R-:W2:Y:S04]  /*bd80*/  LDSM.16.MT88.4 R80, [R222+0x8800] ;  /* 0x00880000de50783b */ /* 0x000ea80000004200 */
[----:B------:R-:W-:Y:S02]  /*bd90*/  MOV R96, R196 ;  /* 0x000000c400607202 */ /* 0x000fe40000000f00 */
[----:B------:R-:W-:Y:S04]  /*bda0*/  MOV R196, R86 ;  /* 0x0000005600c47202 */ /* 0x000fe80000000f00 */
[----:B------:R-:W-:Y:S01]  /*bdb0*/  MOV R128, R186 ;  /* 0x000000ba00807202 */ /* 0x000fe20000000f00 */
[----:B------:R-:W-:Y:S01]  /*bdc0*/  MUFU.EX2 R101, R196 ;  /* 0x000000c400657308 */ /* 0x000fe20000000800 */
[----:B------:R-:W-:Y:S02]  /*bdd0*/  MOV R186, R95 ;  /* 0x0000005f00ba7202 */ /* 0x000fe40000000f00 */
[----:B------:R-:W-:Y:S01]  /*bde0*/  MOV R95, R169 ;  /* 0x000000a9005f7202 */ /* 0x000fe20000000f00 */
[-C--:B-1----:R-:W-:Y:S03]  /*bdf0*/  HMMA.16816.F32.BF16 R24, R68, R76.reuse, R24 ;  /* 0x0000004c4418723c */ /* 0x082fe60000041818 */
[----:B------:R-:W-:Y:S03]  /*be00*/  MOV R103, R119 ;  /* 0x0000007700677202 */ /* 0x000fe60000000f00 */
[----:B------:R-:W-:Y:S01]  /*be10*/  MUFU.EX2 R169, R115 ;  /* 0x0000007300a97308 */ /* 0x000fe20000000800 */
[----:B------:R-:W-:Y:S01]  /*be20*/  MOV R119, R97 ;  /* 0x0000006100777202 */ /* 0x000fe20000000f00 */
[C---:B------:R-:W-:Y:S04]  /*be30*/  HMMA.16816.F32.BF16 R28, R72.reuse, R76, R28 ;  /* 0x0000004c481c723c */ /* 0x040fe8000004181c */
[----:B------:R-:W-:Y:S02]  /*be40*/  MOV R97, R94 ;  /* 0x0000005e00617202 */ /* 0x000fe40000000f00 */
[-C--:B------:R-:W-:Y:S02]  /*be50*/  HMMA.16816.F32.BF16 R40, R72, R78.reuse, R40 ;  /* 0x0000004e4828723c */ /* 0x080fe40000041828 */
[----:B------:R-:W-:Y:S03]  /*be60*/  MUFU.EX2 R186, R186 ;  /* 0x000000ba00ba7308 */ /* 0x000fe60000000800 */
[----:B------:R-:W-:Y:S01]  /*be70*/  MOV R172, R176 ;  /* 0x000000b000ac7202 */ /* 0x000fe20000000f00 */
[C---:B------:R-:W-:Y:S01]  /*be80*/  HMMA.16816.F32.BF16 R44, R68.reuse, R78, R44 ;  /* 0x0000004e442c723c */ /* 0x040fe2000004182c */
[----:B------:R-:W1:Y:S05]  /*be90*/  LDSM.16.MT88.4 R76, [R220+0x9000] ;  /* 0x00900000dc4c783b */ /* 0x000e6a0000004200 */
[----:B------:R-:W-:Y:S01]  /*bea0*/  MUFU.EX2 R176, R100 ;  /* 0x0000006400b07308 */ /* 0x000fe20000000800 */
[----:B------:R-:W-:Y:S01]  /*beb0*/  MOV R185, R170 ;  /* 0x000000aa00b97202 */ /* 0x000fe20000000f00 */
[-C--:B--2---:R-:W-:Y:S08]  /*bec0*/  HMMA.16816.F32.BF16 R52, R68, R80.reuse, R52 ;  /* 0x000000504434723c */ /* 0x084ff00000041834 */
[----:B------:R-:W2:Y:S01]  /*bed0*/  MUFU.EX2 R170, R117 ;  /* 0x0000007500aa7308 */ /* 0x000ea20000000800 */
[C---:B------:R-:W-:Y:S04]  /*bee0*/  HMMA.16816.F32.BF16 R56, R72.reuse, R80, R56 ;  /* 0x000000504838723c */ /* 0x040fe80000041838 */
[----:B------:R-:W-:Y:S02]  /*bef0*/  MOV R189, R194 ;  /* 0x000000c200bd7202 */ /* 0x000fe40000000f00 */
[-C--:B------:R-:W-:Y:S03]  /*bf00*/  HMMA.16816.F32.BF16 R60, R72, R82.reuse, R60 ;  /* 0x00000052483c723c */ /* 0x080fe6000004183c */
[----:B------:R-:W-:Y:S02]  /*bf10*/  MUFU.EX2 R185, R185 ;  /* 0x000000b900b97308 */ /* 0x000fe40000000800 */
[----:B------:R-:W-:Y:S01]  /*bf20*/  MOV R194, R193 ;  /* 0x000000c100c27202 */ /* 0x000fe20000000f00 */
[----:B------:R-:W-:Y:S01]  /*bf30*/  HMMA.16816.F32.BF16 R64, R68, R82, R64 ;  /* 0x000000524440723c */ /* 0x000fe20000041840 */
[----:B------:R-:W-:Y:S06]  /*bf40*/  LDSM.16.MT88.4 R80, [R223+0x9800] ;  /* 0x00980000df50783b */ /* 0x000fec0000004200 */
[----:B------:R-:W-:Y:S01]  /*bf50*/  MUFU.EX2 R193, R112 ;  /* 0x0000007000c17308 */ /* 0x000fe20000000800 */
[----:B------:R-:W-:Y:S03]  /*bf60*/  F2FP.BF16.F32.PACK_AB R74, R181, R165 ;  /* 0x000000a5b54a723e */ /* 0x000fe600000010ff */
[----:B------:R-:W-:Y:S02]  /*bf70*/  F2FP.BF16.F32.PACK_AB R68, R214, R216 ;  /* 0x000000d8d644723e */ /* 0x000fe400000010ff */
[----:B------:R-:W-:Y:S04]  /*bf80*/  F2FP.BF16.F32.PACK_AB R69, R160, R157 ;  /* 0x0000009da045723e */ /* 0x000fe800000010ff */
[----:B------:R-:W-:Y:S01]  /*bf90*/  MUFU.EX2 R189, R189 ;  /* 0x000000bd00bd7308 */ /* 0x000fe20000000800 */
[----:B------:R-:W-:Y:S02]  /*bfa0*/  F2FP.BF16.F32.PACK_AB R70, R212, R213 ;  /* 0x000000d5d446723e */ /* 0x000fe400000010ff */
[----:B------:R-:W-:Y:S02]  /*bfb0*/  F2FP.BF16.F32.PACK_AB R71, R210, R208 ;  /* 0x000000d0d247723e */ /* 0x000fe400000010ff */
[----:B------:R-:W-:Y:S02]  /*bfc0*/  F2FP.BF16.F32.PACK_AB R75, R180, R164 ;  /* 0x000000a4b44b723e */ /* 0x000fe400000010ff */
[----:B------:R-:W-:Y:S03]  /*bfd0*/  F2FP.BF16.F32.PACK_AB R72, R155, R156 ;  /* 0x0000009c9b48723e */ /* 0x000fe600000010ff */
[----:B------:R-:W-:Y:S01]  /*bfe0*/  MUFU.EX2 R112, R199 ;  /* 0x000000c700707308 */ /* 0x000fe20000000800 */
[----:B------:R-:W-:Y:S01]  /*bff0*/  F2FP.BF16.F32.PACK_AB R73, R154, R153 ;  /* 0x000000999a49723e */ /* 0x000fe200000010ff */
[-C--:B-1----:R-:W-:Y:S06]  /*c000*/  HMMA.16816.F32.BF16 R4, R68, R76.reuse, R4 ;  /* 0x0000004c4404723c */ /* 0x082fec0000041804 */
[C---:B------:R-:W-:Y:S06]  /*c010*/  HMMA.16816.F32.BF16 R8, R72.reuse, R76, R8 ;  /* 0x0000004c4808723c */ /* 0x040fec0000041808 */
[-C--:B------:R-:W-:Y:S06]  /*c020*/  HMMA.16816.F32.BF16 R12, R72, R78.reuse, R12 ;  /* 0x0000004e480c723c */ /* 0x080fec000004180c */
[C---:B------:R-:W-:Y:S01]  /*c030*/  HMMA.16816.F32.BF16 R16, R68.reuse, R78, R16 ;  /* 0x0000004e4410723c */ /* 0x040fe20000041810 */
[----:B------:R-:W-:Y:S04]  /*c040*/  LDSM.16.MT88.4 R76, [R220+0x9800] ;  /* 0x00980000dc4c783b */ /* 0x000fe80000004200 */
[----:B---3--:R-:W-:Y:S01]  /*c050*/  FFMA.FTZ R2, R2, R84, R98 ;  /* 0x0000005402027223 */ /* 0x008fe20000010062 */
[----:B------:R-:W-:Y:S03]  /*c060*/  MOV R98, R197 ;  /* 0x000000c500627202 */ /* 0x000fe60000000f00 */
[----:B------:R-:W1:Y:S02]  /*c070*/  LDSM.16.MT88.4 R84, [R223+0x9000] ;  /* 0x00900000df54783b */ /* 0x000e640000004200 */
[----:B------:R-:W-:Y:S01]  /*c080*/  MOV R197, R195 ;  /* 0x000000c300c57202 */ /* 0x000fe20000000f00 */
[----:B------:R-:W-:Y:S01]  /*c090*/  FADD.FTZ R2, R103, R2 ;  /* 0x0000000267027221 */ /* 0x000fe20000010000 */
[----:B------:R-:W-:Y:S02]  /*c0a0*/  MOV R195, R90 ;  /* 0x0000005a00c37202 */ /* 0x000fe40000000f00 */
[----:B------:R-:W-:Y:S01]  /*c0b0*/  MOV R103, R119 ;  /* 0x0000007700677202 */ /* 0x000fe20000000f00 */
[----:B------:R-:W3:Y:S01]  /*c0c0*/  MUFU.EX2 R102, R197 ;  /* 0x000000c500667308 */ /* 0x000ee20000000800 */
[----:B----4-:R-:W-:Y:S01]  /*c0d0*/  FFMA.FTZ R0, R0, R92, R118 ;  /* 0x0000005c00007223 */ /* 0x010fe20000010076 */
[----:B------:R-:W4:Y:S01]  /*c0e0*/  LDSM.16.MT88.4 R88, [R221+0x9000] ;  /* 0x00900000dd58783b */ /* 0x000f220000004200 */
[----:B------:R-:W-:Y:S02]  /*c0f0*/  MOV R118, R203 ;  /* 0x000000cb00767202 */ /* 0x000fe40000000f00 */
[----:B------:R-:W-:Y:S02]  /*c100*/  MOV R203, R129 ;  /* 0x0000008100cb7202 */ /* 0x000fe40000000f00 */
[----:B------:R-:W-:Y:S01]  /*c110*/  MOV R129, R95 ;  /* 0x0000005f00817202 */ /* 0x000fe20000000f00 */
[----:B------:R-:W-:Y:S01]  /*c120*/  FADD.FTZ R0, R118, R0 ;  /* 0x0000000076007221 */ /* 0x000fe20000010000 */
[----:B------:R-:W-:Y:S01]  /*c130*/  MOV R118, R203 ;  /* 0x000000cb00767202 */ /* 0x000fe20000000f00 */
[----:B------:R-:W2:Y:S01]  /*c140*/  LDSM.16.MT88.4 R92, [R222+0x9000] ;  /* 0x00900000de5c783b */ /* 0x000ea20000004200 */
[----:B------:R-:W-:Y:S01]  /*c150*/  MOV R203, R98 ;  /* 0x0000006200cb7202 */ /* 0x000fe20000000f00 */
[----:B------:R-:W-:Y:S01]  /*c160*/  FADD.FTZ R2, R129, R2 ;  /* 0x0000000281027221 */ /* 0x000fe20000010000 */
[----:B------:R-:W-:Y:S01]  /*c170*/  MOV R119, R202 ;  /* 0x000000ca00777202 */ /* 0x000fe20000000f00 */
[----:B------:R-:W-:Y:S01]  /*c180*/  FADD.FTZ R3, R118, R3 ;  /* 0x0000000376037221 */ /* 0x000fe20000010000 */
[----:B------:R-:W-:Y:S01]  /*c190*/  MOV R202, R99 ;  /* 0x0000006300ca7202 */ /* 0x000fe20000000f00 */
[----:B------:R-:W-:Y:S01]  /*c1a0*/  MUFU.EX2 R129, R140 ;  /* 0x0000008c00817308 */ /* 0x000fe20000000800 */
[----:B------:R-:W-:Y:S01]  /*c1b0*/  MOV R98, R200 ;  /* 0x000000c800627202 */ /* 0x000fe20000000f00 */
[----:B------:R-:W-:Y:S01]  /*c1c0*/  FADD.FTZ R0, R119, R0 ;  /* 0x0000000077007221 */ /* 0x000fe20000010000 */
[----:B------:R-:W-:Y:S02]  /*c1d0*/  MOV R200, R194 ;  /* 0x000000c200c87202 */ /* 0x000fe40000000f00 */
[----:B------:R-:W-:Y:S02]  /*c1e0*/  MOV R194, R183 ;  /* 0x000000b700c27202 */ /* 0x000fe40000000f00 */
[----:B------:R-:W-:Y:S03]  /*c1f0*/  MOV R183, R182 ;  /* 0x000000b600b77202 */ /* 0x000fe60000000f00 */
[----:B------:R-:W-:Y:S01]  /*c200*/  MUFU.EX2 R119, R109 ;  /* 0x0000006d00777308 */ /* 0x000fe20000000800 */
[----:B------:R-:W-:Y:S02]  /*c210*/  MOV R182, R173 ;  /* 0x000000ad00b67202 */ /* 0x000fe40000000f00 */
[----:B------:R-:W-:Y:S07]  /*c220*/  MOV R99, R172 ;  /* 0x000000ac00637202 */ /* 0x000fee0000000f00 */
[----:B------:R-:W-:Y:S01]  /*c230*/  MUFU.EX2 R173, R130 ;  /* 0x0000008200ad7308 */ /* 0x000fe20000000800 */
[-C--:B-1----:R-:W-:Y:S06]  /*c240*/  HMMA.16816.F32.BF16 R20, R68, R84.reuse, R20 ;  /* 0x000000544414723c */ /* 0x082fec0000041814 */
[C---:B------:R-:W-:Y:S03]  /*c250*/  HMMA.16816.F32.BF16 R32, R72.reuse, R84, R32 ;  /* 0x000000544820723c */ /* 0x040fe60000041820 */
[----:B------:R-:W-:Y:S03]  /*c260*/  MUFU.EX2 R172, R131 ;  /* 0x0000008300ac7308 */ /* 0x000fe60000000800 */
[-C--:B------:R-:W-:Y:S07]  /*c270*/  HMMA.16816.F32.BF16 R36, R72, R86.reuse, R36 ;  /* 0x000000564824723c */ /* 0x080fee0000041824 */
[----:B------:R-:W-:Y:S01]  /*c280*/  MUFU.EX2 R130, R105 ;  /* 0x0000006900827308 */ /* 0x000fe20000000800 */
[C---:B------:R-:W-:Y:S01]  /*c290*/  HMMA.16816.F32.BF16 R48, R68.reuse, R86, R48 ;  /* 0x000000564430723c */ /* 0x040fe20000041830 */
[----:B------:R-:W1:Y:S08]  /*c2a0*/  LDSM.16.MT88.4 R84, [R221+0x9800] ;  /* 0x00980000dd54783b */ /* 0x000e700000004200 */
[----:B------:R-:W-:Y:S01]  /*c2b0*/  MUFU.EX2 R131, R104 ;  /* 0x0000006800837308 */ /* 0x000fe20000000800 */
[-C--:B----4-:R-:W-:Y:S06]  /*c2c0*/  HMMA.16816.F32.BF16 R24, R68, R88.reuse, R24 ;  /* 0x000000584418723c */ /* 0x090fec0000041818 */
[C---:B------:R-:W-:Y:S03]  /*c2d0*/  HMMA.16816.F32.BF16 R28, R72.reuse, R88, R28 ;  /* 0x00000058481c723c */ /* 0x040fe6000004181c */
[----:B------:R-:W-:Y:S03]  /*c2e0*/  MUFU.EX2 R104, R144 ;  /* 0x0000009000687308 */ /* 0x000fe60000000800 */
[-C--:B------:R-:W-:Y:S07]  /*c2f0*/  HMMA.16816.F32.BF16 R40, R72, R90.reuse, R40 ;  /* 0x0000005a4828723c */ /* 0x080fee0000041828 */
[----:B------:R3:W-:Y:S01]  /*c300*/  MUFU.EX2 R113, R200 ;  /* 0x000000c800717308 */ /* 0x0007e20000000800 */
[----:B------:R-:W-:Y:S01]  /*c310*/  FADD.FTZ R88, R103, R133 ;  /* 0x0000008567587221 */ /* 0x000fe20000010000 */
[C---:B------:R-:W-:Y:S04]  /*c320*/  HMMA.16816.F32.BF16 R44, R68.reuse, R90, R44 ;  /* 0x0000005a442c723c */ /* 0x040fe8000004182c */
[----:B------:R-:W-:Y:S02]  /*c330*/  FADD.FTZ R96, R96, R88 ;  /* 0x0000005860607221 */ /* 0x000fe40000010000 */
[-C--:B--2---:R-:W-:Y:S01]  /*c340*/  HMMA.16816.F32.BF16 R52, R68, R92.reuse, R52 ;  /* 0x0000005c4434723c */ /* 0x084fe20000041834 */
[----:B------:R-:W2:Y:S01]  /*c350*/  LDSM.16.MT88.4 R88, [R222+0x9800] ;  /* 0x00980000de58783b */ /* 0x000ea20000004200 */
[----:B------:R-:W-:Y:S03]  /*c360*/  MUFU.EX2 R103, R145 ;  /* 0x0000009100677308 */ /* 0x000fe60000000800 */
[----:B------:R-:W-:Y:S01]  /*c370*/  MOV R133, R166 ;  /* 0x000000a600857202 */ /* 0x000fe20000000f00 */
[C---:B------:R-:W-:Y:S06]  /*c380*/  HMMA.16816.F32.BF16 R56, R72.reuse, R92, R56 ;  /* 0x0000005c4838723c */ /* 0x040fec0000041838 */
[----:B------:R-:W-:Y:S01]  /*c390*/  MUFU.EX2 R109, R198 ;  /* 0x000000c6006d7308 */ /* 0x000fe20000000800 */
[----:B------:R-:W-:Y:S01]  /*c3a0*/  IADD3 R133, R133, -0x1, RZ ;  /* 0xffffffff85857810 */ /* 0x000fe20007ffe0ff */
[-C--:B------:R-:W-:Y:S03]  /*c3b0*/  HMMA.16816.F32.BF16 R60, R72, R94.reuse, R60 ;  /* 0x0000005e483c723c */ /* 0x080fe6000004183c */
[----:B------:R-:W-:Y:S03]  /*c3c0*/  FADD.FTZ R93, R203, R3 ;  /* 0x00000003cb5d7221 */ /* 0x000fe60000010000 */
[----:B------:R-:W-:Y:S02]  /*c3d0*/  HMMA.16816.F32.BF16 R64, R68, R94, R64 ;  /* 0x0000005e4440723c */ /* 0x000fe40000041840 */
[----:B------:R-:W-:Y:S03]  /*c3e0*/  MUFU.EX2 R105, R143 ;  /* 0x0000008f00697308 */ /* 0x000fe60000000800 */
[----:B------:R-:W-:Y:S01]  /*c3f0*/  F2FP.BF16.F32.PACK_AB R72, R162, R159 ;  /* 0x0000009fa248723e */ /* 0x000fe200000010ff */
[----:B------:R-:W-:Y:S01]  /*c400*/  FADD.FTZ R92, R202, R2 ;  /* 0x00000002ca5c7221 */ /* 0x000fe20000010000 */
[----:B------:R-:W-:Y:S01]  /*c410*/  F2FP.BF16.F32.PACK_AB R68, R247, R246 ;  /* 0x000000f6f744723e */ /* 0x000fe200000010ff */
[----:B------:R-:W-:Y:S04]  /*c420*/  FADD.FTZ R3, R98, R0 ;  /* 0x0000000062037221 */ /* 0x000fe80000010000 */
[----:B------:R-:W-:Y:S01]  /*c430*/  MUFU.EX2 R100, R195 ;  /* 0x000000c300647308 */ /* 0x000fe20000000800 */
[----:B------:R-:W-:Y:S01]  /*c440*/  F2FP.BF16.F32.PACK_AB R69, R242, R219 ;  /* 0x000000dbf245723e */ /* 0x000fe200000010ff */
[----:B------:R-:W-:Y:S01]  /*c450*/  FADD.FTZ R0, R209, R93 ;  /* 0x0000005dd1007221 */ /* 0x000fe20000010000 */
[----:B------:R-:W-:Y:S01]  /*c460*/  F2FP.BF16.F32.PACK_AB R70, R178, R171 ;  /* 0x000000abb246723e */ /* 0x000fe200000010ff */
[----:B------:R-:W-:Y:S01]  /*c470*/  FADD.FTZ R2, R211, R96 ;  /* 0x00000060d3027221 */ /* 0x000fe20000010000 */
[----:B------:R-:W-:Y:S01]  /*c480*/  F2FP.BF16.F32.PACK_AB R71, R244, R245 ;  /* 0x000000f5f447723e */ /* 0x000fe200000010ff */
[----:B------:R-:W-:Y:S01]  /*c490*/  FADD.FTZ R0, R207, R0 ;  /* 0x00000000cf007221 */ /* 0x000fe20000010000 */
[----:B------:R-:W-:Y:S01]  /*c4a0*/  F2FP.BF16.F32.PACK_AB R73, R161, R158 ;  /* 0x0000009ea149723e */ /* 0x000fe200000010ff */
[----:B------:R-:W-:Y:S01]  /*c4b0*/  FADD.FTZ R3, R120, R3 ;  /* 0x0000000378037221 */ /* 0x000fe20000010000 */
[----:B------:R-:W-:Y:S02]  /*c4c0*/  F2FP.BF16.F32.PACK_AB R74, R175, R170 ;  /* 0x000000aaaf4a723e */ /* 0x000fe400000010ff */
[----:B------:R-:W-:Y:S01]  /*c4d0*/  F2FP.BF16.F32.PACK_AB R75, R176, R163 ;  /* 0x000000a3b04b723e */ /* 0x000fe200000010ff */
[-C--:B------:R-:W-:Y:S03]  /*c4e0*/  HMMA.16816.F32.BF16 R4, R68, R76.reuse, R4 ;  /* 0x0000004c4404723c */ /* 0x080fe60000041804 */
[----:B------:R-:W-:Y:S01]  /*c4f0*/  MOV R98, R97 ;  /* 0x0000006100627202 */ /* 0x000fe20000000f00 */
[----:B------:R-:W-:Y:S01]  /*c500*/  FADD.FTZ R96, R124, R3 ;  /* 0x000000037c607221 */ /* 0x000fe20000010000 */
[----:B------:R-:W-:Y:S01]  /*c510*/  MOV R97, R128 ;  /* 0x0000008000617202 */ /* 0x000fe20000000f00 */
[C---:B------:R-:W-:Y:S01]  /*c520*/  HMMA.16816.F32.BF16 R8, R72.reuse, R76, R8 ;  /* 0x0000004c4808723c */ /* 0x040fe20000041808 */
[----:B------:R-:W-:Y:S04]  /*c530*/  MUFU.EX2 R117, R98 ;  /* 0x0000006200757308 */ /* 0x000fe80000000800 */
[----:B------:R-:W-:Y:S01]  /*c540*/  FADD.FTZ R3, R206, R0 ;  /* 0x00000000ce037221 */ /* 0x000fe20000010000 */
[-C--:B------:R-:W-:Y:S05]  /*c550*/  HMMA.16816.F32.BF16 R12, R72, R78.reuse, R12 ;  /* 0x0000004e480c723c */ /* 0x080fea000004180c */
[----:B------:R-:W4:Y:S01]  /*c560*/  MUFU.EX2 R98, R183 ;  /* 0x000000b700627308 */ /* 0x000f220000000800 */
[----:B------:R-:W-:Y:S01]  /*c570*/  FADD.FTZ R0, R150, R96 ;  /* 0x0000006096007221 */ /* 0x000fe20000010000 */
[C---:B------:R-:W-:Y:S01]  /*c580*/  HMMA.16816.F32.BF16 R16, R68.reuse, R78, R16 ;  /* 0x0000004e4410723c */ /* 0x040fe20000041810 */
[----:B------:R-:W4:Y:S07]  /*c590*/  LDSM.16.MT88.4 R76, [R220+0xa000] ;  /* 0x00a00000dc4c783b */ /* 0x000f2e0000004200 */
[----:B------:R-:W-:Y:S01]  /*c5a0*/  MUFU.EX2 R115, R97 ;  /* 0x0000006100737308 */ /* 0x000fe20000000800 */
[-C--:B------:R-:W-:Y:S03]  /*c5b0*/  HMMA.16816.F32.BF16 R20, R68, R80.reuse, R20 ;  /* 0x000000504414723c */ /* 0x080fe60000041814 */
[----:B---3--:R-:W-:Y:S03]  /*c5c0*/  F2FP.BF16.F32.PACK_AB R200, R101, R102 ;  /* 0x0000006665c8723e */ /* 0x008fe600000010ff */
[C---:B------:R-:W-:Y:S03]  /*c5d0*/  HMMA.16816.F32.BF16 R32, R72.reuse, R80, R32 ;  /* 0x000000504820723c */ /* 0x040fe60000041820 */
[----:B------:R-:W-:Y:S02]  /*c5e0*/  MUFU.EX2 R97, R182 ;  /* 0x000000b600617308 */ /* 0x000fe40000000800 */
[----:B------:R-:W-:Y:S01]  /*c5f0*/  MOV R202, R99 ;  /* 0x0000006300ca7202 */ /* 0x000fe20000000f00 */
[-C--:B------:R-:W-:Y:S07]  /*c600*/  HMMA.16816.F32.BF16 R36, R72, R82.reuse, R36 ;  /* 0x000000524824723c */ /* 0x080fee0000041824 */
[----:B------:R-:W-:Y:S01]  /*c610*/  MUFU.EX2 R128, R141 ;  /* 0x0000008d00807308 */ /* 0x000fe20000000800 */
[----:B------:R-:W-:Y:S01]  /*c620*/  MOV R99, R201 ;  /* 0x000000c900637202 */ /* 0x000fe20000000f00 */
[C---:B------:R-:W-:Y:S01]  /*c630*/  HMMA.16816.F32.BF16 R48, R68.reuse, R82, R48 ;  /* 0x000000524430723c */ /* 0x040fe20000041830 */
[----:B------:R-:W3:Y:S03]  /*c640*/  LDSM.16.MT88.4 R80, [R223+0xa000] ;  /* 0x00a00000df50783b */ /* 0x000ee60000004200 */
[----:B------:R-:W-:Y:S02]  /*c650*/  MOV R201, R127 ;  /* 0x0000007f00c97202 */ /* 0x000fe40000000f00 */
[-C--:B-1----:R-:W-:Y:S02]  /*c660*/  HMMA.16816.F32.BF16 R24, R68, R84.reuse, R24 ;  /* 0x000000544418723c */ /* 0x082fe40000041818 */
[----:B------:R-:W-:Y:S04]  /*c670*/  MUFU.EX2 R127, R108 ;  /* 0x0000006c007f7308 */ /* 0x000fe80000000800 */
[C---:B------:R-:W-:Y:S06]  /*c680*/  HMMA.16816.F32.BF16 R28, R72.reuse, R84, R28 ;  /* 0x00000054481c723c */ /* 0x040fec000004181c */
[----:B------:R4:W-:Y:S01]  /*c690*/  MUFU.EX2 R118, R202 ;  /* 0x000000ca00767308 */ /* 0x0009e20000000800 */
[-C--:B------:R-:W-:Y:S09]  /*c6a0*/  HMMA.16816.F32.BF16 R40, R72, R86.reuse, R40 ;  /* 0x000000564828723c */ /* 0x080ff20000041828 */
[----:B------:R-:W-:Y:S01]  /*c6b0*/  MUFU.EX2 R116, R99 ;  /* 0x0000006300747308 */ /* 0x000fe20000000800 */
[C---:B------:R-:W-:Y:S01]  /*c6c0*/  HMMA.16816.F32.BF16 R44, R68.reuse, R86, R44 ;  /* 0x00000056442c723c */ /* 0x040fe2000004182c */
[----:B------:R-:W1:Y:S05]  /*c6d0*/  LDSM.16.MT88.4 R84, [R221+0xa000] ;  /* 0x00a00000dd54783b */ /* 0x000e6a0000004200 */
[-C--:B--2---:R-:W-:Y:S03]  /*c6e0*/  HMMA.16816.F32.BF16 R52, R68, R88.reuse, R52 ;  /* 0x000000584434723c */ /* 0x084fe60000041834 */
[----:B------:R-:W-:Y:S02]  /*c6f0*/  MUFU.EX2 R114, R201 ;  /* 0x000000c900727308 */ /* 0x000fe40000000800 */
[----:B----4-:R-:W-:Y:S01]  /*c700*/  F2FP.BF16.F32.PACK_AB R202, R137, R98 ;  /* 0x0000006289ca723e */ /* 0x010fe200000010ff */
[C---:B------:R-:W-:Y:S07]  /*c710*/  HMMA.16816.F32.BF16 R56, R72.reuse, R88, R56 ;  /* 0x000000584838723c */ /* 0x040fee0000041838 */
[----:B------:R-:W-:Y:S01]  /*c720*/  MUFU.EX2 R108, R142 ;  /* 0x0000008e006c7308 */ /* 0x000fe20000000800 */
[-C--:B------:R-:W-:Y:S03]  /*c730*/  HMMA.16816.F32.BF16 R60, R72, R90.reuse, R60 ;  /* 0x0000005a483c723c */ /* 0x080fe6000004183c */
[----:B------:R-:W-:Y:S03]  /*c740*/  FADD.FTZ R88, R121, R92 ;  /* 0x0000005c79587221 */ /* 0x000fe60000010000 */
[----:B------:R-:W-:Y:S01]  /*c750*/  HMMA.16816.F32.BF16 R64, R68, R90, R64 ;  /* 0x0000005a4440723c */ /* 0x000fe20000041840 */
[----:B------:R-:W2:Y:S02]  /*c760*/  LDSM.16.MT88.4 R92, [R222+0xa000] ;  /* 0x00a00000de5c783b */ /* 0x000ea40000004200 */
[----:B------:R-:W4:Y:S02]  /*c770*/  MUFU.EX2 R99, R194 ;  /* 0x000000c200637308 */ /* 0x000f240000000800 */
[----:B------:R-:W-:Y:S01]  /*c780*/  F2FP.BF16.F32.PACK_AB R72, R187, R169 ;  /* 0x000000a9bb48723e */ /* 0x000fe200000010ff */
[----:B------:R-:W-:Y:S01]  /*c790*/  FADD.FTZ R89, R215, R2 ;  /* 0x00000002d7597221 */ /* 0x000fe20000010000 */
[----:B------:R-:W-:Y:S01]  /*c7a0*/  F2FP.BF16.F32.PACK_AB R68, R252, R177 ;  /* 0x000000b1fc44723e */ /* 0x000fe200000010ff */
[----:B------:R-:W-:Y:S03]  /*c7b0*/  FADD.FTZ R2, R125, R88 ;  /* 0x000000587d027221 */ /* 0x000fe60000010000 */
[----:B------:R-:W-:Y:S01]  /*c7c0*/  F2FP.BF16.F32.PACK_AB R69, R241, R243 ;  /* 0x000000f3f145723e */ /* 0x000fe200000010ff */
[----:B------:R-:W-:Y:S01]  /*c7d0*/  FADD.FTZ R88, R218, R89 ;  /* 0x00000059da587221 */ /* 0x000fe20000010000 */
[----:B------:R-:W-:Y:S01]  /*c7e0*/  F2FP.BF16.F32.PACK_AB R70, R250, R251 ;  /* 0x000000fbfa46723e */ /* 0x000fe200000010ff */
[----:B------:R-:W-:Y:S01]  /*c7f0*/  FADD.FTZ R2, R149, R2 ;  /* 0x0000000295027221 */ /* 0x000fe20000010000 */
[----:B------:R-:W-:Y:S01]  /*c800*/  F2FP.BF16.F32.PACK_AB R71, R239, R240 ;  /* 0x000000f0ef47723e */ /* 0x000fe200000010ff */
[----:B------:R-:W-:Y:S01]  /*c810*/  FADD.FTZ R96, R217, R88 ;  /* 0x00000058d9607221 */ /* 0x000fe20000010000 */
[----:B------:R-:W-:Y:S01]  /*c820*/  F2FP.BF16.F32.PACK_AB R73, R179, R168 ;  /* 0x000000a8b349723e */ /* 0x000fe200000010ff */
[----:B------:R-:W-:Y:S01]  /*c830*/  LDSM.16.MT88.4 R88, [R222+0xa800] ;  /* 0x00a80000de58783b */ /* 0x000fe20000004200 */
[----:B------:R-:W-:Y:S02]  /*c840*/  F2FP.BF16.F32.PACK_AB R74, R193, R192 ;  /* 0x000000c0c14a723e */ /* 0x000fe400000010ff */
[----:B------:R-:W-:Y:S01]  /*c850*/  F2FP.BF16.F32.PACK_AB R75, R190, R191 ;  /* 0x000000bfbe4b723e */ /* 0x000fe200000010ff */
[-C--:B------:R-:W-:Y:S03]  /*c860*/  HMMA.16816.F32.BF16 R4, R68, R76.reuse, R4 ;  /* 0x0000004c4404723c */ /* 0x080fe60000041804 */
[----:B----4-:R-:W-:Y:S03]  /*c870*/  F2FP.BF16.F32.PACK_AB R201, R99, R100 ;  /* 0x0000006463c9723e */ /* 0x010fe600000010ff */
[C---:B------:R-:W-:Y:S06]  /*c880*/  HMMA.16816.F32.BF16 R8, R72.reuse, R76, R8 ;  /* 0x0000004c4808723c */ /* 0x040fec0000041808 */
[-C--:B------:R-:W-:Y:S06]  /*c890*/  HMMA.16816.F32.BF16 R12, R72, R78.reuse, R12 ;  /* 0x0000004e480c723c */ /* 0x080fec000004180c */
[C---:B------:R-:W-:Y:S01]  /*c8a0*/  HMMA.16816.F32.BF16 R16, R68.reuse, R78, R16 ;  /* 0x0000004e4410723c */ /* 0x040fe20000041810 */
[----:B------:R-:W4:Y:S05]  /*c8b0*/  LDSM.16.MT88.4 R76, [R220+0xa800] ;  /* 0x00a80000dc4c783b */ /* 0x000f2a0000004200 */
[-C--:B---3--:R-:W-:Y:S06]  /*c8c0*/  HMMA.16816.F32.BF16 R20, R68, R80.reuse, R20 ;  /* 0x000000504414723c */ /* 0x088fec0000041814 */
[C---:B------:R-:W-:Y:S06]  /*c8d0*/  HMMA.16816.F32.BF16 R32, R72.reuse, R80, R32 ;  /* 0x000000504820723c */ /* 0x040fec0000041820 */
[-C--:B------:R-:W-:Y:S06]  /*c8e0*/  HMMA.16816.F32.BF16 R36, R72, R82.reuse, R36 ;  /* 0x000000524824723c */ /* 0x080fec0000041824 */
[C---:B------:R-:W-:Y:S01]  /*c8f0*/  HMMA.16816.F32.BF16 R48, R68.reuse, R82, R48 ;  /* 0x000000524430723c */ /* 0x040fe20000041830 */
[----:B------:R-:W3:Y:S05]  /*c900*/  LDSM.16.MT88.4 R80, [R223+0xa800] ;  /* 0x00a80000df50783b */ /* 0x000eea0000004200 */
[-C--:B-1----:R-:W-:Y:S06]  /*c910*/  HMMA.16816.F32.BF16 R24, R68, R84.reuse, R24 ;  /* 0x000000544418723c */ /* 0x082fec0000041818 */
[C---:B------:R-:W-:Y:S06]  /*c920*/  HMMA.16816.F32.BF16 R28, R72.reuse, R84, R28 ;  /* 0x00000054481c723c */ /* 0x040fec000004181c */
[-C--:B------:R-:W-:Y:S06]  /*c930*/  HMMA.16816.F32.BF16 R40, R72, R86.reuse, R40 ;  /* 0x000000564828723c */ /* 0x080fec0000041828 */
[C---:B------:R-:W-:Y:S01]  /*c940*/  HMMA.16816.F32.BF16 R44, R68.reuse, R86, R44 ;  /* 0x00000056442c723c */ /* 0x040fe2000004182c */
[----:B------:R-:W1:Y:S05]  /*c950*/  LDSM.16.MT88.4 R84, [R221+0xa800] ;  /* 0x00a80000dd54783b */ /* 0x000e6a0000004200 */
[-C--:B--2---:R-:W-:Y:S06]  /*c960*/  HMMA.16816.F32.BF16 R52, R68, R92.reuse, R52 ;  /* 0x0000005c4434723c */ /* 0x084fec0000041834 */
[C---:B------:R-:W-:Y:S06]  /*c970*/  HMMA.16816.F32.BF16 R56, R72.reuse, R92, R56 ;  /* 0x0000005c4838723c */ /* 0x040fec0000041838 */
[-C--:B------:R-:W-:Y:S05]  /*c980*/  HMMA.16816.F32.BF16 R60, R72, R94.reuse, R60 ;  /* 0x0000005e483c723c */ /* 0x080fea000004183c */
[----:B------:R-:W-:Y:S01]  /*c990*/  FADD.FTZ R93, R205, R3 ;  /* 0x00000003cd5d7221 */ /* 0x000fe20000010000 */
[----:B------:R-:W-:Y:S05]  /*c9a0*/  HMMA.16816.F32.BF16 R64, R68, R94, R64 ;  /* 0x0000005e4440723c */ /* 0x000fea0000041840 */
        /* <DEDUP_REMOVED lines=9> */
[----:B------:R-:W2:Y:S01]  /*ca40*/  MUFU.EX2 R96, R167 ;  /* 0x000000a700607308 */ /* 0x000ea20000000800 */
[----:B------:R-:W-:Y:S01]  /*ca50*/  F2FP.BF16.F32.PACK_AB R73, R131, R130 ;  /* 0x000000828349723e */ /* 0x000fe200000010ff */
[----:B------:R-:W-:Y:S01]  /*ca60*/  FADD.FTZ R3, R153, R3 ;  /* 0x0000000399037221 */ /* 0x000fe20000010000 */
[----:B------:R-:W-:Y:S01]  /*ca70*/  F2FP.BF16.F32.PACK_AB R74, R128, R129 ;  /* 0x00000081804a723e */ /* 0x000fe200000010ff */
[----:B------:R-:W-:Y:S01]  /*ca80*/  FADD.FTZ R2, R214, R2 ;  /* 0x00000002d6027221 */ /* 0x000fe20000010000 */
[----:B------:R-:W-:Y:S01]  /*ca90*/  F2FP.BF16.F32.PACK_AB R75, R119, R127 ;  /* 0x0000007f774b723e */ /* 0x000fe200000010ff */
[-C--:B----4-:R-:W-:Y:S03]  /*caa0*/  HMMA.16816.F32.BF16 R4, R68, R76.reuse, R4 ;  /* 0x0000004c4404723c */ /* 0x090fe60000041804 */
[----:B------:R-:W-:Y:S01]  /*cab0*/  FADD.FTZ R3, R154, R3 ;  /* 0x000000039a037221 */ /* 0x000fe20000010000 */
[----:B------:R-:W-:Y:S01]  /*cac0*/  FADD.FTZ R2, R213, R2 ;  /* 0x00000002d5027221 */ /* 0x000fe20000010000 */
[----:B------:R-:W-:Y:S01]  /*cad0*/  FADD.FTZ R0, R160, R0 ;  /* 0x00000000a0007221 */ /* 0x000fe20000010000 */
[C---:B------:R-:W-:Y:S05]  /*cae0*/  HMMA.16816.F32.BF16 R8, R72.reuse, R76, R8 ;  /* 0x0000004c4808723c */ /* 0x040fea0000041808 */
[----:B--2---:R-:W-:Y:S01]  /*caf0*/  F2FP.BF16.F32.PACK_AB R203, R96, R97 ;  /* 0x0000006160cb723e */ /* 0x004fe200000010ff */
[-C--:B------:R-:W-:Y:S05]  /*cb00*/  HMMA.16816.F32.BF16 R12, R72, R78.reuse, R12 ;  /* 0x0000004e480c723c */ /* 0x080fea000004180c */
[----:B------:R-:W-:Y:S01]  /*cb10*/  FADD.FTZ R0, R208, R0 ;  /* 0x00000000d0007221 */ /* 0x000fe20000010000 */
[C---:B------:R-:W-:Y:S01]  /*cb20*/  HMMA.16816.F32.BF16 R16, R68.reuse, R78, R16 ;  /* 0x0000004e4410723c */ /* 0x040fe20000041810 */
[----:B------:R-:W2:Y:S05]  /*cb30*/  LDSM.16.MT88.4 R76, [R220+0xb000] ;  /* 0x00b00000dc4c783b */ /* 0x000eaa0000004200 */
        /* <DEDUP_REMOVED lines=10> */
[-C--:B------:R-:W-:Y:S06]  /*cbe0*/  HMMA.16816.F32.BF16 R52, R68, R88.reuse, R52 ;  /* 0x000000584434723c */ /* 0x080fec0000041834 */
[C---:B------:R-:W-:Y:S01]  /*cbf0*/  HMMA.16816.F32.BF16 R56, R72.reuse, R88, R56 ;  /* 0x000000584838723c */ /* 0x040fe20000041838 */
[----:B------:R-:W-:Y:S05]  /*cc00*/  MUFU.EX2 R89, R122 ;  /* 0x0000007a00597308 */ /* 0x000fea0000000800 */
[-C--:B------:R-:W-:Y:S05]  /*cc10*/  HMMA.16816.F32.BF16 R60, R72, R90.reuse, R60 ;  /* 0x0000005a483c723c */ /* 0x080fea000004183c */
[----:B------:R-:W-:Y:S01]  /*cc20*/  FADD.FTZ R88, R156, R92 ;  /* 0x0000005c9c587221 */ /* 0x000fe20000010000 */
[----:B------:R-:W-:Y:S01]  /*cc30*/  HMMA.16816.F32.BF16 R64, R68, R90, R64 ;  /* 0x0000005a4440723c */ /* 0x000fe20000041840 */
[----:B------:R-:W4:Y:S01]  /*cc40*/  LDSM.16.MT88.4 R92, [R222+0xb000] ;  /* 0x00b00000de5c783b */ /* 0x000f220000004200 */
[----:B------:R-:W-:Y:S03]  /*cc50*/  MUFU.EX2 R91, R146 ;  /* 0x00000092005b7308 */ /* 0x000fe60000000800 */
[----:B------:R-:W-:Y:S01]  /*cc60*/  F2FP.BF16.F32.PACK_AB R72, R105, R108 ;  /* 0x0000006c6948723e */ /* 0x000fe200000010ff */
[----:B------:R-:W-:Y:S01]  /*cc70*/  FADD.FTZ R88, R155, R88 ;  /* 0x000000589b587221 */ /* 0x000fe20000010000 */
[----:B------:R-:W-:Y:S05]  /*cc80*/  F2FP.BF16.F32.PACK_AB R68, R117, R118 ;  /* 0x000000767544723e */ /* 0x000fea00000010ff */
[----:B------:R-:W3:Y:S01]  /*cc90*/  MUFU.EX2 R90, R147 ;  /* 0x00000093005a7308 */ /* 0x000ee20000000800 */
[----:B------:R-:W-:Y:S02]  /*cca0*/  F2FP.BF16.F32.PACK_AB R69, R115, R116 ;  /* 0x000000747345723e */ /* 0x000fe400000010ff */
[----:B------:R-:W-:Y:S02]  /*ccb0*/  F2FP.BF16.F32.PACK_AB R70, R113, R114 ;  /* 0x000000727146723e */ /* 0x000fe400000010ff */
[----:B------:R-:W-:Y:S02]  /*ccc0*/  F2FP.BF16.F32.PACK_AB R71, R109, R112 ;  /* 0x000000706d47723e */ /* 0x000fe400000010ff */
[----:B------:R-:W-:Y:S02]  /*ccd0*/  F2FP.BF16.F32.PACK_AB R73, R107, R106 ;  /* 0x0000006a6b49723e */ /* 0x000fe400000010ff */
[----:B------:R-:W-:Y:S02]  /*cce0*/  F2FP.BF16.F32.PACK_AB R74, R104, R103 ;  /* 0x00000067684a723e */ /* 0x000fe400000010ff */
[----:B------:R-:W-:Y:S01]  /*ccf0*/  F2FP.BF16.F32.PACK_AB R75, R111, R110 ;  /* 0x0000006e6f4b723e */ /* 0x000fe200000010ff */
[-C--:B--2---:R-:W-:Y:S03]  /*cd00*/  HMMA.16816.F32.BF16 R4, R68, R76.reuse, R4 ;  /* 0x0000004c4404723c */ /* 0x084fe60000041804 */
[----:B---3--:R-:W-:Y:S03]  /*cd10*/  F2FP.BF16.F32.PACK_AB R196, R90, R91 ;  /* 0x0000005b5ac4723e */ /* 0x008fe600000010ff */
[C---:B------:R-:W-:Y:S06]  /*cd20*/  HMMA.16816.F32.BF16 R8, R72.reuse, R76, R8 ;  /* 0x0000004c4808723c */ /* 0x040fec0000041808 */
[-C--:B------:R-:W-:Y:S05]  /*cd30*/  HMMA.16816.F32.BF16 R12, R72, R78.reuse, R12 ;  /* 0x0000004e480c723c */ /* 0x080fea000004180c */
[----:B------:R-:W-:Y:S01]  /*cd40*/  FADD.FTZ R77, R165, R88 ;  /* 0x00000058a54d7221 */ /* 0x000fe20000010000 */
[C---:B------:R-:W-:Y:S01]  /*cd50*/  HMMA.16816.F32.BF16 R16, R68.reuse, R78, R16 ;  /* 0x0000004e4410723c */ /* 0x040fe20000041810 */
[----:B------:R-:W-:Y:S04]  /*cd60*/  MUFU.EX2 R79, R126 ;  /* 0x0000007e004f7308 */ /* 0x000fe80000000800 */
[----:B------:R-:W-:Y:S01]  /*cd70*/  FADD.FTZ R76, R212, R2 ;  /* 0x00000002d44c7221 */ /* 0x000fe20000010000 */
[-C--:B------:R-:W-:Y:S05]  /*cd80*/  HMMA.16816.F32.BF16 R20, R68, R80.reuse, R20 ;  /* 0x000000504414723c */ /* 0x080fea0000041814 */
[----:B------:R-:W-:Y:S01]  /*cd90*/  FADD.FTZ R78, R164, R3 ;  /* 0x00000003a44e7221 */ /* 0x000fe20000010000 */
[C---:B------:R-:W-:Y:S01]  /*cda0*/  HMMA.16816.F32.BF16 R32, R72.reuse, R80, R32 ;  /* 0x000000504820723c */ /* 0x040fe20000041820 */
[----:B------:R-:W-:Y:S01]  /*cdb0*/  LDSM.16.MT88.4 R164, [R223+0xb800] ;  /* 0x00b80000dfa4783b */ /* 0x000fe20000004200 */
[----:B------:R2:W3:Y:S03]  /*cdc0*/  MUFU.EX2 R80, R148 ;  /* 0x0000009400507308 */ /* 0x0004e60000000800 */
[----:B------:R-:W-:Y:S01]  /*cdd0*/  FADD.FTZ R2, R181, R77 ;  /* 0x0000004db5027221 */ /* 0x000fe20000010000 */
[-C--:B------:R-:W-:Y:S06]  /*cde0*/  HMMA.16816.F32.BF16 R36, R72, R82.reuse, R36 ;  /* 0x000000524824723c */ /* 0x080fec0000041824 */
[----:B------:R-:W4:Y:S01]  /*cdf0*/  MUFU.EX2 R81, R123 ;  /* 0x0000007b00517308 */ /* 0x000f220000000800 */
[----:B------:R-:W-:Y:S01]  /*ce00*/  FADD.FTZ R3, R210, R0 ;  /* 0x00000000d2037221 */ /* 0x000fe20000010000 */
[C---:B------:R-:W-:Y:S04]  /*ce10*/  HMMA.16816.F32.BF16 R48, R68.reuse, R82, R48 ;  /* 0x000000524430723c */ /* 0x040fe80000041830 */
[----:B------:R-:W-:Y:S02]  /*ce20*/  FADD.FTZ R0, R180, R78 ;  /* 0x0000004eb4007221 */ /* 0x000fe40000010000 */
[-C--:B-1----:R-:W-:Y:S01]  /*ce30*/  HMMA.16816.F32.BF16 R24, R68, R84.reuse, R24 ;  /* 0x000000544418723c */ /* 0x082fe20000041818 */
[----:B--2---:R-:W1:Y:S04]  /*ce40*/  LDSM.16.MT88.4 R148, [R220+0xb800] ;  /* 0x00b80000dc94783b */ /* 0x004e680000004200 */
[----:B---3--:R-:W-:Y:S01]  /*ce50*/  F2FP.BF16.F32.PACK_AB R198, R138, R80 ;  /* 0x000000508ac6723e */ /* 0x008fe200000010ff */
[C---:B------:R-:W-:Y:S03]  /*ce60*/  HMMA.16816.F32.BF16 R28, R72.reuse, R84, R28 ;  /* 0x00000054481c723c */ /* 0x040fe6000004181c */
[----:B------:R-:W2:Y:S02]  /*ce70*/  LDSM.16.MT88.4 R180, [R221+0xb800] ;  /* 0x00b80000ddb4783b */ /* 0x000ea40000004200 */
[----:B----4-:R-:W-:Y:S01]  /*ce80*/  F2FP.BF16.F32.PACK_AB R197, R81, R89 ;  /* 0x0000005951c5723e */ /* 0x010fe200000010ff */
[-C--:B------:R-:W-:Y:S05]  /*ce90*/  HMMA.16816.F32.BF16 R40, R72, R86.reuse, R40 ;  /* 0x000000564828723c */ /* 0x080fea0000041828 */
[----:B------:R-:W-:Y:S01]  /*cea0*/  F2FP.BF16.F32.PACK_AB R199, R204, R79 ;  /* 0x0000004fccc7723e */ /* 0x000fe200000010ff */
[C---:B------:R-:W-:Y:S05]  /*ceb0*/  HMMA.16816.F32.BF16 R44, R68.reuse, R86, R44 ;  /* 0x00000056442c723c */ /* 0x040fea000004182c */
[----:B------:R-:W-:Y:S01]  /*cec0*/  FADD.FTZ R2, R159, R2 ;  /* 0x000000029f027221 */ /* 0x000fe20000010000 */
[-C--:B------:R-:W-:Y:S05]  /*ced0*/  HMMA.16816.F32.BF16 R52, R68, R92.reuse, R52 ;  /* 0x0000005c4434723c */ /* 0x080fea0000041834 */
[----:B------:R-:W-:Y:S01]  /*cee0*/  FADD.FTZ R2, R162, R2 ;  /* 0x00000002a2027221 */ /* 0x000fe20000010000 */
[C---:B------:R-:W-:Y:S05]  /*cef0*/  HMMA.16816.F32.BF16 R56, R72.reuse, R92, R56 ;  /* 0x0000005c4838723c */ /* 0x040fea0000041838 */
[----:B------:R-:W-:Y:S01]  /*cf00*/  FADD.FTZ R76, R246, R76 ;  /* 0x0000004cf64c7221 */ /* 0x000fe20000010000 */
[-C--:B------:R-:W-:Y:S06]  /*cf10*/  HMMA.16816.F32.BF16 R60, R72, R94.reuse, R60 ;  /* 0x0000005e483c723c */ /* 0x080fec000004183c */
[----:B------:R-:W-:Y:S05]  /*cf20*/  HMMA.16816.F32.BF16 R64, R68, R94, R64 ;  /* 0x0000005e4440723c */ /* 0x000fea0000041840 */
[----:B------:R-:W-:Y:S01]  /*cf30*/  FADD.FTZ R72, R158, R0 ;  /* 0x000000009e487221 */ /* 0x000fe20000010000 */
[-C--:B-1----:R-:W-:Y:S05]  /*cf40*/  HMMA.16816.F32.BF16 R144, R200, R148.reuse, R4 ;  /* 0x00000094c890723c */ /* 0x082fea0000041804 */
[----:B------:R-:W-:Y:S01]  /*cf50*/  FADD.FTZ R73, R219, R3 ;  /* 0x00000003db497221 */ /* 0x000fe20000010000 */
[C---:B------:R-:W-:Y:S05]  /*cf60*/  HMMA.16816.F32.BF16 R140, R196.reuse, R148, R8 ;  /* 0x00000094c48c723c */ /* 0x040fea0000041808 */
[----:B------:R-:W-:Y:S01]  /*cf70*/  FADD.FTZ R4, R161, R72 ;  /* 0x00000048a1047221 */ /* 0x000fe20000010000 */
[-C--:B------:R-:W-:Y:S05]  /*cf80*/  HMMA.16816.F32.BF16 R152, R196, R150.reuse, R12 ;  /* 0x00000096c498723c */ /* 0x080fea000004180c */
[----:B------:R-:W-:Y:S01]  /*cf90*/  FADD.FTZ R0, R242, R73 ;  /* 0x00000049f2007221 */ /* 0x000fe20000010000 */
[C---:B------:R-:W-:Y:S05]  /*cfa0*/  HMMA.16816.F32.BF16 R148, R200.reuse, R150, R16 ;  /* 0x00000096c894723c */ /* 0x040fea0000041810 */
[----:B------:R-:W-:Y:S01]  /*cfb0*/  FADD.FTZ R5, R245, R0 ;  /* 0x00000000f5057221 */ /* 0x000fe20000010000 */
[----:B------:R-:W-:Y:S01]  /*cfc0*/  FADD.FTZ R3, R247, R76 ;  /* 0x0000004cf7037221 */ /* 0x000fe20000010000 */
[----:B------:R-:W-:Y:S01]  /*cfd0*/  FADD.FTZ R0, R170, R2 ;  /* 0x00000002aa007221 */ /* 0x000fe20000010000 */
[----:B------:R-:W-:Y:S02]  /*cfe0*/  FADD.FTZ R2, R163, R4 ;  /* 0x00000004a3027221 */ /* 0x000fe40000010000 */
[-C--:B------:R-:W-:Y:S03]  /*cff0*/  HMMA.16816.F32.BF16 R160, R200, R164.reuse, R20 ;  /* 0x000000a4c8a0723c */ /* 0x080fe60000041814 */
[----:B------:R-:W-:Y:S01]  /*d000*/  FADD.FTZ R5, R244, R5 ;  /* 0x00000005f4057221 */ /* 0x000fe20000010000 */
[----:B------:R-:W-:Y:S02]  /*d010*/  FADD.FTZ R3, R171, R3 ;  /* 0x00000003ab037221 */ /* 0x000fe40000010000 */
[C---:B------:R-:W-:Y:S05]  /*d020*/  HMMA.16816.F32.BF16 R156, R196.reuse, R164, R32 ;  /* 0x000000a4c49c723c */ /* 0x040fea0000041820 */
[----:B------:R-:W-:Y:S01]  /*d030*/  FADD.FTZ R4, R178, R3 ;  /* 0x00000003b2047221 */ /* 0x000fe20000010000 */
[----:B------:R-:W-:Y:S01]  /*d040*/  FADD.FTZ R9, R243, R5 ;  /* 0x00000005f3097221 */ /* 0x000fe20000010000 */
[----:B------:R-:W-:Y:S01]  /*d050*/  FADD.FTZ R3, R175, R0 ;  /* 0x00000000af037221 */ /* 0x000fe20000010000 */
[----:B------:R-:W-:Y:S03]  /*d060*/  FADD.FTZ R0, R176, R2 ;  /* 0x00000002b0007221 */ /* 0x000fe60000010000 */
[----:B------:R-:W-:Y:S01]  /*d070*/  FADD.FTZ R2, R177, R4 ;  /* 0x00000004b1027221 */ /* 0x000fe20000010000 */
[----:B------:R-:W-:Y:S01]  /*d080*/  FADD.FTZ R8, R169, R3 ;  /* 0x00000003a9087221 */ /* 0x000fe20000010000 */
[----:B------:R-:W1:Y:S01]  /*d090*/  LDSM.16.MT88.4 R4, [R222+0xb800] ;  /* 0x00b80000de04783b */ /* 0x000e620000004200 */
[----:B------:R-:W-:Y:S01]  /*d0a0*/  FADD.FTZ R3, R168, R0 ;  /* 0x00000000a8037221 */ /* 0x000fe20000010000 */
[----:B------:R-:W-:Y:S01]  /*d0b0*/  FADD.FTZ R0, R252, R2 ;  /* 0x00000002fc007221 */ /* 0x000fe20000010000 */
[-C--:B------:R-:W-:Y:S03]  /*d0c0*/  HMMA.16816.F32.BF16 R168, R196, R166.reuse, R36 ;  /* 0x000000a6c4a8723c */ /* 0x080fe60000041824 */
[----:B------:R-:W-:Y:S01]  /*d0d0*/  FADD.FTZ R8, R187, R8 ;  /* 0x00000008bb087221 */ /* 0x000fe20000010000 */
[----:B------:R-:W-:Y:S01]  /*d0e0*/  FADD.FTZ R3, R179, R3 ;  /* 0x00000003b3037221 */ /* 0x000fe20000010000 */
[----:B------:R-:W-:Y:S01]  /*d0f0*/  FADD.FTZ R2, R241, R9 ;  /* 0x00000009f1027221 */ /* 0x000fe20000010000 */
[----:B------:R-:W-:Y:S01]  /*d100*/  FADD.FTZ R0, R251, R0 ;  /* 0x00000000fb007221 */ /* 0x000fe20000010000 */
[----:B------:R-:W-:Y:S01]  /*d110*/  FADD.FTZ R8, R192, R8 ;  /* 0x00000008c0087221 */ /* 0x000fe20000010000 */
[----:B------:R-:W-:Y:S01]  /*d120*/  FADD.FTZ R3, R191, R3 ;  /* 0x00000003bf037221 */ /* 0x000fe20000010000 */
[C---:B------:R-:W-:Y:S04]  /*d130*/  HMMA.16816.F32.BF16 R164, R200.reuse, R166, R48 ;  /* 0x000000a6c8a4723c */ /* 0x040fe80000041830 */
[----:B------:R-:W-:Y:S01]  /*d140*/  FADD.FTZ R3, R190, R3 ;  /* 0x00000003be037221 */ /* 0x000fe20000010000 */
[----:B------:R-:W-:Y:S01]  /*d150*/  FADD.FTZ R2, R240, R2 ;  /* 0x00000002f0027221 */ /* 0x000fe20000010000 */
[-C--:B--2---:R-:W-:Y:S05]  /*d160*/  HMMA.16816.F32.BF16 R176, R200, R180.reuse, R24 ;  /* 0x000000b4c8b0723c */ /* 0x084fea0000041818 */
[----:B------:R-:W-:Y:S01]  /*d170*/  FADD.FTZ R9, R250, R0 ;  /* 0x00000000fa097221 */ /* 0x000fe20000010000 */
[----:B------:R-:W-:Y:S01]  /*d180*/  FADD.FTZ R0, R239, R2 ;  /* 0x00000002ef007221 */ /* 0x000fe20000010000 */
[----:B------:R-:W-:Y:S04]  /*d190*/  FADD.FTZ R2, R193, R8 ;  /* 0x00000008c1027221 */ /* 0x000fe80000010000 */
        /* <DEDUP_REMOVED lines=11> */
[----:B------:R-:W-:Y:S01]  /*d250*/  FADD.FTZ R2, R127, R0 ;  /* 0x000000007f027221 */ /* 0x000fe20000010000 */
[-C--:B------:R-:W-:Y:S04]  /*d260*/  HMMA.16816.F32.BF16 R184, R196, R182.reuse, R40 ;  /* 0x000000b6c4b8723c */ /* 0x080fe80000041828 */
[----:B------:R-:W-:Y:S01]  /*d270*/  FADD.FTZ R0, R189, R3 ;  /* 0x00000003bd007221 */ /* 0x000fe20000010000 */
[----:B------:R-:W-:Y:S01]  /*d280*/  FADD.FTZ R9, R188, R9 ;  /* 0x00000009bc097221 */ /* 0x000fe20000010000 */
[C---:B------:R-:W-:Y:S05]  /*d290*/  HMMA.16816.F32.BF16 R180, R200.reuse, R182, R44 ;  /* 0x000000b6c8b4723c */ /* 0x040fea000004182c */
[----:B------:R-:W-:Y:S01]  /*d2a0*/  FADD.FTZ R3, R119, R2 ;  /* 0x0000000277037221 */ /* 0x000fe20000010000 */
[-C--:B-1----:R-:W-:Y:S05]  /*d2b0*/  HMMA.16816.F32.BF16 R192, R200, R4.reuse, R52 ;  /* 0x00000004c8c0723c */ /* 0x082fea0000041834 */
[----:B------:R-:W-:Y:S01]  /*d2c0*/  FADD.FTZ R3, R106, R3 ;  /* 0x000000036a037221 */ /* 0x000fe20000010000 */
[C---:B------:R-:W-:Y:S05]  /*d2d0*/  HMMA.16816.F32.BF16 R188, R196.reuse, R4, R56 ;  /* 0x00000004c4bc723c */ /* 0x040fea0000041838 */
[----:B------:R-:W-:Y:S01]  /*d2e0*/  FADD.FTZ R8, R129, R8 ;  /* 0x0000000881087221 */ /* 0x000fe20000010000 */
[----:B------:R-:W-:Y:S01]  /*d2f0*/  FADD.FTZ R10, R118, R0 ;  /* 0x00000000760a7221 */ /* 0x000fe20000010000 */
[----:B------:R-:W-:Y:S01]  /*d300*/  FADD.FTZ R0, R116, R9 ;  /* 0x0000000974007221 */ /* 0x000fe20000010000 */
[-C--:B------:R-:W-:Y:S03]  /*d310*/  HMMA.16816.F32.BF16 R196, R196, R6.reuse, R60 ;  /* 0x00000006c4c4723c */ /* 0x080fe6000004183c */
[----:B------:R-:W-:Y:S01]  /*d320*/  FADD.FTZ R8, R128, R8 ;  /* 0x0000000880087221 */ /* 0x000fe20000010000 */
[----:B------:R-:W-:Y:S02]  /*d330*/  FADD.FTZ R9, R117, R10 ;  /* 0x0000000a75097221 */ /* 0x000fe40000010000 */
[----:B------:R-:W-:Y:S05]  /*d340*/  HMMA.16816.F32.BF16 R200, R200, R6, R64 ;  /* 0x00000006c8c8723c */ /* 0x000fea0000041840 */
[----:B------:R-:W-:Y:S01]  /*d350*/  FADD.FTZ R9, R114, R9 ;  /* 0x0000000972097221 */ /* 0x000fe20000010000 */
[----:B------:R-:W-:Y:S01]  /*d360*/  FADD.FTZ R2, R108, R8 ;  /* 0x000000086c027221 */ /* 0x000fe20000010000 */
[----:B------:R-:W-:Y:S04]  /*d370*/  FADD.FTZ R8, R115, R0 ;  /* 0x0000000073087221 */ /* 0x000fe80000010000 */
[----:B------:R-:W-:Y:S01]  /*d380*/  FADD.FTZ R8, R112, R8 ;  /* 0x0000000870087221 */ /* 0x000fe20000010000 */
[----:B------:R-:W-:Y:S01]  /*d390*/  FADD.FTZ R0, R105, R2 ;  /* 0x0000000269007221 */ /* 0x000fe20000010000 */
[----:B------:R-:W-:Y:S02]  /*d3a0*/  FADD.FTZ R2, R107, R3 ;  /* 0x000000036b027221 */ /* 0x000fe40000010000 */
[----:B------:R-:W-:Y:S01]  /*d3b0*/  FADD.FTZ R5, R109, R8 ;  /* 0x000000086d057221 */ /* 0x000fe20000010000 */
[----:B------:R-:W-:Y:S01]  /*d3c0*/  FADD.FTZ R3, R103, R0 ;  /* 0x0000000067037221 */ /* 0x000fe20000010000 */
[----:B------:R-:W-:Y:S01]  /*d3d0*/  FADD.FTZ R0, R110, R2 ;  /* 0x000000026e007221 */ /* 0x000fe20000010000 */
[----:B------:R-:W-:Y:S02]  /*d3e0*/  FADD.FTZ R2, R113, R9 ;  /* 0x0000000971027221 */ /* 0x000fe40000010000 */
        /* <DEDUP_REMOVED lines=19> */
[----:B------:R-:W-:Y:S01]  /*d520*/  STL [R1+0x18], R5 ;  /* 0x0000180501007387 */ /* 0x000fe20000100800 */
[----:B------:R-:W-:Y:S03]  /*d530*/  MOV R137, R134 ;  /* 0x0000008600897202 */ /* 0x000fe60000000f00 */
[----:B------:R1:W-:Y:S04]  /*d540*/  STL [R1+0x1c], R3 ;  /* 0x00001c0301007387 */ /* 0x0003e80000100800 */
[----:B------:R-:W-:Y:S04]  /*d550*/  STL [R1+0x20], R2 ;  /* 0x0000200201007387 */ /* 0x000fe80000100800 */
[----:B------:R-:W-:Y:S04]  /*d560*/  STL [R1+0x24], R0 ;  /* 0x0000240001007387 */ /* 0x000fe80000100800 */
[----:B------:R2:W-:Y:S01]  /*d570*/  STL [R1], R133 ;  /* 0x0000008501007387 */ /* 0x0005e20000100800 */
[----:B-1----:R-:W-:Y:S02]  /*d580*/  MOV R3, R136 ;  /* 0x0000008800037202 */ /* 0x002fe40000000f00 */
[----:B--2---:R-:W-:Y:S01]  /*d590*/  MOV R133, R135 ;  /* 0x0000008700857202 */ /* 0x004fe20000000f00 */
[----:B------:R-:W-:Y:S06]  /*d5a0*/  @P0 BRA `(.L_x_7) ;  /* 0xffffffac00e00947 */ /* 0x000fec000383ffff */
.L_x_6:
[----:B------:R-:W2:Y:S04]  /*d5b0*/  LDL.LU R2, [R1+0x18] ;  /* 0x0000180001027983 */ /* 0x000ea80000300800 */
[----:B------:R-:W3:Y:S04]  /*d5c0*/  LDL.LU R16, [R1+0x1c] ;  /* 0x00001c0001107983 */ /* 0x000ee80000300800 */
[----:B------:R-:W4:Y:S04]  /*d5d0*/  LDL.LU R15, [R1+0x20] ;  /* 0x00002000010f7983 */ /* 0x000f280000300800 */
[----:B------:R-:W4:Y:S04]  /*d5e0*/  LDL.LU R14, [R1+0x24] ;  /* 0x00002400010e7983 */ /* 0x000f280000300800 */
[----:B------:R-:W4:Y:S01]  /*d5f0*/  LDL R13, [R1+0x54] ;  /* 0x00005400010d7983 */ /* 0x000f220000100800 */
[----:B------:R-:W1:Y:S01]  /*d600*/  S2UR UR4, SR_CgaCtaId ;  /* 0x00000000000479c3 */ /* 0x000e620000008800 */
[----:B------:R-:W-:Y:S01]  /*d610*/  UMOV UR5, 0x400 ;  /* 0x0000040000057882 */ /* 0x000fe20000000000 */
[----:B------:R-:W-:Y:S01]  /*d620*/  MOV R36, 0x20 ;  /* 0x0000002000247802 */ /* 0x000fe20000000f00 */
[----:B------:R-:W1:Y:S02]  /*d630*/  S2R R12, SR_TID.X ;  /* 0x00000000000c7919 */ /* 0x000e640000002100 */
[----:B-1----:R-:W-:Y:S01]  /*d640*/  ULEA UR4, UR4, UR5, 0x18 ;  /* 0x0000000504047291 */ /* 0x002fe2000f8ec03f */
[----:B------:R-:W-:-:S04]  /*d650*/  SHF.R.S32.HI R5, RZ, 0x1f, R12 ;  /* 0x0000001fff057819 */ /* 0x000fc8000001140c */
[----:B------:R-:W-:-:S04]  /*d660*/  LEA.HI R3, R5, R12, RZ, 0x2 ;  /* 0x0000000c05037211 */ /* 0x000fc800078f10ff */
[--C-:B------:R-:W-:Y:S01]  /*d670*/  SHF.R.S32.HI R4, RZ, 0x2, R3.reuse ;  /* 0x00000002ff047819 */ /* 0x100fe20000011403 */
[----:B--2---:R-:W1:Y:S04]  /*d680*/  SHFL.BFLY PT, R0, R2, 0x2, 0x1f ;  /* 0x0c401f0002007f89 */ /* 0x004e6800000e0000 */
[----:B---3--:R-:W2:Y:S04]  /*d690*/  SHFL.BFLY PT, R7, R16, 0x2, 0x1f ;  /* 0x0c401f0010077f89 */ /* 0x008ea800000e0000 */
[----:B----4-:R-:W3:Y:S04]  /*d6a0*/  SHFL.BFLY PT, R6, R15, 0x2, 0x1f ;  /* 0x0c401f000f067f89 */ /* 0x010ee800000e0000 */
[----:B------:R-:W-:Y:S01]  /*d6b0*/  SHFL.BFLY PT, R9, R14, 0x2, 0x1f ;  /* 0x0c401f000e097f89 */ /* 0x000fe200000e0000 */
[----:B------:R-:W-:Y:S01]  /*d6c0*/  ISETP.NE.AND P3, PT, R13, -0x1, PT ;  /* 0xffffffff0d00780c */ /* 0x000fe20003f65270 */
[----:B-1----:R-:W-:Y:S01]  /*d6d0*/  FADD.FTZ R0, R0, R2 ;  /* 0x0000000200007221 */ /* 0x002fe20000010000 */
[----:B------:R-:W-:-:S02]  /*d6e0*/  SHF.R.S32.HI R2, RZ, 0x1f, R3 ;  /* 0x0000001fff027819 */ /* 0x000fc40000011403 */
[----:B------:R-:W-:Y:S01]  /*d6f0*/  LOP3.LUT R3, R3, 0x3ffffffc, RZ, 0xc0, !PT ;  /* 0x3ffffffc03037812 */ /* 0x000fe200078ec0ff */
[----:B--2---:R-:W-:Y:S01]  /*d700*/  FADD.FTZ R7, R7, R16 ;  /* 0x0000001007077221 */ /* 0x004fe20000010000 */
[----:B------:R-:W1:Y:S01]  /*d710*/  SHFL.BFLY PT, R8, R0, 0x1, 0x1f ;  /* 0x0c201f0000087f89 */ /* 0x000e6200000e0000 */
[----:B------:R-:W-:-:S06]  /*d720*/  LEA.HI R2, R2, R4, RZ, 0x3 ;  /* 0x0000000402027211 */ /* 0x000fcc00078f18ff */
[----:B------:R-:W2:Y:S01]  /*d730*/  @P3 LDC.64 R10, c[0x0][0x298] ;  /* 0x0000a600ff0a3b82 */ /* 0x000ea20000000a00 */
[----:B---3--:R-:W-:Y:S01]  /*d740*/  FADD.FTZ R6, R6, R15 ;  /* 0x0000000f06067221 */ /* 0x008fe20000010000 */
[----:B------:R3:W4:Y:S01]  /*d750*/  SHFL.BFLY PT, R40, R7, 0x1, 0x1f ;  /* 0x0c201f0007287f89 */ /* 0x00072200000e0000 */
[----:B------:R-:W-:-:S03]  /*d760*/  LOP3.LUT R2, R2, 0xfffffff8, RZ, 0xc0, !PT ;  /* 0xfffffff802027812 */ /* 0x000fc600078ec0ff */
[----:B------:R3:W2:Y:S02]  /*d770*/  SHFL.BFLY PT, R42, R6, 0x1, 0x1f ;  /* 0x0c201f00062a7f89 */ /* 0x0006a400000e0000 */
[----:B------:R-:W-:Y:S01]  /*d780*/  IMAD.IADD R2, R4, 0x1, -R2 ;  /* 0x0000000104027824 */ /* 0x000fe200078e0a02 */
[----:B------:R-:W-:-:S03]  /*d790*/  LEA.HI R4, R5, R12, RZ, 0x5 ;  /* 0x0000000c05047211 */ /* 0x000fc600078f28ff */
[C---:B------:R-:W-:Y:S01]  /*d7a0*/  IMAD.SHL.U32 R5, R2.reuse, 0x40, RZ ;  /* 0x0000004002057824 */ /* 0x040fe200078e00ff */
[----:B------:R-:W-:Y:S02]  /*d7b0*/  SHF.R.S32.HI R41, RZ, 0x5, R4 ;  /* 0x00000005ff297819 */ /* 0x000fe40000011404 */
[----:B------:R-:W-:-:S05]  /*d7c0*/  R2P PR, R2, 0x6 ;  /* 0x0000000602007804 */ /* 0x000fca0000000000 */
[----:B------:R-:W-:Y:S01]  /*d7d0*/  SEL R36, R36, 0xffffffe0, !P1 ;  /* 0xffffffe024247807 */ /* 0x000fe20004800000 */
[----:B-1----:R-:W-:Y:S01]  /*d7e0*/  FADD.FTZ R43, R0, R8 ;  /* 0x00000008002b7221 */ /* 0x002fe20000010000 */
[----:B------:R-:W-:Y:S01]  /*d7f0*/  IMAD.IADD R0, R12, 0x1, -R3 ;  /* 0x000000010c007824 */ /* 0x000fe200078e0a03 */
[----:B------:R-:W-:Y:S01]  /*d800*/  LOP3.LUT R3, R5, 0x1c0, RZ, 0xc0, !PT ;  /* 0x000001c005037812 */ /* 0x000fe200078ec0ff */
[----:B--2---:R-:W-:Y:S02]  /*d810*/  @P3 IMAD.WIDE.U32 R4, R13, R10, RZ ;  /* 0x0000000a0d043225 */ /* 0x004fe400078e00ff */
[----:B------:R-:W-:Y:S02]  /*d820*/  FSETP.NE.FTZ.AND P0, PT, R43, RZ, PT ;  /* 0x000000ff2b00720b */ /* 0x000fe40003f15000 */
[----:B------:R-:W-:Y:S01]  /*d830*/  LEA.HI R3, R3, R3, RZ, 0x1d ;  /* 0x0000000303037211 */ /* 0x000fe200078fe8ff */
[----:B------:R-:W-:Y:S02]  /*d840*/  IMAD R0, R41, 0x200, R0 ;  /* 0x0000020029007824 */ /* 0x000fe400078e0200 */
[----:B------:R-:W-:-:S02]  /*d850*/  @P3 IMAD R46, R13, R11, R5 ;  /* 0x0000000b0d2e3224 */ /* 0x000fc400078e0205 */
[----:B------:R-:W-:Y:S02]  /*d860*/  IMAD.U32 R21, R0, 0x2, R3 ;  /* 0x0000000200157824 */ /* 0x000fe400078e0003 */
[----:B------:R-:W-:Y:S01]  /*d870*/  FADD.FTZ R3, R9, R14 ;  /* 0x0000000e09037221 */ /* 0x000fe20000010000 */
[----:B------:R-:W-:Y:S01]  /*d880*/  @P3 IMAD.MOV.U32 R45, RZ, RZ, R4 ;  /* 0x000000ffff2d3224 */ /* 0x000fe200078e0004 */
[----:B------:R-:W-:Y:S02]  /*d890*/  MOV R0, 0x3f800000 ;  /* 0x3f80000000007802 */ /* 0x000fe40000000f00 */
[----:B------:R-:W-:Y:S01]  /*d8a0*/  LEA R21, R21, UR4, 0x1 ;  /* 0x0000000415157c11 */ /* 0x000fe2000f8e08ff */
[----:B------:R3:W1:Y:S04]  /*d8b0*/  SHFL.BFLY PT, R11, R3, 0x1, 0x1f ;  /* 0x0c201f00030b7f89 */ /* 0x00066800000e0000 */
[----:B------:R-:W-:-:S02]  /*d8c0*/  VIADD R24, R21, 0x40 ;  /* 0x0000004015187836 */ /* 0x000fc40000000000 */
[----:B------:R-:W-:Y:S01]  /*d8d0*/  @P2 VIADD R24, R21, 0xffffffc0 ;  /* 0xffffffc015182836 */ /* 0x000fe20000000000 */
[----:B----4-:R-:W-:Y:S06]  /*d8e0*/  @P3 BRA `(.L_x_10) ;  /* 0x0000000000203947 */ /* 0x010fec0003800000 */
[----:B------:R-:W2:Y:S01]  /*d8f0*/  S2R R12, SR_CTAID.Y ;  /* 0x00000000000c7919 */ /* 0x000ea20000002600 */
[----:B------:R-:W4:Y:S01]  /*d900*/  LDC.64 R8, c[0x0][0x290] ;  /* 0x0000a400ff087b82 */ /* 0x000f220000000a00 */
[----:B--2---:R-:W-:Y:S01]  /*d910*/  SHF.R.S32.HI R10, RZ, 0x1f, R12 ;  /* 0x0000001fff0a7819 */ /* 0x004fe2000001140c */
[----:B----4-:R-:W-:-:S04]  /*d920*/  IMAD.WIDE.U32 R4, R12, R8, RZ ;  /* 0x000000080c047225 */ /* 0x010fc800078e00ff */
[----:B------:R-:W-:Y:S01]  /*d930*/  IMAD R10, R10, R8, RZ ;  /* 0x000000080a0a7224 */ /* 0x000fe200078e02ff */
[----:B------:R-:W-:-:S03]  /*d940*/  MOV R45, R4 ;  /* 0x00000004002d7202 */ /* 0x000fc60000000f00 */
[----:B------:R-:W-:-:S05]  /*d950*/  IMAD R9, R12, R9, R10 ;  /* 0x000000090c097224 */ /* 0x000fca00078e020a */
[----:B------:R-:W-:Y:S02]  /*d960*/  IADD3 R46, R5, R9, RZ ;  /* 0x00000009052e7210 */ /* 0x000fe40007ffe0ff */
.L_x_10:
[----:B------:R-:W-:Y:S01]  /*d970*/  ULDC.U8 UR4, c[0x0][0x3d8] ;  /* 0x0000f60000047ab9 */ /* 0x000fe20000000000 */
[----:B------:R2:W4:Y:S01]  /*d980*/  @P0 MUFU.RCP R0, R43 ;  /* 0x0000002b00000308 */ /* 0x0005220000001000 */
[----:B------:R-:W-:Y:S01]  /*d990*/  ISETP.NE.AND P2, PT, RZ, UR4, PT ;  /* 0x00000004ff007c0c */ /* 0x000fe2000bf45270 */
[----:B------:R-:W-:Y:S01]  /*d9a0*/  ULDC.U8 UR4, c[0x0][0x3d9] ;  /* 0x0000f64000047ab9 */ /* 0x000fe20000000000 */
[----:B------:R-:W-:Y:S01]  /*d9b0*/  FADD.FTZ R40, R7, R40 ;  /* 0x0000002807287221 */ /* 0x000fe20000010000 */
[----:B-1----:R-:W-:Y:S01]  /*d9c0*/  FADD.FTZ R44, R3, R11 ;  /* 0x0000000b032c7221 */ /* 0x002fe20000010000 */
[----:B------:R-:W-:Y:S01]  /*d9d0*/  ISETP.NE.OR P1, PT, RZ, UR4, !P2 ;  /* 0x00000004ff007c0c */ /* 0x000fe2000d725670 */
[----:B------:R-:W-:Y:S01]  /*d9e0*/  FADD.FTZ R42, R6, R42 ;  /* 0x0000002a062a7221 */ /* 0x000fe20000010000 */
[----:B------:R-:W-:Y:S01]  /*d9f0*/  PLOP3.LUT P5, PT, PT, PT, PT, 0x8, 0x0 ;  /* 0x000000000000781c */ /* 0x000fe20003fae170 */
[----:B---3--:R-:W-:Y:S01]  /*da00*/  IMAD.MOV.U32 R3, RZ, RZ, 0x3f800000 ;  /* 0x3f800000ff037424 */ /* 0x008fe200078e00ff */
[----:B------:R-:W-:-:S02]  /*da10*/  FSETP.NE.FTZ.AND P4, PT, R40, RZ, PT ;  /* 0x000000ff2800720b */ /* 0x000fc40003f95000 */
[----:B------:R-:W-:-:S07]  /*da20*/  CS2R R38, SRZ ;  /* 0x0000000000267805 */ /* 0x000fce000001ff00 */
[----:B--2-4-:R-:W-:Y:S05]  /*da30*/  @P1 BRA `(.L_x_11) ;  /* 0x00000000001c1947 */ /* 0x014fea0003800000 */
[----:B------:R-:W1:Y:S01]  /*da40*/  S2R R4, SR_CTAID.Y ;  /* 0x0000000000047919 */ /* 0x000e620000002600 */
[----:B------:R-:W1:Y:S01]  /*da50*/  LDC R5, c[0x0][0x2c4] ;  /* 0x0000b100ff057b82 */ /* 0x000e620000000800 */
[----:B------:R-:W-:Y:S01]  /*da60*/  PLOP3.LUT P5, PT, PT, PT, PT, 0x80, 0x0 ;  /* 0x000000000000781c */ /* 0x000fe20003faf070 */
[----:B-1----:R-:W-:-:S05]  /*da70*/  IMAD R4, R4, R5, RZ ;  /* 0x0000000504047224 */ /* 0x002fca00078e02ff */
[----:B------:R-:W-:-:S04]  /*da80*/  SEL R4, R4, R13, !P3 ;  /* 0x0000000d04047207 */ /* 0x000fc80005800000 */
[--C-:B------:R-:W-:Y:S01]  /*da90*/  SHF.R.S32.HI R39, RZ, 0x1f, R4.reuse ;  /* 0x0000001fff277819 */ /* 0x100fe20000011404 */
[----:B------:R-:W-:-:S07]  /*daa0*/  IMAD.MOV.U32 R38, RZ, RZ, R4 ;  /* 0x000000ffff267224 */ /* 0x000fce00078e0004 */
.L_x_11:
[----:B------:R-:W2:Y:S01]  /*dab0*/  LDL R47, [R1+0x28] ;  /* 0x00002800012f7983 */ /* 0x000ea20000100800 */
[----:B------:R-:W-:Y:S01]  /*dac0*/  ISETP.NE.AND P1, PT, RZ, UR4, PT ;  /* 0x00000004ff007c0c */ /* 0x000fe2000bf25270 */
[----:B------:R-:W-:Y:S01]  /*dad0*/  FMUL.FTZ R144, R0, R144 ;  /* 0x0000009000907220 */ /* 0x000fe20000410000 */
[----:B------:R-:W-:Y:S01]  /*dae0*/  LOP3.LUT R2, R2, 0x1, RZ, 0xc0, !PT ;  /* 0x0000000102027812 */ /* 0x000fe200078ec0ff */
[C---:B------:R-:W-:Y:S01]  /*daf0*/  FMUL.FTZ R6, R0.reuse, R145 ;  /* 0x0000009100067220 */ /* 0x040fe20000410000 */
[----:B------:R-:W-:Y:S01]  /*db00*/  MOV R37, 0x10 ;  /* 0x0000001000257802 */ /* 0x000fe20000000f00 */
[----:B------:R-:W-:Y:S01]  /*db10*/  FMUL.FTZ R148, R0, R148 ;  /* 0x0000009400947220 */ /* 0x000fe20000410000 */
[----:B------:R-:W-:Y:S01]  /*db20*/  ISETP.NE.U32.AND P6, PT, R2, 0x1, PT ;  /* 0x000000010200780c */ /* 0x000fe20003fc5070 */
[----:B------:R-:W-:Y:S01]  /*db30*/  FMUL.FTZ R149, R0, R149 ;  /* 0x0000009500957220 */ /* 0x000fe20000410000 */
[----:B------:R-:W-:Y:S01]  /*db40*/  FSETP.NE.FTZ.AND P3, PT, R42, RZ, PT ;  /* 0x000000ff2a00720b */ /* 0x000fe20003f75000 */
[C---:B------:R-:W-:Y:S01]  /*db50*/  FMUL.FTZ R160, R0.reuse, R160 ;  /* 0x000000a000a07220 */ /* 0x040fe20000410000 */
[----:B------:R-:W-:Y:S01]  /*db60*/  SEL R37, R37, 0xfffffff0, P6 ;  /* 0xfffffff025257807 */ /* 0x000fe20003000000 */
[C---:B------:R-:W-:Y:S01]  /*db70*/  FMUL.FTZ R11, R0.reuse, R161 ;  /* 0x000000a1000b7220 */ /* 0x040fe20000410000 */
[----:B------:R-:W-:Y:S01]  /*db80*/  PLOP3.LUT P6, PT, PT, PT, PT, 0x8, 0x0 ;  /* 0x000000000000781c */ /* 0x000fe20003fce170 */
[C---:B------:R-:W-:Y:S01]  /*db90*/  FMUL.FTZ R164, R0.reuse, R164 ;  /* 0x000000a400a47220 */ /* 0x040fe20000410000 */
[----:B------:R-:W-:Y:S01]  /*dba0*/  @!P1 PLOP3.LUT P6, PT, P2, PT, PT, 0x80, 0x0 ;  /* 0x000000000000981c */ /* 0x000fe200017cf070 */
[----:B------:R-:W-:Y:S01]  /*dbb0*/  FMUL.FTZ R9, R0, R165 ;  /* 0x000000a500097220 */ /* 0x000fe20000410000 */
[----:B------:R-:W-:Y:S01]  /*dbc0*/  FSETP.NE.FTZ.AND P2, PT, R44, RZ, PT ;  /* 0x000000ff2c00720b */ /* 0x000fe20003f55000 */
[C---:B------:R-:W-:Y:S01]  /*dbd0*/  FMUL.FTZ R176, R0.reuse, R176 ;  /* 0x000000b000b07220 */ /* 0x040fe20000410000 */
[C---:B------:R-:W-:Y:S01]  /*dbe0*/  FMUL.FTZ R17, R0.reuse, R177 ;  /* 0x000000b100117220 */ /* 0x040fe20000410000 */
[C---:B------:R-:W-:Y:S01]  /*dbf0*/  FMUL.FTZ R180, R0.reuse, R180 ;  /* 0x000000b400b47220 */ /* 0x040fe20000410000 */
[C---:B------:R-:W-:Y:S01]  /*dc00*/  FMUL.FTZ R20, R0.reuse, R181 ;  /* 0x000000b500147220 */ /* 0x040fe20000410000 */
[C---:B------:R-:W-:Y:S01]  /*dc10*/  FMUL.FTZ R192, R0.reuse, R192 ;  /* 0x000000c000c07220 */ /* 0x040fe20000410000 */
[C---:B------:R-:W-:Y:S01]  /*dc20*/  FMUL.FTZ R33, R0.reuse, R193 ;  /* 0x000000c100217220 */ /* 0x040fe20000410000 */
[C---:B------:R-:W-:Y:S01]  /*dc30*/  FMUL.FTZ R200, R0.reuse, R200 ;  /* 0x000000c800c87220 */ /* 0x040fe20000410000 */
[----:B------:R-:W-:Y:S01]  /*dc40*/  FMUL.FTZ R29, R0, R201 ;  /* 0x000000c9001d7220 */ /* 0x000fe20000410000 */
[----:B------:R-:W-:Y:S01]  /*dc50*/  MOV R2, 0x3f800000 ;  /* 0x3f80000000027802 */ /* 0x000fe20000000f00 */
[----:B------:R-:W1:Y:S01]  /*dc60*/  @P4 MUFU.RCP R3, R40 ;  /* 0x0000002800034308 */ /* 0x000e620000001000 */
[----:B------:R-:W-:Y:S01]  /*dc70*/  MOV R0, 0x3f800000 ;  /* 0x3f80000000007802 */ /* 0x000fe20000000f00 */
[----:B------:R-:W3:Y:S01]  /*dc80*/  S2UR UR4, SR_CTAID.X ;  /* 0x00000000000479c3 */ /* 0x000ee20000002500 */
[----:B------:R-:W-:Y:S01]  /*dc90*/  F2FP.BF16.F32.PACK_AB R6, R6, R144 ;  /* 0x000000900606723e */ /* 0x000fe200000010ff */
[----:B------:R-:W-:Y:S01]  /*dca0*/  BSSY B0, `(.L_x_12) ;  /* 0x00000e3000007945 */ /* 0x000fe20003800000 */
[----:B------:R-:W-:-:S02]  /*dcb0*/  F2FP.BF16.F32.PACK_AB R11, R11, R160 ;  /* 0x000000a00b0b723e */ /* 0x000fc400000010ff */
[----:B------:R-:W-:Y:S01]  /*dcc0*/  F2FP.BF16.F32.PACK_AB R9, R9, R164 ;  /* 0x000000a40909723e */ /* 0x000fe200000010ff */
[----:B------:R-:W4:Y:S01]  /*dcd0*/  @P3 MUFU.RCP R2, R42 ;  /* 0x0000002a00023308 */ /* 0x000f220000001000 */
[----:B------:R-:W-:Y:S01]  /*dce0*/  STS [R21], R6 ;  /* 0x0000000615007388 */ /* 0x000fe20000000800 */
[----:B------:R-:W-:Y:S02]  /*dcf0*/  F2FP.BF16.F32.PACK_AB R17, R17, R176 ;  /* 0x000000b01111723e */ /* 0x000fe400000010ff */
[----:B------:R-:W-:Y:S02]  /*dd00*/  F2FP.BF16.F32.PACK_AB R20, R20, R180 ;  /* 0x000000b41414723e */ /* 0x000fe400000010ff */
[----:B------:R-:W-:Y:S02]  /*dd10*/  F2FP.BF16.F32.PACK_AB R33, R33, R192 ;  /* 0x000000c02121723e */ /* 0x000fe400000010ff */
[----:B------:R-:W3:Y:S01]  /*dd20*/  @P2 MUFU.RCP R0, R44 ;  /* 0x0000002c00002308 */ /* 0x000ee20000001000 */
[C---:B-1----:R-:W-:Y:S01]  /*dd30*/  FMUL.FTZ R146, R3.reuse, R146 ;  /* 0x0000009203927220 */ /* 0x042fe20000410000 */
[C---:B------:R-:W-:Y:S01]  /*dd40*/  FMUL.FTZ R5, R3.reuse, R147 ;  /* 0x0000009303057220 */ /* 0x040fe20000410000 */
[C---:B------:R-:W-:Y:S01]  /*dd50*/  FMUL.FTZ R150, R3.reuse, R150 ;  /* 0x0000009603967220 */ /* 0x040fe20000410000 */
[C---:B------:R-:W-:Y:S01]  /*dd60*/  FMUL.FTZ R151, R3.reuse, R151 ;  /* 0x0000009703977220 */ /* 0x040fe20000410000 */
[C---:B------:R-:W-:Y:S01]  /*dd70*/  FMUL.FTZ R162, R3.reuse, R162 ;  /* 0x000000a203a27220 */ /* 0x040fe20000410000 */
[----:B------:R-:W-:Y:S01]  /*dd80*/  FMUL.FTZ R10, R3, R163 ;  /* 0x000000a3030a7220 */ /* 0x000fe20000410000 */
[----:B------:R-:W-:Y:S01]  /*dd90*/  F2FP.BF16.F32.PACK_AB R5, R5, R146 ;  /* 0x000000920505723e */ /* 0x000fe200000010ff */
[C---:B------:R-:W-:Y:S01]  /*dda0*/  FMUL.FTZ R166, R3.reuse, R166 ;  /* 0x000000a603a67220 */ /* 0x040fe20000410000 */
[C---:B----4-:R-:W-:Y:S01]  /*ddb0*/  FMUL.FTZ R140, R2.reuse, R140 ;  /* 0x0000008c028c7220 */ /* 0x050fe20000410000 */
[C---:B------:R-:W-:Y:S01]  /*ddc0*/  FMUL.FTZ R4, R2.reuse, R141 ;  /* 0x0000008d02047220 */ /* 0x040fe20000410000 */
        /* <DEDUP_REMOVED lines=14> */
[C---:B---3--:R-:W-:Y:S01]  /*deb0*/  FMUL.FTZ R143, R0.reuse, R143 ;  /* 0x0000008f008f7220 */ /* 0x048fe20000410000 */
        /* <DEDUP_REMOVED lines=24> */
[----:B------:R-:W-:Y:S01]  /*e040*/  F2FP.BF16.F32.PACK_AB R2, R151, R150 ;  /* 0x000000969702723e */ /* 0x000fe200000010ff */
[----:B------:R1:W-:Y:S01]  /*e050*/  STS [R21+0x400], R5 ;  /* 0x0004000515007388 */ /* 0x0003e20000000800 */
[----:B------:R-:W-:-:S02]  /*e060*/  IADD3 R0, R21, R37, RZ ;  /* 0x0000002515007210 */ /* 0x000fc40007ffe0ff */
[----:B------:R-:W-:Y:S02]  /*e070*/  F2FP.BF16.F32.PACK_AB R3, R149, R148 ;  /* 0x000000949503723e */ /* 0x000fe400000010ff */
[----:B------:R-:W-:Y:S01]  /*e080*/  F2FP.BF16.F32.PACK_AB R4, R4, R140 ;  /* 0x0000008c0404723e */ /* 0x000fe200000010ff */
[----:B------:R3:W-:Y:S01]  /*e090*/  STS [R0+0x400], R2 ;  /* 0x0004000200007388 */ /* 0x0007e20000000800 */
[----:B------:R-:W-:Y:S02]  /*e0a0*/  F2FP.BF16.F32.PACK_AB R7, R143, R7 ;  /* 0x000000078f07723e */ /* 0x000fe400000010ff */
[----:B------:R-:W-:Y:S01]  /*e0b0*/  F2FP.BF16.F32.PACK_AB R13, R13, R152 ;  /* 0x000000980d0d723e */ /* 0x000fe200000010ff */
[----:B------:R4:W-:Y:S01]  /*e0c0*/  STS [R0], R3 ;  /* 0x0000000300007388 */ /* 0x0009e20000000800 */
[----:B------:R-:W-:Y:S02]  /*e0d0*/  F2FP.BF16.F32.PACK_AB R12, R155, R12 ;  /* 0x0000000c9b0c723e */ /* 0x000fe400000010ff */
[----:B------:R-:W-:Y:S01]  /*e0e0*/  F2FP.BF16.F32.PACK_AB R10, R10, R162 ;  /* 0x000000a20a0a723e */ /* 0x000fe200000010ff */
[----:B------:R4:W-:Y:S01]  /*e0f0*/  STS [R21+0x2000], R4 ;  /* 0x0020000415007388 */ /* 0x0009e20000000800 */
[----:B------:R-:W-:-:S02]  /*e100*/  F2FP.BF16.F32.PACK_AB R8, R8, R166 ;  /* 0x000000a60808723e */ /* 0x000fc400000010ff */
[----:B------:R-:W-:Y:S01]  /*e110*/  F2FP.BF16.F32.PACK_AB R16, R16, R156 ;  /* 0x0000009c1010723e */ /* 0x000fe200000010ff */
[----:B------:R-:W-:Y:S01]  /*e120*/  STS [R21+0x2400], R7 ;  /* 0x0024000715007388 */ /* 0x000fe20000000800 */
[----:B------:R-:W-:Y:S02]  /*e130*/  F2FP.BF16.F32.PACK_AB R15, R159, R15 ;  /* 0x0000000f9f0f723e */ /* 0x000fe400000010ff */
[----:B------:R-:W-:Y:S01]  /*e140*/  F2FP.BF16.F32.PACK_AB R14, R14, R168 ;  /* 0x000000a80e0e723e */ /* 0x000fe200000010ff */
[----:B------:R4:W-:Y:S01]  /*e150*/  STS [R0+0x2000], R13 ;  /* 0x0020000d00007388 */ /* 0x0009e20000000800 */
[----:B------:R-:W-:Y:S02]  /*e160*/  F2FP.BF16.F32.PACK_AB R18, R171, R18 ;  /* 0x00000012ab12723e */ /* 0x000fe400000010ff */
[----:B------:R-:W-:Y:S01]  /*e170*/  F2FP.BF16.F32.PACK_AB R23, R23, R178 ;  /* 0x000000b21717723e */ /* 0x000fe200000010ff */
[----:B------:R4:W-:Y:S01]  /*e180*/  STS [R0+0x2400], R12 ;  /* 0x0024000c00007388 */ /* 0x0009e20000000800 */
[----:B------:R-:W-:Y:S01]  /*e190*/  F2FP.BF16.F32.PACK_AB R19, R19, R182 ;  /* 0x000000b61313723e */ /* 0x000fe200000010ff */
[----:B-1----:R-:W1:Y:S01]  /*e1a0*/  @!P1 LDC R5, c[0x0][0x2c4] ;  /* 0x0000b100ff059b82 */ /* 0x002e620000000800 */
[----:B------:R-:W-:-:S02]  /*e1b0*/  F2FP.BF16.F32.PACK_AB R22, R22, R172 ;  /* 0x000000ac1616723e */ /* 0x000fc400000010ff */
[-C--:B---3--:R-:W-:Y:S02]  /*e1c0*/  IADD3 R2, R21, R36.reuse, RZ ;  /* 0x0000002415027210 */ /* 0x088fe40007ffe0ff */
[----:B------:R-:W-:Y:S02]  /*e1d0*/  F2FP.BF16.F32.PACK_AB R25, R175, R25 ;  /* 0x00000019af19723e */ /* 0x000fe400000010ff */
[----:B----4-:R-:W-:Y:S01]  /*e1e0*/  IADD3 R3, R0, R36, RZ ;  /* 0x0000002400037210 */ /* 0x010fe20007ffe0ff */
[----:B------:R3:W-:Y:S01]  /*e1f0*/  STS [R2], R11 ;  /* 0x0000000b02007388 */ /* 0x0007e20000000800 */
[----:B------:R-:W-:Y:S02]  /*e200*/  F2FP.BF16.F32.PACK_AB R35, R35, R184 ;  /* 0x000000b82323723e */ /* 0x000fe400000010ff */
[----:B------:R-:W-:Y:S01]  /*e210*/  IADD3 R4, R36, 0x400, R24 ;  /* 0x0000040024047810 */ /* 0x000fe20007ffe018 */
[----:B------:R-:W-:Y:S01]  /*e220*/  STS [R2+0x400], R10 ;  /* 0x0004000a02007388 */ /* 0x000fe20000000800 */
[----:B------:R-:W-:-:S02]  /*e230*/  F2FP.BF16.F32.PACK_AB R34, R187, R34 ;  /* 0x00000022bb22723e */ /* 0x000fc400000010ff */
[----:B------:R-:W-:Y:S01]  /*e240*/  F2FP.BF16.F32.PACK_AB R32, R32, R194 ;  /* 0x000000c22020723e */ /* 0x000fe200000010ff */
[----:B------:R-:W-:Y:S01]  /*e250*/  STS [R3], R9 ;  /* 0x0000000903007388 */ /* 0x000fe20000000800 */
[----:B------:R-:W-:Y:S02]  /*e260*/  F2FP.BF16.F32.PACK_AB R29, R29, R200 ;  /* 0x000000c81d1d723e */ /* 0x000fe400000010ff */
[----:B------:R-:W-:Y:S01]  /*e270*/  F2FP.BF16.F32.PACK_AB R28, R28, R202 ;  /* 0x000000ca1c1c723e */ /* 0x000fe200000010ff */
[----:B------:R4:W-:Y:S01]  /*e280*/  STS [R3+0x400], R8 ;  /* 0x0004000803007388 */ /* 0x0009e20000000800 */
[C---:B------:R-:W-:Y:S01]  /*e290*/  IADD3 R4, R37.reuse, R4, RZ ;  /* 0x0000000425047210 */ /* 0x040fe20007ffe0ff */
[----:B------:R-:W-:Y:S01]  /*e2a0*/  @P4 MUFU.LG2 R13, R40 ;  /* 0x00000028000d4308 */ /* 0x000fe20000000c00 */
[----:B------:R-:W-:Y:S01]  /*e2b0*/  IADD3 R0, R37, R24, RZ ;  /* 0x0000001825007210 */ /* 0x000fe20007ffe0ff */
[----:B------:R-:W4:Y:S01]  /*e2c0*/  S2R R21, SR_TID.X ;  /* 0x0000000000157919 */ /* 0x000f220000002100 */
[----:B------:R-:W-:Y:S01]  /*e2d0*/  F2FP.BF16.F32.PACK_AB R31, R31, R188 ;  /* 0x000000bc1f1f723e */ /* 0x000fe200000010ff */
[----:B-1----:R-:W1:Y:S01]  /*e2e0*/  @P6 LDC R5, c[0x0][0x2e4] ;  /* 0x0000b900ff056b82 */ /* 0x002e620000000800 */
[----:B------:R-:W-:Y:S01]  /*e2f0*/  F2FP.BF16.F32.PACK_AB R30, R191, R30 ;  /* 0x0000001ebf1e723e */ /* 0x000fe200000010ff */
[----:B------:R4:W-:Y:S01]  /*e300*/  STS [R2+0x2000], R16 ;  /* 0x0020001002007388 */ /* 0x0009e20000000800 */
[----:B------:R-:W-:Y:S01]  /*e310*/  F2FP.BF16.F32.PACK_AB R27, R27, R196 ;  /* 0x000000c41b1b723e */ /* 0x000fe200000010ff */
[----:B------:R-:W-:Y:S01]  /*e320*/  @P3 MUFU.LG2 R12, R42 ;  /* 0x0000002a000c3308 */ /* 0x000fe20000000c00 */
[----:B------:R-:W-:Y:S01]  /*e330*/  F2FP.BF16.F32.PACK_AB R26, R199, R26 ;  /* 0x0000001ac71a723e */ /* 0x000fe200000010ff */
[----:B------:R4:W-:Y:S02]  /*e340*/  STS [R2+0x2400], R15 ;  /* 0x0024000f02007388 */ /* 0x0009e40000000800 */
[----:B---3--:R-:W3:Y:S02]  /*e350*/  @P1 LDC R11, c[0x0][0x2c0] ;  /* 0x0000b000ff0b1b82 */ /* 0x008ee40000000800 */
[----:B------:R1:W-:Y:S04]  /*e360*/  STS [R3+0x2000], R14 ;  /* 0x0020000e03007388 */ /* 0x0003e80000000800 */
[----:B------:R1:W-:Y:S04]  /*e370*/  STS [R3+0x2400], R18 ;  /* 0x0024001203007388 */ /* 0x0003e80000000800 */
[----:B------:R-:W-:Y:S01]  /*e380*/  STS [R24], R17 ;  /* 0x0000001118007388 */ /* 0x000fe20000000800 */
[----:B----4-:R-:W4:Y:S03]  /*e390*/  @P1 LDC.64 R8, c[0x0][0x2c0] ;  /* 0x0000b000ff081b82 */ /* 0x010f260000000a00 */
[----:B------:R3:W-:Y:S04]  /*e3a0*/  STS [R24+0x400], R23 ;  /* 0x0004001718007388 */ /* 0x0007e80000000800 */
[----:B------:R-:W-:Y:S01]  /*e3b0*/  STS [R0], R20 ;  /* 0x0000001400007388 */ /* 0x000fe20000000800 */
[----:B------:R-:W-:-:S03]  /*e3c0*/  MOV R16, 0x7f800000 ;  /* 0x7f80000000107802 */ /* 0x000fc60000000f00 */
[----:B------:R-:W-:Y:S01]  /*e3d0*/  STS [R0+0x400], R19 ;  /* 0x0004001300007388 */ /* 0x000fe20000000800 */
[C---:B------:R-:W-:Y:S02]  /*e3e0*/  IADD3 R2, R36.reuse, R24, RZ ;  /* 0x0000001824027210 */ /* 0x040fe40007ffe0ff */
[----:B------:R-:W-:Y:S01]  /*e3f0*/  @!P1 MOV R11, 0x1 ;  /* 0x00000001000b9802 */ /* 0x000fe20000000f00 */
[----:B------:R4:W-:Y:S01]  /*e400*/  STS [R24+0x2000], R22 ;  /* 0x0020001618007388 */ /* 0x0009e20000000800 */
[----:B-1----:R-:W1:Y:S03]  /*e410*/  @P4 LDC R14, c[0x0][0x2e8] ;  /* 0x0000ba00ff0e4b82 */ /* 0x002e660000000800 */
[----:B------:R1:W-:Y:S01]  /*e420*/  STS [R24+0x2400], R25 ;  /* 0x0024001918007388 */ /* 0x0003e20000000800 */
[----:B------:R-:W-:-:S03]  /*e430*/  IADD3 R3, R36, R0, RZ ;  /* 0x0000000024037210 */ /* 0x000fc60007ffe0ff */
[----:B------:R-:W-:Y:S01]  /*e440*/  STS [R0+0x2000], R35 ;  /* 0x0020002300007388 */ /* 0x000fe20000000800 */
[----:B------:R-:W2:Y:S03]  /*e450*/  @!P1 LDC R18, c[0x0][0x270] ;  /* 0x00009c00ff129b82 */ /* 0x000ea60000000800 */
[----:B------:R-:W-:Y:S01]  /*e460*/  STS [R0+0x2400], R34 ;  /* 0x0024002200007388 */ /* 0x000fe20000000800 */
[----:B---3--:R-:W-:-:S03]  /*e470*/  MOV R23, 0x7f800000 ;  /* 0x7f80000000177802 */ /* 0x008fc60000000f00 */
[----:B------:R-:W-:Y:S01]  /*e480*/  STS [R2], R33 ;  /* 0x0000002102007388 */ /* 0x000fe20000000800 */
[----:B------:R-:W3:Y:S03]  /*e490*/  @P3 LDC R17, c[0x0][0x2e8] ;  /* 0x0000ba00ff113b82 */ /* 0x000ee60000000800 */
[----:B------:R-:W-:Y:S04]  /*e4a0*/  STS [R2+0x400], R32 ;  /* 0x0004002002007388 */ /* 0x000fe80000000800 */
[----:B------:R-:W-:Y:S01]  /*e4b0*/  STS [R3], R29 ;  /* 0x0000001d03007388 */ /* 0x000fe20000000800 */
[----:B----4-:R-:W-:-:S03]  /*e4c0*/  IMAD.MOV.U32 R22, RZ, RZ, 0x7f800000 ;  /* 0x7f800000ff167424 */ /* 0x010fc600078e00ff */
[----:B------:R-:W-:Y:S04]  /*e4d0*/  STS [R4], R28 ;  /* 0x0000001c04007388 */ /* 0x000fe80000000800 */
[----:B------:R-:W-:Y:S04]  /*e4e0*/  STS [R2+0x2000], R31 ;  /* 0x0020001f02007388 */ /* 0x000fe80000000800 */
[----:B------:R4:W-:Y:S04]  /*e4f0*/  STS [R2+0x2400], R30 ;  /* 0x0024001e02007388 */ /* 0x0009e80000000800 */
[----:B------:R3:W-:Y:S04]  /*e500*/  STS [R3+0x2000], R27 ;  /* 0x0020001b03007388 */ /* 0x0007e80000000800 */
[----:B------:R2:W-:Y:S01]  /*e510*/  STS [R4+0x2000], R26 ;  /* 0x0020001a04007388 */ /* 0x0005e20000000800 */
[----:B------:R-:W-:Y:S06]  /*e520*/  BAR.SYNC.DEFER_BLOCKING 0x0 ;  /* 0x0000000000007b1d */ /* 0x000fec0000010000 */
[----:B------:R-:W2:Y:S01]  /*e530*/  S2R R19, SR_CTAID.Y ;  /* 0x0000000000137919 */ /* 0x000ea20000002600 */
[----:B-1----:R-:W1:Y:S01]  /*e540*/  S2R R25, SR_CTAID.Z ;  /* 0x0000000000197919 */ /* 0x002e620000002700 */
[----:B----4-:R-:W4:Y:S01]  /*e550*/  @P0 MUFU.LG2 R2, R43 ;  /* 0x0000002b00020308 */ /* 0x010f220000000c00 */
[----:B---3--:R-:W-:Y:S01]  /*e560*/  SHF.R.S32.HI R3, RZ, 0x1f, R21 ;  /* 0x0000001fff037819 */ /* 0x008fe20000011415 */
[----:B--2---:R-:W2:Y:S03]  /*e570*/  @P0 LDC R4, c[0x0][0x2e8] ;  /* 0x0000ba00ff040b82 */ /* 0x004ea60000000800 */
[CC--:B------:R-:W-:Y:S01]  /*e580*/  LEA.HI R0, R3.reuse, R21.reuse, RZ, 0x5 ;  /* 0x0000001503007211 */ /* 0x0c0fe200078f28ff */
[----:B-----5:R3:W1:Y:S01]  /*e590*/  LDS.128 R28, [R238+0x3800] ;  /* 0x00380000ee1c7984 */ /* 0x0206620000000c00 */
[----:B------:R-:W-:-:S02]  /*e5a0*/  LEA.HI R3, R3, R21, RZ, 0x3 ;  /* 0x0000001503037211 */ /* 0x000fc400078f18ff */
[----:B------:R-:W-:Y:S02]  /*e5b0*/  LOP3.LUT R0, R0, 0xffffffe0, RZ, 0xc0, !PT ;  /* 0xffffffe000007812 */ /* 0x000fe400078ec0ff */
[----:B------:R-:W-:Y:S01]  /*e5c0*/  SHF.R.S32.HI R10, RZ, 0x3, R3 ;  /* 0x00000003ff0a7819 */ /* 0x000fe20000011403 */
[----:B----4-:R-:W-:Y:S01]  /*e5d0*/  @P0 FMUL.FTZ R2, R2, 0.69314718246459960938 ;  /* 0x3f31721802020820 */ /* 0x010fe20000410000 */
[----:B------:R-:W-:Y:S01]  /*e5e0*/  LOP3.LUT R3, R3, 0xfffffff8, RZ, 0xc0, !PT ;  /* 0xfffffff803037812 */ /* 0x000fe200078ec0ff */
[----:B------:R-:W-:Y:S01]  /*e5f0*/  IMAD.IADD R6, R21, 0x1, -R0 ;  /* 0x0000000115067824 */ /* 0x000fe200078e0a00 */
[----:B------:R-:W-:Y:S02]  /*e600*/  IADD3 R7, R10, 0x10, RZ ;  /* 0x000000100a077810 */ /* 0x000fe40007ffe0ff */
[----:B------:R-:W-:Y:S01]  /*e610*/  @P1 MOV R0, 0x1 ;  /* 0x0000000100001802 */ /* 0x000fe20000000f00 */
[----:B------:R-:W-:Y:S01]  /*e620*/  @!P1 IMAD R0, R5, R18, RZ ;  /* 0x0000001205009224 */ /* 0x000fe200078e02ff */
[----:B------:R-:W-:-:S02]  /*e630*/  IADD3 R15, -R3, R21, RZ ;  /* 0x00000015030f7210 */ /* 0x000fc40007ffe1ff */
[C---:B------:R-:W-:Y:S01]  /*e640*/  IADD3 R3, R10.reuse, 0x20, RZ ;  /* 0x000000200a037810 */ /* 0x040fe20007ffe0ff */
[----:B------:R-:W-:Y:S01]  /*e650*/  IMAD R0, R19, R0, RZ ;  /* 0x0000000013007224 */ /* 0x000fe200078e02ff */
[----:B------:R-:W-:Y:S02]  /*e660*/  MOV R21, 0x7f800000 ;  /* 0x7f80000000157802 */ /* 0x000fe40000000f00 */
[----:B------:R-:W-:Y:S01]  /*e670*/  IADD3 R24, R10, 0x40, RZ ;  /* 0x000000400a187810 */ /* 0x000fe20007ffe0ff */
[----:B--2---:R-:W-:Y:S01]  /*e680*/  @P0 FFMA.FTZ R16, R136, R4, R2 ;  /* 0x0000000488100223 */ /* 0x004fe20000010002 */
[----:B------:R-:W-:Y:S01]  /*e690*/  @P1 IMAD R2, R9, R8, RZ ;  /* 0x0000000809021224 */ /* 0x000fe200078e02ff */
[----:B------:R-:W-:Y:S01]  /*e6a0*/  SEL R0, R0, RZ, !P5 ;  /* 0x000000ff00007207 */ /* 0x000fe20006800000 */
[----:B------:R-:W2:Y:S01]  /*e6b0*/  @P2 LDC R9, c[0x0][0x2e8] ;  /* 0x0000ba00ff092b82 */ /* 0x000ea20000000800 */
[----:B------:R-:W-:Y:S01]  /*e6c0*/  @!P1 MOV R2, R5 ;  /* 0x0000000500029202 */ /* 0x000fe20000000f00 */
[----:B------:R-:W-:Y:S01]  /*e6d0*/  @P4 FMUL.FTZ R4, R13, 0.69314718246459960938 ;  /* 0x3f3172180d044820 */ /* 0x000fe20000410000 */
[----:B------:R-:W-:Y:S01]  /*e6e0*/  LOP3.LUT P5, RZ, R6, 0x3, RZ, 0xc0, !PT ;  /* 0x0000000306ff7812 */ /* 0x000fe200078ac0ff */
[----:B------:R-:W-:Y:S01]  /*e6f0*/  @P3 FMUL.FTZ R5, R12, 0.69314718246459960938 ;  /* 0x3f3172180c053820 */ /* 0x000fe20000410000 */
[----:B------:R-:W-:Y:S01]  /*e700*/  IADD3 R8, R10, 0x30, RZ ;  /* 0x000000300a087810 */ /* 0x000fe20007ffe0ff */
[----:B-1----:R-:W-:-:S02]  /*e710*/  IMAD R0, R25, R2, R0 ;  /* 0x0000000219007224 */ /* 0x002fc400078e0200 */
[----:B------:R-:W-:Y:S01]  /*e720*/  @P4 FFMA.FTZ R23, R135, R14, R4 ;  /* 0x0000000e87174223 */ /* 0x000fe20000010004 */
[----:B------:R-:W-:Y:S01]  /*e730*/  @P3 FFMA.FTZ R22, R134, R17, R5 ;  /* 0x0000001186163223 */ /* 0x000fe20000010005 */
[----:B------:R-:W-:Y:S02]  /*e740*/  SHF.L.U32 R20, R15, 0x3, RZ ;  /* 0x000000030f147819 */ /* 0x000fe400000006ff */
[-C--:B------:R-:W-:Y:S02]  /*e750*/  ISETP.GE.AND P6, PT, R7, R47.reuse, PT ;  /* 0x0000002f0700720c */ /* 0x080fe40003fc6270 */
[----:B------:R-:W1:Y:S01]  /*e760*/  @P2 MUFU.LG2 R7, R44 ;  /* 0x0000002c00072308 */ /* 0x000e620000000c00 */
[-C--:B------:R-:W-:Y:S01]  /*e770*/  ISETP.GE.AND P0, PT, R3, R47.reuse, PT ;  /* 0x0000002f0300720c */ /* 0x080fe20003f06270 */
[----:B------:R-:W-:Y:S01]  /*e780*/  IMAD R3, R11, UR4, RZ ;  /* 0x000000040b037c24 */ /* 0x000fe2000f8e02ff */
[----:B------:R-:W-:-:S04]  /*e790*/  ISETP.GE.AND P1, PT, R8, R47, PT ;  /* 0x0000002f0800720c */ /* 0x000fc80003f26270 */
[----:B------:R-:W-:-:S04]  /*e7a0*/  SHF.L.U32 R2, R3, 0x7, RZ ;  /* 0x0000000703027819 */ /* 0x000fc800000006ff */
[----:B------:R-:W-:Y:S02]  /*e7b0*/  IADD3 R13, P4, P3, R2, R38, R0 ;  /* 0x00000026020d7210 */ /* 0x000fe40007b9e000 */
[----:B------:R-:W-:Y:S02]  /*e7c0*/  SHF.R.S32.HI R4, RZ, 0x1f, R2 ;  /* 0x0000001fff047819 */ /* 0x000fe40000011402 */
[----:B------:R-:W-:Y:S01]  /*e7d0*/  SHF.R.S32.HI R0, RZ, 0x1f, R0 ;  /* 0x0000001fff007819 */ /* 0x000fe20000011400 */
[----:B-1----:R-:W-:-:S03]  /*e7e0*/  @P2 FMUL.FTZ R3, R7, 0.69314718246459960938 ;  /* 0x3f31721807032820 */ /* 0x002fc60000410000 */
[----:B------:R-:W-:Y:S01]  /*e7f0*/  IADD3.X R12, R4, R39, R0, P4, P3 ;  /* 0x00000027040c7210 */ /* 0x000fe200027e6400 */
[----:B--2---:R-:W-:Y:S01]  /*e800*/  @P2 FFMA.FTZ R21, R132, R9, R3 ;  /* 0x0000000984152223 */ /* 0x004fe20000010003 */
[----:B---3--:R-:W-:Y:S06]  /*e810*/  @P5 BRA `(.L_x_13) ;  /* 0x0000000000ac5947 */ /* 0x008fec0003800000 */
[----:B------:R-:W-:Y:S02]  /*e820*/  SHF.R.S32.HI R0, RZ, 0x1f, R41 ;  /* 0x0000001fff007819 */ /* 0x000fe40000011429 */
[----:B------:R-:W-:Y:S02]  /*e830*/  SHF.R.S32.HI R3, RZ, 0x1f, R6 ;  /* 0x0000001fff037819 */ /* 0x000fe40000011406 */
[----:B------:R-:W-:Y:S02]  /*e840*/  LEA.HI R2, R0, R41, RZ, 0x2 ;  /* 0x0000002900027211 */ /* 0x000fe400078f10ff */
[----:B------:R-:W-:Y:S02]  /*e850*/  LEA.HI R0, R3, R6, RZ, 0x2 ;  /* 0x0000000603007211 */ /* 0x000fe400078f10ff */
[----:B------:R-:W-:Y:S02]  /*e860*/  LOP3.LUT R2, R2, 0xffffffc, RZ, 0xc0, !PT ;  /* 0x0ffffffc02027812 */ /* 0x000fe400078ec0ff */
[----:B------:R-:W-:-:S03]  /*e870*/  SHF.R.S32.HI R0, RZ, 0x2, R0 ;  /* 0x00000002ff007819 */ /* 0x000fc60000011400 */
[----:B------:R-:W-:-:S04]  /*e880*/  IMAD.IADD R3, R41, 0x1, -R2 ;  /* 0x0000000129037824 */ /* 0x000fc800078e0a02 */
[----:B------:R-:W-:-:S04]  /*e890*/  IMAD R3, R3, 0x10, R0 ;  /* 0x0000001003037824 */ /* 0x000fc800078e0200 */
[C---:B------:R-:W-:Y:S01]  /*e8a0*/  VIADD R5, R3.reuse, 0x8 ;  /* 0x0000000803057836 */ /* 0x040fe20000000000 */
[C---:B------:R-:W-:Y:S01]  /*e8b0*/  ISETP.GE.AND P2, PT, R3.reuse, R47, PT ;  /* 0x0000002f0300720c */ /* 0x040fe20003f46270 */
[----:B------:R-:W-:-:S03]  /*e8c0*/  VIADD R6, R3, 0x40 ;  /* 0x0000004003067836 */ /* 0x000fc60000000000 */
[-C--:B------:R-:W-:Y:S02]  /*e8d0*/  ISETP.GE.AND P5, PT, R5, R47.reuse, PT ;  /* 0x0000002f0500720c */ /* 0x080fe40003fa6270 */
[----:B------:R-:W-:-:S07]  /*e8e0*/  ISETP.GE.AND P4, PT, R6, R47, PT ;  /* 0x0000002f0600720c */ /* 0x000fce0003f86270 */
[----:B------:R-:W1:Y:S01]  /*e8f0*/  @!P2 LDC.64 R8, c[0x0][0x2b0] ;  /* 0x0000ac00ff08ab82 */ /* 0x000e620000000a00 */
[----:B------:R-:W-:-:S05]  /*e900*/  @!P2 IMAD R0, R3, R11, RZ ;  /* 0x0000000b0300a224 */ /* 0x000fca00078e02ff */
[C---:B------:R-:W-:Y:S02]  /*e910*/  @!P2 IADD3 R4, P3, R0.reuse, R13, RZ ;  /* 0x0000000d0004a210 */ /* 0x040fe40007f7e0ff */
[----:B------:R-:W2:Y:S02]  /*e920*/  @!P5 LDC.64 R18, c[0x0][0x2b0] ;  /* 0x0000ac00ff12db82 */ /* 0x000ea40000000a00 */
[----:B------:R-:W-:-:S06]  /*e930*/  @!P2 LEA.HI.X.SX32 R0, R0, R12, 0x1, P3 ;  /* 0x0000000c0000a211 */ /* 0x000fcc00018f0eff */
[----:B------:R-:W3:Y:S01]  /*e940*/  @!P4 LDC.64 R14, c[0x0][0x2b0] ;  /* 0x0000ac00ff0ecb82 */ /* 0x000ee20000000a00 */
[----:B-1----:R-:W-:Y:S01]  /*e950*/  @!P2 LEA R2, P3, R4, R8, 0x2 ;  /* 0x000000080402a211 */ /* 0x002fe200078610ff */
[----:B------:R-:W-:-:S03]  /*e960*/  VIADD R8, R3, 0x48 ;  /* 0x0000004803087836 */ /* 0x000fc60000000000 */
[----:B------:R-:W-:Y:S01]  /*e970*/  @!P2 LEA.HI.X R3, R4, R9, R0, 0x2, P3 ;  /* 0x000000090403a211 */ /* 0x000fe200018f1400 */
[----:B------:R-:W-:Y:S01]  /*e980*/  @!P5 IMAD R4, R5, R11, RZ ;  /* 0x0000000b0504d224 */ /* 0x000fe200078e02ff */
[----:B------:R-:W-:-:S03]  /*e990*/  ISETP.GE.AND P3, PT, R8, R47, PT ;  /* 0x0000002f0800720c */ /* 0x000fc60003f66270 */
[----:B------:R1:W-:Y:S01]  /*e9a0*/  @!P2 STG.E desc[UR16][R2.64], R16 ;  /* 0x000000100200a986 */ /* 0x0003e2000c101910 */
[----:B------:R-:W-:-:S09]  /*e9b0*/  @!P5 IADD3 R0, P2, R4, R13, RZ ;  /* 0x0000000d0400d210 */ /* 0x000fd20007f5e0ff */
[----:B-1----:R-:W1:Y:S01]  /*e9c0*/  @!P3 LDC.64 R16, c[0x0][0x2b0] ;  /* 0x0000ac00ff10bb82 */ /* 0x002e620000000a00 */
[----:B------:R-:W-:Y:S01]  /*e9d0*/  @!P4 IMAD R3, R6, R11, RZ ;  /* 0x0000000b0603c224 */ /* 0x000fe200078e02ff */
[----:B------:R-:W-:Y:S02]  /*e9e0*/  @!P5 LEA.HI.X.SX32 R2, R4, R12, 0x1, P2 ;  /* 0x0000000c0402d211 */ /* 0x000fe400010f0eff */
[----:B--2---:R-:W-:-:S04]  /*e9f0*/  @!P5 LEA R6, P2, R0, R18, 0x2 ;  /* 0x000000120006d211 */ /* 0x004fc800078410ff */
[----:B------:R-:W-:Y:S01]  /*ea00*/  @!P5 LEA.HI.X R7, R0, R19, R2, 0x2, P2 ;  /* 0x000000130007d211 */ /* 0x000fe200010f1402 */
[----:B------:R-:W-:Y:S01]  /*ea10*/  @!P3 IMAD R2, R8, R11, RZ ;  /* 0x0000000b0802b224 */ /* 0x000fe200078e02ff */
[----:B------:R-:W-:-:S03]  /*ea20*/  @!P4 IADD3 R0, P2, R3, R13, RZ ;  /* 0x0000000d0300c210 */ /* 0x000fc60007f5e0ff */
[----:B------:R2:W-:Y:S01]  /*ea30*/  @!P5 STG.E desc[UR16][R6.64], R23 ;  /* 0x000000170600d986 */ /* 0x0005e2000c101910 */
[----:B------:R-:W-:Y:S02]  /*ea40*/  @!P4 LEA.HI.X.SX32 R3, R3, R12, 0x1, P2 ;  /* 0x0000000c0303c211 */ /* 0x000fe400010f0eff */
[----:B---3--:R-:W-:-:S04]  /*ea50*/  @!P4 LEA R4, P2, R0, R14, 0x2 ;  /* 0x0000000e0004c211 */ /* 0x008fc800078410ff */
[----:B------:R-:W-:Y:S02]  /*ea60*/  @!P4 LEA.HI.X R5, R0, R15, R3, 0x2, P2 ;  /* 0x0000000f0005c211 */ /* 0x000fe400010f1403 */
[----:B------:R-:W-:-:S03]  /*ea70*/  @!P3 IADD3 R0, P2, R2, R13, RZ ;  /* 0x0000000d0200b210 */ /* 0x000fc60007f5e0ff */
[----:B------:R2:W-:Y:S01]  /*ea80*/  @!P4 STG.E desc[UR16][R4.64], R22 ;  /* 0x000000160400c986 */ /* 0x0005e2000c101910 */
[----:B------:R-:W-:Y:S02]  /*ea90*/  @!P3 LEA.HI.X.SX32 R3, R2, R12, 0x1, P2 ;  /* 0x0000000c0203b211 */ /* 0x000fe400010f0eff */
[----:B-1----:R-:W-:-:S04]  /*eaa0*/  @!P3 LEA R2, P2, R0, R16, 0x2 ;  /* 0x000000100002b211 */ /* 0x002fc800078410ff */
[----:B------:R-:W-:-:S05]  /*eab0*/  @!P3 LEA.HI.X R3, R0, R17, R3, 0x2, P2 ;  /* 0x000000110003b211 */ /* 0x000fca00010f1403 */
[----:B------:R2:W-:Y:S04]  /*eac0*/  @!P3 STG.E desc[UR16][R2.64], R21 ;  /* 0x000000150200b986 */ /* 0x0005e8000c101910 */
.L_x_13:
[----:B------:R-:W-:Y:S05]  /*ead0*/  BSYNC B0 ;  /* 0x0000000000007941 */ /* 0x000fea0003800000 */
.L_x_12:
[----:B------:R1:W5:Y:S01]  /*eae0*/  LDL.64 R16, [R1+0x30] ;  /* 0x0000300001107983 */ /* 0x0003620000100a00 */
[----:B--2---:R-:W-:Y:S01]  /*eaf0*/  IADD3 R2, P2, R20, R45, RZ ;  /* 0x0000002d14027210 */ /* 0x004fe20007f5e0ff */
[C---:B------:R-:W-:Y:S01]  /*eb00*/  VIADD R5, R10.reuse, 0x50 ;  /* 0x000000500a057836 */ /* 0x040fe20000000000 */
[----:B------:R-:W-:Y:S01]  /*eb10*/  SHF.R.S32.HI R0, RZ, 0x1f, R20 ;  /* 0x0000001fff007819 */ /* 0x000fe20000011414 */
[C---:B------:R-:W-:Y:S01]  /*eb20*/  VIADD R14, R10.reuse, 0x70 ;  /* 0x000000700a0e7836 */ /* 0x040fe20000000000 */
[----:B------:R-:W-:Y:S01]  /*eb30*/  IADD3 R4, R10, 0x60, RZ ;  /* 0x000000600a047810 */ /* 0x000fe20007ffe0ff */
[----:B------:R-:W-:Y:S01]  /*eb40*/  ULDC.64 UR4, c[0x0][0x2a0] ;  /* 0x0000a80000047ab9 */ /* 0x000fe20000000a00 */
[----:B------:R-:W-:Y:S01]  /*eb50*/  SHF.R.S32.HI R6, RZ, 0x1f, R25 ;  /* 0x0000001fff067819 */ /* 0x000fe20000011419 */
[----:B------:R-:W-:Y:S01]  /*eb60*/  IMAD.X R3, R0, 0x1, R46, P2 ;  /* 0x0000000100037824 */ /* 0x000fe200010e062e */
[-C--:B------:R-:W-:Y:S01]  /*eb70*/  ISETP.GE.AND P2, PT, R10, R47.reuse, PT ;  /* 0x0000002f0a00720c */ /* 0x080fe20003f46270 */
[----:B------:R-:W-:Y:S01]  /*eb80*/  BSSY B0, `(.L_x_14) ;  /* 0x0000014000007945 */ /* 0x000fe20003800000 */
[----:B------:R1:W2:Y:S01]  /*eb90*/  LDS.128 R8, [R238] ;  /* 0x00000000ee087984 */ /* 0x0002a20000000c00 */
[----:B------:R-:W-:Y:S01]  /*eba0*/  IMAD R0, R6, UR4, RZ ;  /* 0x0000000406007c24 */ /* 0x000fe2000f8e02ff */
[-C--:B------:R-:W-:Y:S01]  /*ebb0*/  ISETP.GE.AND P5, PT, R24, R47.reuse, PT ;  /* 0x0000002f1800720c */ /* 0x080fe20003fa6270 */
[----:B------:R-:W-:Y:S01]  /*ebc0*/  IMAD.WIDE.U32 R12, R25, UR4, R2 ;  /* 0x00000004190c7c25 */ /* 0x000fe2000f8e0002 */
[----:B------:R-:W-:-:S02]  /*ebd0*/  ISETP.GE.AND P4, PT, R5, R47, PT ;  /* 0x0000002f0500720c */ /* 0x000fc40003f86270 */
[----:B------:R-:W-:Y:S01]  /*ebe0*/  ISETP.GE.AND P3, PT, R4, R47, PT ;  /* 0x0000002f0400720c */ /* 0x000fe20003f66270 */
[----:B------:R-:W-:-:S05]  /*ebf0*/  IMAD R0, R25, UR5, R0 ;  /* 0x0000000519007c24 */ /* 0x000fca000f8e0200 */
[----:B------:R-:W-:Y:S01]  /*ec00*/  IADD3 R7, R13, R0, RZ ;  /* 0x000000000d077210 */ /* 0x000fe20007ffe0ff */
[----:B------:R-:W-:Y:S06]  /*ec10*/  @P2 BRA `(.L_x_15) ;  /* 0x0000000000282947 */ /* 0x000fec0003800000 */
[----:B------:R-:W-:Y:S01]  /*ec20*/  ULDC.64 UR4, c[0x0][0x298] ;  /* 0x0000a60000047ab9 */ /* 0x000fe20000000a00 */
[----:B------:R-:W-:Y:S01]  /*ec30*/  MOV R6, R12 ;  /* 0x0000000c00067202 */ /* 0x000fe20000000f00 */
[----:B-----5:R-:W-:-:S04]  /*ec40*/  IMAD R0, R17, UR4, RZ ;  /* 0x0000000411007c24 */ /* 0x020fc8000f8e02ff */
[----:B------:R-:W-:-:S04]  /*ec50*/  IMAD.WIDE.U32 R2, R16, UR4, R6 ;  /* 0x0000000410027c25 */ /* 0x000fc8000f8e0006 */
[----:B------:R-:W-:Y:S01]  /*ec60*/  IMAD R0, R16, UR5, R0 ;  /* 0x0000000510007c24 */ /* 0x000fe2000f8e0200 */
[----:B------:R-:W-:Y:S02]  /*ec70*/  ULDC.64 UR4, c[0x0][0x280] ;  /* 0x0000a00000047ab9 */ /* 0x000fe40000000a00 */
[----:B------:R-:W-:Y:S02]  /*ec80*/  LEA R4, P2, R2, UR4, 0x1 ;  /* 0x0000000402047c11 */ /* 0x000fe4000f8408ff */
[----:B------:R-:W-:-:S04]  /*ec90*/  IADD3 R0, R3, R0, RZ ;  /* 0x0000000003007210 */ /* 0x000fc80007ffe0ff */
[----:B------:R-:W-:-:S05]  /*eca0*/  LEA.HI.X R5, R2, UR5, R0, 0x1, P2 ;  /* 0x0000000502057c11 */ /* 0x000fca00090f0c00 */
[----:B--2---:R3:W-:Y:S02]  /*ecb0*/  STG.E.128 desc[UR16][R4.64], R8 ;  /* 0x0000000804007986 */ /* 0x0047e4000c101d10 */
.L_x_15:
[----:B------:R-:W-:Y:S05]  /*ecc0*/  BSYNC B0 ;  /* 0x0000000000007941 */ /* 0x000fea0003800000 */
.L_x_14:
[----:B--23--:R2:W3:Y:S01]  /*ecd0*/  LDS.128 R8, [R238+0x800] ;  /* 0x00080000ee087984 */ /* 0x00c4e20000000c00 */
[----:B------:R-:W-:Y:S01]  /*ece0*/  BSSY B0, `(.L_x_16) ;  /* 0x0000010000007945 */ /* 0x000fe20003800000 */
[----:B------:R-:W-:-:S03]  /*ecf0*/  ISETP.GE.AND P2, PT, R14, R47, PT ;  /* 0x0000002f0e00720c */ /* 0x000fc60003f46270 */
[----:B------:R-:W-:Y:S10]  /*ed00*/  @P6 BRA `(.L_x_17) ;  /* 0x0000000000346947 */ /* 0x000ff40003800000 */
[----:B-----5:R-:W-:Y:S01]  /*ed10*/  IADD3 R0, P6, R16, 0x10, RZ ;  /* 0x0000001010007810 */ /* 0x020fe20007fde0ff */
[----:B------:R-:W-:Y:S01]  /*ed20*/  ULDC.64 UR4, c[0x0][0x298] ;  /* 0x0000a60000047ab9 */ /* 0x000fe20000000a00 */
[----:B------:R-:W-:-:S03]  /*ed30*/  MOV R3, R7 ;  /* 0x0000000700037202 */ /* 0x000fc60000000f00 */
[----:B------:R-:W-:-:S04]  /*ed40*/  IMAD.X R2, RZ, RZ, R17, P6 ;  /* 0x000000ffff027224 */ /* 0x000fc800030e0611 */
[----:B------:R-:W-:Y:S02]  /*ed50*/  IMAD R4, R2, UR4, RZ ;  /* 0x0000000402047c24 */ /* 0x000fe4000f8e02ff */
[----:B------:R-:W-:-:S04]  /*ed60*/  IMAD.MOV.U32 R2, RZ, RZ, R12 ;  /* 0x000000ffff027224 */ /* 0x000fc800078e000c */
[----:B------:R-:W-:-:S04]  /*ed70*/  IMAD.WIDE.U32 R2, R0, UR4, R2 ;  /* 0x0000000400027c25 */ /* 0x000fc8000f8e0002 */
[----:B------:R-:W-:Y:S01]  /*ed80*/  IMAD R0, R0, UR5, R4 ;  /* 0x0000000500007c24 */ /* 0x000fe2000f8e0204 */
[----:B------:R-:W-:Y:S02]  /*ed90*/  ULDC.64 UR4, c[0x0][0x280] ;  /* 0x0000a00000047ab9 */ /* 0x000fe40000000a00 */
[----:B------:R-:W-:Y:S02]  /*eda0*/  LEA R4, P6, R2, UR4, 0x1 ;  /* 0x0000000402047c11 */ /* 0x000fe4000f8c08ff */
[----:B------:R-:W-:-:S04]  /*edb0*/  IADD3 R0, R3, R0, RZ ;  /* 0x0000000003007210 */ /* 0x000fc80007ffe0ff */
[----:B------:R-:W-:-:S05]  /*edc0*/  LEA.HI.X R5, R2, UR5, R0, 0x1, P6 ;  /* 0x0000000502057c11 */ /* 0x000fca000b0f0c00 */
[----:B---3--:R4:W-:Y:S02]  /*edd0*/  STG.E.128 desc[UR16][R4.64], R8 ;  /* 0x0000000804007986 */ /* 0x0089e4000c101d10 */
.L_x_17:
[----:B------:R-:W-:Y:S05]  /*ede0*/  BSYNC B0 ;  /* 0x0000000000007941 */ /* 0x000fea0003800000 */
.L_x_16:
[----:B---34-:R3:W4:Y:S01]  /*edf0*/  LDS.128 R8, [R238+0x1000] ;  /* 0x00100000ee087984 */ /* 0x0187220000000c00 */
[----:B------:R-:W-:Y:S04]  /*ee00*/  BSSY B0, `(.L_x_18) ;  /* 0x000000f000007945 */ /* 0x000fe80003800000 */
[----:B------:R-:W-:Y:S05]  /*ee10*/  @P0 BRA `(.L_x_19) ;  /* 0x0000000000340947 */ /* 0x000fea0003800000 */
        /* <DEDUP_REMOVED lines=12> */
[----:B----4-:R4:W-:Y:S02]  /*eee0*/  STG.E.128 desc[UR16][R4.64], R8 ;  /* 0x0000000804007986 */ /* 0x0109e4000c101d10 */
.L_x_19:
[----:B------:R-:W-:Y:S05]  /*eef0*/  BSYNC B0 ;  /* 0x0000000000007941 */ /* 0x000fea0003800000 */
.L_x_18:
[----:B----4-:R4:W1:Y:S01]  /*ef00*/  LDS.128 R8, [R238+0x1800] ;  /* 0x00180000ee087984 */ /* 0x0108620000000c00 */
        /* <DEDUP_REMOVED lines=14> */
[----:B-1----:R1:W-:Y:S02]  /*eff0*/  STG.E.128 desc[UR16][R4.64], R8 ;  /* 0x0000000804007986 */ /* 0x0023e4000c101d10 */
.L_x_21:
[----:B------:R-:W-:Y:S05]  /*f000*/  BSYNC B0 ;  /* 0x0000000000007941 */ /* 0x000fea0003800000 */
.L_x_20:
[----:B-1----:R1:W1:Y:S01]  /*f010*/  LDS.128 R8, [R238+0x2000] ;  /* 0x00200000ee087984 */ /* 0x0022620000000c00 */
        /* <DEDUP_REMOVED lines=15> */
.L_x_23:
[----:B------:R-:W-:Y:S05]  /*f110*/  BSYNC B0 ;  /* 0x0000000000007941 */ /* 0x000fea0003800000 */
.L_x_22:
        /* <DEDUP_REMOVED lines=16> */
.L_x_25:
[----:B------:R-:W-:Y:S05]  /*f220*/  BSYNC B0 ;  /* 0x0000000000007941 */ /* 0x000fea0003800000 */
.L_x_24:
        /* <DEDUP_REMOVED lines=16> */
.L_x_27:
[----:B------:R-:W-:Y:S05]  /*f330*/  BSYNC B0 ;  /* 0x0000000000007941 */ /* 0x000fea0003800000 */
.L_x_26:
[----:B------:R-:W-:Y:S05]  /*f340*/  @P2 EXIT ;  /* 0x000000000000294d */ /* 0x000fea0003800000 */
[----:B-----5:R-:W-:Y:S01]  /*f350*/  IADD3 R6, P0, R16, 0x70, RZ ;  /* 0x0000007010067810 */ /* 0x020fe20007f1e0ff */
[----:B------:R-:W-:Y:S01]  /*f360*/  ULDC.64 UR4, c[0x0][0x298] ;  /* 0x0000a60000047ab9 */ /* 0x000fe20000000a00 */
[----:B------:R-:W-:Y:S01]  /*f370*/  MOV R3, R7 ;  /* 0x0000000700037202 */ /* 0x000fe20000000f00 */
[----:B------:R-:W-:Y:S02]  /*f380*/  IMAD.MOV.U32 R2, RZ, RZ, R12 ;  /* 0x000000ffff027224 */ /* 0x000fe400078e000c */
[----:B------:R-:W-:Y:S02]  /*f390*/  IMAD.X R0, RZ, RZ, R17, P0 ;  /* 0x000000ffff007224 */ /* 0x000fe400000e0611 */
[----:B-1----:R-:W-:-:S04]  /*f3a0*/  IMAD.WIDE.U32 R4, R6, UR4, R2 ;  /* 0x0000000406047c25 */ /* 0x002fc8000f8e0002 */
[----:B------:R-:W-:-:S04]  /*f3b0*/  IMAD R0, R0, UR4, RZ ;  /* 0x0000000400007c24 */ /* 0x000fc8000f8e02ff */
[----:B------:R-:W-:Y:S01]  /*f3c0*/  IMAD R0, R6, UR5, R0 ;  /* 0x0000000506007c24 */ /* 0x000fe2000f8e0200 */
[----:B------:R-:W-:Y:S02]  /*f3d0*/  ULDC.64 UR4, c[0x0][0x280] ;  /* 0x0000a00000047ab9 */ /* 0x000fe40000000a00 */
[----:B------:R-:W-:Y:S02]  /*f3e0*/  LEA R2, P0, R4, UR4, 0x1 ;  /* 0x0000000404027c11 */ /* 0x000fe4000f8008ff */
[----:B------:R-:W-:-:S04]  /*f3f0*/  IADD3 R0, R5, R0, RZ ;  /* 0x0000000005007210 */ /* 0x000fc80007ffe0ff */
[----:B------:R-:W-:-:S05]  /*f400*/  LEA.HI.X R3, R4, UR5, R0, 0x1, P0 ;  /* 0x0000000504037c11 */ /* 0x000fca00080f0c00 */
[----:B------:R-:W-:Y:S01]  /*f410*/  STG.E.128 desc[UR16][R2.64], R28 ;  /* 0x0000001c02007986 */ /* 0x000fe2000c101d10 */
[----:B------:R-:W-:Y:S05]  /*f420*/  EXIT ;  /* 0x000000000000794d */ /* 0x000fea0003800000 */
.L_x_2:
[----:B------:R-:W2:Y:S01]  /*f430*/  LDL.LU R20, [R1+0x54] ;  /* 0x0000540001147983 */ /* 0x000ea20000300800 */
[----:B------:R-:W3:Y:S01]  /*f440*/  LDC.U8 R0, c[0x0][0x3d9] ;  /* 0x0000f640ff007b82 */ /* 0x000ee20000000000 */
[----:B------:R-:W-:Y:S01]  /*f450*/  ULDC.64 UR4, c[0x0][0x2a0] ;  /* 0x0000a80000047ab9 */ /* 0x000fe20000000a00 */
[----:B------:R-:W-:Y:S01]  /*f460*/  CS2R R18, SRZ ;  /* 0x0000000000127805 */ /* 0x000fe2000001ff00 */
[----:B------:R-:W4:Y:S01]  /*f470*/  S2R R16, SR_TID.X ;  /* 0x0000000000107919 */ /* 0x000f220000002100 */
[----:B------:R-:W-:Y:S04]  /*f480*/  BSSY B0, `(.L_x_28) ;  /* 0x000004b000007945 */ /* 0x000fe80003800000 */
[----:B------:R-:W5:Y:S01]  /*f490*/  LDC.U8 R4, c[0x0][0x3d8] ;  /* 0x0000f600ff047b82 */ /* 0x000f620000000000 */
[----:B---3--:R-:W-:-:S02]  /*f4a0*/  ISETP.NE.AND P0, PT, R0, RZ, PT ;  /* 0x000000ff0000720c */ /* 0x008fc40003f05270 */
[C---:B-----5:R-:W-:Y:S02]  /*f4b0*/  ISETP.NE.AND P3, PT, R4.reuse, RZ, PT ;  /* 0x000000ff0400720c */ /* 0x060fe40003f65270 */
[----:B------:R-:W-:Y:S02]  /*f4c0*/  ISETP.NE.AND P1, PT, R4, RZ, !P0 ;  /* 0x000000ff0400720c */ /* 0x000fe40004725270 */
[----:B------:R-:W-:-:S07]  /*f4d0*/  ISETP.NE.OR P3, PT, R0, RZ, !P3 ;  /* 0x000000ff0000720c */ /* 0x000fce0005f65670 */
[----:B------:R-:W3:Y:S01]  /*f4e0*/  @!P0 LDC R10, c[0x0][0x2c4] ;  /* 0x0000b100ff0a8b82 */ /* 0x000ee20000000800 */
[----:B----4-:R-:W-:Y:S02]  /*f4f0*/  SHF.R.S32.HI R15, RZ, 0x1f, R16 ;  /* 0x0000001fff0f7819 */ /* 0x010fe40000011410 */
[----:B------:R-:W-:Y:S02]  /*f500*/  LOP3.LUT P6, RZ, R16, 0x7, RZ, 0xc0, !PT ;  /* 0x0000000710ff7812 */ /* 0x000fe400078cc0ff */
[----:B------:R-:W-:-:S03]  /*f510*/  LEA.HI R15, R15, R16, RZ, 0x3 ;  /* 0x000000100f0f7211 */ /* 0x000fc600078f18ff */
[----:B------:R-:W4:Y:S08]  /*f520*/  @!P0 LDC R14, c[0x0][0x270] ;  /* 0x00009c00ff0e8b82 */ /* 0x000f300000000800 */
[----:B------:R-:W5:Y:S08]  /*f530*/  @!P3 LDC R9, c[0x0][0x2c4] ;  /* 0x0000b100ff09bb82 */ /* 0x000f700000000800 */
[----:B---3--:R-:W4:Y:S08]  /*f540*/  @P1 LDC R10, c[0x0][0x2e4] ;  /* 0x0000b900ff0a1b82 */ /* 0x008f300000000800 */
[----:B------:R-:W3:Y:S08]  /*f550*/  @P0 LDC.64 R12, c[0x0][0x2c0] ;  /* 0x0000b000ff0c0b82 */ /* 0x000ef00000000a00 */
[----:B------:R-:W1:Y:S01]  /*f560*/  @P0 LDC R17, c[0x0][0x2c0] ;  /* 0x0000b000ff110b82 */ /* 0x000e620000000800 */
[----:B------:R-:W-:-:S02]  /*f570*/  @!P0 MOV R17, 0x1 ;  /* 0x0000000100118802 */ /* 0x000fc40000000f00 */
[C---:B--2---:R-:W-:Y:S02]  /*f580*/  ISETP.NE.AND P2, PT, R20.reuse, -0x1, PT ;  /* 0xffffffff1400780c */ /* 0x044fe40003f45270 */
[----:B------:R-:W-:-:S11]  /*f590*/  ISETP.NE.OR P1, PT, R20, -0x1, P3 ;  /* 0xffffffff1400780c */ /* 0x000fd60001f25670 */
[----:B------:R-:W2:Y:S01]  /*f5a0*/  @!P2 LDC.64 R2, c[0x0][0x290] ;  /* 0x0000a400ff02ab82 */ /* 0x000ea20000000a00 */
[----:B------:R-:W-:-:S07]  /*f5b0*/  @!P2 SHF.R.S32.HI R0, RZ, 0x1f, R24 ;  /* 0x0000001fff00a819 */ /* 0x000fce0000011418 */
[----:B------:R-:W5:Y:S01]  /*f5c0*/  @P2 LDC.64 R6, c[0x0][0x298] ;  /* 0x0000a600ff062b82 */ /* 0x000f620000000a00 */
[----:B--2---:R-:W-:Y:S02]  /*f5d0*/  @!P2 IMAD R0, R0, R2, RZ ;  /* 0x000000020000a224 */ /* 0x004fe400078e02ff */
[----:B-----5:R-:W-:-:S04]  /*f5e0*/  @P2 IMAD.WIDE.U32 R4, R20, R6, RZ ;  /* 0x0000000614042225 */ /* 0x020fc800078e00ff */
[C---:B------:R-:W-:Y:S01]  /*f5f0*/  @!P2 IMAD R6, R24.reuse, R3, R0 ;  /* 0x000000031806a224 */ /* 0x040fe200078e0200 */
[----:B------:R-:W-:Y:S01]  /*f600*/  LOP3.LUT R0, R15, 0x1ffffff8, RZ, 0xc0, !PT ;  /* 0x1ffffff80f007812 */ /* 0x000fe200078ec0ff */
[----:B------:R-:W-:-:S04]  /*f610*/  @!P2 IMAD.WIDE.U32 R2, R24, R2, RZ ;  /* 0x000000021802a225 */ /* 0x000fc800078e00ff */
[----:B------:R-:W-:Y:S02]  /*f620*/  IMAD.IADD R0, R16, 0x1, -R0 ;  /* 0x0000000110007824 */ /* 0x000fe400078e0a00 */
[----:B------:R-:W-:Y:S02]  /*f630*/  @P2 IMAD.MOV.U32 R8, RZ, RZ, R4 ;  /* 0x000000ffff082224 */ /* 0x000fe400078e0004 */
[----:B------:R-:W-:Y:S02]  /*f640*/  @P2 IMAD R4, R20, R7, R5 ;  /* 0x0000000714042224 */ /* 0x000fe400078e0205 */
[----:B------:R-:W-:Y:S02]  /*f650*/  @!P2 IMAD.MOV.U32 R8, RZ, RZ, R2 ;  /* 0x000000ffff08a224 */ /* 0x000fe400078e0002 */
[----:B------:R-:W-:Y:S02]  /*f660*/  @!P1 IMAD R20, R24, R9, RZ ;  /* 0x0000000918149224 */ /* 0x000fe400078e02ff */
[----:B------:R-:W-:Y:S01]  /*f670*/  IMAD.SHL.U32 R2, R0, 0x8, RZ ;  /* 0x0000000800027824 */ /* 0x000fe200078e00ff */
[----:B------:R-:W-:Y:S01]  /*f680*/  @P0 MOV R0, 0x1 ;  /* 0x0000000100000802 */ /* 0x000fe20000000f00 */
[----:B------:R-:W-:Y:S01]  /*f690*/  @!P2 IMAD.IADD R4, R3, 0x1, R6 ;  /* 0x000000010304a824 */ /* 0x000fe200078e0206 */
[----:B------:R2:W-:Y:S01]  /*f6a0*/  @!P1 STL [R1+0x54], R20 ;  /* 0x0000541401009387 */ /* 0x0005e20000100800 */
[----:B----4-:R-:W-:Y:S01]  /*f6b0*/  @!P0 IMAD R0, R10, R14, RZ ;  /* 0x0000000e0a008224 */ /* 0x010fe200078e02ff */
[C---:B------:R-:W-:Y:S01]  /*f6c0*/  IADD3 R8, P1, R2.reuse, R8, RZ ;  /* 0x0000000802087210 */ /* 0x040fe20007f3e0ff */
[----:B------:R-:W-:Y:S01]  /*f6d0*/  IMAD.IADD R14, R11, 0x1, -R27 ;  /* 0x000000010b0e7824 */ /* 0x000fe200078e0a1b */
[----:B------:R-:W-:Y:S01]  /*f6e0*/  SHF.R.S32.HI R6, RZ, 0x1f, R29 ;  /* 0x0000001fff067819 */ /* 0x000fe2000001141d */
[--C-:B------:R-:W-:Y:S01]  /*f6f0*/  @!P3 IMAD.MOV.U32 R18, RZ, RZ, R20.reuse ;  /* 0x000000ffff12b224 */ /* 0x100fe200078e0014 */
[----:B------:R-:W-:Y:S01]  /*f700*/  LEA.HI.X.SX32 R9, R2, R4, 0x1, P1 ;  /* 0x0000000402097211 */ /* 0x000fe200008f0eff */
[----:B------:R-:W-:Y:S01]  /*f710*/  IMAD R0, R24, R0, RZ ;  /* 0x0000000018007224 */ /* 0x000fe200078e02ff */
[----:B------:R-:W-:Y:S01]  /*f720*/  SHF.R.S32.HI R4, RZ, 0x3, R15 ;  /* 0x00000003ff047819 */ /* 0x000fe2000001140f */
[----:B------:R-:W-:Y:S01]  /*f730*/  IMAD R6, R6, UR4, RZ ;  /* 0x0000000406067c24 */ /* 0x000fe2000f8e02ff */
[----:B------:R-:W-:Y:S01]  /*f740*/  @!P3 SHF.R.S32.HI R19, RZ, 0x1f, R20 ;  /* 0x0000001fff13b819 */ /* 0x000fe20000011414 */
[----:B------:R-:W-:Y:S01]  /*f750*/  IMAD.WIDE.U32 R8, R29, UR4, R8 ;  /* 0x000000041d087c25 */ /* 0x000fe2000f8e0008 */
[----:B------:R-:W-:-:S02]  /*f760*/  ISETP.GE.AND P1, PT, R4, R14, PT ;  /* 0x0000000e0400720c */ /* 0x000fc40003f26270 */
[----:B------:R-:W-:Y:S01]  /*f770*/  SHF.R.S32.HI R5, RZ, 0x1f, R4 ;  /* 0x0000001fff057819 */ /* 0x000fe20000011404 */
[C---:B------:R-:W-:Y:S01]  /*f780*/  VIADD R21, R4.reuse, 0x20 ;  /* 0x0000002004157836 */ /* 0x040fe20000000000 */
[C---:B------:R-:W-:Y:S01]  /*f790*/  IADD3 R25, R4.reuse, 0x40, RZ ;  /* 0x0000004004197810 */ /* 0x040fe20007ffe0ff */
[----:B------:R-:W-:Y:S01]  /*f7a0*/  VIADD R23, R4, 0x30 ;  /* 0x0000003004177836 */ /* 0x000fe20000000000 */
[----:B------:R-:W-:Y:S01]  /*f7b0*/  SEL R15, R0, RZ, P3 ;  /* 0x000000ff000f7207 */ /* 0x000fe20001800000 */
[----:B------:R-:W-:Y:S01]  /*f7c0*/  IMAD R6, R29, UR5, R6 ;  /* 0x000000051d067c24 */ /* 0x000fe2000f8e0206 */
[C---:B------:R-:W-:Y:S01]  /*f7d0*/  ISETP.GE.OR P5, PT, R4.reuse, R14, P6 ;  /* 0x0000000e0400720c */ /* 0x040fe200037a6670 */
[----:B---3--:R-:W-:Y:S01]  /*f7e0*/  @P0 IMAD R16, R13, R12, RZ ;  /* 0x0000000c0d100224 */ /* 0x008fe200078e02ff */
[-C--:B------:R-:W-:Y:S01]  /*f7f0*/  ISETP.GE.AND P4, PT, R23, R14.reuse, PT ;  /* 0x0000000e1700720c */ /* 0x080fe20003f86270 */
[----:B------:R-:W-:Y:S01]  /*f800*/  @!P0 IMAD.MOV.U32 R16, RZ, RZ, R10 ;  /* 0x000000ffff108224 */ /* 0x000fe200078e000a */
[-C--:B------:R-:W-:Y:S01]  /*f810*/  ISETP.GE.AND P0, PT, R21, R14.reuse, PT ;  /* 0x0000000e1500720c */ /* 0x080fe20003f06270 */
[----:B--2---:R-:W-:Y:S01]  /*f820*/  VIADD R20, R4, 0x10 ;  /* 0x0000001004147836 */ /* 0x004fe20000000000 */
[----:B------:R-:W-:Y:S01]  /*f830*/  ISETP.GE.AND P3, PT, R25, R14, PT ;  /* 0x0000000e1900720c */ /* 0x000fe20003f66270 */
[----:B------:R-:W-:-:S03]  /*f840*/  IMAD.WIDE R2, R22, 0x80, R4 ;  /* 0x0000008016027825 */ /* 0x000fc600078e0204 */
[----:B------:R-:W-:Y:S01]  /*f850*/  ISETP.GE.AND P2, PT, R20, R14, PT ;  /* 0x0000000e1400720c */ /* 0x000fe20003f46270 */
[----:B------:R-:W-:Y:S02]  /*f860*/  VIADD R26, R4, 0x50 ;  /* 0x00000050041a7836 */ /* 0x000fe40000000000 */
[----:B------:R-:W-:Y:S01]  /*f870*/  IMAD.IADD R7, R6, 0x1, R9 ;  /* 0x0000000106077824 */ /* 0x000fe200078e0209 */
[----:B-1----:R-:W-:Y:S09]  /*f880*/  @P1 BRA `(.L_x_29) ;  /* 0x0000000000281947 */ /* 0x002ff20003800000 */
[----:B------:R-:W-:Y:S01]  /*f890*/  ULDC.64 UR4, c[0x0][0x298] ;  /* 0x0000a60000047ab9 */ /* 0x000fe20000000a00 */
[----:B------:R-:W-:Y:S01]  /*f8a0*/  MOV R6, R8 ;  /* 0x0000000800067202 */ /* 0x000fe20000000f00 */
[----:B------:R-:W-:-:S04]  /*f8b0*/  IMAD R0, R3, UR4, RZ ;  /* 0x0000000403007c24 */ /* 0x000fc8000f8e02ff */
[----:B------:R-:W-:-:S04]  /*f8c0*/  IMAD.WIDE.U32 R10, R2, UR4, R6 ;  /* 0x00000004020a7c25 */ /* 0x000fc8000f8e0006 */
[----:B------:R-:W-:Y:S01]  /*f8d0*/  IMAD R0, R2, UR5, R0 ;  /* 0x0000000502007c24 */ /* 0x000fe2000f8e0200 */
[----:B------:R-:W-:Y:S02]  /*f8e0*/  ULDC.64 UR4, c[0x0][0x280] ;  /* 0x0000a00000047ab9 */ /* 0x000fe40000000a00 */
[----:B------:R-:W-:Y:S02]  /*f8f0*/  LEA R12, P1, R10, UR4, 0x1 ;  /* 0x000000040a0c7c11 */ /* 0x000fe4000f8208ff */
[----:B------:R-:W-:-:S04]  /*f900*/  IADD3 R0, R0, R11, RZ ;  /* 0x0000000b00007210 */ /* 0x000fc80007ffe0ff */
[----:B------:R-:W-:-:S05]  /*f910*/  LEA.HI.X R13, R10, UR5, R0, 0x1, P1 ;  /* 0x000000050a0d7c11 */ /* 0x000fca00088f0c00 */
[----:B------:R1:W-:Y:S02]  /*f920*/  STG.E.128 desc[UR16][R12.64], RZ ;  /* 0x000000ff0c007986 */ /* 0x0003e4000c101d10 */
.L_x_29:
[----:B------:R-:W-:Y:S05]  /*f930*/  BSYNC B0 ;  /* 0x0000000000007941 */ /* 0x000fea0003800000 */
.L_x_28:
[----:B------:R-:W-:Y:S01]  /*f940*/  BSSY B0, `(.L_x_30) ;  /* 0x0000011000007945 */ /* 0x000fe20003800000 */
[----:B------:R-:W-:Y:S02]  /*f950*/  ISETP.GE.AND P1, PT, R26, R14, PT ;  /* 0x0000000e1a00720c */ /* 0x000fe40003f26270 */
[----:B------:R-:W-:Y:S01]  /*f960*/  IADD3 R24, R4, 0x60, RZ ;  /* 0x0000006004187810 */ /* 0x000fe20007ffe0ff */
[----:B------:R-:W-:Y:S05]  /*f970*/  @P2 BRA `(.L_x_31) ;  /* 0x0000000000342947 */ /* 0x000fea0003800000 */
[----:B------:R-:W-:Y:S01]  /*f980*/  IADD3 R0, P2, R2, 0x10, RZ ;  /* 0x0000001002007810 */ /* 0x000fe20007f5e0ff */
[----:B------:R-:W-:Y:S01]  /*f990*/  ULDC.64 UR4, c[0x0][0x298] ;  /* 0x0000a60000047ab9 */ /* 0x000fe20000000a00 */
[----:B------:R-:W-:-:S03]  /*f9a0*/  MOV R11, R7 ;  /* 0x00000007000b7202 */ /* 0x000fc60000000f00 */
[----:B------:R-:W-:-:S04]  /*f9b0*/  IMAD.X R10, RZ, RZ, R3, P2 ;  /* 0x000000ffff0a7224 */ /* 0x000fc800010e0603 */
[----:B-1----:R-:W-:Y:S02]  /*f9c0*/  IMAD R12, R10, UR4, RZ ;  /* 0x000000040a0c7c24 */ /* 0x002fe4000f8e02ff */
[----:B------:R-:W-:-:S04]  /*f9d0*/  IMAD.MOV.U32 R10, RZ, RZ, R8 ;  /* 0x000000ffff0a7224 */ /* 0x000fc800078e0008 */
[----:B------:R-:W-:-:S04]  /*f9e0*/  IMAD.WIDE.U32 R10, R0, UR4, R10 ;  /* 0x00000004000a7c25 */ /* 0x000fc8000f8e000a */
[----:B------:R-:W-:Y:S01]  /*f9f0*/  IMAD R0, R0, UR5, R12 ;  /* 0x0000000500007c24 */ /* 0x000fe2000f8e020c */
[----:B------:R-:W-:Y:S02]  /*fa00*/  ULDC.64 UR4, c[0x0][0x280] ;  /* 0x0000a00000047ab9 */ /* 0x000fe40000000a00 */
[----:B------:R-:W-:Y:S02]  /*fa10*/  LEA R12, P2, R10, UR4, 0x1 ;  /* 0x000000040a0c7c11 */ /* 0x000fe4000f8408ff */
[----:B------:R-:W-:-:S04]  /*fa20*/  IADD3 R0, R0, R11, RZ ;  /* 0x0000000b00007210 */ /* 0x000fc80007ffe0ff */
[----:B------:R-:W-:-:S05]  /*fa30*/  LEA.HI.X R13, R10, UR5, R0, 0x1, P2 ;  /* 0x000000050a0d7c11 */ /* 0x000fca00090f0c00 */
[----:B------:R2:W-:Y:S02]  /*fa40*/  STG.E.128 desc[UR16][R12.64], RZ ;  /* 0x000000ff0c007986 */ /* 0x0005e4000c101d10 */
.L_x_31:
[----:B------:R-:W-:Y:S05]  /*fa50*/  BSYNC B0 ;  /* 0x0000000000007941 */ /* 0x000fea0003800000 */
.L_x_30:
        /* <DEDUP_REMOVED lines=8> */
[----:B-12---:R-:W-:Y:S02]  /*fae0*/  IMAD R12, R10, UR4, RZ ;  /* 0x000000040a0c7c24 */ /* 0x006fe4000f8e02ff */
        /* <DEDUP_REMOVED lines=8> */
.L_x_33:
[----:B------:R-:W-:Y:S05]  /*fb70*/  BSYNC B0 ;  /* 0x0000000000007941 */ /* 0x000fea0003800000 */
.L_x_32:
[----:B------:R-:W-:Y:S01]  /*fb80*/  BSSY B0, `(.L_x_34) ;  /* 0x0000010000007945 */ /* 0x000fe20003800000 */
[----:B------:R-:W-:-:S03]  /*fb90*/  ISETP.GE.AND P0, PT, R22, R14, PT ;  /* 0x0000000e1600720c */ /* 0x000fc60003f06270 */
[----:B------:R-:W-:Y:S10]  /*fba0*/  @P4 BRA `(.L_x_35) ;  /* 0x0000000000344947 */ /* 0x000ff40003800000 */
[----:B------:R-:W-:Y:S01]  /*fbb0*/  IADD3 R0, P4, R2, 0x30, RZ ;  /* 0x0000003002007810 */ /* 0x000fe20007f9e0ff */
[----:B------:R-:W-:Y:S01]  /*fbc0*/  ULDC.64 UR4, c[0x0][0x298] ;  /* 0x0000a60000047ab9 */ /* 0x000fe20000000a00 */
[----:B------:R-:W-:-:S03]  /*fbd0*/  MOV R11, R7 ;  /* 0x00000007000b7202 */ /* 0x000fc60000000f00 */
[----:B------:R-:W-:-:S04]  /*fbe0*/  IMAD.X R10, RZ, RZ, R3, P4 ;  /* 0x000000ffff0a7224 */ /* 0x000fc800020e0603 */
[----:B-123--:R-:W-:Y:S02]  /*fbf0*/  IMAD R12, R10, UR4, RZ ;  /* 0x000000040a0c7c24 */ /* 0x00efe4000f8e02ff */
        /* <DEDUP_REMOVED lines=8> */
.L_x_35:
[----:B------:R-:W-:Y:S05]  /*fc80*/  BSYNC B0 ;  /* 0x0000000000007941 */ /* 0x000fea0003800000 */
.L_x_34:
[----:B------:R-:W-:Y:S01]  /*fc90*/  BSSY B0, `(.L_x_36) ;  /* 0x0000010000007945 */ /* 0x000fe20003800000 */
[----:B------:R-:W-:-:S03]  /*fca0*/  ISETP.GE.OR P4, PT, R20, R14, P6 ;  /* 0x0000000e1400720c */ /* 0x000fc60003786670 */
[----:B------:R-:W-:Y:S10]  /*fcb0*/  @P3 BRA `(.L_x_37) ;  /* 0x0000000000343947 */ /* 0x000ff40003800000 */
[----:B------:R-:W-:Y:S01]  /*fcc0*/  IADD3 R0, P3, R2, 0x40, RZ ;  /* 0x0000004002007810 */ /* 0x000fe20007f7e0ff */
[----:B------:R-:W-:Y:S01]  /*fcd0*/  ULDC.64 UR4, c[0x0][0x298] ;  /* 0x0000a60000047ab9 */ /* 0x000fe20000000a00 */
[----:B------:R-:W-:-:S03]  /*fce0*/  MOV R11, R7 ;  /* 0x00000007000b7202 */ /* 0x000fc60000000f00 */
[----:B------:R-:W-:-:S04]  /*fcf0*/  IMAD.X R10, RZ, RZ, R3, P3 ;  /* 0x000000ffff0a7224 */ /* 0x000fc800018e0603 */
[----:B-1234-:R-:W-:Y:S02]  /*fd00*/  IMAD R12, R10, UR4, RZ ;  /* 0x000000040a0c7c24 */ /* 0x01efe4000f8e02ff */
        /* <DEDUP_REMOVED lines=8> */
.L_x_37:
[----:B------:R-:W-:Y:S05]  /*fd90*/  BSYNC B0 ;  /* 0x0000000000007941 */ /* 0x000fea0003800000 */
.L_x_36:
[----:B------:R-:W-:Y:S01]  /*fda0*/  BSSY B0, `(.L_x_38) ;  /* 0x0000012000007945 */ /* 0x000fe20003800000 */
[----:B------:R-:W-:Y:S01]  /*fdb0*/  IMAD R16, R29, R16, R15 ;  /* 0x000000101d107224 */ /* 0x000fe200078e020f */
[----:B------:R-:W-:Y:S01]  /*fdc0*/  ISETP.GE.OR P3, PT, R21, R14, P6 ;  /* 0x0000000e1500720c */ /* 0x000fe20003766670 */
[----:B------:R-:W-:Y:S01]  /*fdd0*/  IMAD R15, R27, R17, RZ ;  /* 0x000000111b0f7224 */ /* 0x000fe200078e02ff */
[----:B------:R-:W-:Y:S11]  /*fde0*/  @P1 BRA `(.L_x_39) ;  /* 0x0000000000341947 */ /* 0x000ff60003800000 */
        /* <DEDUP_REMOVED lines=13> */
.L_x_39:
[----:B------:R-:W-:Y:S05]  /*fec0*/  BSYNC B0 ;  /* 0x0000000000007941 */ /* 0x000fea0003800000 */
.L_x_38:
[----:B------:R-:W-:Y:S04]  /*fed0*/  BSSY B0, `(.L_x_40) ;  /* 0x000000f000007945 */ /* 0x000fe80003800000 */
[----:B------:R-:W-:Y:S05]  /*fee0*/  @P2 BRA `(.L_x_41) ;  /* 0x0000000000342947 */ /* 0x000fea0003800000 */
        /* <DEDUP_REMOVED lines=13> */
.L_x_41:
[----:B------:R-:W-:Y:S05]  /*ffc0*/  BSYNC B0 ;  /* 0x0000000000007941 */ /* 0x000fea0003800000 */
.L_x_40:
[----:B------:R-:W-:Y:S01]  /*ffd0*/  BSSY B0, `(.L_x_42) ;  /* 0x0000011000007945 */ /* 0x000fe20003800000 */
[--C-:B------:R-:W-:Y:S02]  /*ffe0*/  IADD3 R10, P2, P1, R15, R18, R16.reuse ;  /* 0x000000120f0a7210 */ /* 0x100fe4000795e010 */
[----:B------:R-:W-:Y:S02]  /*fff0*/  SHF.R.S32.HI R15, RZ, 0x1f, R15 ;  /* 0x0000001fff0f7819 */ /* 0x000fe4000001140f */
[----:B------:R-:W-:Y:S01]  /*10000*/  SHF.R.S32.HI R16, RZ, 0x1f, R16 ;  /* 0x0000001fff107819 */ /* 0x000fe20000011410 */
[----:B------:R-:W-:Y:S05]  /*10010*/  @P0 BRA `(.L_x_43) ;  /* 0x0000000000300947 */ /* 0x000fea0003800000 */
[----:B------:R-:W-:Y:S01]  /*10020*/  IADD3 R0, P0, R2, 0x70, RZ ;  /* 0x0000007002007810 */ /* 0x000fe20007f1e0ff */
[----:B------:R-:W-:Y:S01]  /*10030*/  ULDC.64 UR4, c[0x0][0x298] ;  /* 0x0000a60000047ab9 */ /* 0x000fe20000000a00 */
[----:B------:R-:W-:Y:S02]  /*10040*/  MOV R6, R8 ;  /* 0x0000000800067202 */ /* 0x000fe40000000f00 */
[----:B------:R-:W-:-:S03]  /*10050*/  IADD3.X R2, RZ, R3, RZ, P0, !PT ;  /* 0x00000003ff027210 */ /* 0x000fc600007fe4ff */
[----:B------:R-:W-:-:S04]  /*10060*/  IMAD.WIDE.U32 R6, R0, UR4, R6 ;  /* 0x0000000400067c25 */ /* 0x000fc8000f8e0006 */
[----:B------:R-:W-:-:S04]  /*10070*/  IMAD R2, R2, UR4, RZ ;  /* 0x0000000402027c24 */ /* 0x000fc8000f8e02ff */
[----:B------:R-:W-:Y:S01]  /*10080*/  IMAD R0, R0, UR5, R2 ;  /* 0x0000000500007c24 */ /* 0x000fe2000f8e0202 */
[----:B------:R-:W-:Y:S02]  /*10090*/  ULDC.64 UR4, c[0x0][0x280] ;  /* 0x0000a00000047ab9 */ /* 0x000fe40000000a00 */
[----:B------:R-:W-:Y:S02]  /*100a0*/  LEA R2, P0, R6, UR4, 0x1 ;  /* 0x0000000406027c11 */ /* 0x000fe4000f8008ff */
[----:B------:R-:W-:-:S04]  /*100b0*/  IADD3 R0, R0, R7, RZ ;  /* 0x0000000700007210 */ /* 0x000fc80007ffe0ff */
[----:B------:R-:W-:-:S05]  /*100c0*/  LEA.HI.X R3, R6, UR5, R0, 0x1, P0 ;  /* 0x0000000506037c11 */ /* 0x000fca00080f0c00 */
[----:B------:R1:W-:Y:S02]  /*100d0*/  STG.E.128 desc[UR16][R2.64], RZ ;  /* 0x000000ff02007986 */ /* 0x0003e4000c101d10 */
.L_x_43:
[----:B------:R-:W-:Y:S05]  /*100e0*/  BSYNC B0 ;  /* 0x0000000000007941 */ /* 0x000fea0003800000 */
.L_x_42:
[----:B------:R-:W-:Y:S01]  /*100f0*/  BSSY B0, `(.L_x_44) ;  /* 0x000000b000007945 */ /* 0x000fe20003800000 */
[----:B------:R-:W-:-:S03]  /*10100*/  IADD3.X R6, R15, R19, R16, P2, P1 ;  /* 0x000000130f067210 */ /* 0x000fc600017e2410 */
[----:B------:R-:W-:Y:S05]  /*10110*/  @P5 BRA `(.L_x_45) ;  /* 0x0000000000205947 */ /* 0x000fea0003800000 */
[----:B------:R-:W-:Y:S01]  /*10120*/  IMAD R4, R4, R17, RZ ;  /* 0x0000001104047224 */ /* 0x000fe200078e02ff */
[----:B------:R-:W-:-:S04]  /*10130*/  ULDC.64 UR4, c[0x0][0x2b0] ;  /* 0x0000ac0000047ab9 */ /* 0x000fc80000000a00 */
[----:B------:R-:W-:-:S04]  /*10140*/  IADD3 R0, P0, R4, R10, RZ ;  /* 0x0000000a04007210 */ /* 0x000fc80007f1e0ff */
[----:B------:R-:W-:Y:S02]  /*10150*/  LEA.HI.X.SX32 R4, R4, R6, 0x1, P0 ;  /* 0x0000000604047211 */ /* 0x000fe400000f0eff */
[----:B-1----:R-:W-:-:S04]  /*10160*/  LEA R2, P0, R0, UR4, 0x2 ;  /* 0x0000000400027c11 */ /* 0x002fc8000f8010ff */
[----:B------:R-:W-:Y:S01]  /*10170*/  LEA.HI.X R3, R0, UR5, R4, 0x2, P0 ;  /* 0x0000000500037c11 */ /* 0x000fe200080f1404 */
[----:B------:R-:W-:-:S05]  /*10180*/  IMAD.MOV.U32 R0, RZ, RZ, 0x7f800000 ;  /* 0x7f800000ff007424 */ /* 0x000fca00078e00ff */
[----:B------:R1:W-:Y:S03]  /*10190*/  STG.E desc[UR16][R2.64], R0 ;  /* 0x0000000002007986 */ /* 0x0003e6000c101910 */
.L_x_45:
[----:B------:R-:W-:Y:S05]  /*101a0*/  BSYNC B0 ;  /* 0x0000000000007941 */ /* 0x000fea0003800000 */
.L_x_44:
[----:B------:R-:W-:Y:S01]  /*101b0*/  BSSY B0, `(.L_x_46) ;  /* 0x000000f000007945 */ /* 0x000fe20003800000 */
[-C--:B------:R-:W-:Y:S02]  /*101c0*/  ISETP.GE.OR P5, PT, R23, R14.reuse, P6 ;  /* 0x0000000e1700720c */ /* 0x080fe400037a6670 */
[-C--:B------:R-:W-:Y:S02]  /*101d0*/  ISETP.GE.OR P2, PT, R25, R14.reuse, P6 ;  /* 0x0000000e1900720c */ /* 0x080fe40003746670 */
[-C--:B------:R-:W-:Y:S02]  /*101e0*/  ISETP.GE.OR P1, PT, R26, R14.reuse, P6 ;  /* 0x0000000e1a00720c */ /* 0x080fe40003726670 */
[-C--:B------:R-:W-:Y:S02]  /*101f0*/  ISETP.GE.OR P0, PT, R24, R14.reuse, P6 ;  /* 0x0000000e1800720c */ /* 0x080fe40003706670 */
[----:B------:R-:W-:Y:S01]  /*10200*/  ISETP.GE.OR P6, PT, R22, R14, P6 ;  /* 0x0000000e1600720c */ /* 0x000fe200037c6670 */
[----:B------:R-:W-:-:S12]  /*10210*/  @P4 BRA `(.L_x_47) ;  /* 0x0000000000204947 */ /* 0x000fd80003800000 */
[----:B-1----:R-:W-:Y:S01]  /*10220*/  IMAD R0, R20, R17, RZ ;  /* 0x0000001114007224 */ /* 0x002fe200078e02ff */
[----:B------:R-:W-:-:S04]  /*10230*/  ULDC.64 UR4, c[0x0][0x2b0] ;  /* 0x0000ac0000047ab9 */ /* 0x000fc80000000a00 */
[----:B------:R-:W-:-:S04]  /*10240*/  IADD3 R3, P4, R0, R10, RZ ;  /* 0x0000000a00037210 */ /* 0x000fc80007f9e0ff */
[----:B------:R-:W-:Y:S02]  /*10250*/  LEA.HI.X.SX32 R0, R0, R6, 0x1, P4 ;  /* 0x0000000600007211 */ /* 0x000fe400020f0eff */
[----:B------:R-:W-:-:S04]  /*10260*/  LEA R2, P4, R3, UR4, 0x2 ;  /* 0x0000000403027c11 */ /* 0x000fc8000f8810ff */
[----:B------:R-:W-:Y:S01]  /*10270*/  LEA.HI.X R3, R3, UR5, R0, 0x2, P4 ;  /* 0x0000000503037c11 */ /* 0x000fe2000a0f1400 */
[----:B------:R-:W-:-:S05]  /*10280*/  IMAD.MOV.U32 R0, RZ, RZ, 0x7f800000 ;  /* 0x7f800000ff007424 */ /* 0x000fca00078e00ff */
[----:B------:R1:W-:Y:S03]  /*10290*/  STG.E desc[UR16][R2.64], R0 ;  /* 0x0000000002007986 */ /* 0x0003e6000c101910 */
.L_x_47:
[----:B------:R-:W-:Y:S05]  /*102a0*/  BSYNC B0 ;  /* 0x0000000000007941 */ /* 0x000fea0003800000 */
.L_x_46:
[----:B------:R-:W-:Y:S04]  /*102b0*/  BSSY B0, `(.L_x_48) ;  /* 0x000000a000007945 */ /* 0x000fe80003800000 */
[----:B------:R-:W-:Y:S05]  /*102c0*/  @P3 BRA `(.L_x_49) ;  /* 0x0000000000203947 */ /* 0x000fea0003800000 */
        /* <DEDUP_REMOVED lines=8> */
.L_x_49:
[----:B------:R-:W-:Y:S05]  /*10350*/  BSYNC B0 ;  /* 0x0000000000007941 */ /* 0x000fea0003800000 */
.L_x_48:
        /* <DEDUP_REMOVED lines=10> */
.L_x_51:
[----:B------:R-:W-:Y:S05]  /*10400*/  BSYNC B0 ;  /* 0x0000000000007941 */ /* 0x000fea0003800000 */
.L_x_50:
        /* <DEDUP_REMOVED lines=10> */
.L_x_53:
[----:B------:R-:W-:Y:S05]  /*104b0*/  BSYNC B0 ;  /* 0x0000000000007941 */ /* 0x000fea0003800000 */
.L_x_52:
        /* <DEDUP_REMOVED lines=10> */
.L_x_55:
[----:B------:R-:W-:Y:S05]  /*10560*/  BSYNC B0 ;  /* 0x0000000000007941 */ /* 0x000fea0003800000 */
.L_x_54:
        /* <DEDUP_REMOVED lines=10> */
.L_x_57:
[----:B------:R-:W-:Y:S05]  /*10610*/  BSYNC B0 ;  /* 0x0000000000007941 */ /* 0x000fea0003800000 */
.L_x_56:
[----:B------:R-:W-:Y:S05]  /*10620*/  @P6 EXIT ;  /* 0x000000000000694d */ /* 0x000fea0003800000 */
[----:B-1----:R-:W-:Y:S01]  /*10630*/  IMAD R0, R22, R17, RZ ;  /* 0x0000001116007224 */ /* 0x002fe200078e02ff */
[----:B------:R-:W-:-:S04]  /*10640*/  ULDC.64 UR4, c[0x0][0x2b0] ;  /* 0x0000ac0000047ab9 */ /* 0x000fc80000000a00 */
[----:B------:R-:W-:-:S04]  /*10650*/  IADD3 R3, P0, R0, R10, RZ ;  /* 0x0000000a00037210 */ /* 0x000fc80007f1e0ff */
[----:B------:R-:W-:Y:S02]  /*10660*/  LEA.HI.X.SX32 R0, R0, R6, 0x1, P0 ;  /* 0x0000000600007211 */ /* 0x000fe400000f0eff */
[----:B------:R-:W-:-:S04]  /*10670*/  LEA R2, P0, R3, UR4, 0x2 ;  /* 0x0000000403027c11 */ /* 0x000fc8000f8010ff */
[----:B------:R-:W-:Y:S01]  /*10680*/  LEA.HI.X R3, R3, UR5, R0, 0x2, P0 ;  /* 0x0000000503037c11 */ /* 0x000fe200080f1400 */
[----:B------:R-:W-:-:S05]  /*10690*/  IMAD.MOV.U32 R0, RZ, RZ, 0x7f800000 ;  /* 0x7f800000ff007424 */ /* 0x000fca00078e00ff */
[----:B------:R-:W-:Y:S01]  /*106a0*/  STG.E desc[UR16][R2.64], R0 ;  /* 0x0000000002007986 */ /* 0x000fe2000c101910 */
[----:B------:R-:W-:Y:S05]  /*106b0*/  EXIT ;  /* 0x000000000000794d */ /* 0x000fea0003800000 */
.L_x_58:
[----:B------:R-:W-:-:S00]  /*106c0*/  BRA `(.L_x_58) ;  /* 0xfffffffc00fc7947 */ /* 0x000fc0000383ffff */
[----:B------:R-:W-:-:S00]  /*106d0*/  NOP ;  /* 0x0000000000007918 */ /* 0x000fc00000000000 */
        /* <DEDUP_REMOVED lines=10> */
.L_x_2570:


//--------------------- .text._ZN5flash16flash_fwd_kernelI23Flash_fwd_kernel_traitsILi64ELi128ELi128ELi4ELb0ELb0EN7cutlass10bfloat16_tE19Flash_kernel_traitsILi64ELi128ELi128ELi4ES3_EELb0ELb0ELb0ELb0ELb0ELb1ELb1ELb0EEEvNS_16Flash_fwd_paramsE --------------------------
	.section	.text._ZN5flash16flash_fwd_kernelI23Flash_fwd_kernel_traitsILi64ELi128ELi128ELi4ELb0ELb0EN7cutlass10bfloat16_tE19Flash_kernel_traitsILi64ELi128ELi128ELi4ES3_EELb0ELb0ELb0ELb0ELb0ELb1ELb1ELb0EEEvNS_16Flash_fwd_paramsE,"ax",@progbits
	.align	128
        .global         _ZN5flash16flash_fwd_kernelI23Flash_fwd_kernel_traitsILi64ELi128ELi128ELi4ELb0ELb0EN7cutlass10bfloat16_tE19Flash_kernel_traitsILi64ELi128ELi128ELi4ES3_EELb0ELb0ELb0ELb0ELb0ELb1ELb1ELb0EEEvNS_16Flash_fwd_paramsE
        .type           _ZN5flash16flash_fwd_kernelI23Flash_fwd_kernel_traitsILi64ELi128ELi128ELi4ELb0ELb0EN7cutlass10bfloat16_tE19Flash_kernel_traitsILi64ELi128ELi128ELi4ES3_EELb0ELb0ELb0ELb0ELb0ELb1ELb1ELb0EEEvNS_16Flash_fwd_paramsE,@function
        .size           _ZN5flash16flash_fwd_kernelI23Flash_fwd_kernel_traitsILi64ELi128ELi128ELi4ELb0ELb0EN7cutlass10bfloat16_tE19Flash_kernel_traitsILi64ELi128ELi128ELi4ES3_EELb0ELb0ELb0ELb0ELb0ELb1ELb1ELb0EEEvNS_16Flash_fwd_paramsE,(.L_x_2571 - _ZN5flash16flash_fwd_kernelI23Flash_fwd_kernel_traitsILi64ELi128ELi128ELi4ELb0ELb0EN7cutlass10bfloat16_tE19Flash_kernel_traitsILi64ELi128ELi128ELi4ES3_EELb0ELb0ELb0ELb0ELb0ELb1ELb1ELb0EEEvNS_16Flash_fwd_paramsE)
        .other          _ZN5flash16flash_fwd_kernelI23Flash_fwd_kernel_traitsILi64ELi128ELi128ELi4ELb0ELb0EN7cutlass10bfloat16_tE19Flash_kernel_traitsILi64ELi128ELi128ELi4ES3_EELb0ELb0ELb0ELb0ELb0ELb1ELb1ELb0EEEvNS_16Flash_fwd_paramsE,@"STO_CUDA_ENTRY STV_DEFAULT"
_ZN5flash16flash_fwd_kernelI23Flash_fwd_kernel_traitsILi64ELi128ELi128ELi4ELb0ELb0EN7cutlass10bfloat16_tE19Flash_kernel_traitsILi64ELi128ELi128ELi4ES3_EELb0ELb0ELb0ELb0ELb0ELb1ELb1ELb0EEEvNS_16Flash_fwd_paramsE:
.text._ZN5flash16flash_fwd_kernelI23Flash_fwd_kernel_traitsILi64ELi128ELi128ELi4ELb0ELb0EN7cutlass10bfloat16_tE19Flash_kernel_traitsILi64ELi128ELi128ELi4ES3_EELb0ELb0ELb0ELb0ELb0ELb1ELb1ELb0EEEvNS_16Flash_fwd_paramsE:
        /* <DEDUP_REMOVED lines=17> */
[----:B------:R-:W4:Y:S03]  /*0110*/  @P2 LDG.E R11, desc[UR16][R14.64+0x4] ;  /* 0x000004100e0b2981 */ /* 0x000f26000c1e1900 */
[----:B------:R-:W1:Y:S01]  /*0120*/  @P1 LDC.64 R4, c[0x0][0x300] ;  /* 0x0000c000ff041b82 */ /* 0x000e620000000a00 */
[----:B------:R-:W-:Y:S02]  /*0130*/  IMAD.MOV.U32 R21, RZ, RZ, RZ ;  /* 0x000000ffff157224 */ /* 0x000fe400078e00ff */
[----:B-1----:R-:W-:-:S05]  /*0140*/  @P1 IMAD.WIDE R12, R19, 0x4, R4 ;  /* 0x00000004130c1825 */ /* 0x002fca00078e0204 */
[----:B------:R1:W5:Y:S01]  /*0150*/  @P1 LDG.E R21, desc[UR16][R12.64] ;  /* 0x000000100c151981 */ /* 0x000362000c1e1900 */
[----:B------:R-:W-:Y:S02]  /*0160*/  ISETP.NE.AND P3, PT, R0, RZ, PT ;  /* 0x000000ff0000720c */ /* 0x000fe40003f65270 */
[----:B---3--:R-:W-:-:S04]  /*0170*/  ISETP.EQ.U32.AND P0, PT, R2, RZ, PT ;  /* 0x000000ff0200720c */ /* 0x008fc80003f02070 */
[----:B------:R-:W-:Y:S01]  /*0180*/  ISETP.EQ.OR.EX P0, PT, R3, RZ, !P3, P0 ;  /* 0x000000ff0300720c */ /* 0x000fe20005f02700 */
[----:B------:R-:W-:Y:S02]  /*0190*/  IMAD.MOV.U32 R8, RZ, RZ, -0x1 ;  /* 0xffffffffff087424 */ /* 0x000fe400078e00ff */
[----:B--2---:R-:W-:Y:S01]  /*01a0*/  IMAD.WIDE R4, R19, 0x4, R6 ;  /* 0x0000000413047825 */ /* 0x004fe200078e0206 */
[----:B------:R-:W2:Y:S01]  /*01b0*/  S2R R17, SR_CTAID.X ;  /* 0x0000000000117919 */ /* 0x000ea20000002500 */
[----:B------:R-:W3:Y:S01]  /*01c0*/  S2R R31, SR_CTAID.Z ;  /* 0x00000000001f7919 */ /* 0x000ee20000002700 */
[----:B------:R-:W1:Y:S07]  /*01d0*/  S2R R135, SR_TID.X ;  /* 0x0000000000877919 */ /* 0x000e6e0000002100 */
[----:B------:R1:W5:Y:S01]  /*01e0*/  @!P0 LDG.E R8, desc[UR16][R4.64] ;  /* 0x0000001004088981 */ /* 0x000362000c1e1900 */
[----:B------:R-:W-:-:S04]  /*01f0*/  ISETP.NE.U32.AND P0, PT, R2, RZ, PT ;  /* 0x000000ff0200720c */ /* 0x000fc80003f05070 */
[----:B------:R-:W-:Y:S01]  /*0200*/  ISETP.NE.AND.EX P0, PT, R3, RZ, PT, P0 ;  /* 0x000000ff0300720c */ /* 0x000fe20003f05300 */
[----:B----4-:R-:W-:Y:S01]  /*0210*/  @P2 IMAD.IADD R11, R11, 0x1, -R26 ;  /* 0x000000010b0b2824 */ /* 0x010fe200078e0a1a */
[----:B------:R4:W-:Y:S05]  /*0220*/  STL [R1+0x20], R26 ;  /* 0x0000201a01007387 */ /* 0x0009ea0000100800 */
[----:B------:R-:W1:Y:S06]  /*0230*/  @!P2 LDC R11, c[0x0][0x2c4] ;  /* 0x0000b100ff0bab82 */ /* 0x000e6c0000000800 */
[----:B--23--:R-:W-:Y:S05]  /*0240*/  @!P0 BRA `(.L_x_59) ;  /* 0x0000000000108947 */ /* 0x00cfea0003800000 */
[----:B------:R-:W2:Y:S02]  /*0250*/  @P3 LDG.E R3, desc[UR16][R4.64+0x4] ;  /* 0x0000041004033981 */ /* 0x000ea4000c1e1900 */
[----:B--2--5:R-:W-:-:S06]  /*0260*/  @P3 IADD3 R0, R3, -R8, RZ ;  /* 0x8000000803003210 */ /* 0x024fcc0007ffe0ff */
[----:B------:R3:W5:Y:S01]  /*0270*/  @!P3 LDG.E R0, desc[UR16][R4.64] ;  /* 0x000000100400b981 */ /* 0x000762000c1e1900 */
[----:B------:R-:W-:Y:S05]  /*0280*/  BRA `(.L_x_60) ;  /* 0x0000000000047947 */ /* 0x000fea0003800000 */
.L_x_59:
[----:B------:R-:W2:Y:S02]  /*0290*/  LDC R0, c[0x0][0x2c8] ;  /* 0x0000b200ff007b82 */ /* 0x000ea40000000800 */
.L_x_60:
[----:B------:R-:W4:Y:S02]  /*02a0*/  LDC.64 R2, c[0x0][0x308] ;  /* 0x0000c200ff027b82 */ /* 0x000f240000000a00 */
[----:B----4-:R-:W-:-:S04]  /*02b0*/  ISETP.NE.U32.AND P2, PT, R2, RZ, PT ;  /* 0x000000ff0200720c */ /* 0x010fc80003f45070 */
[----:B------:R-:W-:-:S13]  /*02c0*/  ISETP.NE.AND.EX P2, PT, R3, RZ, PT, P2 ;  /* 0x000000ff0300720c */ /* 0x000fda0003f45320 */
[----:B------:R-:W4:Y:S08]  /*02d0*/  @P2 LDC.64 R2, c[0x0][0x308] ;  /* 0x0000c200ff022b82 */ /* 0x000f300000000a00 */
[----:B-1-3--:R-:W1:Y:S01]  /*02e0*/  @!P2 LDC R4, c[0x0][0x2cc] ;  /* 0x0000b300ff04ab82 */ /* 0x00ae620000000800 */
[----:B----4-:R-:W-:-:S07]  /*02f0*/  @P2 IMAD.WIDE R6, R19, 0x4, R2 ;  /* 0x0000000413062825 */ /* 0x010fce00078e0202 */
[----:B------:R-:W3:Y:S01]  /*0300*/  @!P2 LDC.64 R2, c[0x0][0x318] ;  /* 0x0000c600ff02ab82 */ /* 0x000ee20000000a00 */
[----:B------:R-:W4:Y:S01]  /*0310*/  @P2 LDG.E R132, desc[UR16][R6.64] ;  /* 0x0000001006842981 */ /* 0x000f22000c1e1900 */
[----:B---3--:R-:W-:Y:S01]  /*0320*/  @!P2 ISETP.NE.U32.AND P1, PT, R2, RZ, PT ;  /* 0x000000ff0200a20c */ /* 0x008fe20003f25070 */
[----:B------:R-:W-:-:S03]  /*0330*/  IMAD.SHL.U32 R2, R17, 0x80, RZ ;  /* 0x0000008011027824 */ /* 0x000fc600078e00ff */
[----:B------:R-:W-:Y:S02]  /*0340*/  @!P2 ISETP.NE.AND.EX P1, PT, R3, RZ, PT, P1 ;  /* 0x000000ff0300a20c */ /* 0x000fe40003f25310 */
[----:B------:R-:W-:Y:S02]  /*0350*/  ISETP.GT.AND P0, PT, R11, R2, PT ;  /* 0x000000020b00720c */ /* 0x000fe40003f04270 */
[----:B-1----:R-:W-:Y:S01]  /*0360*/  @!P2 SEL R4, R4, RZ, P1 ;  /* 0x000000ff0404a207 */ /* 0x002fe20000800000 */
[----:B----45:R-:W-:-:S03]  /*0370*/  @P2 IMAD.IADD R132, R132, 0x1, -R21 ;  /* 0x0000000184842824 */ /* 0x030fc600078e0a15 */
[----:B--2---:R-:W-:-:S07]  /*0380*/  @!P2 IADD3 R132, R4, R0, -R21 ;  /* 0x000000000484a210 */ /* 0x004fce0007ffe815 */
[----:B------:R-:W-:Y:S05]  /*0390*/  @!P0 EXIT ;  /* 0x000000000000894d */ /* 0x000fea0003800000 */
[C---:B------:R-:W-:Y:S01]  /*03a0*/  ISETP.GE.AND P0, PT, R132.reuse, 0x1, PT ;  /* 0x000000018400780c */ /* 0x040fe20003f06270 */
[----:B------:R-:W-:-:S05]  /*03b0*/  VIADD R3, R132, 0x7f ;  /* 0x0000007f84037836 */ /* 0x000fca0000000000 */
[----:B------:R-:W-:-:S04]  /*03c0*/  SHF.R.S32.HI R34, RZ, 0x1f, R3 ;  /* 0x0000001fff227819 */ /* 0x000fc80000011403 */
[----:B------:R-:W-:-:S03]  /*03d0*/  LEA.HI R34, R34, R3, RZ, 0x7 ;  /* 0x0000000322227211 */ /* 0x000fc600078f38ff */
[----:B------:R-:W-:Y:S05]  /*03e0*/  @!P0 BRA `(.L_x_61) ;  /* 0x000000f000dc8947 */ /* 0x000fea0003800000 */
[----:B------:R-:W1:Y:S01]  /*03f0*/  LDC R0, c[0x0][0x278] ;  /* 0x00009e00ff007b82 */ /* 0x000e620000000800 */
        /* <DEDUP_REMOVED lines=8> */
[----:B------:R-:W-:-:S02]  /*0480*/  LOP3.LUT R14, R14, 0xfffffff8, RZ, 0xc0, !PT ;  /* 0xfffffff80e0e7812 */ /* 0x000fc400078ec0ff */
[----:B------:R-:W-:Y:S01]  /*0490*/  ISETP.NE.AND P2, PT, R8, -0x1, PT ;  /* 0xffffffff0800780c */ /* 0x000fe20003f45270 */
[----:B------:R-:W-:Y:S01]  /*04a0*/  VIADD R29, R12, 0x10 ;  /* 0x000000100c1d7836 */ /* 0x000fe20000000000 */
[----:B------:R-:W-:Y:S01]  /*04b0*/  IADD3 R14, -R14, R135, RZ ;  /* 0x000000870e0e7210 */ /* 0x000fe20007ffe1ff */
[----:B------:R-:W3:Y:S01]  /*04c0*/  @!P4 LDC.64 R2, c[0x0][0x228] ;  /* 0x00008a00ff02cb82 */ /* 0x000ee20000000a00 */
[C---:B------:R-:W-:Y:S01]  /*04d0*/  IMAD.SHL.U32 R23, R12.reuse, 0x40, RZ ;  /* 0x000000400c177824 */ /* 0x040fe200078e00ff */
[-C--:B------:R-:W-:Y:S02]  /*04e0*/  ISETP.GE.AND P1, PT, R12, R28.reuse, PT ;  /* 0x0000001c0c00720c */ /* 0x080fe40003f26270 */
[----:B------:R-:W-:Y:S01]  /*04f0*/  ISETP.GE.AND P0, PT, R29, R28, PT ;  /* 0x0000001c1d00720c */ /* 0x000fe20003f06270 */
[----:B------:R-:W-:Y:S01]  /*0500*/  IMAD.SHL.U32 R42, R14, 0x8, RZ ;  /* 0x000000080e2a7824 */ /* 0x000fe200078e00ff */
[----:B------:R-:W-:Y:S02]  /*0510*/  LOP3.LUT R23, R23, 0x1c0, RZ, 0xc0, !PT ;  /* 0x000001c017177812 */ /* 0x000fe400078ec0ff */
[----:B-1----:R-:W-:-:S02]  /*0520*/  IABS R9, R0 ;  /* 0x0000000000097213 */ /* 0x002fc40000000000 */
[----:B------:R-:W-:Y:S01]  /*0530*/  SHF.R.U32.HI R20, RZ, 0x3, R23 ;  /* 0x00000003ff147819 */ /* 0x000fe20000011617 */
[----:B------:R-:W1:Y:S01]  /*0540*/  @P2 LDC.64 R32, c[0x0][0x250] ;  /* 0x00009400ff202b82 */ /* 0x000e620000000a00 */
[----:B------:R-:W4:Y:S01]  /*0550*/  I2F.RP R4, R9 ;  /* 0x0000000900047306 */ /* 0x000f220000209400 */
[----:B------:R-:W-:Y:S02]  /*0560*/  SHF.R.S32.HI R13, RZ, 0x1f, R12 ;  /* 0x0000001fff0d7819 */ /* 0x000fe4000001140c */
[----:B------:R-:W-:Y:S02]  /*0570*/  SHF.R.S32.HI R43, RZ, 0x1f, R42 ;  /* 0x0000001fff2b7819 */ /* 0x000fe4000001142a */
[----:B------:R-:W5:Y:S01]  /*0580*/  @!P0 S2R R15, SR_CgaCtaId ;  /* 0x00000000000f8919 */ /* 0x000f620000008800 */
[----:B------:R-:W-:-:S04]  /*0590*/  IMAD.WIDE R56, R17, 0x80, R12 ;  /* 0x0000008011387825 */ /* 0x000fc800078e020c */
[----:B------:R-:W-:Y:S01]  /*05a0*/  @P2 IMAD.IADD R17, R21, 0x1, R8 ;  /* 0x0000000115112824 */ /* 0x000fe200078e0208 */
[----:B------:R2:W-:Y:S01]  /*05b0*/  STL.64 [R1+0x40], R56 ;  /* 0x0000403801007387 */ /* 0x0005e20000100a00 */
[----:B---3--:R-:W-:Y:S01]  /*05c0*/  @!P4 IMAD.WIDE.U32 R24, R19, R2, RZ ;  /* 0x000000021318c225 */ /* 0x008fe200078e00ff */
[----:B----4-:R-:W3:Y:S03]  /*05d0*/  MUFU.RCP R6, R4 ;  /* 0x0000000400067308 */ /* 0x010ee60000001000 */
[----:B---3--:R-:W-:Y:S01]  /*05e0*/  VIADD R6, R6, 0xffffffe ;  /* 0x0ffffffe06067836 */ /* 0x008fe20000000000 */
[----:B------:R-:W3:Y:S04]  /*05f0*/  @P4 LDC.64 R4, c[0x0][0x240] ;  /* 0x00009000ff044b82 */ /* 0x000ee80000000a00 */
[----:B------:R-:W4:Y:S02]  /*0600*/  F2I.FTZ.U32.TRUNC.NTZ R7, R6 ;  /* 0x0000000600077305 */ /* 0x000f24000021f000 */
[----:B----4-:R-:W-:Y:S01]  /*0610*/  IADD3 R18, RZ, -R7, RZ ;  /* 0x80000007ff127210 */ /* 0x010fe20007ffe0ff */
[----:B------:R-:W-:-:S04]  /*0620*/  IMAD.MOV.U32 R6, RZ, RZ, RZ ;  /* 0x000000ffff067224 */ /* 0x000fc800078e00ff */
[----:B------:R-:W-:-:S04]  /*0630*/  IMAD R18, R18, R9, RZ ;  /* 0x0000000912127224 */ /* 0x000fc800078e02ff */
[----:B------:R-:W-:Y:S01]  /*0640*/  IMAD.HI.U32 R18, R7, R18, R6 ;  /* 0x0000001207127227 */ /* 0x000fe200078e0006 */
[----:B------:R-:W-:-:S05]  /*0650*/  @!P4 SHF.R.S32.HI R7, RZ, 0x1f, R19 ;  /* 0x0000001fff07c819 */ /* 0x000fca0000011413 */
[----:B------:R-:W-:-:S04]  /*0660*/  IMAD.HI.U32 R18, R18, R11, RZ ;  /* 0x0000000b12127227 */ /* 0x000fc800078e00ff */
[----:B------:R-:W-:Y:S02]  /*0670*/  IMAD.MOV R10, RZ, RZ, -R18 ;  /* 0x000000ffff0a7224 */ /* 0x000fe400078e0a12 */
[----:B------:R-:W-:Y:S01]  /*0680*/  @!P4 IMAD R6, R7, R2, RZ ;  /* 0x000000020706c224 */ /* 0x000fe200078e02ff */
[----:B------:R-:W-:Y:S01]  /*0690*/  LOP3.LUT R7, R23, 0x38, R42, 0xf8, !PT ;  /* 0x0000003817077812 */ /* 0x000fe200078ef82a */
[----:B------:R-:W-:Y:S01]  /*06a0*/  IMAD R10, R9, R10, R11 ;  /* 0x0000000a090a7224 */ /* 0x000fe200078e020b */
[----:B------:R-:W-:Y:S01]  /*06b0*/  LOP3.LUT R2, R31, R0, RZ, 0x3c, !PT ;  /* 0x000000001f027212 */ /* 0x000fe200078e3cff */
[----:B---3--:R-:W-:Y:S01]  /*06c0*/  @P4 IMAD.WIDE.U32 R22, R26, R4, RZ ;  /* 0x000000041a164225 */ /* 0x008fe200078e00ff */
[----:B------:R-:W-:Y:S02]  /*06d0*/  LOP3.LUT R20, R7, R20, RZ, 0x3c, !PT ;  /* 0x0000001407147212 */ /* 0x000fe400078e3cff */
[----:B------:R-:W-:Y:S01]  /*06e0*/  ISETP.GT.U32.AND P3, PT, R9, R10, PT ;  /* 0x0000000a0900720c */ /* 0x000fe20003f64070 */
[----:B------:R-:W-:Y:S01]  /*06f0*/  @!P4 IMAD R3, R19, R3, R6 ;  /* 0x000000031303c224 */ /* 0x000fe200078e0206 */
[----:B------:R-:W-:Y:S01]  /*0700*/  LEA.HI R7, R16, R135, RZ, 0x6 ;  /* 0x0000008710077211 */ /* 0x000fe200078f30ff */
[----:B------:R-:W-:Y:S01]  /*0710*/  @!P4 IMAD.MOV.U32 R22, RZ, RZ, R24 ;  /* 0x000000ffff16c224 */ /* 0x000fe200078e0018 */
[----:B------:R-:W-:Y:S01]  /*0720*/  @!P0 MOV R4, 0x400 ;  /* 0x0000040000048802 */ /* 0x000fe20000000f00 */
[----:B------:R-:W-:Y:S01]  /*0730*/  @P4 IMAD R5, R26, R5, R23 ;  /* 0x000000051a054224 */ /* 0x000fe200078e0217 */
[----:B------:R-:W-:Y:S01]  /*0740*/  SHF.L.U32 R7, R7, 0x3, RZ ;  /* 0x0000000307077819 */ /* 0x000fe200000006ff */
[----:B------:R-:W-:Y:S01]  /*0750*/  @!P4 IMAD.IADD R5, R25, 0x1, R3 ;  /* 0x000000011905c824 */ /* 0x000fe200078e0203 */
[----:B-----5:R-:W-:Y:S01]  /*0760*/  @!P0 LEA R15, R15, R4, 0x18 ;  /* 0x000000040f0f8211 */ /* 0x020fe200078ec0ff */
[----:B-1----:R-:W-:Y:S01]  /*0770*/  @P2 IMAD.WIDE.U32 R26, R17, R32, RZ ;  /* 0x00000020111a2225 */ /* 0x002fe200078e00ff */
[----:B------:R-:W-:-:S02]  /*0780*/  SHF.R.S32.HI R4, RZ, 0x1f, R31 ;  /* 0x0000001fff047819 */ /* 0x000fc4000001141f */
[----:B------:R-:W-:Y:S01]  /*0790*/  LOP3.LUT R20, R20, 0xfffffe00, R7, 0xf8, !PT ;  /* 0xfffffe0014147812 */ /* 0x000fe200078ef807 */
[----:B------:R-:W-:Y:S01]  /*07a0*/  @!P3 VIADD R18, R18, 0x1 ;  /* 0x000000011212b836 */ /* 0x000fe20000000000 */
[----:B------:R-:W1:Y:S01]  /*07b0*/  @P2 LDC.64 R6, c[0x0][0x248] ;  /* 0x00009200ff062b82 */ /* 0x000e620000000a00 */
[-C--:B------:R-:W-:Y:S01]  /*07c0*/  @!P3 IADD3 R10, R10, -R9.reuse, RZ ;  /* 0x800000090a0ab210 */ /* 0x080fe20007ffe0ff */
[----:B------:R-:W-:Y:S01]  /*07d0*/  IMAD R4, R4, UR4, RZ ;  /* 0x0000000404047c24 */ /* 0x000fe2000f8e02ff */
[----:B------:R-:W-:Y:S02]  /*07e0*/  ISETP.GE.AND P5, PT, R2, RZ, PT ;  /* 0x000000ff0200720c */ /* 0x000fe40003fa6270 */
[----:B------:R-:W-:Y:S01]  /*07f0*/  IADD3 R22, P4, R42, R22, RZ ;  /* 0x000000162a167210 */ /* 0x000fe20007f9e0ff */
[----:B------:R-:W-:Y:S01]  /*0800*/  IMAD R41, R31, UR5, R4 ;  /* 0x000000051f297c24 */ /* 0x000fe2000f8e0204 */
[----:B------:R-:W-:Y:S01]  /*0810*/  ISETP.GE.U32.AND P6, PT, R10, R9, PT ;  /* 0x000000090a00720c */ /* 0x000fe20003fc6070 */
[----:B------:R-:W3:Y:S01]  /*0820*/  @!P1 LDC.64 R2, c[0x0][0x240] ;  /* 0x00009000ff029b82 */ /* 0x000ee20000000a00 */
[----:B------:R-:W-:Y:S01]  /*0830*/  IADD3.X R23, R43, R5, RZ, P4, !PT ;  /* 0x000000052b177210 */ /* 0x000fe200027fe4ff */
[----:B------:R-:W-:Y:S01]  /*0840*/  @P2 IMAD.IADD R9, R21, 0x1, R8 ;  /* 0x0000000115092824 */ /* 0x000fe200078e0208 */
[----:B------:R-:W-:Y:S01]  /*0850*/  ISETP.NE.AND P3, PT, R0, RZ, PT ;  /* 0x000000ff0000720c */ /* 0x000fe20003f65270 */
[----:B------:R-:W-:Y:S01]  /*0860*/  IMAD.WIDE.U32 R30, R31, UR4, R22 ;  /* 0x000000041f1e7c25 */ /* 0x000fe2000f8e0016 */
[----:B------:R-:W-:-:S03]  /*0870*/  IADD3 R23, R12, 0x20, RZ ;  /* 0x000000200c177810 */ /* 0x000fc60007ffe0ff */
[----:B------:R-:W4:Y:S01]  /*0880*/  @!P1 LDC.64 R4, c[0x0][0x210] ;  /* 0x00008400ff049b82 */ /* 0x000f220000000a00 */
[----:B------:R-:W-:-:S03]  /*0890*/  @P2 IMAD R22, R17, R33, RZ ;  /* 0x0000002111162224 */ /* 0x000fc600078e02ff */
[----:B------:R-:W-:Y:S02]  /*08a0*/  @P6 VIADD R18, R18, 0x1 ;  /* 0x0000000112126836 */ /* 0x000fe40000000000 */
[----:B------:R-:W-:Y:S02]  /*08b0*/  @P2 IMAD.IADD R17, R27, 0x1, R22 ;  /* 0x000000011b112824 */ /* 0x000fe400078e0216 */
[----:B------:R-:W2:Y:S01]  /*08c0*/  @!P0 LDC.64 R10, c[0x0][0x240] ;  /* 0x00009000ff0a8b82 */ /* 0x000ea20000000a00 */
[C---:B-1----:R-:W-:Y:S02]  /*08d0*/  @P2 IMAD R8, R9.reuse, R7, RZ ;  /* 0x0000000709082224 */ /* 0x042fe400078e02ff */
[----:B------:R-:W-:-:S04]  /*08e0*/  @P2 IMAD.WIDE.U32 R38, R9, R6, RZ ;  /* 0x0000000609262225 */ /* 0x000fc800078e00ff */
[----:B------:R-:W-:Y:S01]  /*08f0*/  @!P5 IMAD.MOV R18, RZ, RZ, -R18 ;  /* 0x000000ffff12d224 */ /* 0x000fe200078e0a12 */
[----:B------:R-:W-:Y:S01]  /*0900*/  @!P3 LOP3.LUT R18, RZ, R0, RZ, 0x33, !PT ;  /* 0x00000000ff12b212 */ /* 0x000fe200078e33ff */
[----:B---3--:R-:W-:Y:S01]  /*0910*/  @!P1 IMAD R22, R57, R2, RZ ;  /* 0x0000000239169224 */ /* 0x008fe200078e02ff */
[----:B------:R-:W-:Y:S01]  /*0920*/  ISETP.GE.AND P5, PT, R23, R28, PT ;  /* 0x0000001c1700720c */ /* 0x000fe20003fa6270 */
[----:B------:R-:W-:Y:S01]  /*0930*/  IMAD.IADD R41, R31, 0x1, R41 ;  /* 0x000000011f297824 */ /* 0x000fe200078e0229 */
[----:B------:R-:W-:Y:S01]  /*0940*/  @P2 IADD3 R0, R39, R8, RZ ;  /* 0x0000000827002210 */ /* 0x000fe20007ffe0ff */
[----:B------:R-:W-:Y:S10]  /*0950*/  @P2 BRA `(.L_x_62) ;  /* 0x0000000000302947 */ /* 0x000ff40003800000 */
[----:B------:R-:W1:Y:S01]  /*0960*/  LDC.64 R6, c[0x0][0x248] ;  /* 0x00009200ff067b82 */ /* 0x000e620000000a00 */
[----:B------:R-:W-:-:S07]  /*0970*/  SHF.R.S32.HI R25, RZ, 0x1f, R21 ;  /* 0x0000001fff197819 */ /* 0x000fce0000011415 */
[----:B------:R-:W3:Y:S01]  /*0980*/  LDC.64 R8, c[0x0][0x230] ;  /* 0x00008c00ff087b82 */ /* 0x000ee20000000a00 */
[-C--:B-1----:R-:W-:Y:S01]  /*0990*/  IMAD R0, R25, R6.reuse, RZ ;  /* 0x0000000619007224 */ /* 0x082fe200078e02ff */
[----:B------:R-:W-:Y:S01]  /*09a0*/  SHF.R.S32.HI R25, RZ, 0x1f, R19 ;  /* 0x0000001fff197819 */ /* 0x000fe20000011413 */
[----:B------:R-:W-:-:S04]  /*09b0*/  IMAD.WIDE.U32 R36, R21, R6, RZ ;  /* 0x0000000615247225 */ /* 0x000fc800078e00ff */
[----:B------:R-:W-:Y:S02]  /*09c0*/  IMAD R0, R21, R7, R0 ;  /* 0x0000000715007224 */ /* 0x000fe400078e0200 */
[----:B---3--:R-:W-:-:S03]  /*09d0*/  IMAD R24, R25, R8, RZ ;  /* 0x0000000819187224 */ /* 0x008fc600078e02ff */
[----:B------:R-:W-:Y:S01]  /*09e0*/  IADD3 R37, R37, R0, RZ ;  /* 0x0000000025257210 */ /* 0x000fe20007ffe0ff */
[C---:B------:R-:W-:Y:S02]  /*09f0*/  IMAD R9, R19.reuse, R9, R24 ;  /* 0x0000000913097224 */ /* 0x040fe400078e0218 */
[----:B------:R-:W-:-:S05]  /*0a00*/  IMAD.WIDE.U32 R38, R19, R8, R36 ;  /* 0x0000000813267225 */ /* 0x000fca00078e0024 */
[----:B------:R-:W-:Y:S02]  /*0a10*/  IADD3 R0, R39, R9, RZ ;  /* 0x0000000927007210 */ /* 0x000fe40007ffe0ff */
.L_x_62:
[----:B------:R-:W-:Y:S05]  /*0a20*/  @P2 BRA `(.L_x_63) ;  /* 0x0000000000302947 */ /* 0x000fea0003800000 */
        /* <DEDUP_REMOVED lines=11> */
[----:B------:R-:W-:-:S07]  /*0ae0*/  IADD3 R17, R27, R9, RZ ;  /* 0x000000091b117210 */ /* 0x000fce0007ffe0ff */
.L_x_63:
[----:B------:R-:W-:Y:S01]  /*0af0*/  @!P1 IMAD.MOV.U32 R40, RZ, RZ, R30 ;  /* 0x000000ffff289224 */ /* 0x000fe200078e001e */
[----:B------:R-:W1:Y:S01]  /*0b00*/  @!P0 LDC.64 R8, c[0x0][0x210] ;  /* 0x00008400ff088b82 */ /* 0x000e620000000a00 */
[C---:B------:R-:W-:Y:S01]  /*0b10*/  @!P1 IMAD R21, R56.reuse, R3, R22 ;  /* 0x0000000338159224 */ /* 0x040fe200078e0216 */
[C---:B------:R-:W-:Y:S01]  /*0b20*/  @!P0 IADD3 R19, P2, R56.reuse, 0x10, RZ ;  /* 0x0000001038138810 */ /* 0x040fe20007f5e0ff */
[----:B------:R-:W-:Y:S01]  /*0b30*/  @!P1 IMAD.WIDE.U32 R36, R56, R2, R40 ;  /* 0x0000000238249225 */ /* 0x000fe200078e0028 */
[----:B------:R-:W-:Y:S01]  /*0b40*/  LEA.HI.SX32 R133, R34, 0xffffffff, 0x19 ;  /* 0xffffffff22857811 */ /* 0x000fe200078fcaff */
[----:B------:R-:W-:Y:S01]  /*0b50*/  UMOV UR5, 0x400 ;  /* 0x0000040000057882 */ /* 0x000fe20000000000 */
[----:B------:R-:W-:Y:S01]  /*0b60*/  ULDC.64 UR6, c[0x0][0x260] ;  /* 0x0000980000067ab9 */ /* 0x000fe20000000a00 */
[-C--:B------:R-:W-:Y:S01]  /*0b70*/  IMAD R24, R13, R6.reuse, RZ ;  /* 0x000000060d187224 */ /* 0x080fe200078e02ff */
[----:B------:R-:W3:Y:S01]  /*0b80*/  @!P5 LDC.64 R2, c[0x0][0x240] ;  /* 0x00009000ff02db82 */ /* 0x000ee20000000a00 */
[----:B------:R-:W-:Y:S01]  /*0b90*/  IMAD.WIDE.U32 R44, R12, R6, R42 ;  /* 0x000000060c2c7225 */ /* 0x000fe200078e002a */
[----:B------:R-:W-:-:S03]  /*0ba0*/  SHF.L.U64.HI R134, R6, 0x7, R7 ;  /* 0x0000000706867819 */ /* 0x000fc60000010207 */
[----:B------:R-:W-:Y:S01]  /*0bb0*/  IMAD.WIDE.U32 R42, R12, R32, R42 ;  /* 0x000000200c2a7225 */ /* 0x000fe200078e002a */
[----:B------:R-:W-:Y:S02]  /*0bc0*/  IADD3 R38, P3, R38, R44, RZ ;  /* 0x0000002c26267210 */ /* 0x000fe40007f7e0ff */
[----:B------:R-:W5:Y:S01]  /*0bd0*/  S2UR UR4, SR_CgaCtaId ;  /* 0x00000000000479c3 */ /* 0x000f620000008800 */
[----:B------:R-:W-:Y:S02]  /*0be0*/  IMAD R22, R13, R32, RZ ;  /* 0x000000200d167224 */ /* 0x000fe400078e02ff */
[----:B------:R-:W-:Y:S02]  /*0bf0*/  IMAD R13, R12, R7, R24 ;  /* 0x000000070c0d7224 */ /* 0x000fe400078e0218 */
[----:B------:R-:W-:Y:S01]  /*0c00*/  @!P0 IMAD.X R25, RZ, RZ, R57, P2 ;  /* 0x000000ffff198224 */ /* 0x000fe200010e0639 */
[----:B------:R-:W-:Y:S01]  /*0c10*/  IADD3 R26, P2, R26, R42, RZ ;  /* 0x0000002a1a1a7210 */ /* 0x000fe20007f5e0ff */
[----:B------:R-:W-:Y:S01]  /*0c20*/  IMAD R22, R12, R33, R22 ;  /* 0x000000210c167224 */ /* 0x000fe200078e0216 */
[----:B----4-:R-:W-:Y:S01]  /*0c30*/  @!P1 LEA R42, P4, R36, R4, 0x1 ;  /* 0x00000004242a9211 */ /* 0x010fe200078808ff */
[----:B------:R-:W-:Y:S01]  /*0c40*/  @!P1 IMAD.IADD R24, R37, 0x1, R21 ;  /* 0x0000000125189824 */ /* 0x000fe200078e0215 */
[----:B------:R-:W-:Y:S01]  /*0c50*/  IADD3.X R39, R0, R45, R13, P3, !PT ;  /* 0x0000002d00277210 */ /* 0x000fe20001ffe40d */
[-C--:B--2---:R-:W-:Y:S01]  /*0c60*/  @!P0 IMAD R0, R25, R10.reuse, RZ ;  /* 0x0000000a19008224 */ /* 0x084fe200078e02ff */
[----:B------:R-:W-:Y:S01]  /*0c70*/  IADD3.X R27, R17, R43, R22, P2, !PT ;  /* 0x0000002b111b7210 */ /* 0x000fe200017fe416 */
[----:B------:R-:W-:Y:S01]  /*0c80*/  @!P0 IMAD.MOV.U32 R37, RZ, RZ, R41 ;  /* 0x000000ffff258224 */ /* 0x000fe200078e0029 */
[----:B------:R-:W-:Y:S01]  /*0c90*/  @!P1 LEA.HI.X R43, R36, R5, R24, 0x1, P4 ;  /* 0x00000005242b9211 */ /* 0x000fe200020f0c18 */
[C---:B------:R-:W-:Y:S01]  /*0ca0*/  @!P0 IMAD R0, R19.reuse, R11, R0 ;  /* 0x0000000b13008224 */ /* 0x040fe200078e0200 */
[----:B------:R-:W-:Y:S01]  /*0cb0*/  @!P5 IADD3 R11, P2, R56, 0x20, RZ ;  /* 0x00000020380bd810 */ /* 0x000fe20007f5e0ff */
[----:B------:R-:W-:Y:S01]  /*0cc0*/  @!P0 IMAD.MOV.U32 R36, RZ, RZ, R30 ;  /* 0x000000ffff248224 */ /* 0x000fe200078e001e */
[----:B------:R-:W2:Y:S01]  /*0cd0*/  @!P5 LDC.64 R4, c[0x0][0x210] ;  /* 0x00008400ff04db82 */ /* 0x000ea20000000a00 */
[----:B------:R-:W-:Y:S01]  /*0ce0*/  VIADD R21, R12, 0x30 ;  /* 0x000000300c157836 */ /* 0x000fe20000000000 */
[----:B------:R-:W-:Y:S01]  /*0cf0*/  @!P5 IADD3.X R13, RZ, R57, RZ, P2, !PT ;  /* 0x00000039ff0dd210 */ /* 0x000fe200017fe4ff */
[----:B------:R-:W-:-:S03]  /*0d00*/  @!P0 IMAD.WIDE.U32 R36, R19, R10, R36 ;  /* 0x0000000a13248225 */ /* 0x000fc600078e0024 */
[----:B------:R-:W-:Y:S01]  /*0d10*/  ISETP.GE.AND P4, PT, R21, R28, PT ;  /* 0x0000001c1500720c */ /* 0x000fe20003f86270 */
[----:B------:R-:W-:Y:S01]  /*0d20*/  @!P0 IMAD.IADD R0, R37, 0x1, R0 ;  /* 0x0000000125008824 */ /* 0x000fe200078e0200 */
[C---:B-1----:R-:W-:Y:S01]  /*0d30*/  @!P0 LEA R24, P2, R36.reuse, R8, 0x1 ;  /* 0x0000000824188211 */ /* 0x042fe200078408ff */
[----:B---3--:R-:W-:Y:S01]  /*0d40*/  @!P5 IMAD R8, R13, R2, RZ ;  /* 0x000000020d08d224 */ /* 0x008fe200078e02ff */
[----:B-----5:R-:W-:Y:S01]  /*0d50*/  ULEA UR4, UR4, UR5, 0x18 ;  /* 0x0000000504047291 */ /* 0x020fe2000f8ec03f */
[----:B------:R-:W-:Y:S01]  /*0d60*/  @!P5 IMAD.MOV.U32 R37, RZ, RZ, R41 ;  /* 0x000000ffff25d224 */ /* 0x000fe200078e0029 */
[----:B------:R-:W-:Y:S01]  /*0d70*/  @!P0 LEA.HI.X R25, R36, R9, R0, 0x1, P2 ;  /* 0x0000000924198211 */ /* 0x000fe200010f0c00 */
[----:B------:R-:W-:Y:S01]  /*0d80*/  IMAD R0, R133, -0x80, R132 ;  /* 0xffffff8085007824 */ /* 0x000fe200078e0284 */
[----:B------:R-:W-:Y:S01]  /*0d90*/  ULDC UR5, c[0x0][0x39c] ;  /* 0x0000e70000057ab9 */ /* 0x000fe20000000800 */
[C---:B------:R-:W-:Y:S01]  /*0da0*/  @!P5 IMAD R9, R11.reuse, R3, R8 ;  /* 0x000000030b09d224 */ /* 0x040fe200078e0208 */
[----:B------:R-:W-:Y:S01]  /*0db0*/  LEA R182, R20, UR4, 0x1 ;  /* 0x0000000414b67c11 */ /* 0x000fe2000f8e08ff */
[----:B------:R-:W1:Y:S01]  /*0dc0*/  @!P5 S2R R8, SR_CgaCtaId ;  /* 0x000000000008d919 */ /* 0x000e620000008800 */
[----:B------:R-:W-:Y:S01]  /*0dd0*/  @!P5 IMAD.MOV.U32 R36, RZ, RZ, R30 ;  /* 0x000000ffff24d224 */ /* 0x000fe200078e001e */
[C---:B------:R-:W-:Y:S01]  /*0de0*/  ISETP.GE.AND P6, PT, R12.reuse, R0, PT ;  /* 0x000000000c00720c */ /* 0x040fe20003fc6270 */
[C---:B------:R-:W-:Y:S01]  /*0df0*/  VIADD R19, R12.reuse, 0x40 ;  /* 0x000000400c137836 */ /* 0x040fe20000000000 */
[----:B------:R-:W-:Y:S01]  /*0e00*/  @!PT LDS RZ, [RZ] ;  /* 0x00000000fffff984 */ /* 0x000fe20000000800 */
[----:B------:R-:W-:Y:S01]  /*0e10*/  @!PT LDS RZ, [RZ] ;  /* 0x00000000fffff984 */ /* 0x000fe20000000800 */
[----:B------:R-:W-:Y:S01]  /*0e20*/  @!PT LDS RZ, [RZ] ;  /* 0x00000000fffff984 */ /* 0x000fe20000000800 */
[----:B------:R3:W-:Y:S01]  /*0e30*/  @!P1 LDGSTS.E.BYPASS.LTC128B.128 [R182], desc[UR16][R42.64] ;  /* 0x000000002ab69fae */ /* 0x0007e2000b901d50 */
[----:B------:R-:W-:Y:S01]  /*0e40*/  @!P5 IMAD.WIDE.U32 R36, R11, R2, R36 ;  /* 0x000000020b24d225 */ /* 0x000fe200078e0024 */
[----:B------:R-:W-:Y:S01]  /*0e50*/  @!P4 MOV R52, R30 ;  /* 0x0000001e0034c202 */ /* 0x000fe20000000f00 */
[----:B------:R-:W4:Y:S01]  /*0e60*/  @!P4 LDC.64 R2, c[0x0][0x240] ;  /* 0x00009000ff02cb82 */ /* 0x000f220000000a00 */
[----:B------:R-:W-:Y:S01]  /*0e70*/  ISETP.GE.AND P3, PT, R19, R28, PT ;  /* 0x0000001c1300720c */ /* 0x000fe20003f66270 */
[----:B------:R-:W-:Y:S01]  /*0e80*/  VIADD R17, R12, 0x50 ;  /* 0x000000500c117836 */ /* 0x000fe20000000000 */
[----:B------:R-:W-:Y:S01]  /*0e90*/  @!P5 IADD3 R10, R37, R9, RZ ;  /* 0x00000009250ad210 */ /* 0x000fe20007ffe0ff */
[----:B------:R-:W-:Y:S01]  /*0ea0*/  @!P0 IMAD R35, R20, 0x2, R15 ;  /* 0x0000000214238824 */ /* 0x000fe200078e020f */
[C---:B--2---:R-:W-:Y:S01]  /*0eb0*/  @!P5 LEA R50, P1, R36.reuse, R4, 0x1 ;  /* 0x000000042432d211 */ /* 0x044fe200078208ff */
[----:B------:R-:W2:Y:S01]  /*0ec0*/  @!P4 S2R R47, SR_CgaCtaId ;  /* 0x00000000002fc919 */ /* 0x000ea20000008800 */
[----:B------:R-:W-:Y:S01]  /*0ed0*/  ISETP.GE.AND P2, PT, R17, R28, PT ;  /* 0x0000001c1100720c */ /* 0x000fe20003f46270 */
[----:B------:R-:W-:Y:S01]  /*0ee0*/  @!P4 IMAD.MOV.U32 R53, RZ, RZ, R41 ;  /* 0x000000ffff35c224 */ /* 0x000fe200078e0029 */
[----:B------:R-:W-:Y:S01]  /*0ef0*/  @!P5 LEA.HI.X R51, R36, R5, R10, 0x1, P1 ;  /* 0x000000052433d211 */ /* 0x000fe200008f0c0a */
[----:B------:R-:W5:Y:S01]  /*0f00*/  @!P6 S2R R31, SR_CgaCtaId ;  /* 0x00000000001fe919 */ /* 0x000f620000008800 */
[----:B------:R-:W2:Y:S01]  /*0f10*/  @!P4 LDC.64 R4, c[0x0][0x210] ;  /* 0x00008400ff04cb82 */ /* 0x000ea20000000a00 */
[----:B------:R-:W-:Y:S01]  /*0f20*/  @!P5 MOV R9, 0x400 ;  /* 0x000004000009d802 */ /* 0x000fe20000000f00 */
[C---:B------:R-:W-:Y:S01]  /*0f30*/  VIADD R13, R12.reuse, 0x60 ;  /* 0x000000600c0d7836 */ /* 0x040fe20000000000 */
[----:B------:R-:W5:Y:S01]  /*0f40*/  @!P3 S2R R45, SR_CgaCtaId ;  /* 0x00000000002db919 */ /* 0x000f620000008800 */
[----:B------:R-:W-:Y:S01]  /*0f50*/  @!P4 MOV R22, 0x400 ;  /* 0x000004000016c802 */ /* 0x000fe20000000f00 */
[----:B------:R-:W-:Y:S01]  /*0f60*/  VIADD R15, R12, 0x70 ;  /* 0x000000700c0f7836 */ /* 0x000fe20000000000 */
[----:B------:R5:W-:Y:S01]  /*0f70*/  @!P0 LDGSTS.E.BYPASS.LTC128B.128 [R35+0x800], desc[UR16][R24.64] ;  /* 0x0080000018238fae */ /* 0x000be2000b901d50 */
[----:B------:R-:W-:-:S02]  /*0f80*/  @!P4 IADD3 R10, P0, R56, 0x30, RZ ;  /* 0x00000030380ac810 */ /* 0x000fc40007f1e0ff */
[----:B------:R-:W-:Y:S01]  /*0f90*/  @!P2 IMAD.MOV.U32 R54, RZ, RZ, R30 ;  /* 0x000000ffff36a224 */ /* 0x000fe200078e001e */
[----:B------:R-:W-:Y:S01]  /*0fa0*/  ISETP.GE.AND P1, PT, R13, R28, PT ;  /* 0x0000001c0d00720c */ /* 0x000fe20003f26270 */
[----:B------:R-:W-:Y:S01]  /*0fb0*/  @!P2 IMAD.MOV.U32 R55, RZ, RZ, R41 ;  /* 0x000000ffff37a224 */ /* 0x000fe200078e0029 */
[----:B------:R-:W-:Y:S01]  /*0fc0*/  @!P2 MOV R36, 0x400 ;  /* 0x000004000024a802 */ /* 0x000fe20000000f00 */
[----:B------:R-:W-:Y:S01]  /*0fd0*/  @!P4 IMAD.X R11, RZ, RZ, R57, P0 ;  /* 0x000000ffff0bc224 */ /* 0x000fe200000e0639 */
[----:B---3--:R-:W3:Y:S01]  /*0fe0*/  @!P2 S2R R43, SR_CgaCtaId ;  /* 0x00000000002ba919 */ /* 0x008ee20000008800 */
[----:B-1----:R-:W-:Y:S01]  /*0ff0*/  @!P5 LEA R9, R8, R9, 0x18 ;  /* 0x000000090809d211 */ /* 0x002fe200078ec0ff */
[----:B----4-:R-:W-:Y:S01]  /*1000*/  @!P4 IMAD.WIDE.U32 R52, R10, R2, R52 ;  /* 0x000000020a34c225 */ /* 0x010fe200078e0034 */
[----:B------:R-:W-:Y:S01]  /*1010*/  ISETP.GE.AND P0, PT, R15, R28, PT ;  /* 0x0000001c0f00720c */ /* 0x000fe20003f06270 */
[----:B------:R-:W-:Y:S02]  /*1020*/  STL [R1+0x24], R182 ;  /* 0x000024b601007387 */ /* 0x000fe40000100800 */
[----:B------:R-:W-:-:S02]  /*1030*/  @!P4 IMAD R11, R11, R2, RZ ;  /* 0x000000020b0bc224 */ /* 0x000fc400078e02ff */
[----:B------:R-:W-:Y:S01]  /*1040*/  @!P5 IMAD R9, R20, 0x2, R9 ;  /* 0x000000021409d824 */ /* 0x000fe200078e0209 */
[----:B------:R-:W1:Y:S01]  /*1050*/  @!P1 S2R R37, SR_CgaCtaId ;  /* 0x0000000000259919 */ /* 0x000e620000008800 */
[----:B------:R-:W-:Y:S01]  /*1060*/  @!P4 IMAD R8, R10, R3, R11 ;  /* 0x000000030a08c224 */ /* 0x000fe200078e020b */
[----:B------:R-:W-:Y:S01]  /*1070*/  @!P6 MOV R10, 0x400 ;  /* 0x00000400000ae802 */ /* 0x000fe20000000f00 */
[----:B------:R-:W4:Y:S01]  /*1080*/  @!P3 LDC.64 R2, c[0x0][0x240] ;  /* 0x00009000ff02bb82 */ /* 0x000f220000000a00 */
[----:B------:R1:W-:Y:S01]  /*1090*/  @!P5 LDGSTS.E.BYPASS.LTC128B.128 [R9+0x1000], desc[UR16][R50.64] ;  /* 0x010000003209dfae */ /* 0x0003e2000b901d50 */
[----:B------:R-:W-:Y:S01]  /*10a0*/  @!P4 IMAD.IADD R8, R53, 0x1, R8 ;  /* 0x000000013508c824 */ /* 0x000fe200078e0208 */
[----:B--2---:R-:W-:Y:S01]  /*10b0*/  @!P4 LEA R48, P5, R52, R4, 0x1 ;  /* 0x000000043430c211 */ /* 0x004fe200078a08ff */
[----:B------:R-:W-:Y:S01]  /*10c0*/  IMAD.WIDE.U32 R38, R18, UR6, R38 ;  /* 0x0000000612267c25 */ /* 0x000fe2000f8e0026 */
[----:B-----5:R-:W-:Y:S02]  /*10d0*/  @!P6 LEA R31, R31, R10, 0x18 ;  /* 0x0000000a1f1fe211 */ /* 0x020fe400078ec0ff */
[----:B------:R-:W-:Y:S01]  /*10e0*/  @!P4 LEA.HI.X R49, R52, R5, R8, 0x1, P5 ;  /* 0x000000053431c211 */ /* 0x000fe200028f0c08 */
[----:B------:R-:W2:Y:S01]  /*10f0*/  @!P2 LDC.64 R24, c[0x0][0x240] ;  /* 0x00009000ff18ab82 */ /* 0x000ea20000000a00 */
[----:B------:R-:W-:Y:S01]  /*1100*/  @!P3 IADD3 R8, P5, R56, 0x40, RZ ;  /* 0x000000403808b810 */ /* 0x000fe20007fbe0ff */
[----:B------:R-:W5:Y:S01]  /*1110*/  @!P0 S2R R35, SR_CgaCtaId ;  /* 0x0000000000238919 */ /* 0x000f620000008800 */
[----:B------:R-:W-:Y:S01]  /*1120*/  @!P3 MOV R4, 0x400 ;  /* 0x000004000004b802 */ /* 0x000fe20000000f00 */
[----:B------:R-:W-:Y:S01]  /*1130*/  IMAD.SHL.U32 R136, R6, 0x80, RZ ;  /* 0x0000008006887824 */ /* 0x000fe200078e00ff */
[----:B------:R-:W-:Y:S01]  /*1140*/  @!P4 LEA R47, R47, R22, 0x18 ;  /* 0x000000162f2fc211 */ /* 0x000fe200078ec0ff */
[----:B------:R5:W-:Y:S01]  /*1150*/  STL.64 [R1+0x30], R38 ;  /* 0x0000302601007387 */ /* 0x000be20000100a00 */
[----:B------:R-:W-:Y:S01]  /*1160*/  @!P3 LEA R45, R45, R4, 0x18 ;  /* 0x000000042d2db211 */ /* 0x000fe200078ec0ff */
[----:B------:R-:W5:Y:S01]  /*1170*/  @!P3 LDC.64 R10, c[0x0][0x210] ;  /* 0x00008400ff0abb82 */ /* 0x000f620000000a00 */
[----:B------:R-:W-:Y:S01]  /*1180*/  @!P1 MOV R40, 0x400 ;  /* 0x0000040000289802 */ /* 0x000fe20000000f00 */
[C---:B------:R-:W-:Y:S01]  /*1190*/  @!P4 IMAD R47, R20.reuse, 0x2, R47 ;  /* 0x00000002142fc824 */ /* 0x040fe200078e022f */
[----:B------:R-:W-:Y:S01]  /*11a0*/  @!P1 MOV R46, R30 ;  /* 0x0000001e002e9202 */ /* 0x000fe20000000f00 */
[C---:B------:R-:W-:Y:S01]  /*11b0*/  @!P3 IMAD R45, R20.reuse, 0x2, R45 ;  /* 0x00000002142db824 */ /* 0x040fe200078e022d */
[----:B---3--:R-:W-:Y:S01]  /*11c0*/  @!P2 LEA R43, R43, R36, 0x18 ;  /* 0x000000242b2ba211 */ /* 0x008fe200078ec0ff */
[----:B------:R-:W-:Y:S01]  /*11d0*/  @!P6 IMAD R31, R20, 0x2, R31 ;  /* 0x00000002141fe824 */ /* 0x000fe200078e021f */
[----:B------:R3:W-:Y:S01]  /*11e0*/  @!P4 LDGSTS.E.BYPASS.LTC128B.128 [R47+0x1800], desc[UR16][R48.64] ;  /* 0x01800000302fcfae */ /* 0x0007e2000b901d50 */
[----:B------:R-:W3:Y:S01]  /*11f0*/  @!P2 LDC.64 R4, c[0x0][0x210] ;  /* 0x00008400ff04ab82 */ /* 0x000ee20000000a00 */
[----:B------:R-:W-:-:S02]  /*1200*/  @!P0 MOV R28, 0x400 ;  /* 0x00000400001c8802 */ /* 0x000fc40000000f00 */
[----:B------:R-:W-:Y:S01]  /*1210*/  MOV R184, R38 ;  /* 0x0000002600b87202 */ /* 0x000fe20000000f00 */
[--C-:B-1----:R-:W-:Y:S01]  /*1220*/  @!P3 IMAD.X R51, RZ, RZ, R57.reuse, P5 ;  /* 0x000000ffff33b224 */ /* 0x102fe200028e0639 */
[----:B------:R-:W-:Y:S01]  /*1230*/  @!P2 IADD3 R22, P5, R56, 0x50, RZ ;  /* 0x000000503816a810 */ /* 0x000fe20007fbe0ff */
[----:B------:R-:W-:Y:S01]  /*1240*/  @!P3 IMAD.MOV.U32 R50, RZ, RZ, R30 ;  /* 0x000000ffff32b224 */ /* 0x000fe200078e001e */
[----:B------:R-:W-:Y:S01]  /*1250*/  @!P1 LEA R37, R37, R40, 0x18 ;  /* 0x0000002825259211 */ /* 0x000fe200078ec0ff */
[----:B----4-:R-:W-:Y:S01]  /*1260*/  @!P3 IMAD R36, R51, R2, RZ ;  /* 0x000000023324b224 */ /* 0x010fe200078e02ff */
[----:B------:R-:W-:Y:S01]  /*1270*/  @!P3 MOV R51, R41 ;  /* 0x000000290033b202 */ /* 0x000fe20000000f00 */
[----:B------:R-:W-:Y:S02]  /*1280*/  @!P2 IMAD.X R9, RZ, RZ, R57, P5 ;  /* 0x000000ffff09a224 */ /* 0x000fe400028e0639 */
[----:B------:R-:W-:Y:S02]  /*1290*/  @!P3 IMAD R36, R8, R3, R36 ;  /* 0x000000030824b224 */ /* 0x000fe400078e0224 */
[----:B--2---:R-:W-:-:S02]  /*12a0*/  @!P2 IMAD R9, R9, R24, RZ ;  /* 0x000000180909a224 */ /* 0x004fc400078e02ff */
[----:B------:R-:W-:Y:S02]  /*12b0*/  @!P3 IMAD.WIDE.U32 R50, R8, R2, R50 ;  /* 0x000000020832b225 */ /* 0x000fe400078e0032 */
[----:B------:R-:W1:Y:S01]  /*12c0*/  @!P0 LDC.64 R2, c[0x0][0x240] ;  /* 0x00009000ff028b82 */ /* 0x000e620000000a00 */
[----:B-----5:R-:W-:Y:S01]  /*12d0*/  @!P0 LEA R35, R35, R28, 0x18 ;  /* 0x0000001c23238211 */ /* 0x020fe200078ec0ff */
[----:B------:R-:W-:Y:S01]  /*12e0*/  @!P2 IMAD R25, R22, R25, R9 ;  /* 0x000000191619a224 */ /* 0x000fe200078e0209 */
[----:B------:R-:W-:Y:S01]  /*12f0*/  @!P3 LEA R52, P5, R50, R10, 0x1 ;  /* 0x0000000a3234b211 */ /* 0x000fe200078a08ff */
[----:B------:R-:W-:Y:S02]  /*1300*/  @!P3 IMAD.IADD R36, R51, 0x1, R36 ;  /* 0x000000013324b824 */ /* 0x000fe400078e0224 */
[----:B------:R-:W-:Y:S01]  /*1310*/  @!P2 IMAD.WIDE.U32 R54, R22, R24, R54 ;  /* 0x000000181636a225 */ /* 0x000fe200078e0036 */
[----:B------:R-:W-:Y:S01]  /*1320*/  SHF.R.S32.HI R22, RZ, 0x1f, R18 ;  /* 0x0000001fff167819 */ /* 0x000fe20000011412 */
[----:B------:R-:W2:Y:S01]  /*1330*/  @!P1 LDC.64 R8, c[0x0][0x240] ;  /* 0x00009000ff089b82 */ /* 0x000ea20000000a00 */
[----:B------:R-:W-:Y:S01]  /*1340*/  @!P3 LEA.HI.X R53, R50, R11, R36, 0x1, P5 ;  /* 0x0000000b3235b211 */ /* 0x000fe200028f0c24 */
[----:B------:R-:W-:Y:S01]  /*1350*/  @!P2 IMAD.IADD R10, R55, 0x1, R25 ;  /* 0x00000001370aa824 */ /* 0x000fe200078e0219 */
[C---:B---3--:R-:W-:Y:S01]  /*1360*/  @!P2 LEA R50, P4, R54.reuse, R4, 0x1 ;  /* 0x000000043632a211 */ /* 0x048fe200078808ff */
[--C-:B------:R-:W-:Y:S01]  /*1370*/  @!P1 IMAD.MOV.U32 R47, RZ, RZ, R41.reuse ;  /* 0x000000ffff2f9224 */ /* 0x100fe200078e0029 */
[----:B------:R-:W-:Y:S01]  /*1380*/  ISETP.GE.AND P5, PT, R13, R0, PT ;  /* 0x000000000d00720c */ /* 0x000fe20003fa6270 */
[----:B------:R-:W-:Y:S01]  /*1390*/  @!P0 IMAD.MOV.U32 R25, RZ, RZ, R41 ;  /* 0x000000ffff198224 */ /* 0x000fe200078e0029 */
[----:B------:R-:W-:Y:S01]  /*13a0*/  @!P2 LEA.HI.X R51, R54, R5, R10, 0x1, P4 ;  /* 0x000000053633a211 */ /* 0x000fe200020f0c0a */
[----:B------:R3:W-:Y:S01]  /*13b0*/  @!P3 LDGSTS.E.BYPASS.LTC128B.128 [R45+0x2000], desc[UR16][R52.64] ;  /* 0x02000000342dbfae */ /* 0x0007e2000b901d50 */
[C---:B------:R-:W-:Y:S01]  /*13c0*/  @!P1 IADD3 R41, P4, R56.reuse, 0x60, RZ ;  /* 0x0000006038299810 */ /* 0x040fe20007f9e0ff */
[----:B------:R-:W4:Y:S01]  /*13d0*/  @!P1 LDC.64 R10, c[0x0][0x210] ;  /* 0x00008400ff0a9b82 */ /* 0x000f220000000a00 */
[----:B------:R-:W-:Y:S01]  /*13e0*/  @!P0 IMAD.MOV.U32 R24, RZ, RZ, R30 ;  /* 0x000000ffff188224 */ /* 0x000fe200078e001e */
[----:B------:R-:W-:Y:S01]  /*13f0*/  @!P0 IADD3 R40, P3, R56, 0x70, RZ ;  /* 0x0000007038288810 */ /* 0x000fe20007f7e0ff */
[C---:B------:R-:W-:Y:S01]  /*1400*/  @!P2 IMAD R36, R20.reuse, 0x2, R43 ;  /* 0x000000021424a824 */ /* 0x040fe200078e022b */
[----:B------:R-:W-:Y:S01]  /*1410*/  @!P1 IADD3.X R5, RZ, R57, RZ, P4, !PT ;  /* 0x00000039ff059210 */ /* 0x000fe200027fe4ff */
[----:B------:R-:W-:-:S02]  /*1420*/  @!P1 IMAD R37, R20, 0x2, R37 ;  /* 0x0000000214259824 */ /* 0x000fc400078e0225 */
[----:B------:R-:W-:Y:S01]  /*1430*/  @!P0 IMAD.X R43, RZ, RZ, R57, P3 ;  /* 0x000000ffff2b8224 */ /* 0x000fe200018e0639 */
[----:B------:R5:W-:Y:S01]  /*1440*/  @!P2 LDGSTS.E.BYPASS.LTC128B.128 [R36+0x2800], desc[UR16][R50.64] ;  /* 0x028000003224afae */ /* 0x000be2000b901d50 */
[----:B------:R-:W-:Y:S01]  /*1450*/  ISETP.GE.AND P2, PT, R29, R0, PT ;  /* 0x000000001d00720c */ /* 0x000fe20003f46270 */
[----:B------:R-:W-:Y:S02]  /*1460*/  @!P0 IMAD R35, R20, 0x2, R35 ;  /* 0x0000000214238824 */ /* 0x000fe400078e0223 */
[----:B-1----:R-:W-:Y:S02]  /*1470*/  @!P0 IMAD R28, R43, R2, RZ ;  /* 0x000000022b1c8224 */ /* 0x002fe400078e02ff */
[----:B--2---:R-:W-:Y:S02]  /*1480*/  @!P1 IMAD R30, R5, R8, RZ ;  /* 0x00000008051e9224 */ /* 0x004fe400078e02ff */
[----:B------:R-:W1:Y:S01]  /*1490*/  @!P0 LDC.64 R4, c[0x0][0x210] ;  /* 0x00008400ff048b82 */ /* 0x000e620000000a00 */
[----:B------:R-:W-:-:S02]  /*14a0*/  @!P0 IMAD R28, R40, R3, R28 ;  /* 0x00000003281c8224 */ /* 0x000fc400078e021c */
[C---:B------:R-:W-:Y:S02]  /*14b0*/  @!P1 IMAD R30, R41.reuse, R9, R30 ;  /* 0x00000009291e9224 */ /* 0x040fe400078e021e */
[----:B------:R-:W-:Y:S02]  /*14c0*/  IMAD R3, R22, UR6, RZ ;  /* 0x0000000616037c24 */ /* 0x000fe4000f8e02ff */
[----:B---3--:R-:W-:Y:S02]  /*14d0*/  @!P1 IMAD.WIDE.U32 R44, R41, R8, R46 ;  /* 0x00000008292c9225 */ /* 0x008fe400078e002e */
[----:B------:R-:W2:Y:S02]  /*14e0*/  @!P6 LDC.64 R8, c[0x0][0x218] ;  /* 0x00008600ff08eb82 */ /* 0x000ea40000000a00 */
[----:B------:R-:W-:Y:S01]  /*14f0*/  @!P0 IMAD.WIDE.U32 R40, R40, R2, R24 ;  /* 0x0000000228288225 */ /* 0x000fe200078e0018 */
[----:B------:R-:W-:Y:S01]  /*1500*/  SHF.R.S32.HI R25, RZ, 0x1f, R133 ;  /* 0x0000001fff197819 */ /* 0x000fe20000011485 */
[----:B------:R-:W3:Y:S01]  /*1510*/  @!P2 S2R R24, SR_CgaCtaId ;  /* 0x000000000018a919 */ /* 0x000ee20000008800 */
[----:B----4-:R-:W-:Y:S01]  /*1520*/  @!P1 LEA R42, P3, R44, R10, 0x1 ;  /* 0x0000000a2c2a9211 */ /* 0x010fe200078608ff */
[----:B------:R-:W-:-:S02]  /*1530*/  @!P1 IMAD.IADD R30, R45, 0x1, R30 ;  /* 0x000000012d1e9824 */ /* 0x000fc400078e021e */
[----:B-----5:R-:W-:Y:S01]  /*1540*/  IMAD R36, R18, UR7, R3 ;  /* 0x0000000712247c24 */ /* 0x020fe2000f8e0203 */
[----:B------:R-:W-:Y:S01]  /*1550*/  ULDC.64 UR6, c[0x0][0x268] ;  /* 0x00009a0000067ab9 */ /* 0x000fe20000000a00 */
[----:B------:R-:W4:Y:S01]  /*1560*/  @!P2 LDC.64 R2, c[0x0][0x218] ;  /* 0x00008600ff02ab82 */ /* 0x000f220000000a00 */
[----:B------:R-:W-:Y:S01]  /*1570*/  IMAD R10, R134, R133, RZ ;  /* 0x00000085860a7224 */ /* 0x000fe200078e02ff */
[----:B------:R-:W-:Y:S01]  /*1580*/  @!P1 LEA.HI.X R43, R44, R11, R30, 0x1, P3 ;  /* 0x0000000b2c2b9211 */ /* 0x000fe200018f0c1e */
[----:B------:R-:W-:Y:S01]  /*1590*/  IMAD.IADD R185, R39, 0x1, R36 ;  /* 0x0000000127b97824 */ /* 0x000fe200078e0224 */
[C---:B-1----:R-:W-:Y:S01]  /*15a0*/  @!P0 LEA R4, P3, R40.reuse, R4, 0x1 ;  /* 0x0000000428048211 */ /* 0x042fe200078608ff */
[----:B------:R-:W-:Y:S02]  /*15b0*/  @!P0 IMAD.IADD R28, R41, 0x1, R28 ;  /* 0x00000001291c8824 */ /* 0x000fe400078e021c */
[-C--:B------:R-:W-:Y:S01]  /*15c0*/  IMAD R11, R25, R136.reuse, R10 ;  /* 0x00000088190b7224 */ /* 0x080fe200078e020a */
[----:B------:R1:W-:Y:S01]  /*15d0*/  @!P1 LDGSTS.E.BYPASS.LTC128B.128 [R37+0x3000], desc[UR16][R42.64] ;  /* 0x030000002a259fae */ /* 0x0003e2000b901d50 */
[----:B------:R-:W-:Y:S01]  /*15e0*/  IMAD.WIDE.U32 R38, R133, R136, R184 ;  /* 0x0000008885267225 */ /* 0x000fe200078e00b8 */
[----:B------:R-:W-:-:S02]  /*15f0*/  @!P0 LEA.HI.X R5, R40, R5, R28, 0x1, P3 ;  /* 0x0000000528058211 */ /* 0x000fc400018f0c1c */
[----:B------:R-:W-:Y:S01]  /*1600*/  ISETP.GE.AND P1, PT, R21, R0, PT ;  /* 0x000000001500720c */ /* 0x000fe20003f26270 */
[----:B------:R-:W-:Y:S01]  /*1610*/  IMAD.IADD R39, R39, 0x1, R11 ;  /* 0x0000000127277824 */ /* 0x000fe200078e020b */
[----:B--2---:R-:W-:Y:S01]  /*1620*/  @!P6 LEA R40, P3, R38, R8, 0x1 ;  /* 0x000000082628e211 */ /* 0x004fe200078608ff */
[----:B------:R2:W-:Y:S01]  /*1630*/  @!P0 LDGSTS.E.BYPASS.LTC128B.128 [R35+0x3800], desc[UR16][R4.64] ;  /* 0x0380000004238fae */ /* 0x0005e2000b901d50 */
[----:B------:R-:W-:Y:S01]  /*1640*/  @!P2 LEA R8, P4, R6, R38, 0x4 ;  /* 0x000000260608a211 */ /* 0x000fe200078820ff */
[----:B------:R-:W-:Y:S01]  /*1650*/  IMAD.WIDE.U32 R46, R18, UR6, R26 ;  /* 0x00000006122e7c25 */ /* 0x000fe2000f8e001a */
[----:B------:R-:W-:Y:S01]  /*1660*/  @!P6 LEA.HI.X R41, R38, R9, R39, 0x1, P3 ;  /* 0x000000092629e211 */ /* 0x000fe200018f0c27 */
[----:B------:R-:W5:Y:S01]  /*1670*/  @!P5 S2R R11, SR_CgaCtaId ;  /* 0x00000000000bd919 */ /* 0x000f620000008800 */
[----:B------:R-:W-:Y:S02]  /*1680*/  ISETP.GE.AND P3, PT, R23, R0, PT ;  /* 0x000000001700720c */ /* 0x000fe40003f66270 */
[----:B------:R-:W-:Y:S01]  /*1690*/  @!P2 LEA.HI.X R10, R6, R39, R7, 0x4, P4 ;  /* 0x00000027060aa211 */ /* 0x000fe200020f2407 */
[----:B------:R5:W-:Y:S01]  /*16a0*/  @!P6 LDGSTS.E.BYPASS.LTC128B.128 [R31+0x4000], desc[UR16][R40.64] ;  /* 0x04000000281fefae */ /* 0x000be2000b901d50 */
[----:B----4-:R-:W-:-:S02]  /*16b0*/  @!P2 LEA R44, P4, R8, R2, 0x1 ;  /* 0x00000002082ca211 */ /* 0x010fc400078808ff */
[-C--:B------:R-:W-:Y:S01]  /*16c0*/  ISETP.GE.AND P0, PT, R19, R0.reuse, PT ;  /* 0x000000001300720c */ /* 0x080fe20003f06270 */
[----:B------:R-:W-:Y:S01]  /*16d0*/  STL.64 [R1+0x38], R184 ;  /* 0x000038b801007387 */ /* 0x000fe20000100a00 */
[----:B------:R-:W-:Y:S02]  /*16e0*/  @!P2 LEA.HI.X R45, R8, R3, R10, 0x1, P4 ;  /* 0x00000003082da211 */ /* 0x000fe400020f0c0a */
[----:B------:R-:W-:Y:S01]  /*16f0*/  @!P2 MOV R9, 0x400 ;  /* 0x000004000009a802 */ /* 0x000fe20000000f00 */
[----:B------:R-:W4:Y:S01]  /*1700*/  @!P1 S2R R8, SR_CgaCtaId ;  /* 0x0000000000089919 */ /* 0x000f220000008800 */
[-C--:B------:R-:W-:Y:S01]  /*1710*/  ISETP.GE.AND P6, PT, R17, R0.reuse, PT ;  /* 0x000000001100720c */ /* 0x080fe20003fc6270 */
[----:B------:R-:W4:Y:S01]  /*1720*/  @!P3 LDC.64 R2, c[0x0][0x218] ;  /* 0x00008600ff02bb82 */ /* 0x000f220000000a00 */
[----:B---3--:R-:W-:Y:S01]  /*1730*/  @!P2 LEA R9, R24, R9, 0x18 ;  /* 0x000000091809a211 */ /* 0x008fe200078ec0ff */
[----:B-1----:R-:W1:Y:S01]  /*1740*/  @!P3 S2R R37, SR_CgaCtaId ;  /* 0x000000000025b919 */ /* 0x002e620000008800 */
[----:B------:R-:W-:Y:S01]  /*1750*/  ISETP.GE.AND P4, PT, R15, R0, PT ;  /* 0x000000000f00720c */ /* 0x000fe20003f86270 */
[----:B------:R-:W-:Y:S01]  /*1760*/  IMAD.WIDE.U32 R42, R6, 0x20, RZ ;  /* 0x00000020062a7825 */ /* 0x000fe200078e00ff */
[----:B------:R-:W-:Y:S03]  /*1770*/  STL.64 [R1+0x28], R46 ;  /* 0x0000282e01007387 */ /* 0x000fe60000100a00 */
[----:B------:R-:W-:Y:S01]  /*1780*/  @!P2 IMAD R24, R20, 0x2, R9 ;  /* 0x000000021418a824 */ /* 0x000fe200078e0209 */
[----:B--2---:R-:W-:Y:S01]  /*1790*/  SHF.L.U32 R5, R7, 0x5, RZ ;  /* 0x0000000507057819 */ /* 0x004fe200000006ff */
[----:B------:R-:W2:Y:S02]  /*17a0*/  @!P0 S2R R35, SR_CgaCtaId ;  /* 0x0000000000238919 */ /* 0x000ea40000008800 */
[----:B------:R-:W-:Y:S01]  /*17b0*/  @!P6 MOV R28, 0x400 ;  /* 0x00000400001ce802 */ /* 0x000fe20000000f00 */
[----:B------:R3:W-:Y:S01]  /*17c0*/  @!P2 LDGSTS.E.BYPASS.LTC128B.128 [R24+0x4800], desc[UR16][R44.64] ;  /* 0x048000002c18afae */ /* 0x0007e2000b901d50 */
[----:B-----5:R-:W-:Y:S01]  /*17d0*/  @!P3 IADD3 R41, P2, R38, R42, RZ ;  /* 0x0000002a2629b210 */ /* 0x020fe20007f5e0ff */
[----:B------:R-:W5:Y:S01]  /*17e0*/  @!P6 S2R R31, SR_CgaCtaId ;  /* 0x00000000001fe919 */ /* 0x000f620000008800 */
[----:B------:R-:W-:-:S02]  /*17f0*/  @!P4 IMAD.MOV.U32 R42, RZ, RZ, R38 ;  /* 0x000000ffff2ac224 */ /* 0x000fc400078e0026 */
[----:B------:R-:W-:Y:S01]  /*1800*/  @!P3 IADD3.X R10, R39, R43, R5, P2, !PT ;  /* 0x0000002b270ab210 */ /* 0x000fe200017fe405 */
[----:B------:R-:W5:Y:S01]  /*1810*/  @!P4 S2R R9, SR_CgaCtaId ;  /* 0x000000000009c919 */ /* 0x000f620000008800 */
[----:B------:R-:W5:Y:S01]  /*1820*/  @!P1 LDC.64 R4, c[0x0][0x218] ;  /* 0x00008600ff049b82 */ /* 0x000f620000000a00 */
[C---:B----4-:R-:W-:Y:S02]  /*1830*/  @!P3 LEA R40, P2, R41.reuse, R2, 0x1 ;  /* 0x000000022928b211 */ /* 0x050fe400078408ff */
[----:B------:R-:W-:Y:S02]  /*1840*/  @!P3 MOV R2, 0x400 ;  /* 0x000004000002b802 */ /* 0x000fe40000000f00 */
[----:B------:R-:W-:Y:S02]  /*1850*/  @!P3 LEA.HI.X R41, R41, R3, R10, 0x1, P2 ;  /* 0x000000032929b211 */ /* 0x000fe400010f0c0a */
[----:B------:R-:W-:Y:S02]  /*1860*/  ISETP.GE.AND P2, PT, R29, R0, PT ;  /* 0x000000001d00720c */ /* 0x000fe40003f46270 */
[----:B------:R-:W-:-:S02]  /*1870*/  @!P1 MOV R29, 0x400 ;  /* 0x00000400001d9802 */ /* 0x000fc40000000f00 */
[----:B-1----:R-:W-:Y:S02]  /*1880*/  @!P3 LEA R37, R37, R2, 0x18 ;  /* 0x000000022525b211 */ /* 0x002fe400078ec0ff */
[----:B------:R-:W1:Y:S01]  /*1890*/  @!P0 LDC.64 R2, c[0x0][0x218] ;  /* 0x00008600ff028b82 */ /* 0x000e620000000a00 */
[----:B------:R-:W-:Y:S01]  /*18a0*/  @!P1 LEA R29, R8, R29, 0x18 ;  /* 0x0000001d081d9211 */ /* 0x000fe200078ec0ff */
[----:B------:R-:W-:Y:S01]  /*18b0*/  @!P1 IMAD R8, R7, 0x30, RZ ;  /* 0x0000003007089824 */ /* 0x000fe200078e02ff */
[----:B------:R-:W-:Y:S01]  /*18c0*/  @!P0 MOV R10, 0x400 ;  /* 0x00000400000a8802 */ /* 0x000fe20000000f00 */
[----:B------:R-:W-:Y:S01]  /*18d0*/  @!P3 IMAD R43, R20, 0x2, R37 ;  /* 0x00000002142bb824 */ /* 0x000fe200078e0225 */
[----:B---3--:R-:W-:Y:S01]  /*18e0*/  @!P5 MOV R24, 0x400 ;  /* 0x000004000018d802 */ /* 0x008fe20000000f00 */
[----:B------:R-:W-:Y:S01]  /*18f0*/  @!P1 IMAD.WIDE.U32 R44, R6, 0x30, R38 ;  /* 0x00000030062c9825 */ /* 0x000fe200078e0026 */
[----:B--2---:R-:W-:Y:S02]  /*1900*/  @!P0 LEA R35, R35, R10, 0x18 ;  /* 0x0000000a23238211 */ /* 0x004fe400078ec0ff */
[----:B------:R2:W-:Y:S01]  /*1910*/  @!P3 LDGSTS.E.BYPASS.LTC128B.128 [R43+0x5000], desc[UR16][R40.64] ;  /* 0x05000000282bbfae */ /* 0x0005e2000b901d50 */
[----:B------:R-:W-:Y:S01]  /*1920*/  @!P1 IMAD.IADD R8, R45, 0x1, R8 ;  /* 0x000000012d089824 */ /* 0x000fe200078e0208 */
[----:B-----5:R-:W-:Y:S01]  /*1930*/  @!P1 LEA R36, P3, R44, R4, 0x1 ;  /* 0x000000042c249211 */ /* 0x020fe200078608ff */
[----:B------:R-:W-:Y:S01]  /*1940*/  @!P0 IMAD R4, R20, 0x2, R35 ;  /* 0x0000000214048824 */ /* 0x000fe200078e0223 */
[----:B------:R-:W-:Y:S01]  /*1950*/  @!P4 MOV R10, 0x400 ;  /* 0x00000400000ac802 */ /* 0x000fe20000000f00 */
[----:B------:R-:W-:Y:S01]  /*1960*/  IMAD R35, R22, UR6, RZ ;  /* 0x0000000616237c24 */ /* 0x000fe2000f8e02ff */
[----:B------:R-:W-:-:S02]  /*1970*/  @!P6 LEA R31, R31, R28, 0x18 ;  /* 0x0000001c1f1fe211 */ /* 0x000fc400078ec0ff */
[----:B------:R-:W-:Y:S01]  /*1980*/  @!P1 LEA.HI.X R37, R44, R5, R8, 0x1, P3 ;  /* 0x000000052c259211 */ /* 0x000fe200018f0c08 */
[C---:B------:R-:W-:Y:S01]  /*1990*/  @!P1 IMAD R5, R20.reuse, 0x2, R29 ;  /* 0x0000000214059824 */ /* 0x040fe200078e021d */
[----:B------:R-:W-:Y:S01]  /*19a0*/  @!P5 LEA R11, R11, R24, 0x18 ;  /* 0x000000180b0bd211 */ /* 0x000fe200078ec0ff */
[----:B------:R-:W-:Y:S01]  /*19b0*/  @!P6 IMAD R28, R20, 0x2, R31 ;  /* 0x00000002141ce824 */ /* 0x000fe200078e021f */
[----:B------:R-:W-:Y:S01]  /*19c0*/  @!P4 LEA R9, R9, R10, 0x18 ;  /* 0x0000000a0909c211 */ /* 0x000fe200078ec0ff */
[----:B------:R-:W-:Y:S01]  /*19d0*/  @!P5 IMAD R31, R7, 0x60, RZ ;  /* 0x00000060071fd824 */ /* 0x000fe200078e02ff */
[----:B------:R-:W-:Y:S01]  /*19e0*/  @!P0 LEA R29, P3, R6, R38, 0x6 ;  /* 0x00000026061d8211 */ /* 0x000fe200078630ff */
[----:B------:R3:W-:Y:S01]  /*19f0*/  @!P1 LDGSTS.E.BYPASS.LTC128B.128 [R5+0x5800], desc[UR16][R36.64] ;  /* 0x0580000024059fae */ /* 0x0007e2000b901d50 */
[C---:B------:R-:W-:Y:S01]  /*1a00*/  @!P5 LEA R24, R20.reuse, R11, 0x1 ;  /* 0x0000000b1418d211 */ /* 0x040fe200078e08ff */
[----:B------:R-:W-:Y:S01]  /*1a10*/  @!P4 IMAD R20, R20, 0x2, R9 ;  /* 0x000000021414c824 */ /* 0x000fe200078e0209 */
[----:B------:R-:W-:Y:S01]  /*1a20*/  @!P0 LEA.HI.X R30, R6, R39, R7, 0x6, P3 ;  /* 0x00000027061e8211 */ /* 0x000fe200018f3407 */
[----:B------:R-:W4:Y:S01]  /*1a30*/  @!P6 LDC.64 R10, c[0x0][0x218] ;  /* 0x00008600ff0aeb82 */ /* 0x000f220000000a00 */
[----:B-1----:R-:W-:Y:S01]  /*1a40*/  @!P0 LEA R44, P3, R29, R2, 0x1 ;  /* 0x000000021d2c8211 */ /* 0x002fe200078608ff */
[----:B------:R-:W-:-:S03]  /*1a50*/  IMAD R22, R18, UR7, R35 ;  /* 0x0000000712167c24 */ /* 0x000fc6000f8e0223 */
[----:B------:R-:W-:Y:S01]  /*1a60*/  @!P0 LEA.HI.X R45, R29, R3, R30, 0x1, P3 ;  /* 0x000000031d2d8211 */ /* 0x000fe200018f0c1e */
[----:B------:R-:W-:Y:S02]  /*1a70*/  @!P6 IMAD R30, R7, 0x50, RZ ;  /* 0x00000050071ee824 */ /* 0x000fe400078e02ff */
[----:B------:R-:W1:Y:S01]  /*1a80*/  @!P5 LDC.64 R8, c[0x0][0x218] ;  /* 0x00008600ff08db82 */ /* 0x000e620000000a00 */
[----:B--2---:R-:W-:Y:S01]  /*1a90*/  @!P6 IMAD.MOV.U32 R40, RZ, RZ, R38 ;  /* 0x000000ffff28e224 */ /* 0x004fe200078e0026 */
[----:B------:R2:W-:Y:S01]  /*1aa0*/  @!P0 LDGSTS.E.BYPASS.LTC128B.128 [R4+0x6000], desc[UR16][R44.64] ;  /* 0x060000002c048fae */ /* 0x0005e2000b901d50 */
[--C-:B------:R-:W-:Y:S01]  /*1ab0*/  @!P6 IMAD.MOV.U32 R41, RZ, RZ, R39.reuse ;  /* 0x000000ffff29e224 */ /* 0x100fe200078e0027 */
[----:B------:R-:W-:Y:S01]  /*1ac0*/  ISETP.GE.AND P0, PT, R12, R0, PT ;  /* 0x000000000c00720c */ /* 0x000fe20003f06270 */
[----:B------:R-:W-:Y:S02]  /*1ad0*/  @!P4 IMAD.MOV.U32 R43, RZ, RZ, R39 ;  /* 0x000000ffff2bc224 */ /* 0x000fe400078e0027 */
[C---:B------:R-:W-:Y:S01]  /*1ae0*/  @!P6 IMAD.WIDE.U32 R40, R6.reuse, 0x50, R40 ;  /* 0x000000500628e825 */ /* 0x040fe200078e0028 */
[----:B------:R-:W5:Y:S03]  /*1af0*/  @!P4 LDC.64 R2, c[0x0][0x218] ;  /* 0x00008600ff02cb82 */ /* 0x000f660000000a00 */
[----:B------:R-:W-:Y:S01]  /*1b00*/  @!P5 IMAD.WIDE.U32 R38, R6, 0x60, R38 ;  /* 0x000000600626d825 */ /* 0x000fe200078e0026 */
[----:B------:R-:W-:-:S03]  /*1b10*/  @!P6 IADD3 R30, R41, R30, RZ ;  /* 0x0000001e291ee210 */ /* 0x000fc60007ffe0ff */
[----:B---3--:R-:W-:Y:S01]  /*1b20*/  @!P5 IMAD.IADD R36, R39, 0x1, R31 ;  /* 0x000000012724d824 */ /* 0x008fe200078e021f */
[----:B----4-:R-:W-:Y:S01]  /*1b30*/  @!P6 LEA R10, P3, R40, R10, 0x1 ;  /* 0x0000000a280ae211 */ /* 0x010fe200078608ff */
[----:B------:R-:W-:Y:S02]  /*1b40*/  @!P4 IMAD R29, R7, 0x70, RZ ;  /* 0x00000070071dc824 */ /* 0x000fe400078e02ff */
[----:B------:R-:W-:Y:S01]  /*1b50*/  @!P4 IMAD.WIDE.U32 R42, R6, 0x70, R42 ;  /* 0x00000070062ac825 */ /* 0x000fe200078e002a */
[----:B------:R-:W-:Y:S02]  /*1b60*/  @!P6 LEA.HI.X R11, R40, R11, R30, 0x1, P3 ;  /* 0x0000000b280be211 */ /* 0x000fe400018f0c1e */
[----:B------:R-:W-:Y:S01]  /*1b70*/  ISETP.GE.AND P3, PT, R17, R0, PT ;  /* 0x000000001100720c */ /* 0x000fe20003f66270 */
[----:B------:R-:W-:Y:S01]  /*1b80*/  @!P4 IMAD.IADD R29, R43, 0x1, R29 ;  /* 0x000000012b1dc824 */ /* 0x000fe200078e021d */
[----:B-1----:R-:W-:Y:S01]  /*1b90*/  @!P5 LEA R8, P1, R38, R8, 0x1 ;  /* 0x000000082608d211 */ /* 0x002fe200078208ff */
[----:B------:R1:W-:Y:S01]  /*1ba0*/  @!P6 LDGSTS.E.BYPASS.LTC128B.128 [R28+0x6800], desc[UR16][R10.64] ;  /* 0x068000000a1cefae */ /* 0x0003e2000b901d50 */
[----:B------:R-:W-:-:S02]  /*1bb0*/  ISETP.GE.AND P6, PT, R23, R0, PT ;  /* 0x000000001700720c */ /* 0x000fc40003fc6270 */
[----:B------:R-:W-:Y:S01]  /*1bc0*/  @!P5 LEA.HI.X R9, R38, R9, R36, 0x1, P1 ;  /* 0x000000092609d211 */ /* 0x000fe200008f0c24 */
[----:B--2---:R-:W2:Y:S01]  /*1bd0*/  @!P0 LDC.64 R4, c[0x0][0x220] ;  /* 0x00008800ff048b82 */ /* 0x004ea20000000a00 */
[----:B------:R-:W-:Y:S01]  /*1be0*/  IMAD.WIDE.U32 R36, R133, R32, RZ ;  /* 0x0000002085247225 */ /* 0x000fe200078e00ff */
[C---:B-----5:R-:W-:Y:S02]  /*1bf0*/  @!P4 LEA R30, P1, R42.reuse, R2, 0x1 ;  /* 0x000000022a1ec211 */ /* 0x060fe400078208ff */
[----:B------:R3:W-:Y:S01]  /*1c00*/  @!P5 LDGSTS.E.BYPASS.LTC128B.128 [R24+0x7000], desc[UR16][R8.64] ;  /* 0x070000000818dfae */ /* 0x0007e2000b901d50 */
[----:B------:R-:W-:Y:S01]  /*1c10*/  IMAD R2, R25, R32, RZ ;  /* 0x0000002019027224 */ /* 0x000fe200078e02ff */
[----:B------:R-:W-:Y:S02]  /*1c20*/  ISETP.GE.AND P5, PT, R21, R0, PT ;  /* 0x000000001500720c */ /* 0x000fe40003fa6270 */
[----:B------:R-:W-:Y:S01]  /*1c30*/  @!P4 LEA.HI.X R31, R42, R3, R29, 0x1, P1 ;  /* 0x000000032a1fc211 */ /* 0x000fe200008f0c1d */
[----:B------:R-:W-:Y:S01]  /*1c40*/  IMAD R2, R133, R33, R2 ;  /* 0x0000002185027224 */ /* 0x000fe200078e0202 */
[----:B------:R-:W-:Y:S01]  /*1c50*/  LEA R26, P1, R36, R46, 0x7 ;  /* 0x0000002e241a7211 */ /* 0x000fe200078238ff */
[----:B------:R-:W-:-:S02]  /*1c60*/  IMAD.IADD R3, R47, 0x1, R22 ;  /* 0x000000012f037824 */ /* 0x000fc400078e0216 */
[----:B------:R4:W-:Y:S01]  /*1c70*/  @!P4 LDGSTS.E.BYPASS.LTC128B.128 [R20+0x7800], desc[UR16][R30.64] ;  /* 0x078000001e14cfae */ /* 0x0009e2000b901d50 */
[----:B------:R-:W-:Y:S01]  /*1c80*/  IMAD.IADD R2, R37, 0x1, R2 ;  /* 0x0000000125027824 */ /* 0x000fe200078e0202 */
[----:B------:R-:W-:Y:S01]  /*1c90*/  ISETP.GE.AND P4, PT, R19, R0, PT ;  /* 0x000000001300720c */ /* 0x000fe20003f86270 */
[----:B------:R-:W-:Y:S01]  /*1ca0*/  IMAD.SHL.U32 R19, R14, 0x40, RZ ;  /* 0x000000400e137824 */ /* 0x000fe200078e00ff */
[----:B------:R-:W0:Y:S02]  /*1cb0*/  LDGDEPBAR ;  /* 0x00000000000079af */ /* 0x000e240000000000 */
[----:B------:R-:W-:Y:S02]  /*1cc0*/  LEA.HI.X R27, R36, R3, R2, 0x7, P1 ;  /* 0x00000003241b7211 */ /* 0x000fe400008f3c02 */
[----:B------:R5:W-:Y:S01]  /*1cd0*/  STL [R1+0x18], R3 ;  /* 0x0000180301007387 */ /* 0x000be20000100800 */
[----:B------:R-:W-:Y:S02]  /*1ce0*/  LOP3.LUT R19, R19, 0x1c0, RZ, 0xc0, !PT ;  /* 0x000001c013137812 */ /* 0x000fe400078ec0ff */
[----:B--2---:R-:W-:-:S02]  /*1cf0*/  @!P0 LEA R22, P1, R26, R4, 0x1 ;  /* 0x000000041a168211 */ /* 0x004fc400078208ff */
[----:B-1----:R-:W-:Y:S02]  /*1d00*/  LEA.HI R11, R16, R135, RZ, 0x4 ;  /* 0x00000087100b7211 */ /* 0x002fe400078f20ff */
[--C-:B------:R-:W-:Y:S02]  /*1d10*/  @!P0 LEA.HI.X R23, R26, R5, R27.reuse, 0x1, P1 ;  /* 0x000000051a178211 */ /* 0x100fe400008f0c1b */
[----:B------:R-:W-:Y:S01]  /*1d20*/  LOP3.LUT R4, R11, 0xfffffff0, RZ, 0xc0, !PT ;  /* 0xfffffff00b047812 */ /* 0x000fe200078ec0ff */
[----:B---3--:R-:W-:Y:S01]  /*1d30*/  @!P5 IMAD.WIDE.U32 R24, R32, 0x30, R26 ;  /* 0x000000302018d825 */ /* 0x008fe200078e001a */
[----:B------:R-:W-:Y:S02]  /*1d40*/  SHF.R.S32.HI R8, RZ, 0x4, R11 ;  /* 0x00000004ff087819 */ /* 0x000fe4000001140b */
[----:B------:R-:W-:Y:S01]  /*1d50*/  ISETP.GE.AND P1, PT, R13, R0, PT ;  /* 0x000000000d00720c */ /* 0x000fe20003f26270 */
[----:B------:R-:W-:Y:S01]  /*1d60*/  IMAD.IADD R17, R135, 0x1, -R4 ;  /* 0x0000000187117824 */ /* 0x000fe200078e0a04 */
[----:B------:R-:W-:Y:S01]  /*1d70*/  LEA.HI R11, R11, R8, RZ, 0x1 ;  /* 0x000000080b0b7211 */ /* 0x000fe200078f08ff */
[----:B------:R-:W1:Y:S01]  /*1d80*/  @!P6 LDC.64 R4, c[0x0][0x220] ;  /* 0x00008800ff04eb82 */ /* 0x000e620000000a00 */
[----:B------:R-:W-:-:S02]  /*1d90*/  LEA.HI R16, R16, R135, RZ, 0x5 ;  /* 0x0000008710107211 */ /* 0x000fc400078f28ff */
[----:B------:R-:W-:Y:S01]  /*1da0*/  SHF.R.S32.HI R18, RZ, 0x1f, R17 ;  /* 0x0000001fff127819 */ /* 0x000fe20000011411 */
[----:B------:R-:W-:-:S04]  /*1db0*/  DEPBAR.LE SB0, 0x0 ;  /* 0x000080000000791a */ /* 0x000fc80000000000 */
[----:B------:R-:W-:Y:S01]  /*1dc0*/  BAR.SYNC.DEFER_BLOCKING 0x0 ;  /* 0x0000000000007b1d */ /* 0x000fe20000010000 */
[----:B------:R-:W-:Y:S01]  /*1dd0*/  LEA.HI R18, R18, R17, RZ, 0x3 ;  /* 0x0000001112127211 */ /* 0x000fe200078f18ff */
[----:B----4-:R-:W-:Y:S01]  /*1de0*/  IMAD.WIDE.U32 R20, R32, 0x20, RZ ;  /* 0x0000002020147825 */ /* 0x010fe200078e00ff */
[----:B------:R-:W-:Y:S02]  /*1df0*/  LOP3.LUT R11, R11, 0xfffffffe, RZ, 0xc0, !PT ;  /* 0xfffffffe0b0b7812 */ /* 0x000fe400078ec0ff */
[----:B------:R-:W-:-:S03]  /*1e00*/  SHF.R.S32.HI R16, RZ, 0x5, R16 ;  /* 0x00000005ff107819 */ /* 0x000fc60000011410 */
[----:B-----5:R-:W2:Y:S01]  /*1e10*/  @!P2 LDC.64 R2, c[0x0][0x220] ;  /* 0x00008800ff02ab82 */ /* 0x020ea20000000a00 */
[----:B------:R-:W-:Y:S01]  /*1e20*/  IADD3 R8, R8, -R11, RZ ;  /* 0x8000000b08087210 */ /* 0x000fe20007ffe0ff */
[----:B------:R-:W-:Y:S02]  /*1e30*/  IMAD.SHL.U32 R11, R33, 0x20, RZ ;  /* 0x00000020210b7824 */ /* 0x000fe400078e00ff */
[----:B------:R-:W-:-:S05]  /*1e40*/  IMAD.SHL.U32 R35, R18, 0x40, RZ ;  /* 0x0000004012237824 */ /* 0x000fca00078e00ff */
[----:B------:R-:W-:Y:S01]  /*1e50*/  LOP3.LUT R35, R35, 0xfffffe00, RZ, 0xc0, !PT ;  /* 0xfffffe0023237812 */ /* 0x000fe200078ec0ff */
[----:B------:R-:W-:Y:S04]  /*1e60*/  @P0 STS.128 [R182+0x8000], RZ ;  /* 0x008000ffb6000388 */ /* 0x000fe80000000c00 */
[----:B------:R-:W-:Y:S01]  /*1e70*/  @!PT LDS RZ, [RZ] ;  /* 0x00000000fffff984 */ /* 0x000fe20000000800 */
[----:B------:R-:W-:Y:S01]  /*1e80*/  @!PT LDS RZ, [RZ] ;  /* 0x00000000fffff984 */ /* 0x000fe20000000800 */
[----:B------:R-:W-:Y:S01]  /*1e90*/  @!PT LDS RZ, [RZ] ;  /* 0x00000000fffff984 */ /* 0x000fe20000000800 */
[----:B------:R3:W-:Y:S01]  /*1ea0*/  @!P0 LDGSTS.E.BYPASS.LTC128B.128 [R182+0x8000], desc[UR16][R22.64] ;  /* 0x0800000016b68fae */ /* 0x0007e2000b901d50 */
[----:B------:R-:W-:-:S03]  /*1eb0*/  @!P2 LEA R9, P0, R32, R26, 0x4 ;  /* 0x0000001a2009a211 */ /* 0x000fc600078020ff */
[----:B------:R-:W-:Y:S01]  /*1ec0*/  @P2 STS.128 [R182+0x8800], RZ ;  /* 0x008800ffb6002388 */ /* 0x000fe20000000c00 */
[----:B------:R-:W-:Y:S02]  /*1ed0*/  @!P2 LEA.HI.X R10, R32, R27, R33, 0x4, P0 ;  /* 0x0000001b200aa211 */ /* 0x000fe400000f2421 */
[----:B--2---:R-:W-:-:S04]  /*1ee0*/  @!P2 LEA R30, P0, R9, R2, 0x1 ;  /* 0x00000002091ea211 */ /* 0x004fc800078008ff */
[----:B------:R-:W-:Y:S02]  /*1ef0*/  @!P2 LEA.HI.X R31, R9, R3, R10, 0x1, P0 ;  /* 0x00000003091fa211 */ /* 0x000fe400000f0c0a */
[----:B------:R-:W2:Y:S01]  /*1f00*/  @!P5 LDC.64 R2, c[0x0][0x220] ;  /* 0x00008800ff02db82 */ /* 0x000ea20000000a00 */
[----:B------:R-:W-:Y:S02]  /*1f10*/  LOP3.LUT R10, R18, 0xfffffff8, RZ, 0xc0, !PT ;  /* 0xfffffff8120a7812 */ /* 0x000fe400078ec0ff */
[----:B------:R-:W-:Y:S01]  /*1f20*/  @!P6 IADD3 R9, P0, R26, R20, RZ ;  /* 0x000000141a09e210 */ /* 0x000fe20007f1e0ff */
[----:B------:R-:W-:Y:S01]  /*1f30*/  IMAD.SHL.U32 R20, R12, 0x8, RZ ;  /* 0x000000080c147824 */ /* 0x000fe200078e00ff */
[----:B------:R-:W-:Y:S01]  /*1f40*/  @!PT LDS RZ, [RZ] ;  /* 0x00000000fffff984 */ /* 0x000fe20000000800 */
[----:B------:R-:W-:Y:S01]  /*1f50*/  @!PT LDS RZ, [RZ] ;  /* 0x00000000fffff984 */ /* 0x000fe20000000800 */
[----:B------:R-:W-:Y:S01]  /*1f60*/  @!PT LDS RZ, [RZ] ;  /* 0x00000000fffff984 */ /* 0x000fe20000000800 */
[----:B------:R-:W-:Y:S01]  /*1f70*/  @!P2 LDGSTS.E.BYPASS.LTC128B.128 [R182+0x8800], desc[UR16][R30.64] ;  /* 0x088000001eb6afae */ /* 0x000fe2000b901d50 */
[----:B------:R-:W-:Y:S01]  /*1f80*/  IMAD.IADD R17, R17, 0x1, -R10 ;  /* 0x0000000111117824 */ /* 0x000fe200078e0a0a */
[----:B------:R-:W-:Y:S01]  /*1f90*/  @!P6 IADD3.X R10, R27, R21, R11, P0, !PT ;  /* 0x000000151b0ae210 */ /* 0x000fe200007fe40b */
[----:B------:R-:W4:Y:S01]  /*1fa0*/  @!P4 LDC.64 R12, c[0x0][0x220] ;  /* 0x00008800ff0ccb82 */ /* 0x000f220000000a00 */
[----:B------:R-:W-:Y:S01]  /*1fb0*/  LOP3.LUT R20, R19, 0x8, R20, 0xf8, !PT ;  /* 0x0000000813147812 */ /* 0x000fe200078ef814 */
[----:B------:R-:W-:Y:S01]  /*1fc0*/  @!P5 IMAD R11, R33, 0x30, RZ ;  /* 0x00000030210bd824 */ /* 0x000fe200078e02ff */
[----:B------:R-:W-:Y:S01]  /*1fd0*/  SHF.R.U32.HI R19, RZ, 0x3, R19 ;  /* 0x00000003ff137819 */ /* 0x000fe20000011613 */
[----:B------:R-:W-:Y:S01]  /*1fe0*/  @P6 STS.128 [R182+0x9000], RZ ;  /* 0x009000ffb6006388 */ /* 0x000fe20000000c00 */
[----:B-1----:R-:W-:Y:S01]  /*1ff0*/  @!P6 LEA R28, P0, R9, R4, 0x1 ;  /* 0x00000004091ce211 */ /* 0x002fe200078008ff */
[----:B---3--:R-:W-:Y:S01]  /*2000*/  IMAD.SHL.U32 R22, R17, 0x40, RZ ;  /* 0x0000004011167824 */ /* 0x008fe200078e00ff */
[----:B------:R-:W-:Y:S01]  /*2010*/  ISETP.GE.AND P2, PT, R15, R0, PT ;  /* 0x000000000f00720c */ /* 0x000fe20003f46270 */
[----:B------:R-:W-:Y:S01]  /*2020*/  @!P5 IMAD.IADD R11, R25, 0x1, R11 ;  /* 0x00000001190bd824 */ /* 0x000fe200078e020b */
[----:B------:R-:W-:Y:S01]  /*2030*/  SHF.L.U32 R21, R8, 0x3, RZ ;  /* 0x0000000308157819 */ /* 0x000fe200000006ff */
[----:B------:R-:W-:Y:S01]  /*2040*/  @!P3 IMAD.MOV.U32 R25, RZ, RZ, R27 ;  /* 0x000000ffff19b224 */ /* 0x000fe200078e001b */
[----:B------:R-:W-:-:S02]  /*2050*/  LOP3.LUT R22, R22, 0x1c0, RZ, 0xc0, !PT ;  /* 0x000001c016167812 */ /* 0x000fc400078ec0ff */
[----:B------:R-:W-:Y:S02]  /*2060*/  LOP3.LUT R19, R20, R19, RZ, 0x3c, !PT ;  /* 0x0000001314137212 */ /* 0x000fe400078e3cff */
[----:B------:R-:W-:Y:S02]  /*2070*/  @!P6 LEA.HI.X R29, R9, R5, R10, 0x1, P0 ;  /* 0x00000005091de211 */ /* 0x000fe400000f0c0a */
[----:B--2---:R-:W-:Y:S01]  /*2080*/  @!P5 LEA R20, P0, R24, R2, 0x1 ;  /* 0x000000021814d211 */ /* 0x004fe200078008ff */
[----:B------:R-:W-:Y:S01]  /*2090*/  IMAD R0, R8, 0x200, R19 ;  /* 0x0000020008007824 */ /* 0x000fe200078e0213 */
[----:B------:R-:W-:Y:S01]  /*20a0*/  LOP3.LUT R4, R22, 0x8, R21, 0xf8, !PT ;  /* 0x0000000816047812 */ /* 0x000fe200078ef815 */
[----:B------:R-:W1:Y:S01]  /*20b0*/  @!P1 LDC.64 R8, c[0x0][0x220] ;  /* 0x00008800ff089b82 */ /* 0x000e620000000a00 */
[----:B------:R-:W-:Y:S01]  /*20c0*/  @!P5 LEA.HI.X R21, R24, R3, R11, 0x1, P0 ;  /* 0x000000031815d211 */ /* 0x000fe200000f0c0b */
[----:B------:R-:W-:Y:S01]  /*20d0*/  @!PT LDS RZ, [RZ] ;  /* 0x00000000fffff984 */ /* 0x000fe20000000800 */
[----:B------:R-:W-:Y:S01]  /*20e0*/  @!PT LDS RZ, [RZ] ;  /* 0x00000000fffff984 */ /* 0x000fe20000000800 */
[----:B------:R-:W-:Y:S01]  /*20f0*/  @!PT LDS RZ, [RZ] ;  /* 0x00000000fffff984 */ /* 0x000fe20000000800 */
[----:B------:R-:W-:Y:S01]  /*2100*/  @!P6 LDGSTS.E.BYPASS.LTC128B.128 [R182+0x9000], desc[UR16][R28.64] ;  /* 0x090000001cb6efae */ /* 0x000fe2000b901d50 */
[----:B------:R-:W-:Y:S01]  /*2110*/  SHF.R.U32.HI R5, RZ, 0x3, R22 ;  /* 0x00000003ff057819 */ /* 0x000fe20000011616 */
[----:B------:R-:W-:Y:S01]  /*2120*/  @!P3 IMAD.MOV.U32 R24, RZ, RZ, R26 ;  /* 0x000000ffff18b224 */ /* 0x000fe200078e001a */
[----:B------:R-:W-:Y:S01]  /*2130*/  LEA R124, R0, UR4, 0x1 ;  /* 0x00000004007c7c11 */ /* 0x000fe2000f8e08ff */
[----:B------:R-:W-:Y:S01]  /*2140*/  @P5 STS.128 [R182+0x9800], RZ ;  /* 0x009800ffb6005388 */ /* 0x000fe20000000c00 */
[----:B------:R-:W-:Y:S01]  /*2150*/  LOP3.LUT R4, R4, R5, RZ, 0x3c, !PT ;  /* 0x0000000504047212 */ /* 0x000fe200078e3cff */
[----:B------:R-:W2:Y:S01]  /*2160*/  @!P3 LDC.64 R10, c[0x0][0x220] ;  /* 0x00008800ff0abb82 */ /* 0x000ea20000000a00 */
[C---:B------:R-:W-:Y:S01]  /*2170*/  @!P4 LEA R5, P0, R32.reuse, R26, 0x6 ;  /* 0x0000001a2005c211 */ /* 0x040fe200078030ff */
[----:B------:R-:W-:Y:S01]  /*2180*/  @!PT LDS RZ, [RZ] ;  /* 0x00000000fffff984 */ /* 0x000fe20000000800 */
[----:B------:R-:W-:Y:S01]  /*2190*/  @!PT LDS RZ, [RZ] ;  /* 0x00000000fffff984 */ /* 0x000fe20000000800 */
[----:B------:R-:W-:Y:S01]  /*21a0*/  @!PT LDS RZ, [RZ] ;  /* 0x00000000fffff984 */ /* 0x000fe20000000800 */
[----:B------:R3:W-:Y:S01]  /*21b0*/  @!P5 LDGSTS.E.BYPASS.LTC128B.128 [R182+0x9800], desc[UR16][R20.64] ;  /* 0x0980000014b6dfae */ /* 0x0007e2000b901d50 */
[----:B------:R-:W-:Y:S01]  /*21c0*/  @!P3 IMAD.WIDE.U32 R24, R32, 0x50, R24 ;  /* 0x000000502018b825 */ /* 0x000fe200078e0018 */
[----:B------:R-:W-:-:S02]  /*21d0*/  IADD3 R247, R124, 0x4040, RZ ;  /* 0x000040407cf77810 */ /* 0x000fc40007ffe0ff */
[----:B----4-:R-:W-:Y:S01]  /*21e0*/  @!P4 LEA R22, P5, R5, R12, 0x1 ;  /* 0x0000000c0516c211 */ /* 0x010fe200078a08ff */
[----:B------:R-:W-:Y:S01]  /*21f0*/  @P4 STS.128 [R182+0xa000], RZ ;  /* 0x00a000ffb6004388 */ /* 0x000fe20000000c00 */
[----:B------:R-:W4:Y:S01]  /*2200*/  @!P2 LDC.64 R2, c[0x0][0x220] ;  /* 0x00008800ff02ab82 */ /* 0x000f220000000a00 */
[----:B------:R-:W-:Y:S01]  /*2210*/  @!P4 LEA.HI.X R12, R32, R27, R33, 0x6, P0 ;  /* 0x0000001b200cc211 */ /* 0x000fe200000f3421 */
[----:B------:R-:W-:-:S03]  /*2220*/  IMAD.MOV.U32 R0, RZ, RZ, 0x20 ;  /* 0x00000020ff007424 */ /* 0x000fc600078e00ff */
[----:B------:R-:W-:Y:S01]  /*2230*/  @!P4 LEA.HI.X R23, R5, R13, R12, 0x1, P5 ;  /* 0x0000000d0517c211 */ /* 0x000fe200028f0c0c */
[C---:B------:R-:W-:Y:S02]  /*2240*/  @!P3 IMAD R13, R33.reuse, 0x50, RZ ;  /* 0x00000050210db824 */ /* 0x040fe400078e02ff */
[----:B------:R-:W-:Y:S02]  /*2250*/  @!P1 IMAD R12, R33, 0x60, RZ ;  /* 0x00000060210c9824 */ /* 0x000fe400078e02ff */
[----:B------:R-:W-:Y:S01]  /*2260*/  @!P3 IMAD.IADD R18, R25, 0x1, R13 ;  /* 0x000000011912b824 */ /* 0x000fe200078e020d */
[----:B------:R-:W-:Y:S01]  /*2270*/  @!PT LDS RZ, [RZ] ;  /* 0x00000000fffff984 */ /* 0x000fe20000000800 */
[----:B------:R-:W-:Y:S01]  /*2280*/  @!PT LDS RZ, [RZ] ;  /* 0x00000000fffff984 */ /* 0x000fe20000000800 */
[----:B------:R-:W-:Y:S01]  /*2290*/  @!PT LDS RZ, [RZ] ;  /* 0x00000000fffff984 */ /* 0x000fe20000000800 */
[----:B------:R5:W-:Y:S01]  /*22a0*/  @!P4 LDGSTS.E.BYPASS.LTC128B.128 [R182+0xa000], desc[UR16][R22.64] ;  /* 0x0a00000016b6cfae */ /* 0x000be2000b901d50 */
[----:B------:R-:W-:Y:S02]  /*22b0*/  @!P2 IMAD R5, R33, 0x70, RZ ;  /* 0x000000702105a824 */ /* 0x000fe400078e02ff */
[----:B------:R-:W-:Y:S01]  /*22c0*/  IMAD R13, R16, 0x400, R35 ;  /* 0x00000400100d7824 */ /* 0x000fe200078e0223 */
[----:B------:R-:W-:Y:S01]  /*22d0*/  @P3 STS.128 [R182+0xa800], RZ ;  /* 0x00a800ffb6003388 */ /* 0x000fe20000000c00 */
[----:B--2---:R-:W-:-:S04]  /*22e0*/  @!P3 LEA R10, P5, R24, R10, 0x1 ;  /* 0x0000000a180ab211 */ /* 0x004fc800078a08ff */
[----:B------:R-:W-:Y:S01]  /*22f0*/  @!P3 LEA.HI.X R11, R24, R11, R18, 0x1, P5 ;  /* 0x0000000b180bb211 */ /* 0x000fe200028f0c12 */
[--C-:B---3--:R-:W-:Y:S01]  /*2300*/  @!P1 IMAD.MOV.U32 R21, RZ, RZ, R27.reuse ;  /* 0x000000ffff159224 */ /* 0x108fe200078e001b */
[----:B------:R-:W-:Y:S01]  /*2310*/  @!P1 MOV R20, R26 ;  /* 0x0000001a00149202 */ /* 0x000fe20000000f00 */
[C---:B------:R-:W-:Y:S02]  /*2320*/  @!P2 IMAD.WIDE.U32 R26, R32.reuse, 0x70, R26 ;  /* 0x00000070201aa825 */ /* 0x040fe400078e001a */
[----:B------:R-:W-:Y:S01]  /*2330*/  @!PT LDS RZ, [RZ] ;  /* 0x00000000fffff984 */ /* 0x000fe20000000800 */
[----:B------:R-:W-:Y:S01]  /*2340*/  @!PT LDS RZ, [RZ] ;  /* 0x00000000fffff984 */ /* 0x000fe20000000800 */
[----:B------:R-:W-:Y:S01]  /*2350*/  @!PT LDS RZ, [RZ] ;  /* 0x00000000fffff984 */ /* 0x000fe20000000800 */
[----:B------:R-:W-:Y:S02]  /*2360*/  @!P3 LDGSTS.E.BYPASS.LTC128B.128 [R182+0xa800], desc[UR16][R10.64] ;  /* 0x0a8000000ab6bfae */ /* 0x000fe4000b901d50 */
[----:B------:R-:W-:Y:S02]  /*2370*/  @!P1 IMAD.WIDE.U32 R20, R32, 0x60, R20 ;  /* 0x0000006020149825 */ /* 0x000fe400078e0014 */
[----:B------:R-:W-:Y:S02]  /*2380*/  @P1 STS.128 [R182+0xb000], RZ ;  /* 0x00b000ffb6001388 */ /* 0x000fe40000000c00 */
[----:B------:R-:W-:Y:S01]  /*2390*/  @!P1 IMAD.IADD R12, R21, 0x1, R12 ;  /* 0x00000001150c9824 */ /* 0x000fe200078e020c */
[----:B-1----:R-:W-:Y:S01]  /*23a0*/  @!P1 LEA R8, P0, R20, R8, 0x1 ;  /* 0x0000000814089211 */ /* 0x002fe200078008ff */
[----:B------:R-:W-:-:S03]  /*23b0*/  @!P2 IMAD.IADD R5, R27, 0x1, R5 ;  /* 0x000000011b05a824 */ /* 0x000fc600078e0205 */
[----:B------:R-:W-:Y:S02]  /*23c0*/  @!P1 LEA.HI.X R9, R20, R9, R12, 0x1, P0 ;  /* 0x0000000914099211 */ /* 0x000fe400000f0c0c */
[----:B----4-:R-:W-:Y:S02]  /*23d0*/  @!P2 LEA R18, P0, R26, R2, 0x1 ;  /* 0x000000021a12a211 */ /* 0x010fe400078008ff */
[----:B------:R-:W-:Y:S01]  /*23e0*/  IADD3 R2, R4, R13, RZ ;  /* 0x0000000d04027210 */ /* 0x000fe20007ffe0ff */
[----:B------:R-:W-:Y:S01]  /*23f0*/  @!PT LDS RZ, [RZ] ;  /* 0x00000000fffff984 */ /* 0x000fe20000000800 */
[----:B------:R-:W-:Y:S01]  /*2400*/  @!PT LDS RZ, [RZ] ;  /* 0x00000000fffff984 */ /* 0x000fe20000000800 */
[----:B------:R-:W-:Y:S01]  /*2410*/  @!PT LDS RZ, [RZ] ;  /* 0x00000000fffff984 */ /* 0x000fe20000000800 */
[----:B------:R-:W-:Y:S01]  /*2420*/  @!P1 LDGSTS.E.BYPASS.LTC128B.128 [R182+0xb000], desc[UR16][R8.64] ;  /* 0x0b00000008b69fae */ /* 0x000fe2000b901d50 */
[----:B------:R-:W-:Y:S01]  /*2430*/  @!P2 LEA.HI.X R19, R26, R3, R5, 0x1, P0 ;  /* 0x000000031a13a211 */ /* 0x000fe200000f0c05 */
[----:B------:R-:W-:Y:S01]  /*2440*/  IMAD.MOV.U32 R3, RZ, RZ, 0x10 ;  /* 0x00000010ff037424 */ /* 0x000fe200078e00ff */
[----:B------:R-:W-:Y:S01]  /*2450*/  LEA R38, R2, UR4, 0x1 ;  /* 0x0000000402267c11 */ /* 0x000fe2000f8e08ff */
[----:B------:R-:W-:Y:S01]  /*2460*/  @P2 STS.128 [R182+0xb800], RZ ;  /* 0x00b800ffb6002388 */ /* 0x000fe20000000c00 */
[----:B------:R-:W-:-:S03]  /*2470*/  VIADD R2, R124, 0x4000 ;  /* 0x000040007c027836 */ /* 0x000fc60000000000 */
[----:B------:R-:W-:Y:S01]  /*2480*/  @!PT LDS RZ, [RZ] ;  /* 0x00000000fffff984 */ /* 0x000fe20000000800 */
[----:B------:R-:W-:Y:S01]  /*2490*/  @!PT LDS RZ, [RZ] ;  /* 0x00000000fffff984 */ /* 0x000fe20000000800 */
[----:B------:R-:W-:Y:S01]  /*24a0*/  @!PT LDS RZ, [RZ] ;  /* 0x00000000fffff984 */ /* 0x000fe20000000800 */
[----:B------:R1:W-:Y:S01]  /*24b0*/  @!P2 LDGSTS.E.BYPASS.LTC128B.128 [R182+0xb800], desc[UR16][R18.64] ;  /* 0x0b80000012b6afae */ /* 0x0003e2000b901d50 */
[----:B------:R-:W-:-:S03]  /*24c0*/  R2P PR, R17, 0x6 ;  /* 0x0000000611007804 */ /* 0x000fc60000000000 */
[----:B------:R-:W-:Y:S02]  /*24d0*/  LDSM.16.M88.4 R24, [R38] ;  /* 0x000000002618783b */ /* 0x000fe40000000200 */
[----:B------:R-:W-:Y:S02]  /*24e0*/  SEL R3, R3, 0xfffffff0, !P1 ;  /* 0xfffffff003037807 */ /* 0x000fe40004800000 */
[----:B------:R-:W2:Y:S01]  /*24f0*/  LDSM.16.M88.4 R116, [R124+0x4000] ;  /* 0x004000007c74783b */ /* 0x000ea20000000200 */
[----:B------:R-:W-:Y:S02]  /*2500*/  SEL R5, R0, 0xffffffe0, !P2 ;  /* 0xffffffe000057807 */ /* 0x000fe40005000000 */
[----:B------:R-:W-:Y:S01]  /*2510*/  R2P PR, R14, 0x6 ;  /* 0x000000060e007804 */ /* 0x000fe20000000000 */
[--C-:B------:R-:W-:Y:S01]  /*2520*/  IMAD R39, R3, 0x2, R38.reuse ;  /* 0x0000000203277824 */ /* 0x100fe200078e0226 */
[----:B------:R-:W3:Y:S01]  /*2530*/  LDSM.16.M88.4 R56, [R38+0x2000] ;  /* 0x002000002638783b */ /* 0x000ee20000000200 */
[----:B------:R-:W-:-:S02]  /*2540*/  IMAD R44, R5, 0x2, R38 ;  /* 0x00000002052c7824 */ /* 0x000fc400078e0226 */
[----:B------:R-:W-:Y:S01]  /*2550*/  SEL R0, R0, 0xffffffe0, !P1 ;  /* 0xffffffe000007807 */ /* 0x000fe20004800000 */
[----:B-----5:R-:W-:Y:S04]  /*2560*/  LDSM.16.M88.4 R20, [R39] ;  /* 0x000000002714783b */ /* 0x020fe80000000200 */
[----:B------:R-:W-:Y:S01]  /*2570*/  IMAD.IADD R251, R124, 0x1, R0 ;  /* 0x000000017cfb7824 */ /* 0x000fe200078e0200 */
[----:B------:R-:W-:Y:S02]  /*2580*/  LDSM.16.M88.4 R112, [R124+0x4800] ;  /* 0x004800007c70783b */ /* 0x000fe40000000200 */
[----:B------:R-:W-:Y:S02]  /*2590*/  @P2 VIADD R247, R2, 0xffffffc0 ;  /* 0xffffffc002f72836 */ /* 0x000fe40000000000 */
[----:B------:R-:W4:Y:S01]  /*25a0*/  LDSM.16.M88.4 R100, [R251+0x4000] ;  /* 0x00400000fb64783b */ /* 0x000f220000000200 */
[----:B------:R-:W-:-:S02]  /*25b0*/  IMAD R2, R3, 0x2, R44 ;  /* 0x0000000203027824 */ /* 0x000fc400078e022c */
[----:B------:R-:W-:Y:S01]  /*25c0*/  IMAD.IADD R198, R0, 0x1, R247 ;  /* 0x0000000100c67824 */ /* 0x000fe200078e02f7 */
[----:B-1----:R-:W1:Y:S04]  /*25d0*/  LDSM.16.M88.4 R16, [R39+0x2000] ;  /* 0x002000002710783b */ /* 0x002e680000000200 */
[----:B------:R-:W-:Y:S04]  /*25e0*/  LDSM.16.M88.4 R28, [R247] ;  /* 0x00000000f71c783b */ /* 0x000fe80000000200 */
[----:B------:R-:W5:Y:S04]  /*25f0*/  LDSM.16.M88.4 R12, [R44] ;  /* 0x000000002c0c783b */ /* 0x000f680000000200 */
[----:B------:R-:W5:Y:S04]  /*2600*/  LDSM.16.M88.4 R8, [R44+0x2000] ;  /* 0x002000002c08783b */ /* 0x000f680000000200 */
[----:B------:R-:W5:Y:S01]  /*2610*/  LDSM.16.M88.4 R60, [R251+0x4800] ;  /* 0x00480000fb3c783b */ /* 0x000f620000000200 */
[-C--:B--2---:R-:W-:Y:S03]  /*2620*/  HMMA.16816.F32.BF16 R64, R24, R116.reuse, RZ ;  /* 0x000000741840723c */ /* 0x084fe600000418ff */
[----:B------:R-:W-:Y:S03]  /*2630*/  LDSM.16.M88.4 R68, [R198] ;  /* 0x00000000c644783b */ /* 0x000fe60000000200 */
[----:B---3--:R-:W-:Y:S01]  /*2640*/  HMMA.16816.F32.BF16 R72, R56, R116, RZ ;  /* 0x000000743848723c */ /* 0x008fe200000418ff */
[----:B------:R-:W2:Y:S04]  /*2650*/  LDSM.16.M88.4 R48, [R2] ;  /* 0x000000000230783b */ /* 0x000ea80000000200 */
[----:B------:R-:W-:Y:S01]  /*2660*/  STL [R1+0x14], R38 ;  /* 0x0000142601007387 */ /* 0x000fe20000100800 */
[-C--:B------:R-:W-:Y:S03]  /*2670*/  HMMA.16816.F32.BF16 R96, R24, R118.reuse, RZ ;  /* 0x000000761860723c */ /* 0x080fe600000418ff */
[----:B------:R-:W-:Y:S03]  /*2680*/  STL [R1+0x10], R124 ;  /* 0x0000107c01007387 */ /* 0x000fe60000100800 */
[----:B------:R-:W-:Y:S01]  /*2690*/  HMMA.16816.F32.BF16 R116, R56, R118, RZ ;  /* 0x000000763874723c */ /* 0x000fe200000418ff */
[----:B------:R3:W-:Y:S04]  /*26a0*/  STL [R1+0xc], R39 ;  /* 0x00000c2701007387 */ /* 0x0007e80000100800 */
[----:B------:R-:W-:Y:S01]  /*26b0*/  STL [R1+0x4], R247 ;  /* 0x000004f701007387 */ /* 0x000fe20000100800 */
[-C--:B----4-:R-:W-:Y:S03]  /*26c0*/  HMMA.16816.F32.BF16 R64, R20, R100.reuse, R64 ;  /* 0x000000641440723c */ /* 0x090fe60000041840 */
[----:B------:R-:W-:Y:S03]  /*26d0*/  STL [R1+0x8], R44 ;  /* 0x0000082c01007387 */ /* 0x000fe60000100800 */
[----:B-1----:R-:W-:Y:S01]  /*26e0*/  HMMA.16816.F32.BF16 R72, R16, R100, R72 ;  /* 0x000000641048723c */ /* 0x002fe20000041848 */
[----:B------:R-:W1:Y:S04]  /*26f0*/  LDSM.16.M88.4 R44, [R2+0x2000] ;  /* 0x00200000022c783b */ /* 0x000e680000000200 */
[----:B------:R-:W-:Y:S01]  /*2700*/  LDSM.16.M88.4 R108, [R124+0x5000] ;  /* 0x005000007c6c783b */ /* 0x000fe20000000200 */
[C---:B------:R-:W-:Y:S03]  /*2710*/  HMMA.16816.F32.BF16 R92, R56.reuse, R112, RZ ;  /* 0x00000070385c723c */ /* 0x040fe600000418ff */
[----:B------:R-:W-:Y:S03]  /*2720*/  LDSM.16.M88.4 R104, [R124+0x5800] ;  /* 0x005800007c68783b */ /* 0x000fe60000000200 */
[----:B------:R-:W-:Y:S01]  /*2730*/  HMMA.16816.F32.BF16 R120, R56, R114, RZ ;  /* 0x000000723878723c */ /* 0x000fe200000418ff */
[----:B------:R-:W-:Y:S04]  /*2740*/  LDSM.16.M88.4 R52, [R251+0x5000] ;  /* 0x00500000fb34783b */ /* 0x000fe80000000200 */
[----:B------:R4:W-:Y:S01]  /*2750*/  STL [R1], R2 ;  /* 0x0000000201007387 */ /* 0x0009e20000100800 */
[----:B---3--:R-:W-:Y:S03]  /*2760*/  HMMA.16816.F32.BF16 R36, R24, R112, RZ ;  /* 0x000000701824723c */ /* 0x008fe600000418ff */
[----:B------:R-:W-:Y:S03]  /*2770*/  LDSM.16.M88.4 R40, [R251+0x5800] ;  /* 0x00580000fb28783b */ /* 0x000fe60000000200 */
[----:B-----5:R-:W-:Y:S01]  /*2780*/  HMMA.16816.F32.BF16 R64, R12, R28, R64 ;  /* 0x0000001c0c40723c */ /* 0x020fe20000041840 */
[----:B------:R-:W-:Y:S04]  /*2790*/  LDSM.16.M88.4 R128, [R198+0x1800] ;  /* 0x00180000c680783b */ /* 0x000fe80000000200 */
[----:B------:R-:W0:Y:S01]  /*27a0*/  LDGDEPBAR ;  /* 0x00000000000079af */ /* 0x000e220000000000 */
[----:B------:R-:W-:Y:S06]  /*27b0*/  HMMA.16816.F32.BF16 R96, R20, R102, R96 ;  /* 0x000000661460723c */ /* 0x000fec0000041860 */
[----:B------:R-:W-:Y:S06]  /*27c0*/  HMMA.16816.F32.BF16 R112, R24, R114, RZ ;  /* 0x000000721870723c */ /* 0x000fec00000418ff */
[----:B------:R-:W-:Y:S01]  /*27d0*/  HMMA.16816.F32.BF16 R116, R16, R102, R116 ;  /* 0x000000661074723c */ /* 0x000fe20000041874 */
[----:B------:R-:W3:Y:S05]  /*27e0*/  LDSM.16.M88.4 R100, [R247+0x800] ;  /* 0x00080000f764783b */ /* 0x000eea0000000200 */
[----:B------:R-:W-:Y:S06]  /*27f0*/  HMMA.16816.F32.BF16 R72, R8, R28, R72 ;  /* 0x0000001c0848723c */ /* 0x000fec0000041848 */
[----:B------:R-:W-:Y:S06]  /*2800*/  HMMA.16816.F32.BF16 R36, R20, R60, R36 ;  /* 0x0000003c1424723c */ /* 0x000fec0000041824 */
[----:B--2---:R-:W-:Y:S06]  /*2810*/  HMMA.16816.F32.BF16 R64, R48, R68, R64 ;  /* 0x000000443040723c */ /* 0x004fec0000041840 */
[C---:B------:R-:W-:Y:S06]  /*2820*/  HMMA.16816.F32.BF16 R92, R16.reuse, R60, R92 ;  /* 0x0000003c105c723c */ /* 0x040fec000004185c */
[-C--:B------:R-:W-:Y:S06]  /*2830*/  HMMA.16816.F32.BF16 R120, R16, R62.reuse, R120 ;  /* 0x0000003e1078723c */ /* 0x080fec0000041878 */
[----:B------:R-:W-:Y:S01]  /*2840*/  HMMA.16816.F32.BF16 R112, R20, R62, R112 ;  /* 0x0000003e1470723c */ /* 0x000fe20000041870 */
[----:B------:R-:W2:Y:S05]  /*2850*/  LDSM.16.M88.4 R60, [R198+0x800] ;  /* 0x00080000c63c783b */ /* 0x000eaa0000000200 */
[----:B-1----:R-:W-:Y:S01]  /*2860*/  HMMA.16816.F32.BF16 R72, R44, R68, R72 ;  /* 0x000000442c48723c */ /* 0x002fe20000041848 */
[----:B------:R-:W-:Y:S01]  /*2870*/  FMUL.FTZ R66, R66, UR5 ;  /* 0x0000000542427c20 */ /* 0x000fe20008410000 */
[----:B------:R-:W-:Y:S01]  /*2880*/  FMUL.FTZ R0, R64, UR5 ;  /* 0x0000000540007c20 */ /* 0x000fe20008410000 */
[----:B----4-:R-:W-:Y:S01]  /*2890*/  FMUL.FTZ R2, R65, UR5 ;  /* 0x0000000541027c20 */ /* 0x010fe20008410000 */
[----:B------:R-:W-:Y:S01]  /*28a0*/  FMUL.FTZ R138, R67, UR5 ;  /* 0x00000005438a7c20 */ /* 0x000fe20008410000 */
[----:B------:R1:W4:Y:S01]  /*28b0*/  MUFU.TANH R137, R66 ;  /* 0x0000004200897308 */ /* 0x0003220000002400 */
[-C--:B------:R-:W-:Y:S06]  /*28c0*/  HMMA.16816.F32.BF16 R96, R12, R30.reuse, R96 ;  /* 0x0000001e0c60723c */ /* 0x080fec0000041860 */
[----:B------:R-:W-:Y:S01]  /*28d0*/  HMMA.16816.F32.BF16 R116, R8, R30, R116 ;  /* 0x0000001e0874723c */ /* 0x000fe20000041874 */
[----:B------:R-:W-:Y:S05]  /*28e0*/  MUFU.TANH R138, R138 ;  /* 0x0000008a008a7308 */ /* 0x000fea0000002400 */
[----:B---3--:R-:W-:Y:S03]  /*28f0*/  HMMA.16816.F32.BF16 R36, R12, R100, R36 ;  /* 0x000000640c24723c */ /* 0x008fe60000041824 */
[----:B------:R-:W-:Y:S03]  /*2900*/  MUFU.TANH R0, R0 ;  /* 0x0000000000007308 */ /* 0x000fe60000002400 */
[-C--:B------:R-:W-:Y:S01]  /*2910*/  HMMA.16816.F32.BF16 R88, R24, R108.reuse, RZ ;  /* 0x0000006c1858723c */ /* 0x080fe200000418ff */
[----:B------:R-:W-:Y:S01]  /*2920*/  FMUL.FTZ R72, R72, UR5 ;  /* 0x0000000548487c20 */ /* 0x000fe20008410000 */
[----:B------:R-:W-:Y:S01]  /*2930*/  FMUL.FTZ R73, R73, UR5 ;  /* 0x0000000549497c20 */ /* 0x000fe20008410000 */
[----:B------:R-:W-:Y:S01]  /*2940*/  FMUL.FTZ R74, R74, UR5 ;  /* 0x000000054a4a7c20 */ /* 0x000fe20008410000 */
[----:B------:R-:W-:Y:S01]  /*2950*/  FMUL.FTZ R75, R75, UR5 ;  /* 0x000000054b4b7c20 */ /* 0x000fe20008410000 */
[----:B------:R-:W-:Y:S01]  /*2960*/  MUFU.TANH R139, R72 ;  /* 0x00000048008b7308 */ /* 0x000fe20000002400 */
[C---:B------:R-:W-:Y:S06]  /*2970*/  HMMA.16816.F32.BF16 R84, R56.reuse, R108, RZ ;  /* 0x0000006c3854723c */ /* 0x040fec00000418ff */
[-C--:B------:R-:W-:Y:S01]  /*2980*/  HMMA.16816.F32.BF16 R28, R56, R110.reuse, RZ ;  /* 0x0000006e381c723c */ /* 0x080fe200000418ff */
[----:B------:R-:W-:Y:S05]  /*2990*/  MUFU.TANH R140, R73 ;  /* 0x00000049008c7308 */ /* 0x000fea0000002400 */
[----:B-1----:R-:W-:Y:S03]  /*29a0*/  HMMA.16816.F32.BF16 R64, R24, R110, RZ ;  /* 0x0000006e1840723c */ /* 0x002fe600000418ff */
[----:B------:R-:W-:Y:S03]  /*29b0*/  MUFU.TANH R141, R74 ;  /* 0x0000004a008d7308 */ /* 0x000fe60000002400 */
[-C--:B------:R-:W-:Y:S05]  /*29c0*/  HMMA.16816.F32.BF16 R96, R48, R70.reuse, R96 ;  /* 0x000000463060723c */ /* 0x080fea0000041860 */
[----:B------:R2:W-:Y:S01]  /*29d0*/  MUFU.TANH R142, R75 ;  /* 0x0000004b008e7308 */ /* 0x0005e20000002400 */
[----:B------:R-:W-:Y:S06]  /*29e0*/  HMMA.16816.F32.BF16 R116, R44, R70, R116 ;  /* 0x000000462c74723c */ /* 0x000fec0000041874 */
[-C--:B------:R-:W-:Y:S01]  /*29f0*/  HMMA.16816.F32.BF16 R80, R24, R104.reuse, RZ ;  /* 0x000000681850723c */ /* 0x080fe200000418ff */
[----:B------:R-:W-:Y:S05]  /*2a00*/  MUFU.TANH R2, R2 ;  /* 0x0000000200027308 */ /* 0x000fea0000002400 */
[----:B------:R-:W-:Y:S06]  /*2a10*/  HMMA.16816.F32.BF16 R76, R56, R104, RZ ;  /* 0x00000068384c723c */ /* 0x000fec00000418ff */
[----:B--2---:R-:W-:Y:S01]  /*2a20*/  HMMA.16816.F32.BF16 R72, R48, R60, R36 ;  /* 0x0000003c3048723c */ /* 0x004fe20000041824 */
[----:B------:R-:W-:Y:S01]  /*2a30*/  FMUL.FTZ R96, R96, UR5 ;  /* 0x0000000560607c20 */ /* 0x000fe20008410000 */
[----:B------:R-:W-:Y:S01]  /*2a40*/  FMUL.FTZ R97, R97, UR5 ;  /* 0x0000000561617c20 */ /* 0x000fe20008410000 */
[----:B------:R-:W-:Y:S01]  /*2a50*/  FMUL.FTZ R98, R98, UR5 ;  /* 0x0000000562627c20 */ /* 0x000fe20008410000 */
[----:B------:R-:W-:Y:S01]  /*2a60*/  FMUL.FTZ R99, R99, UR5 ;  /* 0x0000000563637c20 */ /* 0x000fe20008410000 */
[----:B------:R-:W-:Y:S01]  /*2a70*/  MUFU.TANH R143, R96 ;  /* 0x00000060008f7308 */ /* 0x000fe20000002400 */
[----:B------:R-:W-:Y:S01]  /*2a80*/  HMMA.16816.F32.BF16 R68, R56, R106, RZ ;  /* 0x0000006a3844723c */ /* 0x000fe200000418ff */
[----:B------:R-:W-:Y:S01]  /*2a90*/  FMUL.FTZ R116, R116, UR5 ;  /* 0x0000000574747c20 */ /* 0x000fe20008410000 */
[----:B------:R-:W-:Y:S01]  /*2aa0*/  FMUL.FTZ R117, R117, UR5 ;  /* 0x0000000575757c20 */ /* 0x000fe20008410000 */
[----:B------:R-:W-:Y:S01]  /*2ab0*/  FMUL.FTZ R118, R118, UR5 ;  /* 0x0000000576767c20 */ /* 0x000fe20008410000 */
[----:B------:R-:W-:-:S02]  /*2ac0*/  FMUL.FTZ R119, R119, UR5 ;  /* 0x0000000577777c20 */ /* 0x000fc40008410000 */
[----:B------:R-:W-:Y:S01]  /*2ad0*/  HMMA.16816.F32.BF16 R36, R24, R106, RZ ;  /* 0x0000006a1824723c */ /* 0x000fe200000418ff */
[----:B------:R-:W1:Y:S01]  /*2ae0*/  LDSM.16.M88.4 R104, [R247+0x1000] ;  /* 0x00100000f768783b */ /* 0x000e620000000200 */
[----:B------:R-:W-:Y:S04]  /*2af0*/  MUFU.TANH R144, R97 ;  /* 0x0000006100907308 */ /* 0x000fe80000002400 */
[-C--:B------:R-:W-:Y:S04]  /*2b00*/  HMMA.16816.F32.BF16 R88, R20, R52.reuse, R88 ;  /* 0x000000341458723c */ /* 0x080fe80000041858 */
[----:B------:R-:W-:Y:S02]  /*2b10*/  MUFU.TANH R145, R98 ;  /* 0x0000006200917308 */ /* 0x000fe40000002400 */
[----:B------:R-:W-:Y:S01]  /*2b20*/  HMMA.16816.F32.BF16 R84, R16, R52, R84 ;  /* 0x000000341054723c */ /* 0x000fe20000041854 */
[----:B------:R-:W-:Y:S01]  /*2b30*/  FMUL.FTZ R72, R72, UR5 ;  /* 0x0000000548487c20 */ /* 0x000fe20008410000 */
[----:B------:R-:W-:Y:S01]  /*2b40*/  FMUL.FTZ R73, R73, UR5 ;  /* 0x0000000549497c20 */ /* 0x000fe20008410000 */
[----:B------:R-:W-:Y:S01]  /*2b50*/  FMUL.FTZ R74, R74, UR5 ;  /* 0x000000054a4a7c20 */ /* 0x000fe20008410000 */
[----:B------:R-:W-:-:S02]  /*2b60*/  FMUL.FTZ R154, R75, UR5 ;  /* 0x000000054b9a7c20 */ /* 0x000fc40008410000 */
[-C--:B------:R-:W-:Y:S01]  /*2b70*/  HMMA.16816.F32.BF16 R28, R16, R54.reuse, R28 ;  /* 0x00000036101c723c */ /* 0x080fe2000004181c */
[----:B------:R2:W-:Y:S05]  /*2b80*/  MUFU.TANH R146, R99 ;  /* 0x0000006300927308 */ /* 0x0005ea0000002400 */
[----:B------:R-:W-:Y:S03]  /*2b90*/  HMMA.16816.F32.BF16 R64, R20, R54, R64 ;  /* 0x000000361440723c */ /* 0x000fe60000041840 */
[----:B------:R-:W-:Y:S03]  /*2ba0*/  MUFU.TANH R151, R72 ;  /* 0x0000004800977308 */ /* 0x000fe60000002400 */
[----:B------:R-:W-:Y:S05]  /*2bb0*/  HMMA.16816.F32.BF16 R52, R8, R100, R92 ;  /* 0x000000640834723c */ /* 0x000fea000004185c */
[----:B------:R-:W-:Y:S01]  /*2bc0*/  MUFU.TANH R152, R73 ;  /* 0x0000004900987308 */ /* 0x000fe20000002400 */
[-C--:B------:R-:W-:Y:S01]  /*2bd0*/  HMMA.16816.F32.BF16 R112, R12, R102.reuse, R112 ;  /* 0x000000660c70723c */ /* 0x080fe20000041870 */
[----:B--2---:R-:W2:Y:S05]  /*2be0*/  LDSM.16.M88.4 R96, [R247+0x1800] ;  /* 0x00180000f760783b */ /* 0x004eaa0000000200 */
[----:B------:R-:W-:Y:S01]  /*2bf0*/  HMMA.16816.F32.BF16 R92, R8, R102, R120 ;  /* 0x00000066085c723c */ /* 0x000fe20000041878 */
[----:B------:R3:W-:Y:S01]  /*2c00*/  MUFU.TANH R153, R74 ;  /* 0x0000004a00997308 */ /* 0x0007e20000002400 */
[----:B------:R-:W-:Y:S04]  /*2c10*/  LDSM.16.M88.4 R120, [R124+0x7800] ;  /* 0x007800007c78783b */ /* 0x000fe80000000200 */
[----:B------:R-:W-:Y:S03]  /*2c20*/  HMMA.16816.F32.BF16 R80, R20, R40, R80 ;  /* 0x000000281450723c */ /* 0x000fe60000041850 */
[----:B------:R-:W-:Y:S03]  /*2c30*/  MUFU.TANH R147, R116 ;  /* 0x0000007400937308 */ /* 0x000fe60000002400 */
[----:B------:R-:W-:Y:S05]  /*2c40*/  HMMA.16816.F32.BF16 R52, R44, R60, R52 ;  /* 0x0000003c2c34723c */ /* 0x000fea0000041834 */
[----:B------:R-:W-:Y:S01]  /*2c50*/  MUFU.TANH R148, R117 ;  /* 0x0000007500947308 */ /* 0x000fe20000002400 */
[----:B------:R-:W-:Y:S06]  /*2c60*/  HMMA.16816.F32.BF16 R100, R48, R62, R112 ;  /* 0x0000003e3064723c */ /* 0x000fec0000041870 */
[C---:B------:R-:W-:Y:S01]  /*2c70*/  HMMA.16816.F32.BF16 R76, R16.reuse, R40, R76 ;  /* 0x00000028104c723c */ /* 0x040fe2000004184c */
[----:B------:R-:W5:Y:S05]  /*2c80*/  MUFU.TANH R149, R118 ;  /* 0x0000007600957308 */ /* 0x000f6a0000002400 */
[-C--:B------:R-:W-:Y:S03]  /*2c90*/  HMMA.16816.F32.BF16 R68, R16, R42.reuse, R68 ;  /* 0x0000002a1044723c */ /* 0x080fe60000041844 */
[----:B------:R4:W5:Y:S03]  /*2ca0*/  MUFU.TANH R150, R119 ;  /* 0x0000007700967308 */ /* 0x0009660000002400 */
[----:B------:R-:W-:Y:S01]  /*2cb0*/  HMMA.16816.F32.BF16 R36, R20, R42, R36 ;  /* 0x0000002a1424723c */ /* 0x000fe20000041824 */
[----:B------:R-:W-:Y:S01]  /*2cc0*/  FMUL.FTZ R52, R52, UR5 ;  /* 0x0000000534347c20 */ /* 0x000fe20008410000 */
[----:B------:R-:W-:Y:S01]  /*2cd0*/  FMUL.FTZ R156, R53, UR5 ;  /* 0x00000005359c7c20 */ /* 0x000fe20008410000 */
[----:B------:R-:W-:Y:S01]  /*2ce0*/  FMUL.FTZ R157, R54, UR5 ;  /* 0x00000005369d7c20 */ /* 0x000fe20008410000 */
[----:B------:R-:W-:Y:S01]  /*2cf0*/  FMUL.FTZ R158, R55, UR5 ;  /* 0x00000005379e7c20 */ /* 0x000fe20008410000 */
[----:B------:R2:W-:Y:S01]  /*2d00*/  MUFU.TANH R155, R52 ;  /* 0x00000034009b7308 */ /* 0x0005e20000002400 */
[-C--:B-1----:R-:W-:Y:S01]  /*2d10*/  HMMA.16816.F32.BF16 R40, R12, R104.reuse, R88 ;  /* 0x000000680c28723c */ /* 0x082fe20000041858 */
[----:B------:R-:W1:Y:S01]  /*2d20*/  LDSM.16.M88.4 R88, [R198+0x1000] ;  /* 0x00100000c658783b */ /* 0x000e620000000200 */
[----:B------:R-:W-:Y:S01]  /*2d30*/  FMUL.FTZ R100, R100, UR5 ;  /* 0x0000000564647c20 */ /* 0x000fe20008410000 */
[----:B------:R-:W-:Y:S01]  /*2d40*/  FMUL.FTZ R101, R101, UR5 ;  /* 0x0000000565657c20 */ /* 0x000fe20008410000 */
[----:B------:R-:W-:Y:S01]  /*2d50*/  FMUL.FTZ R161, R102, UR5 ;  /* 0x0000000566a17c20 */ /* 0x000fe20008410000 */
[----:B------:R-:W-:Y:S01]  /*2d60*/  FMUL.FTZ R162, R103, UR5 ;  /* 0x0000000567a27c20 */ /* 0x000fe20008410000 */
[----:B---3--:R-:W-:Y:S01]  /*2d70*/  HMMA.16816.F32.BF16 R72, R8, R104, R84 ;  /* 0x000000680848723c */ /* 0x008fe20000041854 */
[----:B------:R-:W-:Y:S01]  /*2d80*/  MUFU.TANH R159, R100 ;  /* 0x00000064009f7308 */ /* 0x000fe20000002400 */
[----:B----4-:R-:W-:Y:S04]  /*2d90*/  LDSM.16.M88.4 R116, [R251+0x6000] ;  /* 0x00600000fb74783b */ /* 0x010fe80000000200 */
[-C--:B------:R-:W-:Y:S01]  /*2da0*/  HMMA.16816.F32.BF16 R64, R12, R106.reuse, R64 ;  /* 0x0000006a0c40723c */ /* 0x080fe20000041840 */
[----:B------:R-:W-:Y:S02]  /*2db0*/  LDSM.16.M88.4 R84, [R124+0x6800] ;  /* 0x006800007c54783b */ /* 0x000fe40000000200 */
[----:B------:R3:W-:Y:S03]  /*2dc0*/  MUFU.TANH R160, R101 ;  /* 0x0000006500a07308 */ /* 0x0007e60000002400 */
[----:B--2---:R-:W-:Y:S05]  /*2dd0*/  HMMA.16816.F32.BF16 R52, R8, R106, R28 ;  /* 0x0000006a0834723c */ /* 0x004fea000004181c */
[----:B------:R-:W2:Y:S01]  /*2de0*/  MUFU.TANH R157, R157 ;  /* 0x0000009d009d7308 */ /* 0x000ea20000002400 */
[----:B------:R-:W-:Y:S06]  /*2df0*/  HMMA.16816.F32.BF16 R92, R44, R62, R92 ;  /* 0x0000003e2c5c723c */ /* 0x000fec000004185c */
[-C--:B------:R-:W-:Y:S01]  /*2e00*/  HMMA.16816.F32.BF16 R28, R8, R96.reuse, R76 ;  /* 0x00000060081c723c */ /* 0x080fe2000004184c */
[----:B------:R-:W-:Y:S01]  /*2e10*/  MUFU.TANH R154, R154 ;  /* 0x0000009a009a7308 */ /* 0x000fe20000002400 */
[----:B---3--:R-:W3:Y:S04]  /*2e20*/  LDSM.16.M88.4 R100, [R124+0x6000] ;  /* 0x006000007c64783b */ /* 0x008ee80000000200 */
[----:B------:R-:W-:Y:S03]  /*2e30*/  HMMA.16816.F32.BF16 R80, R12, R96, R80 ;  /* 0x000000600c50723c */ /* 0x000fe60000041850 */
[----:B------:R-:W-:Y:S03]  /*2e40*/  MUFU.TANH R156, R156 ;  /* 0x0000009c009c7308 */ /* 0x000fe60000002400 */
[----:B-1----:R-:W-:Y:S05]  /*2e50*/  HMMA.16816.F32.BF16 R52, R44, R90, R52 ;  /* 0x0000005a2c34723c */ /* 0x002fea0000041834 */
[----:B------:R-:W1:Y:S01]  /*2e60*/  MUFU.TANH R158, R158 ;  /* 0x0000009e009e7308 */ /* 0x000e620000002400 */
[----:B------:R-:W-:Y:S01]  /*2e70*/  HMMA.16816.F32.BF16 R60, R48, R88, R40 ;  /* 0x00000058303c723c */ /* 0x000fe20000041828 */
[----:B------:R-:W-:Y:S01]  /*2e80*/  FMUL.FTZ R92, R92, UR5 ;  /* 0x000000055c5c7c20 */ /* 0x000fe20008410000 */
[----:B------:R-:W-:Y:S01]  /*2e90*/  FMUL.FTZ R93, R93, UR5 ;  /* 0x000000055d5d7c20 */ /* 0x000fe20008410000 */
[----:B------:R-:W-:Y:S01]  /*2ea0*/  FMUL.FTZ R94, R94, UR5 ;  /* 0x000000055e5e7c20 */ /* 0x000fe20008410000 */
[----:B------:R-:W-:-:S02]  /*2eb0*/  FMUL.FTZ R95, R95, UR5 ;  /* 0x000000055f5f7c20 */ /* 0x000fc40008410000 */
[----:B------:R-:W-:Y:S01]  /*2ec0*/  HMMA.16816.F32.BF16 R40, R8, R98, R68 ;  /* 0x000000620828723c */ /* 0x000fe20000041844 */
[----:B------:R4:W5:Y:S01]  /*2ed0*/  LDSM.16.M88.4 R68, [R124+0x7000] ;  /* 0x007000007c44783b */ /* 0x0009620000000200 */
[----:B------:R-:W-:Y:S04]  /*2ee0*/  MUFU.TANH R163, R92 ;  /* 0x0000005c00a37308 */ /* 0x000fe80000002400 */
[----:B------:R-:W-:Y:S04]  /*2ef0*/  HMMA.16816.F32.BF16 R72, R44, R88, R72 ;  /* 0x000000582c48723c */ /* 0x000fe80000041848 */
[----:B------:R-:W-:Y:S02]  /*2f00*/  MUFU.TANH R164, R93 ;  /* 0x0000005d00a47308 */ /* 0x000fe40000002400 */
[----:B------:R-:W-:Y:S01]  /*2f10*/  HMMA.16816.F32.BF16 R64, R48, R90, R64 ;  /* 0x0000005a3040723c */ /* 0x000fe20000041840 */
[----:B------:R-:W-:Y:S01]  /*2f20*/  FMUL.FTZ R52, R52, UR5 ;  /* 0x0000000534347c20 */ /* 0x000fe20008410000 */
[----:B------:R-:W-:Y:S01]  /*2f30*/  FMUL.FTZ R53, R53, UR5 ;  /* 0x0000000535357c20 */ /* 0x000fe20008410000 */
[----:B------:R-:W-:Y:S01]  /*2f40*/  FMUL.FTZ R180, R54, UR5 ;  /* 0x0000000536b47c20 */ /* 0x000fe20008410000 */
[----:B------:R-:W-:-:S02]  /*2f50*/  FMUL.FTZ R179, R55, UR5 ;  /* 0x0000000537b37c20 */ /* 0x000fc40008410000 */
[----:B---3--:R-:W-:Y:S01]  /*2f60*/  HMMA.16816.F32.BF16 R112, R24, R100, RZ ;  /* 0x000000641870723c */ /* 0x008fe200000418ff */
[----:B------:R-:W-:Y:S01]  /*2f70*/  MUFU.TANH R178, R52 ;  /* 0x0000003400b27308 */ /* 0x000fe20000002400 */
[----:B------:R-:W-:Y:S01]  /*2f80*/  FMUL.FTZ R60, R60, UR5 ;  /* 0x000000053c3c7c20 */ /* 0x000fe20008410000 */
[----:B------:R-:W-:Y:S01]  /*2f90*/  FMUL.FTZ R61, R61, UR5 ;  /* 0x000000053d3d7c20 */ /* 0x000fe20008410000 */
[----:B------:R-:W-:Y:S02]  /*2fa0*/  FMUL.FTZ R62, R62, UR5 ;  /* 0x000000053e3e7c20 */ /* 0x000fe40008410000 */
[----:B------:R-:W-:Y:S03]  /*2fb0*/  HMMA.16816.F32.BF16 R28, R44, R128, R28 ;  /* 0x000000802c1c723c */ /* 0x000fe6000004181c */
[----:B------:R3:W-:Y:S03]  /*2fc0*/  MUFU.TANH R177, R53 ;  /* 0x0000003500b17308 */ /* 0x0007e60000002400 */
[----:B------:R-:W-:Y:S01]  /*2fd0*/  FMUL.FTZ R72, R72, UR5 ;  /* 0x0000000548487c20 */ /* 0x000fe20008410000 */
[----:B------:R-:W-:Y:S01]  /*2fe0*/  FMUL.FTZ R73, R73, UR5 ;  /* 0x0000000549497c20 */ /* 0x000fe20008410000 */
[----:B------:R-:W-:Y:S01]  /*2ff0*/  HMMA.16816.F32.BF16 R36, R12, R98, R36 ;  /* 0x000000620c24723c */ /* 0x000fe20000041824 */
[----:B------:R-:W-:Y:S01]  /*3000*/  FMUL.FTZ R176, R74, UR5 ;  /* 0x000000054ab07c20 */ /* 0x000fe20008410000 */
[----:B------:R-:W-:Y:S01]  /*3010*/  FMUL.FTZ R174, R75, UR5 ;  /* 0x000000054bae7c20 */ /* 0x000fe20008410000 */
[----:B------:R-:W-:Y:S01]  /*3020*/  MUFU.TANH R165, R94 ;  /* 0x0000005e00a57308 */ /* 0x000fe20000002400 */
[----:B------:R-:W-:Y:S01]  /*3030*/  FMUL.FTZ R64, R64, UR5 ;  /* 0x0000000540407c20 */ /* 0x000fe20008410000 */
[----:B------:R-:W-:Y:S01]  /*3040*/  FMUL.FTZ R65, R65, UR5 ;  /* 0x0000000541417c20 */ /* 0x000fe20008410000 */
[----:B------:R-:W-:Y:S01]  /*3050*/  FMUL.FTZ R66, R66, UR5 ;  /* 0x0000000542427c20 */ /* 0x000fe20008410000 */
[----:B------:R-:W-:Y:S01]  /*3060*/  FMUL.FTZ R67, R67, UR5 ;  /* 0x0000000543437c20 */ /* 0x000fe20008410000 */
[----:B----4-:R-:W-:Y:S03]  /*3070*/  HMMA.16816.F32.BF16 R124, R48, R128, R80 ;  /* 0x00000080307c723c */ /* 0x010fe60000041850 */
[----:B------:R4:W-:Y:S01]  /*3080*/  MUFU.TANH R166, R95 ;  /* 0x0000005f00a67308 */ /* 0x0009e20000002400 */
[----:B---3--:R-:W3:Y:S02]  /*3090*/  LDSM.16.M88.4 R52, [R247+0x2000] ;  /* 0x00200000f734783b */ /* 0x008ee40000000200 */
[----:B------:R-:W-:Y:S01]  /*30a0*/  HMMA.16816.F32.BF16 R112, R20, R116, R112 ;  /* 0x000000741470723c */ /* 0x000fe20000041870 */
[----:B------:R-:W-:Y:S01]  /*30b0*/  FMUL.FTZ R129, R63, UR5 ;  /* 0x000000053f817c20 */ /* 0x000fe20008410000 */
[----:B------:R-:W-:Y:S01]  /*30c0*/  FMUL.FTZ R28, R28, UR5 ;  /* 0x000000051c1c7c20 */ /* 0x000fe20008410000 */
[----:B------:R-:W-:Y:S01]  /*30d0*/  FMUL.FTZ R29, R29, UR5 ;  /* 0x000000051d1d7c20 */ /* 0x000fe20008410000 */
[----:B------:R-:W-:Y:S01]  /*30e0*/  FMUL.FTZ R236, R31, UR5 ;  /* 0x000000051fec7c20 */ /* 0x000fe20008410000 */
[----:B------:R-:W-:Y:S01]  /*30f0*/  MUFU.TANH R175, R72 ;  /* 0x0000004800af7308 */ /* 0x000fe20000002400 */
[C---:B------:R-:W-:Y:S06]  /*3100*/  HMMA.16816.F32.BF16 R108, R56.reuse, R100, RZ ;  /* 0x00000064386c723c */ /* 0x040fec00000418ff */
[C---:B-----5:R-:W-:Y:S01]  /*3110*/  HMMA.16816.F32.BF16 R76, R56.reuse, R68, RZ ;  /* 0x00000044384c723c */ /* 0x060fe200000418ff */
[----:B------:R5:W-:Y:S05]  /*3120*/  MUFU.TANH R171, R73 ;  /* 0x0000004900ab7308 */ /* 0x000bea0000002400 */
[C---:B----4-:R-:W-:Y:S01]  /*3130*/  HMMA.16816.F32.BF16 R92, R56.reuse, R84, RZ ;  /* 0x00000054385c723c */ /* 0x050fe200000418ff */
[----:B------:R-:W-:Y:S01]  /*3140*/  FMUL.FTZ R231, R125, UR5 ;  /* 0x000000057de77c20 */ /* 0x000fe20008410000 */
[----:B------:R-:W-:Y:S01]  /*3150*/  FMUL.FTZ R125, R126, UR5 ;  /* 0x000000057e7d7c20 */ /* 0x000fe20008410000 */
[----:B------:R-:W-:Y:S01]  /*3160*/  MUFU.TANH R167, R60 ;  /* 0x0000003c00a77308 */ /* 0x000fe20000002400 */
[----:B------:R-:W-:Y:S01]  /*3170*/  FMUL.FTZ R233, R124, UR5 ;  /* 0x000000057ce97c20 */ /* 0x000fe20008410000 */
[----:B------:R-:W-:Y:S01]  /*3180*/  FMUL.FTZ R124, R127, UR5 ;  /* 0x000000057f7c7c20 */ /* 0x000fe20008410000 */
[C---:B------:R-:W-:Y:S05]  /*3190*/  HMMA.16816.F32.BF16 R104, R56.reuse, R102, RZ ;  /* 0x000000663868723c */ /* 0x040fea00000418ff */
[----:B------:R-:W-:Y:S01]  /*31a0*/  MUFU.TANH R168, R61 ;  /* 0x0000003d00a87308 */ /* 0x000fe20000002400 */
[C---:B------:R-:W-:Y:S06]  /*31b0*/  HMMA.16816.F32.BF16 R88, R56.reuse, R86, RZ ;  /* 0x000000563858723c */ /* 0x040fec00000418ff */
[----:B-----5:R-:W-:Y:S01]  /*31c0*/  HMMA.16816.F32.BF16 R72, R56, R70, RZ ;  /* 0x000000463848723c */ /* 0x020fe200000418ff */
[----:B------:R4:W-:Y:S05]  /*31d0*/  MUFU.TANH R169, R62 ;  /* 0x0000003e00a97308 */ /* 0x0009ea0000002400 */
[C---:B------:R-:W-:Y:S03]  /*31e0*/  HMMA.16816.F32.BF16 R96, R24.reuse, R84, RZ ;  /* 0x000000541860723c */ /* 0x040fe600000418ff */
[----:B------:R-:W-:Y:S03]  /*31f0*/  MUFU.TANH R170, R64 ;  /* 0x0000004000aa7308 */ /* 0x000fe60000002400 */
[----:B------:R-:W-:Y:S05]  /*3200*/  HMMA.16816.F32.BF16 R80, R24, R68, RZ ;  /* 0x000000441850723c */ /* 0x000fea00000418ff */
[----:B------:R-:W-:Y:S01]  /*3210*/  MUFU.TANH R128, R65 ;  /* 0x0000004100807308 */ /* 0x000fe20000002400 */
[----:B----4-:R-:W-:Y:S06]  /*3220*/  HMMA.16816.F32.BF16 R60, R56, R120, RZ ;  /* 0x00000078383c723c */ /* 0x010fec00000418ff */
[C---:B------:R-:W-:Y:S01]  /*3230*/  HMMA.16816.F32.BF16 R100, R24.reuse, R102, RZ ;  /* 0x000000661864723c */ /* 0x040fe200000418ff */
[----:B------:R-:W-:Y:S05]  /*3240*/  MUFU.TANH R172, R66 ;  /* 0x0000004200ac7308 */ /* 0x000fea0000002400 */
[C---:B------:R-:W-:Y:S03]  /*3250*/  HMMA.16816.F32.BF16 R84, R24.reuse, R86, RZ ;  /* 0x000000561854723c */ /* 0x040fe600000418ff */
[----:B------:R4:W-:Y:S03]  /*3260*/  MUFU.TANH R173, R67 ;  /* 0x0000004300ad7308 */ /* 0x0009e60000002400 */
[----:B------:R-:W-:Y:S05]  /*3270*/  HMMA.16816.F32.BF16 R68, R24, R70, RZ ;  /* 0x000000461844723c */ /* 0x000fea00000418ff */
[----:B------:R-:W-:Y:S01]  /*3280*/  MUFU.TANH R126, R28 ;  /* 0x0000001c007e7308 */ /* 0x000fe20000002400 */
[----:B------:R-:W-:Y:S06]  /*3290*/  HMMA.16816.F32.BF16 R56, R56, R122, RZ ;  /* 0x0000007a3838723c */ /* 0x000fec00000418ff */
[----:B------:R-:W-:Y:S01]  /*32a0*/  HMMA.16816.F32.BF16 R40, R44, R130, R40 ;  /* 0x000000822c28723c */ /* 0x000fe20000041828 */
[----:B------:R5:W-:Y:S05]  /*32b0*/  MUFU.TANH R229, R29 ;  /* 0x0000001d00e57308 */ /* 0x000bea0000002400 */
[C---:B----4-:R-:W-:Y:S03]  /*32c0*/  HMMA.16816.F32.BF16 R64, R24.reuse, R120, RZ ;  /* 0x000000781840723c */ /* 0x050fe600000418ff */
[----:B------:R-:W4:Y:S03]  /*32d0*/  MUFU.TANH R162, R162 ;  /* 0x000000a200a27308 */ /* 0x000f260000002400 */
[----:B------:R-:W-:Y:S01]  /*32e0*/  HMMA.16816.F32.BF16 R24, R24, R122, RZ ;  /* 0x0000007a1818723c */ /* 0x000fe200000418ff */
[----:B------:R-:W2:Y:S04]  /*32f0*/  LDSM.16.M88.4 R120, [R198+0x2000] ;  /* 0x00200000c678783b */ /* 0x000ea80000000200 */
[----:B------:R-:W-:Y:S01]  /*3300*/  MUFU.TANH R176, R176 ;  /* 0x000000b000b07308 */ /* 0x000fe20000002400 */
[----:B---3--:R-:W-:Y:S06]  /*3310*/  HMMA.16816.F32.BF16 R112, R12, R52, R112 ;  /* 0x000000340c70723c */ /* 0x008fec0000041870 */
[----:B------:R-:W-:Y:S01]  /*3320*/  HMMA.16816.F32.BF16 R36, R48, R130, R36 ;  /* 0x000000823024723c */ /* 0x000fe20000041824 */
[----:B------:R-:W-:Y:S01]  /*3330*/  FMUL.FTZ R40, R40, UR5 ;  /* 0x0000000528287c20 */ /* 0x000fe20008410000 */
[----:B------:R-:W-:Y:S01]  /*3340*/  FMUL.FTZ R41, R41, UR5 ;  /* 0x0000000529297c20 */ /* 0x000fe20008410000 */
[----:B------:R-:W-:Y:S01]  /*3350*/  FMUL.FTZ R222, R42, UR5 ;  /* 0x000000052ade7c20 */ /* 0x000fe20008410000 */
[----:B------:R-:W-:Y:S02]  /*3360*/  MUFU.TANH R129, R129 ;  /* 0x0000008100817308 */ /* 0x000fe40000002400 */
[C---:B------:R-:W-:Y:S06]  /*3370*/  HMMA.16816.F32.BF16 R108, R16.reuse, R116, R108 ;  /* 0x00000074106c723c */ /* 0x040fec000004186c */
[-C--:B------:R-:W-:Y:S01]  /*3380*/  HMMA.16816.F32.BF16 R104, R16, R118.reuse, R104 ;  /* 0x000000761068723c */ /* 0x080fe20000041868 */
[----:B------:R-:W-:Y:S01]  /*3390*/  FMUL.FTZ R116, R30, UR5 ;  /* 0x000000051e747c20 */ /* 0x000fe20008410000 */
[----:B------:R-:W-:Y:S01]  /*33a0*/  MUFU.TANH R117, R40 ;  /* 0x0000002800757308 */ /* 0x000fe20000002400 */
[----:B-----5:R-:W3:Y:S03]  /*33b0*/  LDSM.16.M88.4 R28, [R251+0x6800] ;  /* 0x00680000fb1c783b */ /* 0x020ee60000000200 */
[----:B------:R-:W-:Y:S04]  /*33c0*/  HMMA.16816.F32.BF16 R100, R20, R118, R100 ;  /* 0x000000761464723c */ /* 0x000fe80000041864 */
[----:B------:R5:W-:Y:S02]  /*33d0*/  MUFU.TANH R118, R41 ;  /* 0x0000002900767308 */ /* 0x000be40000002400 */
[----:B------:R-:W-:Y:S01]  /*33e0*/  FMUL.FTZ R36, R36, UR5 ;  /* 0x0000000524247c20 */ /* 0x000fe20008410000 */
[----:B------:R-:W-:Y:S01]  /*33f0*/  FMUL.FTZ R37, R37, UR5 ;  /* 0x0000000525257c20 */ /* 0x000fe20008410000 */
[----:B------:R-:W-:Y:S01]  /*3400*/  FMUL.FTZ R119, R43, UR5 ;  /* 0x000000052b777c20 */ /* 0x000fe20008410000 */
[----:B------:R-:W-:Y:S01]  /*3410*/  FMUL.FTZ R220, R38, UR5 ;  /* 0x0000000526dc7c20 */ /* 0x000fe20008410000 */
[----:B------:R-:W-:Y:S01]  /*3420*/  FMUL.FTZ R218, R39, UR5 ;  /* 0x0000000527da7c20 */ /* 0x000fe20008410000 */
[----:B--2---:R-:W-:Y:S01]  /*3430*/  HMMA.16816.F32.BF16 R112, R48, R120, R112 ;  /* 0x000000783070723c */ /* 0x004fe20000041870 */
[----:B------:R-:W-:Y:S05]  /*3440*/  MUFU.TANH R237, R36 ;  /* 0x0000002400ed7308 */ /* 0x000fea0000002400 */
[C---:B------:R-:W-:Y:S03]  /*3450*/  HMMA.16816.F32.BF16 R108, R8.reuse, R52, R108 ;  /* 0x00000034086c723c */ /* 0x040fe6000004186c */
[----:B------:R2:W-:Y:S01]  /*3460*/  MUFU.TANH R235, R37 ;  /* 0x0000002500eb7308 */ /* 0x0005e20000002400 */
[----:B-----5:R-:W5:Y:S02]  /*3470*/  LDSM.16.M88.4 R40, [R247+0x2800] ;  /* 0x00280000f728783b */ /* 0x020f640000000200 */
[-C--:B------:R-:W-:Y:S05]  /*3480*/  HMMA.16816.F32.BF16 R104, R8, R54.reuse, R104 ;  /* 0x000000360868723c */ /* 0x080fea0000041868 */
[----:B------:R-:W4:Y:S01]  /*3490*/  MUFU.TANH R174, R174 ;  /* 0x000000ae00ae7308 */ /* 0x000f220000002400 */
[----:B------:R-:W-:Y:S01]  /*34a0*/  HMMA.16816.F32.BF16 R100, R12, R54, R100 ;  /* 0x000000360c64723c */ /* 0x000fe20000041864 */
[----:B------:R-:W1:Y:S05]  /*34b0*/  LDSM.16.M88.4 R52, [R251+0x7800] ;  /* 0x00780000fb34783b */ /* 0x000e6a0000000200 */
[----:B------:R-:W-:Y:S01]  /*34c0*/  FMUL.FTZ R112, R112, UR5 ;  /* 0x0000000570707c20 */ /* 0x000fe20008410000 */
[----:B------:R-:W-:Y:S01]  /*34d0*/  FMUL.FTZ R113, R113, UR5 ;  /* 0x0000000571717c20 */ /* 0x000fe20008410000 */
[----:B--2---:R-:W2:Y:S01]  /*34e0*/  LDSM.16.M88.4 R36, [R251+0x7000] ;  /* 0x00700000fb24783b */ /* 0x004ea20000000200 */
[----:B---3--:R-:W-:Y:S01]  /*34f0*/  HMMA.16816.F32.BF16 R92, R16, R28, R92 ;  /* 0x0000001c105c723c */ /* 0x008fe2000004185c */
[----:B------:R-:W-:Y:S01]  /*3500*/  MUFU.TANH R223, R112 ;  /* 0x0000007000df7308 */ /* 0x000fe20000002400 */
[----:B------:R-:W-:Y:S01]  /*3510*/  FMUL.FTZ R216, R114, UR5 ;  /* 0x0000000572d87c20 */ /* 0x000fe20008410000 */
[----:B------:R-:W-:-:S03]  /*3520*/  FMUL.FTZ R214, R115, UR5 ;  /* 0x0000000573d67c20 */ /* 0x000fc60008410000 */
[----:B------:R-:W-:Y:S03]  /*3530*/  HMMA.16816.F32.BF16 R96, R20, R28, R96 ;  /* 0x0000001c1460723c */ /* 0x000fe60000041860 */
[----:B------:R3:W-:Y:S03]  /*3540*/  MUFU.TANH R227, R113 ;  /* 0x0000007100e37308 */ /* 0x0007e60000002400 */
[-C--:B------:R-:W-:Y:S05]  /*3550*/  HMMA.16816.F32.BF16 R88, R16, R30.reuse, R88 ;  /* 0x0000001e1058723c */ /* 0x080fea0000041858 */
[----:B------:R-:W-:Y:S01]  /*3560*/  MUFU.TANH R220, R220 ;  /* 0x000000dc00dc7308 */ /* 0x000fe20000002400 */
[----:B------:R-:W-:Y:S01]  /*3570*/  HMMA.16816.F32.BF16 R84, R20, R30, R84 ;  /* 0x0000001e1454723c */ /* 0x000fe20000041854 */
[----:B------:R-:W-:Y:S05]  /*3580*/  LDSM.16.M88.4 R28, [R247+0x3800] ;  /* 0x00380000f71c783b */ /* 0x000fea0000000200 */
[-C--:B-----5:R-:W-:Y:S01]  /*3590*/  HMMA.16816.F32.BF16 R92, R8, R40.reuse, R92 ;  /* 0x00000028085c723c */ /* 0x0a0fe2000004185c */
[----:B------:R-:W5:Y:S01]  /*35a0*/  MUFU.TANH R222, R222 ;  /* 0x000000de00de7308 */ /* 0x000f620000002400 */
[----:B---3--:R-:W3:Y:S04]  /*35b0*/  LDSM.16.M88.4 R112, [R198+0x2800] ;  /* 0x00280000c670783b */ /* 0x008ee80000000200 */
[----:B------:R-:W-:Y:S03]  /*35c0*/  HMMA.16816.F32.BF16 R96, R12, R40, R96 ;  /* 0x000000280c60723c */ /* 0x000fe60000041860 */
[----:B------:R-:W5:Y:S03]  /*35d0*/  MUFU.TANH R180, R180 ;  /* 0x000000b400b47308 */ /* 0x000f660000002400 */
[C---:B-1----:R-:W-:Y:S05]  /*35e0*/  HMMA.16816.F32.BF16 R60, R16.reuse, R52, R60 ;  /* 0x00000034103c723c */ /* 0x042fea000004183c */
[----:B------:R-:W-:Y:S01]  /*35f0*/  MUFU.TANH R233, R233 ;  /* 0x000000e900e97308 */ /* 0x000fe20000002400 */
[C---:B--2---:R-:W-:Y:S06]  /*3600*/  HMMA.16816.F32.BF16 R76, R16.reuse, R36, R76 ;  /* 0x00000024104c723c */ /* 0x044fec000004184c */
[C---:B------:R-:W-:Y:S01]  /*3610*/  HMMA.16816.F32.BF16 R72, R16.reuse, R38, R72 ;  /* 0x000000261048723c */ /* 0x040fe20000041848 */
[----:B------:R-:W-:Y:S05]  /*3620*/  MUFU.TANH R125, R125 ;  /* 0x0000007d007d7308 */ /* 0x000fea0000002400 */
[----:B------:R-:W-:Y:S01]  /*3630*/  HMMA.16816.F32.BF16 R56, R16, R54, R56 ;  /* 0x000000361038723c */ /* 0x000fe20000041838 */
[----:B------:R-:W1:Y:S02]  /*3640*/  LDSM.16.M88.4 R16, [R247+0x3000] ;  /* 0x00300000f710783b */ /* 0x000e640000000200 */
[----:B------:R-:W2:Y:S03]  /*3650*/  MUFU.TANH R116, R116 ;  /* 0x0000007400747308 */ /* 0x000ea60000002400 */
[C---:B------:R-:W-:Y:S05]  /*3660*/  HMMA.16816.F32.BF16 R80, R20.reuse, R36, R80 ;  /* 0x000000241450723c */ /* 0x040fea0000041850 */
[----:B------:R-:W2:Y:S01]  /*3670*/  MUFU.TANH R161, R161 ;  /* 0x000000a100a17308 */ /* 0x000ea20000002400 */
[C---:B------:R-:W-:Y:S06]  /*3680*/  HMMA.16816.F32.BF16 R64, R20.reuse, R52, R64 ;  /* 0x000000341440723c */ /* 0x040fec0000041840 */
[C---:B------:R-:W-:Y:S01]  /*3690*/  HMMA.16816.F32.BF16 R68, R20.reuse, R38, R68 ;  /* 0x000000261444723c */ /* 0x040fe20000041844 */
[----:B------:R-:W2:Y:S05]  /*36a0*/  MUFU.TANH R179, R179 ;  /* 0x000000b300b37308 */ /* 0x000eaa0000002400 */
[----:B------:R-:W-:Y:S03]  /*36b0*/  HMMA.16816.F32.BF16 R24, R20, R54, R24 ;  /* 0x000000361418723c */ /* 0x000fe60000041818 */
[----:B------:R-:W-:Y:S03]  /*36c0*/  MUFU.TANH R231, R231 ;  /* 0x000000e700e77308 */ /* 0x000fe60000002400 */
[----:B---3--:R-:W-:Y:S01]  /*36d0*/  HMMA.16816.F32.BF16 R92, R44, R112, R92 ;  /* 0x000000702c5c723c */ /* 0x008fe2000004185c */
[----:B------:R-:W-:-:S04]  /*36e0*/  IMAD.SHL.U32 R20, R135, 0x2, RZ ;  /* 0x0000000287147824 */ /* 0x000fc800078e00ff */
[----:B------:R-:W-:Y:S01]  /*36f0*/  MUFU.TANH R124, R124 ;  /* 0x0000007c007c7308 */ /* 0x000fe20000002400 */
[----:B------:R-:W-:Y:S01]  /*3700*/  LOP3.LUT R20, R20, 0x6, RZ, 0xc0, !PT ;  /* 0x0000000614147812 */ /* 0x000fe200078ec0ff */
[----:B------:R-:W-:Y:S03]  /*3710*/  HMMA.16816.F32.BF16 R88, R8, R42, R88 ;  /* 0x0000002a0858723c */ /* 0x000fe60000041858 */
[----:B------:R-:W-:-:S03]  /*3720*/  LEA R21, R133, R20, 0x7 ;  /* 0x0000001485157211 */ /* 0x000fc600078e38ff */
[C---:B-1----:R-:W-:Y:S01]  /*3730*/  HMMA.16816.F32.BF16 R76, R8.reuse, R16, R76 ;  /* 0x00000010084c723c */ /* 0x042fe2000004184c */
[CC--:B------:R-:W-:Y:S01]  /*3740*/  ISETP.GE.AND P0, PT, R21.reuse, R132.reuse, PT ;  /* 0x000000841500720c */ /* 0x0c0fe20003f06270 */
[C---:B------:R-:W-:Y:S01]  /*3750*/  VIADD R23, R21.reuse, 0x8 ;  /* 0x0000000815177836 */ /* 0x040fe20000000000 */
[----:B------:R-:W1:Y:S01]  /*3760*/  MUFU.TANH R236, R236 ;  /* 0x000000ec00ec7308 */ /* 0x000e620000002400 */
[----:B------:R-:W-:Y:S01]  /*3770*/  VIADD R37, R21, 0x1 ;  /* 0x0000000115257836 */ /* 0x000fe20000000000 */
[----:B------:R-:W-:Y:S01]  /*3780*/  FSEL R192, R137, -INF , !P0 ;  /* 0xff80000089c07808 */ /* 0x000fe20004000000 */
[----:B------:R-:W-:Y:S01]  /*3790*/  HMMA.16816.F32.BF16 R60, R8, R28, R60 ;  /* 0x0000001c083c723c */ /* 0x000fe2000004183c */
[-C--:B------:R-:W-:Y:S01]  /*37a0*/  ISETP.GE.AND P6, PT, R23, R132.reuse, PT ;  /* 0x000000841700720c */ /* 0x080fe20003fc6270 */
[----:B------:R-:W-:Y:S01]  /*37b0*/  VIADD R23, R21, 0x10 ;  /* 0x0000001015177836 */ /* 0x000fe20000000000 */
[----:B------:R-:W-:Y:S01]  /*37c0*/  ISETP.GE.AND P1, PT, R37, R132, PT ;  /* 0x000000842500720c */ /* 0x000fe20003f26270 */
[----:B------:R-:W-:-:S02]  /*37d0*/  VIADD R37, R21, 0x9 ;  /* 0x0000000915257836 */ /* 0x000fc40000000000 */
[----:B------:R-:W-:Y:S01]  /*37e0*/  FMUL.FTZ R212, R94, UR5 ;  /* 0x000000055ed47c20 */ /* 0x000fe20008410000 */
[C---:B------:R-:W-:Y:S01]  /*37f0*/  HMMA.16816.F32.BF16 R72, R8.reuse, R18, R72 ;  /* 0x000000120848723c */ /* 0x040fe20000041848 */
[----:B------:R-:W-:Y:S01]  /*3800*/  FSEL R22, R149, -INF , !P6 ;  /* 0xff80000095167808 */ /* 0x000fe20007000000 */
[----:B------:R-:W-:Y:S01]  /*3810*/  MUFU.TANH R218, R218 ;  /* 0x000000da00da7308 */ /* 0x000fe20000002400 */
[----:B------:R-:W-:Y:S01]  /*3820*/  FSEL R149, R147, -INF , !P6 ;  /* 0xff80000093957808 */ /* 0x000fe20007000000 */
[----:B------:R-:W-:Y:S01]  /*3830*/  FMUL.FTZ R92, R92, UR5 ;  /* 0x000000055c5c7c20 */ /* 0x000fe20008410000 */
[----:B------:R-:W-:Y:S01]  /*3840*/  FSEL R94, R145, -INF , !P6 ;  /* 0xff800000915e7808 */ /* 0x000fe20007000000 */
[----:B------:R-:W-:Y:S01]  /*3850*/  HMMA.16816.F32.BF16 R56, R8, R30, R56 ;  /* 0x0000001e0838723c */ /* 0x000fe20000041838 */
[----:B------:R-:W-:Y:S01]  /*3860*/  FSEL R143, R143, -INF , !P6 ;  /* 0xff8000008f8f7808 */ /* 0x000fe20007000000 */
[----:B------:R-:W-:Y:S01]  /*3870*/  FMUL.FTZ R93, R93, UR5 ;  /* 0x000000055d5d7c20 */ /* 0x000fe20008410000 */
[-C--:B------:R-:W-:Y:S01]  /*3880*/  ISETP.GE.AND P5, PT, R37, R132.reuse, PT ;  /* 0x000000842500720c */ /* 0x080fe20003fa6270 */
[C---:B------:R-:W-:Y:S01]  /*3890*/  VIADD R37, R21.reuse, 0x11 ;  /* 0x0000001115257836 */ /* 0x040fe20000000000 */
[----:B------:R-:W-:Y:S01]  /*38a0*/  FSEL R194, R138, -INF , !P1 ;  /* 0xff8000008ac27808 */ /* 0x000fe20004800000 */
[C---:B------:R-:W-:Y:S01]  /*38b0*/  HMMA.16816.F32.BF16 R84, R12.reuse, R42, R84 ;  /* 0x0000002a0c54723c */ /* 0x040fe20000041854 */
[----:B------:R-:W-:Y:S01]  /*38c0*/  VIADD R9, R21, 0x21 ;  /* 0x0000002115097836 */ /* 0x000fe20000000000 */
[----:B------:R-:W-:Y:S01]  /*38d0*/  FSEL R138, R150, -INF , !P5 ;  /* 0xff800000968a7808 */ /* 0x000fe20006800000 */
[----:B------:R-:W3:Y:S01]  /*38e0*/  MUFU.TANH R119, R119 ;  /* 0x0000007700777308 */ /* 0x000ee20000002400 */
[----:B------:R-:W-:Y:S01]  /*38f0*/  FSEL R181, R148, -INF , !P5 ;  /* 0xff80000094b57808 */ /* 0x000fe20006800000 */
[----:B------:R-:W-:Y:S01]  /*3900*/  FMUL.FTZ R95, R95, UR5 ;  /* 0x000000055f5f7c20 */ /* 0x000fe20008410000 */
[-C--:B------:R-:W-:Y:S01]  /*3910*/  ISETP.GE.AND P6, PT, R9, R132.reuse, PT ;  /* 0x000000840900720c */ /* 0x080fe20003fc6270 */
[----:B------:R-:W-:Y:S01]  /*3920*/  VIADD R9, R21, 0x28 ;  /* 0x0000002815097836 */ /* 0x000fe20000000000 */
[----:B------:R-:W-:Y:S01]  /*3930*/  FSEL R133, R146, -INF , !P5 ;  /* 0xff80000092857808 */ /* 0x000fe20006800000 */
[----:B------:R-:W-:Y:S01]  /*3940*/  HMMA.16816.F32.BF16 R80, R12, R16, R80 ;  /* 0x000000100c50723c */ /* 0x000fe20000041850 */
[----:B------:R-:W-:Y:S01]  /*3950*/  FSEL R183, R144, -INF , !P5 ;  /* 0xff80000090b77808 */ /* 0x000fe20006800000 */
[----:B------:R-:W1:Y:S01]  /*3960*/  MUFU.TANH R216, R216 ;  /* 0x000000d800d87308 */ /* 0x000e620000002400 */
[----:B------:R-:W-:-:S02]  /*3970*/  ISETP.GE.AND P5, PT, R9, R132, PT ;  /* 0x000000840900720c */ /* 0x000fc40003fa6270 */
[----:B------:R-:W4:Y:S01]  /*3980*/  LDSM.16.M88.4 R8, [R198+0x3000] ;  /* 0x00300000c608783b */ /* 0x000f220000000200 */
[----:B------:R-:W-:Y:S01]  /*3990*/  ISETP.GE.AND P4, PT, R23, R132, PT ;  /* 0x000000841700720c */ /* 0x000fe20003f86270 */
[----:B------:R-:W-:Y:S01]  /*39a0*/  VIADD R17, R21, 0x29 ;  /* 0x0000002915117836 */ /* 0x000fe20000000000 */
[----:B------:R-:W-:Y:S01]  /*39b0*/  FSEL R137, R140, -INF , !P1 ;  /* 0xff8000008c897808 */ /* 0x000fe20004800000 */
[----:B------:R-:W-:Y:S01]  /*39c0*/  HMMA.16816.F32.BF16 R68, R12, R18, R68 ;  /* 0x000000120c44723c */ /* 0x000fe20000041844 */
[----:B------:R-:W-:Y:S01]  /*39d0*/  FSEL R140, R157, -INF , !P4 ;  /* 0xff8000009d8c7808 */ /* 0x000fe20006000000 */
[----:B------:R-:W1:Y:S01]  /*39e0*/  MUFU.TANH R214, R214 ;  /* 0x000000d600d67308 */ /* 0x000e620000002400 */
[----:B------:R-:W-:Y:S02]  /*39f0*/  FSEL R155, R155, -INF , !P4 ;  /* 0xff8000009b9b7808 */ /* 0x000fe40006000000 */
[----:B------:R-:W-:Y:S01]  /*3a00*/  FSEL R144, R153, -INF , !P4 ;  /* 0xff80000099907808 */ /* 0x000fe20006000000 */
[----:B------:R-:W-:Y:S01]  /*3a10*/  HMMA.16816.F32.BF16 R96, R48, R112, R96 ;  /* 0x000000703060723c */ /* 0x000fe20000041860 */
[----:B------:R-:W-:-:S02]  /*3a20*/  FSEL R147, R151, -INF , !P4 ;  /* 0xff80000097937808 */ /* 0x000fc40006000000 */
[-C--:B------:R-:W-:Y:S01]  /*3a30*/  ISETP.GE.AND P4, PT, R17, R132.reuse, PT ;  /* 0x000000841100720c */ /* 0x080fe20003f86270 */
[----:B------:R1:W1:Y:S01]  /*3a40*/  MUFU.TANH R211, R92 ;  /* 0x0000005c00d37308 */ /* 0x0002620000002400 */
[----:B------:R-:W-:Y:S01]  /*3a50*/  ISETP.GE.AND P3, PT, R37, R132, PT ;  /* 0x000000842500720c */ /* 0x000fe20003f66270 */
[----:B------:R-:W-:Y:S01]  /*3a60*/  HMMA.16816.F32.BF16 R84, R48, R114, R84 ;  /* 0x000000723054723c */ /* 0x000fe20000041854 */
[C---:B------:R-:W-:Y:S01]  /*3a70*/  IADD3 R17, R21.reuse, 0x30, RZ ;  /* 0x0000003015117810 */ /* 0x040fe20007ffe0ff */
[----:B------:R-:W-:Y:S01]  /*3a80*/  VIADD R37, R21, 0x19 ;  /* 0x0000001915257836 */ /* 0x000fe20000000000 */
[----:B------:R-:W-:Y:S02]  /*3a90*/  FSEL R158, R158, -INF , !P3 ;  /* 0xff8000009e9e7808 */ /* 0x000fe40005800000 */
[----:B------:R-:W-:Y:S01]  /*3aa0*/  FSEL R151, R156, -INF , !P3 ;  /* 0xff8000009c977808 */ /* 0x000fe20005800000 */
[----:B------:R-:W-:Y:S01]  /*3ab0*/  HMMA.16816.F32.BF16 R108, R44, R120, R108 ;  /* 0x000000782c6c723c */ /* 0x000fe2000004186c */
[----:B------:R-:W-:Y:S01]  /*3ac0*/  FSEL R146, R154, -INF , !P3 ;  /* 0xff8000009a927808 */ /* 0x000fe20005800000 */
[----:B------:R1:W1:Y:S01]  /*3ad0*/  MUFU.TANH R209, R93 ;  /* 0x0000005d00d17308 */ /* 0x0002620000002400 */
[----:B------:R-:W-:-:S02]  /*3ae0*/  FSEL R145, R152, -INF , !P3 ;  /* 0xff80000098917808 */ /* 0x000fc40005800000 */
[----:B------:R-:W-:Y:S01]  /*3af0*/  ISETP.GE.AND P3, PT, R17, R132, PT ;  /* 0x000000841100720c */ /* 0x000fe20003f66270 */
[----:B------:R-:W-:Y:S01]  /*3b00*/  HMMA.16816.F32.BF16 R104, R44, R122, R104 ;  /* 0x0000007a2c68723c */ /* 0x000fe20000041868 */
[----:B------:R-:W2:Y:S01]  /*3b10*/  LDSM.16.M88.4 R16, [R198+0x3800] ;  /* 0x00380000c610783b */ /* 0x000ea20000000200 */
[----:B------:R-:W-:Y:S01]  /*3b20*/  IADD3 R23, R21, 0x18, RZ ;  /* 0x0000001815177810 */ /* 0x000fe20007ffe0ff */
[----:B------:R-:W-:-:S04]  /*3b30*/  DEPBAR.LE SB0, 0x0 ;  /* 0x000080000000791a */ /* 0x000fc80000000000 */
[C---:B------:R-:W-:Y:S01]  /*3b40*/  HMMA.16816.F32.BF16 R100, R48.reuse, R122, R100 ;  /* 0x0000007a3064723c */ /* 0x040fe20000041864 */
[-C--:B------:R-:W-:Y:S01]  /*3b50*/  ISETP.GE.AND P2, PT, R23, R132.reuse, PT ;  /* 0x000000841700720c */ /* 0x080fe20003f46270 */
[----:B------:R-:W-:Y:S01]  /*3b60*/  FMUL.FTZ R131, R96, UR5 ;  /* 0x0000000560837c20 */ /* 0x000fe20008410000 */
[----:B------:R-:W-:Y:S01]  /*3b70*/  FSEL R20, R141, -INF , !P0 ;  /* 0xff8000008d147808 */ /* 0x000fe20004000000 */
[----:B------:R-:W-:Y:S01]  /*3b80*/  FMUL.FTZ R96, R97, UR5 ;  /* 0x0000000561607c20 */ /* 0x000fe20008410000 */
[----:B------:R-:W-:Y:S01]  /*3b90*/  FSEL R139, R139, -INF , !P0 ;  /* 0xff8000008b8b7808 */ /* 0x000fe20004000000 */
[----:B----4-:R-:W-:Y:S01]  /*3ba0*/  HMMA.16816.F32.BF16 R80, R48, R8, R80 ;  /* 0x000000083050723c */ /* 0x010fe20000041850 */
[----:B------:R-:W-:Y:S01]  /*3bb0*/  FSEL R23, R0, -INF , !P0 ;  /* 0xff80000000177808 */ /* 0x000fe20004000000 */
[----:B------:R-:W-:Y:S01]  /*3bc0*/  FMUL.FTZ R0, R85, UR5 ;  /* 0x0000000555007c20 */ /* 0x000fe20008410000 */
[-C--:B------:R-:W-:Y:S01]  /*3bd0*/  ISETP.GE.AND P0, PT, R37, R132.reuse, PT ;  /* 0x000000842500720c */ /* 0x080fe20003f06270 */
[----:B------:R-:W-:Y:S01]  /*3be0*/  VIADD R37, R21, 0x20 ;  /* 0x0000002015257836 */ /* 0x000fe20000000000 */
[----:B------:R-:W-:Y:S01]  /*3bf0*/  FSEL R142, R142, -INF , !P1 ;  /* 0xff8000008e8e7808 */ /* 0x000fe20004800000 */
[----:B------:R-:W-:Y:S01]  /*3c00*/  HMMA.16816.F32.BF16 R88, R44, R114, R88 ;  /* 0x000000722c58723c */ /* 0x000fe20000041858 */
[----:B------:R-:W-:Y:S01]  /*3c10*/  FSEL R162, R162, -INF , !P0 ;  /* 0xff800000a2a27808 */ /* 0x000fe20004000000 */
[----:B------:R-:W-:Y:S01]  /*3c20*/  FMUL.FTZ R108, R108, UR5 ;  /* 0x000000056c6c7c20 */ /* 0x000fe20008410000 */
[----:B------:R-:W-:Y:S01]  /*3c30*/  FSEL R135, R160, -INF , !P0 ;  /* 0xff800000a0877808 */ /* 0x000fe20004000000 */
[----:B------:R-:W-:Y:S01]  /*3c40*/  FMUL.FTZ R109, R109, UR5 ;  /* 0x000000056d6d7c20 */ /* 0x000fe20008410000 */
[----:B------:R-:W-:Y:S01]  /*3c50*/  FSEL R141, R2, -INF , !P1 ;  /* 0xff800000028d7808 */ /* 0x000fe20004800000 */
[C---:B------:R-:W-:Y:S01]  /*3c60*/  HMMA.16816.F32.BF16 R64, R12.reuse, R28, R64 ;  /* 0x0000001c0c40723c */ /* 0x040fe20000041840 */
[-C--:B------:R-:W-:Y:S01]  /*3c70*/  ISETP.GE.AND P1, PT, R37, R132.reuse, PT ;  /* 0x000000842500720c */ /* 0x080fe20003f26270 */
[----:B------:R-:W-:Y:S01]  /*3c80*/  FMUL.FTZ R2, R86, UR5 ;  /* 0x0000000556027c20 */ /* 0x000fe20008410000 */
[----:B------:R-:W-:Y:S01]  /*3c90*/  FSEL R240, R174, -INF , !P6 ;  /* 0xff800000aef07808 */ /* 0x000fe20007000000 */
[----:B------:R-:W-:Y:S01]  /*3ca0*/  FMUL.FTZ R110, R110, UR5 ;  /* 0x000000056e6e7c20 */ /* 0x000fe20008410000 */
        /* <DEDUP_REMOVED lines=8> */
[----:B------:R-:W-:Y:S01]  /*3d30*/  VIADD R15, R21, 0x38 ;  /* 0x00000038150f7836 */ /* 0x000fe20000000000 */
[----:B------:R-:W-:Y:S01]  /*3d40*/  FSEL R12, R166, -INF , !P0 ;  /* 0xff800000a60c7808 */ /* 0x000fe20004000000 */
[----:B------:R-:W-:Y:S01]  /*3d50*/  FMUL.FTZ R101, R101, UR5 ;  /* 0x0000000565657c20 */ /* 0x000fe20008410000 */
[----:B------:R-:W-:Y:S01]  /*3d60*/  FSEL R13, R164, -INF , !P0 ;  /* 0xff800000a40d7808 */ /* 0x000fe20004000000 */
[----:B------:R-:W-:Y:S01]  /*3d70*/  FMUL.FTZ R102, R102, UR5 ;  /* 0x0000000566667c20 */ /* 0x000fe20008410000 */
[----:B------:R-:W-:Y:S01]  /*3d80*/  ISETP.GE.AND P0, PT, R15, R132, PT ;  /* 0x000000840f00720c */ /* 0x000fe20003f06270 */
[C---:B------:R-:W-:Y:S01]  /*3d90*/  VIADD R15, R21.reuse, 0x39 ;  /* 0x00000039150f7836 */ /* 0x040fe20000000000 */
[----:B------:R-:W-:Y:S01]  /*3da0*/  HMMA.16816.F32.BF16 R72, R44, R10, R72 ;  /* 0x0000000a2c48723c */ /* 0x000fe20000041848 */
[----:B------:R-:W-:-:S02]  /*3db0*/  VIADD R9, R21, 0x40 ;  /* 0x0000004015097836 */ /* 0x000fc40000000000 */
[----:B------:R-:W-:Y:S01]  /*3dc0*/  FMUL.FTZ R8, R81, UR5 ;  /* 0x0000000551087c20 */ /* 0x000fe20008410000 */
[----:B------:R-:W-:Y:S01]  /*3dd0*/  FSEL R53, R171, -INF , !P6 ;  /* 0xff800000ab357808 */ /* 0x000fe20007000000 */
[----:B------:R-:W-:Y:S01]  /*3de0*/  FMUL.FTZ R103, R103, UR5 ;  /* 0x0000000567677c20 */ /* 0x000fe20008410000 */
[-C--:B------:R-:W-:Y:S01]  /*3df0*/  ISETP.GE.AND P1, PT, R15, R132.reuse, PT ;  /* 0x000000840f00720c */ /* 0x080fe20003f26270 */
[----:B------:R-:W-:Y:S01]  /*3e00*/  HMMA.16816.F32.BF16 R68, R48, R10, R68 ;  /* 0x0000000a3044723c */ /* 0x000fe20000041844 */
[----:B------:R-:W-:Y:S01]  /*3e10*/  FSEL R246, R129, -INF , !P6 ;  /* 0xff80000081f67808 */ /* 0x000fe20007000000 */
[----:B------:R-:W-:Y:S01]  /*3e20*/  FMUL.FTZ R104, R104, UR5 ;  /* 0x0000000568687c20 */ /* 0x000fe20008410000 */
[----:B------:R-:W-:Y:S01]  /*3e30*/  FSEL R55, R168, -INF , !P6 ;  /* 0xff800000a8377808 */ /* 0x000fe20007000000 */
[----:B------:R-:W-:Y:S01]  /*3e40*/  FMUL.FTZ R105, R105, UR5 ;  /* 0x0000000569697c20 */ /* 0x000fe20008410000 */
        /* <DEDUP_REMOVED lines=10> */
[----:B------:R-:W-:Y:S01]  /*3ef0*/  ISETP.GE.AND P6, PT, R9, R132, PT ;  /* 0x000000840900720c */ /* 0x000fe20003fc6270 */
[----:B------:R-:W-:-:S02]  /*3f00*/  VIADD R15, R21, 0x41 ;  /* 0x00000041150f7836 */ /* 0x000fc40000000000 */
[----:B------:R-:W-:Y:S01]  /*3f10*/  FMUL.FTZ R91, R91, UR5 ;  /* 0x000000055b5b7c20 */ /* 0x000fe20008410000 */
[----:B------:R-:W-:Y:S01]  /*3f20*/  FMUL.FTZ R80, R80, UR5 ;  /* 0x0000000550507c20 */ /* 0x000fe20008410000 */
[----:B------:R-:W-:Y:S01]  /*3f30*/  FMUL.FTZ R82, R82, UR5 ;  /* 0x0000000552527c20 */ /* 0x000fe20008410000 */
[----:B-----5:R-:W-:Y:S01]  /*3f40*/  FSEL R222, R222, -INF , !P0 ;  /* 0xff800000dede7808 */ /* 0x020fe20004000000 */
[----:B------:R4:W1:Y:S01]  /*3f50*/  MUFU.TANH R217, R108 ;  /* 0x0000006c00d97308 */ /* 0x0008620000002400 */
[----:B------:R-:W-:Y:S01]  /*3f60*/  FSEL R43, R117, -INF , !P0 ;  /* 0xff800000752b7808 */ /* 0x000fe20004000000 */
[C---:B------:R-:W-:Y:S01]  /*3f70*/  VIADD R11, R21.reuse, 0x50 ;  /* 0x00000050150b7836 */ /* 0x040fe20000000000 */
[----:B------:R-:W-:Y:S01]  /*3f80*/  FSEL R220, R220, -INF , !P0 ;  /* 0xff800000dcdc7808 */ /* 0x000fe20004000000 */
[----:B------:R-:W-:Y:S01]  /*3f90*/  VIADD R29, R21, 0x31 ;  /* 0x00000031151d7836 */ /* 0x000fe20000000000 */
[----:B------:R-:W-:Y:S01]  /*3fa0*/  FSEL R237, R237, -INF , !P0 ;  /* 0xff800000eded7808 */ /* 0x000fe20004000000 */
[----:B--2---:R-:W-:Y:S01]  /*3fb0*/  HMMA.16816.F32.BF16 R60, R44, R16, R60 ;  /* 0x000000102c3c723c */ /* 0x004fe2000004183c */
[----:B------:R-:W-:Y:S01]  /*3fc0*/  ISETP.GE.AND P0, PT, R132, 0x81, PT ;  /* 0x000000818400780c */ /* 0x000fe20003f06270 */
[----:B------:R4:W2:Y:S01]  /*3fd0*/  MUFU.TANH R225, R109 ;  /* 0x0000006d00e17308 */ /* 0x0008a20000002400 */
[----:B------:R-:W-:-:S02]  /*3fe0*/  P2R R9, PR, RZ, 0x40 ;  /* 0x00000040ff097803 */ /* 0x000fc40000000000 */
[----:B------:R-:W-:Y:S01]  /*3ff0*/  ISETP.GE.AND P6, PT, R15, R132, PT ;  /* 0x000000840f00720c */ /* 0x000fe20003fc6270 */
[----:B------:R-:W-:Y:S01]  /*4000*/  HMMA.16816.F32.BF16 R56, R44, R18, R56 ;  /* 0x000000122c38723c */ /* 0x000fe20000041838 */
[----:B------:R-:W-:Y:S02]  /*4010*/  IADD3 R15, R21, 0x48, RZ ;  /* 0x00000048150f7810 */ /* 0x000fe40007ffe0ff */
[----:B------:R-:W-:Y:S01]  /*4020*/  FSEL R244, R180, -INF , !P5 ;  /* 0xff800000b4f47808 */ /* 0x000fe20006800000 */
[----:B------:R4:W1:Y:S01]  /*4030*/  MUFU.TANH R234, R110 ;  /* 0x0000006e00ea7308 */ /* 0x0008620000002400 */
[----:B------:R-:W-:Y:S01]  /*4040*/  FSEL R239, R178, -INF , !P5 ;  /* 0xff800000b2ef7808 */ /* 0x000fe20006800000 */
[----:B------:R-:W-:Y:S01]  /*4050*/  HMMA.16816.F32.BF16 R64, R48, R16, R64 ;  /* 0x000000103040723c */ /* 0x000fe20000041840 */
[----:B------:R-:W-:Y:S02]  /*4060*/  FSEL R52, R172, -INF , !P5 ;  /* 0xff800000ac347808 */ /* 0x000fe40006800000 */
[----:B------:R-:W-:-:S02]  /*4070*/  FSEL R241, R170, -INF , !P5 ;  /* 0xff800000aaf17808 */ /* 0x000fc40006800000 */
[----:B------:R-:W-:Y:S01]  /*4080*/  FSEL R38, R116, -INF , !P3 ;  /* 0xff80000074267808 */ /* 0x000fe20005800000 */
[----:B------:R4:W1:Y:S01]  /*4090*/  MUFU.TANH R224, R111 ;  /* 0x0000006f00e07308 */ /* 0x0008620000002400 */
[----:B------:R-:W-:Y:S01]  /*40a0*/  FSEL R45, R126, -INF , !P3 ;  /* 0xff8000007e2d7808 */ /* 0x000fe20005800000 */
[----:B------:R-:W-:Y:S01]  /*40b0*/  HMMA.16816.F32.BF16 R24, R48, R18, R24 ;  /* 0x000000123018723c */ /* 0x000fe20000041818 */
[----:B------:R-:W-:Y:S02]  /*40c0*/  FSEL R44, R125, -INF , !P3 ;  /* 0xff8000007d2c7808 */ /* 0x000fe40005800000 */
[----:B------:R-:W-:Y:S02]  /*40d0*/  FSEL R233, R233, -INF , !P3 ;  /* 0xff800000e9e97808 */ /* 0x000fe40005800000 */
[----:B------:R-:W-:Y:S01]  /*40e0*/  FSEL R86, R165, -INF , !P2 ;  /* 0xff800000a5567808 */ /* 0x000fe20005000000 */
[----:B------:R4:W1:Y:S01]  /*40f0*/  MUFU.TANH R221, R100 ;  /* 0x0000006400dd7308 */ /* 0x0008620000002400 */
[----:B------:R-:W-:-:S02]  /*4100*/  FSEL R163, R163, -INF , !P2 ;  /* 0xff800000a3a37808 */ /* 0x000fc40005000000 */
[----:B------:R-:W-:Y:S02]  /*4110*/  FSEL R161, R161, -INF , !P2 ;  /* 0xff800000a1a17808 */ /* 0x000fe40005000000 */
[----:B------:R-:W-:Y:S02]  /*4120*/  FSEL R85, R159, -INF , !P2 ;  /* 0xff8000009f557808 */ /* 0x000fe40005000000 */
[-C--:B------:R-:W-:Y:S01]  /*4130*/  ISETP.GE.AND P5, PT, R15, R132.reuse, PT ;  /* 0x000000840f00720c */ /* 0x080fe20003fa6270 */
[----:B------:R4:W2:Y:S01]  /*4140*/  MUFU.TANH R219, R101 ;  /* 0x0000006500db7308 */ /* 0x0008a20000002400 */
[-C--:B------:R-:W-:Y:S01]  /*4150*/  ISETP.GE.AND P3, PT, R11, R132.reuse, PT ;  /* 0x000000840b00720c */ /* 0x080fe20003f66270 */
[----:B------:R-:W-:Y:S01]  /*4160*/  VIADD R15, R21, 0x49 ;  /* 0x00000049150f7836 */ /* 0x000fe20000000000 */
[----:B------:R-:W-:Y:S01]  /*4170*/  ISETP.GE.AND P2, PT, R29, R132, PT ;  /* 0x000000841d00720c */ /* 0x000fe20003f46270 */
[----:B------:R-:W-:Y:S01]  /*4180*/  VIADD R11, R21, 0x51 ;  /* 0x00000051150b7836 */ /* 0x000fe20000000000 */
[----:B------:R-:W-:-:S02]  /*4190*/  FSEL R54, R179, -INF , !P4 ;  /* 0xff800000b3367808 */ /* 0x000fc40006000000 */
[----:B------:R-:W-:Y:S01]  /*41a0*/  FSEL R243, R177, -INF , !P4 ;  /* 0xff800000b1f37808 */ /* 0x000fe20006000000 */
[----:B------:R4:W2:Y:S01]  /*41b0*/  MUFU.TANH R228, R102 ;  /* 0x0000006600e47308 */ /* 0x0008a20000002400 */
[----:B------:R-:W-:Y:S02]  /*41c0*/  FSEL R238, R173, -INF , !P4 ;  /* 0xff800000adee7808 */ /* 0x000fe40006000000 */
[----:B------:R-:W-:Y:S02]  /*41d0*/  FSEL R245, R128, -INF , !P4 ;  /* 0xff80000080f57808 */ /* 0x000fe40006000000 */
[----:B-1----:R-:W-:Y:S02]  /*41e0*/  FSEL R236, R236, -INF , !P2 ;  /* 0xff800000ecec7808 */ /* 0x002fe40005000000 */
[----:B------:R-:W-:Y:S01]  /*41f0*/  FSEL R229, R229, -INF , !P2 ;  /* 0xff800000e5e57808 */ /* 0x000fe20005000000 */
[----:B------:R4:W1:Y:S01]  /*4200*/  MUFU.TANH R230, R103 ;  /* 0x0000006700e67308 */ /* 0x0008620000002400 */
[----:B------:R-:W-:-:S02]  /*4210*/  FSEL R42, R124, -INF , !P2 ;  /* 0xff8000007c2a7808 */ /* 0x000fc40005000000 */
[----:B------:R-:W-:Y:S02]  /*4220*/  FSEL R231, R231, -INF , !P2 ;  /* 0xff800000e7e77808 */ /* 0x000fe40005000000 */
[----:B------:R-:W-:Y:S02]  /*4230*/  ISETP.GE.AND P4, PT, R15, R132, PT ;  /* 0x000000840f00720c */ /* 0x000fe40003f86270 */
[----:B---3--:R-:W-:Y:S01]  /*4240*/  FSEL R36, R119, -INF , !P1 ;  /* 0xff80000077247808 */ /* 0x008fe20004800000 */
[----:B------:R4:W3:Y:S01]  /*4250*/  MUFU.TANH R215, R104 ;  /* 0x0000006800d77308 */ /* 0x0008e20000002400 */
[----:B------:R-:W-:Y:S02]  /*4260*/  FSEL R37, R118, -INF , !P1 ;  /* 0xff80000076257808 */ /* 0x000fe40004800000 */
[----:B------:R-:W-:Y:S02]  /*4270*/  FSEL R218, R218, -INF , !P1 ;  /* 0xff800000dada7808 */ /* 0x000fe40004800000 */
[----:B------:R-:W-:-:S02]  /*4280*/  FSEL R235, R235, -INF , !P1 ;  /* 0xff800000ebeb7808 */ /* 0x000fc40004800000 */
[----:B------:R-:W-:Y:S01]  /*4290*/  ISETP.GE.AND P2, PT, R11, R132, PT ;  /* 0x000000840b00720c */ /* 0x000fe20003f46270 */
[----:B------:R4:W1:Y:S08]  /*42a0*/  MUFU.TANH R213, R105 ;  /* 0x0000006900d57308 */ /* 0x0008700000002400 */
[----:B------:R4:W1:Y:S08]  /*42b0*/  MUFU.TANH R232, R106 ;  /* 0x0000006a00e87308 */ /* 0x0008700000002400 */
[----:B------:R4:W1:Y:S08]  /*42c0*/  MUFU.TANH R226, R107 ;  /* 0x0000006b00e27308 */ /* 0x0008700000002400 */
[----:B------:R-:W1:Y:S08]  /*42d0*/  MUFU.TANH R131, R131 ;  /* 0x0000008300837308 */ /* 0x000e700000002400 */
[----:B------:R-:W1:Y:S08]  /*42e0*/  MUFU.TANH R96, R96 ;  /* 0x0000006000607308 */ /* 0x000e700000002400 */
[----:B------:R4:W1:Y:S08]  /*42f0*/  MUFU.TANH R196, R98 ;  /* 0x0000006200c47308 */ /* 0x0008700000002400 */
[----:B------:R4:W1:Y:S08]  /*4300*/  MUFU.TANH R130, R99 ;  /* 0x0000006300827308 */ /* 0x0008700000002400 */
[----:B------:R-:W1:Y:S08]  /*4310*/  MUFU.TANH R212, R212 ;  /* 0x000000d400d47308 */ /* 0x000e700000002400 */
[----:B------:R4:W1:Y:S08]  /*4320*/  MUFU.TANH R210, R95 ;  /* 0x0000005f00d27308 */ /* 0x0008700000002400 */
[----:B------:R4:W1:Y:S08]  /*4330*/  MUFU.TANH R127, R84 ;  /* 0x00000054007f7308 */ /* 0x0008700000002400 */
[----:B------:R-:W1:Y:S08]  /*4340*/  MUFU.TANH R0, R0 ;  /* 0x0000000000007308 */ /* 0x000e700000002400 */
[----:B------:R-:W1:Y:S08]  /*4350*/  MUFU.TANH R2, R2 ;  /* 0x0000000200027308 */ /* 0x000e700000002400 */
[----:B------:R4:W1:Y:S08]  /*4360*/  MUFU.TANH R14, R87 ;  /* 0x00000057000e7308 */ /* 0x0008700000002400 */
[----:B------:R4:W1:Y:S08]  /*4370*/  MUFU.TANH R207, R88 ;  /* 0x0000005800cf7308 */ /* 0x0008700000002400 */
[----:B------:R4:W1:Y:S08]  /*4380*/  MUFU.TANH R205, R89 ;  /* 0x0000005900cd7308 */ /* 0x0008700000002400 */
[----:B------:R4:W1:Y:S08]  /*4390*/  MUFU.TANH R208, R90 ;  /* 0x0000005a00d07308 */ /* 0x0008700000002400 */
[----:B------:R4:W1:Y:S08]  /*43a0*/  MUFU.TANH R206, R91 ;  /* 0x0000005b00ce7308 */ /* 0x0008700000002400 */
[----:B------:R4:W1:Y:S08]  /*43b0*/  MUFU.TANH R121, R80 ;  /* 0x0000005000797308 */ /* 0x0008700000002400 */
[----:B------:R-:W1:Y:S08]  /*43c0*/  MUFU.TANH R8, R8 ;  /* 0x0000000800087308 */ /* 0x000e700000002400 */
[----:B------:R4:W1:Y:S08]  /*43d0*/  MUFU.TANH R122, R82 ;  /* 0x00000052007a7308 */ /* 0x0008700000002400 */
[----:B------:R-:W1:Y:S01]  /*43e0*/  MUFU.TANH R10, R10 ;  /* 0x0000000a000a7308 */ /* 0x000e620000002400 */
[----:B------:R-:W-:Y:S06]  /*43f0*/  BAR.SYNC.DEFER_BLOCKING 0x0 ;  /* 0x0000000000007b1d */ /* 0x000fec0000010000 */
[----:B--23--:R-:W-:Y:S05]  /*4400*/  @!P0 BRA `(.L_x_64) ;  /* 0x0000000000948947 */ /* 0x00cfea0003800000 */
[----:B------:R-:W-:Y:S01]  /*4410*/  LEA.HI.SX32 R15, R34, 0xfffffffe, 0x19 ;  /* 0xfffffffe220f7811 */ /* 0x000fe200078fcaff */
[----:B------:R-:W-:-:S03]  /*4420*/  ULDC.64 UR6, c[0x0][0x218] ;  /* 0x0000860000067ab9 */ /* 0x000fc60000000a00 */
[----:B------:R-:W-:Y:S01]  /*4430*/  SHF.R.S32.HI R11, RZ, 0x1f, R15 ;  /* 0x0000001fff0b7819 */ /* 0x000fe2000001140f */
[----:B------:R-:W-:Y:S02]  /*4440*/  IMAD R134, R134, R15, RZ ;  /* 0x0000000f86867224 */ /* 0x000fe400078e02ff */
[----:B------:R-:W-:-:S04]  /*4450*/  IMAD.WIDE.U32 R18, R15, R136, R184 ;  /* 0x000000880f127225 */ /* 0x000fc800078e00b8 */
[----:B------:R-:W-:Y:S01]  /*4460*/  IMAD R11, R11, R136, R134 ;  /* 0x000000880b0b7224 */ /* 0x000fe200078e0286 */
[----:B------:R-:W-:-:S03]  /*4470*/  LEA R16, P1, R18, UR6, 0x1 ;  /* 0x0000000612107c11 */ /* 0x000fc6000f8208ff */
[----:B------:R-:W-:-:S05]  /*4480*/  IMAD.IADD R11, R19, 0x1, R11 ;  /* 0x00000001130b7824 */ /* 0x000fca00078e020b */
[----:B------:R-:W-:Y:S01]  /*4490*/  LEA.HI.X R17, R18, UR7, R11, 0x1, P1 ;  /* 0x0000000712117c11 */ /* 0x000fe200088f0c0b */
[C---:B------:R-:W-:Y:S01]  /*44a0*/  IMAD.SHL.U32 R11, R6.reuse, 0x20, RZ ;  /* 0x00000020060b7824 */ /* 0x040fe200078e00ff */
[----:B------:R-:W-:-:S03]  /*44b0*/  SHF.L.U64.HI R6, R6, 0x5, R7 ;  /* 0x0000000506067819 */ /* 0x000fc60000010207 */
[----:B------:R-:W-:Y:S01]  /*44c0*/  @!PT LDS RZ, [RZ] ;  /* 0x00000000fffff984 */ /* 0x000fe20000000800 */
[----:B------:R-:W-:Y:S01]  /*44d0*/  @!PT LDS RZ, [RZ] ;  /* 0x00000000fffff984 */ /* 0x000fe20000000800 */
[----:B------:R-:W-:Y:S01]  /*44e0*/  @!PT LDS RZ, [RZ] ;  /* 0x00000000fffff984 */ /* 0x000fe20000000800 */
[----:B------:R2:W-:Y:S01]  /*44f0*/  LDGSTS.E.BYPASS.LTC128B.128 [R182+0x4000], desc[UR16][R16.64] ;  /* 0x0400000010b67fae */ /* 0x0005e2000b901d50 */
[----:B------:R-:W-:-:S05]  /*4500*/  IADD3 R50, P1, R11, R16, RZ ;  /* 0x000000100b327210 */ /* 0x000fca0007f3e0ff */
        /* <DEDUP_REMOVED lines=16> */
[----:B----4-:R-:W-:-:S04]  /*4610*/  IADD3 R80, P1, R18, R11, RZ ;  /* 0x0000000b12507210 */ /* 0x010fc80007f3e0ff */
[----:B------:R2:W-:Y:S01]  /*4620*/  LDGSTS.E.BYPASS.LTC128B.128 [R182+0x7000], desc[UR16][R18.64] ;  /* 0x0700000012b67fae */ /* 0x0005e2000b901d50 */
[----:B------:R-:W-:-:S05]  /*4630*/  IMAD.X R81, R19, 0x1, R6, P1 ;  /* 0x0000000113517824 */ /* 0x000fca00008e0606 */
[----:B------:R2:W-:Y:S04]  /*4640*/  LDGSTS.E.BYPASS.LTC128B.128 [R182+0x7800], desc[UR16][R80.64] ;  /* 0x0780000050b67fae */ /* 0x0005e8000b901d50 */
[----:B------:R-:W0:Y:S02]  /*4650*/  LDGDEPBAR ;  /* 0x00000000000079af */ /* 0x000e240000000000 */
.L_x_64:
[----:B--2---:R-:W-:Y:S01]  /*4660*/  FMNMX.FTZ R16, R23, R141, !PT ;  /* 0x0000008d17107209 */ /* 0x004fe20007810000 */
[----:B------:R-:W-:Y:S01]  /*4670*/  FMUL.FTZ R68, R68, UR5 ;  /* 0x0000000544447c20 */ /* 0x000fe20008410000 */
[----:B------:R-:W-:Y:S01]  /*4680*/  ISETP.NE.AND P1, PT, R9, RZ, PT ;  /* 0x000000ff0900720c */ /* 0x000fe20003f25270 */
[----:B------:R-:W-:Y:S01]  /*4690*/  FMUL.FTZ R69, R69, UR5 ;  /* 0x0000000545457c20 */ /* 0x000fe20008410000 */
[----:B------:R-:W-:Y:S01]  /*46a0*/  FMNMX.FTZ R16, R143, R16, !PT ;  /* 0x000000108f107209 */ /* 0x000fe20007810000 */
[----:B------:R-:W2:Y:S01]  /*46b0*/  MUFU.TANH R113, R68 ;  /* 0x0000004400717308 */ /* 0x000ea20000002400 */
[----:B------:R-:W-:Y:S01]  /*46c0*/  FSEL R223, R223, -INF , !P1 ;  /* 0xff800000dfdf7808 */ /* 0x000fe20004800000 */
[----:B------:R-:W-:Y:S01]  /*46d0*/  FMUL.FTZ R64, R64, UR5 ;  /* 0x0000000540407c20 */ /* 0x000fe20008410000 */
[----:B------:R-:W-:Y:S01]  /*46e0*/  FMNMX.FTZ R16, R183, R16, !PT ;  /* 0x00000010b7107209 */ /* 0x000fe20007810000 */
[----:B------:R-:W-:Y:S01]  /*46f0*/  FMUL.FTZ R76, R76, UR5 ;  /* 0x000000054c4c7c20 */ /* 0x000fe20008410000 */
[----:B------:R-:W-:Y:S01]  /*4700*/  IADD3 R7, R21, 0x58, RZ ;  /* 0x0000005815077810 */ /* 0x000fe20007ffe0ff */
[----:B------:R-:W-:Y:S01]  /*4710*/  FMUL.FTZ R78, R78, UR5 ;  /* 0x000000054e4e7c20 */ /* 0x000fe20008410000 */
[----:B------:R-:W-:Y:S01]  /*4720*/  FMNMX.FTZ R16, R147, R16, !PT ;  /* 0x0000001093107209 */ /* 0x000fe20007810000 */
[----:B----4-:R-:W3:Y:S01]  /*4730*/  MUFU.TANH R109, R69 ;  /* 0x00000045006d7308 */ /* 0x010ee20000002400 */
[----:B------:R-:W-:Y:S01]  /*4740*/  FSEL R227, R227, -INF , !P6 ;  /* 0xff800000e3e37808 */ /* 0x000fe20007000000 */
[----:B------:R-:W-:Y:S01]  /*4750*/  FMUL.FTZ R65, R65, UR5 ;  /* 0x0000000541417c20 */ /* 0x000fe20008410000 */
[----:B------:R-:W-:Y:S01]  /*4760*/  FMNMX.FTZ R16, R145, R16, !PT ;  /* 0x0000001091107209 */ /* 0x000fe20007810000 */
[----:B------:R-:W-:Y:S01]  /*4770*/  FMUL.FTZ R24, R24, UR5 ;  /* 0x0000000518187c20 */ /* 0x000fe20008410000 */
[----:B------:R-:W-:Y:S01]  /*4780*/  FSEL R234, R234, -INF , !P1 ;  /* 0xff800000eaea7808 */ /* 0x000fe20004800000 */
[----:B------:R-:W-:Y:S01]  /*4790*/  FMUL.FTZ R25, R25, UR5 ;  /* 0x0000000519197c20 */ /* 0x000fe20008410000 */
[----:B------:R-:W-:Y:S01]  /*47a0*/  FMNMX.FTZ R16, R85, R16, !PT ;  /* 0x0000001055107209 */ /* 0x000fe20007810000 */
[----:B------:R-:W4:Y:S01]  /*47b0*/  MUFU.TANH R105, R64 ;  /* 0x0000004000697308 */ /* 0x000f220000002400 */
[----:B------:R-:W-:Y:S01]  /*47c0*/  FSEL R217, R217, -INF , !P1 ;  /* 0xff800000d9d97808 */ /* 0x000fe20004800000 */
[----:B------:R-:W-:Y:S01]  /*47d0*/  FMUL.FTZ R77, R77, UR5 ;  /* 0x000000054d4d7c20 */ /* 0x000fe20008410000 */
[----:B------:R-:W-:Y:S01]  /*47e0*/  FMNMX.FTZ R16, R135, R16, !PT ;  /* 0x0000001087107209 */ /* 0x000fe20007810000 */
[----:B------:R-:W-:Y:S01]  /*47f0*/  FMUL.FTZ R72, R72, UR5 ;  /* 0x0000000548487c20 */ /* 0x000fe20008410000 */
[----:B------:R-:W-:Y:S01]  /*4800*/  FSEL R216, R216, -INF , !P1 ;  /* 0xff800000d8d87808 */ /* 0x000fe20004800000 */
[----:B------:R-:W-:Y:S01]  /*4810*/  FMUL.FTZ R73, R73, UR5 ;  /* 0x0000000549497c20 */ /* 0x000fe20008410000 */
[----:B------:R-:W-:Y:S01]  /*4820*/  FMNMX.FTZ R16, R41, R16, !PT ;  /* 0x0000001029107209 */ /* 0x000fe20007810000 */
[----:B------:R-:W-:Y:S01]  /*4830*/  MUFU.TANH R123, R76 ;  /* 0x0000004c007b7308 */ /* 0x000fe20000002400 */
[----:B------:R-:W-:Y:S01]  /*4840*/  ISETP.GE.AND P1, PT, R7, R132, PT ;  /* 0x000000840700720c */ /* 0x000fe20003f26270 */
[----:B------:R-:W-:Y:S01]  /*4850*/  VIADD R7, R21, 0x59 ;  /* 0x0000005915077836 */ /* 0x000fe20000000000 */
[----:B------:R-:W-:Y:S01]  /*4860*/  FMNMX.FTZ R16, R55, R16, !PT ;  /* 0x0000001037107209 */ /* 0x000fe20007810000 */
[----:B------:R-:W-:Y:S01]  /*4870*/  FMUL.FTZ R60, R60, UR5 ;  /* 0x000000053c3c7c20 */ /* 0x000fe20008410000 */
[----:B------:R-:W-:Y:S01]  /*4880*/  FSEL R221, R221, -INF , !P5 ;  /* 0xff800000dddd7808 */ /* 0x000fe20006800000 */
[----:B------:R-:W-:Y:S01]  /*4890*/  FMUL.FTZ R61, R61, UR5 ;  /* 0x000000053d3d7c20 */ /* 0x000fe20008410000 */
[----:B------:R-:W-:Y:S01]  /*48a0*/  FMNMX.FTZ R16, R241, R16, !PT ;  /* 0x00000010f1107209 */ /* 0x000fe20007810000 */
[----:B------:R-:W5:Y:S01]  /*48b0*/  MUFU.TANH R124, R78 ;  /* 0x0000004e007c7308 */ /* 0x000f620000002400 */
[----:B------:R-:W-:Y:S01]  /*48c0*/  FSEL R219, R219, -INF , !P4 ;  /* 0xff800000dbdb7808 */ /* 0x000fe20006000000 */
[----:B------:R-:W-:Y:S01]  /*48d0*/  FMUL.FTZ R56, R56, UR5 ;  /* 0x0000000538387c20 */ /* 0x000fe20008410000 */
        /* <DEDUP_REMOVED lines=14> */
[----:B------:R-:W-:Y:S01]  /*49c0*/  ISETP.GE.AND P6, PT, R7, R132, PT ;  /* 0x000000840700720c */ /* 0x000fe20003fc6270 */
[----:B------:R-:W-:Y:S01]  /*49d0*/  FMUL.FTZ R63, R63, UR5 ;  /* 0x000000053f3f7c20 */ /* 0x000fe20008410000 */
[----:B------:R-:W-:Y:S01]  /*49e0*/  FMNMX.FTZ R16, R235, R16, !PT ;  /* 0x00000010eb107209 */ /* 0x000fe20007810000 */
[----:B------:R-:W-:Y:S01]  /*49f0*/  FMUL.FTZ R58, R58, UR5 ;  /* 0x000000053a3a7c20 */ /* 0x000fe20008410000 */
[----:B------:R-:W-:Y:S01]  /*4a00*/  IADD3 R7, R21, 0x60, RZ ;  /* 0x0000006015077810 */ /* 0x000fe20007ffe0ff */
[----:B------:R-:W-:Y:S01]  /*4a10*/  FMUL.FTZ R59, R59, UR5 ;  /* 0x000000053b3b7c20 */ /* 0x000fe20008410000 */
[----:B------:R-:W-:Y:S01]  /*4a20*/  FMNMX.FTZ R16, R223, R16, !PT ;  /* 0x00000010df107209 */ /* 0x000fe20007810000 */
[----:B------:R-:W5:Y:S01]  /*4a30*/  MUFU.TANH R93, R25 ;  /* 0x00000019005d7308 */ /* 0x000f620000002400 */
[----:B-1----:R-:W-:Y:S01]  /*4a40*/  FSEL R128, R2, -INF , !P1 ;  /* 0xff80000002807808 */ /* 0x002fe20004800000 */
[----:B------:R-:W-:Y:S01]  /*4a50*/  FMUL.FTZ R70, R70, UR5 ;  /* 0x0000000546467c20 */ /* 0x000fe20008410000 */
[----:B------:R-:W-:Y:S01]  /*4a60*/  FMNMX.FTZ R16, R227, R16, !PT ;  /* 0x00000010e3107209 */ /* 0x000fe20007810000 */
[----:B------:R-:W-:Y:S01]  /*4a70*/  FMUL.FTZ R71, R71, UR5 ;  /* 0x0000000547477c20 */ /* 0x000fe20008410000 */
[----:B------:R-:W-:Y:S01]  /*4a80*/  FSEL R131, R131, -INF , !P3 ;  /* 0xff80000083837808 */ /* 0x000fe20005800000 */
[----:B------:R-:W-:Y:S01]  /*4a90*/  FMUL.FTZ R66, R66, UR5 ;  /* 0x0000000542427c20 */ /* 0x000fe20008410000 */
[----:B------:R-:W-:Y:S01]  /*4aa0*/  FMNMX.FTZ R16, R221, R16, !PT ;  /* 0x00000010dd107209 */ /* 0x000fe20007810000 */
[----:B------:R-:W1:Y:S01]  /*4ab0*/  MUFU.TANH R119, R77 ;  /* 0x0000004d00777308 */ /* 0x000e620000002400 */
[----:B------:R-:W-:Y:S01]  /*4ac0*/  FSEL R232, R232, -INF , !P5 ;  /* 0xff800000e8e87808 */ /* 0x000fe20006800000 */
[----:B------:R-:W-:Y:S01]  /*4ad0*/  FMUL.FTZ R67, R67, UR5 ;  /* 0x0000000543437c20 */ /* 0x000fe20008410000 */
[----:B------:R-:W-:Y:S01]  /*4ae0*/  FMNMX.FTZ R2, R219, R16, !PT ;  /* 0x00000010db027209 */ /* 0x000fe20007810000 */
[----:B------:R-:W-:Y:S01]  /*4af0*/  FMUL.FTZ R26, R26, UR5 ;  /* 0x000000051a1a7c20 */ /* 0x000fe20008410000 */
[----:B------:R-:W-:Y:S01]  /*4b00*/  FSEL R215, R215, -INF , !P5 ;  /* 0xff800000d7d77808 */ /* 0x000fe20006800000 */
[----:B------:R-:W-:Y:S01]  /*4b10*/  FMUL.FTZ R27, R27, UR5 ;  /* 0x000000051b1b7c20 */ /* 0x000fe20008410000 */
[----:B------:R-:W-:Y:S01]  /*4b20*/  FSEL R228, R228, -INF , !P5 ;  /* 0xff800000e4e47808 */ /* 0x000fe20006800000 */
[----:B------:R-:W1:Y:S01]  /*4b30*/  MUFU.TANH R115, R72 ;  /* 0x0000004800737308 */ /* 0x000e620000002400 */
[----:B------:R-:W-:Y:S01]  /*4b40*/  ISETP.GE.AND P5, PT, R7, R132, PT ;  /* 0x000000840700720c */ /* 0x000fe20003fa6270 */
[----:B------:R-:W-:Y:S01]  /*4b50*/  VIADD R7, R21, 0x61 ;  /* 0x0000006115077836 */ /* 0x000fe20000000000 */
[----:B------:R-:W-:Y:S01]  /*4b60*/  FSEL R129, R96, -INF , !P2 ;  /* 0xff80000060817808 */ /* 0x000fe20005000000 */
[----:B------:R-:W-:Y:S01]  /*4b70*/  ULDC UR6, c[0x0][0x2ec] ;  /* 0x0000bb0000067ab9 */ /* 0x000fe20000000800 */
[----:B------:R-:W-:-:S02]  /*4b80*/  FMNMX.FTZ R2, R131, R2, !PT ;  /* 0x0000000283027209 */ /* 0x000fc40007810000 */
[----:B------:R-:W-:Y:S01]  /*4b90*/  FSEL R226, R226, -INF , !P4 ;  /* 0xff800000e2e27808 */ /* 0x000fe20006000000 */
[----:B------:R-:W1:Y:S01]  /*4ba0*/  MUFU.TANH R111, R73 ;  /* 0x00000049006f7308 */ /* 0x000e620000002400 */
[----:B------:R-:W-:Y:S02]  /*4bb0*/  FSEL R213, R213, -INF , !P4 ;  /* 0xff800000d5d57808 */ /* 0x000fe40006000000 */
[----:B------:R-:W-:Y:S02]  /*4bc0*/  FSEL R230, R230, -INF , !P4 ;  /* 0xff800000e6e67808 */ /* 0x000fe40006000000 */
[----:B------:R-:W-:Y:S02]  /*4bd0*/  FSEL R127, R127, -INF , !P1 ;  /* 0xff8000007f7f7808 */ /* 0x000fe40004800000 */
[----:B------:R-:W-:Y:S01]  /*4be0*/  FMNMX.FTZ R2, R129, R2, !PT ;  /* 0x0000000281027209 */ /* 0x000fe20007810000 */
[----:B------:R-:W1:Y:S01]  /*4bf0*/  MUFU.TANH R107, R60 ;  /* 0x0000003c006b7308 */ /* 0x000e620000002400 */
[----:B------:R-:W-:-:S02]  /*4c00*/  ISETP.GE.AND P4, PT, R7, R132, PT ;  /* 0x000000840700720c */ /* 0x000fc40003f86270 */
[----:B------:R-:W-:Y:S02]  /*4c10*/  IADD3 R7, R21, 0x68, RZ ;  /* 0x0000006815077810 */ /* 0x000fe40007ffe0ff */
[----:B------:R-:W-:Y:S02]  /*4c20*/  FSEL R125, R0, -INF , !P6 ;  /* 0xff800000007d7808 */ /* 0x000fe40007000000 */
[----:B------:R-:W-:Y:S01]  /*4c30*/  FMNMX.FTZ R2, R127, R2, !PT ;  /* 0x000000027f027209 */ /* 0x000fe20007810000 */
[----:B------:R-:W1:Y:S01]  /*4c40*/  MUFU.TANH R103, R61 ;  /* 0x0000003d00677308 */ /* 0x000e620000002400 */
[----:B------:R-:W-:Y:S02]  /*4c50*/  FSEL R212, R212, -INF , !P3 ;  /* 0xff800000d4d47808 */ /* 0x000fe40005800000 */
[----:B------:R-:W-:Y:S02]  /*4c60*/  FSEL R211, R211, -INF , !P3 ;  /* 0xff800000d3d37808 */ /* 0x000fe40005800000 */
[----:B------:R-:W-:-:S02]  /*4c70*/  FSEL R196, R196, -INF , !P3 ;  /* 0xff800000c4c47808 */ /* 0x000fc40005800000 */
[----:B------:R-:W-:Y:S01]  /*4c80*/  ISETP.GE.AND P3, PT, R7, R132, PT ;  /* 0x000000840700720c */ /* 0x000fe20003f66270 */
[----:B------:R-:W-:Y:S01]  /*4c90*/  VIADD R7, R21, 0x69 ;  /* 0x0000006915077836 */ /* 0x000fe20000000000 */
[----:B------:R-:W-:Y:S01]  /*4ca0*/  FSEL R121, R121, -INF , !P5 ;  /* 0xff80000079797808 */ /* 0x000fe20006800000 */
[----:B------:R-:W1:Y:S01]  /*4cb0*/  MUFU.TANH R99, R56 ;  /* 0x0000003800637308 */ /* 0x000e620000002400 */
[----:B------:R-:W-:Y:S02]  /*4cc0*/  FMNMX.FTZ R0, R125, R2, !PT ;  /* 0x000000027d007209 */ /* 0x000fe40007810000 */
[----:B------:R-:W-:Y:S02]  /*4cd0*/  FSEL R210, R210, -INF , !P2 ;  /* 0xff800000d2d27808 */ /* 0x000fe40005000000 */
[----:B------:R-:W-:Y:S02]  /*4ce0*/  FSEL R209, R209, -INF , !P2 ;  /* 0xff800000d1d17808 */ /* 0x000fe40005000000 */
[----:B------:R-:W-:Y:S01]  /*4cf0*/  FSEL R130, R130, -INF , !P2 ;  /* 0xff80000082827808 */ /* 0x000fe20005000000 */
[----:B------:R-:W1:Y:S01]  /*4d00*/  MUFU.TANH R95, R57 ;  /* 0x00000039005f7308 */ /* 0x000e620000002400 */
[----:B------:R-:W-:-:S02]  /*4d10*/  ISETP.GE.AND P2, PT, R7, R132, PT ;  /* 0x000000840700720c */ /* 0x000fc40003f46270 */
[----:B------:R-:W-:Y:S02]  /*4d20*/  FSEL R117, R8, -INF , !P4 ;  /* 0xff80000008757808 */ /* 0x000fe40006000000 */
[----:B------:R-:W-:Y:S02]  /*4d30*/  FMNMX.FTZ R0, R121, R0, !PT ;  /* 0x0000000079007209 */ /* 0x000fe40007810000 */
[----:B------:R-:W-:Y:S01]  /*4d40*/  IADD3 R7, R21, 0x70, RZ ;  /* 0x0000007015077810 */ /* 0x000fe20007ffe0ff */
[----:B------:R-:W1:Y:S01]  /*4d50*/  MUFU.TANH R120, R79 ;  /* 0x0000004f00787308 */ /* 0x000e620000002400 */
[----:B------:R-:W-:Y:S02]  /*4d60*/  FSEL R208, R208, -INF , !P1 ;  /* 0xff800000d0d07808 */ /* 0x000fe40004800000 */
[----:B------:R-:W-:Y:S02]  /*4d70*/  FSEL R207, R207, -INF , !P1 ;  /* 0xff800000cfcf7808 */ /* 0x000fe40004800000 */
[----:B--2---:R-:W-:-:S02]  /*4d80*/  FSEL R113, R113, -INF , !P3 ;  /* 0xff80000071717808 */ /* 0x004fc40005800000 */
[----:B------:R-:W-:Y:S01]  /*4d90*/  FMNMX.FTZ R0, R117, R0, !PT ;  /* 0x0000000075007209 */ /* 0x000fe20007810000 */
[----:B------:R-:W2:Y:S01]  /*4da0*/  MUFU.TANH R116, R74 ;  /* 0x0000004a00747308 */ /* 0x000ea20000002400 */
[----:B------:R-:W-:Y:S01]  /*4db0*/  ISETP.GE.AND P1, PT, R7, R132, PT ;  /* 0x000000840700720c */ /* 0x000fe20003f26270 */
[----:B------:R-:W-:Y:S01]  /*4dc0*/  VIADD R7, R21, 0x71 ;  /* 0x0000007115077836 */ /* 0x000fe20000000000 */
[----:B---3--:R-:W-:Y:S02]  /*4dd0*/  FSEL R109, R109, -INF , !P2 ;  /* 0xff8000006d6d7808 */ /* 0x008fe40005000000 */
[----:B------:R-:W-:Y:S02]  /*4de0*/  FMNMX.FTZ R0, R113, R0, !PT ;  /* 0x0000000071007209 */ /* 0x000fe40007810000 */
[----:B------:R-:W-:Y:S01]  /*4df0*/  FSEL R206, R206, -INF , !P6 ;  /* 0xff800000cece7808 */ /* 0x000fe20007000000 */
[----:B------:R-:W3:Y:S01]  /*4e00*/  MUFU.TANH R112, R75 ;  /* 0x0000004b00707308 */ /* 0x000ee20000002400 */
[----:B------:R-:W-:-:S02]  /*4e10*/  FSEL R205, R205, -INF , !P6 ;  /* 0xff800000cdcd7808 */ /* 0x000fc40007000000 */
[----:B------:R-:W-:Y:S02]  /*4e20*/  FSEL R126, R14, -INF , !P6 ;  /* 0xff8000000e7e7808 */ /* 0x000fe40007000000 */
[----:B------:R-:W-:Y:S02]  /*4e30*/  ISETP.GE.AND P6, PT, R7, R132, PT ;  /* 0x000000840700720c */ /* 0x000fe40003fc6270 */
[C---:B------:R-:W-:Y:S01]  /*4e40*/  IADD3 R7, R21.reuse, 0x78, RZ ;  /* 0x0000007815077810 */ /* 0x040fe20007ffe0ff */
[----:B------:R-:W-:Y:S01]  /*4e50*/  VIADD R21, R21, 0x79 ;  /* 0x0000007915157836 */ /* 0x000fe20000000000 */
[----:B----4-:R-:W-:Y:S01]  /*4e60*/  FSEL R105, R105, -INF , !P1 ;  /* 0xff80000069697808 */ /* 0x010fe20004800000 */
[----:B------:R-:W4:Y:S01]  /*4e70*/  MUFU.TANH R108, R62 ;  /* 0x0000003e006c7308 */ /* 0x000f220000002400 */
[----:B------:R-:W-:Y:S02]  /*4e80*/  FMNMX.FTZ R0, R109, R0, !PT ;  /* 0x000000006d007209 */ /* 0x000fe40007810000 */
[----:B-----5:R-:W-:-:S02]  /*4e90*/  FSEL R124, R124, -INF , !P5 ;  /* 0xff8000007c7c7808 */ /* 0x020fc40006800000 */
[----:B------:R-:W-:Y:S02]  /*4ea0*/  FSEL R123, R123, -INF , !P5 ;  /* 0xff8000007b7b7808 */ /* 0x000fe40006800000 */
[----:B------:R-:W-:Y:S01]  /*4eb0*/  FSEL R122, R122, -INF , !P5 ;  /* 0xff8000007a7a7808 */ /* 0x000fe20006800000 */
[----:B------:R-:W5:Y:S01]  /*4ec0*/  MUFU.TANH R104, R63 ;  /* 0x0000003f00687308 */ /* 0x000f620000002400 */
[----:B------:R-:W-:Y:S02]  /*4ed0*/  ISETP.GE.AND P5, PT, R7, R132, PT ;  /* 0x000000840700720c */ /* 0x000fe40003fa6270 */
[----:B------:R-:W-:Y:S02]  /*4ee0*/  FSEL R101, R101, -INF , !P6 ;  /* 0xff80000065657808 */ /* 0x000fe40007000000 */
[----:B------:R-:W-:Y:S02]  /*4ef0*/  FMNMX.FTZ R0, R105, R0, !PT ;  /* 0x0000000069007209 */ /* 0x000fe40007810000 */
[----:B------:R-:W-:Y:S01]  /*4f00*/  P2R R6, PR, RZ, 0x1 ;  /* 0x00000001ff067803 */ /* 0x000fe20000000000 */
[----:B------:R-:W5:Y:S01]  /*4f10*/  MUFU.TANH R100, R58 ;  /* 0x0000003a00647308 */ /* 0x000f620000002400 */
[----:B------:R-:W-:-:S02]  /*4f20*/  ISETP.GE.AND P0, PT, R21, R132, PT ;  /* 0x000000841500720c */ /* 0x000fc40003f06270 */
[----:B------:R-:W-:Y:S02]  /*4f30*/  FSEL R97, R97, -INF , !P5 ;  /* 0xff80000061617808 */ /* 0x000fe40006800000 */
[----:B------:R-:W-:Y:S02]  /*4f40*/  FMNMX.FTZ R0, R101, R0, !PT ;  /* 0x0000000065007209 */ /* 0x000fe40007810000 */
[----:B------:R-:W-:Y:S01]  /*4f50*/  FSEL R93, R93, -INF , !P0 ;  /* 0xff8000005d5d7808 */ /* 0x000fe20004000000 */
[----:B------:R-:W5:Y:S01]  /*4f60*/  MUFU.TANH R96, R59 ;  /* 0x0000003b00607308 */ /* 0x000f620000002400 */
[----:B------:R-:W-:Y:S02]  /*4f70*/  FMNMX.FTZ R0, R97, R0, !PT ;  /* 0x0000000061007209 */ /* 0x000fe40007810000 */
[----:B-1----:R-:W-:Y:S02]  /*4f80*/  FSEL R119, R119, -INF , !P4 ;  /* 0xff80000077777808 */ /* 0x002fe40006000000 */
[----:B------:R-:W-:-:S02]  /*4f90*/  FMNMX.FTZ R2, R93, R0, !PT ;  /* 0x000000005d027209 */ /* 0x000fc40007810000 */
[----:B------:R-:W-:Y:S01]  /*4fa0*/  FMNMX.FTZ R0, R139, R137, !PT ;  /* 0x000000898b007209 */ /* 0x000fe20007810000 */
[----:B------:R-:W1:Y:S01]  /*4fb0*/  MUFU.TANH R114, R70 ;  /* 0x0000004600727308 */ /* 0x000e620000002400 */
[----:B------:R-:W-:Y:S01]  /*4fc0*/  FSEL R115, R115, -INF , !P3 ;  /* 0xff80000073737808 */ /* 0x000fe20005800000 */
[----:B------:R-:W2:Y:S01]  /*4fd0*/  SHFL.BFLY PT, R7, R2, 0x2, 0x1f ;  /* 0x0c401f0002077f89 */ /* 0x000ea200000e0000 */
[----:B------:R-:W-:Y:S02]  /*4fe0*/  FMNMX.FTZ R0, R149, R0, !PT ;  /* 0x0000000095007209 */ /* 0x000fe40007810000 */
[----:B------:R-:W-:Y:S02]  /*4ff0*/  FSEL R111, R111, -INF , !P2 ;  /* 0xff8000006f6f7808 */ /* 0x000fe40005000000 */
[----:B------:R-:W-:Y:S01]  /*5000*/  FMNMX.FTZ R0, R181, R0, !PT ;  /* 0x00000000b5007209 */ /* 0x000fe20007810000 */
[----:B------:R-:W1:Y:S01]  /*5010*/  MUFU.TANH R110, R71 ;  /* 0x00000047006e7308 */ /* 0x000e620000002400 */
[----:B------:R-:W-:-:S02]  /*5020*/  FSEL R107, R107, -INF , !P1 ;  /* 0xff8000006b6b7808 */ /* 0x000fc40004800000 */
[----:B------:R-:W-:Y:S02]  /*5030*/  FMNMX.FTZ R0, R155, R0, !PT ;  /* 0x000000009b007209 */ /* 0x000fe40007810000 */
[----:B------:R-:W-:Y:S02]  /*5040*/  FSEL R103, R103, -INF , !P6 ;  /* 0xff80000067677808 */ /* 0x000fe40007000000 */
[----:B------:R-:W-:Y:S01]  /*5050*/  FMNMX.FTZ R0, R151, R0, !PT ;  /* 0x0000000097007209 */ /* 0x000fe20007810000 */
[----:B------:R-:W1:Y:S01]  /*5060*/  MUFU.TANH R106, R66 ;  /* 0x00000042006a7308 */ /* 0x000e620000002400 */
[----:B------:R-:W-:Y:S02]  /*5070*/  FSEL R99, R99, -INF , !P5 ;  /* 0xff80000063637808 */ /* 0x000fe40006800000 */
[----:B------:R-:W-:Y:S02]  /*5080*/  FMNMX.FTZ R0, R163, R0, !PT ;  /* 0x00000000a3007209 */ /* 0x000fe40007810000 */
[----:B------:R-:W-:-:S02]  /*5090*/  FSEL R95, R95, -INF , !P0 ;  /* 0xff8000005f5f7808 */ /* 0x000fc40004000000 */
[----:B------:R-:W-:Y:S01]  /*50a0*/  FMNMX.FTZ R0, R13, R0, !PT ;  /* 0x000000000d007209 */ /* 0x000fe20007810000 */
[----:B------:R-:W1:Y:S01]  /*50b0*/  MUFU.TANH R102, R67 ;  /* 0x0000004300667308 */ /* 0x000e620000002400 */
[----:B------:R-:W-:Y:S02]  /*50c0*/  FSEL R120, R120, -INF , !P4 ;  /* 0xff80000078787808 */ /* 0x000fe40006000000 */
[----:B------:R-:W-:Y:S02]  /*50d0*/  FMNMX.FTZ R0, R39, R0, !PT ;  /* 0x0000000027007209 */ /* 0x000fe40007810000 */
[----:B--2---:R-:W-:Y:S02]  /*50e0*/  FMNMX.FTZ R7, R2, R7, !PT ;  /* 0x0000000702077209 */ /* 0x004fe40007810000 */
[----:B------:R-:W-:Y:S01]  /*50f0*/  FMNMX.FTZ R0, R53, R0, !PT ;  /* 0x0000000035007209 */ /* 0x000fe20007810000 */
[----:B------:R-:W2:Y:S01]  /*5100*/  MUFU.TANH R98, R26 ;  /* 0x0000001a00627308 */ /* 0x000ea20000002400 */
[----:B------:R-:W-:Y:S01]  /*5110*/  FSEL R116, R116, -INF , !P3 ;  /* 0xff80000074747808 */ /* 0x000fe20005800000 */
[----:B------:R-:W1:Y:S01]  /*5120*/  SHFL.BFLY PT, R68, R7, 0x1, 0x1f ;  /* 0x0c201f0007447f89 */ /* 0x000e6200000e0000 */
[----:B------:R-:W-:-:S02]  /*5130*/  FMNMX.FTZ R0, R239, R0, !PT ;  /* 0x00000000ef007209 */ /* 0x000fc40007810000 */
[----:B---3--:R-:W-:Y:S02]  /*5140*/  FSEL R112, R112, -INF , !P2 ;  /* 0xff80000070707808 */ /* 0x008fe40005000000 */
[----:B------:R-:W-:Y:S01]  /*5150*/  FMNMX.FTZ R0, R243, R0, !PT ;  /* 0x00000000f3007209 */ /* 0x000fe20007810000 */
[----:B------:R-:W3:Y:S01]  /*5160*/  MUFU.TANH R201, R27 ;  /* 0x0000001b00c97308 */ /* 0x000ee20000002400 */
[----:B----4-:R-:W-:Y:S02]  /*5170*/  FSEL R108, R108, -INF , !P1 ;  /* 0xff8000006c6c7808 */ /* 0x010fe40004800000 */
[----:B------:R-:W-:Y:S02]  /*5180*/  FMNMX.FTZ R0, R45, R0, !PT ;  /* 0x000000002d007209 */ /* 0x000fe40007810000 */
[----:B-----5:R-:W-:Y:S02]  /*5190*/  FSEL R104, R104, -INF , !P6 ;  /* 0xff80000068687808 */ /* 0x020fe40007000000 */
[----:B------:R-:W-:-:S02]  /*51a0*/  FMNMX.FTZ R0, R229, R0, !PT ;  /* 0x00000000e5007209 */ /* 0x000fc40007810000 */
[----:B------:R-:W-:Y:S02]  /*51b0*/  FSEL R100, R100, -INF , !P5 ;  /* 0xff80000064647808 */ /* 0x000fe40006800000 */
[----:B------:R-:W-:Y:S02]  /*51c0*/  FMNMX.FTZ R0, R43, R0, !PT ;  /* 0x000000002b007209 */ /* 0x000fe40007810000 */
[----:B------:R-:W-:Y:S02]  /*51d0*/  FSEL R96, R96, -INF , !P0 ;  /* 0xff80000060607808 */ /* 0x000fe40004000000 */
[----:B------:R-:W-:Y:S02]  /*51e0*/  FMNMX.FTZ R0, R37, R0, !PT ;  /* 0x0000000025007209 */ /* 0x000fe40007810000 */
[----:B------:R-:W-:Y:S02]  /*51f0*/  FSEL R118, R10, -INF , !P4 ;  /* 0xff8000000a767808 */ /* 0x000fe40006000000 */
[----:B------:R-:W-:-:S02]  /*5200*/  FMNMX.FTZ R0, R217, R0, !PT ;  /* 0x00000000d9007209 */ /* 0x000fc40007810000 */
[----:B-1----:R-:W-:Y:S02]  /*5210*/  FMNMX.FTZ R68, R7, R68, !PT ;  /* 0x0000004407447209 */ /* 0x002fe40007810000 */
[----:B------:R-:W-:Y:S02]  /*5220*/  FMNMX.FTZ R0, R225, R0, !PT ;  /* 0x00000000e1007209 */ /* 0x000fe40007810000 */
[----:B------:R-:W-:Y:S01]  /*5230*/  FMNMX.FTZ R7, R20, R142, !PT ;  /* 0x0000008e14077209 */ /* 0x000fe20007810000 */
[----:B------:R-:W-:Y:S01]  /*5240*/  FMUL.FTZ R204, R68, UR6 ;  /* 0x0000000644cc7c20 */ /* 0x000fe20008410000 */
        /* <DEDUP_REMOVED lines=28> */
[----:B------:R-:W-:Y:S01]  /*5410*/  FSEL R114, R114, -INF , !P3 ;  /* 0xff80000072727808 */ /* 0x000fe20005800000 */
[----:B------:R-:W1:Y:S01]  /*5420*/  SHFL.BFLY PT, R9, R0, 0x2, 0x1f ;  /* 0x0c401f0000097f89 */ /* 0x000e6200000e0000 */
[----:B------:R-:W-:Y:S02]  /*5430*/  FMNMX.FTZ R7, R234, R7, !PT ;  /* 0x00000007ea077209 */ /* 0x000fe40007810000 */
[----:B------:R-:W-:Y:S02]  /*5440*/  FSEL R110, R110, -INF , !P2 ;  /* 0xff8000006e6e7808 */ /* 0x000fe40005000000 */
[----:B------:R-:W-:Y:S02]  /*5450*/  FMNMX.FTZ R7, R224, R7, !PT ;  /* 0x00000007e0077209 */ /* 0x000fe40007810000 */
[----:B------:R-:W-:-:S02]  /*5460*/  FSEL R106, R106, -INF , !P1 ;  /* 0xff8000006a6a7808 */ /* 0x000fc40004800000 */
[----:B------:R-:W-:Y:S02]  /*5470*/  FMNMX.FTZ R7, R232, R7, !PT ;  /* 0x00000007e8077209 */ /* 0x000fe40007810000 */
[----:B------:R-:W-:Y:S02]  /*5480*/  FSEL R102, R102, -INF , !P6 ;  /* 0xff80000066667808 */ /* 0x000fe40007000000 */
[----:B------:R-:W-:Y:S02]  /*5490*/  FMNMX.FTZ R7, R226, R7, !PT ;  /* 0x00000007e2077209 */ /* 0x000fe40007810000 */
[----:B--2---:R-:W-:Y:S02]  /*54a0*/  FSEL R98, R98, -INF , !P5 ;  /* 0xff80000062627808 */ /* 0x004fe40006800000 */
[----:B------:R-:W-:Y:S02]  /*54b0*/  FMNMX.FTZ R7, R212, R7, !PT ;  /* 0x00000007d4077209 */ /* 0x000fe40007810000 */
[----:B---3--:R-:W-:-:S02]  /*54c0*/  FSEL R201, R201, -INF , !P0 ;  /* 0xff800000c9c97808 */ /* 0x008fc40004000000 */
[----:B------:R-:W-:Y:S02]  /*54d0*/  FMNMX.FTZ R7, R210, R7, !PT ;  /* 0x00000007d2077209 */ /* 0x000fe40007810000 */
[----:B------:R-:W-:Y:S02]  /*54e0*/  IADD3 R252, R35, R4, RZ ;  /* 0x0000000423fc7210 */ /* 0x000fe40007ffe0ff */
[----:B-1----:R-:W-:Y:S02]  /*54f0*/  FMNMX.FTZ R9, R0, R9, !PT ;  /* 0x0000000900097209 */ /* 0x002fe40007810000 */
[----:B------:R-:W-:Y:S02]  /*5500*/  FMNMX.FTZ R7, R208, R7, !PT ;  /* 0x00000007d0077209 */ /* 0x000fe40007810000 */
[----:B------:R-:W-:Y:S01]  /*5510*/  LEA R252, R252, UR4, 0x1 ;  /* 0x00000004fcfc7c11 */ /* 0x000fe2000f8e08ff */
[----:B------:R-:W1:Y:S01]  /*5520*/  SHFL.BFLY PT, R2, R9, 0x1, 0x1f ;  /* 0x0c201f0009027f89 */ /* 0x000e6200000e0000 */
[----:B------:R-:W-:-:S02]  /*5530*/  FMNMX.FTZ R7, R206, R7, !PT ;  /* 0x00000007ce077209 */ /* 0x000fc40007810000 */
[----:B------:R-:W-:Y:S01]  /*5540*/  LEA R249, R5, R252, 0x1 ;  /* 0x000000fc05f97211 */ /* 0x000fe200078e08ff */
[C---:B------:R-:W-:Y:S01]  /*5550*/  IMAD R250, R3.reuse, 0x2, R252 ;  /* 0x0000000203fa7824 */ /* 0x040fe200078e02fc */
[----:B------:R-:W-:Y:S02]  /*5560*/  FMNMX.FTZ R7, R124, R7, !PT ;  /* 0x000000077c077209 */ /* 0x000fe40007810000 */
[----:B------:R-:W-:Y:S01]  /*5570*/  FSETP.NEU.FTZ.AND P4, PT, R68, -INF , PT ;  /* 0xff8000004400780b */ /* 0x000fe20003f9d000 */
[----:B------:R-:W-:Y:S01]  /*5580*/  IMAD R248, R3, 0x2, R249 ;  /* 0x0000000203f87824 */ /* 0x000fe200078e02f9 */
[----:B------:R-:W-:Y:S01]  /*5590*/  FMNMX.FTZ R7, R120, R7, !PT ;  /* 0x0000000778077209 */ /* 0x000fe20007810000 */
[----:B------:R-:W-:Y:S01]  /*55a0*/  LDSM.16.MT88.4 R164, [R250+0x8000] ;  /* 0x00800000faa4783b */ /* 0x000fe20000004200 */
[----:B------:R-:W-:Y:S02]  /*55b0*/  FSEL R204, R204, RZ, P4 ;  /* 0x000000ffcccc7208 */ /* 0x000fe40002000000 */
[----:B------:R-:W-:Y:S01]  /*55c0*/  FMNMX.FTZ R7, R116, R7, !PT ;  /* 0x0000000774077209 */ /* 0x000fe20007810000 */
[----:B------:R-:W-:Y:S01]  /*55d0*/  LDSM.16.MT88.4 R16, [R250+0x8800] ;  /* 0x00880000fa10783b */ /* 0x000fe20000004200 */
[----:B------:R-:W-:Y:S01]  /*55e0*/  ISETP.NE.AND P0, PT, R6, RZ, PT ;  /* 0x000000ff0600720c */ /* 0x000fe20003f05270 */
[--C-:B------:R-:W-:Y:S01]  /*55f0*/  FFMA.FTZ R87, R183, UR6, -R204.reuse ;  /* 0x00000006b7577c23 */ /* 0x100fe200080108cc */
[----:B------:R-:W-:Y:S01]  /*5600*/  FMNMX.FTZ R7, R112, R7, !PT ;  /* 0x0000000770077209 */ /* 0x000fe20007810000 */
[--C-:B------:R-:W-:Y:S01]  /*5610*/  FFMA.FTZ R78, R85, UR6, -R204.reuse ;  /* 0x00000006554e7c23 */ /* 0x100fe200080108cc */
[--C-:B------:R-:W-:Y:S01]  /*5620*/  FFMA.FTZ R202, R23, UR6, -R204.reuse ;  /* 0x0000000617ca7c23 */ /* 0x100fe200080108cc */
[--C-:B------:R-:W-:Y:S01]  /*5630*/  FFMA.FTZ R199, R141, UR6, -R204.reuse ;  /* 0x000000068dc77c23 */ /* 0x100fe200080108cc */
[----:B------:R-:W-:Y:S01]  /*5640*/  FMNMX.FTZ R7, R108, R7, !PT ;  /* 0x000000076c077209 */ /* 0x000fe20007810000 */
[--C-:B------:R-:W-:Y:S01]  /*5650*/  FFMA.FTZ R90, R143, UR6, -R204.reuse ;  /* 0x000000068f5a7c23 */ /* 0x100fe200080108cc */
[----:B------:R-:W-:Y:S01]  /*5660*/  MUFU.EX2 R87, R87 ;  /* 0x0000005700577308 */ /* 0x000fe20000000800 */
[----:B-1----:R-:W-:Y:S01]  /*5670*/  FMNMX.FTZ R2, R9, R2, !PT ;  /* 0x0000000209027209 */ /* 0x002fe20007810000 */
[--C-:B------:R-:W-:Y:S01]  /*5680*/  FFMA.FTZ R71, R135, UR6, -R204.reuse ;  /* 0x0000000687477c23 */ /* 0x100fe200080108cc */
[----:B------:R-:W-:Y:S01]  /*5690*/  FMNMX.FTZ R9, R192, R194, !PT ;  /* 0x000000c2c0097209 */ /* 0x000fe20007810000 */
[--C-:B------:R-:W-:Y:S01]  /*56a0*/  FFMA.FTZ R81, R145, UR6, -R204.reuse ;  /* 0x0000000691517c23 */ /* 0x100fe200080108cc */
[----:B------:R-:W-:Y:S01]  /*56b0*/  FMNMX.FTZ R7, R104, R7, !PT ;  /* 0x0000000768077209 */ /* 0x000fe20007810000 */
[----:B------:R-:W-:Y:S01]  /*56c0*/  FMUL.FTZ R200, R2, UR6 ;  /* 0x0000000602c87c20 */ /* 0x000fe20008410000 */
[----:B------:R-:W-:Y:S01]  /*56d0*/  FMNMX.FTZ R0, R94, R9, !PT ;  /* 0x000000095e007209 */ /* 0x000fe20007810000 */
[----:B------:R-:W-:Y:S01]  /*56e0*/  MUFU.EX2 R202, R202 ;  /* 0x000000ca00ca7308 */ /* 0x000fe20000000800 */
[----:B------:R-:W-:Y:S01]  /*56f0*/  FMNMX.FTZ R7, R100, R7, !PT ;  /* 0x0000000764077209 */ /* 0x000fe20007810000 */
[--C-:B------:R-:W-:Y:S01]  /*5700*/  FFMA.FTZ R72, R41, UR6, -R204.reuse ;  /* 0x0000000629487c23 */ /* 0x100fe200080108cc */
[----:B------:R-:W-:Y:S01]  /*5710*/  FMNMX.FTZ R9, R133, R0, !PT ;  /* 0x0000000085097209 */ /* 0x000fe20007810000 */
[--C-:B------:R-:W-:Y:S01]  /*5720*/  FFMA.FTZ R63, R55, UR6, -R204.reuse ;  /* 0x00000006373f7c23 */ /* 0x100fe200080108cc */
[----:B------:R-:W-:Y:S01]  /*5730*/  FMNMX.FTZ R7, R96, R7, !PT ;  /* 0x0000000760077209 */ /* 0x000fe20007810000 */
[--C-:B------:R-:W-:Y:S01]  /*5740*/  FFMA.FTZ R61, R241, UR6, -R204.reuse ;  /* 0x00000006f13d7c23 */ /* 0x100fe200080108cc */
[----:B------:R-:W-:Y:S01]  /*5750*/  FMNMX.FTZ R9, R144, R9, !PT ;  /* 0x0000000990097209 */ /* 0x000fe20007810000 */
[----:B------:R-:W1:Y:S01]  /*5760*/  MUFU.EX2 R199, R199 ;  /* 0x000000c700c77308 */ /* 0x000e620000000800 */
[----:B------:R-:W-:Y:S01]  /*5770*/  FSETP.NEU.FTZ.AND P4, PT, R2, -INF , PT ;  /* 0xff8000000200780b */ /* 0x000fe20003f9d000 */
[--C-:B------:R-:W-:Y:S01]  /*5780*/  FFMA.FTZ R60, R245, UR6, -R204.reuse ;  /* 0x00000006f53c7c23 */ /* 0x100fe200080108cc */
[----:B------:R-:W-:Y:S01]  /*5790*/  FMNMX.FTZ R0, R146, R9, !PT ;  /* 0x0000000992007209 */ /* 0x000fe20007810000 */
[--C-:B------:R-:W-:Y:S01]  /*57a0*/  FFMA.FTZ R59, R233, UR6, -R204.reuse ;  /* 0x00000006e93b7c23 */ /* 0x100fe200080108cc */
[----:B------:R-:W-:Y:S01]  /*57b0*/  FSEL R200, R200, RZ, P4 ;  /* 0x000000ffc8c87208 */ /* 0x000fe20002000000 */
[----:B------:R-:W-:Y:S01]  /*57c0*/  FFMA.FTZ R58, R231, UR6, -R204 ;  /* 0x00000006e73a7c23 */ /* 0x000fe200080108cc */
[----:B------:R-:W-:Y:S01]  /*57d0*/  FMNMX.FTZ R9, R161, R0, !PT ;  /* 0x00000000a1097209 */ /* 0x000fe20007810000 */
[----:B------:R-:W2:Y:S01]  /*57e0*/  MUFU.EX2 R90, R90 ;  /* 0x0000005a005a7308 */ /* 0x000ea20000000800 */
[----:B------:R-:W3:Y:S01]  /*57f0*/  SHFL.BFLY PT, R0, R7, 0x2, 0x1f ;  /* 0x0c401f0007007f89 */ /* 0x000ee200000e0000 */
[--C-:B------:R-:W-:Y:S01]  /*5800*/  FFMA.FTZ R88, R149, UR6, -R200.reuse ;  /* 0x0000000695587c23 */ /* 0x100fe200080108c8 */
[----:B------:R-:W-:Y:S01]  /*5810*/  FMNMX.FTZ R9, R162, R9, !PT ;  /* 0x00000009a2097209 */ /* 0x000fe20007810000 */
[--C-:B------:R-:W-:Y:S01]  /*5820*/  FFMA.FTZ R83, R181, UR6, -R200.reuse ;  /* 0x00000006b5537c23 */ /* 0x100fe200080108c8 */
[--C-:B------:R-:W-:Y:S01]  /*5830*/  FFMA.FTZ R75, R151, UR6, -R200.reuse ;  /* 0x00000006974b7c23 */ /* 0x100fe200080108c8 */
[----:B------:R-:W-:Y:S01]  /*5840*/  LDSM.16.MT88.4 R180, [R252+0x8000] ;  /* 0x00800000fcb4783b */ /* 0x000fe20000004200 */
[----:B------:R-:W-:Y:S01]  /*5850*/  FMNMX.FTZ R9, R242, R9, !PT ;  /* 0x00000009f2097209 */ /* 0x000fe20007810000 */
[--C-:B------:R-:W-:Y:S01]  /*5860*/  FFMA.FTZ R29, R139, UR6, -R200.reuse ;  /* 0x000000068b1d7c23 */ /* 0x100fe200080108c8 */
[--C-:B------:R-:W-:Y:S01]  /*5870*/  FFMA.FTZ R28, R137, UR6, -R200.reuse ;  /* 0x00000006891c7c23 */ /* 0x100fe200080108c8 */
[----:B------:R-:W-:Y:S01]  /*5880*/  LDSM.16.MT88.4 R148, [R249+0x8000] ;  /* 0x00800000f994783b */ /* 0x000fe20000004200 */
[----:B------:R-:W-:Y:S01]  /*5890*/  FMNMX.FTZ R9, R246, R9, !PT ;  /* 0x00000009f6097209 */ /* 0x000fe20007810000 */
[----:B------:R-:W-:Y:S01]  /*58a0*/  MUFU.EX2 R88, R88 ;  /* 0x0000005800587308 */ /* 0x000fe20000000800 */
[--C-:B------:R-:W-:Y:S01]  /*58b0*/  FFMA.FTZ R66, R13, UR6, -R200.reuse ;  /* 0x000000060d427c23 */ /* 0x100fe200080108c8 */
[----:B-1----:R-:W-:Y:S01]  /*58c0*/  F2FP.BF16.F32.PACK_AB R132, R199, R202 ;  /* 0x000000cac784723e */ /* 0x002fe200000010ff */
[--C-:B------:R-:W-:Y:S01]  /*58d0*/  FFMA.FTZ R80, R155, UR6, -R200.reuse ;  /* 0x000000069b507c23 */ /* 0x100fe200080108c8 */
[----:B------:R-:W-:Y:S01]  /*58e0*/  FMNMX.FTZ R9, R52, R9, !PT ;  /* 0x0000000934097209 */ /* 0x000fe20007810000 */
[--C-:B------:R-:W-:Y:S01]  /*58f0*/  FFMA.FTZ R73, R163, UR6, -R200.reuse ;  /* 0x00000006a3497c23 */ /* 0x100fe200080108c8 */
[----:B--2---:R-:W-:Y:S01]  /*5900*/  F2FP.BF16.F32.PACK_AB R134, R87, R90 ;  /* 0x0000005a5786723e */ /* 0x004fe200000010ff */
[--C-:B------:R-:W-:Y:S01]  /*5910*/  FFMA.FTZ R65, R39, UR6, -R200.reuse ;  /* 0x0000000627417c23 */ /* 0x100fe200080108c8 */
[----:B------:R-:W-:Y:S01]  /*5920*/  FMNMX.FTZ R9, R238, R9, !PT ;  /* 0x00000009ee097209 */ /* 0x000fe20007810000 */
[----:B------:R-:W-:Y:S01]  /*5930*/  MUFU.EX2 R29, R29 ;  /* 0x0000001d001d7308 */ /* 0x000fe20000000800 */
[--C-:B------:R-:W-:Y:S01]  /*5940*/  FFMA.FTZ R48, R53, UR6, -R200.reuse ;  /* 0x0000000635307c23 */ /* 0x100fe200080108c8 */
[--C-:B------:R-:W-:Y:S01]  /*5950*/  FFMA.FTZ R47, R239, UR6, -R200.reuse ;  /* 0x00000006ef2f7c23 */ /* 0x100fe200080108c8 */
[----:B------:R-:W-:Y:S01]  /*5960*/  FMNMX.FTZ R9, R44, R9, !PT ;  /* 0x000000092c097209 */ /* 0x000fe20007810000 */
[--C-:B------:R-:W-:Y:S01]  /*5970*/  FFMA.FTZ R46, R243, UR6, -R200.reuse ;  /* 0x00000006f32e7c23 */ /* 0x100fe200080108c8 */
[----:B---3--:R-:W-:Y:S01]  /*5980*/  FMNMX.FTZ R0, R7, R0, !PT ;  /* 0x0000000007007209 */ /* 0x008fe20007810000 */
[--C-:B------:R-:W-:Y:S01]  /*5990*/  FFMA.FTZ R45, R45, UR6, -R200.reuse ;  /* 0x000000062d2d7c23 */ /* 0x100fe200080108c8 */
[----:B------:R-:W-:Y:S01]  /*59a0*/  FMNMX.FTZ R9, R42, R9, !PT ;  /* 0x000000092a097209 */ /* 0x000fe20007810000 */
[----:B------:R-:W1:Y:S01]  /*59b0*/  MUFU.EX2 R28, R28 ;  /* 0x0000001c001c7308 */ /* 0x000e620000000800 */
[----:B------:R-:W-:Y:S01]  /*59c0*/  FFMA.FTZ R43, R43, UR6, -R200 ;  /* 0x000000062b2b7c23 */ /* 0x000fe200080108c8 */
[----:B------:R-:W2:Y:S01]  /*59d0*/  SHFL.BFLY PT, R7, R0, 0x1, 0x1f ;  /* 0x0c201f0000077f89 */ /* 0x000ea200000e0000 */
[----:B------:R-:W-:Y:S01]  /*59e0*/  FMNMX.FTZ R9, R220, R9, !PT ;  /* 0x00000009dc097209 */ /* 0x000fe20007810000 */
[--C-:B------:R-:W-:Y:S01]  /*59f0*/  FFMA.FTZ R57, R237, UR6, -R204.reuse ;  /* 0x00000006ed397c23 */ /* 0x100fe200080108cc */
[----:B------:R-:W-:Y:S01]  /*5a00*/  FFMA.FTZ R56, R235, UR6, -R204 ;  /* 0x00000006eb387c23 */ /* 0x000fe200080108cc */
[--C-:B------:R-:W-:Y:S01]  /*5a10*/  FFMA.FTZ R217, R217, UR6, -R200.reuse ;  /* 0x00000006d9d97c23 */ /* 0x100fe200080108c8 */
[----:B------:R-:W-:Y:S01]  /*5a20*/  FMNMX.FTZ R9, R218, R9, !PT ;  /* 0x00000009da097209 */ /* 0x000fe20007810000 */
[----:B------:R-:W3:Y:S01]  /*5a30*/  MUFU.EX2 R83, R83 ;  /* 0x0000005300537308 */ /* 0x000ee20000000800 */
[----:B------:R-:W-:Y:S01]  /*5a40*/  FFMA.FTZ R215, R215, UR6, -R200 ;  /* 0x00000006d7d77c23 */ /* 0x000fe200080108c8 */
[--C-:B------:R-:W-:Y:S01]  /*5a50*/  FFMA.FTZ R223, R223, UR6, -R204.reuse ;  /* 0x00000006dfdf7c23 */ /* 0x100fe200080108cc */
[----:B------:R-:W-:Y:S01]  /*5a60*/  FMNMX.FTZ R9, R216, R9, !PT ;  /* 0x00000009d8097209 */ /* 0x000fe20007810000 */
[----:B------:R-:W-:Y:S01]  /*5a70*/  FFMA.FTZ R221, R221, UR6, -R204 ;  /* 0x00000006dddd7c23 */ /* 0x000fe200080108cc */
[--C-:B------:R-:W-:Y:S01]  /*5a80*/  FFMA.FTZ R211, R211, UR6, -R200.reuse ;  /* 0x00000006d3d37c23 */ /* 0x100fe200080108c8 */
[----:B------:R-:W-:Y:S01]  /*5a90*/  FFMA.FTZ R207, R207, UR6, -R200 ;  /* 0x00000006cfcf7c23 */ /* 0x000fe200080108c8 */
[----:B------:R-:W-:Y:S01]  /*5aa0*/  FMNMX.FTZ R9, R214, R9, !PT ;  /* 0x00000009d6097209 */ /* 0x000fe20007810000 */
[----:B------:R-:W-:Y:S01]  /*5ab0*/  MUFU.EX2 R80, R80 ;  /* 0x0000005000507308 */ /* 0x000fe20000000800 */
[----:B-1----:R-:W-:Y:S01]  /*5ac0*/  F2FP.BF16.F32.PACK_AB R136, R28, R29 ;  /* 0x0000001d1c88723e */ /* 0x002fe200000010ff */
[--C-:B------:R-:W-:Y:S01]  /*5ad0*/  FFMA.FTZ R131, R131, UR6, -R204.reuse ;  /* 0x0000000683837c23 */ /* 0x100fe200080108cc */
[----:B------:R-:W-:Y:S01]  /*5ae0*/  FMNMX.FTZ R9, R228, R9, !PT ;  /* 0x00000009e4097209 */ /* 0x000fe20007810000 */
[--C-:B------:R-:W-:Y:S01]  /*5af0*/  FFMA.FTZ R127, R127, UR6, -R204.reuse ;  /* 0x000000067f7f7c23 */ /* 0x100fe200080108cc */
[--C-:B------:R-:W-:Y:S01]  /*5b00*/  FFMA.FTZ R231, R113, UR6, -R204.reuse ;  /* 0x0000000671e77c23 */ /* 0x100fe200080108cc */
[----:B------:R-:W-:Y:S01]  /*5b10*/  FFMA.FTZ R121, R121, UR6, -R204 ;  /* 0x0000000679797c23 */ /* 0x000fe200080108cc */
[----:B------:R-:W-:Y:S01]  /*5b20*/  FMNMX.FTZ R9, R230, R9, !PT ;  /* 0x00000009e6097209 */ /* 0x000fe20007810000 */
[----:B------:R-:W-:Y:S01]  /*5b30*/  MUFU.EX2 R75, R75 ;  /* 0x0000004b004b7308 */ /* 0x000fe20000000800 */
[----:B------:R-:W-:Y:S01]  /*5b40*/  FADD.FTZ R199, R202, R199 ;  /* 0x000000c7cac77221 */ /* 0x000fe20000010000 */
[----:B--2---:R-:W-:-:S02]  /*5b50*/  FMNMX.FTZ R0, R0, R7, !PT ;  /* 0x0000000700007209 */ /* 0x004fc40007810000 */
[----:B------:R-:W-:Y:S01]  /*5b60*/  FMNMX.FTZ R9, R196, R9, !PT ;  /* 0x00000009c4097209 */ /* 0x000fe20007810000 */
[----:B------:R-:W-:Y:S01]  /*5b70*/  FADD.FTZ R90, R90, R199 ;  /* 0x000000c75a5a7221 */ /* 0x000fe20000010000 */
[C---:B------:R-:W-:Y:S01]  /*5b80*/  FSETP.NEU.FTZ.AND P1, PT, R0.reuse, -INF , PT ;  /* 0xff8000000000780b */ /* 0x040fe20003f3d000 */
[----:B------:R-:W-:Y:S01]  /*5b90*/  FMUL.FTZ R197, R0, UR6 ;  /* 0x0000000600c57c20 */ /* 0x000fe20008410000 */
[----:B------:R-:W-:Y:S01]  /*5ba0*/  FMNMX.FTZ R9, R130, R9, !PT ;  /* 0x0000000982097209 */ /* 0x000fe20007810000 */
[----:B------:R-:W-:Y:S01]  /*5bb0*/  MUFU.EX2 R73, R73 ;  /* 0x0000004900497308 */ /* 0x000fe20000000800 */
[----:B------:R-:W-:Y:S02]  /*5bc0*/  MOV R241, R247 ;  /* 0x000000f700f17202 */ /* 0x000fe40000000f00 */
[----:B------:R-:W-:Y:S02]  /*5bd0*/  FMNMX.FTZ R9, R128, R9, !PT ;  /* 0x0000000980097209 */ /* 0x000fe40007810000 */
[----:B------:R-:W-:Y:S01]  /*5be0*/  FSEL R197, R197, RZ, P1 ;  /* 0x000000ffc5c57208 */ /* 0x000fe20000800000 */
[C---:B------:R-:W-:Y:S01]  /*5bf0*/  VIADD R247, R241.reuse, 0x800 ;  /* 0x00000800f1f77836 */ /* 0x040fe20000000000 */
[----:B------:R-:W-:Y:S01]  /*5c00*/  FMNMX.FTZ R9, R126, R9, !PT ;  /* 0x000000097e097209 */ /* 0x000fe20007810000 */
[----:B------:R-:W1:Y:S01]  /*5c10*/  MUFU.EX2 R66, R66 ;  /* 0x0000004200427308 */ /* 0x000e620000000800 */
[----:B------:R-:W-:-:S02]  /*5c20*/  VIADD R245, R241, 0x1800 ;  /* 0x00001800f1f57836 */ /* 0x000fc40000000000 */
[--C-:B------:R-:W-:Y:S01]  /*5c30*/  FFMA.FTZ R92, R20, UR6, -R197.reuse ;  /* 0x00000006145c7c23 */ /* 0x100fe200080108c5 */
[----:B------:R-:W-:Y:S01]  /*5c40*/  FMNMX.FTZ R9, R122, R9, !PT ;  /* 0x000000097a097209 */ /* 0x000fe20007810000 */
[--C-:B------:R-:W-:Y:S01]  /*5c50*/  FFMA.FTZ R89, R142, UR6, -R197.reuse ;  /* 0x000000068e597c23 */ /* 0x100fe200080108c5 */
[--C-:B------:R-:W-:Y:S01]  /*5c60*/  FFMA.FTZ R91, R22, UR6, -R197.reuse ;  /* 0x00000006165b7c23 */ /* 0x100fe200080108c5 */
[--C-:B------:R-:W-:Y:S01]  /*5c70*/  FFMA.FTZ R84, R138, UR6, -R197.reuse ;  /* 0x000000068a547c23 */ /* 0x100fe200080108c5 */
[----:B------:R-:W-:Y:S01]  /*5c80*/  FMNMX.FTZ R9, R118, R9, !PT ;  /* 0x0000000976097209 */ /* 0x000fe20007810000 */
[----:B------:R-:W-:Y:S01]  /*5c90*/  MUFU.EX2 R92, R92 ;  /* 0x0000005c005c7308 */ /* 0x000fe20000000800 */
[--C-:B------:R-:W-:Y:S01]  /*5ca0*/  FFMA.FTZ R64, R12, UR6, -R197.reuse ;  /* 0x000000060c407c23 */ /* 0x100fe200080108c5 */
[----:B------:R-:W-:Y:S01]  /*5cb0*/  LDSM.16.MT88.4 R20, [R252+0x8800] ;  /* 0x00880000fc14783b */ /* 0x000fe20000004200 */
[----:B------:R-:W-:Y:S01]  /*5cc0*/  FMNMX.FTZ R7, R114, R9, !PT ;  /* 0x0000000972077209 */ /* 0x000fe20007810000 */
[--C-:B------:R-:W-:Y:S01]  /*5cd0*/  FFMA.FTZ R69, R86, UR6, -R197.reuse ;  /* 0x0000000656457c23 */ /* 0x100fe200080108c5 */
[----:B---3--:R-:W-:Y:S01]  /*5ce0*/  F2FP.BF16.F32.PACK_AB R138, R83, R88 ;  /* 0x00000058538a723e */ /* 0x008fe200000010ff */
[----:B------:R-:W-:Y:S01]  /*5cf0*/  LDSM.16.MT88.4 R12, [R249+0x8800] ;  /* 0x00880000f90c783b */ /* 0x000fe20000004200 */
[----:B------:R-:W-:Y:S01]  /*5d00*/  FMNMX.FTZ R7, R110, R7, !PT ;  /* 0x000000076e077209 */ /* 0x000fe20007810000 */
[----:B------:R-:W2:Y:S01]  /*5d10*/  MUFU.EX2 R89, R89 ;  /* 0x0000005900597308 */ /* 0x000ea20000000800 */
[--C-:B------:R-:W-:Y:S01]  /*5d20*/  FFMA.FTZ R79, R140, UR6, -R197.reuse ;  /* 0x000000068c4f7c23 */ /* 0x100fe200080108c5 */
[--C-:B------:R-:W-:Y:S01]  /*5d30*/  FFMA.FTZ R76, R158, UR6, -R197.reuse ;  /* 0x000000069e4c7c23 */ /* 0x100fe200080108c5 */
[----:B------:R-:W-:Y:S01]  /*5d40*/  FMNMX.FTZ R7, R106, R7, !PT ;  /* 0x000000076a077209 */ /* 0x000fe20007810000 */
[----:B------:R-:W-:Y:S01]  /*5d50*/  FFMA.FTZ R86, R147, UR6, -R204 ;  /* 0x0000000693567c23 */ /* 0x000fe200080108cc */
[----:B-1----:R-:W-:Y:S01]  /*5d60*/  F2FP.BF16.F32.PACK_AB R26, R66, R73 ;  /* 0x00000049421a723e */ /* 0x002fe200000010ff */
[--C-:B------:R-:W-:Y:S01]  /*5d70*/  FFMA.FTZ R62, R40, UR6, -R197.reuse ;  /* 0x00000006283e7c23 */ /* 0x100fe200080108c5 */
[----:B------:R-:W-:Y:S01]  /*5d80*/  FMNMX.FTZ R7, R102, R7, !PT ;  /* 0x0000000766077209 */ /* 0x000fe20007810000 */
[----:B------:R-:W-:Y:S01]  /*5d90*/  MUFU.EX2 R91, R91 ;  /* 0x0000005b005b7308 */ /* 0x000fe20000000800 */
[--C-:B------:R-:W-:Y:S01]  /*5da0*/  FFMA.FTZ R41, R240, UR6, -R197.reuse ;  /* 0x00000006f0297c23 */ /* 0x100fe200080108c5 */
[--C-:B------:R-:W-:Y:S01]  /*5db0*/  FFMA.FTZ R40, R244, UR6, -R197.reuse ;  /* 0x00000006f4287c23 */ /* 0x100fe200080108c5 */
[----:B------:R-:W-:Y:S01]  /*5dc0*/  FMNMX.FTZ R8, R98, R7, !PT ;  /* 0x0000000762087209 */ /* 0x000fe20007810000 */
[--C-:B------:R-:W-:Y:S01]  /*5dd0*/  FFMA.FTZ R39, R54, UR6, -R197.reuse ;  /* 0x0000000636277c23 */ /* 0x100fe200080108c5 */
[----:B------:R-:W-:Y:S01]  /*5de0*/  LDSM.16.MT88.4 R4, [R248+0x8000] ;  /* 0x00800000f804783b */ /* 0x000fe20000004200 */
[--C-:B------:R-:W-:Y:S01]  /*5df0*/  FFMA.FTZ R38, R38, UR6, -R197.reuse ;  /* 0x0000000626267c23 */ /* 0x100fe200080108c5 */
[----:B------:R-:W-:Y:S01]  /*5e00*/  FMNMX.FTZ R8, R201, R8, !PT ;  /* 0x00000008c9087209 */ /* 0x000fe20007810000 */
[----:B------:R-:W1:Y:S01]  /*5e10*/  MUFU.EX2 R84, R84 ;  /* 0x0000005400547308 */ /* 0x000e620000000800 */
[----:B--2---:R-:W-:Y:S01]  /*5e20*/  F2FP.BF16.F32.PACK_AB R137, R89, R92 ;  /* 0x0000005c5989723e */ /* 0x004fe200000010ff */
[--C-:B------:R-:W-:Y:S01]  /*5e30*/  FFMA.FTZ R35, R36, UR6, -R197.reuse ;  /* 0x0000000624237c23 */ /* 0x100fe200080108c5 */
[--C-:B------:R-:W-:Y:S01]  /*5e40*/  FFMA.FTZ R222, R222, UR6, -R197.reuse ;  /* 0x00000006dede7c23 */ /* 0x100fe200080108c5 */
[----:B------:R-:W2:Y:S01]  /*5e50*/  SHFL.BFLY PT, R9, R8, 0x2, 0x1f ;  /* 0x0c401f0008097f89 */ /* 0x000ea200000e0000 */
[--C-:B------:R-:W-:Y:S01]  /*5e60*/  FFMA.FTZ R224, R224, UR6, -R197.reuse ;  /* 0x00000006e0e07c23 */ /* 0x100fe200080108c5 */
[--C-:B------:R-:W-:Y:S01]  /*5e70*/  FFMA.FTZ R232, R232, UR6, -R197.reuse ;  /* 0x00000006e8e87c23 */ /* 0x100fe200080108c5 */
[--C-:B------:R-:W-:Y:S01]  /*5e80*/  FFMA.FTZ R210, R210, UR6, -R197.reuse ;  /* 0x00000006d2d27c23 */ /* 0x100fe200080108c5 */
[----:B------:R-:W-:Y:S01]  /*5e90*/  MUFU.EX2 R79, R79 ;  /* 0x0000004f004f7308 */ /* 0x000fe20000000800 */
[--C-:B------:R-:W-:Y:S01]  /*5ea0*/  FFMA.FTZ R206, R206, UR6, -R197.reuse ;  /* 0x00000006cece7c23 */ /* 0x100fe200080108c5 */
[--C-:B------:R-:W-:Y:S01]  /*5eb0*/  FFMA.FTZ R113, R120, UR6, -R197.reuse ;  /* 0x0000000678717c23 */ /* 0x100fe200080108c5 */
[--C-:B------:R-:W-:Y:S01]  /*5ec0*/  FFMA.FTZ R120, R116, UR6, -R197.reuse ;  /* 0x0000000674787c23 */ /* 0x100fe200080108c5 */
[----:B------:R-:W-:Y:S01]  /*5ed0*/  FFMA.FTZ R116, R104, UR6, -R197 ;  /* 0x0000000668747c23 */ /* 0x000fe200080108c5 */
[----:B------:R-:W-:-:S02]  /*5ee0*/  IADD3 R244, R241, 0x2000, RZ ;  /* 0x00002000f1f47810 */ /* 0x000fc40007ffe0ff */
[----:B------:R-:W-:Y:S01]  /*5ef0*/  IADD3 R202, R241, 0x3000, RZ ;  /* 0x00003000f1ca7810 */ /* 0x000fe20007ffe0ff */
[----:B------:R-:W3:Y:S01]  /*5f00*/  MUFU.EX2 R76, R76 ;  /* 0x0000004c004c7308 */ /* 0x000ee20000000800 */
[----:B-1----:R-:W-:-:S07]  /*5f10*/  F2FP.BF16.F32.PACK_AB R139, R84, R91 ;  /* 0x0000005b548b723e */ /* 0x002fce00000010ff */
[C---:B------:R-:W-:Y:S01]  /*5f20*/  HMMA.16816.F32.BF16 R188, R136.reuse, R180, RZ ;  /* 0x000000b488bc723c */ /* 0x040fe200000418ff */
[----:B------:R-:W-:Y:S01]  /*5f30*/  MUFU.EX2 R69, R69 ;  /* 0x0000004500457308 */ /* 0x000fe20000000800 */
[----:B--2---:R-:W-:Y:S02]  /*5f40*/  FMNMX.FTZ R3, R8, R9, !PT ;  /* 0x0000000908037209 */ /* 0x004fe40007810000 */
[----:B------:R-:W-:Y:S02]  /*5f50*/  LDSM.16.MT88.4 R8, [R248+0x8800] ;  /* 0x00880000f808783b */ /* 0x000fe40000004200 */
[C---:B------:R-:W-:Y:S03]  /*5f60*/  HMMA.16816.F32.BF16 R172, R136.reuse, R164, RZ ;  /* 0x000000a488ac723c */ /* 0x040fe600000418ff */
[----:B------:R-:W1:Y:S01]  /*5f70*/  MUFU.EX2 R64, R64 ;  /* 0x0000004000407308 */ /* 0x000e620000000800 */
[----:B------:R-:W2:Y:S01]  /*5f80*/  SHFL.BFLY PT, R24, R3, 0x1, 0x1f ;  /* 0x0c201f0003187f89 */ /* 0x000ea200000e0000 */
[----:B---3--:R-:W-:Y:S01]  /*5f90*/  F2FP.BF16.F32.PACK_AB R25, R76, R79 ;  /* 0x0000004f4c19723e */ /* 0x008fe200000010ff */
[C---:B------:R-:W-:Y:S05]  /*5fa0*/  HMMA.16816.F32.BF16 R156, R136.reuse, R148, RZ ;  /* 0x00000094889c723c */ /* 0x040fea00000418ff */
[----:B------:R-:W-:Y:S01]  /*5fb0*/  MUFU.EX2 R86, R86 ;  /* 0x0000005600567308 */ /* 0x000fe20000000800 */
[C---:B------:R-:W-:Y:S06]  /*5fc0*/  HMMA.16816.F32.BF16 R184, R136.reuse, R182, RZ ;  /* 0x000000b688b8723c */ /* 0x040fec00000418ff */
[----:B------:R-:W-:Y:S01]  /*5fd0*/  HMMA.16816.F32.BF16 R168, R136, R166, RZ ;  /* 0x000000a688a8723c */ /* 0x000fe200000418ff */
[----:B------:R-:W-:Y:S01]  /*5fe0*/  MUFU.EX2 R81, R81 ;  /* 0x0000005100517308 */ /* 0x000fe20000000800 */
[----:B-1----:R-:W-:-:S04]  /*5ff0*/  F2FP.BF16.F32.PACK_AB R27, R64, R69 ;  /* 0x00000045401b723e */ /* 0x002fc800000010ff */
[C---:B------:R-:W-:Y:S01]  /*6000*/  HMMA.16816.F32.BF16 R152, R136.reuse, R150, RZ ;  /* 0x000000968898723c */ /* 0x040fe200000418ff */
[----:B--2---:R-:W-:Y:S02]  /*6010*/  FMNMX.FTZ R3, R3, R24, !PT ;  /* 0x0000001803037209 */ /* 0x004fe40007810000 */
[----:B------:R-:W-:Y:S01]  /*6020*/  MUFU.EX2 R78, R78 ;  /* 0x0000004e004e7308 */ /* 0x000fe20000000800 */
[----:B------:R-:W-:Y:S02]  /*6030*/  F2FP.BF16.F32.PACK_AB R24, R75, R80 ;  /* 0x000000504b18723e */ /* 0x000fe400000010ff */
[----:B------:R-:W-:Y:S01]  /*6040*/  HMMA.16816.F32.BF16 R140, R136, R4, RZ ;  /* 0x00000004888c723c */ /* 0x000fe200000418ff */
[C---:B------:R-:W-:Y:S01]  /*6050*/  FSETP.NEU.FTZ.AND P1, PT, R3.reuse, -INF , PT ;  /* 0xff8000000300780b */ /* 0x040fe20003f3d000 */
[----:B------:R-:W-:-:S04]  /*6060*/  FMUL.FTZ R203, R3, UR6 ;  /* 0x0000000603cb7c20 */ /* 0x000fc80008410000 */
[----:B------:R-:W-:Y:S01]  /*6070*/  HMMA.16816.F32.BF16 R136, R136, R6, RZ ;  /* 0x000000068888723c */ /* 0x000fe200000418ff */
[----:B------:R-:W-:Y:S01]  /*6080*/  FSEL R203, R203, RZ, P1 ;  /* 0x000000ffcbcb7208 */ /* 0x000fe20000800000 */
[----:B------:R-:W-:Y:S04]  /*6090*/  MUFU.EX2 R71, R71 ;  /* 0x0000004700477308 */ /* 0x000fe80000000800 */
[--C-:B------:R-:W-:Y:S01]  /*60a0*/  FFMA.FTZ R31, R192, UR6, -R203.reuse ;  /* 0x00000006c01f7c23 */ /* 0x100fe200080108cb */
[--C-:B------:R-:W-:Y:S01]  /*60b0*/  FFMA.FTZ R30, R194, UR6, -R203.reuse ;  /* 0x00000006c21e7c23 */ /* 0x100fe200080108cb */
[--C-:B------:R-:W-:Y:S01]  /*60c0*/  FFMA.FTZ R94, R94, UR6, -R203.reuse ;  /* 0x000000065e5e7c23 */ /* 0x100fe200080108cb */
[--C-:B------:R-:W-:Y:S01]  /*60d0*/  FFMA.FTZ R85, R133, UR6, -R203.reuse ;  /* 0x0000000685557c23 */ /* 0x100fe200080108cb */
[--C-:B------:R-:W-:Y:S01]  /*60e0*/  FFMA.FTZ R82, R144, UR6, -R203.reuse ;  /* 0x0000000690527c23 */ /* 0x100fe200080108cb */
[--C-:B------:R-:W-:Y:S01]  /*60f0*/  FFMA.FTZ R77, R146, UR6, -R203.reuse ;  /* 0x00000006924d7c23 */ /* 0x100fe200080108cb */
[----:B------:R-:W-:Y:S01]  /*6100*/  MUFU.EX2 R31, R31 ;  /* 0x0000001f001f7308 */ /* 0x000fe20000000800 */
[--C-:B------:R-:W-:Y:S01]  /*6110*/  FFMA.FTZ R74, R161, UR6, -R203.reuse ;  /* 0x00000006a14a7c23 */ /* 0x100fe200080108cb */
[--C-:B------:R-:W-:Y:S01]  /*6120*/  FFMA.FTZ R67, R162, UR6, -R203.reuse ;  /* 0x00000006a2437c23 */ /* 0x100fe200080108cb */
[C---:B------:R-:W-:Y:S01]  /*6130*/  HMMA.16816.F32.BF16 R188, R24.reuse, R20, R188 ;  /* 0x0000001418bc723c */ /* 0x040fe200000418bc */
[--C-:B------:R-:W-:Y:S01]  /*6140*/  FFMA.FTZ R70, R242, UR6, -R203.reuse ;  /* 0x00000006f2467c23 */ /* 0x100fe200080108cb */
[--C-:B------:R-:W-:Y:S01]  /*6150*/  FFMA.FTZ R55, R246, UR6, -R203.reuse ;  /* 0x00000006f6377c23 */ /* 0x100fe200080108cb */
[--C-:B------:R-:W-:Y:S01]  /*6160*/  FFMA.FTZ R54, R52, UR6, -R203.reuse ;  /* 0x0000000634367c23 */ /* 0x100fe200080108cb */
[--C-:B------:R-:W-:Y:S01]  /*6170*/  FFMA.FTZ R53, R238, UR6, -R203.reuse ;  /* 0x00000006ee357c23 */ /* 0x100fe200080108cb */
[----:B------:R-:W1:Y:S01]  /*6180*/  MUFU.EX2 R30, R30 ;  /* 0x0000001e001e7308 */ /* 0x000e620000000800 */
[C---:B------:R-:W-:Y:S01]  /*6190*/  HMMA.16816.F32.BF16 R172, R24.reuse, R16, R172 ;  /* 0x0000001018ac723c */ /* 0x040fe200000418ac */
[--C-:B------:R-:W-:Y:S01]  /*61a0*/  FFMA.FTZ R51, R42, UR6, -R203.reuse ;  /* 0x000000062a337c23 */ /* 0x100fe200080108cb */
[----:B------:R-:W-:Y:S01]  /*61b0*/  FFMA.FTZ R52, R44, UR6, -R203 ;  /* 0x000000062c347c23 */ /* 0x000fe200080108cb */
[--C-:B------:R-:W-:Y:S01]  /*61c0*/  FFMA.FTZ R42, R37, UR6, -R200.reuse ;  /* 0x00000006252a7c23 */ /* 0x100fe200080108c8 */
[----:B------:R-:W-:Y:S01]  /*61d0*/  FFMA.FTZ R44, R229, UR6, -R200 ;  /* 0x00000006e52c7c23 */ /* 0x000fe200080108c8 */
[----:B------:R-:W-:Y:S01]  /*61e0*/  FFMA.FTZ R37, R236, UR6, -R197 ;  /* 0x00000006ec257c23 */ /* 0x000fe200080108c5 */
[C---:B------:R-:W-:Y:S01]  /*61f0*/  HMMA.16816.F32.BF16 R156, R24.reuse, R12, R156 ;  /* 0x0000000c189c723c */ /* 0x040fe2000004189c */
[----:B------:R-:W-:Y:S01]  /*6200*/  MUFU.EX2 R94, R94 ;  /* 0x0000005e005e7308 */ /* 0x000fe20000000800 */
[--C-:B------:R-:W-:Y:S01]  /*6210*/  FFMA.FTZ R50, R220, UR6, -R203.reuse ;  /* 0x00000006dc327c23 */ /* 0x100fe200080108cb */
[--C-:B------:R-:W-:Y:S01]  /*6220*/  FFMA.FTZ R49, R218, UR6, -R203.reuse ;  /* 0x00000006da317c23 */ /* 0x100fe200080108cb */
[----:B------:R-:W-:Y:S01]  /*6230*/  FFMA.FTZ R220, R219, UR6, -R204 ;  /* 0x00000006dbdc7c23 */ /* 0x000fe200080108cc */
[--C-:B------:R-:W-:Y:S01]  /*6240*/  FFMA.FTZ R219, R216, UR6, -R203.reuse ;  /* 0x00000006d8db7c23 */ /* 0x100fe200080108cb */
[C---:B------:R-:W-:Y:S01]  /*6250*/  HMMA.16816.F32.BF16 R140, R24.reuse, R8, R140 ;  /* 0x00000008188c723c */ /* 0x040fe2000004188c */
[----:B------:R-:W-:Y:S01]  /*6260*/  FFMA.FTZ R218, R214, UR6, -R203 ;  /* 0x00000006d6da7c23 */ /* 0x000fe200080108cb */
[--C-:B------:R-:W-:Y:S01]  /*6270*/  FFMA.FTZ R216, R225, UR6, -R200.reuse ;  /* 0x00000006e1d87c23 */ /* 0x100fe200080108c8 */
[----:B------:R-:W2:Y:S01]  /*6280*/  MUFU.EX2 R85, R85 ;  /* 0x0000005500557308 */ /* 0x000ea20000000800 */
[----:B-1----:R-:W-:Y:S01]  /*6290*/  F2FP.BF16.F32.PACK_AB R133, R30, R31 ;  /* 0x0000001f1e85723e */ /* 0x002fe200000010ff */
[----:B------:R-:W-:Y:S01]  /*62a0*/  FFMA.FTZ R214, R213, UR6, -R200 ;  /* 0x00000006d5d67c23 */ /* 0x000fe200080108c8 */
[C---:B------:R-:W-:Y:S01]  /*62b0*/  HMMA.16816.F32.BF16 R184, R24.reuse, R22, R184 ;  /* 0x0000001618b8723c */ /* 0x040fe200000418b8 */
[--C-:B------:R-:W-:Y:S01]  /*62c0*/  FFMA.FTZ R213, R234, UR6, -R197.reuse ;  /* 0x00000006ead57c23 */ /* 0x100fe200080108c5 */
[----:B------:R-:W-:Y:S01]  /*62d0*/  FFMA.FTZ R225, R226, UR6, -R197 ;  /* 0x00000006e2e17c23 */ /* 0x000fe200080108c5 */
[--C-:B------:R-:W-:Y:S01]  /*62e0*/  FFMA.FTZ R228, R228, UR6, -R203.reuse ;  /* 0x00000006e4e47c23 */ /* 0x100fe200080108cb */
[--C-:B------:R-:W-:Y:S01]  /*62f0*/  FFMA.FTZ R130, R130, UR6, -R203.reuse ;  /* 0x0000000682827c23 */ /* 0x100fe200080108cb */
[----:B------:R-:W-:Y:S01]  /*6300*/  MUFU.EX2 R82, R82 ;  /* 0x0000005200527308 */ /* 0x000fe20000000800 */
[C---:B------:R-:W-:Y:S01]  /*6310*/  HMMA.16816.F32.BF16 R168, R24.reuse, R18, R168 ;  /* 0x0000001218a8723c */ /* 0x040fe200000418a8 */
[--C-:B------:R-:W-:Y:S01]  /*6320*/  FFMA.FTZ R196, R196, UR6, -R203.reuse ;  /* 0x00000006c4c47c23 */ /* 0x100fe200080108cb */
[----:B------:R-:W-:Y:S01]  /*6330*/  FFMA.FTZ R229, R109, UR6, -R204 ;  /* 0x000000066de57c23 */ /* 0x000fe200080108cc */
[--C-:B------:R-:W-:Y:S01]  /*6340*/  FFMA.FTZ R109, R98, UR6, -R203.reuse ;  /* 0x00000006626d7c23 */ /* 0x100fe200080108cb */
[----:B------:R-:W-:Y:S01]  /*6350*/  FFMA.FTZ R201, R201, UR6, -R203 ;  /* 0x00000006c9c97c23 */ /* 0x000fe200080108cb */
[----:B------:R-:W-:Y:S01]  /*6360*/  IADD3 R246, R241, 0x1000, RZ ;  /* 0x00001000f1f67810 */ /* 0x000fe20007ffe0ff */
[----:B------:R-:W-:Y:S01]  /*6370*/  HMMA.16816.F32.BF16 R152, R24, R14, R152 ;  /* 0x0000000e1898723c */ /* 0x000fe20000041898 */
[----:B------:R-:W1:Y:S01]  /*6380*/  MUFU.EX2 R77, R77 ;  /* 0x0000004d004d7308 */ /* 0x000e620000000800 */
[----:B--2---:R-:W-:-:S04]  /*6390*/  F2FP.BF16.F32.PACK_AB R135, R85, R94 ;  /* 0x0000005e5587723e */ /* 0x004fc800000010ff */
[----:B------:R-:W-:Y:S01]  /*63a0*/  HMMA.16816.F32.BF16 R136, R24, R10, R136 ;  /* 0x0000000a1888723c */ /* 0x000fe20000041888 */
[----:B------:R-:W-:Y:S02]  /*63b0*/  LDSM.16.MT88.4 R24, [R248+0xa000] ;  /* 0x00a00000f818783b */ /* 0x000fe40000004200 */
[----:B------:R-:W-:Y:S03]  /*63c0*/  MUFU.EX2 R74, R74 ;  /* 0x0000004a004a7308 */ /* 0x000fe60000000800 */
[C---:B------:R-:W-:Y:S05]  /*63d0*/  HMMA.16816.F32.BF16 R192, R132.reuse, R180, RZ ;  /* 0x000000b484c0723c */ /* 0x040fea00000418ff */
[----:B------:R-:W2:Y:S01]  /*63e0*/  MUFU.EX2 R67, R67 ;  /* 0x0000004300437308 */ /* 0x000ea20000000800 */
[C---:B------:R-:W-:Y:S06]  /*63f0*/  HMMA.16816.F32.BF16 R176, R132.reuse, R164, RZ ;  /* 0x000000a484b0723c */ /* 0x040fec00000418ff */
[C---:B------:R-:W-:Y:S01]  /*6400*/  HMMA.16816.F32.BF16 R160, R132.reuse, R148, RZ ;  /* 0x0000009484a0723c */ /* 0x040fe200000418ff */
[----:B------:R-:W-:Y:S05]  /*6410*/  MUFU.EX2 R65, R65 ;  /* 0x0000004100417308 */ /* 0x000fea0000000800 */
[C---:B------:R-:W-:Y:S03]  /*6420*/  HMMA.16816.F32.BF16 R180, R132.reuse, R182, RZ ;  /* 0x000000b684b4723c */ /* 0x040fe600000418ff */
[----:B------:R-:W3:Y:S03]  /*6430*/  MUFU.EX2 R48, R48 ;  /* 0x0000003000307308 */ /* 0x000ee60000000800 */
[C---:B------:R-:W-:Y:S05]  /*6440*/  HMMA.16816.F32.BF16 R144, R132.reuse, R4, RZ ;  /* 0x000000048490723c */ /* 0x040fea00000418ff */
[----:B------:R-:W-:Y:S01]  /*6450*/  MUFU.EX2 R47, R47 ;  /* 0x0000002f002f7308 */ /* 0x000fe20000000800 */
[----:B------:R-:W-:Y:S01]  /*6460*/  HMMA.16816.F32.BF16 R164, R132, R166, RZ ;  /* 0x000000a684a4723c */ /* 0x000fe200000418ff */
[----:B------:R-:W-:-:S02]  /*6470*/  F2FP.BF16.F32.PACK_AB R4, R81, R86 ;  /* 0x000000565104723e */ /* 0x000fc400000010ff */
[----:B-1----:R-:W-:-:S03]  /*6480*/  F2FP.BF16.F32.PACK_AB R5, R77, R82 ;  /* 0x000000524d05723e */ /* 0x002fc600000010ff */
[C---:B------:R-:W-:Y:S01]  /*6490*/  HMMA.16816.F32.BF16 R148, R132.reuse, R150, RZ ;  /* 0x000000968494723c */ /* 0x040fe200000418ff */
[----:B------:R-:W-:Y:S05]  /*64a0*/  MUFU.EX2 R46, R46 ;  /* 0x0000002e002e7308 */ /* 0x000fea0000000800 */
[----:B------:R-:W-:Y:S03]  /*64b0*/  HMMA.16816.F32.BF16 R132, R132, R6, RZ ;  /* 0x000000068484723c */ /* 0x000fe600000418ff */
[----:B------:R-:W-:Y:S04]  /*64c0*/  MUFU.EX2 R62, R62 ;  /* 0x0000003e003e7308 */ /* 0x000fe80000000800 */
[----:B------:R-:W-:-:S02]  /*64d0*/  F2FP.BF16.F32.PACK_AB R6, R71, R78 ;  /* 0x0000004e4706723e */ /* 0x000fc400000010ff */
[----:B--2---:R-:W-:Y:S02]  /*64e0*/  F2FP.BF16.F32.PACK_AB R7, R67, R74 ;  /* 0x0000004a4307723e */ /* 0x004fe400000010ff */
[----:B------:R-:W1:Y:S05]  /*64f0*/  MUFU.EX2 R41, R41 ;  /* 0x0000002900297308 */ /* 0x000e6a0000000800 */
[C---:B------:R-:W-:Y:S03]  /*6500*/  HMMA.16816.F32.BF16 R192, R4.reuse, R20, R192 ;  /* 0x0000001404c0723c */ /* 0x040fe600000418c0 */
[----:B------:R-:W-:Y:S03]  /*6510*/  MUFU.EX2 R40, R40 ;  /* 0x0000002800287308 */ /* 0x000fe60000000800 */
[C---:B------:R-:W-:Y:S05]  /*6520*/  HMMA.16816.F32.BF16 R176, R4.reuse, R16, R176 ;  /* 0x0000001004b0723c */ /* 0x040fea00000418b0 */
[----:B------:R-:W2:Y:S01]  /*6530*/  MUFU.EX2 R39, R39 ;  /* 0x0000002700277308 */ /* 0x000ea20000000800 */
[C---:B------:R-:W-:Y:S06]  /*6540*/  HMMA.16816.F32.BF16 R160, R4.reuse, R12, R160 ;  /* 0x0000000c04a0723c */ /* 0x040fec00000418a0 */
[C---:B------:R-:W-:Y:S01]  /*6550*/  HMMA.16816.F32.BF16 R144, R4.reuse, R8, R144 ;  /* 0x000000080490723c */ /* 0x040fe20000041890 */
[----:B------:R-:W-:Y:S05]  /*6560*/  MUFU.EX2 R72, R72 ;  /* 0x0000004800487308 */ /* 0x000fea0000000800 */
[C---:B------:R-:W-:Y:S01]  /*6570*/  HMMA.16816.F32.BF16 R180, R4.reuse, R22, R180 ;  /* 0x0000001604b4723c */ /* 0x040fe200000418b4 */
[----:B------:R-:W4:Y:S02]  /*6580*/  LDSM.16.MT88.4 R20, [R252+0x9000] ;  /* 0x00900000fc14783b */ /* 0x000f240000004200 */
[----:B------:R-:W5:Y:S03]  /*6590*/  MUFU.EX2 R63, R63 ;  /* 0x0000003f003f7308 */ /* 0x000f660000000800 */
[C---:B------:R-:W-:Y:S01]  /*65a0*/  HMMA.16816.F32.BF16 R164, R4.reuse, R18, R164 ;  /* 0x0000001204a4723c */ /* 0x040fe200000418a4 */
[----:B------:R-:W5:Y:S04]  /*65b0*/  LDSM.16.MT88.4 R16, [R250+0x9000] ;  /* 0x00900000fa10783b */ /* 0x000f680000004200 */
[----:B------:R-:W-:Y:S01]  /*65c0*/  MUFU.EX2 R61, R61 ;  /* 0x0000003d003d7308 */ /* 0x000fe20000000800 */
[C---:B------:R-:W-:Y:S01]  /*65d0*/  HMMA.16816.F32.BF16 R148, R4.reuse, R14, R148 ;  /* 0x0000000e0494723c */ /* 0x040fe20000041894 */
[----:B------:R-:W5:Y:S05]  /*65e0*/  LDSM.16.MT88.4 R12, [R249+0x9000] ;  /* 0x00900000f90c783b */ /* 0x000f6a0000004200 */
[----:B------:R-:W-:Y:S01]  /*65f0*/  HMMA.16816.F32.BF16 R132, R4, R10, R132 ;  /* 0x0000000a0484723c */ /* 0x000fe20000041884 */
[----:B------:R-:W5:Y:S01]  /*6600*/  LDSM.16.MT88.4 R8, [R248+0x9000] ;  /* 0x00900000f808783b */ /* 0x000f620000004200 */
[----:B------:R-:W-:Y:S05]  /*6610*/  MUFU.EX2 R60, R60 ;  /* 0x0000003c003c7308 */ /* 0x000fea0000000800 */
[----:B---3--:R-:W-:-:S02]  /*6620*/  F2FP.BF16.F32.PACK_AB R4, R48, R65 ;  /* 0x000000413004723e */ /* 0x008fc400000010ff */
[----:B-1----:R-:W-:Y:S01]  /*6630*/  F2FP.BF16.F32.PACK_AB R5, R41, R62 ;  /* 0x0000003e2905723e */ /* 0x002fe200000010ff */
[----:B------:R-:W-:Y:S01]  /*6640*/  MUFU.EX2 R70, R70 ;  /* 0x0000004600467308 */ /* 0x000fe20000000800 */
[----:B------:R-:W-:Y:S02]  /*6650*/  F2FP.BF16.F32.PACK_AB R6, R46, R47 ;  /* 0x0000002f2e06723e */ /* 0x000fe400000010ff */
[----:B--2---:R-:W-:-:S05]  /*6660*/  F2FP.BF16.F32.PACK_AB R7, R39, R40 ;  /* 0x000000282707723e */ /* 0x004fca00000010ff */
[----:B------:R-:W1:Y:S02]  /*6670*/  MUFU.EX2 R55, R55 ;  /* 0x0000003700377308 */ /* 0x000e640000000800 */
[C---:B----4-:R-:W-:Y:S06]  /*6680*/  HMMA.16816.F32.BF16 R188, R4.reuse, R20, R188 ;  /* 0x0000001404bc723c */ /* 0x050fec00000418bc */
[----:B------:R-:W-:Y:S01]  /*6690*/  MUFU.EX2 R54, R54 ;  /* 0x0000003600367308 */ /* 0x000fe20000000800 */
[C---:B-----5:R-:W-:Y:S07]  /*66a0*/  HMMA.16816.F32.BF16 R172, R4.reuse, R16, R172 ;  /* 0x0000001004ac723c */ /* 0x060fee00000418ac */
[----:B------:R-:W2:Y:S01]  /*66b0*/  MUFU.EX2 R53, R53 ;  /* 0x0000003500357308 */ /* 0x000ea20000000800 */
[C---:B------:R-:W-:Y:S06]  /*66c0*/  HMMA.16816.F32.BF16 R156, R4.reuse, R12, R156 ;  /* 0x0000000c049c723c */ /* 0x040fec000004189c */
[C---:B------:R-:W-:Y:S01]  /*66d0*/  HMMA.16816.F32.BF16 R140, R4.reuse, R8, R140 ;  /* 0x00000008048c723c */ /* 0x040fe2000004188c */
[----:B------:R-:W-:Y:S05]  /*66e0*/  MUFU.EX2 R45, R45 ;  /* 0x0000002d002d7308 */ /* 0x000fea0000000800 */
[C---:B------:R-:W-:Y:S03]  /*66f0*/  HMMA.16816.F32.BF16 R184, R4.reuse, R22, R184 ;  /* 0x0000001604b8723c */ /* 0x040fe600000418b8 */
[----:B------:R-:W3:Y:S03]  /*6700*/  MUFU.EX2 R44, R44 ;  /* 0x0000002c002c7308 */ /* 0x000ee60000000800 */
[C---:B------:R-:W-:Y:S05]  /*6710*/  HMMA.16816.F32.BF16 R168, R4.reuse, R18, R168 ;  /* 0x0000001204a8723c */ /* 0x040fea00000418a8 */
[----:B------:R-:W-:Y:S01]  /*6720*/  MUFU.EX2 R43, R43 ;  /* 0x0000002b002b7308 */ /* 0x000fe20000000800 */
[C---:B------:R-:W-:Y:S06]  /*6730*/  HMMA.16816.F32.BF16 R152, R4.reuse, R14, R152 ;  /* 0x0000000e0498723c */ /* 0x040fec0000041898 */
[----:B------:R-:W-:Y:S01]  /*6740*/  HMMA.16816.F32.BF16 R136, R4, R10, R136 ;  /* 0x0000000a0488723c */ /* 0x000fe20000041888 */
[----:B------:R-:W-:Y:S06]  /*6750*/  MUFU.EX2 R42, R42 ;  /* 0x0000002a002a7308 */ /* 0x000fec0000000800 */
[----:B------:R-:W-:-:S02]  /*6760*/  F2FP.BF16.F32.PACK_AB R4, R63, R72 ;  /* 0x000000483f04723e */ /* 0x000fc400000010ff */
[----:B-1----:R-:W-:Y:S01]  /*6770*/  F2FP.BF16.F32.PACK_AB R5, R55, R70 ;  /* 0x000000463705723e */ /* 0x002fe200000010ff */
[----:B------:R-:W-:Y:S01]  /*6780*/  MUFU.EX2 R38, R38 ;  /* 0x0000002600267308 */ /* 0x000fe20000000800 */
[----:B------:R-:W-:Y:S02]  /*6790*/  F2FP.BF16.F32.PACK_AB R6, R60, R61 ;  /* 0x0000003d3c06723e */ /* 0x000fe400000010ff */
[----:B--2---:R-:W-:-:S05]  /*67a0*/  F2FP.BF16.F32.PACK_AB R7, R53, R54 ;  /* 0x000000363507723e */ /* 0x004fca00000010ff */
[----:B------:R-:W1:Y:S02]  /*67b0*/  MUFU.EX2 R37, R37 ;  /* 0x0000002500257308 */ /* 0x000e640000000800 */
[C---:B------:R-:W-:Y:S06]  /*67c0*/  HMMA.16816.F32.BF16 R192, R4.reuse, R20, R192 ;  /* 0x0000001404c0723c */ /* 0x040fec00000418c0 */
[C---:B------:R-:W-:Y:S01]  /*67d0*/  HMMA.16816.F32.BF16 R180, R4.reuse, R22, R180 ;  /* 0x0000001604b4723c */ /* 0x040fe200000418b4 */
[----:B------:R-:W2:Y:S01]  /*67e0*/  LDSM.16.MT88.4 R20, [R252+0x9800] ;  /* 0x00980000fc14783b */ /* 0x000ea20000004200 */
[----:B------:R4:W-:Y:S04]  /*67f0*/  MUFU.EX2 R36, R222 ;  /* 0x000000de00247308 */ /* 0x0009e80000000800 */
[C---:B------:R-:W-:Y:S04]  /*6800*/  HMMA.16816.F32.BF16 R176, R4.reuse, R16, R176 ;  /* 0x0000001004b0723c */ /* 0x040fe800000418b0 */
[----:B------:R-:W5:Y:S02]  /*6810*/  MUFU.EX2 R35, R35 ;  /* 0x0000002300237308 */ /* 0x000f640000000800 */
[C---:B------:R-:W-:Y:S01]  /*6820*/  HMMA.16816.F32.BF16 R164, R4.reuse, R18, R164 ;  /* 0x0000001204a4723c */ /* 0x040fe200000418a4 */
[----:B------:R-:W2:Y:S05]  /*6830*/  LDSM.16.MT88.4 R16, [R250+0x9800] ;  /* 0x00980000fa10783b */ /* 0x000eaa0000004200 */
[C---:B------:R-:W-:Y:S01]  /*6840*/  HMMA.16816.F32.BF16 R160, R4.reuse, R12, R160 ;  /* 0x0000000c04a0723c */ /* 0x040fe200000418a0 */
[----:B------:R-:W-:Y:S01]  /*6850*/  MUFU.EX2 R59, R59 ;  /* 0x0000003b003b7308 */ /* 0x000fe20000000800 */
[----:B----4-:R-:W-:Y:S01]  /*6860*/  FFMA.FTZ R222, R227, UR6, -R204 ;  /* 0x00000006e3de7c23 */ /* 0x010fe200080108cc */
[----:B------:R-:W-:Y:S01]  /*6870*/  FFMA.FTZ R227, R230, UR6, -R203 ;  /* 0x00000006e6e37c23 */ /* 0x000fe200080108cb */
[----:B------:R-:W-:Y:S01]  /*6880*/  FFMA.FTZ R230, R209, UR6, -R200 ;  /* 0x00000006d1e67c23 */ /* 0x000fe200080108c8 */
[--C-:B------:R-:W-:Y:S01]  /*6890*/  FFMA.FTZ R209, R208, UR6, -R197.reuse ;  /* 0x00000006d0d17c23 */ /* 0x100fe200080108c5 */
[C---:B------:R-:W-:Y:S01]  /*68a0*/  HMMA.16816.F32.BF16 R148, R4.reuse, R14, R148 ;  /* 0x0000000e0494723c */ /* 0x040fe20000041894 */
[----:B------:R-:W4:Y:S01]  /*68b0*/  LDSM.16.MT88.4 R12, [R249+0x9800] ;  /* 0x00980000f90c783b */ /* 0x000f220000004200 */
[----:B------:R-:W-:Y:S01]  /*68c0*/  FFMA.FTZ R208, R129, UR6, -R204 ;  /* 0x0000000681d07c23 */ /* 0x000fe200080108cc */
[----:B------:R-:W4:Y:S01]  /*68d0*/  MUFU.EX2 R58, R58 ;  /* 0x0000003a003a7308 */ /* 0x000f220000000800 */
[----:B------:R-:W-:Y:S01]  /*68e0*/  FFMA.FTZ R129, R115, UR6, -R200 ;  /* 0x0000000673817c23 */ /* 0x000fe200080108c8 */
[----:B------:R-:W-:Y:S01]  /*68f0*/  FFMA.FTZ R115, R100, UR6, -R197 ;  /* 0x0000000664737c23 */ /* 0x000fe200080108c5 */
[C---:B------:R-:W-:Y:S05]  /*6900*/  HMMA.16816.F32.BF16 R144, R4.reuse, R8, R144 ;  /* 0x000000080490723c */ /* 0x040fea0000041890 */
[----:B------:R-:W-:Y:S01]  /*6910*/  MUFU.EX2 R57, R57 ;  /* 0x0000003900397308 */ /* 0x000fe20000000800 */
[----:B------:R-:W-:Y:S01]  /*6920*/  HMMA.16816.F32.BF16 R132, R4, R10, R132 ;  /* 0x0000000a0484723c */ /* 0x000fe20000041884 */
[----:B------:R-:W4:Y:S06]  /*6930*/  LDSM.16.MT88.4 R8, [R248+0x9800] ;  /* 0x00980000f808783b */ /* 0x000f2c0000004200 */
[----:B------:R-:W-:Y:S01]  /*6940*/  MUFU.EX2 R56, R56 ;  /* 0x0000003800387308 */ /* 0x000fe20000000800 */
[----:B---3--:R-:W-:-:S02]  /*6950*/  F2FP.BF16.F32.PACK_AB R4, R44, R45 ;  /* 0x0000002d2c04723e */ /* 0x008fc400000010ff */
[----:B-1----:R-:W-:Y:S02]  /*6960*/  F2FP.BF16.F32.PACK_AB R5, R37, R38 ;  /* 0x000000262505723e */ /* 0x002fe400000010ff */
[----:B------:R-:W-:Y:S02]  /*6970*/  F2FP.BF16.F32.PACK_AB R6, R42, R43 ;  /* 0x0000002b2a06723e */ /* 0x000fe400000010ff */
[----:B-----5:R-:W-:Y:S01]  /*6980*/  F2FP.BF16.F32.PACK_AB R7, R35, R36 ;  /* 0x000000242307723e */ /* 0x020fe200000010ff */
[----:B------:R-:W-:Y:S06]  /*6990*/  MUFU.EX2 R52, R52 ;  /* 0x0000003400347308 */ /* 0x000fec0000000800 */
[C---:B--2---:R-:W-:Y:S02]  /*69a0*/  HMMA.16816.F32.BF16 R188, R4.reuse, R20, R188 ;  /* 0x0000001404bc723c */ /* 0x044fe400000418bc */
[----:B------:R-:W1:Y:S04]  /*69b0*/  MUFU.EX2 R51, R51 ;  /* 0x0000003300337308 */ /* 0x000e680000000800 */
[C---:B------:R-:W-:Y:S04]  /*69c0*/  HMMA.16816.F32.BF16 R184, R4.reuse, R22, R184 ;  /* 0x0000001604b8723c */ /* 0x040fe800000418b8 */
[----:B------:R-:W-:Y:S02]  /*69d0*/  MUFU.EX2 R50, R50 ;  /* 0x0000003200327308 */ /* 0x000fe40000000800 */
[C---:B------:R-:W-:Y:S06]  /*69e0*/  HMMA.16816.F32.BF16 R172, R4.reuse, R16, R172 ;  /* 0x0000001004ac723c */ /* 0x040fec00000418ac */
[----:B------:R-:W2:Y:S01]  /*69f0*/  MUFU.EX2 R49, R49 ;  /* 0x0000003100317308 */ /* 0x000ea20000000800 */
[C---:B------:R-:W-:Y:S06]  /*6a00*/  HMMA.16816.F32.BF16 R168, R4.reuse, R18, R168 ;  /* 0x0000001204a8723c */ /* 0x040fec00000418a8 */
[C---:B----4-:R-:W-:Y:S01]  /*6a10*/  HMMA.16816.F32.BF16 R156, R4.reuse, R12, R156 ;  /* 0x0000000c049c723c */ /* 0x050fe2000004189c */
[----:B------:R-:W-:Y:S05]  /*6a20*/  MUFU.EX2 R217, R217 ;  /* 0x000000d900d97308 */ /* 0x000fea0000000800 */
[C---:B------:R-:W-:Y:S03]  /*6a30*/  HMMA.16816.F32.BF16 R152, R4.reuse, R14, R152 ;  /* 0x0000000e0498723c */ /* 0x040fe60000041898 */
[----:B------:R-:W3:Y:S03]  /*6a40*/  MUFU.EX2 R216, R216 ;  /* 0x000000d800d87308 */ /* 0x000ee60000000800 */
[C---:B------:R-:W-:Y:S05]  /*6a50*/  HMMA.16816.F32.BF16 R140, R4.reuse, R8, R140 ;  /* 0x00000008048c723c */ /* 0x040fea000004188c */
[----:B------:R-:W-:Y:S01]  /*6a60*/  MUFU.EX2 R215, R215 ;  /* 0x000000d700d77308 */ /* 0x000fe20000000800 */
[----:B------:R-:W-:Y:S07]  /*6a70*/  HMMA.16816.F32.BF16 R136, R4, R10, R136 ;  /* 0x0000000a0488723c */ /* 0x000fee0000041888 */
[----:B------:R-:W-:Y:S01]  /*6a80*/  F2FP.BF16.F32.PACK_AB R4, R58, R59 ;  /* 0x0000003b3a04723e */ /* 0x000fe200000010ff */
[----:B------:R-:W-:Y:S01]  /*6a90*/  MUFU.EX2 R214, R214 ;  /* 0x000000d600d67308 */ /* 0x000fe20000000800 */
[----:B-1----:R-:W-:-:S02]  /*6aa0*/  F2FP.BF16.F32.PACK_AB R5, R51, R52 ;  /* 0x000000343305723e */ /* 0x002fc400000010ff */
[----:B------:R-:W-:Y:S02]  /*6ab0*/  F2FP.BF16.F32.PACK_AB R6, R56, R57 ;  /* 0x000000393806723e */ /* 0x000fe400000010ff */
[----:B--2---:R-:W-:-:S03]  /*6ac0*/  F2FP.BF16.F32.PACK_AB R7, R49, R50 ;  /* 0x000000323107723e */ /* 0x004fc600000010ff */
[----:B------:R-:W-:Y:S04]  /*6ad0*/  MUFU.EX2 R213, R213 ;  /* 0x000000d500d57308 */ /* 0x000fe80000000800 */
[C---:B------:R-:W-:Y:S04]  /*6ae0*/  HMMA.16816.F32.BF16 R176, R4.reuse, R16, R176 ;  /* 0x0000001004b0723c */ /* 0x040fe800000418b0 */
[----:B------:R-:W1:Y:S02]  /*6af0*/  MUFU.EX2 R224, R224 ;  /* 0x000000e000e07308 */ /* 0x000e640000000800 */
[C---:B------:R-:W-:Y:S01]  /*6b00*/  HMMA.16816.F32.BF16 R164, R4.reuse, R18, R164 ;  /* 0x0000001204a4723c */ /* 0x040fe200000418a4 */
[----:B------:R-:W2:Y:S05]  /*6b10*/  LDSM.16.MT88.4 R16, [R252+0xa000] ;  /* 0x00a00000fc10783b */ /* 0x000eaa0000004200 */
[C---:B------:R-:W-:Y:S01]  /*6b20*/  HMMA.16816.F32.BF16 R160, R4.reuse, R12, R160 ;  /* 0x0000000c04a0723c */ /* 0x040fe200000418a0 */
[----:B------:R4:W-:Y:S05]  /*6b30*/  MUFU.EX2 R226, R232 ;  /* 0x000000e800e27308 */ /* 0x0009ea0000000800 */
[C---:B------:R-:W-:Y:S01]  /*6b40*/  HMMA.16816.F32.BF16 R148, R4.reuse, R14, R148 ;  /* 0x0000000e0494723c */ /* 0x040fe20000041894 */
[----:B------:R-:W5:Y:S02]  /*6b50*/  LDSM.16.MT88.4 R12, [R250+0xa000] ;  /* 0x00a00000fa0c783b */ /* 0x000f640000004200 */
[----:B------:R-:W1:Y:S03]  /*6b60*/  MUFU.EX2 R225, R225 ;  /* 0x000000e100e17308 */ /* 0x000e660000000800 */
[C---:B------:R-:W-:Y:S05]  /*6b70*/  HMMA.16816.F32.BF16 R144, R4.reuse, R8, R144 ;  /* 0x000000080490723c */ /* 0x040fea0000041890 */
[----:B------:R-:W-:Y:S01]  /*6b80*/  MUFU.EX2 R223, R223 ;  /* 0x000000df00df7308 */ /* 0x000fe20000000800 */
[C---:B------:R-:W-:Y:S01]  /*6b90*/  HMMA.16816.F32.BF16 R132, R4.reuse, R10, R132 ;  /* 0x0000000a0484723c */ /* 0x040fe20000041884 */
[----:B------:R-:W5:Y:S01]  /*6ba0*/  LDSM.16.MT88.4 R8, [R249+0xa000] ;  /* 0x00a00000f908783b */ /* 0x000f620000004200 */
[----:B----4-:R-:W-:Y:S01]  /*6bb0*/  FFMA.FTZ R232, R205, UR6, -R200 ;  /* 0x00000006cde87c23 */ /* 0x010fe200080108c8 */
[----:B------:R-:W-:Y:S01]  /*6bc0*/  FFMA.FTZ R205, R212, UR6, -R197 ;  /* 0x00000006d4cd7c23 */ /* 0x000fe200080108c5 */
[----:B------:R-:W-:Y:S01]  /*6bd0*/  FFMA.FTZ R212, R125, UR6, -R204 ;  /* 0x000000067dd47c23 */ /* 0x000fe200080108cc */
[----:B------:R-:W-:Y:S01]  /*6be0*/  FFMA.FTZ R125, R110, UR6, -R203 ;  /* 0x000000066e7d7c23 */ /* 0x000fe200080108cb */
[----:B------:R-:W-:Y:S01]  /*6bf0*/  HMMA.16816.F32.BF16 R192, R4, R20, R192 ;  /* 0x0000001404c0723c */ /* 0x000fe200000418c0 */
[----:B------:R-:W4:Y:S01]  /*6c00*/  MUFU.EX2 R222, R222 ;  /* 0x000000de00de7308 */ /* 0x000f220000000800 */
[----:B------:R-:W-:Y:S01]  /*6c10*/  FFMA.FTZ R110, R111, UR6, -R200 ;  /* 0x000000066f6e7c23 */ /* 0x000fe200080108c8 */
[----:B------:R-:W-:-:S03]  /*6c20*/  FFMA.FTZ R111, R112, UR6, -R197 ;  /* 0x00000006706f7c23 */ /* 0x000fc600080108c5 */
[----:B------:R-:W-:Y:S01]  /*6c30*/  HMMA.16816.F32.BF16 R180, R4, R22, R180 ;  /* 0x0000001604b4723c */ /* 0x000fe200000418b4 */
[----:B------:R-:W4:Y:S02]  /*6c40*/  LDSM.16.MT88.4 R20, [R252+0xa800] ;  /* 0x00a80000fc14783b */ /* 0x000f240000004200 */
[----:B------:R-:W-:Y:S04]  /*6c50*/  MUFU.EX2 R221, R221 ;  /* 0x000000dd00dd7308 */ /* 0x000fe80000000800 */
[----:B---3--:R-:W-:Y:S02]  /*6c60*/  F2FP.BF16.F32.PACK_AB R4, R216, R217 ;  /* 0x000000d9d804723e */ /* 0x008fe400000010ff */
[----:B-1----:R-:W-:Y:S02]  /*6c70*/  F2FP.BF16.F32.PACK_AB R5, R224, R213 ;  /* 0x000000d5e005723e */ /* 0x002fe400000010ff */
[----:B------:R-:W-:Y:S01]  /*6c80*/  MUFU.EX2 R220, R220 ;  /* 0x000000dc00dc7308 */ /* 0x000fe20000000800 */
[----:B------:R-:W-:-:S02]  /*6c90*/  F2FP.BF16.F32.PACK_AB R6, R214, R215 ;  /* 0x000000d7d606723e */ /* 0x000fc400000010ff */
[----:B------:R-:W-:-:S05]  /*6ca0*/  F2FP.BF16.F32.PACK_AB R7, R225, R226 ;  /* 0x000000e2e107723e */ /* 0x000fca00000010ff */
[----:B------:R-:W-:Y:S02]  /*6cb0*/  MUFU.EX2 R219, R219 ;  /* 0x000000db00db7308 */ /* 0x000fe40000000800 */
[C---:B--2---:R-:W-:Y:S06]  /*6cc0*/  HMMA.16816.F32.BF16 R188, R4.reuse, R16, R188 ;  /* 0x0000001004bc723c */ /* 0x044fec00000418bc */
[----:B------:R-:W1:Y:S01]  /*6cd0*/  MUFU.EX2 R218, R218 ;  /* 0x000000da00da7308 */ /* 0x000e620000000800 */
[C---:B------:R-:W-:Y:S06]  /*6ce0*/  HMMA.16816.F32.BF16 R184, R4.reuse, R18, R184 ;  /* 0x0000001204b8723c */ /* 0x040fec00000418b8 */
[C---:B-----5:R-:W-:Y:S01]  /*6cf0*/  HMMA.16816.F32.BF16 R172, R4.reuse, R12, R172 ;  /* 0x0000000c04ac723c */ /* 0x060fe200000418ac */
[----:B------:R-:W-:Y:S05]  /*6d00*/  MUFU.EX2 R228, R228 ;  /* 0x000000e400e47308 */ /* 0x000fea0000000800 */
[C---:B------:R-:W-:Y:S03]  /*6d10*/  HMMA.16816.F32.BF16 R168, R4.reuse, R14, R168 ;  /* 0x0000000e04a8723c */ /* 0x040fe600000418a8 */
[----:B------:R-:W2:Y:S03]  /*6d20*/  MUFU.EX2 R227, R227 ;  /* 0x000000e300e37308 */ /* 0x000ea60000000800 */
[C---:B------:R-:W-:Y:S05]  /*6d30*/  HMMA.16816.F32.BF16 R156, R4.reuse, R8, R156 ;  /* 0x00000008049c723c */ /* 0x040fea000004189c */
[----:B------:R-:W-:Y:S01]  /*6d40*/  MUFU.EX2 R211, R211 ;  /* 0x000000d300d37308 */ /* 0x000fe20000000800 */
[C---:B------:R-:W-:Y:S06]  /*6d50*/  HMMA.16816.F32.BF16 R152, R4.reuse, R10, R152 ;  /* 0x0000000a0498723c */ /* 0x040fec0000041898 */
[C---:B------:R-:W-:Y:S01]  /*6d60*/  HMMA.16816.F32.BF16 R140, R4.reuse, R24, R140 ;  /* 0x00000018048c723c */ /* 0x040fe2000004188c */
[----:B------:R-:W3:Y:S05]  /*6d70*/  MUFU.EX2 R230, R230 ;  /* 0x000000e600e67308 */ /* 0x000eea0000000800 */
[----:B------:R-:W-:Y:S03]  /*6d80*/  HMMA.16816.F32.BF16 R136, R4, R26, R136 ;  /* 0x0000001a0488723c */ /* 0x000fe60000041888 */
[----:B------:R-:W-:Y:S04]  /*6d90*/  MUFU.EX2 R207, R207 ;  /* 0x000000cf00cf7308 */ /* 0x000fe80000000800 */
[----:B----4-:R-:W-:-:S02]  /*6da0*/  F2FP.BF16.F32.PACK_AB R4, R222, R223 ;  /* 0x000000dfde04723e */ /* 0x010fc400000010ff */
[----:B-1----:R-:W-:Y:S02]  /*6db0*/  F2FP.BF16.F32.PACK_AB R5, R218, R219 ;  /* 0x000000dbda05723e */ /* 0x002fe400000010ff */
[----:B------:R-:W-:Y:S01]  /*6dc0*/  F2FP.BF16.F32.PACK_AB R6, R220, R221 ;  /* 0x000000dddc06723e */ /* 0x000fe200000010ff */
[----:B------:R-:W-:Y:S01]  /*6dd0*/  MUFU.EX2 R232, R232 ;  /* 0x000000e800e87308 */ /* 0x000fe20000000800 */
[----:B--2---:R-:W-:-:S07]  /*6de0*/  F2FP.BF16.F32.PACK_AB R7, R227, R228 ;  /* 0x000000e4e307723e */ /* 0x004fce00000010ff */
[C---:B------:R-:W-:Y:S01]  /*6df0*/  HMMA.16816.F32.BF16 R192, R4.reuse, R16, R192 ;  /* 0x0000001004c0723c */ /* 0x040fe200000418c0 */
[----:B------:R-:W-:Y:S05]  /*6e00*/  MUFU.EX2 R205, R205 ;  /* 0x000000cd00cd7308 */ /* 0x000fea0000000800 */
[C---:B------:R-:W-:Y:S01]  /*6e10*/  HMMA.16816.F32.BF16 R180, R4.reuse, R18, R180 ;  /* 0x0000001204b4723c */ /* 0x040fe200000418b4 */
[----:B------:R-:W1:Y:S02]  /*6e20*/  LDSM.16.MT88.4 R16, [R250+0xa800] ;  /* 0x00a80000fa10783b */ /* 0x000e640000004200 */
[----:B------:R-:W2:Y:S03]  /*6e30*/  MUFU.EX2 R210, R210 ;  /* 0x000000d200d27308 */ /* 0x000ea60000000800 */
[C---:B------:R-:W-:Y:S05]  /*6e40*/  HMMA.16816.F32.BF16 R176, R4.reuse, R12, R176 ;  /* 0x0000000c04b0723c */ /* 0x040fea00000418b0 */
[----:B------:R-:W-:Y:S01]  /*6e50*/  MUFU.EX2 R209, R209 ;  /* 0x000000d100d17308 */ /* 0x000fe20000000800 */
[C---:B------:R-:W-:Y:S01]  /*6e60*/  HMMA.16816.F32.BF16 R164, R4.reuse, R14, R164 ;  /* 0x0000000e04a4723c */ /* 0x040fe200000418a4 */
[----:B------:R-:W4:Y:S05]  /*6e70*/  LDSM.16.MT88.4 R12, [R249+0xa800] ;  /* 0x00a80000f90c783b */ /* 0x000f2a0000004200 */
[C---:B------:R-:W-:Y:S01]  /*6e80*/  HMMA.16816.F32.BF16 R160, R4.reuse, R8, R160 ;  /* 0x0000000804a0723c */ /* 0x040fe200000418a0 */
[----:B------:R-:W5:Y:S05]  /*6e90*/  MUFU.EX2 R206, R206 ;  /* 0x000000ce00ce7308 */ /* 0x000f6a0000000800 */
[C---:B------:R-:W-:Y:S01]  /*6ea0*/  HMMA.16816.F32.BF16 R148, R4.reuse, R10, R148 ;  /* 0x0000000a0494723c */ /* 0x040fe20000041894 */
[----:B------:R-:W4:Y:S02]  /*6eb0*/  LDSM.16.MT88.4 R8, [R248+0xa800] ;  /* 0x00a80000f808783b */ /* 0x000f240000004200 */
[----:B------:R-:W-:Y:S03]  /*6ec0*/  MUFU.EX2 R131, R131 ;  /* 0x0000008300837308 */ /* 0x000fe60000000800 */
[C---:B------:R-:W-:Y:S05]  /*6ed0*/  HMMA.16816.F32.BF16 R144, R4.reuse, R24, R144 ;  /* 0x000000180490723c */ /* 0x040fea0000041890 */
[----:B------:R-:W-:Y:S01]  /*6ee0*/  MUFU.EX2 R208, R208 ;  /* 0x000000d000d07308 */ /* 0x000fe20000000800 */
[----:B------:R-:W-:Y:S01]  /*6ef0*/  HMMA.16816.F32.BF16 R132, R4, R26, R132 ;  /* 0x0000001a0484723c */ /* 0x000fe20000041884 */
[--C-:B------:R-:W-:Y:S01]  /*6f00*/  FFMA.FTZ R25, R97, UR6, -R204.reuse ;  /* 0x0000000661197c23 */ /* 0x100fe200080108cc */
[----:B------:R-:W-:Y:S01]  /*6f10*/  FFMA.FTZ R97, R93, UR6, -R204 ;  /* 0x000000065d617c23 */ /* 0x000fe200080108cc */
[--C-:B------:R-:W-:Y:S01]  /*6f20*/  FFMA.FTZ R93, R128, UR6, -R203.reuse ;  /* 0x00000006805d7c23 */ /* 0x100fe200080108cb */
[--C-:B------:R-:W-:Y:S01]  /*6f30*/  FFMA.FTZ R24, R122, UR6, -R203.reuse ;  /* 0x000000067a187c23 */ /* 0x100fe200080108cb */
[--C-:B------:R-:W-:Y:S01]  /*6f40*/  FFMA.FTZ R122, R106, UR6, -R203.reuse ;  /* 0x000000066a7a7c23 */ /* 0x100fe200080108cb */
[----:B------:R-:W-:Y:S01]  /*6f50*/  FFMA.FTZ R128, R107, UR6, -R200 ;  /* 0x000000066b807c23 */ /* 0x000fe200080108c8 */
[----:B---3--:R-:W-:Y:S01]  /*6f60*/  F2FP.BF16.F32.PACK_AB R4, R230, R211 ;  /* 0x000000d3e604723e */ /* 0x008fe200000010ff */
[----:B------:R-:W-:Y:S01]  /*6f70*/  MUFU.EX2 R127, R127 ;  /* 0x0000007f007f7308 */ /* 0x000fe20000000800 */
[----:B--2---:R-:W-:Y:S01]  /*6f80*/  F2FP.BF16.F32.PACK_AB R5, R210, R205 ;  /* 0x000000cdd205723e */ /* 0x004fe200000010ff */
[--C-:B------:R-:W-:Y:S01]  /*6f90*/  FFMA.FTZ R26, R101, UR6, -R204.reuse ;  /* 0x00000006651a7c23 */ /* 0x100fe200080108cc */
[----:B------:R-:W-:Y:S01]  /*6fa0*/  F2FP.BF16.F32.PACK_AB R6, R232, R207 ;  /* 0x000000cfe806723e */ /* 0x000fe200000010ff */
[----:B------:R-:W-:Y:S01]  /*6fb0*/  FFMA.FTZ R27, R105, UR6, -R204 ;  /* 0x00000006691b7c23 */ /* 0x000fe200080108cc */
[----:B-----5:R-:W-:Y:S01]  /*6fc0*/  F2FP.BF16.F32.PACK_AB R7, R206, R209 ;  /* 0x000000d1ce07723e */ /* 0x020fe200000010ff */
[----:B------:R-:W-:Y:S01]  /*6fd0*/  FFMA.FTZ R101, R114, UR6, -R203 ;  /* 0x0000000672657c23 */ /* 0x000fe200080108cb */
[----:B------:R-:W-:Y:S01]  /*6fe0*/  FFMA.FTZ R105, R119, UR6, -R200 ;  /* 0x0000000677697c23 */ /* 0x000fe200080108c8 */
[----:B------:R-:W-:Y:S01]  /*6ff0*/  MUFU.EX2 R212, R212 ;  /* 0x000000d400d47308 */ /* 0x000fe20000000800 */
[--C-:B------:R-:W-:Y:S01]  /*7000*/  FFMA.FTZ R114, R124, UR6, -R197.reuse ;  /* 0x000000067c727c23 */ /* 0x100fe200080108c5 */
[--C-:B------:R-:W-:Y:S01]  /*7010*/  FFMA.FTZ R119, R108, UR6, -R197.reuse ;  /* 0x000000066c777c23 */ /* 0x100fe200080108c5 */
[----:B------:R-:W-:Y:S01]  /*7020*/  FFMA.FTZ R197, R96, UR6, -R197 ;  /* 0x0000000660c57c23 */ /* 0x000fe200080108c5 */
[C---:B------:R-:W-:Y:S04]  /*7030*/  HMMA.16816.F32.BF16 R188, R4.reuse, R20, R188 ;  /* 0x0000001404bc723c */ /* 0x040fe800000418bc */
[----:B------:R-:W-:Y:S02]  /*7040*/  MUFU.EX2 R130, R130 ;  /* 0x0000008200827308 */ /* 0x000fe40000000800 */
[C---:B------:R-:W-:Y:S06]  /*7050*/  HMMA.16816.F32.BF16 R184, R4.reuse, R22, R184 ;  /* 0x0000001604b8723c */ /* 0x040fec00000418b8 */
[C---:B-1----:R-:W-:Y:S01]  /*7060*/  HMMA.16816.F32.BF16 R172, R4.reuse, R16, R172 ;  /* 0x0000001004ac723c */ /* 0x042fe200000418ac */
[----:B------:R-:W-:Y:S05]  /*7070*/  MUFU.EX2 R93, R93 ;  /* 0x0000005d005d7308 */ /* 0x000fea0000000800 */
[C---:B------:R-:W-:Y:S03]  /*7080*/  HMMA.16816.F32.BF16 R168, R4.reuse, R18, R168 ;  /* 0x0000001204a8723c */ /* 0x040fe600000418a8 */
[----:B------:R-:W-:Y:S03]  /*7090*/  MUFU.EX2 R121, R121 ;  /* 0x0000007900797308 */ /* 0x000fe60000000800 */
[C---:B----4-:R-:W-:Y:S05]  /*70a0*/  HMMA.16816.F32.BF16 R156, R4.reuse, R12, R156 ;  /* 0x0000000c049c723c */ /* 0x050fea000004189c */
[----:B------:R-:W-:Y:S01]  /*70b0*/  MUFU.EX2 R100, R229 ;  /* 0x000000e500647308 */ /* 0x000fe20000000800 */
[C---:B------:R-:W-:Y:S06]  /*70c0*/  HMMA.16816.F32.BF16 R152, R4.reuse, R14, R152 ;  /* 0x0000000e0498723c */ /* 0x040fec0000041898 */
[C---:B------:R-:W-:Y:S01]  /*70d0*/  HMMA.16816.F32.BF16 R140, R4.reuse, R8, R140 ;  /* 0x00000008048c723c */ /* 0x040fe2000004188c */
[----:B------:R-:W-:Y:S05]  /*70e0*/  MUFU.EX2 R106, R24 ;  /* 0x00000018006a7308 */ /* 0x000fea0000000800 */
[----:B------:R-:W-:Y:S03]  /*70f0*/  HMMA.16816.F32.BF16 R136, R4, R10, R136 ;  /* 0x0000000a0488723c */ /* 0x000fe60000041888 */
[----:B------:R-:W-:Y:S04]  /*7100*/  MUFU.EX2 R101, R101 ;  /* 0x0000006500657308 */ /* 0x000fe80000000800 */
[----:B------:R-:W-:Y:S01]  /*7110*/  FFMA.FTZ R4, R126, UR6, -R203 ;  /* 0x000000067e047c23 */ /* 0x000fe200080108cb */
[----:B------:R-:W-:Y:S01]  /*7120*/  FFMA.FTZ R6, R117, UR6, -R204 ;  /* 0x0000000675067c23 */ /* 0x000fe200080108cc */
[----:B------:R-:W-:-:S02]  /*7130*/  FFMA.FTZ R126, R103, UR6, -R200 ;  /* 0x00000006677e7c23 */ /* 0x000fc400080108c8 */
[----:B------:R1:W2:Y:S08]  /*7140*/  MUFU.EX2 R117, R196 ;  /* 0x000000c400757308 */ /* 0x0002b00000000800 */
[----:B------:R3:W4:Y:S08]  /*7150*/  MUFU.EX2 R98, R4 ;  /* 0x0000000400627308 */ /* 0x0007300000000800 */
[----:B------:R-:W-:Y:S01]  /*7160*/  MUFU.EX2 R105, R105 ;  /* 0x0000006900697308 */ /* 0x000fe20000000800 */
[--C-:B-1----:R-:W-:Y:S01]  /*7170*/  FFMA.FTZ R196, R118, UR6, -R203.reuse ;  /* 0x0000000676c47c23 */ /* 0x102fe200080108cb */
[----:B------:R-:W-:Y:S01]  /*7180*/  FFMA.FTZ R118, R102, UR6, -R203 ;  /* 0x0000000666767c23 */ /* 0x000fe200080108cb */
[----:B--2---:R-:W-:Y:S01]  /*7190*/  F2FP.BF16.F32.PACK_AB R5, R130, R117 ;  /* 0x000000758205723e */ /* 0x004fe200000010ff */
[--C-:B------:R-:W-:Y:S01]  /*71a0*/  FFMA.FTZ R203, R123, UR6, -R200.reuse ;  /* 0x000000067bcb7c23 */ /* 0x100fe200080108c8 */
[--C-:B------:R-:W-:Y:S01]  /*71b0*/  FFMA.FTZ R123, R99, UR6, -R200.reuse ;  /* 0x00000006637b7c23 */ /* 0x100fe200080108c8 */
[----:B------:R-:W-:-:S02]  /*71c0*/  FFMA.FTZ R200, R95, UR6, -R200 ;  /* 0x000000065fc87c23 */ /* 0x000fc400080108c8 */
[----:B------:R1:W-:Y:S01]  /*71d0*/  MUFU.EX2 R102, R6 ;  /* 0x0000000600667308 */ /* 0x0003e20000000800 */
[----:B---3--:R-:W-:Y:S02]  /*71e0*/  F2FP.BF16.F32.PACK_AB R4, R208, R131 ;  /* 0x00000083d004723e */ /* 0x008fe400000010ff */
[----:B----4-:R-:W-:-:S05]  /*71f0*/  F2FP.BF16.F32.PACK_AB R7, R98, R93 ;  /* 0x0000005d6207723e */ /* 0x010fca00000010ff */
[----:B------:R-:W-:Y:S08]  /*7200*/  MUFU.EX2 R95, R231 ;  /* 0x000000e7005f7308 */ /* 0x000ff00000000800 */
[----:B------:R-:W-:Y:S01]  /*7210*/  MUFU.EX2 R103, R196 ;  /* 0x000000c400677308 */ /* 0x000fe20000000800 */
[----:B-1----:R-:W-:-:S07]  /*7220*/  F2FP.BF16.F32.PACK_AB R6, R212, R127 ;  /* 0x0000007fd406723e */ /* 0x002fce00000010ff */
[C---:B------:R-:W-:Y:S01]  /*7230*/  HMMA.16816.F32.BF16 R192, R4.reuse, R20, R192 ;  /* 0x0000001404c0723c */ /* 0x040fe200000418c0 */
[----:B------:R-:W1:Y:S05]  /*7240*/  MUFU.EX2 R108, R203 ;  /* 0x000000cb006c7308 */ /* 0x000e6a0000000800 */
[C---:B------:R-:W-:Y:S01]  /*7250*/  HMMA.16816.F32.BF16 R180, R4.reuse, R22, R180 ;  /* 0x0000001604b4723c */ /* 0x040fe200000418b4 */
[----:B------:R-:W-:Y:S02]  /*7260*/  LDSM.16.MT88.4 R20, [R252+0xb800] ;  /* 0x00b80000fc14783b */ /* 0x000fe40000004200 */
[----:B------:R-:W-:Y:S03]  /*7270*/  MUFU.EX2 R107, R129 ;  /* 0x00000081006b7308 */ /* 0x000fe60000000800 */
[C---:B------:R-:W-:Y:S05]  /*7280*/  HMMA.16816.F32.BF16 R176, R4.reuse, R16, R176 ;  /* 0x0000001004b0723c */ /* 0x040fea00000418b0 */
[----:B------:R-:W2:Y:S01]  /*7290*/  MUFU.EX2 R110, R110 ;  /* 0x0000006e006e7308 */ /* 0x000ea20000000800 */
[----:B------:R-:W-:Y:S01]  /*72a0*/  HMMA.16816.F32.BF16 R164, R4, R18, R164 ;  /* 0x0000001204a4723c */ /* 0x000fe200000418a4 */
[----:B-1----:R-:W-:Y:S01]  /*72b0*/  F2FP.BF16.F32.PACK_AB R16, R105, R108 ;  /* 0x0000006c6910723e */ /* 0x002fe200000010ff */
[----:B------:R-:W-:-:S04]  /*72c0*/  VIADD R203, R241, 0x2800 ;  /* 0x00002800f1cb7836 */ /* 0x000fc80000000000 */
[C---:B------:R-:W-:Y:S01]  /*72d0*/  HMMA.16816.F32.BF16 R160, R4.reuse, R12, R160 ;  /* 0x0000000c04a0723c */ /* 0x040fe200000418a0 */
[----:B------:R-:W-:Y:S05]  /*72e0*/  MUFU.EX2 R114, R114 ;  /* 0x0000007200727308 */ /* 0x000fea0000000800 */
[----:B------:R-:W-:Y:S01]  /*72f0*/  HMMA.16816.F32.BF16 R148, R4, R14, R148 ;  /* 0x0000000e0494723c */ /* 0x000fe20000041894 */
[----:B------:R-:W1:Y:S02]  /*7300*/  LDSM.16.MT88.4 R12, [R250+0xb000] ;  /* 0x00b00000fa0c783b */ /* 0x000e640000004200 */
[----:B------:R-:W3:Y:S01]  /*7310*/  MUFU.EX2 R113, R113 ;  /* 0x0000007100717308 */ /* 0x000ee20000000800 */
[----:B--2---:R-:W-:-:S02]  /*7320*/  F2FP.BF16.F32.PACK_AB R18, R110, R107 ;  /* 0x0000006b6e12723e */ /* 0x004fc400000010ff */
[C---:B------:R-:W-:Y:S05]  /*7330*/  HMMA.16816.F32.BF16 R144, R4.reuse, R8, R144 ;  /* 0x000000080490723c */ /* 0x040fea0000041890 */
[----:B------:R-:W-:Y:S01]  /*7340*/  MUFU.EX2 R112, R120 ;  /* 0x0000007800707308 */ /* 0x000fe20000000800 */
[----:B------:R-:W-:Y:S01]  /*7350*/  HMMA.16816.F32.BF16 R132, R4, R10, R132 ;  /* 0x0000000a0484723c */ /* 0x000fe20000041884 */
[----:B------:R-:W-:Y:S06]  /*7360*/  LDSM.16.MT88.4 R8, [R249+0xb000] ;  /* 0x00b00000f908783b */ /* 0x000fec0000004200 */
[----:B------:R-:W-:Y:S01]  /*7370*/  FADD.FTZ R5, R31, R30 ;  /* 0x0000001e1f057221 */ /* 0x000fe20000010000 */
[----:B------:R-:W-:Y:S01]  /*7380*/  FADD.FTZ R7, R29, R28 ;  /* 0x0000001c1d077221 */ /* 0x000fe20000010000 */
[----:B------:R-:W-:Y:S01]  /*7390*/  FADD.FTZ R6, R92, R89 ;  /* 0x000000595c067221 */ /* 0x000fe20000010000 */
[----:B------:R-:W2:Y:S01]  /*73a0*/  LDSM.16.MT88.4 R28, [R248+0xb000] ;  /* 0x00b00000f81c783b */ /* 0x000ea20000004200 */
[----:B------:R-:W4:Y:S01]  /*73b0*/  MUFU.EX2 R111, R111 ;  /* 0x0000006f006f7308 */ /* 0x000f220000000800 */
[----:B------:R-:W-:Y:S01]  /*73c0*/  FADD.FTZ R94, R94, R5 ;  /* 0x000000055e5e7221 */ /* 0x000fe20000010000 */
[----:B------:R-:W-:Y:S01]  /*73d0*/  FADD.FTZ R5, R87, R90 ;  /* 0x0000005a57057221 */ /* 0x000fe20000010000 */
[----:B------:R-:W-:Y:S01]  /*73e0*/  FADD.FTZ R4, R88, R7 ;  /* 0x0000000758047221 */ /* 0x000fe20000010000 */
[----:B------:R-:W-:Y:S01]  /*73f0*/  FADD.FTZ R91, R91, R6 ;  /* 0x000000065b5b7221 */ /* 0x000fe20000010000 */
[----:B------:R-:W-:Y:S01]  /*7400*/  FADD.FTZ R85, R85, R94 ;  /* 0x0000005e55557221 */ /* 0x000fe20000010000 */
[----:B------:R-:W-:Y:S01]  /*7410*/  FADD.FTZ R6, R86, R5 ;  /* 0x0000000556067221 */ /* 0x000fe20000010000 */
[----:B------:R-:W-:Y:S01]  /*7420*/  FADD.FTZ R83, R83, R4 ;  /* 0x0000000453537221 */ /* 0x000fe20000010000 */
[----:B------:R-:W5:Y:S01]  /*7430*/  MUFU.EX2 R92, R125 ;  /* 0x0000007d005c7308 */ /* 0x000f620000000800 */
[----:B------:R-:W-:Y:S01]  /*7440*/  FADD.FTZ R4, R84, R91 ;  /* 0x0000005b54047221 */ /* 0x000fe20000010000 */
[----:B------:R-:W-:Y:S01]  /*7450*/  FADD.FTZ R82, R82, R85 ;  /* 0x0000005552527221 */ /* 0x000fe20000010000 */
[----:B------:R-:W-:Y:S01]  /*7460*/  FADD.FTZ R81, R81, R6 ;  /* 0x0000000651517221 */ /* 0x000fe20000010000 */
[----:B------:R-:W-:Y:S01]  /*7470*/  FADD.FTZ R86, R80, R83 ;  /* 0x0000005350567221 */ /* 0x000fe20000010000 */
[----:B------:R-:W-:Y:S01]  /*7480*/  FADD.FTZ R83, R79, R4 ;  /* 0x000000044f537221 */ /* 0x000fe20000010000 */
[----:B---3--:R-:W-:Y:S01]  /*7490*/  F2FP.BF16.F32.PACK_AB R17, R113, R114 ;  /* 0x000000727111723e */ /* 0x008fe200000010ff */
[----:B------:R-:W-:Y:S01]  /*74a0*/  FADD.FTZ R77, R77, R82 ;  /* 0x000000524d4d7221 */ /* 0x000fe20000010000 */
[----:B------:R-:W-:Y:S01]  /*74b0*/  F2FP.BF16.F32.PACK_AB R4, R102, R121 ;  /* 0x000000796604723e */ /* 0x000fe200000010ff */
[----:B------:R-:W-:Y:S01]  /*74c0*/  FADD.FTZ R78, R78, R81 ;  /* 0x000000514e4e7221 */ /* 0x000fe20000010000 */
[----:B----4-:R-:W-:Y:S01]  /*74d0*/  F2FP.BF16.F32.PACK_AB R19, R111, R112 ;  /* 0x000000706f13723e */ /* 0x010fe200000010ff */
[----:B------:R-:W-:Y:S01]  /*74e0*/  FADD.FTZ R86, R75, R86 ;  /* 0x000000564b567221 */ /* 0x000fe20000010000 */
[----:B------:R-:W-:Y:S01]  /*74f0*/  F2FP.BF16.F32.PACK_AB R5, R103, R106 ;  /* 0x0000006a6705723e */ /* 0x000fe200000010ff */
[----:B------:R-:W-:Y:S01]  /*7500*/  FADD.FTZ R76, R76, R83 ;  /* 0x000000534c4c7221 */ /* 0x000fe20000010000 */
[----:B------:R-:W-:Y:S01]  /*7510*/  F2FP.BF16.F32.PACK_AB R6, R100, R95 ;  /* 0x0000005f6406723e */ /* 0x000fe200000010ff */
[----:B------:R-:W-:Y:S01]  /*7520*/  FADD.FTZ R74, R74, R77 ;  /* 0x0000004d4a4a7221 */ /* 0x000fe20000010000 */
[----:B------:R-:W-:Y:S01]  /*7530*/  FADD.FTZ R71, R71, R78 ;  /* 0x0000004e47477221 */ /* 0x000fe20000010000 */
[----:B-----5:R-:W-:Y:S01]  /*7540*/  F2FP.BF16.F32.PACK_AB R7, R92, R101 ;  /* 0x000000655c07723e */ /* 0x020fe200000010ff */
[----:B------:R-:W-:Y:S01]  /*7550*/  FADD.FTZ R73, R73, R86 ;  /* 0x0000005649497221 */ /* 0x000fe20000010000 */
[----:B------:R-:W-:Y:S01]  /*7560*/  FADD.FTZ R69, R69, R76 ;  /* 0x0000004c45457221 */ /* 0x000fe20000010000 */
[----:B------:R-:W-:Y:S01]  /*7570*/  FADD.FTZ R67, R67, R74 ;  /* 0x0000004a43437221 */ /* 0x000fe20000010000 */
[----:B------:R-:W-:Y:S01]  /*7580*/  MUFU.EX2 R96, R27 ;  /* 0x0000001b00607308 */ /* 0x000fe20000000800 */
[----:B------:R-:W-:Y:S01]  /*7590*/  FADD.FTZ R66, R66, R73 ;  /* 0x0000004942427221 */ /* 0x000fe20000010000 */
[----:B------:R-:W-:Y:S01]  /*75a0*/  FADD.FTZ R69, R64, R69 ;  /* 0x0000004540457221 */ /* 0x000fe20000010000 */
[----:B------:R-:W-:Y:S01]  /*75b0*/  FADD.FTZ R70, R70, R67 ;  /* 0x0000004346467221 */ /* 0x000fe20000010000 */
[C---:B-1----:R-:W-:Y:S01]  /*75c0*/  HMMA.16816.F32.BF16 R172, R16.reuse, R12, R172 ;  /* 0x0000000c10ac723c */ /* 0x042fe200000418ac */
[----:B------:R-:W-:Y:S01]  /*75d0*/  FADD.FTZ R65, R65, R66 ;  /* 0x0000004241417221 */ /* 0x000fe20000010000 */
[----:B------:R-:W-:Y:S01]  /*75e0*/  FADD.FTZ R62, R62, R69 ;  /* 0x000000453e3e7221 */ /* 0x000fe20000010000 */
[----:B------:R-:W-:Y:S01]  /*75f0*/  FADD.FTZ R55, R55, R70 ;  /* 0x0000004637377221 */ /* 0x000fe20000010000 */
[----:B------:R-:W-:Y:S01]  /*7600*/  MUFU.EX2 R99, R26 ;  /* 0x0000001a00637308 */ /* 0x000fe20000000800 */
[----:B------:R-:W-:Y:S01]  /*7610*/  FADD.FTZ R48, R48, R65 ;  /* 0x0000004130307221 */ /* 0x000fe20000010000 */
[----:B--2---:R-:W-:Y:S01]  /*7620*/  HMMA.16816.F32.BF16 R136, R16, R30, R136 ;  /* 0x0000001e1088723c */ /* 0x004fe20000041888 */
[----:B------:R-:W-:Y:S01]  /*7630*/  FADD.FTZ R41, R41, R62 ;  /* 0x0000003e29297221 */ /* 0x000fe20000010000 */
[----:B------:R-:W-:Y:S01]  /*7640*/  FADD.FTZ R54, R54, R55 ;  /* 0x0000003736367221 */ /* 0x000fe20000010000 */
[----:B------:R-:W-:-:S02]  /*7650*/  FADD.FTZ R47, R47, R48 ;  /* 0x000000302f2f7221 */ /* 0x000fc40000010000 */
[----:B------:R-:W-:Y:S01]  /*7660*/  FADD.FTZ R40, R40, R41 ;  /* 0x0000002928287221 */ /* 0x000fe20000010000 */
[----:B------:R-:W-:Y:S01]  /*7670*/  HMMA.16816.F32.BF16 R132, R4, R30, R132 ;  /* 0x0000001e0484723c */ /* 0x000fe20000041884 */
[----:B------:R1:W-:Y:S01]  /*7680*/  MUFU.EX2 R104, R25 ;  /* 0x0000001900687308 */ /* 0x0003e20000000800 */
        /* <DEDUP_REMOVED lines=15> */
[----:B-1----:R-:W1:Y:S01]  /*7780*/  LDSM.16.MT88.4 R24, [R252+0xb000] ;  /* 0x00b00000fc18783b */ /* 0x002e620000004200 */
        /* <DEDUP_REMOVED lines=19> */
[C---:B------:R-:W-:Y:S01]  /*78c0*/  HMMA.16816.F32.BF16 R168, R16.reuse, R14, R168 ;  /* 0x0000000e10a8723c */ /* 0x040fe200000418a8 */
        /* <DEDUP_REMOVED lines=21> */
[----:B------:R-:W-:Y:S01]  /*7a20*/  MUFU.EX2 R122, R122 ;  /* 0x0000007a007a7308 */ /* 0x000fe20000000800 */
[----:B------:R-:W-:Y:S01]  /*7a30*/  FADD.FTZ R209, R206, R209 ;  /* 0x000000d1ced17221 */ /* 0x000fe20000010000 */
[C---:B-1----:R-:W-:Y:S01]  /*7a40*/  HMMA.16816.F32.BF16 R188, R16.reuse, R24, R188 ;  /* 0x0000001810bc723c */ /* 0x042fe200000418bc */
[----:B------:R-:W-:Y:S01]  /*7a50*/  FADD.FTZ R127, R127, R208 ;  /* 0x000000d07f7f7221 */ /* 0x000fe20000010000 */
[----:B------:R-:W-:Y:S01]  /*7a60*/  FADD.FTZ R106, R106, R93 ;  /* 0x0000005d6a6a7221 */ /* 0x000fe20000010000 */
[----:B------:R-:W-:Y:S01]  /*7a70*/  FADD.FTZ R108, R108, R207 ;  /* 0x000000cf6c6c7221 */ /* 0x000fe20000010000 */
[----:B------:R-:W-:Y:S01]  /*7a80*/  FADD.FTZ R114, R114, R209 ;  /* 0x000000d172727221 */ /* 0x000fe20000010000 */
[----:B------:R-:W-:Y:S01]  /*7a90*/  FADD.FTZ R212, R212, R127 ;  /* 0x0000007fd4d47221 */ /* 0x000fe20000010000 */
[----:B------:R-:W-:Y:S01]  /*7aa0*/  HMMA.16816.F32.BF16 R184, R16, R26, R184 ;  /* 0x0000001a10b8723c */ /* 0x000fe200000418b8 */
[----:B------:R-:W1:Y:S01]  /*7ab0*/  LDSM.16.MT88.4 R16, [R250+0xb800] ;  /* 0x00b80000fa10783b */ /* 0x000e620000004200 */
[----:B------:R-:W-:Y:S01]  /*7ac0*/  MUFU.EX2 R97, R97 ;  /* 0x0000006100617308 */ /* 0x000fe20000000800 */
        /* <DEDUP_REMOVED lines=9> */
[C---:B------:R-:W-:Y:S01]  /*7b60*/  HMMA.16816.F32.BF16 R164, R4.reuse, R14, R164 ;  /* 0x0000000e04a4723c */ /* 0x040fe200000418a4 */
[----:B------:R-:W2:Y:S01]  /*7b70*/  LDSM.16.MT88.4 R12, [R249+0xb800] ;  /* 0x00b80000f90c783b */ /* 0x000ea20000004200 */
[----:B------:R-:W-:Y:S01]  /*7b80*/  FADD.FTZ R107, R107, R108 ;  /* 0x0000006c6b6b7221 */ /* 0x000fe20000010000 */
[----:B------:R-:W-:Y:S01]  /*7b90*/  FADD.FTZ R95, R100, R95 ;  /* 0x0000005f645f7221 */ /* 0x000fe20000010000 */
[----:B------:R-:W-:Y:S01]  /*7ba0*/  FADD.FTZ R112, R112, R113 ;  /* 0x0000007170707221 */ /* 0x000fe20000010000 */
[----:B------:R-:W-:Y:S01]  /*7bb0*/  FADD.FTZ R101, R92, R101 ;  /* 0x000000655c657221 */ /* 0x000fe20000010000 */
[----:B------:R-:W-:Y:S01]  /*7bc0*/  HMMA.16816.F32.BF16 R160, R4, R8, R160 ;  /* 0x0000000804a0723c */ /* 0x000fe200000418a0 */
[----:B------:R-:W3:Y:S01]  /*7bd0*/  MUFU.EX2 R88, R126 ;  /* 0x0000007e00587308 */ /* 0x000ee20000000800 */
[----:B------:R-:W-:Y:S01]  /*7be0*/  FADD.FTZ R110, R110, R107 ;  /* 0x0000006b6e6e7221 */ /* 0x000fe20000010000 */
[----:B------:R-:W-:-:S03]  /*7bf0*/  FADD.FTZ R112, R111, R112 ;  /* 0x000000706f707221 */ /* 0x000fc60000010000 */
[C---:B------:R-:W-:Y:S01]  /*7c00*/  HMMA.16816.F32.BF16 R148, R4.reuse, R10, R148 ;  /* 0x0000000a0494723c */ /* 0x040fe20000041894 */
[----:B------:R-:W4:Y:S02]  /*7c10*/  LDSM.16.MT88.4 R8, [R248+0xb800] ;  /* 0x00b80000f808783b */ /* 0x000f240000004200 */
[----:B------:R-:W-:Y:S03]  /*7c20*/  MUFU.EX2 R109, R109 ;  /* 0x0000006d006d7308 */ /* 0x000fe60000000800 */
[C---:B------:R-:W-:Y:S05]  /*7c30*/  HMMA.16816.F32.BF16 R144, R4.reuse, R28, R144 ;  /* 0x0000001c0490723c */ /* 0x040fea0000041890 */
[----:B------:R-:W5:Y:S01]  /*7c40*/  MUFU.EX2 R29, R118 ;  /* 0x00000076001d7308 */ /* 0x000f620000000800 */
[C---:B------:R-:W-:Y:S06]  /*7c50*/  HMMA.16816.F32.BF16 R192, R4.reuse, R24, R192 ;  /* 0x0000001804c0723c */ /* 0x040fec00000418c0 */
[----:B------:R-:W-:Y:S01]  /*7c60*/  HMMA.16816.F32.BF16 R180, R4, R26, R180 ;  /* 0x0000001a04b4723c */ /* 0x000fe200000418b4 */
[----:B------:R-:W1:Y:S01]  /*7c70*/  MUFU.EX2 R28, R201 ;  /* 0x000000c9001c7308 */ /* 0x000e620000000800 */
[----:B---3--:R-:W-:Y:S01]  /*7c80*/  F2FP.BF16.F32.PACK_AB R24, R88, R87 ;  /* 0x000000575818723e */ /* 0x008fe200000010ff */
[----:B------:R-:W-:-:S04]  /*7c90*/  FADD.FTZ R87, R87, R110 ;  /* 0x0000006e57577221 */ /* 0x000fc80000010000 */
[----:B------:R-:W-:Y:S01]  /*7ca0*/  F2FP.BF16.F32.PACK_AB R4, R99, R96 ;  /* 0x000000606304723e */ /* 0x000fe200000010ff */
[----:B------:R-:W-:Y:S01]  /*7cb0*/  FADD.FTZ R96, R96, R95 ;  /* 0x0000005f60607221 */ /* 0x000fe20000010000 */
[----:B------:R-:W-:Y:S01]  /*7cc0*/  MUFU.EX2 R79, R119 ;  /* 0x00000077004f7308 */ /* 0x000fe20000000800 */
[----:B-----5:R-:W-:Y:S01]  /*7cd0*/  F2FP.BF16.F32.PACK_AB R5, R29, R122 ;  /* 0x0000007a1d05723e */ /* 0x020fe200000010ff */
[----:B------:R-:W-:Y:S01]  /*7ce0*/  FADD.FTZ R122, R122, R101 ;  /* 0x000000657a7a7221 */ /* 0x000fe20000010000 */
[----:B------:R-:W-:Y:S01]  /*7cf0*/  F2FP.BF16.F32.PACK_AB R6, R97, R104 ;  /* 0x000000686106723e */ /* 0x000fe200000010ff */
[----:B------:R-:W-:Y:S01]  /*7d00*/  FADD.FTZ R99, R99, R96 ;  /* 0x0000006063637221 */ /* 0x000fe20000010000 */
[----:B------:R-:W-:Y:S01]  /*7d10*/  FADD.FTZ R88, R88, R87 ;  /* 0x0000005758587221 */ /* 0x000fe20000010000 */
[----:B------:R-:W-:Y:S02]  /*7d20*/  FADD.FTZ R122, R29, R122 ;  /* 0x0000007a1d7a7221 */ /* 0x000fe40000010000 */
[----:B------:R-:W3:Y:S01]  /*7d30*/  MUFU.EX2 R116, R116 ;  /* 0x0000007400747308 */ /* 0x000ee20000000800 */
[----:B-1----:R-:W-:Y:S01]  /*7d40*/  F2FP.BF16.F32.PACK_AB R7, R28, R109 ;  /* 0x0000006d1c07723e */ /* 0x002fe200000010ff */
[----:B------:R-:W-:Y:S01]  /*7d50*/  FADD.FTZ R104, R104, R99 ;  /* 0x0000006368687221 */ /* 0x000fe20000010000 */
[----:B------:R-:W-:-:S05]  /*7d60*/  FADD.FTZ R109, R109, R122 ;  /* 0x0000007a6d6d7221 */ /* 0x000fca0000010000 */
[----:B------:R-:W-:Y:S01]  /*7d70*/  MUFU.EX2 R89, R123 ;  /* 0x0000007b00597308 */ /* 0x000fe20000000800 */
[C---:B------:R-:W-:Y:S06]  /*7d80*/  HMMA.16816.F32.BF16 R192, R4.reuse, R20, R192 ;  /* 0x0000001404c0723c */ /* 0x040fec00000418c0 */
[----:B------:R-:W-:Y:S01]  /*7d90*/  HMMA.16816.F32.BF16 R180, R4, R22, R180 ;  /* 0x0000001604b4723c */ /* 0x000fe200000418b4 */
[----:B------:R-:W1:Y:S01]  /*7da0*/  MUFU.EX2 R84, R200 ;  /* 0x000000c800547308 */ /* 0x000e620000000800 */
[----:B---3--:R-:W-:Y:S01]  /*7db0*/  F2FP.BF16.F32.PACK_AB R25, R116, R79 ;  /* 0x0000004f7419723e */ /* 0x008fe200000010ff */
[----:B------:R-:W-:-:S03]  /*7dc0*/  FADD.FTZ R79, R79, R112 ;  /* 0x000000704f4f7221 */ /* 0x000fc60000010000 */
[C---:B------:R-:W-:Y:S01]  /*7dd0*/  HMMA.16816.F32.BF16 R176, R4.reuse, R16, R176 ;  /* 0x0000001004b0723c */ /* 0x040fe200000418b0 */
[----:B------:R-:W-:Y:S02]  /*7de0*/  FADD.FTZ R116, R116, R79 ;  /* 0x0000004f74747221 */ /* 0x000fe40000010000 */
[----:B------:R-:W-:Y:S03]  /*7df0*/  MUFU.EX2 R115, R115 ;  /* 0x0000007300737308 */ /* 0x000fe60000000800 */
[C---:B------:R-:W-:Y:S05]  /*7e00*/  HMMA.16816.F32.BF16 R164, R4.reuse, R18, R164 ;  /* 0x0000001204a4723c */ /* 0x040fea00000418a4 */
[----:B------:R-:W3:Y:S01]  /*7e10*/  MUFU.EX2 R80, R197 ;  /* 0x000000c500507308 */ /* 0x000ee20000000800 */
[----:B--2---:R-:W-:Y:S01]  /*7e20*/  HMMA.16816.F32.BF16 R160, R4, R12, R160 ;  /* 0x0000000c04a0723c */ /* 0x004fe200000418a0 */
[----:B-1----:R-:W-:Y:S01]  /*7e30*/  F2FP.BF16.F32.PACK_AB R26, R84, R89 ;  /* 0x00000059541a723e */ /* 0x002fe200000010ff */
[----:B------:R-:W-:Y:S01]  /*7e40*/  FADD.FTZ R89, R89, R88 ;  /* 0x0000005859597221 */ /* 0x000fe20000010000 */
[----:B------:R-:W-:-:S03]  /*7e50*/  IADD3 R200, R241, 0x3800, RZ ;  /* 0x00003800f1c87810 */ /* 0x000fc60007ffe0ff */
[C---:B------:R-:W-:Y:S06]  /*7e60*/  HMMA.16816.F32.BF16 R148, R4.reuse, R14, R148 ;  /* 0x0000000e0494723c */ /* 0x040fec0000041894 */
[----:B----4-:R-:W-:Y:S01]  /*7e70*/  HMMA.16816.F32.BF16 R144, R4, R8, R144 ;  /* 0x000000080490723c */ /* 0x010fe20000041890 */
[----:B---3--:R-:W-:Y:S01]  /*7e80*/  F2FP.BF16.F32.PACK_AB R27, R80, R115 ;  /* 0x00000073501b723e */ /* 0x008fe200000010ff */
[----:B------:R-:W-:-:S04]  /*7e90*/  FADD.FTZ R115, R115, R116 ;  /* 0x0000007473737221 */ /* 0x000fc80000010000 */
[----:B------:R-:W-:Y:S06]  /*7ea0*/  HMMA.16816.F32.BF16 R132, R4, R10, R132 ;  /* 0x0000000a0484723c */ /* 0x000fec0000041884 */
[----:B------:R-:W-:Y:S01]  /*7eb0*/  HMMA.16816.F32.BF16 R188, R24, R20, R188 ;  /* 0x0000001418bc723c */ /* 0x000fe200000418bc */
[----:B------:R-:W-:Y:S01]  /*7ec0*/  FADD.FTZ R4, R97, R104 ;  /* 0x0000006861047221 */ /* 0x000fe20000010000 */
[----:B------:R-:W-:Y:S01]  /*7ed0*/  FADD.FTZ R6, R28, R109 ;  /* 0x0000006d1c067221 */ /* 0x000fe20000010000 */
[----:B------:R-:W-:-:S03]  /*7ee0*/  FADD.FTZ R5, R84, R89 ;  /* 0x0000005954057221 */ /* 0x000fc60000010000 */
[----:B------:R1:W-:Y:S01]  /*7ef0*/  STL [R1+0x60], R4 ;  /* 0x0000600401007387 */ /* 0x0003e20000100800 */
[C---:B------:R-:W-:Y:S03]  /*7f00*/  HMMA.16816.F32.BF16 R184, R24.reuse, R22, R184 ;  /* 0x0000001618b8723c */ /* 0x040fe600000418b8 */
[----:B------:R2:W-:Y:S03]  /*7f10*/  STL [R1+0x5c], R6 ;  /* 0x00005c0601007387 */ /* 0x0005e60000100800 */
[C---:B------:R-:W-:Y:S01]  /*7f20*/  HMMA.16816.F32.BF16 R172, R24.reuse, R16, R172 ;  /* 0x0000001018ac723c */ /* 0x040fe200000418ac */
[----:B------:R2:W-:Y:S05]  /*7f30*/  STL [R1+0x58], R5 ;  /* 0x0000580501007387 */ /* 0x0005ea0000100800 */
[C---:B------:R-:W-:Y:S06]  /*7f40*/  HMMA.16816.F32.BF16 R168, R24.reuse, R18, R168 ;  /* 0x0000001218a8723c */ /* 0x040fec00000418a8 */
[----:B------:R-:W-:Y:S01]  /*7f50*/  HMMA.16816.F32.BF16 R156, R24, R12, R156 ;  /* 0x0000000c189c723c */ /* 0x000fe2000004189c */
[----:B-1----:R-:W-:-:S05]  /*7f60*/  FADD.FTZ R4, R80, R115 ;  /* 0x0000007350047221 */ /* 0x002fca0000010000 */
[C---:B------:R-:W-:Y:S01]  /*7f70*/  HMMA.16816.F32.BF16 R152, R24.reuse, R14, R152 ;  /* 0x0000000e1898723c */ /* 0x040fe20000041898 */
[----:B------:R2:W-:Y:S05]  /*7f80*/  STL [R1+0x54], R4 ;  /* 0x0000540401007387 */ /* 0x0005ea0000100800 */
[C---:B------:R-:W-:Y:S06]  /*7f90*/  HMMA.16816.F32.BF16 R140, R24.reuse, R8, R140 ;  /* 0x00000008188c723c */ /* 0x040fec000004188c */
[----:B------:R-:W-:Y:S01]  /*7fa0*/  HMMA.16816.F32.BF16 R136, R24, R10, R136 ;  /* 0x0000000a1888723c */ /* 0x000fe20000041888 */
[----:B------:R-:W-:-:S08]  /*7fb0*/  NOP ;  /* 0x0000000000007918 */ /* 0x000fd00000000000 */
[----:B------:R-:W-:-:S15]  /*7fc0*/  @!P0 BRA `(.L_x_65) ;  /* 0x00000058004c8947 */ /* 0x000fde0003800000 */
[C---:B--2---:R-:W-:Y:S01]  /*7fd0*/  SHF.L.U64.HI R6, R32.reuse, 0x5, R33 ;  /* 0x0000000520067819 */ /* 0x044fe20000010221 */
[----:B------:R-:W-:Y:S01]  /*7fe0*/  IMAD.SHL.U32 R5, R32, 0x20, RZ ;  /* 0x0000002020057824 */ /* 0x000fe200078e00ff */
[----:B------:R-:W-:Y:S01]  /*7ff0*/  LEA.HI.SX32 R4, R34, 0xfffffffe, 0x19 ;  /* 0xfffffffe22047811 */ /* 0x000fe200078fcaff */
[----:B------:R-:W-:Y:S01]  /*8000*/  IMAD.MOV.U32 R201, RZ, RZ, R68 ;  /* 0x000000ffffc97224 */ /* 0x000fe200078e0044 */
[----:B------:R-:W-:Y:S01]  /*8010*/  MOV R196, R3 ;  /* 0x0000000300c47202 */ /* 0x000fe20000000f00 */
[----:B------:R1:W-:Y:S01]  /*8020*/  STL [R1+0x48], R6 ;  /* 0x0000480601007387 */ /* 0x0003e20000100800 */
[----:B------:R-:W-:Y:S01]  /*8030*/  MOV R197, R0 ;  /* 0x0000000000c57202 */ /* 0x000fe20000000f00 */
[----:B------:R-:W-:Y:S01]  /*8040*/  IMAD.MOV.U32 R199, RZ, RZ, R2 ;  /* 0x000000ffffc77224 */ /* 0x000fe200078e0002 */
[----:B------:R-:W-:Y:S01]  /*8050*/  ULDC.64 UR8, c[0x0][0x248] ;  /* 0x0000920000087ab9 */ /* 0x000fe20000000a00 */
[----:B------:R1:W-:Y:S01]  /*8060*/  STL [R1+0x4c], R5 ;  /* 0x00004c0501007387 */ /* 0x0003e20000100800 */
[----:B------:R-:W-:-:S02]  /*8070*/  USHF.L.U64.HI UR14, UR8, 0x5, UR9 ;  /* 0x00000005080e7899 */ /* 0x000fc40008010209 */
[----:B------:R-:W-:Y:S01]  /*8080*/  USHF.L.U32 UR5, UR8, 0x5, URZ ;  /* 0x0000000508057899 */ /* 0x000fe2000800063f */
[----:B------:R1:W-:Y:S01]  /*8090*/  STL [R1+0x50], R4 ;  /* 0x0000500401007387 */ /* 0x0003e20000100800 */
[----:B------:R-:W-:Y:S01]  /*80a0*/  ULDC UR15, c[0x0][0x39c] ;  /* 0x0000e700000f7ab9 */ /* 0x000fe20000000800 */
[----:B------:R-:W-:Y:S01]  /*80b0*/  ULDC UR4, c[0x0][0x2ec] ;  /* 0x0000bb0000047ab9 */ /* 0x000fe20000000800 */
[----:B------:R-:W-:Y:S01]  /*80c0*/  ULDC.64 UR12, c[0x0][0x250] ;  /* 0x00009400000c7ab9 */ /* 0x000fe20000000a00 */
[----:B------:R-:W-:Y:S01]  /*80d0*/  ULDC.64 UR6, c[0x0][0x218] ;  /* 0x0000860000067ab9 */ /* 0x000fe20000000a00 */
[----:B------:R-:W-:Y:S01]  /*80e0*/  ULDC.64 UR10, c[0x0][0x220] ;  /* 0x00008800000a7ab9 */ /* 0x000fe20000000a00 */
[----:B------:R-:W-:Y:S05]  /*80f0*/  BRA `(.L_x_66) ;  /* 0x0000000000a07947 */ /* 0x000fea0003800000 */
.L_x_68:
[----:B------:R-:W2:Y:S01]  /*8100*/  LDL.64 R120, [R1+0x30] ;  /* 0x0000300001787983 */ /* 0x000ea20000100a00 */
[----:B------:R-:W-:Y:S03]  /*8110*/  VIADD R4, R216, 0xffffffff ;  /* 0xffffffffd8047836 */ /* 0x000fe60000000000 */
[----:B------:R-:W4:Y:S01]  /*8120*/  LDL.64 R118, [R1+0x38] ;  /* 0x0000380001767983 */ /* 0x000f220000100a00 */
[C---:B------:R-:W-:Y:S01]  /*8130*/  IMAD.WIDE.U32 R68, R4.reuse, UR8, RZ ;  /* 0x0000000804447c25 */ /* 0x040fe2000f8e00ff */
[----:B------:R-:W-:Y:S02]  /*8140*/  SHF.R.S32.HI R3, RZ, 0x1f, R4 ;  /* 0x0000001fff037819 */ /* 0x000fe40000011404 */
[----:B------:R-:W5:Y:S03]  /*8150*/  LDL R220, [R1+0x24] ;  /* 0x0000240001dc7983 */ /* 0x000f660000100800 */
[----:B------:R-:W-:Y:S04]  /*8160*/  IMAD R3, R3, UR8, RZ ;  /* 0x0000000803037c24 */ /* 0x000fe8000f8e02ff */
[----:B------:R-:W-:Y:S04]  /*8170*/  IMAD R3, R4, UR9, R3 ;  /* 0x0000000904037c24 */ /* 0x000fe8000f8e0203 */
[----:B------:R-:W-:Y:S01]  /*8180*/  IMAD.IADD R3, R69, 0x1, R3 ;  /* 0x0000000145037824 */ /* 0x000fe200078e0203 */
[----:B--2---:R-:W-:Y:S04]  /*8190*/  LEA R4, P1, R68, R120, 0x7 ;  /* 0x0000007844047211 */ /* 0x004fe800078238ff */
[----:B------:R-:W-:Y:S02]  /*81a0*/  LEA R70, P2, R4, UR6, 0x1 ;  /* 0x0000000604467c11 */ /* 0x000fe4000f8408ff */
[----:B----4-:R-:W-:Y:S02]  /*81b0*/  LEA.HI.X R3, R68, R119, R3, 0x7, P1 ;  /* 0x0000007744037211 */ /* 0x010fe400008f3c03 */
[----:B------:R-:W-:Y:S02]  /*81c0*/  IADD3 R68, P1, R70, UR5, RZ ;  /* 0x0000000546447c10 */ /* 0x000fe4000ff3e0ff */
[----:B------:R-:W-:Y:S02]  /*81d0*/  LEA.HI.X R71, R4, UR7, R3, 0x1, P2 ;  /* 0x0000000704477c11 */ /* 0x000fe400090f0c03 */
[----:B------:R-:W-:Y:S02]  /*81e0*/  IADD3 R98, P2, R68, UR5, RZ ;  /* 0x0000000544627c10 */ /* 0x000fe4000ff5e0ff */
[----:B------:R-:W-:Y:S01]  /*81f0*/  IADD3.X R69, R71, UR14, RZ, P1, !PT ;  /* 0x0000000e47457c10 */ /* 0x000fe20008ffe4ff */
[----:B------:R-:W-:Y:S01]  /*8200*/  @!PT LDS RZ, [RZ] ;  /* 0x00000000fffff984 */ /* 0x000fe20000000800 */
[----:B------:R-:W-:Y:S01]  /*8210*/  @!PT LDS RZ, [RZ] ;  /* 0x00000000fffff984 */ /* 0x000fe20000000800 */
[----:B------:R-:W-:Y:S01]  /*8220*/  @!PT LDS RZ, [RZ] ;  /* 0x00000000fffff984 */ /* 0x000fe20000000800 */
[----:B-----5:R1:W-:Y:S01]  /*8230*/  LDGSTS.E.BYPASS.LTC128B.128 [R220+0x4000], desc[UR16][R70.64] ;  /* 0x0400000046dc7fae */ /* 0x0203e2000b901d50 */
        /* <DEDUP_REMOVED lines=17> */
[----:B------:R1:W-:Y:S04]  /*8350*/  LDGSTS.E.BYPASS.LTC128B.128 [R220+0x7800], desc[UR16][R118.64] ;  /* 0x0780000076dc7fae */ /* 0x0003e8000b901d50 */
[----:B------:R-:W0:Y:S01]  /*8360*/  LDGDEPBAR ;  /* 0x00000000000079af */ /* 0x000e220000000000 */
[----:B------:R-:W-:Y:S05]  /*8370*/  BRA `(.L_x_67) ;  /* 0x0000002400787947 */ /* 0x000fea0003800000 */
.L_x_66:
[----:B------:R-:W2:Y:S01]  /*8380*/  LDL R128, [R1+0x50] ;  /* 0x0000500001807983 */ /* 0x000ea20000100800 */
[----:B------:R-:W-:Y:S04]  /*8390*/  DEPBAR.LE SB0, 0x0 ;  /* 0x000080000000791a */ /* 0x000fe80000000000 */
[----:B-1-3--:R-:W3:Y:S06]  /*83a0*/  LDL.64 R4, [R1+0x28] ;  /* 0x0000280001047983 */ /* 0x00aeec0000100a00 */
[----:B------:R-:W4:Y:S04]  /*83b0*/  LDL R3, [R1+0x18] ;  /* 0x0000180001037983 */ /* 0x000f280000100800 */
[----:B------:R-:W5:Y:S04]  /*83c0*/  LDL R8, [R1+0x4c] ;  /* 0x00004c0001087983 */ /* 0x000f680000100800 */
[----:B------:R-:W5:Y:S04]  /*83d0*/  LDL R6, [R1+0x24] ;  /* 0x0000240001067983 */ /* 0x000f680000100800 */
[----:B------:R-:W5:Y:S01]  /*83e0*/  LDL R7, [R1+0x48] ;  /* 0x0000480001077983 */ /* 0x000f620000100800 */
[----:B------:R-:W-:Y:S01]  /*83f0*/  BAR.SYNC.DEFER_BLOCKING 0x0 ;  /* 0x0000000000007b1d */ /* 0x000fe20000010000 */
[----:B--2---:R-:W-:Y:S01]  /*8400*/  IMAD.WIDE.U32 R24, R128, UR12, RZ ;  /* 0x0000000c80187c25 */ /* 0x004fe2000f8e00ff */
[----:B------:R-:W-:Y:S02]  /*8410*/  SHF.R.S32.HI R0, RZ, 0x1f, R128 ;  /* 0x0000001fff007819 */ /* 0x000fe40000011480 */
[----:B---3--:R-:W-:Y:S02]  /*8420*/  LEA R2, P0, R24, R4, 0x7 ;  /* 0x0000000418027211 */ /* 0x008fe400078038ff */
[----:B------:R-:W2:Y:S01]  /*8430*/  LDL R5, [R1+0x14] ;  /* 0x0000140001057983 */ /* 0x000ea20000100800 */
[----:B------:R-:W-:Y:S01]  /*8440*/  IMAD R0, R0, UR12, RZ ;  /* 0x0000000c00007c24 */ /* 0x000fe2000f8e02ff */
[----:B------:R-:W-:Y:S02]  /*8450*/  LEA R26, P1, R2, UR10, 0x1 ;  /* 0x0000000a021a7c11 */ /* 0x000fe4000f8208ff */
[----:B------:R-:W3:Y:S01]  /*8460*/  LDL R4, [R1+0x10] ;  /* 0x0000100001047983 */ /* 0x000ee20000100800 */
[----:B------:R-:W-:Y:S04]  /*8470*/  IMAD R0, R128, UR13, R0 ;  /* 0x0000000d80007c24 */ /* 0x000fe8000f8e0200 */
[----:B------:R-:W-:Y:S05]  /*8480*/  IMAD.IADD R0, R25, 0x1, R0 ;  /* 0x0000000119007824 */ /* 0x000fea00078e0200 */
[----:B----4-:R-:W-:Y:S02]  /*8490*/  LEA.HI.X R3, R24, R3, R0, 0x7, P0 ;  /* 0x0000000318037211 */ /* 0x010fe400000f3c00 */
[----:B------:R-:W4:Y:S01]  /*84a0*/  LDL R0, [R1+0xc] ;  /* 0x00000c0001007983 */ /* 0x000f220000100800 */
[-C--:B-----5:R-:W-:Y:S02]  /*84b0*/  IADD3 R24, P0, R26, R8.reuse, RZ ;  /* 0x000000081a187210 */ /* 0x0a0fe40007f1e0ff */
[----:B------:R-:W-:Y:S02]  /*84c0*/  LEA.HI.X R27, R2, UR11, R3, 0x1, P1 ;  /* 0x0000000b021b7c11 */ /* 0x000fe400088f0c03 */
[-C--:B------:R-:W-:Y:S02]  /*84d0*/  IADD3 R30, P1, R24, R8.reuse, RZ ;  /* 0x00000008181e7210 */ /* 0x080fe40007f3e0ff */
[-C--:B------:R-:W-:Y:S01]  /*84e0*/  IADD3.X R25, R27, R7.reuse, RZ, P0, !PT ;  /* 0x000000071b197210 */ /* 0x080fe200007fe4ff */
[----:B------:R-:W-:Y:S01]  /*84f0*/  @!PT LDS RZ, [RZ] ;  /* 0x00000000fffff984 */ /* 0x000fe20000000800 */
[----:B------:R-:W-:Y:S01]  /*8500*/  @!PT LDS RZ, [RZ] ;  /* 0x00000000fffff984 */ /* 0x000fe20000000800 */
[----:B------:R-:W-:Y:S01]  /*8510*/  @!PT LDS RZ, [RZ] ;  /* 0x00000000fffff984 */ /* 0x000fe20000000800 */
[----:B------:R-:W-:Y:S01]  /*8520*/  LDGSTS.E.BYPASS.LTC128B.128 [R6+0x8000], desc[UR16][R26.64] ;  /* 0x080000001a067fae */ /* 0x000fe2000b901d50 */
[-C--:B------:R-:W-:Y:S03]  /*8530*/  IADD3 R28, P0, R30, R8.reuse, RZ ;  /* 0x000000081e1c7210 */ /* 0x080fe60007f1e0ff */
[--C-:B------:R-:W-:Y:S01]  /*8540*/  IMAD.X R31, R25, 0x1, R7.reuse, P1 ;  /* 0x00000001191f7824 */ /* 0x100fe200008e0607 */
[-C--:B------:R-:W-:Y:S03]  /*8550*/  IADD3 R2, P1, R28, R8.reuse, RZ ;  /* 0x000000081c027210 */ /* 0x080fe60007f3e0ff */
[----:B------:R-:W-:Y:S01]  /*8560*/  LDGSTS.E.BYPASS.LTC128B.128 [R6+0x8800], desc[UR16][R24.64] ;  /* 0x0880000018067fae */ /* 0x000fe2000b901d50 */
[-C--:B------:R-:W-:Y:S02]  /*8570*/  IADD3.X R29, R31, R7.reuse, RZ, P0, !PT ;  /* 0x000000071f1d7210 */ /* 0x080fe400007fe4ff */
[-C--:B------:R-:W-:Y:S03]  /*8580*/  IADD3 R32, P0, R2, R8.reuse, RZ ;  /* 0x0000000802207210 */ /* 0x080fe60007f1e0ff */
[--C-:B------:R-:W-:Y:S01]  /*8590*/  IMAD.X R3, R29, 0x1, R7.reuse, P1 ;  /* 0x000000011d037824 */ /* 0x100fe200008e0607 */
[-C--:B------:R-:W-:Y:S01]  /*85a0*/  IADD3 R34, P1, R32, R8.reuse, RZ ;  /* 0x0000000820227210 */ /* 0x080fe20007f3e0ff */
[----:B------:R-:W-:Y:S03]  /*85b0*/  LDGSTS.E.BYPASS.LTC128B.128 [R6+0x9000], desc[UR16][R30.64] ;  /* 0x090000001e067fae */ /* 0x000fe6000b901d50 */
[-C--:B------:R-:W-:Y:S02]  /*85c0*/  IADD3.X R33, R3, R7.reuse, RZ, P0, !PT ;  /* 0x0000000703217210 */ /* 0x080fe400007fe4ff */
[----:B------:R-:W-:Y:S03]  /*85d0*/  IADD3 R36, P0, R34, R8, RZ ;  /* 0x0000000822247210 */ /* 0x000fe60007f1e0ff */
[----:B------:R-:W-:Y:S01]  /*85e0*/  LDGSTS.E.BYPASS.LTC128B.128 [R6+0x9800], desc[UR16][R28.64] ;  /* 0x098000001c067fae */ /* 0x000fe2000b901d50 */
[----:B------:R-:W-:Y:S05]  /*85f0*/  IMAD.X R35, R33, 0x1, R7, P1 ;  /* 0x0000000121237824 */ /* 0x000fea00008e0607 */
[----:B------:R-:W-:Y:S02]  /*8600*/  IADD3.X R37, R35, R7, RZ, P0, !PT ;  /* 0x0000000723257210 */ /* 0x000fe400007fe4ff */
[----:B------:R-:W-:Y:S08]  /*8610*/  LDGSTS.E.BYPASS.LTC128B.128 [R6+0xa000], desc[UR16][R2.64] ;  /* 0x0a00000002067fae */ /* 0x000ff0000b901d50 */
[----:B------:R-:W-:Y:S08]  /*8620*/  LDGSTS.E.BYPASS.LTC128B.128 [R6+0xa800], desc[UR16][R32.64] ;  /* 0x0a80000020067fae */ /* 0x000ff0000b901d50 */
[----:B------:R-:W-:Y:S08]  /*8630*/  LDGSTS.E.BYPASS.LTC128B.128 [R6+0xb000], desc[UR16][R34.64] ;  /* 0x0b00000022067fae */ /* 0x000ff0000b901d50 */
[----:B------:R1:W-:Y:S08]  /*8640*/  LDGSTS.E.BYPASS.LTC128B.128 [R6+0xb800], desc[UR16][R36.64] ;  /* 0x0b80000024067fae */ /* 0x0003f0000b901d50 */
[----:B------:R-:W5:Y:S04]  /*8650*/  LDL R2, [R1+0x8] ;  /* 0x0000080001027983 */ /* 0x000f680000100800 */
[----:B------:R-:W0:Y:S08]  /*8660*/  LDGDEPBAR ;  /* 0x00000000000079af */ /* 0x000e300000000000 */
[----:B------:R-:W5:Y:S04]  /*8670*/  LDL R3, [R1+0x4] ;  /* 0x0000040001037983 */ /* 0x000f680000100800 */
[----:B--2---:R-:W-:Y:S08]  /*8680*/  LDSM.16.M88.4 R204, [R5] ;  /* 0x0000000005cc783b */ /* 0x004ff00000000200 */
[----:B---3--:R-:W1:Y:S08]  /*8690*/  LDSM.16.M88.4 R208, [R4+0x4000] ;  /* 0x0040000004d0783b */ /* 0x008e700000000200 */
[----:B------:R-:W2:Y:S08]  /*86a0*/  LDSM.16.M88.4 R212, [R5+0x2000] ;  /* 0x0020000005d4783b */ /* 0x000eb00000000200 */
[----:B------:R-:W3:Y:S08]  /*86b0*/  LDSM.16.M88.4 R216, [R4+0x4800] ;  /* 0x0048000004d8783b */ /* 0x000ef00000000200 */
[----:B------:R-:W3:Y:S08]  /*86c0*/  LDSM.16.M88.4 R220, [R4+0x5000] ;  /* 0x0050000004dc783b */ /* 0x000ef00000000200 */
[----:B------:R-:W5:Y:S08]  /*86d0*/  LDSM.16.M88.4 R224, [R4+0x5800] ;  /* 0x0058000004e0783b */ /* 0x000f700000000200 */
[----:B------:R-:W5:Y:S08]  /*86e0*/  LDSM.16.M88.4 R228, [R4+0x6000] ;  /* 0x0060000004e4783b */ /* 0x000f700000000200 */
[----:B------:R-:W5:Y:S08]  /*86f0*/  LDSM.16.M88.4 R232, [R4+0x6800] ;  /* 0x0068000004e8783b */ /* 0x000f700000000200 */
[----:B------:R-:W5:Y:S08]  /*8700*/  LDSM.16.M88.4 R236, [R4+0x7000] ;  /* 0x0070000004ec783b */ /* 0x000f700000000200 */
[----:B------:R1:W5:Y:S02]  /*8710*/  LDSM.16.M88.4 R240, [R4+0x7800] ;  /* 0x0078000004f0783b */ /* 0x0003640000000200 */
[-C--:B-1----:R-:W-:Y:S06]  /*8720*/  HMMA.16816.F32.BF16 R4, R204, R208.reuse, RZ ;  /* 0x000000d0cc04723c */ /* 0x082fec00000418ff */
[C---:B--2---:R-:W-:Y:S06]  /*8730*/  HMMA.16816.F32.BF16 R8, R212.reuse, R208, RZ ;  /* 0x000000d0d408723c */ /* 0x044fec00000418ff */
[-C--:B------:R-:W-:Y:S06]  /*8740*/  HMMA.16816.F32.BF16 R12, R212, R210.reuse, RZ ;  /* 0x000000d2d40c723c */ /* 0x080fec00000418ff */
[C---:B------:R-:W-:Y:S01]  /*8750*/  HMMA.16816.F32.BF16 R16, R204.reuse, R210, RZ ;  /* 0x000000d2cc10723c */ /* 0x040fe200000418ff */
[----:B----4-:R-:W-:Y:S05]  /*8760*/  LDSM.16.M88.4 R208, [R0] ;  /* 0x0000000000d0783b */ /* 0x010fea0000000200 */
[-C--:B---3--:R-:W-:Y:S06]  /*8770*/  HMMA.16816.F32.BF16 R20, R204, R216.reuse, RZ ;  /* 0x000000d8cc14723c */ /* 0x088fec00000418ff */
[C---:B------:R-:W-:Y:S06]  /*8780*/  HMMA.16816.F32.BF16 R24, R212.reuse, R216, RZ ;  /* 0x000000d8d418723c */ /* 0x040fec00000418ff */
[-C--:B------:R-:W-:Y:S06]  /*8790*/  HMMA.16816.F32.BF16 R28, R212, R218.reuse, RZ ;  /* 0x000000dad41c723c */ /* 0x080fec00000418ff */
[C---:B------:R-:W-:Y:S01]  /*87a0*/  HMMA.16816.F32.BF16 R32, R204.reuse, R218, RZ ;  /* 0x000000dacc20723c */ /* 0x040fe200000418ff */
[----:B------:R1:W-:Y:S05]  /*87b0*/  LDSM.16.M88.4 R216, [R0+0x2000] ;  /* 0x0020000000d8783b */ /* 0x0003ea0000000200 */
[-C--:B------:R-:W-:Y:S06]  /*87c0*/  HMMA.16816.F32.BF16 R36, R204, R220.reuse, RZ ;  /* 0x000000dccc24723c */ /* 0x080fec00000418ff */
[C---:B------:R-:W-:Y:S06]  /*87d0*/  HMMA.16816.F32.BF16 R40, R212.reuse, R220, RZ ;  /* 0x000000dcd428723c */ /* 0x040fec00000418ff */
[-C--:B------:R-:W-:Y:S06]  /*87e0*/  HMMA.16816.F32.BF16 R44, R212, R222.reuse, RZ ;  /* 0x000000ded42c723c */ /* 0x080fec00000418ff */
[C---:B------:R-:W-:Y:S02]  /*87f0*/  HMMA.16816.F32.BF16 R48, R204.reuse, R222, RZ ;  /* 0x000000decc30723c */ /* 0x040fe400000418ff */
[----:B-1----:R-:W-:Y:S04]  /*8800*/  IMAD.MOV.U32 R0, RZ, RZ, R128 ;  /* 0x000000ffff007224 */ /* 0x002fe800078e0080 */
[-C--:B-----5:R-:W-:Y:S01]  /*8810*/  HMMA.16816.F32.BF16 R52, R204, R224.reuse, RZ ;  /* 0x000000e0cc34723c */ /* 0x0a0fe200000418ff */
[----:B------:R-:W-:Y:S05]  /*8820*/  MOV R220, R0 ;  /* 0x0000000000dc7202 */ /* 0x000fea0000000f00 */
[C---:B------:R-:W-:Y:S06]  /*8830*/  HMMA.16816.F32.BF16 R56, R212.reuse, R224, RZ ;  /* 0x000000e0d438723c */ /* 0x040fec00000418ff */
[-C--:B------:R-:W-:Y:S06]  /*8840*/  HMMA.16816.F32.BF16 R60, R212, R226.reuse, RZ ;  /* 0x000000e2d43c723c */ /* 0x080fec00000418ff */
        /* <DEDUP_REMOVED lines=15> */
[-C--:B------:R-:W-:Y:S01]  /*8940*/  HMMA.16816.F32.BF16 R124, R212, R242.reuse, RZ ;  /* 0x000000f2d47c723c */ /* 0x080fe200000418ff */
[----:B------:R-:W1:Y:S05]  /*8950*/  LDSM.16.M88.4 R212, [R251+0x4000] ;  /* 0x00400000fbd4783b */ /* 0x000e6a0000000200 */
[----:B------:R-:W-:Y:S03]  /*8960*/  HMMA.16816.F32.BF16 R128, R204, R242, RZ ;  /* 0x000000f2cc80723c */ /* 0x000fe600000418ff */
[----:B------:R-:W2:Y:S03]  /*8970*/  LDSM.16.M88.4 R204, [R251+0x4800] ;  /* 0x00480000fbcc783b */ /* 0x000ea60000000200 */
        /* <DEDUP_REMOVED lines=40> */
[----:B------:R2:W3:Y:S08]  /*8c00*/  LDSM.16.M88.4 R204, [R2+0x2000] ;  /* 0x0020000002cc783b */ /* 0x0004f00000000200 */
[----:B------:R-:W4:Y:S08]  /*8c10*/  LDSM.16.M88.4 R208, [R247] ;  /* 0x00000000f7d0783b */ /* 0x000f300000000200 */
[----:B--2---:R-:W2:Y:S01]  /*8c20*/  LDL R2, [R1] ;  /* 0x0000000001027983 */ /* 0x004ea20000100800 */
[-C--:B-1----:R-:W-:Y:S06]  /*8c30*/  HMMA.16816.F32.BF16 R4, R212, R216.reuse, R4 ;  /* 0x000000d8d404723c */ /* 0x082fec0000041804 */
[C---:B---3--:R-:W-:Y:S06]  /*8c40*/  HMMA.16816.F32.BF16 R8, R204.reuse, R216, R8 ;  /* 0x000000d8cc08723c */ /* 0x048fec0000041808 */
[-C--:B------:R-:W-:Y:S06]  /*8c50*/  HMMA.16816.F32.BF16 R12, R204, R218.reuse, R12 ;  /* 0x000000dacc0c723c */ /* 0x080fec000004180c */
[C---:B------:R-:W-:Y:S01]  /*8c60*/  HMMA.16816.F32.BF16 R16, R212.reuse, R218, R16 ;  /* 0x000000dad410723c */ /* 0x040fe20000041810 */
[----:B------:R-:W1:Y:S05]  /*8c70*/  LDSM.16.M88.4 R216, [R246] ;  /* 0x00000000f6d8783b */ /* 0x000e6a0000000200 */
[-C--:B----4-:R-:W-:Y:S06]  /*8c80*/  HMMA.16816.F32.BF16 R20, R212, R208.reuse, R20 ;  /* 0x000000d0d414723c */ /* 0x090fec0000041814 */
[C---:B------:R-:W-:Y:S06]  /*8c90*/  HMMA.16816.F32.BF16 R24, R204.reuse, R208, R24 ;  /* 0x000000d0cc18723c */ /* 0x040fec0000041818 */
[-C--:B------:R-:W-:Y:S06]  /*8ca0*/  HMMA.16816.F32.BF16 R28, R204, R210.reuse, R28 ;  /* 0x000000d2cc1c723c */ /* 0x080fec000004181c */
[C---:B------:R-:W-:Y:S01]  /*8cb0*/  HMMA.16816.F32.BF16 R32, R212.reuse, R210, R32 ;  /* 0x000000d2d420723c */ /* 0x040fe20000041820 */
[----:B------:R-:W3:Y:S05]  /*8cc0*/  LDSM.16.M88.4 R208, [R245] ;  /* 0x00000000f5d0783b */ /* 0x000eea0000000200 */
[-C--:B-1----:R-:W-:Y:S06]  /*8cd0*/  HMMA.16816.F32.BF16 R36, R212, R216.reuse, R36 ;  /* 0x000000d8d424723c */ /* 0x082fec0000041824 */
[C---:B------:R-:W-:Y:S06]  /*8ce0*/  HMMA.16816.F32.BF16 R40, R204.reuse, R216, R40 ;  /* 0x000000d8cc28723c */ /* 0x040fec0000041828 */
[-C--:B------:R-:W-:Y:S06]  /*8cf0*/  HMMA.16816.F32.BF16 R44, R204, R218.reuse, R44 ;  /* 0x000000dacc2c723c */ /* 0x080fec000004182c */
[C---:B------:R-:W-:Y:S01]  /*8d00*/  HMMA.16816.F32.BF16 R48, R212.reuse, R218, R48 ;  /* 0x000000dad430723c */ /* 0x040fe20000041830 */
[----:B------:R-:W1:Y:S05]  /*8d10*/  LDSM.16.M88.4 R216, [R244] ;  /* 0x00000000f4d8783b */ /* 0x000e6a0000000200 */
[-C--:B---3--:R-:W-:Y:S06]  /*8d20*/  HMMA.16816.F32.BF16 R52, R212, R208.reuse, R52 ;  /* 0x000000d0d434723c */ /* 0x088fec0000041834 */
        /* <DEDUP_REMOVED lines=17> */
[C---:B------:R-:W-:Y:S06]  /*8e40*/  HMMA.16816.F32.BF16 R112, R212.reuse, R218, R112 ;  /* 0x000000dad470723c */ /* 0x040fec0000041870 */
[-C--:B---3--:R-:W-:Y:S06]  /*8e50*/  HMMA.16816.F32.BF16 R116, R212, R208.reuse, R116 ;  /* 0x000000d0d474723c */ /* 0x088fec0000041874 */
[C---:B------:R-:W-:Y:S06]  /*8e60*/  HMMA.16816.F32.BF16 R120, R204.reuse, R208, R120 ;  /* 0x000000d0cc78723c */ /* 0x040fec0000041878 */
[-C--:B------:R-:W-:Y:S01]  /*8e70*/  HMMA.16816.F32.BF16 R124, R204, R210.reuse, R124 ;  /* 0x000000d2cc7c723c */ /* 0x080fe2000004187c */
[----:B------:R-:W-:Y:S05]  /*8e80*/  LDSM.16.M88.4 R204, [R198] ;  /* 0x00000000c6cc783b */ /* 0x000fea0000000200 */
[----:B------:R-:W-:Y:S03]  /*8e90*/  HMMA.16816.F32.BF16 R128, R212, R210, R128 ;  /* 0x000000d2d480723c */ /* 0x000fe60000041880 */
[----:B------:R-:W-:Y:S08]  /*8ea0*/  LDSM.16.M88.4 R212, [R198+0x800] ;  /* 0x00080000c6d4783b */ /* 0x000ff00000000200 */
[----:B--2---:R-:W1:Y:S08]  /*8eb0*/  LDSM.16.M88.4 R216, [R2] ;  /* 0x0000000002d8783b */ /* 0x004e700000000200 */
[----:B------:R-:W2:Y:S01]  /*8ec0*/  LDSM.16.M88.4 R208, [R2+0x2000] ;  /* 0x0020000002d0783b */ /* 0x000ea20000000200 */
[-C--:B-1----:R-:W-:Y:S06]  /*8ed0*/  HMMA.16816.F32.BF16 R4, R216, R204.reuse, R4 ;  /* 0x000000ccd804723c */ /* 0x082fec0000041804 */
[C---:B--2---:R-:W-:Y:S06]  /*8ee0*/  HMMA.16816.F32.BF16 R8, R208.reuse, R204, R8 ;  /* 0x000000ccd008723c */ /* 0x044fec0000041808 */
[-C--:B------:R-:W-:Y:S06]  /*8ef0*/  HMMA.16816.F32.BF16 R12, R208, R206.reuse, R12 ;  /* 0x000000ced00c723c */ /* 0x080fec000004180c */
[C---:B------:R-:W-:Y:S01]  /*8f00*/  HMMA.16816.F32.BF16 R16, R216.reuse, R206, R16 ;  /* 0x000000ced810723c */ /* 0x040fe20000041810 */
[----:B------:R-:W1:Y:S05]  /*8f10*/  LDSM.16.M88.4 R204, [R198+0x1000] ;  /* 0x00100000c6cc783b */ /* 0x000e6a0000000200 */
[----:B------:R-:W-:Y:S01]  /*8f20*/  FMUL.FTZ R2, R4, UR15 ;  /* 0x0000000f04027c20 */ /* 0x000fe20008410000 */
[-C--:B------:R-:W-:Y:S03]  /*8f30*/  HMMA.16816.F32.BF16 R20, R216, R212.reuse, R20 ;  /* 0x000000d4d814723c */ /* 0x080fe60000041814 */
[----:B------:R2:W-:Y:S01]  /*8f40*/  MUFU.TANH R223, R2 ;  /* 0x0000000200df7308 */ /* 0x0005e20000002400 */
[----:B------:R-:W-:Y:S02]  /*8f50*/  FMUL.FTZ R0, R6, UR15 ;  /* 0x0000000f06007c20 */ /* 0x000fe40008410000 */
[C---:B------:R-:W-:Y:S07]  /*8f60*/  HMMA.16816.F32.BF16 R24, R208.reuse, R212, R24 ;  /* 0x000000d4d018723c */ /* 0x040fee0000041818 */
[----:B------:R3:W-:Y:S01]  /*8f70*/  MUFU.TANH R221, R0 ;  /* 0x0000000000dd7308 */ /* 0x0007e20000002400 */
[-C--:B------:R-:W-:Y:S03]  /*8f80*/  HMMA.16816.F32.BF16 R28, R208, R214.reuse, R28 ;  /* 0x000000d6d01c723c */ /* 0x080fe6000004181c */
[----:B------:R-:W-:Y:S03]  /*8f90*/  FMUL.FTZ R3, R9, UR15 ;  /* 0x0000000f09037c20 */ /* 0x000fe60008410000 */
[C---:B------:R-:W-:Y:S03]  /*8fa0*/  HMMA.16816.F32.BF16 R32, R216.reuse, R214, R32 ;  /* 0x000000d6d820723c */ /* 0x040fe60000041820 */
[----:B------:R-:W-:Y:S02]  /*8fb0*/  MUFU.TANH R243, R3 ;  /* 0x0000000300f37308 */ /* 0x000fe40000002400 */
[----:B--2---:R-:W-:Y:S01]  /*8fc0*/  FMUL.FTZ R2, R10, UR15 ;  /* 0x0000000f0a027c20 */ /* 0x004fe20008410000 */
[----:B------:R-:W-:Y:S01]  /*8fd0*/  FMUL.FTZ R235, R7, UR15 ;  /* 0x0000000f07eb7c20 */ /* 0x000fe20008410000 */
[----:B------:R-:W-:Y:S01]  /*8fe0*/  FMUL.FTZ R9, R13, UR15 ;  /* 0x0000000f0d097c20 */ /* 0x000fe20008410000 */
[----:B------:R-:W-:Y:S05]  /*8ff0*/  FMUL.FTZ R222, R16, UR15 ;  /* 0x0000000f10de7c20 */ /* 0x000fea0008410000 */
[----:B------:R2:W-:Y:S01]  /*9000*/  MUFU.TANH R239, R2 ;  /* 0x0000000200ef7308 */ /* 0x0005e20000002400 */
[----:B------:R-:W-:Y:S01]  /*9010*/  FMUL.FTZ R24, R24, UR15 ;  /* 0x0000000f18187c20 */ /* 0x000fe20008410000 */
[----:B------:R-:W-:Y:S01]  /*9020*/  FMUL.FTZ R26, R26, UR15 ;  /* 0x0000000f1a1a7c20 */ /* 0x000fe20008410000 */
[----:B------:R-:W-:Y:S01]  /*9030*/  FMUL.FTZ R25, R25, UR15 ;  /* 0x0000000f19197c20 */ /* 0x000fe20008410000 */
[----:B------:R-:W-:Y:S01]  /*9040*/  FMUL.FTZ R27, R27, UR15 ;  /* 0x0000000f1b1b7c20 */ /* 0x000fe20008410000 */
[----:B---3--:R-:W-:Y:S01]  /*9050*/  FMUL.FTZ R0, R11, UR15 ;  /* 0x0000000f0b007c20 */ /* 0x008fe20008410000 */
[-C--:B-1----:R-:W-:Y:S04]  /*9060*/  HMMA.16816.F32.BF16 R36, R216, R204.reuse, R36 ;  /* 0x000000ccd824723c */ /* 0x082fe80000041824 */
[----:B------:R-:W-:Y:S01]  /*9070*/  MUFU.TANH R227, R24 ;  /* 0x0000001800e37308 */ /* 0x000fe20000002400 */
[----:B------:R-:W-:Y:S01]  /*9080*/  FMUL.FTZ R28, R28, UR15 ;  /* 0x0000000f1c1c7c20 */ /* 0x000fe20008410000 */
[----:B------:R-:W-:Y:S01]  /*9090*/  FMUL.FTZ R30, R30, UR15 ;  /* 0x0000000f1e1e7c20 */ /* 0x000fe20008410000 */
[----:B------:R-:W-:Y:S01]  /*90a0*/  FMUL.FTZ R29, R29, UR15 ;  /* 0x0000000f1d1d7c20 */ /* 0x000fe20008410000 */
[----:B------:R-:W-:Y:S01]  /*90b0*/  FMUL.FTZ R31, R31, UR15 ;  /* 0x0000000f1f1f7c20 */ /* 0x000fe20008410000 */
[C---:B------:R-:W-:Y:S05]  /*90c0*/  HMMA.16816.F32.BF16 R40, R208.reuse, R204, R40 ;  /* 0x000000ccd028723c */ /* 0x040fea0000041828 */
[----:B------:R-:W-:Y:S01]  /*90d0*/  MUFU.TANH R226, R26 ;  /* 0x0000001a00e27308 */ /* 0x000fe20000002400 */
[----:B--2---:R-:W-:Y:S01]  /*90e0*/  FMUL.FTZ R2, R15, UR15 ;  /* 0x0000000f0f027c20 */ /* 0x004fe20008410000 */
[----:B------:R-:W-:Y:S01]  /*90f0*/  FMUL.FTZ R3, R18, UR15 ;  /* 0x0000000f12037c20 */ /* 0x000fe20008410000 */
[-C--:B------:R-:W-:Y:S07]  /*9100*/  HMMA.16816.F32.BF16 R44, R208, R206.reuse, R44 ;  /* 0x000000ced02c723c */ /* 0x080fee000004182c */
[----:B------:R-:W-:Y:S01]  /*9110*/  MUFU.TANH R229, R25 ;  /* 0x0000001900e57308 */ /* 0x000fe20000002400 */
[C---:B------:R-:W-:Y:S04]  /*9120*/  HMMA.16816.F32.BF16 R48, R216.reuse, R206, R48 ;  /* 0x000000ced830723c */ /* 0x040fe80000041830 */
[----:B------:R-:W-:Y:S01]  /*9130*/  FMUL.FTZ R18, R17, UR15 ;  /* 0x0000000f11127c20 */ /* 0x000fe20008410000 */
[----:B------:R-:W-:Y:S04]  /*9140*/  FMUL.FTZ R237, R5, UR15 ;  /* 0x0000000f05ed7c20 */ /* 0x000fe80008410000 */
[----:B------:R1:W-:Y:S02]  /*9150*/  MUFU.TANH R230, R27 ;  /* 0x0000001b00e67308 */ /* 0x0003e40000002400 */
[----:B------:R-:W-:Y:S01]  /*9160*/  FMUL.FTZ R241, R8, UR15 ;  /* 0x0000000f08f17c20 */ /* 0x000fe20008410000 */
[----:B------:R-:W-:Y:S01]  /*9170*/  FMUL.FTZ R14, R14, UR15 ;  /* 0x0000000f0e0e7c20 */ /* 0x000fe20008410000 */
[----:B------:R-:W-:Y:S01]  /*9180*/  FMUL.FTZ R10, R12, UR15 ;  /* 0x0000000f0c0a7c20 */ /* 0x000fe20008410000 */
[----:B------:R-:W-:Y:S01]  /*9190*/  FMUL.FTZ R5, R20, UR15 ;  /* 0x0000000f14057c20 */ /* 0x000fe20008410000 */
[----:B------:R-:W-:Y:S04]  /*91a0*/  FMUL.FTZ R11, R22, UR15 ;  /* 0x0000000f160b7c20 */ /* 0x000fe80008410000 */
[----:B------:R-:W-:Y:S01]  /*91b0*/  MUFU.TANH R231, R28 ;  /* 0x0000001c00e77308 */ /* 0x000fe20000002400 */
[----:B------:R-:W-:Y:S01]  /*91c0*/  FMUL.FTZ R21, R21, UR15 ;  /* 0x0000000f15157c20 */ /* 0x000fe20008410000 */
[----:B------:R-:W-:Y:S01]  /*91d0*/  FMUL.FTZ R32, R32, UR15 ;  /* 0x0000000f20207c20 */ /* 0x000fe20008410000 */
[----:B------:R-:W-:Y:S01]  /*91e0*/  FMUL.FTZ R34, R34, UR15 ;  /* 0x0000000f22227c20 */ /* 0x000fe20008410000 */
[----:B------:R-:W-:Y:S01]  /*91f0*/  FMUL.FTZ R33, R33, UR15 ;  /* 0x0000000f21217c20 */ /* 0x000fe20008410000 */
[----:B------:R-:W-:Y:S01]  /*9200*/  FMUL.FTZ R35, R35, UR15 ;  /* 0x0000000f23237c20 */ /* 0x000fe20008410000 */
[----:B------:R-:W-:Y:S01]  /*9210*/  FMUL.FTZ R42, R42, UR15 ;  /* 0x0000000f2a2a7c20 */ /* 0x000fe20008410000 */
[----:B------:R-:W-:Y:S03]  /*9220*/  FMUL.FTZ R43, R43, UR15 ;  /* 0x0000000f2b2b7c20 */ /* 0x000fe60008410000 */
[----:B------:R-:W-:Y:S01]  /*9230*/  MUFU.TANH R234, R30 ;  /* 0x0000001e00ea7308 */ /* 0x000fe20000002400 */
[----:B-1----:R-:W1:Y:S01]  /*9240*/  LDSM.16.M88.4 R24, [R198+0x1800] ;  /* 0x00180000c618783b */ /* 0x002e620000000200 */
[----:B------:R-:W-:Y:S01]  /*9250*/  FMUL.FTZ R49, R49, UR15 ;  /* 0x0000000f31317c20 */ /* 0x000fe20008410000 */
[----:B------:R-:W-:Y:S01]  /*9260*/  FMUL.FTZ R48, R48, UR15 ;  /* 0x0000000f30307c20 */ /* 0x000fe20008410000 */
[----:B------:R-:W-:Y:S06]  /*9270*/  FMUL.FTZ R45, R45, UR15 ;  /* 0x0000000f2d2d7c20 */ /* 0x000fec0008410000 */
[----:B------:R-:W-:Y:S10]  /*9280*/  MUFU.TANH R233, R29 ;  /* 0x0000001d00e97308 */ /* 0x000ff40000002400 */
[----:B------:R2:W-:Y:S10]  /*9290*/  MUFU.TANH R238, R31 ;  /* 0x0000001f00ee7308 */ /* 0x0005f40000002400 */
[----:B------:R3:W-:Y:S10]  /*92a0*/  MUFU.TANH R6, R0 ;  /* 0x0000000000067308 */ /* 0x0007f40000002400 */
[----:B------:R4:W-:Y:S01]  /*92b0*/  MUFU.TANH R7, R2 ;  /* 0x0000000200077308 */ /* 0x0009e20000002400 */
[----:B--2---:R-:W2:Y:S09]  /*92c0*/  LDSM.16.M88.4 R28, [R198+0x2000] ;  /* 0x00200000c61c783b */ /* 0x004eb20000000200 */
[----:B------:R-:W-:Y:S01]  /*92d0*/  MUFU.TANH R16, R49 ;  /* 0x0000003100107308 */ /* 0x000fe20000002400 */
[-C--:B-1----:R-:W-:Y:S03]  /*92e0*/  HMMA.16816.F32.BF16 R52, R216, R24.reuse, R52 ;  /* 0x00000018d834723c */ /* 0x082fe60000041834 */
[----:B---3--:R-:W-:Y:S03]  /*92f0*/  FMUL.FTZ R0, R19, UR15 ;  /* 0x0000000f13007c20 */ /* 0x008fe60008410000 */
[C---:B------:R-:W-:Y:S03]  /*9300*/  HMMA.16816.F32.BF16 R56, R208.reuse, R24, R56 ;  /* 0x00000018d038723c */ /* 0x040fe60000041838 */
[----:B------:R1:W-:Y:S02]  /*9310*/  MUFU.TANH R17, R0 ;  /* 0x0000000000117308 */ /* 0x0003e40000002400 */
[----:B----4-:R-:W-:Y:S01]  /*9320*/  FMUL.FTZ R2, R23, UR15 ;  /* 0x0000000f17027c20 */ /* 0x010fe20008410000 */
[-C--:B------:R-:W-:Y:S07]  /*9330*/  HMMA.16816.F32.BF16 R60, R208, R26.reuse, R60 ;  /* 0x0000001ad03c723c */ /* 0x080fee000004183c */
[----:B------:R3:W-:Y:S01]  /*9340*/  MUFU.TANH R13, R2 ;  /* 0x00000002000d7308 */ /* 0x0007e20000002400 */
[C---:B------:R-:W-:Y:S01]  /*9350*/  HMMA.16816.F32.BF16 R64, R216.reuse, R26, R64 ;  /* 0x0000001ad840723c */ /* 0x040fe20000041840 */
[----:B------:R-:W4:Y:S08]  /*9360*/  LDSM.16.M88.4 R24, [R198+0x2800] ;  /* 0x00280000c618783b */ /* 0x000f300000000200 */
[----:B------:R-:W-:Y:S02]  /*9370*/  MUFU.TANH R15, R3 ;  /* 0x00000003000f7308 */ /* 0x000fe40000002400 */
[----:B-1----:R-:W-:Y:S01]  /*9380*/  FMUL.FTZ R0, R37, UR15 ;  /* 0x0000000f25007c20 */ /* 0x002fe20008410000 */
[----:B------:R-:W-:Y:S01]  /*9390*/  FMUL.FTZ R54, R54, UR15 ;  /* 0x0000000f36367c20 */ /* 0x000fe20008410000 */
[----:B------:R-:W-:Y:S01]  /*93a0*/  FMUL.FTZ R37, R39, UR15 ;  /* 0x0000000f27257c20 */ /* 0x000fe20008410000 */
[----:B------:R-:W-:Y:S01]  /*93b0*/  FMUL.FTZ R39, R50, UR15 ;  /* 0x0000000f32277c20 */ /* 0x000fe20008410000 */
[----:B------:R-:W-:Y:S04]  /*93c0*/  FMUL.FTZ R52, R52, UR15 ;  /* 0x0000000f34347c20 */ /* 0x000fe80008410000 */
[----:B------:R1:W-:Y:S01]  /*93d0*/  MUFU.TANH R214, R0 ;  /* 0x0000000000d67308 */ /* 0x0003e20000002400 */
[-C--:B--2---:R-:W-:Y:S03]  /*93e0*/  HMMA.16816.F32.BF16 R68, R216, R28.reuse, R68 ;  /* 0x0000001cd844723c */ /* 0x084fe60000041844 */
[----:B---3--:R-:W-:Y:S01]  /*93f0*/  FMUL.FTZ R2, R36, UR15 ;  /* 0x0000000f24027c20 */ /* 0x008fe20008410000 */
[----:B------:R-:W-:Y:S01]  /*9400*/  FMUL.FTZ R36, R38, UR15 ;  /* 0x0000000f26247c20 */ /* 0x000fe20008410000 */
[----:B------:R-:W-:Y:S01]  /*9410*/  FMUL.FTZ R38, R51, UR15 ;  /* 0x0000000f33267c20 */ /* 0x000fe20008410000 */
[C---:B------:R-:W-:Y:S03]  /*9420*/  HMMA.16816.F32.BF16 R72, R208.reuse, R28, R72 ;  /* 0x0000001cd048723c */ /* 0x040fe60000041848 */
[----:B------:R-:W-:Y:S02]  /*9430*/  MUFU.TANH R215, R2 ;  /* 0x0000000200d77308 */ /* 0x000fe40000002400 */
[----:B------:R-:W-:Y:S01]  /*9440*/  FMUL.FTZ R65, R65, UR15 ;  /* 0x0000000f41417c20 */ /* 0x000fe20008410000 */
[-C--:B------:R-:W-:Y:S07]  /*9450*/  HMMA.16816.F32.BF16 R76, R208, R30.reuse, R76 ;  /* 0x0000001ed04c723c */ /* 0x080fee000004184c */
[----:B------:R-:W-:Y:S01]  /*9460*/  MUFU.TANH R237, R237 ;  /* 0x000000ed00ed7308 */ /* 0x000fe20000002400 */
[----:B-1----:R-:W-:Y:S01]  /*9470*/  IMAD.MOV.U32 R0, RZ, RZ, R220 ;  /* 0x000000ffff007224 */ /* 0x002fe200078e00dc */
[C---:B------:R-:W-:Y:S01]  /*9480*/  HMMA.16816.F32.BF16 R80, R216.reuse, R30, R80 ;  /* 0x0000001ed850723c */ /* 0x040fe20000041850 */
[----:B------:R-:W1:Y:S07]  /*9490*/  LDSM.16.M88.4 R28, [R198+0x3000] ;  /* 0x00300000c61c783b */ /* 0x000e6e0000000200 */
[----:B------:R-:W-:Y:S03]  /*94a0*/  MUFU.TANH R232, R65 ;  /* 0x0000004100e87308 */ /* 0x000fe60000002400 */
[----:B------:R-:W-:Y:S01]  /*94b0*/  FMUL.FTZ R70, R70, UR15 ;  /* 0x0000000f46467c20 */ /* 0x000fe20008410000 */
[----:B------:R-:W-:Y:S01]  /*94c0*/  FMUL.FTZ R67, R67, UR15 ;  /* 0x0000000f43437c20 */ /* 0x000fe20008410000 */
[----:B------:R-:W-:Y:S01]  /*94d0*/  FMUL.FTZ R69, R69, UR15 ;  /* 0x0000000f45457c20 */ /* 0x000fe20008410000 */
[-C--:B----4-:R-:W-:Y:S03]  /*94e0*/  HMMA.16816.F32.BF16 R84, R216, R24.reuse, R84 ;  /* 0x00000018d854723c */ /* 0x090fe60000041854 */
[----:B------:R-:W-:Y:S01]  /*94f0*/  FMUL.FTZ R64, R64, UR15 ;  /* 0x0000000f40407c20 */ /* 0x000fe20008410000 */
[----:B------:R-:W-:Y:S01]  /*9500*/  MUFU.TANH R3, R70 ;  /* 0x0000004600037308 */ /* 0x000fe20000002400 */
[----:B------:R-:W-:Y:S01]  /*9510*/  FMUL.FTZ R53, R53, UR15 ;  /* 0x0000000f35357c20 */ /* 0x000fe20008410000 */
[C---:B------:R-:W-:Y:S05]  /*9520*/  HMMA.16816.F32.BF16 R88, R208.reuse, R24, R88 ;  /* 0x00000018d058723c */ /* 0x040fea0000041858 */
[----:B------:R-:W-:Y:S03]  /*9530*/  FMUL.FTZ R49, R76, UR15 ;  /* 0x0000000f4c317c20 */ /* 0x000fe60008410000 */
[----:B------:R-:W-:Y:S01]  /*9540*/  MUFU.TANH R241, R241 ;  /* 0x000000f100f17308 */ /* 0x000fe20000002400 */
[-C--:B------:R-:W-:Y:S03]  /*9550*/  HMMA.16816.F32.BF16 R92, R208, R26.reuse, R92 ;  /* 0x0000001ad05c723c */ /* 0x080fe6000004185c */
[----:B------:R-:W-:Y:S01]  /*9560*/  FMUL.FTZ R76, R80, UR15 ;  /* 0x0000000f504c7c20 */ /* 0x000fe20008410000 */
[----:B------:R-:W-:Y:S02]  /*9570*/  FMUL.FTZ R50, R59, UR15 ;  /* 0x0000000f3b327c20 */ /* 0x000fe40008410000 */
[C---:B------:R-:W-:Y:S03]  /*9580*/  HMMA.16816.F32.BF16 R96, R216.reuse, R26, R96 ;  /* 0x0000001ad860723c */ /* 0x040fe60000041860 */
[----:B------:R-:W-:Y:S01]  /*9590*/  MUFU.TANH R235, R235 ;  /* 0x000000eb00eb7308 */ /* 0x000fe20000002400 */
[----:B------:R-:W2:Y:S01]  /*95a0*/  LDSM.16.M88.4 R24, [R198+0x3800] ;  /* 0x00380000c618783b */ /* 0x000ea20000000200 */
[----:B------:R-:W-:Y:S01]  /*95b0*/  FMUL.FTZ R55, R55, UR15 ;  /* 0x0000000f37377c20 */ /* 0x000fe20008410000 */
[----:B------:R-:W-:Y:S07]  /*95c0*/  DEPBAR.LE SB0, 0x0 ;  /* 0x000080000000791a */ /* 0x000fee0000000000 */
[----:B------:R-:W-:Y:S01]  /*95d0*/  MUFU.TANH R222, R222 ;  /* 0x000000de00de7308 */ /* 0x000fe20000002400 */
[----:B------:R-:W-:Y:S01]  /*95e0*/  BAR.SYNC.DEFER_BLOCKING 0x0 ;  /* 0x0000000000007b1d */ /* 0x000fe20000010000 */
[----:B------:R-:W-:Y:S01]  /*95f0*/  FMUL.FTZ R80, R90, UR15 ;  /* 0x0000000f5a507c20 */ /* 0x000fe20008410000 */
[-C--:B-1----:R-:W-:Y:S07]  /*9600*/  HMMA.16816.F32.BF16 R100, R216, R28.reuse, R100 ;  /* 0x0000001cd864723c */ /* 0x082fee0000041864 */
[----:B------:R-:W-:Y:S01]  /*9610*/  MUFU.TANH R224, R67 ;  /* 0x0000004300e07308 */ /* 0x000fe20000002400 */
[C---:B------:R-:W-:Y:S04]  /*9620*/  HMMA.16816.F32.BF16 R104, R208.reuse, R28, R104 ;  /* 0x0000001cd068723c */ /* 0x040fe80000041868 */
[----:B------:R-:W-:Y:S02]  /*9630*/  FMUL.FTZ R56, R56, UR15 ;  /* 0x0000000f38387c20 */ /* 0x000fe40008410000 */
[-C--:B------:R-:W-:Y:S03]  /*9640*/  HMMA.16816.F32.BF16 R108, R208, R30.reuse, R108 ;  /* 0x0000001ed06c723c */ /* 0x080fe6000004186c */
[----:B------:R-:W-:Y:S02]  /*9650*/  MUFU.TANH R14, R14 ;  /* 0x0000000e000e7308 */ /* 0x000fe40000002400 */
[----:B------:R-:W-:Y:S01]  /*9660*/  FMUL.FTZ R66, R66, UR15 ;  /* 0x0000000f42427c20 */ /* 0x000fe20008410000 */
[C---:B------:R-:W-:Y:S07]  /*9670*/  HMMA.16816.F32.BF16 R112, R216.reuse, R30, R112 ;  /* 0x0000001ed870723c */ /* 0x040fee0000041870 */
[----:B------:R-:W-:Y:S01]  /*9680*/  MUFU.TANH R18, R18 ;  /* 0x0000001200127308 */ /* 0x000fe20000002400 */
[----:B------:R-:W-:Y:S03]  /*9690*/  FMUL.FTZ R57, R57, UR15 ;  /* 0x0000000f39397c20 */ /* 0x000fe60008410000 */
[----:B------:R-:W-:Y:S01]  /*96a0*/  FMUL.FTZ R101, R101, UR15 ;  /* 0x0000000f65657c20 */ /* 0x000fe20008410000 */
[----:B------:R-:W-:Y:S01]  /*96b0*/  FMUL.FTZ R68, R68, UR15 ;  /* 0x0000000f44447c20 */ /* 0x000fe20008410000 */
[----:B------:R-:W-:Y:S04]  /*96c0*/  FMUL.FTZ R71, R71, UR15 ;  /* 0x0000000f47477c20 */ /* 0x000fe80008410000 */
[----:B------:R-:W1:Y:S01]  /*96d0*/  MUFU.TANH R2, R101 ;  /* 0x0000006500027308 */ /* 0x000e620000002400 */
[-C--:B--2---:R-:W-:Y:S03]  /*96e0*/  HMMA.16816.F32.BF16 R116, R216, R24.reuse, R116 ;  /* 0x00000018d874723c */ /* 0x084fe60000041874 */
[----:B------:R-:W-:Y:S01]  /*96f0*/  FMUL.FTZ R90, R107, UR15 ;  /* 0x0000000f6b5a7c20 */ /* 0x000fe20008410000 */
[----:B------:R-:W-:Y:S01]  /*9700*/  FMUL.FTZ R84, R84, UR15 ;  /* 0x0000000f54547c20 */ /* 0x000fe20008410000 */
[----:B------:R-:W-:Y:S01]  /*9710*/  FMUL.FTZ R85, R85, UR15 ;  /* 0x0000000f55557c20 */ /* 0x000fe20008410000 */
[C---:B------:R-:W-:Y:S03]  /*9720*/  HMMA.16816.F32.BF16 R120, R208.reuse, R24, R120 ;  /* 0x00000018d078723c */ /* 0x040fe60000041878 */
[----:B------:R-:W2:Y:S02]  /*9730*/  MUFU.TANH R10, R10 ;  /* 0x0000000a000a7308 */ /* 0x000ea40000002400 */
[----:B------:R-:W-:Y:S01]  /*9740*/  FMUL.FTZ R51, R77, UR15 ;  /* 0x0000000f4d337c20 */ /* 0x000fe20008410000 */
[-C--:B------:R-:W-:Y:S07]  /*9750*/  HMMA.16816.F32.BF16 R124, R208, R26.reuse, R124 ;  /* 0x0000001ad07c723c */ /* 0x080fee000004187c */
[----:B------:R-:W3:Y:S01]  /*9760*/  MUFU.TANH R8, R5 ;  /* 0x0000000500087308 */ /* 0x000ee20000002400 */
[----:B------:R-:W-:Y:S01]  /*9770*/  FMUL.FTZ R107, R112, UR15 ;  /* 0x0000000f706b7c20 */ /* 0x000fe20008410000 */
[----:B------:R-:W-:Y:S08]  /*9780*/  HMMA.16816.F32.BF16 R128, R216, R26, R128 ;  /* 0x0000001ad880723c */ /* 0x000ff00000041880 */
[----:B------:R-:W4:Y:S03]  /*9790*/  MUFU.TANH R9, R9 ;  /* 0x0000000900097308 */ /* 0x000f260000002400 */
[----:B-1----:R-:W-:Y:S01]  /*97a0*/  IMAD.MOV.U32 R211, RZ, RZ, R2 ;  /* 0x000000ffffd37224 */ /* 0x002fe200078e0002 */
[----:B------:R-:W-:Y:S01]  /*97b0*/  MOV R216, R0 ;  /* 0x0000000000d87202 */ /* 0x000fe20000000f00 */
[----:B------:R-:W-:Y:S01]  /*97c0*/  FMUL.FTZ R0, R116, UR15 ;  /* 0x0000000f74007c20 */ /* 0x000fe20008410000 */
[----:B------:R-:W-:Y:S01]  /*97d0*/  FMNMX.FTZ R2, R223, R201, !PT ;  /* 0x000000c9df027209 */ /* 0x000fe20007810000 */
[----:B------:R-:W-:Y:S03]  /*97e0*/  FMUL.FTZ R112, R123, UR15 ;  /* 0x0000000f7b707c20 */ /* 0x000fe60008410000 */
[----:B------:R1:W-:Y:S01]  /*97f0*/  MUFU.TANH R23, R32 ;  /* 0x0000002000177308 */ /* 0x0003e20000002400 */
[----:B------:R-:W-:Y:S01]  /*9800*/  MOV R210, R3 ;  /* 0x0000000300d27202 */ /* 0x000fe20000000f00 */
[----:B------:R-:W-:Y:S01]  /*9810*/  FMUL.FTZ R77, R86, UR15 ;  /* 0x0000000f564d7c20 */ /* 0x000fe20008410000 */
[----:B------:R-:W-:Y:S01]  /*9820*/  FMNMX.FTZ R26, R221, R196, !PT ;  /* 0x000000c4dd1a7209 */ /* 0x000fe20007810000 */
[----:B------:R-:W-:Y:S01]  /*9830*/  FMUL.FTZ R59, R92, UR15 ;  /* 0x0000000f5c3b7c20 */ /* 0x000fe20008410000 */
[----:B------:R-:W-:Y:S01]  /*9840*/  FMNMX.FTZ R3, R239, R197, !PT ;  /* 0x000000c5ef037209 */ /* 0x000fe20007810000 */
[----:B------:R-:W-:Y:S01]  /*9850*/  FMUL.FTZ R92, R96, UR15 ;  /* 0x0000000f605c7c20 */ /* 0x000fe20008410000 */
[----:B------:R-:W-:Y:S03]  /*9860*/  FMNMX.FTZ R65, R237, R2, !PT ;  /* 0x00000002ed417209 */ /* 0x000fe60007810000 */
[----:B------:R-:W5:Y:S01]  /*9870*/  MUFU.TANH R11, R11 ;  /* 0x0000000b000b7308 */ /* 0x000f620000002400 */
[----:B------:R-:W-:Y:S01]  /*9880*/  FMNMX.FTZ R2, R241, R199, !PT ;  /* 0x000000c7f1027209 */ /* 0x000fe20007810000 */
[----:B------:R-:W-:Y:S01]  /*9890*/  FMUL.FTZ R96, R100, UR15 ;  /* 0x0000000f64607c20 */ /* 0x000fe20008410000 */
[----:B------:R-:W-:Y:S01]  /*98a0*/  FMUL.FTZ R123, R129, UR15 ;  /* 0x0000000f817b7c20 */ /* 0x000fe20008410000 */
[----:B------:R-:W-:Y:S01]  /*98b0*/  FMNMX.FTZ R26, R235, R26, !PT ;  /* 0x0000001aeb1a7209 */ /* 0x000fe20007810000 */
[----:B------:R-:W-:Y:S01]  /*98c0*/  FMUL.FTZ R29, R102, UR15 ;  /* 0x0000000f661d7c20 */ /* 0x000fe20008410000 */
[----:B------:R-:W-:Y:S01]  /*98d0*/  FMNMX.FTZ R3, R6, R3, !PT ;  /* 0x0000000306037209 */ /* 0x000fe20007810000 */
[----:B------:R-:W-:Y:S03]  /*98e0*/  FMUL.FTZ R102, R103, UR15 ;  /* 0x0000000f67667c20 */ /* 0x000fe60008410000 */
[----:B------:R3:W-:Y:S01]  /*98f0*/  MUFU.TANH R129, R0 ;  /* 0x0000000000817308 */ /* 0x0007e20000002400 */
[----:B------:R-:W-:Y:S01]  /*9900*/  FMNMX.FTZ R65, R222, R65, !PT ;  /* 0x00000041de417209 */ /* 0x000fe20007810000 */
[----:B-1----:R-:W-:Y:S01]  /*9910*/  FMUL.FTZ R32, R40, UR15 ;  /* 0x0000000f28207c20 */ /* 0x002fe20008410000 */
[----:B------:R-:W-:Y:S01]  /*9920*/  FMNMX.FTZ R67, R243, R2, !PT ;  /* 0x00000002f3437209 */ /* 0x000fe20007810000 */
[----:B------:R-:W-:Y:S01]  /*9930*/  FMUL.FTZ R40, R44, UR15 ;  /* 0x0000000f2c287c20 */ /* 0x000fe20008410000 */
[----:B------:R-:W-:Y:S01]  /*9940*/  FMNMX.FTZ R26, R15, R26, !PT ;  /* 0x0000001a0f1a7209 */ /* 0x000fe20007810000 */
[----:B------:R-:W-:Y:S01]  /*9950*/  FMUL.FTZ R44, R46, UR15 ;  /* 0x0000000f2e2c7c20 */ /* 0x000fe20008410000 */
[----:B------:R-:W-:Y:S03]  /*9960*/  FMNMX.FTZ R30, R14, R3, !PT ;  /* 0x000000030e1e7209 */ /* 0x000fe60007810000 */
[----:B------:R-:W1:Y:S01]  /*9970*/  MUFU.TANH R21, R21 ;  /* 0x0000001500157308 */ /* 0x000e620000002400 */
[----:B------:R-:W-:Y:S01]  /*9980*/  FMNMX.FTZ R65, R18, R65, !PT ;  /* 0x0000004112417209 */ /* 0x000fe20007810000 */
[----:B------:R-:W-:Y:S01]  /*9990*/  FMUL.FTZ R46, R47, UR15 ;  /* 0x0000000f2f2e7c20 */ /* 0x000fe20008410000 */
[----:B--2---:R-:W-:Y:S01]  /*99a0*/  FMNMX.FTZ R2, R10, R67, !PT ;  /* 0x000000430a027209 */ /* 0x004fe20007810000 */
[----:B------:R-:W-:Y:S01]  /*99b0*/  FMUL.FTZ R47, R79, UR15 ;  /* 0x0000000f4f2f7c20 */ /* 0x000fe20008410000 */
[----:B------:R-:W-:Y:S01]  /*99c0*/  FMNMX.FTZ R26, R17, R26, !PT ;  /* 0x0000001a111a7209 */ /* 0x000fe20007810000 */
[----:B------:R-:W-:Y:S01]  /*99d0*/  FMUL.FTZ R79, R87, UR15 ;  /* 0x0000000f574f7c20 */ /* 0x000fe20008410000 */
[----:B------:R-:W-:Y:S03]  /*99e0*/  FMNMX.FTZ R3, R7, R30, !PT ;  /* 0x0000001e07037209 */ /* 0x000fe60007810000 */
[----:B------:R2:W2:Y:S01]  /*99f0*/  MUFU.TANH R19, R34 ;  /* 0x0000002200137308 */ /* 0x0004a20000002400 */
[----:B---3--:R-:W-:Y:S01]  /*9a00*/  FMNMX.FTZ R0, R8, R65, !PT ;  /* 0x0000004108007209 */ /* 0x008fe20007810000 */
[----:B------:R-:W-:Y:S01]  /*9a10*/  FMUL.FTZ R86, R95, UR15 ;  /* 0x0000000f5f567c20 */ /* 0x000fe20008410000 */
[----:B----4-:R-:W-:Y:S01]  /*9a20*/  FMNMX.FTZ R2, R9, R2, !PT ;  /* 0x0000000209027209 */ /* 0x010fe20007810000 */
[----:B------:R-:W-:Y:S01]  /*9a30*/  FMUL.FTZ R28, R104, UR15 ;  /* 0x0000000f681c7c20 */ /* 0x000fe20008410000 */
[----:B-----5:R-:W-:Y:S01]  /*9a40*/  FMNMX.FTZ R26, R11, R26, !PT ;  /* 0x0000001a0b1a7209 */ /* 0x020fe20007810000 */
[----:B------:R-:W-:Y:S01]  /*9a50*/  FMUL.FTZ R25, R114, UR15 ;  /* 0x0000000f72197c20 */ /* 0x000fe20008410000 */
[----:B------:R-:W-:Y:S03]  /*9a60*/  FMNMX.FTZ R3, R226, R3, !PT ;  /* 0x00000003e2037209 */ /* 0x000fe60007810000 */
[----:B------:R3:W4:Y:S01]  /*9a70*/  MUFU.TANH R22, R33 ;  /* 0x0000002100167308 */ /* 0x0007220000002400 */
[----:B-1----:R-:W-:Y:S01]  /*9a80*/  FMNMX.FTZ R0, R21, R0, !PT ;  /* 0x0000000015007209 */ /* 0x002fe20007810000 */
[----:B------:R-:W-:Y:S01]  /*9a90*/  FMUL.FTZ R113, R113, UR15 ;  /* 0x0000000f71717c20 */ /* 0x000fe20008410000 */
[----:B------:R-:W-:Y:S01]  /*9aa0*/  FMNMX.FTZ R2, R227, R2, !PT ;  /* 0x00000002e3027209 */ /* 0x000fe20007810000 */
[----:B------:R-:W-:Y:S01]  /*9ab0*/  FMUL.FTZ R24, R115, UR15 ;  /* 0x0000000f73187c20 */ /* 0x000fe20008410000 */
[----:B------:R-:W-:Y:S01]  /*9ac0*/  FMNMX.FTZ R26, R13, R26, !PT ;  /* 0x0000001a0d1a7209 */ /* 0x000fe20007810000 */
[----:B------:R-:W-:Y:S01]  /*9ad0*/  FMUL.FTZ R114, R118, UR15 ;  /* 0x0000000f76727c20 */ /* 0x000fe20008410000 */
[----:B------:R-:W-:Y:S03]  /*9ae0*/  FMNMX.FTZ R3, R230, R3, !PT ;  /* 0x00000003e6037209 */ /* 0x000fe60007810000 */
[----:B------:R1:W-:Y:S01]  /*9af0*/  MUFU.TANH R12, R48 ;  /* 0x00000030000c7308 */ /* 0x0003e20000002400 */
[----:B--2---:R-:W-:Y:S01]  /*9b00*/  FMUL.FTZ R34, R41, UR15 ;  /* 0x0000000f29227c20 */ /* 0x004fe20008410000 */
[----:B------:R-:W-:Y:S01]  /*9b10*/  FMNMX.FTZ R65, R23, R0, !PT ;  /* 0x0000000017417209 */ /* 0x000fe20007810000 */
[----:B------:R-:W-:Y:S01]  /*9b20*/  FMUL.FTZ R41, R72, UR15 ;  /* 0x0000000f48297c20 */ /* 0x000fe20008410000 */
[----:B------:R-:W-:Y:S01]  /*9b30*/  FMNMX.FTZ R2, R229, R2, !PT ;  /* 0x00000002e5027209 */ /* 0x000fe20007810000 */
[----:B------:R-:W-:Y:S01]  /*9b40*/  FMUL.FTZ R72, R98, UR15 ;  /* 0x0000000f62487c20 */ /* 0x000fe20008410000 */
[----:B------:R-:W-:Y:S01]  /*9b50*/  FMNMX.FTZ R26, R19, R26, !PT ;  /* 0x0000001a131a7209 */ /* 0x000fe20007810000 */
[----:B------:R-:W-:Y:S03]  /*9b60*/  FMUL.FTZ R115, R117, UR15 ;  /* 0x0000000f75737c20 */ /* 0x000fe60008410000 */
[----:B------:R-:W2:Y:S01]  /*9b70*/  MUFU.TANH R213, R35 ;  /* 0x0000002300d57308 */ /* 0x000ea20000002400 */
[----:B------:R-:W-:Y:S01]  /*9b80*/  FMNMX.FTZ R3, R234, R3, !PT ;  /* 0x00000003ea037209 */ /* 0x000fe20007810000 */
[----:B---3--:R-:W-:Y:S01]  /*9b90*/  FMUL.FTZ R33, R60, UR15 ;  /* 0x0000000f3c217c20 */ /* 0x008fe20008410000 */
[----:B----4-:R-:W-:Y:S01]  /*9ba0*/  FMNMX.FTZ R0, R22, R65, !PT ;  /* 0x0000004116007209 */ /* 0x010fe20007810000 */
[----:B------:R-:W-:Y:S01]  /*9bb0*/  FMUL.FTZ R60, R63, UR15 ;  /* 0x0000000f3f3c7c20 */ /* 0x000fe20008410000 */
[----:B------:R-:W-:Y:S01]  /*9bc0*/  FMNMX.FTZ R2, R231, R2, !PT ;  /* 0x00000002e7027209 */ /* 0x000fe20007810000 */
[----:B------:R-:W-:Y:S01]  /*9bd0*/  FMUL.FTZ R63, R105, UR15 ;  /* 0x0000000f693f7c20 */ /* 0x000fe20008410000 */
[----:B------:R-:W-:Y:S03]  /*9be0*/  FMNMX.FTZ R3, R238, R3, !PT ;  /* 0x00000003ee037209 */ /* 0x000fe60007810000 */
[----:B------:R3:W4:Y:S01]  /*9bf0*/  MUFU.TANH R220, R69 ;  /* 0x0000004500dc7308 */ /* 0x0007220000002400 */
[----:B-1----:R-:W-:Y:S01]  /*9c00*/  FMUL.FTZ R48, R58, UR15 ;  /* 0x0000000f3a307c20 */ /* 0x002fe20008410000 */
[----:B------:R-:W-:Y:S01]  /*9c10*/  FMNMX.FTZ R65, R215, R0, !PT ;  /* 0x00000000d7417209 */ /* 0x000fe20007810000 */
[----:B------:R-:W-:Y:S01]  /*9c20*/  FMUL.FTZ R116, R120, UR15 ;  /* 0x0000000f78747c20 */ /* 0x000fe20008410000 */
[----:B------:R-:W-:Y:S01]  /*9c30*/  FMUL.FTZ R103, R124, UR15 ;  /* 0x0000000f7c677c20 */ /* 0x000fe20008410000 */
[----:B------:R-:W-:Y:S01]  /*9c40*/  FMUL.FTZ R31, R130, UR15 ;  /* 0x0000000f821f7c20 */ /* 0x000fe20008410000 */
[----:B------:R-:W-:Y:S01]  /*9c50*/  FMNMX.FTZ R65, R214, R65, !PT ;  /* 0x00000041d6417209 */ /* 0x000fe20007810000 */
[----:B------:R-:W-:Y:S03]  /*9c60*/  FMUL.FTZ R27, R131, UR15 ;  /* 0x0000000f831b7c20 */ /* 0x000fe60008410000 */
[----:B------:R-:W1:Y:S01]  /*9c70*/  MUFU.TANH R36, R36 ;  /* 0x0000002400247308 */ /* 0x000e620000002400 */
[----:B--2---:R-:W-:Y:S01]  /*9c80*/  FMNMX.FTZ R67, R213, R26, !PT ;  /* 0x0000001ad5437209 */ /* 0x004fe20007810000 */
[----:B------:R-:W-:Y:S01]  /*9c90*/  FMUL.FTZ R35, R61, UR15 ;  /* 0x0000000f3d237c20 */ /* 0x000fe20008410000 */
[----:B------:R-:W-:Y:S01]  /*9ca0*/  FMNMX.FTZ R65, R12, R65, !PT ;  /* 0x000000410c417209 */ /* 0x000fe20007810000 */
[----:B------:R-:W-:Y:S01]  /*9cb0*/  FMUL.FTZ R61, R93, UR15 ;  /* 0x0000000f5d3d7c20 */ /* 0x000fe20008410000 */
[----:B------:R-:W-:Y:S01]  /*9cc0*/  FMUL.FTZ R122, R122, UR15 ;  /* 0x0000000f7a7a7c20 */ /* 0x000fe20008410000 */
[----:B------:R-:W-:Y:S01]  /*9cd0*/  FMUL.FTZ R125, R125, UR15 ;  /* 0x0000000f7d7d7c20 */ /* 0x000fe20008410000 */
[----:B------:R-:W-:Y:S03]  /*9ce0*/  FMNMX.FTZ R65, R16, R65, !PT ;  /* 0x0000004110417209 */ /* 0x000fe60007810000 */
[----:B------:R-:W2:Y:S01]  /*9cf0*/  MUFU.TANH R242, R42 ;  /* 0x0000002a00f27308 */ /* 0x000ea20000002400 */
[----:B---3--:R-:W-:Y:S01]  /*9d00*/  FMNMX.FTZ R69, R233, R2, !PT ;  /* 0x00000002e9457209 */ /* 0x008fe20007810000 */
[----:B----4-:R-:W-:Y:S01]  /*9d10*/  IMAD.MOV.U32 R218, RZ, RZ, R220 ;  /* 0x000000ffffda7224 */ /* 0x010fe200078e00dc */
[----:B------:R-:W-:Y:S07]  /*9d20*/  ISETP.GT.AND P0, PT, R216, RZ, PT ;  /* 0x000000ffd800720c */ /* 0x000fee0003f04270 */
[----:B------:R3:W-:Y:S01]  /*9d30*/  MUFU.TANH R205, R54 ;  /* 0x0000003600cd7308 */ /* 0x0007e20000002400 */
[----:B-1----:R-:W-:Y:S09]  /*9d40*/  FMNMX.FTZ R0, R36, R67, !PT ;  /* 0x0000004324007209 */ /* 0x002ff20007810000 */
[----:B------:R-:W1:Y:S01]  /*9d50*/  MUFU.TANH R37, R37 ;  /* 0x0000002500257308 */ /* 0x000e620000002400 */
[----:B--2---:R-:W-:Y:S09]  /*9d60*/  FMNMX.FTZ R2, R242, R3, !PT ;  /* 0x00000003f2027209 */ /* 0x004ff20007810000 */
[----:B------:R-:W2:Y:S01]  /*9d70*/  MUFU.TANH R225, R43 ;  /* 0x0000002b00e17308 */ /* 0x000ea20000002400 */
[----:B---3--:R-:W-:Y:S01]  /*9d80*/  FMUL.FTZ R54, R62, UR15 ;  /* 0x0000000f3e367c20 */ /* 0x008fe20008410000 */
[----:B------:R-:W-:Y:S01]  /*9d90*/  FMUL.FTZ R62, R74, UR15 ;  /* 0x0000000f4a3e7c20 */ /* 0x000fe20008410000 */
[----:B------:R-:W-:Y:S07]  /*9da0*/  FMUL.FTZ R74, R99, UR15 ;  /* 0x0000000f634a7c20 */ /* 0x000fee0008410000 */
[----:B------:R-:W3:Y:S01]  /*9db0*/  MUFU.TANH R32, R32 ;  /* 0x0000002000207308 */ /* 0x000ee20000002400 */
[----:B-1----:R-:W-:Y:S09]  /*9dc0*/  FMNMX.FTZ R0, R37, R0, !PT ;  /* 0x0000000025007209 */ /* 0x002ff20007810000 */
[----:B------:R-:W1:Y:S01]  /*9dd0*/  MUFU.TANH R44, R44 ;  /* 0x0000002c002c7308 */ /* 0x000e620000002400 */
[----:B--2---:R-:W-:Y:S01]  /*9de0*/  FMNMX.FTZ R3, R225, R2, !PT ;  /* 0x00000002e1037209 */ /* 0x004fe20007810000 */
[----:B------:R-:W-:Y:S01]  /*9df0*/  FMUL.FTZ R43, R73, UR15 ;  /* 0x0000000f492b7c20 */ /* 0x000fe20008410000 */
[----:B------:R-:W-:Y:S01]  /*9e00*/  FMUL.FTZ R73, R82, UR15 ;  /* 0x0000000f52497c20 */ /* 0x000fe20008410000 */
[----:B------:R-:W-:Y:S06]  /*9e10*/  FMUL.FTZ R82, R91, UR15 ;  /* 0x0000000f5b527c20 */ /* 0x000fec0008410000 */
[----:B------:R-:W2:Y:S01]  /*9e20*/  MUFU.TANH R39, R39 ;  /* 0x0000002700277308 */ /* 0x000ea20000002400 */
[----:B---3--:R-:W-:Y:S09]  /*9e30*/  FMNMX.FTZ R69, R32, R69, !PT ;  /* 0x0000004520457209 */ /* 0x008ff20007810000 */
[----:B------:R-:W3:Y:S01]  /*9e40*/  MUFU.TANH R34, R34 ;  /* 0x0000002200227308 */ /* 0x000ee20000002400 */
[----:B-1----:R-:W-:Y:S09]  /*9e50*/  FMNMX.FTZ R3, R44, R3, !PT ;  /* 0x000000032c037209 */ /* 0x002ff20007810000 */
[----:B------:R-:W1:Y:S01]  /*9e60*/  MUFU.TANH R46, R46 ;  /* 0x0000002e002e7308 */ /* 0x000e620000002400 */
[----:B--2---:R-:W-:Y:S09]  /*9e70*/  FMNMX.FTZ R67, R39, R0, !PT ;  /* 0x0000000027437209 */ /* 0x004ff20007810000 */
[----:B------:R-:W2:Y:S01]  /*9e80*/  MUFU.TANH R38, R38 ;  /* 0x0000002600267308 */ /* 0x000ea20000002400 */
[----:B---3--:R-:W-:Y:S09]  /*9e90*/  FMNMX.FTZ R69, R34, R69, !PT ;  /* 0x0000004522457209 */ /* 0x008ff20007810000 */
[----:B------:R-:W3:Y:S01]  /*9ea0*/  MUFU.TANH R236, R52 ;  /* 0x0000003400ec7308 */ /* 0x000ee20000002400 */
[----:B-1----:R-:W-:Y:S09]  /*9eb0*/  FMNMX.FTZ R3, R46, R3, !PT ;  /* 0x000000032e037209 */ /* 0x002ff20007810000 */
[----:B------:R1:W-:Y:S01]  /*9ec0*/  MUFU.TANH R228, R64 ;  /* 0x0000004000e47308 */ /* 0x0003e20000002400 */
[----:B--2---:R-:W-:Y:S04]  /*9ed0*/  FMNMX.FTZ R0, R38, R67, !PT ;  /* 0x0000004326007209 */ /* 0x004fe80007810000 */
[----:B------:R-:W-:Y:S05]  /*9ee0*/  FMNMX.FTZ R0, R205, R0, !PT ;  /* 0x00000000cd007209 */ /* 0x000fea0007810000 */
[----:B------:R-:W2:Y:S01]  /*9ef0*/  MUFU.TANH R40, R40 ;  /* 0x0000002800287308 */ /* 0x000ea20000002400 */
[----:B---3--:R-:W-:Y:S01]  /*9f00*/  FMNMX.FTZ R65, R236, R65, !PT ;  /* 0x00000041ec417209 */ /* 0x008fe20007810000 */
[----:B------:R-:W-:Y:S01]  /*9f10*/  FMUL.FTZ R52, R127, UR15 ;  /* 0x0000000f7f347c20 */ /* 0x000fe20008410000 */
[----:B------:R-:W-:Y:S07]  /*9f20*/  FMUL.FTZ R127, R128, UR15 ;  /* 0x0000000f807f7c20 */ /* 0x000fee0008410000 */
[----:B------:R-:W3:Y:S01]  /*9f30*/  MUFU.TANH R48, R48 ;  /* 0x0000003000307308 */ /* 0x000ee20000002400 */
[----:B-1----:R-:W-:Y:S01]  /*9f40*/  FMUL.FTZ R64, R75, UR15 ;  /* 0x0000000f4b407c20 */ /* 0x002fe20008410000 */
[----:B------:R-:W-:Y:S01]  /*9f50*/  FMUL.FTZ R75, R83, UR15 ;  /* 0x0000000f534b7c20 */ /* 0x000fe20008410000 */
[----:B------:R-:W-:Y:S07]  /*9f60*/  FMUL.FTZ R83, R109, UR15 ;  /* 0x0000000f6d537c20 */ /* 0x000fee0008410000 */
[----:B------:R1:W4:Y:S01]  /*9f70*/  MUFU.TANH R42, R45 ;  /* 0x0000002d002a7308 */ /* 0x0003220000002400 */
[----:B--2---:R-:W-:Y:S09]  /*9f80*/  FMNMX.FTZ R69, R40, R69, !PT ;  /* 0x0000004528457209 */ /* 0x004ff20007810000 */
[----:B------:R-:W2:Y:S01]  /*9f90*/  MUFU.TANH R20, R53 ;  /* 0x0000003500147308 */ /* 0x000ea20000002400 */
[----:B---3--:R-:W-:Y:S09]  /*9fa0*/  FMNMX.FTZ R3, R48, R3, !PT ;  /* 0x0000000330037209 */ /* 0x008ff20007810000 */
[----:B------:R-:W3:Y:S01]  /*9fb0*/  MUFU.TANH R207, R55 ;  /* 0x0000003700cf7308 */ /* 0x000ee20000002400 */
[----:B-1----:R-:W-:Y:S01]  /*9fc0*/  FMUL.FTZ R45, R78, UR15 ;  /* 0x0000000f4e2d7c20 */ /* 0x002fe20008410000 */
[----:B------:R-:W-:Y:S01]  /*9fd0*/  FMUL.FTZ R78, R81, UR15 ;  /* 0x0000000f514e7c20 */ /* 0x000fe20008410000 */
[----:B----4-:R-:W-:Y:S01]  /*9fe0*/  FMNMX.FTZ R69, R42, R69, !PT ;  /* 0x000000452a457209 */ /* 0x010fe20007810000 */
[----:B------:R-:W-:Y:S01]  /*9ff0*/  FMUL.FTZ R81, R108, UR15 ;  /* 0x0000000f6c517c20 */ /* 0x000fe20008410000 */
[----:B------:R-:W-:Y:S01]  /*a000*/  FMUL.FTZ R108, R111, UR15 ;  /* 0x0000000f6f6c7c20 */ /* 0x000fe20008410000 */
[----:B------:R-:W-:Y:S04]  /*a010*/  FMUL.FTZ R111, R121, UR15 ;  /* 0x0000000f796f7c20 */ /* 0x000fe80008410000 */
[----:B------:R-:W1:Y:S01]  /*a020*/  MUFU.TANH R50, R50 ;  /* 0x0000003200327308 */ /* 0x000e620000002400 */
[----:B--2---:R-:W-:Y:S01]  /*a030*/  FMNMX.FTZ R65, R20, R65, !PT ;  /* 0x0000004114417209 */ /* 0x004fe20007810000 */
[----:B------:R-:W-:Y:S03]  /*a040*/  FMUL.FTZ R53, R126, UR15 ;  /* 0x0000000f7e357c20 */ /* 0x000fe60008410000 */
[----:B------:R-:W-:Y:S05]  /*a050*/  FMNMX.FTZ R65, R228, R65, !PT ;  /* 0x00000041e4417209 */ /* 0x000fea0007810000 */
[----:B------:R-:W2:Y:S01]  /*a060*/  MUFU.TANH R56, R56 ;  /* 0x0000003800387308 */ /* 0x000ea20000002400 */
[----:B---3--:R-:W-:Y:S01]  /*a070*/  FMNMX.FTZ R67, R207, R0, !PT ;  /* 0x00000000cf437209 */ /* 0x008fe20007810000 */
[----:B------:R-:W-:Y:S01]  /*a080*/  FMUL.FTZ R55, R88, UR15 ;  /* 0x0000000f58377c20 */ /* 0x000fe20008410000 */
[----:B------:R-:W-:Y:S01]  /*a090*/  FMNMX.FTZ R65, R232, R65, !PT ;  /* 0x00000041e8417209 */ /* 0x000fe20007810000 */
[----:B------:R-:W-:Y:S01]  /*a0a0*/  FMUL.FTZ R88, R106, UR15 ;  /* 0x0000000f6a587c20 */ /* 0x000fe20008410000 */
[----:B------:R-:W-:Y:S01]  /*a0b0*/  FMUL.FTZ R106, R110, UR15 ;  /* 0x0000000f6e6a7c20 */ /* 0x000fe20008410000 */
[----:B------:R-:W-:Y:S04]  /*a0c0*/  FMUL.FTZ R110, R119, UR15 ;  /* 0x0000000f776e7c20 */ /* 0x000fe80008410000 */
[----:B------:R-:W3:Y:S01]  /*a0d0*/  MUFU.TANH R54, R54 ;  /* 0x0000003600367308 */ /* 0x000ee20000002400 */
[----:B-1----:R-:W-:Y:S09]  /*a0e0*/  FMNMX.FTZ R3, R50, R3, !PT ;  /* 0x0000000332037209 */ /* 0x002ff20007810000 */
[----:B------:R-:W1:Y:S01]  /*a0f0*/  MUFU.TANH R206, R66 ;  /* 0x0000004200ce7308 */ /* 0x000e620000002400 */
[----:B--2---:R-:W-:Y:S09]  /*a100*/  FMNMX.FTZ R69, R56, R69, !PT ;  /* 0x0000004538457209 */ /* 0x004ff20007810000 */
[----:B------:R-:W2:Y:S01]  /*a110*/  MUFU.TANH R58, R57 ;  /* 0x00000039003a7308 */ /* 0x000ea20000002400 */
[----:B---3--:R-:W-:Y:S09]  /*a120*/  FMNMX.FTZ R3, R54, R3, !PT ;  /* 0x0000000336037209 */ /* 0x008ff20007810000 */
[----:B------:R-:W3:Y:S01]  /*a130*/  MUFU.TANH R60, R60 ;  /* 0x0000003c003c7308 */ /* 0x000ee20000002400 */
[----:B-1----:R-:W-:Y:S04]  /*a140*/  FMNMX.FTZ R67, R206, R67, !PT ;  /* 0x00000043ce437209 */ /* 0x002fe80007810000 */
[----:B------:R-:W-:Y:S05]  /*a150*/  FMNMX.FTZ R67, R224, R67, !PT ;  /* 0x00000043e0437209 */ /* 0x000fea0007810000 */
[----:B------:R-:W1:Y:S01]  /*a160*/  MUFU.TANH R212, R68 ;  /* 0x0000004400d47308 */ /* 0x000e620000002400 */
[----:B--2---:R-:W-:Y:S01]  /*a170*/  FMNMX.FTZ R2, R58, R69, !PT ;  /* 0x000000453a027209 */ /* 0x004fe20007810000 */
[----:B------:R-:W-:Y:S01]  /*a180*/  FMUL.FTZ R57, R89, UR15 ;  /* 0x0000000f59397c20 */ /* 0x000fe20008410000 */
[----:B------:R-:W-:Y:S01]  /*a190*/  FMNMX.FTZ R67, R210, R67, !PT ;  /* 0x00000043d2437209 */ /* 0x000fe20007810000 */
[----:B------:R-:W-:Y:S06]  /*a1a0*/  FMUL.FTZ R89, R97, UR15 ;  /* 0x0000000f61597c20 */ /* 0x000fec0008410000 */
[----:B------:R-:W2:Y:S01]  /*a1b0*/  MUFU.TANH R33, R33 ;  /* 0x0000002100217308 */ /* 0x000ea20000002400 */
[----:B---3--:R-:W-:Y:S09]  /*a1c0*/  FMNMX.FTZ R3, R60, R3, !PT ;  /* 0x000000033c037209 */ /* 0x008ff20007810000 */
[----:B------:R-:W3:Y:S01]  /*a1d0*/  MUFU.TANH R62, R62 ;  /* 0x0000003e003e7308 */ /* 0x000ee20000002400 */
[----:B-1----:R-:W-:Y:S04]  /*a1e0*/  FMNMX.FTZ R65, R212, R65, !PT ;  /* 0x00000041d4417209 */ /* 0x002fe80007810000 */
[----:B------:R-:W-:Y:S05]  /*a1f0*/  FMNMX.FTZ R65, R218, R65, !PT ;  /* 0x00000041da417209 */ /* 0x000fea0007810000 */
[----:B------:R-:W1:Y:S01]  /*a200*/  MUFU.TANH R35, R35 ;  /* 0x0000002300237308 */ /* 0x000e620000002400 */
[----:B--2---:R-:W-:Y:S09]  /*a210*/  FMNMX.FTZ R2, R33, R2, !PT ;  /* 0x0000000221027209 */ /* 0x004ff20007810000 */
        /* <DEDUP_REMOVED lines=17> */
[----:B--2---:R-:W-:Y:S01]  /*a330*/  MOV R219, R240 ;  /* 0x000000f000db7202 */ /* 0x004fe20000000f00 */
[----:B------:R-:W-:Y:S03]  /*a340*/  FMUL.FTZ R84, R94, UR15 ;  /* 0x0000000f5e547c20 */ /* 0x000fe60008410000 */
[----:B------:R-:W-:Y:S05]  /*a350*/  FMNMX.FTZ R3, R219, R3, !PT ;  /* 0x00000003db037209 */ /* 0x000fea0007810000 */
[----:B------:R-:W2:Y:S01]  /*a360*/  MUFU.TANH R4, R85 ;  /* 0x0000005500047308 */ /* 0x000ea20000002400 */
[----:B---3--:R-:W-:Y:S09]  /*a370*/  FMNMX.FTZ R2, R43, R2, !PT ;  /* 0x000000022b027209 */ /* 0x008ff20007810000 */
[----:B------:R-:W3:Y:S01]  /*a380*/  MUFU.TANH R49, R49 ;  /* 0x0000003100317308 */ /* 0x000ee20000002400 */
[----:B-1----:R-:W-:Y:S09]  /*a390*/  FMNMX.FTZ R0, R75, R0, !PT ;  /* 0x000000004b007209 */ /* 0x002ff20007810000 */
[----:B------:R-:W1:Y:S01]  /*a3a0*/  MUFU.TANH R77, R77 ;  /* 0x0000004d004d7308 */ /* 0x000e620000002400 */
[----:B--2---:R-:W-:Y:S05]  /*a3b0*/  IMAD.MOV.U32 R208, RZ, RZ, R4 ;  /* 0x000000ffffd07224 */ /* 0x004fea00078e0004 */
[----:B------:R-:W-:Y:S04]  /*a3c0*/  FMNMX.FTZ R3, R208, R3, !PT ;  /* 0x00000003d0037209 */ /* 0x000fe80007810000 */
        /* <DEDUP_REMOVED lines=50> */
[----:B---3--:R-:W-:Y:S04]  /*a6f0*/  FMNMX.FTZ R26, R113, R26, !PT ;  /* 0x0000001a711a7209 */ /* 0x008fe80007810000 */
[----:B------:R-:W-:Y:S05]  /*a700*/  FMNMX.FTZ R26, R129, R26, !PT ;  /* 0x0000001a811a7209 */ /* 0x000fea0007810000 */
        /* <DEDUP_REMOVED lines=22> */
[----:B------:R-:W-:Y:S01]  /*a870*/  MUFU.TANH R111, R111 ;  /* 0x0000006f006f7308 */ /* 0x000fe20000002400 */
[----:B---3--:R-:W-:Y:S09]  /*a880*/  FMNMX.FTZ R67, R108, R67, !PT ;  /* 0x000000436c437209 */ /* 0x008ff20007810000 */
[----:B------:R-:W-:Y:S01]  /*a890*/  MUFU.TANH R126, R122 ;  /* 0x0000007a007e7308 */ /* 0x000fe20000002400 */
[----:B-1----:R-:W-:Y:S09]  /*a8a0*/  FMNMX.FTZ R0, R116, R3, !PT ;  /* 0x0000000374007209 */ /* 0x002ff20007810000 */
[----:B------:R-:W-:Y:S10]  /*a8b0*/  MUFU.TANH R112, R112 ;  /* 0x0000007000707308 */ /* 0x000ff40000002400 */
[----:B------:R-:W-:Y:S10]  /*a8c0*/  MUFU.TANH R103, R103 ;  /* 0x0000006700677308 */ /* 0x000ff40000002400 */
[----:B------:R-:W-:Y:S10]  /*a8d0*/  MUFU.TANH R30, R125 ;  /* 0x0000007d001e7308 */ /* 0x000ff40000002400 */
[----:B------:R-:W-:Y:S10]  /*a8e0*/  MUFU.TANH R53, R53 ;  /* 0x0000003500357308 */ /* 0x000ff40000002400 */
[----:B------:R-:W-:Y:S10]  /*a8f0*/  MUFU.TANH R52, R52 ;  /* 0x0000003400347308 */ /* 0x000ff40000002400 */
[----:B------:R-:W1:Y:S10]  /*a900*/  MUFU.TANH R31, R31 ;  /* 0x0000001f001f7308 */ /* 0x000e740000002400 */
[----:B------:R-:W2:Y:S10]  /*a910*/  MUFU.TANH R123, R123 ;  /* 0x0000007b007b7308 */ /* 0x000eb40000002400 */
[----:B------:R-:W3:Y:S01]  /*a920*/  MUFU.TANH R27, R27 ;  /* 0x0000001b001b7308 */ /* 0x000ee20000002400 */
[----:B-1----:R-:W-:Y:S02]  /*a930*/  FMNMX.FTZ R2, R31, R2, !PT ;  /* 0x000000021f027209 */ /* 0x002fe40007810000 */
[----:B--2---:R-:W-:Y:S01]  /*a940*/  FMNMX.FTZ R26, R123, R26, !PT ;  /* 0x0000001a7b1a7209 */ /* 0x004fe20007810000 */
[----:B------:R-:W-:Y:S06]  /*a950*/  @P0 BRA `(.L_x_68) ;  /* 0xffffffd400e80947 */ /* 0x000fec000383ffff */
.L_x_67:
[----:B------:R-:W-:Y:S01]  /*a960*/  FMNMX.FTZ R0, R111, R0, !PT ;  /* 0x000000006f007209 */ /* 0x000fe20007810000 */
[----:B-1----:R-:W-:Y:S01]  /*a970*/  SHFL.BFLY PT, R69, R26, 0x2, 0x1f ;  /* 0x0c401f001a457f89 */ /* 0x002fe200000e0000 */
[----:B------:R-:W-:Y:S02]  /*a980*/  FMNMX.FTZ R67, R126, R67, !PT ;  /* 0x000000437e437209 */ /* 0x000fe40007810000 */
[----:B------:R-:W-:Y:S02]  /*a990*/  FMNMX.FTZ R5, R103, R0, !PT ;  /* 0x0000000067057209 */ /* 0x000fe40007810000 */
[----:B------:R-:W-:Y:S02]  /*a9a0*/  FMNMX.FTZ R0, R112, R67, !PT ;  /* 0x0000004370007209 */ /* 0x000fe40007810000 */
[----:B---3--:R-:W-:Y:S02]  /*a9b0*/  FMNMX.FTZ R65, R27, R2, !PT ;  /* 0x000000021b417209 */ /* 0x008fe40007810000 */
[----:B------:R-:W-:Y:S02]  /*a9c0*/  FMNMX.FTZ R2, R30, R5, !PT ;  /* 0x000000051e027209 */ /* 0x000fe40007810000 */
[----:B------:R-:W-:Y:S01]  /*a9d0*/  FMNMX.FTZ R5, R53, R0, !PT ;  /* 0x0000000035057209 */ /* 0x000fe20007810000 */
[----:B------:R-:W-:Y:S01]  /*a9e0*/  SHFL.BFLY PT, R4, R65, 0x2, 0x1f ;  /* 0x0c401f0041047f89 */ /* 0x000fe200000e0000 */
[----:B------:R-:W-:Y:S02]  /*a9f0*/  MOV R118, R210 ;  /* 0x000000d200767202 */ /* 0x000fe40000000f00 */
[----:B------:R-:W-:Y:S05]  /*aa00*/  FMNMX.FTZ R3, R52, R5, !PT ;  /* 0x0000000534037209 */ /* 0x000fea0007810000 */
[----:B------:R-:W-:Y:S08]  /*aa10*/  SHFL.BFLY PT, R71, R2, 0x2, 0x1f ;  /* 0x0c401f0002477f89 */ /* 0x000ff000000e0000 */
[----:B------:R-:W1:Y:S02]  /*aa20*/  SHFL.BFLY PT, R0, R3, 0x2, 0x1f ;  /* 0x0c401f0003007f89 */ /* 0x000e6400000e0000 */
[----:B-1----:R-:W-:Y:S02]  /*aa30*/  FMNMX.FTZ R5, R3, R0, !PT ;  /* 0x0000000003057209 */ /* 0x002fe40007810000 */
[----:B------:R-:W-:Y:S02]  /*aa40*/  FMNMX.FTZ R69, R26, R69, !PT ;  /* 0x000000451a457209 */ /* 0x000fe40007810000 */
[----:B------:R-:W-:Y:S02]  /*aa50*/  FMNMX.FTZ R67, R65, R4, !PT ;  /* 0x0000000441437209 */ /* 0x000fe40007810000 */
[----:B------:R-:W1:Y:S01]  /*aa60*/  SHFL.BFLY PT, R0, R5, 0x1, 0x1f ;  /* 0x0c201f0005007f89 */ /* 0x000e6200000e0000 */
[----:B------:R-:W-:Y:S07]  /*aa70*/  FMNMX.FTZ R65, R2, R71, !PT ;  /* 0x0000004702417209 */ /* 0x000fee0007810000 */
[----:B------:R-:W2:Y:S08]  /*aa80*/  SHFL.BFLY PT, R68, R69, 0x1, 0x1f ;  /* 0x0c201f0045447f89 */ /* 0x000eb000000e0000 */
[----:B------:R-:W3:Y:S08]  /*aa90*/  SHFL.BFLY PT, R4, R67, 0x1, 0x1f ;  /* 0x0c201f0043047f89 */ /* 0x000ef000000e0000 */
[----:B------:R-:W4:Y:S01]  /*aaa0*/  SHFL.BFLY PT, R26, R65, 0x1, 0x1f ;  /* 0x0c201f00411a7f89 */ /* 0x000f2200000e0000 */
[----:B-1----:R-:W-:Y:S02]  /*aab0*/  FMNMX.FTZ R0, R5, R0, !PT ;  /* 0x0000000005007209 */ /* 0x002fe40007810000 */
[----:B--2---:R-:W-:Y:S03]  /*aac0*/  FMNMX.FTZ R68, R69, R68, !PT ;  /* 0x0000004445447209 */ /* 0x004fe60007810000 */
[----:B------:R-:W-:Y:S01]  /*aad0*/  FMUL.FTZ R105, R0, UR4 ;  /* 0x0000000400697c20 */ /* 0x000fe20008410000 */
[C---:B------:R-:W-:Y:S01]  /*aae0*/  FSETP.NEU.FTZ.AND P1, PT, R68.reuse, -INF , PT ;  /* 0xff8000004400780b */ /* 0x040fe20003f3d000 */
[C---:B------:R-:W-:Y:S01]  /*aaf0*/  FMUL.FTZ R104, R68.reuse, UR4 ;  /* 0x0000000444687c20 */ /* 0x040fe20008410000 */
[----:B---3--:R-:W-:Y:S01]  /*ab00*/  FMNMX.FTZ R3, R67, R4, !PT ;  /* 0x0000000443037209 */ /* 0x008fe20007810000 */
[----:B------:R-:W-:Y:S03]  /*ab10*/  FADD.FTZ R2, -R68, R201 ;  /* 0x000000c944027221 */ /* 0x000fe60000010100 */
[----:B------:R-:W-:Y:S01]  /*ab20*/  FSEL R104, R104, RZ, P1 ;  /* 0x000000ff68687208 */ /* 0x000fe20000800000 */
[C---:B------:R-:W-:Y:S01]  /*ab30*/  FMUL.FTZ R100, R3.reuse, UR4 ;  /* 0x0000000403647c20 */ /* 0x040fe20008410000 */
[----:B------:R-:W-:Y:S01]  /*ab40*/  FMUL.FTZ R66, R2, UR4 ;  /* 0x0000000402427c20 */ /* 0x000fe20008410000 */
[C---:B------:R-:W-:Y:S01]  /*ab50*/  FSETP.NEU.FTZ.AND P1, PT, R3.reuse, -INF , PT ;  /* 0xff8000000300780b */ /* 0x040fe20003f3d000 */
[----:B------:R-:W-:Y:S01]  /*ab60*/  FADD.FTZ R4, -R3, R196 ;  /* 0x000000c403047221 */ /* 0x000fe20000010100 */
[--C-:B------:R-:W-:Y:S01]  /*ab70*/  FFMA.FTZ R5, R21, UR4, -R104.reuse ;  /* 0x0000000415057c23 */ /* 0x100fe20008010868 */
[--C-:B------:R-:W-:Y:S01]  /*ab80*/  FFMA.FTZ R119, R23, UR4, -R104.reuse ;  /* 0x0000000417777c23 */ /* 0x100fe20008010868 */
[--C-:B------:R-:W-:Y:S01]  /*ab90*/  FFMA.FTZ R91, R22, UR4, -R104.reuse ;  /* 0x00000004165b7c23 */ /* 0x100fe20008010868 */
[----:B------:R-:W-:Y:S01]  /*aba0*/  MUFU.EX2 R66, R66 ;  /* 0x0000004200427308 */ /* 0x000fe20000000800 */
[--C-:B------:R-:W-:Y:S01]  /*abb0*/  FFMA.FTZ R130, R20, UR4, -R104.reuse ;  /* 0x0000000414827c23 */ /* 0x100fe20008010868 */
[----:B----4-:R-:W-:Y:S01]  /*abc0*/  FMNMX.FTZ R2, R65, R26, !PT ;  /* 0x0000001a41027209 */ /* 0x010fe20007810000 */
[----:B------:R-:W1:Y:S01]  /*abd0*/  LDSM.16.MT88.4 R20, [R252+0x8000] ;  /* 0x00800000fc14783b */ /* 0x000e620000004200 */
[----:B------:R-:W-:Y:S01]  /*abe0*/  FSEL R100, R100, RZ, P1 ;  /* 0x000000ff64647208 */ /* 0x000fe20000800000 */
[----:B------:R-:W-:Y:S01]  /*abf0*/  FMUL.FTZ R71, R4, UR4 ;  /* 0x0000000404477c20 */ /* 0x000fe20008410000 */
[C---:B------:R-:W-:Y:S01]  /*ac00*/  FSETP.NEU.FTZ.AND P2, PT, R2.reuse, -INF , PT ;  /* 0xff8000000200780b */ /* 0x040fe20003f5d000 */
[C---:B------:R-:W-:Y:S03]  /*ac10*/  FMUL.FTZ R101, R2.reuse, UR4 ;  /* 0x0000000402657c20 */ /* 0x040fe60008410000 */
[----:B------:R-:W-:Y:S01]  /*ac20*/  MUFU.EX2 R130, R130 ;  /* 0x0000008200827308 */ /* 0x000fe20000000800 */
[----:B------:R-:W-:Y:S01]  /*ac30*/  FADD.FTZ R4, -R2, R199 ;  /* 0x000000c702047221 */ /* 0x000fe20000010100 */
[----:B------:R-:W-:Y:S01]  /*ac40*/  FSETP.NEU.FTZ.AND P1, PT, R0, -INF , PT ;  /* 0xff8000000000780b */ /* 0x000fe20003f3d000 */
[----:B------:R-:W-:Y:S01]  /*ac50*/  FFMA.FTZ R67, R223, UR4, -R104 ;  /* 0x00000004df437c23 */ /* 0x000fe20008010868 */
[----:B------:R-:W-:Y:S01]  /*ac60*/  FFMA.FTZ R240, R221, UR4, -R100 ;  /* 0x00000004ddf07c23 */ /* 0x000fe20008010864 */
[----:B------:R-:W-:Y:S01]  /*ac70*/  FFMA.FTZ R98, R237, UR4, -R104 ;  /* 0x00000004ed627c23 */ /* 0x000fe20008010868 */
[----:B------:R-:W-:Y:S01]  /*ac80*/  FFMA.FTZ R97, R235, UR4, -R100 ;  /* 0x00000004eb617c23 */ /* 0x000fe20008010864 */
[--C-:B------:R-:W-:Y:S03]  /*ac90*/  FFMA.FTZ R221, R18, UR4, -R104.reuse ;  /* 0x0000000412dd7c23 */ /* 0x100fe60008010868 */
[----:B------:R-:W-:Y:S01]  /*aca0*/  MUFU.EX2 R71, R71 ;  /* 0x0000004700477308 */ /* 0x000fe20000000800 */
[----:B------:R-:W-:Y:S01]  /*acb0*/  FFMA.FTZ R222, R222, UR4, -R104 ;  /* 0x00000004dede7c23 */ /* 0x000fe20008010868 */
[--C-:B------:R-:W-:Y:S01]  /*acc0*/  FFMA.FTZ R223, R15, UR4, -R100.reuse ;  /* 0x000000040fdf7c23 */ /* 0x100fe20008010864 */
[----:B------:R-:W-:Y:S01]  /*acd0*/  FFMA.FTZ R220, R17, UR4, -R100 ;  /* 0x0000000411dc7c23 */ /* 0x000fe20008010864 */
[----:B------:R-:W-:Y:S01]  /*ace0*/  FSEL R101, R101, RZ, P2 ;  /* 0x000000ff65657208 */ /* 0x000fe20001000000 */
[----:B------:R-:W-:Y:S01]  /*acf0*/  FMUL.FTZ R70, R4, UR4 ;  /* 0x0000000404467c20 */ /* 0x000fe20008410000 */
[----:B------:R-:W-:Y:S01]  /*ad00*/  FSEL R105, R105, RZ, P1 ;  /* 0x000000ff69697208 */ /* 0x000fe20000800000 */
[----:B------:R-:W-:Y:S03]  /*ad10*/  FADD.FTZ R4, -R0, R197 ;  /* 0x000000c500047221 */ /* 0x000fe60000010100 */
[----:B------:R-:W-:Y:S01]  /*ad20*/  MUFU.EX2 R67, R67 ;  /* 0x0000004300437308 */ /* 0x000fe20000000800 */
[--C-:B------:R-:W-:Y:S01]  /*ad30*/  FFMA.FTZ R87, R215, UR4, -R104.reuse ;  /* 0x00000004d7577c23 */ /* 0x100fe20008010868 */
[--C-:B------:R-:W-:Y:S01]  /*ad40*/  FFMA.FTZ R85, R214, UR4, -R104.reuse ;  /* 0x00000004d6557c23 */ /* 0x100fe20008010868 */
[--C-:B------:R-:W-:Y:S01]  /*ad50*/  FFMA.FTZ R94, R218, UR4, -R104.reuse ;  /* 0x00000004da5e7c23 */ /* 0x100fe20008010868 */
[--C-:B------:R-:W-:Y:S01]  /*ad60*/  FFMA.FTZ R99, R208, UR4, -R104.reuse ;  /* 0x00000004d0637c23 */ /* 0x100fe20008010868 */
[--C-:B------:R-:W-:Y:S01]  /*ad70*/  FFMA.FTZ R217, R211, UR4, -R104.reuse ;  /* 0x00000004d3d97c23 */ /* 0x100fe20008010868 */
[----:B------:R-:W-:Y:S01]  /*ad80*/  FFMA.FTZ R95, R212, UR4, -R104 ;  /* 0x00000004d45f7c23 */ /* 0x000fe20008010868 */
[----:B------:R-:W-:Y:S03]  /*ad90*/  FFMA.FTZ R131, R37, UR4, -R100 ;  /* 0x0000000425837c23 */ /* 0x000fe60008010864 */
[----:B------:R-:W2:Y:S01]  /*ada0*/  MUFU.EX2 R98, R98 ;  /* 0x0000006200627308 */ /* 0x000ea20000000800 */
[--C-:B------:R-:W-:Y:S01]  /*adb0*/  FFMA.FTZ R93, R241, UR4, -R101.reuse ;  /* 0x00000004f15d7c23 */ /* 0x100fe20008010865 */
[--C-:B------:R-:W-:Y:S01]  /*adc0*/  FFMA.FTZ R241, R58, UR4, -R101.reuse ;  /* 0x000000043af17c23 */ /* 0x100fe20008010865 */
[--C-:B------:R-:W-:Y:S01]  /*add0*/  FFMA.FTZ R209, R243, UR4, -R101.reuse ;  /* 0x00000004f3d17c23 */ /* 0x100fe20008010865 */
[----:B------:R-:W-:Y:S01]  /*ade0*/  FFMA.FTZ R243, R56, UR4, -R101 ;  /* 0x0000000438f37c23 */ /* 0x000fe20008010865 */
[----:B------:R-:W-:Y:S01]  /*adf0*/  FFMA.FTZ R239, R239, UR4, -R105 ;  /* 0x00000004efef7c23 */ /* 0x000fe20008010869 */
[----:B------:R-:W-:Y:S01]  /*ae00*/  FFMA.FTZ R65, R16, UR4, -R104 ;  /* 0x0000000410417c23 */ /* 0x000fe20008010868 */
[----:B------:R-:W-:Y:S03]  /*ae10*/  FFMA.FTZ R16, R36, UR4, -R100 ;  /* 0x0000000424107c23 */ /* 0x000fe60008010864 */
[----:B------:R-:W-:Y:S01]  /*ae20*/  MUFU.EX2 R240, R240 ;  /* 0x000000f000f07308 */ /* 0x000fe20000000800 */
[----:B------:R-:W-:Y:S01]  /*ae30*/  FFMA.FTZ R196, R89, UR4, -R104 ;  /* 0x0000000459c47c23 */ /* 0x000fe20008010868 */
[----:B------:R-:W-:Y:S01]  /*ae40*/  FFMA.FTZ R89, R39, UR4, -R100 ;  /* 0x0000000427597c23 */ /* 0x000fe20008010864 */
[----:B------:R-:W-:Y:S01]  /*ae50*/  FFMA.FTZ R210, R113, UR4, -R104 ;  /* 0x0000000471d27c23 */ /* 0x000fe20008010868 */
[----:B------:R-:W-:Y:S01]  /*ae60*/  FFMA.FTZ R113, R38, UR4, -R100 ;  /* 0x0000000426717c23 */ /* 0x000fe20008010864 */
[--C-:B------:R-:W-:Y:S01]  /*ae70*/  FFMA.FTZ R117, R8, UR4, -R104.reuse ;  /* 0x0000000408757c23 */ /* 0x100fe20008010868 */
[----:B------:R-:W3:Y:S01]  /*ae80*/  LDSM.16.MT88.4 R36, [R250+0x8000] ;  /* 0x00800000fa24783b */ /* 0x000ee20000004200 */
[----:B------:R-:W-:Y:S03]  /*ae90*/  FFMA.FTZ R121, R232, UR4, -R104 ;  /* 0x00000004e8797c23 */ /* 0x000fe60008010868 */
[----:B------:R-:W-:Y:S01]  /*aea0*/  MUFU.EX2 R97, R97 ;  /* 0x0000006100617308 */ /* 0x000fe20000000800 */
[----:B------:R-:W-:Y:S01]  /*aeb0*/  FFMA.FTZ R232, R207, UR4, -R100 ;  /* 0x00000004cfe87c23 */ /* 0x000fe20008010864 */
[--C-:B------:R-:W-:Y:S01]  /*aec0*/  FFMA.FTZ R125, R76, UR4, -R104.reuse ;  /* 0x000000044c7d7c23 */ /* 0x100fe20008010868 */
[----:B------:R-:W-:Y:S01]  /*aed0*/  FFMA.FTZ R201, R92, UR4, -R104 ;  /* 0x000000045cc97c23 */ /* 0x000fe20008010868 */
[--C-:B------:R-:W-:Y:S01]  /*aee0*/  FFMA.FTZ R92, R118, UR4, -R100.reuse ;  /* 0x00000004765c7c23 */ /* 0x100fe20008010864 */
[--C-:B------:R-:W-:Y:S01]  /*aef0*/  FFMA.FTZ R199, R72, UR4, -R100.reuse ;  /* 0x0000000448c77c23 */ /* 0x100fe20008010864 */
[----:B--2---:R-:W-:Y:S01]  /*af00*/  F2FP.BF16.F32.PACK_AB R72, R98, R67 ;  /* 0x000000436248723e */ /* 0x004fe200000010ff */
[--C-:B------:R-:W-:Y:S03]  /*af10*/  FFMA.FTZ R235, R205, UR4, -R100.reuse ;  /* 0x00000004cdeb7c23 */ /* 0x100fe60008010864 */
[----:B------:R-:W-:Y:S01]  /*af20*/  MUFU.EX2 R222, R222 ;  /* 0x000000de00de7308 */ /* 0x000fe20000000800 */
[----:B------:R-:W-:Y:S01]  /*af30*/  FFMA.FTZ R128, R206, UR4, -R100 ;  /* 0x00000004ce807c23 */ /* 0x000fe20008010864 */
[----:B------:R-:W-:Y:S01]  /*af40*/  FFMA.FTZ R206, R57, UR4, -R101 ;  /* 0x0000000439ce7c23 */ /* 0x000fe20008010865 */
[----:B------:R-:W-:Y:S01]  /*af50*/  FMUL.FTZ R69, R4, UR4 ;  /* 0x0000000404457c20 */ /* 0x000fe20008410000 */
[----:B------:R-:W-:Y:S01]  /*af60*/  FFMA.FTZ R208, R6, UR4, -R105 ;  /* 0x0000000406d07c23 */ /* 0x000fe20008010869 */
[--C-:B------:R-:W-:Y:S01]  /*af70*/  FFMA.FTZ R211, R10, UR4, -R101.reuse ;  /* 0x000000040ad37c23 */ /* 0x100fe20008010865 */
[----:B------:R-:W-:Y:S01]  /*af80*/  FFMA.FTZ R218, R9, UR4, -R101 ;  /* 0x0000000409da7c23 */ /* 0x000fe20008010865 */
[----:B------:R-:W-:Y:S03]  /*af90*/  FFMA.FTZ R215, R14, UR4, -R105 ;  /* 0x000000040ed77c23 */ /* 0x000fe60008010869 */
[----:B------:R-:W-:Y:S01]  /*afa0*/  MUFU.EX2 R221, R221 ;  /* 0x000000dd00dd7308 */ /* 0x000fe20000000800 */
[--C-:B------:R-:W-:Y:S01]  /*afb0*/  FFMA.FTZ R236, R236, UR4, -R104.reuse ;  /* 0x00000004ecec7c23 */ /* 0x100fe20008010868 */
[----:B------:R-:W-:Y:S01]  /*afc0*/  FFMA.FTZ R124, R78, UR4, -R104 ;  /* 0x000000044e7c7c23 */ /* 0x000fe20008010868 */
[C---:B------:R-:W-:Y:S01]  /*afd0*/  FMUL.FTZ R4, R66.reuse, R192 ;  /* 0x000000c042047220 */ /* 0x040fe20000410000 */
[----:B------:R-:W-:Y:S01]  /*afe0*/  MOV R192, R5 ;  /* 0x0000000500c07202 */ /* 0x000fe20000000f00 */
[--C-:B------:R-:W-:Y:S01]  /*aff0*/  FFMA.FTZ R118, R75, UR4, -R100.reuse ;  /* 0x000000044b767c23 */ /* 0x100fe20008010864 */
[--C-:B------:R-:W-:Y:S01]  /*b000*/  FFMA.FTZ R11, R11, UR4, -R100.reuse ;  /* 0x000000040b0b7c23 */ /* 0x100fe20008010864 */
[--C-:B------:R-:W-:Y:S03]  /*b010*/  FFMA.FTZ R8, R13, UR4, -R100.reuse ;  /* 0x000000040d087c23 */ /* 0x100fe60008010864 */
[----:B------:R-:W-:Y:S01]  /*b020*/  MUFU.EX2 R223, R223 ;  /* 0x000000df00df7308 */ /* 0x000fe20000000800 */
[C---:B------:R-:W-:Y:S01]  /*b030*/  FMUL.FTZ R5, R66.reuse, R193 ;  /* 0x000000c142057220 */ /* 0x040fe20000410000 */
[----:B------:R-:W-:Y:S01]  /*b040*/  FFMA.FTZ R193, R55, UR4, -R101 ;  /* 0x0000000437c17c23 */ /* 0x000fe20008010865 */
[----:B------:R-:W-:Y:S01]  /*b050*/  FMUL.FTZ R6, R71, R194 ;  /* 0x000000c247067220 */ /* 0x000fe20000410000 */
[----:B------:R-:W-:Y:S01]  /*b060*/  MOV R194, R11 ;  /* 0x0000000b00c27202 */ /* 0x000fe20000000f00 */
[--C-:B------:R-:W-:Y:S01]  /*b070*/  FFMA.FTZ R197, R79, UR4, -R100.reuse ;  /* 0x000000044fc57c23 */ /* 0x100fe20008010864 */
[----:B------:R-:W-:Y:S01]  /*b080*/  FFMA.FTZ R15, R213, UR4, -R100 ;  /* 0x00000004d50f7c23 */ /* 0x000fe20008010864 */
[----:B------:R-:W-:Y:S03]  /*b090*/  FMUL.FTZ R17, R66, R181 ;  /* 0x000000b542117220 */ /* 0x000fe60000410000 */
[----:B------:R-:W2:Y:S01]  /*b0a0*/  MUFU.EX2 R220, R220 ;  /* 0x000000dc00dc7308 */ /* 0x000ea20000000800 */
[----:B------:R-:W-:Y:S01]  /*b0b0*/  FFMA.FTZ R214, R7, UR4, -R105 ;  /* 0x0000000407d67c23 */ /* 0x000fe20008010869 */
[--C-:B------:R-:W-:Y:S01]  /*b0c0*/  FFMA.FTZ R122, R228, UR4, -R104.reuse ;  /* 0x00000004e47a7c23 */ /* 0x100fe20008010868 */
[--C-:B------:R-:W-:Y:S01]  /*b0d0*/  FFMA.FTZ R228, R219, UR4, -R104.reuse ;  /* 0x00000004dbe47c23 */ /* 0x100fe20008010868 */
[--C-:B------:R-:W-:Y:S01]  /*b0e0*/  FFMA.FTZ R219, R96, UR4, -R104.reuse ;  /* 0x0000000460db7c23 */ /* 0x100fe20008010868 */
[----:B------:R-:W-:Y:S01]  /*b0f0*/  MOV R181, R30 ;  /* 0x0000001e00b57202 */ /* 0x000fe20000000f00 */
[C---:B------:R-:W-:Y:S01]  /*b100*/  FMUL.FTZ R7, R71.reuse, R195 ;  /* 0x000000c347077220 */ /* 0x040fe20000410000 */
[----:B------:R-:W-:Y:S03]  /*b110*/  MOV R195, R8 ;  /* 0x0000000800c37202 */ /* 0x000fe60000000f00 */
[----:B------:R-:W4:Y:S01]  /*b120*/  MUFU.EX2 R70, R70 ;  /* 0x0000004600467308 */ /* 0x000f220000000800 */
[----:B------:R-:W-:Y:S01]  /*b130*/  FMUL.FTZ R18, R71, R182 ;  /* 0x000000b647127220 */ /* 0x000fe20000410000 */
[----:B------:R-:W-:Y:S01]  /*b140*/  MOV R26, R216 ;  /* 0x000000d8001a7202 */ /* 0x000fe20000000f00 */
[----:B------:R-:W-:Y:S01]  /*b150*/  FFMA.FTZ R237, R35, UR4, -R101 ;  /* 0x0000000423ed7c23 */ /* 0x000fe20008010865 */
[----:B------:R-:W-:Y:S01]  /*b160*/  FMUL.FTZ R35, R71, R167 ;  /* 0x000000a747237220 */ /* 0x000fe20000410000 */
[----:B------:R-:W-:Y:S01]  /*b170*/  FFMA.FTZ R167, R106, UR4, -R105 ;  /* 0x000000046aa77c23 */ /* 0x000fe20008010869 */
[--C-:B------:R-:W-:Y:S01]  /*b180*/  FFMA.FTZ R40, R40, UR4, -R101.reuse ;  /* 0x0000000428287c23 */ /* 0x100fe20008010865 */
[--C-:B------:R-:W-:Y:S03]  /*b190*/  FFMA.FTZ R42, R42, UR4, -R101.reuse ;  /* 0x000000042a2a7c23 */ /* 0x100fe60008010865 */
[----:B------:R-:W5:Y:S01]  /*b1a0*/  MUFU.EX2 R69, R69 ;  /* 0x0000004500457308 */ /* 0x000f620000000800 */
[----:B--2---:R-:W-:Y:S01]  /*b1b0*/  F2FP.BF16.F32.PACK_AB R75, R220, R223 ;  /* 0x000000dfdc4b723e */ /* 0x004fe200000010ff */
[--C-:B------:R-:W-:Y:S01]  /*b1c0*/  FFMA.FTZ R116, R116, UR4, -R101.reuse ;  /* 0x0000000474747c23 */ /* 0x100fe20008010865 */
[--C-:B------:R-:W-:Y:S01]  /*b1d0*/  FFMA.FTZ R111, R111, UR4, -R101.reuse ;  /* 0x000000046f6f7c23 */ /* 0x100fe20008010865 */
[----:B------:R-:W-:Y:S01]  /*b1e0*/  FFMA.FTZ R103, R103, UR4, -R101 ;  /* 0x0000000467677c23 */ /* 0x000fe20008010865 */
[----:B------:R-:W-:Y:S01]  /*b1f0*/  MOV R55, R40 ;  /* 0x0000002800377202 */ /* 0x000fe20000000f00 */
[--C-:B------:R-:W-:Y:S01]  /*b200*/  FFMA.FTZ R182, R230, UR4, -R105.reuse ;  /* 0x00000004e6b67c23 */ /* 0x100fe20008010869 */
[----:B------:R-:W-:Y:S03]  /*b210*/  FFMA.FTZ R230, R64, UR4, -R105 ;  /* 0x0000000440e67c23 */ /* 0x000fe60008010869 */
[----:B------:R-:W-:Y:S01]  /*b220*/  MUFU.EX2 R93, R93 ;  /* 0x0000005d005d7308 */ /* 0x000fe20000000800 */
[----:B------:R-:W-:Y:S01]  /*b230*/  FMUL.FTZ R64, R66, R132 ;  /* 0x0000008442407220 */ /* 0x000fe20000410000 */
[C---:B----4-:R-:W-:Y:S01]  /*b240*/  FMUL.FTZ R8, R70.reuse, R188 ;  /* 0x000000bc46087220 */ /* 0x050fe20000410000 */
[C---:B------:R-:W-:Y:S01]  /*b250*/  FMUL.FTZ R9, R70.reuse, R189 ;  /* 0x000000bd46097220 */ /* 0x040fe20000410000 */
[----:B------:R-:W-:Y:S01]  /*b260*/  FMUL.FTZ R13, R70, R185 ;  /* 0x000000b9460d7220 */ /* 0x000fe20000410000 */
[--C-:B------:R-:W-:Y:S01]  /*b270*/  FFMA.FTZ R185, R34, UR4, -R101.reuse ;  /* 0x0000000422b97c23 */ /* 0x100fe20008010865 */
[----:B------:R-:W-:Y:S01]  /*b280*/  FMUL.FTZ R34, R71, R166 ;  /* 0x000000a647227220 */ /* 0x000fe20000410000 */
[--C-:B------:R-:W-:Y:S03]  /*b290*/  FFMA.FTZ R188, R227, UR4, -R101.reuse ;  /* 0x00000004e3bc7c23 */ /* 0x100fe60008010865 */
[----:B------:R-:W2:Y:S01]  /*b2a0*/  MUFU.EX2 R209, R209 ;  /* 0x000000d100d17308 */ /* 0x000ea20000000800 */
[----:B-----5:R-:W-:Y:S01]  /*b2b0*/  FMUL.FTZ R10, R69, R190 ;  /* 0x000000be450a7220 */ /* 0x020fe20000410000 */
[--C-:B------:R-:W-:Y:S01]  /*b2c0*/  FFMA.FTZ R190, R59, UR4, -R101.reuse ;  /* 0x000000043bbe7c23 */ /* 0x100fe20008010865 */
[C---:B------:R-:W-:Y:S01]  /*b2d0*/  FMUL.FTZ R11, R69.reuse, R191 ;  /* 0x000000bf450b7220 */ /* 0x040fe20000410000 */
[----:B------:R-:W4:Y:S01]  /*b2e0*/  LDSM.16.MT88.4 R56, [R249+0x8000] ;  /* 0x00800000f938783b */ /* 0x000f220000004200 */
[C---:B------:R-:W-:Y:S01]  /*b2f0*/  FMUL.FTZ R14, R69.reuse, R186 ;  /* 0x000000ba450e7220 */ /* 0x040fe20000410000 */
[----:B------:R-:W-:Y:S01]  /*b300*/  FMUL.FTZ R30, R69, R170 ;  /* 0x000000aa451e7220 */ /* 0x000fe20000410000 */
[--C-:B------:R-:W-:Y:S03]  /*b310*/  FFMA.FTZ R186, R32, UR4, -R101.reuse ;  /* 0x0000000420ba7c23 */ /* 0x100fe60008010865 */
[----:B------:R5:W-:Y:S01]  /*b320*/  MUFU.EX2 R96, R239 ;  /* 0x000000ef00607308 */ /* 0x000be20000000800 */
[----:B------:R-:W-:Y:S01]  /*b330*/  FMUL.FTZ R32, R66, R164 ;  /* 0x000000a442207220 */ /* 0x000fe20000410000 */
[----:B------:R-:W-:Y:S01]  /*b340*/  MOV R164, R185 ;  /* 0x000000b900a47202 */ /* 0x000fe20000000f00 */
[--C-:B------:R-:W-:Y:S01]  /*b350*/  FFMA.FTZ R227, R51, UR4, -R101.reuse ;  /* 0x0000000433e37c23 */ /* 0x100fe20008010865 */
[----:B------:R-:W-:Y:S01]  /*b360*/  FFMA.FTZ R189, R61, UR4, -R101 ;  /* 0x000000043dbd7c23 */ /* 0x000fe20008010865 */
[----:B------:R-:W-:Y:S01]  /*b370*/  MOV R61, R42 ;  /* 0x0000002a003d7202 */ /* 0x000fe20000000f00 */
[----:B------:R-:W-:Y:S01]  /*b380*/  FMUL.FTZ R42, R69, R158 ;  /* 0x0000009e452a7220 */ /* 0x000fe20000410000 */
[----:B------:R-:W-:Y:S03]  /*b390*/  FMUL.FTZ R40, R70, R156 ;  /* 0x0000009c46287220 */ /* 0x000fe60000410000 */
[----:B------:R-:W1:Y:S01]  /*b3a0*/  MUFU.EX2 R208, R208 ;  /* 0x000000d000d07308 */ /* 0x000e620000000800 */
[----:B--2---:R-:W-:Y:S01]  /*b3b0*/  F2FP.BF16.F32.PACK_AB R76, R209, R93 ;  /* 0x0000005dd14c723e */ /* 0x004fe200000010ff */
[--C-:B------:R-:W-:Y:S01]  /*b3c0*/  FFMA.FTZ R166, R242, UR4, -R105.reuse ;  /* 0x00000004f2a67c23 */ /* 0x100fe20008010869 */
[--C-:B------:R-:W-:Y:S01]  /*b3d0*/  FFMA.FTZ R242, R48, UR4, -R105.reuse ;  /* 0x0000000430f27c23 */ /* 0x100fe20008010869 */
[----:B------:R-:W-:Y:S01]  /*b3e0*/  FMUL.FTZ R48, R66, R148 ;  /* 0x0000009442307220 */ /* 0x000fe20000410000 */
[----:B------:R-:W-:Y:S01]  /*b3f0*/  FFMA.FTZ R158, R50, UR4, -R105 ;  /* 0x00000004329e7c23 */ /* 0x000fe20008010869 */
[C---:B------:R-:W-:Y:S01]  /*b400*/  FMUL.FTZ R50, R71.reuse, R150 ;  /* 0x0000009647327220 */ /* 0x040fe20000410000 */
[----:B------:R-:W-:Y:S03]  /*b410*/  FMUL.FTZ R51, R71, R151 ;  /* 0x0000009747337220 */ /* 0x000fe60000410000 */
[----:B------:R-:W-:Y:S01]  /*b420*/  MUFU.EX2 R211, R211 ;  /* 0x000000d300d37308 */ /* 0x000fe20000000800 */
[--C-:B-----5:R-:W-:Y:S01]  /*b430*/  FFMA.FTZ R239, R33, UR4, -R101.reuse ;  /* 0x0000000421ef7c23 */ /* 0x120fe20008010865 */
[----:B------:R-:W-:Y:S01]  /*b440*/  FMUL.FTZ R33, R66, R165 ;  /* 0x000000a542217220 */ /* 0x000fe20000410000 */
[----:B------:R-:W-:Y:S01]  /*b450*/  FFMA.FTZ R165, R83, UR4, -R101 ;  /* 0x0000000453a57c23 */ /* 0x000fe20008010865 */
[--C-:B------:R-:W-:Y:S01]  /*b460*/  FFMA.FTZ R170, R238, UR4, -R105.reuse ;  /* 0x00000004eeaa7c23 */ /* 0x100fe20008010869 */
[--C-:B------:R-:W-:Y:S01]  /*b470*/  FFMA.FTZ R238, R54, UR4, -R105.reuse ;  /* 0x0000000436ee7c23 */ /* 0x100fe20008010869 */
[----:B------:R-:W-:Y:S01]  /*b480*/  FMUL.FTZ R54, R71, R146 ;  /* 0x0000009247367220 */ /* 0x000fe20000410000 */
[--C-:B------:R-:W-:Y:S03]  /*b490*/  FFMA.FTZ R156, R60, UR4, -R105.reuse ;  /* 0x000000043c9c7c23 */ /* 0x100fe60008010869 */
[----:B------:R-:W2:Y:S01]  /*b4a0*/  MUFU.EX2 R218, R218 ;  /* 0x000000da00da7308 */ /* 0x000ea20000000800 */
[----:B------:R-:W-:Y:S01]  /*b4b0*/  FMUL.FTZ R60, R70, R136 ;  /* 0x00000088463c7220 */ /* 0x000fe20000410000 */
[----:B------:R-:W-:Y:S01]  /*b4c0*/  FFMA.FTZ R106, R53, UR4, -R105 ;  /* 0x00000004356a7c23 */ /* 0x000fe20008010869 */
[----:B------:R-:W-:Y:S01]  /*b4d0*/  FMUL.FTZ R53, R66, R145 ;  /* 0x0000009142357220 */ /* 0x000fe20000410000 */
[--C-:B------:R-:W-:Y:S01]  /*b4e0*/  FFMA.FTZ R212, R107, UR4, -R104.reuse ;  /* 0x000000046bd47c23 */ /* 0x100fe20008010868 */
[--C-:B------:R-:W-:Y:S01]  /*b4f0*/  FFMA.FTZ R109, R12, UR4, -R104.reuse ;  /* 0x000000040c6d7c23 */ /* 0x100fe20008010868 */
[--C-:B------:R-:W-:Y:S01]  /*b500*/  FFMA.FTZ R120, R129, UR4, -R104.reuse ;  /* 0x0000000481787c23 */ /* 0x100fe20008010868 */
[--C-:B------:R-:W-:Y:S03]  /*b510*/  FFMA.FTZ R115, R115, UR4, -R104.reuse ;  /* 0x0000000473737c23 */ /* 0x100fe60008010868 */
[----:B------:R-:W-:Y:S01]  /*b520*/  MUFU.EX2 R215, R215 ;  /* 0x000000d700d77308 */ /* 0x000fe20000000800 */
[--C-:B------:R-:W-:Y:S01]  /*b530*/  FFMA.FTZ R107, R127, UR4, -R104.reuse ;  /* 0x000000047f6b7c23 */ /* 0x100fe20008010868 */
[----:B------:R-:W-:Y:S01]  /*b540*/  FFMA.FTZ R104, R123, UR4, -R104 ;  /* 0x000000047b687c23 */ /* 0x000fe20008010868 */
[--C-:B------:R-:W-:Y:S01]  /*b550*/  FFMA.FTZ R123, R73, UR4, -R100.reuse ;  /* 0x00000004497b7c23 */ /* 0x100fe20008010864 */
[----:B------:R-:W-:Y:S01]  /*b560*/  F2FP.BF16.F32.PACK_AB R73, R97, R240 ;  /* 0x000000f06149723e */ /* 0x000fe200000010ff */
[--C-:B------:R-:W-:Y:S01]  /*b570*/  FFMA.FTZ R127, R224, UR4, -R100.reuse ;  /* 0x00000004e07f7c23 */ /* 0x100fe20008010864 */
[--C-:B------:R-:W-:Y:S01]  /*b580*/  FFMA.FTZ R224, R77, UR4, -R100.reuse ;  /* 0x000000044de07c23 */ /* 0x100fe20008010864 */
[----:B-1----:R-:W-:Y:S03]  /*b590*/  F2FP.BF16.F32.PACK_AB R77, R208, R96 ;  /* 0x00000060d04d723e */ /* 0x002fe600000010ff */
[----:B------:R-:W1:Y:S01]  /*b5a0*/  MUFU.EX2 R214, R214 ;  /* 0x000000d600d67308 */ /* 0x000e620000000800 */
[--C-:B------:R-:W-:Y:S01]  /*b5b0*/  FFMA.FTZ R129, R204, UR4, -R100.reuse ;  /* 0x00000004cc817c23 */ /* 0x100fe20008010864 */
[--C-:B------:R-:W-:Y:S01]  /*b5c0*/  FFMA.FTZ R204, R74, UR4, -R100.reuse ;  /* 0x000000044acc7c23 */ /* 0x100fe20008010864 */
[----:B------:R-:W-:Y:S01]  /*b5d0*/  F2FP.BF16.F32.PACK_AB R74, R221, R222 ;  /* 0x000000dedd4a723e */ /* 0x000fe200000010ff */
[--C-:B------:R-:W-:Y:S01]  /*b5e0*/  FFMA.FTZ R12, R19, UR4, -R100.reuse ;  /* 0x00000004130c7c23 */ /* 0x100fe20008010864 */
[----:B--2---:R-:W-:Y:S01]  /*b5f0*/  F2FP.BF16.F32.PACK_AB R78, R218, R211 ;  /* 0x000000d3da4e723e */ /* 0x004fe200000010ff */
[----:B------:R-:W-:Y:S01]  /*b600*/  FMUL.FTZ R19, R71, R183 ;  /* 0x000000b747137220 */ /* 0x000fe20000410000 */
[--C-:B------:R-:W-:Y:S03]  /*b610*/  FFMA.FTZ R213, R102, UR4, -R100.reuse ;  /* 0x0000000466d57c23 */ /* 0x100fe60008010864 */
[----:B------:R-:W-:Y:S01]  /*b620*/  MUFU.EX2 R150, R87 ;  /* 0x0000005700967308 */ /* 0x000fe20000000800 */
[----:B------:R-:W-:Y:S01]  /*b630*/  MOV R191, R12 ;  /* 0x0000000c00bf7202 */ /* 0x000fe20000000f00 */
[-C--:B------:R-:W-:Y:S05]  /*b640*/  HMMA.16816.F32.BF16 R4, R72, R20.reuse, R4 ;  /* 0x000000144804723c */ /* 0x080fea0000041804 */
[----:B------:R-:W-:Y:S03]  /*b650*/  FMUL.FTZ R12, R70, R184 ;  /* 0x000000b8460c7220 */ /* 0x000fe60000410000 */
[----:B------:R-:W-:Y:S03]  /*b660*/  MUFU.EX2 R188, R188 ;  /* 0x000000bc00bc7308 */ /* 0x000fe60000000800 */
[----:B-1----:R-:W-:Y:S01]  /*b670*/  F2FP.BF16.F32.PACK_AB R79, R214, R215 ;  /* 0x000000d7d64f723e */ /* 0x002fe200000010ff */
[--C-:B------:R-:W-:Y:S01]  /*b680*/  FFMA.FTZ R102, R31, UR4, -R100.reuse ;  /* 0x000000041f667c23 */ /* 0x100fe20008010864 */
[----:B------:R-:W-:Y:S01]  /*b690*/  MOV R184, R15 ;  /* 0x0000000f00b87202 */ /* 0x000fe20000000f00 */
[----:B------:R-:W-:Y:S01]  /*b6a0*/  FMUL.FTZ R15, R69, R187 ;  /* 0x000000bb450f7220 */ /* 0x000fe20000410000 */
[----:B------:R-:W-:Y:S03]  /*b6b0*/  MOV R187, R16 ;  /* 0x0000001000bb7202 */ /* 0x000fe60000000f00 */
[----:B------:R-:W-:Y:S01]  /*b6c0*/  MUFU.EX2 R182, R182 ;  /* 0x000000b600b67308 */ /* 0x000fe20000000800 */
[C---:B------:R-:W-:Y:S04]  /*b6d0*/  HMMA.16816.F32.BF16 R8, R76.reuse, R20, R8 ;  /* 0x000000144c08723c */ /* 0x040fe80000041808 */
[C---:B------:R-:W-:Y:S01]  /*b6e0*/  FMUL.FTZ R16, R66.reuse, R180 ;  /* 0x000000b442107220 */ /* 0x040fe20000410000 */
[--C-:B------:R-:W-:Y:S01]  /*b6f0*/  FFMA.FTZ R216, R29, UR4, -R100.reuse ;  /* 0x000000041dd87c23 */ /* 0x100fe20008010864 */
[-C--:B------:R-:W-:Y:S03]  /*b700*/  HMMA.16816.F32.BF16 R12, R76, R22.reuse, R12 ;  /* 0x000000164c0c723c */ /* 0x080fe6000004180c */
[----:B------:R-:W-:Y:S02]  /*b710*/  MUFU.EX2 R170, R170 ;  /* 0x000000aa00aa7308 */ /* 0x000fe40000000800 */
[C---:B------:R-:W-:Y:S01]  /*b720*/  FMUL.FTZ R20, R66.reuse, R176 ;  /* 0x000000b042147220 */ /* 0x040fe20000410000 */
[C---:B------:R-:W-:Y:S07]  /*b730*/  HMMA.16816.F32.BF16 R16, R72.reuse, R22, R16 ;  /* 0x000000164810723c */ /* 0x040fee0000041810 */
[----:B------:R-:W-:Y:S01]  /*b740*/  MUFU.EX2 R136, R235 ;  /* 0x000000eb00887308 */ /* 0x000fe20000000800 */
[----:B------:R-:W-:Y:S03]  /*b750*/  FMUL.FTZ R21, R66, R177 ;  /* 0x000000b142157220 */ /* 0x000fe60000410000 */
[--C-:B------:R-:W-:Y:S01]  /*b760*/  FFMA.FTZ R207, R25, UR4, -R100.reuse ;  /* 0x0000000419cf7c23 */ /* 0x100fe20008010864 */
[C---:B------:R-:W-:Y:S01]  /*b770*/  FMUL.FTZ R23, R71.reuse, R179 ;  /* 0x000000b347177220 */ /* 0x040fe20000410000 */
[----:B------:R-:W-:Y:S04]  /*b780*/  FMUL.FTZ R22, R71, R178 ;  /* 0x000000b247167220 */ /* 0x000fe80000410000 */
[----:B------:R-:W-:Y:S01]  /*b790*/  MUFU.EX2 R178, R119 ;  /* 0x0000007700b27308 */ /* 0x000fe20000000800 */
[--C-:B------:R-:W-:Y:S01]  /*b7a0*/  FFMA.FTZ R205, R24, UR4, -R100.reuse ;  /* 0x0000000418cd7c23 */ /* 0x100fe20008010864 */
[--C-:B------:R-:W-:Y:S01]  /*b7b0*/  FFMA.FTZ R114, R114, UR4, -R100.reuse ;  /* 0x0000000472727c23 */ /* 0x100fe20008010864 */
[--C-:B------:R-:W-:Y:S01]  /*b7c0*/  FFMA.FTZ R110, R110, UR4, -R100.reuse ;  /* 0x000000046e6e7c23 */ /* 0x100fe20008010864 */
[----:B------:R-:W-:Y:S01]  /*b7d0*/  MOV R180, R26 ;  /* 0x0000001a00b47202 */ /* 0x000fe20000000f00 */
[----:B------:R-:W-:Y:S01]  /*b7e0*/  FFMA.FTZ R100, R27, UR4, -R100 ;  /* 0x000000041b647c23 */ /* 0x000fe20008010864 */
[C---:B------:R-:W-:Y:S01]  /*b7f0*/  FMUL.FTZ R26, R69.reuse, R174 ;  /* 0x000000ae451a7220 */ /* 0x040fe20000410000 */
[C---:B------:R-:W-:Y:S03]  /*b800*/  FMUL.FTZ R27, R69.reuse, R175 ;  /* 0x000000af451b7220 */ /* 0x040fe60000410000 */
[----:B------:R-:W-:Y:S01]  /*b810*/  MUFU.EX2 R148, R131 ;  /* 0x0000008300947308 */ /* 0x000fe20000000800 */
[C---:B------:R-:W-:Y:S01]  /*b820*/  FMUL.FTZ R24, R70.reuse, R172 ;  /* 0x000000ac46187220 */ /* 0x040fe20000410000 */
[----:B------:R-:W-:Y:S01]  /*b830*/  FMUL.FTZ R25, R70, R173 ;  /* 0x000000ad46197220 */ /* 0x000fe20000410000 */
[-C--:B---3--:R-:W-:Y:S03]  /*b840*/  HMMA.16816.F32.BF16 R20, R72, R36.reuse, R20 ;  /* 0x000000244814723c */ /* 0x088fe60000041814 */
[--C-:B------:R-:W-:Y:S01]  /*b850*/  FFMA.FTZ R172, R28, UR4, -R101.reuse ;  /* 0x000000041cac7c23 */ /* 0x100fe20008010865 */
[C---:B------:R-:W-:Y:S03]  /*b860*/  FMUL.FTZ R28, R70.reuse, R168 ;  /* 0x000000a8461c7220 */ /* 0x040fe60000410000 */
[----:B------:R-:W-:Y:S01]  /*b870*/  MUFU.EX2 R175, R91 ;  /* 0x0000005b00af7308 */ /* 0x000fe20000000800 */
[----:B------:R-:W-:Y:S03]  /*b880*/  FMUL.FTZ R31, R69, R171 ;  /* 0x000000ab451f7220 */ /* 0x000fe60000410000 */
[----:B------:R-:W-:Y:S01]  /*b890*/  FMUL.FTZ R29, R70, R169 ;  /* 0x000000a9461d7220 */ /* 0x000fe20000410000 */
[C---:B------:R-:W-:Y:S04]  /*b8a0*/  HMMA.16816.F32.BF16 R24, R76.reuse, R36, R24 ;  /* 0x000000244c18723c */ /* 0x040fe80000041818 */
[----:B------:R-:W-:Y:S01]  /*b8b0*/  MOV R174, R184 ;  /* 0x000000b800ae7202 */ /* 0x000fe20000000f00 */
[----:B------:R-:W-:Y:S01]  /*b8c0*/  MUFU.EX2 R109, R109 ;  /* 0x0000006d006d7308 */ /* 0x000fe20000000800 */
[-C--:B------:R-:W-:Y:S05]  /*b8d0*/  HMMA.16816.F32.BF16 R28, R76, R38.reuse, R28 ;  /* 0x000000264c1c723c */ /* 0x080fea000004181c */
[----:B------:R-:W-:Y:S01]  /*b8e0*/  FMUL.FTZ R37, R66, R161 ;  /* 0x000000a142257220 */ /* 0x000fe20000410000 */
[C---:B------:R-:W-:Y:S03]  /*b8f0*/  HMMA.16816.F32.BF16 R32, R72.reuse, R38, R32 ;  /* 0x000000264820723c */ /* 0x040fe60000041820 */
[----:B------:R-:W-:Y:S02]  /*b900*/  MUFU.EX2 R174, R174 ;  /* 0x000000ae00ae7308 */ /* 0x000fe40000000800 */
[----:B------:R-:W-:Y:S01]  /*b910*/  MOV R161, R187 ;  /* 0x000000bb00a17202 */ /* 0x000fe20000000f00 */
[----:B------:R-:W-:Y:S01]  /*b920*/  FFMA.FTZ R168, R81, UR4, -R101 ;  /* 0x0000000451a87c23 */ /* 0x000fe20008010865 */
[C---:B------:R-:W-:Y:S01]  /*b930*/  FMUL.FTZ R38, R71.reuse, R162 ;  /* 0x000000a247267220 */ /* 0x040fe20000410000 */
[----:B------:R-:W-:Y:S05]  /*b940*/  MOV R162, R186 ;  /* 0x000000ba00a27202 */ /* 0x000fea0000000f00 */
[----:B------:R-:W-:Y:S01]  /*b950*/  MUFU.EX2 R151, R161 ;  /* 0x000000a100977308 */ /* 0x000fe20000000800 */
[----:B------:R-:W-:Y:S01]  /*b960*/  MOV R186, R192 ;  /* 0x000000c000ba7202 */ /* 0x000fe20000000f00 */
[--C-:B------:R-:W-:Y:S01]  /*b970*/  FFMA.FTZ R192, R84, UR4, -R105.reuse ;  /* 0x0000000454c07c23 */ /* 0x100fe20008010869 */
[----:B------:R-:W-:Y:S01]  /*b980*/  MOV R184, R195 ;  /* 0x000000c300b87202 */ /* 0x000fe20000000f00 */
[----:B------:R-:W2:Y:S01]  /*b990*/  LDL.LU R84, [R1+0x60] ;  /* 0x0000600001547983 */ /* 0x000ea20000300800 */
[----:B------:R-:W-:Y:S01]  /*b9a0*/  MOV R187, R194 ;  /* 0x000000c200bb7202 */ /* 0x000fe20000000f00 */
[--C-:B------:R-:W-:Y:S04]  /*b9b0*/  FFMA.FTZ R195, R80, UR4, -R105.reuse ;  /* 0x0000000450c37c23 */ /* 0x100fe80008010869 */
[----:B------:R-:W-:Y:S01]  /*b9c0*/  MUFU.EX2 R186, R186 ;  /* 0x000000ba00ba7308 */ /* 0x000fe20000000800 */
[----:B------:R-:W-:Y:S01]  /*b9d0*/  FFMA.FTZ R194, R82, UR4, -R105 ;  /* 0x0000000452c27c23 */ /* 0x000fe20008010869 */
[----:B------:R-:W-:Y:S01]  /*b9e0*/  FMUL.FTZ R36, R66, R160 ;  /* 0x000000a042247220 */ /* 0x000fe20000410000 */
[----:B------:R-:W1:Y:S01]  /*b9f0*/  LDSM.16.MT88.4 R80, [R248+0x8000] ;  /* 0x00800000f850783b */ /* 0x000e620000004200 */
[----:B------:R-:W-:Y:S01]  /*ba00*/  FMUL.FTZ R39, R71, R163 ;  /* 0x000000a347277220 */ /* 0x000fe20000410000 */
[--C-:B------:R-:W-:Y:S01]  /*ba10*/  FFMA.FTZ R183, R229, UR4, -R101.reuse ;  /* 0x00000004e5b77c23 */ /* 0x100fe20008010865 */
[--C-:B------:R-:W-:Y:S01]  /*ba20*/  FFMA.FTZ R176, R231, UR4, -R101.reuse ;  /* 0x00000004e7b07c23 */ /* 0x100fe20008010865 */
[--C-:B------:R-:W-:Y:S03]  /*ba30*/  FFMA.FTZ R173, R233, UR4, -R101.reuse ;  /* 0x00000004e9ad7c23 */ /* 0x100fe60008010865 */
[----:B------:R-:W-:Y:S01]  /*ba40*/  MUFU.EX2 R187, R187 ;  /* 0x000000bb00bb7308 */ /* 0x000fe20000000800 */
[--C-:B------:R-:W-:Y:S01]  /*ba50*/  FFMA.FTZ R233, R41, UR4, -R101.reuse ;  /* 0x0000000429e97c23 */ /* 0x100fe20008010865 */
[--C-:B------:R-:W-:Y:S01]  /*ba60*/  FFMA.FTZ R231, R43, UR4, -R101.reuse ;  /* 0x000000042be77c23 */ /* 0x100fe20008010865 */
[--C-:B------:R-:W-:Y:S01]  /*ba70*/  FFMA.FTZ R229, R49, UR4, -R101.reuse ;  /* 0x0000000431e57c23 */ /* 0x100fe20008010865 */
[--C-:B------:R-:W-:Y:S01]  /*ba80*/  FFMA.FTZ R169, R63, UR4, -R101.reuse ;  /* 0x000000043fa97c23 */ /* 0x100fe20008010865 */
[----:B------:R-:W-:Y:S01]  /*ba90*/  FFMA.FTZ R101, R181, UR4, -R101 ;  /* 0x00000004b5657c23 */ /* 0x000fe20008010865 */
[----:B------:R-:W-:Y:S01]  /*baa0*/  FMUL.FTZ R43, R69, R159 ;  /* 0x0000009f452b7220 */ /* 0x000fe20000410000 */
[----:B------:R-:W-:Y:S03]  /*bab0*/  FMUL.FTZ R41, R70, R157 ;  /* 0x0000009d46297220 */ /* 0x000fe60000410000 */
[----:B------:R3:W-:Y:S01]  /*bac0*/  MUFU.EX2 R181, R117 ;  /* 0x0000007500b57308 */ /* 0x0007e20000000800 */
[-C--:B----4-:R-:W-:Y:S03]  /*bad0*/  HMMA.16816.F32.BF16 R36, R72, R56.reuse, R36 ;  /* 0x000000384824723c */ /* 0x090fe60000041824 */
[--C-:B------:R-:W-:Y:S01]  /*bae0*/  FFMA.FTZ R160, R225, UR4, -R105.reuse ;  /* 0x00000004e1a07c23 */ /* 0x100fe20008010869 */
[--C-:B------:R-:W-:Y:S01]  /*baf0*/  FFMA.FTZ R185, R226, UR4, -R105.reuse ;  /* 0x00000004e2b97c23 */ /* 0x100fe20008010869 */
[--C-:B------:R-:W-:Y:S01]  /*bb00*/  FFMA.FTZ R159, R44, UR4, -R105.reuse ;  /* 0x000000042c9f7c23 */ /* 0x100fe20008010869 */
[--C-:B------:R-:W-:Y:S03]  /*bb10*/  FFMA.FTZ R225, R47, UR4, -R105.reuse ;  /* 0x000000042fe17c23 */ /* 0x100fe60008010869 */
[----:B------:R-:W-:Y:S02]  /*bb20*/  MUFU.EX2 R184, R184 ;  /* 0x000000b800b87308 */ /* 0x000fe40000000800 */
[--C-:B------:R-:W-:Y:S01]  /*bb30*/  FFMA.FTZ R157, R46, UR4, -R105.reuse ;  /* 0x000000042e9d7c23 */ /* 0x100fe20008010869 */
[C---:B------:R-:W-:Y:S04]  /*bb40*/  HMMA.16816.F32.BF16 R40, R76.reuse, R56, R40 ;  /* 0x000000384c28723c */ /* 0x040fe80000041828 */
[--C-:B------:R-:W-:Y:S01]  /*bb50*/  FFMA.FTZ R226, R45, UR4, -R105.reuse ;  /* 0x000000042de27c23 */ /* 0x100fe20008010869 */
[C---:B------:R-:W-:Y:S02]  /*bb60*/  FMUL.FTZ R44, R70.reuse, R152 ;  /* 0x00000098462c7220 */ /* 0x040fe40000410000 */
[----:B------:R-:W4:Y:S01]  /*bb70*/  MUFU.EX2 R183, R183 ;  /* 0x000000b700b77308 */ /* 0x000f220000000800 */
[C---:B------:R-:W-:Y:S03]  /*bb80*/  FMUL.FTZ R46, R69.reuse, R154 ;  /* 0x0000009a452e7220 */ /* 0x040fe60000410000 */
[----:B------:R-:W-:Y:S01]  /*bb90*/  FMUL.FTZ R47, R69, R155 ;  /* 0x0000009b452f7220 */ /* 0x000fe20000410000 */
[----:B------:R-:W5:Y:S01]  /*bba0*/  LDL.LU R152, [R1+0x5c] ;  /* 0x00005c0001987983 */ /* 0x000f620000300800 */
[----:B------:R-:W-:Y:S01]  /*bbb0*/  FMUL.FTZ R45, R70, R153 ;  /* 0x00000099462d7220 */ /* 0x000fe20000410000 */
[----:B------:R-:W-:Y:S01]  /*bbc0*/  FMUL.FTZ R49, R66, R149 ;  /* 0x0000009542317220 */ /* 0x000fe20000410000 */
[----:B------:R-:W-:Y:S02]  /*bbd0*/  MOV R63, R180 ;  /* 0x000000b4003f7202 */ /* 0x000fe40000000f00 */
[----:B------:R-:W-:Y:S01]  /*bbe0*/  MUFU.EX2 R149, R85 ;  /* 0x0000005500957308 */ /* 0x000fe20000000800 */
[----:B------:R-:W-:Y:S01]  /*bbf0*/  MOV R177, R191 ;  /* 0x000000bf00b17202 */ /* 0x000fe20000000f00 */
[--C-:B------:R-:W-:Y:S01]  /*bc00*/  FFMA.FTZ R171, R234, UR4, -R105.reuse ;  /* 0x00000004eaab7c23 */ /* 0x100fe20008010869 */
[--C-:B------:R-:W-:Y:S01]  /*bc10*/  FFMA.FTZ R180, R88, UR4, -R105.reuse ;  /* 0x0000000458b47c23 */ /* 0x100fe20008010869 */
[-C--:B------:R-:W-:Y:S03]  /*bc20*/  HMMA.16816.F32.BF16 R44, R76, R58.reuse, R44 ;  /* 0x0000003a4c2c723c */ /* 0x080fe6000004182c */
[--C-:B------:R-:W-:Y:S03]  /*bc30*/  FFMA.FTZ R179, R90, UR4, -R105.reuse ;  /* 0x000000045ab37c23 */ /* 0x100fe60008010869 */
[----:B------:R-:W-:Y:S01]  /*bc40*/  MUFU.EX2 R177, R177 ;  /* 0x000000b100b17308 */ /* 0x000fe20000000800 */
[--C-:B------:R-:W-:Y:S01]  /*bc50*/  FFMA.FTZ R191, R86, UR4, -R105.reuse ;  /* 0x0000000456bf7c23 */ /* 0x100fe20008010869 */
[--C-:B---3--:R-:W-:Y:S03]  /*bc60*/  FFMA.FTZ R117, R112, UR4, -R105.reuse ;  /* 0x0000000470757c23 */ /* 0x108fe60008010869 */
[--C-:B------:R-:W-:Y:S01]  /*bc70*/  FFMA.FTZ R234, R62, UR4, -R105.reuse ;  /* 0x000000043eea7c23 */ /* 0x100fe20008010869 */
[--C-:B------:R-:W-:Y:S01]  /*bc80*/  FFMA.FTZ R163, R108, UR4, -R105.reuse ;  /* 0x000000046ca37c23 */ /* 0x100fe20008010869 */
[C---:B------:R-:W-:Y:S03]  /*bc90*/  HMMA.16816.F32.BF16 R48, R72.reuse, R58, R48 ;  /* 0x0000003a4830723c */ /* 0x040fe60000041830 */
[----:B------:R-:W-:Y:S01]  /*bca0*/  MUFU.EX2 R108, R65 ;  /* 0x00000041006c7308 */ /* 0x000fe20000000800 */
[--C-:B------:R-:W-:Y:S01]  /*bcb0*/  FFMA.FTZ R126, R126, UR4, -R105.reuse ;  /* 0x000000047e7e7c23 */ /* 0x100fe20008010869 */
[----:B------:R-:W-:Y:S01]  /*bcc0*/  FFMA.FTZ R105, R52, UR4, -R105 ;  /* 0x0000000434697c23 */ /* 0x000fe20008010869 */
[----:B------:R-:W-:Y:S01]  /*bcd0*/  MOV R153, R55 ;  /* 0x0000003700997202 */ /* 0x000fe20000000f00 */
[----:B------:R-:W-:Y:S01]  /*bce0*/  FMUL.FTZ R52, R66, R144 ;  /* 0x0000009042347220 */ /* 0x000fe20000410000 */
[----:B------:R-:W-:Y:S05]  /*bcf0*/  FMUL.FTZ R55, R71, R147 ;  /* 0x0000009347377220 */ /* 0x000fea0000410000 */
[----:B------:R3:W-:Y:S01]  /*bd00*/  MUFU.EX2 R112, R89 ;  /* 0x0000005900707308 */ /* 0x0007e20000000800 */
[----:B------:R-:W-:Y:S01]  /*bd10*/  MOV R86, R162 ;  /* 0x000000a200567202 */ /* 0x000fe20000000f00 */
[C---:B------:R-:W-:Y:S01]  /*bd20*/  FMUL.FTZ R56, R70.reuse, R140 ;  /* 0x0000008c46387220 */ /* 0x040fe20000410000 */
[----:B------:R-:W-:Y:S01]  /*bd30*/  MOV R162, R61 ;  /* 0x0000003d00a27202 */ /* 0x000fe20000000f00 */
[C---:B------:R-:W-:Y:S01]  /*bd40*/  FMUL.FTZ R61, R70.reuse, R137 ;  /* 0x00000089463d7220 */ /* 0x040fe20000410000 */
[-C--:B-1----:R-:W-:Y:S05]  /*bd50*/  HMMA.16816.F32.BF16 R52, R72, R80.reuse, R52 ;  /* 0x000000504834723c */ /* 0x082fea0000041834 */
[----:B------:R-:W-:Y:S01]  /*bd60*/  MUFU.EX2 R137, R86 ;  /* 0x0000005600897308 */ /* 0x000fe20000000800 */
[----:B------:R-:W-:Y:S01]  /*bd70*/  FMUL.FTZ R57, R70, R141 ;  /* 0x0000008d46397220 */ /* 0x000fe20000410000 */
[C---:B------:R-:W-:Y:S01]  /*bd80*/  FMUL.FTZ R58, R69.reuse, R142 ;  /* 0x0000008e453a7220 */ /* 0x040fe20000410000 */
[C---:B------:R-:W-:Y:S03]  /*bd90*/  FMUL.FTZ R59, R69.reuse, R143 ;  /* 0x0000008f453b7220 */ /* 0x040fe60000410000 */
[----:B------:R-:W-:Y:S01]  /*bda0*/  MOV R161, R63 ;  /* 0x0000003f00a17202 */ /* 0x000fe20000000f00 */
[C---:B------:R-:W-:Y:S03]  /*bdb0*/  FMUL.FTZ R62, R69.reuse, R138 ;  /* 0x0000008a453e7220 */ /* 0x040fe60000410000 */
[----:B------:R-:W1:Y:S01]  /*bdc0*/  MUFU.EX2 R185, R185 ;  /* 0x000000b900b97308 */ /* 0x000e620000000800 */
[----:B------:R-:W-:Y:S01]  /*bdd0*/  FMUL.FTZ R63, R69, R139 ;  /* 0x0000008b453f7220 */ /* 0x000fe20000410000 */
[C---:B------:R-:W-:Y:S01]  /*bde0*/  HMMA.16816.F32.BF16 R56, R76.reuse, R80, R56 ;  /* 0x000000504c38723c */ /* 0x040fe20000041838 */
[----:B---3--:R-:W-:Y:S03]  /*bdf0*/  LDSM.16.MT88.4 R88, [R250+0x8800] ;  /* 0x00880000fa58783b */ /* 0x008fe60000004200 */
[----:B------:R-:W-:Y:S04]  /*be00*/  FMUL.FTZ R65, R66, R133 ;  /* 0x0000008542417220 */ /* 0x000fe80000410000 */
[----:B------:R-:W-:Y:S01]  /*be10*/  MUFU.EX2 R176, R176 ;  /* 0x000000b000b07308 */ /* 0x000fe20000000800 */
[-C--:B------:R-:W-:Y:S09]  /*be20*/  HMMA.16816.F32.BF16 R60, R76, R82.reuse, R60 ;  /* 0x000000524c3c723c */ /* 0x080ff2000004183c */
[----:B------:R-:W3:Y:S02]  /*be30*/  MUFU.EX2 R173, R173 ;  /* 0x000000ad00ad7308 */ /* 0x000ee40000000800 */
[----:B----4-:R-:W-:Y:S02]  /*be40*/  F2FP.BF16.F32.PACK_AB R76, R183, R188 ;  /* 0x000000bcb74c723e */ /* 0x010fe400000010ff */
[----:B-1----:R-:W-:Y:S06]  /*be50*/  F2FP.BF16.F32.PACK_AB R77, R182, R185 ;  /* 0x000000b9b64d723e */ /* 0x002fec00000010ff */
[----:B------:R-:W1:Y:S10]  /*be60*/  MUFU.EX2 R171, R171 ;  /* 0x000000ab00ab7308 */ /* 0x000e740000000800 */
[----:B------:R4:W-:Y:S01]  /*be70*/  MUFU.EX2 R133, R236 ;  /* 0x000000ec00857308 */ /* 0x0009e20000000800 */
[----:B---3--:R-:W-:Y:S09]  /*be80*/  F2FP.BF16.F32.PACK_AB R78, R173, R176 ;  /* 0x000000b0ad4e723e */ /* 0x008ff200000010ff */
[----:B------:R-:W-:Y:S01]  /*be90*/  MUFU.EX2 R132, R153 ;  /* 0x0000009900847308 */ /* 0x000fe20000000800 */
[----:B-1----:R-:W-:Y:S09]  /*bea0*/  F2FP.BF16.F32.PACK_AB R79, R170, R171 ;  /* 0x000000abaa4f723e */ /* 0x002ff200000010ff */
[----:B------:R-:W-:Y:S01]  /*beb0*/  MUFU.EX2 R153, R127 ;  /* 0x0000007f00997308 */ /* 0x000fe20000000800 */
[----:B----4-:R-:W-:Y:S04]  /*bec0*/  MOV R236, R161 ;  /* 0x000000a100ec7202 */ /* 0x010fe80000000f00 */
[----:B------:R-:W-:Y:S05]  /*bed0*/  IADD3 R236, R236, -0x1, RZ ;  /* 0xffffffffecec7810 */ /* 0x000fea0007ffe0ff */
[----:B------:R-:W-:Y:S10]  /*bee0*/  MUFU.EX2 R161, R232 ;  /* 0x000000e800a17308 */ /* 0x000ff40000000800 */
[----:B------:R-:W-:Y:S10]  /*bef0*/  MUFU.EX2 R127, R230 ;  /* 0x000000e6007f7308 */ /* 0x000ff40000000800 */
[----:B------:R-:W-:Y:S10]  /*bf00*/  MUFU.EX2 R113, R113 ;  /* 0x0000007100717308 */ /* 0x000ff40000000800 */
[----:B------:R-:W1:Y:S10]  /*bf10*/  MUFU.EX2 R164, R164 ;  /* 0x000000a400a47308 */ /* 0x000e740000000800 */
[----:B------:R-:W-:Y:S10]  /*bf20*/  MUFU.EX2 R166, R166 ;  /* 0x000000a600a67308 */ /* 0x000ff40000000800 */
[----:B------:R-:W3:Y:S10]  /*bf30*/  MUFU.EX2 R139, R160 ;  /* 0x000000a0008b7308 */ /* 0x000ef40000000800 */
[----:B------:R-:W4:Y:S10]  /*bf40*/  MUFU.EX2 R119, R162 ;  /* 0x000000a200777308 */ /* 0x000f340000000800 */
[----:B------:R-:W-:Y:S10]  /*bf50*/  MUFU.EX2 R131, R157 ;  /* 0x0000009d00837308 */ /* 0x000ff40000000800 */
[----:B------:R-:W-:Y:S10]  /*bf60*/  MUFU.EX2 R146, R95 ;  /* 0x0000005f00927308 */ /* 0x000ff40000000800 */
[----:B------:R-:W-:Y:S10]  /*bf70*/  MUFU.EX2 R141, R94 ;  /* 0x0000005e008d7308 */ /* 0x000ff40000000800 */
[----:B------:R-:W-:Y:S10]  /*bf80*/  MUFU.EX2 R144, R92 ;  /* 0x0000005c00907308 */ /* 0x000ff40000000800 */
[----:B------:R-:W-:Y:S10]  /*bf90*/  MUFU.EX2 R155, R99 ;  /* 0x00000063009b7308 */ /* 0x000ff40000000800 */
[----:B------:R1:W-:Y:S10]  /*bfa0*/  MUFU.EX2 R140, R225 ;  /* 0x000000e1008c7308 */ /* 0x0003f40000000800 */
        /* <DEDUP_REMOVED lines=8> */
[----:B--2---:R-:W-:Y:S01]  /*c030*/  FFMA.FTZ R80, R66, R84, R67 ;  /* 0x0000005442507223 */ /* 0x004fe20000010043 */
[C---:B------:R-:W-:Y:S01]  /*c040*/  FMUL.FTZ R66, R71.reuse, R134 ;  /* 0x0000008647427220 */ /* 0x040fe20000410000 */
[----:B------:R-:W2:Y:S01]  /*c050*/  LDSM.16.MT88.4 R84, [R252+0x8800] ;  /* 0x00880000fc54783b */ /* 0x000ea20000004200 */
[----:B------:R-:W-:Y:S02]  /*c060*/  FMUL.FTZ R67, R71, R135 ;  /* 0x0000008747437220 */ /* 0x000fe40000410000 */
[----:B------:R-:W-:Y:S04]  /*c070*/  MOV R235, R80 ;  /* 0x0000005000eb7202 */ /* 0x000fe80000000f00 */
[----:B------:R-:W4:Y:S01]  /*c080*/  MUFU.EX2 R134, R159 ;  /* 0x0000009f00867308 */ /* 0x000f220000000800 */
[----:B------:R-:W-:Y:S01]  /*c090*/  HMMA.16816.F32.BF16 R64, R72, R82, R64 ;  /* 0x000000524840723c */ /* 0x000fe20000041840 */
[----:B------:R-:W3:Y:S03]  /*c0a0*/  LDSM.16.MT88.4 R80, [R249+0x8800] ;  /* 0x00880000f950783b */ /* 0x000ee60000004200 */
[----:B-1----:R-:W-:Y:S05]  /*c0b0*/  FADD.FTZ R225, R98, R235 ;  /* 0x000000eb62e17221 */ /* 0x002fea0000010000 */
[----:B------:R-:W1:Y:S02]  /*c0c0*/  MUFU.EX2 R159, R241 ;  /* 0x000000f1009f7308 */ /* 0x000e640000000800 */
[----:B------:R-:W-:Y:S02]  /*c0d0*/  F2FP.BF16.F32.PACK_AB R72, R186, R181 ;  /* 0x000000b5ba48723e */ /* 0x000fe400000010ff */
[----:B------:R-:W-:Y:S02]  /*c0e0*/  F2FP.BF16.F32.PACK_AB R73, R184, R187 ;  /* 0x000000bbb849723e */ /* 0x000fe400000010ff */
[----:B------:R-:W-:Y:S04]  /*c0f0*/  F2FP.BF16.F32.PACK_AB R74, R175, R178 ;  /* 0x000000b2af4a723e */ /* 0x000fe800000010ff */
[----:B------:R-:W1:Y:S01]  /*c100*/  MUFU.EX2 R135, R242 ;  /* 0x000000f200877308 */ /* 0x000e620000000800 */
[----:B------:R-:W-:Y:S09]  /*c110*/  F2FP.BF16.F32.PACK_AB R75, R174, R177 ;  /* 0x000000b1ae4b723e */ /* 0x000ff200000010ff */
[----:B------:R-:W1:Y:S01]  /*c120*/  MUFU.EX2 R147, R237 ;  /* 0x000000ed00937308 */ /* 0x000e620000000800 */
[----:B-----5:R-:W-:Y:S09]  /*c130*/  FFMA.FTZ R240, R71, R152, R240 ;  /* 0x0000009847f07223 */ /* 0x020ff200000100f0 */
[----:B------:R-:W-:Y:S01]  /*c140*/  MUFU.EX2 R152, R238 ;  /* 0x000000ee00987308 */ /* 0x000fe20000000800 */
[-C--:B--2---:R-:W-:Y:S03]  /*c150*/  HMMA.16816.F32.BF16 R4, R72, R84.reuse, R4 ;  /* 0x000000544804723c */ /* 0x084fe60000041804 */
[----:B------:R-:W-:Y:S03]  /*c160*/  FADD.FTZ R240, R97, R240 ;  /* 0x000000f061f07221 */ /* 0x000fe60000010000 */
[C---:B------:R-:W-:Y:S03]  /*c170*/  HMMA.16816.F32.BF16 R8, R76.reuse, R84, R8 ;  /* 0x000000544c08723c */ /* 0x040fe60000041808 */
[----:B------:R-:W2:Y:S02]  /*c180*/  MUFU.EX2 R143, R156 ;  /* 0x0000009c008f7308 */ /* 0x000ea40000000800 */
[----:B------:R-:W-:Y:S01]  /*c190*/  FADD.FTZ R223, R223, R240 ;  /* 0x000000f0dfdf7221 */ /* 0x000fe20000010000 */
[-C--:B------:R-:W-:Y:S07]  /*c1a0*/  HMMA.16816.F32.BF16 R12, R76, R86.reuse, R12 ;  /* 0x000000564c0c723c */ /* 0x080fee000004180c */
[----:B------:R-:W-:Y:S01]  /*c1b0*/  MUFU.EX2 R129, R129 ;  /* 0x0000008100817308 */ /* 0x000fe20000000800 */
[C---:B------:R-:W-:Y:S01]  /*c1c0*/  HMMA.16816.F32.BF16 R16, R72.reuse, R86, R16 ;  /* 0x000000564810723c */ /* 0x040fe20000041810 */
[----:B------:R-:W5:Y:S08]  /*c1d0*/  LDSM.16.MT88.4 R84, [R248+0x8800] ;  /* 0x00880000f854783b */ /* 0x000f700000004200 */
[----:B------:R-:W-:Y:S01]  /*c1e0*/  MUFU.EX2 R125, R125 ;  /* 0x0000007d007d7308 */ /* 0x000fe20000000800 */
[-C--:B------:R-:W-:Y:S06]  /*c1f0*/  HMMA.16816.F32.BF16 R20, R72, R88.reuse, R20 ;  /* 0x000000584814723c */ /* 0x080fec0000041814 */
[C---:B------:R-:W-:Y:S01]  /*c200*/  HMMA.16816.F32.BF16 R24, R76.reuse, R88, R24 ;  /* 0x000000584c18723c */ /* 0x040fe20000041818 */
[----:B------:R-:W2:Y:S02]  /*c210*/  LDL.LU R88, [R1+0x58] ;  /* 0x0000580001587983 */ /* 0x000ea40000300800 */
[----:B------:R-:W-:Y:S02]  /*c220*/  MUFU.EX2 R124, R124 ;  /* 0x0000007c007c7308 */ /* 0x000fe40000000800 */
[----:B------:R-:W2:Y:S01]  /*c230*/  LDL.LU R232, [R1+0x54] ;  /* 0x0000540001e87983 */ /* 0x000ea20000300800 */
[-C--:B------:R-:W-:Y:S07]  /*c240*/  HMMA.16816.F32.BF16 R28, R76, R90.reuse, R28 ;  /* 0x0000005a4c1c723c */ /* 0x080fee000004181c */
[----:B------:R-:W-:Y:S01]  /*c250*/  MUFU.EX2 R123, R123 ;  /* 0x0000007b007b7308 */ /* 0x000fe20000000800 */
[C---:B------:R-:W-:Y:S06]  /*c260*/  HMMA.16816.F32.BF16 R32, R72.reuse, R90, R32 ;  /* 0x0000005a4820723c */ /* 0x040fec0000041820 */
[-C--:B---3--:R-:W-:Y:S03]  /*c270*/  HMMA.16816.F32.BF16 R36, R72, R80.reuse, R36 ;  /* 0x000000504824723c */ /* 0x088fe60000041824 */
[----:B------:R-:W-:Y:S03]  /*c280*/  MUFU.EX2 R118, R118 ;  /* 0x0000007600767308 */ /* 0x000fe60000000800 */
[C---:B------:R-:W-:Y:S07]  /*c290*/  HMMA.16816.F32.BF16 R40, R76.reuse, R80, R40 ;  /* 0x000000504c28723c */ /* 0x040fee0000041828 */
[----:B------:R-:W-:Y:S01]  /*c2a0*/  MUFU.EX2 R145, R233 ;  /* 0x000000e900917308 */ /* 0x000fe20000000800 */
[-C--:B------:R-:W-:Y:S09]  /*c2b0*/  HMMA.16816.F32.BF16 R44, R76, R82.reuse, R44 ;  /* 0x000000524c2c723c */ /* 0x080ff2000004182c */
[----:B------:R-:W3:Y:S01]  /*c2c0*/  MUFU.EX2 R128, R231 ;  /* 0x000000e700807308 */ /* 0x000ee20000000800 */
[C---:B------:R-:W-:Y:S01]  /*c2d0*/  HMMA.16816.F32.BF16 R48, R72.reuse, R82, R48 ;  /* 0x000000524830723c */ /* 0x040fe20000041830 */
[----:B------:R-:W1:Y:S05]  /*c2e0*/  LDSM.16.MT88.4 R80, [R252+0x9000] ;  /* 0x00900000fc50783b */ /* 0x000e6a0000004200 */
[-C--:B-----5:R-:W-:Y:S03]  /*c2f0*/  HMMA.16816.F32.BF16 R52, R72, R84.reuse, R52 ;  /* 0x000000544834723c */ /* 0x0a0fe60000041834 */
[----:B------:R-:W5:Y:S03]  /*c300*/  MUFU.EX2 R142, R234 ;  /* 0x000000ea008e7308 */ /* 0x000f660000000800 */
[C---:B------:R-:W-:Y:S07]  /*c310*/  HMMA.16816.F32.BF16 R56, R76.reuse, R84, R56 ;  /* 0x000000544c38723c */ /* 0x040fee0000041838 */
[----:B------:R-:W-:Y:S01]  /*c320*/  MUFU.EX2 R122, R229 ;  /* 0x000000e5007a7308 */ /* 0x000fe20000000800 */
[-C--:B------:R-:W-:Y:S09]  /*c330*/  HMMA.16816.F32.BF16 R60, R76, R86.reuse, R60 ;  /* 0x000000564c3c723c */ /* 0x080ff2000004183c */
[----:B------:R-:W5:Y:S01]  /*c340*/  MUFU.EX2 R71, R227 ;  /* 0x000000e300477308 */ /* 0x000f620000000800 */
[----:B------:R-:W-:Y:S01]  /*c350*/  HMMA.16816.F32.BF16 R64, R72, R86, R64 ;  /* 0x000000564840723c */ /* 0x000fe20000041840 */
[----:B------:R-:W-:Y:S03]  /*c360*/  LDSM.16.MT88.4 R84, [R250+0x9800] ;  /* 0x00980000fa54783b */ /* 0x000fe60000004200 */
[----:B------:R-:W-:Y:S03]  /*c370*/  F2FP.BF16.F32.PACK_AB R76, R164, R137 ;  /* 0x00000089a44c723e */ /* 0x000fe600000010ff */
[----:B------:R-:W-:Y:S02]  /*c380*/  F2FP.BF16.F32.PACK_AB R72, R149, R150 ;  /* 0x000000969548723e */ /* 0x000fe400000010ff */
[----:B------:R-:W5:Y:S02]  /*c390*/  MUFU.EX2 R121, R226 ;  /* 0x000000e200797308 */ /* 0x000f640000000800 */
[----:B------:R-:W-:Y:S02]  /*c3a0*/  F2FP.BF16.F32.PACK_AB R73, R148, R151 ;  /* 0x000000979449723e */ /* 0x000fe400000010ff */
[----:B------:R-:W-:Y:S02]  /*c3b0*/  F2FP.BF16.F32.PACK_AB R74, R108, R109 ;  /* 0x0000006d6c4a723e */ /* 0x000fe400000010ff */
[----:B------:R-:W-:Y:S04]  /*c3c0*/  F2FP.BF16.F32.PACK_AB R75, R113, R112 ;  /* 0x00000070714b723e */ /* 0x000fe800000010ff */
[----:B------:R3:W-:Y:S01]  /*c3d0*/  MUFU.EX2 R156, R228 ;  /* 0x000000e4009c7308 */ /* 0x0007e20000000800 */
[----:B------:R-:W-:Y:S02]  /*c3e0*/  F2FP.BF16.F32.PACK_AB R77, R139, R166 ;  /* 0x000000a68b4d723e */ /* 0x000fe400000010ff */
[----:B----4-:R-:W-:Y:S02]  /*c3f0*/  F2FP.BF16.F32.PACK_AB R78, R119, R132 ;  /* 0x00000084774e723e */ /* 0x010fe400000010ff */
[----:B------:R-:W-:Y:S01]  /*c400*/  F2FP.BF16.F32.PACK_AB R79, R131, R134 ;  /* 0x00000086834f723e */ /* 0x000fe200000010ff */
[-C--:B-1----:R-:W-:Y:S04]  /*c410*/  HMMA.16816.F32.BF16 R4, R72, R80.reuse, R4 ;  /* 0x000000504804723c */ /* 0x082fe80000041804 */
[----:B------:R-:W-:Y:S02]  /*c420*/  MUFU.EX2 R197, R197 ;  /* 0x000000c500c57308 */ /* 0x000fe40000000800 */
[C---:B------:R-:W-:Y:S08]  /*c430*/  HMMA.16816.F32.BF16 R8, R76.reuse, R80, R8 ;  /* 0x000000504c08723c */ /* 0x040ff00000041808 */
[----:B------:R-:W-:Y:S01]  /*c440*/  MUFU.EX2 R196, R196 ;  /* 0x000000c400c47308 */ /* 0x000fe20000000800 */
[-C--:B------:R-:W-:Y:S06]  /*c450*/  HMMA.16816.F32.BF16 R12, R76, R82.reuse, R12 ;  /* 0x000000524c0c723c */ /* 0x080fec000004180c */
[C---:B------:R-:W-:Y:S01]  /*c460*/  HMMA.16816.F32.BF16 R16, R72.reuse, R82, R16 ;  /* 0x000000524810723c */ /* 0x040fe20000041810 */
[----:B------:R-:W-:Y:S02]  /*c470*/  LDSM.16.MT88.4 R80, [R252+0x9800] ;  /* 0x00980000fc50783b */ /* 0x000fe40000004200 */
        /* <DEDUP_REMOVED lines=20> */
[----:B--2---:R-:W-:Y:S02]  /*c5c0*/  FFMA.FTZ R230, R70, R88, R93 ;  /* 0x0000005846e67223 */ /* 0x004fe4000001005d */
[----:B------:R-:W1:Y:S07]  /*c5d0*/  LDSM.16.MT88.4 R88, [R250+0x9000] ;  /* 0x00900000fa58783b */ /* 0x000e6e0000004200 */
[----:B------:R-:W-:Y:S01]  /*c5e0*/  MUFU.EX2 R70, R224 ;  /* 0x000000e000467308 */ /* 0x000fe20000000800 */
[----:B------:R-:W-:Y:S01]  /*c5f0*/  FFMA.FTZ R69, R69, R232, R96 ;  /* 0x000000e845457223 */ /* 0x000fe20000010060 */
[----:B---3--:R-:W-:Y:S03]  /*c600*/  FADD.FTZ R228, R209, R230 ;  /* 0x000000e6d1e47221 */ /* 0x008fe60000010000 */
[----:B------:R-:W-:Y:S01]  /*c610*/  FADD.FTZ R226, R208, R69 ;  /* 0x00000045d0e27221 */ /* 0x000fe20000010000 */
[----:B------:R-:W2:Y:S04]  /*c620*/  LDSM.16.MT88.4 R92, [R249+0x9000] ;  /* 0x00900000f95c783b */ /* 0x000ea80000004200 */
[----:B------:R-:W-:Y:S01]  /*c630*/  MUFU.EX2 R209, R195 ;  /* 0x000000c300d17308 */ /* 0x000fe20000000800 */
[----:B------:R-:W-:Y:S03]  /*c640*/  FADD.FTZ R215, R215, R226 ;  /* 0x000000e2d7d77221 */ /* 0x000fe60000010000 */
[----:B------:R-:W3:Y:S06]  /*c650*/  LDSM.16.MT88.4 R96, [R248+0x9000] ;  /* 0x00900000f860783b */ /* 0x000eec0000004200 */
[----:B------:R-:W-:Y:S10]  /*c660*/  MUFU.EX2 R226, R165 ;  /* 0x000000a500e27308 */ /* 0x000ff40000000800 */
[----:B------:R4:W-:Y:S10]  /*c670*/  MUFU.EX2 R208, R194 ;  /* 0x000000c200d07308 */ /* 0x0009f40000000800 */
[----:B------:R-:W-:Y:S01]  /*c680*/  MUFU.EX2 R69, R201 ;  /* 0x000000c900457308 */ /* 0x000fe20000000800 */
[-C--:B-1----:R-:W-:Y:S09]  /*c690*/  HMMA.16816.F32.BF16 R20, R72, R88.reuse, R20 ;  /* 0x000000584814723c */ /* 0x082ff20000041814 */
[----:B------:R-:W1:Y:S02]  /*c6a0*/  MUFU.EX2 R201, R193 ;  /* 0x000000c100c97308 */ /* 0x000e640000000800 */
[----:B----4-:R-:W-:Y:S01]  /*c6b0*/  FADD.FTZ R194, R214, R215 ;  /* 0x000000d7d6c27221 */ /* 0x010fe20000010000 */
[C---:B------:R-:W-:Y:S07]  /*c6c0*/  HMMA.16816.F32.BF16 R24, R76.reuse, R88, R24 ;  /* 0x000000584c18723c */ /* 0x040fee0000041818 */
[----:B------:R-:W-:Y:S01]  /*c6d0*/  MUFU.EX2 R215, R192 ;  /* 0x000000c000d77308 */ /* 0x000fe20000000800 */
[----:B------:R-:W-:Y:S01]  /*c6e0*/  FADD.FTZ R185, R185, R194 ;  /* 0x000000c2b9b97221 */ /* 0x000fe20000010000 */
[-C--:B------:R-:W-:Y:S03]  /*c6f0*/  HMMA.16816.F32.BF16 R28, R76, R90.reuse, R28 ;  /* 0x0000005a4c1c723c */ /* 0x080fe6000004181c */
[----:B------:R-:W-:Y:S03]  /*c700*/  FADD.FTZ R182, R182, R185 ;  /* 0x000000b9b6b67221 */ /* 0x000fe60000010000 */
[C---:B------:R-:W-:Y:S01]  /*c710*/  HMMA.16816.F32.BF16 R32, R72.reuse, R90, R32 ;  /* 0x0000005a4820723c */ /* 0x040fe20000041820 */
[----:B------:R-:W4:Y:S01]  /*c720*/  LDSM.16.MT88.4 R88, [R249+0x9800] ;  /* 0x00980000f958783b */ /* 0x000f220000004200 */
[----:B------:R-:W-:Y:S04]  /*c730*/  MUFU.EX2 R214, R189 ;  /* 0x000000bd00d67308 */ /* 0x000fe80000000800 */
[-C--:B--2---:R-:W-:Y:S06]  /*c740*/  HMMA.16816.F32.BF16 R36, R72, R92.reuse, R36 ;  /* 0x0000005c4824723c */ /* 0x084fec0000041824 */
[----:B------:R-:W-:Y:S01]  /*c750*/  MUFU.EX2 R224, R179 ;  /* 0x000000b300e07308 */ /* 0x000fe20000000800 */
[C---:B------:R-:W-:Y:S06]  /*c760*/  HMMA.16816.F32.BF16 R40, R76.reuse, R92, R40 ;  /* 0x0000005c4c28723c */ /* 0x040fec0000041828 */
[-C--:B------:R-:W-:Y:S06]  /*c770*/  HMMA.16816.F32.BF16 R44, R76, R94.reuse, R44 ;  /* 0x0000005e4c2c723c */ /* 0x080fec000004182c */
[C---:B------:R-:W-:Y:S01]  /*c780*/  HMMA.16816.F32.BF16 R48, R72.reuse, R94, R48 ;  /* 0x0000005e4830723c */ /* 0x040fe20000041830 */
[----:B------:R-:W2:Y:S05]  /*c790*/  LDSM.16.MT88.4 R92, [R248+0x9800] ;  /* 0x00980000f85c783b */ /* 0x000eaa0000004200 */
[-C--:B---3--:R-:W-:Y:S06]  /*c7a0*/  HMMA.16816.F32.BF16 R52, R72, R96.reuse, R52 ;  /* 0x000000604834723c */ /* 0x088fec0000041834 */
[C---:B------:R-:W-:Y:S06]  /*c7b0*/  HMMA.16816.F32.BF16 R56, R76.reuse, R96, R56 ;  /* 0x000000604c38723c */ /* 0x040fec0000041838 */
[-C--:B------:R-:W-:Y:S05]  /*c7c0*/  HMMA.16816.F32.BF16 R60, R76, R98.reuse, R60 ;  /* 0x000000624c3c723c */ /* 0x080fea000004183c */
[----:B------:R-:W-:Y:S01]  /*c7d0*/  FADD.FTZ R96, R222, R225 ;  /* 0x000000e1de607221 */ /* 0x000fe20000010000 */
[----:B------:R-:W-:Y:S01]  /*c7e0*/  HMMA.16816.F32.BF16 R64, R72, R98, R64 ;  /* 0x000000624840723c */ /* 0x000fe20000041840 */
[----:B------:R-:W-:Y:S04]  /*c7f0*/  MUFU.EX2 R225, R167 ;  /* 0x000000a700e17308 */ /* 0x000fe80000000800 */
[----:B------:R-:W-:Y:S01]  /*c800*/  F2FP.BF16.F32.PACK_AB R76, R159, R138 ;  /* 0x0000008a9f4c723e */ /* 0x000fe200000010ff */
[----:B------:R-:W-:Y:S01]  /*c810*/  FADD.FTZ R96, R221, R96 ;  /* 0x00000060dd607221 */ /* 0x000fe20000010000 */
[----:B------:R-:W-:Y:S01]  /*c820*/  F2FP.BF16.F32.PACK_AB R72, R130, R133 ;  /* 0x000000858248723e */ /* 0x000fe200000010ff */
[----:B------:R-:W-:Y:S03]  /*c830*/  FADD.FTZ R97, R211, R228 ;  /* 0x000000e4d3617221 */ /* 0x000fe60000010000 */
[----:B------:R-:W-:Y:S01]  /*c840*/  MUFU.EX2 R221, R172 ;  /* 0x000000ac00dd7308 */ /* 0x000fe20000000800 */
[----:B------:R-:W-:Y:S01]  /*c850*/  F2FP.BF16.F32.PACK_AB R73, R161, R136 ;  /* 0x00000088a149723e */ /* 0x000fe200000010ff */
[----:B------:R-:W-:Y:S01]  /*c860*/  FADD.FTZ R97, R218, R97 ;  /* 0x00000061da617221 */ /* 0x000fe20000010000 */
[----:B------:R-:W-:Y:S01]  /*c870*/  F2FP.BF16.F32.PACK_AB R74, R157, R162 ;  /* 0x000000a29d4a723e */ /* 0x000fe200000010ff */
[----:B------:R-:W-:Y:S01]  /*c880*/  FADD.FTZ R222, R220, R223 ;  /* 0x000000dfdcde7221 */ /* 0x000fe20000010000 */
[----:B------:R-:W-:Y:S01]  /*c890*/  F2FP.BF16.F32.PACK_AB R75, R153, R160 ;  /* 0x000000a0994b723e */ /* 0x000fe200000010ff */
[----:B------:R-:W-:Y:S01]  /*c8a0*/  FADD.FTZ R188, R188, R97 ;  /* 0x00000061bcbc7221 */ /* 0x000fe20000010000 */
[----:B------:R-:W-:Y:S03]  /*c8b0*/  F2FP.BF16.F32.PACK_AB R77, R158, R135 ;  /* 0x000000879e4d723e */ /* 0x000fe600000010ff */
[----:B------:R3:W-:Y:S01]  /*c8c0*/  MUFU.EX2 R223, R180 ;  /* 0x000000b400df7308 */ /* 0x0007e20000000800 */
[----:B------:R-:W-:Y:S01]  /*c8d0*/  F2FP.BF16.F32.PACK_AB R78, R147, R154 ;  /* 0x0000009a934e723e */ /* 0x000fe200000010ff */
[----:B------:R-:W-:Y:S01]  /*c8e0*/  FADD.FTZ R183, R183, R188 ;  /* 0x000000bcb7b77221 */ /* 0x000fe20000010000 */
[----:B------:R-:W-:Y:S01]  /*c8f0*/  F2FP.BF16.F32.PACK_AB R79, R143, R152 ;  /* 0x000000988f4f723e */ /* 0x000fe200000010ff */
[-C--:B------:R-:W-:Y:S03]  /*c900*/  HMMA.16816.F32.BF16 R4, R72, R80.reuse, R4 ;  /* 0x000000504804723c */ /* 0x080fe60000041804 */
[----:B------:R-:W-:Y:S03]  /*c910*/  FADD.FTZ R187, R187, R222 ;  /* 0x000000debbbb7221 */ /* 0x000fe60000010000 */
[----:B------:R-:W3:Y:S01]  /*c920*/  MUFU.EX2 R211, R190 ;  /* 0x000000be00d37308 */ /* 0x000ee20000000800 */
[C---:B------:R-:W-:Y:S04]  /*c930*/  HMMA.16816.F32.BF16 R8, R76.reuse, R80, R8 ;  /* 0x000000504c08723c */ /* 0x040fe80000041808 */
[----:B------:R-:W-:Y:S02]  /*c940*/  FADD.FTZ R184, R184, R187 ;  /* 0x000000bbb8b87221 */ /* 0x000fe40000010000 */
[-C--:B------:R-:W-:Y:S03]  /*c950*/  HMMA.16816.F32.BF16 R12, R76, R82.reuse, R12 ;  /* 0x000000524c0c723c */ /* 0x080fe6000004180c */
[----:B------:R-:W3:Y:S02]  /*c960*/  MUFU.EX2 R218, R191 ;  /* 0x000000bf00da7308 */ /* 0x000ee40000000800 */
[----:B------:R-:W-:Y:S01]  /*c970*/  FADD.FTZ R177, R177, R184 ;  /* 0x000000b8b1b17221 */ /* 0x000fe20000010000 */
[C---:B------:R-:W-:Y:S01]  /*c980*/  HMMA.16816.F32.BF16 R16, R72.reuse, R82, R16 ;  /* 0x000000524810723c */ /* 0x040fe20000041810 */
[----:B------:R-:W1:Y:S06]  /*c990*/  LDSM.16.MT88.4 R80, [R252+0xa000] ;  /* 0x00a00000fc50783b */ /* 0x000e6c0000004200 */
[----:B------:R-:W-:Y:S01]  /*c9a0*/  MUFU.EX2 R220, R217 ;  /* 0x000000d900dc7308 */ /* 0x000fe20000000800 */
[----:B------:R-:W-:Y:S01]  /*c9b0*/  FADD.FTZ R174, R174, R177 ;  /* 0x000000b1aeae7221 */ /* 0x000fe20000010000 */
[-C--:B------:R-:W-:Y:S08]  /*c9c0*/  HMMA.16816.F32.BF16 R20, R72, R84.reuse, R20 ;  /* 0x000000544814723c */ /* 0x080ff00000041814 */
[----:B------:R-:W-:Y:S01]  /*c9d0*/  MUFU.EX2 R217, R210 ;  /* 0x000000d200d97308 */ /* 0x000fe20000000800 */
[C---:B------:R-:W-:Y:S06]  /*c9e0*/  HMMA.16816.F32.BF16 R24, R76.reuse, R84, R24 ;  /* 0x000000544c18723c */ /* 0x040fec0000041818 */
[-C--:B------:R-:W-:Y:S03]  /*c9f0*/  HMMA.16816.F32.BF16 R28, R76, R86.reuse, R28 ;  /* 0x000000564c1c723c */ /* 0x080fe6000004181c */
[----:B------:R-:W-:Y:S03]  /*ca00*/  MUFU.EX2 R210, R205 ;  /* 0x000000cd00d27308 */ /* 0x000fe60000000800 */
[C---:B------:R-:W-:Y:S01]  /*ca10*/  HMMA.16816.F32.BF16 R32, R72.reuse, R86, R32 ;  /* 0x000000564820723c */ /* 0x040fe20000041820 */
[----:B------:R-:W3:Y:S06]  /*ca20*/  LDSM.16.MT88.4 R84, [R250+0xa000] ;  /* 0x00a00000fa54783b */ /* 0x000eec0000004200 */
[----:B------:R-:W3:Y:S01]  /*ca30*/  MUFU.EX2 R222, R169 ;  /* 0x000000a900de7308 */ /* 0x000ee20000000800 */
[-C--:B----4-:R-:W-:Y:S09]  /*ca40*/  HMMA.16816.F32.BF16 R36, R72, R88.reuse, R36 ;  /* 0x000000584824723c */ /* 0x090ff20000041824 */
[----:B------:R-:W4:Y:S01]  /*ca50*/  MUFU.EX2 R205, R168 ;  /* 0x000000a800cd7308 */ /* 0x000f220000000800 */
[C---:B------:R-:W-:Y:S06]  /*ca60*/  HMMA.16816.F32.BF16 R40, R76.reuse, R88, R40 ;  /* 0x000000584c28723c */ /* 0x040fec0000041828 */
[-C--:B------:R-:W-:Y:S03]  /*ca70*/  HMMA.16816.F32.BF16 R44, R76, R90.reuse, R44 ;  /* 0x0000005a4c2c723c */ /* 0x080fe6000004182c */
[----:B------:R-:W4:Y:S03]  /*ca80*/  MUFU.EX2 R228, R163 ;  /* 0x000000a300e47308 */ /* 0x000f260000000800 */
[C---:B------:R-:W-:Y:S01]  /*ca90*/  HMMA.16816.F32.BF16 R48, R72.reuse, R90, R48 ;  /* 0x0000005a4830723c */ /* 0x040fe20000041830 */
[----:B------:R-:W4:Y:S05]  /*caa0*/  LDSM.16.MT88.4 R88, [R249+0xa000] ;  /* 0x00a00000f958783b */ /* 0x000f2a0000004200 */
[-C--:B--2---:R-:W-:Y:S06]  /*cab0*/  HMMA.16816.F32.BF16 R52, R72, R92.reuse, R52 ;  /* 0x0000005c4834723c */ /* 0x084fec0000041834 */
[C---:B------:R-:W-:Y:S06]  /*cac0*/  HMMA.16816.F32.BF16 R56, R76.reuse, R92, R56 ;  /* 0x0000005c4c38723c */ /* 0x040fec0000041838 */
[-C--:B------:R-:W-:Y:S05]  /*cad0*/  HMMA.16816.F32.BF16 R60, R76, R94.reuse, R60 ;  /* 0x0000005e4c3c723c */ /* 0x080fea000004183c */
[----:B------:R-:W-:Y:S01]  /*cae0*/  FADD.FTZ R93, R181, R96 ;  /* 0x00000060b55d7221 */ /* 0x000fe20000010000 */
[----:B------:R-:W-:Y:S01]  /*caf0*/  HMMA.16816.F32.BF16 R64, R72, R94, R64 ;  /* 0x0000005e4840723c */ /* 0x000fe20000041840 */
[----:B------:R-:W2:Y:S04]  /*cb00*/  LDSM.16.MT88.4 R96, [R248+0xa000] ;  /* 0x00a00000f860783b */ /* 0x000ea80000004200 */
[----:B------:R-:W-:Y:S01]  /*cb10*/  F2FP.BF16.F32.PACK_AB R76, R128, R145 ;  /* 0x00000091804c723e */ /* 0x000fe200000010ff */
[----:B------:R-:W-:Y:S01]  /*cb20*/  FADD.FTZ R93, R186, R93 ;  /* 0x0000005dba5d7221 */ /* 0x000fe20000010000 */
[----:B------:R-:W-:Y:S04]  /*cb30*/  F2FP.BF16.F32.PACK_AB R72, R141, R146 ;  /* 0x000000928d48723e */ /* 0x000fe800000010ff */
[----:B------:R-:W-:Y:S01]  /*cb40*/  F2FP.BF16.F32.PACK_AB R73, R129, R144 ;  /* 0x000000908149723e */ /* 0x000fe200000010ff */
[----:B------:R-:W-:Y:S01]  /*cb50*/  FADD.FTZ R178, R178, R93 ;  /* 0x0000005db2b27221 */ /* 0x000fe20000010000 */
[----:B------:R-:W-:Y:S01]  /*cb60*/  F2FP.BF16.F32.PACK_AB R74, R124, R125 ;  /* 0x0000007d7c4a723e */ /* 0x000fe200000010ff */
[----:B------:R-:W-:Y:S01]  /*cb70*/  LDSM.16.MT88.4 R92, [R248+0xa800] ;  /* 0x00a80000f85c783b */ /* 0x000fe20000004200 */
[----:B------:R-:W-:Y:S01]  /*cb80*/  F2FP.BF16.F32.PACK_AB R75, R118, R123 ;  /* 0x0000007b764b723e */ /* 0x000fe200000010ff */
[----:B------:R-:W-:Y:S01]  /*cb90*/  FADD.FTZ R175, R175, R178 ;  /* 0x000000b2afaf7221 */ /* 0x000fe20000010000 */
[----:B-----5:R-:W-:Y:S02]  /*cba0*/  F2FP.BF16.F32.PACK_AB R77, R127, R142 ;  /* 0x0000008e7f4d723e */ /* 0x020fe400000010ff */
[----:B------:R-:W-:Y:S02]  /*cbb0*/  F2FP.BF16.F32.PACK_AB R78, R71, R122 ;  /* 0x0000007a474e723e */ /* 0x000fe400000010ff */
[----:B------:R-:W-:Y:S01]  /*cbc0*/  F2FP.BF16.F32.PACK_AB R79, R140, R121 ;  /* 0x000000798c4f723e */ /* 0x000fe200000010ff */
[-C--:B-1----:R-:W-:Y:S06]  /*cbd0*/  HMMA.16816.F32.BF16 R4, R72, R80.reuse, R4 ;  /* 0x000000504804723c */ /* 0x082fec0000041804 */
[C---:B------:R-:W-:Y:S06]  /*cbe0*/  HMMA.16816.F32.BF16 R8, R76.reuse, R80, R8 ;  /* 0x000000504c08723c */ /* 0x040fec0000041808 */
[-C--:B------:R-:W-:Y:S06]  /*cbf0*/  HMMA.16816.F32.BF16 R12, R76, R82.reuse, R12 ;  /* 0x000000524c0c723c */ /* 0x080fec000004180c */
[C---:B------:R-:W-:Y:S01]  /*cc00*/  HMMA.16816.F32.BF16 R16, R72.reuse, R82, R16 ;  /* 0x000000524810723c */ /* 0x040fe20000041810 */
[----:B------:R-:W1:Y:S05]  /*cc10*/  LDSM.16.MT88.4 R80, [R252+0xa800] ;  /* 0x00a80000fc50783b */ /* 0x000e6a0000004200 */
[-C--:B---3--:R-:W-:Y:S06]  /*cc20*/  HMMA.16816.F32.BF16 R20, R72, R84.reuse, R20 ;  /* 0x000000544814723c */ /* 0x088fec0000041814 */
[C---:B------:R-:W-:Y:S06]  /*cc30*/  HMMA.16816.F32.BF16 R24, R76.reuse, R84, R24 ;  /* 0x000000544c18723c */ /* 0x040fec0000041818 */
[-C--:B------:R-:W-:Y:S06]  /*cc40*/  HMMA.16816.F32.BF16 R28, R76, R86.reuse, R28 ;  /* 0x000000564c1c723c */ /* 0x080fec000004181c */
[C---:B------:R-:W-:Y:S01]  /*cc50*/  HMMA.16816.F32.BF16 R32, R72.reuse, R86, R32 ;  /* 0x000000564820723c */ /* 0x040fe20000041820 */
[----:B------:R-:W3:Y:S05]  /*cc60*/  LDSM.16.MT88.4 R84, [R250+0xa800] ;  /* 0x00a80000fa54783b */ /* 0x000eea0000004200 */
[-C--:B----4-:R-:W-:Y:S06]  /*cc70*/  HMMA.16816.F32.BF16 R36, R72, R88.reuse, R36 ;  /* 0x000000584824723c */ /* 0x090fec0000041824 */
[C---:B------:R-:W-:Y:S06]  /*cc80*/  HMMA.16816.F32.BF16 R40, R76.reuse, R88, R40 ;  /* 0x000000584c28723c */ /* 0x040fec0000041828 */
[-C--:B------:R-:W-:Y:S06]  /*cc90*/  HMMA.16816.F32.BF16 R44, R76, R90.reuse, R44 ;  /* 0x0000005a4c2c723c */ /* 0x080fec000004182c */
[C---:B------:R-:W-:Y:S01]  /*cca0*/  HMMA.16816.F32.BF16 R48, R72.reuse, R90, R48 ;  /* 0x0000005a4830723c */ /* 0x040fe20000041830 */
[----:B------:R-:W4:Y:S05]  /*ccb0*/  LDSM.16.MT88.4 R88, [R249+0xa800] ;  /* 0x00a80000f958783b */ /* 0x000f2a0000004200 */
        /* <DEDUP_REMOVED lines=8> */
[----:B------:R-:W-:Y:S03]  /*cd40*/  LDSM.16.MT88.4 R180, [R252+0xb800] ;  /* 0x00b80000fcb4783b */ /* 0x000fe60000004200 */
        /* <DEDUP_REMOVED lines=11> */
[-C--:B-1----:R-:W-:Y:S03]  /*ce00*/  HMMA.16816.F32.BF16 R4, R72, R80.reuse, R4 ;  /* 0x000000504804723c */ /* 0x082fe60000041804 */
[----:B------:R-:W-:Y:S01]  /*ce10*/  FADD.FTZ R137, R148, R99 ;  /* 0x0000006394897221 */ /* 0x000fe20000010000 */
[----:B------:R-:W-:Y:S01]  /*ce20*/  FADD.FTZ R139, R139, R166 ;  /* 0x000000a68b8b7221 */ /* 0x000fe20000010000 */
[----:B------:R-:W-:Y:S01]  /*ce30*/  LDSM.16.MT88.4 R96, [R248+0xb000] ;  /* 0x00b00000f860783b */ /* 0x000fe20000004200 */
[C---:B------:R-:W-:Y:S05]  /*ce40*/  HMMA.16816.F32.BF16 R8, R76.reuse, R80, R8 ;  /* 0x000000504c08723c */ /* 0x040fea0000041808 */
[----:B------:R-:W-:Y:S01]  /*ce50*/  FADD.FTZ R134, R134, R139 ;  /* 0x0000008b86867221 */ /* 0x000fe20000010000 */
[-C--:B------:R-:W-:Y:S05]  /*ce60*/  HMMA.16816.F32.BF16 R12, R76, R82.reuse, R12 ;  /* 0x000000524c0c723c */ /* 0x080fea000004180c */
[----:B------:R-:W-:Y:S01]  /*ce70*/  FADD.FTZ R134, R131, R134 ;  /* 0x0000008683867221 */ /* 0x000fe20000010000 */
[C---:B------:R-:W-:Y:S01]  /*ce80*/  HMMA.16816.F32.BF16 R16, R72.reuse, R82, R16 ;  /* 0x000000524810723c */ /* 0x040fe20000041810 */
[----:B------:R-:W1:Y:S04]  /*ce90*/  LDSM.16.MT88.4 R80, [R252+0xb000] ;  /* 0x00b00000fc50783b */ /* 0x000e680000004200 */
[----:B------:R-:W-:Y:S01]  /*cea0*/  F2FP.BF16.F32.PACK_AB R139, R105, R106 ;  /* 0x0000006a698b723e */ /* 0x000fe200000010ff */
[-C--:B---3--:R-:W-:Y:S05]  /*ceb0*/  HMMA.16816.F32.BF16 R20, R72, R84.reuse, R20 ;  /* 0x000000544814723c */ /* 0x088fea0000041814 */
[----:B------:R-:W-:Y:S01]  /*cec0*/  FADD.FTZ R112, R112, R137 ;  /* 0x0000008970707221 */ /* 0x000fe20000010000 */
[C---:B------:R-:W-:Y:S05]  /*ced0*/  HMMA.16816.F32.BF16 R24, R76.reuse, R84, R24 ;  /* 0x000000544c18723c */ /* 0x040fea0000041818 */
[----:B------:R-:W-:Y:S01]  /*cee0*/  F2FP.BF16.F32.PACK_AB R137, R117, R126 ;  /* 0x0000007e7589723e */ /* 0x000fe200000010ff */
[-C--:B------:R-:W-:Y:S05]  /*cef0*/  HMMA.16816.F32.BF16 R28, R76, R86.reuse, R28 ;  /* 0x000000564c1c723c */ /* 0x080fea000004181c */
[----:B------:R-:W-:Y:S01]  /*cf00*/  FADD.FTZ R113, R113, R112 ;  /* 0x0000007071717221 */ /* 0x000fe20000010000 */
[C---:B------:R-:W-:Y:S01]  /*cf10*/  HMMA.16816.F32.BF16 R32, R72.reuse, R86, R32 ;  /* 0x000000564820723c */ /* 0x040fe20000041820 */
[----:B------:R-:W2:Y:S05]  /*cf20*/  LDSM.16.MT88.4 R84, [R250+0xb000] ;  /* 0x00b00000fa54783b */ /* 0x000eaa0000004200 */
[-C--:B----4-:R-:W-:Y:S06]  /*cf30*/  HMMA.16816.F32.BF16 R36, R72, R88.reuse, R36 ;  /* 0x000000584824723c */ /* 0x090fec0000041824 */
[C---:B------:R-:W-:Y:S06]  /*cf40*/  HMMA.16816.F32.BF16 R40, R76.reuse, R88, R40 ;  /* 0x000000584c28723c */ /* 0x040fec0000041828 */
[-C--:B------:R-:W-:Y:S06]  /*cf50*/  HMMA.16816.F32.BF16 R44, R76, R90.reuse, R44 ;  /* 0x0000005a4c2c723c */ /* 0x080fec000004182c */
[C---:B------:R-:W-:Y:S01]  /*cf60*/  HMMA.16816.F32.BF16 R48, R72.reuse, R90, R48 ;  /* 0x0000005a4830723c */ /* 0x040fe20000041830 */
[----:B------:R-:W3:Y:S05]  /*cf70*/  LDSM.16.MT88.4 R88, [R249+0xb000] ;  /* 0x00b00000f958783b */ /* 0x000eea0000004200 */
[-C--:B------:R-:W-:Y:S06]  /*cf80*/  HMMA.16816.F32.BF16 R52, R72, R92.reuse, R52 ;  /* 0x0000005c4834723c */ /* 0x080fec0000041834 */
[C---:B------:R-:W-:Y:S01]  /*cf90*/  HMMA.16816.F32.BF16 R56, R76.reuse, R92, R56 ;  /* 0x0000005c4c38723c */ /* 0x040fe20000041838 */
[----:B------:R-:W4:Y:S05]  /*cfa0*/  MUFU.EX2 R93, R100 ;  /* 0x00000064005d7308 */ /* 0x000f2a0000000800 */
[-C--:B------:R-:W-:Y:S05]  /*cfb0*/  HMMA.16816.F32.BF16 R60, R76, R94.reuse, R60 ;  /* 0x0000005e4c3c723c */ /* 0x080fea000004183c */
[----:B------:R-:W-:Y:S01]  /*cfc0*/  FADD.FTZ R92, R150, R175 ;  /* 0x000000af965c7221 */ /* 0x000fe20000010000 */
[----:B------:R-:W-:Y:S05]  /*cfd0*/  HMMA.16816.F32.BF16 R64, R72, R94, R64 ;  /* 0x0000005e4840723c */ /* 0x000fea0000041840 */
[----:B------:R-:W-:Y:S01]  /*cfe0*/  F2FP.BF16.F32.PACK_AB R76, R222, R221 ;  /* 0x000000ddde4c723e */ /* 0x000fe200000010ff */
[----:B------:R-:W-:Y:S01]  /*cff0*/  FADD.FTZ R92, R149, R92 ;  /* 0x0000005c955c7221 */ /* 0x000fe20000010000 */
[----:B------:R-:W-:Y:S01]  /*d000*/  F2FP.BF16.F32.PACK_AB R72, R220, R219 ;  /* 0x000000dbdc48723e */ /* 0x000fe200000010ff */
[----:B------:R-:W-:Y:S02]  /*d010*/  FADD.FTZ R149, R164, R151 ;  /* 0x00000097a4957221 */ /* 0x000fe40000010000 */
[----:B------:R-:W5:Y:S01]  /*d020*/  LDSM.16.MT88.4 R164, [R250+0xb800] ;  /* 0x00b80000faa4783b */ /* 0x000f620000004200 */
[----:B------:R-:W-:Y:S01]  /*d030*/  F2FP.BF16.F32.PACK_AB R73, R213, R216 ;  /* 0x000000d8d549723e */ /* 0x000fe200000010ff */
[----:B------:R-:W-:Y:S01]  /*d040*/  FADD.FTZ R132, R132, R149 ;  /* 0x0000009584847221 */ /* 0x000fe20000010000 */
[----:B------:R-:W-:Y:S01]  /*d050*/  F2FP.BF16.F32.PACK_AB R74, R217, R212 ;  /* 0x000000d4d94a723e */ /* 0x000fe200000010ff */
[----:B------:R-:W-:Y:S01]  /*d060*/  FADD.FTZ R109, R109, R92 ;  /* 0x0000005c6d6d7221 */ /* 0x000fe20000010000 */
[----:B------:R-:W-:Y:S01]  /*d070*/  F2FP.BF16.F32.PACK_AB R75, R210, R207 ;  /* 0x000000cfd24b723e */ /* 0x000fe200000010ff */
[----:B------:R-:W-:Y:S01]  /*d080*/  FADD.FTZ R119, R119, R132 ;  /* 0x0000008477777221 */ /* 0x000fe20000010000 */
[----:B------:R-:W-:Y:S01]  /*d090*/  F2FP.BF16.F32.PACK_AB R77, R224, R223 ;  /* 0x000000dfe04d723e */ /* 0x000fe200000010ff */
[----:B------:R-:W5:Y:S01]  /*d0a0*/  LDSM.16.MT88.4 R148, [R249+0xb800] ;  /* 0x00b80000f994783b */ /* 0x000f620000004200 */
[----:B------:R-:W-:Y:S01]  /*d0b0*/  F2FP.BF16.F32.PACK_AB R78, R226, R205 ;  /* 0x000000cde24e723e */ /* 0x000fe200000010ff */
[----:B------:R-:W-:Y:S01]  /*d0c0*/  FADD.FTZ R108, R108, R109 ;  /* 0x0000006d6c6c7221 */ /* 0x000fe20000010000 */
[----:B------:R-:W-:Y:S01]  /*d0d0*/  F2FP.BF16.F32.PACK_AB R79, R228, R225 ;  /* 0x000000e1e44f723e */ /* 0x000fe200000010ff */
[-C--:B-1----:R-:W-:Y:S03]  /*d0e0*/  HMMA.16816.F32.BF16 R4, R72, R80.reuse, R4 ;  /* 0x000000504804723c */ /* 0x082fe60000041804 */
[----:B------:R-:W-:Y:S03]  /*d0f0*/  F2FP.BF16.F32.PACK_AB R132, R115, R120 ;  /* 0x000000787384723e */ /* 0x000fe600000010ff */
[C---:B------:R-:W-:Y:S01]  /*d100*/  HMMA.16816.F32.BF16 R8, R76.reuse, R80, R8 ;  /* 0x000000504c08723c */ /* 0x040fe20000041808 */
[----:B------:R-:W1:Y:S05]  /*d110*/  MUFU.EX2 R80, R101 ;  /* 0x0000006500507308 */ /* 0x000e6a0000000800 */
[-C--:B------:R-:W-:Y:S06]  /*d120*/  HMMA.16816.F32.BF16 R12, R76, R82.reuse, R12 ;  /* 0x000000524c0c723c */ /* 0x080fec000004180c */
[C---:B------:R-:W-:Y:S06]  /*d130*/  HMMA.16816.F32.BF16 R16, R72.reuse, R82, R16 ;  /* 0x000000524810723c */ /* 0x040fec0000041810 */
[-C--:B--2---:R-:W-:Y:S06]  /*d140*/  HMMA.16816.F32.BF16 R20, R72, R84.reuse, R20 ;  /* 0x000000544814723c */ /* 0x084fec0000041814 */
[C---:B------:R-:W-:Y:S06]  /*d150*/  HMMA.16816.F32.BF16 R24, R76.reuse, R84, R24 ;  /* 0x000000544c18723c */ /* 0x040fec0000041818 */
[-C--:B------:R-:W-:Y:S06]  /*d160*/  HMMA.16816.F32.BF16 R28, R76, R86.reuse, R28 ;  /* 0x000000564c1c723c */ /* 0x080fec000004181c */
[C---:B------:R-:W-:Y:S06]  /*d170*/  HMMA.16816.F32.BF16 R32, R72.reuse, R86, R32 ;  /* 0x000000564820723c */ /* 0x040fec0000041820 */
[-C--:B---3--:R-:W-:Y:S06]  /*d180*/  HMMA.16816.F32.BF16 R36, R72, R88.reuse, R36 ;  /* 0x000000584824723c */ /* 0x088fec0000041824 */
[C---:B------:R-:W-:Y:S06]  /*d190*/  HMMA.16816.F32.BF16 R40, R76.reuse, R88, R40 ;  /* 0x000000584c28723c */ /* 0x040fec0000041828 */
[-C--:B------:R-:W-:Y:S06]  /*d1a0*/  HMMA.16816.F32.BF16 R44, R76, R90.reuse, R44 ;  /* 0x0000005a4c2c723c */ /* 0x080fec000004182c */
[C---:B------:R-:W-:Y:S06]  /*d1b0*/  HMMA.16816.F32.BF16 R48, R72.reuse, R90, R48 ;  /* 0x0000005a4830723c */ /* 0x040fec0000041830 */
[-C--:B------:R-:W-:Y:S06]  /*d1c0*/  HMMA.16816.F32.BF16 R52, R72, R96.reuse, R52 ;  /* 0x000000604834723c */ /* 0x080fec0000041834 */
[C---:B------:R-:W-:Y:S06]  /*d1d0*/  HMMA.16816.F32.BF16 R56, R76.reuse, R96, R56 ;  /* 0x000000604c38723c */ /* 0x040fec0000041838 */
[-C--:B------:R-:W-:Y:S06]  /*d1e0*/  HMMA.16816.F32.BF16 R60, R76, R98.reuse, R60 ;  /* 0x000000624c3c723c */ /* 0x080fec000004183c */
[----:B------:R-:W-:Y:S05]  /*d1f0*/  HMMA.16816.F32.BF16 R64, R72, R98, R64 ;  /* 0x000000624840723c */ /* 0x000fea0000041840 */
[----:B------:R-:W-:Y:S01]  /*d200*/  FADD.FTZ R79, R133, R108 ;  /* 0x0000006c854f7221 */ /* 0x000fe20000010000 */
[----:B------:R-:W-:Y:S01]  /*d210*/  FADD.FTZ R77, R135, R134 ;  /* 0x00000086874d7221 */ /* 0x000fe20000010000 */
[----:B------:R-:W-:Y:S01]  /*d220*/  F2FP.BF16.F32.PACK_AB R133, R227, R114 ;  /* 0x00000072e385723e */ /* 0x000fe200000010ff */
[----:B------:R-:W-:Y:S03]  /*d230*/  FADD.FTZ R76, R136, R113 ;  /* 0x00000071884c7221 */ /* 0x000fe60000010000 */
[----:B------:R-:W-:Y:S01]  /*d240*/  F2FP.BF16.F32.PACK_AB R134, R104, R107 ;  /* 0x0000006b6886723e */ /* 0x000fe200000010ff */
[----:B------:R-:W-:Y:S01]  /*d250*/  FADD.FTZ R78, R138, R119 ;  /* 0x000000778a4e7221 */ /* 0x000fe20000010000 */
[----:B----4-:R-:W-:Y:S01]  /*d260*/  F2FP.BF16.F32.PACK_AB R135, R93, R102 ;  /* 0x000000665d87723e */ /* 0x010fe200000010ff */
[----:B------:R-:W-:Y:S01]  /*d270*/  FADD.FTZ R161, R161, R76 ;  /* 0x0000004ca1a17221 */ /* 0x000fe20000010000 */
[----:B------:R-:W-:Y:S01]  /*d280*/  F2FP.BF16.F32.PACK_AB R136, R111, R116 ;  /* 0x000000746f88723e */ /* 0x000fe200000010ff */
[----:B------:R-:W-:Y:S01]  /*d290*/  FADD.FTZ R159, R159, R78 ;  /* 0x0000004e9f9f7221 */ /* 0x000fe20000010000 */
[----:B-1----:R-:W-:Y:S01]  /*d2a0*/  F2FP.BF16.F32.PACK_AB R138, R80, R103 ;  /* 0x00000067508a723e */ /* 0x002fe200000010ff */
[----:B------:R-:W-:Y:S01]  /*d2b0*/  FADD.FTZ R160, R160, R161 ;  /* 0x000000a1a0a07221 */ /* 0x000fe20000010000 */
[----:B------:R-:W-:Y:S01]  /*d2c0*/  FADD.FTZ R77, R158, R77 ;  /* 0x0000004d9e4d7221 */ /* 0x000fe20000010000 */
[-C--:B------:R-:W-:Y:S01]  /*d2d0*/  HMMA.16816.F32.BF16 R192, R132, R180.reuse, R4 ;  /* 0x000000b484c0723c */ /* 0x080fe20000041804 */
[----:B------:R-:W1:Y:S04]  /*d2e0*/  LDSM.16.MT88.4 R4, [R248+0xb800] ;  /* 0x00b80000f804783b */ /* 0x000e680000004200 */
[----:B------:R-:W-:Y:S01]  /*d2f0*/  FADD.FTZ R154, R154, R159 ;  /* 0x0000009f9a9a7221 */ /* 0x000fe20000010000 */
[C---:B------:R-:W-:Y:S05]  /*d300*/  HMMA.16816.F32.BF16 R188, R136.reuse, R180, R8 ;  /* 0x000000b488bc723c */ /* 0x040fea0000041808 */
[----:B------:R-:W-:Y:S01]  /*d310*/  FADD.FTZ R154, R147, R154 ;  /* 0x0000009a939a7221 */ /* 0x000fe20000010000 */
[-C--:B------:R-:W-:Y:S05]  /*d320*/  HMMA.16816.F32.BF16 R184, R136, R182.reuse, R12 ;  /* 0x000000b688b8723c */ /* 0x080fea000004180c */
[----:B------:R-:W-:Y:S01]  /*d330*/  FADD.FTZ R79, R130, R79 ;  /* 0x0000004f824f7221 */ /* 0x000fe20000010000 */
[C---:B------:R-:W-:Y:S05]  /*d340*/  HMMA.16816.F32.BF16 R180, R132.reuse, R182, R16 ;  /* 0x000000b684b4723c */ /* 0x040fea0000041810 */
[----:B------:R-:W-:Y:S01]  /*d350*/  FADD.FTZ R162, R162, R79 ;  /* 0x0000004fa2a27221 */ /* 0x000fe20000010000 */
[-C--:B-----5:R-:W-:Y:S05]  /*d360*/  HMMA.16816.F32.BF16 R176, R132, R164.reuse, R20 ;  /* 0x000000a484b0723c */ /* 0x0a0fea0000041814 */
        /* <DEDUP_REMOVED lines=15> */
[----:B------:R-:W-:Y:S03]  /*d460*/  FADD.FTZ R144, R129, R144 ;  /* 0x0000009081907221 */ /* 0x000fe60000010000 */
        /* <DEDUP_REMOVED lines=12> */
[-C--:B------:R-:W-:Y:S05]  /*d530*/  HMMA.16816.F32.BF16 R152, R136, R150.reuse, R44 ;  /* 0x000000968898723c */ /* 0x080fea000004182c */
[----:B------:R-:W-:Y:S01]  /*d540*/  FADD.FTZ R209, R209, R140 ;  /* 0x0000008cd1d17221 */ /* 0x000fe20000010000 */
[C---:B------:R-:W-:Y:S05]  /*d550*/  HMMA.16816.F32.BF16 R148, R132.reuse, R150, R48 ;  /* 0x000000968494723c */ /* 0x040fea0000041830 */
[----:B------:R-:W-:Y:S01]  /*d560*/  FADD.FTZ R196, R196, R69 ;  /* 0x00000045c4c47221 */ /* 0x000fe20000010000 */
[-C--:B-1----:R-:W-:Y:S05]  /*d570*/  HMMA.16816.F32.BF16 R144, R132, R4.reuse, R52 ;  /* 0x000000048490723c */ /* 0x082fea0000041834 */
[----:B------:R-:W-:Y:S01]  /*d580*/  FADD.FTZ R219, R219, R196 ;  /* 0x000000c4dbdb7221 */ /* 0x000fe20000010000 */
[C---:B------:R-:W-:Y:S05]  /*d590*/  HMMA.16816.F32.BF16 R140, R136.reuse, R4, R56 ;  /* 0x00000004888c723c */ /* 0x040fea0000041838 */
[----:B------:R-:W-:Y:S01]  /*d5a0*/  FADD.FTZ R219, R220, R219 ;  /* 0x000000dbdcdb7221 */ /* 0x000fe20000010000 */
[-C--:B------:R-:W-:Y:S05]  /*d5b0*/  HMMA.16816.F32.BF16 R136, R136, R6.reuse, R60 ;  /* 0x000000068888723c */ /* 0x080fea000004183c */
[----:B------:R-:W-:Y:S01]  /*d5c0*/  FADD.FTZ R212, R212, R219 ;  /* 0x000000dbd4d47221 */ /* 0x000fe20000010000 */
[----:B------:R-:W-:Y:S05]  /*d5d0*/  HMMA.16816.F32.BF16 R132, R132, R6, R64 ;  /* 0x000000068484723c */ /* 0x000fea0000041840 */
        /* <DEDUP_REMOVED lines=21> */
[----:B------:R1:W-:Y:S01]  /*d730*/  STL [R1+0x60], R4 ;  /* 0x0000600401007387 */ /* 0x0003e20000100800 */
        /* <DEDUP_REMOVED lines=14> */
[----:B------:R-:W-:Y:S02]  /*d820*/  FADD.FTZ R116, R116, R205 ;  /* 0x000000cd74747221 */ /* 0x000fe40000010000 */
[----:B------:R-:W-:Y:S01]  /*d830*/  FADD.FTZ R106, R106, R117 ;  /* 0x000000756a6a7221 */ /* 0x000fe20000010000 */
[----:B------:R-:W-:Y:S01]  /*d840*/  FADD.FTZ R227, R227, R114 ;  /* 0x00000072e3e37221 */ /* 0x000fe20000010000 */
[----:B------:R-:W-:Y:S03]  /*d850*/  FADD.FTZ R116, R111, R116 ;  /* 0x000000746f747221 */ /* 0x000fe60000010000 */
[----:B------:R-:W-:Y:S01]  /*d860*/  FADD.FTZ R102, R102, R227 ;  /* 0x000000e366667221 */ /* 0x000fe20000010000 */
[----:B------:R-:W-:Y:S01]  /*d870*/  FADD.FTZ R103, R103, R116 ;  /* 0x0000007467677221 */ /* 0x000fe20000010000 */
[----:B-1----:R-:W-:Y:S02]  /*d880*/  FADD.FTZ R4, R105, R106 ;  /* 0x0000006a69047221 */ /* 0x002fe40000010000 */
[----:B------:R-:W-:Y:S01]  /*d890*/  FADD.FTZ R6, R93, R102 ;  /* 0x000000665d067221 */ /* 0x000fe20000010000 */
[----:B------:R-:W-:Y:S04]  /*d8a0*/  FADD.FTZ R5, R80, R103 ;  /* 0x0000006750057221 */ /* 0x000fe80000010000 */
[----:B------:R3:W-:Y:S04]  /*d8b0*/  STL [R1+0x5c], R6 ;  /* 0x00005c0601007387 */ /* 0x0007e80000100800 */
[----:B------:R3:W-:Y:S04]  /*d8c0*/  STL [R1+0x58], R5 ;  /* 0x0000580501007387 */ /* 0x0007e80000100800 */
[----:B------:R3:W-:Y:S04]  /*d8d0*/  STL [R1+0x54], R4 ;  /* 0x0000540401007387 */ /* 0x0007e80000100800 */
[----:B------:R3:W-:Y:S01]  /*d8e0*/  STL [R1+0x50], R236 ;  /* 0x000050ec01007387 */ /* 0x0007e20000100800 */
[----:B------:R-:W-:Y:S05]  /*d8f0*/  @P0 BRA `(.L_x_66) ;  /* 0xffffffa800a00947 */ /* 0x000fea000383ffff */
.L_x_65:
[----:B--23--:R-:W2:Y:S04]  /*d900*/  LDL.LU R4, [R1+0x60] ;  /* 0x0000600001047983 */ /* 0x00cea80000300800 */
[----:B------:R-:W3:Y:S04]  /*d910*/  LDL.LU R17, [R1+0x5c] ;  /* 0x00005c0001117983 */ /* 0x000ee80000300800 */
[----:B------:R-:W4:Y:S04]  /*d920*/  LDL.LU R16, [R1+0x58] ;  /* 0x0000580001107983 */ /* 0x000f280000300800 */
[----:B------:R-:W5:Y:S04]  /*d930*/  LDL.LU R18, [R1+0x54] ;  /* 0x0000540001127983 */ /* 0x000f680000300800 */
[----:B------:R-:W5:Y:S01]  /*d940*/  LDL R21, [R1+0x20] ;  /* 0x0000200001157983 */ /* 0x000f620000100800 */
[----:B------:R-:W1:Y:S01]  /*d950*/  S2UR UR4, SR_CgaCtaId ;  /* 0x00000000000479c3 */ /* 0x000e620000008800 */
[----:B------:R-:W-:Y:S01]  /*d960*/  UMOV UR5, 0x400 ;  /* 0x0000040000057882 */ /* 0x000fe20000000000 */
[----:B------:R-:W1:Y:S02]  /*d970*/  S2R R8, SR_TID.X ;  /* 0x0000000000087919 */ /* 0x000e640000002100 */
[----:B-1----:R-:W-:Y:S01]  /*d980*/  ULEA UR4, UR4, UR5, 0x18 ;  /* 0x0000000504047291 */ /* 0x002fe2000f8ec03f */
[----:B------:R-:W-:-:S04]  /*d990*/  SHF.R.S32.HI R9, RZ, 0x1f, R8 ;  /* 0x0000001fff097819 */ /* 0x000fc80000011408 */
[----:B------:R-:W-:-:S04]  /*d9a0*/  LEA.HI R12, R9, R8, RZ, 0x2 ;  /* 0x00000008090c7211 */ /* 0x000fc800078f10ff */
[--C-:B------:R-:W-:Y:S02]  /*d9b0*/  SHF.R.S32.HI R15, RZ, 0x2, R12.reuse ;  /* 0x00000002ff0f7819 */ /* 0x100fe4000001140c */
[----:B------:R-:W-:-:S04]  /*d9c0*/  SHF.R.S32.HI R6, RZ, 0x1f, R12 ;  /* 0x0000001fff067819 */ /* 0x000fc8000001140c */
[----:B------:R-:W-:-:S04]  /*d9d0*/  LEA.HI R6, R6, R15, RZ, 0x3 ;  /* 0x0000000f06067211 */ /* 0x000fc800078f18ff */
[----:B------:R-:W-:-:S05]  /*d9e0*/  LOP3.LUT R6, R6, 0xfffffff8, RZ, 0xc0, !PT ;  /* 0xfffffff806067812 */ /* 0x000fca00078ec0ff */
[----:B------:R-:W-:Y:S01]  /*d9f0*/  IMAD.IADD R6, R15, 0x1, -R6 ;  /* 0x000000010f067824 */ /* 0x000fe200078e0a06 */
[----:B------:R-:W-:-:S03]  /*da00*/  LOP3.LUT R15, R12, 0x3ffffffc, RZ, 0xc0, !PT ;  /* 0x3ffffffc0c0f7812 */ /* 0x000fc600078ec0ff */
[----:B------:R-:W-:Y:S02]  /*da10*/  IMAD.SHL.U32 R12, R6, 0x40, RZ ;  /* 0x00000040060c7824 */ /* 0x000fe400078e00ff */
[----:B------:R-:W-:Y:S01]  /*da20*/  IMAD.IADD R15, R8, 0x1, -R15 ;  /* 0x00000001080f7824 */ /* 0x000fe200078e0a0f */
[----:B--2---:R-:W1:Y:S04]  /*da30*/  SHFL.BFLY PT, R14, R4, 0x2, 0x1f ;  /* 0x0c401f00040e7f89 */ /* 0x004e6800000e0000 */
[----:B---3--:R-:W2:Y:S04]  /*da40*/  SHFL.BFLY PT, R7, R17, 0x2, 0x1f ;  /* 0x0c401f0011077f89 */ /* 0x008ea800000e0000 */
[----:B----4-:R-:W3:Y:S04]  /*da50*/  SHFL.BFLY PT, R10, R16, 0x2, 0x1f ;  /* 0x0c401f00100a7f89 */ /* 0x010ee800000e0000 */
[----:B-----5:R-:W4:Y:S01]  /*da60*/  SHFL.BFLY PT, R11, R18, 0x2, 0x1f ;  /* 0x0c401f00120b7f89 */ /* 0x020f2200000e0000 */
[----:B------:R-:W-:-:S04]  /*da70*/  ISETP.NE.AND P3, PT, R21, -0x1, PT ;  /* 0xffffffff1500780c */ /* 0x000fc80003f65270 */
[----:B------:R-:W-:Y:S01]  /*da80*/  R2P PR, R6, 0x6 ;  /* 0x0000000606007804 */ /* 0x000fe20000000000 */
[----:B-1----:R-:W-:Y:S01]  /*da90*/  FADD.FTZ R14, R14, R4 ;  /* 0x000000040e0e7221 */ /* 0x002fe20000010000 */
[----:B--2---:R-:W-:-:S04]  /*daa0*/  FADD.FTZ R7, R7, R17 ;  /* 0x0000001107077221 */ /* 0x004fc80000010000 */
[----:B------:R-:W1:Y:S03]  /*dab0*/  SHFL.BFLY PT, R13, R14, 0x1, 0x1f ;  /* 0x0c201f000e0d7f89 */ /* 0x000e6600000e0000 */
[----:B------:R-:W2:Y:S01]  /*dac0*/  @P3 LDC.64 R4, c[0x0][0x298] ;  /* 0x0000a600ff043b82 */ /* 0x000ea20000000a00 */
[----:B---3--:R-:W-:Y:S01]  /*dad0*/  FADD.FTZ R10, R10, R16 ;  /* 0x000000100a0a7221 */ /* 0x008fe20000010000 */
[----:B------:R-:W-:Y:S01]  /*dae0*/  LEA.HI R16, R9, R8, RZ, 0x5 ;  /* 0x0000000809107211 */ /* 0x000fe200078f28ff */
[----:B----4-:R-:W-:-:S03]  /*daf0*/  FADD.FTZ R11, R11, R18 ;  /* 0x000000120b0b7221 */ /* 0x010fc60000010000 */
[----:B------:R-:W-:Y:S01]  /*db00*/  SHF.R.S32.HI R8, RZ, 0x5, R16 ;  /* 0x00000005ff087819 */ /* 0x000fe20000011410 */
[----:B------:R-:W-:Y:S01]  /*db10*/  IMAD.MOV.U32 R16, RZ, RZ, 0x20 ;  /* 0x00000020ff107424 */ /* 0x000fe200078e00ff */
[----:B------:R3:W4:Y:S01]  /*db20*/  SHFL.BFLY PT, R19, R10, 0x1, 0x1f ;  /* 0x0c201f000a137f89 */ /* 0x00072200000e0000 */
[----:B------:R-:W-:Y:S02]  /*db30*/  IMAD.MOV.U32 R18, RZ, RZ, 0x3f800000 ;  /* 0x3f800000ff127424 */ /* 0x000fe400078e00ff */
[----:B------:R-:W-:Y:S01]  /*db40*/  IMAD R17, R8, 0x200, R15 ;  /* 0x0000020008117824 */ /* 0x000fe200078e020f */
[----:B------:R3:W2:Y:S01]  /*db50*/  SHFL.BFLY PT, R20, R11, 0x1, 0x1f ;  /* 0x0c201f000b147f89 */ /* 0x0006a200000e0000 */
[----:B------:R-:W-:Y:S01]  /*db60*/  SEL R16, R16, 0xffffffe0, !P1 ;  /* 0xffffffe010107807 */ /* 0x000fe20004800000 */
[----:B-1----:R-:W-:Y:S01]  /*db70*/  FADD.FTZ R9, R14, R13 ;  /* 0x0000000d0e097221 */ /* 0x002fe20000010000 */
[----:B------:R-:W-:Y:S01]  /*db80*/  LOP3.LUT R14, R12, 0x1c0, RZ, 0xc0, !PT ;  /* 0x000001c00c0e7812 */ /* 0x000fe200078ec0ff */
[C---:B--2---:R-:W-:Y:S01]  /*db90*/  @P3 IMAD.WIDE.U32 R22, R21.reuse, R4, RZ ;  /* 0x0000000415163225 */ /* 0x044fe200078e00ff */
[----:B------:R3:W1:Y:S02]  /*dba0*/  SHFL.BFLY PT, R12, R7, 0x1, 0x1f ;  /* 0x0c201f00070c7f89 */ /* 0x00066400000e0000 */
[----:B------:R-:W-:Y:S01]  /*dbb0*/  LEA.HI R14, R14, R14, RZ, 0x1d ;  /* 0x0000000e0e0e7211 */ /* 0x000fe200078fe8ff */
[----:B------:R-:W-:Y:S01]  /*dbc0*/  @P3 IMAD R5, R21, R5, R23 ;  /* 0x0000000515053224 */ /* 0x000fe200078e0217 */
[----:B------:R-:W-:-:S03]  /*dbd0*/  FSETP.NE.FTZ.AND P0, PT, R9, RZ, PT ;  /* 0x000000ff0900720b */ /* 0x000fc60003f15000 */
[----:B------:R-:W-:-:S05]  /*dbe0*/  IMAD.U32 R17, R17, 0x2, R14 ;  /* 0x0000000211117824 */ /* 0x000fca00078e000e */
[----:B------:R-:W-:-:S05]  /*dbf0*/  LEA R17, R17, UR4, 0x1 ;  /* 0x0000000411117c11 */ /* 0x000fca000f8e08ff */
[C---:B------:R-:W-:Y:S02]  /*dc00*/  VIADD R15, R17.reuse, 0x40 ;  /* 0x00000040110f7836 */ /* 0x040fe40000000000 */
[----:B------:R-:W-:Y:S01]  /*dc10*/  @P2 VIADD R15, R17, 0xffffffc0 ;  /* 0xffffffc0110f2836 */ /* 0x000fe20000000000 */
[----:B----4-:R-:W-:Y:S06]  /*dc20*/  @P3 BRA `(.L_x_69) ;  /* 0x00000000001c3947 */ /* 0x010fec0003800000 */
[----:B------:R-:W2:Y:S01]  /*dc30*/  S2R R14, SR_CTAID.Y ;  /* 0x00000000000e7919 */ /* 0x000ea20000002600 */
[----:B------:R-:W4:Y:S01]  /*dc40*/  LDC.64 R4, c[0x0][0x290] ;  /* 0x0000a400ff047b82 */ /* 0x000f220000000a00 */
[----:B--2---:R-:W-:Y:S01]  /*dc50*/  SHF.R.S32.HI R13, RZ, 0x1f, R14 ;  /* 0x0000001fff0d7819 */ /* 0x004fe2000001140e */
[----:B----4-:R-:W-:-:S04]  /*dc60*/  IMAD.WIDE.U32 R22, R14, R4, RZ ;  /* 0x000000040e167225 */ /* 0x010fc800078e00ff */
[----:B------:R-:W-:-:S04]  /*dc70*/  IMAD R13, R13, R4, RZ ;  /* 0x000000040d0d7224 */ /* 0x000fc800078e02ff */
[----:B------:R-:W-:-:S05]  /*dc80*/  IMAD R5, R14, R5, R13 ;  /* 0x000000050e057224 */ /* 0x000fca00078e020d */
[----:B------:R-:W-:-:S07]  /*dc90*/  IADD3 R5, R23, R5, RZ ;  /* 0x0000000517057210 */ /* 0x000fce0007ffe0ff */
.L_x_69:
[----:B------:R-:W-:Y:S01]  /*dca0*/  ULDC.U8 UR4, c[0x0][0x3d8] ;  /* 0x0000f60000047ab9 */ /* 0x000fe20000000000 */
[----:B------:R2:W4:Y:S01]  /*dcb0*/  @P0 MUFU.RCP R18, R9 ;  /* 0x0000000900120308 */ /* 0x0005220000001000 */
[----:B------:R-:W-:Y:S01]  /*dcc0*/  ISETP.NE.AND P2, PT, RZ, UR4, PT ;  /* 0x00000004ff007c0c */ /* 0x000fe2000bf45270 */
[----:B------:R-:W-:Y:S01]  /*dcd0*/  ULDC.U8 UR4, c[0x0][0x3d9] ;  /* 0x0000f64000047ab9 */ /* 0x000fe20000000000 */
[----:B-1----:R-:W-:Y:S01]  /*dce0*/  FADD.FTZ R12, R7, R12 ;  /* 0x0000000c070c7221 */ /* 0x002fe20000010000 */
[----:B------:R-:W-:Y:S01]  /*dcf0*/  FADD.FTZ R19, R10, R19 ;  /* 0x000000130a137221 */ /* 0x000fe20000010000 */
        /* <DEDUP_REMOVED lines=12> */
[----:B------:R-:W-:-:S07]  /*ddc0*/  SHF.R.S32.HI R11, RZ, 0x1f, R10 ;  /* 0x0000001fff0b7819 */ /* 0x000fce000001140a */
.L_x_70:
[----:B------:R-:W2:Y:S04]  /*ddd0*/  LDL R34, [R1+0x24] ;  /* 0x0000240001227983 */ /* 0x000ea80000100800 */
[----:B------:R-:W3:Y:S01]  /*dde0*/  LDL R36, [R1+0x1c] ;  /* 0x00001c0001247983 */ /* 0x000ee20000100800 */
[----:B------:R-:W-:Y:S01]  /*ddf0*/  ISETP.NE.AND P1, PT, RZ, UR4, PT ;  /* 0x00000004ff007c0c */ /* 0x000fe2000bf25270 */
[----:B------:R-:W1:Y:S01]  /*de00*/  @P4 MUFU.RCP R7, R12 ;  /* 0x0000000c00074308 */ /* 0x000e620000001000 */
[----:B------:R-:W-:Y:S01]  /*de10*/  LOP3.LUT R6, R6, 0x1, RZ, 0xc0, !PT ;  /* 0x0000000106067812 */ /* 0x000fe200078ec0ff */
[C---:B------:R-:W-:Y:S01]  /*de20*/  FMUL.FTZ R192, R18.reuse, R192 ;  /* 0x000000c012c07220 */ /* 0x040fe20000410000 */
[----:B------:R-:W-:Y:S01]  /*de30*/  FSETP.NE.FTZ.AND P3, PT, R19, RZ, PT ;  /* 0x000000ff1300720b */ /* 0x000fe20003f75000 */
[----:B------:R-:W-:Y:S01]  /*de40*/  FMUL.FTZ R193, R18, R193 ;  /* 0x000000c112c17220 */ /* 0x000fe20000410000 */
[----:B------:R-:W-:Y:S01]  /*de50*/  ISETP.NE.U32.AND P6, PT, R6, 0x1, PT ;  /* 0x000000010600780c */ /* 0x000fe20003fc5070 */
[C---:B------:R-:W-:Y:S01]  /*de60*/  FMUL.FTZ R180, R18.reuse, R180 ;  /* 0x000000b412b47220 */ /* 0x040fe20000410000 */
[----:B------:R-:W-:Y:S01]  /*de70*/  MOV R6, 0x10 ;  /* 0x0000001000067802 */ /* 0x000fe20000000f00 */
[C---:B------:R-:W-:Y:S01]  /*de80*/  FMUL.FTZ R181, R18.reuse, R181 ;  /* 0x000000b512b57220 */ /* 0x040fe20000410000 */
[----:B------:R-:W-:Y:S01]  /*de90*/  MOV R13, 0x3f800000 ;  /* 0x3f800000000d7802 */ /* 0x000fe20000000f00 */
[----:B------:R-:W-:Y:S01]  /*dea0*/  FMUL.FTZ R176, R18, R176 ;  /* 0x000000b012b07220 */ /* 0x000fe20000410000 */
[----:B------:R-:W-:Y:S01]  /*deb0*/  SEL R6, R6, 0xfffffff0, P6 ;  /* 0xfffffff006067807 */ /* 0x000fe20003000000 */
[C---:B------:R-:W-:Y:S01]  /*dec0*/  FMUL.FTZ R177, R18.reuse, R177 ;  /* 0x000000b112b17220 */ /* 0x040fe20000410000 */
[----:B------:R-:W-:Y:S01]  /*ded0*/  PLOP3.LUT P6, PT, PT, PT, PT, 0x8, 0x0 ;  /* 0x000000000000781c */ /* 0x000fe20003fce170 */
[----:B------:R-:W-:Y:S01]  /*dee0*/  FMUL.FTZ R164, R18, R164 ;  /* 0x000000a412a47220 */ /* 0x000fe20000410000 */
[----:B------:R-:W-:Y:S01]  /*def0*/  @!P1 PLOP3.LUT P6, PT, P2, PT, PT, 0x80, 0x0 ;  /* 0x000000000000981c */ /* 0x000fe200017cf070 */
[----:B------:R-:W4:Y:S01]  /*df00*/  @P3 MUFU.RCP R13, R19 ;  /* 0x00000013000d3308 */ /* 0x000f220000001000 */
[----:B------:R-:W-:Y:S01]  /*df10*/  FSETP.NE.FTZ.AND P2, PT, R4, RZ, PT ;  /* 0x000000ff0400720b */ /* 0x000fe20003f55000 */
[C---:B-1----:R-:W-:Y:S01]  /*df20*/  FMUL.FTZ R194, R7.reuse, R194 ;  /* 0x000000c207c27220 */ /* 0x042fe20000410000 */
[----:B------:R-:W-:Y:S01]  /*df30*/  MOV R14, 0x3f800000 ;  /* 0x3f800000000e7802 */ /* 0x000fe20000000f00 */
        /* <DEDUP_REMOVED lines=10> */
[----:B------:R-:W1:Y:S01]  /*dfe0*/  @P2 MUFU.RCP R14, R4 ;  /* 0x00000004000e2308 */ /* 0x000e620000001000 */
        /* <DEDUP_REMOVED lines=14> */
[C---:B----4-:R-:W-:Y:S01]  /*e0d0*/  FMUL.FTZ R188, R13.reuse, R188 ;  /* 0x000000bc0dbc7220 */ /* 0x050fe20000410000 */
[C---:B------:R-:W-:Y:S01]  /*e0e0*/  FMUL.FTZ R189, R13.reuse, R189 ;  /* 0x000000bd0dbd7220 */ /* 0x040fe20000410000 */
[C---:B-1----:R-:W-:Y:S01]  /*e0f0*/  FMUL.FTZ R191, R14.reuse, R191 ;  /* 0x000000bf0ebf7220 */ /* 0x042fe20000410000 */
[C---:B------:R-:W-:Y:S01]  /*e100*/  FMUL.FTZ R190, R14.reuse, R190 ;  /* 0x000000be0ebe7220 */ /* 0x040fe20000410000 */
[C---:B------:R-:W-:Y:S01]  /*e110*/  FMUL.FTZ R184, R13.reuse, R184 ;  /* 0x000000b80db87220 */ /* 0x040fe20000410000 */
[----:B------:R-:W-:Y:S01]  /*e120*/  FMUL.FTZ R185, R13, R185 ;  /* 0x000000b90db97220 */ /* 0x000fe20000410000 */
[C---:B------:R-:W-:Y:S01]  /*e130*/  FMUL.FTZ R187, R14.reuse, R187 ;  /* 0x000000bb0ebb7220 */ /* 0x040fe20000410000 */
[C---:B------:R-:W-:Y:S01]  /*e140*/  FMUL.FTZ R186, R14.reuse, R186 ;  /* 0x000000ba0eba7220 */ /* 0x040fe20000410000 */
[----:B------:R-:W1:Y:S01]  /*e150*/  S2R R18, SR_TID.X ;  /* 0x0000000000127919 */ /* 0x000e620000002100 */
[----:B------:R-:W-:Y:S01]  /*e160*/  F2FP.BF16.F32.PACK_AB R192, R193, R192 ;  /* 0x000000c0c1c0723e */ /* 0x000fe200000010ff */
[----:B------:R-:W-:Y:S01]  /*e170*/  FMUL.FTZ R172, R13, R172 ;  /* 0x000000ac0dac7220 */ /* 0x000fe20000410000 */
[----:B------:R-:W-:Y:S01]  /*e180*/  F2FP.BF16.F32.PACK_AB R194, R195, R194 ;  /* 0x000000c2c3c2723e */ /* 0x000fe200000010ff */
[----:B------:R-:W-:Y:S01]  /*e190*/  FMUL.FTZ R173, R13, R173 ;  /* 0x000000ad0dad7220 */ /* 0x000fe20000410000 */
[----:B------:R-:W-:Y:S01]  /*e1a0*/  F2FP.BF16.F32.PACK_AB R134, R7, R134 ;  /* 0x000000860786723e */ /* 0x000fe200000010ff */
[C---:B------:R-:W-:Y:S01]  /*e1b0*/  FMUL.FTZ R175, R14.reuse, R175 ;  /* 0x000000af0eaf7220 */ /* 0x040fe20000410000 */
[C---:B------:R-:W-:Y:S01]  /*e1c0*/  FMUL.FTZ R174, R14.reuse, R174 ;  /* 0x000000ae0eae7220 */ /* 0x040fe20000410000 */
[----:B------:R-:W-:Y:S01]  /*e1d0*/  F2FP.BF16.F32.PACK_AB R180, R181, R180 ;  /* 0x000000b4b5b4723e */ /* 0x000fe200000010ff */
[----:B------:R-:W-:Y:S01]  /*e1e0*/  FMUL.FTZ R168, R13, R168 ;  /* 0x000000a80da87220 */ /* 0x000fe20000410000 */
[----:B------:R-:W-:Y:S01]  /*e1f0*/  F2FP.BF16.F32.PACK_AB R182, R183, R182 ;  /* 0x000000b6b7b6723e */ /* 0x000fe200000010ff */
[----:B------:R-:W-:Y:S01]  /*e200*/  FMUL.FTZ R169, R13, R169 ;  /* 0x000000a90da97220 */ /* 0x000fe20000410000 */
[----:B------:R-:W-:Y:S01]  /*e210*/  IADD3 R7, R17, R6, RZ ;  /* 0x0000000611077210 */ /* 0x000fe20007ffe0ff */
[C---:B------:R-:W-:Y:S01]  /*e220*/  FMUL.FTZ R171, R14.reuse, R171 ;  /* 0x000000ab0eab7220 */ /* 0x040fe20000410000 */
[C---:B------:R-:W-:Y:S01]  /*e230*/  FMUL.FTZ R170, R14.reuse, R170 ;  /* 0x000000aa0eaa7220 */ /* 0x040fe20000410000 */
[----:B------:R-:W-:Y:S01]  /*e240*/  F2FP.BF16.F32.PACK_AB R188, R189, R188 ;  /* 0x000000bcbdbc723e */ /* 0x000fe200000010ff */
[----:B------:R-:W-:Y:S01]  /*e250*/  FMUL.FTZ R156, R13, R156 ;  /* 0x0000009c0d9c7220 */ /* 0x000fe20000410000 */
[----:B------:R-:W-:Y:S01]  /*e260*/  F2FP.BF16.F32.PACK_AB R190, R191, R190 ;  /* 0x000000bebfbe723e */ /* 0x000fe200000010ff */
[----:B------:R-:W-:Y:S01]  /*e270*/  FMUL.FTZ R157, R13, R157 ;  /* 0x0000009d0d9d7220 */ /* 0x000fe20000410000 */
[----:B------:R-:W-:Y:S01]  /*e280*/  F2FP.BF16.F32.PACK_AB R184, R185, R184 ;  /* 0x000000b8b9b8723e */ /* 0x000fe200000010ff */
[C---:B------:R-:W-:Y:S01]  /*e290*/  FMUL.FTZ R159, R14.reuse, R159 ;  /* 0x0000009f0e9f7220 */ /* 0x040fe20000410000 */
[----:B------:R-:W-:Y:S01]  /*e2a0*/  F2FP.BF16.F32.PACK_AB R186, R187, R186 ;  /* 0x000000babbba723e */ /* 0x000fe200000010ff */
[C---:B------:R-:W-:Y:S01]  /*e2b0*/  FMUL.FTZ R158, R14.reuse, R158 ;  /* 0x0000009e0e9e7220 */ /* 0x040fe20000410000 */
[----:B------:R-:W-:Y:S01]  /*e2c0*/  F2FP.BF16.F32.PACK_AB R176, R177, R176 ;  /* 0x000000b0b1b0723e */ /* 0x000fe200000010ff */
[----:B------:R-:W-:Y:S01]  /*e2d0*/  STS [R17], R192 ;  /* 0x000000c011007388 */ /* 0x000fe20000000800 */
[----:B------:R-:W-:Y:S01]  /*e2e0*/  F2FP.BF16.F32.PACK_AB R178, R179, R178 ;  /* 0x000000b2b3b2723e */ /* 0x000fe200000010ff */
[----:B------:R-:W-:Y:S01]  /*e2f0*/  FMUL.FTZ R152, R13, R152 ;  /* 0x000000980d987220 */ /* 0x000fe20000410000 */
[----:B------:R-:W-:Y:S01]  /*e300*/  IADD3 R21, R17, R16, RZ ;  /* 0x0000001011157210 */ /* 0x000fe20007ffe0ff */
[----:B------:R-:W-:Y:S01]  /*e310*/  STS [R17+0x400], R194 ;  /* 0x000400c211007388 */ /* 0x000fe20000000800 */
[----:B------:R-:W-:Y:S01]  /*e320*/  F2FP.BF16.F32.PACK_AB R164, R165, R164 ;  /* 0x000000a4a5a4723e */ /* 0x000fe200000010ff */
[----:B------:R-:W-:Y:S01]  /*e330*/  FMUL.FTZ R153, R13, R153 ;  /* 0x000000990d997220 */ /* 0x000fe20000410000 */
[----:B------:R-:W-:Y:S01]  /*e340*/  F2FP.BF16.F32.PACK_AB R166, R167, R166 ;  /* 0x000000a6a7a6723e */ /* 0x000fe200000010ff */
[C---:B------:R-:W-:Y:S01]  /*e350*/  FMUL.FTZ R155, R14.reuse, R155 ;  /* 0x0000009b0e9b7220 */ /* 0x040fe20000410000 */
[----:B------:R-:W-:Y:S01]  /*e360*/  IADD3 R23, R7, R16, RZ ;  /* 0x0000001007177210 */ /* 0x000fe20007ffe0ff */
[C---:B------:R-:W-:Y:S01]  /*e370*/  FMUL.FTZ R154, R14.reuse, R154 ;  /* 0x0000009a0e9a7220 */ /* 0x040fe20000410000 */
[----:B------:R-:W-:Y:S01]  /*e380*/  F2FP.BF16.F32.PACK_AB R172, R173, R172 ;  /* 0x000000acadac723e */ /* 0x000fe200000010ff */
[----:B------:R-:W-:Y:S01]  /*e390*/  STS [R7], R180 ;  /* 0x000000b407007388 */ /* 0x000fe20000000800 */
[----:B------:R-:W-:Y:S01]  /*e3a0*/  F2FP.BF16.F32.PACK_AB R174, R175, R174 ;  /* 0x000000aeafae723e */ /* 0x000fe200000010ff */
[----:B------:R-:W-:Y:S01]  /*e3b0*/  FMUL.FTZ R140, R13, R140 ;  /* 0x0000008c0d8c7220 */ /* 0x000fe20000410000 */
[----:B------:R-:W-:Y:S01]  /*e3c0*/  F2FP.BF16.F32.PACK_AB R168, R169, R168 ;  /* 0x000000a8a9a8723e */ /* 0x000fe200000010ff */
[----:B------:R-:W-:Y:S01]  /*e3d0*/  STS [R7+0x400], R182 ;  /* 0x000400b607007388 */ /* 0x000fe20000000800 */
[----:B------:R-:W-:Y:S01]  /*e3e0*/  F2FP.BF16.F32.PACK_AB R170, R171, R170 ;  /* 0x000000aaabaa723e */ /* 0x000fe200000010ff */
[----:B------:R-:W-:Y:S01]  /*e3f0*/  FMUL.FTZ R141, R13, R141 ;  /* 0x0000008d0d8d7220 */ /* 0x000fe20000410000 */
[----:B------:R-:W-:Y:S01]  /*e400*/  F2FP.BF16.F32.PACK_AB R160, R161, R160 ;  /* 0x000000a0a1a0723e */ /* 0x000fe200000010ff */
[----:B------:R-:W-:Y:S01]  /*e410*/  STS [R17+0x2000], R188 ;  /* 0x002000bc11007388 */ /* 0x000fe20000000800 */
[----:B------:R-:W-:Y:S01]  /*e420*/  F2FP.BF16.F32.PACK_AB R162, R163, R162 ;  /* 0x000000a2a3a2723e */ /* 0x000fe200000010ff */
[----:B------:R-:W-:Y:S01]  /*e430*/  FMUL.FTZ R136, R13, R136 ;  /* 0x000000880d887220 */ /* 0x000fe20000410000 */
[----:B------:R-:W-:Y:S01]  /*e440*/  F2FP.BF16.F32.PACK_AB R148, R149, R148 ;  /* 0x000000949594723e */ /* 0x000fe200000010ff */
[----:B------:R4:W-:Y:S01]  /*e450*/  STS [R17+0x2400], R190 ;  /* 0x002400be11007388 */ /* 0x0009e20000000800 */
[----:B------:R-:W-:Y:S01]  /*e460*/  F2FP.BF16.F32.PACK_AB R150, R151, R150 ;  /* 0x000000969796723e */ /* 0x000fe200000010ff */
[C---:B------:R-:W-:Y:S01]  /*e470*/  FMUL.FTZ R143, R14.reuse, R143 ;  /* 0x0000008f0e8f7220 */ /* 0x040fe20000410000 */
[----:B------:R-:W-:Y:S01]  /*e480*/  FMUL.FTZ R142, R14, R142 ;  /* 0x0000008e0e8e7220 */ /* 0x000fe20000410000 */
[----:B------:R-:W-:Y:S01]  /*e490*/  STS [R7+0x2000], R184 ;  /* 0x002000b807007388 */ /* 0x000fe20000000800 */
[----:B------:R-:W-:Y:S01]  /*e4a0*/  F2FP.BF16.F32.PACK_AB R156, R157, R156 ;  /* 0x0000009c9d9c723e */ /* 0x000fe200000010ff */
[----:B------:R-:W-:Y:S01]  /*e4b0*/  FMUL.FTZ R13, R13, R137 ;  /* 0x000000890d0d7220 */ /* 0x000fe20000410000 */
[----:B------:R-:W-:Y:S01]  /*e4c0*/  F2FP.BF16.F32.PACK_AB R158, R159, R158 ;  /* 0x0000009e9f9e723e */ /* 0x000fe200000010ff */
[----:B------:R5:W-:Y:S01]  /*e4d0*/  STS [R7+0x2400], R186 ;  /* 0x002400ba07007388 */ /* 0x000be20000000800 */
[----:B------:R-:W-:Y:S01]  /*e4e0*/  IADD3 R25, R16, 0x400, R15 ;  /* 0x0000040010197810 */ /* 0x000fe20007ffe00f */
        /* <DEDUP_REMOVED lines=8> */
[----:B------:R-:W1:Y:S01]  /*e570*/  @P0 LDC R27, c[0x0][0x2e8] ;  /* 0x0000ba00ff1b0b82 */ /* 0x000e620000000800 */
[----:B------:R-:W-:Y:S01]  /*e580*/  F2FP.BF16.F32.PACK_AB R132, R133, R132 ;  /* 0x000000848584723e */ /* 0x000fe200000010ff */
[----:B------:R-:W-:Y:S01]  /*e590*/  STS [R23], R164 ;  /* 0x000000a417007388 */ /* 0x000fe20000000800 */
[C---:B------:R-:W-:Y:S01]  /*e5a0*/  IADD3 R25, R6.reuse, R25, RZ ;  /* 0x0000001906197210 */ /* 0x040fe20007ffe0ff */
[----:B------:R-:W5:Y:S01]  /*e5b0*/  @P0 MUFU.LG2 R35, R9 ;  /* 0x0000000900230308 */ /* 0x000f620000000c00 */
[----:B------:R-:W-:Y:S01]  /*e5c0*/  F2FP.BF16.F32.PACK_AB R140, R141, R140 ;  /* 0x0000008c8d8c723e */ /* 0x000fe200000010ff */
[----:B------:R-:W-:Y:S01]  /*e5d0*/  STS [R23+0x400], R166 ;  /* 0x000400a617007388 */ /* 0x000fe20000000800 */
[----:B------:R-:W-:Y:S01]  /*e5e0*/  F2FP.BF16.F32.PACK_AB R142, R143, R142 ;  /* 0x0000008e8f8e723e */ /* 0x000fe200000010ff */
[----:B----4-:R-:W4:Y:S01]  /*e5f0*/  @!P1 LDC R17, c[0x0][0x2c4] ;  /* 0x0000b100ff119b82 */ /* 0x010f220000000800 */
[----:B------:R-:W-:Y:S01]  /*e600*/  F2FP.BF16.F32.PACK_AB R13, R13, R136 ;  /* 0x000000880d0d723e */ /* 0x000fe200000010ff */
[----:B------:R-:W-:Y:S01]  /*e610*/  STS [R21+0x2000], R172 ;  /* 0x002000ac15007388 */ /* 0x000fe20000000800 */
[----:B------:R-:W-:Y:S01]  /*e620*/  F2FP.BF16.F32.PACK_AB R14, R139, R14 ;  /* 0x0000000e8b0e723e */ /* 0x000fe200000010ff */
[----:B------:R-:W-:Y:S01]  /*e630*/  @P4 MUFU.LG2 R29, R12 ;  /* 0x0000000c001d4308 */ /* 0x000fe20000000c00 */
[----:B------:R-:W-:Y:S01]  /*e640*/  @P1 MOV R33, 0x1 ;  /* 0x0000000100211802 */ /* 0x000fe20000000f00 */
[----:B------:R4:W-:Y:S01]  /*e650*/  STS [R21+0x2400], R174 ;  /* 0x002400ae15007388 */ /* 0x0009e20000000800 */
[----:B-----5:R-:W-:Y:S01]  /*e660*/  IADD3 R7, R6, R15, RZ ;  /* 0x0000000f06077210 */ /* 0x020fe20007ffe0ff */
[----:B------:R-:W5:Y:S01]  /*e670*/  @!P1 LDC R26, c[0x0][0x270] ;  /* 0x00009c00ff1a9b82 */ /* 0x000f620000000800 */
[----:B------:R-:W-:Y:S01]  /*e680*/  BSSY B0, `(.L_x_71) ;  /* 0x0000078000007945 */ /* 0x000fe20003800000 */
[----:B------:R-:W-:Y:S02]  /*e690*/  STS [R23+0x2000], R168 ;  /* 0x002000a817007388 */ /* 0x000fe40000000800 */
[----:B------:R-:W4:Y:S01]  /*e6a0*/  @P3 MUFU.LG2 R19, R19 ;  /* 0x0000001300133308 */ /* 0x000f220000000c00 */
[----:B------:R-:W-:Y:S01]  /*e6b0*/  @P0 FMUL.FTZ R35, R35, 0.69314718246459960938 ;  /* 0x3f31721823230820 */ /* 0x000fe20000410000 */
[----:B------:R1:W-:Y:S02]  /*e6c0*/  STS [R23+0x2400], R170 ;  /* 0x002400aa17007388 */ /* 0x0003e40000000800 */
[----:B------:R-:W3:Y:S02]  /*e6d0*/  S2UR UR4, SR_CTAID.X ;  /* 0x00000000000479c3 */ /* 0x000ee40000002500 */
[----:B------:R-:W-:Y:S02]  /*e6e0*/  STS [R15], R160 ;  /* 0x000000a00f007388 */ /* 0x000fe40000000800 */
[----:B------:R-:W3:Y:S02]  /*e6f0*/  @P2 MUFU.LG2 R4, R4 ;  /* 0x0000000400042308 */ /* 0x000ee40000000c00 */
[----:B------:R-:W-:Y:S02]  /*e700*/  STS [R15+0x400], R162 ;  /* 0x000400a20f007388 */ /* 0x000fe40000000800 */
[----:B----4-:R-:W5:Y:S02]  /*e710*/  @P6 LDC R17, c[0x0][0x2e4] ;  /* 0x0000b900ff116b82 */ /* 0x010f640000000800 */
[----:B------:R-:W-:Y:S01]  /*e720*/  STS [R7], R148 ;  /* 0x0000009407007388 */ /* 0x000fe20000000800 */
[----:B------:R-:W-:-:S03]  /*e730*/  @P3 FMUL.FTZ R19, R19, 0.69314718246459960938 ;  /* 0x3f31721813133820 */ /* 0x000fc60000410000 */
[----:B------:R-:W-:Y:S01]  /*e740*/  STS [R7+0x400], R150 ;  /* 0x0004009607007388 */ /* 0x000fe20000000800 */
[C---:B------:R-:W-:Y:S01]  /*e750*/  IADD3 R21, R16.reuse, R15, RZ ;  /* 0x0000000f10157210 */ /* 0x040fe20007ffe0ff */
[----:B------:R-:W4:Y:S01]  /*e760*/  @P3 LDC R31, c[0x0][0x2e8] ;  /* 0x0000ba00ff1f3b82 */ /* 0x000f220000000800 */
[----:B------:R-:W-:Y:S01]  /*e770*/  IADD3 R16, R16, R7, RZ ;  /* 0x0000000710107210 */ /* 0x000fe20007ffe0ff */
[----:B------:R-:W-:Y:S04]  /*e780*/  STS [R15+0x2000], R156 ;  /* 0x0020009c0f007388 */ /* 0x000fe80000000800 */
[----:B------:R5:W-:Y:S01]  /*e790*/  STS [R15+0x2400], R158 ;  /* 0x0024009e0f007388 */ /* 0x000be20000000800 */
[----:B-1----:R-:W-:Y:S01]  /*e7a0*/  MOV R23, 0x7f800000 ;  /* 0x7f80000000177802 */ /* 0x002fe20000000f00 */
[----:B------:R-:W1:Y:S01]  /*e7b0*/  @P4 LDC R30, c[0x0][0x2e8] ;  /* 0x0000ba00ff1e4b82 */ /* 0x000e620000000800 */
[----:B------:R-:W-:Y:S01]  /*e7c0*/  @P0 FFMA.FTZ R23, R68, R27, R35 ;  /* 0x0000001b44170223 */ /* 0x000fe20000010023 */
[----:B------:R-:W-:Y:S04]  /*e7d0*/  STS [R7+0x2000], R152 ;  /* 0x0020009807007388 */ /* 0x000fe80000000800 */
[----:B------:R4:W-:Y:S01]  /*e7e0*/  STS [R7+0x2400], R154 ;  /* 0x0024009a07007388 */ /* 0x0009e20000000800 */
[----:B-----5:R-:W-:-:S02]  /*e7f0*/  @!P1 IMAD R33, R17, R26, RZ ;  /* 0x0000001a11219224 */ /* 0x020fc400078e02ff */
[----:B------:R-:W-:Y:S01]  /*e800*/  @P4 FMUL.FTZ R26, R29, 0.69314718246459960938 ;  /* 0x3f3172181d1a4820 */ /* 0x000fe20000410000 */
[----:B------:R-:W-:Y:S04]  /*e810*/  STS [R21], R144 ;  /* 0x0000009015007388 */ /* 0x000fe80000000800 */
[----:B------:R-:W-:Y:S04]  /*e820*/  STS [R21+0x400], R146 ;  /* 0x0004009215007388 */ /* 0x000fe80000000800 */
[----:B------:R-:W-:Y:S04]  /*e830*/  STS [R16], R132 ;  /* 0x0000008410007388 */ /* 0x000fe80000000800 */
[----:B------:R-:W-:Y:S01]  /*e840*/  STS [R25], R134 ;  /* 0x0000008619007388 */ /* 0x000fe20000000800 */
[----:B------:R-:W-:-:S03]  /*e850*/  SHF.R.S32.HI R15, RZ, 0x1f, R18 ;  /* 0x0000001fff0f7819 */ /* 0x000fc60000011412 */
[----:B------:R-:W-:Y:S04]  /*e860*/  STS [R21+0x2000], R140 ;  /* 0x0020008c15007388 */ /* 0x000fe80000000800 */
[----:B------:R5:W-:Y:S01]  /*e870*/  STS [R21+0x2400], R142 ;  /* 0x0024008e15007388 */ /* 0x000be20000000800 */
[----:B----4-:R-:W4:Y:S03]  /*e880*/  @P1 LDC.64 R6, c[0x0][0x2c0] ;  /* 0x0000b000ff061b82 */ /* 0x010f260000000a00 */
[----:B------:R1:W-:Y:S04]  /*e890*/  STS [R16+0x2000], R13 ;  /* 0x0020000d10007388 */ /* 0x0003e80000000800 */
[----:B------:R1:W-:Y:S01]  /*e8a0*/  STS [R25+0x2000], R14 ;  /* 0x0020000e19007388 */ /* 0x0003e20000000800 */
[----:B------:R-:W2:Y:S01]  /*e8b0*/  S2R R24, SR_CTAID.Y ;  /* 0x0000000000187919 */ /* 0x000ea20000002600 */
[----:B------:R-:W2:Y:S01]  /*e8c0*/  S2R R20, SR_CTAID.Z ;  /* 0x0000000000147919 */ /* 0x000ea20000002700 */
[----:B-----5:R-:W-:Y:S01]  /*e8d0*/  LEA.HI R21, R15, R18, RZ, 0x5 ;  /* 0x000000120f157211 */ /* 0x020fe200078f28ff */
[----:B----4-:R-:W-:Y:S01]  /*e8e0*/  @P1 IMAD R27, R7, R6, RZ ;  /* 0x00000006071b1224 */ /* 0x010fe200078e02ff */
[----:B------:R-:W-:Y:S01]  /*e8f0*/  LEA.HI R15, R15, R18, RZ, 0x3 ;  /* 0x000000120f0f7211 */ /* 0x000fe200078f18ff */
[----:B------:R-:W4:Y:S01]  /*e900*/  @P2 LDC R7, c[0x0][0x2e8] ;  /* 0x0000ba00ff072b82 */ /* 0x000f220000000800 */
[----:B-1----:R-:W-:-:S02]  /*e910*/  LOP3.LUT R13, R21, 0xffffffe0, RZ, 0xc0, !PT ;  /* 0xffffffe0150d7812 */ /* 0x002fc400078ec0ff */
[----:B------:R-:W-:Y:S02]  /*e920*/  SHF.R.S32.HI R16, RZ, 0x3, R15 ;  /* 0x00000003ff107819 */ /* 0x000fe4000001140f */
[----:B------:R-:W-:Y:S01]  /*e930*/  LOP3.LUT R25, R15, 0xfffffff8, RZ, 0xc0, !PT ;  /* 0xfffffff80f197812 */ /* 0x000fe200078ec0ff */
[----:B------:R-:W-:Y:S02]  /*e940*/  IMAD.IADD R28, R18, 0x1, -R13 ;  /* 0x00000001121c7824 */ /* 0x000fe400078e0a0d */
[----:B------:R-:W-:Y:S01]  /*e950*/  BAR.SYNC.DEFER_BLOCKING 0x0 ;  /* 0x0000000000007b1d */ /* 0x000fe20000010000 */
[----:B------:R-:W-:Y:S02]  /*e960*/  IADD3 R9, R16, 0x10, RZ ;  /* 0x0000001010097810 */ /* 0x000fe40007ffe0ff */
[----:B------:R-:W-:Y:S01]  /*e970*/  @!P1 MOV R27, R17 ;  /* 0x00000011001b9202 */ /* 0x000fe20000000f00 */
[----:B------:R-:W-:Y:S02]  /*e980*/  IMAD.MOV.U32 R17, RZ, RZ, 0x7f800000 ;  /* 0x7f800000ff117424 */ /* 0x000fe400078e00ff */
[----:B------:R-:W-:-:S02]  /*e990*/  @P3 FFMA.FTZ R17, R2, R31, R19 ;  /* 0x0000001f02113223 */ /* 0x000fc40000010013 */
[----:B------:R-:W1:Y:S01]  /*e9a0*/  @P1 LDC R21, c[0x0][0x2c0] ;  /* 0x0000b000ff151b82 */ /* 0x000e620000000800 */
[----:B------:R-:W-:Y:S01]  /*e9b0*/  IADD3 R25, -R25, R18, RZ ;  /* 0x0000001219197210 */ /* 0x000fe20007ffe1ff */
[----:B--2---:R-:W-:Y:S01]  /*e9c0*/  IMAD R24, R24, R33, RZ ;  /* 0x0000002118187224 */ /* 0x004fe200078e02ff */
[----:B------:R-:W-:Y:S01]  /*e9d0*/  MOV R18, 0x7f800000 ;  /* 0x7f80000000127802 */ /* 0x000fe20000000f00 */
[----:B------:R-:W-:Y:S01]  /*e9e0*/  @P4 FFMA.FTZ R18, R3, R30, R26 ;  /* 0x0000001e03124223 */ /* 0x000fe2000001001a */
[----:B------:R-:W-:Y:S02]  /*e9f0*/  IADD3 R6, R16, 0x30, RZ ;  /* 0x0000003010067810 */ /* 0x000fe40007ffe0ff */
[----:B------:R-:W-:Y:S02]  /*ea00*/  SEL R24, R24, RZ, !P5 ;  /* 0x000000ff18187207 */ /* 0x000fe40006800000 */
[----:B------:R-:W-:Y:S02]  /*ea10*/  LOP3.LUT P5, RZ, R28, 0x3, RZ, 0xc0, !PT ;  /* 0x000000031cff7812 */ /* 0x000fe400078ac0ff */
[----:B------:R-:W-:Y:S01]  /*ea20*/  MOV R19, 0x7f800000 ;  /* 0x7f80000000137802 */ /* 0x000fe20000000f00 */
[----:B------:R-:W-:Y:S01]  /*ea30*/  IMAD R27, R20, R27, R24 ;  /* 0x0000001b141b7224 */ /* 0x000fe200078e0218 */
[----:B------:R-:W-:-:S02]  /*ea40*/  SHF.L.U32 R25, R25, 0x3, RZ ;  /* 0x0000000319197819 */ /* 0x000fc400000006ff */
[----:B------:R-:W-:Y:S01]  /*ea50*/  @!P1 MOV R21, 0x1 ;  /* 0x0000000100159802 */ /* 0x000fe20000000f00 */
[----:B------:R2:W2:Y:S01]  /*ea60*/  LDS.128 R12, [R34+0x3800] ;  /* 0x00380000220c7984 */ /* 0x0004a20000000c00 */
[-C--:B---3--:R-:W-:Y:S02]  /*ea70*/  ISETP.GE.AND P6, PT, R9, R36.reuse, PT ;  /* 0x000000240900720c */ /* 0x088fe40003fc6270 */
[----:B------:R-:W-:Y:S02]  /*ea80*/  IADD3 R9, R16, 0x20, RZ ;  /* 0x0000002010097810 */ /* 0x000fe40007ffe0ff */
[-C--:B------:R-:W-:Y:S02]  /*ea90*/  ISETP.GE.AND P1, PT, R6, R36.reuse, PT ;  /* 0x000000240600720c */ /* 0x080fe40003f26270 */
[----:B------:R-:W-:Y:S01]  /*eaa0*/  ISETP.GE.AND P0, PT, R9, R36, PT ;  /* 0x000000240900720c */ /* 0x000fe20003f06270 */
[----:B-1----:R-:W-:-:S05]  /*eab0*/  IMAD R9, R21, UR4, RZ ;  /* 0x0000000415097c24 */ /* 0x002fca000f8e02ff */
[----:B------:R-:W-:Y:S01]  /*eac0*/  SHF.L.U32 R2, R9, 0x7, RZ ;  /* 0x0000000709027819 */ /* 0x000fe200000006ff */
[----:B------:R-:W-:-:S03]  /*ead0*/  @P2 FMUL.FTZ R9, R4, 0.69314718246459960938 ;  /* 0x3f31721804092820 */ /* 0x000fc60000410000 */
[----:B------:R-:W-:Y:S01]  /*eae0*/  IADD3 R4, P4, P3, R2, R10, R27 ;  /* 0x0000000a02047210 */ /* 0x000fe20007b9e01b */
[----:B----4-:R-:W-:Y:S01]  /*eaf0*/  @P2 FFMA.FTZ R19, R0, R7, R9 ;  /* 0x0000000700132223 */ /* 0x010fe20000010009 */
[----:B------:R-:W-:Y:S02]  /*eb00*/  SHF.R.S32.HI R3, RZ, 0x1f, R2 ;  /* 0x0000001fff037819 */ /* 0x000fe40000011402 */
[----:B------:R-:W-:Y:S02]  /*eb10*/  SHF.R.S32.HI R10, RZ, 0x1f, R27 ;  /* 0x0000001fff0a7819 */ /* 0x000fe4000001141b */
[----:B------:R-:W-:Y:S02]  /*eb20*/  IADD3 R0, R16, 0x40, RZ ;  /* 0x0000004010007810 */ /* 0x000fe40007ffe0ff */
[----:B------:R-:W-:Y:S01]  /*eb30*/  IADD3.X R10, R3, R11, R10, P4, P3 ;  /* 0x0000000b030a7210 */ /* 0x000fe200027e640a */
[----:B------:R-:W-:Y:S06]  /*eb40*/  @P5 BRA `(.L_x_72) ;  /* 0x0000000000ac5947 */ /* 0x000fec0003800000 */
        /* <DEDUP_REMOVED lines=14> */
[C---:B------:R-:W-:Y:S02]  /*ec30*/  @!P2 IMAD R11, R26.reuse, R21, RZ ;  /* 0x000000151a0ba224 */ /* 0x040fe400078e02ff */
[----:B------:R-:W-:-:S03]  /*ec40*/  VIADD R26, R26, 0x48 ;  /* 0x000000481a1a7836 */ /* 0x000fc60000000000 */
[C---:B------:R-:W-:Y:S01]  /*ec50*/  @!P2 IADD3 R7, P3, R11.reuse, R4, RZ ;  /* 0x000000040b07a210 */ /* 0x040fe20007f7e0ff */
[-C--:B------:R-:W-:Y:S01]  /*ec60*/  @!P4 IMAD R29, R24, R21.reuse, RZ ;  /* 0x00000015181dc224 */ /* 0x080fe200078e02ff */
[----:B------:R-:W3:Y:S02]  /*ec70*/  @!P5 LDC.64 R8, c[0x0][0x2b0] ;  /* 0x0000ac00ff08db82 */ /* 0x000ee40000000a00 */
[----:B------:R-:W-:Y:S01]  /*ec80*/  @!P2 LEA.HI.X.SX32 R6, R11, R10, 0x1, P3 ;  /* 0x0000000a0b06a211 */ /* 0x000fe200018f0eff */
[----:B------:R-:W-:Y:S01]  /*ec90*/  @!P5 IMAD R11, R28, R21, RZ ;  /* 0x000000151c0bd224 */ /* 0x000fe200078e02ff */
[----:B-1----:R-:W-:-:S04]  /*eca0*/  @!P2 LEA R30, P3, R7, R2, 0x2 ;  /* 0x00000002071ea211 */ /* 0x002fc800078610ff */
[----:B------:R-:W-:Y:S02]  /*ecb0*/  @!P2 LEA.HI.X R31, R7, R3, R6, 0x2, P3 ;  /* 0x00000003071fa211 */ /* 0x000fe400018f1406 */
[----:B------:R-:W-:Y:S01]  /*ecc0*/  ISETP.GE.AND P3, PT, R26, R36, PT ;  /* 0x000000241a00720c */ /* 0x000fe20003f66270 */
[----:B------:R-:W1:Y:S02]  /*ecd0*/  @!P4 LDC.64 R6, c[0x0][0x2b0] ;  /* 0x0000ac00ff06cb82 */ /* 0x000e640000000a00 */
[----:B------:R4:W-:Y:S01]  /*ece0*/  @!P2 STG.E desc[UR16][R30.64], R23 ;  /* 0x000000171e00a986 */ /* 0x0009e2000c101910 */
[----:B------:R-:W-:-:S04]  /*ecf0*/  @!P5 IADD3 R27, P2, R11, R4, RZ ;  /* 0x000000040b1bd210 */ /* 0x000fc80007f5e0ff */
[----:B------:R-:W-:Y:S02]  /*ed00*/  @!P5 LEA.HI.X.SX32 R24, R11, R10, 0x1, P2 ;  /* 0x0000000a0b18d211 */ /* 0x000fe400010f0eff */
[----:B---3--:R-:W-:-:S03]  /*ed10*/  @!P5 LEA R32, P2, R27, R8, 0x2 ;  /* 0x000000081b20d211 */ /* 0x008fc600078410ff */
[----:B------:R-:W3:Y:S01]  /*ed20*/  @!P3 LDC.64 R2, c[0x0][0x2b0] ;  /* 0x0000ac00ff02bb82 */ /* 0x000ee20000000a00 */
[----:B------:R-:W-:Y:S01]  /*ed30*/  @!P5 LEA.HI.X R33, R27, R9, R24, 0x2, P2 ;  /* 0x000000091b21d211 */ /* 0x000fe200010f1418 */
[----:B------:R-:W-:Y:S01]  /*ed40*/  @!P3 IMAD R21, R26, R21, RZ ;  /* 0x000000151a15b224 */ /* 0x000fe200078e02ff */
[----:B------:R-:W-:-:S03]  /*ed50*/  @!P4 IADD3 R8, P2, R29, R4, RZ ;  /* 0x000000041d08c210 */ /* 0x000fc60007f5e0ff */
[----:B------:R4:W-:Y:S01]  /*ed60*/  @!P5 STG.E desc[UR16][R32.64], R18 ;  /* 0x000000122000d986 */ /* 0x0009e2000c101910 */
[----:B------:R-:W-:Y:S02]  /*ed70*/  @!P4 LEA.HI.X.SX32 R29, R29, R10, 0x1, P2 ;  /* 0x0000000a1d1dc211 */ /* 0x000fe400010f0eff */
[----:B-1----:R-:W-:-:S04]  /*ed80*/  @!P4 LEA R6, P2, R8, R6, 0x2 ;  /* 0x000000060806c211 */ /* 0x002fc800078410ff */
[----:B------:R-:W-:Y:S02]  /*ed90*/  @!P4 LEA.HI.X R7, R8, R7, R29, 0x2, P2 ;  /* 0x000000070807c211 */ /* 0x000fe400010f141d */
[----:B------:R-:W-:-:S03]  /*eda0*/  @!P3 IADD3 R4, P2, R21, R4, RZ ;  /* 0x000000041504b210 */ /* 0x000fc60007f5e0ff */
[----:B------:R4:W-:Y:S01]  /*edb0*/  @!P4 STG.E desc[UR16][R6.64], R17 ;  /* 0x000000110600c986 */ /* 0x0009e2000c101910 */
[----:B------:R-:W-:Y:S02]  /*edc0*/  @!P3 LEA.HI.X.SX32 R10, R21, R10, 0x1, P2 ;  /* 0x0000000a150ab211 */ /* 0x000fe400010f0eff */
[----:B---3--:R-:W-:-:S04]  /*edd0*/  @!P3 LEA R2, P2, R4, R2, 0x2 ;  /* 0x000000020402b211 */ /* 0x008fc800078410ff */
[----:B------:R-:W-:-:S05]  /*ede0*/  @!P3 LEA.HI.X R3, R4, R3, R10, 0x2, P2 ;  /* 0x000000030403b211 */ /* 0x000fca00010f140a */
[----:B------:R4:W-:Y:S04]  /*edf0*/  @!P3 STG.E desc[UR16][R2.64], R19 ;  /* 0x000000130200b986 */ /* 0x0009e8000c101910 */
.L_x_72:
[----:B------:R-:W-:Y:S05]  /*ee00*/  BSYNC B0 ;  /* 0x0000000000007941 */ /* 0x000fea0003800000 */
.L_x_71:
[----:B------:R1:W5:Y:S01]  /*ee10*/  LDL.64 R26, [R1+0x40] ;  /* 0x00004000011a7983 */ /* 0x0003620000100a00 */
[----:B------:R-:W-:Y:S01]  /*ee20*/  IADD3 R22, P2, R25, R22, RZ ;  /* 0x0000001619167210 */ /* 0x000fe20007f5e0ff */
[----:B------:R-:W-:Y:S01]  /*ee30*/  ULDC.64 UR4, c[0x0][0x2a0] ;  /* 0x0000a80000047ab9 */ /* 0x000fe20000000a00 */
[----:B----4-:R-:W-:Y:S01]  /*ee40*/  SHF.R.S32.HI R2, RZ, 0x1f, R25 ;  /* 0x0000001fff027819 */ /* 0x010fe20000011419 */
[----:B------:R-:W-:Y:S01]  /*ee50*/  BSSY B0, `(.L_x_73) ;  /* 0x000001a000007945 */ /* 0x000fe20003800000 */
[----:B------:R-:W-:Y:S02]  /*ee60*/  SHF.R.S32.HI R3, RZ, 0x1f, R20 ;  /* 0x0000001fff037819 */ /* 0x000fe40000011414 */
[-C--:B------:R-:W-:Y:S01]  /*ee70*/  ISETP.GE.AND P5, PT, R0, R36.reuse, PT ;  /* 0x000000240000720c */ /* 0x080fe20003fa6270 */
[----:B------:R-:W-:Y:S01]  /*ee80*/  IMAD.X R23, R2, 0x1, R5, P2 ;  /* 0x0000000102177824 */ /* 0x000fe200010e0605 */
[C---:B------:R-:W-:Y:S01]  /*ee90*/  ISETP.GE.AND P2, PT, R16.reuse, R36, PT ;  /* 0x000000241000720c */ /* 0x040fe20003f46270 */
[----:B------:R1:W3:Y:S01]  /*eea0*/  LDS.128 R4, [R34] ;  /* 0x0000000022047984 */ /* 0x0002e20000000c00 */
[C---:B------:R-:W-:Y:S01]  /*eeb0*/  VIADD R0, R16.reuse, 0x50 ;  /* 0x0000005010007836 */ /* 0x040fe20000000000 */
[----:B------:R-:W-:Y:S01]  /*eec0*/  IADD3 R2, R16, 0x60, RZ ;  /* 0x0000006010027810 */ /* 0x000fe20007ffe0ff */
[----:B------:R-:W-:-:S02]  /*eed0*/  IMAD R3, R3, UR4, RZ ;  /* 0x0000000403037c24 */ /* 0x000fc4000f8e02ff */
[----:B------:R-:W-:Y:S01]  /*eee0*/  VIADD R16, R16, 0x70 ;  /* 0x0000007010107836 */ /* 0x000fe20000000000 */
[-C--:B------:R-:W-:Y:S01]  /*eef0*/  ISETP.GE.AND P4, PT, R0, R36.reuse, PT ;  /* 0x000000240000720c */ /* 0x080fe20003f86270 */
[----:B------:R-:W-:Y:S01]  /*ef00*/  IMAD R0, R20, UR5, R3 ;  /* 0x0000000514007c24 */ /* 0x000fe2000f8e0203 */
[----:B------:R-:W-:Y:S01]  /*ef10*/  ISETP.GE.AND P3, PT, R2, R36, PT ;  /* 0x000000240200720c */ /* 0x000fe20003f66270 */
[----:B------:R-:W-:-:S05]  /*ef20*/  IMAD.WIDE.U32 R2, R20, UR4, R22 ;  /* 0x0000000414027c25 */ /* 0x000fca000f8e0016 */
        /* <DEDUP_REMOVED lines=11> */
[----:B---3--:R4:W-:Y:S02]  /*efe0*/  STG.E.128 desc[UR16][R18.64], R4 ;  /* 0x0000000412007986 */ /* 0x0089e4000c101d10 */
.L_x_74:
[----:B------:R-:W-:Y:S05]  /*eff0*/  BSYNC B0 ;  /* 0x0000000000007941 */ /* 0x000fea0003800000 */
.L_x_73:
[----:B---34-:R3:W4:Y:S01]  /*f000*/  LDS.128 R4, [R34+0x800] ;  /* 0x0008000022047984 */ /* 0x0187220000000c00 */
[----:B------:R-:W-:Y:S01]  /*f010*/  BSSY B0, `(.L_x_75) ;  /* 0x0000010000007945 */ /* 0x000fe20003800000 */
[----:B------:R-:W-:-:S03]  /*f020*/  ISETP.GE.AND P2, PT, R16, R36, PT ;  /* 0x000000241000720c */ /* 0x000fc60003f46270 */
[----:B------:R-:W-:Y:S10]  /*f030*/  @P6 BRA `(.L_x_76) ;  /* 0x0000000000346947 */ /* 0x000ff40003800000 */
[----:B-----5:R-:W-:Y:S01]  /*f040*/  IADD3 R8, P6, R26, 0x10, RZ ;  /* 0x000000101a087810 */ /* 0x020fe20007fde0ff */
[----:B------:R-:W-:Y:S01]  /*f050*/  ULDC.64 UR4, c[0x0][0x298] ;  /* 0x0000a60000047ab9 */ /* 0x000fe20000000a00 */
[----:B------:R-:W-:Y:S01]  /*f060*/  MOV R17, R11 ;  /* 0x0000000b00117202 */ /* 0x000fe20000000f00 */
[----:B------:R-:W-:Y:S02]  /*f070*/  IMAD.MOV.U32 R16, RZ, RZ, R2 ;  /* 0x000000ffff107224 */ /* 0x000fe400078e0002 */
[----:B------:R-:W-:Y:S02]  /*f080*/  IMAD.X R0, RZ, RZ, R27, P6 ;  /* 0x000000ffff007224 */ /* 0x000fe400030e061b */
[----:B------:R-:W-:-:S04]  /*f090*/  IMAD.WIDE.U32 R16, R8, UR4, R16 ;  /* 0x0000000408107c25 */ /* 0x000fc8000f8e0010 */
[----:B------:R-:W-:-:S04]  /*f0a0*/  IMAD R9, R0, UR4, RZ ;  /* 0x0000000400097c24 */ /* 0x000fc8000f8e02ff */
[----:B------:R-:W-:Y:S01]  /*f0b0*/  IMAD R9, R8, UR5, R9 ;  /* 0x0000000508097c24 */ /* 0x000fe2000f8e0209 */
[----:B------:R-:W-:Y:S02]  /*f0c0*/  ULDC.64 UR4, c[0x0][0x280] ;  /* 0x0000a00000047ab9 */ /* 0x000fe40000000a00 */
[----:B------:R-:W-:Y:S02]  /*f0d0*/  LEA R8, P6, R16, UR4, 0x1 ;  /* 0x0000000410087c11 */ /* 0x000fe4000f8c08ff */
[----:B------:R-:W-:-:S04]  /*f0e0*/  IADD3 R9, R17, R9, RZ ;  /* 0x0000000911097210 */ /* 0x000fc80007ffe0ff */
[----:B------:R-:W-:-:S05]  /*f0f0*/  LEA.HI.X R9, R16, UR5, R9, 0x1, P6 ;  /* 0x0000000510097c11 */ /* 0x000fca000b0f0c09 */
[----:B----4-:R4:W-:Y:S02]  /*f100*/  STG.E.128 desc[UR16][R8.64], R4 ;  /* 0x0000000408007986 */ /* 0x0109e4000c101d10 */
.L_x_76:
[----:B------:R-:W-:Y:S05]  /*f110*/  BSYNC B0 ;  /* 0x0000000000007941 */ /* 0x000fea0003800000 */
.L_x_75:
[----:B----4-:R4:W1:Y:S01]  /*f120*/  LDS.128 R4, [R34+0x1000] ;  /* 0x0010000022047984 */ /* 0x0108620000000c00 */
[----:B------:R-:W-:Y:S04]  /*f130*/  BSSY B0, `(.L_x_77) ;  /* 0x000000f000007945 */ /* 0x000fe80003800000 */
[----:B------:R-:W-:Y:S05]  /*f140*/  @P0 BRA `(.L_x_78) ;  /* 0x0000000000340947 */ /* 0x000fea0003800000 */
        /* <DEDUP_REMOVED lines=12> */
[----:B-1----:R1:W-:Y:S02]  /*f210*/  STG.E.128 desc[UR16][R8.64], R4 ;  /* 0x0000000408007986 */ /* 0x0023e4000c101d10 */
.L_x_78:
[----:B------:R-:W-:Y:S05]  /*f220*/  BSYNC B0 ;  /* 0x0000000000007941 */ /* 0x000fea0003800000 */
.L_x_77:
[----:B-1----:R1:W1:Y:S01]  /*f230*/  LDS.128 R4, [R34+0x1800] ;  /* 0x0018000022047984 */ /* 0x0022620000000c00 */
        /* <DEDUP_REMOVED lines=15> */
.L_x_80:
[----:B------:R-:W-:Y:S05]  /*f330*/  BSYNC B0 ;  /* 0x0000000000007941 */ /* 0x000fea0003800000 */
.L_x_79:
        /* <DEDUP_REMOVED lines=16> */
.L_x_82:
[----:B------:R-:W-:Y:S05]  /*f440*/  BSYNC B0 ;  /* 0x0000000000007941 */ /* 0x000fea0003800000 */
.L_x_81:
        /* <DEDUP_REMOVED lines=16> */
.L_x_84:
[----:B------:R-:W-:Y:S05]  /*f550*/  BSYNC B0 ;  /* 0x0000000000007941 */ /* 0x000fea0003800000 */
.L_x_83:
        /* <DEDUP_REMOVED lines=16> */
.L_x_86:
[----:B------:R-:W-:Y:S05]  /*f660*/  BSYNC B0 ;  /* 0x0000000000007941 */ /* 0x000fea0003800000 */
.L_x_85:
[----:B------:R-:W-:Y:S05]  /*f670*/  @P2 EXIT ;  /* 0x000000000000294d */ /* 0x000fea0003800000 */
[----:B-----5:R-:W-:Y:S01]  /*f680*/  IADD3 R0, P0, R26, 0x70, RZ ;  /* 0x000000701a007810 */ /* 0x020fe20007f1e0ff */
[----:B------:R-:W-:Y:S01]  /*f690*/  ULDC.64 UR4, c[0x0][0x298] ;  /* 0x0000a60000047ab9 */ /* 0x000fe20000000a00 */
[----:B-1----:R-:W-:Y:S01]  /*f6a0*/  MOV R5, R11 ;  /* 0x0000000b00057202 */ /* 0x002fe20000000f00 */
        /* <DEDUP_REMOVED lines=9> */
[----:B--2---:R-:W-:Y:S01]  /*f740*/  STG.E.128 desc[UR16][R2.64], R12 ;  /* 0x0000000c02007986 */ /* 0x004fe2000c101d10 */
[----:B------:R-:W-:Y:S05]  /*f750*/  EXIT ;  /* 0x000000000000794d */ /* 0x000fea0003800000 */
.L_x_61:
[----:B------:R-:W2:Y:S01]  /*f760*/  LDL.LU R16, [R1+0x20] ;  /* 0x0000200001107983 */ /* 0x000ea20000300800 */
[----:B------:R-:W1:Y:S01]  /*f770*/  LDC.U8 R4, c[0x0][0x3d9] ;  /* 0x0000f640ff047b82 */ /* 0x000e620000000000 */
[----:B------:R-:W-:Y:S01]  /*f780*/  ULDC.64 UR4, c[0x0][0x2a0] ;  /* 0x0000a80000047ab9 */ /* 0x000fe20000000a00 */
[----:B------:R-:W-:Y:S01]  /*f790*/  BSSY B0, `(.L_x_87) ;  /* 0x000004c000007945 */ /* 0x000fe20003800000 */
[----:B------:R-:W3:Y:S05]  /*f7a0*/  S2R R0, SR_TID.X ;  /* 0x0000000000007919 */ /* 0x000eea0000002100 */
[----:B------:R-:W4:Y:S01]  /*f7b0*/  LDC.U8 R3, c[0x0][0x3d8] ;  /* 0x0000f600ff037b82 */ /* 0x000f220000000000 */
[----:B-1----:R-:W-:-:S02]  /*f7c0*/  ISETP.NE.AND P0, PT, R4, RZ, PT ;  /* 0x000000ff0400720c */ /* 0x002fc40003f05270 */
[C---:B----4-:R-:W-:Y:S02]  /*f7d0*/  ISETP.NE.AND P3, PT, R3.reuse, RZ, PT ;  /* 0x000000ff0300720c */ /* 0x050fe40003f65270 */
[----:B------:R-:W-:Y:S02]  /*f7e0*/  ISETP.NE.AND P1, PT, R3, RZ, !P0 ;  /* 0x000000ff0300720c */ /* 0x000fe40004725270 */
[----:B------:R-:W-:-:S07]  /*f7f0*/  ISETP.NE.OR P3, PT, R4, RZ, !P3 ;  /* 0x000000ff0400720c */ /* 0x000fce0005f65670 */
[----:B------:R-:W1:Y:S01]  /*f800*/  @!P0 LDC R10, c[0x0][0x2c4] ;  /* 0x0000b100ff0a8b82 */ /* 0x000e620000000800 */
[----:B---3--:R-:W-:Y:S02]  /*f810*/  SHF.R.S32.HI R7, RZ, 0x1f, R0 ;  /* 0x0000001fff077819 */ /* 0x008fe40000011400 */
[----:B------:R-:W-:Y:S02]  /*f820*/  LOP3.LUT P6, RZ, R0, 0x7, RZ, 0xc0, !PT ;  /* 0x0000000700ff7812 */ /* 0x000fe400078cc0ff */
[----:B------:R-:W-:-:S03]  /*f830*/  LEA.HI R22, R7, R0, RZ, 0x3 ;  /* 0x0000000007167211 */ /* 0x000fc600078f18ff */
[----:B------:R-:W3:Y:S08]  /*f840*/  @P0 LDC.64 R6, c[0x0][0x2c0] ;  /* 0x0000b000ff060b82 */ /* 0x000ef00000000a00 */
[----:B------:R-:W4:Y:S08]  /*f850*/  @!P3 LDC R12, c[0x0][0x2c4] ;  /* 0x0000b100ff0cbb82 */ /* 0x000f300000000800 */
[----:B-1----:R-:W1:Y:S08]  /*f860*/  @P1 LDC R10, c[0x0][0x2e4] ;  /* 0x0000b900ff0a1b82 */ /* 0x002e700000000800 */
[----:B------:R-:W1:Y:S01]  /*f870*/  @!P0 LDC R13, c[0x0][0x270] ;  /* 0x00009c00ff0d8b82 */ /* 0x000e620000000800 */
[----:B--2---:R-:W-:-:S02]  /*f880*/  ISETP.NE.AND P2, PT, R16, -0x1, PT ;  /* 0xffffffff1000780c */ /* 0x004fc40003f45270 */
[----:B------:R-:W-:-:S11]  /*f890*/  ISETP.NE.OR P1, PT, R16, -0x1, P3 ;  /* 0xffffffff1000780c */ /* 0x000fd60001f25670 */
[----:B------:R-:W2:Y:S01]  /*f8a0*/  @!P2 LDC.64 R8, c[0x0][0x290] ;  /* 0x0000a400ff08ab82 */ /* 0x000ea20000000a00 */
[----:B------:R-:W-:-:S07]  /*f8b0*/  @!P2 SHF.R.S32.HI R3, RZ, 0x1f, R19 ;  /* 0x0000001fff03a819 */ /* 0x000fce0000011413 */
[----:B------:R-:W5:Y:S01]  /*f8c0*/  @P2 LDC.64 R4, c[0x0][0x298] ;  /* 0x0000a600ff042b82 */ /* 0x000f620000000a00 */
[----:B--2---:R-:W-:-:S07]  /*f8d0*/  @!P2 IMAD R14, R3, R8, RZ ;  /* 0x00000008030ea224 */ /* 0x004fce00078e02ff */
[----:B------:R-:W2:Y:S01]  /*f8e0*/  @P0 LDC R3, c[0x0][0x2c0] ;  /* 0x0000b000ff030b82 */ /* 0x000ea20000000800 */
[----:B-----5:R-:W-:-:S04]  /*f8f0*/  @P2 IMAD.WIDE.U32 R24, R16, R4, RZ ;  /* 0x0000000410182225 */ /* 0x020fc800078e00ff */
[C---:B------:R-:W-:Y:S01]  /*f900*/  @!P2 IMAD R4, R19.reuse, R9, R14 ;  /* 0x000000091304a224 */ /* 0x040fe200078e020e */
[----:B------:R-:W-:Y:S01]  /*f910*/  LOP3.LUT R9, R22, 0x1ffffff8, RZ, 0xc0, !PT ;  /* 0x1ffffff816097812 */ /* 0x000fe200078ec0ff */
[----:B------:R-:W-:Y:S01]  /*f920*/  @!P2 IMAD.WIDE.U32 R14, R19, R8, RZ ;  /* 0x00000008130ea225 */ /* 0x000fe200078e00ff */
[----:B------:R-:W-:-:S03]  /*f930*/  SHF.R.S32.HI R22, RZ, 0x3, R22 ;  /* 0x00000003ff167819 */ /* 0x000fc60000011416 */
[----:B------:R-:W-:Y:S01]  /*f940*/  IMAD.IADD R9, R0, 0x1, -R9 ;  /* 0x0000000100097824 */ /* 0x000fe200078e0a09 */
[----:B------:R-:W-:Y:S01]  /*f950*/  SHF.R.S32.HI R23, RZ, 0x1f, R22 ;  /* 0x0000001fff177819 */ /* 0x000fe20000011416 */
[----:B------:R-:W-:Y:S01]  /*f960*/  @P2 IMAD R8, R16, R5, R25 ;  /* 0x0000000510082224 */ /* 0x000fe200078e0219 */
[----:B------:R-:W-:Y:S01]  /*f970*/  IADD3 R18, R22, 0x50, RZ ;  /* 0x0000005016127810 */ /* 0x000fe20007ffe0ff */
[----:B----4-:R-:W-:Y:S02]  /*f980*/  @!P1 IMAD R16, R19, R12, RZ ;  /* 0x0000000c13109224 */ /* 0x010fe400078e02ff */
[----:B------:R-:W-:Y:S02]  /*f990*/  @!P2 IMAD.MOV.U32 R24, RZ, RZ, R14 ;  /* 0x000000ffff18a224 */ /* 0x000fe400078e000e */
[----:B------:R-:W-:Y:S01]  /*f9a0*/  IMAD.SHL.U32 R9, R9, 0x8, RZ ;  /* 0x0000000809097824 */ /* 0x000fe200078e00ff */
[----:B------:R4:W-:Y:S01]  /*f9b0*/  @!P1 STL [R1+0x20], R16 ;  /* 0x0000201001009387 */ /* 0x0009e20000100800 */
[----:B------:R-:W-:Y:S01]  /*f9c0*/  @!P2 IMAD.IADD R8, R15, 0x1, R4 ;  /* 0x000000010f08a824 */ /* 0x000fe200078e0204 */
[----:B------:R-:W-:Y:S01]  /*f9d0*/  CS2R R4, SRZ ;  /* 0x0000000000047805 */ /* 0x000fe2000001ff00 */
[----:B---3--:R-:W-:Y:S01]  /*f9e0*/  @P0 IMAD R0, R7, R6, RZ ;  /* 0x0000000607000224 */ /* 0x008fe200078e02ff */
[----:B------:R-:W-:Y:S01]  /*f9f0*/  IADD3 R24, P1, R9, R24, RZ ;  /* 0x0000001809187210 */ /* 0x000fe20007f3e0ff */
[----:B------:R-:W-:Y:S01]  /*fa00*/  IMAD.IADD R7, R11, 0x1, -R2 ;  /* 0x000000010b077824 */ /* 0x000fe200078e0a02 */
[----:B------:R-:W-:Y:S01]  /*fa10*/  @!P3 SHF.R.S32.HI R5, RZ, 0x1f, R16 ;  /* 0x0000001fff05b819 */ /* 0x000fe20000011410 */
[----:B------:R-:W-:Y:S01]  /*fa20*/  @P0 IMAD.MOV.U32 R12, RZ, RZ, 0x1 ;  /* 0x00000001ff0c0424 */ /* 0x000fe200078e00ff */
[----:B------:R-:W-:Y:S01]  /*fa30*/  LEA.HI.X.SX32 R25, R9, R8, 0x1, P1 ;  /* 0x0000000809197211 */ /* 0x000fe200008f0eff */
[----:B-1----:R-:W-:Y:S01]  /*fa40*/  @!P0 IMAD R12, R10, R13, RZ ;  /* 0x0000000d0a0c8224 */ /* 0x002fe200078e02ff */
[----:B------:R-:W-:Y:S01]  /*fa50*/  SHF.R.S32.HI R8, RZ, 0x1f, R31 ;  /* 0x0000001fff087819 */ /* 0x000fe2000001141f */
[----:B------:R-:W-:Y:S01]  /*fa60*/  @!P0 IMAD.MOV.U32 R0, RZ, RZ, R10 ;  /* 0x000000ffff008224 */ /* 0x000fe200078e000a */
[CC--:B------:R-:W-:Y:S01]  /*fa70*/  ISETP.GE.AND P1, PT, R22.reuse, R7.reuse, PT ;  /* 0x000000071600720c */ /* 0x0c0fe20003f26270 */
[----:B------:R-:W-:Y:S01]  /*fa80*/  IMAD R9, R19, R12, RZ ;  /* 0x0000000c13097224 */ /* 0x000fe200078e02ff */
[----:B------:R-:W-:Y:S01]  /*fa90*/  IADD3 R12, R22, 0x10, RZ ;  /* 0x00000010160c7810 */ /* 0x000fe20007ffe0ff */
[----:B------:R-:W-:Y:S01]  /*faa0*/  IMAD R8, R8, UR4, RZ ;  /* 0x0000000408087c24 */ /* 0x000fe2000f8e02ff */
[----:B------:R-:W-:Y:S01]  /*fab0*/  @!P3 MOV R4, R16 ;  /* 0x000000100004b202 */ /* 0x000fe20000000f00 */
[C---:B------:R-:W-:Y:S01]  /*fac0*/  VIADD R10, R22.reuse, 0x20 ;  /* 0x00000020160a7836 */ /* 0x040fe20000000000 */
[----:B------:R-:W-:Y:S01]  /*fad0*/  SEL R9, R9, RZ, P3 ;  /* 0x000000ff09097207 */ /* 0x000fe20001800000 */
[----:B------:R-:W-:Y:S01]  /*fae0*/  IMAD R29, R31, UR5, R8 ;  /* 0x000000051f1d7c24 */ /* 0x000fe2000f8e0208 */
[CC--:B------:R-:W-:Y:S01]  /*faf0*/  ISETP.GE.OR P5, PT, R22.reuse, R7.reuse, P6 ;  /* 0x000000071600720c */ /* 0x0c0fe200037a6670 */
[----:B------:R-:W-:Y:S01]  /*fb00*/  VIADD R8, R22, 0x30 ;  /* 0x0000003016087836 */ /* 0x000fe20000000000 */
[----:B------:R-:W-:Y:S01]  /*fb10*/  ISETP.GE.AND P2, PT, R12, R7, PT ;  /* 0x000000070c00720c */ /* 0x000fe20003f46270 */
[----:B------:R-:W-:-:S02]  /*fb20*/  VIADD R6, R22, 0x40 ;  /* 0x0000004016067836 */ /* 0x000fc40000000000 */
[----:B------:R-:W-:Y:S01]  /*fb30*/  IMAD.WIDE.U32 R24, R31, UR4, R24 ;  /* 0x000000041f187c25 */ /* 0x000fe2000f8e0018 */
[-C--:B------:R-:W-:Y:S02]  /*fb40*/  ISETP.GE.AND P4, PT, R8, R7.reuse, PT ;  /* 0x000000070800720c */ /* 0x080fe40003f86270 */
[-C--:B------:R-:W-:Y:S01]  /*fb50*/  ISETP.GE.AND P3, PT, R6, R7.reuse, PT ;  /* 0x000000070600720c */ /* 0x080fe20003f66270 */
[----:B------:R-:W-:Y:S01]  /*fb60*/  @!P0 IMAD.MOV.U32 R3, RZ, RZ, 0x1 ;  /* 0x00000001ff038424 */ /* 0x000fe200078e00ff */
[----:B------:R-:W-:Y:S01]  /*fb70*/  ISETP.GE.AND P0, PT, R10, R7, PT ;  /* 0x000000070a00720c */ /* 0x000fe20003f06270 */
[----:B------:R-:W-:-:S04]  /*fb80*/  IMAD.WIDE R26, R17, 0x80, R22 ;  /* 0x00000080111a7825 */ /* 0x000fc800078e0216 */
[----:B------:R-:W-:Y:S01]  /*fb90*/  IMAD.IADD R29, R29, 0x1, R25 ;  /* 0x000000011d1d7824 */ /* 0x000fe200078e0219 */
[----:B--2-4-:R-:W-:Y:S07]  /*fba0*/  @P1 BRA `(.L_x_88) ;  /* 0x0000000000281947 */ /* 0x014fee0003800000 */
        /* <DEDUP_REMOVED lines=10> */
.L_x_88:
[----:B------:R-:W-:Y:S05]  /*fc50*/  BSYNC B0 ;  /* 0x0000000000007941 */ /* 0x000fea0003800000 */
.L_x_87:
[----:B------:R-:W-:Y:S01]  /*fc60*/  BSSY B0, `(.L_x_89) ;  /* 0x0000011000007945 */ /* 0x000fe20003800000 */
[----:B------:R-:W-:Y:S02]  /*fc70*/  ISETP.GE.AND P1, PT, R18, R7, PT ;  /* 0x000000071200720c */ /* 0x000fe40003f26270 */
[----:B-1----:R-:W-:Y:S01]  /*fc80*/  IADD3 R16, R22, 0x60, RZ ;  /* 0x0000006016107810 */ /* 0x002fe20007ffe0ff */
[----:B------:R-:W-:Y:S05]  /*fc90*/  @P2 BRA `(.L_x_90) ;  /* 0x0000000000342947 */ /* 0x000fea0003800000 */
[----:B------:R-:W-:Y:S01]  /*fca0*/  IADD3 R14, P2, R26, 0x10, RZ ;  /* 0x000000101a0e7810 */ /* 0x000fe20007f5e0ff */
        /* <DEDUP_REMOVED lines=12> */
.L_x_90:
[----:B------:R-:W-:Y:S05]  /*fd70*/  BSYNC B0 ;  /* 0x0000000000007941 */ /* 0x000fea0003800000 */
.L_x_89:
        /* <DEDUP_REMOVED lines=17> */
.L_x_92:
[----:B------:R-:W-:Y:S05]  /*fe90*/  BSYNC B0 ;  /* 0x0000000000007941 */ /* 0x000fea0003800000 */
.L_x_91:
[----:B------:R-:W-:Y:S01]  /*fea0*/  BSSY B0, `(.L_x_93) ;  /* 0x0000010000007945 */ /* 0x000fe20003800000 */
[----:B------:R-:W-:-:S03]  /*feb0*/  ISETP.GE.AND P0, PT, R14, R7, PT ;  /* 0x000000070e00720c */ /* 0x000fc60003f06270 */
[----:B------:R-:W-:Y:S10]  /*fec0*/  @P4 BRA `(.L_x_94) ;  /* 0x0000000000344947 */ /* 0x000ff40003800000 */
[----:B-1----:R-:W-:Y:S01]  /*fed0*/  IADD3 R20, P4, R26, 0x30, RZ ;  /* 0x000000301a147810 */ /* 0x002fe20007f9e0ff */
        /* <DEDUP_REMOVED lines=12> */
.L_x_94:
[----:B------:R-:W-:Y:S05]  /*ffa0*/  BSYNC B0 ;  /* 0x0000000000007941 */ /* 0x000fea0003800000 */
.L_x_93:
[----:B------:R-:W-:Y:S01]  /*ffb0*/  BSSY B0, `(.L_x_95) ;  /* 0x0000010000007945 */ /* 0x000fe20003800000 */
[----:B------:R-:W-:-:S03]  /*ffc0*/  ISETP.GE.OR P4, PT, R12, R7, P6 ;  /* 0x000000070c00720c */ /* 0x000fc60003786670 */
[----:B------:R-:W-:Y:S10]  /*ffd0*/  @P3 BRA `(.L_x_96) ;  /* 0x0000000000343947 */ /* 0x000ff40003800000 */
[----:B-12---:R-:W-:Y:S01]  /*ffe0*/  IADD3 R20, P3, R26, 0x40, RZ ;  /* 0x000000401a147810 */ /* 0x006fe20007f7e0ff */
        /* <DEDUP_REMOVED lines=12> */
.L_x_96:
[----:B------:R-:W-:Y:S05]  /*100b0*/  BSYNC B0 ;  /* 0x0000000000007941 */ /* 0x000fea0003800000 */
.L_x_95:
[----:B------:R-:W-:Y:S01]  /*100c0*/  BSSY B0, `(.L_x_97) ;  /* 0x0000012000007945 */ /* 0x000fe20003800000 */
[----:B------:R-:W-:Y:S01]  /*100d0*/  ISETP.GE.OR P3, PT, R10, R7, P6 ;  /* 0x000000070a00720c */ /* 0x000fe20003766670 */
[----:B------:R-:W-:Y:S02]  /*100e0*/  IMAD R9, R31, R0, R9 ;  /* 0x000000001f097224 */ /* 0x000fe400078e0209 */
[----:B------:R-:W-:Y:S01]  /*100f0*/  IMAD R2, R2, R3, RZ ;  /* 0x0000000302027224 */ /* 0x000fe200078e02ff */
[----:B------:R-:W-:Y:S09]  /*10100*/  @P1 BRA `(.L_x_98) ;  /* 0x0000000000341947 */ /* 0x000ff20003800000 */
[----:B------:R-:W-:Y:S01]  /*10110*/  IADD3 R11, P1, R26, 0x50, RZ ;  /* 0x000000501a0b7810 */ /* 0x000fe20007f3e0ff */
[----:B------:R-:W-:Y:S01]  /*10120*/  ULDC.64 UR4, c[0x0][0x298] ;  /* 0x0000a60000047ab9 */ /* 0x000fe20000000a00 */
[----:B-123--:R-:W-:Y:S01]  /*10130*/  MOV R21, R29 ;  /* 0x0000001d00157202 */ /* 0x00efe20000000f00 */
        /* <DEDUP_REMOVED lines=10> */
.L_x_98:
[----:B------:R-:W-:Y:S05]  /*101e0*/  BSYNC B0 ;  /* 0x0000000000007941 */ /* 0x000fea0003800000 */
.L_x_97:
[----:B------:R-:W-:Y:S04]  /*101f0*/  BSSY B0, `(.L_x_99) ;  /* 0x000000f000007945 */ /* 0x000fe80003800000 */
[----:B------:R-:W-:Y:S05]  /*10200*/  @P2 BRA `(.L_x_100) ;  /* 0x0000000000342947 */ /* 0x000fea0003800000 */
        /* <DEDUP_REMOVED lines=9> */
[----:B----4-:R-:W-:Y:S02]  /*102a0*/  LEA R30, P1, R20, UR4, 0x1 ;  /* 0x00000004141e7c11 */ /* 0x010fe4000f8208ff */
[----:B------:R-:W-:-:S04]  /*102b0*/  IADD3 R0, R0, R21, RZ ;  /* 0x0000001500007210 */ /* 0x000fc80007ffe0ff */
[----:B------:R-:W-:-:S05]  /*102c0*/  LEA.HI.X R31, R20, UR5, R0, 0x1, P1 ;  /* 0x00000005141f7c11 */ /* 0x000fca00088f0c00 */
[----:B------:R1:W-:Y:S02]  /*102d0*/  STG.E.128 desc[UR16][R30.64], RZ ;  /* 0x000000ff1e007986 */ /* 0x0003e4000c101d10 */
.L_x_100:
[----:B------:R-:W-:Y:S05]  /*102e0*/  BSYNC B0 ;  /* 0x0000000000007941 */ /* 0x000fea0003800000 */
.L_x_99:
[----:B------:R-:W-:Y:S01]  /*102f0*/  BSSY B0, `(.L_x_101) ;  /* 0x0000012000007945 */ /* 0x000fe20003800000 */
[--C-:B------:R-:W-:Y:S02]  /*10300*/  IADD3 R0, P2, P1, R2, R4, R9.reuse ;  /* 0x0000000402007210 */ /* 0x100fe4000795e009 */
[----:B------:R-:W-:Y:S02]  /*10310*/  SHF.R.S32.HI R11, RZ, 0x1f, R2 ;  /* 0x0000001fff0b7819 */ /* 0x000fe40000011402 */
[----:B------:R-:W-:Y:S01]  /*10320*/  SHF.R.S32.HI R9, RZ, 0x1f, R9 ;  /* 0x0000001fff097819 */ /* 0x000fe20000011409 */
[----:B------:R-:W-:Y:S08]  /*10330*/  @P0 BRA `(.L_x_102) ;  /* 0x0000000000340947 */ /* 0x000ff00003800000 */
        /* <DEDUP_REMOVED lines=13> */
.L_x_102:
[----:B------:R-:W-:Y:S05]  /*10410*/  BSYNC B0 ;  /* 0x0000000000007941 */ /* 0x000fea0003800000 */
.L_x_101:
[----:B------:R-:W-:Y:S01]  /*10420*/  BSSY B0, `(.L_x_103) ;  /* 0x000000b000007945 */ /* 0x000fe20003800000 */
[----:B------:R-:W-:-:S03]  /*10430*/  IADD3.X R9, R11, R5, R9, P2, P1 ;  /* 0x000000050b097210 */ /* 0x000fc600017e2409 */
[----:B------:R-:W-:Y:S05]  /*10440*/  @P5 BRA `(.L_x_104) ;  /* 0x0000000000205947 */ /* 0x000fea0003800000 */
[----:B------:R-:W-:Y:S01]  /*10450*/  IMAD R2, R22, R3, RZ ;  /* 0x0000000316027224 */ /* 0x000fe200078e02ff */
[----:B------:R-:W-:Y:S01]  /*10460*/  ULDC.64 UR4, c[0x0][0x2b0] ;  /* 0x0000ac0000047ab9 */ /* 0x000fe20000000a00 */
[----:B------:R-:W-:-:S03]  /*10470*/  IMAD.MOV.U32 R11, RZ, RZ, 0x7f800000 ;  /* 0x7f800000ff0b7424 */ /* 0x000fc600078e00ff */
[----:B------:R-:W-:-:S04]  /*10480*/  IADD3 R5, P0, R2, R0, RZ ;  /* 0x0000000002057210 */ /* 0x000fc80007f1e0ff */
[----:B------:R-:W-:Y:S02]  /*10490*/  LEA.HI.X.SX32 R2, R2, R9, 0x1, P0 ;  /* 0x0000000902027211 */ /* 0x000fe400000f0eff */
[----:B------:R-:W-:-:S04]  /*104a0*/  LEA R4, P0, R5, UR4, 0x2 ;  /* 0x0000000405047c11 */ /* 0x000fc8000f8010ff */
[----:B------:R-:W-:-:S05]  /*104b0*/  LEA.HI.X R5, R5, UR5, R2, 0x2, P0 ;  /* 0x0000000505057c11 */ /* 0x000fca00080f1402 */
[----:B------:R1:W-:Y:S04]  /*104c0*/  STG.E desc[UR16][R4.64], R11 ;  /* 0x0000000b04007986 */ /* 0x0003e8000c101910 */
.L_x_104:
[----:B------:R-:W-:Y:S05]  /*104d0*/  BSYNC B0 ;  /* 0x0000000000007941 */ /* 0x000fea0003800000 */
.L_x_103:
[----:B------:R-:W-:Y:S01]  /*104e0*/  BSSY B0, `(.L_x_105) ;  /* 0x000000f000007945 */ /* 0x000fe20003800000 */
[-C--:B------:R-:W-:Y:S02]  /*104f0*/  ISETP.GE.OR P5, PT, R8, R7.reuse, P6 ;  /* 0x000000070800720c */ /* 0x080fe400037a6670 */
[-C--:B------:R-:W-:Y:S02]  /*10500*/  ISETP.GE.OR P2, PT, R6, R7.reuse, P6 ;  /* 0x000000070600720c */ /* 0x080fe40003746670 */
[-C--:B------:R-:W-:Y:S02]  /*10510*/  ISETP.GE.OR P1, PT, R18, R7.reuse, P6 ;  /* 0x000000071200720c */ /* 0x080fe40003726670 */
[-C--:B------:R-:W-:Y:S02]  /*10520*/  ISETP.GE.OR P0, PT, R16, R7.reuse, P6 ;  /* 0x000000071000720c */ /* 0x080fe40003706670 */
[----:B------:R-:W-:Y:S01]  /*10530*/  ISETP.GE.OR P6, PT, R14, R7, P6 ;  /* 0x000000070e00720c */ /* 0x000fe200037c6670 */
[----:B------:R-:W-:-:S12]  /*10540*/  @P4 BRA `(.L_x_106) ;  /* 0x0000000000204947 */ /* 0x000fd80003800000 */
[----:B------:R-:W-:Y:S01]  /*10550*/  IMAD R2, R12, R3, RZ ;  /* 0x000000030c027224 */ /* 0x000fe200078e02ff */
[----:B------:R-:W-:Y:S01]  /*10560*/  ULDC.64 UR4, c[0x0][0x2b0] ;  /* 0x0000ac0000047ab9 */ /* 0x000fe20000000a00 */
[----:B------:R-:W-:-:S03]  /*10570*/  IMAD.MOV.U32 R7, RZ, RZ, 0x7f800000 ;  /* 0x7f800000ff077424 */ /* 0x000fc600078e00ff */
[----:B-1----:R-:W-:-:S04]  /*10580*/  IADD3 R5, P4, R2, R0, RZ ;  /* 0x0000000002057210 */ /* 0x002fc80007f9e0ff */
[----:B------:R-:W-:Y:S02]  /*10590*/  LEA.HI.X.SX32 R2, R2, R9, 0x1, P4 ;  /* 0x0000000902027211 */ /* 0x000fe400020f0eff */
[----:B------:R-:W-:-:S04]  /*105a0*/  LEA R4, P4, R5, UR4, 0x2 ;  /* 0x0000000405047c11 */ /* 0x000fc8000f8810ff */
[----:B------:R-:W-:-:S05]  /*105b0*/  LEA.HI.X R5, R5, UR5, R2, 0x2, P4 ;  /* 0x0000000505057c11 */ /* 0x000fca000a0f1402 */
[----:B------:R1:W-:Y:S04]  /*105c0*/  STG.E desc[UR16][R4.64], R7 ;  /* 0x0000000704007986 */ /* 0x0003e8000c101910 */
.L_x_106:
[----:B------:R-:W-:Y:S05]  /*105d0*/  BSYNC B0 ;  /* 0x0000000000007941 */ /* 0x000fea0003800000 */
.L_x_105:
[----:B------:R-:W-:Y:S04]  /*105e0*/  BSSY B0, `(.L_x_107) ;  /* 0x000000a000007945 */ /* 0x000fe80003800000 */
[----:B------:R-:W-:Y:S05]  /*105f0*/  @P3 BRA `(.L_x_108) ;  /* 0x0000000000203947 */ /* 0x000fea0003800000 */
[----:B------:R-:W-:Y:S01]  /*10600*/  IMAD R2, R10, R3, RZ ;  /* 0x000000030a027224 */ /* 0x000fe200078e02ff */
[----:B------:R-:W-:Y:S01]  /*10610*/  ULDC.64 UR4, c[0x0][0x2b0] ;  /* 0x0000ac0000047ab9 */ /* 0x000fe20000000a00 */
[----:B-1----:R-:W-:-:S03]  /*10620*/  IMAD.MOV.U32 R7, RZ, RZ, 0x7f800000 ;  /* 0x7f800000ff077424 */ /* 0x002fc600078e00ff */
[----:B------:R-:W-:-:S04]  /*10630*/  IADD3 R5, P3, R2, R0, RZ ;  /* 0x0000000002057210 */ /* 0x000fc80007f7e0ff */
[----:B------:R-:W-:Y:S02]  /*10640*/  LEA.HI.X.SX32 R2, R2, R9, 0x1, P3 ;  /* 0x0000000902027211 */ /* 0x000fe400018f0eff */
[----:B------:R-:W-:-:S04]  /*10650*/  LEA R4, P3, R5, UR4, 0x2 ;  /* 0x0000000405047c11 */ /* 0x000fc8000f8610ff */
[----:B------:R-:W-:-:S05]  /*10660*/  LEA.HI.X R5, R5, UR5, R2, 0x2, P3 ;  /* 0x0000000505057c11 */ /* 0x000fca00098f1402 */
[----:B------:R1:W-:Y:S04]  /*10670*/  STG.E desc[UR16][R4.64], R7 ;  /* 0x0000000704007986 */ /* 0x0003e8000c101910 */
.L_x_108:
[----:B------:R-:W-:Y:S05]  /*10680*/  BSYNC B0 ;  /* 0x0000000000007941 */ /* 0x000fea0003800000 */
.L_x_107:
        /* <DEDUP_REMOVED lines=10> */
.L_x_110:
[----:B------:R-:W-:Y:S05]  /*10730*/  BSYNC B0 ;  /* 0x0000000000007941 */ /* 0x000fea0003800000 */
.L_x_109:
        /* <DEDUP_REMOVED lines=10> */
.L_x_112:
[----:B------:R-:W-:Y:S05]  /*107e0*/  BSYNC B0 ;  /* 0x0000000000007941 */ /* 0x000fea0003800000 */
.L_x_111:
        /* <DEDUP_REMOVED lines=10> */
.L_x_114:
[----:B------:R-:W-:Y:S05]  /*10890*/  BSYNC B0 ;  /* 0x0000000000007941 */ /* 0x000fea0003800000 */
.L_x_113:
        /* <DEDUP_REMOVED lines=10> */
.L_x_116:
[----:B------:R-:W-:Y:S05]  /*10940*/  BSYNC B0 ;  /* 0x0000000000007941 */ /* 0x000fea0003800000 */
.L_x_115:
[----:B------:R-:W-:Y:S05]  /*10950*/  @P6 EXIT ;  /* 0x000000000000694d */ /* 0x000fea0003800000 */
[----:B------:R-:W-:Y:S01]  /*10960*/  IMAD R3, R14, R3, RZ ;  /* 0x000000030e037224 */ /* 0x000fe200078e02ff */
[----:B------:R-:W-:Y:S01]  /*10970*/  ULDC.64 UR4, c[0x0][0x2b0] ;  /* 0x0000ac0000047ab9 */ /* 0x000fe20000000a00 */
[----:B-1----:R-:W-:-:S03]  /*10980*/  IMAD.MOV.U32 R5, RZ, RZ, 0x7f800000 ;  /* 0x7f800000ff057424 */ /* 0x002fc600078e00ff */
[----:B------:R-:W-:-:S04]  /*10990*/  IADD3 R0, P0, R3, R0, RZ ;  /* 0x0000000003007210 */ /* 0x000fc80007f1e0ff */
[----:B------:R-:W-:Y:S02]  /*109a0*/  LEA.HI.X.SX32 R3, R3, R9, 0x1, P0 ;  /* 0x0000000903037211 */ /* 0x000fe400000f0eff */
[----:B------:R-:W-:-:S04]  /*109b0*/  LEA R2, P0, R0, UR4, 0x2 ;  /* 0x0000000400027c11 */ /* 0x000fc8000f8010ff */
[----:B------:R-:W-:-:S05]  /*109c0*/  LEA.HI.X R3, R0, UR5, R3, 0x2, P0 ;  /* 0x0000000500037c11 */ /* 0x000fca00080f1403 */
[----:B------:R-:W-:Y:S01]  /*109d0*/  STG.E desc[UR16][R2.64], R5 ;  /* 0x0000000502007986 */ /* 0x000fe2000c101910 */
[----:B------:R-:W-:Y:S05]  /*109e0*/  EXIT ;  /* 0x000000000000794d */ /* 0x000fea0003800000 */
.L_x_117:
        /* <DEDUP_REMOVED lines=9> */
.L_x_2571:


//--------------------- .text._ZN5flash16flash_fwd_kernelI23Flash_fwd_kernel_traitsILi64ELi128ELi128ELi4ELb0ELb0EN7cutlass10bfloat16_tE19Flash_kernel_traitsILi64ELi128ELi128ELi4ES3_EELb0ELb0ELb0ELb0ELb1ELb1ELb0ELb0EEEvNS_16Flash_fwd_paramsE --------------------------
	.section	.text._ZN5flash16flash_fwd_kernelI23Flash_fwd_kernel_traitsILi64ELi128ELi128ELi4ELb0ELb0EN7cutlass10bfloat16_tE19Flash_kernel_traitsILi64ELi128ELi128ELi4ES3_EELb0ELb0ELb0ELb0ELb1ELb1ELb0ELb0EEEvNS_16Flash_fwd_paramsE,"ax",@progbits
	.align	128
        .global         _ZN5flash16flash_fwd_kernelI23Flash_fwd_kernel_traitsILi64ELi128ELi128ELi4ELb0ELb0EN7cutlass10bfloat16_tE19Flash_kernel_traitsILi64ELi128ELi128ELi4ES3_EELb0ELb0ELb0ELb0ELb1ELb1ELb0ELb0EEEvNS_16Flash_fwd_paramsE
        .type           _ZN5flash16flash_fwd_kernelI23Flash_fwd_kernel_traitsILi64ELi128ELi128ELi4ELb0ELb0EN7cutlass10bfloat16_tE19Flash_kernel_traitsILi64ELi128ELi128ELi4ES3_EELb0ELb0ELb0ELb0ELb1ELb1ELb0ELb0EEEvNS_16Flash_fwd_paramsE,@function
        .size           _ZN5flash16flash_fwd_kernelI23Flash_fwd_kernel_traitsILi64ELi128ELi128ELi4ELb0ELb0EN7cutlass10bfloat16_tE19Flash_kernel_traitsILi64ELi128ELi128ELi4ES3_EELb0ELb0ELb0ELb0ELb1ELb1ELb0ELb0EEEvNS_16Flash_fwd_paramsE,(.L_x_2572 - _ZN5flash16flash_fwd_kernelI23Flash_fwd_kernel_traitsILi64ELi128ELi128ELi4ELb0ELb0EN7cutlass10bfloat16_tE19Flash_kernel_traitsILi64ELi128ELi128ELi4ES3_EELb0ELb0ELb0ELb0ELb1ELb1ELb0ELb0EEEvNS_16Flash_fwd_paramsE)
        .other          _ZN5flash16flash_fwd_kernelI23Flash_fwd_kernel_traitsILi64ELi128ELi128ELi4ELb0ELb0EN7cutlass10bfloat16_tE19Flash_kernel_traitsILi64ELi128ELi128ELi4ES3_EELb0ELb0ELb0ELb0ELb1ELb1ELb0ELb0EEEvNS_16Flash_fwd_paramsE,@"STO_CUDA_ENTRY STV_DEFAULT"
_ZN5flash16flash_fwd_kernelI23Flash_fwd_kernel_traitsILi64ELi128ELi128ELi4ELb0ELb0EN7cutlass10bfloat16_tE19Flash_kernel_traitsILi64ELi128ELi128ELi4ES3_EELb0ELb0ELb0ELb0ELb1ELb1ELb0ELb0EEEvNS_16Flash_fwd_paramsE:
.text._ZN5flash16flash_fwd_kernelI23Flash_fwd_kernel_traitsILi64ELi128ELi128ELi4ELb0ELb0EN7cutlass10bfloat16_tE19Flash_kernel_traitsILi64ELi128ELi128ELi4ES3_EELb0ELb0ELb0ELb0ELb1ELb1ELb0ELb0EEEvNS_16Flash_fwd_paramsE:
[----:B------:R-:W1:Y:S08]  /*0000*/  LDC R1, c[0x0][0x28] ;  /* 0x00000a00ff017b82 */ /* 0x000e700000000800 */
[----:B------:R-:W2:Y:S01]  /*0010*/  LDC.64 R2, c[0x0][0x300] ;  /* 0x0000c000ff027b82 */ /* 0x000ea20000000a00 */
[----:B------:R-:W3:Y:S01]  /*0020*/  S2R R28, SR_CTAID.Y ;  /* 0x00000000001c7919 */ /* 0x000ee20000002600 */
[----:B------:R-:W-:Y:S01]  /*0030*/  IMAD.MOV.U32 R16, RZ, RZ, RZ ;  /* 0x000000ffff107224 */ /* 0x000fe200078e00ff */
[----:B------:R-:W-:Y:S01]  /*0040*/  ULDC.64 UR16, c[0x0][0x208] ;  /* 0x0000820000107ab9 */ /* 0x000fe20000000a00 */
[----:B------:R-:W-:Y:S01]  /*0050*/  ULDC UR4, c[0x0][0x2c4] ;  /* 0x0000b10000047ab9 */ /* 0x000fe20000000800 */
[----:B-1----:R-:W-:Y:S01]  /*0060*/  VIADD R1, R1, 0xffffff30 ;  /* 0xffffff3001017836 */ /* 0x002fe20000000000 */
[----:B--2---:R-:W-:-:S04]  /*0070*/  ISETP.NE.U32.AND P0, PT, R2, RZ, PT ;  /* 0x000000ff0200720c */ /* 0x004fc80003f05070 */
[----:B------:R-:W-:Y:S02]  /*0080*/  ISETP.NE.AND.EX P0, PT, R3, RZ, PT, P0 ;  /* 0x000000ff0300720c */ /* 0x000fe40003f05300 */
[----:B------:R-:W1:Y:S11]  /*0090*/  LDC.64 R2, c[0x0][0x308] ;  /* 0x0000c200ff027b82 */ /* 0x000e760000000a00 */
[----:B------:R-:W3:Y:S01]  /*00a0*/  @P0 LDC.64 R4, c[0x0][0x300] ;  /* 0x0000c000ff040b82 */ /* 0x000ee20000000a00 */
[----:B-1----:R-:W-:-:S04]  /*00b0*/  ISETP.NE.U32.AND P3, PT, R2, RZ, PT ;  /* 0x000000ff0200720c */ /* 0x002fc80003f65070 */
[----:B------:R-:W-:Y:S01]  /*00c0*/  ISETP.NE.AND.EX P3, PT, R3, RZ, PT, P3 ;  /* 0x000000ff0300720c */ /* 0x000fe20003f65330 */
[----:B---3--:R-:W-:-:S05]  /*00d0*/  @P0 IMAD.WIDE R2, R28, 0x4, R4 ;  /* 0x000000041c020825 */ /* 0x008fca00078e0204 */
[----:B------:R1:W5:Y:S07]  /*00e0*/  @P0 LDG.E R16, desc[UR16][R2.64] ;  /* 0x0000001002100981 */ /* 0x00036e000c1e1900 */
[----:B-1----:R-:W1:Y:S02]  /*00f0*/  @P3 LDC.64 R2, c[0x0][0x308] ;  /* 0x0000c200ff023b82 */ /* 0x002e640000000a00 */
[----:B-1----:R-:W-:-:S05]  /*0100*/  @P3 IMAD.WIDE R2, R28, 0x4, R2 ;  /* 0x000000041c023825 */ /* 0x002fca00078e0202 */
[----:B------:R1:W5:Y:S01]  /*0110*/  @P3 LDG.E R17, desc[UR16][R2.64] ;  /* 0x0000001002113981 */ /* 0x000362000c1e1900 */
[----:B------:R-:W2:Y:S02]  /*0120*/  S2R R9, SR_CTAID.X ;  /* 0x0000000000097919 */ /* 0x000ea40000002500 */
[----:B--2---:R-:W-:-:S05]  /*0130*/  IMAD.SHL.U32 R0, R9, 0x80, RZ ;  /* 0x0000008009007824 */ /* 0x004fca00078e00ff */
[----:B------:R-:W-:-:S13]  /*0140*/  ISETP.GE.AND P0, PT, R0, UR4, PT ;  /* 0x0000000400007c0c */ /* 0x000fda000bf06270 */
[----:B-1----:R-:W-:Y:S05]  /*0150*/  @P0 EXIT ;  /* 0x000000000000094d */ /* 0x002fea0003800000 */
[----:B------:R-:W1:Y:S01]  /*0160*/  LDC R27, c[0x0][0x278] ;  /* 0x00009e00ff1b7b82 */ /* 0x000e620000000800 */
[----:B------:R-:W2:Y:S01]  /*0170*/  S2R R25, SR_TID.X ;  /* 0x0000000000197919 */ /* 0x000ea20000002100 */
[----:B------:R-:W-:Y:S01]  /*0180*/  SHF.R.S32.HI R26, RZ, 0x1f, R28 ;  /* 0x0000001fff1a7819 */ /* 0x000fe2000001141c */
[----:B------:R-:W-:Y:S01]  /*0190*/  ULDC.64 UR4, c[0x0][0x228] ;  /* 0x00008a0000047ab9 */ /* 0x000fe20000000a00 */
[----:B------:R-:W-:Y:S01]  /*01a0*/  ULDC.64 UR6, c[0x0][0x240] ;  /* 0x0000900000067ab9 */ /* 0x000fe20000000a00 */
[----:B------:R-:W3:Y:S01]  /*01b0*/  S2R R29, SR_CTAID.Z ;  /* 0x00000000001d7919 */ /* 0x000ee20000002700 */
[----:B------:R-:W-:Y:S01]  /*01c0*/  ULDC.64 UR8, c[0x0][0x210] ;  /* 0x0000840000087ab9 */ /* 0x000fe20000000a00 */
[----:B------:R-:W-:Y:S01]  /*01d0*/  IMAD R4, R26, UR4, RZ ;  /* 0x000000041a047c24 */ /* 0x000fe2000f8e02ff */
[----:B------:R-:W-:Y:S01]  /*01e0*/  USHF.L.U32 UR15, UR6, 0x5, URZ ;  /* 0x00000005060f7899 */ /* 0x000fe2000800063f */
[----:B------:R-:W4:Y:S01]  /*01f0*/  @!P3 LDC.64 R18, c[0x0][0x318] ;  /* 0x0000c600ff12bb82 */ /* 0x000f220000000a00 */
[----:B------:R-:W-:Y:S01]  /*0200*/  ULDC.64 UR12, c[0x0][0x248] ;  /* 0x00009200000c7ab9 */ /* 0x000fe20000000a00 */
[----:B------:R-:W-:Y:S01]  /*0210*/  IMAD R4, R28, UR5, R4 ;  /* 0x000000051c047c24 */ /* 0x000fe2000f8e0204 */
[----:B------:R-:W-:Y:S01]  /*0220*/  ULDC.64 UR10, c[0x0][0x250] ;  /* 0x00009400000a7ab9 */ /* 0x000fe20000000a00 */
[----:B-----5:R-:W-:Y:S01]  /*0230*/  @P3 IMAD.IADD R239, R17, 0x1, -R16 ;  /* 0x0000000111ef3824 */ /* 0x020fe200078e0a10 */
[----:B------:R-:W-:-:S02]  /*0240*/  USHF.L.U64.HI UR19, UR12, 0x7, UR13 ;  /* 0x000000070c137899 */ /* 0x000fc4000801020d */
[----:B------:R-:W-:Y:S02]  /*0250*/  USHF.L.U32 UR20, UR12, 0x7, URZ ;  /* 0x000000070c147899 */ /* 0x000fe4000800063f */
[----:B------:R-:W-:Y:S02]  /*0260*/  USHF.L.U32 UR14, UR12, 0x5, URZ ;  /* 0x000000050c0e7899 */ /* 0x000fe4000800063f */
[----:B------:R-:W-:Y:S02]  /*0270*/  USHF.L.U32 UR18, UR10, 0x5, URZ ;  /* 0x000000050a127899 */ /* 0x000fe4000800063f */
[----:B------:R-:W-:Y:S01]  /*0280*/  USHF.L.U64.HI UR21, UR10, 0x5, UR11 ;  /* 0x000000050a157899 */ /* 0x000fe2000801020b */
[----:B-1----:R-:W-:-:S05]  /*0290*/  IABS R0, R27 ;  /* 0x0000001b00007213 */ /* 0x002fca0000000000 */
[----:B------:R-:W-:Y:S01]  /*02a0*/  IMAD.MOV.U32 R22, RZ, RZ, R0 ;  /* 0x000000ffff167224 */ /* 0x000fe200078e0000 */
[----:B--2---:R-:W-:-:S03]  /*02b0*/  SHF.R.S32.HI R24, RZ, 0x1f, R25 ;  /* 0x0000001fff187819 */ /* 0x004fc60000011419 */
[----:B------:R-:W1:Y:S01]  /*02c0*/  I2F.RP R5, R22 ;  /* 0x0000001600057306 */ /* 0x000e620000209400 */
[----:B----4-:R-:W-:Y:S02]  /*02d0*/  @!P3 ISETP.NE.U32.AND P2, PT, R18, RZ, PT ;  /* 0x000000ff1200b20c */ /* 0x010fe40003f45070 */
[CC--:B------:R-:W-:Y:S02]  /*02e0*/  LEA.HI R23, R24.reuse, R25.reuse, RZ, 0x3 ;  /* 0x0000001918177211 */ /* 0x0c0fe400078f18ff */
[CC--:B------:R-:W-:Y:S02]  /*02f0*/  LEA.HI R14, R24.reuse, R25.reuse, RZ, 0x4 ;  /* 0x00000019180e7211 */ /* 0x0c0fe400078f20ff */
[----:B------:R-:W-:Y:S02]  /*0300*/  LOP3.LUT R0, R23, 0xfffffff8, RZ, 0xc0, !PT ;  /* 0xfffffff817007812 */ /* 0x000fe400078ec0ff */
[----:B------:R-:W-:Y:S02]  /*0310*/  SHF.R.S32.HI R6, RZ, 0x3, R23 ;  /* 0x00000003ff067819 */ /* 0x000fe40000011417 */
[----:B------:R-:W-:Y:S01]  /*0320*/  SHF.R.S32.HI R15, RZ, 0x4, R14 ;  /* 0x00000004ff0f7819 */ /* 0x000fe2000001140e */
[----:B------:R-:W-:Y:S01]  /*0330*/  IMAD.IADD R76, R25, 0x1, -R0 ;  /* 0x00000001194c7824 */ /* 0x000fe200078e0a00 */
[----:B------:R-:W-:Y:S01]  /*0340*/  LEA.HI R8, R24, R25, RZ, 0x6 ;  /* 0x0000001918087211 */ /* 0x000fe200078f30ff */
[----:B------:R-:W-:Y:S01]  /*0350*/  IMAD.SHL.U32 R0, R6, 0x40, RZ ;  /* 0x0000004006007824 */ /* 0x000fe200078e00ff */
[----:B-1----:R-:W1:Y:S01]  /*0360*/  MUFU.RCP R5, R5 ;  /* 0x0000000500057308 */ /* 0x002e620000001000 */
[----:B------:R-:W-:Y:S01]  /*0370*/  IMAD.SHL.U32 R10, R76, 0x8, RZ ;  /* 0x000000084c0a7824 */ /* 0x000fe200078e00ff */
[----:B---3--:R-:W-:-:S02]  /*0380*/  SHF.R.S32.HI R12, RZ, 0x1f, R29 ;  /* 0x0000001fff0c7819 */ /* 0x008fc4000001141d */
[----:B------:R-:W-:Y:S02]  /*0390*/  LOP3.LUT R7, R0, 0x1c0, RZ, 0xc0, !PT ;  /* 0x000001c000077812 */ /* 0x000fe400078ec0ff */
[--C-:B------:R-:W-:Y:S02]  /*03a0*/  SHF.R.S32.HI R11, RZ, 0x1f, R10.reuse ;  /* 0x0000001fff0b7819 */ /* 0x100fe4000001140a */
[--C-:B------:R-:W-:Y:S02]  /*03b0*/  LOP3.LUT R0, R7, 0x38, R10.reuse, 0xf8, !PT ;  /* 0x0000003807007812 */ /* 0x100fe400078ef80a */
[----:B------:R-:W-:Y:S01]  /*03c0*/  SHF.R.U32.HI R7, RZ, 0x3, R7 ;  /* 0x00000003ff077819 */ /* 0x000fe20000011607 */
[----:B------:R-:W-:Y:S01]  /*03d0*/  IMAD.WIDE.U32 R2, R28, UR4, R10 ;  /* 0x000000041c027c25 */ /* 0x000fe2000f8e000a */
[----:B------:R-:W-:Y:S01]  /*03e0*/  ULDC.64 UR4, c[0x0][0x258] ;  /* 0x0000960000047ab9 */ /* 0x000fe20000000a00 */
[----:B------:R-:W-:Y:S02]  /*03f0*/  @!P3 ISETP.NE.AND.EX P2, PT, R19, RZ, PT, P2 ;  /* 0x000000ff1300b20c */ /* 0x000fe40003f45320 */
[----:B------:R-:W-:Y:S01]  /*0400*/  IMAD.IADD R3, R3, 0x1, R4 ;  /* 0x0000000103037824 */ /* 0x000fe200078e0204 */
[----:B------:R-:W-:Y:S01]  /*0410*/  LOP3.LUT R13, R0, R7, RZ, 0x3c, !PT ;  /* 0x00000007000d7212 */ /* 0x000fe200078e3cff */
[----:B-1----:R-:W-:Y:S01]  /*0420*/  VIADD R4, R5, 0xffffffe ;  /* 0x0ffffffe05047836 */ /* 0x002fe20000000000 */
[----:B------:R-:W-:Y:S01]  /*0430*/  LEA.HI R0, R14, R15, RZ, 0x1 ;  /* 0x0000000f0e007211 */ /* 0x000fe200078f08ff */
[----:B------:R-:W-:Y:S01]  /*0440*/  IMAD R12, R12, UR4, RZ ;  /* 0x000000040c0c7c24 */ /* 0x000fe2000f8e02ff */
[----:B------:R-:W-:Y:S01]  /*0450*/  SHF.R.S32.HI R7, RZ, 0x1f, R6 ;  /* 0x0000001fff077819 */ /* 0x000fe20000011406 */
[----:B------:R1:W2:Y:S01]  /*0460*/  F2I.FTZ.U32.TRUNC.NTZ R5, R4 ;  /* 0x0000000400057305 */ /* 0x0002a2000021f000 */
[----:B------:R-:W-:Y:S01]  /*0470*/  LOP3.LUT R0, R0, 0xfffffffe, RZ, 0xc0, !PT ;  /* 0xfffffffe00007812 */ /* 0x000fe200078ec0ff */
[C---:B------:R-:W-:Y:S01]  /*0480*/  IMAD R12, R29.reuse, UR5, R12 ;  /* 0x000000051d0c7c24 */ /* 0x040fe2000f8e020c */
[----:B------:R-:W3:Y:S01]  /*0490*/  S2UR UR5, SR_CgaCtaId ;  /* 0x00000000000579c3 */ /* 0x000ee20000008800 */
[----:B------:R-:W-:Y:S01]  /*04a0*/  IMAD.WIDE.U32 R2, R29, UR4, R2 ;  /* 0x000000041d027c25 */ /* 0x000fe2000f8e0002 */
[----:B------:R-:W-:-:S03]  /*04b0*/  UMOV UR4, 0x400 ;  /* 0x0000040000047882 */ /* 0x000fc60000000000 */
[----:B------:R-:W-:Y:S01]  /*04c0*/  IMAD.IADD R21, R15, 0x1, -R0 ;  /* 0x000000010f157824 */ /* 0x000fe200078e0a00 */
[----:B------:R-:W-:Y:S01]  /*04d0*/  LOP3.LUT R0, R14, 0xfffffff0, RZ, 0xc0, !PT ;  /* 0xfffffff00e007812 */ /* 0x000fe200078ec0ff */
[----:B------:R-:W-:Y:S01]  /*04e0*/  IMAD.IADD R3, R3, 0x1, R12 ;  /* 0x0000000103037824 */ /* 0x000fe200078e020c */
[----:B------:R-:W4:Y:S03]  /*04f0*/  @!P3 LDC.64 R14, c[0x0][0x2c8] ;  /* 0x0000b200ff0ebb82 */ /* 0x000f260000000a00 */
[----:B------:R-:W-:Y:S02]  /*0500*/  IMAD.IADD R0, R25, 0x1, -R0 ;  /* 0x0000000119007824 */ /* 0x000fe400078e0a00 */
[----:B-1----:R-:W-:Y:S02]  /*0510*/  IMAD.SHL.U32 R4, R8, 0x8, RZ ;  /* 0x0000000808047824 */ /* 0x002fe400078e00ff */
[----:B------:R-:W-:-:S03]  /*0520*/  IMAD.WIDE R8, R9, 0x80, R6 ;  /* 0x0000008009087825 */ /* 0x000fc600078e0206 */
[----:B------:R-:W-:Y:S01]  /*0530*/  LOP3.LUT R13, R13, 0x7ffffe00, R4, 0xf8, !PT ;  /* 0x7ffffe000d0d7812 */ /* 0x000fe200078ef804 */
[----:B--2---:R-:W-:Y:S02]  /*0540*/  IMAD.MOV R4, RZ, RZ, -R5 ;  /* 0x000000ffff047224 */ /* 0x004fe400078e0a05 */
[----:B------:R-:W-:Y:S02]  /*0550*/  IMAD R9, R9, UR6, RZ ;  /* 0x0000000609097c24 */ /* 0x000fe4000f8e02ff */
[----:B------:R-:W-:Y:S01]  /*0560*/  IMAD.MOV.U32 R12, RZ, RZ, R4 ;  /* 0x000000ffff0c7224 */ /* 0x000fe200078e0004 */
[----:B------:R-:W-:Y:S01]  /*0570*/  SHF.R.S32.HI R4, RZ, 0x1f, R0 ;  /* 0x0000001fff047819 */ /* 0x000fe20000011400 */
[C---:B------:R-:W-:Y:S01]  /*0580*/  IMAD R9, R8.reuse, UR7, R9 ;  /* 0x0000000708097c24 */ /* 0x040fe2000f8e0209 */
[----:B---3--:R-:W-:Y:S01]  /*0590*/  ULEA UR5, UR5, UR4, 0x18 ;  /* 0x0000000405057291 */ /* 0x008fe2000f8ec03f */
[----:B------:R-:W-:Y:S01]  /*05a0*/  IMAD.WIDE.U32 R2, R8, UR6, R2 ;  /* 0x0000000608027c25 */ /* 0x000fe2000f8e0002 */
[----:B------:R-:W-:Y:S01]  /*05b0*/  LEA.HI R20, R4, R0, RZ, 0x3 ;  /* 0x0000000004147211 */ /* 0x000fe200078f18ff */
[----:B------:R-:W-:-:S02]  /*05c0*/  USHF.L.U64.HI UR4, UR6, 0x5, UR7 ;  /* 0x0000000506047899 */ /* 0x000fc40008010207 */
[----:B------:R-:W-:Y:S01]  /*05d0*/  IMAD R8, R12, R22, RZ ;  /* 0x000000160c087224 */ /* 0x000fe200078e02ff */
[----:B------:R-:W-:Y:S01]  /*05e0*/  IABS R12, R29 ;  /* 0x0000001d000c7213 */ /* 0x000fe20000000000 */
[----:B------:R-:W-:Y:S01]  /*05f0*/  IMAD.MOV.U32 R4, RZ, RZ, RZ ;  /* 0x000000ffff047224 */ /* 0x000fe200078e00ff */
[----:B------:R-:W-:Y:S01]  /*0600*/  LEA R246, R13, UR5, 0x1 ;  /* 0x000000050df67c11 */ /* 0x000fe2000f8e08ff */
[----:B------:R-:W-:Y:S01]  /*0610*/  IMAD.IADD R3, R3, 0x1, R9 ;  /* 0x0000000103037824 */ /* 0x000fe200078e0209 */
[----:B------:R-:W-:Y:S01]  /*0620*/  ULDC.64 UR6, c[0x0][0x230] ;  /* 0x00008c0000067ab9 */ /* 0x000fe20000000a00 */
[----:B------:R-:W-:Y:S01]  /*0630*/  IMAD.HI.U32 R8, R5, R8, R4 ;  /* 0x0000000805087227 */ /* 0x000fe200078e0004 */
[----:B------:R-:W-:Y:S02]  /*0640*/  LOP3.LUT R5, R20, 0xfffffff8, RZ, 0xc0, !PT ;  /* 0xfffffff814057812 */ /* 0x000fe400078ec0ff */
[----:B------:R-:W-:-:S03]  /*0650*/  LEA R4, P0, R2, UR8, 0x1 ;  /* 0x0000000802047c11 */ /* 0x000fc6000f8008ff */
[----:B------:R-:W-:Y:S01]  /*0660*/  IMAD.IADD R77, R0, 0x1, -R5 ;  /* 0x00000001004d7824 */ /* 0x000fe200078e0a05 */
[----:B------:R-:W-:Y:S01]  /*0670*/  LEA.HI.X R5, R2, UR9, R3, 0x1, P0 ;  /* 0x0000000902057c11 */ /* 0x000fe200080f0c03 */
[----:B------:R-:W-:Y:S01]  /*0680*/  IMAD.HI.U32 R0, R8, R12, RZ ;  /* 0x0000000c08007227 */ /* 0x000fe200078e00ff */
[----:B------:R-:W-:Y:S01]  /*0690*/  IADD3 R2, P0, R4, UR15, RZ ;  /* 0x0000000f04027c10 */ /* 0x000fe2000ff1e0ff */
[----:B------:R-:W-:Y:S02]  /*06a0*/  ULDC.64 UR8, c[0x0][0x238] ;  /* 0x00008e0000087ab9 */ /* 0x000fe40000000a00 */
[----:B------:R-:W-:Y:S01]  /*06b0*/  IMAD.MOV R8, RZ, RZ, -R0 ;  /* 0x000000ffff087224 */ /* 0x000fe200078e0a00 */
[----:B------:R-:W-:Y:S01]  /*06c0*/  IADD3.X R3, R5, UR4, RZ, P0, !PT ;  /* 0x0000000405037c10 */ /* 0x000fe200087fe4ff */
[----:B------:R-:W-:Y:S01]  /*06d0*/  @!PT LDS RZ, [RZ] ;  /* 0x00000000fffff984 */ /* 0x000fe20000000800 */
[----:B------:R-:W-:Y:S01]  /*06e0*/  @!PT LDS RZ, [RZ] ;  /* 0x00000000fffff984 */ /* 0x000fe20000000800 */
[----:B------:R-:W-:Y:S01]  /*06f0*/  @!PT LDS RZ, [RZ] ;  /* 0x00000000fffff984 */ /* 0x000fe20000000800 */
[----:B------:R1:W-:Y:S02]  /*0700*/  LDGSTS.E.BYPASS.LTC128B.128 [R246], desc[UR16][R4.64] ;  /* 0x0000000004f67fae */ /* 0x0003e4000b901d50 */
[----:B------:R-:W-:Y:S01]  /*0710*/  IMAD R8, R22, R8, R12 ;  /* 0x0000000816087224 */ /* 0x000fe200078e020c */
[----:B------:R-:W-:Y:S01]  /*0720*/  IADD3 R12, P1, R6, R16, RZ ;  /* 0x00000010060c7210 */ /* 0x000fe20007f3e0ff */
[----:B------:R2:W-:Y:S01]  /*0730*/  LDGSTS.E.BYPASS.LTC128B.128 [R246+0x800], desc[UR16][R2.64] ;  /* 0x0080000002f67fae */ /* 0x0005e2000b901d50 */
[----:B------:R-:W-:-:S02]  /*0740*/  IADD3 R6, P0, R2, UR15, RZ ;  /* 0x0000000f02067c10 */ /* 0x000fc4000ff1e0ff */
[----:B------:R-:W-:Y:S02]  /*0750*/  LEA.HI.X.SX32 R13, R16, R7, 0x1, P1 ;  /* 0x00000007100d7211 */ /* 0x000fe400008f0eff */
[----:B------:R-:W-:Y:S02]  /*0760*/  ISETP.GT.U32.AND P1, PT, R22, R8, PT ;  /* 0x000000081600720c */ /* 0x000fe40003f24070 */
[----:B------:R-:W-:-:S05]  /*0770*/  IADD3.X R7, R3, UR4, RZ, P0, !PT ;  /* 0x0000000403077c10 */ /* 0x000fca00087fe4ff */
[----:B------:R3:W-:Y:S06]  /*0780*/  LDGSTS.E.BYPASS.LTC128B.128 [R246+0x1000], desc[UR16][R6.64] ;  /* 0x0100000006f67fae */ /* 0x0007ec000b901d50 */
[----:B------:R-:W-:Y:S02]  /*0790*/  @!P1 IMAD.IADD R8, R8, 0x1, -R22 ;  /* 0x0000000108089824 */ /* 0x000fe400078e0a16 */
[----:B------:R-:W-:Y:S01]  /*07a0*/  @!P1 VIADD R0, R0, 0x1 ;  /* 0x0000000100009836 */ /* 0x000fe20000000000 */
[----:B------:R-:W-:Y:S02]  /*07b0*/  ISETP.NE.AND P1, PT, R27, RZ, PT ;  /* 0x000000ff1b00720c */ /* 0x000fe40003f25270 */
[----:B-1----:R-:W-:-:S02]  /*07c0*/  IADD3 R4, P0, R6, UR15, RZ ;  /* 0x0000000f06047c10 */ /* 0x002fc4000ff1e0ff */
[----:B------:R-:W-:Y:S01]  /*07d0*/  ISETP.GE.U32.AND P4, PT, R8, R22, PT ;  /* 0x000000160800720c */ /* 0x000fe20003f86070 */
[----:B------:R-:W-:Y:S01]  /*07e0*/  IMAD R8, R26, UR6, RZ ;  /* 0x000000061a087c24 */ /* 0x000fe2000f8e02ff */
[----:B------:R-:W-:Y:S01]  /*07f0*/  IADD3.X R5, R7, UR4, RZ, P0, !PT ;  /* 0x0000000407057c10 */ /* 0x000fe200087fe4ff */
[----:B--2---:R-:W-:Y:S02]  /*0800*/  IMAD R2, R13, UR12, RZ ;  /* 0x0000000c0d027c24 */ /* 0x004fe4000f8e02ff */
[----:B------:R-:W-:Y:S02]  /*0810*/  IMAD R8, R28, UR7, R8 ;  /* 0x000000071c087c24 */ /* 0x000fe4000f8e0208 */
[----:B------:R-:W-:Y:S01]  /*0820*/  IMAD R9, R12, UR13, R2 ;  /* 0x0000000d0c097c24 */ /* 0x000fe2000f8e0202 */
[----:B------:R-:W-:Y:S01]  /*0830*/  IADD3 R2, P0, R4, UR15, RZ ;  /* 0x0000000f04027c10 */ /* 0x000fe2000ff1e0ff */
[----:B------:R1:W-:Y:S03]  /*0840*/  LDGSTS.E.BYPASS.LTC128B.128 [R246+0x1800], desc[UR16][R4.64] ;  /* 0x0180000004f67fae */ /* 0x0003e6000b901d50 */
[----:B------:R-:W-:Y:S01]  /*0850*/  IADD3.X R3, R5, UR4, RZ, P0, !PT ;  /* 0x0000000405037c10 */ /* 0x000fe200087fe4ff */
[----:B------:R-:W-:-:S02]  /*0860*/  @P4 VIADD R0, R0, 0x1 ;  /* 0x0000000100004836 */ /* 0x000fc40000000000 */
[----:B---3--:R-:W-:Y:S02]  /*0870*/  IMAD.WIDE.U32 R6, R12, UR12, R10 ;  /* 0x0000000c0c067c25 */ /* 0x008fe4000f8e000a */
[----:B------:R2:W-:Y:S02]  /*0880*/  LDGSTS.E.BYPASS.LTC128B.128 [R246+0x2000], desc[UR16][R2.64] ;  /* 0x0200000002f67fae */ /* 0x0005e4000b901d50 */
[----:B-1----:R-:W-:Y:S01]  /*0890*/  IMAD.IADD R5, R7, 0x1, R9 ;  /* 0x0000000107057824 */ /* 0x002fe200078e0209 */
[----:B------:R-:W-:Y:S01]  /*08a0*/  LOP3.LUT R7, R29, R27, RZ, 0x3c, !PT ;  /* 0x0000001b1d077212 */ /* 0x000fe200078e3cff */
[----:B------:R-:W-:Y:S01]  /*08b0*/  IMAD.MOV.U32 R4, RZ, RZ, R6 ;  /* 0x000000ffff047224 */ /* 0x000fe200078e0006 */
[----:B----4-:R-:W-:Y:S02]  /*08c0*/  @!P3 SEL R6, R15, RZ, P2 ;  /* 0x000000ff0f06b207 */ /* 0x010fe40001000000 */
[----:B------:R-:W-:Y:S01]  /*08d0*/  ISETP.GE.AND P0, PT, R7, RZ, PT ;  /* 0x000000ff0700720c */ /* 0x000fe20003f06270 */
[----:B------:R-:W-:Y:S01]  /*08e0*/  IMAD.WIDE.U32 R4, R28, UR6, R4 ;  /* 0x000000061c047c25 */ /* 0x000fe2000f8e0004 */
[----:B------:R-:W-:Y:S01]  /*08f0*/  @!P3 IADD3 R239, R6, R14, -R16 ;  /* 0x0000000e06efb210 */ /* 0x000fe20007ffe810 */
[----:B------:R-:W-:Y:S01]  /*0900*/  ULDC.64 UR6, c[0x0][0x260] ;  /* 0x0000980000067ab9 */ /* 0x000fe20000000a00 */
[----:B--2---:R-:W-:Y:S01]  /*0910*/  IADD3 R2, P2, R2, UR15, RZ ;  /* 0x0000000f02027c10 */ /* 0x004fe2000ff5e0ff */
[----:B------:R-:W-:-:S02]  /*0920*/  IMAD.MOV.U32 R14, RZ, RZ, R0 ;  /* 0x000000ffff0e7224 */ /* 0x000fc400078e0000 */
[----:B------:R-:W-:Y:S01]  /*0930*/  VIADD R0, R239, 0x7f ;  /* 0x0000007fef007836 */ /* 0x000fe20000000000 */
[----:B------:R-:W-:Y:S02]  /*0940*/  IADD3.X R3, R3, UR4, RZ, P2, !PT ;  /* 0x0000000403037c10 */ /* 0x000fe400097fe4ff */
[----:B------:R-:W-:-:S03]  /*0950*/  IADD3 R6, P2, R2, UR15, RZ ;  /* 0x0000000f02067c10 */ /* 0x000fc6000ff5e0ff */
[----:B------:R-:W-:Y:S01]  /*0960*/  @!P0 IMAD.MOV R14, RZ, RZ, -R14 ;  /* 0x000000ffff0e8224 */ /* 0x000fe200078e0a0e */
[----:B------:R-:W-:Y:S01]  /*0970*/  @!P1 LOP3.LUT R14, RZ, R27, RZ, 0x33, !PT ;  /* 0x0000001bff0e9212 */ /* 0x000fe200078e33ff */
[----:B------:R1:W-:Y:S01]  /*0980*/  LDGSTS.E.BYPASS.LTC128B.128 [R246+0x2800], desc[UR16][R2.64] ;  /* 0x0280000002f67fae */ /* 0x0003e2000b901d50 */
[----:B------:R-:W-:Y:S02]  /*0990*/  IADD3.X R7, R3, UR4, RZ, P2, !PT ;  /* 0x0000000403077c10 */ /* 0x000fe400097fe4ff */
[----:B------:R-:W-:-:S03]  /*09a0*/  SHF.R.S32.HI R9, RZ, 0x1f, R14 ;  /* 0x0000001fff097819 */ /* 0x000fc6000001140e */
[----:B------:R2:W-:Y:S01]  /*09b0*/  LDGSTS.E.BYPASS.LTC128B.128 [R246+0x3000], desc[UR16][R6.64] ;  /* 0x0300000006f67fae */ /* 0x0005e2000b901d50 */
[----:B-1----:R-:W-:Y:S01]  /*09c0*/  IMAD.IADD R3, R5, 0x1, R8 ;  /* 0x0000000105037824 */ /* 0x002fe200078e0208 */
[----:B------:R-:W-:Y:S01]  /*09d0*/  SHF.R.S32.HI R5, RZ, 0x1f, R0 ;  /* 0x0000001fff057819 */ /* 0x000fe20000011400 */
[----:B------:R-:W-:Y:S02]  /*09e0*/  IMAD.MOV.U32 R2, RZ, RZ, R4 ;  /* 0x000000ffff027224 */ /* 0x000fe400078e0004 */
[----:B------:R-:W-:Y:S01]  /*09f0*/  IMAD R4, R9, UR6, RZ ;  /* 0x0000000609047c24 */ /* 0x000fe2000f8e02ff */
[----:B------:R-:W-:Y:S01]  /*0a00*/  LEA.HI R247, R5, R0, RZ, 0x7 ;  /* 0x0000000005f77211 */ /* 0x000fe200078f38ff */
[----:B------:R-:W-:Y:S01]  /*0a10*/  IMAD R0, R13, UR10, RZ ;  /* 0x0000000a0d007c24 */ /* 0x000fe2000f8e02ff */
[----:B--2---:R-:W-:Y:S01]  /*0a20*/  IADD3 R6, P1, R6, UR15, RZ ;  /* 0x0000000f06067c10 */ /* 0x004fe2000ff3e0ff */
[C---:B------:R-:W-:Y:S01]  /*0a30*/  IMAD.WIDE.U32 R32, R14.reuse, UR6, R2 ;  /* 0x000000060e207c25 */ /* 0x040fe2000f8e0002 */
[----:B------:R-:W-:Y:S01]  /*0a40*/  LEA.HI.SX32 R15, R247, 0xffffffff, 0x19 ;  /* 0xfffffffff70f7811 */ /* 0x000fe200078fcaff */
[----:B------:R-:W-:Y:S01]  /*0a50*/  USHF.L.U64.HI UR15, UR12, 0x5, UR13 ;  /* 0x000000050c0f7899 */ /* 0x000fe2000801020d */
[----:B------:R-:W-:Y:S01]  /*0a60*/  IADD3.X R7, R7, UR4, RZ, P1, !PT ;  /* 0x0000000407077c10 */ /* 0x000fe20008ffe4ff */
[----:B------:R-:W-:Y:S01]  /*0a70*/  IMAD R4, R14, UR7, R4 ;  /* 0x000000070e047c24 */ /* 0x000fe2000f8e0204 */
[----:B------:R-:W-:Y:S01]  /*0a80*/  SHF.R.S32.HI R16, RZ, 0x1f, R15 ;  /* 0x0000001fff107819 */ /* 0x000fe2000001140f */
[C---:B------:R-:W-:Y:S01]  /*0a90*/  IMAD R0, R12.reuse, UR11, R0 ;  /* 0x0000000b0c007c24 */ /* 0x040fe2000f8e0200 */
[----:B------:R-:W-:Y:S01]  /*0aa0*/  ULDC.64 UR6, c[0x0][0x218] ;  /* 0x0000860000067ab9 */ /* 0x000fe20000000a00 */
[----:B------:R-:W-:Y:S01]  /*0ab0*/  IMAD.WIDE.U32 R2, R12, UR10, R10 ;  /* 0x0000000a0c027c25 */ /* 0x000fe2000f8e000a */
[----:B------:R1:W-:Y:S01]  /*0ac0*/  LDGSTS.E.BYPASS.LTC128B.128 [R246+0x3800], desc[UR16][R6.64] ;  /* 0x0380000006f67fae */ /* 0x0003e2000b901d50 */
[----:B------:R-:W-:-:S02]  /*0ad0*/  UIADD3 UR4, UR5, 0x4000, URZ ;  /* 0x0000400005047890 */ /* 0x000fc4000fffe03f */
[----:B------:R-:W-:Y:S01]  /*0ae0*/  IMAD R5, R15, UR19, RZ ;  /* 0x000000130f057c24 */ /* 0x000fe2000f8e02ff */
[----:B------:R-:W-:Y:S01]  /*0af0*/  STL.64 [R1+0x58], R32 ;  /* 0x0000582001007387 */ /* 0x000fe20000100a00 */
[----:B------:R-:W-:Y:S02]  /*0b00*/  IMAD.IADD R31, R33, 0x1, R4 ;  /* 0x00000001211f7824 */ /* 0x000fe400078e0204 */
[----:B------:R-:W-:Y:S02]  /*0b10*/  IMAD.MOV.U32 R30, RZ, RZ, R32 ;  /* 0x000000ffff1e7224 */ /* 0x000fe400078e0020 */
[----:B------:R-:W-:Y:S02]  /*0b20*/  IMAD.IADD R3, R3, 0x1, R0 ;  /* 0x0000000103037824 */ /* 0x000fe400078e0200 */
[----:B------:R-:W-:Y:S01]  /*0b30*/  IMAD R0, R16, UR20, R5 ;  /* 0x0000001410007c24 */ /* 0x000fe2000f8e0205 */
[----:B------:R-:W-:Y:S01]  /*0b40*/  STL.64 [R1+0x48], R30 ;  /* 0x0000481e01007387 */ /* 0x000fe20000100a00 */
[----:B------:R-:W-:-:S04]  /*0b50*/  IMAD.WIDE.U32 R4, R15, UR20, R30 ;  /* 0x000000140f047c25 */ /* 0x000fc8000f8e001e */
[----:B------:R-:W-:Y:S01]  /*0b60*/  IMAD.IADD R0, R5, 0x1, R0 ;  /* 0x0000000105007824 */ /* 0x000fe200078e0200 */
[----:B------:R-:W-:Y:S01]  /*0b70*/  LEA R12, P0, R4, UR6, 0x1 ;  /* 0x00000006040c7c11 */ /* 0x000fe2000f8008ff */
[----:B------:R-:W-:Y:S02]  /*0b80*/  IMAD R8, R26, UR8, RZ ;  /* 0x000000081a087c24 */ /* 0x000fe4000f8e02ff */
[----:B------:R-:W-:Y:S01]  /*0b90*/  IMAD.WIDE.U32 R10, R28, UR8, R2 ;  /* 0x000000081c0a7c25 */ /* 0x000fe2000f8e0002 */
[----:B------:R-:W-:Y:S02]  /*0ba0*/  LEA.HI.X R13, R4, UR7, R0, 0x1, P0 ;  /* 0x00000007040d7c11 */ /* 0x000fe400080f0c00 */
[----:B------:R-:W-:Y:S01]  /*0bb0*/  IADD3 R2, P0, R12, UR14, RZ ;  /* 0x0000000e0c027c10 */ /* 0x000fe2000ff1e0ff */
[----:B------:R-:W-:Y:S01]  /*0bc0*/  IMAD R8, R28, UR9, R8 ;  /* 0x000000091c087c24 */ /* 0x000fe2000f8e0208 */
[----:B------:R-:W-:Y:S01]  /*0bd0*/  ULDC.64 UR8, c[0x0][0x268] ;  /* 0x00009a0000087ab9 */ /* 0x000fe20000000a00 */
[----:B------:R-:W-:Y:S01]  /*0be0*/  IMAD.MOV.U32 R4, RZ, RZ, R10 ;  /* 0x000000ffff047224 */ /* 0x000fe200078e000a */
[----:B------:R-:W-:Y:S01]  /*0bf0*/  IADD3.X R3, R13, UR15, RZ, P0, !PT ;  /* 0x0000000f0d037c10 */ /* 0x000fe200087fe4ff */
[----:B------:R-:W-:Y:S01]  /*0c00*/  IMAD.IADD R5, R11, 0x1, R8 ;  /* 0x000000010b057824 */ /* 0x000fe200078e0208 */
[----:B------:R-:W-:Y:S01]  /*0c10*/  IADD3 R8, P0, R2, UR14, RZ ;  /* 0x0000000e02087c10 */ /* 0x000fe2000ff1e0ff */
[----:B------:R-:W-:Y:S01]  /*0c20*/  IMAD R0, R9, UR8, RZ ;  /* 0x0000000809007c24 */ /* 0x000fe2000f8e02ff */
[----:B------:R-:W-:Y:S01]  /*0c30*/  LDGSTS.E.BYPASS.LTC128B.128 [R246+0x4000], desc[UR16][R12.64] ;  /* 0x040000000cf67fae */ /* 0x000fe2000b901d50 */
[----:B------:R-:W-:Y:S01]  /*0c40*/  IMAD.WIDE.U32 R18, R14, UR8, R4 ;  /* 0x000000080e127c25 */ /* 0x000fe2000f8e0004 */
[----:B------:R-:W-:-:S02]  /*0c50*/  IADD3.X R9, R3, UR15, RZ, P0, !PT ;  /* 0x0000000f03097c10 */ /* 0x000fc400087fe4ff */
[----:B------:R-:W-:Y:S01]  /*0c60*/  IADD3 R10, P0, R8, UR14, RZ ;  /* 0x0000000e080a7c10 */ /* 0x000fe2000ff1e0ff */
[----:B------:R2:W-:Y:S01]  /*0c70*/  LDGSTS.E.BYPASS.LTC128B.128 [R246+0x4800], desc[UR16][R2.64] ;  /* 0x0480000002f67fae */ /* 0x0005e2000b901d50 */
[----:B------:R-:W-:Y:S01]  /*0c80*/  IMAD R14, R14, UR9, R0 ;  /* 0x000000090e0e7c24 */ /* 0x000fe2000f8e0200 */
[----:B------:R-:W-:Y:S01]  /*0c90*/  ULDC.64 UR8, c[0x0][0x220] ;  /* 0x0000880000087ab9 */ /* 0x000fe20000000a00 */
[----:B------:R-:W-:Y:S01]  /*0ca0*/  IADD3.X R11, R9, UR15, RZ, P0, !PT ;  /* 0x0000000f090b7c10 */ /* 0x000fe200087fe4ff */
[----:B------:R-:W-:Y:S01]  /*0cb0*/  LDGSTS.E.BYPASS.LTC128B.128 [R246+0x5000], desc[UR16][R8.64] ;  /* 0x0500000008f67fae */ /* 0x000fe2000b901d50 */
[----:B-1----:R-:W-:Y:S01]  /*0cc0*/  IADD3 R6, P0, R10, UR14, RZ ;  /* 0x0000000e0a067c10 */ /* 0x002fe2000ff1e0ff */
[----:B------:R-:W-:Y:S02]  /*0cd0*/  IMAD R0, R16, UR10, RZ ;  /* 0x0000000a10007c24 */ /* 0x000fe4000f8e02ff */
[----:B------:R1:W-:Y:S01]  /*0ce0*/  LDGSTS.E.BYPASS.LTC128B.128 [R246+0x5800], desc[UR16][R10.64] ;  /* 0x058000000af67fae */ /* 0x0003e2000b901d50 */
[----:B------:R-:W-:Y:S01]  /*0cf0*/  IADD3.X R7, R11, UR15, RZ, P0, !PT ;  /* 0x0000000f0b077c10 */ /* 0x000fe200087fe4ff */
[----:B------:R-:W-:Y:S01]  /*0d00*/  IMAD R0, R15, UR11, R0 ;  /* 0x0000000b0f007c24 */ /* 0x000fe2000f8e0200 */
[----:B------:R-:W-:Y:S01]  /*0d10*/  IADD3 R4, P0, R6, UR14, RZ ;  /* 0x0000000e06047c10 */ /* 0x000fe2000ff1e0ff */
[----:B------:R-:W-:Y:S03]  /*0d20*/  STL.64 [R1+0x50], R18 ;  /* 0x0000501201007387 */ /* 0x000fe60000100a00 */
[----:B------:R-:W-:Y:S01]  /*0d30*/  IADD3.X R5, R7, UR15, RZ, P0, !PT ;  /* 0x0000000f07057c10 */ /* 0x000fe200087fe4ff */
[----:B------:R3:W-:Y:S04]  /*0d40*/  LDGSTS.E.BYPASS.LTC128B.128 [R246+0x6000], desc[UR16][R6.64] ;  /* 0x0600000006f67fae */ /* 0x0007e8000b901d50 */
[----:B------:R4:W-:Y:S01]  /*0d50*/  LDGSTS.E.BYPASS.LTC128B.128 [R246+0x6800], desc[UR16][R4.64] ;  /* 0x0680000004f67fae */ /* 0x0009e2000b901d50 */
[----:B--2---:R-:W-:-:S04]  /*0d60*/  IADD3 R2, P0, R4, UR14, RZ ;  /* 0x0000000e04027c10 */ /* 0x004fc8000ff1e0ff */
[----:B------:R-:W-:Y:S02]  /*0d70*/  IADD3.X R3, R5, UR15, RZ, P0, !PT ;  /* 0x0000000f05037c10 */ /* 0x000fe400087fe4ff */
[----:B-1----:R-:W-:-:S03]  /*0d80*/  LEA.HI R10, R24, R25, RZ, 0x5 ;  /* 0x00000019180a7211 */ /* 0x002fc600078f28ff */
[----:B------:R1:W-:Y:S01]  /*0d90*/  LDGSTS.E.BYPASS.LTC128B.128 [R246+0x7000], desc[UR16][R2.64] ;  /* 0x0700000002f67fae */ /* 0x0003e2000b901d50 */
[----:B---3--:R-:W-:-:S04]  /*0da0*/  IADD3 R6, P0, R2, UR14, RZ ;  /* 0x0000000e02067c10 */ /* 0x008fc8000ff1e0ff */
[----:B------:R-:W-:Y:S01]  /*0db0*/  IADD3.X R7, R3, UR15, RZ, P0, !PT ;  /* 0x0000000f03077c10 */ /* 0x000fe200087fe4ff */
[----:B----4-:R-:W-:-:S04]  /*0dc0*/  IMAD.WIDE.U32 R4, R15, UR10, RZ ;  /* 0x0000000a0f047c25 */ /* 0x010fc8000f8e00ff */
[----:B------:R2:W-:Y:S04]  /*0dd0*/  LDGSTS.E.BYPASS.LTC128B.128 [R246+0x7800], desc[UR16][R6.64] ;  /* 0x0780000006f67fae */ /* 0x0005e8000b901d50 */
[----:B------:R-:W0:Y:S01]  /*0de0*/  LDGDEPBAR ;  /* 0x00000000000079af */ /* 0x000e220000000000 */
[----:B-1----:R-:W-:Y:S02]  /*0df0*/  IMAD.SHL.U32 R3, R76, 0x40, RZ ;  /* 0x000000404c037824 */ /* 0x002fe400078e00ff */
[----:B------:R-:W-:Y:S02]  /*0e00*/  IMAD.IADD R2, R5, 0x1, R0 ;  /* 0x0000000105027824 */ /* 0x000fe400078e0200 */
[----:B------:R-:W-:Y:S01]  /*0e10*/  IMAD.SHL.U32 R5, R77, 0x40, RZ ;  /* 0x000000404d057824 */ /* 0x000fe200078e00ff */
[----:B------:R-:W-:-:S04]  /*0e20*/  LOP3.LUT R0, R3, 0x1c0, RZ, 0xc0, !PT ;  /* 0x000001c003007812 */ /* 0x000fc800078ec0ff */
[----:B------:R-:W-:Y:S02]  /*0e30*/  LOP3.LUT R8, R0, 0x8, R23, 0xf8, !PT ;  /* 0x0000000800087812 */ /* 0x000fe400078ef817 */
[----:B------:R-:W-:Y:S02]  /*0e40*/  SHF.R.U32.HI R3, RZ, 0x3, R0 ;  /* 0x00000003ff037819 */ /* 0x000fe40000011600 */
[----:B------:R-:W-:Y:S02]  /*0e50*/  LOP3.LUT R0, R5, 0x1c0, RZ, 0xc0, !PT ;  /* 0x000001c005007812 */ /* 0x000fe400078ec0ff */
[----:B------:R-:W-:Y:S01]  /*0e60*/  LOP3.LUT R8, R8, R3, RZ, 0x3c, !PT ;  /* 0x0000000308087212 */ /* 0x000fe200078e3cff */
[----:B--2---:R-:W-:Y:S01]  /*0e70*/  IMAD.IADD R7, R19, 0x1, R14 ;  /* 0x0000000113077824 */ /* 0x004fe200078e020e */
[----:B------:R-:W-:-:S04]  /*0e80*/  DEPBAR.LE SB0, 0x0 ;  /* 0x000080000000791a */ /* 0x000fc80000000000 */
[----:B------:R-:W-:Y:S01]  /*0e90*/  BAR.SYNC.DEFER_BLOCKING 0x0 ;  /* 0x0000000000007b1d */ /* 0x000fe20000010000 */
[----:B------:R-:W-:-:S05]  /*0ea0*/  LEA R6, P0, R4, R18, 0x7 ;  /* 0x0000001204067211 */ /* 0x000fca00078038ff */
[----:B------:R1:W-:Y:S02]  /*0eb0*/  STL [R1+0x40], R7 ;  /* 0x0000400701007387 */ /* 0x0003e40000100800 */
[----:B-1----:R-:W-:Y:S01]  /*0ec0*/  LEA.HI.X R7, R4, R7, R2, 0x7, P0 ;  /* 0x0000000704077211 */ /* 0x002fe200000f3c02 */
[----:B------:R-:W-:Y:S01]  /*0ed0*/  IMAD.SHL.U32 R4, R21, 0x8, RZ ;  /* 0x0000000815047824 */ /* 0x000fe200078e00ff */
[----:B------:R-:W-:-:S04]  /*0ee0*/  LEA R2, P0, R6, UR8, 0x1 ;  /* 0x0000000806027c11 */ /* 0x000fc8000f8008ff */
[----:B------:R-:W-:Y:S02]  /*0ef0*/  LEA.HI.X R3, R6, UR9, R7, 0x1, P0 ;  /* 0x0000000906037c11 */ /* 0x000fe400080f0c07 */
[----:B------:R-:W-:Y:S02]  /*0f00*/  IADD3 R6, P0, R2, UR18, RZ ;  /* 0x0000001202067c10 */ /* 0x000fe4000ff1e0ff */
[----:B------:R-:W-:Y:S01]  /*0f10*/  LOP3.LUT R5, R0, 0x8, R4, 0xf8, !PT ;  /* 0x0000000800057812 */ /* 0x000fe200078ef804 */
[----:B------:R-:W-:Y:S01]  /*0f20*/  @!PT LDS RZ, [RZ] ;  /* 0x00000000fffff984 */ /* 0x000fe20000000800 */
[----:B------:R-:W-:Y:S01]  /*0f30*/  @!PT LDS RZ, [RZ] ;  /* 0x00000000fffff984 */ /* 0x000fe20000000800 */
[----:B------:R-:W-:Y:S01]  /*0f40*/  @!PT LDS RZ, [RZ] ;  /* 0x00000000fffff984 */ /* 0x000fe20000000800 */
[----:B------:R1:W-:Y:S01]  /*0f50*/  LDGSTS.E.BYPASS.LTC128B.128 [R246+0x8000], desc[UR16][R2.64] ;  /* 0x0800000002f67fae */ /* 0x0003e2000b901d50 */
[----:B------:R-:W-:Y:S01]  /*0f60*/  SHF.R.U32.HI R4, RZ, 0x3, R0 ;  /* 0x00000003ff047819 */ /* 0x000fe20000011600 */
[----:B------:R-:W-:Y:S01]  /*0f70*/  IMAD R0, R21, 0x200, R8 ;  /* 0x0000020015007824 */ /* 0x000fe200078e0208 */
[----:B------:R-:W-:Y:S02]  /*0f80*/  IADD3 R8, P1, R6, UR18, RZ ;  /* 0x0000001206087c10 */ /* 0x000fe4000ff3e0ff */
[----:B------:R-:W-:-:S02]  /*0f90*/  IADD3.X R7, R3, UR21, RZ, P0, !PT ;  /* 0x0000001503077c10 */ /* 0x000fc400087fe4ff */
[----:B------:R-:W-:Y:S02]  /*0fa0*/  LOP3.LUT R245, R5, R4, RZ, 0x3c, !PT ;  /* 0x0000000405f57212 */ /* 0x000fe400078e3cff */
[----:B------:R-:W-:Y:S01]  /*0fb0*/  IADD3 R4, P0, R8, UR18, RZ ;  /* 0x0000001208047c10 */ /* 0x000fe2000ff1e0ff */
[----:B------:R2:W-:Y:S01]  /*0fc0*/  LDGSTS.E.BYPASS.LTC128B.128 [R246+0x8800], desc[UR16][R6.64] ;  /* 0x0880000006f67fae */ /* 0x0005e2000b901d50 */
[----:B------:R-:W-:Y:S02]  /*0fd0*/  IADD3.X R9, R7, UR21, RZ, P1, !PT ;  /* 0x0000001507097c10 */ /* 0x000fe40008ffe4ff */
[----:B------:R-:W-:Y:S02]  /*0fe0*/  LEA R233, R0, UR4, 0x1 ;  /* 0x0000000400e97c11 */ /* 0x000fe4000f8e08ff */
[----:B------:R-:W-:Y:S01]  /*0ff0*/  IADD3.X R5, R9, UR21, RZ, P0, !PT ;  /* 0x0000001509057c10 */ /* 0x000fe200087fe4ff */
[----:B------:R3:W-:Y:S02]  /*1000*/  LDGSTS.E.BYPASS.LTC128B.128 [R246+0x9000], desc[UR16][R8.64] ;  /* 0x0900000008f67fae */ /* 0x0007e4000b901d50 */
[----:B------:R-:W-:-:S02]  /*1010*/  VIADD R238, R233, 0x40 ;  /* 0x00000040e9ee7836 */ /* 0x000fc40000000000 */
[----:B------:R4:W-:Y:S01]  /*1020*/  LDGSTS.E.BYPASS.LTC128B.128 [R246+0x9800], desc[UR16][R4.64] ;  /* 0x0980000004f67fae */ /* 0x0009e2000b901d50 */
[----:B-1----:R-:W-:Y:S01]  /*1030*/  IMAD.SHL.U32 R3, R20, 0x40, RZ ;  /* 0x0000004014037824 */ /* 0x002fe200078e00ff */
[----:B------:R-:W-:-:S04]  /*1040*/  IADD3 R2, P1, R4, UR18, RZ ;  /* 0x0000001204027c10 */ /* 0x000fc8000ff3e0ff */
[----:B------:R-:W-:Y:S02]  /*1050*/  LOP3.LUT R244, R3, 0xfffffe00, RZ, 0xc0, !PT ;  /* 0xfffffe0003f47812 */ /* 0x000fe400078ec0ff */
[----:B------:R-:W-:Y:S02]  /*1060*/  IADD3.X R3, R5, UR21, RZ, P1, !PT ;  /* 0x0000001505037c10 */ /* 0x000fe40008ffe4ff */
[----:B--2---:R-:W-:Y:S02]  /*1070*/  SHF.R.S32.HI R7, RZ, 0x5, R10 ;  /* 0x00000005ff077819 */ /* 0x004fe4000001140a */
[----:B------:R-:W-:Y:S01]  /*1080*/  IADD3 R6, P0, R2, UR18, RZ ;  /* 0x0000001202067c10 */ /* 0x000fe2000ff1e0ff */
[----:B------:R1:W-:Y:S02]  /*1090*/  LDGSTS.E.BYPASS.LTC128B.128 [R246+0xa000], desc[UR16][R2.64] ;  /* 0x0a00000002f67fae */ /* 0x0003e4000b901d50 */
[----:B---3--:R-:W-:Y:S01]  /*10a0*/  IMAD R9, R7, 0x400, R244 ;  /* 0x0000040007097824 */ /* 0x008fe200078e02f4 */
[----:B------:R-:W-:-:S02]  /*10b0*/  IADD3.X R7, R3, UR21, RZ, P0, !PT ;  /* 0x0000001503077c10 */ /* 0x000fc400087fe4ff */
[----:B----4-:R-:W-:-:S03]  /*10c0*/  IADD3 R4, P1, R6, UR18, RZ ;  /* 0x0000001206047c10 */ /* 0x010fc6000ff3e0ff */
[----:B------:R-:W-:Y:S01]  /*10d0*/  LDGSTS.E.BYPASS.LTC128B.128 [R246+0xa800], desc[UR16][R6.64] ;  /* 0x0a80000006f67fae */ /* 0x000fe2000b901d50 */
[----:B------:R-:W-:Y:S02]  /*10e0*/  IADD3 R8, P0, R4, UR18, RZ ;  /* 0x0000001204087c10 */ /* 0x000fe4000ff1e0ff */
[----:B------:R-:W-:Y:S02]  /*10f0*/  IADD3.X R5, R7, UR21, RZ, P1, !PT ;  /* 0x0000001507057c10 */ /* 0x000fe40008ffe4ff */
[----:B------:R-:W-:-:S03]  /*1100*/  LOP3.LUT P1, RZ, R77, 0x2, RZ, 0xc0, !PT ;  /* 0x000000024dff7812 */ /* 0x000fc6000782c0ff */
[----:B------:R2:W-:Y:S01]  /*1110*/  LDGSTS.E.BYPASS.LTC128B.128 [R246+0xb000], desc[UR16][R4.64] ;  /* 0x0b00000004f67fae */ /* 0x0005e2000b901d50 */
[----:B-1----:R-:W-:Y:S01]  /*1120*/  IMAD.IADD R2, R9, 0x1, R245 ;  /* 0x0000000109027824 */ /* 0x002fe200078e02f5 */
[----:B------:R-:W-:Y:S02]  /*1130*/  IADD3.X R9, R5, UR21, RZ, P0, !PT ;  /* 0x0000001505097c10 */ /* 0x000fe400087fe4ff */
[----:B------:R-:W-:Y:S02]  /*1140*/  LEA R3, R0, UR5, 0x1 ;  /* 0x0000000500037c11 */ /* 0x000fe4000f8e08ff */
[----:B------:R-:W-:Y:S01]  /*1150*/  LEA R234, R2, UR5, 0x1 ;  /* 0x0000000502ea7c11 */ /* 0x000fe2000f8e08ff */
[----:B------:R1:W-:Y:S01]  /*1160*/  LDGSTS.E.BYPASS.LTC128B.128 [R246+0xb800], desc[UR16][R8.64] ;  /* 0x0b80000008f67fae */ /* 0x0003e2000b901d50 */
[----:B------:R-:W-:-:S03]  /*1170*/  LOP3.LUT P0, RZ, R76, 0x2, RZ, 0xc0, !PT ;  /* 0x000000024cff7812 */ /* 0x000fc6000780c0ff */
[----:B------:R-:W-:Y:S04]  /*1180*/  LDSM.16.M88.4 R12, [R3+0x4000] ;  /* 0x00400000030c783b */ /* 0x000fe80000000200 */
[----:B------:R-:W-:Y:S04]  /*1190*/  LDSM.16.M88.4 R32, [R3+0x5800] ;  /* 0x005800000320783b */ /* 0x000fe80000000200 */
[----:B--2---:R-:W2:Y:S04]  /*11a0*/  LDSM.16.M88.4 R4, [R234+0x2000] ;  /* 0x00200000ea04783b */ /* 0x004ea80000000200 */
[----:B------:R-:W3:Y:S04]  /*11b0*/  LDSM.16.M88.4 R40, [R3+0x4800] ;  /* 0x004800000328783b */ /* 0x000ee80000000200 */
[----:B------:R-:W-:Y:S04]  /*11c0*/  LDSM.16.M88.4 R36, [R3+0x5000] ;  /* 0x005000000324783b */ /* 0x000fe80000000200 */
[----:B------:R-:W-:Y:S04]  /*11d0*/  LDSM.16.M88.4 R28, [R3+0x6000] ;  /* 0x00600000031c783b */ /* 0x000fe80000000200 */
[----:B-1----:R-:W1:Y:S04]  /*11e0*/  LDSM.16.M88.4 R8, [R234] ;  /* 0x00000000ea08783b */ /* 0x002e680000000200 */
[----:B------:R-:W4:Y:S04]  /*11f0*/  LDSM.16.M88.4 R24, [R3+0x6800] ;  /* 0x006800000318783b */ /* 0x000f280000000200 */
[----:B------:R-:W4:Y:S04]  /*1200*/  LDSM.16.M88.4 R20, [R3+0x7000] ;  /* 0x007000000314783b */ /* 0x000f280000000200 */
[----:B------:R3:W4:Y:S04]  /*1210*/  LDSM.16.M88.4 R16, [R3+0x7800] ;  /* 0x007800000310783b */ /* 0x0007280000000200 */
[----:B------:R-:W0:Y:S01]  /*1220*/  LDGDEPBAR ;  /* 0x00000000000079af */ /* 0x000e220000000000 */
[C---:B--2---:R-:W-:Y:S06]  /*1230*/  HMMA.16816.F32.BF16 R56, R4.reuse, R12, RZ ;  /* 0x0000000c0438723c */ /* 0x044fec00000418ff */
[----:B------:R-:W-:Y:S01]  /*1240*/  HMMA.16816.F32.BF16 R116, R4, R14, RZ ;  /* 0x0000000e0474723c */ /* 0x000fe200000418ff */
[----:B---3--:R-:W-:-:S05]  /*1250*/  IMAD.MOV.U32 R3, RZ, RZ, 0x20 ;  /* 0x00000020ff037424 */ /* 0x008fca00078e00ff */
[----:B------:R-:W-:Y:S01]  /*1260*/  HMMA.16816.F32.BF16 R52, R4, R40, RZ ;  /* 0x000000280434723c */ /* 0x000fe200000418ff */
[C---:B------:R-:W-:Y:S02]  /*1270*/  SEL R2, R3.reuse, 0xffffffe0, !P0 ;  /* 0xffffffe003027807 */ /* 0x040fe40004000000 */
[----:B------:R-:W-:-:S03]  /*1280*/  SEL R0, R3, 0xffffffe0, !P1 ;  /* 0xffffffe003007807 */ /* 0x000fc60004800000 */
[C---:B-1----:R-:W-:Y:S01]  /*1290*/  HMMA.16816.F32.BF16 R44, R8.reuse, R14, RZ ;  /* 0x0000000e082c723c */ /* 0x042fe200000418ff */
[----:B------:R-:W-:Y:S01]  /*12a0*/  LOP3.LUT P0, RZ, R76, 0x4, RZ, 0xc0, !PT ;  /* 0x000000044cff7812 */ /* 0x000fe2000780c0ff */
[----:B------:R-:W-:Y:S01]  /*12b0*/  IMAD.IADD R232, R233, 0x1, R2 ;  /* 0x00000001e9e87824 */ /* 0x000fe200078e0202 */
[----:B------:R-:W-:Y:S01]  /*12c0*/  LOP3.LUT P1, RZ, R77, 0x4, RZ, 0xc0, !PT ;  /* 0x000000044dff7812 */ /* 0x000fe2000782c0ff */
[----:B------:R-:W-:Y:S02]  /*12d0*/  IMAD.IADD R237, R234, 0x1, R0 ;  /* 0x00000001eaed7824 */ /* 0x000fe400078e0200 */
[----:B------:R-:W-:Y:S01]  /*12e0*/  HMMA.16816.F32.BF16 R196, R8, R12, RZ ;  /* 0x0000000c08c4723c */ /* 0x000fe200000418ff */
[----:B------:R-:W-:Y:S01]  /*12f0*/  LDSM.16.M88.4 R108, [R232+0x1800] ;  /* 0x00180000e86c783b */ /* 0x000fe20000000200 */
[----:B------:R-:W-:-:S03]  /*1300*/  IMAD.MOV.U32 R3, RZ, RZ, 0x40 ;  /* 0x00000040ff037424 */ /* 0x000fc600078e00ff */
[----:B------:R-:W1:Y:S01]  /*1310*/  LDSM.16.M88.4 R12, [R237+0x2000] ;  /* 0x00200000ed0c783b */ /* 0x000e620000000200 */
[C---:B------:R-:W-:Y:S01]  /*1320*/  HMMA.16816.F32.BF16 R48, R4.reuse, R36, RZ ;  /* 0x000000240430723c */ /* 0x040fe200000418ff */
[----:B------:R-:W-:Y:S01]  /*1330*/  SEL R3, R3, 0xffffffc0, !P1 ;  /* 0xffffffc003037807 */ /* 0x000fe20004800000 */
[----:B------:R-:W-:Y:S01]  /*1340*/  @P0 VIADD R238, R233, 0xffffffc0 ;  /* 0xffffffc0e9ee0836 */ /* 0x000fe20000000000 */
[----:B------:R-:W2:Y:S01]  /*1350*/  LDSM.16.M88.4 R80, [R232] ;  /* 0x00000000e850783b */ /* 0x000ea20000000200 */
[----:B------:R-:W-:Y:S02]  /*1360*/  ISETP.GE.AND P0, PT, R239, 0x81, PT ;  /* 0x00000081ef00780c */ /* 0x000fe40003f06270 */
[----:B------:R-:W-:Y:S01]  /*1370*/  HMMA.16816.F32.BF16 R64, R4, R28, RZ ;  /* 0x0000001c0440723c */ /* 0x000fe200000418ff */
[----:B------:R-:W3:Y:S01]  /*1380*/  LDSM.16.M88.4 R88, [R232+0x800] ;  /* 0x00080000e858783b */ /* 0x000ee20000000200 */
[----:B------:R-:W-:-:S03]  /*1390*/  IMAD.IADD R235, R234, 0x1, R3 ;  /* 0x00000001eaeb7824 */ /* 0x000fc600078e0203 */
[----:B------:R-:W3:Y:S01]  /*13a0*/  LDSM.16.M88.4 R96, [R232+0x1000] ;  /* 0x00100000e860783b */ /* 0x000ee20000000200 */
[----:B------:R-:W-:Y:S01]  /*13b0*/  IMAD.MOV.U32 R121, RZ, RZ, R44 ;  /* 0x000000ffff797224 */ /* 0x000fe200078e002c */
[C---:B----4-:R-:W-:Y:S01]  /*13c0*/  HMMA.16816.F32.BF16 R60, R4.reuse, R24, RZ ;  /* 0x00000018043c723c */ /* 0x050fe200000418ff */
[----:B------:R-:W-:Y:S01]  /*13d0*/  IMAD.MOV.U32 R120, RZ, RZ, R45 ;  /* 0x000000ffff787224 */ /* 0x000fe200078e002d */
[----:B------:R-:W4:Y:S01]  /*13e0*/  LDSM.16.M88.4 R104, [R232+0x2000] ;  /* 0x00200000e868783b */ /* 0x000f220000000200 */
[----:B------:R-:W-:Y:S02]  /*13f0*/  IMAD.MOV.U32 R78, RZ, RZ, R46 ;  /* 0x000000ffff4e7224 */ /* 0x000fe400078e002e */
[----:B------:R-:W-:Y:S01]  /*1400*/  IMAD.MOV.U32 R79, RZ, RZ, R47 ;  /* 0x000000ffff4f7224 */ /* 0x000fe200078e002f */
[----:B------:R-:W4:Y:S01]  /*1410*/  LDSM.16.M88.4 R100, [R232+0x2800] ;  /* 0x00280000e864783b */ /* 0x000f220000000200 */
[----:B------:R-:W-:Y:S01]  /*1420*/  HMMA.16816.F32.BF16 R44, R4, R32, RZ ;  /* 0x00000020042c723c */ /* 0x000fe200000418ff */
[----:B------:R-:W-:-:S02]  /*1430*/  IMAD.MOV.U32 R76, RZ, RZ, R121 ;  /* 0x000000ffff4c7224 */ /* 0x000fc400078e0079 */
[----:B------:R-:W4:Y:S01]  /*1440*/  LDSM.16.M88.4 R92, [R232+0x3000] ;  /* 0x00300000e85c783b */ /* 0x000f220000000200 */
[----:B------:R-:W-:Y:S02]  /*1450*/  IMAD.MOV.U32 R77, RZ, RZ, R120 ;  /* 0x000000ffff4d7224 */ /* 0x000fe400078e0078 */
[----:B------:R-:W-:Y:S01]  /*1460*/  HMMA.16816.F32.BF16 R68, R4, R20, RZ ;  /* 0x000000140444723c */ /* 0x000fe200000418ff */
[----:B------:R-:W4:Y:S01]  /*1470*/  LDSM.16.M88.4 R84, [R232+0x3800] ;  /* 0x00380000e854783b */ /* 0x000f220000000200 */
[----:B------:R-:W-:-:S03]  /*1480*/  IMAD.IADD R236, R0, 0x1, R235 ;  /* 0x0000000100ec7824 */ /* 0x000fc600078e02eb */
[----:B------:R-:W-:Y:S01]  /*1490*/  LDSM.16.M88.4 R136, [R238+0x3800] ;  /* 0x00380000ee88783b */ /* 0x000fe20000000200 */
[C---:B------:R-:W-:Y:S03]  /*14a0*/  HMMA.16816.F32.BF16 R172, R8.reuse, R40, RZ ;  /* 0x0000002808ac723c */ /* 0x040fe600000418ff */
[----:B------:R-:W-:Y:S03]  /*14b0*/  LDSM.16.M88.4 R124, [R238+0x3000] ;  /* 0x00300000ee7c783b */ /* 0x000fe60000000200 */
[C---:B------:R-:W-:Y:S06]  /*14c0*/  HMMA.16816.F32.BF16 R248, R8.reuse, R42, RZ ;  /* 0x0000002a08f8723c */ /* 0x040fec00000418ff */
        /* <DEDUP_REMOVED lines=11> */
[----:B------:R-:W-:Y:S01]  /*1580*/  HMMA.16816.F32.BF16 R212, R8, R18, RZ ;  /* 0x0000001208d4723c */ /* 0x000fe200000418ff */
[----:B------:R-:W4:Y:S05]  /*1590*/  LDSM.16.M88.4 R8, [R237] ;  /* 0x00000000ed08783b */ /* 0x000f2a0000000200 */
[C---:B------:R-:W-:Y:S06]  /*15a0*/  HMMA.16816.F32.BF16 R72, R4.reuse, R16, RZ ;  /* 0x000000100448723c */ /* 0x040fec00000418ff */
[C---:B------:R-:W-:Y:S06]  /*15b0*/  HMMA.16816.F32.BF16 R112, R4.reuse, R42, RZ ;  /* 0x0000002a0470723c */ /* 0x040fec00000418ff */
[C---:B------:R-:W-:Y:S06]  /*15c0*/  HMMA.16816.F32.BF16 R128, R4.reuse, R38, RZ ;  /* 0x000000260480723c */ /* 0x040fec00000418ff */
[C---:B------:R-:W-:Y:S01]  /*15d0*/  HMMA.16816.F32.BF16 R140, R4.reuse, R34, RZ ;  /* 0x00000022048c723c */ /* 0x040fe200000418ff */
[----:B------:R-:W-:Y:S05]  /*15e0*/  LDSM.16.M88.4 R32, [R238+0x2000] ;  /* 0x00200000ee20783b */ /* 0x000fea0000000200 */
[C---:B------:R-:W-:Y:S01]  /*15f0*/  HMMA.16816.F32.BF16 R144, R4.reuse, R30, RZ ;  /* 0x0000001e0490723c */ /* 0x040fe200000418ff */
[----:B------:R-:W-:Y:S05]  /*1600*/  LDSM.16.M88.4 R28, [R238+0x800] ;  /* 0x00080000ee1c783b */ /* 0x000fea0000000200 */
[C---:B------:R-:W-:Y:S01]  /*1610*/  HMMA.16816.F32.BF16 R148, R4.reuse, R26, RZ ;  /* 0x0000001a0494723c */ /* 0x040fe200000418ff */
[----:B------:R-:W-:Y:S05]  /*1620*/  LDSM.16.M88.4 R24, [R238+0x1000] ;  /* 0x00100000ee18783b */ /* 0x000fea0000000200 */
[C---:B------:R-:W-:Y:S01]  /*1630*/  HMMA.16816.F32.BF16 R160, R4.reuse, R22, RZ ;  /* 0x0000001604a0723c */ /* 0x040fe200000418ff */
[----:B------:R-:W-:Y:S05]  /*1640*/  LDSM.16.M88.4 R20, [R238+0x1800] ;  /* 0x00180000ee14783b */ /* 0x000fea0000000200 */
[----:B------:R-:W-:Y:S01]  /*1650*/  HMMA.16816.F32.BF16 R156, R4, R18, RZ ;  /* 0x00000012049c723c */ /* 0x000fe200000418ff */
[----:B------:R-:W4:Y:S04]  /*1660*/  LDSM.16.M88.4 R4, [R235+0x2000] ;  /* 0x00200000eb04783b */ /* 0x000f280000000200 */
[----:B------:R-:W-:Y:S01]  /*1670*/  LDSM.16.M88.4 R16, [R238] ;  /* 0x00000000ee10783b */ /* 0x000fe20000000200 */
[C---:B-1----:R-:W-:Y:S03]  /*1680*/  HMMA.16816.F32.BF16 R192, R12.reuse, R108, R44 ;  /* 0x0000006c0cc0723c */ /* 0x042fe6000004182c */
[----:B------:R-:W1:Y:S03]  /*1690*/  LDSM.16.M88.4 R44, [R238+0x2800] ;  /* 0x00280000ee2c783b */ /* 0x000e660000000200 */
[C---:B--2---:R-:W-:Y:S06]  /*16a0*/  HMMA.16816.F32.BF16 R208, R12.reuse, R80, R56 ;  /* 0x000000500cd0723c */ /* 0x044fec0000041838 */
[C---:B---3--:R-:W-:Y:S06]  /*16b0*/  HMMA.16816.F32.BF16 R204, R12.reuse, R88, R52 ;  /* 0x000000580ccc723c */ /* 0x048fec0000041834 */
[C---:B------:R-:W-:Y:S06]  /*16c0*/  HMMA.16816.F32.BF16 R200, R12.reuse, R96, R48 ;  /* 0x000000600cc8723c */ /* 0x040fec0000041830 */
[C---:B----4-:R-:W-:Y:S06]  /*16d0*/  HMMA.16816.F32.BF16 R152, R12.reuse, R104, R64 ;  /* 0x000000680c98723c */ /* 0x050fec0000041840 */
        /* <DEDUP_REMOVED lines=11> */
[----:B------:R-:W2:Y:S05]  /*1790*/  LDSM.16.M88.4 R12, [R235] ;  /* 0x00000000eb0c783b */ /* 0x000eaa0000000200 */
[C---:B------:R-:W-:Y:S06]  /*17a0*/  HMMA.16816.F32.BF16 R40, R8.reuse, R80, R196 ;  /* 0x000000500828723c */ /* 0x040fec00000418c4 */
[C---:B------:R-:W-:Y:S06]  /*17b0*/  HMMA.16816.F32.BF16 R80, R8.reuse, R82, R76 ;  /* 0x000000520850723c */ /* 0x040fec000004184c */
[C---:B------:R-:W-:Y:S06]  /*17c0*/  HMMA.16816.F32.BF16 R144, R8.reuse, R108, R184 ;  /* 0x0000006c0890723c */ /* 0x040fec00000418b8 */
[C---:B------:R-:W-:Y:S06]  /*17d0*/  HMMA.16816.F32.BF16 R108, R8.reuse, R110, R228 ;  /* 0x0000006e086c723c */ /* 0x040fec00000418e4 */
[----:B------:R-:W-:Y:S01]  /*17e0*/  HMMA.16816.F32.BF16 R128, R8, R88, R172 ;  /* 0x000000580880723c */ /* 0x000fe200000418ac */
[----:B------:R-:W-:-:S05]  /*17f0*/  IMAD.IADD R231, R2, 0x1, R238 ;  /* 0x0000000102e77824 */ /* 0x000fca00078e02ee */
        /* <DEDUP_REMOVED lines=11> */
[----:B------:R-:W-:Y:S05]  /*18b0*/  LDSM.16.M88.4 R8, [R236] ;  /* 0x00000000ec08783b */ /* 0x000fea0000000200 */
[C---:B------:R-:W-:Y:S01]  /*18c0*/  HMMA.16816.F32.BF16 R172, R4.reuse, R138, R36 ;  /* 0x0000008a04ac723c */ /* 0x040fe20000041824 */
[----:B------:R-:W3:Y:S05]  /*18d0*/  LDSM.16.M88.4 R36, [R231] ;  /* 0x00000000e724783b */ /* 0x000eea0000000200 */
[C---:B------:R-:W-:Y:S06]  /*18e0*/  HMMA.16816.F32.BF16 R184, R4.reuse, R32, R152 ;  /* 0x0000002004b8723c */ /* 0x040fec0000041898 */
[C---:B-1----:R-:W-:Y:S06]  /*18f0*/  HMMA.16816.F32.BF16 R196, R4.reuse, R44, R132 ;  /* 0x0000002c04c4723c */ /* 0x042fec0000041884 */
[C---:B------:R-:W-:Y:S06]  /*1900*/  HMMA.16816.F32.BF16 R212, R4.reuse, R124, R120 ;  /* 0x0000007c04d4723c */ /* 0x040fec0000041878 */
[C---:B------:R-:W-:Y:S06]  /*1910*/  HMMA.16816.F32.BF16 R208, R4.reuse, R16, R208 ;  /* 0x0000001004d0723c */ /* 0x040fec00000418d0 */
[C---:B------:R-:W-:Y:S06]  /*1920*/  HMMA.16816.F32.BF16 R204, R4.reuse, R28, R204 ;  /* 0x0000001c04cc723c */ /* 0x040fec00000418cc */
[C---:B------:R-:W-:Y:S06]  /*1930*/  HMMA.16816.F32.BF16 R200, R4.reuse, R24, R200 ;  /* 0x0000001804c8723c */ /* 0x040fec00000418c8 */
[C---:B------:R-:W-:Y:S06]  /*1940*/  HMMA.16816.F32.BF16 R192, R4.reuse, R20, R192 ;  /* 0x0000001404c0723c */ /* 0x040fec00000418c0 */
[C---:B------:R-:W-:Y:S01]  /*1950*/  HMMA.16816.F32.BF16 R216, R4.reuse, R136, R48 ;  /* 0x0000008804d8723c */ /* 0x040fe20000041830 */
[----:B------:R-:W-:Y:S05]  /*1960*/  LDSM.16.M88.4 R48, [R231+0x2800] ;  /* 0x00280000e730783b */ /* 0x000fea0000000200 */
        /* <DEDUP_REMOVED lines=8> */
[----:B------:R-:W-:Y:S06]  /*19f0*/  HMMA.16816.F32.BF16 R168, R4, R126, R52 ;  /* 0x0000007e04a8723c */ /* 0x000fec0000041834 */
[C---:B--2---:R-:W-:Y:S06]  /*1a00*/  HMMA.16816.F32.BF16 R4, R12.reuse, R16, R40 ;  /* 0x000000100c04723c */ /* 0x044fec0000041828 */
[C---:B------:R-:W-:Y:S01]  /*1a10*/  HMMA.16816.F32.BF16 R52, R12.reuse, R18, R80 ;  /* 0x000000120c34723c */ /* 0x040fe20000041850 */
[----:B------:R-:W1:Y:S05]  /*1a20*/  LDSM.16.M88.4 R16, [R231+0x800] ;  /* 0x00080000e710783b */ /* 0x000e6a0000000200 */
[C---:B------:R-:W-:Y:S06]  /*1a30*/  HMMA.16816.F32.BF16 R92, R12.reuse, R30, R76 ;  /* 0x0000001e0c5c723c */ /* 0x040fec000004184c */
[C---:B------:R-:W-:Y:S06]  /*1a40*/  HMMA.16816.F32.BF16 R80, R12.reuse, R20, R144 ;  /* 0x000000140c50723c */ /* 0x040fec0000041890 */
[C---:B------:R-:W-:Y:S01]  /*1a50*/  HMMA.16816.F32.BF16 R76, R12.reuse, R22, R108 ;  /* 0x000000160c4c723c */ /* 0x040fe2000004186c */
[----:B------:R-:W2:Y:S05]  /*1a60*/  LDSM.16.M88.4 R20, [R231+0x1000] ;  /* 0x00100000e714783b */ /* 0x000eaa0000000200 */
[C---:B------:R-:W-:Y:S01]  /*1a70*/  HMMA.16816.F32.BF16 R96, R12.reuse, R28, R128 ;  /* 0x0000001c0c60723c */ /* 0x040fe20000041880 */
[----:B------:R-:W-:Y:S05]  /*1a80*/  LDSM.16.M88.4 R28, [R231+0x2000] ;  /* 0x00200000e71c783b */ /* 0x000fea0000000200 */
[----:B------:R-:W-:Y:S06]  /*1a90*/  HMMA.16816.F32.BF16 R40, R12, R46, R100 ;  /* 0x0000002e0c28723c */ /* 0x000fec0000041864 */
[----:B---3--:R-:W-:Y:S01]  /*1aa0*/  HMMA.16816.F32.BF16 R100, R8, R36, R4 ;  /* 0x000000240864723c */ /* 0x008fe20000041804 */
[----:B------:R-:W-:Y:S05]  /*1ab0*/  LDSM.16.M88.4 R4, [R236+0x2000] ;  /* 0x00200000ec04783b */ /* 0x000fea0000000200 */
[C---:B------:R-:W-:Y:S06]  /*1ac0*/  HMMA.16816.F32.BF16 R88, R12.reuse, R24, R140 ;  /* 0x000000180c58723c */ /* 0x040fec000004188c */
[----:B------:R-:W-:Y:S01]  /*1ad0*/  HMMA.16816.F32.BF16 R84, R12, R26, R72 ;  /* 0x0000001a0c54723c */ /* 0x000fe20000041848 */
[----:B------:R-:W3:Y:S01]  /*1ae0*/  LDSM.16.M88.4 R24, [R231+0x1800] ;  /* 0x00180000e718783b */ /* 0x000ee20000000200 */
[----:B------:R-:W-:-:S04]  /*1af0*/  DEPBAR.LE SB0, 0x0 ;  /* 0x000080000000791a */ /* 0x000fc80000000000 */
[----:B------:R-:W-:Y:S06]  /*1b00*/  HMMA.16816.F32.BF16 R64, R12, R34, R104 ;  /* 0x000000220c40723c */ /* 0x000fec0000041868 */
[----:B------:R-:W-:Y:S01]  /*1b10*/  HMMA.16816.F32.BF16 R104, R8, R38, R52 ;  /* 0x000000260868723c */ /* 0x000fe20000041834 */
[----:B------:R-:W-:-:S05]  /*1b20*/  FMNMX.FTZ R2, R100, R101, !PT ;  /* 0x0000006564027209 */ /* 0x000fca0007810000 */
[----:B-1----:R-:W-:Y:S06]  /*1b30*/  HMMA.16816.F32.BF16 R96, R8, R16, R96 ;  /* 0x000000100860723c */ /* 0x002fec0000041860 */
[C---:B------:R-:W-:Y:S06]  /*1b40*/  HMMA.16816.F32.BF16 R52, R12.reuse, R136, R188 ;  /* 0x000000880c34723c */ /* 0x040fec00000418bc */
[C---:B------:R-:W-:Y:S06]  /*1b50*/  HMMA.16816.F32.BF16 R72, R12.reuse, R32, R148 ;  /* 0x000000200c48723c */ /* 0x040fec0000041894 */
[----:B------:R-:W-:Y:S01]  /*1b60*/  HMMA.16816.F32.BF16 R60, R12, R44, R176 ;  /* 0x0000002c0c3c723c */ /* 0x000fe200000418b0 */
[----:B------:R-:W-:-:S04]  /*1b70*/  FMNMX.FTZ R2, R104, R2, !PT ;  /* 0x0000000268027209 */ /* 0x000fc80007810000 */
[----:B------:R-:W-:Y:S01]  /*1b80*/  FMNMX.FTZ R2, R105, R2, !PT ;  /* 0x0000000269027209 */ /* 0x000fe20007810000 */
[----:B------:R-:W-:Y:S03]  /*1b90*/  HMMA.16816.F32.BF16 R32, R12, R124, R180 ;  /* 0x0000007c0c20723c */ /* 0x000fe600000418b4 */
[----:B------:R-:W-:-:S03]  /*1ba0*/  FMNMX.FTZ R2, R96, R2, !PT ;  /* 0x0000000260027209 */ /* 0x000fc60007810000 */
[----:B------:R-:W-:Y:S01]  /*1bb0*/  HMMA.16816.F32.BF16 R44, R12, R126, R156 ;  /* 0x0000007e0c2c723c */ /* 0x000fe2000004189c */
[----:B------:R-:W-:-:S05]  /*1bc0*/  FMNMX.FTZ R2, R97, R2, !PT ;  /* 0x0000000261027209 */ /* 0x000fca0007810000 */
[C---:B------:R-:W-:Y:S06]  /*1bd0*/  HMMA.16816.F32.BF16 R124, R8.reuse, R18, R92 ;  /* 0x00000012087c723c */ /* 0x040fec000004185c */
[C---:B--2---:R-:W-:Y:S06]  /*1be0*/  HMMA.16816.F32.BF16 R140, R8.reuse, R20, R88 ;  /* 0x00000014088c723c */ /* 0x044fec0000041858 */
[C---:B------:R-:W-:Y:S06]  /*1bf0*/  HMMA.16816.F32.BF16 R144, R8.reuse, R22, R84 ;  /* 0x000000160890723c */ /* 0x040fec0000041854 */
[----:B------:R-:W-:Y:S06]  /*1c00*/  HMMA.16816.F32.BF16 R248, R8, R68, R52 ;  /* 0x0000004408f8723c */ /* 0x000fec0000041834 */
[----:B------:R-:W-:Y:S01]  /*1c10*/  HMMA.16816.F32.BF16 R12, R12, R138, R160 ;  /* 0x0000008a0c0c723c */ /* 0x000fe200000418a0 */
[----:B------:R-:W-:-:S04]  /*1c20*/  FMNMX.FTZ R2, R124, R2, !PT ;  /* 0x000000027c027209 */ /* 0x000fc80007810000 */
[----:B------:R-:W-:Y:S01]  /*1c30*/  FMNMX.FTZ R2, R125, R2, !PT ;  /* 0x000000027d027209 */ /* 0x000fe20007810000 */
[----:B------:R-:W-:Y:S03]  /*1c40*/  HMMA.16816.F32.BF16 R224, R8, R56, R32 ;  /* 0x0000003808e0723c */ /* 0x000fe60000041820 */
[----:B------:R-:W-:-:S03]  /*1c50*/  FMNMX.FTZ R2, R140, R2, !PT ;  /* 0x000000028c027209 */ /* 0x000fc60007810000 */
[----:B---3--:R-:W-:Y:S01]  /*1c60*/  HMMA.16816.F32.BF16 R156, R8, R24, R80 ;  /* 0x00000018089c723c */ /* 0x008fe20000041850 */
[----:B------:R-:W-:-:S04]  /*1c70*/  FMNMX.FTZ R2, R141, R2, !PT ;  /* 0x000000028d027209 */ /* 0x000fc80007810000 */
[----:B------:R-:W-:Y:S01]  /*1c80*/  FMNMX.FTZ R2, R144, R2, !PT ;  /* 0x0000000290027209 */ /* 0x000fe20007810000 */
[----:B------:R-:W-:Y:S01]  /*1c90*/  HMMA.16816.F32.BF16 R32, R4, R36, R208 ;  /* 0x000000240420723c */ /* 0x000fe200000418d0 */
[----:B------:R1:W-:Y:S01]  /*1ca0*/  STL.64 [R1+0x8], R250 ;  /* 0x000008fa01007387 */ /* 0x0003e20000100a00 */
[----:B------:R-:W-:-:S04]  /*1cb0*/  IMAD.MOV.U32 R252, RZ, RZ, R249 ;  /* 0x000000fffffc7224 */ /* 0x000fc800078e00f9 */
[----:B------:R-:W-:Y:S06]  /*1cc0*/  HMMA.16816.F32.BF16 R36, R4, R38, R116 ;  /* 0x000000260424723c */ /* 0x000fec0000041874 */
[C---:B------:R-:W-:Y:S06]  /*1cd0*/  HMMA.16816.F32.BF16 R160, R8.reuse, R26, R76 ;  /* 0x0000001a08a0723c */ /* 0x040fec000004184c */
[----:B------:R-:W-:Y:S06]  /*1ce0*/  HMMA.16816.F32.BF16 R220, R8, R50, R40 ;  /* 0x0000003208dc723c */ /* 0x000fec0000041828 */
[----:B------:R-:W-:Y:S06]  /*1cf0*/  HMMA.16816.F32.BF16 R40, R4, R16, R204 ;  /* 0x000000100428723c */ /* 0x000fec00000418cc */
[C---:B------:R-:W-:Y:S06]  /*1d00*/  HMMA.16816.F32.BF16 R176, R8.reuse, R28, R72 ;  /* 0x0000001c08b0723c */ /* 0x040fec0000041848 */
[C---:B------:R-:W-:Y:S06]  /*1d10*/  HMMA.16816.F32.BF16 R240, R8.reuse, R58, R44 ;  /* 0x0000003a08f0723c */ /* 0x040fec000004182c */
[----:B------:R-:W-:Y:S01]  /*1d20*/  HMMA.16816.F32.BF16 R180, R8, R30, R64 ;  /* 0x0000001e08b4723c */ /* 0x000fe20000041840 */
[----:B------:R-:W-:-:S04]  /*1d30*/  IMAD.MOV.U32 R44, RZ, RZ, R248 ;  /* 0x000000ffff2c7224 */ /* 0x000fc800078e00f8 */
[----:B------:R-:W-:Y:S01]  /*1d40*/  IMAD.MOV.U32 R205, RZ, RZ, R44 ;  /* 0x000000ffffcd7224 */ /* 0x000fe200078e002c */
[C---:B------:R-:W-:Y:S06]  /*1d50*/  HMMA.16816.F32.BF16 R188, R8.reuse, R48, R60 ;  /* 0x0000003008bc723c */ /* 0x040fec000004183c */
[----:B-1----:R-:W-:Y:S06]  /*1d60*/  HMMA.16816.F32.BF16 R248, R8, R70, R12 ;  /* 0x0000004608f8723c */ /* 0x002fec000004180c */
[----:B------:R-:W-:Y:S01]  /*1d70*/  HMMA.16816.F32.BF16 R60, R4, R18, R112 ;  /* 0x00000012043c723c */ /* 0x000fe20000041870 */
[----:B------:R-:W-:-:S02]  /*1d80*/  FMNMX.FTZ R8, R145, R2, !PT ;  /* 0x0000000291087209 */ /* 0x000fc40007810000 */
[----:B------:R-:W-:Y:S02]  /*1d90*/  FMNMX.FTZ R2, R32, R33, !PT ;  /* 0x0000002120027209 */ /* 0x000fe40007810000 */
[----:B------:R-:W-:Y:S01]  /*1da0*/  FMNMX.FTZ R8, R156, R8, !PT ;  /* 0x000000089c087209 */ /* 0x000fe20007810000 */
[C---:B------:R-:W-:Y:S01]  /*1db0*/  HMMA.16816.F32.BF16 R128, R4.reuse, R20, R200 ;  /* 0x000000140480723c */ /* 0x040fe200000418c8 */
[----:B------:R-:W-:Y:S02]  /*1dc0*/  FMNMX.FTZ R2, R36, R2, !PT ;  /* 0x0000000224027209 */ /* 0x000fe40007810000 */
[----:B------:R-:W-:Y:S02]  /*1dd0*/  FMNMX.FTZ R9, R157, R8, !PT ;  /* 0x000000089d097209 */ /* 0x000fe40007810000 */
[----:B------:R-:W-:Y:S01]  /*1de0*/  FMNMX.FTZ R2, R37, R2, !PT ;  /* 0x0000000225027209 */ /* 0x000fe20007810000 */
[----:B------:R-:W-:Y:S01]  /*1df0*/  HMMA.16816.F32.BF16 R120, R4, R22, R120 ;  /* 0x000000160478723c */ /* 0x000fe20000041878 */
[----:B------:R-:W-:-:S02]  /*1e00*/  FMNMX.FTZ R9, R160, R9, !PT ;  /* 0x00000009a0097209 */ /* 0x000fc40007810000 */
[----:B------:R-:W-:Y:S02]  /*1e10*/  FMNMX.FTZ R2, R40, R2, !PT ;  /* 0x0000000228027209 */ /* 0x000fe40007810000 */
[----:B------:R-:W-:Y:S01]  /*1e20*/  FMNMX.FTZ R9, R161, R9, !PT ;  /* 0x00000009a1097209 */ /* 0x000fe20007810000 */
[----:B------:R-:W-:Y:S01]  /*1e30*/  HMMA.16816.F32.BF16 R192, R4, R24, R192 ;  /* 0x0000001804c0723c */ /* 0x000fe200000418c0 */
[----:B------:R-:W-:Y:S02]  /*1e40*/  FMNMX.FTZ R2, R41, R2, !PT ;  /* 0x0000000229027209 */ /* 0x000fe40007810000 */
[----:B------:R-:W-:-:S03]  /*1e50*/  FMNMX.FTZ R9, R176, R9, !PT ;  /* 0x00000009b0097209 */ /* 0x000fc60007810000 */
[----:B------:R-:W-:Y:S01]  /*1e60*/  FMNMX.FTZ R2, R60, R2, !PT ;  /* 0x000000023c027209 */ /* 0x000fe20007810000 */
[C---:B------:R-:W-:Y:S01]  /*1e70*/  HMMA.16816.F32.BF16 R148, R4.reuse, R26, R132 ;  /* 0x0000001a0494723c */ /* 0x040fe20000041884 */
[----:B------:R-:W-:Y:S02]  /*1e80*/  FMNMX.FTZ R9, R177, R9, !PT ;  /* 0x00000009b1097209 */ /* 0x000fe40007810000 */
[----:B------:R-:W-:Y:S02]  /*1e90*/  FMNMX.FTZ R2, R61, R2, !PT ;  /* 0x000000023d027209 */ /* 0x000fe40007810000 */
[----:B------:R-:W-:Y:S01]  /*1ea0*/  FMNMX.FTZ R9, R180, R9, !PT ;  /* 0x00000009b4097209 */ /* 0x000fe20007810000 */
[----:B------:R-:W-:Y:S01]  /*1eb0*/  HMMA.16816.F32.BF16 R184, R4, R28, R184 ;  /* 0x0000001c04b8723c */ /* 0x000fe200000418b8 */
[----:B------:R-:W-:Y:S02]  /*1ec0*/  FMNMX.FTZ R2, R128, R2, !PT ;  /* 0x0000000280027209 */ /* 0x000fe40007810000 */
[----:B------:R-:W-:-:S02]  /*1ed0*/  FMNMX.FTZ R9, R181, R9, !PT ;  /* 0x00000009b5097209 */ /* 0x000fc40007810000 */
        /* <DEDUP_REMOVED lines=25> */
[----:B------:R-:W-:Y:S01]  /*2070*/  HMMA.16816.F32.BF16 R172, R4, R70, R172 ;  /* 0x0000004604ac723c */ /* 0x000fe200000418ac */
        /* <DEDUP_REMOVED lines=11> */
[----:B------:R-:W-:Y:S06]  /*2130*/  BAR.SYNC.DEFER_BLOCKING 0x0 ;  /* 0x0000000000007b1d */ /* 0x000fec0000010000 */
[----:B------:R-:W-:Y:S05]  /*2140*/  @!P0 BRA `(.L_x_118) ;  /* 0x00000000008c8947 */ /* 0x000fea0003800000 */
[----:B------:R-:W2:Y:S01]  /*2150*/  LDL.64 R228, [R1+0x48] ;  /* 0x0000480001e47983 */ /* 0x000ea20000100a00 */
[----:B------:R-:W-:-:S04]  /*2160*/  LEA.HI.SX32 R2, R247, 0xfffffffe, 0x19 ;  /* 0xfffffffef7027811 */ /* 0x000fc800078fcaff */
[----:B------:R-:W-:Y:S01]  /*2170*/  SHF.R.S32.HI R5, RZ, 0x1f, R2 ;  /* 0x0000001fff057819 */ /* 0x000fe20000011402 */
[C---:B------:R-:W-:Y:S02]  /*2180*/  IMAD R4, R2.reuse, UR19, RZ ;  /* 0x0000001302047c24 */ /* 0x040fe4000f8e02ff */
[----:B--2---:R-:W-:-:S04]  /*2190*/  IMAD.WIDE.U32 R6, R2, UR20, R228 ;  /* 0x0000001402067c25 */ /* 0x004fc8000f8e00e4 */
[----:B------:R-:W-:Y:S01]  /*21a0*/  IMAD R2, R5, UR20, R4 ;  /* 0x0000001405027c24 */ /* 0x000fe2000f8e0204 */
[----:B------:R-:W-:-:S03]  /*21b0*/  LEA R4, P2, R6, UR6, 0x1 ;  /* 0x0000000606047c11 */ /* 0x000fc6000f8408ff */
[----:B------:R-:W-:Y:S01]  /*21c0*/  IMAD.IADD R2, R7, 0x1, R2 ;  /* 0x0000000107027824 */ /* 0x000fe200078e0202 */
[----:B------:R-:W-:-:S04]  /*21d0*/  IADD3 R14, P1, R4, UR14, RZ ;  /* 0x0000000e040e7c10 */ /* 0x000fc8000ff3e0ff */
        /* <DEDUP_REMOVED lines=9> */
[----:B------:R-:W-:Y:S01]  /*2270*/  LDGSTS.E.BYPASS.LTC128B.128 [R246+0x4800], desc[UR16][R14.64] ;  /* 0x048000000ef67fae */ /* 0x000fe2000b901d50 */
[----:B------:R-:W-:-:S02]  /*2280*/  IADD3 R8, P2, R10, UR14, RZ ;  /* 0x0000000e0a087c10 */ /* 0x000fc4000ff5e0ff */
        /* <DEDUP_REMOVED lines=8> */
[----:B-1----:R-:W-:-:S04]  /*2310*/  IADD3 R4, P2, R6, UR14, RZ ;  /* 0x0000000e06047c10 */ /* 0x002fc8000ff5e0ff */
[----:B------:R-:W-:Y:S02]  /*2320*/  IADD3.X R5, R7, UR15, RZ, P2, !PT ;  /* 0x0000000f07057c10 */ /* 0x000fe400097fe4ff */
[----:B--2---:R-:W-:-:S03]  /*2330*/  IADD3 R12, P1, R4, UR14, RZ ;  /* 0x0000000e040c7c10 */ /* 0x004fc6000ff3e0ff */
[----:B------:R3:W-:Y:S01]  /*2340*/  LDGSTS.E.BYPASS.LTC128B.128 [R246+0x7000], desc[UR16][R4.64] ;  /* 0x0700000004f67fae */ /* 0x0007e2000b901d50 */
[----:B------:R-:W-:-:S05]  /*2350*/  IADD3.X R13, R5, UR15, RZ, P1, !PT ;  /* 0x0000000f050d7c10 */ /* 0x000fca0008ffe4ff */
[----:B------:R3:W-:Y:S04]  /*2360*/  LDGSTS.E.BYPASS.LTC128B.128 [R246+0x7800], desc[UR16][R12.64] ;  /* 0x078000000cf67fae */ /* 0x0007e8000b901d50 */
[----:B------:R-:W0:Y:S02]  /*2370*/  LDGDEPBAR ;  /* 0x00000000000079af */ /* 0x000e240000000000 */
.L_x_118:
[----:B---3--:R-:W2:Y:S01]  /*2380*/  LDL.LU R11, [R1+0xc] ;  /* 0x00000c00010b7983 */ /* 0x008ea20000300800 */
[----:B------:R-:W-:Y:S01]  /*2390*/  FMNMX.FTZ R2, R63, R17, !PT ;  /* 0x000000113f027209 */ /* 0x000fe20007810000 */
[----:B------:R-:W-:Y:S02]  /*23a0*/  ULDC UR4, c[0x0][0x2ec] ;  /* 0x0000bb0000047ab9 */ /* 0x000fe40000000800 */
[----:B------:R-:W3:Y:S01]  /*23b0*/  LDL.LU R12, [R1+0x8] ;  /* 0x00000800010c7983 */ /* 0x000ee20000300800 */
[----:B------:R-:W-:Y:S02]  /*23c0*/  FMNMX.FTZ R4, R197, R18, !PT ;  /* 0x00000012c5047209 */ /* 0x000fe40007810000 */
[----:B------:R-:W-:Y:S01]  /*23d0*/  FMNMX.FTZ R2, R130, R2, !PT ;  /* 0x0000000282027209 */ /* 0x000fe20007810000 */
[----:B------:R-:W1:Y:S01]  /*23e0*/  SHFL.BFLY PT, R5, R16, 0x2, 0x1f ;  /* 0x0c401f0010057f89 */ /* 0x000e6200000e0000 */
[----:B------:R-:W-:Y:S02]  /*23f0*/  FMNMX.FTZ R4, R164, R4, !PT ;  /* 0x00000004a4047209 */ /* 0x000fe40007810000 */
[----:B------:R-:W-:Y:S01]  /*2400*/  FMNMX.FTZ R2, R131, R2, !PT ;  /* 0x0000000283027209 */ /* 0x000fe20007810000 */
[----:B------:R-:W-:Y:S01]  /*2410*/  STL [R1+0x9c], R238 ;  /* 0x00009cee01007387 */ /* 0x000fe20000100800 */
[----:B------:R-:W-:-:S02]  /*2420*/  FMNMX.FTZ R4, R165, R4, !PT ;  /* 0x00000004a5047209 */ /* 0x000fc40007810000 */
[----:B------:R-:W-:Y:S01]  /*2430*/  FMNMX.FTZ R2, R122, R2, !PT ;  /* 0x000000027a027209 */ /* 0x000fe20007810000 */
[----:B------:R-:W-:Y:S01]  /*2440*/  STL [R1+0x98], R247 ;  /* 0x000098f701007387 */ /* 0x000fe20000100800 */
[----:B------:R-:W-:Y:S02]  /*2450*/  FMNMX.FTZ R4, R212, R4, !PT ;  /* 0x00000004d4047209 */ /* 0x000fe40007810000 */
[----:B------:R-:W-:Y:S01]  /*2460*/  FMNMX.FTZ R2, R123, R2, !PT ;  /* 0x000000027b027209 */ /* 0x000fe20007810000 */
[----:B------:R-:W-:Y:S01]  /*2470*/  STL [R1+0x94], R246 ;  /* 0x000094f601007387 */ /* 0x000fe20000100800 */
        /* <DEDUP_REMOVED lines=9> */
[----:B-1----:R-:W-:Y:S02]  /*2510*/  FMNMX.FTZ R5, R16, R5, !PT ;  /* 0x0000000510057209 */ /* 0x002fe40007810000 */
[----:B------:R-:W-:Y:S01]  /*2520*/  FMNMX.FTZ R4, R216, R4, !PT ;  /* 0x00000004d8047209 */ /* 0x000fe20007810000 */
[----:B------:R-:W-:Y:S01]  /*2530*/  STL [R1+0x84], R234 ;  /* 0x000084ea01007387 */ /* 0x000fe20000100800 */
[----:B------:R-:W-:-:S02]  /*2540*/  FMNMX.FTZ R2, R151, R2, !PT ;  /* 0x0000000297027209 */ /* 0x000fc40007810000 */
[----:B------:R-:W-:Y:S01]  /*2550*/  FMNMX.FTZ R4, R217, R4, !PT ;  /* 0x00000004d9047209 */ /* 0x000fe20007810000 */
[----:B------:R-:W1:Y:S01]  /*2560*/  SHFL.BFLY PT, R6, R5, 0x1, 0x1f ;  /* 0x0c201f0005067f89 */ /* 0x000e6200000e0000 */
        /* <DEDUP_REMOVED lines=8> */
[----:B------:R-:W4:Y:S01]  /*25f0*/  SHFL.BFLY PT, R8, R7, 0x2, 0x1f ;  /* 0x0c401f0007087f89 */ /* 0x000f2200000e0000 */
[----:B------:R-:W-:-:S03]  /*2600*/  FMNMX.FTZ R2, R155, R2, !PT ;  /* 0x000000029b027209 */ /* 0x000fc60007810000 */
[----:B------:R-:W-:Y:S01]  /*2610*/  STL [R1+0x78], R231 ;  /* 0x000078e701007387 */ /* 0x000fe20000100800 */
[----:B------:R-:W-:-:S04]  /*2620*/  FMNMX.FTZ R2, R198, R2, !PT ;  /* 0x00000002c6027209 */ /* 0x000fc80007810000 */
[----:B------:R-:W-:Y:S02]  /*2630*/  FMNMX.FTZ R2, R199, R2, !PT ;  /* 0x00000002c7027209 */ /* 0x000fe40007810000 */
[----:B-1----:R-:W-:Y:S02]  /*2640*/  FMNMX.FTZ R136, R5, R6, !PT ;  /* 0x0000000605887209 */ /* 0x002fe40007810000 */
[----:B------:R-:W-:Y:S02]  /*2650*/  FMNMX.FTZ R5, R106, R4, !PT ;  /* 0x000000046a057209 */ /* 0x000fe40007810000 */
[----:B------:R-:W-:Y:S01]  /*2660*/  FMNMX.FTZ R4, R166, R2, !PT ;  /* 0x00000002a6047209 */ /* 0x000fe20007810000 */
[C---:B------:R-:W-:Y:S01]  /*2670*/  FMUL.FTZ R2, R136.reuse, UR4 ;  /* 0x0000000488027c20 */ /* 0x040fe20008410000 */
[----:B------:R-:W-:Y:S01]  /*2680*/  FSETP.NEU.FTZ.AND P1, PT, R136, -INF , PT ;  /* 0xff8000008800780b */ /* 0x000fe20003f3d000 */
[----:B------:R-:W-:Y:S01]  /*2690*/  STL [R1+0xa0], R136 ;  /* 0x0000a08801007387 */ /* 0x000fe20000100800 */
[----:B------:R-:W-:-:S02]  /*26a0*/  FMNMX.FTZ R4, R167, R4, !PT ;  /* 0x00000004a7047209 */ /* 0x000fc40007810000 */
[----:B------:R-:W-:Y:S02]  /*26b0*/  FMNMX.FTZ R5, R107, R5, !PT ;  /* 0x000000056b057209 */ /* 0x000fe40007810000 */
[----:B------:R-:W-:Y:S02]  /*26c0*/  FSEL R6, R2, RZ, P1 ;  /* 0x000000ff02067208 */ /* 0x000fe40000800000 */
[----:B------:R-:W-:Y:S02]  /*26d0*/  FMNMX.FTZ R2, R214, R4, !PT ;  /* 0x00000004d6027209 */ /* 0x000fe40007810000 */
[----:B------:R-:W-:Y:S01]  /*26e0*/  FMNMX.FTZ R4, R98, R5, !PT ;  /* 0x0000000562047209 */ /* 0x000fe20007810000 */
[----:B------:R-:W-:Y:S01]  /*26f0*/  FFMA.FTZ R5, R100, UR4, -R6 ;  /* 0x0000000464057c23 */ /* 0x000fe20008010806 */
[----:B----4-:R-:W-:Y:S02]  /*2700*/  FMNMX.FTZ R7, R7, R8, !PT ;  /* 0x0000000807077209 */ /* 0x010fe40007810000 */
[----:B------:R-:W-:Y:S01]  /*2710*/  FMNMX.FTZ R4, R99, R4, !PT ;  /* 0x0000000463047209 */ /* 0x000fe20007810000 */
[----:B------:R1:W-:Y:S01]  /*2720*/  MUFU.EX2 R239, R5 ;  /* 0x0000000500ef7308 */ /* 0x0003e20000000800 */
[----:B------:R-:W-:Y:S01]  /*2730*/  FMNMX.FTZ R2, R215, R2, !PT ;  /* 0x00000002d7027209 */ /* 0x000fe20007810000 */
[----:B------:R-:W4:Y:S01]  /*2740*/  SHFL.BFLY PT, R9, R7, 0x1, 0x1f ;  /* 0x0c201f0007097f89 */ /* 0x000f2200000e0000 */
        /* <DEDUP_REMOVED lines=8> */
[----:B------:R-:W-:-:S03]  /*27d0*/  FMNMX.FTZ R2, R219, R2, !PT ;  /* 0x00000002db027209 */ /* 0x000fc60007810000 */
[----:B------:R1:W-:Y:S01]  /*27e0*/  MUFU.EX2 R10, R5 ;  /* 0x00000005000a7308 */ /* 0x0003e20000000800 */
[----:B------:R-:W-:Y:S02]  /*27f0*/  FMNMX.FTZ R2, R174, R2, !PT ;  /* 0x00000002ae027209 */ /* 0x000fe40007810000 */
[----:B----4-:R-:W-:Y:S01]  /*2800*/  FMNMX.FTZ R134, R7, R9, !PT ;  /* 0x0000000907867209 */ /* 0x010fe20007810000 */
[----:B------:R-:W-:Y:S01]  /*2810*/  FFMA.FTZ R7, R97, UR4, -R6 ;  /* 0x0000000461077c23 */ /* 0x000fe20008010806 */
[----:B------:R-:W-:Y:S02]  /*2820*/  FMNMX.FTZ R2, R175, R2, !PT ;  /* 0x00000002af027209 */ /* 0x000fe40007810000 */
[----:B------:R-:W-:-:S03]  /*2830*/  FSETP.NEU.FTZ.AND P1, PT, R134, -INF , PT ;  /* 0xff8000008600780b */ /* 0x000fc60003f3d000 */
[----:B------:R-:W-:Y:S01]  /*2840*/  MUFU.EX2 R7, R7 ;  /* 0x0000000700077308 */ /* 0x000fe20000000800 */
[----:B------:R-:W4:Y:S01]  /*2850*/  SHFL.BFLY PT, R8, R2, 0x2, 0x1f ;  /* 0x0c401f0002087f89 */ /* 0x000f2200000e0000 */
[----:B-1----:R-:W-:-:S06]  /*2860*/  FFMA.FTZ R5, R104, UR4, -R6 ;  /* 0x0000000468057c23 */ /* 0x002fcc0008010806 */
[----:B------:R-:W1:Y:S01]  /*2870*/  MUFU.EX2 R137, R5 ;  /* 0x0000000500897308 */ /* 0x000e620000000800 */
[----:B----4-:R-:W-:Y:S01]  /*2880*/  FMNMX.FTZ R2, R2, R8, !PT ;  /* 0x0000000802027209 */ /* 0x010fe20007810000 */
[----:B-1----:R-:W-:Y:S01]  /*2890*/  STL [R1+0x60], R137 ;  /* 0x0000608901007387 */ /* 0x002fe20000100800 */
[----:B------:R-:W-:Y:S01]  /*28a0*/  FMNMX.FTZ R5, R146, R4, !PT ;  /* 0x0000000492057209 */ /* 0x000fe20007810000 */
[--C-:B------:R-:W-:Y:S02]  /*28b0*/  FFMA.FTZ R4, R105, UR4, -R6.reuse ;  /* 0x0000000469047c23 */ /* 0x100fe40008010806 */
[----:B------:R-:W1:Y:S02]  /*28c0*/  SHFL.BFLY PT, R8, R2, 0x1, 0x1f ;  /* 0x0c201f0002087f89 */ /* 0x000e6400000e0000 */
[----:B------:R4:W4:Y:S02]  /*28d0*/  MUFU.EX2 R138, R4 ;  /* 0x00000004008a7308 */ /* 0x0009240000000800 */
[----:B----4-:R-:W-:Y:S01]  /*28e0*/  FMNMX.FTZ R4, R147, R5, !PT ;  /* 0x0000000593047209 */ /* 0x010fe20007810000 */
[----:B------:R-:W-:Y:S01]  /*28f0*/  FFMA.FTZ R5, R96, UR4, -R6 ;  /* 0x0000000460057c23 */ /* 0x000fe20008010806 */
[----:B------:R-:W-:Y:S02]  /*2900*/  STL [R1+0x64], R138 ;  /* 0x0000648a01007387 */ /* 0x000fe40000100800 */
[----:B------:R-:W-:-:S02]  /*2910*/  FMNMX.FTZ R4, R158, R4, !PT ;  /* 0x000000049e047209 */ /* 0x000fc40007810000 */
[----:B------:R4:W4:Y:S01]  /*2920*/  MUFU.EX2 R82, R5 ;  /* 0x0000000500527308 */ /* 0x0009220000000800 */
[----:B-1----:R-:W-:Y:S02]  /*2930*/  FMNMX.FTZ R132, R2, R8, !PT ;  /* 0x0000000802847209 */ /* 0x002fe40007810000 */
[----:B------:R-:W-:-:S04]  /*2940*/  FMNMX.FTZ R4, R159, R4, !PT ;  /* 0x000000049f047209 */ /* 0x000fc80007810000 */
[----:B------:R-:W-:-:S04]  /*2950*/  FMNMX.FTZ R4, R162, R4, !PT ;  /* 0x00000004a2047209 */ /* 0x000fc80007810000 */
[----:B------:R-:W-:-:S04]  /*2960*/  FMNMX.FTZ R4, R163, R4, !PT ;  /* 0x00000004a3047209 */ /* 0x000fc80007810000 */
[----:B------:R-:W-:Y:S01]  /*2970*/  FMNMX.FTZ R4, R178, R4, !PT ;  /* 0x00000004b2047209 */ /* 0x000fe20007810000 */
[----:B----4-:R-:W-:Y:S01]  /*2980*/  FMUL.FTZ R5, R134, UR4 ;  /* 0x0000000486057c20 */ /* 0x010fe20008410000 */
[----:B------:R-:W-:Y:S04]  /*2990*/  STL [R1+0x70], R82 ;  /* 0x0000705201007387 */ /* 0x000fe80000100800 */
[----:B------:R-:W-:Y:S01]  /*29a0*/  FSEL R5, R5, RZ, P1 ;  /* 0x000000ff05057208 */ /* 0x000fe20000800000 */
[----:B------:R-:W-:Y:S01]  /*29b0*/  STL [R1+0xa4], R134 ;  /* 0x0000a48601007387 */ /* 0x000fe20000100800 */
[----:B------:R-:W-:-:S03]  /*29c0*/  FSETP.NEU.FTZ.AND P1, PT, R132, -INF , PT ;  /* 0xff8000008400780b */ /* 0x000fc60003f3d000 */
[----:B------:R1:W-:Y:S01]  /*29d0*/  STL [R1+0x74], R7 ;  /* 0x0000740701007387 */ /* 0x0003e20000100800 */
[--C-:B------:R-:W-:Y:S01]  /*29e0*/  FFMA.FTZ R2, R41, UR4, -R5.reuse ;  /* 0x0000000429027c23 */ /* 0x100fe20008010805 */
[----:B------:R-:W-:-:S03]  /*29f0*/  FFMA.FTZ R8, R60, UR4, -R5 ;  /* 0x000000043c087c23 */ /* 0x000fc60008010805 */
[----:B------:R4:W-:Y:S08]  /*2a00*/  MUFU.EX2 R13, R2 ;  /* 0x00000002000d7308 */ /* 0x0009f00000000800 */
[----:B------:R-:W-:Y:S01]  /*2a10*/  MUFU.EX2 R136, R8 ;  /* 0x0000000800887308 */ /* 0x000fe20000000800 */
[----:B----4-:R-:W-:Y:S01]  /*2a20*/  FMUL.FTZ R2, R132, UR4 ;  /* 0x0000000484027c20 */ /* 0x010fe20008410000 */
[----:B-1----:R-:W-:-:S06]  /*2a30*/  FFMA.FTZ R7, R32, UR4, -R5 ;  /* 0x0000000420077c23 */ /* 0x002fcc0008010805 */
[----:B------:R1:W-:Y:S02]  /*2a40*/  MUFU.EX2 R80, R7 ;  /* 0x0000000700507308 */ /* 0x0003e40000000800 */
[----:B-1----:R-:W-:Y:S01]  /*2a50*/  FMNMX.FTZ R7, R179, R4, !PT ;  /* 0x00000004b3077209 */ /* 0x002fe20007810000 */
[----:B------:R-:W-:-:S03]  /*2a60*/  FFMA.FTZ R4, R33, UR4, -R5 ;  /* 0x0000000421047c23 */ /* 0x000fc60008010805 */
[----:B------:R-:W-:Y:S02]  /*2a70*/  FMNMX.FTZ R7, R182, R7, !PT ;  /* 0x00000007b6077209 */ /* 0x000fe40007810000 */
[----:B------:R1:W-:Y:S02]  /*2a80*/  MUFU.EX2 R81, R4 ;  /* 0x0000000400517308 */ /* 0x0003e40000000800 */
[----:B-1----:R-:W-:Y:S01]  /*2a90*/  FMNMX.FTZ R4, R183, R7, !PT ;  /* 0x00000007b7047209 */ /* 0x002fe20007810000 */
[----:B------:R-:W-:-:S03]  /*2aa0*/  FFMA.FTZ R7, R36, UR4, -R5 ;  /* 0x0000000424077c23 */ /* 0x000fc60008010805 */
[----:B------:R-:W-:Y:S02]  /*2ab0*/  FMNMX.FTZ R4, R190, R4, !PT ;  /* 0x00000004be047209 */ /* 0x000fe40007810000 */
[----:B------:R1:W-:Y:S02]  /*2ac0*/  MUFU.EX2 R211, R7 ;  /* 0x0000000700d37308 */ /* 0x0003e40000000800 */
[----:B------:R-:W-:-:S04]  /*2ad0*/  FMNMX.FTZ R4, R191, R4, !PT ;  /* 0x00000004bf047209 */ /* 0x000fc80007810000 */
[----:B------:R-:W-:-:S04]  /*2ae0*/  FMNMX.FTZ R4, R222, R4, !PT ;  /* 0x00000004de047209 */ /* 0x000fc80007810000 */
[----:B------:R-:W-:-:S04]  /*2af0*/  FMNMX.FTZ R4, R223, R4, !PT ;  /* 0x00000004df047209 */ /* 0x000fc80007810000 */
[----:B------:R-:W-:Y:S01]  /*2b00*/  FMNMX.FTZ R4, R226, R4, !PT ;  /* 0x00000004e2047209 */ /* 0x000fe20007810000 */
[----:B-1----:R-:W-:-:S03]  /*2b10*/  FFMA.FTZ R7, R37, UR4, -R5 ;  /* 0x0000000425077c23 */ /* 0x002fc60008010805 */
[----:B------:R-:W-:Y:S01]  /*2b20*/  FMNMX.FTZ R4, R227, R4, !PT ;  /* 0x00000004e3047209 */ /* 0x000fe20007810000 */
[----:B------:R1:W-:Y:S03]  /*2b30*/  MUFU.EX2 R209, R7 ;  /* 0x0000000700d17308 */ /* 0x0003e60000000800 */
[----:B------:R-:W-:Y:S02]  /*2b40*/  FMNMX.FTZ R4, R242, R4, !PT ;  /* 0x00000004f2047209 */ /* 0x000fe40007810000 */
[----:B--2---:R-:W-:Y:S02]  /*2b50*/  MOV R133, R11 ;  /* 0x0000000b00857202 */ /* 0x004fe40000000f00 */
[----:B---3--:R-:W-:Y:S01]  /*2b60*/  MOV R206, R12 ;  /* 0x0000000c00ce7202 */ /* 0x008fe20000000f00 */
[----:B-1----:R-:W-:-:S04]  /*2b70*/  FFMA.FTZ R7, R40, UR4, -R5 ;  /* 0x0000000428077c23 */ /* 0x002fc80008010805 */
[----:B------:R1:W2:Y:S02]  /*2b80*/  MUFU.EX2 R12, R7 ;  /* 0x00000007000c7308 */ /* 0x0002a40000000800 */
[----:B-1----:R-:W-:Y:S01]  /*2b90*/  FMNMX.FTZ R7, R243, R4, !PT ;  /* 0x00000004f3077209 */ /* 0x002fe20007810000 */
[----:B--2---:R1:W-:Y:S01]  /*2ba0*/  STL [R1+0x68], R12 ;  /* 0x0000680c01007387 */ /* 0x0043e20000100800 */
[----:B------:R-:W-:Y:S02]  /*2bb0*/  FSEL R4, R2, RZ, P1 ;  /* 0x000000ff02047208 */ /* 0x000fe40000800000 */
[----:B------:R-:W-:Y:S01]  /*2bc0*/  FMNMX.FTZ R8, R206, R7, !PT ;  /* 0x00000007ce087209 */ /* 0x000fe20007810000 */
[----:B------:R-:W-:Y:S01]  /*2bd0*/  STL [R1+0xa8], R132 ;  /* 0x0000a88401007387 */ /* 0x000fe20000100800 */
[----:B------:R-:W-:Y:S01]  /*2be0*/  LOP3.LUT R2, R245, R244, RZ, 0xfc, !PT ;  /* 0x000000f4f5027212 */ /* 0x000fe200078efcff */
[----:B------:R-:W-:Y:S01]  /*2bf0*/  FFMA.FTZ R7, R34, UR4, -R4 ;  /* 0x0000000422077c23 */ /* 0x000fe20008010804 */
[----:B------:R-:W-:Y:S01]  /*2c00*/  FMNMX.FTZ R8, R133, R8, !PT ;  /* 0x0000000885087209 */ /* 0x000fe20007810000 */
[----:B------:R-:W-:Y:S01]  /*2c10*/  STL [R1+0x6c], R13 ;  /* 0x00006c0d01007387 */ /* 0x000fe20000100800 */
[----:B------:R-:W-:Y:S01]  /*2c20*/  LEA R139, R2, UR5, 0x1 ;  /* 0x00000005028b7c11 */ /* 0x000fe2000f8e08ff */
[----:B------:R2:W-:Y:S01]  /*2c30*/  MUFU.EX2 R234, R7 ;  /* 0x0000000700ea7308 */ /* 0x0005e20000000800 */
[----:B------:R-:W-:Y:S01]  /*2c40*/  FMNMX.FTZ R2, R250, R8, !PT ;  /* 0x00000008fa027209 */ /* 0x000fe20007810000 */
[----:B------:R-:W-:Y:S01]  /*2c50*/  IMAD.MOV.U32 R244, RZ, RZ, R10 ;  /* 0x000000fffff47224 */ /* 0x000fe200078e000a */
[-C--:B------:R-:W-:Y:S01]  /*2c60*/  IADD3 R228, R3, R139.reuse, RZ ;  /* 0x0000008b03e47210 */ /* 0x080fe20007ffe0ff */
[----:B------:R-:W-:Y:S01]  /*2c70*/  FFMA.FTZ R3, R38, UR4, -R4 ;  /* 0x0000000426037c23 */ /* 0x000fe20008010804 */
[----:B------:R-:W-:Y:S01]  /*2c80*/  FMNMX.FTZ R2, R251, R2, !PT ;  /* 0x00000002fb027209 */ /* 0x000fe20007810000 */
[----:B------:R-:W3:Y:S01]  /*2c90*/  LDSM.16.MT88.4 R24, [R139+0x8000] ;  /* 0x008000008b18783b */ /* 0x000ee20000004200 */
[C---:B------:R-:W-:Y:S01]  /*2ca0*/  IADD3 R230, R0.reuse, R139, RZ ;  /* 0x0000008b00e67210 */ /* 0x040fe20007ffe0ff */
[----:B------:R-:W-:Y:S01]  /*2cb0*/  MUFU.EX2 R210, R3 ;  /* 0x0000000300d27308 */ /* 0x000fe20000000800 */
[----:B------:R-:W-:-:S02]  /*2cc0*/  IMAD.IADD R229, R0, 0x1, R228 ;  /* 0x0000000100e57824 */ /* 0x000fc400078e02e4 */
[--C-:B------:R-:W-:Y:S01]  /*2cd0*/  FFMA.FTZ R0, R39, UR4, -R4.reuse ;  /* 0x0000000427007c23 */ /* 0x100fe20008010804 */
[----:B------:R-:W-:Y:S01]  /*2ce0*/  LDSM.16.MT88.4 R16, [R228+0x8000] ;  /* 0x00800000e410783b */ /* 0x000fe20000004200 */
[----:B------:R-:W-:Y:S02]  /*2cf0*/  F2FP.BF16.F32.PACK_AB R8, R81, R80 ;  /* 0x000000505108723e */ /* 0x000fe400000010ff */
[----:B------:R-:W-:Y:S01]  /*2d00*/  F2FP.BF16.F32.PACK_AB R10, R209, R211 ;  /* 0x000000d3d10a723e */ /* 0x000fe200000010ff */
[----:B------:R-:W4:Y:S01]  /*2d10*/  LDSM.16.MT88.4 R20, [R230+0x8000] ;  /* 0x00800000e614783b */ /* 0x000f220000004200 */
[----:B------:R3:W3:Y:S01]  /*2d20*/  MUFU.EX2 R245, R0 ;  /* 0x0000000000f57308 */ /* 0x0006e20000000800 */
[----:B--2---:R-:W-:Y:S01]  /*2d30*/  FFMA.FTZ R7, R35, UR4, -R4 ;  /* 0x0000000423077c23 */ /* 0x004fe20008010804 */
[----:B-1----:R-:W-:Y:S01]  /*2d40*/  F2FP.BF16.F32.PACK_AB R12, R13, R12 ;  /* 0x0000000c0d0c723e */ /* 0x002fe200000010ff */
[----:B------:R-:W-:Y:S04]  /*2d50*/  LDSM.16.MT88.4 R56, [R229+0x8000] ;  /* 0x00800000e538783b */ /* 0x000fe80000004200 */
[----:B------:R-:W-:Y:S01]  /*2d60*/  LDSM.16.MT88.4 R68, [R230+0x8800] ;  /* 0x00880000e644783b */ /* 0x000fe20000004200 */
[----:B------:R1:W2:Y:S03]  /*2d70*/  MUFU.EX2 R203, R7 ;  /* 0x0000000700cb7308 */ /* 0x0002a60000000800 */
[----:B------:R-:W-:Y:S04]  /*2d80*/  LDSM.16.MT88.4 R72, [R228+0x8800] ;  /* 0x00880000e448783b */ /* 0x000fe80000004200 */
[----:B------:R-:W-:Y:S01]  /*2d90*/  LDSM.16.MT88.4 R64, [R139+0x8800] ;  /* 0x008800008b40783b */ /* 0x000fe20000004200 */
[----:B---3--:R-:W-:Y:S01]  /*2da0*/  FFMA.FTZ R0, R61, UR4, -R5 ;  /* 0x000000043d007c23 */ /* 0x008fe20008010805 */
[----:B------:R-:W-:-:S02]  /*2db0*/  F2FP.BF16.F32.PACK_AB R11, R245, R210 ;  /* 0x000000d2f50b723e */ /* 0x000fc400000010ff */
[----:B------:R-:W-:Y:S01]  /*2dc0*/  LDSM.16.MT88.4 R76, [R229+0x8800] ;  /* 0x00880000e54c783b */ /* 0x000fe20000004200 */
[----:B------:R3:W-:Y:S03]  /*2dd0*/  MUFU.EX2 R14, R0 ;  /* 0x00000000000e7308 */ /* 0x0007e60000000800 */
[----:B-1----:R-:W1:Y:S01]  /*2de0*/  SHFL.BFLY PT, R7, R2, 0x2, 0x1f ;  /* 0x0c401f0002077f89 */ /* 0x002e6200000e0000 */
[----:B--2---:R-:W-:-:S07]  /*2df0*/  F2FP.BF16.F32.PACK_AB R9, R203, R234 ;  /* 0x000000eacb09723e */ /* 0x004fce00000010ff */
[----:B------:R-:W-:Y:S01]  /*2e00*/  HMMA.16816.F32.BF16 R52, R8, R24, RZ ;  /* 0x000000180834723c */ /* 0x000fe200000418ff */
[----:B---3--:R-:W-:-:S05]  /*2e10*/  FFMA.FTZ R0, R42, UR4, -R4 ;  /* 0x000000042a007c23 */ /* 0x008fca0008010804 */
[C---:B----4-:R-:W-:Y:S01]  /*2e20*/  HMMA.16816.F32.BF16 R36, R8.reuse, R22, RZ ;  /* 0x000000160824723c */ /* 0x050fe200000418ff */
[----:B------:R2:W-:Y:S05]  /*2e30*/  MUFU.EX2 R208, R0 ;  /* 0x0000000000d07308 */ /* 0x0005ea0000000800 */
[----:B------:R-:W-:Y:S01]  /*2e40*/  HMMA.16816.F32.BF16 R44, R8, R16, RZ ;  /* 0x00000010082c723c */ /* 0x000fe200000418ff */
[----:B-1----:R-:W-:-:S05]  /*2e50*/  FMNMX.FTZ R2, R2, R7, !PT ;  /* 0x0000000702027209 */ /* 0x002fca0007810000 */
[C---:B------:R-:W-:Y:S01]  /*2e60*/  HMMA.16816.F32.BF16 R48, R8.reuse, R20, RZ ;  /* 0x000000140830723c */ /* 0x040fe200000418ff */
[----:B------:R-:W1:Y:S05]  /*2e70*/  SHFL.BFLY PT, R3, R2, 0x1, 0x1f ;  /* 0x0c201f0002037f89 */ /* 0x000e6a00000e0000 */
[----:B------:R-:W-:Y:S01]  /*2e80*/  HMMA.16816.F32.BF16 R32, R8, R18, RZ ;  /* 0x000000120820723c */ /* 0x000fe200000418ff */
[----:B--2---:R-:W-:-:S04]  /*2e90*/  FFMA.FTZ R0, R43, UR4, -R4 ;  /* 0x000000042b007c23 */ /* 0x004fc80008010804 */
[----:B------:R2:W3:Y:S01]  /*2ea0*/  MUFU.EX2 R207, R0 ;  /* 0x0000000000cf7308 */ /* 0x0004e20000000800 */
[----:B------:R-:W-:Y:S01]  /*2eb0*/  HMMA.16816.F32.BF16 R40, R8, R26, RZ ;  /* 0x0000001a0828723c */ /* 0x000fe200000418ff */
[----:B-1----:R-:W-:Y:S01]  /*2ec0*/  FMNMX.FTZ R135, R2, R3, !PT ;  /* 0x0000000302877209 */ /* 0x002fe20007810000 */
[----:B------:R-:W-:Y:S01]  /*2ed0*/  FFMA.FTZ R2, R124, UR4, -R6 ;  /* 0x000000047c027c23 */ /* 0x000fe20008010806 */
[----:B--2---:R-:W-:-:S03]  /*2ee0*/  FFMA.FTZ R0, R62, UR4, -R4 ;  /* 0x000000043e007c23 */ /* 0x004fc60008010804 */
[----:B------:R-:W-:Y:S01]  /*2ef0*/  HMMA.16816.F32.BF16 R28, R8, R58, RZ ;  /* 0x0000003a081c723c */ /* 0x000fe200000418ff */
[----:B------:R-:W-:Y:S01]  /*2f00*/  FSETP.NEU.FTZ.AND P1, PT, R135, -INF , PT ;  /* 0xff8000008700780b */ /* 0x000fe20003f3d000 */
[----:B------:R1:W-:Y:S01]  /*2f10*/  MUFU.EX2 R124, R2 ;  /* 0x00000002007c7308 */ /* 0x0003e20000000800 */
[----:B------:R-:W-:Y:S01]  /*2f20*/  STL [R1+0xac], R135 ;  /* 0x0000ac8701007387 */ /* 0x000fe20000100800 */
[----:B---3--:R-:W-:-:S03]  /*2f30*/  F2FP.BF16.F32.PACK_AB R13, R207, R208 ;  /* 0x000000d0cf0d723e */ /* 0x008fc600000010ff */
[----:B------:R2:W-:Y:S03]  /*2f40*/  STL [R1+0xb0], R136 ;  /* 0x0000b08801007387 */ /* 0x0005e60000100800 */
[----:B------:R3:W-:Y:S01]  /*2f50*/  MUFU.EX2 R238, R0 ;  /* 0x0000000000ee7308 */ /* 0x0007e20000000800 */
[----:B-1----:R-:W-:Y:S01]  /*2f60*/  FFMA.FTZ R2, R125, UR4, -R6 ;  /* 0x000000047d027c23 */ /* 0x002fe20008010806 */
[----:B------:R-:W-:-:S06]  /*2f70*/  MOV R125, R14 ;  /* 0x0000000e007d7202 */ /* 0x000fcc0000000f00 */
[----:B------:R-:W-:Y:S01]  /*2f80*/  MUFU.EX2 R247, R2 ;  /* 0x0000000200f77308 */ /* 0x000fe20000000800 */
[----:B------:R-:W-:Y:S01]  /*2f90*/  F2FP.BF16.F32.PACK_AB R14, R125, R136 ;  /* 0x000000887d0e723e */ /* 0x000fe200000010ff */
[----:B---3--:R-:W-:Y:S02]  /*2fa0*/  FFMA.FTZ R0, R63, UR4, -R4 ;  /* 0x000000043f007c23 */ /* 0x008fe40008010804 */
[----:B------:R-:W-:Y:S04]  /*2fb0*/  HMMA.16816.F32.BF16 R60, R8, R56, RZ ;  /* 0x00000038083c723c */ /* 0x000fe800000418ff */
[----:B------:R1:W3:Y:S01]  /*2fc0*/  MUFU.EX2 R204, R0 ;  /* 0x0000000000cc7308 */ /* 0x0002e20000000800 */
[----:B--2---:R-:W2:Y:S01]  /*2fd0*/  LDL.LU R136, [R1+0x74] ;  /* 0x0000740001887983 */ /* 0x004ea20000300800 */
[----:B-1----:R-:W-:-:S05]  /*2fe0*/  FMUL.FTZ R0, R135, UR4 ;  /* 0x0000000487007c20 */ /* 0x002fca0008410000 */
[----:B------:R-:W-:-:S05]  /*2ff0*/  FSEL R0, R0, RZ, P1 ;  /* 0x000000ff00007208 */ /* 0x000fca0000800000 */
[----:B------:R-:W-:-:S04]  /*3000*/  FFMA.FTZ R2, R102, UR4, -R0 ;  /* 0x0000000466027c23 */ /* 0x000fc80008010800 */
[----:B------:R1:W-:Y:S02]  /*3010*/  MUFU.EX2 R200, R2 ;  /* 0x0000000200c87308 */ /* 0x0003e40000000800 */
[----:B-1----:R-:W-:-:S06]  /*3020*/  FFMA.FTZ R2, R103, UR4, -R0 ;  /* 0x0000000467027c23 */ /* 0x002fcc0008010800 */
[----:B------:R1:W4:Y:S02]  /*3030*/  MUFU.EX2 R7, R2 ;  /* 0x0000000200077308 */ /* 0x0003240000000800 */
[----:B-1----:R-:W-:-:S06]  /*3040*/  FFMA.FTZ R2, R106, UR4, -R0 ;  /* 0x000000046a027c23 */ /* 0x002fcc0008010800 */
[----:B------:R1:W-:Y:S02]  /*3050*/  MUFU.EX2 R202, R2 ;  /* 0x0000000200ca7308 */ /* 0x0003e40000000800 */
[----:B-1----:R-:W-:-:S06]  /*3060*/  FFMA.FTZ R2, R107, UR4, -R0 ;  /* 0x000000046b027c23 */ /* 0x002fcc0008010800 */
[----:B------:R1:W4:Y:S01]  /*3070*/  MUFU.EX2 R201, R2 ;  /* 0x0000000200c97308 */ /* 0x0003220000000800 */
[----:B---3--:R-:W-:Y:S02]  /*3080*/  F2FP.BF16.F32.PACK_AB R15, R204, R238 ;  /* 0x000000eecc0f723e */ /* 0x008fe400000010ff */
[----:B------:R-:W-:Y:S01]  /*3090*/  F2FP.BF16.F32.PACK_AB R8, R244, R239 ;  /* 0x000000eff408723e */ /* 0x000fe200000010ff */
[----:B-1----:R-:W-:-:S04]  /*30a0*/  FFMA.FTZ R2, R98, UR4, -R0 ;  /* 0x0000000462027c23 */ /* 0x002fc80008010800 */
[----:B------:R1:W-:Y:S01]  /*30b0*/  MUFU.EX2 R3, R2 ;  /* 0x0000000200037308 */ /* 0x0003e20000000800 */
[----:B------:R-:W-:Y:S02]  /*30c0*/  F2FP.BF16.F32.PACK_AB R10, R138, R137 ;  /* 0x000000898a0a723e */ /* 0x000fe400000010ff */
[----:B----4-:R-:W-:Y:S02]  /*30d0*/  F2FP.BF16.F32.PACK_AB R9, R7, R200 ;  /* 0x000000c80709723e */ /* 0x010fe400000010ff */
[----:B------:R-:W-:Y:S01]  /*30e0*/  F2FP.BF16.F32.PACK_AB R11, R201, R202 ;  /* 0x000000cac90b723e */ /* 0x000fe200000010ff */
[----:B-1----:R-:W-:-:S04]  /*30f0*/  FFMA.FTZ R2, R99, UR4, -R0 ;  /* 0x0000000463027c23 */ /* 0x002fc80008010800 */
[----:B------:R1:W3:Y:S01]  /*3100*/  MUFU.EX2 R83, R2 ;  /* 0x0000000200537308 */ /* 0x0002e20000000800 */
[----:B------:R-:W-:Y:S01]  /*3110*/  HMMA.16816.F32.BF16 R88, R12, R70, R36 ;  /* 0x000000460c58723c */ /* 0x000fe20000041824 */
[----:B-1----:R-:W-:-:S06]  /*3120*/  FFMA.FTZ R2, R126, UR4, -R0 ;  /* 0x000000047e027c23 */ /* 0x002fcc0008010800 */
[----:B------:R1:W-:Y:S01]  /*3130*/  MUFU.EX2 R134, R2 ;  /* 0x0000000200867308 */ /* 0x0003e20000000800 */
[----:B------:R-:W-:Y:S01]  /*3140*/  HMMA.16816.F32.BF16 R36, R8, R24, RZ ;  /* 0x000000180824723c */ /* 0x000fe200000418ff */
[----:B-1----:R-:W-:-:S06]  /*3150*/  FFMA.FTZ R2, R127, UR4, -R0 ;  /* 0x000000047f027c23 */ /* 0x002fcc0008010800 */
[----:B------:R-:W1:Y:S01]  /*3160*/  MUFU.EX2 R2, R2 ;  /* 0x0000000200027308 */ /* 0x000e620000000800 */
[----:B------:R-:W-:Y:S01]  /*3170*/  HMMA.16816.F32.BF16 R92, R12, R72, R44 ;  /* 0x000000480c5c723c */ /* 0x000fe2000004182c */
[----:B---3--:R-:W-:-:S05]  /*3180*/  MOV R127, R83 ;  /* 0x00000053007f7202 */ /* 0x008fca0000000f00 */
[C---:B------:R-:W-:Y:S06]  /*3190*/  HMMA.16816.F32.BF16 R44, R12.reuse, R66, R40 ;  /* 0x000000420c2c723c */ /* 0x040fec0000041828 */
[C---:B------:R-:W-:Y:S06]  /*31a0*/  HMMA.16816.F32.BF16 R112, R12.reuse, R64, R52 ;  /* 0x000000400c70723c */ /* 0x040fec0000041834 */
[C---:B------:R-:W-:Y:S06]  /*31b0*/  HMMA.16816.F32.BF16 R84, R12.reuse, R68, R48 ;  /* 0x000000440c54723c */ /* 0x040fec0000041830 */
[C---:B------:R-:W-:Y:S06]  /*31c0*/  HMMA.16816.F32.BF16 R116, R12.reuse, R76, R60 ;  /* 0x0000004c0c74723c */ /* 0x040fec000004183c */
[C---:B------:R-:W-:Y:S06]  /*31d0*/  HMMA.16816.F32.BF16 R108, R12.reuse, R74, R32 ;  /* 0x0000004a0c6c723c */ /* 0x040fec0000041820 */
[----:B------:R-:W-:Y:S06]  /*31e0*/  HMMA.16816.F32.BF16 R100, R12, R78, R28 ;  /* 0x0000004e0c64723c */ /* 0x000fec000004181c */
[C---:B------:R-:W-:Y:S06]  /*31f0*/  HMMA.16816.F32.BF16 R40, R8.reuse, R26, RZ ;  /* 0x0000001a0828723c */ /* 0x040fec00000418ff */
[C---:B------:R-:W-:Y:S06]  /*3200*/  HMMA.16816.F32.BF16 R28, R8.reuse, R20, RZ ;  /* 0x00000014081c723c */ /* 0x040fec00000418ff */
[C---:B------:R-:W-:Y:S06]  /*3210*/  HMMA.16816.F32.BF16 R12, R8.reuse, R16, RZ ;  /* 0x00000010080c723c */ /* 0x040fec00000418ff */
[C---:B------:R-:W-:Y:S06]  /*3220*/  HMMA.16816.F32.BF16 R32, R8.reuse, R22, RZ ;  /* 0x000000160820723c */ /* 0x040fec00000418ff */
[C---:B------:R-:W-:Y:S06]  /*3230*/  HMMA.16816.F32.BF16 R24, R8.reuse, R18, RZ ;  /* 0x000000120818723c */ /* 0x040fec00000418ff */
[C---:B------:R-:W-:Y:S06]  /*3240*/  HMMA.16816.F32.BF16 R16, R8.reuse, R56, RZ ;  /* 0x000000380810723c */ /* 0x040fec00000418ff */
[----:B------:R-:W-:Y:S07]  /*3250*/  HMMA.16816.F32.BF16 R20, R8, R58, RZ ;  /* 0x0000003a0814723c */ /* 0x000fee00000418ff */
[----:B------:R-:W-:-:S02]  /*3260*/  F2FP.BF16.F32.PACK_AB R9, R127, R3 ;  /* 0x000000037f09723e */ /* 0x000fc400000010ff */
[----:B------:R-:W-:Y:S02]  /*3270*/  F2FP.BF16.F32.PACK_AB R10, R247, R124 ;  /* 0x0000007cf70a723e */ /* 0x000fe400000010ff */
[----:B-1----:R-:W-:Y:S02]  /*3280*/  F2FP.BF16.F32.PACK_AB R11, R2, R134 ;  /* 0x00000086020b723e */ /* 0x002fe400000010ff */
[----:B--2---:R-:W-:-:S07]  /*3290*/  F2FP.BF16.F32.PACK_AB R8, R136, R82 ;  /* 0x000000528808723e */ /* 0x004fce00000010ff */
[----:B------:R-:W-:Y:S07]  /*32a0*/  HMMA.16816.F32.BF16 R60, R8, R64, R36 ;  /* 0x00000040083c723c */ /* 0x000fee0000041824 */
[----:B------:R-:W-:Y:S01]  /*32b0*/  MOV R65, R2 ;  /* 0x0000000200417202 */ /* 0x000fe20000000f00 */
[----:B------:R-:W-:-:S04]  /*32c0*/  FFMA.FTZ R2, R140, UR4, -R6 ;  /* 0x000000048c027c23 */ /* 0x000fc80008010806 */
[----:B------:R1:W-:Y:S02]  /*32d0*/  MUFU.EX2 R246, R2 ;  /* 0x0000000200f67308 */ /* 0x0003e40000000800 */
[----:B-1----:R-:W-:-:S06]  /*32e0*/  FFMA.FTZ R2, R141, UR4, -R6 ;  /* 0x000000048d027c23 */ /* 0x002fcc0008010806 */
        /* <DEDUP_REMOVED lines=8> */
[----:B------:R1:W-:Y:S01]  /*3370*/  MUFU.EX2 R233, R2 ;  /* 0x0000000200e97308 */ /* 0x0003e20000000800 */
[----:B------:R2:W-:Y:S01]  /*3380*/  STL [R1+0xb4], R238 ;  /* 0x0000b4ee01007387 */ /* 0x0005e20000100800 */
[----:B-1----:R-:W-:-:S06]  /*3390*/  FFMA.FTZ R2, R128, UR4, -R5 ;  /* 0x0000000480027c23 */ /* 0x002fcc0008010805 */
[----:B------:R1:W-:Y:S01]  /*33a0*/  MUFU.EX2 R236, R2 ;  /* 0x0000000200ec7308 */ /* 0x0003e20000000800 */
[----:B------:R-:W-:Y:S01]  /*33b0*/  IMAD.MOV.U32 R135, RZ, RZ, R81 ;  /* 0x000000ffff877224 */ /* 0x000fe200078e0051 */
[----:B--2---:R-:W-:Y:S01]  /*33c0*/  MOV R238, R80 ;  /* 0x0000005000ee7202 */ /* 0x004fe20000000f00 */
[----:B-1----:R-:W-:-:S05]  /*33d0*/  FFMA.FTZ R2, R129, UR4, -R5 ;  /* 0x0000000481027c23 */ /* 0x002fca0008010805 */
[----:B------:R1:W2:Y:S01]  /*33e0*/  MUFU.EX2 R232, R2 ;  /* 0x0000000200e87308 */ /* 0x0002a20000000800 */
[----:B------:R-:W-:Y:S01]  /*33f0*/  HMMA.16816.F32.BF16 R80, R8, R72, R12 ;  /* 0x000000480850723c */ /* 0x000fe2000004180c */
[----:B------:R-:W3:Y:S01]  /*3400*/  LDSM.16.MT88.4 R12, [R139+0x9000] ;  /* 0x009000008b0c783b */ /* 0x000ee20000004200 */
[----:B-1----:R-:W-:-:S05]  /*3410*/  FFMA.FTZ R2, R120, UR4, -R5 ;  /* 0x0000000478027c23 */ /* 0x002fca0008010805 */
[----:B------:R1:W-:Y:S01]  /*3420*/  MUFU.EX2 R128, R2 ;  /* 0x0000000200807308 */ /* 0x0003e20000000800 */
[C---:B------:R-:W-:Y:S06]  /*3430*/  HMMA.16816.F32.BF16 R56, R8.reuse, R68, R28 ;  /* 0x000000440838723c */ /* 0x040fec000004181c */
[----:B------:R-:W-:Y:S01]  /*3440*/  HMMA.16816.F32.BF16 R36, R8, R70, R32 ;  /* 0x000000460824723c */ /* 0x000fe20000041820 */
[----:B-1----:R-:W-:-:S05]  /*3450*/  FFMA.FTZ R2, R121, UR4, -R5 ;  /* 0x0000000479027c23 */ /* 0x002fca0008010805 */
[C---:B------:R-:W-:Y:S01]  /*3460*/  HMMA.16816.F32.BF16 R52, R8.reuse, R76, R16 ;  /* 0x0000004c0834723c */ /* 0x040fe20000041810 */
[----:B------:R-:W1:Y:S01]  /*3470*/  LDSM.16.MT88.4 R16, [R230+0x9000] ;  /* 0x00900000e610783b */ /* 0x000e620000004200 */
[----:B------:R4:W-:Y:S04]  /*3480*/  MUFU.EX2 R140, R2 ;  /* 0x00000002008c7308 */ /* 0x0009e80000000800 */
[C---:B------:R-:W-:Y:S01]  /*3490*/  HMMA.16816.F32.BF16 R32, R8.reuse, R74, R24 ;  /* 0x0000004a0820723c */ /* 0x040fe20000041818 */
[----:B------:R-:W-:Y:S05]  /*34a0*/  LDSM.16.MT88.4 R24, [R229+0x9000] ;  /* 0x00900000e518783b */ /* 0x000fea0000004200 */
[----:B------:R-:W-:Y:S01]  /*34b0*/  HMMA.16816.F32.BF16 R28, R8, R78, R20 ;  /* 0x0000004e081c723c */ /* 0x000fe20000041814 */
[----:B------:R-:W1:Y:S01]  /*34c0*/  LDSM.16.MT88.4 R20, [R228+0x9000] ;  /* 0x00900000e414783b */ /* 0x000e620000004200 */
[----:B----4-:R-:W-:-:S03]  /*34d0*/  FFMA.FTZ R2, R130, UR4, -R4 ;  /* 0x0000000482027c23 */ /* 0x010fc60008010804 */
[----:B------:R4:W-:Y:S01]  /*34e0*/  STL [R1+0x34], R3 ;  /* 0x0000340301007387 */ /* 0x0009e20000100800 */
[----:B------:R2:W-:Y:S03]  /*34f0*/  MUFU.EX2 R235, R2 ;  /* 0x0000000200eb7308 */ /* 0x0005e60000000800 */
[----:B------:R3:W-:Y:S01]  /*3500*/  STL [R1+0xb8], R201 ;  /* 0x0000b8c901007387 */ /* 0x0007e20000100800 */
[--C-:B--2---:R-:W-:Y:S01]  /*3510*/  FFMA.FTZ R2, R122, UR4, -R4.reuse ;  /* 0x000000047a027c23 */ /* 0x104fe20008010804 */
[----:B----4-:R-:W-:-:S03]  /*3520*/  FFMA.FTZ R3, R131, UR4, -R4 ;  /* 0x0000000483037c23 */ /* 0x010fc60008010804 */
[----:B---3--:R2:W-:Y:S08]  /*3530*/  MUFU.EX2 R201, R2 ;  /* 0x0000000200c97308 */ /* 0x0085f00000000800 */
[----:B------:R-:W3:Y:S01]  /*3540*/  MUFU.EX2 R231, R3 ;  /* 0x0000000300e77308 */ /* 0x000ee20000000800 */
[----:B--2---:R-:W-:-:S07]  /*3550*/  FFMA.FTZ R2, R123, UR4, -R4 ;  /* 0x000000047b027c23 */ /* 0x004fce0008010804 */
[----:B------:R2:W4:Y:S01]  /*3560*/  MUFU.EX2 R132, R2 ;  /* 0x0000000200847308 */ /* 0x0005220000000800 */
[----:B------:R-:W-:Y:S01]  /*3570*/  HMMA.16816.F32.BF16 R40, R8, R66, R40 ;  /* 0x000000420828723c */ /* 0x000fe20000041828 */
[----:B--2---:R-:W-:-:S06]  /*3580*/  FFMA.FTZ R2, R146, UR4, -R0 ;  /* 0x0000000492027c23 */ /* 0x004fcc0008010800 */
[----:B------:R2:W-:Y:S01]  /*3590*/  MUFU.EX2 R123, R2 ;  /* 0x00000002007b7308 */ /* 0x0005e20000000800 */
[----:B------:R-:W-:Y:S02]  /*35a0*/  F2FP.BF16.F32.PACK_AB R8, R232, R236 ;  /* 0x000000ece808723e */ /* 0x000fe400000010ff */
[----:B---3--:R-:W-:Y:S02]  /*35b0*/  F2FP.BF16.F32.PACK_AB R9, R231, R235 ;  /* 0x000000ebe709723e */ /* 0x008fe400000010ff */
[----:B------:R-:W-:Y:S02]  /*35c0*/  F2FP.BF16.F32.PACK_AB R10, R140, R128 ;  /* 0x000000808c0a723e */ /* 0x000fe400000010ff */
[----:B----4-:R-:W-:Y:S01]  /*35d0*/  F2FP.BF16.F32.PACK_AB R11, R132, R201 ;  /* 0x000000c9840b723e */ /* 0x010fe200000010ff */
[----:B--2---:R-:W-:-:S04]  /*35e0*/  FFMA.FTZ R2, R147, UR4, -R0 ;  /* 0x0000000493027c23 */ /* 0x004fc80008010800 */
[----:B------:R2:W3:Y:S02]  /*35f0*/  MUFU.EX2 R126, R2 ;  /* 0x00000002007e7308 */ /* 0x0004e40000000800 */
[C---:B------:R-:W-:Y:S07]  /*3600*/  HMMA.16816.F32.BF16 R48, R8.reuse, R12, R112 ;  /* 0x0000000c0830723c */ /* 0x040fee0000041870 */
[----:B------:R-:W-:Y:S01]  /*3610*/  IMAD.MOV.U32 R114, RZ, RZ, R64 ;  /* 0x000000ffff727224 */ /* 0x000fe200078e0040 */
[C---:B-1----:R-:W-:Y:S06]  /*3620*/  HMMA.16816.F32.BF16 R76, R8.reuse, R16, R84 ;  /* 0x00000010084c723c */ /* 0x042fec0000041854 */
[----:B------:R-:W-:Y:S01]  /*3630*/  HMMA.16816.F32.BF16 R92, R8, R20, R92 ;  /* 0x00000014085c723c */ /* 0x000fe2000004185c */
[----:B--2---:R-:W-:-:S05]  /*3640*/  FFMA.FTZ R2, R156, UR4, -R6 ;  /* 0x000000049c027c23 */ /* 0x004fca0008010806 */
[C---:B------:R-:W-:Y:S01]  /*3650*/  HMMA.16816.F32.BF16 R116, R8.reuse, R24, R116 ;  /* 0x000000180874723c */ /* 0x040fe20000041874 */
[----:B------:R1:W2:Y:S05]  /*3660*/  MUFU.EX2 R3, R2 ;  /* 0x0000000200037308 */ /* 0x0002aa0000000800 */
[C---:B------:R-:W-:Y:S06]  /*3670*/  HMMA.16816.F32.BF16 R44, R8.reuse, R14, R44 ;  /* 0x0000000e082c723c */ /* 0x040fec000004182c */
[C---:B------:R-:W-:Y:S06]  /*3680*/  HMMA.16816.F32.BF16 R88, R8.reuse, R18, R88 ;  /* 0x000000120858723c */ /* 0x040fec0000041858 */
[----:B------:R-:W-:Y:S01]  /*3690*/  HMMA.16816.F32.BF16 R108, R8, R22, R108 ;  /* 0x00000016086c723c */ /* 0x000fe2000004186c */
[----:B-1----:R-:W-:-:S05]  /*36a0*/  FFMA.FTZ R2, R157, UR4, -R6 ;  /* 0x000000049d027c23 */ /* 0x002fca0008010806 */
[----:B------:R-:W-:Y:S07]  /*36b0*/  HMMA.16816.F32.BF16 R100, R8, R26, R100 ;  /* 0x0000001a0864723c */ /* 0x000fee0000041864 */
[----:B------:R-:W-:Y:S02]  /*36c0*/  F2FP.BF16.F32.PACK_AB R8, R137, R246 ;  /* 0x000000f68908723e */ /* 0x000fe400000010ff */
[----:B------:R-:W-:Y:S02]  /*36d0*/  F2FP.BF16.F32.PACK_AB R9, R233, R237 ;  /* 0x000000ede909723e */ /* 0x000fe400000010ff */
[----:B------:R-:W-:-:S02]  /*36e0*/  F2FP.BF16.F32.PACK_AB R10, R138, R114 ;  /* 0x000000728a0a723e */ /* 0x000fc400000010ff */
[----:B---3--:R-:W-:-:S07]  /*36f0*/  F2FP.BF16.F32.PACK_AB R11, R126, R123 ;  /* 0x0000007b7e0b723e */ /* 0x008fce00000010ff */
[C---:B------:R-:W-:Y:S01]  /*3700*/  HMMA.16816.F32.BF16 R104, R8.reuse, R12, R60 ;  /* 0x0000000c0868723c */ /* 0x040fe2000004183c */
[----:B------:R1:W3:Y:S05]  /*3710*/  MUFU.EX2 R12, R2 ;  /* 0x00000002000c7308 */ /* 0x0002ea0000000800 */
[----:B------:R-:W-:Y:S01]  /*3720*/  HMMA.16816.F32.BF16 R96, R8, R14, R40 ;  /* 0x0000000e0860723c */ /* 0x000fe20000041828 */
[----:B-1----:R-:W-:-:S04]  /*3730*/  FFMA.FTZ R2, R160, UR4, -R6 ;  /* 0x00000004a0027c23 */ /* 0x002fc80008010806 */
[----:B------:R1:W-:Y:S02]  /*3740*/  MUFU.EX2 R121, R2 ;  /* 0x0000000200797308 */ /* 0x0003e40000000800 */
[----:B-1----:R-:W-:-:S06]  /*3750*/  FFMA.FTZ R2, R161, UR4, -R6 ;  /* 0x00000004a1027c23 */ /* 0x002fcc0008010806 */
[----:B------:R1:W-:Y:S02]  /*3760*/  MUFU.EX2 R41, R2 ;  /* 0x0000000200297308 */ /* 0x0003e40000000800 */
[----:B-1----:R-:W-:-:S06]  /*3770*/  FFMA.FTZ R2, R158, UR4, -R0 ;  /* 0x000000049e027c23 */ /* 0x002fcc0008010800 */
[----:B------:R1:W-:Y:S01]  /*3780*/  MUFU.EX2 R156, R2 ;  /* 0x00000002009c7308 */ /* 0x0003e20000000800 */
[----:B------:R-:W-:Y:S01]  /*3790*/  MOV R64, R238 ;  /* 0x000000ee00407202 */ /* 0x000fe20000000f00 */
[----:B-1----:R-:W-:-:S06]  /*37a0*/  FFMA.FTZ R2, R159, UR4, -R0 ;  /* 0x000000049f027c23 */ /* 0x002fcc0008010800 */
[----:B------:R1:W-:Y:S01]  /*37b0*/  MUFU.EX2 R158, R2 ;  /* 0x00000002009e7308 */ /* 0x0003e20000000800 */
[----:B--2---:R-:W-:Y:S01]  /*37c0*/  MOV R157, R3 ;  /* 0x00000003009d7202 */ /* 0x004fe20000000f00 */
[----:B-1----:R-:W-:-:S06]  /*37d0*/  FFMA.FTZ R2, R192, UR4, -R5 ;  /* 0x00000004c0027c23 */ /* 0x002fcc0008010805 */
[----:B------:R1:W-:Y:S02]  /*37e0*/  MUFU.EX2 R129, R2 ;  /* 0x0000000200817308 */ /* 0x0003e40000000800 */
[----:B-1----:R-:W-:-:S06]  /*37f0*/  FFMA.FTZ R2, R193, UR4, -R5 ;  /* 0x00000004c1027c23 */ /* 0x002fcc0008010805 */
[----:B------:R1:W-:Y:S01]  /*3800*/  MUFU.EX2 R238, R2 ;  /* 0x0000000200ee7308 */ /* 0x0003e20000000800 */
[----:B------:R-:W-:Y:S02]  /*3810*/  IMAD.MOV.U32 R141, RZ, RZ, R135 ;  /* 0x000000ffff8d7224 */ /* 0x000fe400078e0087 */
[----:B-1----:R-:W-:-:S05]  /*3820*/  FFMA.FTZ R2, R148, UR4, -R5 ;  /* 0x0000000494027c23 */ /* 0x002fca0008010805 */
        /* <DEDUP_REMOVED lines=8> */
[----:B------:R1:W2:Y:S02]  /*38b0*/  MUFU.EX2 R40, R2 ;  /* 0x0000000200287308 */ /* 0x0002a40000000800 */
[----:B-1----:R-:W-:-:S06]  /*38c0*/  FFMA.FTZ R2, R151, UR4, -R4 ;  /* 0x0000000497027c23 */ /* 0x002fcc0008010804 */
[----:B------:R1:W4:Y:S01]  /*38d0*/  MUFU.EX2 R160, R2 ;  /* 0x0000000200a07308 */ /* 0x0003220000000800 */
[----:B------:R-:W-:Y:S02]  /*38e0*/  IMAD.MOV.U32 R147, RZ, RZ, R234 ;  /* 0x000000ffff937224 */ /* 0x000fe400078e00ea */
[----:B-1----:R-:W-:-:S05]  /*38f0*/  FFMA.FTZ R2, R162, UR4, -R0 ;  /* 0x00000004a2027c23 */ /* 0x002fca0008010800 */
[----:B------:R1:W-:Y:S02]  /*3900*/  MUFU.EX2 R120, R2 ;  /* 0x0000000200787308 */ /* 0x0003e40000000800 */
[----:B-1----:R-:W-:-:S06]  /*3910*/  FFMA.FTZ R2, R163, UR4, -R0 ;  /* 0x00000004a3027c23 */ /* 0x002fcc0008010800 */
[----:B------:R1:W4:Y:S02]  /*3920*/  MUFU.EX2 R159, R2 ;  /* 0x00000002009f7308 */ /* 0x0003240000000800 */
[----:B-1----:R-:W-:-:S06]  /*3930*/  FFMA.FTZ R2, R176, UR4, -R6 ;  /* 0x00000004b0027c23 */ /* 0x002fcc0008010806 */
[----:B------:R1:W-:Y:S01]  /*3940*/  MUFU.EX2 R234, R2 ;  /* 0x0000000200ea7308 */ /* 0x0003e20000000800 */
[----:B------:R-:W-:Y:S01]  /*3950*/  HMMA.16816.F32.BF16 R72, R8, R18, R36 ;  /* 0x000000120848723c */ /* 0x000fe20000041824 */
[----:B---3--:R-:W-:Y:S02]  /*3960*/  MOV R194, R12 ;  /* 0x0000000c00c27202 */ /* 0x008fe40000000f00 */
[----:B------:R-:W3:Y:S01]  /*3970*/  LDSM.16.MT88.4 R12, [R139+0x9800] ;  /* 0x009800008b0c783b */ /* 0x000ee20000004200 */
[----:B-1----:R-:W-:-:S04]  /*3980*/  FFMA.FTZ R2, R177, UR4, -R6 ;  /* 0x00000004b1027c23 */ /* 0x002fc80008010806 */
[----:B------:R1:W-:Y:S01]  /*3990*/  MUFU.EX2 R148, R2 ;  /* 0x0000000200947308 */ /* 0x0003e20000000800 */
[C---:B------:R-:W-:Y:S06]  /*39a0*/  HMMA.16816.F32.BF16 R36, R8.reuse, R22, R32 ;  /* 0x000000160824723c */ /* 0x040fec0000041820 */
[----:B------:R-:W-:Y:S01]  /*39b0*/  HMMA.16816.F32.BF16 R84, R8, R16, R56 ;  /* 0x000000100854723c */ /* 0x000fe20000041838 */
[----:B------:R-:W3:Y:S01]  /*39c0*/  LDSM.16.MT88.4 R16, [R230+0x9800] ;  /* 0x00980000e610783b */ /* 0x000ee20000004200 */
[----:B-1----:R-:W-:-:S04]  /*39d0*/  FFMA.FTZ R2, R180, UR4, -R6 ;  /* 0x00000004b4027c23 */ /* 0x002fc80008010806 */
[----:B------:R1:W-:Y:S01]  /*39e0*/  MUFU.EX2 R195, R2 ;  /* 0x0000000200c37308 */ /* 0x0003e20000000800 */
[C---:B------:R-:W-:Y:S01]  /*39f0*/  HMMA.16816.F32.BF16 R68, R8.reuse, R20, R80 ;  /* 0x000000140844723c */ /* 0x040fe20000041850 */
[----:B------:R-:W3:Y:S05]  /*3a00*/  LDSM.16.MT88.4 R20, [R228+0x9800] ;  /* 0x00980000e414783b */ /* 0x000eea0000004200 */
[----:B------:R-:W-:Y:S01]  /*3a10*/  HMMA.16816.F32.BF16 R32, R8, R24, R52 ;  /* 0x000000180820723c */ /* 0x000fe20000041834 */
[----:B-1----:R-:W-:-:S05]  /*3a20*/  FFMA.FTZ R2, R181, UR4, -R6 ;  /* 0x00000004b5027c23 */ /* 0x002fca0008010806 */
[----:B------:R-:W-:Y:S01]  /*3a30*/  HMMA.16816.F32.BF16 R28, R8, R26, R28 ;  /* 0x0000001a081c723c */ /* 0x000fe2000004181c */
[----:B------:R-:W1:Y:S01]  /*3a40*/  LDSM.16.MT88.4 R24, [R229+0x9800] ;  /* 0x00980000e518783b */ /* 0x000e620000004200 */
[----:B------:R2:W-:Y:S01]  /*3a50*/  MUFU.EX2 R192, R2 ;  /* 0x0000000200c07308 */ /* 0x0005e20000000800 */
[----:B------:R-:W-:Y:S02]  /*3a60*/  IMAD.MOV.U32 R113, RZ, RZ, R245 ;  /* 0x000000ffff717224 */ /* 0x000fe400078e00f5 */
[----:B--2---:R-:W-:-:S05]  /*3a70*/  FFMA.FTZ R2, R178, UR4, -R0 ;  /* 0x00000004b2027c23 */ /* 0x004fca0008010800 */
[----:B------:R2:W-:Y:S01]  /*3a80*/  MUFU.EX2 R80, R2 ;  /* 0x0000000200507308 */ /* 0x0005e20000000800 */
[----:B------:R-:W-:Y:S02]  /*3a90*/  MOV R143, R125 ;  /* 0x0000007d008f7202 */ /* 0x000fe40000000f00 */
[----:B------:R-:W-:Y:S01]  /*3aa0*/  MOV R125, R252 ;  /* 0x000000fc007d7202 */ /* 0x000fe20000000f00 */
[----:B--2---:R-:W-:-:S04]  /*3ab0*/  FFMA.FTZ R2, R179, UR4, -R0 ;  /* 0x00000004b3027c23 */ /* 0x004fc80008010800 */
[----:B------:R2:W-:Y:S01]  /*3ac0*/  MUFU.EX2 R149, R2 ;  /* 0x0000000200957308 */ /* 0x0005e20000000800 */
[----:B------:R-:W-:Y:S01]  /*3ad0*/  MOV R112, R244 ;  /* 0x000000f400707202 */ /* 0x000fe20000000f00 */
[----:B--2---:R-:W-:-:S06]  /*3ae0*/  FFMA.FTZ R2, R184, UR4, -R5 ;  /* 0x00000004b8027c23 */ /* 0x004fcc0008010805 */
[----:B------:R2:W-:Y:S01]  /*3af0*/  MUFU.EX2 R245, R2 ;  /* 0x0000000200f57308 */ /* 0x0005e20000000800 */
[----:B------:R-:W-:Y:S01]  /*3b00*/  IMAD.MOV.U32 R163, RZ, RZ, R40 ;  /* 0x000000ffffa37224 */ /* 0x000fe200078e0028 */
[----:B------:R-:W-:Y:S01]  /*3b10*/  MOV R193, R239 ;  /* 0x000000ef00c17202 */ /* 0x000fe20000000f00 */
[----:B--2---:R-:W-:-:S05]  /*3b20*/  FFMA.FTZ R2, R185, UR4, -R5 ;  /* 0x00000004b9027c23 */ /* 0x004fca0008010805 */
[----:B------:R2:W1:Y:S01]  /*3b30*/  MUFU.EX2 R252, R2 ;  /* 0x0000000200fc7308 */ /* 0x0004620000000800 */
[----:B------:R-:W-:Y:S02]  /*3b40*/  MOV R146, R211 ;  /* 0x000000d300927202 */ /* 0x000fe40000000f00 */
[----:B------:R-:W-:Y:S01]  /*3b50*/  F2FP.BF16.F32.PACK_AB R8, R238, R129 ;  /* 0x00000081ee08723e */ /* 0x000fe200000010ff */
[----:B--2---:R-:W-:-:S04]  /*3b60*/  FFMA.FTZ R2, R152, UR4, -R5 ;  /* 0x0000000498027c23 */ /* 0x004fc80008010805 */
[----:B------:R2:W-:Y:S01]  /*3b70*/  MUFU.EX2 R244, R2 ;  /* 0x0000000200f47308 */ /* 0x0005e20000000800 */
[----:B------:R-:W-:Y:S02]  /*3b80*/  F2FP.BF16.F32.PACK_AB R9, R122, R135 ;  /* 0x000000877a09723e */ /* 0x000fe400000010ff */
[----:B------:R-:W-:Y:S02]  /*3b90*/  F2FP.BF16.F32.PACK_AB R10, R161, R3 ;  /* 0x00000003a10a723e */ /* 0x000fe400000010ff */
[----:B----4-:R-:W-:Y:S01]  /*3ba0*/  F2FP.BF16.F32.PACK_AB R11, R160, R163 ;  /* 0x000000a3a00b723e */ /* 0x010fe200000010ff */
[----:B--2---:R-:W-:-:S04]  /*3bb0*/  FFMA.FTZ R2, R153, UR4, -R5 ;  /* 0x0000000499027c23 */ /* 0x004fc80008010805 */
[----:B------:R2:W-:Y:S01]  /*3bc0*/  MUFU.EX2 R239, R2 ;  /* 0x0000000200ef7308 */ /* 0x0005e20000000800 */
[----:B------:R-:W-:Y:S01]  /*3bd0*/  MOV R162, R41 ;  /* 0x0000002900a27202 */ /* 0x000fe20000000f00 */
[----:B------:R-:W-:Y:S01]  /*3be0*/  IMAD.MOV.U32 R142, RZ, RZ, R65 ;  /* 0x000000ffff8e7224 */ /* 0x000fe200078e0041 */
[----:B------:R-:W-:Y:S01]  /*3bf0*/  MOV R145, R210 ;  /* 0x000000d200917202 */ /* 0x000fe20000000f00 */
[----:B---3--:R-:W-:Y:S01]  /*3c00*/  HMMA.16816.F32.BF16 R60, R8, R14, R44 ;  /* 0x0000000e083c723c */ /* 0x008fe2000004182c */
[----:B------:R-:W-:Y:S01]  /*3c10*/  MOV R130, R64 ;  /* 0x0000004000827202 */ /* 0x000fe20000000f00 */
[----:B--2---:R-:W-:-:S04]  /*3c20*/  FFMA.FTZ R2, R186, UR4, -R4 ;  /* 0x00000004ba027c23 */ /* 0x004fc80008010804 */
[----:B------:R2:W-:Y:S01]  /*3c30*/  MUFU.EX2 R211, R2 ;  /* 0x0000000200d37308 */ /* 0x0005e20000000800 */
[----:B------:R-:W-:Y:S01]  /*3c40*/  HMMA.16816.F32.BF16 R64, R8, R12, R48 ;  /* 0x0000000c0840723c */ /* 0x000fe20000041830 */
[----:B------:R-:W-:-:S05]  /*3c50*/  MOV R131, R208 ;  /* 0x000000d000837202 */ /* 0x000fca0000000f00 */
[----:B------:R-:W-:Y:S01]  /*3c60*/  HMMA.16816.F32.BF16 R56, R8, R16, R76 ;  /* 0x000000100838723c */ /* 0x000fe2000004184c */
[----:B--2---:R-:W-:-:S05]  /*3c70*/  FFMA.FTZ R2, R187, UR4, -R4 ;  /* 0x00000004bb027c23 */ /* 0x004fca0008010804 */
[C---:B------:R-:W-:Y:S01]  /*3c80*/  HMMA.16816.F32.BF16 R52, R8.reuse, R18, R88 ;  /* 0x000000120834723c */ /* 0x040fe20000041858 */
[----:B------:R2:W3:Y:S05]  /*3c90*/  MUFU.EX2 R210, R2 ;  /* 0x0000000200d27308 */ /* 0x0004ea0000000800 */
[C---:B------:R-:W-:Y:S06]  /*3ca0*/  HMMA.16816.F32.BF16 R48, R8.reuse, R20, R92 ;  /* 0x000000140830723c */ /* 0x040fec000004185c */
[C---:B------:R-:W-:Y:S06]  /*3cb0*/  HMMA.16816.F32.BF16 R40, R8.reuse, R22, R108 ;  /* 0x000000160828723c */ /* 0x040fec000004186c */
[----:B-1----:R-:W-:Y:S01]  /*3cc0*/  HMMA.16816.F32.BF16 R116, R8, R24, R116 ;  /* 0x000000180874723c */ /* 0x002fe20000041874 */
[----:B--2---:R-:W-:-:S05]  /*3cd0*/  FFMA.FTZ R2, R154, UR4, -R4 ;  /* 0x000000049a027c23 */ /* 0x004fca0008010804 */
[----:B------:R-:W-:Y:S01]  /*3ce0*/  HMMA.16816.F32.BF16 R44, R8, R26, R100 ;  /* 0x0000001a082c723c */ /* 0x000fe20000041864 */
[----:B------:R1:W-:Y:S06]  /*3cf0*/  MUFU.EX2 R208, R2 ;  /* 0x0000000200d07308 */ /* 0x0003ec0000000800 */
[----:B------:R-:W-:Y:S02]  /*3d00*/  F2FP.BF16.F32.PACK_AB R8, R194, R157 ;  /* 0x0000009dc208723e */ /* 0x000fe400000010ff */
[----:B------:R-:W-:Y:S02]  /*3d10*/  F2FP.BF16.F32.PACK_AB R9, R158, R156 ;  /* 0x0000009c9e09723e */ /* 0x000fe400000010ff */
[----:B------:R-:W-:-:S02]  /*3d20*/  F2FP.BF16.F32.PACK_AB R10, R162, R121 ;  /* 0x00000079a20a723e */ /* 0x000fc400000010ff */
[----:B------:R-:W-:Y:S01]  /*3d30*/  F2FP.BF16.F32.PACK_AB R11, R159, R120 ;  /* 0x000000789f0b723e */ /* 0x000fe200000010ff */
[----:B------:R-:W-:Y:S02]  /*3d40*/  IMAD.MOV.U32 R144, RZ, RZ, R209 ;  /* 0x000000ffff907224 */ /* 0x000fe400078e00d1 */
[----:B-1----:R-:W-:-:S04]  /*3d50*/  FFMA.FTZ R2, R155, UR4, -R4 ;  /* 0x000000049b027c23 */ /* 0x002fc80008010804 */
[----:B------:R-:W-:Y:S01]  /*3d60*/  HMMA.16816.F32.BF16 R108, R8, R12, R104 ;  /* 0x0000000c086c723c */ /* 0x000fe20000041868 */
[----:B------:R1:W2:Y:S01]  /*3d70*/  MUFU.EX2 R209, R2 ;  /* 0x0000000200d17308 */ /* 0x0002a20000000800 */
[----:B------:R-:W-:-:S04]  /*3d80*/  MOV R115, R141 ;  /* 0x0000008d00737202 */ /* 0x000fc80000000f00 */
[C---:B------:R-:W-:Y:S01]  /*3d90*/  HMMA.16816.F32.BF16 R104, R8.reuse, R14, R96 ;  /* 0x0000000e0868723c */ /* 0x040fe20000041860 */
[----:B------:R-:W-:Y:S01]  /*3da0*/  MOV R141, R124 ;  /* 0x0000007c008d7202 */ /* 0x000fe20000000f00 */
[----:B------:R-:W-:Y:S01]  /*3db0*/  IMAD.MOV.U32 R124, RZ, RZ, R206 ;  /* 0x000000ffff7c7224 */ /* 0x000fe200078e00ce */
[----:B------:R-:W4:Y:S03]  /*3dc0*/  LDSM.16.MT88.4 R12, [R139+0xa000] ;  /* 0x00a000008b0c783b */ /* 0x000f260000004200 */
[----:B------:R-:W-:Y:S01]  /*3dd0*/  HMMA.16816.F32.BF16 R96, R8, R16, R84 ;  /* 0x000000100860723c */ /* 0x000fe20000041854 */
[----:B-1----:R-:W-:-:S05]  /*3de0*/  FFMA.FTZ R2, R182, UR4, -R0 ;  /* 0x00000004b6027c23 */ /* 0x002fca0008010800 */
[C---:B------:R-:W-:Y:S01]  /*3df0*/  HMMA.16816.F32.BF16 R92, R8.reuse, R18, R72 ;  /* 0x00000012085c723c */ /* 0x040fe20000041848 */
[----:B------:R-:W1:Y:S01]  /*3e00*/  LDSM.16.MT88.4 R16, [R230+0xa000] ;  /* 0x00a00000e610783b */ /* 0x000e620000004200 */
[----:B------:R3:W-:Y:S04]  /*3e10*/  MUFU.EX2 R206, R2 ;  /* 0x0000000200ce7308 */ /* 0x0007e80000000800 */
[C---:B------:R-:W-:Y:S06]  /*3e20*/  HMMA.16816.F32.BF16 R84, R8.reuse, R20, R68 ;  /* 0x000000140854723c */ /* 0x040fec0000041844 */
[C---:B------:R-:W-:Y:S01]  /*3e30*/  HMMA.16816.F32.BF16 R36, R8.reuse, R22, R36 ;  /* 0x000000160824723c */ /* 0x040fe20000041824 */
[----:B------:R-:W1:Y:S05]  /*3e40*/  LDSM.16.MT88.4 R20, [R228+0xa000] ;  /* 0x00a00000e414783b */ /* 0x000e6a0000004200 */
[----:B------:R-:W-:Y:S01]  /*3e50*/  HMMA.16816.F32.BF16 R32, R8, R24, R32 ;  /* 0x000000180820723c */ /* 0x000fe20000041820 */
[----:B---3--:R-:W-:-:S05]  /*3e60*/  FFMA.FTZ R2, R183, UR4, -R0 ;  /* 0x00000004b7027c23 */ /* 0x008fca0008010800 */
[----:B------:R-:W-:Y:S01]  /*3e70*/  HMMA.16816.F32.BF16 R28, R8, R26, R28 ;  /* 0x0000001a081c723c */ /* 0x000fe2000004181c */
[----:B------:R-:W3:Y:S01]  /*3e80*/  LDSM.16.MT88.4 R24, [R229+0xa000] ;  /* 0x00a00000e518783b */ /* 0x000ee20000004200 */
[----:B------:R-:W-:Y:S02]  /*3e90*/  MOV R179, R207 ;  /* 0x000000cf00b37202 */ /* 0x000fe40000000f00 */
[----:B------:R2:W3:Y:S01]  /*3ea0*/  MUFU.EX2 R207, R2 ;  /* 0x0000000200cf7308 */ /* 0x0004e20000000800 */
[----:B------:R-:W-:Y:S02]  /*3eb0*/  MOV R181, R137 ;  /* 0x0000008900b57202 */ /* 0x000fe40000000f00 */
[----:B------:R-:W-:Y:S01]  /*3ec0*/  MOV R150, R193 ;  /* 0x000000c100967202 */ /* 0x000fe20000000f00 */
[----:B------:R-:W-:Y:S02]  /*3ed0*/  IMAD.MOV.U32 R193, RZ, RZ, R138 ;  /* 0x000000ffffc17224 */ /* 0x000fe400078e008a */
[----:B--2---:R-:W-:-:S04]  /*3ee0*/  FFMA.FTZ R2, R188, UR4, -R6 ;  /* 0x00000004bc027c23 */ /* 0x004fc80008010806 */
[----:B------:R2:W-:Y:S01]  /*3ef0*/  MUFU.EX2 R137, R2 ;  /* 0x0000000200897308 */ /* 0x0005e20000000800 */
[----:B------:R-:W-:Y:S02]  /*3f00*/  MOV R178, R204 ;  /* 0x000000cc00b27202 */ /* 0x000fe40000000f00 */
[----:B------:R-:W-:Y:S01]  /*3f10*/  MOV R184, R158 ;  /* 0x0000009e00b87202 */ /* 0x000fe20000000f00 */
[----:B------:R-:W-:Y:S01]  /*3f20*/  IMAD.MOV.U32 R158, RZ, RZ, R126 ;  /* 0x000000ffff9e7224 */ /* 0x000fe200078e007e */
[----:B------:R-:W-:Y:S01]  /*3f30*/  MOV R126, R124 ;  /* 0x0000007c007e7202 */ /* 0x000fe20000000f00 */
[----:B--2---:R-:W-:-:S04]  /*3f40*/  FFMA.FTZ R2, R189, UR4, -R6 ;  /* 0x00000004bd027c23 */ /* 0x004fc80008010806 */
[----:B------:R2:W-:Y:S01]  /*3f50*/  MUFU.EX2 R138, R2 ;  /* 0x00000002008a7308 */ /* 0x0005e20000000800 */
[----:B------:R-:W-:Y:S02]  /*3f60*/  MOV R124, R205 ;  /* 0x000000cd007c7202 */ /* 0x000fe40000000f00 */
[----:B------:R-:W-:Y:S01]  /*3f70*/  MOV R182, R181 ;  /* 0x000000b500b67202 */ /* 0x000fe20000000f00 */
[----:B------:R-:W-:Y:S02]  /*3f80*/  IMAD.MOV.U32 R181, RZ, RZ, R131 ;  /* 0x000000ffffb57224 */ /* 0x000fe400078e0083 */
[----:B--2---:R-:W-:-:S04]  /*3f90*/  FFMA.FTZ R2, R220, UR4, -R6 ;  /* 0x00000004dc027c23 */ /* 0x004fc80008010806 */
[----:B------:R2:W-:Y:S01]  /*3fa0*/  MUFU.EX2 R204, R2 ;  /* 0x0000000200cc7308 */ /* 0x0005e20000000800 */
[----:B------:R-:W-:Y:S02]  /*3fb0*/  MOV R185, R194 ;  /* 0x000000c200b97202 */ /* 0x000fe40000000f00 */
[----:B------:R-:W-:Y:S02]  /*3fc0*/  F2FP.BF16.F32.PACK_AB R8, R252, R245 ;  /* 0x000000f5fc08723e */ /* 0x000fe400000010ff */
[----:B------:R-:W-:Y:S01]  /*3fd0*/  F2FP.BF16.F32.PACK_AB R9, R210, R211 ;  /* 0x000000d3d209723e */ /* 0x000fe200000010ff */
[----:B--2---:R-:W-:-:S04]  /*3fe0*/  FFMA.FTZ R2, R221, UR4, -R6 ;  /* 0x00000004dd027c23 */ /* 0x004fc80008010806 */
[----:B------:R2:W-:Y:S01]  /*3ff0*/  MUFU.EX2 R205, R2 ;  /* 0x0000000200cd7308 */ /* 0x0005e20000000800 */
[----:B------:R-:W-:Y:S02]  /*4000*/  F2FP.BF16.F32.PACK_AB R10, R239, R244 ;  /* 0x000000f4ef0a723e */ /* 0x000fe400000010ff */
[----:B------:R-:W-:Y:S02]  /*4010*/  F2FP.BF16.F32.PACK_AB R11, R209, R208 ;  /* 0x000000d0d10b723e */ /* 0x000fe400000010ff */
[----:B------:R-:W-:Y:S02]  /*4020*/  MOV R194, R127 ;  /* 0x0000007f00c27202 */ /* 0x000fe40000000f00 */
[----:B------:R-:W-:Y:S01]  /*4030*/  MOV R127, R125 ;  /* 0x0000007d007f7202 */ /* 0x000fe20000000f00 */
[----:B------:R-:W-:Y:S01]  /*4040*/  IMAD.MOV.U32 R125, RZ, RZ, R133 ;  /* 0x000000ffff7d7224 */ /* 0x000fe200078e0085 */
[----:B------:R-:W-:Y:S01]  /*4050*/  MOV R180, R114 ;  /* 0x0000007200b47202 */ /* 0x000fe20000000f00 */
[----:B--2---:R-:W-:-:S04]  /*4060*/  FFMA.FTZ R2, R190, UR4, -R0 ;  /* 0x00000004be027c23 */ /* 0x004fc80008010800 */
[----:B------:R2:W-:Y:S01]  /*4070*/  MUFU.EX2 R131, R2 ;  /* 0x0000000200837308 */ /* 0x0005e20000000800 */
[----:B------:R-:W-:Y:S01]  /*4080*/  MOV R183, R80 ;  /* 0x0000005000b77202 */ /* 0x000fe20000000f00 */
[----:B------:R-:W-:Y:S01]  /*4090*/  IMAD.MOV.U32 R151, RZ, RZ, R112 ;  /* 0x000000ffff977224 */ /* 0x000fe200078e0070 */
[----:B------:R-:W-:Y:S01]  /*40a0*/  MOV R177, R113 ;  /* 0x0000007100b17202 */ /* 0x000fe20000000f00 */
[----:B------:R-:W-:Y:S01]  /*40b0*/  IMAD.MOV.U32 R176, RZ, RZ, R115 ;  /* 0x000000ffffb07224 */ /* 0x000fe200078e0073 */
[----:B------:R-:W-:Y:S01]  /*40c0*/  MOV R187, R180 ;  /* 0x000000b400bb7202 */ /* 0x000fe20000000f00 */
[----:B----4-:R-:W-:Y:S01]  /*40d0*/  HMMA.16816.F32.BF16 R112, R8, R12, R64 ;  /* 0x0000000c0870723c */ /* 0x010fe20000041840 */
[----:B------:R-:W-:Y:S01]  /*40e0*/  MOV R180, R129 ;  /* 0x0000008100b47202 */ /* 0x000fe20000000f00 */
[----:B--2---:R-:W-:-:S04]  /*40f0*/  FFMA.FTZ R2, R191, UR4, -R0 ;  /* 0x00000004bf027c23 */ /* 0x004fc80008010800 */
[----:B------:R2:W-:Y:S01]  /*4100*/  MUFU.EX2 R133, R2 ;  /* 0x0000000200857308 */ /* 0x0005e20000000800 */
[C---:B------:R-:W-:Y:S06]  /*4110*/  HMMA.16816.F32.BF16 R100, R8.reuse, R14, R60 ;  /* 0x0000000e0864723c */ /* 0x040fec000004183c */
[C---:B-1----:R-:W-:Y:S06]  /*4120*/  HMMA.16816.F32.BF16 R88, R8.reuse, R16, R56 ;  /* 0x000000100858723c */ /* 0x042fec0000041838 */
[----:B------:R-:W-:Y:S01]  /*4130*/  HMMA.16816.F32.BF16 R80, R8, R18, R52 ;  /* 0x000000120850723c */ /* 0x000fe20000041834 */
[----:B--2---:R-:W-:-:S05]  /*4140*/  FFMA.FTZ R2, R196, UR4, -R5 ;  /* 0x00000004c4027c23 */ /* 0x004fca0008010805 */
[C---:B------:R-:W-:Y:S01]  /*4150*/  HMMA.16816.F32.BF16 R76, R8.reuse, R20, R48 ;  /* 0x00000014084c723c */ /* 0x040fe20000041830 */
[----:B------:R1:W-:Y:S05]  /*4160*/  MUFU.EX2 R129, R2 ;  /* 0x0000000200817308 */ /* 0x0003ea0000000800 */
[----:B------:R-:W-:Y:S01]  /*4170*/  HMMA.16816.F32.BF16 R72, R8, R22, R40 ;  /* 0x000000160848723c */ /* 0x000fe20000041828 */
[----:B------:R-:W-:-:S05]  /*4180*/  IMAD.MOV.U32 R196, RZ, RZ, R130 ;  /* 0x000000ffffc47224 */ /* 0x000fca00078e0082 */
[C---:B---3--:R-:W-:Y:S06]  /*4190*/  HMMA.16816.F32.BF16 R68, R8.reuse, R24, R116 ;  /* 0x000000180844723c */ /* 0x048fec0000041874 */
[----:B------:R-:W-:Y:S01]  /*41a0*/  HMMA.16816.F32.BF16 R44, R8, R26, R44 ;  /* 0x0000001a082c723c */ /* 0x000fe2000004182c */
[----:B-1----:R-:W-:-:S06]  /*41b0*/  FFMA.FTZ R2, R197, UR4, -R5 ;  /* 0x00000004c5027c23 */ /* 0x002fcc0008010805 */
[----:B------:R-:W-:Y:S02]  /*41c0*/  F2FP.BF16.F32.PACK_AB R8, R148, R234 ;  /* 0x000000ea9408723e */ /* 0x000fe400000010ff */
[----:B------:R-:W-:Y:S02]  /*41d0*/  F2FP.BF16.F32.PACK_AB R9, R149, R183 ;  /* 0x000000b79509723e */ /* 0x000fe400000010ff */
[----:B------:R-:W-:Y:S02]  /*41e0*/  F2FP.BF16.F32.PACK_AB R10, R192, R195 ;  /* 0x000000c3c00a723e */ /* 0x000fe400000010ff */
[----:B------:R-:W-:Y:S01]  /*41f0*/  F2FP.BF16.F32.PACK_AB R11, R207, R206 ;  /* 0x000000cecf0b723e */ /* 0x000fe200000010ff */
[----:B------:R1:W2:Y:S01]  /*4200*/  MUFU.EX2 R130, R2 ;  /* 0x0000000200827308 */ /* 0x0002a20000000800 */
[----:B------:R-:W-:-:S05]  /*4210*/  MOV R197, R176 ;  /* 0x000000b000c57202 */ /* 0x000fca0000000f00 */
[----:B------:R-:W-:Y:S01]  /*4220*/  HMMA.16816.F32.BF16 R56, R8, R18, R92 ;  /* 0x000000120838723c */ /* 0x000fe2000004185c */
[----:B------:R-:W-:-:S06]  /*4230*/  IMAD.MOV.U32 R176, RZ, RZ, R3 ;  /* 0x000000ffffb07224 */ /* 0x000fcc00078e0003 */
[----:B------:R-:W-:Y:S01]  /*4240*/  MOV R95, R151 ;  /* 0x00000097005f7202 */ /* 0x000fe20000000f00 */
[----:B-1----:R-:W-:Y:S01]  /*4250*/  FFMA.FTZ R2, R164, UR4, -R5 ;  /* 0x00000004a4027c23 */ /* 0x002fe20008010805 */
[----:B------:R-:W-:-:S03]  /*4260*/  MOV R151, R128 ;  /* 0x0000008000977202 */ /* 0x000fc60000000f00 */
[----:B------:R1:W-:Y:S01]  /*4270*/  MUFU.EX2 R128, R2 ;  /* 0x0000000200807308 */ /* 0x0003e20000000800 */
[----:B------:R-:W-:Y:S01]  /*4280*/  MOV R3, R127 ;  /* 0x0000007f00037202 */ /* 0x000fe20000000f00 */
[----:B------:R-:W-:Y:S01]  /*4290*/  IMAD.MOV.U32 R186, RZ, RZ, R177 ;  /* 0x000000ffffba7224 */ /* 0x000fe200078e00b1 */
[----:B------:R-:W-:Y:S01]  /*42a0*/  MOV R177, R120 ;  /* 0x0000007800b17202 */ /* 0x000fe20000000f00 */
[----:B------:R-:W-:Y:S01]  /*42b0*/  HMMA.16816.F32.BF16 R40, R8, R22, R36 ;  /* 0x000000160828723c */ /* 0x000fe20000041824 */
[----:B------:R-:W-:Y:S01]  /*42c0*/  MOV R120, R126 ;  /* 0x0000007e00787202 */ /* 0x000fe20000000f00 */
[----:B-1----:R-:W-:-:S04]  /*42d0*/  FFMA.FTZ R2, R165, UR4, -R5 ;  /* 0x00000004a5027c23 */ /* 0x002fc80008010805 */
[----:B------:R1:W-:Y:S01]  /*42e0*/  MUFU.EX2 R127, R2 ;  /* 0x00000002007f7308 */ /* 0x0003e20000000800 */
[----:B------:R-:W-:Y:S01]  /*42f0*/  HMMA.16816.F32.BF16 R36, R8, R26, R28 ;  /* 0x0000001a0824723c */ /* 0x000fe2000004181c */
[----:B------:R-:W3:Y:S01]  /*4300*/  LDSM.16.MT88.4 R28, [R229+0xa800] ;  /* 0x00a80000e51c783b */ /* 0x000ee20000004200 */
[----:B------:R-:W-:-:S04]  /*4310*/  MOV R92, R125 ;  /* 0x0000007d005c7202 */ /* 0x000fc80000000f00 */
[C---:B------:R-:W-:Y:S06]  /*4320*/  HMMA.16816.F32.BF16 R60, R8.reuse, R12, R108 ;  /* 0x0000000c083c723c */ /* 0x040fec000004186c */
[----:B------:R-:W-:Y:S01]  /*4330*/  HMMA.16816.F32.BF16 R52, R8, R14, R104 ;  /* 0x0000000e0834723c */ /* 0x000fe20000041868 */
[----:B------:R-:W4:Y:S01]  /*4340*/  LDSM.16.MT88.4 R12, [R139+0xa800] ;  /* 0x00a800008b0c783b */ /* 0x000f220000004200 */
[----:B-1----:R-:W-:-:S04]  /*4350*/  FFMA.FTZ R2, R198, UR4, -R4 ;  /* 0x00000004c6027c23 */ /* 0x002fc80008010804 */
[C---:B------:R-:W-:Y:S01]  /*4360*/  HMMA.16816.F32.BF16 R64, R8.reuse, R16, R96 ;  /* 0x000000100840723c */ /* 0x040fe20000041860 */
[----:B------:R-:W1:Y:S01]  /*4370*/  LDSM.16.MT88.4 R16, [R230+0xa800] ;  /* 0x00a80000e610783b */ /* 0x000e620000004200 */
[----:B------:R2:W-:Y:S04]  /*4380*/  MUFU.EX2 R126, R2 ;  /* 0x00000002007e7308 */ /* 0x0005e80000000800 */
[----:B------:R-:W-:Y:S01]  /*4390*/  HMMA.16816.F32.BF16 R48, R8, R20, R84 ;  /* 0x000000140830723c */ /* 0x000fe20000041854 */
[----:B------:R-:W1:Y:S01]  /*43a0*/  LDSM.16.MT88.4 R20, [R228+0xa800] ;  /* 0x00a80000e414783b */ /* 0x000e620000004200 */
[----:B------:R-:W-:Y:S02]  /*43b0*/  MOV R93, R150 ;  /* 0x00000096005d7202 */ /* 0x000fe40000000f00 */
[----:B------:R-:W-:Y:S01]  /*43c0*/  MOV R150, R123 ;  /* 0x0000007b00967202 */ /* 0x000fe20000000f00 */
[----:B--2---:R-:W-:-:S04]  /*43d0*/  FFMA.FTZ R2, R199, UR4, -R4 ;  /* 0x00000004c7027c23 */ /* 0x004fc80008010804 */
[----:B------:R2:W3:Y:S01]  /*43e0*/  MUFU.EX2 R125, R2 ;  /* 0x00000002007d7308 */ /* 0x0004e20000000800 */
[----:B------:R-:W-:Y:S02]  /*43f0*/  IMAD.MOV.U32 R119, RZ, RZ, R124 ;  /* 0x000000ffff777224 */ /* 0x000fe400078e007c */
[----:B------:R-:W-:Y:S01]  /*4400*/  IMAD.MOV.U32 R220, RZ, RZ, R178 ;  /* 0x000000ffffdc7224 */ /* 0x000fe200078e00b2 */
[----:B------:R-:W-:Y:S01]  /*4410*/  MOV R178, R121 ;  /* 0x0000007900b27202 */ /* 0x000fe20000000f00 */
[----:B--2---:R-:W-:-:S04]  /*4420*/  FFMA.FTZ R2, R166, UR4, -R4 ;  /* 0x00000004a6027c23 */ /* 0x004fc80008010804 */
[----:B------:R2:W-:Y:S01]  /*4430*/  MUFU.EX2 R123, R2 ;  /* 0x00000002007b7308 */ /* 0x0005e20000000800 */
[----:B------:R-:W-:Y:S01]  /*4440*/  MOV R221, R179 ;  /* 0x000000b300dd7202 */ /* 0x000fe20000000f00 */
[----:B------:R-:W-:Y:S01]  /*4450*/  HMMA.16816.F32.BF16 R32, R8, R24, R32 ;  /* 0x000000180820723c */ /* 0x000fe20000041820 */
[----:B------:R-:W-:Y:S01]  /*4460*/  MOV R179, R122 ;  /* 0x0000007a00b37202 */ /* 0x000fe20000000f00 */
[----:B------:R-:W-:Y:S01]  /*4470*/  IMAD.MOV.U32 R154, RZ, RZ, R146 ;  /* 0x000000ffff9a7224 */ /* 0x000fe200078e0092 */
[----:B------:R-:W-:Y:S01]  /*4480*/  MOV R155, R147 ;  /* 0x00000093009b7202 */ /* 0x000fe20000000f00 */
[----:B------:R-:W-:Y:S01]  /*4490*/  IMAD.MOV.U32 R152, RZ, RZ, R144 ;  /* 0x000000ffff987224 */ /* 0x000fe200078e0090 */
[----:B------:R-:W-:Y:S01]  /*44a0*/  MOV R153, R145 ;  /* 0x0000009100997202 */ /* 0x000fe20000000f00 */
[----:B------:R-:W1:Y:S01]  /*44b0*/  LDSM.16.MT88.4 R24, [R139+0xb000] ;  /* 0x00b000008b18783b */ /* 0x000e620000004200 */
[----:B--2---:R-:W-:-:S04]  /*44c0*/  FFMA.FTZ R2, R167, UR4, -R4 ;  /* 0x00000004a7027c23 */ /* 0x004fc80008010804 */
[----:B------:R2:W4:Y:S02]  /*44d0*/  MUFU.EX2 R124, R2 ;  /* 0x00000002007c7308 */ /* 0x0005240000000800 */
[----:B--2---:R-:W-:-:S06]  /*44e0*/  FFMA.FTZ R2, R222, UR4, -R0 ;  /* 0x00000004de027c23 */ /* 0x004fcc0008010800 */
[----:B------:R2:W-:Y:S01]  /*44f0*/  MUFU.EX2 R121, R2 ;  /* 0x0000000200797308 */ /* 0x0005e20000000800 */
[----:B------:R-:W-:Y:S02]  /*4500*/  F2FP.BF16.F32.PACK_AB R8, R130, R129 ;  /* 0x000000818208723e */ /* 0x000fe400000010ff */
[----:B---3--:R-:W-:Y:S02]  /*4510*/  F2FP.BF16.F32.PACK_AB R9, R125, R126 ;  /* 0x0000007e7d09723e */ /* 0x008fe400000010ff */
[----:B------:R-:W-:Y:S01]  /*4520*/  F2FP.BF16.F32.PACK_AB R10, R127, R128 ;  /* 0x000000807f0a723e */ /* 0x000fe200000010ff */
[----:B--2---:R-:W-:-:S04]  /*4530*/  FFMA.FTZ R2, R223, UR4, -R0 ;  /* 0x00000004df027c23 */ /* 0x004fc80008010800 */
[----:B------:R2:W3:Y:S01]  /*4540*/  MUFU.EX2 R122, R2 ;  /* 0x00000002007a7308 */ /* 0x0004e20000000800 */
[----:B----4-:R-:W-:-:S07]  /*4550*/  F2FP.BF16.F32.PACK_AB R11, R124, R123 ;  /* 0x0000007b7c0b723e */ /* 0x010fce00000010ff */
[C---:B------:R-:W-:Y:S06]  /*4560*/  HMMA.16816.F32.BF16 R188, R8.reuse, R28, R68 ;  /* 0x0000001c08bc723c */ /* 0x040fec0000041844 */
[----:B------:R-:W-:Y:S01]  /*4570*/  HMMA.16816.F32.BF16 R112, R8, R12, R112 ;  /* 0x0000000c0870723c */ /* 0x000fe20000041870 */
[----:B--2---:R-:W-:-:S05]  /*4580*/  FFMA.FTZ R2, R224, UR4, -R6 ;  /* 0x00000004e0027c23 */ /* 0x004fca0008010806 */
[----:B------:R-:W-:Y:S01]  /*4590*/  HMMA.16816.F32.BF16 R100, R8, R14, R100 ;  /* 0x0000000e0864723c */ /* 0x000fe20000041864 */
[----:B------:R-:W-:-:S05]  /*45a0*/  IMAD.MOV.U32 R224, RZ, RZ, R155 ;  /* 0x000000ffffe07224 */ /* 0x000fca00078e009b */
[C---:B-1----:R-:W-:Y:S06]  /*45b0*/  HMMA.16816.F32.BF16 R88, R8.reuse, R16, R88 ;  /* 0x000000100858723c */ /* 0x042fec0000041858 */
[C---:B------:R-:W-:Y:S06]  /*45c0*/  HMMA.16816.F32.BF16 R80, R8.reuse, R18, R80 ;  /* 0x000000120850723c */ /* 0x040fec0000041850 */
[C---:B------:R-:W-:Y:S06]  /*45d0*/  HMMA.16816.F32.BF16 R76, R8.reuse, R20, R76 ;  /* 0x00000014084c723c */ /* 0x040fec000004184c */
[C---:B------:R-:W-:Y:S06]  /*45e0*/  HMMA.16816.F32.BF16 R72, R8.reuse, R22, R72 ;  /* 0x000000160848723c */ /* 0x040fec0000041848 */
[----:B------:R-:W-:Y:S07]  /*45f0*/  HMMA.16816.F32.BF16 R68, R8, R30, R44 ;  /* 0x0000001e0844723c */ /* 0x000fee000004182c */
[----:B------:R-:W-:-:S02]  /*4600*/  F2FP.BF16.F32.PACK_AB R8, R138, R137 ;  /* 0x000000898a08723e */ /* 0x000fc400000010ff */
[----:B------:R-:W-:Y:S02]  /*4610*/  F2FP.BF16.F32.PACK_AB R9, R133, R131 ;  /* 0x000000838509723e */ /* 0x000fe400000010ff */
[----:B------:R-:W-:Y:S02]  /*4620*/  F2FP.BF16.F32.PACK_AB R10, R205, R204 ;  /* 0x000000cccd0a723e */ /* 0x000fe400000010ff */
[----:B---3--:R-:W-:-:S07]  /*4630*/  F2FP.BF16.F32.PACK_AB R11, R122, R121 ;  /* 0x000000797a0b723e */ /* 0x008fce00000010ff */
[C---:B------:R-:W-:Y:S06]  /*4640*/  HMMA.16816.F32.BF16 R144, R8.reuse, R12, R60 ;  /* 0x0000000c0890723c */ /* 0x040fec000004183c */
[C---:B------:R-:W-:Y:S01]  /*4650*/  HMMA.16816.F32.BF16 R84, R8.reuse, R14, R52 ;  /* 0x0000000e0854723c */ /* 0x040fe20000041834 */
[----:B------:R1:W-:Y:S01]  /*4660*/  MUFU.EX2 R109, R2 ;  /* 0x00000002006d7308 */ /* 0x0003e20000000800 */
[----:B------:R-:W-:Y:S01]  /*4670*/  MOV R164, R120 ;  /* 0x0000007800a47202 */ /* 0x000fe20000000f00 */
[----:B------:R-:W-:Y:S03]  /*4680*/  LDSM.16.MT88.4 R12, [R228+0xb000] ;  /* 0x00b00000e40c783b */ /* 0x000fe60000004200 */
[C---:B------:R-:W-:Y:S06]  /*4690*/  HMMA.16816.F32.BF16 R64, R8.reuse, R16, R64 ;  /* 0x000000100840723c */ /* 0x040fec0000041840 */
[C---:B------:R-:W-:Y:S01]  /*46a0*/  HMMA.16816.F32.BF16 R56, R8.reuse, R18, R56 ;  /* 0x000000120838723c */ /* 0x040fe20000041838 */
[----:B------:R-:W-:Y:S05]  /*46b0*/  LDSM.16.MT88.4 R16, [R229+0xb000] ;  /* 0x00b00000e510783b */ /* 0x000fea0000004200 */
[C---:B------:R-:W-:Y:S06]  /*46c0*/  HMMA.16816.F32.BF16 R48, R8.reuse, R20, R48 ;  /* 0x000000140830723c */ /* 0x040fec0000041830 */
[C---:B------:R-:W-:Y:S06]  /*46d0*/  HMMA.16816.F32.BF16 R40, R8.reuse, R22, R40 ;  /* 0x000000160828723c */ /* 0x040fec0000041828 */
[C---:B------:R-:W-:Y:S06]  /*46e0*/  HMMA.16816.F32.BF16 R44, R8.reuse, R28, R32 ;  /* 0x0000001c082c723c */ /* 0x040fec0000041820 */
[----:B------:R-:W-:Y:S01]  /*46f0*/  HMMA.16816.F32.BF16 R36, R8, R30, R36 ;  /* 0x0000001e0824723c */ /* 0x000fe20000041824 */
[----:B-1----:R-:W-:Y:S01]  /*4700*/  FFMA.FTZ R2, R225, UR4, -R6 ;  /* 0x00000004e1027c23 */ /* 0x002fe20008010806 */
[----:B------:R-:W1:Y:S05]  /*4710*/  LDSM.16.MT88.4 R20, [R230+0xb000] ;  /* 0x00b00000e614783b */ /* 0x000e6a0000004200 */
[----:B------:R-:W-:-:S02]  /*4720*/  FADD.FTZ R11, R224, R203 ;  /* 0x000000cbe00b7221 */ /* 0x000fc40000010000 */
[----:B------:R-:W2:Y:S01]  /*4730*/  LDL.LU R224, [R1+0x60] ;  /* 0x0000600001e07983 */ /* 0x000ea20000300800 */
[----:B------:R3:W-:Y:S02]  /*4740*/  MUFU.EX2 R110, R2 ;  /* 0x00000002006e7308 */ /* 0x0007e40000000800 */
[----:B---3--:R-:W-:-:S06]  /*4750*/  FFMA.FTZ R2, R240, UR4, -R6 ;  /* 0x00000004f0027c23 */ /* 0x008fcc0008010806 */
        /* <DEDUP_REMOVED lines=20> */
[----:B------:R3:W4:Y:S02]  /*48a0*/  MUFU.EX2 R104, R2 ;  /* 0x0000000200687308 */ /* 0x0007240000000800 */
[----:B---3--:R-:W-:-:S06]  /*48b0*/  FFMA.FTZ R2, R168, UR4, -R5 ;  /* 0x00000004a8027c23 */ /* 0x008fcc0008010805 */
[----:B------:R3:W-:Y:S02]  /*48c0*/  MUFU.EX2 R105, R2 ;  /* 0x0000000200697308 */ /* 0x0007e40000000800 */
[----:B---3--:R-:W-:-:S06]  /*48d0*/  FFMA.FTZ R2, R169, UR4, -R5 ;  /* 0x00000004a9027c23 */ /* 0x008fcc0008010805 */
[----:B------:R3:W-:Y:S02]  /*48e0*/  MUFU.EX2 R98, R2 ;  /* 0x0000000200627308 */ /* 0x0007e40000000800 */
[----:B---3--:R-:W-:-:S06]  /*48f0*/  FFMA.FTZ R2, R214, UR4, -R4 ;  /* 0x00000004d6027c23 */ /* 0x008fcc0008010804 */
[----:B------:R3:W-:Y:S01]  /*4900*/  MUFU.EX2 R97, R2 ;  /* 0x0000000200617308 */ /* 0x0007e20000000800 */
[----:B------:R-:W-:Y:S01]  /*4910*/  FFMA.FTZ R32, R164, UR4, -R0 ;  /* 0x00000004a4207c23 */ /* 0x000fe20008010800 */
[----:B------:R-:W-:Y:S01]  /*4920*/  MOV R164, R95 ;  /* 0x0000005f00a47202 */ /* 0x000fe20000000f00 */
[----:B---3--:R-:W-:-:S05]  /*4930*/  FFMA.FTZ R2, R215, UR4, -R4 ;  /* 0x00000004d7027c23 */ /* 0x008fca0008010804 */
[----:B------:R3:W1:Y:S01]  /*4940*/  MUFU.EX2 R96, R2 ;  /* 0x0000000200607308 */ /* 0x0006620000000800 */
[----:B------:R-:W-:Y:S01]  /*4950*/  FFMA.FTZ R10, R217, UR4, -R5 ;  /* 0x00000004d90a7c23 */ /* 0x000fe20008010805 */
[----:B---3--:R-:W-:-:S06]  /*4960*/  FFMA.FTZ R2, R170, UR4, -R4 ;  /* 0x00000004aa027c23 */ /* 0x008fcc0008010804 */
[----:B------:R3:W-:Y:S01]  /*4970*/  MUFU.EX2 R94, R2 ;  /* 0x00000002005e7308 */ /* 0x0007e20000000800 */
[----:B------:R-:W-:Y:S01]  /*4980*/  MOV R52, R154 ;  /* 0x0000009a00347202 */ /* 0x000fe20000000f00 */
[----:B------:R-:W-:Y:S01]  /*4990*/  FADD.FTZ R33, R196, R197 ;  /* 0x000000c5c4217221 */ /* 0x000fe20000010000 */
[----:B------:R-:W-:Y:S02]  /*49a0*/  IMAD.MOV.U32 R55, RZ, RZ, R179 ;  /* 0x000000ffff377224 */ /* 0x000fe400078e00b3 */
[----:B------:R-:W-:Y:S01]  /*49b0*/  FFMA.FTZ R34, R92, UR4, -R0 ;  /* 0x000000045c227c23 */ /* 0x000fe20008010800 */
[----:B---3--:R-:W-:-:S04]  /*49c0*/  FFMA.FTZ R2, R171, UR4, -R4 ;  /* 0x00000004ab027c23 */ /* 0x008fc80008010804 */
[----:B------:R-:W3:Y:S01]  /*49d0*/  MUFU.EX2 R95, R2 ;  /* 0x00000002005f7308 */ /* 0x000ee20000000800 */
[----:B------:R-:W-:Y:S02]  /*49e0*/  MOV R223, R177 ;  /* 0x000000b100df7202 */ /* 0x000fe40000000f00 */
[----:B------:R-:W-:Y:S01]  /*49f0*/  MOV R166, R162 ;  /* 0x000000a200a67202 */ /* 0x000fe20000000f00 */
[--C-:B------:R-:W-:Y:S01]  /*4a00*/  FFMA.FTZ R3, R243, UR4, -R0.reuse ;  /* 0x00000004f3037c23 */ /* 0x100fe20008010800 */
[----:B------:R-:W-:Y:S02]  /*4a10*/  MOV R92, R93 ;  /* 0x0000005d005c7202 */ /* 0x000fe40000000f00 */
[----:B------:R-:W-:Y:S01]  /*4a20*/  MOV R198, R161 ;  /* 0x000000a100c67202 */ /* 0x000fe20000000f00 */
[----:B------:R4:W-:Y:S01]  /*4a30*/  MUFU.EX2 R63, R10 ;  /* 0x0000000a003f7308 */ /* 0x0009e20000000800 */
[----:B------:R-:W-:Y:S01]  /*4a40*/  MOV R197, R142 ;  /* 0x0000008e00c57202 */ /* 0x000fe20000000f00 */
[--C-:B------:R-:W-:Y:S01]  /*4a50*/  FFMA.FTZ R35, R250, UR4, -R0.reuse ;  /* 0x00000004fa237c23 */ /* 0x100fe20008010800 */
[----:B------:R-:W-:Y:S01]  /*4a60*/  MOV R53, R153 ;  /* 0x0000009900357202 */ /* 0x000fe20000000f00 */
[----:B------:R-:W-:Y:S01]  /*4a70*/  FFMA.FTZ R60, R251, UR4, -R0 ;  /* 0x00000004fb3c7c23 */ /* 0x000fe20008010800 */
[----:B------:R-:W-:Y:S01]  /*4a80*/  MOV R225, R55 ;  /* 0x0000003700e17202 */ /* 0x000fe20000000f00 */
[----:B------:R-:W-:Y:S01]  /*4a90*/  FFMA.FTZ R0, R216, UR4, -R5 ;  /* 0x00000004d8007c23 */ /* 0x000fe20008010805 */
[----:B------:R-:W-:Y:S01]  /*4aa0*/  MOV R54, R152 ;  /* 0x0000009800367202 */ /* 0x000fe20000000f00 */
[----:B------:R-:W-:Y:S01]  /*4ab0*/  IMAD.MOV.U32 R167, RZ, RZ, R163 ;  /* 0x000000ffffa77224 */ /* 0x000fe200078e00a3 */
[----:B------:R2:W3:Y:S01]  /*4ac0*/  MUFU.EX2 R93, R3 ;  /* 0x00000003005d7308 */ /* 0x0004e20000000800 */
[----:B------:R-:W-:-:S02]  /*4ad0*/  IMAD.MOV.U32 R55, RZ, RZ, R166 ;  /* 0x000000ffff377224 */ /* 0x000fc400078e00a6 */
[----:B------:R-:W-:Y:S01]  /*4ae0*/  FADD.FTZ R30, R92, R164 ;  /* 0x000000a45c1e7221 */ /* 0x000fe20000010000 */
[----:B------:R-:W-:Y:S01]  /*4af0*/  MOV R61, R178 ;  /* 0x000000b2003d7202 */ /* 0x000fe20000000f00 */
[----:B------:R-:W-:Y:S01]  /*4b00*/  FFMA.FTZ R9, R172, UR4, -R5 ;  /* 0x00000004ac097c23 */ /* 0x000fe20008010805 */
[----:B------:R-:W-:Y:S01]  /*4b10*/  MOV R222, R176 ;  /* 0x000000b000de7202 */ /* 0x000fe20000000f00 */
[----:B----4-:R-:W-:Y:S01]  /*4b20*/  FADD.FTZ R10, R52, R33 ;  /* 0x00000021340a7221 */ /* 0x010fe20000010000 */
[----:B------:R-:W-:Y:S02]  /*4b30*/  MOV R52, R223 ;  /* 0x000000df00347202 */ /* 0x000fe40000000f00 */
[----:B------:R-:W-:Y:S01]  /*4b40*/  MOV R223, R198 ;  /* 0x000000c600df7202 */ /* 0x000fe20000000f00 */
[----:B------:R-:W-:Y:S01]  /*4b50*/  FFMA.FTZ R8, R173, UR4, -R5 ;  /* 0x00000004ad087c23 */ /* 0x000fe20008010805 */
[----:B------:R-:W-:Y:S01]  /*4b60*/  MOV R166, R197 ;  /* 0x000000c500a67202 */ /* 0x000fe20000000f00 */
[--C-:B------:R-:W-:Y:S01]  /*4b70*/  FFMA.FTZ R2, R218, UR4, -R4.reuse ;  /* 0x00000004da027c23 */ /* 0x100fe20008010804 */
[----:B------:R-:W-:Y:S01]  /*4b80*/  MOV R198, R221 ;  /* 0x000000dd00c67202 */ /* 0x000fe20000000f00 */
[--C-:B------:R-:W-:Y:S01]  /*4b90*/  FFMA.FTZ R29, R219, UR4, -R4.reuse ;  /* 0x00000004db1d7c23 */ /* 0x100fe20008010804 */
[--C-:B------:R-:W-:Y:S01]  /*4ba0*/  FFMA.FTZ R28, R174, UR4, -R4.reuse ;  /* 0x00000004ae1c7c23 */ /* 0x100fe20008010804 */
[----:B--2---:R-:W-:Y:S01]  /*4bb0*/  FFMA.FTZ R3, R175, UR4, -R4 ;  /* 0x00000004af037c23 */ /* 0x004fe20008010804 */
[----:B------:R-:W-:Y:S01]  /*4bc0*/  FADD.FTZ R31, R200, R7 ;  /* 0x00000007c81f7221 */ /* 0x000fe20000010000 */
[----:B------:R-:W-:Y:S01]  /*4bd0*/  IMAD.MOV.U32 R165, RZ, RZ, R160 ;  /* 0x000000ffffa57224 */ /* 0x000fe200078e00a0 */
[----:B------:R-:W-:Y:S01]  /*4be0*/  MOV R164, R143 ;  /* 0x0000008f00a47202 */ /* 0x000fe20000000f00 */
[----:B------:R-:W-:Y:S01]  /*4bf0*/  IMAD.MOV.U32 R221, RZ, RZ, R186 ;  /* 0x000000ffffdd7224 */ /* 0x000fe200078e00ba */
[----:B------:R-:W-:-:S02]  /*4c00*/  MOV R241, R53 ;  /* 0x0000003500f17202 */ /* 0x000fc40000000f00 */
[----:B------:R-:W-:Y:S01]  /*4c10*/  MOV R197, R182 ;  /* 0x000000b600c57202 */ /* 0x000fe20000000f00 */
[----:B------:R2:W4:Y:S01]  /*4c20*/  MUFU.EX2 R92, R0 ;  /* 0x00000000005c7308 */ /* 0x0005220000000800 */
[----:B------:R-:W-:Y:S02]  /*4c30*/  MOV R199, R159 ;  /* 0x0000009f00c77202 */ /* 0x000fe40000000f00 */
[----:B------:R-:W-:Y:S02]  /*4c40*/  F2FP.BF16.F32.PACK_AB R4, R104, R99 ;  /* 0x000000636804723e */ /* 0x000fe400000010ff */
[----:B-1----:R-:W-:Y:S02]  /*4c50*/  F2FP.BF16.F32.PACK_AB R5, R96, R97 ;  /* 0x000000616005723e */ /* 0x002fe400000010ff */
[----:B------:R-:W-:Y:S02]  /*4c60*/  F2FP.BF16.F32.PACK_AB R6, R98, R105 ;  /* 0x000000696206723e */ /* 0x000fe400000010ff */
[----:B---3--:R-:W-:-:S02]  /*4c70*/  F2FP.BF16.F32.PACK_AB R7, R95, R94 ;  /* 0x0000005e5f07723e */ /* 0x008fc400000010ff */
[----:B------:R-:W-:Y:S01]  /*4c80*/  MOV R182, R181 ;  /* 0x000000b500b67202 */ /* 0x000fe20000000f00 */
[----:B------:R-:W-:Y:S01]  /*4c90*/  IMAD.MOV.U32 R181, RZ, RZ, R180 ;  /* 0x000000ffffb57224 */ /* 0x000fe200078e00b4 */
[----:B------:R-:W-:Y:S02]  /*4ca0*/  MOV R196, R141 ;  /* 0x0000008d00c47202 */ /* 0x000fe40000000f00 */
[----:B------:R-:W-:Y:S01]  /*4cb0*/  MOV R240, R54 ;  /* 0x0000003600f07202 */ /* 0x000fe20000000f00 */
[----:B------:R-:W-:Y:S02]  /*4cc0*/  IMAD.MOV.U32 R218, RZ, RZ, R221 ;  /* 0x000000ffffda7224 */ /* 0x000fe400078e00dd */
[----:B--2---:R-:W-:Y:S01]  /*4cd0*/  FADD.FTZ R0, R224, R30 ;  /* 0x0000001ee0007221 */ /* 0x004fe20000010000 */
[----:B------:R-:W-:Y:S01]  /*4ce0*/  MOV R53, R222 ;  /* 0x000000de00357202 */ /* 0x000fe20000000f00 */
[----:B------:R-:W-:Y:S01]  /*4cf0*/  IMAD.MOV.U32 R224, RZ, RZ, R61 ;  /* 0x000000ffffe07224 */ /* 0x000fe200078e003d */
[----:B------:R-:W-:-:S02]  /*4d00*/  MOV R54, R167 ;  /* 0x000000a700367202 */ /* 0x000fc40000000f00 */
[----:B------:R-:W-:Y:S01]  /*4d10*/  MOV R180, R194 ;  /* 0x000000c200b47202 */ /* 0x000fe20000000f00 */
[----:B------:R-:W-:Y:S01]  /*4d20*/  IMAD.MOV.U32 R167, RZ, RZ, R164 ;  /* 0x000000ffffa77224 */ /* 0x000fe200078e00a4 */
[----:B------:R-:W-:Y:S01]  /*4d30*/  MOV R194, R201 ;  /* 0x000000c900c27202 */ /* 0x000fe20000000f00 */
[----:B------:R-:W-:Y:S01]  /*4d40*/  FADD.FTZ R33, R241, R11 ;  /* 0x0000000bf1217221 */ /* 0x000fe20000010000 */
[----:B------:R-:W-:Y:S01]  /*4d50*/  MOV R61, R199 ;  /* 0x000000c7003d7202 */ /* 0x000fe20000000f00 */
[----:B------:R-:W2:Y:S01]  /*4d60*/  LDL.LU R201, [R1+0xb8] ;  /* 0x0000b80001c97983 */ /* 0x000ea20000300800 */
[----:B------:R-:W-:Y:S01]  /*4d70*/  MOV R222, R165 ;  /* 0x000000a500de7202 */ /* 0x000fe20000000f00 */
[----:B------:R-:W-:Y:S01]  /*4d80*/  IMAD.MOV.U32 R165, RZ, RZ, R220 ;  /* 0x000000ffffa57224 */ /* 0x000fe200078e00dc */
[----:B------:R-:W-:Y:S01]  /*4d90*/  MOV R199, R196 ;  /* 0x000000c400c77202 */ /* 0x000fe20000000f00 */
[----:B------:R-:W3:Y:S01]  /*4da0*/  LDL.LU R241, [R1+0x64] ;  /* 0x0000640001f17983 */ /* 0x000ee20000300800 */
        /* <DEDUP_REMOVED lines=14> */
[C---:B------:R-:W-:Y:S06]  /*4e90*/  HMMA.16816.F32.BF16 R184, R4.reuse, R14, R72 ;  /* 0x0000000e04b8723c */ /* 0x040fec0000041848 */
[C---:B------:R-:W-:Y:S06]  /*4ea0*/  HMMA.16816.F32.BF16 R188, R4.reuse, R16, R188 ;  /* 0x0000001004bc723c */ /* 0x040fec00000418bc */
[----:B------:R-:W-:Y:S07]  /*4eb0*/  HMMA.16816.F32.BF16 R52, R4, R18, R68 ;  /* 0x000000120434723c */ /* 0x000fee0000041844 */
[----:B------:R-:W-:-:S02]  /*4ec0*/  FADD.FTZ R4, R218, R33 ;  /* 0x00000021da047221 */ /* 0x000fc40000010000 */
[----:B------:R-:W4:Y:S01]  /*4ed0*/  LDL.LU R218, [R1+0x70] ;  /* 0x0000700001da7983 */ /* 0x000f220000300800 */
[----:B------:R4:W-:Y:S01]  /*4ee0*/  MUFU.EX2 R251, R3 ;  /* 0x0000000300fb7308 */ /* 0x0009e20000000800 */
[----:B---3--:R-:W-:-:S04]  /*4ef0*/  FADD.FTZ R0, R241, R0 ;  /* 0x00000000f1007221 */ /* 0x008fc80000010000 */
[----:B----4-:R-:W-:Y:S02]  /*4f00*/  FADD.FTZ R3, R218, R0 ;  /* 0x00000000da037221 */ /* 0x010fe40000010000 */
[----:B------:R-:W3:Y:S01]  /*4f10*/  LDL.LU R218, [R1+0x34] ;  /* 0x0000340001da7983 */ /* 0x000ee20000300800 */
[----:B------:R1:W-:Y:S01]  /*4f20*/  MUFU.EX2 R62, R9 ;  /* 0x00000009003e7308 */ /* 0x0003e20000000800 */
[----:B------:R-:W-:-:S07]  /*4f30*/  MOV R241, R61 ;  /* 0x0000003d00f17202 */ /* 0x000fce0000000f00 */
[----:B------:R3:W-:Y:S01]  /*4f40*/  MUFU.EX2 R61, R2 ;  /* 0x00000002003d7308 */ /* 0x0007e20000000800 */
[----:B-1----:R-:W-:-:S04]  /*4f50*/  FADD.FTZ R9, R202, R31 ;  /* 0x0000001fca097221 */ /* 0x002fc80000010000 */
[----:B--2---:R-:W-:-:S04]  /*4f60*/  FADD.FTZ R30, R201, R9 ;  /* 0x00000009c91e7221 */ /* 0x004fc80000010000 */
[----:B---3--:R-:W-:Y:S02]  /*4f70*/  FADD.FTZ R2, R218, R30 ;  /* 0x0000001eda027221 */ /* 0x008fe40000010000 */
[----:B------:R-:W2:Y:S01]  /*4f80*/  LDL.LU R218, [R1+0x68] ;  /* 0x0000680001da7983 */ /* 0x000ea20000300800 */
[----:B------:R-:W-:Y:S01]  /*4f90*/  FADD.FTZ R31, R240, R10 ;  /* 0x0000000af01f7221 */ /* 0x000fe20000010000 */
[----:B------:R-:W-:Y:S02]  /*4fa0*/  MOV R173, R182 ;  /* 0x000000b600ad7202 */ /* 0x000fe40000000f00 */
[----:B------:R-:W-:Y:S02]  /*4fb0*/  MOV R217, R198 ;  /* 0x000000c600d97202 */ /* 0x000fe40000000f00 */
[----:B------:R-:W-:Y:S02]  /*4fc0*/  MOV R172, R180 ;  /* 0x000000b400ac7202 */ /* 0x000fe40000000f00 */
[----:B------:R-:W-:Y:S01]  /*4fd0*/  MOV R216, R199 ;  /* 0x000000c700d87202 */ /* 0x000fe20000000f00 */
[----:B------:R-:W-:Y:S01]  /*4fe0*/  IMAD.MOV.U32 R214, RZ, RZ, R167 ;  /* 0x000000ffffd67224 */ /* 0x000fe200078e00a7 */
[----:B------:R-:W-:-:S02]  /*4ff0*/  MOV R243, R166 ;  /* 0x000000a600f37202 */ /* 0x000fc40000000f00 */
[----:B------:R-:W-:Y:S01]  /*5000*/  MOV R248, R220 ;  /* 0x000000dc00f87202 */ /* 0x000fe20000000f00 */
[----:B------:R-:W-:Y:S01]  /*5010*/  FADD.FTZ R6, R136, R3 ;  /* 0x0000000388067221 */ /* 0x000fe20000010000 */
[----:B--2---:R-:W-:Y:S01]  /*5020*/  FADD.FTZ R0, R218, R31 ;  /* 0x0000001fda007221 */ /* 0x004fe20000010000 */
[----:B------:R-:W-:Y:S02]  /*5030*/  MOV R218, R173 ;  /* 0x000000ad00da7202 */ /* 0x000fe40000000f00 */
[----:B------:R-:W-:Y:S01]  /*5040*/  MOV R173, R172 ;  /* 0x000000ac00ad7202 */ /* 0x000fe20000000f00 */
[----:B------:R-:W-:Y:S01]  /*5050*/  IMAD.MOV.U32 R172, RZ, RZ, R217 ;  /* 0x000000ffffac7224 */ /* 0x000fe200078e00d9 */
[----:B------:R-:W-:Y:S01]  /*5060*/  MOV R217, R216 ;  /* 0x000000d800d97202 */ /* 0x000fe20000000f00 */
[----:B------:R-:W-:Y:S01]  /*5070*/  FADD.FTZ R4, R218, R4 ;  /* 0x00000004da047221 */ /* 0x000fe20000010000 */
[----:B------:R-:W-:Y:S02]  /*5080*/  MOV R216, R243 ;  /* 0x000000f300d87202 */ /* 0x000fe40000000f00 */
[----:B------:R-:W-:-:S02]  /*5090*/  MOV R243, R214 ;  /* 0x000000d600f37202 */ /* 0x000fc40000000f00 */
[----:B------:R-:W-:Y:S02]  /*50a0*/  MOV R218, R173 ;  /* 0x000000ad00da7202 */ /* 0x000fe40000000f00 */
[----:B------:R-:W-:Y:S02]  /*50b0*/  MOV R173, R172 ;  /* 0x000000ac00ad7202 */ /* 0x000fe40000000f00 */
[----:B------:R-:W-:Y:S01]  /*50c0*/  MOV R172, R217 ;  /* 0x000000d900ac7202 */ /* 0x000fe20000000f00 */
[----:B------:R-:W-:Y:S01]  /*50d0*/  IMAD.MOV.U32 R217, RZ, RZ, R216 ;  /* 0x000000ffffd97224 */ /* 0x000fe200078e00d8 */
[----:B------:R-:W-:Y:S01]  /*50e0*/  MOV R216, R243 ;  /* 0x000000f300d87202 */ /* 0x000fe20000000f00 */
[----:B------:R-:W-:Y:S01]  /*50f0*/  IMAD.MOV.U32 R214, RZ, RZ, R238 ;  /* 0x000000ffffd67224 */ /* 0x000fe200078e00ee */
[----:B------:R-:W-:Y:S01]  /*5100*/  MOV R243, R248 ;  /* 0x000000f800f37202 */ /* 0x000fe20000000f00 */
[----:B------:R-:W2:Y:S01]  /*5110*/  LDL.LU R238, [R1+0xb4] ;  /* 0x0000b40001ee7983 */ /* 0x000ea20000300800 */
[----:B------:R-:W-:Y:S01]  /*5120*/  MOV R248, R135 ;  /* 0x0000008700f87202 */ /* 0x000fe20000000f00 */
[----:B------:R-:W-:-:S02]  /*5130*/  FADD.FTZ R5, R218, R2 ;  /* 0x00000002da057221 */ /* 0x000fc40000010000 */
[----:B------:R-:W3:Y:S04]  /*5140*/  LDL.LU R136, [R1+0xb0] ;  /* 0x0000b00001887983 */ /* 0x000ee80000300800 */
[----:B------:R1:W5:Y:S04]  /*5150*/  LDL.LU R135, [R1+0xac] ;  /* 0x0000ac0001877983 */ /* 0x0003680000300800 */
[----:B------:R-:W4:Y:S01]  /*5160*/  LDL.LU R218, [R1+0x6c] ;  /* 0x00006c0001da7983 */ /* 0x000f220000300800 */
[----:B------:R-:W-:Y:S01]  /*5170*/  IMAD.MOV.U32 R212, RZ, RZ, R224 ;  /* 0x000000ffffd47224 */ /* 0x000fe200078e00e0 */
[----:B------:R-:W-:Y:S01]  /*5180*/  MOV R240, R223 ;  /* 0x000000df00f07202 */ /* 0x000fe20000000f00 */
[----:B------:R-:W-:Y:S01]  /*5190*/  IMAD.MOV.U32 R223, RZ, RZ, R165 ;  /* 0x000000ffffdf7224 */ /* 0x000fe200078e00a5 */
[----:B------:R-:W-:Y:S01]  /*51a0*/  MOV R213, R225 ;  /* 0x000000e100d57202 */ /* 0x000fe20000000f00 */
[----:B------:R-:W-:Y:S01]  /*51b0*/  IMAD.MOV.U32 R224, RZ, RZ, R181 ;  /* 0x000000ffffe07224 */ /* 0x000fe200078e00b5 */
        /* <DEDUP_REMOVED lines=8> */
[----:B------:R1:W-:Y:S01]  /*5240*/  MUFU.EX2 R250, R8 ;  /* 0x0000000800fa7308 */ /* 0x0003e20000000800 */
[----:B------:R-:W-:Y:S01]  /*5250*/  MOV R220, R151 ;  /* 0x0000009700dc7202 */ /* 0x000fe20000000f00 */
[----:B------:R-:W-:Y:S01]  /*5260*/  LDSM.16.MT88.4 R164, [R230+0xb800] ;  /* 0x00b80000e6a4783b */ /* 0x000fe20000004200 */
[----:B------:R-:W-:-:S02]  /*5270*/  MOV R219, R157 ;  /* 0x0000009d00db7202 */ /* 0x000fc40000000f00 */
[----:B------:R-:W-:Y:S01]  /*5280*/  MOV R215, R183 ;  /* 0x000000b700d77202 */ /* 0x000fe20000000f00 */
[----:B------:R-:W1:Y:S01]  /*5290*/  LDSM.16.MT88.4 R148, [R139+0xb800] ;  /* 0x00b800008b94783b */ /* 0x000e620000004200 */
[----:B------:R-:W-:Y:S02]  /*52a0*/  F2FP.BF16.F32.PACK_AB R9, R107, R106 ;  /* 0x0000006a6b09723e */ /* 0x000fe400000010ff */
[----:B------:R-:W-:Y:S01]  /*52b0*/  F2FP.BF16.F32.PACK_AB R10, R116, R111 ;  /* 0x0000006f740a723e */ /* 0x000fe200000010ff */
[----:B------:R-:W1:Y:S01]  /*52c0*/  LDSM.16.MT88.4 R180, [R228+0xb800] ;  /* 0x00b80000e4b4783b */ /* 0x000e620000004200 */
[----:B----4-:R-:W-:Y:S01]  /*52d0*/  FADD.FTZ R3, R218, R0 ;  /* 0x00000000da037221 */ /* 0x010fe20000010000 */
[----:B------:R-:W-:Y:S01]  /*52e0*/  FADD.FTZ R0, R173, R4 ;  /* 0x00000004ad007221 */ /* 0x000fe20000010000 */
[----:B------:R-:W-:Y:S01]  /*52f0*/  IMAD.MOV.U32 R173, RZ, RZ, R172 ;  /* 0x000000ffffad7224 */ /* 0x000fe200078e00ac */
[----:B------:R-:W-:Y:S02]  /*5300*/  MOV R172, R217 ;  /* 0x000000d900ac7202 */ /* 0x000fe40000000f00 */
[----:B------:R-:W-:-:S02]  /*5310*/  MOV R217, R216 ;  /* 0x000000d800d97202 */ /* 0x000fc40000000f00 */
[----:B------:R-:W-:Y:S01]  /*5320*/  MOV R216, R248 ;  /* 0x000000f800d87202 */ /* 0x000fe20000000f00 */
[----:B------:R-:W-:Y:S01]  /*5330*/  IMAD.MOV.U32 R248, RZ, RZ, R224 ;  /* 0x000000fffff87224 */ /* 0x000fe200078e00e0 */
[----:B------:R-:W-:Y:S02]  /*5340*/  MOV R224, R223 ;  /* 0x000000df00e07202 */ /* 0x000fe40000000f00 */
[----:B------:R-:W-:Y:S02]  /*5350*/  MOV R223, R222 ;  /* 0x000000de00df7202 */ /* 0x000fe40000000f00 */
[----:B------:R-:W-:Y:S01]  /*5360*/  MOV R222, R199 ;  /* 0x000000c700de7202 */ /* 0x000fe20000000f00 */
[----:B------:R-:W-:Y:S01]  /*5370*/  IMAD.MOV.U32 R199, RZ, RZ, R198 ;  /* 0x000000ffffc77224 */ /* 0x000fe200078e00c6 */
[----:B------:R-:W-:Y:S02]  /*5380*/  MOV R198, R197 ;  /* 0x000000c500c67202 */ /* 0x000fe40000000f00 */
[----:B------:R-:W-:-:S02]  /*5390*/  MOV R197, R196 ;  /* 0x000000c400c57202 */ /* 0x000fc40000000f00 */
[----:B------:R-:W-:Y:S01]  /*53a0*/  MOV R196, R221 ;  /* 0x000000dd00c47202 */ /* 0x000fe20000000f00 */
[----:B------:R-:W-:Y:S01]  /*53b0*/  IMAD.MOV.U32 R221, RZ, RZ, R220 ;  /* 0x000000ffffdd7224 */ /* 0x000fe200078e00dc */
[----:B------:R-:W-:Y:S02]  /*53c0*/  MOV R220, R195 ;  /* 0x000000c300dc7202 */ /* 0x000fe40000000f00 */
[----:B------:R-:W-:Y:S01]  /*53d0*/  MOV R195, R194 ;  /* 0x000000c200c37202 */ /* 0x000fe20000000f00 */
[----:B--2---:R-:W-:Y:S01]  /*53e0*/  FADD.FTZ R0, R238, R0 ;  /* 0x00000000ee007221 */ /* 0x004fe20000010000 */
[----:B------:R-:W-:Y:S02]  /*53f0*/  MOV R91, R224 ;  /* 0x000000e0005b7202 */ /* 0x000fe40000000f00 */
        /* <DEDUP_REMOVED lines=8> */
[----:B------:R-:W-:-:S02]  /*5480*/  MOV R158, R132 ;  /* 0x00000084009e7202 */ /* 0x000fc40000000f00 */
[----:B------:R-:W-:Y:S01]  /*5490*/  MOV R112, R194 ;  /* 0x000000c200707202 */ /* 0x000fe20000000f00 */
[----:B---3--:R-:W-:Y:S01]  /*54a0*/  FADD.FTZ R3, R136, R3 ;  /* 0x0000000388037221 */ /* 0x008fe20000010000 */
[----:B------:R-:W-:Y:S01]  /*54b0*/  MOV R113, R193 ;  /* 0x000000c100717202 */ /* 0x000fe20000000f00 */
[----:B------:R-:W-:Y:S01]  /*54c0*/  FADD.FTZ R4, R134, R5 ;  /* 0x0000000586047221 */ /* 0x000fe20000010000 */
[----:B------:R-:W-:Y:S02]  /*54d0*/  MOV R100, R101 ;  /* 0x0000006500647202 */ /* 0x000fe40000000f00 */
[----:B------:R-:W-:Y:S01]  /*54e0*/  MOV R218, R156 ;  /* 0x0000009c00da7202 */ /* 0x000fe20000000f00 */
[----:B------:R-:W-:Y:S01]  /*54f0*/  FADD.FTZ R2, R173, R6 ;  /* 0x00000006ad027221 */ /* 0x000fe20000010000 */
[----:B------:R-:W-:Y:S01]  /*5500*/  MOV R101, R102 ;  /* 0x0000006600657202 */ /* 0x000fe20000000f00 */
[----:B------:R2:W5:Y:S01]  /*5510*/  LDL.LU R132, [R1+0xa8] ;  /* 0x0000a80001847983 */ /* 0x0005620000300800 */
[----:B------:R-:W-:-:S02]  /*5520*/  MOV R115, R158 ;  /* 0x0000009e00737202 */ /* 0x000fc40000000f00 */
[----:B------:R-:W-:Y:S01]  /*5530*/  MOV R102, R103 ;  /* 0x0000006700667202 */ /* 0x000fe20000000f00 */
[----:B------:R-:W-:Y:S02]  /*5540*/  IMAD.MOV.U32 R103, RZ, RZ, R112 ;  /* 0x000000ffff677224 */ /* 0x000fe400078e0070 */
[----:B------:R-:W-:Y:S01]  /*5550*/  FADD.FTZ R5, R217, R3 ;  /* 0x00000003d9057221 */ /* 0x000fe20000010000 */
[----:B------:R-:W-:Y:S01]  /*5560*/  MOV R112, R113 ;  /* 0x0000007100707202 */ /* 0x000fe20000000f00 */
[----:B------:R-:W-:Y:S01]  /*5570*/  FADD.FTZ R6, R247, R2 ;  /* 0x00000002f7067221 */ /* 0x000fe20000010000 */
[----:B------:R-:W-:Y:S01]  /*5580*/  MOV R217, R248 ;  /* 0x000000f800d97202 */ /* 0x000fe20000000f00 */
[----:B------:R2:W5:Y:S01]  /*5590*/  LDL.LU R134, [R1+0xa4] ;  /* 0x0000a40001867983 */ /* 0x0005620000300800 */
[----:B------:R-:W-:Y:S02]  /*55a0*/  MOV R113, R114 ;  /* 0x0000007200717202 */ /* 0x000fe40000000f00 */
[----:B------:R-:W-:Y:S01]  /*55b0*/  MOV R114, R115 ;  /* 0x0000007300727202 */ /* 0x000fe20000000f00 */
[----:B------:R-:W-:Y:S01]  /*55c0*/  IMAD.MOV.U32 R115, RZ, RZ, R219 ;  /* 0x000000ffff737224 */ /* 0x000fe200078e00db */
[----:B------:R-:W-:Y:S01]  /*55d0*/  MOV R219, R218 ;  /* 0x000000da00db7202 */ /* 0x000fe20000000f00 */
[----:B------:R-:W-:Y:S01]  /*55e0*/  FADD.FTZ R2, R172, R4 ;  /* 0x00000004ac027221 */ /* 0x000fe20000010000 */
[----:B------:R-:W-:Y:S01]  /*55f0*/  MOV R218, R217 ;  /* 0x000000d900da7202 */ /* 0x000fe20000000f00 */
[----:B------:R2:W5:Y:S01]  /*5600*/  LDL.LU R136, [R1+0xa0] ;  /* 0x0000a00001887983 */ /* 0x0005620000300800 */
[----:B------:R-:W-:Y:S01]  /*5610*/  MOV R217, R216 ;  /* 0x000000d800d97202 */ /* 0x000fe20000000f00 */
[----:B------:R-:W-:Y:S01]  /*5620*/  IMAD.MOV.U32 R216, RZ, RZ, R243 ;  /* 0x000000ffffd87224 */ /* 0x000fe200078e00f3 */
[----:B------:R-:W-:Y:S01]  /*5630*/  MOV R243, R215 ;  /* 0x000000d700f37202 */ /* 0x000fe20000000f00 */
[----:B------:R-:W3:Y:S01]  /*5640*/  LDL.LU R238, [R1+0x9c] ;  /* 0x00009c0001ee7983 */ /* 0x000ee20000300800 */
[----:B------:R-:W-:-:S02]  /*5650*/  MOV R215, R214 ;  /* 0x000000d600d77202 */ /* 0x000fc40000000f00 */
[----:B------:R-:W-:Y:S01]  /*5660*/  MOV R214, R213 ;  /* 0x000000d500d67202 */ /* 0x000fe20000000f00 */
[----:B------:R-:W-:Y:S01]  /*5670*/  IMAD.MOV.U32 R213, RZ, RZ, R212 ;  /* 0x000000ffffd57224 */ /* 0x000fe200078e00d4 */
[----:B------:R-:W-:Y:S01]  /*5680*/  MOV R212, R242 ;  /* 0x000000f200d47202 */ /* 0x000fe20000000f00 */
[----:B------:R2:W5:Y:S01]  /*5690*/  LDL.LU R247, [R1+0x98] ;  /* 0x0000980001f77983 */ /* 0x0005620000300800 */
[----:B------:R-:W-:Y:S01]  /*56a0*/  MOV R242, R227 ;  /* 0x000000e300f27202 */ /* 0x000fe20000000f00 */
[----:B------:R-:W-:Y:S01]  /*56b0*/  FADD.FTZ R3, R246, R6 ;  /* 0x00000006f6037221 */ /* 0x000fe20000010000 */
[----:B------:R-:W-:Y:S01]  /*56c0*/  MOV R227, R226 ;  /* 0x000000e200e37202 */ /* 0x000fe20000000f00 */
[----:B------:R-:W-:Y:S01]  /*56d0*/  IMAD.MOV.U32 R226, RZ, RZ, R249 ;  /* 0x000000ffffe27224 */ /* 0x000fe200078e00f9 */
[----:B------:R2:W5:Y:S01]  /*56e0*/  LDL.LU R246, [R1+0x94] ;  /* 0x0000940001f67983 */ /* 0x0005620000300800 */
[----:B------:R-:W-:Y:S01]  /*56f0*/  FADD.FTZ R2, R237, R2 ;  /* 0x00000002ed027221 */ /* 0x000fe20000010000 */
[----:B------:R-:W-:Y:S01]  /*5700*/  MOV R249, R241 ;  /* 0x000000f100f97202 */ /* 0x000fe20000000f00 */
[----:B------:R-:W-:Y:S01]  /*5710*/  FADD.FTZ R5, R236, R5 ;  /* 0x00000005ec057221 */ /* 0x000fe20000010000 */
[----:B------:R2:W5:Y:S01]  /*5720*/  LDL.LU R237, [R1+0x90] ;  /* 0x0000900001ed7983 */ /* 0x0005620000300800 */
[----:B------:R-:W-:Y:S01]  /*5730*/  MOV R241, R240 ;  /* 0x000000f000f17202 */ /* 0x000fe20000000f00 */
[----:B------:R-:W-:Y:S01]  /*5740*/  FADD.FTZ R4, R235, R0 ;  /* 0x00000000eb047221 */ /* 0x000fe20000010000 */
[----:B------:R-:W-:Y:S01]  /*5750*/  MOV R240, R225 ;  /* 0x000000e100f07202 */ /* 0x000fe20000000f00 */
[----:B------:R2:W5:Y:S01]  /*5760*/  LDL.LU R236, [R1+0x8c] ;  /* 0x00008c0001ec7983 */ /* 0x0005620000300800 */
[----:B------:R-:W-:-:S02]  /*5770*/  IMAD.MOV.U32 R225, RZ, RZ, R234 ;  /* 0x000000ffffe17224 */ /* 0x000fc400078e00ea */
[----:B------:R-:W-:Y:S01]  /*5780*/  FADD.FTZ R2, R233, R2 ;  /* 0x00000002e9027221 */ /* 0x000fe20000010000 */
[----:B------:R2:W5:Y:S01]  /*5790*/  LDL.LU R235, [R1+0x88] ;  /* 0x0000880001eb7983 */ /* 0x0005620000300800 */
[----:B------:R-:W-:Y:S01]  /*57a0*/  FADD.FTZ R0, R232, R5 ;  /* 0x00000005e8007221 */ /* 0x000fe20000010000 */
[----:B------:R-:W-:Y:S02]  /*57b0*/  FADD.FTZ R4, R231, R4 ;  /* 0x00000004e7047221 */ /* 0x000fe40000010000 */
[----:B------:R2:W5:Y:S04]  /*57c0*/  LDL.LU R234, [R1+0x84] ;  /* 0x0000840001ea7983 */ /* 0x0005680000300800 */
[----:B------:R2:W5:Y:S04]  /*57d0*/  LDL.LU R233, [R1+0x80] ;  /* 0x0000800001e97983 */ /* 0x0005680000300800 */
[----:B------:R2:W5:Y:S04]  /*57e0*/  LDL.LU R232, [R1+0x7c] ;  /* 0x00007c0001e87983 */ /* 0x0005680000300800 */
[----:B------:R2:W5:Y:S01]  /*57f0*/  LDL.LU R231, [R1+0x78] ;  /* 0x0000780001e77983 */ /* 0x0005620000300800 */
[----:B------:R-:W-:Y:S01]  /*5800*/  MOV R248, R199 ;  /* 0x000000c700f87202 */ /* 0x000fe20000000f00 */
[----:B------:R-:W-:-:S04]  /*5810*/  FADD.FTZ R3, R91, R3 ;  /* 0x000000035b037221 */ /* 0x000fc80000010000 */
        /* <DEDUP_REMOVED lines=20> */
[----:B------:R-:W-:-:S02]  /*5960*/  IMAD.MOV.U32 R224, RZ, RZ, R223 ;  /* 0x000000ffffe07224 */ /* 0x000fc400078e00df */
[----:B------:R-:W-:Y:S01]  /*5970*/  FADD.FTZ R248, R226, R248 ;  /* 0x000000f8e2f87221 */ /* 0x000fe20000010000 */
[----:B------:R-:W-:Y:S01]  /*5980*/  FADD.FTZ R3, R249, R3 ;  /* 0x00000003f9037221 */ /* 0x000fe20000010000 */
[----:B------:R-:W-:Y:S01]  /*5990*/  FADD.FTZ R2, R241, R2 ;  /* 0x00000002f1027221 */ /* 0x000fe20000010000 */
[----:B------:R-:W-:Y:S01]  /*59a0*/  FADD.FTZ R0, R240, R0 ;  /* 0x00000000f0007221 */ /* 0x000fe20000010000 */
[----:B------:R-:W-:Y:S01]  /*59b0*/  MOV R223, R198 ;  /* 0x000000c600df7202 */ /* 0x000fe20000000f00 */
[----:B------:R-:W-:Y:S02]  /*59c0*/  IMAD.MOV.U32 R222, RZ, RZ, R197 ;  /* 0x000000ffffde7224 */ /* 0x000fe400078e00c5 */
        /* <DEDUP_REMOVED lines=9> */
[----:B------:R-:W-:Y:S01]  /*5a60*/  MOV R220, R192 ;  /* 0x000000c000dc7202 */ /* 0x000fe20000000f00 */
[----:B------:R-:W-:Y:S01]  /*5a70*/  FADD.FTZ R248, R221, R248 ;  /* 0x000000f8ddf87221 */ /* 0x000fe20000010000 */
[----:B-1----:R-:W-:Y:S01]  /*5a80*/  F2FP.BF16.F32.PACK_AB R8, R110, R109 ;  /* 0x0000006d6e08723e */ /* 0x002fe200000010ff */
[----:B------:R-:W-:Y:S01]  /*5a90*/  FADD.FTZ R3, R206, R3 ;  /* 0x00000003ce037221 */ /* 0x000fe20000010000 */
[----:B------:R-:W-:Y:S01]  /*5aa0*/  F2FP.BF16.F32.PACK_AB R11, R93, R108 ;  /* 0x0000006c5d0b723e */ /* 0x000fe200000010ff */
[----:B------:R-:W-:Y:S01]  /*5ab0*/  FADD.FTZ R2, R244, R2 ;  /* 0x00000002f4027221 */ /* 0x000fe20000010000 */
[----:B------:R-:W-:Y:S01]  /*5ac0*/  FADD.FTZ R0, R208, R0 ;  /* 0x00000000d0007221 */ /* 0x000fe20000010000 */
[----:B------:R-:W-:Y:S01]  /*5ad0*/  FADD.FTZ R248, R220, R248 ;  /* 0x000000f8dcf87221 */ /* 0x000fe20000010000 */
[----:B------:R-:W-:Y:S01]  /*5ae0*/  FADD.FTZ R3, R207, R3 ;  /* 0x00000003cf037221 */ /* 0x000fe20000010000 */
[----:B------:R-:W-:Y:S01]  /*5af0*/  FADD.FTZ R2, R239, R2 ;  /* 0x00000002ef027221 */ /* 0x000fe20000010000 */
[----:B------:R-:W-:Y:S01]  /*5b00*/  FADD.FTZ R0, R209, R0 ;  /* 0x00000000d1007221 */ /* 0x000fe20000010000 */
[----:B------:R-:W-:Y:S01]  /*5b10*/  HMMA.16816.F32.BF16 R48, R8, R12, R48 ;  /* 0x0000000c0830723c */ /* 0x000fe20000041830 */
[----:B------:R-:W-:Y:S01]  /*5b20*/  FADD.FTZ R248, R137, R248 ;  /* 0x000000f889f87221 */ /* 0x000fe20000010000 */
[----:B------:R-:W-:Y:S01]  /*5b30*/  FADD.FTZ R3, R131, R3 ;  /* 0x0000000383037221 */ /* 0x000fe20000010000 */
[----:B------:R-:W-:Y:S01]  /*5b40*/  FADD.FTZ R2, R129, R2 ;  /* 0x0000000281027221 */ /* 0x000fe20000010000 */
[----:B------:R-:W-:-:S02]  /*5b50*/  FADD.FTZ R0, R126, R0 ;  /* 0x000000007e007221 */ /* 0x000fc40000010000 */
[C---:B------:R-:W-:Y:S01]  /*5b60*/  HMMA.16816.F32.BF16 R40, R8.reuse, R14, R40 ;  /* 0x0000000e0828723c */ /* 0x040fe20000041828 */
[----:B------:R-:W1:Y:S01]  /*5b70*/  LDSM.16.MT88.4 R12, [R229+0xb800] ;  /* 0x00b80000e50c783b */ /* 0x000e620000004200 */
        /* <DEDUP_REMOVED lines=13> */
[----:B------:R-:W4:Y:S01]  /*5c50*/  MUFU.EX2 R29, R29 ;  /* 0x0000001d001d7308 */ /* 0x000f220000000800 */
[----:B------:R-:W-:Y:S01]  /*5c60*/  FADD.FTZ R248, R109, R248 ;  /* 0x000000f86df87221 */ /* 0x000fe20000010000 */
[----:B------:R-:W-:Y:S01]  /*5c70*/  FADD.FTZ R3, R106, R3 ;  /* 0x000000036a037221 */ /* 0x000fe20000010000 */
[----:B------:R-:W-:Y:S01]  /*5c80*/  FADD.FTZ R2, R99, R2 ;  /* 0x0000000263027221 */ /* 0x000fe20000010000 */
[----:B------:R-:W-:Y:S01]  /*5c90*/  FADD.FTZ R0, R97, R0 ;  /* 0x0000000061007221 */ /* 0x000fe20000010000 */
[C---:B------:R-:W-:Y:S03]  /*5ca0*/  HMMA.16816.F32.BF16 R64, R8.reuse, R20, R64 ;  /* 0x000000140840723c */ /* 0x040fe60000041840 */
[----:B------:R-:W-:Y:S03]  /*5cb0*/  MUFU.EX2 R28, R28 ;  /* 0x0000001c001c7308 */ /* 0x000fe60000000800 */
[C---:B------:R-:W-:Y:S05]  /*5cc0*/  HMMA.16816.F32.BF16 R24, R8.reuse, R26, R84 ;  /* 0x0000001a0818723c */ /* 0x040fea0000041854 */
[----:B------:R-:W2:Y:S01]  /*5cd0*/  MUFU.EX2 R32, R32 ;  /* 0x0000002000207308 */ /* 0x000ea20000000800 */
[----:B------:R-:W-:Y:S01]  /*5ce0*/  HMMA.16816.F32.BF16 R56, R8, R22, R56 ;  /* 0x000000160838723c */ /* 0x000fe20000041838 */
[----:B------:R-:W-:Y:S01]  /*5cf0*/  FADD.FTZ R248, R110, R248 ;  /* 0x000000f86ef87221 */ /* 0x000fe20000010000 */
[----:B------:R-:W-:-:S04]  /*5d00*/  FADD.FTZ R3, R107, R3 ;  /* 0x000000036b037221 */ /* 0x000fc80000010000 */
[----:B------:R-:W-:Y:S01]  /*5d10*/  HMMA.16816.F32.BF16 R44, R8, R16, R44 ;  /* 0x00000010082c723c */ /* 0x000fe2000004182c */
[----:B------:R-:W1:Y:S01]  /*5d20*/  MUFU.EX2 R34, R34 ;  /* 0x0000002200227308 */ /* 0x000e620000000800 */
[----:B------:R-:W-:Y:S01]  /*5d30*/  FADD.FTZ R2, R104, R2 ;  /* 0x0000000268027221 */ /* 0x000fe20000010000 */
[----:B------:R-:W-:-:S03]  /*5d40*/  FADD.FTZ R0, R96, R0 ;  /* 0x0000000060007221 */ /* 0x000fc60000010000 */
[----:B------:R-:W-:Y:S03]  /*5d50*/  HMMA.16816.F32.BF16 R36, R8, R18, R36 ;  /* 0x000000120824723c */ /* 0x000fe60000041824 */
[----:B------:R-:W-:Y:S08]  /*5d60*/  MUFU.EX2 R35, R35 ;  /* 0x0000002300237308 */ /* 0x000ff00000000800 */
[----:B------:R-:W1:Y:S01]  /*5d70*/  MUFU.EX2 R60, R60 ;  /* 0x0000003c003c7308 */ /* 0x000e620000000800 */
        /* <DEDUP_REMOVED lines=10> */
[----:B----4-:R-:W-:Y:S01]  /*5e20*/  F2FP.BF16.F32.PACK_AB R201, R29, R61 ;  /* 0x0000003d1dc9723e */ /* 0x010fe200000010ff */
[----:B--2---:R-:W-:Y:S01]  /*5e30*/  FADD.FTZ R3, R32, R3 ;  /* 0x0000000320037221 */ /* 0x004fe20000010000 */
[----:B------:R-:W-:Y:S01]  /*5e40*/  F2FP.BF16.F32.PACK_AB R202, R250, R62 ;  /* 0x0000003efaca723e */ /* 0x000fe200000010ff */
[----:B------:R-:W-:Y:S01]  /*5e50*/  FADD.FTZ R2, R92, R2 ;  /* 0x000000025c027221 */ /* 0x000fe20000010000 */
[----:B------:R-:W-:Y:S01]  /*5e60*/  F2FP.BF16.F32.PACK_AB R203, R251, R28 ;  /* 0x0000001cfbcb723e */ /* 0x000fe200000010ff */
[----:B------:R-:W-:Y:S01]  /*5e70*/  FADD.FTZ R0, R61, R0 ;  /* 0x000000003d007221 */ /* 0x000fe20000010000 */
[----:B------:R-:W-:-:S02]  /*5e80*/  F2FP.BF16.F32.PACK_AB R196, R119, R118 ;  /* 0x0000007677c4723e */ /* 0x000fc400000010ff */
[----:B-1----:R-:W-:Y:S02]  /*5e90*/  F2FP.BF16.F32.PACK_AB R197, R34, R32 ;  /* 0x0000002022c5723e */ /* 0x002fe400000010ff */
[----:B------:R-:W-:Y:S02]  /*5ea0*/  F2FP.BF16.F32.PACK_AB R198, R117, R120 ;  /* 0x0000007875c6723e */ /* 0x000fe400000010ff */
[----:B------:R-:W-:Y:S01]  /*5eb0*/  F2FP.BF16.F32.PACK_AB R199, R60, R35 ;  /* 0x000000233cc7723e */ /* 0x000fe200000010ff */
        /* <DEDUP_REMOVED lines=9> */
[----:B------:R-:W-:Y:S01]  /*5f50*/  HMMA.16816.F32.BF16 R152, R200, R150, R152 ;  /* 0x00000096c898723c */ /* 0x000fe20000041898 */
[----:B------:R-:W-:-:S05]  /*5f60*/  FADD.FTZ R248, R117, R248 ;  /* 0x000000f875f87221 */ /* 0x000fca0000010000 */
[----:B------:R-:W-:Y:S01]  /*5f70*/  HMMA.16816.F32.BF16 R160, R200, R164, R160 ;  /* 0x000000a4c8a0723c */ /* 0x000fe200000418a0 */
[----:B------:R-:W-:-:S05]  /*5f80*/  FADD.FTZ R249, R60, R3 ;  /* 0x000000033cf97221 */ /* 0x000fca0000010000 */
[----:B------:R-:W-:Y:S01]  /*5f90*/  HMMA.16816.F32.BF16 R168, R200, R166, R168 ;  /* 0x000000a6c8a8723c */ /* 0x000fe200000418a8 */
[----:B------:R-:W-:-:S05]  /*5fa0*/  FADD.FTZ R250, R250, R2 ;  /* 0x00000002fafa7221 */ /* 0x000fca0000010000 */
[----:B------:R-:W-:Y:S01]  /*5fb0*/  HMMA.16816.F32.BF16 R176, R200, R180, R176 ;  /* 0x000000b4c8b0723c */ /* 0x000fe200000418b0 */
[----:B------:R-:W-:-:S05]  /*5fc0*/  FADD.FTZ R251, R251, R0 ;  /* 0x00000000fbfb7221 */ /* 0x000fca0000010000 */
[----:B------:R-:W-:Y:S06]  /*5fd0*/  HMMA.16816.F32.BF16 R184, R200, R182, R184 ;  /* 0x000000b6c8b8723c */ /* 0x000fec00000418b8 */
[C---:B------:R-:W-:Y:S06]  /*5fe0*/  HMMA.16816.F32.BF16 R144, R196.reuse, R148, R144 ;  /* 0x00000094c490723c */ /* 0x040fec0000041890 */
        /* <DEDUP_REMOVED lines=9> */
[C---:B---3--:R-:W-:Y:S01]  /*6080*/  IADD3 R245, R238.reuse, 0x800, RZ ;  /* 0x00000800eef57810 */ /* 0x048fe20007ffe0ff */
[C---:B------:R-:W-:Y:S01]  /*6090*/  VIADD R242, R238.reuse, 0x2000 ;  /* 0x00002000eef27836 */ /* 0x040fe20000000000 */
[----:B------:R-:W-:-:S02]  /*60a0*/  IADD3 R244, R238, 0x1000, RZ ;  /* 0x00001000eef47810 */ /* 0x000fc40007ffe0ff */
[C---:B------:R-:W-:Y:S02]  /*60b0*/  IADD3 R243, R238.reuse, 0x1800, RZ ;  /* 0x00001800eef37810 */ /* 0x040fe40007ffe0ff */
[C---:B------:R-:W-:Y:S02]  /*60c0*/  IADD3 R241, R238.reuse, 0x2800, RZ ;  /* 0x00002800eef17810 */ /* 0x040fe40007ffe0ff */
[C---:B------:R-:W-:Y:S02]  /*60d0*/  IADD3 R240, R238.reuse, 0x3000, RZ ;  /* 0x00003000eef07810 */ /* 0x040fe40007ffe0ff */
[----:B------:R-:W-:Y:S01]  /*60e0*/  IADD3 R239, R238, 0x3800, RZ ;  /* 0x00003800eeef7810 */ /* 0x000fe20007ffe0ff */
[----:B------:R-:W-:-:S12]  /*60f0*/  @!P0 BRA `(.L_x_119) ;  /* 0x00000048008c8947 */ /* 0x000fd80003800000 */
[----:B-----5:R-:W-:Y:S01]  /*6100*/  LEA.HI.SX32 R247, R247, 0xfffffffe, 0x19 ;  /* 0xfffffffef7f77811 */ /* 0x020fe200078fcaff */
[----:B------:R-:W-:Y:S01]  /*6110*/  IMAD.MOV.U32 R133, RZ, RZ, R135 ;  /* 0x000000ffff857224 */ /* 0x000fe200078e0087 */
[----:B------:R-:W-:Y:S01]  /*6120*/  MOV R138, R132 ;  /* 0x00000084008a7202 */ /* 0x000fe20000000f00 */
[----:B------:R-:W-:Y:S01]  /*6130*/  IMAD.MOV.U32 R3, RZ, RZ, R136 ;  /* 0x000000ffff037224 */ /* 0x000fe200078e0088 */
[----:B------:R-:W-:Y:S01]  /*6140*/  MOV R137, R134 ;  /* 0x0000008600897202 */ /* 0x000fe20000000f00 */
[----:B------:R-:W-:Y:S01]  /*6150*/  ULDC UR4, c[0x0][0x2ec] ;  /* 0x0000bb0000047ab9 */ /* 0x000fe20000000800 */
[----:B------:R-:W-:Y:S01]  /*6160*/  ULDC.64 UR10, c[0x0][0x220] ;  /* 0x00008800000a7ab9 */ /* 0x000fe20000000a00 */
[----:B------:R-:W-:Y:S01]  /*6170*/  ULDC.64 UR12, c[0x0][0x250] ;  /* 0x00009400000c7ab9 */ /* 0x000fe20000000a00 */
[----:B------:R-:W-:Y:S01]  /*6180*/  ULDC.64 UR6, c[0x0][0x218] ;  /* 0x0000860000067ab9 */ /* 0x000fe20000000a00 */
[----:B------:R-:W-:Y:S01]  /*6190*/  ULDC.64 UR8, c[0x0][0x248] ;  /* 0x0000920000087ab9 */ /* 0x000fe20000000a00 */
[----:B------:R-:W-:Y:S05]  /*61a0*/  BRA `(.L_x_120) ;  /* 0x00000000009c7947 */ /* 0x000fea0003800000 */
.L_x_122:
        /* <DEDUP_REMOVED lines=39> */
.L_x_120:
[----:B------:R-:W2:Y:S01]  /*6420*/  LDL.64 R16, [R1+0x50] ;  /* 0x0000500001107983 */ /* 0x000ea20000100a00 */
[----:B------:R-:W-:Y:S01]  /*6430*/  SHF.R.S32.HI R0, RZ, 0x1f, R247 ;  /* 0x0000001fff007819 */ /* 0x000fe200000114f7 */
[----:B------:R-:W-:Y:S04]  /*6440*/  DEPBAR.LE SB0, 0x0 ;  /* 0x000080000000791a */ /* 0x000fe80000000000 */
[----:B------:R-:W3:Y:S01]  /*6450*/  LDL R8, [R1+0x40] ;  /* 0x0000400001087983 */ /* 0x000ee20000100800 */
[----:B------:R-:W-:Y:S02]  /*6460*/  IMAD R0, R0, UR12, RZ ;  /* 0x0000000c00007c24 */ /* 0x000fe4000f8e02ff */
[C---:B------:R-:W-:Y:S01]  /*6470*/  IMAD.WIDE.U32 R6, R247.reuse, UR12, RZ ;  /* 0x0000000cf7067c25 */ /* 0x040fe2000f8e00ff */
[----:B------:R-:W-:Y:S03]  /*6480*/  BAR.SYNC.DEFER_BLOCKING 0x0 ;  /* 0x0000000000007b1d */ /* 0x000fe60000010000 */
        /* <DEDUP_REMOVED lines=14> */
[----:B------:R-:W-:Y:S02]  /*6570*/  IADD3.X R15, R9, UR21, RZ, P1, !PT ;  /* 0x00000015090f7c10 */ /* 0x000fe40008ffe4ff */
[----:B------:R-:W-:Y:S02]  /*6580*/  IADD3 R10, P1, R12, UR18, RZ ;  /* 0x000000120c0a7c10 */ /* 0x000fe4000ff3e0ff */
[----:B------:R-:W-:Y:S01]  /*6590*/  IADD3.X R13, R15, UR21, RZ, P0, !PT ;  /* 0x000000150f0d7c10 */ /* 0x000fe200087fe4ff */
[----:B------:R2:W-:Y:S01]  /*65a0*/  LDGSTS.E.BYPASS.LTC128B.128 [R246+0x8800], desc[UR16][R8.64] ;  /* 0x0880000008f67fae */ /* 0x0005e2000b901d50 */
[----:B------:R-:W-:Y:S02]  /*65b0*/  IADD3 R6, P0, R10, UR18, RZ ;  /* 0x000000120a067c10 */ /* 0x000fe4000ff1e0ff */
[----:B------:R-:W-:Y:S04]  /*65c0*/  IADD3.X R11, R13, UR21, RZ, P1, !PT ;  /* 0x000000150d0b7c10 */ /* 0x000fe80008ffe4ff */
[----:B------:R-:W-:Y:S01]  /*65d0*/  IADD3.X R7, R11, UR21, RZ, P0, !PT ;  /* 0x000000150b077c10 */ /* 0x000fe200087fe4ff */
[----:B------:R-:W-:Y:S08]  /*65e0*/  LDGSTS.E.BYPASS.LTC128B.128 [R246+0x9000], desc[UR16][R14.64] ;  /* 0x090000000ef67fae */ /* 0x000ff0000b901d50 */
[----:B------:R-:W-:Y:S01]  /*65f0*/  LDGSTS.E.BYPASS.LTC128B.128 [R246+0x9800], desc[UR16][R12.64] ;  /* 0x098000000cf67fae */ /* 0x000fe2000b901d50 */
[----:B-1----:R-:W-:Y:S04]  /*6600*/  IADD3 R4, P1, R6, UR18, RZ ;  /* 0x0000001206047c10 */ /* 0x002fe8000ff3e0ff */
[----:B------:R-:W-:Y:S03]  /*6610*/  IADD3.X R5, R7, UR21, RZ, P1, !PT ;  /* 0x0000001507057c10 */ /* 0x000fe60008ffe4ff */
[----:B------:R-:W-:Y:S01]  /*6620*/  LDGSTS.E.BYPASS.LTC128B.128 [R246+0xa000], desc[UR16][R10.64] ;  /* 0x0a0000000af67fae */ /* 0x000fe2000b901d50 */
[----:B--2---:R-:W-:Y:S04]  /*6630*/  IADD3 R8, P0, R4, UR18, RZ ;  /* 0x0000001204087c10 */ /* 0x004fe8000ff1e0ff */
[----:B------:R-:W-:Y:S03]  /*6640*/  IADD3.X R9, R5, UR21, RZ, P0, !PT ;  /* 0x0000001505097c10 */ /* 0x000fe600087fe4ff */
[----:B------:R-:W-:Y:S01]  /*6650*/  LDGSTS.E.BYPASS.LTC128B.128 [R246+0xa800], desc[UR16][R6.64] ;  /* 0x0a80000006f67fae */ /* 0x000fe2000b901d50 */
[----:B------:R-:W-:Y:S07]  /*6660*/  ISETP.GT.AND P0, PT, R247, RZ, PT ;  /* 0x000000fff700720c */ /* 0x000fee0003f04270 */
[----:B------:R1:W-:Y:S08]  /*6670*/  LDGSTS.E.BYPASS.LTC128B.128 [R246+0xb000], desc[UR16][R4.64] ;  /* 0x0b00000004f67fae */ /* 0x0003f0000b901d50 */
[----:B------:R2:W-:Y:S08]  /*6680*/  LDGSTS.E.BYPASS.LTC128B.128 [R246+0xb800], desc[UR16][R8.64] ;  /* 0x0b80000008f67fae */ /* 0x0005f0000b901d50 */
[----:B------:R-:W-:Y:S08]  /*6690*/  LDSM.16.M88.4 R128, [R234] ;  /* 0x00000000ea80783b */ /* 0x000ff00000000200 */
[----:B------:R-:W1:Y:S08]  /*66a0*/  LDSM.16.M88.4 R16, [R233] ;  /* 0x00000000e910783b */ /* 0x000e700000000200 */
        /* <DEDUP_REMOVED lines=18> */
[----:B------:R-:W3:Y:S05]  /*67d0*/  LDSM.16.M88.4 R212, [R232] ;  /* 0x00000000e8d4783b */ /* 0x000eea0000000200 */
[-C--:B----4-:R-:W-:Y:S03]  /*67e0*/  HMMA.16816.F32.BF16 R36, R128, R48.reuse, RZ ;  /* 0x000000308024723c */ /* 0x090fe600000418ff */
[----:B------:R-:W4:Y:S03]  /*67f0*/  LDSM.16.M88.4 R216, [R237+0x2000] ;  /* 0x00200000edd8783b */ /* 0x000f260000000200 */
[C---:B------:R-:W-:Y:S05]  /*6800*/  HMMA.16816.F32.BF16 R40, R124.reuse, R48, RZ ;  /* 0x000000307c28723c */ /* 0x040fea00000418ff */
[----:B------:R-:W4:Y:S01]  /*6810*/  LDSM.16.M88.4 R220, [R232+0x800] ;  /* 0x00080000e8dc783b */ /* 0x000f220000000200 */
[-C--:B------:R-:W-:Y:S06]  /*6820*/  HMMA.16816.F32.BF16 R44, R124, R50.reuse, RZ ;  /* 0x000000327c2c723c */ /* 0x080fec00000418ff */
[C---:B------:R-:W-:Y:S01]  /*6830*/  HMMA.16816.F32.BF16 R48, R128.reuse, R50, RZ ;  /* 0x000000328030723c */ /* 0x040fe200000418ff */
[----:B------:R-:W-:Y:S05]  /*6840*/  LDSM.16.M88.4 R224, [R232+0x2000] ;  /* 0x00200000e8e0783b */ /* 0x000fea0000000200 */
        /* <DEDUP_REMOVED lines=26> */
[-C--:B------:R-:W-:Y:S06]  /*69f0*/  HMMA.16816.F32.BF16 R20, R208, R220.reuse, R20 ;  /* 0x000000dcd014723c */ /* 0x080fec0000041814 */
[C---:B------:R-:W-:Y:S06]  /*6a00*/  HMMA.16816.F32.BF16 R24, R216.reuse, R220, R24 ;  /* 0x000000dcd818723c */ /* 0x040fec0000041818 */
[-C--:B------:R-:W-:Y:S06]  /*6a10*/  HMMA.16816.F32.BF16 R28, R216, R222.reuse, R28 ;  /* 0x000000ded81c723c */ /* 0x080fec000004181c */
[C---:B------:R-:W-:Y:S01]  /*6a20*/  HMMA.16816.F32.BF16 R32, R208.reuse, R222, R32 ;  /* 0x000000ded020723c */ /* 0x040fe20000041820 */
[----:B------:R-:W-:Y:S05]  /*6a30*/  LDSM.16.M88.4 R220, [R232+0x3800] ;  /* 0x00380000e8dc783b */ /* 0x000fea0000000200 */
        /* <DEDUP_REMOVED lines=19> */
[----:B------:R-:W-:Y:S05]  /*6b70*/  LDSM.16.M88.4 R204, [R235] ;  /* 0x00000000ebcc783b */ /* 0x000fea0000000200 */
[-C--:B--2---:R-:W-:Y:S06]  /*6b80*/  HMMA.16816.F32.BF16 R100, R208, R212.reuse, R100 ;  /* 0x000000d4d064723c */ /* 0x084fec0000041864 */
[C---:B------:R-:W-:Y:S06]  /*6b90*/  HMMA.16816.F32.BF16 R104, R216.reuse, R212, R104 ;  /* 0x000000d4d868723c */ /* 0x040fec0000041868 */
[-C--:B------:R-:W-:Y:S06]  /*6ba0*/  HMMA.16816.F32.BF16 R108, R216, R214.reuse, R108 ;  /* 0x000000d6d86c723c */ /* 0x080fec000004186c */
[C---:B------:R-:W-:Y:S01]  /*6bb0*/  HMMA.16816.F32.BF16 R112, R208.reuse, R214, R112 ;  /* 0x000000d6d070723c */ /* 0x040fe20000041870 */
[----:B------:R-:W1:Y:S05]  /*6bc0*/  LDSM.16.M88.4 R212, [R238] ;  /* 0x00000000eed4783b */ /* 0x000e6a0000000200 */
[-C--:B------:R-:W-:Y:S06]  /*6bd0*/  HMMA.16816.F32.BF16 R116, R208, R220.reuse, R116 ;  /* 0x000000dcd074723c */ /* 0x080fec0000041874 */
[C---:B------:R-:W-:Y:S06]  /*6be0*/  HMMA.16816.F32.BF16 R120, R216.reuse, R220, R120 ;  /* 0x000000dcd878723c */ /* 0x040fec0000041878 */
[-C--:B------:R-:W-:Y:S01]  /*6bf0*/  HMMA.16816.F32.BF16 R124, R216, R222.reuse, R124 ;  /* 0x000000ded87c723c */ /* 0x080fe2000004187c */
[----:B------:R-:W2:Y:S05]  /*6c00*/  LDSM.16.M88.4 R216, [R245] ;  /* 0x00000000f5d8783b */ /* 0x000eaa0000000200 */
[----:B------:R-:W-:Y:S03]  /*6c10*/  HMMA.16816.F32.BF16 R128, R208, R222, R128 ;  /* 0x000000ded080723c */ /* 0x000fe60000041880 */
[----:B------:R-:W3:Y:S08]  /*6c20*/  LDSM.16.M88.4 R208, [R244] ;  /* 0x00000000f4d0783b */ /* 0x000ef00000000200 */
[----:B------:R-:W-:Y:S01]  /*6c30*/  LDSM.16.M88.4 R220, [R242] ;  /* 0x00000000f2dc783b */ /* 0x000fe20000000200 */
        /* <DEDUP_REMOVED lines=9> */
[----:B------:R-:W-:Y:S05]  /*6cd0*/  LDSM.16.M88.4 R216, [R239] ;  /* 0x00000000efd8783b */ /* 0x000fea0000000200 */
        /* <DEDUP_REMOVED lines=10> */
[-C--:B------:R-:W-:Y:S06]  /*6d80*/  HMMA.16816.F32.BF16 R68, R204, R220.reuse, R68 ;  /* 0x000000dccc44723c */ /* 0x080fec0000041844 */
[C---:B------:R-:W-:Y:S06]  /*6d90*/  HMMA.16816.F32.BF16 R72, R224.reuse, R220, R72 ;  /* 0x000000dce048723c */ /* 0x040fec0000041848 */
[-C--:B------:R-:W-:Y:S06]  /*6da0*/  HMMA.16816.F32.BF16 R76, R224, R222.reuse, R76 ;  /* 0x000000dee04c723c */ /* 0x080fec000004184c */
[C---:B------:R-:W-:Y:S01]  /*6db0*/  HMMA.16816.F32.BF16 R80, R204.reuse, R222, R80 ;  /* 0x000000decc50723c */ /* 0x040fe20000041850 */
[----:B------:R-:W-:Y:S05]  /*6dc0*/  LDSM.16.M88.4 R220, [R236+0x2000] ;  /* 0x00200000ecdc783b */ /* 0x000fea0000000200 */
[-C--:B--2---:R-:W-:Y:S06]  /*6dd0*/  HMMA.16816.F32.BF16 R84, R204, R208.reuse, R84 ;  /* 0x000000d0cc54723c */ /* 0x084fec0000041854 */
[C---:B------:R-:W-:Y:S06]  /*6de0*/  HMMA.16816.F32.BF16 R88, R224.reuse, R208, R88 ;  /* 0x000000d0e058723c */ /* 0x040fec0000041858 */
[-C--:B------:R-:W-:Y:S06]  /*6df0*/  HMMA.16816.F32.BF16 R92, R224, R210.reuse, R92 ;  /* 0x000000d2e05c723c */ /* 0x080fec000004185c */
[C---:B------:R-:W-:Y:S01]  /*6e00*/  HMMA.16816.F32.BF16 R96, R204.reuse, R210, R96 ;  /* 0x000000d2cc60723c */ /* 0x040fe20000041860 */
[----:B------:R-:W-:Y:S05]  /*6e10*/  LDSM.16.M88.4 R208, [R236] ;  /* 0x00000000ecd0783b */ /* 0x000fea0000000200 */
[-C--:B-1----:R-:W-:Y:S06]  /*6e20*/  HMMA.16816.F32.BF16 R100, R204, R212.reuse, R100 ;  /* 0x000000d4cc64723c */ /* 0x082fec0000041864 */
[C---:B------:R-:W-:Y:S06]  /*6e30*/  HMMA.16816.F32.BF16 R104, R224.reuse, R212, R104 ;  /* 0x000000d4e068723c */ /* 0x040fec0000041868 */
[-C--:B------:R-:W-:Y:S06]  /*6e40*/  HMMA.16816.F32.BF16 R108, R224, R214.reuse, R108 ;  /* 0x000000d6e06c723c */ /* 0x080fec000004186c */
[C---:B------:R-:W-:Y:S01]  /*6e50*/  HMMA.16816.F32.BF16 R112, R204.reuse, R214, R112 ;  /* 0x000000d6cc70723c */ /* 0x040fe20000041870 */
[----:B------:R-:W1:Y:S05]  /*6e60*/  LDSM.16.M88.4 R212, [R231] ;  /* 0x00000000e7d4783b */ /* 0x000e6a0000000200 */
[-C--:B------:R-:W-:Y:S06]  /*6e70*/  HMMA.16816.F32.BF16 R116, R204, R216.reuse, R116 ;  /* 0x000000d8cc74723c */ /* 0x080fec0000041874 */
[C---:B------:R-:W-:Y:S06]  /*6e80*/  HMMA.16816.F32.BF16 R120, R224.reuse, R216, R120 ;  /* 0x000000d8e078723c */ /* 0x040fec0000041878 */
[-C--:B------:R-:W-:Y:S01]  /*6e90*/  HMMA.16816.F32.BF16 R124, R224, R218.reuse, R124 ;  /* 0x000000dae07c723c */ /* 0x080fe2000004187c */
[----:B------:R-:W2:Y:S05]  /*6ea0*/  LDSM.16.M88.4 R224, [R231+0x800] ;  /* 0x00080000e7e0783b */ /* 0x000eaa0000000200 */
[----:B------:R-:W-:Y:S03]  /*6eb0*/  HMMA.16816.F32.BF16 R128, R204, R218, R128 ;  /* 0x000000dacc80723c */ /* 0x000fe60000041880 */
[----:B------:R-:W3:Y:S08]  /*6ec0*/  LDSM.16.M88.4 R204, [R231+0x1000] ;  /* 0x00100000e7cc783b */ /* 0x000ef00000000200 */
[----:B------:R-:W4:Y:S01]  /*6ed0*/  LDSM.16.M88.4 R216, [R231+0x1800] ;  /* 0x00180000e7d8783b */ /* 0x000f220000000200 */
[-C--:B-1----:R-:W-:Y:S06]  /*6ee0*/  HMMA.16816.F32.BF16 R4, R208, R212.reuse, R4 ;  /* 0x000000d4d004723c */ /* 0x082fec0000041804 */
[C---:B------:R-:W-:Y:S06]  /*6ef0*/  HMMA.16816.F32.BF16 R8, R220.reuse, R212, R8 ;  /* 0x000000d4dc08723c */ /* 0x040fec0000041808 */
[-C--:B------:R-:W-:Y:S06]  /*6f00*/  HMMA.16816.F32.BF16 R12, R220, R214.reuse, R12 ;  /* 0x000000d6dc0c723c */ /* 0x080fec000004180c */
[C---:B------:R-:W-:Y:S01]  /*6f10*/  HMMA.16816.F32.BF16 R16, R208.reuse, R214, R16 ;  /* 0x000000d6d010723c */ /* 0x040fe20000041810 */
[----:B------:R-:W1:Y:S05]  /*6f20*/  LDSM.16.M88.4 R212, [R231+0x2000] ;  /* 0x00200000e7d4783b */ /* 0x000e6a0000000200 */
[----:B------:R-:W-:Y:S01]  /*6f30*/  FMNMX.FTZ R0, R4, R3, !PT ;  /* 0x0000000304007209 */ /* 0x000fe20007810000 */
[-C--:B--2---:R-:W-:Y:S04]  /*6f40*/  HMMA.16816.F32.BF16 R20, R208, R224.reuse, R20 ;  /* 0x000000e0d014723c */ /* 0x084fe80000041814 */
[----:B------:R-:W-:Y:S02]  /*6f50*/  FMNMX.FTZ R2, R6, R133, !PT ;  /* 0x0000008506027209 */ /* 0x000fe40007810000 */
[----:B------:R-:W-:Y:S01]  /*6f60*/  FMNMX.FTZ R132, R5, R0, !PT ;  /* 0x0000000005847209 */ /* 0x000fe20007810000 */
[C---:B------:R-:W-:Y:S04]  /*6f70*/  HMMA.16816.F32.BF16 R24, R220.reuse, R224, R24 ;  /* 0x000000e0dc18723c */ /* 0x040fe80000041818 */
[----:B------:R-:W-:Y:S02]  /*6f80*/  FMNMX.FTZ R0, R7, R2, !PT ;  /* 0x0000000207007209 */ /* 0x000fe40007810000 */
[-C--:B------:R-:W-:Y:S05]  /*6f90*/  HMMA.16816.F32.BF16 R28, R220, R226.reuse, R28 ;  /* 0x000000e2dc1c723c */ /* 0x080fea000004181c */
[----:B------:R-:W-:Y:S01]  /*6fa0*/  FMNMX.FTZ R2, R16, R132, !PT ;  /* 0x0000008410027209 */ /* 0x000fe20007810000 */
[C---:B------:R-:W-:Y:S01]  /*6fb0*/  HMMA.16816.F32.BF16 R32, R208.reuse, R226, R32 ;  /* 0x000000e2d020723c */ /* 0x040fe20000041820 */
[----:B------:R-:W-:Y:S04]  /*6fc0*/  LDSM.16.M88.4 R224, [R231+0x3800] ;  /* 0x00380000e7e0783b */ /* 0x000fe80000000200 */
[----:B------:R-:W-:Y:S01]  /*6fd0*/  FMNMX.FTZ R132, R8, R137, !PT ;  /* 0x0000008908847209 */ /* 0x000fe20007810000 */
[-C--:B---3--:R-:W-:Y:S05]  /*6fe0*/  HMMA.16816.F32.BF16 R36, R208, R204.reuse, R36 ;  /* 0x000000ccd024723c */ /* 0x088fea0000041824 */
[----:B------:R-:W-:Y:S01]  /*6ff0*/  FMNMX.FTZ R134, R18, R0, !PT ;  /* 0x0000000012867209 */ /* 0x000fe20007810000 */
[C---:B------:R-:W-:Y:S05]  /*7000*/  HMMA.16816.F32.BF16 R40, R220.reuse, R204, R40 ;  /* 0x000000ccdc28723c */ /* 0x040fea0000041828 */
[----:B------:R-:W-:Y:S01]  /*7010*/  FMNMX.FTZ R135, R17, R2, !PT ;  /* 0x0000000211877209 */ /* 0x000fe20007810000 */
[-C--:B------:R-:W-:Y:S05]  /*7020*/  HMMA.16816.F32.BF16 R44, R220, R206.reuse, R44 ;  /* 0x000000cedc2c723c */ /* 0x080fea000004182c */
[----:B------:R-:W-:Y:S01]  /*7030*/  FMNMX.FTZ R0, R10, R138, !PT ;  /* 0x0000008a0a007209 */ /* 0x000fe20007810000 */
[C---:B------:R-:W-:Y:S01]  /*7040*/  HMMA.16816.F32.BF16 R48, R208.reuse, R206, R48 ;  /* 0x000000ced030723c */ /* 0x040fe20000041830 */
[----:B------:R-:W2:Y:S04]  /*7050*/  LDSM.16.M88.4 R204, [R231+0x2800] ;  /* 0x00280000e7cc783b */ /* 0x000ea80000000200 */
[----:B------:R-:W-:Y:S01]  /*7060*/  FMNMX.FTZ R2, R9, R132, !PT ;  /* 0x0000008409027209 */ /* 0x000fe20007810000 */
[-C--:B----4-:R-:W-:Y:S05]  /*7070*/  HMMA.16816.F32.BF16 R52, R208, R216.reuse, R52 ;  /* 0x000000d8d034723c */ /* 0x090fea0000041834 */
[----:B------:R-:W-:Y:S01]  /*7080*/  FMNMX.FTZ R132, R19, R134, !PT ;  /* 0x0000008613847209 */ /* 0x000fe20007810000 */
[C---:B------:R-:W-:Y:S05]  /*7090*/  HMMA.16816.F32.BF16 R56, R220.reuse, R216, R56 ;  /* 0x000000d8dc38723c */ /* 0x040fea0000041838 */
[----:B------:R-:W-:Y:S01]  /*70a0*/  FMNMX.FTZ R135, R20, R135, !PT ;  /* 0x0000008714877209 */ /* 0x000fe20007810000 */
[-C--:B------:R-:W-:Y:S05]  /*70b0*/  HMMA.16816.F32.BF16 R60, R220, R218.reuse, R60 ;  /* 0x000000dadc3c723c */ /* 0x080fea000004183c */
[----:B------:R-:W-:Y:S01]  /*70c0*/  FMNMX.FTZ R0, R11, R0, !PT ;  /* 0x000000000b007209 */ /* 0x000fe20007810000 */
[C---:B------:R-:W-:Y:S01]  /*70d0*/  HMMA.16816.F32.BF16 R64, R208.reuse, R218, R64 ;  /* 0x000000dad040723c */ /* 0x040fe20000041840 */
[----:B------:R-:W3:Y:S01]  /*70e0*/  LDSM.16.M88.4 R216, [R231+0x3000] ;  /* 0x00300000e7d8783b */ /* 0x000ee20000000200 */
[----:B------:R-:W-:Y:S04]  /*70f0*/  DEPBAR.LE SB0, 0x0 ;  /* 0x000080000000791a */ /* 0x000fe80000000000 */
[----:B------:R-:W-:Y:S01]  /*7100*/  FMNMX.FTZ R2, R12, R2, !PT ;  /* 0x000000020c027209 */ /* 0x000fe20007810000 */
[-C--:B-1----:R-:W-:Y:S01]  /*7110*/  HMMA.16816.F32.BF16 R68, R208, R212.reuse, R68 ;  /* 0x000000d4d044723c */ /* 0x082fe20000041844 */
[----:B------:R-:W-:Y:S04]  /*7120*/  BAR.SYNC.DEFER_BLOCKING 0x0 ;  /* 0x0000000000007b1d */ /* 0x000fe80000010000 */
        /* <DEDUP_REMOVED lines=13> */
[C---:B------:R-:W-:Y:S05]  /*7200*/  HMMA.16816.F32.BF16 R96, R208.reuse, R206, R96 ;  /* 0x000000ced060723c */ /* 0x040fea0000041860 */
[----:B------:R-:W-:Y:S01]  /*7210*/  FMNMX.FTZ R2, R24, R2, !PT ;  /* 0x0000000218027209 */ /* 0x000fe20007810000 */
[-C--:B---3--:R-:W-:Y:S05]  /*7220*/  HMMA.16816.F32.BF16 R100, R208, R216.reuse, R100 ;  /* 0x000000d8d064723c */ /* 0x088fea0000041864 */
[----:B------:R-:W-:Y:S01]  /*7230*/  FMNMX.FTZ R132, R34, R132, !PT ;  /* 0x0000008422847209 */ /* 0x000fe20007810000 */
[C---:B------:R-:W-:Y:S05]  /*7240*/  HMMA.16816.F32.BF16 R104, R220.reuse, R216, R104 ;  /* 0x000000d8dc68723c */ /* 0x040fea0000041868 */
[----:B------:R-:W-:Y:S01]  /*7250*/  FMNMX.FTZ R136, R33, R136, !PT ;  /* 0x0000008821887209 */ /* 0x000fe20007810000 */
[-C--:B------:R-:W-:Y:S05]  /*7260*/  HMMA.16816.F32.BF16 R108, R220, R218.reuse, R108 ;  /* 0x000000dadc6c723c */ /* 0x080fea000004186c */
        /* <DEDUP_REMOVED lines=102> */
.L_x_121:
        /* <DEDUP_REMOVED lines=29> */
[----:B------:R-:W-:Y:S04]  /*7aa0*/  STL [R1+0x90], R237 ;  /* 0x000090ed01007387 */ /* 0x000fe80000100800 */
[----:B------:R-:W-:Y:S04]  /*7ab0*/  STL [R1+0x8c], R236 ;  /* 0x00008cec01007387 */ /* 0x000fe80000100800 */
[----:B------:R-:W-:Y:S01]  /*7ac0*/  STL [R1+0x88], R235 ;  /* 0x000088eb01007387 */ /* 0x000fe20000100800 */
[----:B-1----:R-:W-:Y:S03]  /*7ad0*/  FMNMX.FTZ R136, R136, R135, !PT ;  /* 0x0000008788887209 */ /* 0x002fe60007810000 */
[----:B------:R-:W1:Y:S01]  /*7ae0*/  SHFL.BFLY PT, R132, R2, 0x1, 0x1f ;  /* 0x0c201f0002847f89 */ /* 0x000e6200000e0000 */
[----:B--2---:R-:W-:Y:S01]  /*7af0*/  FMNMX.FTZ R135, R134, R205, !PT ;  /* 0x000000cd86877209 */ /* 0x004fe20007810000 */
[C---:B------:R-:W-:Y:S06]  /*7b00*/  FADD.FTZ R0, -R136.reuse, R3 ;  /* 0x0000000388007221 */ /* 0x040fec0000010100 */
[----:B------:R-:W-:Y:S01]  /*7b10*/  STL [R1+0x84], R234 ;  /* 0x000084ea01007387 */ /* 0x000fe20000100800 */
[----:B------:R-:W-:Y:S01]  /*7b20*/  FSETP.NEU.FTZ.AND P1, PT, R136, -INF , PT ;  /* 0xff8000008800780b */ /* 0x000fe20003f3d000 */
[----:B------:R-:W-:Y:S01]  /*7b30*/  FMUL.FTZ R3, R0, UR4 ;  /* 0x0000000400037c20 */ /* 0x000fe20008410000 */
[----:B------:R-:W-:Y:S01]  /*7b40*/  FADD.FTZ R0, -R135, R133 ;  /* 0x0000008587007221 */ /* 0x000fe20000010100 */
[----:B------:R-:W-:Y:S01]  /*7b50*/  STL [R1+0x80], R233 ;  /* 0x000080e901007387 */ /* 0x000fe20000100800 */
[----:B---3--:R-:W-:Y:S01]  /*7b60*/  FMNMX.FTZ R134, R204, R206, !PT ;  /* 0x000000cecc867209 */ /* 0x008fe20007810000 */
[----:B------:R2:W-:Y:S02]  /*7b70*/  MUFU.EX2 R133, R3 ;  /* 0x0000000300857308 */ /* 0x0005e40000000800 */
[----:B------:R-:W-:Y:S02]  /*7b80*/  STL [R1+0x7c], R232 ;  /* 0x00007ce801007387 */ /* 0x000fe40000100800 */
[----:B------:R-:W-:Y:S02]  /*7b90*/  FMUL.FTZ R204, R134, UR4 ;  /* 0x0000000486cc7c20 */ /* 0x000fe40008410000 */
[----:B------:R-:W-:Y:S04]  /*7ba0*/  STL [R1+0x78], R231 ;  /* 0x000078e701007387 */ /* 0x000fe80000100800 */
[----:B------:R-:W-:Y:S01]  /*7bb0*/  STL [R1+0xbc], R136 ;  /* 0x0000bc8801007387 */ /* 0x000fe20000100800 */
[----:B-1----:R-:W-:Y:S03]  /*7bc0*/  FMNMX.FTZ R132, R2, R132, !PT ;  /* 0x0000008402847209 */ /* 0x002fe60007810000 */
[----:B------:R-:W-:Y:S01]  /*7bd0*/  STL [R1+0xc0], R135 ;  /* 0x0000c08701007387 */ /* 0x000fe20000100800 */
[----:B--2---:R-:W-:Y:S01]  /*7be0*/  FMUL.FTZ R3, R0, UR4 ;  /* 0x0000000400037c20 */ /* 0x004fe20008410000 */
[----:B------:R-:W-:Y:S01]  /*7bf0*/  FADD.FTZ R0, -R134, R137 ;  /* 0x0000008986007221 */ /* 0x000fe20000010100 */
[----:B------:R-:W-:Y:S01]  /*7c00*/  FMUL.FTZ R137, R136, UR4 ;  /* 0x0000000488897c20 */ /* 0x000fe20008410000 */
[----:B------:R-:W-:Y:S01]  /*7c10*/  STL [R1+0xc4], R134 ;  /* 0x0000c48601007387 */ /* 0x000fe20000100800 */
[----:B------:R-:W-:Y:S01]  /*7c20*/  FMUL.FTZ R205, R132, UR4 ;  /* 0x0000000484cd7c20 */ /* 0x000fe20008410000 */
[----:B------:R-:W-:Y:S01]  /*7c30*/  FMUL.FTZ R2, R0, UR4 ;  /* 0x0000000400027c20 */ /* 0x000fe20008410000 */
[----:B------:R-:W-:Y:S01]  /*7c40*/  MUFU.EX2 R3, R3 ;  /* 0x0000000300037308 */ /* 0x000fe20000000800 */
[----:B------:R-:W-:Y:S01]  /*7c50*/  FSEL R137, R137, RZ, P1 ;  /* 0x000000ff89897208 */ /* 0x000fe20000800000 */
[----:B------:R-:W-:Y:S01]  /*7c60*/  STL [R1+0xc8], R132 ;  /* 0x0000c88401007387 */ /* 0x000fe20000100800 */
[----:B------:R-:W-:Y:S01]  /*7c70*/  FADD.FTZ R0, -R132, R138 ;  /* 0x0000008a84007221 */ /* 0x000fe20000010100 */
[C---:B------:R-:W-:Y:S01]  /*7c80*/  FMUL.FTZ R138, R135.reuse, UR4 ;  /* 0x00000004878a7c20 */ /* 0x040fe20008410000 */
[----:B------:R-:W-:Y:S01]  /*7c90*/  FSETP.NEU.FTZ.AND P1, PT, R135, -INF , PT ;  /* 0xff8000008700780b */ /* 0x000fe20003f3d000 */
[--C-:B------:R-:W-:Y:S01]  /*7ca0*/  FFMA.FTZ R4, R4, UR4, -R137.reuse ;  /* 0x0000000404047c23 */ /* 0x100fe20008010889 */
[--C-:B------:R-:W-:Y:S03]  /*7cb0*/  FFMA.FTZ R21, R21, UR4, -R137.reuse ;  /* 0x0000000415157c23 */ /* 0x100fe60008010889 */
[----:B------:R-:W-:Y:S01]  /*7cc0*/  MUFU.EX2 R2, R2 ;  /* 0x0000000200027308 */ /* 0x000fe20000000800 */
[--C-:B------:R-:W-:Y:S01]  /*7cd0*/  FFMA.FTZ R48, R48, UR4, -R137.reuse ;  /* 0x0000000430307c23 */ /* 0x100fe20008010889 */
[--C-:B------:R-:W-:Y:S01]  /*7ce0*/  FFMA.FTZ R49, R49, UR4, -R137.reuse ;  /* 0x0000000431317c23 */ /* 0x100fe20008010889 */
[----:B------:R-:W-:Y:S01]  /*7cf0*/  FSEL R138, R138, RZ, P1 ;  /* 0x000000ff8a8a7208 */ /* 0x000fe20000800000 */
[--C-:B------:R-:W-:Y:S01]  /*7d00*/  FFMA.FTZ R5, R5, UR4, -R137.reuse ;  /* 0x0000000405057c23 */ /* 0x100fe20008010889 */
[--C-:B------:R-:W-:Y:S01]  /*7d10*/  FFMA.FTZ R32, R32, UR4, -R137.reuse ;  /* 0x0000000420207c23 */ /* 0x100fe20008010889 */
[--C-:B------:R-:W-:Y:S01]  /*7d20*/  FFMA.FTZ R33, R33, UR4, -R137.reuse ;  /* 0x0000000421217c23 */ /* 0x100fe20008010889 */
[----:B------:R-:W-:Y:S03]  /*7d30*/  FSETP.NEU.FTZ.AND P1, PT, R134, -INF , PT ;  /* 0xff8000008600780b */ /* 0x000fe60003f3d000 */
[----:B------:R-:W-:Y:S01]  /*7d40*/  MUFU.EX2 R208, R4 ;  /* 0x0000000400d07308 */ /* 0x000fe20000000800 */
[--C-:B------:R-:W-:Y:S01]  /*7d50*/  FFMA.FTZ R50, R50, UR4, -R138.reuse ;  /* 0x0000000432327c23 */ /* 0x100fe2000801088a */
[--C-:B------:R-:W-:Y:S01]  /*7d60*/  FFMA.FTZ R51, R51, UR4, -R138.reuse ;  /* 0x0000000433337c23 */ /* 0x100fe2000801088a */
[--C-:B------:R-:W-:Y:S01]  /*7d70*/  FFMA.FTZ R23, R23, UR4, -R138.reuse ;  /* 0x0000000417177c23 */ /* 0x100fe2000801088a */
[----:B------:R-:W-:Y:S01]  /*7d80*/  FFMA.FTZ R35, R35, UR4, -R138 ;  /* 0x0000000423237c23 */ /* 0x000fe2000801088a */
[----:B------:R-:W-:Y:S01]  /*7d90*/  FSEL R204, R204, RZ, P1 ;  /* 0x000000ffcccc7208 */ /* 0x000fe20000800000 */
[--C-:B------:R-:W-:Y:S01]  /*7da0*/  FFMA.FTZ R36, R36, UR4, -R137.reuse ;  /* 0x0000000424247c23 */ /* 0x100fe20008010889 */
[----:B------:R-:W-:Y:S03]  /*7db0*/  FSETP.NEU.FTZ.AND P1, PT, R132, -INF , PT ;  /* 0xff8000008400780b */ /* 0x000fe60003f3d000 */
[----:B------:R-:W1:Y:S01]  /*7dc0*/  MUFU.EX2 R4, R21 ;  /* 0x0000001500047308 */ /* 0x000e620000000800 */
[----:B------:R-:W-:Y:S01]  /*7dd0*/  FFMA.FTZ R37, R37, UR4, -R137 ;  /* 0x0000000425257c23 */ /* 0x000fe20008010889 */
[--C-:B------:R-:W-:Y:S01]  /*7de0*/  FFMA.FTZ R24, R24, UR4, -R204.reuse ;  /* 0x0000000418187c23 */ /* 0x100fe200080108cc */
[--C-:B------:R-:W-:Y:S01]  /*7df0*/  FFMA.FTZ R25, R25, UR4, -R204.reuse ;  /* 0x0000000419197c23 */ /* 0x100fe200080108cc */
[--C-:B------:R-:W-:Y:S01]  /*7e00*/  FFMA.FTZ R72, R72, UR4, -R204.reuse ;  /* 0x0000000448487c23 */ /* 0x100fe200080108cc */
[--C-:B------:R-:W-:Y:S01]  /*7e10*/  FFMA.FTZ R73, R73, UR4, -R204.reuse ;  /* 0x0000000449497c23 */ /* 0x100fe200080108cc */
[--C-:B------:R-:W-:Y:S01]  /*7e20*/  FFMA.FTZ R76, R76, UR4, -R204.reuse ;  /* 0x000000044c4c7c23 */ /* 0x100fe200080108cc */
[--C-:B------:R-:W-:Y:S03]  /*7e30*/  FFMA.FTZ R77, R77, UR4, -R204.reuse ;  /* 0x000000044d4d7c23 */ /* 0x100fe600080108cc */
[----:B------:R-:W-:Y:S01]  /*7e40*/  MUFU.EX2 R213, R5 ;  /* 0x0000000500d57308 */ /* 0x000fe20000000800 */
[--C-:B------:R-:W-:Y:S01]  /*7e50*/  FFMA.FTZ R28, R28, UR4, -R204.reuse ;  /* 0x000000041c1c7c23 */ /* 0x100fe200080108cc */
[----:B------:R-:W-:Y:S01]  /*7e60*/  FSEL R205, R205, RZ, P1 ;  /* 0x000000ffcdcd7208 */ /* 0x000fe20000800000 */
[----:B------:R-:W-:Y:S01]  /*7e70*/  FFMA.FTZ R29, R29, UR4, -R204 ;  /* 0x000000041d1d7c23 */ /* 0x000fe200080108cc */
[----:B------:R-:W-:Y:S01]  /*7e80*/  FFMA.FTZ R38, R38, UR4, -R138 ;  /* 0x0000000426267c23 */ /* 0x000fe2000801088a */
[--C-:B------:R-:W-:Y:S01]  /*7e90*/  FFMA.FTZ R12, R12, UR4, -R204.reuse ;  /* 0x000000040c0c7c23 */ /* 0x100fe200080108cc */
[----:B------:R-:W-:Y:S01]  /*7ea0*/  FFMA.FTZ R40, R40, UR4, -R204 ;  /* 0x0000000428287c23 */ /* 0x000fe200080108cc */
[--C-:B------:R-:W-:Y:S03]  /*7eb0*/  FFMA.FTZ R26, R26, UR4, -R205.reuse ;  /* 0x000000041a1a7c23 */ /* 0x100fe600080108cd */
[----:B------:R2:W-:Y:S01]  /*7ec0*/  MUFU.EX2 R5, R32 ;  /* 0x0000002000057308 */ /* 0x0005e20000000800 */
[----:B-1----:R1:W-:Y:S01]  /*7ed0*/  STL [R1], R4 ;  /* 0x0000000401007387 */ /* 0x0023e20000100800 */
        /* <DEDUP_REMOVED lines=8> */
[--C-:B------:R-:W-:Y:S01]  /*7f60*/  FFMA.FTZ R31, R31, UR4, -R205.reuse ;  /* 0x000000041f1f7c23 */ /* 0x100fe200080108cd */
[----:B------:R-:W-:Y:S01]  /*7f70*/  FFMA.FTZ R42, R42, UR4, -R205 ;  /* 0x000000042a2a7c23 */ /* 0x000fe200080108cd */
[--C-:B------:R-:W-:Y:S01]  /*7f80*/  FFMA.FTZ R16, R16, UR4, -R137.reuse ;  /* 0x0000000410107c23 */ /* 0x100fe20008010889 */
[----:B------:R-:W-:Y:S01]  /*7f90*/  FFMA.FTZ R17, R17, UR4, -R137 ;  /* 0x0000000411117c23 */ /* 0x000fe20008010889 */
[--C-:B------:R-:W-:Y:S01]  /*7fa0*/  FFMA.FTZ R18, R18, UR4, -R138.reuse ;  /* 0x0000000412127c23 */ /* 0x100fe2000801088a */
[----:B------:R-:W-:Y:S03]  /*7fb0*/  FFMA.FTZ R19, R19, UR4, -R138 ;  /* 0x0000000413137c23 */ /* 0x000fe6000801088a */
[----:B------:R3:W-:Y:S01]  /*7fc0*/  MUFU.EX2 R12, R40 ;  /* 0x00000028000c7308 */ /* 0x0007e20000000800 */
[----:B------:R-:W-:Y:S01]  /*7fd0*/  FFMA.FTZ R13, R13, UR4, -R204 ;  /* 0x000000040d0d7c23 */ /* 0x000fe200080108cc */
[--C-:B------:R-:W-:Y:S01]  /*7fe0*/  FFMA.FTZ R14, R14, UR4, -R205.reuse ;  /* 0x000000040e0e7c23 */ /* 0x100fe200080108cd */
[--C-:B------:R-:W-:Y:S01]  /*7ff0*/  FFMA.FTZ R15, R15, UR4, -R205.reuse ;  /* 0x000000040f0f7c23 */ /* 0x100fe200080108cd */
[----:B------:R-:W-:Y:S01]  /*8000*/  FFMA.FTZ R39, R39, UR4, -R138 ;  /* 0x0000000427277c23 */ /* 0x000fe2000801088a */
[--C-:B------:R-:W-:Y:S01]  /*8010*/  FFMA.FTZ R41, R41, UR4, -R204.reuse ;  /* 0x0000000429297c23 */ /* 0x100fe200080108cc */
[--C-:B------:R-:W-:Y:S01]  /*8020*/  FFMA.FTZ R43, R43, UR4, -R205.reuse ;  /* 0x000000042b2b7c23 */ /* 0x100fe200080108cd */
[--C-:B------:R-:W-:Y:S03]  /*8030*/  FFMA.FTZ R44, R44, UR4, -R204.reuse ;  /* 0x000000042c2c7c23 */ /* 0x100fe600080108cc */
[----:B------:R-:W-:Y:S01]  /*8040*/  MUFU.EX2 R225, R24 ;  /* 0x0000001800e17308 */ /* 0x000fe20000000800 */
[----:B------:R-:W-:Y:S01]  /*8050*/  FFMA.FTZ R45, R45, UR4, -R204 ;  /* 0x000000042d2d7c23 */ /* 0x000fe200080108cc */
[--C-:B------:R-:W-:Y:S01]  /*8060*/  FFMA.FTZ R46, R46, UR4, -R205.reuse ;  /* 0x000000042e2e7c23 */ /* 0x100fe200080108cd */
[----:B------:R-:W-:Y:S01]  /*8070*/  FFMA.FTZ R47, R47, UR4, -R205 ;  /* 0x000000042f2f7c23 */ /* 0x000fe200080108cd */
[----:B--2---:R-:W-:Y:S01]  /*8080*/  FMUL.FTZ R32, R133, R164 ;  /* 0x000000a485207220 */ /* 0x004fe20000410000 */
[--C-:B------:R-:W-:Y:S01]  /*8090*/  FFMA.FTZ R164, R116, UR4, -R137.reuse ;  /* 0x0000000474a47c23 */ /* 0x100fe20008010889 */
[--C-:B------:R-:W-:Y:S01]  /*80a0*/  FFMA.FTZ R52, R52, UR4, -R137.reuse ;  /* 0x0000000434347c23 */ /* 0x100fe20008010889 */
[----:B------:R-:W-:Y:S03]  /*80b0*/  FFMA.FTZ R53, R53, UR4, -R137 ;  /* 0x0000000435357c23 */ /* 0x000fe60008010889 */
[----:B-1----:R-:W1:Y:S01]  /*80c0*/  MUFU.EX2 R4, R23 ;  /* 0x0000001700047308 */ /* 0x002e620000000800 */
[--C-:B------:R-:W-:Y:S01]  /*80d0*/  FFMA.FTZ R54, R54, UR4, -R138.reuse ;  /* 0x0000000436367c23 */ /* 0x100fe2000801088a */
[----:B------:R-:W-:Y:S01]  /*80e0*/  FFMA.FTZ R55, R55, UR4, -R138 ;  /* 0x0000000437377c23 */ /* 0x000fe2000801088a */
[----:B---3--:R-:W-:Y:S01]  /*80f0*/  FMUL.FTZ R40, R2, R176 ;  /* 0x000000b002287220 */ /* 0x008fe20000410000 */
        /* <DEDUP_REMOVED lines=8> */
[----:B------:R-:W-:Y:S01]  /*8180*/  FFMA.FTZ R63, R63, UR4, -R205 ;  /* 0x000000043f3f7c23 */ /* 0x000fe200080108cd */
[--C-:B------:R-:W-:Y:S01]  /*8190*/  FFMA.FTZ R64, R64, UR4, -R137.reuse ;  /* 0x0000000440407c23 */ /* 0x100fe20008010889 */
[--C-:B------:R-:W-:Y:S01]  /*81a0*/  FFMA.FTZ R66, R66, UR4, -R138.reuse ;  /* 0x0000000442427c23 */ /* 0x100fe2000801088a */
[--C-:B------:R-:W-:Y:S03]  /*81b0*/  FFMA.FTZ R116, R86, UR4, -R138.reuse ;  /* 0x0000000456747c23 */ /* 0x100fe6000801088a */
[----:B------:R-:W-:Y:S01]  /*81c0*/  MUFU.EX2 R224, R26 ;  /* 0x0000001a00e07308 */ /* 0x000fe20000000800 */
[----:B-1----:R1:W-:Y:S01]  /*81d0*/  STL [R1+0x4], R4 ;  /* 0x0000040401007387 */ /* 0x0023e20000100800 */
[----:B------:R-:W-:Y:S01]  /*81e0*/  FMUL.FTZ R23, R3, R159 ;  /* 0x0000009f03177220 */ /* 0x000fe20000410000 */
[--C-:B------:R-:W-:Y:S01]  /*81f0*/  FFMA.FTZ R159, R97, UR4, -R137.reuse ;  /* 0x00000004619f7c23 */ /* 0x100fe20008010889 */
[--C-:B------:R-:W-:Y:S01]  /*8200*/  FFMA.FTZ R6, R6, UR4, -R138.reuse ;  /* 0x0000000406067c23 */ /* 0x100fe2000801088a */
[----:B------:R2:W-:Y:S01]  /*8210*/  STL [R1+0xc], R5 ;  /* 0x00000c0501007387 */ /* 0x0005e20000100800 */
[----:B------:R-:W-:Y:S01]  /*8220*/  FFMA.FTZ R7, R7, UR4, -R138 ;  /* 0x0000000407077c23 */ /* 0x000fe2000801088a */
[----:B------:R-:W-:Y:S03]  /*8230*/  FMUL.FTZ R0, R0, UR4 ;  /* 0x0000000400007c20 */ /* 0x000fe60008410000 */
[----:B------:R3:W4:Y:S01]  /*8240*/  MUFU.EX2 R226, R27 ;  /* 0x0000001b00e27308 */ /* 0x0007220000000800 */
[--C-:B------:R-:W-:Y:S01]  /*8250*/  FFMA.FTZ R8, R8, UR4, -R204.reuse ;  /* 0x0000000408087c23 */ /* 0x100fe200080108cc */
[----:B------:R-:W-:Y:S01]  /*8260*/  FFMA.FTZ R9, R9, UR4, -R204 ;  /* 0x0000000409097c23 */ /* 0x000fe200080108cc */
[--C-:B------:R-:W-:Y:S01]  /*8270*/  FFMA.FTZ R20, R20, UR4, -R137.reuse ;  /* 0x0000000414147c23 */ /* 0x100fe20008010889 */
[--C-:B------:R-:W-:Y:S01]  /*8280*/  FFMA.FTZ R22, R22, UR4, -R138.reuse ;  /* 0x0000000416167c23 */ /* 0x100fe2000801088a */
[--C-:B------:R-:W-:Y:S01]  /*8290*/  FFMA.FTZ R34, R34, UR4, -R138.reuse ;  /* 0x0000000422227c23 */ /* 0x100fe2000801088a */
[----:B------:R-:W-:Y:S01]  /*82a0*/  FMUL.FTZ R21, R133, R157 ;  /* 0x0000009d85157220 */ /* 0x000fe20000410000 */
        /* <DEDUP_REMOVED lines=10> */
[----:B---3--:R-:W3:Y:S01]  /*8350*/  LDSM.16.MT88.4 R24, [R139+0x8000] ;  /* 0x008000008b18783b */ /* 0x008ee20000004200 */
[----:B----4-:R-:W-:Y:S01]  /*8360*/  F2FP.BF16.F32.PACK_AB R85, R226, R224 ;  /* 0x000000e0e255723e */ /* 0x010fe200000010ff */
[--C-:B------:R-:W-:Y:S01]  /*8370*/  FFMA.FTZ R109, R109, UR4, -R204.reuse ;  /* 0x000000046d6d7c23 */ /* 0x100fe200080108cc */
[--C-:B------:R-:W-:Y:S01]  /*8380*/  FFMA.FTZ R120, R120, UR4, -R204.reuse ;  /* 0x0000000478787c23 */ /* 0x100fe200080108cc */
[--C-:B------:R-:W-:Y:S01]  /*8390*/  FFMA.FTZ R121, R121, UR4, -R204.reuse ;  /* 0x0000000479797c23 */ /* 0x100fe200080108cc */
[----:B------:R-:W-:Y:S01]  /*83a0*/  FFMA.FTZ R124, R124, UR4, -R204 ;  /* 0x000000047c7c7c23 */ /* 0x000fe200080108cc */
[--C-:B------:R-:W-:Y:S03]  /*83b0*/  FFMA.FTZ R10, R10, UR4, -R205.reuse ;  /* 0x000000040a0a7c23 */ /* 0x100fe600080108cd */
[----:B-1----:R-:W1:Y:S01]  /*83c0*/  MUFU.EX2 R4, R33 ;  /* 0x0000002100047308 */ /* 0x002e620000000800 */
[--C-:B------:R-:W-:Y:S01]  /*83d0*/  FFMA.FTZ R11, R11, UR4, -R205.reuse ;  /* 0x000000040b0b7c23 */ /* 0x100fe200080108cd */
[--C-:B------:R-:W-:Y:S01]  /*83e0*/  FFMA.FTZ R102, R102, UR4, -R138.reuse ;  /* 0x0000000466667c23 */ /* 0x100fe2000801088a */
[--C-:B------:R-:W-:Y:S01]  /*83f0*/  FFMA.FTZ R103, R103, UR4, -R138.reuse ;  /* 0x0000000467677c23 */ /* 0x100fe2000801088a */
[--C-:B------:R-:W-:Y:S01]  /*8400*/  FFMA.FTZ R114, R114, UR4, -R138.reuse ;  /* 0x0000000472727c23 */ /* 0x100fe2000801088a */
[--C-:B------:R-:W-:Y:S01]  /*8410*/  FFMA.FTZ R115, R115, UR4, -R138.reuse ;  /* 0x0000000473737c23 */ /* 0x100fe2000801088a */
[--C-:B------:R-:W-:Y:S01]  /*8420*/  FFMA.FTZ R118, R118, UR4, -R138.reuse ;  /* 0x0000000476767c23 */ /* 0x100fe2000801088a */
[--C-:B------:R-:W-:Y:S03]  /*8430*/  FFMA.FTZ R119, R119, UR4, -R138.reuse ;  /* 0x0000000477777c23 */ /* 0x100fe6000801088a */
[----:B--2---:R2:W-:Y:S01]  /*8440*/  MUFU.EX2 R5, R29 ;  /* 0x0000001d00057308 */ /* 0x0045e20000000800 */
[--C-:B------:R-:W-:Y:S01]  /*8450*/  FFMA.FTZ R130, R130, UR4, -R138.reuse ;  /* 0x0000000482827c23 */ /* 0x100fe2000801088a */
[--C-:B------:R-:W-:Y:S01]  /*8460*/  FFMA.FTZ R106, R106, UR4, -R205.reuse ;  /* 0x000000046a6a7c23 */ /* 0x100fe200080108cd */
[--C-:B------:R-:W-:Y:S01]  /*8470*/  FFMA.FTZ R107, R107, UR4, -R205.reuse ;  /* 0x000000046b6b7c23 */ /* 0x100fe200080108cd */
[--C-:B------:R-:W-:Y:S01]  /*8480*/  FFMA.FTZ R110, R110, UR4, -R205.reuse ;  /* 0x000000046e6e7c23 */ /* 0x100fe200080108cd */
[--C-:B------:R-:W-:Y:S01]  /*8490*/  FFMA.FTZ R111, R111, UR4, -R205.reuse ;  /* 0x000000046f6f7c23 */ /* 0x100fe200080108cd */
[--C-:B------:R-:W-:Y:S01]  /*84a0*/  FFMA.FTZ R122, R122, UR4, -R205.reuse ;  /* 0x000000047a7a7c23 */ /* 0x100fe200080108cd */
[----:B------:R-:W-:Y:S03]  /*84b0*/  FFMA.FTZ R123, R123, UR4, -R205 ;  /* 0x000000047b7b7c23 */ /* 0x000fe600080108cd */
[----:B------:R-:W-:Y:S01]  /*84c0*/  MUFU.EX2 R247, R50 ;  /* 0x0000003200f77308 */ /* 0x000fe20000000800 */
[----:B-1----:R1:W-:Y:S01]  /*84d0*/  STL [R1+0x2c], R4 ;  /* 0x00002c0401007387 */ /* 0x0023e20000100800 */
[----:B------:R-:W-:Y:S01]  /*84e0*/  FMUL.FTZ R33, R133, R165 ;  /* 0x000000a585217220 */ /* 0x000fe20000410000 */
[----:B------:R-:W-:Y:S01]  /*84f0*/  FFMA.FTZ R165, R117, UR4, -R137 ;  /* 0x0000000475a57c23 */ /* 0x000fe20008010889 */
[--C-:B------:R-:W-:Y:S01]  /*8500*/  FFMA.FTZ R117, R87, UR4, -R138.reuse ;  /* 0x0000000457757c23 */ /* 0x100fe2000801088a */
[----:B------:R-:W-:Y:S05]  /*8510*/  FFMA.FTZ R126, R126, UR4, -R205 ;  /* 0x000000047e7e7c23 */ /* 0x000fea00080108cd */
[----:B------:R4:W-:Y:S01]  /*8520*/  MUFU.EX2 R243, R51 ;  /* 0x0000003300f37308 */ /* 0x0009e20000000800 */
[----:B--2---:R-:W-:Y:S09]  /*8530*/  FMUL.FTZ R29, R2, R169 ;  /* 0x000000a9021d7220 */ /* 0x004ff20000410000 */
[----:B------:R2:W-:Y:S10]  /*8540*/  MUFU.EX2 R207, R6 ;  /* 0x0000000600cf7308 */ /* 0x0005f40000000800 */
[----:B------:R3:W-:Y:S01]  /*8550*/  MUFU.EX2 R214, R7 ;  /* 0x0000000700d67308 */ /* 0x0007e20000000800 */
[----:B----4-:R-:W4:Y:S09]  /*8560*/  LDSM.16.MT88.4 R48, [R230+0x8000] ;  /* 0x00800000e630783b */ /* 0x010f320000004200 */
[----:B-1----:R-:W1:Y:S01]  /*8570*/  MUFU.EX2 R4, R35 ;  /* 0x0000002300047308 */ /* 0x002e620000000800 */
[C---:B--2---:R-:W-:Y:S09]  /*8580*/  FMUL.FTZ R6, R3.reuse, R146 ;  /* 0x0000009203067220 */ /* 0x044ff20000410000 */
[----:B------:R2:W-:Y:S01]  /*8590*/  MUFU.EX2 R215, R16 ;  /* 0x0000001000d77308 */ /* 0x0005e20000000800 */
[C---:B---3--:R-:W-:Y:S09]  /*85a0*/  FMUL.FTZ R7, R3.reuse, R147 ;  /* 0x0000009303077220 */ /* 0x048ff20000410000 */
[----:B------:R3:W4:Y:S01]  /*85b0*/  MUFU.EX2 R223, R17 ;  /* 0x0000001100df7308 */ /* 0x0007220000000800 */
[----:B-1----:R1:W-:Y:S01]  /*85c0*/  STL [R1+0x28], R4 ;  /* 0x0000280401007387 */ /* 0x0023e20000100800 */
[----:B------:R-:W-:Y:S08]  /*85d0*/  FMUL.FTZ R35, R3, R167 ;  /* 0x000000a703237220 */ /* 0x000ff00000410000 */
[----:B------:R1:W-:Y:S01]  /*85e0*/  MUFU.EX2 R212, R18 ;  /* 0x0000001200d47308 */ /* 0x0003e20000000800 */
[C---:B--2---:R-:W-:Y:S09]  /*85f0*/  FMUL.FTZ R16, R133.reuse, R148 ;  /* 0x0000009485107220 */ /* 0x044ff20000410000 */
[----:B------:R2:W2:Y:S01]  /*8600*/  MUFU.EX2 R222, R19 ;  /* 0x0000001300de7308 */ /* 0x0004a20000000800 */
[----:B---3--:R-:W-:Y:S01]  /*8610*/  FMUL.FTZ R17, R133, R149 ;  /* 0x0000009585117220 */ /* 0x008fe20000410000 */
[----:B----4-:R-:W-:Y:S08]  /*8620*/  F2FP.BF16.F32.PACK_AB R146, R223, R215 ;  /* 0x000000d7df92723e */ /* 0x010ff000000010ff */
[----:B------:R-:W-:Y:S01]  /*8630*/  MUFU.EX2 R0, R0 ;  /* 0x0000000000007308 */ /* 0x000fe20000000800 */
[C---:B-1----:R-:W-:Y:S09]  /*8640*/  FMUL.FTZ R18, R3.reuse, R150 ;  /* 0x0000009603127220 */ /* 0x042ff20000410000 */
[----:B------:R-:W1:Y:S01]  /*8650*/  MUFU.EX2 R4, R28 ;  /* 0x0000001c00047308 */ /* 0x000e620000000800 */
[----:B--2---:R-:W-:Y:S01]  /*8660*/  FMUL.FTZ R19, R3, R151 ;  /* 0x0000009703137220 */ /* 0x004fe20000410000 */
[----:B------:R-:W-:Y:S01]  /*8670*/  F2FP.BF16.F32.PACK_AB R147, R222, R212 ;  /* 0x000000d4de93723e */ /* 0x000fe200000010ff */
[----:B------:R-:W2:Y:S07]  /*8680*/  LDSM.16.MT88.4 R148, [R228+0x8000] ;  /* 0x00800000e494783b */ /* 0x000eae0000004200 */
[----:B------:R3:W-:Y:S10]  /*8690*/  MUFU.EX2 R206, R8 ;  /* 0x0000000800ce7308 */ /* 0x0007f40000000800 */
[----:B------:R4:W4:Y:S01]  /*86a0*/  MUFU.EX2 R211, R9 ;  /* 0x0000000900d37308 */ /* 0x0009220000000800 */
[----:B-1----:R1:W-:Y:S01]  /*86b0*/  STL [R1+0x10], R4 ;  /* 0x0000100401007387 */ /* 0x0023e20000100800 */
[C---:B------:R-:W-:Y:S03]  /*86c0*/  FMUL.FTZ R28, R2.reuse, R168 ;  /* 0x000000a8021c7220 */ /* 0x040fe60000410000 */
[----:B------:R2:W-:Y:S05]  /*86d0*/  STL [R1+0x20], R5 ;  /* 0x0000200501007387 */ /* 0x0005ea0000100800 */
[----:B------:R1:W-:Y:S01]  /*86e0*/  MUFU.EX2 R209, R10 ;  /* 0x0000000a00d17308 */ /* 0x0003e20000000800 */
[C---:B---3--:R-:W-:Y:S09]  /*86f0*/  FMUL.FTZ R8, R2.reuse, R140 ;  /* 0x0000008c02087220 */ /* 0x048ff20000410000 */
[----:B------:R-:W3:Y:S01]  /*8700*/  MUFU.EX2 R210, R11 ;  /* 0x0000000b00d27308 */ /* 0x000ee20000000800 */
[----:B----4-:R-:W-:Y:S01]  /*8710*/  FMUL.FTZ R9, R2, R141 ;  /* 0x0000008d02097220 */ /* 0x010fe20000410000 */
[----:B------:R-:W-:Y:S08]  /*8720*/  F2FP.BF16.F32.PACK_AB R140, R211, R206 ;  /* 0x000000ced38c723e */ /* 0x000ff000000010ff */
[----:B------:R4:W4:Y:S01]  /*8730*/  MUFU.EX2 R220, R13 ;  /* 0x0000000d00dc7308 */ /* 0x0009220000000800 */
[----:B-1----:R-:W-:Y:S09]  /*8740*/  FMUL.FTZ R10, R0, R142 ;  /* 0x0000008e000a7220 */ /* 0x002ff20000410000 */
[----:B------:R-:W1:Y:S01]  /*8750*/  MUFU.EX2 R4, R30 ;  /* 0x0000001e00047308 */ /* 0x000e620000000800 */
[----:B---3--:R-:W-:Y:S01]  /*8760*/  F2FP.BF16.F32.PACK_AB R141, R210, R209 ;  /* 0x000000d1d28d723e */ /* 0x008fe200000010ff */
[----:B------:R-:W-:Y:S08]  /*8770*/  FMUL.FTZ R11, R0, R143 ;  /* 0x0000008f000b7220 */ /* 0x000ff00000410000 */
[----:B--2---:R-:W2:Y:S01]  /*8780*/  MUFU.EX2 R5, R31 ;  /* 0x0000001f00057308 */ /* 0x004ea20000000800 */
[----:B----4-:R-:W-:Y:S01]  /*8790*/  FMUL.FTZ R13, R2, R153 ;  /* 0x00000099020d7220 */ /* 0x010fe20000410000 */
[----:B------:R-:W-:Y:S08]  /*87a0*/  F2FP.BF16.F32.PACK_AB R142, R220, R217 ;  /* 0x000000d9dc8e723e */ /* 0x000ff000000010ff */
[----:B------:R3:W-:Y:S01]  /*87b0*/  MUFU.EX2 R216, R14 ;  /* 0x0000000e00d87308 */ /* 0x0007e20000000800 */
[----:B-1----:R1:W-:Y:S01]  /*87c0*/  STL [R1+0x14], R4 ;  /* 0x0000140401007387 */ /* 0x0023e20000100800 */
[C---:B------:R-:W-:Y:S08]  /*87d0*/  FMUL.FTZ R30, R0.reuse, R170 ;  /* 0x000000aa001e7220 */ /* 0x040ff00000410000 */
[----:B------:R-:W4:Y:S01]  /*87e0*/  MUFU.EX2 R218, R15 ;  /* 0x0000000f00da7308 */ /* 0x000f220000000800 */
[----:B--2---:R2:W-:Y:S01]  /*87f0*/  STL [R1+0x18], R5 ;  /* 0x0000180501007387 */ /* 0x0045e20000100800 */
[C---:B------:R-:W-:Y:S08]  /*8800*/  FMUL.FTZ R31, R0.reuse, R171 ;  /* 0x000000ab001f7220 */ /* 0x040ff00000410000 */
[----:B------:R2:W-:Y:S01]  /*8810*/  MUFU.EX2 R219, R22 ;  /* 0x0000001600db7308 */ /* 0x0005e20000000800 */
[----:B---3--:R-:W-:Y:S09]  /*8820*/  FMUL.FTZ R14, R0, R154 ;  /* 0x0000009a000e7220 */ /* 0x008ff20000410000 */
[----:B------:R3:W-:Y:S01]  /*8830*/  MUFU.EX2 R221, R20 ;  /* 0x0000001400dd7308 */ /* 0x0007e20000000800 */
[----:B----4-:R-:W-:Y:S01]  /*8840*/  F2FP.BF16.F32.PACK_AB R143, R218, R216 ;  /* 0x000000d8da8f723e */ /* 0x010fe200000010ff */
[----:B------:R-:W-:Y:S08]  /*8850*/  FMUL.FTZ R15, R0, R155 ;  /* 0x0000009b000f7220 */ /* 0x000ff00000410000 */
[----:B-1----:R-:W1:Y:S01]  /*8860*/  MUFU.EX2 R4, R36 ;  /* 0x0000002400047308 */ /* 0x002e620000000800 */
[----:B--2---:R-:W-:Y:S01]  /*8870*/  FMUL.FTZ R22, R3, R158 ;  /* 0x0000009e03167220 */ /* 0x004fe20000410000 */
[--C-:B------:R-:W-:Y:S08]  /*8880*/  FFMA.FTZ R158, R96, UR4, -R137.reuse ;  /* 0x00000004609e7c23 */ /* 0x100ff00008010889 */
[----:B------:R-:W2:Y:S01]  /*8890*/  MUFU.EX2 R5, R37 ;  /* 0x0000002500057308 */ /* 0x000ea20000000800 */
[----:B---3--:R-:W-:Y:S01]  /*88a0*/  FMUL.FTZ R20, R133, R156 ;  /* 0x0000009c85147220 */ /* 0x008fe20000410000 */
[--C-:B------:R-:W-:Y:S01]  /*88b0*/  FFMA.FTZ R156, R84, UR4, -R137.reuse ;  /* 0x00000004549c7c23 */ /* 0x100fe20008010889 */
[----:B------:R-:W-:Y:S07]  /*88c0*/  F2FP.BF16.F32.PACK_AB R84, R227, R225 ;  /* 0x000000e1e354723e */ /* 0x000fee00000010ff */
[----:B------:R3:W-:Y:S01]  /*88d0*/  MUFU.EX2 R252, R34 ;  /* 0x0000002200fc7308 */ /* 0x0007e20000000800 */
[----:B-1----:R1:W-:Y:S01]  /*88e0*/  STL [R1+0x24], R4 ;  /* 0x0000240401007387 */ /* 0x0023e20000100800 */
[C---:B------:R-:W-:Y:S08]  /*88f0*/  FMUL.FTZ R36, R133.reuse, R172 ;  /* 0x000000ac85247220 */ /* 0x040ff00000410000 */
[----:B------:R4:W-:Y:S01]  /*8900*/  MUFU.EX2 R132, R39 ;  /* 0x0000002700847308 */ /* 0x0009e20000000800 */
[----:B--2---:R2:W-:Y:S01]  /*8910*/  STL [R1+0x3c], R5 ;  /* 0x00003c0501007387 */ /* 0x0045e20000100800 */
[----:B------:R-:W-:Y:S08]  /*8920*/  FMUL.FTZ R37, R133, R173 ;  /* 0x000000ad85257220 */ /* 0x000ff00000410000 */
[----:B------:R2:W-:Y:S01]  /*8930*/  MUFU.EX2 R134, R41 ;  /* 0x0000002900867308 */ /* 0x0005e20000000800 */
[C---:B---3--:R-:W-:Y:S01]  /*8940*/  FMUL.FTZ R34, R3.reuse, R166 ;  /* 0x000000a603227220 */ /* 0x048fe20000410000 */
[--C-:B------:R-:W-:Y:S01]  /*8950*/  FFMA.FTZ R166, R128, UR4, -R137.reuse ;  /* 0x0000000480a67c23 */ /* 0x100fe20008010889 */
[--C-:B------:R-:W-:Y:S07]  /*8960*/  FFMA.FTZ R128, R98, UR4, -R138.reuse ;  /* 0x0000000462807c23 */ /* 0x100fee000801088a */
[----:B------:R3:W-:Y:S01]  /*8970*/  MUFU.EX2 R135, R43 ;  /* 0x0000002b00877308 */ /* 0x0007e20000000800 */
[----:B----4-:R-:W-:Y:S09]  /*8980*/  FMUL.FTZ R39, R3, R175 ;  /* 0x000000af03277220 */ /* 0x010ff20000410000 */
[----:B-1----:R-:W1:Y:S01]  /*8990*/  MUFU.EX2 R4, R38 ;  /* 0x0000002600047308 */ /* 0x002e620000000800 */
[----:B--2---:R-:W-:Y:S01]  /*89a0*/  FMUL.FTZ R41, R2, R177 ;  /* 0x000000b102297220 */ /* 0x004fe20000410000 */
[----:B------:R-:W-:Y:S01]  /*89b0*/  FMUL.FTZ R5, R133, R145 ;  /* 0x0000009185057220 */ /* 0x000fe20000410000 */
[----:B------:R-:W-:Y:S07]  /*89c0*/  F2FP.BF16.F32.PACK_AB R145, R214, R207 ;  /* 0x000000cfd691723e */ /* 0x000fee00000010ff */
[----:B------:R2:W-:Y:S01]  /*89d0*/  MUFU.EX2 R246, R44 ;  /* 0x0000002c00f67308 */ /* 0x0005e20000000800 */
[----:B---3--:R-:W-:Y:S09]  /*89e0*/  FMUL.FTZ R43, R0, R179 ;  /* 0x000000b3002b7220 */ /* 0x008ff20000410000 */
[----:B------:R3:W-:Y:S01]  /*89f0*/  MUFU.EX2 R242, R45 ;  /* 0x0000002d00f27308 */ /* 0x0007e20000000800 */
[----:B-1----:R1:W-:Y:S01]  /*8a00*/  STL [R1+0x1c], R4 ;  /* 0x00001c0401007387 */ /* 0x0023e20000100800 */
[----:B------:R-:W-:Y:S03]  /*8a10*/  FMUL.FTZ R38, R3, R174 ;  /* 0x000000ae03267220 */ /* 0x000fe60000410000 */
[----:B------:R4:W-:Y:S05]  /*8a20*/  STL [R1+0x38], R12 ;  /* 0x0000380c01007387 */ /* 0x0009ea0000100800 */
[----:B------:R-:W1:Y:S01]  /*8a30*/  MUFU.EX2 R234, R65 ;  /* 0x0000004100ea7308 */ /* 0x000e620000000800 */
[C---:B--2---:R-:W-:Y:S09]  /*8a40*/  FMUL.FTZ R44, R2.reuse, R184 ;  /* 0x000000b8022c7220 */ /* 0x044ff20000410000 */
[----:B------:R-:W2:Y:S01]  /*8a50*/  MUFU.EX2 R233, R67 ;  /* 0x0000004300e97308 */ /* 0x000ea20000000800 */
[----:B---3--:R-:W-:Y:S09]  /*8a60*/  FMUL.FTZ R45, R2, R185 ;  /* 0x000000b9022d7220 */ /* 0x008ff20000410000 */
[----:B------:R3:W-:Y:S01]  /*8a70*/  MUFU.EX2 R245, R46 ;  /* 0x0000002e00f57308 */ /* 0x0007e20000000800 */
[----:B-1----:R-:W-:Y:S01]  /*8a80*/  MOV R184, R234 ;  /* 0x000000ea00b87202 */ /* 0x002fe20000000f00 */
[----:B------:R-:W-:Y:S01]  /*8a90*/  FMUL.FTZ R4, R133, R144 ;  /* 0x0000009085047220 */ /* 0x000fe20000410000 */
[----:B------:R-:W-:Y:S01]  /*8aa0*/  F2FP.BF16.F32.PACK_AB R144, R213, R208 ;  /* 0x000000d0d590723e */ /* 0x000fe200000010ff */
[----:B------:R-:W-:Y:S06]  /*8ab0*/  FMUL.FTZ R65, R133, R197 ;  /* 0x000000c585417220 */ /* 0x000fec0000410000 */
[----:B----4-:R-:W1:Y:S01]  /*8ac0*/  MUFU.EX2 R12, R42 ;  /* 0x0000002a000c7308 */ /* 0x010e620000000800 */
[----:B--2---:R-:W-:Y:S01]  /*8ad0*/  MOV R185, R233 ;  /* 0x000000e900b97202 */ /* 0x004fe20000000f00 */
[-C--:B------:R-:W-:Y:S05]  /*8ae0*/  HMMA.16816.F32.BF16 R4, R144, R24.reuse, R4 ;  /* 0x000000189004723c */ /* 0x080fea0000041804 */
[----:B------:R-:W-:Y:S01]  /*8af0*/  FMUL.FTZ R67, R3, R199 ;  /* 0x000000c703437220 */ /* 0x000fe20000410000 */
[C---:B------:R-:W-:Y:S02]  /*8b00*/  HMMA.16816.F32.BF16 R8, R140.reuse, R24, R8 ;  /* 0x000000188c08723c */ /* 0x040fe40000041808 */
[----:B------:R2:W-:Y:S03]  /*8b10*/  MUFU.EX2 R241, R47 ;  /* 0x0000002f00f17308 */ /* 0x0005e60000000800 */
[----:B---3--:R-:W-:Y:S02]  /*8b20*/  FMUL.FTZ R46, R0, R186 ;  /* 0x000000ba002e7220 */ /* 0x008fe40000410000 */
[C---:B------:R-:W-:Y:S01]  /*8b30*/  FMUL.FTZ R24, R2.reuse, R160 ;  /* 0x000000a002187220 */ /* 0x040fe20000410000 */
[----:B------:R-:W-:Y:S01]  /*8b40*/  FMUL.FTZ R25, R2, R161 ;  /* 0x000000a102197220 */ /* 0x000fe20000410000 */
[----:B-1----:R1:W-:Y:S03]  /*8b50*/  STL [R1+0x30], R12 ;  /* 0x0000300c01007387 */ /* 0x0023e60000100800 */
[----:B------:R3:W-:Y:S01]  /*8b60*/  MUFU.EX2 R240, R52 ;  /* 0x0000003400f07308 */ /* 0x0007e20000000800 */
[----:B------:R-:W-:Y:S01]  /*8b70*/  FMUL.FTZ R42, R0, R178 ;  /* 0x000000b2002a7220 */ /* 0x000fe20000410000 */
[--C-:B------:R-:W-:Y:S01]  /*8b80*/  FFMA.FTZ R160, R100, UR4, -R137.reuse ;  /* 0x0000000464a07c23 */ /* 0x100fe20008010889 */
[----:B------:R-:W4:Y:S01]  /*8b90*/  LDL.LU R167, [R1+0x3c] ;  /* 0x00003c0001a77983 */ /* 0x000f220000300800 */
[--C-:B------:R-:W-:Y:S01]  /*8ba0*/  FFMA.FTZ R161, R101, UR4, -R137.reuse ;  /* 0x0000000465a17c23 */ /* 0x100fe20008010889 */
[--C-:B------:R-:W-:Y:S01]  /*8bb0*/  FFMA.FTZ R100, R70, UR4, -R138.reuse ;  /* 0x0000000446647c23 */ /* 0x100fe2000801088a */
[--C-:B------:R-:W-:Y:S04]  /*8bc0*/  FFMA.FTZ R101, R71, UR4, -R138.reuse ;  /* 0x0000000447657c23 */ /* 0x100fe8000801088a */
[----:B------:R1:W-:Y:S01]  /*8bd0*/  MUFU.EX2 R236, R53 ;  /* 0x0000003500ec7308 */ /* 0x0003e20000000800 */
[----:B--2---:R-:W-:Y:S09]  /*8be0*/  FMUL.FTZ R47, R0, R187 ;  /* 0x000000bb002f7220 */ /* 0x004ff20000410000 */
[----:B------:R2:W-:Y:S01]  /*8bf0*/  MUFU.EX2 R239, R54 ;  /* 0x0000003600ef7308 */ /* 0x0005e20000000800 */
[C---:B---3--:R-:W-:Y:S01]  /*8c00*/  FMUL.FTZ R52, R133.reuse, R192 ;  /* 0x000000c085347220 */ /* 0x048fe20000410000 */
[----:B-1----:R-:W-:Y:S08]  /*8c10*/  FMUL.FTZ R12, R2, R152 ;  /* 0x00000098020c7220 */ /* 0x002ff00000410000 */
[----:B------:R1:W-:Y:S01]  /*8c20*/  MUFU.EX2 R235, R55 ;  /* 0x0000003700eb7308 */ /* 0x0003e20000000800 */
[----:B------:R-:W3:Y:S01]  /*8c30*/  LDSM.16.MT88.4 R152, [R229+0x8000] ;  /* 0x00800000e598783b */ /* 0x000ee20000004200 */
[----:B------:R-:W-:Y:S01]  /*8c40*/  FMUL.FTZ R53, R133, R193 ;  /* 0x000000c185357220 */ /* 0x000fe20000410000 */
[-C--:B------:R-:W-:Y:S07]  /*8c50*/  HMMA.16816.F32.BF16 R12, R140, R26.reuse, R12 ;  /* 0x0000001a8c0c723c */ /* 0x080fee000004180c */
[----:B------:R1:W-:Y:S01]  /*8c60*/  MUFU.EX2 R238, R56 ;  /* 0x0000003800ee7308 */ /* 0x0003e20000000800 */
[C---:B--2---:R-:W-:Y:S01]  /*8c70*/  FMUL.FTZ R54, R3.reuse, R194 ;  /* 0x000000c203367220 */ /* 0x044fe20000410000 */
[C---:B------:R-:W-:Y:S08]  /*8c80*/  HMMA.16816.F32.BF16 R16, R144.reuse, R26, R16 ;  /* 0x0000001a9010723c */ /* 0x040ff00000041810 */
[----:B------:R2:W-:Y:S03]  /*8c90*/  MUFU.EX2 R234, R57 ;  /* 0x0000003900ea7308 */ /* 0x0005e60000000800 */
[----:B-1----:R-:W-:Y:S01]  /*8ca0*/  FMUL.FTZ R55, R3, R195 ;  /* 0x000000c303377220 */ /* 0x002fe20000410000 */
[-C--:B------:R-:W-:Y:S03]  /*8cb0*/  HMMA.16816.F32.BF16 R20, R144, R48.reuse, R20 ;  /* 0x000000309014723c */ /* 0x080fe60000041814 */
[C---:B------:R-:W-:Y:S01]  /*8cc0*/  FMUL.FTZ R26, R0.reuse, R162 ;  /* 0x000000a2001a7220 */ /* 0x040fe20000410000 */
[----:B------:R-:W-:Y:S02]  /*8cd0*/  FMUL.FTZ R27, R0, R163 ;  /* 0x000000a3001b7220 */ /* 0x000fe40000410000 */
[----:B------:R-:W-:Y:S01]  /*8ce0*/  MUFU.EX2 R237, R58 ;  /* 0x0000003a00ed7308 */ /* 0x000fe20000000800 */
[----:B------:R-:W-:Y:S01]  /*8cf0*/  FMUL.FTZ R56, R2, R188 ;  /* 0x000000bc02387220 */ /* 0x000fe20000410000 */
[--C-:B------:R-:W-:Y:S03]  /*8d00*/  FFMA.FTZ R162, R112, UR4, -R137.reuse ;  /* 0x0000000470a27c23 */ /* 0x100fe60008010889 */
[--C-:B------:R-:W-:Y:S01]  /*8d10*/  FFMA.FTZ R112, R83, UR4, -R138.reuse ;  /* 0x0000000453707c23 */ /* 0x100fe2000801088a */
[C---:B------:R-:W-:Y:S04]  /*8d20*/  HMMA.16816.F32.BF16 R24, R140.reuse, R48, R24 ;  /* 0x000000308c18723c */ /* 0x040fe80000041818 */
[----:B------:R-:W-:Y:S01]  /*8d30*/  MUFU.EX2 R233, R59 ;  /* 0x0000003b00e97308 */ /* 0x000fe20000000800 */
[----:B--2---:R-:W-:Y:S01]  /*8d40*/  FMUL.FTZ R57, R2, R189 ;  /* 0x000000bd02397220 */ /* 0x004fe20000410000 */
[--C-:B------:R-:W-:Y:S01]  /*8d50*/  FFMA.FTZ R163, R113, UR4, -R137.reuse ;  /* 0x0000000471a37c23 */ /* 0x100fe20008010889 */
[-C--:B------:R-:W-:Y:S07]  /*8d60*/  HMMA.16816.F32.BF16 R28, R140, R50.reuse, R28 ;  /* 0x000000328c1c723c */ /* 0x080fee000004181c */
[----:B------:R1:W-:Y:S01]  /*8d70*/  MUFU.EX2 R232, R64 ;  /* 0x0000004000e87308 */ /* 0x0003e20000000800 */
[C---:B------:R-:W-:Y:S01]  /*8d80*/  FMUL.FTZ R48, R133.reuse, R180 ;  /* 0x000000b485307220 */ /* 0x040fe20000410000 */
[C---:B------:R-:W-:Y:S01]  /*8d90*/  HMMA.16816.F32.BF16 R32, R144.reuse, R50, R32 ;  /* 0x000000329020723c */ /* 0x040fe20000041820 */
[----:B------:R-:W2:Y:S03]  /*8da0*/  LDL.LU R180, [R1+0x30] ;  /* 0x0000300001b47983 */ /* 0x000ea60000300800 */
[----:B------:R-:W-:Y:S02]  /*8db0*/  FMUL.FTZ R49, R133, R181 ;  /* 0x000000b585317220 */ /* 0x000fe40000410000 */
[-C--:B------:R-:W-:Y:S01]  /*8dc0*/  HMMA.16816.F32.BF16 R36, R144, R148.reuse, R36 ;  /* 0x000000949024723c */ /* 0x080fe20000041824 */
[----:B------:R-:W4:Y:S01]  /*8dd0*/  LDL.LU R181, [R1+0x38] ;  /* 0x0000380001b57983 */ /* 0x000f220000300800 */
[----:B------:R-:W-:Y:S03]  /*8de0*/  MUFU.EX2 R231, R66 ;  /* 0x0000004200e77308 */ /* 0x000fe60000000800 */
[C---:B------:R-:W-:Y:S01]  /*8df0*/  FMUL.FTZ R50, R3.reuse, R182 ;  /* 0x000000b603327220 */ /* 0x040fe20000410000 */
[C---:B------:R-:W-:Y:S01]  /*8e00*/  HMMA.16816.F32.BF16 R40, R140.reuse, R148, R40 ;  /* 0x000000948c28723c */ /* 0x040fe20000041828 */
[----:B------:R-:W2:Y:S05]  /*8e10*/  LDL.LU R182, [R1+0x1c] ;  /* 0x00001c0001b67983 */ /* 0x000eaa0000300800 */
[----:B------:R-:W-:Y:S01]  /*8e20*/  MUFU.EX2 R170, R72 ;  /* 0x0000004800aa7308 */ /* 0x000fe20000000800 */
[----:B------:R-:W-:Y:S01]  /*8e30*/  FMUL.FTZ R51, R3, R183 ;  /* 0x000000b703337220 */ /* 0x000fe20000410000 */
[-C--:B------:R-:W-:Y:S01]  /*8e40*/  HMMA.16816.F32.BF16 R44, R140, R150.reuse, R44 ;  /* 0x000000968c2c723c */ /* 0x080fe2000004182c */
[----:B------:R-:W2:Y:S02]  /*8e50*/  LDL.LU R183, [R1+0x24] ;  /* 0x0000240001b77983 */ /* 0x000ea40000300800 */
[----:B-1----:R-:W-:Y:S03]  /*8e60*/  FMUL.FTZ R64, R133, R196 ;  /* 0x000000c485407220 */ /* 0x002fe60000410000 */
[C---:B------:R-:W-:Y:S02]  /*8e70*/  HMMA.16816.F32.BF16 R48, R144.reuse, R150, R48 ;  /* 0x000000969030723c */ /* 0x040fe40000041830 */
[----:B------:R1:W-:Y:S01]  /*8e80*/  MUFU.EX2 R176, R60 ;  /* 0x0000003c00b07308 */ /* 0x0003e20000000800 */
[----:B------:R-:W4:Y:S02]  /*8e90*/  LDL.LU R150, [R1+0x20] ;  /* 0x0000200001967983 */ /* 0x000f240000300800 */
[C---:B------:R-:W-:Y:S01]  /*8ea0*/  FMUL.FTZ R58, R0.reuse, R190 ;  /* 0x000000be003a7220 */ /* 0x040fe20000410000 */
[-C--:B---3--:R-:W-:Y:S01]  /*8eb0*/  HMMA.16816.F32.BF16 R52, R144, R152.reuse, R52 ;  /* 0x000000989034723c */ /* 0x088fe20000041834 */
[----:B------:R-:W3:Y:S05]  /*8ec0*/  LDL.LU R151, [R1+0x18] ;  /* 0x0000180001977983 */ /* 0x000eea0000300800 */
[----:B------:R1:W-:Y:S01]  /*8ed0*/  MUFU.EX2 R188, R61 ;  /* 0x0000003d00bc7308 */ /* 0x0003e20000000800 */
[----:B------:R-:W-:Y:S01]  /*8ee0*/  FMUL.FTZ R59, R0, R191 ;  /* 0x000000bf003b7220 */ /* 0x000fe20000410000 */
[--C-:B------:R-:W-:Y:S03]  /*8ef0*/  FFMA.FTZ R149, R80, UR4, -R137.reuse ;  /* 0x0000000450957c23 */ /* 0x100fe60008010889 */
[--C-:B------:R-:W-:Y:S01]  /*8f00*/  FFMA.FTZ R148, R81, UR4, -R137.reuse ;  /* 0x0000000451947c23 */ /* 0x100fe20008010889 */
[--C-:B------:R-:W-:Y:S02]  /*8f10*/  FFMA.FTZ R113, R82, UR4, -R138.reuse ;  /* 0x0000000452717c23 */ /* 0x100fe4000801088a */
[----:B------:R-:W4:Y:S02]  /*8f20*/  LDSM.16.MT88.4 R80, [R139+0x8800] ;  /* 0x008800008b50783b */ /* 0x000f240000004200 */
[----:B------:R1:W-:Y:S01]  /*8f30*/  MUFU.EX2 R177, R62 ;  /* 0x0000003e00b17308 */ /* 0x0003e20000000800 */
[C---:B------:R-:W-:Y:S04]  /*8f40*/  HMMA.16816.F32.BF16 R56, R140.reuse, R152, R56 ;  /* 0x000000988c38723c */ /* 0x040fe80000041838 */
[C---:B-1----:R-:W-:Y:S01]  /*8f50*/  FMUL.FTZ R60, R2.reuse, R200 ;  /* 0x000000c8023c7220 */ /* 0x042fe20000410000 */
[----:B------:R-:W-:Y:S01]  /*8f60*/  FMUL.FTZ R66, R3, R198 ;  /* 0x000000c603427220 */ /* 0x000fe20000410000 */
[----:B------:R-:W2:Y:S03]  /*8f70*/  LDL.LU R152, [R1+0x2c] ;  /* 0x00002c0001987983 */ /* 0x000ea60000300800 */
[----:B------:R1:W-:Y:S02]  /*8f80*/  MUFU.EX2 R189, R63 ;  /* 0x0000003f00bd7308 */ /* 0x0003e40000000800 */
[----:B------:R-:W-:Y:S01]  /*8f90*/  FMUL.FTZ R61, R2, R201 ;  /* 0x000000c9023d7220 */ /* 0x000fe20000410000 */
[----:B------:R-:W4:Y:S01]  /*8fa0*/  LDL.LU R153, [R1+0x28] ;  /* 0x0000280001997983 */ /* 0x000f220000300800 */
[----:B------:R-:W-:Y:S01]  /*8fb0*/  FFMA.FTZ R137, R129, UR4, -R137 ;  /* 0x0000000481897c23 */ /* 0x000fe20008010889 */
[----:B------:R-:W-:Y:S01]  /*8fc0*/  FFMA.FTZ R129, R99, UR4, -R138 ;  /* 0x0000000463817c23 */ /* 0x000fe2000801088a */
[----:B------:R-:W-:Y:S01]  /*8fd0*/  FFMA.FTZ R133, R133, R248, R208 ;  /* 0x000000f885857223 */ /* 0x000fe200000100d0 */
[----:B------:R-:W3:Y:S03]  /*8fe0*/  LDL.LU R200, [R1+0x14] ;  /* 0x0000140001c87983 */ /* 0x000ee60000300800 */
[----:B------:R-:W1:Y:S01]  /*8ff0*/  MUFU.EX2 R197, R68 ;  /* 0x0000004400c57308 */ /* 0x000e620000000800 */
[C---:B------:R-:W-:Y:S01]  /*9000*/  FMUL.FTZ R62, R0.reuse, R202 ;  /* 0x000000ca003e7220 */ /* 0x040fe20000410000 */
[----:B------:R-:W-:Y:S01]  /*9010*/  FFMA.FTZ R138, R131, UR4, -R138 ;  /* 0x00000004838a7c23 */ /* 0x000fe2000801088a */
[----:B------:R-:W2:Y:S04]  /*9020*/  LDL.LU R201, [R1+0x10] ;  /* 0x0000100001c97983 */ /* 0x000ea80000300800 */
[----:B------:R-:W2:Y:S03]  /*9030*/  LDL.LU R202, [R1+0xc] ;  /* 0x00000c0001ca7983 */ /* 0x000ea60000300800 */
[----:B------:R-:W1:Y:S02]  /*9040*/  MUFU.EX2 R198, R69 ;  /* 0x0000004500c67308 */ /* 0x000e640000000800 */
[C---:B-1----:R-:W-:Y:S01]  /*9050*/  FMUL.FTZ R63, R0.reuse, R203 ;  /* 0x000000cb003f7220 */ /* 0x042fe20000410000 */
[----:B------:R-:W-:Y:S01]  /*9060*/  FFMA.FTZ R0, R0, R251, R209 ;  /* 0x000000fb00007223 */ /* 0x000fe200000100d1 */
[----:B------:R-:W2:Y:S03]  /*9070*/  LDL.LU R203, [R1+0x4] ;  /* 0x0000040001cb7983 */ /* 0x000ea60000300800 */
[----:B------:R-:W-:Y:S01]  /*9080*/  FADD.FTZ R0, R210, R0 ;  /* 0x00000000d2007221 */ /* 0x000fe20000010000 */
[----:B------:R-:W2:Y:S01]  /*9090*/  LDL.LU R196, [R1] ;  /* 0x0000000001c47983 */ /* 0x000ea20000300800 */
[-C--:B------:R-:W-:Y:S01]  /*90a0*/  HMMA.16816.F32.BF16 R60, R140, R154.reuse, R60 ;  /* 0x0000009a8c3c723c */ /* 0x080fe2000004183c */
[----:B------:R-:W-:Y:S02]  /*90b0*/  MUFU.EX2 R171, R73 ;  /* 0x0000004900ab7308 */ /* 0x000fe40000000800 */
[----:B------:R-:W1:Y:S01]  /*90c0*/  LDSM.16.MT88.4 R96, [R230+0x8800] ;  /* 0x00880000e660783b */ /* 0x000e620000004200 */
[----:B------:R-:W-:Y:S01]  /*90d0*/  MOV R248, R197 ;  /* 0x000000c500f87202 */ /* 0x000fe20000000f00 */
[----:B------:R-:W-:Y:S01]  /*90e0*/  FADD.FTZ R0, R216, R0 ;  /* 0x00000000d8007221 */ /* 0x000fe20000010000 */
[----:B------:R-:W-:Y:S05]  /*90f0*/  HMMA.16816.F32.BF16 R64, R144, R154, R64 ;  /* 0x0000009a9040723c */ /* 0x000fea0000041840 */
[----:B------:R-:W-:Y:S01]  /*9100*/  MUFU.EX2 R168, R74 ;  /* 0x0000004a00a87308 */ /* 0x000fe20000000800 */
[----:B------:R-:W-:Y:S01]  /*9110*/  FADD.FTZ R0, R218, R0 ;  /* 0x00000000da007221 */ /* 0x000fe20000010000 */
[----:B------:R-:W-:Y:S08]  /*9120*/  MOV R208, R198 ;  /* 0x000000c600d07202 */ /* 0x000ff00000000f00 */
[----:B------:R-:W-:Y:S10]  /*9130*/  MUFU.EX2 R187, R76 ;  /* 0x0000004c00bb7308 */ /* 0x000ff40000000800 */
[----:B------:R-:W-:Y:S10]  /*9140*/  MUFU.EX2 R186, R77 ;  /* 0x0000004d00ba7308 */ /* 0x000ff40000000800 */
[----:B------:R-:W-:Y:S10]  /*9150*/  MUFU.EX2 R175, R78 ;  /* 0x0000004e00af7308 */ /* 0x000ff40000000800 */
[----:B------:R1:W-:Y:S10]  /*9160*/  MUFU.EX2 R174, R79 ;  /* 0x0000004f00ae7308 */ /* 0x0003f40000000800 */
[----:B------:R1:W-:Y:S10]  /*9170*/  MUFU.EX2 R191, R101 ;  /* 0x0000006500bf7308 */ /* 0x0003f40000000800 */
[----:B------:R1:W-:Y:S02]  /*9180*/  MUFU.EX2 R179, R157 ;  /* 0x0000009d00b37308 */ /* 0x0003e40000000800 */
[----:B-1----:R-:W-:Y:S08]  /*9190*/  LDSM.16.MT88.4 R76, [R139+0x9000] ;  /* 0x009000008b4c783b */ /* 0x002ff00000004200 */
[----:B------:R1:W-:Y:S01]  /*91a0*/  MUFU.EX2 R190, R100 ;  /* 0x0000006400be7308 */ /* 0x0003e20000000800 */
[--C-:B------:R-:W-:Y:S01]  /*91b0*/  FFMA.FTZ R101, R93, UR4, -R204.reuse ;  /* 0x000000045d657c23 */ /* 0x100fe200080108cc */
[----:B------:R-:W-:Y:S01]  /*91c0*/  FFMA.FTZ R93, R3, R249, R207 ;  /* 0x000000f9035d7223 */ /* 0x000fe200000100cf */
[----:B------:R-:W-:Y:S01]  /*91d0*/  MOV R249, R184 ;  /* 0x000000b800f97202 */ /* 0x000fe20000000f00 */
[----:B------:R-:W-:Y:S01]  /*91e0*/  FADD.FTZ R3, R213, R133 ;  /* 0x00000085d5037221 */ /* 0x000fe20000010000 */
[----:B------:R-:W-:Y:S05]  /*91f0*/  MOV R207, R189 ;  /* 0x000000bd00cf7202 */ /* 0x000fea0000000f00 */
[----:B------:R1:W-:Y:S01]  /*9200*/  MUFU.EX2 R173, R156 ;  /* 0x0000009c00ad7308 */ /* 0x0003e20000000800 */
[----:B------:R-:W-:Y:S01]  /*9210*/  MOV R157, R185 ;  /* 0x000000b9009d7202 */ /* 0x000fe20000000f00 */
[----:B------:R-:W-:Y:S04]  /*9220*/  FADD.FTZ R3, R215, R3 ;  /* 0x00000003d7037221 */ /* 0x000fe80000010000 */
[----:B------:R-:W-:Y:S04]  /*9230*/  FADD.FTZ R3, R223, R3 ;  /* 0x00000003df037221 */ /* 0x000fe80000010000 */
[----:B------:R-:W-:Y:S01]  /*9240*/  MUFU.EX2 R193, R149 ;  /* 0x0000009500c17308 */ /* 0x000fe20000000800 */
[----:B-1----:R-:W-:Y:S01]  /*9250*/  FFMA.FTZ R100, R92, UR4, -R204 ;  /* 0x000000045c647c23 */ /* 0x002fe200080108cc */
[----:B------:R-:W-:Y:S01]  /*9260*/  FFMA.FTZ R92, R2, R250, R206 ;  /* 0x000000fa025c7223 */ /* 0x000fe200000100ce */
[----:B------:R-:W-:Y:S01]  /*9270*/  MOV R206, R177 ;  /* 0x000000b100ce7202 */ /* 0x000fe20000000f00 */
[----:B------:R-:W-:Y:S01]  /*9280*/  FADD.FTZ R2, R214, R93 ;  /* 0x0000005dd6027221 */ /* 0x000fe20000010000 */
[----:B------:R-:W-:Y:S01]  /*9290*/  MOV R250, R176 ;  /* 0x000000b000fa7202 */ /* 0x000fe20000000f00 */
[----:B------:R-:W-:Y:S04]  /*92a0*/  FADD.FTZ R92, R211, R92 ;  /* 0x0000005cd35c7221 */ /* 0x000fe80000010000 */
[----:B------:R-:W-:Y:S01]  /*92b0*/  MUFU.EX2 R194, R148 ;  /* 0x0000009400c27308 */ /* 0x000fe20000000800 */
[----:B------:R-:W-:Y:S01]  /*92c0*/  MOV R156, R188 ;  /* 0x000000bc009c7202 */ /* 0x000fe20000000f00 */
[----:B------:R-:W-:Y:S04]  /*92d0*/  FADD.FTZ R2, R212, R2 ;  /* 0x00000002d4027221 */ /* 0x000fe80000010000 */
[----:B------:R-:W-:Y:S04]  /*92e0*/  FADD.FTZ R2, R222, R2 ;  /* 0x00000002de027221 */ /* 0x000fe80000010000 */
        /* <DEDUP_REMOVED lines=23> */
[----:B----4-:R-:W-:Y:S09]  /*9460*/  F2FP.BF16.F32.PACK_AB R71, R153, R252 ;  /* 0x000000fc9947723e */ /* 0x010ff200000010ff */
[----:B------:R-:W1:Y:S01]  /*9470*/  MUFU.EX2 R119, R119 ;  /* 0x0000007700777308 */ /* 0x000e620000000800 */
[----:B---3--:R-:W-:Y:S02]  /*9480*/  F2FP.BF16.F32.PACK_AB R87, R151, R200 ;  /* 0x000000c89757723e */ /* 0x008fe400000010ff */
[----:B--2---:R-:W-:Y:S07]  /*9490*/  F2FP.BF16.F32.PACK_AB R86, R150, R201 ;  /* 0x000000c99656723e */ /* 0x004fee00000010ff */
[----:B------:R-:W-:Y:S01]  /*94a0*/  MUFU.EX2 R137, R137 ;  /* 0x0000008900897308 */ /* 0x000fe20000000800 */
[----:B------:R-:W-:Y:S02]  /*94b0*/  F2FP.BF16.F32.PACK_AB R70, R152, R202 ;  /* 0x000000ca9846723e */ /* 0x000fe400000010ff */
[----:B------:R-:W-:Y:S07]  /*94c0*/  F2FP.BF16.F32.PACK_AB R69, R203, R219 ;  /* 0x000000dbcb45723e */ /* 0x000fee00000010ff */
[----:B------:R-:W-:Y:S01]  /*94d0*/  MUFU.EX2 R138, R138 ;  /* 0x0000008a008a7308 */ /* 0x000fe20000000800 */
[----:B-1----:R-:W-:Y:S02]  /*94e0*/  F2FP.BF16.F32.PACK_AB R197, R119, R118 ;  /* 0x0000007677c5723e */ /* 0x002fe400000010ff */
[----:B------:R-:W-:Y:S07]  /*94f0*/  F2FP.BF16.F32.PACK_AB R68, R196, R221 ;  /* 0x000000ddc444723e */ /* 0x000fee00000010ff */
[----:B------:R-:W-:Y:S01]  /*9500*/  MUFU.EX2 R108, R108 ;  /* 0x0000006c006c7308 */ /* 0x000fe20000000800 */
[-C--:B------:R-:W-:Y:S06]  /*9510*/  HMMA.16816.F32.BF16 R4, R68, R80.reuse, R4 ;  /* 0x000000504404723c */ /* 0x080fec0000041804 */
[C---:B------:R-:W-:Y:S03]  /*9520*/  HMMA.16816.F32.BF16 R8, R84.reuse, R80, R8 ;  /* 0x000000505408723c */ /* 0x040fe60000041808 */
[----:B------:R-:W-:Y:S03]  /*9530*/  MUFU.EX2 R109, R109 ;  /* 0x0000006d006d7308 */ /* 0x000fe60000000800 */
[-C--:B------:R-:W-:Y:S07]  /*9540*/  HMMA.16816.F32.BF16 R12, R84, R82.reuse, R12 ;  /* 0x00000052540c723c */ /* 0x080fee000004180c */
[----:B------:R-:W-:Y:S01]  /*9550*/  MUFU.EX2 R110, R110 ;  /* 0x0000006e006e7308 */ /* 0x000fe20000000800 */
[C---:B------:R-:W-:Y:S01]  /*9560*/  HMMA.16816.F32.BF16 R16, R68.reuse, R82, R16 ;  /* 0x000000524410723c */ /* 0x040fe20000041810 */
[----:B------:R-:W1:Y:S08]  /*9570*/  LDSM.16.MT88.4 R80, [R228+0x8800] ;  /* 0x00880000e450783b */ /* 0x000e700000004200 */
[----:B------:R-:W-:Y:S01]  /*9580*/  MUFU.EX2 R111, R111 ;  /* 0x0000006f006f7308 */ /* 0x000fe20000000800 */
[-C--:B------:R-:W-:Y:S06]  /*9590*/  HMMA.16816.F32.BF16 R20, R68, R96.reuse, R20 ;  /* 0x000000604414723c */ /* 0x080fec0000041814 */
[C---:B------:R-:W-:Y:S06]  /*95a0*/  HMMA.16816.F32.BF16 R24, R84.reuse, R96, R24 ;  /* 0x000000605418723c */ /* 0x040fec0000041818 */
[-C--:B------:R-:W-:Y:S05]  /*95b0*/  HMMA.16816.F32.BF16 R28, R84, R98.reuse, R28 ;  /* 0x00000062541c723c */ /* 0x080fea000004181c */
[--C-:B------:R-:W-:Y:S01]  /*95c0*/  FFMA.FTZ R96, R75, UR4, -R205.reuse ;  /* 0x000000044b607c23 */ /* 0x100fe200080108cd */
[C---:B------:R-:W-:Y:S01]  /*95d0*/  HMMA.16816.F32.BF16 R32, R68.reuse, R98, R32 ;  /* 0x000000624420723c */ /* 0x040fe20000041820 */
[----:B------:R-:W2:Y:S02]  /*95e0*/  LDSM.16.MT88.4 R72, [R229+0x8800] ;  /* 0x00880000e548783b */ /* 0x000ea40000004200 */
[----:B------:R3:W-:Y:S02]  /*95f0*/  MUFU.EX2 R169, R96 ;  /* 0x0000006000a97308 */ /* 0x0007e40000000800 */
[--C-:B------:R-:W-:Y:S02]  /*9600*/  FFMA.FTZ R97, R90, UR4, -R205.reuse ;  /* 0x000000045a617c23 */ /* 0x100fe400080108cd */
[--C-:B------:R-:W-:Y:S01]  /*9610*/  FFMA.FTZ R99, R89, UR4, -R204.reuse ;  /* 0x0000000459637c23 */ /* 0x100fe200080108cc */
[--C-:B------:R-:W-:Y:S05]  /*9620*/  FFMA.FTZ R98, R91, UR4, -R205.reuse ;  /* 0x000000045b627c23 */ /* 0x100fea00080108cd */
[----:B------:R-:W-:Y:S01]  /*9630*/  MUFU.EX2 R176, R99 ;  /* 0x0000006300b07308 */ /* 0x000fe20000000800 */
[----:B------:R-:W-:Y:S01]  /*9640*/  FFMA.FTZ R205, R127, UR4, -R205 ;  /* 0x000000047fcd7c23 */ /* 0x000fe200080108cd */
[-C--:B-1----:R-:W-:Y:S08]  /*9650*/  HMMA.16816.F32.BF16 R36, R68, R80.reuse, R36 ;  /* 0x000000504424723c */ /* 0x082ff00000041824 */
[----:B------:R-:W-:Y:S03]  /*9660*/  MUFU.EX2 R99, R165 ;  /* 0x000000a500637308 */ /* 0x000fe60000000800 */
[--C-:B---3--:R-:W-:Y:S01]  /*9670*/  FFMA.FTZ R96, R88, UR4, -R204.reuse ;  /* 0x0000000458607c23 */ /* 0x108fe200080108cc */
[----:B------:R-:W-:Y:S01]  /*9680*/  FFMA.FTZ R204, R125, UR4, -R204 ;  /* 0x000000047dcc7c23 */ /* 0x000fe200080108cc */
[----:B------:R-:W-:Y:S01]  /*9690*/  LDSM.16.MT88.4 R88, [R229+0x9000] ;  /* 0x00900000e558783b */ /* 0x000fe20000004200 */
[C---:B------:R-:W-:Y:S04]  /*96a0*/  HMMA.16816.F32.BF16 R40, R84.reuse, R80, R40 ;  /* 0x000000505428723c */ /* 0x040fe80000041828 */
[----:B------:R-:W-:Y:S02]  /*96b0*/  MUFU.EX2 R125, R94 ;  /* 0x0000005e007d7308 */ /* 0x000fe40000000800 */
[-C--:B------:R-:W-:Y:S06]  /*96c0*/  HMMA.16816.F32.BF16 R44, R84, R82.reuse, R44 ;  /* 0x00000052542c723c */ /* 0x080fec000004182c */
[C---:B------:R-:W-:Y:S01]  /*96d0*/  HMMA.16816.F32.BF16 R48, R68.reuse, R82, R48 ;  /* 0x000000524430723c */ /* 0x040fe20000041830 */
[----:B------:R-:W1:Y:S01]  /*96e0*/  LDSM.16.MT88.4 R80, [R230+0x9000] ;  /* 0x00900000e650783b */ /* 0x000e620000004200 */
[----:B------:R-:W-:Y:S04]  /*96f0*/  MUFU.EX2 R131, R98 ;  /* 0x0000006200837308 */ /* 0x000fe80000000800 */
[-C--:B--2---:R-:W-:Y:S06]  /*9700*/  HMMA.16816.F32.BF16 R52, R68, R72.reuse, R52 ;  /* 0x000000484434723c */ /* 0x084fec0000041834 */
[----:B------:R-:W2:Y:S01]  /*9710*/  MUFU.EX2 R98, R166 ;  /* 0x000000a600627308 */ /* 0x000ea20000000800 */
[C---:B------:R-:W-:Y:S06]  /*9720*/  HMMA.16816.F32.BF16 R56, R84.reuse, R72, R56 ;  /* 0x000000485438723c */ /* 0x040fec0000041838 */
[-C--:B------:R-:W-:Y:S01]  /*9730*/  HMMA.16816.F32.BF16 R60, R84, R74.reuse, R60 ;  /* 0x0000004a543c723c */ /* 0x080fe2000004183c */
[----:B------:R-:W3:Y:S02]  /*9740*/  LDSM.16.MT88.4 R84, [R228+0x9000] ;  /* 0x00900000e454783b */ /* 0x000ee40000004200 */
[----:B------:R-:W-:Y:S02]  /*9750*/  MUFU.EX2 R177, R96 ;  /* 0x0000006000b17308 */ /* 0x000fe40000000800 */
[----:B------:R-:W-:Y:S01]  /*9760*/  F2FP.BF16.F32.PACK_AB R72, R134, R181 ;  /* 0x000000b58648723e */ /* 0x000fe200000010ff */
[----:B------:R-:W-:Y:S07]  /*9770*/  HMMA.16816.F32.BF16 R64, R68, R74, R64 ;  /* 0x0000004a4440723c */ /* 0x000fee0000041840 */
        /* <DEDUP_REMOVED lines=10> */
[----:B--2---:R-:W-:Y:S01]  /*9820*/  F2FP.BF16.F32.PACK_AB R198, R137, R98 ;  /* 0x0000006289c6723e */ /* 0x004fe200000010ff */
[-C--:B------:R-:W-:Y:S06]  /*9830*/  HMMA.16816.F32.BF16 R4, R68, R76.reuse, R4 ;  /* 0x0000004c4404723c */ /* 0x080fec0000041804 */
[C---:B------:R-:W-:Y:S02]  /*9840*/  HMMA.16816.F32.BF16 R8, R72.reuse, R76, R8 ;  /* 0x0000004c4808723c */ /* 0x040fe40000041808 */
[----:B------:R-:W2:Y:S04]  /*9850*/  MUFU.EX2 R97, R130 ;  /* 0x0000008200617308 */ /* 0x000ea80000000800 */
[-C--:B------:R-:W-:Y:S06]  /*9860*/  HMMA.16816.F32.BF16 R12, R72, R78.reuse, R12 ;  /* 0x0000004e480c723c */ /* 0x080fec000004180c */
[----:B------:R-:W-:Y:S01]  /*9870*/  MUFU.EX2 R204, R204 ;  /* 0x000000cc00cc7308 */ /* 0x000fe20000000800 */
[C---:B------:R-:W-:Y:S01]  /*9880*/  HMMA.16816.F32.BF16 R16, R68.reuse, R78, R16 ;  /* 0x0000004e4410723c */ /* 0x040fe20000041810 */
[----:B------:R-:W4:Y:S08]  /*9890*/  LDSM.16.MT88.4 R76, [R139+0x9800] ;  /* 0x009800008b4c783b */ /* 0x000f300000004200 */
[----:B------:R-:W-:Y:S01]  /*98a0*/  MUFU.EX2 R205, R205 ;  /* 0x000000cd00cd7308 */ /* 0x000fe20000000800 */
[-C--:B-1----:R-:W-:Y:S03]  /*98b0*/  HMMA.16816.F32.BF16 R20, R68, R80.reuse, R20 ;  /* 0x000000504414723c */ /* 0x082fe60000041814 */
[----:B--2---:R-:W-:Y:S03]  /*98c0*/  F2FP.BF16.F32.PACK_AB R199, R138, R97 ;  /* 0x000000618ac7723e */ /* 0x004fe600000010ff */
        /* <DEDUP_REMOVED lines=8> */
[----:B------:R-:W2:Y:S05]  /*9950*/  LDSM.16.MT88.4 R84, [R228+0x9800] ;  /* 0x00980000e454783b */ /* 0x000eaa0000004200 */
[-C--:B------:R-:W-:Y:S06]  /*9960*/  HMMA.16816.F32.BF16 R52, R68, R88.reuse, R52 ;  /* 0x000000584434723c */ /* 0x080fec0000041834 */
[C---:B------:R-:W-:Y:S06]  /*9970*/  HMMA.16816.F32.BF16 R56, R72.reuse, R88, R56 ;  /* 0x000000584838723c */ /* 0x040fec0000041838 */
[-C--:B------:R-:W-:Y:S06]  /*9980*/  HMMA.16816.F32.BF16 R60, R72, R90.reuse, R60 ;  /* 0x0000005a483c723c */ /* 0x080fec000004183c */
[----:B------:R-:W-:Y:S01]  /*9990*/  HMMA.16816.F32.BF16 R64, R68, R90, R64 ;  /* 0x0000005a4440723c */ /* 0x000fe20000041840 */
[----:B------:R-:W3:Y:S04]  /*99a0*/  LDSM.16.MT88.4 R88, [R229+0x9800] ;  /* 0x00980000e558783b */ /* 0x000ee80000004200 */
[----:B------:R-:W-:Y:S02]  /*99b0*/  F2FP.BF16.F32.PACK_AB R72, R234, R238 ;  /* 0x000000eeea48723e */ /* 0x000fe400000010ff */
[----:B------:R-:W-:Y:S04]  /*99c0*/  F2FP.BF16.F32.PACK_AB R68, R236, R240 ;  /* 0x000000f0ec44723e */ /* 0x000fe800000010ff */
[----:B------:R-:W-:Y:S02]  /*99d0*/  F2FP.BF16.F32.PACK_AB R69, R235, R239 ;  /* 0x000000efeb45723e */ /* 0x000fe400000010ff */
[----:B------:R-:W-:Y:S02]  /*99e0*/  F2FP.BF16.F32.PACK_AB R70, R249, R232 ;  /* 0x000000e8f946723e */ /* 0x000fe400000010ff */
[----:B------:R-:W-:Y:S02]  /*99f0*/  F2FP.BF16.F32.PACK_AB R71, R157, R231 ;  /* 0x000000e79d47723e */ /* 0x000fe400000010ff */
[----:B------:R-:W-:Y:S02]  /*9a00*/  F2FP.BF16.F32.PACK_AB R73, R233, R237 ;  /* 0x000000ede949723e */ /* 0x000fe400000010ff */
[----:B------:R-:W-:Y:S02]  /*9a10*/  F2FP.BF16.F32.PACK_AB R74, R156, R250 ;  /* 0x000000fa9c4a723e */ /* 0x000fe400000010ff */
[----:B------:R-:W-:Y:S01]  /*9a20*/  F2FP.BF16.F32.PACK_AB R75, R207, R206 ;  /* 0x000000cecf4b723e */ /* 0x000fe200000010ff */
[-C--:B----4-:R-:W-:Y:S06]  /*9a30*/  HMMA.16816.F32.BF16 R4, R68, R76.reuse, R4 ;  /* 0x0000004c4404723c */ /* 0x090fec0000041804 */
[C---:B------:R-:W-:Y:S06]  /*9a40*/  HMMA.16816.F32.BF16 R8, R72.reuse, R76, R8 ;  /* 0x0000004c4808723c */ /* 0x040fec0000041808 */
[-C--:B------:R-:W-:Y:S06]  /*9a50*/  HMMA.16816.F32.BF16 R12, R72, R78.reuse, R12 ;  /* 0x0000004e480c723c */ /* 0x080fec000004180c */
[C---:B------:R-:W-:Y:S01]  /*9a60*/  HMMA.16816.F32.BF16 R16, R68.reuse, R78, R16 ;  /* 0x0000004e4410723c */ /* 0x040fe20000041810 */
[----:B------:R-:W4:Y:S05]  /*9a70*/  LDSM.16.MT88.4 R76, [R139+0xa000] ;  /* 0x00a000008b4c783b */ /* 0x000f2a0000004200 */
[-C--:B-1----:R-:W-:Y:S06]  /*9a80*/  HMMA.16816.F32.BF16 R20, R68, R80.reuse, R20 ;  /* 0x000000504414723c */ /* 0x082fec0000041814 */
[C---:B------:R-:W-:Y:S06]  /*9a90*/  HMMA.16816.F32.BF16 R24, R72.reuse, R80, R24 ;  /* 0x000000504818723c */ /* 0x040fec0000041818 */
[-C--:B------:R-:W-:Y:S06]  /*9aa0*/  HMMA.16816.F32.BF16 R28, R72, R82.reuse, R28 ;  /* 0x00000052481c723c */ /* 0x080fec000004181c */
[C---:B------:R-:W-:Y:S01]  /*9ab0*/  HMMA.16816.F32.BF16 R32, R68.reuse, R82, R32 ;  /* 0x000000524420723c */ /* 0x040fe20000041820 */
[----:B------:R-:W1:Y:S05]  /*9ac0*/  LDSM.16.MT88.4 R80, [R230+0xa000] ;  /* 0x00a00000e650783b */ /* 0x000e6a0000004200 */
[-C--:B--2---:R-:W-:Y:S06]  /*9ad0*/  HMMA.16816.F32.BF16 R36, R68, R84.reuse, R36 ;  /* 0x000000544424723c */ /* 0x084fec0000041824 */
        /* <DEDUP_REMOVED lines=9> */
[----:B------:R-:W3:Y:S04]  /*9b70*/  LDSM.16.MT88.4 R92, [R229+0xa000] ;  /* 0x00a00000e55c783b */ /* 0x000ee80000004200 */
        /* <DEDUP_REMOVED lines=18> */
[----:B------:R-:W-:Y:S01]  /*9ca0*/  LDSM.16.MT88.4 R88, [R229+0xa800] ;  /* 0x00a80000e558783b */ /* 0x000fe20000004200 */
[C---:B------:R-:W-:Y:S05]  /*9cb0*/  HMMA.16816.F32.BF16 R8, R72.reuse, R76, R8 ;  /* 0x0000004c4808723c */ /* 0x040fea0000041808 */
[----:B------:R-:W-:Y:S01]  /*9cc0*/  FADD.FTZ R2, R226, R2 ;  /* 0x00000002e2027221 */ /* 0x000fe20000010000 */
[-C--:B------:R-:W-:Y:S05]  /*9cd0*/  HMMA.16816.F32.BF16 R12, R72, R78.reuse, R12 ;  /* 0x0000004e480c723c */ /* 0x080fea000004180c */
[----:B------:R-:W-:Y:S01]  /*9ce0*/  F2FP.BF16.F32.PACK_AB R196, R99, R100 ;  /* 0x0000006463c4723e */ /* 0x000fe200000010ff */
        /* <DEDUP_REMOVED lines=32> */
[-C--:B----4-:R-:W-:Y:S01]  /*9ef0*/  HMMA.16816.F32.BF16 R4, R68, R76.reuse, R4 ;  /* 0x0000004c4404723c */ /* 0x090fe20000041804 */
[----:B------:R-:W-:Y:S02]  /*9f00*/  MUFU.EX2 R96, R120 ;  /* 0x0000007800607308 */ /* 0x000fe40000000800 */
[----:B------:R-:W-:Y:S02]  /*9f10*/  FADD.FTZ R3, R167, R3 ;  /* 0x00000003a7037221 */ /* 0x000fe40000010000 */
[----:B------:R-:W-:Y:S01]  /*9f20*/  LDSM.16.MT88.4 R164, [R230+0xb800] ;  /* 0x00b80000e6a4783b */ /* 0x000fe20000004200 */
[C---:B------:R-:W-:Y:S05]  /*9f30*/  HMMA.16816.F32.BF16 R8, R72.reuse, R76, R8 ;  /* 0x0000004c4808723c */ /* 0x040fea0000041808 */
[----:B------:R-:W-:Y:S01]  /*9f40*/  FADD.FTZ R3, R136, R3 ;  /* 0x0000000388037221 */ /* 0x000fe20000010000 */
        /* <DEDUP_REMOVED lines=13> */
[-C--:B------:R-:W-:Y:S06]  /*a020*/  HMMA.16816.F32.BF16 R52, R68, R88.reuse, R52 ;  /* 0x000000584434723c */ /* 0x080fec0000041834 */
[C---:B------:R-:W-:Y:S06]  /*a030*/  HMMA.16816.F32.BF16 R56, R72.reuse, R88, R56 ;  /* 0x000000584838723c */ /* 0x040fec0000041838 */
[-C--:B------:R-:W-:Y:S05]  /*a040*/  HMMA.16816.F32.BF16 R60, R72, R90.reuse, R60 ;  /* 0x0000005a483c723c */ /* 0x080fea000004183c */
[----:B------:R-:W-:Y:S01]  /*a050*/  FADD.FTZ R88, R150, R92 ;  /* 0x0000005c96587221 */ /* 0x000fe20000010000 */
[----:B------:R-:W-:Y:S01]  /*a060*/  HMMA.16816.F32.BF16 R64, R68, R90, R64 ;  /* 0x0000005a4440723c */ /* 0x000fe20000041840 */
[----:B------:R-:W4:Y:S01]  /*a070*/  LDSM.16.MT88.4 R92, [R229+0xb000] ;  /* 0x00b00000e55c783b */ /* 0x000f220000004200 */
[----:B------:R-:W1:Y:S03]  /*a080*/  MUFU.EX2 R91, R121 ;  /* 0x00000079005b7308 */ /* 0x000e660000000800 */
[----:B------:R-:W-:Y:S01]  /*a090*/  F2FP.BF16.F32.PACK_AB R72, R105, R104 ;  /* 0x000000686948723e */ /* 0x000fe200000010ff */
[----:B------:R-:W-:Y:S01]  /*a0a0*/  FADD.FTZ R89, R182, R2 ;  /* 0x00000002b6597221 */ /* 0x000fe20000010000 */
[----:B------:R-:W-:Y:S01]  /*a0b0*/  F2FP.BF16.F32.PACK_AB R68, R113, R116 ;  /* 0x000000747144723e */ /* 0x000fe200000010ff */
[----:B------:R-:W-:Y:S01]  /*a0c0*/  FADD.FTZ R2, R181, R88 ;  /* 0x00000058b5027221 */ /* 0x000fe20000010000 */
[----:B------:R-:W4:Y:S03]  /*a0d0*/  LDSM.16.MT88.4 R148, [R139+0xb800] ;  /* 0x00b800008b94783b */ /* 0x000f260000004200 */
[----:B------:R-:W-:Y:S01]  /*a0e0*/  MUFU.EX2 R90, R122 ;  /* 0x0000007a005a7308 */ /* 0x000fe20000000800 */
[----:B------:R-:W-:Y:S02]  /*a0f0*/  F2FP.BF16.F32.PACK_AB R69, R103, R112 ;  /* 0x000000706745723e */ /* 0x000fe400000010ff */
[----:B------:R-:W-:Y:S02]  /*a100*/  F2FP.BF16.F32.PACK_AB R70, R101, R102 ;  /* 0x000000666546723e */ /* 0x000fe400000010ff */
[----:B------:R-:W-:Y:S02]  /*a110*/  F2FP.BF16.F32.PACK_AB R71, R115, R114 ;  /* 0x000000727347723e */ /* 0x000fe400000010ff */
[----:B------:R-:W-:Y:S01]  /*a120*/  F2FP.BF16.F32.PACK_AB R73, R107, R106 ;  /* 0x0000006a6b49723e */ /* 0x000fe200000010ff */
[----:B------:R-:W4:Y:S01]  /*a130*/  LDSM.16.MT88.4 R180, [R228+0xb800] ;  /* 0x00b80000e4b4783b */ /* 0x000f220000004200 */
[----:B------:R-:W-:Y:S02]  /*a140*/  F2FP.BF16.F32.PACK_AB R74, R109, R108 ;  /* 0x0000006c6d4a723e */ /* 0x000fe400000010ff */
[----:B------:R-:W-:Y:S01]  /*a150*/  F2FP.BF16.F32.PACK_AB R75, R111, R110 ;  /* 0x0000006e6f4b723e */ /* 0x000fe200000010ff */
[-C--:B---3--:R-:W-:Y:S03]  /*a160*/  HMMA.16816.F32.BF16 R4, R68, R76.reuse, R4 ;  /* 0x0000004c4404723c */ /* 0x088fe60000041804 */
[----:B-1----:R-:W-:Y:S03]  /*a170*/  F2FP.BF16.F32.PACK_AB R200, R91, R96 ;  /* 0x000000605bc8723e */ /* 0x002fe600000010ff */
[C---:B------:R-:W-:Y:S06]  /*a180*/  HMMA.16816.F32.BF16 R8, R72.reuse, R76, R8 ;  /* 0x0000004c4808723c */ /* 0x040fec0000041808 */
[-C--:B------:R-:W-:Y:S05]  /*a190*/  HMMA.16816.F32.BF16 R12, R72, R78.reuse, R12 ;  /* 0x0000004e480c723c */ /* 0x080fea000004180c */
[----:B------:R-:W-:Y:S01]  /*a1a0*/  FADD.FTZ R77, R132, R89 ;  /* 0x00000059844d7221 */ /* 0x000fe20000010000 */
[C---:B------:R-:W-:Y:S01]  /*a1b0*/  HMMA.16816.F32.BF16 R16, R68.reuse, R78, R16 ;  /* 0x0000004e4410723c */ /* 0x040fe20000041810 */
[----:B------:R-:W3:Y:S01]  /*a1c0*/  LDL.LU R132, [R1+0xc8] ;  /* 0x0000c80001847983 */ /* 0x000ee20000300800 */
[----:B------:R-:W-:Y:S03]  /*a1d0*/  MUFU.EX2 R79, R124 ;  /* 0x0000007c004f7308 */ /* 0x000fe60000000800 */
[----:B------:R-:W-:Y:S01]  /*a1e0*/  FADD.FTZ R76, R134, R2 ;  /* 0x00000002864c7221 */ /* 0x000fe20000010000 */
[-C--:B------:R-:W-:Y:S01]  /*a1f0*/  HMMA.16816.F32.BF16 R20, R68, R80.reuse, R20 ;  /* 0x000000504414723c */ /* 0x080fe20000041814 */
[----:B------:R-:W3:Y:S05]  /*a200*/  LDL.LU R134, [R1+0xc4] ;  /* 0x0000c40001867983 */ /* 0x000eea0000300800 */
[----:B------:R-:W-:Y:S01]  /*a210*/  MUFU.EX2 R78, R126 ;  /* 0x0000007e004e7308 */ /* 0x000fe20000000800 */
[----:B------:R-:W-:Y:S01]  /*a220*/  FADD.FTZ R2, R135, R0 ;  /* 0x0000000087027221 */ /* 0x000fe20000010000 */
[C---:B------:R-:W-:Y:S01]  /*a230*/  HMMA.16816.F32.BF16 R24, R72.reuse, R80, R24 ;  /* 0x000000504818723c */ /* 0x040fe20000041818 */
[----:B------:R-:W3:Y:S04]  /*a240*/  LDL.LU R135, [R1+0xc0] ;  /* 0x0000c00001877983 */ /* 0x000ee80000300800 */
[----:B------:R-:W3:Y:S01]  /*a250*/  LDL.LU R136, [R1+0xbc] ;  /* 0x0000bc0001887983 */ /* 0x000ee20000300800 */
[-C--:B------:R-:W-:Y:S02]  /*a260*/  HMMA.16816.F32.BF16 R28, R72, R82.reuse, R28 ;  /* 0x00000052481c723c */ /* 0x080fe4000004181c */
[----:B------:R-:W1:Y:S03]  /*a270*/  MUFU.EX2 R80, R123 ;  /* 0x0000007b00507308 */ /* 0x000e660000000800 */
[----:B------:R-:W-:Y:S01]  /*a280*/  FADD.FTZ R0, R247, R77 ;  /* 0x0000004df7007221 */ /* 0x000fe20000010000 */
[C---:B------:R-:W-:Y:S01]  /*a290*/  HMMA.16816.F32.BF16 R32, R68.reuse, R82, R32 ;  /* 0x000000524420723c */ /* 0x040fe20000041820 */
[----:B------:R-:W3:Y:S04]  /*a2a0*/  LDL.LU R247, [R1+0xb8] ;  /* 0x0000b80001f77983 */ /* 0x000ee80000300800 */
[----:B------:R-:W-:Y:S01]  /*a2b0*/  FADD.FTZ R76, R246, R76 ;  /* 0x0000004cf64c7221 */ /* 0x000fe20000010000 */
[-C--:B--2---:R-:W-:Y:S01]  /*a2c0*/  HMMA.16816.F32.BF16 R36, R68, R84.reuse, R36 ;  /* 0x000000544424723c */ /* 0x084fe20000041824 */
[----:B------:R2:W5:Y:S04]  /*a2d0*/  LDL.LU R246, [R1+0xb4] ;  /* 0x0000b40001f67983 */ /* 0x0005680000300800 */
[----:B------:R-:W-:Y:S01]  /*a2e0*/  FADD.FTZ R0, R243, R0 ;  /* 0x00000000f3007221 */ /* 0x000fe20000010000 */
[C---:B------:R-:W-:Y:S05]  /*a2f0*/  HMMA.16816.F32.BF16 R40, R72.reuse, R84, R40 ;  /* 0x000000544828723c */ /* 0x040fea0000041828 */
[----:B------:R-:W-:Y:S01]  /*a300*/  FADD.FTZ R0, R239, R0 ;  /* 0x00000000ef007221 */ /* 0x000fe20000010000 */
[-C--:B------:R-:W-:Y:S05]  /*a310*/  HMMA.16816.F32.BF16 R44, R72, R86.reuse, R44 ;  /* 0x00000056482c723c */ /* 0x080fea000004182c */
[----:B------:R-:W-:Y:S01]  /*a320*/  FADD.FTZ R0, R235, R0 ;  /* 0x00000000eb007221 */ /* 0x000fe20000010000 */
[C---:B------:R-:W-:Y:S05]  /*a330*/  HMMA.16816.F32.BF16 R48, R68.reuse, R86, R48 ;  /* 0x000000564430723c */ /* 0x040fea0000041830 */
[----:B-1----:R-:W-:Y:S01]  /*a340*/  F2FP.BF16.F32.PACK_AB R201, R80, R90 ;  /* 0x0000005a50c9723e */ /* 0x002fe200000010ff */
[-C--:B----4-:R-:W-:Y:S05]  /*a350*/  HMMA.16816.F32.BF16 R52, R68, R92.reuse, R52 ;  /* 0x0000005c4434723c */ /* 0x090fea0000041834 */
[----:B------:R-:W-:Y:S01]  /*a360*/  F2FP.BF16.F32.PACK_AB R202, R204, R79 ;  /* 0x0000004fccca723e */ /* 0x000fe200000010ff */
[C---:B------:R-:W-:Y:S05]  /*a370*/  HMMA.16816.F32.BF16 R56, R72.reuse, R92, R56 ;  /* 0x0000005c4838723c */ /* 0x040fea0000041838 */
[----:B------:R-:W-:Y:S01]  /*a380*/  F2FP.BF16.F32.PACK_AB R203, R205, R78 ;  /* 0x0000004ecdcb723e */ /* 0x000fe200000010ff */
[-C--:B------:R-:W-:Y:S06]  /*a390*/  HMMA.16816.F32.BF16 R60, R72, R94.reuse, R60 ;  /* 0x0000005e483c723c */ /* 0x080fec000004183c */
[----:B------:R-:W-:Y:S05]  /*a3a0*/  HMMA.16816.F32.BF16 R64, R68, R94, R64 ;  /* 0x0000005e4440723c */ /* 0x000fea0000041840 */
[----:B------:R-:W-:Y:S01]  /*a3b0*/  FADD.FTZ R72, R245, R2 ;  /* 0x00000002f5487221 */ /* 0x000fe20000010000 */
[-C--:B------:R-:W-:Y:S01]  /*a3c0*/  HMMA.16816.F32.BF16 R144, R196, R148.reuse, R4 ;  /* 0x00000094c490723c */ /* 0x080fe20000041804 */
[----:B------:R2:W5:Y:S04]  /*a3d0*/  LDL.LU R245, [R1+0xb0] ;  /* 0x0000b00001f57983 */ /* 0x0005680000300800 */
[----:B------:R-:W-:Y:S01]  /*a3e0*/  FADD.FTZ R73, R244, R3 ;  /* 0x00000003f4497221 */ /* 0x000fe20000010000 */
[C---:B------:R-:W-:Y:S01]  /*a3f0*/  HMMA.16816.F32.BF16 R140, R200.reuse, R148, R8 ;  /* 0x00000094c88c723c */ /* 0x040fe20000041808 */
[----:B------:R2:W5:Y:S04]  /*a400*/  LDL.LU R244, [R1+0xac] ;  /* 0x0000ac0001f47983 */ /* 0x0005680000300800 */
[----:B------:R2:W5:Y:S01]  /*a410*/  LDL.LU R243, [R1+0xa8] ;  /* 0x0000a80001f37983 */ /* 0x0005620000300800 */
[-C--:B------:R-:W-:Y:S05]  /*a420*/  HMMA.16816.F32.BF16 R152, R200, R150.reuse, R12 ;  /* 0x00000096c898723c */ /* 0x080fea000004180c */
[----:B------:R-:W-:Y:S01]  /*a430*/  FADD.FTZ R2, R242, R76 ;  /* 0x0000004cf2027221 */ /* 0x000fe20000010000 */
[----:B------:R-:W-:Y:S01]  /*a440*/  FADD.FTZ R3, R241, R72 ;  /* 0x00000048f1037221 */ /* 0x000fe20000010000 */
[----:B------:R2:W5:Y:S01]  /*a450*/  LDL.LU R242, [R1+0xa4] ;  /* 0x0000a40001f27983 */ /* 0x0005620000300800 */
[----:B------:R-:W-:Y:S01]  /*a460*/  FADD.FTZ R4, R240, R73 ;  /* 0x00000049f0047221 */ /* 0x000fe20000010000 */
[C---:B------:R-:W-:Y:S02]  /*a470*/  HMMA.16816.F32.BF16 R148, R196.reuse, R150, R16 ;  /* 0x00000096c494723c */ /* 0x040fe40000041810 */
[----:B------:R2:W5:Y:S02]  /*a480*/  LDL.LU R241, [R1+0xa0] ;  /* 0x0000a00001f17983 */ /* 0x0005640000300800 */
[----:B------:R-:W-:Y:S01]  /*a490*/  FADD.FTZ R2, R238, R2 ;  /* 0x00000002ee027221 */ /* 0x000fe20000010000 */
[----:B------:R-:W-:Y:S01]  /*a4a0*/  FADD.FTZ R3, R237, R3 ;  /* 0x00000003ed037221 */ /* 0x000fe20000010000 */
[----:B------:R2:W5:Y:S01]  /*a4b0*/  LDL.LU R240, [R1+0x9c] ;  /* 0x00009c0001f07983 */ /* 0x0005620000300800 */
[----:B------:R-:W-:Y:S01]  /*a4c0*/  FADD.FTZ R4, R236, R4 ;  /* 0x00000004ec047221 */ /* 0x000fe20000010000 */
[----:B------:R-:W-:Y:S02]  /*a4d0*/  FADD.FTZ R2, R234, R2 ;  /* 0x00000002ea027221 */ /* 0x000fe40000010000 */
[----:B------:R2:W5:Y:S01]  /*a4e0*/  LDL.LU R239, [R1+0x98] ;  /* 0x0000980001ef7983 */ /* 0x0005620000300800 */
[----:B------:R-:W-:Y:S01]  /*a4f0*/  FADD.FTZ R3, R233, R3 ;  /* 0x00000003e9037221 */ /* 0x000fe20000010000 */
[----:B------:R-:W-:Y:S01]  /*a500*/  FADD.FTZ R4, R232, R4 ;  /* 0x00000004e8047221 */ /* 0x000fe20000010000 */
[----:B------:R-:W-:Y:S01]  /*a510*/  FADD.FTZ R5, R231, R0 ;  /* 0x00000000e7057221 */ /* 0x000fe20000010000 */
[----:B------:R2:W5:Y:S01]  /*a520*/  LDL.LU R238, [R1+0x94] ;  /* 0x0000940001ee7983 */ /* 0x0005620000300800 */
[----:B------:R-:W-:Y:S01]  /*a530*/  FADD.FTZ R0, R250, R2 ;  /* 0x00000002fa007221 */ /* 0x000fe20000010000 */
[----:B------:R-:W-:Y:S01]  /*a540*/  FADD.FTZ R2, R206, R3 ;  /* 0x00000003ce027221 */ /* 0x000fe20000010000 */
[----:B------:R-:W-:Y:S01]  /*a550*/  FADD.FTZ R5, R157, R5 ;  /* 0x000000059d057221 */ /* 0x000fe20000010000 */
[----:B------:R2:W5:Y:S01]  /*a560*/  LDL.LU R237, [R1+0x90] ;  /* 0x0000900001ed7983 */ /* 0x0005620000300800 */
[----:B------:R-:W-:Y:S01]  /*a570*/  FADD.FTZ R3, R156, R0 ;  /* 0x000000009c037221 */ /* 0x000fe20000010000 */
[----:B------:R-:W-:Y:S01]  /*a580*/  FADD.FTZ R4, R249, R4 ;  /* 0x00000004f9047221 */ /* 0x000fe20000010000 */
[-C--:B------:R-:W-:Y:S01]  /*a590*/  HMMA.16816.F32.BF16 R156, R196, R164.reuse, R20 ;  /* 0x000000a4c49c723c */ /* 0x080fe20000041814 */
[----:B------:R2:W5:Y:S02]  /*a5a0*/  LDL.LU R236, [R1+0x8c] ;  /* 0x00008c0001ec7983 */ /* 0x0005640000300800 */
[----:B------:R-:W-:Y:S01]  /*a5b0*/  FADD.FTZ R0, R207, R2 ;  /* 0x00000002cf007221 */ /* 0x000fe20000010000 */
[----:B------:R-:W-:Y:S01]  /*a5c0*/  FADD.FTZ R2, R248, R4 ;  /* 0x00000004f8027221 */ /* 0x000fe20000010000 */
[----:B------:R2:W5:Y:S01]  /*a5d0*/  LDL.LU R235, [R1+0x88] ;  /* 0x0000880001eb7983 */ /* 0x0005620000300800 */
[C---:B------:R-:W-:Y:S03]  /*a5e0*/  HMMA.16816.F32.BF16 R160, R200.reuse, R164, R24 ;  /* 0x000000a4c8a0723c */ /* 0x040fe60000041818 */
[----:B------:R2:W5:Y:S02]  /*a5f0*/  LDL.LU R234, [R1+0x84] ;  /* 0x0000840001ea7983 */ /* 0x0005640000300800 */
[----:B------:R-:W-:Y:S01]  /*a600*/  FADD.FTZ R9, R190, R5 ;  /* 0x00000005be097221 */ /* 0x000fe20000010000 */
[----:B------:R-:W-:Y:S01]  /*a610*/  FADD.FTZ R8, R170, R3 ;  /* 0x00000003aa087221 */ /* 0x000fe20000010000 */
[----:B------:R2:W5:Y:S01]  /*a620*/  LDL.LU R233, [R1+0x80] ;  /* 0x0000800001e97983 */ /* 0x0005620000300800 */
[----:B------:R-:W-:Y:S03]  /*a630*/  FADD.FTZ R3, R168, R0 ;  /* 0x00000000a8037221 */ /* 0x000fe60000010000 */
        /* <DEDUP_REMOVED lines=8> */
[----:B------:R-:W1:Y:S02]  /*a6c0*/  LDSM.16.MT88.4 R4, [R229+0xb800] ;  /* 0x00b80000e504783b */ /* 0x000e640000004200 */
[----:B------:R-:W-:Y:S01]  /*a6d0*/  FADD.FTZ R2, R192, R2 ;  /* 0x00000002c0027221 */ /* 0x000fe20000010000 */
[----:B------:R-:W-:Y:S01]  /*a6e0*/  FADD.FTZ R8, R187, R8 ;  /* 0x00000008bb087221 */ /* 0x000fe20000010000 */
[----:B------:R-:W-:Y:S01]  /*a6f0*/  FADD.FTZ R3, R175, R3 ;  /* 0x00000003af037221 */ /* 0x000fe20000010000 */
[C---:B------:R-:W-:Y:S05]  /*a700*/  HMMA.16816.F32.BF16 R164, R196.reuse, R166, R32 ;  /* 0x000000a6c4a4723c */ /* 0x040fea0000041820 */
[----:B------:R-:W-:Y:S01]  /*a710*/  FADD.FTZ R9, R194, R0 ;  /* 0x00000000c2097221 */ /* 0x000fe20000010000 */
[----:B------:R-:W-:Y:S01]  /*a720*/  FADD.FTZ R0, R195, R2 ;  /* 0x00000002c3007221 */ /* 0x000fe20000010000 */
[----:B------:R-:W-:Y:S01]  /*a730*/  FADD.FTZ R2, R186, R8 ;  /* 0x00000008ba027221 */ /* 0x000fe20000010000 */
[----:B------:R-:W-:Y:S03]  /*a740*/  FADD.FTZ R3, R174, R3 ;  /* 0x00000003ae037221 */ /* 0x000fe60000010000 */
        /* <DEDUP_REMOVED lines=36> */
[----:B------:R-:W-:Y:S04]  /*a990*/  HMMA.16816.F32.BF16 R196, R196, R6, R64 ;  /* 0x00000006c4c4723c */ /* 0x000fe80000041840 */
        /* <DEDUP_REMOVED lines=19> */
[----:B---3--:R-:W-:Y:S02]  /*aad0*/  MOV R138, R132 ;  /* 0x00000084008a7202 */ /* 0x008fe40000000f00 */
[----:B------:R-:W-:Y:S02]  /*aae0*/  MOV R137, R134 ;  /* 0x0000008600897202 */ /* 0x000fe40000000f00 */
[----:B------:R-:W-:Y:S02]  /*aaf0*/  MOV R133, R135 ;  /* 0x0000008700857202 */ /* 0x000fe40000000f00 */
[----:B------:R-:W-:Y:S02]  /*ab00*/  MOV R3, R136 ;  /* 0x0000008800037202 */ /* 0x000fe40000000f00 */
[----:B------:R-:W-:Y:S01]  /*ab10*/  IADD3 R247, R247, -0x1, RZ ;  /* 0xfffffffff7f77810 */ /* 0x000fe20007ffe0ff */
[----:B--2---:R-:W-:Y:S06]  /*ab20*/  @P0 BRA `(.L_x_120) ;  /* 0xffffffb8003c0947 */ /* 0x004fec000383ffff */
.L_x_119:
[----:B------:R-:W1:Y:S01]  /*ab30*/  SHFL.BFLY PT, R0, R248, 0x2, 0x1f ;  /* 0x0c401f00f8007f89 */ /* 0x000e6200000e0000 */
[----:B------:R-:W2:Y:S01]  /*ab40*/  S2UR UR4, SR_CgaCtaId ;  /* 0x00000000000479c3 */ /* 0x000ea20000008800 */
[----:B------:R-:W-:Y:S01]  /*ab50*/  UMOV UR5, 0x400 ;  /* 0x0000040000057882 */ /* 0x000fe20000000000 */
[----:B------:R-:W-:Y:S01]  /*ab60*/  BSSY B0, `(.L_x_123) ;  /* 0x000012e000007945 */ /* 0x000fe20003800000 */
[----:B------:R-:W3:Y:S04]  /*ab70*/  SHFL.BFLY PT, R3, R249, 0x2, 0x1f ;  /* 0x0c401f00f9037f89 */ /* 0x000ee800000e0000 */
[----:B------:R-:W4:Y:S04]  /*ab80*/  SHFL.BFLY PT, R2, R250, 0x2, 0x1f ;  /* 0x0c401f00fa027f89 */ /* 0x000f2800000e0000 */
[----:B------:R-:W4:Y:S01]  /*ab90*/  SHFL.BFLY PT, R5, R251, 0x2, 0x1f ;  /* 0x0c401f00fb057f89 */ /* 0x000f2200000e0000 */
[----:B------:R-:W4:Y:S01]  /*aba0*/  S2R R44, SR_TID.X ;  /* 0x00000000002c7919 */ /* 0x000f220000002100 */
[----:B------:R-:W4:Y:S01]  /*abb0*/  S2R R45, SR_TID.X ;  /* 0x00000000002d7919 */ /* 0x000f220000002100 */
[----:B-1----:R-:W-:Y:S01]  /*abc0*/  FADD.FTZ R0, R0, R248 ;  /* 0x000000f800007221 */ /* 0x002fe20000010000 */
[----:B--2---:R-:W-:Y:S01]  /*abd0*/  ULEA UR4, UR4, UR5, 0x18 ;  /* 0x0000000504047291 */ /* 0x004fe2000f8ec03f */
[----:B---3--:R-:W-:-:S03]  /*abe0*/  FADD.FTZ R3, R3, R249 ;  /* 0x000000f903037221 */ /* 0x008fc60000010000 */
[----:B------:R-:W1:Y:S01]  /*abf0*/  SHFL.BFLY PT, R6, R0, 0x1, 0x1f ;  /* 0x0c201f0000067f89 */ /* 0x000e6200000e0000 */
[----:B------:R-:W-:Y:S01]  /*ac00*/  ULDC.U8 UR5, c[0x0][0x3d9] ;  /* 0x0000f64000057ab9 */ /* 0x000fe20000000000 */
[----:B----4-:R-:W-:Y:S02]  /*ac10*/  FADD.FTZ R2, R2, R250 ;  /* 0x000000fa02027221 */ /* 0x010fe40000010000 */
[----:B------:R-:W2:Y:S01]  /*ac20*/  SHFL.BFLY PT, R7, R3, 0x1, 0x1f ;  /* 0x0c201f0003077f89 */ /* 0x000ea200000e0000 */
[----:B------:R-:W-:-:S03]  /*ac30*/  FADD.FTZ R5, R5, R251 ;  /* 0x000000fb05057221 */ /* 0x000fc60000010000 */
[----:B------:R-:W3:Y:S01]  /*ac40*/  SHFL.BFLY PT, R4, R2, 0x1, 0x1f ;  /* 0x0c201f0002047f89 */ /* 0x000ee200000e0000 */
[----:B------:R-:W-:Y:S02]  /*ac50*/  SHF.R.S32.HI R8, RZ, 0x1f, R44 ;  /* 0x0000001fff087819 */ /* 0x000fe4000001142c */
[----:B------:R-:W-:Y:S01]  /*ac60*/  SHF.R.S32.HI R30, RZ, 0x1f, R45 ;  /* 0x0000001fff1e7819 */ /* 0x000fe2000001142d */
[----:B-1----:R-:W-:Y:S01]  /*ac70*/  FADD.FTZ R40, R0, R6 ;  /* 0x0000000600287221 */ /* 0x002fe20000010000 */
[----:B------:R-:W-:Y:S01]  /*ac80*/  MOV R0, 0x3f800000 ;  /* 0x3f80000000007802 */ /* 0x000fe20000000f00 */
[----:B------:R-:W1:Y:S01]  /*ac90*/  SHFL.BFLY PT, R6, R5, 0x1, 0x1f ;  /* 0x0c201f0005067f89 */ /* 0x000e6200000e0000 */
[-C--:B------:R-:W-:Y:S01]  /*aca0*/  LEA.HI R46, R30, R45.reuse, RZ, 0x3 ;  /* 0x0000002d1e2e7211 */ /* 0x080fe200078f18ff */
[----:B--2---:R-:W-:Y:S01]  /*acb0*/  FADD.FTZ R41, R3, R7 ;  /* 0x0000000703297221 */ /* 0x004fe20000010000 */
[----:B------:R-:W-:Y:S02]  /*acc0*/  FSETP.NE.FTZ.AND P6, PT, R40, RZ, PT ;  /* 0x000000ff2800720b */ /* 0x000fe40003fd5000 */
[----:B------:R-:W-:Y:S01]  /*acd0*/  LEA.HI R3, R8, R44, RZ, 0x5 ;  /* 0x0000002c08037211 */ /* 0x000fe200078f28ff */
[----:B---3--:R-:W-:Y:S01]  /*ace0*/  FADD.FTZ R42, R2, R4 ;  /* 0x00000004022a7221 */ /* 0x008fe20000010000 */
[----:B------:R-:W-:-:S02]  /*acf0*/  LEA.HI R4, R30, R45, RZ, 0x2 ;  /* 0x0000002d1e047211 */ /* 0x000fc400078f10ff */
[----:B------:R-:W-:Y:S01]  /*ad00*/  LOP3.LUT R2, R3, 0xffffffe0, RZ, 0xc0, !PT ;  /* 0xffffffe003027812 */ /* 0x000fe200078ec0ff */
[----:B------:R-:W-:Y:S01]  /*ad10*/  IMAD.MOV.U32 R3, RZ, RZ, 0x3f800000 ;  /* 0x3f800000ff037424 */ /* 0x000fe200078e00ff */
[----:B------:R-:W-:Y:S02]  /*ad20*/  FSETP.NE.FTZ.AND P5, PT, R41, RZ, PT ;  /* 0x000000ff2900720b */ /* 0x000fe40003fb5000 */
[----:B------:R-:W-:Y:S02]  /*ad30*/  FSETP.NE.FTZ.AND P4, PT, R42, RZ, PT ;  /* 0x000000ff2a00720b */ /* 0x000fe40003f95000 */
[----:B------:R-:W-:Y:S01]  /*ad40*/  IADD3 R44, -R2, R44, RZ ;  /* 0x0000002c022c7210 */ /* 0x000fe20007ffe1ff */
[----:B------:R-:W2:Y:S01]  /*ad50*/  @P6 MUFU.RCP R0, R40 ;  /* 0x0000002800006308 */ /* 0x000ea20000001000 */
[----:B------:R-:W-:Y:S02]  /*ad60*/  LOP3.LUT R2, R46, 0xfffffff8, RZ, 0xc0, !PT ;  /* 0xfffffff82e027812 */ /* 0x000fe400078ec0ff */
[----:B------:R-:W-:-:S04]  /*ad70*/  LEA.HI R30, R30, R45, RZ, 0x5 ;  /* 0x0000002d1e1e7211 */ /* 0x000fc800078f28ff */
[----:B------:R-:W-:Y:S01]  /*ad80*/  SHF.R.S32.HI R30, RZ, 0x5, R30 ;  /* 0x00000005ff1e7819 */ /* 0x000fe2000001141e */
[----:B-1----:R-:W-:Y:S01]  /*ad90*/  FADD.FTZ R43, R5, R6 ;  /* 0x00000006052b7221 */ /* 0x002fe20000010000 */
[----:B------:R-:W-:Y:S01]  /*ada0*/  LOP3.LUT R5, R4, 0x3ffffffc, RZ, 0xc0, !PT ;  /* 0x3ffffffc04057812 */ /* 0x000fe200078ec0ff */
[----:B------:R-:W1:Y:S03]  /*adb0*/  @P5 MUFU.RCP R3, R41 ;  /* 0x0000002900035308 */ /* 0x000e660000001000 */
[-C--:B------:R-:W-:Y:S02]  /*adc0*/  IADD3 R28, -R5, R45.reuse, RZ ;  /* 0x0000002d051c7210 */ /* 0x080fe40007ffe1ff */
[----:B------:R-:W-:Y:S01]  /*add0*/  IADD3 R45, -R2, R45, RZ ;  /* 0x0000002d022d7210 */ /* 0x000fe20007ffe1ff */
[----:B------:R-:W-:Y:S01]  /*ade0*/  IMAD.MOV.U32 R2, RZ, RZ, 0x3f800000 ;  /* 0x3f800000ff027424 */ /* 0x000fe200078e00ff */
[----:B------:R-:W-:Y:S01]  /*adf0*/  FSETP.NE.FTZ.AND P3, PT, R43, RZ, PT ;  /* 0x000000ff2b00720b */ /* 0x000fe20003f75000 */
[C---:B--2---:R-:W-:Y:S01]  /*ae00*/  FMUL.FTZ R144, R0.reuse, R144 ;  /* 0x0000009000907220 */ /* 0x044fe20000410000 */
[C---:B------:R-:W-:Y:S01]  /*ae10*/  FMUL.FTZ R7, R0.reuse, R145 ;  /* 0x0000009100077220 */ /* 0x040fe20000410000 */
[C---:B------:R-:W-:Y:S01]  /*ae20*/  FMUL.FTZ R148, R0.reuse, R148 ;  /* 0x0000009400947220 */ /* 0x040fe20000410000 */
[C---:B------:R-:W-:Y:S01]  /*ae30*/  FMUL.FTZ R5, R0.reuse, R149 ;  /* 0x0000009500057220 */ /* 0x040fe20000410000 */
[----:B------:R-:W2:Y:S01]  /*ae40*/  @P4 MUFU.RCP R2, R42 ;  /* 0x0000002a00024308 */ /* 0x000ea20000001000 */
        /* <DEDUP_REMOVED lines=13> */
[C---:B-1----:R-:W-:Y:S01]  /*af20*/  FMUL.FTZ R146, R3.reuse, R146 ;  /* 0x0000009203927220 */ /* 0x042fe20000410000 */
        /* <DEDUP_REMOVED lines=16> */
[C---:B--2---:R-:W-:Y:S01]  /*b030*/  FMUL.FTZ R140, R2.reuse, R140 ;  /* 0x0000008c028c7220 */ /* 0x044fe20000410000 */
        /* <DEDUP_REMOVED lines=15> */
[--C-:B------:R-:W-:Y:S01]  /*b130*/  SHF.R.S32.HI R3, RZ, 0x2, R4.reuse ;  /* 0x00000002ff037819 */ /* 0x100fe20000011404 */
[C---:B-1----:R-:W-:Y:S01]  /*b140*/  FMUL.FTZ R143, R0.reuse, R143 ;  /* 0x0000008f008f7220 */ /* 0x042fe20000410000 */
[----:B------:R-:W-:Y:S01]  /*b150*/  SHF.R.S32.HI R2, RZ, 0x1f, R4 ;  /* 0x0000001fff027819 */ /* 0x000fe20000011404 */
[C---:B------:R-:W-:Y:S01]  /*b160*/  FMUL.FTZ R10, R0.reuse, R142 ;  /* 0x0000008e000a7220 */ /* 0x040fe20000410000 */
[C---:B------:R-:W-:Y:S01]  /*b170*/  FMUL.FTZ R155, R0.reuse, R155 ;  /* 0x0000009b009b7220 */ /* 0x040fe20000410000 */
[----:B------:R-:W-:Y:S01]  /*b180*/  FMUL.FTZ R18, R0, R154 ;  /* 0x0000009a00127220 */ /* 0x000fe20000410000 */
[----:B------:R-:W-:Y:S01]  /*b190*/  LEA.HI R2, R2, R3, RZ, 0x3 ;  /* 0x0000000302027211 */ /* 0x000fe200078f18ff */
[C---:B------:R-:W-:Y:S01]  /*b1a0*/  FMUL.FTZ R163, R0.reuse, R163 ;  /* 0x000000a300a37220 */ /* 0x040fe20000410000 */
[C---:B------:R-:W-:Y:S01]  /*b1b0*/  FMUL.FTZ R14, R0.reuse, R162 ;  /* 0x000000a2000e7220 */ /* 0x040fe20000410000 */
[----:B------:R-:W-:Y:S01]  /*b1c0*/  FMUL.FTZ R171, R0, R171 ;  /* 0x000000ab00ab7220 */ /* 0x000fe20000410000 */
[----:B------:R-:W-:Y:S01]  /*b1d0*/  LOP3.LUT R2, R2, 0xfffffff8, RZ, 0xc0, !PT ;  /* 0xfffffff802027812 */ /* 0x000fe200078ec0ff */
        /* <DEDUP_REMOVED lines=9> */
[----:B------:R-:W-:-:S02]  /*b270*/  IADD3 R0, R3, -R2, RZ ;  /* 0x8000000203007210 */ /* 0x000fc40007ffe0ff */
[----:B------:R-:W-:Y:S02]  /*b280*/  LEA R3, R30, R28, 0x9 ;  /* 0x0000001c1e037211 */ /* 0x000fe400078e48ff */
[C---:B------:R-:W-:Y:S01]  /*b290*/  LOP3.LUT R8, R0.reuse, 0x1, RZ, 0xc0, !PT ;  /* 0x0000000100087812 */ /* 0x040fe200078ec0ff */
[----:B------:R-:W-:Y:S01]  /*b2a0*/  IMAD.SHL.U32 R2, R0, 0x40, RZ ;  /* 0x0000004000027824 */ /* 0x000fe200078e00ff */
[----:B------:R-:W-:Y:S02]  /*b2b0*/  F2FP.BF16.F32.PACK_AB R7, R7, R144 ;  /* 0x000000900707723e */ /* 0x000fe400000010ff */
[----:B------:R-:W-:Y:S02]  /*b2c0*/  ISETP.NE.U32.AND P0, PT, R8, 0x1, PT ;  /* 0x000000010800780c */ /* 0x000fe40003f05070 */
[----:B------:R-:W-:Y:S02]  /*b2d0*/  MOV R8, 0xfffffff0 ;  /* 0xfffffff000087802 */ /* 0x000fe40000000f00 */
[----:B------:R-:W-:-:S02]  /*b2e0*/  LOP3.LUT R2, R2, 0x1c0, RZ, 0xc0, !PT ;  /* 0x000001c002027812 */ /* 0x000fc400078ec0ff */
[----:B------:R-:W-:Y:S02]  /*b2f0*/  SEL R8, R8, 0x10, !P0 ;  /* 0x0000001008087807 */ /* 0x000fe40004000000 */
[----:B------:R-:W-:Y:S02]  /*b300*/  ISETP.NE.AND P0, PT, RZ, UR5, PT ;  /* 0x00000005ff007c0c */ /* 0x000fe4000bf05270 */
[----:B------:R-:W-:Y:S02]  /*b310*/  LEA.HI R2, R2, R2, RZ, 0x1d ;  /* 0x0000000202027211 */ /* 0x000fe400078fe8ff */
[----:B------:R-:W-:Y:S02]  /*b320*/  R2P PR, R0, 0x6 ;  /* 0x0000000600007804 */ /* 0x000fe40000000000 */
[----:B------:R-:W-:Y:S01]  /*b330*/  F2FP.BF16.F32.PACK_AB R6, R6, R146 ;  /* 0x000000920606723e */ /* 0x000fe200000010ff */
[----:B------:R-:W-:Y:S01]  /*b340*/  IMAD.U32 R2, R3, 0x2, R2 ;  /* 0x0000000203027824 */ /* 0x000fe200078e0002 */
[----:B------:R-:W-:-:S02]  /*b350*/  F2FP.BF16.F32.PACK_AB R4, R151, R150 ;  /* 0x000000969704723e */ /* 0x000fc400000010ff */
[----:B------:R-:W-:Y:S02]  /*b360*/  MOV R0, 0x20 ;  /* 0x0000002000007802 */ /* 0x000fe40000000f00 */
[----:B------:R-:W-:Y:S01]  /*b370*/  LEA R2, R2, UR4, 0x1 ;  /* 0x0000000402027c11 */ /* 0x000fe2000f8e08ff */
[----:B------:R-:W1:Y:S01]  /*b380*/  @P0 LDC.64 R28, c[0x0][0x2c0] ;  /* 0x0000b000ff1c0b82 */ /* 0x000e620000000a00 */
[----:B------:R-:W-:Y:S01]  /*b390*/  F2FP.BF16.F32.PACK_AB R5, R5, R148 ;  /* 0x000000940505723e */ /* 0x000fe200000010ff */
[----:B------:R-:W-:Y:S01]  /*b3a0*/  ULDC.U8 UR4, c[0x0][0x3d8] ;  /* 0x0000f60000047ab9 */ /* 0x000fe20000000000 */
[----:B------:R-:W-:Y:S01]  /*b3b0*/  IADD3 R3, R2, R8, RZ ;  /* 0x0000000802037210 */ /* 0x000fe20007ffe0ff */
[----:B------:R2:W-:Y:S01]  /*b3c0*/  STS [R2], R7 ;  /* 0x0000000702007388 */ /* 0x0005e20000000800 */
[----:B------:R-:W-:Y:S02]  /*b3d0*/  F2FP.BF16.F32.PACK_AB R9, R9, R140 ;  /* 0x0000008c0909723e */ /* 0x000fe400000010ff */
[----:B------:R-:W-:Y:S01]  /*b3e0*/  F2FP.BF16.F32.PACK_AB R10, R143, R10 ;  /* 0x0000000a8f0a723e */ /* 0x000fe200000010ff */
[----:B------:R1:W-:Y:S01]  /*b3f0*/  STS [R2+0x400], R6 ;  /* 0x0004000602007388 */ /* 0x0003e20000000800 */
[----:B------:R-:W-:-:S02]  /*b400*/  F2FP.BF16.F32.PACK_AB R19, R19, R152 ;  /* 0x000000981313723e */ /* 0x000fc400000010ff */
        /* <DEDUP_REMOVED lines=13> */
[----:B------:R-:W-:Y:S01]  /*b4e0*/  STS [R3+0x2000], R19 ;  /* 0x0020001303007388 */ /* 0x000fe20000000800 */
[----:B------:R-:W-:Y:S01]  /*b4f0*/  F2FP.BF16.F32.PACK_AB R20, R20, R172 ;  /* 0x000000ac1414723e */ /* 0x000fe200000010ff */
[----:B--2---:R-:W2:Y:S01]  /*b500*/  @P6 MUFU.LG2 R7, R40 ;  /* 0x0000002800076308 */ /* 0x004ea20000000c00 */
[----:B------:R-:W-:Y:S01]  /*b510*/  F2FP.BF16.F32.PACK_AB R22, R22, R174 ;  /* 0x000000ae1616723e */ /* 0x000fe200000010ff */
[----:B------:R2:W-:Y:S01]  /*b520*/  STS [R3+0x2400], R18 ;  /* 0x0024001203007388 */ /* 0x0005e20000000800 */
[----:B------:R-:W-:Y:S01]  /*b530*/  F2FP.BF16.F32.PACK_AB R25, R25, R180 ;  /* 0x000000b41919723e */ /* 0x000fe200000010ff */
[----:B-1----:R-:W-:Y:S01]  /*b540*/  @P0 IMAD R6, R29, R28, RZ ;  /* 0x0000001c1d060224 */ /* 0x002fe200078e02ff */
[----:B------:R-:W-:Y:S01]  /*b550*/  F2FP.BF16.F32.PACK_AB R24, R24, R182 ;  /* 0x000000b61818723e */ /* 0x000fe200000010ff */
[----:B------:R-:W1:Y:S01]  /*b560*/  S2R R28, SR_CTAID.Y ;  /* 0x00000000001c7919 */ /* 0x000e620000002600 */
[----:B---3--:R-:W-:Y:S01]  /*b570*/  SEL R4, R0, 0xffffffe0, !P1 ;  /* 0xffffffe000047807 */ /* 0x008fe20004800000 */
[C---:B------:R-:W-:Y:S01]  /*b580*/  VIADD R0, R2.reuse, 0x40 ;  /* 0x0000004002007836 */ /* 0x040fe20000000000 */
[C---:B------:R-:W-:Y:S01]  /*b590*/  @P2 IADD3 R0, R2.reuse, -0x40, RZ ;  /* 0xffffffc002002810 */ /* 0x040fe20007ffe0ff */
[----:B------:R-:W3:Y:S01]  /*b5a0*/  @!P0 LDC R29, c[0x0][0x2c4] ;  /* 0x0000b100ff1d8b82 */ /* 0x000ee20000000800 */
[----:B----4-:R-:W-:-:S02]  /*b5b0*/  IADD3 R5, R2, R4, RZ ;  /* 0x0000000402057210 */ /* 0x010fc40007ffe0ff */
[----:B------:R-:W-:Y:S02]  /*b5c0*/  ISETP.NE.AND P1, PT, RZ, UR4, PT ;  /* 0x00000004ff007c0c */ /* 0x000fe4000bf25270 */
[----:B------:R-:W-:Y:S01]  /*b5d0*/  F2FP.BF16.F32.PACK_AB R27, R27, R176 ;  /* 0x000000b01b1b723e */ /* 0x000fe200000010ff */
[----:B------:R-:W-:Y:S01]  /*b5e0*/  STS [R5], R17 ;  /* 0x0000001105007388 */ /* 0x000fe20000000800 */
[----:B------:R-:W-:Y:S01]  /*b5f0*/  ISETP.NE.OR P2, PT, RZ, UR5, !P1 ;  /* 0x00000005ff007c0c */ /* 0x000fe2000cf45670 */
[----:B------:R-:W-:Y:S01]  /*b600*/  @P5 MUFU.LG2 R9, R41 ;  /* 0x0000002900095308 */ /* 0x000fe20000000c00 */
[----:B------:R-:W-:Y:S01]  /*b610*/  IMAD.IADD R2, R3, 0x1, R4 ;  /* 0x0000000103027824 */ /* 0x000fe200078e0204 */
[----:B------:R-:W-:Y:S01]  /*b620*/  STS [R5+0x400], R16 ;  /* 0x0004001005007388 */ /* 0x000fe20000000800 */
[----:B------:R-:W-:Y:S01]  /*b630*/  F2FP.BF16.F32.PACK_AB R26, R179, R26 ;  /* 0x0000001ab31a723e */ /* 0x000fe200000010ff */
[----:B------:R-:W4:Y:S01]  /*b640*/  @P5 LDC R10, c[0x0][0x2e8] ;  /* 0x0000ba00ff0a5b82 */ /* 0x000f220000000800 */
[----:B------:R-:W-:Y:S01]  /*b650*/  F2FP.BF16.F32.PACK_AB R23, R23, R184 ;  /* 0x000000b81717723e */ /* 0x000fe200000010ff */
[----:B------:R1:W-:Y:S01]  /*b660*/  STS [R2], R13 ;  /* 0x0000000d02007388 */ /* 0x0003e20000000800 */
[----:B------:R-:W-:Y:S01]  /*b670*/  F2FP.BF16.F32.PACK_AB R35, R187, R35 ;  /* 0x00000023bb23723e */ /* 0x000fe200000010ff */
[----:B--2---:R-:W-:Y:S01]  /*b680*/  @P6 FMUL.FTZ R7, R7, 0.69314718246459960938 ;  /* 0x3f31721807076820 */ /* 0x004fe20000410000 */
[----:B------:R-:W-:Y:S01]  /*b690*/  IADD3 R3, R0, 0x400, RZ ;  /* 0x0000040000037810 */ /* 0x000fe20007ffe0ff */
[----:B------:R2:W-:Y:S01]  /*b6a0*/  STS [R2+0x400], R12 ;  /* 0x0004000c02007388 */ /* 0x0005e20000000800 */
[----:B------:R-:W-:-:S02]  /*b6b0*/  F2FP.BF16.F32.PACK_AB R34, R34, R192 ;  /* 0x000000c02222723e */ /* 0x000fc400000010ff */
[----:B------:R-:W-:Y:S01]  /*b6c0*/  IADD3 R3, R8, R3, R4 ;  /* 0x0000000308037210 */ /* 0x000fe20007ffe004 */
[----:B------:R3:W-:Y:S01]  /*b6d0*/  STS [R5+0x2000], R15 ;  /* 0x0020000f05007388 */ /* 0x0007e20000000800 */
[----:B------:R-:W-:Y:S02]  /*b6e0*/  F2FP.BF16.F32.PACK_AB R37, R37, R194 ;  /* 0x000000c22525723e */ /* 0x000fe400000010ff */
[----:B------:R-:W-:Y:S01]  /*b6f0*/  F2FP.BF16.F32.PACK_AB R36, R36, R196 ;  /* 0x000000c42424723e */ /* 0x000fe200000010ff */
[----:B------:R3:W-:Y:S01]  /*b700*/  STS [R5+0x2400], R14 ;  /* 0x0024000e05007388 */ /* 0x0007e20000000800 */
[----:B------:R-:W-:Y:S02]  /*b710*/  F2FP.BF16.F32.PACK_AB R33, R33, R198 ;  /* 0x000000c62121723e */ /* 0x000fe400000010ff */
[----:B------:R-:W-:Y:S01]  /*b720*/  F2FP.BF16.F32.PACK_AB R38, R38, R188 ;  /* 0x000000bc2626723e */ /* 0x000fe200000010ff */
[----:B------:R-:W-:Y:S01]  /*b730*/  STS [R2+0x2000], R11 ;  /* 0x0020000b02007388 */ /* 0x000fe20000000800 */
[----:B------:R-:W-:-:S02]  /*b740*/  F2FP.BF16.F32.PACK_AB R39, R191, R39 ;  /* 0x00000027bf27723e */ /* 0x000fc400000010ff */
[----:B------:R-:W-:Y:S01]  /*b750*/  F2FP.BF16.F32.PACK_AB R32, R32, R200 ;  /* 0x000000c82020723e */ /* 0x000fe200000010ff */
[----:B------:R4:W-:Y:S01]  /*b760*/  STS [R2+0x2400], R21 ;  /* 0x0024001502007388 */ /* 0x0009e20000000800 */
[----:B------:R-:W-:-:S03]  /*b770*/  F2FP.BF16.F32.PACK_AB R31, R203, R31 ;  /* 0x0000001fcb1f723e */ /* 0x000fc600000010ff */
[----:B------:R-:W-:Y:S01]  /*b780*/  STS [R0], R20 ;  /* 0x0000001400007388 */ /* 0x000fe20000000800 */
[----:B-1----:R-:W1:Y:S03]  /*b790*/  @!P0 LDC R13, c[0x0][0x270] ;  /* 0x00009c00ff0d8b82 */ /* 0x002e660000000800 */
[----:B------:R4:W-:Y:S01]  /*b7a0*/  STS [R0+0x400], R22 ;  /* 0x0004001600007388 */ /* 0x0009e20000000800 */
[----:B--2---:R-:W2:Y:S04]  /*b7b0*/  @P4 MUFU.LG2 R12, R42 ;  /* 0x0000002a000c4308 */ /* 0x004ea80000000c00 */
[----:B---3--:R-:W3:Y:S08]  /*b7c0*/  @!P2 LDC R15, c[0x0][0x2c4] ;  /* 0x0000b100ff0fab82 */ /* 0x008ef00000000800 */
[----:B------:R-:W2:Y:S01]  /*b7d0*/  @!P0 LDC R5, c[0x0][0x2e4] ;  /* 0x0000b900ff058b82 */ /* 0x000ea20000000800 */
[----:B----4-:R-:W-:-:S07]  /*b7e0*/  IADD3 R2, R8, R0, RZ ;  /* 0x0000000008027210 */ /* 0x010fce0007ffe0ff */
[----:B------:R-:W4:Y:S01]  /*b7f0*/  @P0 LDC R8, c[0x0][0x2c0] ;  /* 0x0000b000ff080b82 */ /* 0x000f220000000800 */
[----:B------:R3:W-:Y:S01]  /*b800*/  STS [R2], R25 ;  /* 0x0000001902007388 */ /* 0x0007e20000000800 */
[----:B------:R-:W-:-:S03]  /*b810*/  IMAD.MOV.U32 R22, RZ, RZ, 0x7f800000 ;  /* 0x7f800000ff167424 */ /* 0x000fc600078e00ff */
[----:B------:R3:W-:Y:S03]  /*b820*/  STS [R2+0x400], R24 ;  /* 0x0004001802007388 */ /* 0x0007e60000000800 */
[----:B------:R-:W4:Y:S01]  /*b830*/  @P6 LDC R11, c[0x0][0x2e8] ;  /* 0x0000ba00ff0b6b82 */ /* 0x000f220000000800 */
[----:B------:R4:W-:Y:S04]  /*b840*/  STS [R0+0x2000], R27 ;  /* 0x0020001b00007388 */ /* 0x0009e80000000800 */
[----:B------:R4:W-:Y:S01]  /*b850*/  STS [R0+0x2400], R26 ;  /* 0x0024001a00007388 */ /* 0x0009e20000000800 */
[----:B--2---:R-:W-:-:S03]  /*b860*/  @!P0 SEL R6, R29, R5, !P1 ;  /* 0x000000051d068207 */ /* 0x004fc60004800000 */
[----:B------:R2:W-:Y:S01]  /*b870*/  STS [R2+0x2000], R23 ;  /* 0x0020001702007388 */ /* 0x0005e20000000800 */
[----:B------:R-:W-:Y:S01]  /*b880*/  @P0 MOV R5, 0x1 ;  /* 0x0000000100050802 */ /* 0x000fe20000000f00 */
[----:B------:R-:W2:Y:S02]  /*b890*/  @P4 LDC R14, c[0x0][0x2e8] ;  /* 0x0000ba00ff0e4b82 */ /* 0x000ea40000000800 */
[----:B------:R-:W-:Y:S01]  /*b8a0*/  STS [R2+0x2400], R35 ;  /* 0x0024002302007388 */ /* 0x000fe20000000800 */
[----:B-1----:R-:W-:Y:S02]  /*b8b0*/  @!P0 IMAD R5, R6, R13, RZ ;  /* 0x0000000d06058224 */ /* 0x002fe400078e02ff */
[----:B------:R-:W1:Y:S01]  /*b8c0*/  @P3 MUFU.LG2 R13, R43 ;  /* 0x0000002b000d3308 */ /* 0x000e620000000c00 */
[----:B------:R-:W-:Y:S01]  /*b8d0*/  @!P0 MOV R8, 0x1 ;  /* 0x0000000100088802 */ /* 0x000fe20000000f00 */
[----:B------:R-:W-:Y:S01]  /*b8e0*/  IMAD R5, R28, R5, RZ ;  /* 0x000000051c057224 */ /* 0x000fe200078e02ff */
[----:B---3--:R-:W-:Y:S01]  /*b8f0*/  MOV R25, 0x7f800000 ;  /* 0x7f80000000197802 */ /* 0x008fe20000000f00 */
[----:B------:R-:W-:-:S02]  /*b900*/  IMAD.MOV.U32 R24, RZ, RZ, 0x7f800000 ;  /* 0x7f800000ff187424 */ /* 0x000fc400078e00ff */
[----:B----45:R-:W-:Y:S01]  /*b910*/  @P6 FFMA.FTZ R24, R136, R11, R7 ;  /* 0x0000000b88186223 */ /* 0x030fe20000010007 */
[----:B------:R-:W-:Y:S01]  /*b920*/  @P4 FMUL.FTZ R7, R12, 0.69314718246459960938 ;  /* 0x3f3172180c074820 */ /* 0x000fe20000410000 */
[----:B------:R-:W-:Y:S02]  /*b930*/  SHF.L.U32 R12, R45, 0x3, RZ ;  /* 0x000000032d0c7819 */ /* 0x000fe400000006ff */
[----:B------:R-:W-:Y:S01]  /*b940*/  SHF.R.S32.HI R27, RZ, 0x1f, R28 ;  /* 0x0000001fff1b7819 */ /* 0x000fe2000001141c */
[C---:B------:R-:W-:Y:S01]  /*b950*/  IMAD.IADD R0, R4.reuse, 0x1, R0 ;  /* 0x0000000104007824 */ /* 0x040fe200078e0200 */
[----:B------:R-:W3:Y:S01]  /*b960*/  S2R R26, SR_CTAID.Z ;  /* 0x00000000001a7919 */ /* 0x000ee20000002700 */
[----:B------:R-:W-:Y:S02]  /*b970*/  IADD3 R4, R4, R2, RZ ;  /* 0x0000000204047210 */ /* 0x000fe40007ffe0ff */
[----:B--2---:R-:W-:Y:S01]  /*b980*/  MOV R23, 0x7f800000 ;  /* 0x7f80000000177802 */ /* 0x004fe20000000f00 */
[----:B------:R2:W-:Y:S01]  /*b990*/  STS [R0], R34 ;  /* 0x0000002200007388 */ /* 0x0005e20000000800 */
[----:B------:R-:W-:-:S03]  /*b9a0*/  @P4 FFMA.FTZ R22, R134, R14, R7 ;  /* 0x0000000e86164223 */ /* 0x000fc60000010007 */
[----:B------:R-:W-:Y:S04]  /*b9b0*/  STS [R0+0x400], R37 ;  /* 0x0004002500007388 */ /* 0x000fe80000000800 */
[----:B------:R-:W-:Y:S04]  /*b9c0*/  STS [R4], R36 ;  /* 0x0000002404007388 */ /* 0x000fe80000000800 */
[----:B------:R-:W-:Y:S04]  /*b9d0*/  STS [R3], R33 ;  /* 0x0000002103007388 */ /* 0x000fe80000000800 */
[----:B------:R-:W-:Y:S04]  /*b9e0*/  STS [R0+0x2000], R38 ;  /* 0x0020002600007388 */ /* 0x000fe80000000800 */
[----:B------:R4:W-:Y:S04]  /*b9f0*/  STS [R0+0x2400], R39 ;  /* 0x0024002700007388 */ /* 0x0009e80000000800 */
[----:B------:R1:W-:Y:S01]  /*ba00*/  STS [R4+0x2000], R32 ;  /* 0x0020002004007388 */ /* 0x0003e20000000800 */
[----:B--2---:R-:W2:Y:S03]  /*ba10*/  S2R R34, SR_CTAID.X ;  /* 0x0000000000227919 */ /* 0x004ea60000002500 */
[----:B------:R3:W-:Y:S01]  /*ba20*/  STS [R3+0x2000], R31 ;  /* 0x0020001f03007388 */ /* 0x0007e20000000800 */
[----:B----4-:R-:W-:-:S02]  /*ba30*/  @!P2 IMAD R0, R28, R15, RZ ;  /* 0x0000000f1c00a224 */ /* 0x010fc400078e02ff */
[----:B------:R-:W4:Y:S01]  /*ba40*/  @P3 LDC R15, c[0x0][0x2e8] ;  /* 0x0000ba00ff0f3b82 */ /* 0x000f220000000800 */
[----:B-1----:R-:W-:Y:S01]  /*ba50*/  @P5 FMUL.FTZ R4, R9, 0.69314718246459960938 ;  /* 0x3f31721809045820 */ /* 0x002fe20000410000 */
[----:B------:R-:W-:-:S03]  /*ba60*/  SEL R9, R5, RZ, P2 ;  /* 0x000000ff05097207 */ /* 0x000fc60001000000 */
[----:B------:R-:W-:Y:S02]  /*ba70*/  @P5 FFMA.FTZ R25, R135, R10, R4 ;  /* 0x0000000a87195223 */ /* 0x000fe40000010004 */
[----:B---3--:R-:W-:Y:S02]  /*ba80*/  IMAD R4, R26, R6, R9 ;  /* 0x000000061a047224 */ /* 0x008fe400078e0209 */
[----:B------:R-:W-:Y:S01]  /*ba90*/  @P3 FMUL.FTZ R6, R13, 0.69314718246459960938 ;  /* 0x3f3172180d063820 */ /* 0x000fe20000410000 */
[----:B------:R-:W-:Y:S02]  /*baa0*/  CS2R R2, SRZ ;  /* 0x0000000000027805 */ /* 0x000fe4000001ff00 */
[----:B------:R-:W-:Y:S02]  /*bab0*/  SHF.R.S32.HI R13, RZ, 0x1f, R12 ;  /* 0x0000001fff0d7819 */ /* 0x000fe4000001140c */
[----:B------:R-:W-:Y:S01]  /*bac0*/  @!P2 SHF.R.S32.HI R3, RZ, 0x1f, R0 ;  /* 0x0000001fff03a819 */ /* 0x000fe20000011400 */
[----:B--2---:R-:W-:Y:S01]  /*bad0*/  IMAD R5, R34, R8, RZ ;  /* 0x0000000822057224 */ /* 0x004fe200078e02ff */
[----:B------:R-:W-:Y:S01]  /*bae0*/  @!P2 MOV R2, R0 ;  /* 0x000000000002a202 */ /* 0x000fe20000000f00 */
[----:B------:R-:W-:Y:S01]  /*baf0*/  BAR.SYNC.DEFER_BLOCKING 0x0 ;  /* 0x0000000000007b1d */ /* 0x000fe20000010000 */
[----:B------:R-:W-:-:S02]  /*bb00*/  LOP3.LUT P2, RZ, R44, 0x3, RZ, 0xc0, !PT ;  /* 0x000000032cff7812 */ /* 0x000fc4000784c0ff */
[----:B------:R-:W-:-:S04]  /*bb10*/  SHF.L.U32 R0, R5, 0x7, RZ ;  /* 0x0000000705007819 */ /* 0x000fc800000006ff */
[----:B------:R-:W-:Y:S01]  /*bb20*/  IADD3 R10, P1, P0, R0, R2, R4 ;  /* 0x00000002000a7210 */ /* 0x000fe2000783e004 */
[----:B----4-:R-:W-:Y:S01]  /*bb30*/  @P3 FFMA.FTZ R23, R132, R15, R6 ;  /* 0x0000000f84173223 */ /* 0x010fe20000010006 */
[----:B------:R-:W-:Y:S02]  /*bb40*/  SHF.R.S32.HI R5, RZ, 0x1f, R0 ;  /* 0x0000001fff057819 */ /* 0x000fe40000011400 */
[----:B------:R-:W-:-:S04]  /*bb50*/  SHF.R.S32.HI R4, RZ, 0x1f, R4 ;  /* 0x0000001fff047819 */ /* 0x000fc80000011404 */
        /* <DEDUP_REMOVED lines=9> */
[----:B------:R-:W-:Y:S02]  /*bbf0*/  IMAD R0, R2, 0x10, R0 ;  /* 0x0000001002007824 */ /* 0x000fe400078e0200 */
[----:B------:R-:W-:Y:S02]  /*bc00*/  IMAD R2, R34, -0x80, R29 ;  /* 0xffffff8022027824 */ /* 0x000fe400078e021d */
[C---:B------:R-:W-:Y:S02]  /*bc10*/  VIADD R3, R0.reuse, 0x8 ;  /* 0x0000000800037836 */ /* 0x040fe40000000000 */
[C---:B------:R-:W-:Y:S01]  /*bc20*/  VIADD R4, R0.reuse, 0x40 ;  /* 0x0000004000047836 */ /* 0x040fe20000000000 */
[CC--:B------:R-:W-:Y:S01]  /*bc30*/  ISETP.GE.AND P6, PT, R0.reuse, R2.reuse, PT ;  /* 0x000000020000720c */ /* 0x0c0fe20003fc6270 */
[----:B------:R-:W-:Y:S01]  /*bc40*/  VIADD R5, R0, 0x48 ;  /* 0x0000004800057836 */ /* 0x000fe20000000000 */
[-C--:B------:R-:W-:Y:S02]  /*bc50*/  ISETP.GE.AND P5, PT, R3, R2.reuse, PT ;  /* 0x000000020300720c */ /* 0x080fe40003fa6270 */
[----:B------:R-:W-:-:S02]  /*bc60*/  ISETP.GE.AND P4, PT, R4, R2, PT ;  /* 0x000000020400720c */ /* 0x000fc40003f86270 */
[----:B------:R-:W-:-:S07]  /*bc70*/  ISETP.GE.AND P3, PT, R5, R2, PT ;  /* 0x000000020500720c */ /* 0x000fce0003f66270 */
[----:B------:R-:W1:Y:S01]  /*bc80*/  @!P6 LDC.64 R14, c[0x0][0x2b0] ;  /* 0x0000ac00ff0eeb82 */ /* 0x000e620000000a00 */
[-C--:B------:R-:W-:Y:S02]  /*bc90*/  @!P6 IMAD R2, R0, R8.reuse, RZ ;  /* 0x000000080002e224 */ /* 0x080fe400078e02ff */
[-C--:B------:R-:W-:Y:S02]  /*bca0*/  @!P5 IMAD R0, R3, R8.reuse, RZ ;  /* 0x000000080300d224 */ /* 0x080fe400078e02ff */
[----:B------:R-:W-:Y:S01]  /*bcb0*/  @!P4 IMAD R3, R4, R8, RZ ;  /* 0x000000080403c224 */ /* 0x000fe200078e02ff */
[----:B------:R-:W-:Y:S01]  /*bcc0*/  @!P6 IADD3 R7, P0, R2, R10, RZ ;  /* 0x0000000a0207e210 */ /* 0x000fe20007f1e0ff */
[----:B------:R-:W-:Y:S01]  /*bcd0*/  @!P3 IMAD R5, R5, R8, RZ ;  /* 0x000000080505b224 */ /* 0x000fe200078e02ff */
[----:B------:R-:W2:Y:S01]  /*bce0*/  @!P5 LDC.64 R16, c[0x0][0x2b0] ;  /* 0x0000ac00ff10db82 */ /* 0x000ea20000000a00 */
[-C--:B------:R-:W-:Y:S02]  /*bcf0*/  @!P5 IADD3 R4, P2, R0, R10.reuse, RZ ;  /* 0x0000000a0004d210 */ /* 0x080fe40007f5e0ff */
[----:B------:R-:W-:-:S02]  /*bd00*/  @!P4 IADD3 R11, P1, R3, R10, RZ ;  /* 0x0000000a030bc210 */ /* 0x000fc40007f3e0ff */
[-C--:B------:R-:W-:Y:S02]  /*bd10*/  @!P6 LEA.HI.X.SX32 R2, R2, R9.reuse, 0x1, P0 ;  /* 0x000000090202e211 */ /* 0x080fe400000f0eff */
[----:B------:R-:W-:Y:S01]  /*bd20*/  @!P5 LEA.HI.X.SX32 R0, R0, R9, 0x1, P2 ;  /* 0x000000090000d211 */ /* 0x000fe200010f0eff */
[----:B------:R-:W3:Y:S01]  /*bd30*/  @!P4 LDC.64 R18, c[0x0][0x2b0] ;  /* 0x0000ac00ff12cb82 */ /* 0x000ee20000000a00 */
[----:B------:R-:W-:-:S07]  /*bd40*/  @!P3 IADD3 R10, P0, R5, R10, RZ ;  /* 0x0000000a050ab210 */ /* 0x000fce0007f1e0ff */
[----:B------:R-:W4:Y:S01]  /*bd50*/  @!P3 LDC.64 R20, c[0x0][0x2b0] ;  /* 0x0000ac00ff14bb82 */ /* 0x000f220000000a00 */
[----:B-1----:R-:W-:Y:S02]  /*bd60*/  @!P6 LEA R8, P2, R7, R14, 0x2 ;  /* 0x0000000e0708e211 */ /* 0x002fe400078410ff */
[-C--:B------:R-:W-:Y:S02]  /*bd70*/  @!P4 LEA.HI.X.SX32 R14, R3, R9.reuse, 0x1, P1 ;  /* 0x00000009030ec211 */ /* 0x080fe400008f0eff */
[----:B------:R-:W-:Y:S02]  /*bd80*/  @!P3 LEA.HI.X.SX32 R3, R5, R9, 0x1, P0 ;  /* 0x000000090503b211 */ /* 0x000fe400000f0eff */
[----:B------:R-:W-:Y:S02]  /*bd90*/  @!P6 LEA.HI.X R9, R7, R15, R2, 0x2, P2 ;  /* 0x0000000f0709e211 */ /* 0x000fe400010f1402 */
[----:B--2---:R-:W-:-:S03]  /*bda0*/  @!P5 LEA R6, P1, R4, R16, 0x2 ;  /* 0x000000100406d211 */ /* 0x004fc600078210ff */
[----:B------:R1:W-:Y:S01]  /*bdb0*/  @!P6 STG.E desc[UR16][R8.64], R24 ;  /* 0x000000180800e986 */ /* 0x0003e2000c101910 */
[----:B------:R-:W-:Y:S02]  /*bdc0*/  @!P5 LEA.HI.X R7, R4, R17, R0, 0x2, P1 ;  /* 0x000000110407d211 */ /* 0x000fe400008f1400 */
[----:B---3--:R-:W-:-:S03]  /*bdd0*/  @!P4 LEA R4, P1, R11, R18, 0x2 ;  /* 0x000000120b04c211 */ /* 0x008fc600078210ff */
[----:B------:R1:W-:Y:S01]  /*bde0*/  @!P5 STG.E desc[UR16][R6.64], R25 ;  /* 0x000000190600d986 */ /* 0x0003e2000c101910 */
[----:B------:R-:W-:Y:S02]  /*bdf0*/  @!P4 LEA.HI.X R5, R11, R19, R14, 0x2, P1 ;  /* 0x000000130b05c211 */ /* 0x000fe400008f140e */
[----:B----4-:R-:W-:-:S03]  /*be00*/  @!P3 LEA R2, P0, R10, R20, 0x2 ;  /* 0x000000140a02b211 */ /* 0x010fc600078010ff */
[----:B------:R1:W-:Y:S01]  /*be10*/  @!P4 STG.E desc[UR16][R4.64], R22 ;  /* 0x000000160400c986 */ /* 0x0003e2000c101910 */
[----:B------:R-:W-:-:S05]  /*be20*/  @!P3 LEA.HI.X R3, R10, R21, R3, 0x2, P0 ;  /* 0x000000150a03b211 */ /* 0x000fca00000f1403 */
[----:B------:R1:W-:Y:S04]  /*be30*/  @!P3 STG.E desc[UR16][R2.64], R23 ;  /* 0x000000170200b986 */ /* 0x0003e8000c101910 */
.L_x_124:
[----:B------:R-:W-:Y:S05]  /*be40*/  BSYNC B0 ;  /* 0x0000000000007941 */ /* 0x000fea0003800000 */
.L_x_123:
[----:B------:R-:W-:Y:S01]  /*be50*/  ULDC.64 UR4, c[0x0][0x290] ;  /* 0x0000a40000047ab9 */ /* 0x000fe20000000a00 */
[----:B-1----:R-:W-:Y:S01]  /*be60*/  SHF.R.S32.HI R6, RZ, 0x1f, R26 ;  /* 0x0000001fff067819 */ /* 0x002fe2000001141a */
[----:B------:R-:W-:Y:S01]  /*be70*/  IMAD R0, R27, UR4, RZ ;  /* 0x000000041b007c24 */ /* 0x000fe2000f8e02ff */
[----:B------:R-:W-:Y:S01]  /*be80*/  SHF.R.S32.HI R4, RZ, 0x3, R46 ;  /* 0x00000003ff047819 */ /* 0x000fe2000001142e */
[C---:B------:R-:W-:Y:S01]  /*be90*/  IMAD.WIDE.U32 R2, R28.reuse, UR4, R12 ;  /* 0x000000041c027c25 */ /* 0x040fe2000f8e000c */
[----:B------:R-:W1:Y:S01]  /*bea0*/  LDS.128 R44, [R246] ;  /* 0x00000000f62c7984 */ /* 0x000e620000000c00 */
[----:B------:R-:W-:Y:S01]  /*beb0*/  ULDC.64 UR6, c[0x0][0x298] ;  /* 0x0000a60000067ab9 */ /* 0x000fe20000000a00 */
[----:B------:R-:W-:Y:S01]  /*bec0*/  SHF.R.S32.HI R5, RZ, 0x1f, R4 ;  /* 0x0000001fff057819 */ /* 0x000fe20000011404 */
[----:B------:R-:W-:Y:S01]  /*bed0*/  IMAD R0, R28, UR5, R0 ;  /* 0x000000051c007c24 */ /* 0x000fe2000f8e0200 */
[----:B------:R-:W-:Y:S01]  /*bee0*/  ULDC.64 UR4, c[0x0][0x2a0] ;  /* 0x0000a80000047ab9 */ /* 0x000fe20000000a00 */
[----:B------:R-:W2:Y:S01]  /*bef0*/  LDS.128 R40, [R246+0x800] ;  /* 0x00080000f6287984 */ /* 0x000ea20000000c00 */
[----:B------:R-:W-:-:S02]  /*bf00*/  IMAD R6, R6, UR4, RZ ;  /* 0x0000000406067c24 */ /* 0x000fc4000f8e02ff */
[----:B------:R-:W-:Y:S01]  /*bf10*/  IMAD.IADD R3, R3, 0x1, R0 ;  /* 0x0000000103037824 */ /* 0x000fe200078e0200 */
[----:B------:R-:W-:Y:S01]  /*bf20*/  LDS.128 R36, [R246+0x1800] ;  /* 0x00180000f6247984 */ /* 0x000fe20000000c00 */
[C---:B------:R-:W-:Y:S02]  /*bf30*/  IMAD R0, R26.reuse, UR5, R6 ;  /* 0x000000051a007c24 */ /* 0x040fe4000f8e0206 */
[----:B------:R-:W-:Y:S01]  /*bf40*/  IMAD.WIDE.U32 R2, R26, UR4, R2 ;  /* 0x000000041a027c25 */ /* 0x000fe2000f8e0002 */
[----:B------:R-:W-:Y:S01]  /*bf50*/  ULDC.64 UR4, c[0x0][0x280] ;  /* 0x0000a00000047ab9 */ /* 0x000fe20000000a00 */
[----:B------:R-:W-:Y:S02]  /*bf60*/  LDS.128 R28, [R246+0x2000] ;  /* 0x00200000f61c7984 */ /* 0x000fe40000000c00 */
[----:B------:R-:W-:Y:S02]  /*bf70*/  IMAD.WIDE R4, R34, 0x80, R4 ;  /* 0x0000008022047825 */ /* 0x000fe400078e0204 */
[----:B------:R-:W3:Y:S02]  /*bf80*/  LDS.128 R32, [R246+0x1000] ;  /* 0x00100000f6207984 */ /* 0x000ee40000000c00 */
[----:B------:R-:W-:-:S02]  /*bf90*/  IMAD.IADD R3, R3, 0x1, R0 ;  /* 0x0000000103037824 */ /* 0x000fc400078e0200 */
[----:B------:R-:W-:Y:S01]  /*bfa0*/  IMAD R0, R5, UR6, RZ ;  /* 0x0000000605007c24 */ /* 0x000fe2000f8e02ff */
[----:B------:R-:W4:Y:S01]  /*bfb0*/  LDS.128 R24, [R246+0x2800] ;  /* 0x00280000f6187984 */ /* 0x000f220000000c00 */
[----:B------:R-:W-:-:S03]  /*bfc0*/  IMAD.WIDE.U32 R2, R4, UR6, R2 ;  /* 0x0000000604027c25 */ /* 0x000fc6000f8e0002 */
[----:B------:R-:W5:Y:S01]  /*bfd0*/  LDS.128 R20, [R246+0x3000] ;  /* 0x00300000f6147984 */ /* 0x000f620000000c00 */
[----:B------:R-:W-:Y:S01]  /*bfe0*/  IMAD R0, R4, UR7, R0 ;  /* 0x0000000704007c24 */ /* 0x000fe2000f8e0200 */
[----:B------:R-:W-:Y:S01]  /*bff0*/  LEA R12, P0, R2, UR4, 0x1 ;  /* 0x00000004020c7c11 */ /* 0x000fe2000f8008ff */
[----:B------:R-:W-:Y:S01]  /*c000*/  USHF.L.U32 UR4, UR6, 0x5, URZ ;  /* 0x0000000506047899 */ /* 0x000fe2000800063f */
[----:B------:R-:W5:Y:S01]  /*c010*/  LDS.128 R16, [R246+0x3800] ;  /* 0x00380000f6107984 */ /* 0x000f620000000c00 */
[----:B------:R-:W-:Y:S01]  /*c020*/  IMAD.IADD R0, R3, 0x1, R0 ;  /* 0x0000000103007824 */ /* 0x000fe200078e0200 */
[----:B------:R-:W-:-:S04]  /*c030*/  USHF.L.U64.HI UR6, UR6, 0x5, UR7 ;  /* 0x0000000506067899 */ /* 0x000fc80008010207 */
[----:B------:R-:W-:Y:S02]  /*c040*/  LEA.HI.X R13, R2, UR5, R0, 0x1, P0 ;  /* 0x00000005020d7c11 */ /* 0x000fe400080f0c00 */
[----:B------:R-:W-:-:S03]  /*c050*/  IADD3 R2, P0, R12, UR4, RZ ;  /* 0x000000040c027c10 */ /* 0x000fc6000ff1e0ff */
[----:B-1----:R-:W-:Y:S01]  /*c060*/  STG.E.128 desc[UR16][R12.64], R44 ;  /* 0x0000002c0c007986 */ /* 0x002fe2000c101d10 */
[----:B------:R-:W-:Y:S02]  /*c070*/  IADD3.X R3, R13, UR6, RZ, P0, !PT ;  /* 0x000000060d037c10 */ /* 0x000fe400087fe4ff */
[----:B------:R-:W-:-:S03]  /*c080*/  IADD3 R10, P0, R2, UR4, RZ ;  /* 0x00000004020a7c10 */ /* 0x000fc6000ff1e0ff */
[----:B--2---:R1:W-:Y:S01]  /*c090*/  STG.E.128 desc[UR16][R2.64], R40 ;  /* 0x0000002802007986 */ /* 0x0043e2000c101d10 */
[----:B------:R-:W-:Y:S02]  /*c0a0*/  IADD3.X R11, R3, UR6, RZ, P0, !PT ;  /* 0x00000006030b7c10 */ /* 0x000fe400087fe4ff */
[----:B------:R-:W-:-:S04]  /*c0b0*/  IADD3 R8, P0, R10, UR4, RZ ;  /* 0x000000040a087c10 */ /* 0x000fc8000ff1e0ff */
[----:B------:R-:W-:Y:S02]  /*c0c0*/  IADD3.X R9, R11, UR6, RZ, P0, !PT ;  /* 0x000000060b097c10 */ /* 0x000fe400087fe4ff */
[----:B------:R-:W-:Y:S01]  /*c0d0*/  IADD3 R6, P0, R8, UR4, RZ ;  /* 0x0000000408067c10 */ /* 0x000fe2000ff1e0ff */
[----:B---3--:R2:W-:Y:S03]  /*c0e0*/  STG.E.128 desc[UR16][R10.64], R32 ;  /* 0x000000200a007986 */ /* 0x0085e6000c101d10 */
[----:B------:R-:W-:Y:S01]  /*c0f0*/  IADD3.X R7, R9, UR6, RZ, P0, !PT ;  /* 0x0000000609077c10 */ /* 0x000fe200087fe4ff */
[----:B------:R-:W-:Y:S01]  /*c100*/  STG.E.128 desc[UR16][R8.64], R36 ;  /* 0x0000002408007986 */ /* 0x000fe2000c101d10 */
[----:B------:R-:W-:-:S03]  /*c110*/  IADD3 R4, P0, R6, UR4, RZ ;  /* 0x0000000406047c10 */ /* 0x000fc6000ff1e0ff */
[----:B------:R-:W-:Y:S01]  /*c120*/  STG.E.128 desc[UR16][R6.64], R28 ;  /* 0x0000001c06007986 */ /* 0x000fe2000c101d10 */
[----:B------:R-:W-:-:S05]  /*c130*/  IADD3.X R5, R7, UR6, RZ, P0, !PT ;  /* 0x0000000607057c10 */ /* 0x000fca00087fe4ff */
[----:B----4-:R-:W-:Y:S01]  /*c140*/  STG.E.128 desc[UR16][R4.64], R24 ;  /* 0x0000001804007986 */ /* 0x010fe2000c101d10 */
[----:B-1----:R-:W-:-:S04]  /*c150*/  IADD3 R2, P0, R4, UR4, RZ ;  /* 0x0000000404027c10 */ /* 0x002fc8000ff1e0ff */
[----:B------:R-:W-:-:S05]  /*c160*/  IADD3.X R3, R5, UR6, RZ, P0, !PT ;  /* 0x0000000605037c10 */ /* 0x000fca00087fe4ff */
[----:B-----5:R-:W-:Y:S01]  /*c170*/  STG.E.128 desc[UR16][R2.64], R20 ;  /* 0x0000001402007986 */ /* 0x020fe2000c101d10 */
[----:B--2---:R-:W-:-:S04]  /*c180*/  IADD3 R10, P0, R2, UR4, RZ ;  /* 0x00000004020a7c10 */ /* 0x004fc8000ff1e0ff */
[----:B------:R-:W-:-:S05]  /*c190*/  IADD3.X R11, R3, UR6, RZ, P0, !PT ;  /* 0x00000006030b7c10 */ /* 0x000fca00087fe4ff */
[----:B------:R-:W-:Y:S01]  /*c1a0*/  STG.E.128 desc[UR16][R10.64], R16 ;  /* 0x000000100a007986 */ /* 0x000fe2000c101d10 */
[----:B------:R-:W-:Y:S05]  /*c1b0*/  EXIT ;  /* 0x000000000000794d */ /* 0x000fea0003800000 */
.L_x_125:
        /* <DEDUP_REMOVED lines=12> */
.L_x_2572:


//--------------------- .text._ZN5flash16flash_fwd_kernelI23Flash_fwd_kernel_traitsILi64ELi128ELi128ELi4ELb0ELb0EN7cutlass10bfloat16_tE19Flash_kernel_traitsILi64ELi128ELi128ELi4ES3_EELb0ELb0ELb0ELb0ELb1ELb1ELb1ELb0EEEvNS_16Flash_fwd_paramsE --------------------------
	.section	.text._ZN5flash16flash_fwd_kernelI23Flash_fwd_kernel_traitsILi64ELi128ELi128ELi4ELb0ELb0EN7cutlass10bfloat16_tE19Flash_kernel_traitsILi64ELi128ELi128ELi4ES3_EELb0ELb0ELb0ELb0ELb1ELb1ELb1ELb0EEEvNS_16Flash_fwd_paramsE,"ax",@progbits
	.align	128
        .global         _ZN5flash16flash_fwd_kernelI23Flash_fwd_kernel_traitsILi64ELi128ELi128ELi4ELb0ELb0EN7cutlass10bfloat16_tE19Flash_kernel_traitsILi64ELi128ELi128ELi4ES3_EELb0ELb0ELb0ELb0ELb1ELb1ELb1ELb0EEEvNS_16Flash_fwd_paramsE
        .type           _ZN5flash16flash_fwd_kernelI23Flash_fwd_kernel_traitsILi64ELi128ELi128ELi4ELb0ELb0EN7cutlass10bfloat16_tE19Flash_kernel_traitsILi64ELi128ELi128ELi4ES3_EELb0ELb0ELb0ELb0ELb1ELb1ELb1ELb0EEEvNS_16Flash_fwd_paramsE,@function
        .size           _ZN5flash16flash_fwd_kernelI23Flash_fwd_kernel_traitsILi64ELi128ELi128ELi4ELb0ELb0EN7cutlass10bfloat16_tE19Flash_kernel_traitsILi64ELi128ELi128ELi4ES3_EELb0ELb0ELb0ELb0ELb1ELb1ELb1ELb0EEEvNS_16Flash_fwd_paramsE,(.L_x_2573 - _ZN5flash16flash_fwd_kernelI23Flash_fwd_kernel_traitsILi64ELi128ELi128ELi4ELb0ELb0EN7cutlass10bfloat16_tE19Flash_kernel_traitsILi64ELi128ELi128ELi4ES3_EELb0ELb0ELb0ELb0ELb1ELb1ELb1ELb0EEEvNS_16Flash_fwd_paramsE)
        .other          _ZN5flash16flash_fwd_kernelI23Flash_fwd_kernel_traitsILi64ELi128ELi128ELi4ELb0ELb0EN7cutlass10bfloat16_tE19Flash_kernel_traitsILi64ELi128ELi128ELi4ES3_EELb0ELb0ELb0ELb0ELb1ELb1ELb1ELb0EEEvNS_16Flash_fwd_paramsE,@"STO_CUDA_ENTRY STV_DEFAULT"
_ZN5flash16flash_fwd_kernelI23Flash_fwd_kernel_traitsILi64ELi128ELi128ELi4ELb0ELb0EN7cutlass10bfloat16_tE19Flash_kernel_traitsILi64ELi128ELi128ELi4ES3_EELb0ELb0ELb0ELb0ELb1ELb1ELb1ELb0EEEvNS_16Flash_fwd_paramsE:
.text._ZN5flash16flash_fwd_kernelI23Flash_fwd_kernel_traitsILi64ELi128ELi128ELi4ELb0ELb0EN7cutlass10bfloat16_tE19Flash_kernel_traitsILi64ELi128ELi128ELi4ES3_EELb0ELb0ELb0ELb0ELb1ELb1ELb1ELb0EEEvNS_16Flash_fwd_paramsE:
        /* <DEDUP_REMOVED lines=55> */
[----:B---3--:R-:W-:-:S02]  /*0370*/  SHF.R.S32.HI R12, RZ, 0x1f, R31 ;  /* 0x0000001fff0c7819 */ /* 0x008fc4000001141f */
[----:B------:R-:W-:Y:S02]  /*0380*/  SHF.L.U32 R10, R17, 0x3, RZ ;  /* 0x00000003110a7819 */ /* 0x000fe400000006ff */
[----:B------:R-:W-:Y:S02]  /*0390*/  LOP3.LUT R7, R0, 0x1c0, RZ, 0xc0, !PT ;  /* 0x000001c000077812 */ /* 0x000fe400078ec0ff */
[--C-:B------:R-:W-:Y:S02]  /*03a0*/  SHF.R.S32.HI R11, RZ, 0x1f, R10.reuse ;  /* 0x0000001fff0b7819 */ /* 0x100fe4000001140a */
[--C-:B------:R-:W-:Y:S02]  /*03b0*/  LOP3.LUT R0, R7, 0x38, R10.reuse, 0xf8, !PT ;  /* 0x0000003807007812 */ /* 0x100fe400078ef80a */
[----:B------:R-:W-:Y:S01]  /*03c0*/  SHF.R.U32.HI R7, RZ, 0x3, R7 ;  /* 0x00000003ff077819 */ /* 0x000fe20000011607 */
[----:B------:R-:W-:Y:S01]  /*03d0*/  IMAD.WIDE.U32 R2, R30, UR4, R10 ;  /* 0x000000041e027c25 */ /* 0x000fe2000f8e000a */
[----:B------:R-:W-:Y:S01]  /*03e0*/  ULDC.64 UR4, c[0x0][0x258] ;  /* 0x0000960000047ab9 */ /* 0x000fe20000000a00 */
[----:B------:R-:W-:-:S02]  /*03f0*/  @!P3 ISETP.NE.AND.EX P2, PT, R19, RZ, PT, P2 ;  /* 0x000000ff1300b20c */ /* 0x000fc40003f45320 */
[----:B------:R-:W-:Y:S01]  /*0400*/  IMAD.IADD R3, R3, 0x1, R4 ;  /* 0x0000000103037824 */ /* 0x000fe200078e0204 */
[----:B-1----:R-:W-:Y:S01]  /*0410*/  IADD3 R4, R5, 0xffffffe, RZ ;  /* 0x0ffffffe05047810 */ /* 0x002fe20007ffe0ff */
[----:B------:R-:W-:Y:S01]  /*0420*/  IMAD R12, R12, UR4, RZ ;  /* 0x000000040c0c7c24 */ /* 0x000fe2000f8e02ff */
[----:B------:R-:W-:Y:S01]  /*0430*/  LOP3.LUT R13, R0, R7, RZ, 0x3c, !PT ;  /* 0x00000007000d7212 */ /* 0x000fe200078e3cff */
[C---:B------:R-:W-:Y:S01]  /*0440*/  IMAD.WIDE.U32 R2, R31.reuse, UR4, R2 ;  /* 0x000000041f027c25 */ /* 0x040fe2000f8e0002 */
[----:B------:R1:W2:Y:S01]  /*0450*/  F2I.FTZ.U32.TRUNC.NTZ R5, R4 ;  /* 0x0000000400057305 */ /* 0x0002a2000021f000 */
[----:B------:R-:W-:Y:S01]  /*0460*/  LEA.HI R0, R14, R15, RZ, 0x1 ;  /* 0x0000000f0e007211 */ /* 0x000fe200078f08ff */
[----:B------:R-:W-:Y:S01]  /*0470*/  UMOV UR4, 0x400 ;  /* 0x0000040000047882 */ /* 0x000fe20000000000 */
[----:B------:R-:W-:Y:S01]  /*0480*/  SHF.R.S32.HI R7, RZ, 0x1f, R6 ;  /* 0x0000001fff077819 */ /* 0x000fe20000011406 */
[----:B------:R-:W-:Y:S01]  /*0490*/  IMAD R12, R31, UR5, R12 ;  /* 0x000000051f0c7c24 */ /* 0x000fe2000f8e020c */
[----:B------:R-:W-:Y:S01]  /*04a0*/  LOP3.LUT R0, R0, 0xfffffffe, RZ, 0xc0, !PT ;  /* 0xfffffffe00007812 */ /* 0x000fe200078ec0ff */
[----:B------:R-:W3:Y:S03]  /*04b0*/  S2UR UR5, SR_CgaCtaId ;  /* 0x00000000000579c3 */ /* 0x000ee60000008800 */
[----:B------:R-:W-:Y:S01]  /*04c0*/  IADD3 R3, R3, R12, RZ ;  /* 0x0000000c03037210 */ /* 0x000fe20007ffe0ff */
[----:B------:R-:W-:Y:S01]  /*04d0*/  IMAD.IADD R23, R15, 0x1, -R0 ;  /* 0x000000010f177824 */ /* 0x000fe200078e0a00 */
[----:B------:R-:W-:-:S03]  /*04e0*/  LOP3.LUT R0, R14, 0xfffffff0, RZ, 0xc0, !PT ;  /* 0xfffffff00e007812 */ /* 0x000fc600078ec0ff */
[----:B------:R-:W4:Y:S01]  /*04f0*/  @!P3 LDC.64 R14, c[0x0][0x2c8] ;  /* 0x0000b200ff0ebb82 */ /* 0x000f220000000a00 */
[----:B-1----:R-:W-:Y:S02]  /*0500*/  IMAD.SHL.U32 R4, R8, 0x8, RZ ;  /* 0x0000000808047824 */ /* 0x002fe400078e00ff */
[----:B------:R-:W-:Y:S02]  /*0510*/  IMAD.IADD R0, R27, 0x1, -R0 ;  /* 0x000000011b007824 */ /* 0x000fe400078e0a00 */
[----:B------:R-:W-:Y:S01]  /*0520*/  IMAD.WIDE R8, R9, 0x80, R6 ;  /* 0x0000008009087825 */ /* 0x000fe200078e0206 */
[----:B------:R-:W-:-:S03]  /*0530*/  LOP3.LUT R13, R13, 0x7ffffe00, R4, 0xf8, !PT ;  /* 0x7ffffe000d0d7812 */ /* 0x000fc600078ef804 */
[----:B--2---:R-:W-:Y:S02]  /*0540*/  IMAD.MOV R4, RZ, RZ, -R5 ;  /* 0x000000ffff047224 */ /* 0x004fe400078e0a05 */
[----:B------:R-:W-:Y:S02]  /*0550*/  IMAD R9, R9, UR6, RZ ;  /* 0x0000000609097c24 */ /* 0x000fe4000f8e02ff */
[C---:B------:R-:W-:Y:S01]  /*0560*/  IMAD.WIDE.U32 R2, R8.reuse, UR6, R2 ;  /* 0x0000000608027c25 */ /* 0x040fe2000f8e0002 */
[----:B------:R-:W-:Y:S02]  /*0570*/  MOV R12, R4 ;  /* 0x00000004000c7202 */ /* 0x000fe40000000f00 */
[----:B------:R-:W-:Y:S01]  /*0580*/  SHF.R.S32.HI R4, RZ, 0x1f, R0 ;  /* 0x0000001fff047819 */ /* 0x000fe20000011400 */
[----:B------:R-:W-:Y:S01]  /*0590*/  IMAD R9, R8, UR7, R9 ;  /* 0x0000000708097c24 */ /* 0x000fe2000f8e0209 */
[----:B---3--:R-:W-:Y:S01]  /*05a0*/  ULEA UR5, UR5, UR4, 0x18 ;  /* 0x0000000405057291 */ /* 0x008fe2000f8ec03f */
[----:B------:R-:W-:Y:S01]  /*05b0*/  IMAD R8, R12, R24, RZ ;  /* 0x000000180c087224 */ /* 0x000fe200078e02ff */
[----:B------:R-:W-:Y:S01]  /*05c0*/  LEA.HI R22, R4, R0, RZ, 0x3 ;  /* 0x0000000004167211 */ /* 0x000fe200078f18ff */
[----:B------:R-:W-:Y:S01]  /*05d0*/  IMAD.MOV.U32 R4, RZ, RZ, RZ ;  /* 0x000000ffff047224 */ /* 0x000fe200078e00ff */
[----:B------:R-:W-:Y:S01]  /*05e0*/  IABS R12, R31 ;  /* 0x0000001f000c7213 */ /* 0x000fe20000000000 */
[----:B------:R-:W-:Y:S01]  /*05f0*/  IMAD.IADD R3, R3, 0x1, R9 ;  /* 0x0000000103037824 */ /* 0x000fe200078e0209 */
[----:B------:R-:W-:Y:S01]  /*0600*/  LEA R242, R13, UR5, 0x1 ;  /* 0x000000050df27c11 */ /* 0x000fe2000f8e08ff */
[----:B------:R-:W-:Y:S01]  /*0610*/  IMAD.HI.U32 R8, R5, R8, R4 ;  /* 0x0000000805087227 */ /* 0x000fe200078e0004 */
[----:B------:R-:W-:Y:S01]  /*0620*/  LOP3.LUT R5, R22, 0xfffffff8, RZ, 0xc0, !PT ;  /* 0xfffffff816057812 */ /* 0x000fe200078ec0ff */
[----:B------:R-:W-:Y:S01]  /*0630*/  USHF.L.U64.HI UR4, UR6, 0x5, UR7 ;  /* 0x0000000506047899 */ /* 0x000fe20008010207 */
[----:B------:R-:W-:-:S02]  /*0640*/  LEA R4, P0, R2, UR8, 0x1 ;  /* 0x0000000802047c11 */ /* 0x000fc4000f8008ff */
[----:B------:R-:W-:Y:S01]  /*0650*/  IADD3 R21, R0, -R5, RZ ;  /* 0x8000000500157210 */ /* 0x000fe20007ffe0ff */
[----:B------:R-:W-:Y:S01]  /*0660*/  IMAD.HI.U32 R0, R8, R12, RZ ;  /* 0x0000000c08007227 */ /* 0x000fe200078e00ff */
[----:B------:R-:W-:Y:S01]  /*0670*/  LEA.HI.X R5, R2, UR9, R3, 0x1, P0 ;  /* 0x0000000902057c11 */ /* 0x000fe200080f0c03 */
[----:B------:R-:W-:Y:S01]  /*0680*/  ULDC.64 UR6, c[0x0][0x230] ;  /* 0x00008c0000067ab9 */ /* 0x000fe20000000a00 */
[----:B------:R-:W-:Y:S01]  /*0690*/  IADD3 R2, P0, R4, UR15, RZ ;  /* 0x0000000f04027c10 */ /* 0x000fe2000ff1e0ff */
[----:B------:R-:W-:Y:S01]  /*06a0*/  IMAD.MOV R8, RZ, RZ, -R0 ;  /* 0x000000ffff087224 */ /* 0x000fe200078e0a00 */
[----:B------:R-:W-:Y:S01]  /*06b0*/  ULDC.64 UR8, c[0x0][0x238] ;  /* 0x00008e0000087ab9 */ /* 0x000fe20000000a00 */
[----:B------:R-:W-:Y:S01]  /*06c0*/  @!PT LDS RZ, [RZ] ;  /* 0x00000000fffff984 */ /* 0x000fe20000000800 */
[----:B------:R-:W-:Y:S01]  /*06d0*/  @!PT LDS RZ, [RZ] ;  /* 0x00000000fffff984 */ /* 0x000fe20000000800 */
[----:B------:R-:W-:Y:S01]  /*06e0*/  @!PT LDS RZ, [RZ] ;  /* 0x00000000fffff984 */ /* 0x000fe20000000800 */
[----:B------:R1:W-:Y:S01]  /*06f0*/  LDGSTS.E.BYPASS.LTC128B.128 [R242], desc[UR16][R4.64] ;  /* 0x0000000004f27fae */ /* 0x0003e2000b901d50 */
[----:B------:R-:W-:Y:S01]  /*0700*/  IADD3.X R3, R5, UR4, RZ, P0, !PT ;  /* 0x0000000405037c10 */ /* 0x000fe200087fe4ff */
[----:B------:R-:W-:Y:S01]  /*0710*/  IMAD R8, R24, R8, R12 ;  /* 0x0000000818087224 */ /* 0x000fe200078e020c */
[----:B------:R-:W-:-:S02]  /*0720*/  IADD3 R12, P1, R6, R16, RZ ;  /* 0x00000010060c7210 */ /* 0x000fc40007f3e0ff */
[----:B------:R-:W-:Y:S01]  /*0730*/  IADD3 R6, P0, R2, UR15, RZ ;  /* 0x0000000f02067c10 */ /* 0x000fe2000ff1e0ff */
[----:B------:R2:W-:Y:S01]  /*0740*/  LDGSTS.E.BYPASS.LTC128B.128 [R242+0x800], desc[UR16][R2.64] ;  /* 0x0080000002f27fae */ /* 0x0005e2000b901d50 */
[----:B------:R-:W-:Y:S02]  /*0750*/  LEA.HI.X.SX32 R13, R16, R7, 0x1, P1 ;  /* 0x00000007100d7211 */ /* 0x000fe400008f0eff */
[----:B------:R-:W-:Y:S02]  /*0760*/  ISETP.GT.U32.AND P1, PT, R24, R8, PT ;  /* 0x000000081800720c */ /* 0x000fe40003f24070 */
[----:B------:R-:W-:-:S05]  /*0770*/  IADD3.X R7, R3, UR4, RZ, P0, !PT ;  /* 0x0000000403077c10 */ /* 0x000fca00087fe4ff */
[----:B------:R3:W-:Y:S06]  /*0780*/  LDGSTS.E.BYPASS.LTC128B.128 [R242+0x1000], desc[UR16][R6.64] ;  /* 0x0100000006f27fae */ /* 0x0007ec000b901d50 */
[----:B------:R-:W-:Y:S01]  /*0790*/  @!P1 IMAD.IADD R8, R8, 0x1, -R24 ;  /* 0x0000000108089824 */ /* 0x000fe200078e0a18 */
[----:B------:R-:W-:Y:S02]  /*07a0*/  @!P1 IADD3 R0, R0, 0x1, RZ ;  /* 0x0000000100009810 */ /* 0x000fe40007ffe0ff */
[----:B------:R-:W-:Y:S02]  /*07b0*/  ISETP.NE.AND P1, PT, R29, RZ, PT ;  /* 0x000000ff1d00720c */ /* 0x000fe40003f25270 */
[----:B-1----:R-:W-:-:S02]  /*07c0*/  IADD3 R4, P0, R6, UR15, RZ ;  /* 0x0000000f06047c10 */ /* 0x002fc4000ff1e0ff */
[----:B------:R-:W-:Y:S01]  /*07d0*/  ISETP.GE.U32.AND P4, PT, R8, R24, PT ;  /* 0x000000180800720c */ /* 0x000fe20003f86070 */
[----:B------:R-:W-:Y:S01]  /*07e0*/  IMAD R8, R28, UR6, RZ ;  /* 0x000000061c087c24 */ /* 0x000fe2000f8e02ff */
[----:B------:R-:W-:Y:S01]  /*07f0*/  IADD3.X R5, R7, UR4, RZ, P0, !PT ;  /* 0x0000000407057c10 */ /* 0x000fe200087fe4ff */
[----:B--2---:R-:W-:Y:S02]  /*0800*/  IMAD R2, R13, UR12, RZ ;  /* 0x0000000c0d027c24 */ /* 0x004fe4000f8e02ff */
[----:B------:R-:W-:Y:S02]  /*0810*/  IMAD R8, R30, UR7, R8 ;  /* 0x000000071e087c24 */ /* 0x000fe4000f8e0208 */
[----:B------:R1:W-:Y:S01]  /*0820*/  LDGSTS.E.BYPASS.LTC128B.128 [R242+0x1800], desc[UR16][R4.64] ;  /* 0x0180000004f27fae */ /* 0x0003e2000b901d50 */
[----:B------:R-:W-:Y:S01]  /*0830*/  IMAD R9, R12, UR13, R2 ;  /* 0x0000000d0c097c24 */ /* 0x000fe2000f8e0202 */
[----:B------:R-:W-:-:S04]  /*0840*/  IADD3 R2, P0, R4, UR15, RZ ;  /* 0x0000000f04027c10 */ /* 0x000fc8000ff1e0ff */
[----:B------:R-:W-:Y:S01]  /*0850*/  IADD3.X R3, R5, UR4, RZ, P0, !PT ;  /* 0x0000000405037c10 */ /* 0x000fe200087fe4ff */
[----:B---3--:R-:W-:-:S04]  /*0860*/  IMAD.WIDE.U32 R6, R12, UR12, R10 ;  /* 0x0000000c0c067c25 */ /* 0x008fc8000f8e000a */
[----:B------:R2:W-:Y:S01]  /*0870*/  LDGSTS.E.BYPASS.LTC128B.128 [R242+0x2000], desc[UR16][R2.64] ;  /* 0x0200000002f27fae */ /* 0x0005e2000b901d50 */
[----:B------:R-:W-:Y:S01]  /*0880*/  @P4 VIADD R0, R0, 0x1 ;  /* 0x0000000100004836 */ /* 0x000fe20000000000 */
[----:B-1----:R-:W-:Y:S01]  /*0890*/  IADD3 R5, R7, R9, RZ ;  /* 0x0000000907057210 */ /* 0x002fe20007ffe0ff */
[----:B------:R-:W-:Y:S01]  /*08a0*/  IMAD.MOV.U32 R4, RZ, RZ, R6 ;  /* 0x000000ffff047224 */ /* 0x000fe200078e0006 */
[----:B------:R-:W-:Y:S02]  /*08b0*/  LOP3.LUT R7, R31, R29, RZ, 0x3c, !PT ;  /* 0x0000001d1f077212 */ /* 0x000fe400078e3cff */
[----:B----4-:R-:W-:Y:S01]  /*08c0*/  @!P3 SEL R6, R15, RZ, P2 ;  /* 0x000000ff0f06b207 */ /* 0x010fe20001000000 */
[----:B------:R-:W-:Y:S01]  /*08d0*/  IMAD.WIDE.U32 R4, R30, UR6, R4 ;  /* 0x000000061e047c25 */ /* 0x000fe2000f8e0004 */
[----:B------:R-:W-:Y:S01]  /*08e0*/  ISETP.GE.AND P0, PT, R7, RZ, PT ;  /* 0x000000ff0700720c */ /* 0x000fe20003f06270 */
[----:B------:R-:W-:Y:S01]  /*08f0*/  ULDC.64 UR6, c[0x0][0x260] ;  /* 0x0000980000067ab9 */ /* 0x000fe20000000a00 */
[----:B------:R-:W-:Y:S01]  /*0900*/  @!P3 IADD3 R89, R6, R14, -R16 ;  /* 0x0000000e0659b210 */ /* 0x000fe20007ffe810 */
[----:B------:R-:W-:Y:S01]  /*0910*/  IMAD.MOV.U32 R14, RZ, RZ, R0 ;  /* 0x000000ffff0e7224 */ /* 0x000fe200078e0000 */
[----:B--2---:R-:W-:-:S02]  /*0920*/  IADD3 R2, P2, R2, UR15, RZ ;  /* 0x0000000f02027c10 */ /* 0x004fc4000ff5e0ff */
[----:B------:R-:W-:Y:S02]  /*0930*/  IADD3 R0, R89, 0x7f, RZ ;  /* 0x0000007f59007810 */ /* 0x000fe40007ffe0ff */
        /* <DEDUP_REMOVED lines=10> */
[----:B------:R-:W-:Y:S01]  /*09e0*/  IMAD R8, R28, UR8, RZ ;  /* 0x000000081c087c24 */ /* 0x000fe2000f8e02ff */
[----:B------:R-:W-:Y:S01]  /*09f0*/  MOV R2, R4 ;  /* 0x0000000400027202 */ /* 0x000fe20000000f00 */
        /* <DEDUP_REMOVED lines=16> */
[----:B------:R-:W-:Y:S01]  /*0b00*/  IADD3 R3, R3, R0, RZ ;  /* 0x0000000003037210 */ /* 0x000fe20007ffe0ff */
[----:B------:R-:W-:Y:S01]  /*0b10*/  IMAD.IADD R209, R33, 0x1, R4 ;  /* 0x0000000121d17824 */ /* 0x000fe200078e0204 */
[----:B------:R-:W-:Y:S01]  /*0b20*/  STL.64 [R1+0x70], R32 ;  /* 0x0000702001007387 */ /* 0x000fe20000100a00 */
[----:B------:R-:W-:Y:S02]  /*0b30*/  IMAD.MOV.U32 R208, RZ, RZ, R32 ;  /* 0x000000ffffd07224 */ /* 0x000fe400078e0020 */
[----:B------:R-:W-:Y:S02]  /*0b40*/  IMAD R0, R16, UR20, R5 ;  /* 0x0000001410007c24 */ /* 0x000fe4000f8e0205 */
[----:B------:R-:W-:Y:S01]  /*0b50*/  IMAD.WIDE.U32 R4, R15, UR20, R208 ;  /* 0x000000140f047c25 */ /* 0x000fe2000f8e00d0 */
[----:B------:R-:W-:Y:S03]  /*0b60*/  STL.64 [R1+0x60], R208 ;  /* 0x000060d001007387 */ /* 0x000fe60000100a00 */
[----:B------:R-:W-:Y:S01]  /*0b70*/  IMAD.WIDE.U32 R10, R30, UR8, R2 ;  /* 0x000000081e0a7c25 */ /* 0x000fe2000f8e0002 */
[----:B------:R-:W-:-:S02]  /*0b80*/  IADD3 R0, R5, R0, RZ ;  /* 0x0000000005007210 */ /* 0x000fc40007ffe0ff */
[----:B------:R-:W-:Y:S01]  /*0b90*/  LEA R12, P0, R4, UR6, 0x1 ;  /* 0x00000006040c7c11 */ /* 0x000fe2000f8008ff */
[----:B------:R-:W-:Y:S01]  /*0ba0*/  IMAD R8, R30, UR9, R8 ;  /* 0x000000091e087c24 */ /* 0x000fe2000f8e0208 */
[----:B------:R-:W-:Y:S02]  /*0bb0*/  ULDC.64 UR8, c[0x0][0x268] ;  /* 0x00009a0000087ab9 */ /* 0x000fe40000000a00 */
[----:B------:R-:W-:Y:S01]  /*0bc0*/  LEA.HI.X R13, R4, UR7, R0, 0x1, P0 ;  /* 0x00000007040d7c11 */ /* 0x000fe200080f0c00 */
[----:B------:R-:W-:Y:S01]  /*0bd0*/  IMAD.IADD R5, R11, 0x1, R8 ;  /* 0x000000010b057824 */ /* 0x000fe200078e0208 */
[----:B------:R-:W-:Y:S01]  /*0be0*/  IADD3 R2, P0, R12, UR14, RZ ;  /* 0x0000000e0c027c10 */ /* 0x000fe2000ff1e0ff */
[----:B------:R-:W-:Y:S01]  /*0bf0*/  IMAD R0, R9, UR8, RZ ;  /* 0x0000000809007c24 */ /* 0x000fe2000f8e02ff */
[----:B------:R-:W-:Y:S01]  /*0c00*/  MOV R4, R10 ;  /* 0x0000000a00047202 */ /* 0x000fe20000000f00 */
[----:B------:R2:W-:Y:S01]  /*0c10*/  LDGSTS.E.BYPASS.LTC128B.128 [R242+0x4000], desc[UR16][R12.64] ;  /* 0x040000000cf27fae */ /* 0x0005e2000b901d50 */
[----:B------:R-:W-:-:S02]  /*0c20*/  IADD3.X R3, R13, UR15, RZ, P0, !PT ;  /* 0x0000000f0d037c10 */ /* 0x000fc400087fe4ff */
[----:B------:R-:W-:Y:S01]  /*0c30*/  IADD3 R8, P0, R2, UR14, RZ ;  /* 0x0000000e02087c10 */ /* 0x000fe2000ff1e0ff */
[C---:B------:R-:W-:Y:S02]  /*0c40*/  IMAD.WIDE.U32 R18, R14.reuse, UR8, R4 ;  /* 0x000000080e127c25 */ /* 0x040fe4000f8e0004 */
[----:B------:R3:W-:Y:S01]  /*0c50*/  LDGSTS.E.BYPASS.LTC128B.128 [R242+0x4800], desc[UR16][R2.64] ;  /* 0x0480000002f27fae */ /* 0x0007e2000b901d50 */
[----:B------:R-:W-:Y:S01]  /*0c60*/  IADD3.X R9, R3, UR15, RZ, P0, !PT ;  /* 0x0000000f03097c10 */ /* 0x000fe200087fe4ff */
[----:B------:R-:W-:Y:S01]  /*0c70*/  IMAD R14, R14, UR9, R0 ;  /* 0x000000090e0e7c24 */ /* 0x000fe2000f8e0200 */
[----:B------:R-:W-:Y:S01]  /*0c80*/  IADD3 R10, P0, R8, UR14, RZ ;  /* 0x0000000e080a7c10 */ /* 0x000fe2000ff1e0ff */
[----:B------:R-:W-:Y:S01]  /*0c90*/  IMAD R0, R16, UR10, RZ ;  /* 0x0000000a10007c24 */ /* 0x000fe2000f8e02ff */
[----:B------:R-:W-:Y:S01]  /*0ca0*/  STL.64 [R1+0x68], R18 ;  /* 0x0000681201007387 */ /* 0x000fe20000100a00 */
[----:B------:R-:W-:Y:S01]  /*0cb0*/  ULDC.64 UR8, c[0x0][0x220] ;  /* 0x0000880000087ab9 */ /* 0x000fe20000000a00 */
[----:B------:R-:W-:Y:S01]  /*0cc0*/  IADD3.X R11, R9, UR15, RZ, P0, !PT ;  /* 0x0000000f090b7c10 */ /* 0x000fe200087fe4ff */
[----:B------:R-:W-:Y:S01]  /*0cd0*/  IMAD R0, R15, UR11, R0 ;  /* 0x0000000b0f007c24 */ /* 0x000fe2000f8e0200 */
[----:B-1----:R-:W-:Y:S01]  /*0ce0*/  IADD3 R6, P0, R10, UR14, RZ ;  /* 0x0000000e0a067c10 */ /* 0x002fe2000ff1e0ff */
[----:B------:R-:W-:Y:S03]  /*0cf0*/  LDGSTS.E.BYPASS.LTC128B.128 [R242+0x5000], desc[UR16][R8.64] ;  /* 0x0500000008f27fae */ /* 0x000fe6000b901d50 */
[----:B------:R-:W-:Y:S01]  /*0d00*/  IADD3.X R7, R11, UR15, RZ, P0, !PT ;  /* 0x0000000f0b077c10 */ /* 0x000fe200087fe4ff */
[----:B------:R-:W-:Y:S01]  /*0d10*/  LDGSTS.E.BYPASS.LTC128B.128 [R242+0x5800], desc[UR16][R10.64] ;  /* 0x058000000af27fae */ /* 0x000fe2000b901d50 */
[----:B------:R-:W-:-:S03]  /*0d20*/  IADD3 R4, P0, R6, UR14, RZ ;  /* 0x0000000e06047c10 */ /* 0x000fc6000ff1e0ff */
[----:B------:R1:W-:Y:S01]  /*0d30*/  LDGSTS.E.BYPASS.LTC128B.128 [R242+0x6000], desc[UR16][R6.64] ;  /* 0x0600000006f27fae */ /* 0x0003e2000b901d50 */
[----:B------:R-:W-:Y:S02]  /*0d40*/  IADD3.X R5, R7, UR15, RZ, P0, !PT ;  /* 0x0000000f07057c10 */ /* 0x000fe400087fe4ff */
[----:B--2---:R-:W-:-:S03]  /*0d50*/  LEA.HI R12, R26, R27, RZ, 0x5 ;  /* 0x0000001b1a0c7211 */ /* 0x004fc600078f28ff */
[----:B------:R2:W-:Y:S01]  /*0d60*/  LDGSTS.E.BYPASS.LTC128B.128 [R242+0x6800], desc[UR16][R4.64] ;  /* 0x0680000004f27fae */ /* 0x0005e2000b901d50 */
[----:B---3--:R-:W-:-:S04]  /*0d70*/  IADD3 R2, P0, R4, UR14, RZ ;  /* 0x0000000e04027c10 */ /* 0x008fc8000ff1e0ff */
[----:B------:R-:W-:-:S05]  /*0d80*/  IADD3.X R3, R5, UR15, RZ, P0, !PT ;  /* 0x0000000f05037c10 */ /* 0x000fca00087fe4ff */
[----:B------:R3:W-:Y:S01]  /*0d90*/  LDGSTS.E.BYPASS.LTC128B.128 [R242+0x7000], desc[UR16][R2.64] ;  /* 0x0700000002f27fae */ /* 0x0007e2000b901d50 */
[----:B-1----:R-:W-:-:S04]  /*0da0*/  IADD3 R6, P0, R2, UR14, RZ ;  /* 0x0000000e02067c10 */ /* 0x002fc8000ff1e0ff */
[----:B------:R-:W-:Y:S01]  /*0db0*/  IADD3.X R7, R3, UR15, RZ, P0, !PT ;  /* 0x0000000f03077c10 */ /* 0x000fe200087fe4ff */
[----:B--2---:R-:W-:-:S04]  /*0dc0*/  IMAD.WIDE.U32 R4, R15, UR10, RZ ;  /* 0x0000000a0f047c25 */ /* 0x004fc8000f8e00ff */
[----:B------:R1:W-:Y:S04]  /*0dd0*/  LDGSTS.E.BYPASS.LTC128B.128 [R242+0x7800], desc[UR16][R6.64] ;  /* 0x0780000006f27fae */ /* 0x0003e8000b901d50 */
[----:B------:R-:W0:Y:S01]  /*0de0*/  LDGDEPBAR ;  /* 0x00000000000079af */ /* 0x000e220000000000 */
[----:B---3--:R-:W-:Y:S01]  /*0df0*/  IMAD.SHL.U32 R3, R17, 0x40, RZ ;  /* 0x0000004011037824 */ /* 0x008fe200078e00ff */
[----:B------:R-:W-:Y:S02]  /*0e00*/  IADD3 R2, R5, R0, RZ ;  /* 0x0000000005027210 */ /* 0x000fe40007ffe0ff */
[----:B------:R-:W-:Y:S02]  /*0e10*/  SHF.L.U32 R5, R21, 0x6, RZ ;  /* 0x0000000615057819 */ /* 0x000fe400000006ff */
[----:B------:R-:W-:Y:S01]  /*0e20*/  LOP3.LUT R0, R3, 0x1c0, RZ, 0xc0, !PT ;  /* 0x000001c003007812 */ /* 0x000fe200078ec0ff */
[----:B------:R-:W-:-:S03]  /*0e30*/  IMAD.SHL.U32 R3, R23, 0x8, RZ ;  /* 0x0000000817037824 */ /* 0x000fc600078e00ff */
[----:B------:R-:W-:Y:S01]  /*0e40*/  LOP3.LUT R8, R0, 0x8, R25, 0xf8, !PT ;  /* 0x0000000800087812 */ /* 0x000fe200078ef819 */
[----:B-1----:R-:W-:Y:S01]  /*0e50*/  IMAD.IADD R7, R19, 0x1, R14 ;  /* 0x0000000113077824 */ /* 0x002fe200078e020e */
[----:B------:R-:W-:-:S04]  /*0e60*/  DEPBAR.LE SB0, 0x0 ;  /* 0x000080000000791a */ /* 0x000fc80000000000 */
[----:B------:R-:W-:Y:S01]  /*0e70*/  BAR.SYNC.DEFER_BLOCKING 0x0 ;  /* 0x0000000000007b1d */ /* 0x000fe20000010000 */
[----:B------:R-:W-:-:S05]  /*0e80*/  LEA R6, P0, R4, R18, 0x7 ;  /* 0x0000001204067211 */ /* 0x000fca00078038ff */
[----:B------:R1:W-:Y:S02]  /*0e90*/  STL [R1+0x58], R7 ;  /* 0x0000580701007387 */ /* 0x0003e40000100800 */
[----:B-1----:R-:W-:Y:S02]  /*0ea0*/  LEA.HI.X R7, R4, R7, R2, 0x7, P0 ;  /* 0x0000000704077211 */ /* 0x002fe400000f3c02 */
[----:B------:R-:W-:Y:S02]  /*0eb0*/  SHF.R.U32.HI R2, RZ, 0x3, R0 ;  /* 0x00000003ff027819 */ /* 0x000fe40000011600 */
[----:B------:R-:W-:Y:S02]  /*0ec0*/  LEA R4, P0, R6, UR8, 0x1 ;  /* 0x0000000806047c11 */ /* 0x000fe4000f8008ff */
[----:B------:R-:W-:Y:S02]  /*0ed0*/  LOP3.LUT R0, R5, 0x1c0, RZ, 0xc0, !PT ;  /* 0x000001c005007812 */ /* 0x000fe400078ec0ff */
[----:B------:R-:W-:-:S02]  /*0ee0*/  LOP3.LUT R9, R8, R2, RZ, 0x3c, !PT ;  /* 0x0000000208097212 */ /* 0x000fc400078e3cff */
[----:B------:R-:W-:Y:S02]  /*0ef0*/  LEA.HI.X R5, R6, UR9, R7, 0x1, P0 ;  /* 0x0000000906057c11 */ /* 0x000fe400080f0c07 */
[----:B------:R-:W-:Y:S02]  /*0f00*/  IADD3 R8, P0, R4, UR18, RZ ;  /* 0x0000001204087c10 */ /* 0x000fe4000ff1e0ff */
[----:B------:R-:W-:Y:S01]  /*0f10*/  LOP3.LUT R2, R0, 0x8, R3, 0xf8, !PT ;  /* 0x0000000800027812 */ /* 0x000fe200078ef803 */
[----:B------:R-:W-:Y:S01]  /*0f20*/  @!PT LDS RZ, [RZ] ;  /* 0x00000000fffff984 */ /* 0x000fe20000000800 */
[----:B------:R-:W-:Y:S01]  /*0f30*/  @!PT LDS RZ, [RZ] ;  /* 0x00000000fffff984 */ /* 0x000fe20000000800 */
[----:B------:R-:W-:Y:S01]  /*0f40*/  @!PT LDS RZ, [RZ] ;  /* 0x00000000fffff984 */ /* 0x000fe20000000800 */
[----:B------:R1:W-:Y:S01]  /*0f50*/  LDGSTS.E.BYPASS.LTC128B.128 [R242+0x8000], desc[UR16][R4.64] ;  /* 0x0800000004f27fae */ /* 0x0003e2000b901d50 */
[----:B------:R-:W-:Y:S02]  /*0f60*/  LEA R3, R23, R9, 0x9 ;  /* 0x0000000917037211 */ /* 0x000fe400078e48ff */
[----:B------:R-:W-:Y:S02]  /*0f70*/  IADD3 R10, P1, R8, UR18, RZ ;  /* 0x00000012080a7c10 */ /* 0x000fe4000ff3e0ff */
[----:B------:R-:W-:-:S02]  /*0f80*/  IADD3.X R9, R5, UR21, RZ, P0, !PT ;  /* 0x0000001505097c10 */ /* 0x000fc400087fe4ff */
[----:B------:R-:W-:Y:S02]  /*0f90*/  SHF.R.U32.HI R0, RZ, 0x3, R0 ;  /* 0x00000003ff007819 */ /* 0x000fe40000011600 */
[----:B------:R-:W-:Y:S01]  /*0fa0*/  IADD3 R6, P0, R10, UR18, RZ ;  /* 0x000000120a067c10 */ /* 0x000fe2000ff1e0ff */
[----:B------:R2:W-:Y:S01]  /*0fb0*/  LDGSTS.E.BYPASS.LTC128B.128 [R242+0x8800], desc[UR16][R8.64] ;  /* 0x0880000008f27fae */ /* 0x0005e2000b901d50 */
[----:B------:R-:W-:Y:S02]  /*0fc0*/  IADD3.X R11, R9, UR21, RZ, P1, !PT ;  /* 0x00000015090b7c10 */ /* 0x000fe40008ffe4ff */
[----:B------:R-:W-:Y:S01]  /*0fd0*/  LOP3.LUT R127, R2, R0, RZ, 0x3c, !PT ;  /* 0x00000000027f7212 */ /* 0x000fe200078e3cff */
[----:B------:R-:W-:Y:S01]  /*0fe0*/  IMAD.SHL.U32 R2, R22, 0x40, RZ ;  /* 0x0000004016027824 */ /* 0x000fe200078e00ff */
[----:B------:R-:W-:Y:S01]  /*0ff0*/  IADD3.X R7, R11, UR21, RZ, P0, !PT ;  /* 0x000000150b077c10 */ /* 0x000fe200087fe4ff */
[----:B------:R-:W-:Y:S01]  /*1000*/  LDGSTS.E.BYPASS.LTC128B.128 [R242+0x9000], desc[UR16][R10.64] ;  /* 0x090000000af27fae */ /* 0x000fe2000b901d50 */
[----:B------:R-:W-:-:S02]  /*1010*/  SHF.R.S32.HI R0, RZ, 0x5, R12 ;  /* 0x00000005ff007819 */ /* 0x000fc4000001140c */
[----:B------:R-:W-:Y:S01]  /*1020*/  LOP3.LUT R126, R2, 0xfffffe00, RZ, 0xc0, !PT ;  /* 0xfffffe00027e7812 */ /* 0x000fe200078ec0ff */
[----:B------:R3:W-:Y:S01]  /*1030*/  LDGSTS.E.BYPASS.LTC128B.128 [R242+0x9800], desc[UR16][R6.64] ;  /* 0x0980000006f27fae */ /* 0x0007e2000b901d50 */
[C---:B------:R-:W-:Y:S02]  /*1040*/  LEA R88, R3.reuse, UR5, 0x1 ;  /* 0x0000000503587c11 */ /* 0x040fe4000f8e08ff */
[----:B------:R-:W-:Y:S02]  /*1050*/  LEA R0, R0, R126, 0xa ;  /* 0x0000007e00007211 */ /* 0x000fe400078e50ff */
[----:B------:R-:W-:Y:S02]  /*1060*/  MOV R2, 0x20 ;  /* 0x0000002000027802 */ /* 0x000fe40000000f00 */
[----:B-1----:R-:W-:Y:S01]  /*1070*/  IADD3 R4, P1, R6, UR18, RZ ;  /* 0x0000001206047c10 */ /* 0x002fe2000ff3e0ff */
[----:B------:R-:W-:Y:S01]  /*1080*/  IMAD.IADD R0, R0, 0x1, R127 ;  /* 0x0000000100007824 */ /* 0x000fe200078e027f */
[----:B------:R-:W-:Y:S01]  /*1090*/  LEA R229, R3, UR4, 0x1 ;  /* 0x0000000403e57c11 */ /* 0x000fe2000f8e08ff */
[----:B------:R-:W-:Y:S01]  /*10a0*/  IMAD.MOV.U32 R3, RZ, RZ, 0x40 ;  /* 0x00000040ff037424 */ /* 0x000fe200078e00ff */
[----:B------:R-:W-:Y:S01]  /*10b0*/  IADD3.X R5, R7, UR21, RZ, P1, !PT ;  /* 0x0000001507057c10 */ /* 0x000fe20008ffe4ff */
[----:B------:R-:W-:Y:S01]  /*10c0*/  ULDC UR4, c[0x0][0x39c] ;  /* 0x0000e70000047ab9 */ /* 0x000fe20000000800 */
[----:B------:R-:W-:-:S02]  /*10d0*/  LEA R230, R0, UR5, 0x1 ;  /* 0x0000000500e67c11 */ /* 0x000fc4000f8e08ff */
[----:B------:R-:W-:Y:S01]  /*10e0*/  IADD3 R234, R229, 0x40, RZ ;  /* 0x00000040e5ea7810 */ /* 0x000fe20007ffe0ff */
[----:B------:R1:W-:Y:S01]  /*10f0*/  LDGSTS.E.BYPASS.LTC128B.128 [R242+0xa000], desc[UR16][R4.64] ;  /* 0x0a00000004f27fae */ /* 0x0003e2000b901d50 */
[----:B--2---:R-:W-:-:S04]  /*1100*/  IADD3 R8, P0, R4, UR18, RZ ;  /* 0x0000001204087c10 */ /* 0x004fc8000ff1e0ff */
[----:B------:R-:W-:-:S05]  /*1110*/  IADD3.X R9, R5, UR21, RZ, P0, !PT ;  /* 0x0000001505097c10 */ /* 0x000fca00087fe4ff */
[----:B------:R2:W-:Y:S01]  /*1120*/  LDGSTS.E.BYPASS.LTC128B.128 [R242+0xa800], desc[UR16][R8.64] ;  /* 0x0a80000008f27fae */ /* 0x0005e2000b901d50 */
[----:B---3--:R-:W-:-:S04]  /*1130*/  IADD3 R6, P1, R8, UR18, RZ ;  /* 0x0000001208067c10 */ /* 0x008fc8000ff3e0ff */
[----:B------:R-:W-:Y:S02]  /*1140*/  IADD3.X R7, R9, UR21, RZ, P1, !PT ;  /* 0x0000001509077c10 */ /* 0x000fe40008ffe4ff */
[----:B------:R-:W-:-:S03]  /*1150*/  LOP3.LUT P1, RZ, R21, 0x2, RZ, 0xc0, !PT ;  /* 0x0000000215ff7812 */ /* 0x000fc6000782c0ff */
[----:B------:R-:W-:Y:S01]  /*1160*/  LDGSTS.E.BYPASS.LTC128B.128 [R242+0xb000], desc[UR16][R6.64] ;  /* 0x0b00000006f27fae */ /* 0x000fe2000b901d50 */
[----:B-1----:R-:W-:-:S04]  /*1170*/  IADD3 R4, P0, R6, UR18, RZ ;  /* 0x0000001206047c10 */ /* 0x002fc8000ff1e0ff */
[----:B------:R-:W-:Y:S02]  /*1180*/  IADD3.X R5, R7, UR21, RZ, P0, !PT ;  /* 0x0000001507057c10 */ /* 0x000fe400087fe4ff */
[----:B------:R-:W-:-:S03]  /*1190*/  LOP3.LUT P0, RZ, R17, 0x2, RZ, 0xc0, !PT ;  /* 0x0000000211ff7812 */ /* 0x000fc6000780c0ff */
[----:B------:R1:W-:Y:S01]  /*11a0*/  LDGSTS.E.BYPASS.LTC128B.128 [R242+0xb800], desc[UR16][R4.64] ;  /* 0x0b80000004f27fae */ /* 0x0003e2000b901d50 */
[C---:B------:R-:W-:Y:S02]  /*11b0*/  SEL R0, R2.reuse, 0xffffffe0, !P0 ;  /* 0xffffffe002007807 */ /* 0x040fe40004000000 */
[----:B------:R-:W-:Y:S01]  /*11c0*/  SEL R2, R2, 0xffffffe0, !P1 ;  /* 0xffffffe002027807 */ /* 0x000fe20004800000 */
[----:B------:R-:W-:Y:S01]  /*11d0*/  LDSM.16.M88.4 R32, [R230] ;  /* 0x00000000e620783b */ /* 0x000fe20000000200 */
[----:B------:R-:W-:Y:S02]  /*11e0*/  IADD3 R228, R229, R0, RZ ;  /* 0x00000000e5e47210 */ /* 0x000fe40007ffe0ff */
[----:B------:R-:W-:Y:S01]  /*11f0*/  LOP3.LUT P0, RZ, R17, 0x4, RZ, 0xc0, !PT ;  /* 0x0000000411ff7812 */ /* 0x000fe2000780c0ff */
[----:B------:R-:W1:Y:S01]  /*1200*/  LDSM.16.M88.4 R36, [R88+0x4000] ;  /* 0x004000005824783b */ /* 0x000e620000000200 */
[----:B------:R-:W-:Y:S01]  /*1210*/  IMAD.IADD R233, R230, 0x1, R2 ;  /* 0x00000001e6e97824 */ /* 0x000fe200078e0202 */
[----:B------:R-:W-:-:S02]  /*1220*/  LOP3.LUT P1, RZ, R21, 0x4, RZ, 0xc0, !PT ;  /* 0x0000000415ff7812 */ /* 0x000fc4000782c0ff */
[----:B------:R-:W3:Y:S02]  /*1230*/  LDSM.16.M88.4 R28, [R230+0x2000] ;  /* 0x00200000e61c783b */ /* 0x000ee40000000200 */
[----:B------:R-:W-:Y:S02]  /*1240*/  SEL R3, R3, 0xffffffc0, !P1 ;  /* 0xffffffc003037807 */ /* 0x000fe40004800000 */
[----:B------:R-:W-:Y:S02]  /*1250*/  LDSM.16.M88.4 R24, [R233] ;  /* 0x00000000e918783b */ /* 0x000fe40000000200 */
[----:B------:R-:W-:Y:S02]  /*1260*/  IADD3 R231, R230, R3, RZ ;  /* 0x00000003e6e77210 */ /* 0x000fe40007ffe0ff */
[----:B------:R-:W4:Y:S01]  /*1270*/  LDSM.16.M88.4 R40, [R228] ;  /* 0x00000000e428783b */ /* 0x000f220000000200 */
[----:B------:R-:W-:Y:S01]  /*1280*/  @P0 VIADD R234, R229, 0xffffffc0 ;  /* 0xffffffc0e5ea0836 */ /* 0x000fe20000000000 */
[----:B------:R-:W-:-:S02]  /*1290*/  IADD3 R232, R2, R231, RZ ;  /* 0x000000e702e87210 */ /* 0x000fc40007ffe0ff */
[----:B------:R-:W4:Y:S01]  /*12a0*/  LDSM.16.M88.4 R20, [R233+0x2000] ;  /* 0x00200000e914783b */ /* 0x000f220000000200 */
[----:B------:R-:W-:Y:S01]  /*12b0*/  IMAD.IADD R227, R0, 0x1, R234 ;  /* 0x0000000100e37824 */ /* 0x000fe200078e02ea */
[----:B------:R-:W-:Y:S02]  /*12c0*/  ISETP.GE.AND P0, PT, R89, 0x81, PT ;  /* 0x000000815900780c */ /* 0x000fe40003f06270 */
[----:B------:R-:W-:Y:S04]  /*12d0*/  LDSM.16.M88.4 R44, [R234] ;  /* 0x00000000ea2c783b */ /* 0x000fe80000000200 */
[----:B------:R-:W4:Y:S04]  /*12e0*/  LDSM.16.M88.4 R16, [R231] ;  /* 0x00000000e710783b */ /* 0x000f280000000200 */
[----:B------:R-:W4:Y:S04]  /*12f0*/  LDSM.16.M88.4 R12, [R231+0x2000] ;  /* 0x00200000e70c783b */ /* 0x000f280000000200 */
[----:B------:R-:W-:Y:S04]  /*1300*/  LDSM.16.M88.4 R48, [R227] ;  /* 0x00000000e330783b */ /* 0x000fe80000000200 */
[----:B--2---:R-:W2:Y:S01]  /*1310*/  LDSM.16.M88.4 R8, [R232] ;  /* 0x00000000e808783b */ /* 0x004ea20000000200 */
[-C--:B-1----:R-:W-:Y:S03]  /*1320*/  HMMA.16816.F32.BF16 R4, R32, R36.reuse, RZ ;  /* 0x000000242004723c */ /* 0x082fe600000418ff */
[----:B------:R-:W0:Y:S03]  /*1330*/  LDGDEPBAR ;  /* 0x00000000000079af */ /* 0x000e260000000000 */
[----:B---3--:R-:W-:Y:S06]  /*1340*/  HMMA.16816.F32.BF16 R52, R28, R36, RZ ;  /* 0x000000241c34723c */ /* 0x008fec00000418ff */
[-C--:B------:R-:W-:Y:S06]  /*1350*/  HMMA.16816.F32.BF16 R60, R32, R38.reuse, RZ ;  /* 0x00000026203c723c */ /* 0x080fec00000418ff */
[----:B------:R-:W-:Y:S01]  /*1360*/  HMMA.16816.F32.BF16 R68, R28, R38, RZ ;  /* 0x000000261c44723c */ /* 0x000fe200000418ff */
[----:B------:R-:W-:Y:S05]  /*1370*/  LDSM.16.M88.4 R36, [R228+0x800] ;  /* 0x00080000e424783b */ /* 0x000fea0000000200 */
[-C--:B----4-:R-:W-:Y:S01]  /*1380*/  HMMA.16816.F32.BF16 R56, R24, R40.reuse, R4 ;  /* 0x000000281838723c */ /* 0x090fe20000041804 */
[----:B------:R-:W1:Y:S05]  /*1390*/  LDSM.16.M88.4 R4, [R232+0x2000] ;  /* 0x00200000e804783b */ /* 0x000e6a0000000200 */
[----:B------:R-:W-:Y:S06]  /*13a0*/  HMMA.16816.F32.BF16 R52, R20, R40, R52 ;  /* 0x000000281434723c */ /* 0x000fec0000041834 */
[-C--:B------:R-:W-:Y:S06]  /*13b0*/  HMMA.16816.F32.BF16 R60, R24, R42.reuse, R60 ;  /* 0x0000002a183c723c */ /* 0x080fec000004183c */
[----:B------:R-:W-:Y:S06]  /*13c0*/  HMMA.16816.F32.BF16 R68, R20, R42, R68 ;  /* 0x0000002a1444723c */ /* 0x000fec0000041844 */
[-C--:B------:R-:W-:Y:S01]  /*13d0*/  HMMA.16816.F32.BF16 R64, R16, R44.reuse, R56 ;  /* 0x0000002c1040723c */ /* 0x080fe20000041838 */
[----:B------:R-:W3:Y:S05]  /*13e0*/  LDSM.16.M88.4 R56, [R88+0x4800] ;  /* 0x004800005838783b */ /* 0x000eea0000000200 */
[----:B------:R-:W-:Y:S06]  /*13f0*/  HMMA.16816.F32.BF16 R52, R12, R44, R52 ;  /* 0x0000002c0c34723c */ /* 0x000fec0000041834 */
[-C--:B------:R-:W-:Y:S06]  /*1400*/  HMMA.16816.F32.BF16 R60, R16, R46.reuse, R60 ;  /* 0x0000002e103c723c */ /* 0x080fec000004183c */
[----:B------:R-:W-:Y:S06]  /*1410*/  HMMA.16816.F32.BF16 R44, R12, R46, R68 ;  /* 0x0000002e0c2c723c */ /* 0x000fec0000041844 */
[-C--:B--2---:R-:W-:Y:S06]  /*1420*/  HMMA.16816.F32.BF16 R72, R8, R48.reuse, R64 ;  /* 0x000000300848723c */ /* 0x084fec0000041840 */
[----:B-1----:R-:W-:Y:S01]  /*1430*/  HMMA.16816.F32.BF16 R80, R4, R48, R52 ;  /* 0x000000300450723c */ /* 0x002fe20000041834 */
[----:B------:R-:W1:Y:S05]  /*1440*/  LDSM.16.M88.4 R52, [R234+0x800] ;  /* 0x00080000ea34783b */ /* 0x000e6a0000000200 */
[----:B------:R-:W-:Y:S06]  /*1450*/  HMMA.16816.F32.BF16 R76, R8, R50, R60 ;  /* 0x00000032084c723c */ /* 0x000fec000004183c */
[-C--:B---3--:R-:W-:Y:S06]  /*1460*/  HMMA.16816.F32.BF16 R64, R32, R56.reuse, RZ ;  /* 0x000000382040723c */ /* 0x088fec00000418ff */
[----:B------:R-:W-:Y:S01]  /*1470*/  HMMA.16816.F32.BF16 R40, R28, R56, RZ ;  /* 0x000000381c28723c */ /* 0x000fe200000418ff */
[----:B------:R-:W-:Y:S01]  /*1480*/  FMUL.FTZ R72, R72, UR4 ;  /* 0x0000000448487c20 */ /* 0x000fe20008410000 */
[----:B------:R-:W-:Y:S01]  /*1490*/  FMUL.FTZ R73, R73, UR4 ;  /* 0x0000000449497c20 */ /* 0x000fe20008410000 */
[----:B------:R-:W-:Y:S01]  /*14a0*/  FMUL.FTZ R74, R74, UR4 ;  /* 0x000000044a4a7c20 */ /* 0x000fe20008410000 */
[----:B------:R-:W-:Y:S01]  /*14b0*/  FMUL.FTZ R75, R75, UR4 ;  /* 0x000000044b4b7c20 */ /* 0x000fe20008410000 */
[----:B------:R-:W-:Y:S01]  /*14c0*/  MUFU.TANH R104, R72 ;  /* 0x0000004800687308 */ /* 0x000fe20000002400 */
[----:B------:R-:W-:Y:S01]  /*14d0*/  HMMA.16816.F32.BF16 R84, R4, R50, R44 ;  /* 0x000000320454723c */ /* 0x000fe2000004182c */
[----:B------:R-:W-:Y:S01]  /*14e0*/  LDSM.16.M88.4 R44, [R88+0x5000] ;  /* 0x00500000582c783b */ /* 0x000fe20000000200 */
[----:B------:R-:W-:Y:S01]  /*14f0*/  FMUL.FTZ R80, R80, UR4 ;  /* 0x0000000450507c20 */ /* 0x000fe20008410000 */
[----:B------:R-:W-:Y:S01]  /*1500*/  FMUL.FTZ R81, R81, UR4 ;  /* 0x0000000451517c20 */ /* 0x000fe20008410000 */
[----:B------:R-:W-:Y:S01]  /*1510*/  FMUL.FTZ R82, R82, UR4 ;  /* 0x0000000452527c20 */ /* 0x000fe20008410000 */
[----:B------:R-:W-:Y:S01]  /*1520*/  FMUL.FTZ R83, R83, UR4 ;  /* 0x0000000453537c20 */ /* 0x000fe20008410000 */
[----:B------:R-:W-:Y:S01]  /*1530*/  FMUL.FTZ R76, R76, UR4 ;  /* 0x000000044c4c7c20 */ /* 0x000fe20008410000 */
[----:B------:R-:W2:Y:S01]  /*1540*/  MUFU.TANH R106, R73 ;  /* 0x00000049006a7308 */ /* 0x000ea20000002400 */
[----:B------:R-:W-:Y:S01]  /*1550*/  FMUL.FTZ R77, R77, UR4 ;  /* 0x000000044d4d7c20 */ /* 0x000fe20008410000 */
[----:B------:R-:W-:Y:S01]  /*1560*/  FMUL.FTZ R78, R78, UR4 ;  /* 0x000000044e4e7c20 */ /* 0x000fe20008410000 */
[----:B------:R-:W-:-:S02]  /*1570*/  FMUL.FTZ R79, R79, UR4 ;  /* 0x000000044f4f7c20 */ /* 0x000fc40008410000 */
[-C--:B------:R-:W-:Y:S03]  /*1580*/  HMMA.16816.F32.BF16 R68, R24, R36.reuse, R64 ;  /* 0x000000241844723c */ /* 0x080fe60000041840 */
[----:B------:R-:W-:Y:S03]  /*1590*/  MUFU.TANH R125, R74 ;  /* 0x0000004a007d7308 */ /* 0x000fe60000002400 */
[----:B------:R-:W-:Y:S01]  /*15a0*/  HMMA.16816.F32.BF16 R60, R20, R36, R40 ;  /* 0x00000024143c723c */ /* 0x000fe20000041828 */
[----:B------:R-:W3:Y:S04]  /*15b0*/  LDSM.16.M88.4 R40, [R227+0x800] ;  /* 0x00080000e328783b */ /* 0x000ee80000000200 */
[----:B------:R4:W-:Y:S01]  /*15c0*/  MUFU.TANH R124, R75 ;  /* 0x0000004b007c7308 */ /* 0x0009e20000002400 */
[----:B------:R-:W-:Y:S01]  /*15d0*/  HMMA.16816.F32.BF16 R64, R32, R58, RZ ;  /* 0x0000003a2040723c */ /* 0x000fe200000418ff */
[----:B------:R-:W-:Y:S01]  /*15e0*/  FMUL.FTZ R84, R84, UR4 ;  /* 0x0000000454547c20 */ /* 0x000fe20008410000 */
[----:B------:R-:W-:Y:S01]  /*15f0*/  FMUL.FTZ R85, R85, UR4 ;  /* 0x0000000455557c20 */ /* 0x000fe20008410000 */
[----:B------:R-:W-:Y:S01]  /*1600*/  FMUL.FTZ R86, R86, UR4 ;  /* 0x0000000456567c20 */ /* 0x000fe20008410000 */
[----:B------:R-:W-:-:S03]  /*1610*/  FMUL.FTZ R87, R87, UR4 ;  /* 0x0000000457577c20 */ /* 0x000fc60008410000 */
[----:B------:R-:W2:Y:S05]  /*1620*/  MUFU.TANH R101, R76 ;  /* 0x0000004c00657308 */ /* 0x000eaa0000002400 */
[----:B-1----:R-:W-:Y:S03]  /*1630*/  HMMA.16816.F32.BF16 R68, R16, R52, R68 ;  /* 0x000000341044723c */ /* 0x002fe60000041844 */
[----:B------:R-:W1:Y:S03]  /*1640*/  MUFU.TANH R102, R77 ;  /* 0x0000004d00667308 */ /* 0x000e660000002400 */
[----:B----4-:R-:W-:Y:S01]  /*1650*/  HMMA.16816.F32.BF16 R72, R28, R58, RZ ;  /* 0x0000003a1c48723c */ /* 0x010fe200000418ff */
[----:B------:R-:W4:Y:S04]  /*1660*/  LDSM.16.M88.4 R56, [R228+0x1000] ;  /* 0x00100000e438783b */ /* 0x000f280000000200 */
[----:B------:R-:W-:Y:S01]  /*1670*/  MUFU.TANH R119, R78 ;  /* 0x0000004e00777308 */ /* 0x000fe20000002400 */
[----:B------:R-:W-:Y:S06]  /*1680*/  HMMA.16816.F32.BF16 R48, R12, R52, R60 ;  /* 0x000000340c30723c */ /* 0x000fec000004183c */
[-C--:B------:R-:W-:Y:S01]  /*1690*/  HMMA.16816.F32.BF16 R60, R24, R38.reuse, R64 ;  /* 0x00000026183c723c */ /* 0x080fe20000041840 */
[----:B------:R3:W-:Y:S08]  /*16a0*/  MUFU.TANH R118, R79 ;  /* 0x0000004f00767308 */ /* 0x0007f00000002400 */
[----:B------:R-:W-:Y:S03]  /*16b0*/  MUFU.TANH R108, R80 ;  /* 0x00000050006c7308 */ /* 0x000fe60000002400 */
[----:B------:R-:W-:Y:S01]  /*16c0*/  HMMA.16816.F32.BF16 R64, R20, R38, R72 ;  /* 0x000000261440723c */ /* 0x000fe20000041848 */
[----:B------:R-:W2:Y:S04]  /*16d0*/  LDSM.16.M88.4 R36, [R234+0x1000] ;  /* 0x00100000ea24783b */ /* 0x000ea80000000200 */
[----:B------:R-:W-:Y:S01]  /*16e0*/  MUFU.TANH R105, R81 ;  /* 0x0000005100697308 */ /* 0x000fe20000002400 */
[----:B---3--:R-:W-:Y:S06]  /*16f0*/  HMMA.16816.F32.BF16 R76, R8, R40, R68 ;  /* 0x00000028084c723c */ /* 0x008fec0000041844 */
[----:B------:R-:W-:Y:S01]  /*1700*/  HMMA.16816.F32.BF16 R68, R32, R44, RZ ;  /* 0x0000002c2044723c */ /* 0x000fe200000418ff */
[----:B------:R-:W-:Y:S05]  /*1710*/  MUFU.TANH R113, R82 ;  /* 0x0000005200717308 */ /* 0x000fea0000002400 */
[-C--:B------:R-:W-:Y:S03]  /*1720*/  HMMA.16816.F32.BF16 R60, R16, R54.reuse, R60 ;  /* 0x00000036103c723c */ /* 0x080fe6000004183c */
[----:B------:R3:W-:Y:S03]  /*1730*/  MUFU.TANH R115, R83 ;  /* 0x0000005300737308 */ /* 0x0007e60000002400 */
[----:B------:R-:W-:Y:S05]  /*1740*/  HMMA.16816.F32.BF16 R64, R12, R54, R64 ;  /* 0x000000360c40723c */ /* 0x000fea0000041840 */
[----:B------:R-:W-:Y:S01]  /*1750*/  MUFU.TANH R103, R84 ;  /* 0x0000005400677308 */ /* 0x000fe20000002400 */
[----:B------:R-:W-:Y:S01]  /*1760*/  FMUL.FTZ R76, R76, UR4 ;  /* 0x000000044c4c7c20 */ /* 0x000fe20008410000 */
[----:B------:R-:W-:Y:S01]  /*1770*/  FMUL.FTZ R77, R77, UR4 ;  /* 0x000000044d4d7c20 */ /* 0x000fe20008410000 */
[----:B------:R-:W-:Y:S01]  /*1780*/  FMUL.FTZ R78, R78, UR4 ;  /* 0x000000044e4e7c20 */ /* 0x000fe20008410000 */
[----:B------:R-:W-:-:S03]  /*1790*/  FMUL.FTZ R79, R79, UR4 ;  /* 0x000000044f4f7c20 */ /* 0x000fc60008410000 */
[----:B----4-:R-:W-:Y:S01]  /*17a0*/  HMMA.16816.F32.BF16 R68, R24, R56, R68 ;  /* 0x000000381844723c */ /* 0x010fe20000041844 */
[----:B------:R-:W4:Y:S05]  /*17b0*/  MUFU.TANH R96, R76 ;  /* 0x0000004c00607308 */ /* 0x000f2a0000002400 */
[----:B---3--:R-:W-:Y:S03]  /*17c0*/  HMMA.16816.F32.BF16 R80, R4, R40, R48 ;  /* 0x000000280450723c */ /* 0x008fe60000041830 */
[----:B------:R-:W3:Y:S03]  /*17d0*/  MUFU.TANH R95, R77 ;  /* 0x0000004d005f7308 */ /* 0x000ee60000002400 */
[----:B------:R-:W-:Y:S05]  /*17e0*/  HMMA.16816.F32.BF16 R48, R28, R44, RZ ;  /* 0x0000002c1c30723c */ /* 0x000fea00000418ff */
[----:B------:R-:W-:Y:S01]  /*17f0*/  MUFU.TANH R117, R78 ;  /* 0x0000004e00757308 */ /* 0x000fe20000002400 */
[----:B------:R-:W-:Y:S01]  /*1800*/  HMMA.16816.F32.BF16 R72, R8, R42, R60 ;  /* 0x0000002a0848723c */ /* 0x000fe2000004183c */
[----:B------:R-:W-:Y:S06]  /*1810*/  LDSM.16.M88.4 R60, [R88+0x5800] ;  /* 0x00580000583c783b */ /* 0x000fec0000000200 */
[----:B------:R1:W-:Y:S05]  /*1820*/  MUFU.TANH R116, R79 ;  /* 0x0000004f00747308 */ /* 0x0003ea0000002400 */
[----:B------:R-:W-:Y:S01]  /*1830*/  FMUL.FTZ R80, R80, UR4 ;  /* 0x0000000450507c20 */ /* 0x000fe20008410000 */
[----:B------:R-:W-:Y:S01]  /*1840*/  FMUL.FTZ R81, R81, UR4 ;  /* 0x0000000451517c20 */ /* 0x000fe20008410000 */
[----:B------:R-:W-:Y:S01]  /*1850*/  FMUL.FTZ R82, R82, UR4 ;  /* 0x0000000452527c20 */ /* 0x000fe20008410000 */
[----:B------:R-:W-:Y:S01]  /*1860*/  FMUL.FTZ R83, R83, UR4 ;  /* 0x0000000453537c20 */ /* 0x000fe20008410000 */
[----:B------:R-:W-:Y:S02]  /*1870*/  MUFU.TANH R94, R80 ;  /* 0x00000050005e7308 */ /* 0x000fe40000002400 */
[----:B------:R-:W-:Y:S01]  /*1880*/  HMMA.16816.F32.BF16 R52, R20, R56, R48 ;  /* 0x000000381434723c */ /* 0x000fe20000041830 */
[----:B------:R-:W4:Y:S05]  /*1890*/  LDSM.16.M88.4 R48, [R227+0x1000] ;  /* 0x00100000e330783b */ /* 0x000f2a0000000200 */
[----:B-1----:R-:W-:Y:S01]  /*18a0*/  HMMA.16816.F32.BF16 R76, R4, R42, R64 ;  /* 0x0000002a044c723c */ /* 0x002fe20000041840 */
[----:B------:R-:W-:Y:S01]  /*18b0*/  FMUL.FTZ R72, R72, UR4 ;  /* 0x0000000448487c20 */ /* 0x000fe20008410000 */
[----:B------:R-:W-:Y:S01]  /*18c0*/  FMUL.FTZ R73, R73, UR4 ;  /* 0x0000000449497c20 */ /* 0x000fe20008410000 */
[----:B------:R-:W-:Y:S01]  /*18d0*/  FMUL.FTZ R74, R74, UR4 ;  /* 0x000000044a4a7c20 */ /* 0x000fe20008410000 */
[----:B------:R-:W-:Y:S01]  /*18e0*/  FMUL.FTZ R75, R75, UR4 ;  /* 0x000000044b4b7c20 */ /* 0x000fe20008410000 */
[----:B------:R-:W1:Y:S01]  /*18f0*/  MUFU.TANH R109, R72 ;  /* 0x00000048006d7308 */ /* 0x000e620000002400 */
[----:B------:R-:W-:Y:S06]  /*1900*/  HMMA.16816.F32.BF16 R40, R32, R46, RZ ;  /* 0x0000002e2028723c */ /* 0x000fec00000418ff */
[----:B--2---:R-:W-:Y:S01]  /*1910*/  HMMA.16816.F32.BF16 R64, R16, R36, R68 ;  /* 0x000000241040723c */ /* 0x004fe20000041844 */
[----:B------:R-:W2:Y:S05]  /*1920*/  MUFU.TANH R111, R73 ;  /* 0x00000049006f7308 */ /* 0x000eaa0000002400 */
[----:B------:R-:W-:Y:S03]  /*1930*/  HMMA.16816.F32.BF16 R68, R28, R46, RZ ;  /* 0x0000002e1c44723c */ /* 0x000fe600000418ff */
[----:B------:R-:W-:Y:S03]  /*1940*/  MUFU.TANH R162, R74 ;  /* 0x0000004a00a27308 */ /* 0x000fe60000002400 */
[----:B------:R-:W-:Y:S01]  /*1950*/  HMMA.16816.F32.BF16 R44, R12, R36, R52 ;  /* 0x000000240c2c723c */ /* 0x000fe20000041834 */
[----:B------:R-:W-:Y:S01]  /*1960*/  FMUL.FTZ R76, R76, UR4 ;  /* 0x000000044c4c7c20 */ /* 0x000fe20008410000 */
[----:B------:R-:W-:Y:S01]  /*1970*/  FMUL.FTZ R77, R77, UR4 ;  /* 0x000000044d4d7c20 */ /* 0x000fe20008410000 */
[----:B------:R-:W-:Y:S01]  /*1980*/  FMUL.FTZ R78, R78, UR4 ;  /* 0x000000044e4e7c20 */ /* 0x000fe20008410000 */
[----:B------:R-:W-:Y:S01]  /*1990*/  FMUL.FTZ R79, R79, UR4 ;  /* 0x000000044f4f7c20 */ /* 0x000fe20008410000 */
[----:B------:R4:W-:Y:S01]  /*19a0*/  MUFU.TANH R160, R75 ;  /* 0x0000004b00a07308 */ /* 0x0009e20000002400 */
[----:B------:R-:W-:Y:S01]  /*19b0*/  HMMA.16816.F32.BF16 R52, R24, R58, R40 ;  /* 0x0000003a1834723c */ /* 0x000fe20000041828 */
[----:B------:R-:W3:Y:S06]  /*19c0*/  LDSM.16.M88.4 R40, [R228+0x1800] ;  /* 0x00180000e428783b */ /* 0x000eec0000000200 */
[----:B------:R-:W-:Y:S08]  /*19d0*/  MUFU.TANH R92, R81 ;  /* 0x00000051005c7308 */ /* 0x000ff00000002400 */
[----:B------:R-:W-:Y:S01]  /*19e0*/  MUFU.TANH R98, R82 ;  /* 0x0000005200627308 */ /* 0x000fe20000002400 */
[----:B----4-:R-:W-:Y:S06]  /*19f0*/  HMMA.16816.F32.BF16 R72, R8, R48, R64 ;  /* 0x000000300848723c */ /* 0x010fec0000041840 */
[----:B------:R-:W-:Y:S01]  /*1a00*/  HMMA.16816.F32.BF16 R64, R20, R58, R68 ;  /* 0x0000003a1440723c */ /* 0x000fe20000041844 */
[----:B------:R4:W-:Y:S05]  /*1a10*/  MUFU.TANH R99, R83 ;  /* 0x0000005300637308 */ /* 0x0009ea0000002400 */
[----:B------:R-:W-:Y:S03]  /*1a20*/  HMMA.16816.F32.BF16 R68, R32, R60, RZ ;  /* 0x0000003c2044723c */ /* 0x000fe600000418ff */
[----:B------:R-:W-:Y:S03]  /*1a30*/  MUFU.TANH R90, R76 ;  /* 0x0000004c005a7308 */ /* 0x000fe60000002400 */
[----:B------:R-:W-:Y:S01]  /*1a40*/  HMMA.16816.F32.BF16 R56, R16, R38, R52 ;  /* 0x000000261038723c */ /* 0x000fe20000041834 */
[----:B------:R-:W1:Y:S04]  /*1a50*/  LDSM.16.M88.4 R52, [R234+0x1800] ;  /* 0x00180000ea34783b */ /* 0x000e680000000200 */
[----:B------:R-:W-:Y:S01]  /*1a60*/  MUFU.TANH R91, R77 ;  /* 0x0000004d005b7308 */ /* 0x000fe20000002400 */
[----:B----4-:R-:W-:Y:S01]  /*1a70*/  HMMA.16816.F32.BF16 R80, R4, R48, R44 ;  /* 0x000000300450723c */ /* 0x010fe2000004182c */
[----:B------:R-:W-:Y:S01]  /*1a80*/  FMUL.FTZ R72, R72, UR4 ;  /* 0x0000000448487c20 */ /* 0x000fe20008410000 */
[----:B------:R-:W-:Y:S01]  /*1a90*/  FMUL.FTZ R73, R73, UR4 ;  /* 0x0000000449497c20 */ /* 0x000fe20008410000 */
[----:B------:R-:W-:Y:S01]  /*1aa0*/  FMUL.FTZ R74, R74, UR4 ;  /* 0x000000044a4a7c20 */ /* 0x000fe20008410000 */
[----:B------:R-:W-:-:S02]  /*1ab0*/  FMUL.FTZ R75, R75, UR4 ;  /* 0x000000044b4b7c20 */ /* 0x000fc40008410000 */
[----:B------:R-:W-:Y:S01]  /*1ac0*/  HMMA.16816.F32.BF16 R44, R28, R60, RZ ;  /* 0x0000003c1c2c723c */ /* 0x000fe200000418ff */
[----:B------:R-:W-:Y:S05]  /*1ad0*/  MUFU.TANH R93, R78 ;  /* 0x0000004e005d7308 */ /* 0x000fea0000002400 */
[----:B------:R-:W-:Y:S01]  /*1ae0*/  HMMA.16816.F32.BF16 R64, R12, R38, R64 ;  /* 0x000000260c40723c */ /* 0x000fe20000041840 */
[----:B------:R-:W4:Y:S02]  /*1af0*/  LDSM.16.M88.4 R36, [R227+0x1800] ;  /* 0x00180000e324783b */ /* 0x000f240000000200 */
[----:B------:R2:W-:Y:S03]  /*1b00*/  MUFU.TANH R97, R79 ;  /* 0x0000004f00617308 */ /* 0x0005e60000002400 */
[----:B---3--:R-:W-:Y:S05]  /*1b10*/  HMMA.16816.F32.BF16 R68, R24, R40, R68 ;  /* 0x000000281844723c */ /* 0x008fea0000041844 */
[----:B------:R-:W-:Y:S01]  /*1b20*/  MUFU.TANH R100, R85 ;  /* 0x0000005500647308 */ /* 0x000fe20000002400 */
[----:B------:R-:W-:Y:S01]  /*1b30*/  FMUL.FTZ R80, R80, UR4 ;  /* 0x0000000450507c20 */ /* 0x000fe20008410000 */
[----:B------:R-:W-:Y:S01]  /*1b40*/  FMUL.FTZ R81, R81, UR4 ;  /* 0x0000000451517c20 */ /* 0x000fe20008410000 */
[----:B------:R-:W-:Y:S01]  /*1b50*/  FMUL.FTZ R82, R82, UR4 ;  /* 0x0000000452527c20 */ /* 0x000fe20008410000 */
[----:B------:R-:W-:-:S04]  /*1b60*/  FMUL.FTZ R83, R83, UR4 ;  /* 0x0000000453537c20 */ /* 0x000fc80008410000 */
[----:B------:R-:W-:Y:S01]  /*1b70*/  MUFU.TANH R107, R86 ;  /* 0x00000056006b7308 */ /* 0x000fe20000002400 */
[----:B--2---:R-:W-:Y:S06]  /*1b80*/  HMMA.16816.F32.BF16 R76, R8, R50, R56 ;  /* 0x00000032084c723c */ /* 0x004fec0000041838 */
[----:B------:R-:W-:Y:S01]  /*1b90*/  HMMA.16816.F32.BF16 R56, R20, R40, R44 ;  /* 0x000000281438723c */ /* 0x000fe2000004182c */
[----:B------:R2:W-:Y:S01]  /*1ba0*/  MUFU.TANH R110, R87 ;  /* 0x00000057006e7308 */ /* 0x0005e20000002400 */
[----:B------:R-:W3:Y:S04]  /*1bb0*/  LDSM.16.M88.4 R44, [R88+0x6000] ;  /* 0x00600000582c783b */ /* 0x000ee80000000200 */
[----:B-1----:R-:W-:Y:S03]  /*1bc0*/  HMMA.16816.F32.BF16 R68, R16, R52, R68 ;  /* 0x000000341044723c */ /* 0x002fe60000041844 */
[----:B------:R-:W1:Y:S08]  /*1bd0*/  MUFU.TANH R179, R72 ;  /* 0x0000004800b37308 */ /* 0x000e700000002400 */
[----:B------:R-:W1:Y:S01]  /*1be0*/  MUFU.TANH R174, R73 ;  /* 0x0000004900ae7308 */ /* 0x000e620000002400 */
[----:B--2---:R-:W-:Y:S01]  /*1bf0*/  HMMA.16816.F32.BF16 R84, R4, R50, R64 ;  /* 0x000000320454723c */ /* 0x004fe20000041840 */
[----:B------:R-:W-:Y:S01]  /*1c00*/  FMUL.FTZ R76, R76, UR4 ;  /* 0x000000044c4c7c20 */ /* 0x000fe20008410000 */
[----:B------:R-:W-:Y:S01]  /*1c10*/  FMUL.FTZ R77, R77, UR4 ;  /* 0x000000044d4d7c20 */ /* 0x000fe20008410000 */
[----:B------:R-:W-:Y:S01]  /*1c20*/  FMUL.FTZ R78, R78, UR4 ;  /* 0x000000044e4e7c20 */ /* 0x000fe20008410000 */
[----:B------:R-:W-:-:S02]  /*1c30*/  FMUL.FTZ R79, R79, UR4 ;  /* 0x000000044f4f7c20 */ /* 0x000fc40008410000 */
[----:B------:R-:W-:Y:S01]  /*1c40*/  HMMA.16816.F32.BF16 R64, R32, R62, RZ ;  /* 0x0000003e2040723c */ /* 0x000fe200000418ff */
[----:B------:R-:W-:Y:S05]  /*1c50*/  MUFU.TANH R169, R74 ;  /* 0x0000004a00a97308 */ /* 0x000fea0000002400 */
[----:B------:R-:W-:Y:S01]  /*1c60*/  HMMA.16816.F32.BF16 R48, R12, R52, R56 ;  /* 0x000000340c30723c */ /* 0x000fe20000041838 */
[----:B------:R-:W2:Y:S02]  /*1c70*/  LDSM.16.M88.4 R56, [R228+0x2000] ;  /* 0x00200000e438783b */ /* 0x000ea40000000200 */
[----:B------:R4:W-:Y:S08]  /*1c80*/  MUFU.TANH R163, R75 ;  /* 0x0000004b00a37308 */ /* 0x0009f00000002400 */
[----:B------:R-:W1:Y:S01]  /*1c90*/  MUFU.TANH R134, R76 ;  /* 0x0000004c00867308 */ /* 0x000e620000002400 */
[----:B------:R-:W-:Y:S01]  /*1ca0*/  FMUL.FTZ R84, R84, UR4 ;  /* 0x0000000454547c20 */ /* 0x000fe20008410000 */
[----:B------:R-:W-:Y:S01]  /*1cb0*/  FMUL.FTZ R85, R85, UR4 ;  /* 0x0000000455557c20 */ /* 0x000fe20008410000 */
[----:B------:R-:W-:Y:S01]  /*1cc0*/  FMUL.FTZ R86, R86, UR4 ;  /* 0x0000000456567c20 */ /* 0x000fe20008410000 */
[----:B------:R-:W-:-:S04]  /*1cd0*/  FMUL.FTZ R87, R87, UR4 ;  /* 0x0000000457577c20 */ /* 0x000fc80008410000 */
[----:B------:R-:W1:Y:S01]  /*1ce0*/  MUFU.TANH R122, R77 ;  /* 0x0000004d007a7308 */ /* 0x000e620000002400 */
[----:B----4-:R-:W-:Y:S06]  /*1cf0*/  HMMA.16816.F32.BF16 R72, R28, R62, RZ ;  /* 0x0000003e1c48723c */ /* 0x010fec00000418ff */
[-C--:B------:R-:W-:Y:S01]  /*1d00*/  HMMA.16816.F32.BF16 R60, R24, R42.reuse, R64 ;  /* 0x0000002a183c723c */ /* 0x080fe20000041840 */
[----:B------:R-:W-:Y:S08]  /*1d10*/  MUFU.TANH R167, R78 ;  /* 0x0000004e00a77308 */ /* 0x000ff00000002400 */
[----:B------:R4:W-:Y:S08]  /*1d20*/  MUFU.TANH R159, R79 ;  /* 0x0000004f009f7308 */ /* 0x0009f00000002400 */
[----:B------:R-:W-:Y:S01]  /*1d30*/  MUFU.TANH R114, R84 ;  /* 0x0000005400727308 */ /* 0x000fe20000002400 */
[----:B------:R-:W-:Y:S01]  /*1d40*/  HMMA.16816.F32.BF16 R64, R20, R42, R72 ;  /* 0x0000002a1440723c */ /* 0x000fe20000041848 */
[----:B------:R-:W1:Y:S05]  /*1d50*/  LDSM.16.M88.4 R40, [R234+0x2000] ;  /* 0x00200000ea28783b */ /* 0x000e6a0000000200 */
[-C--:B------:R-:W-:Y:S01]  /*1d60*/  HMMA.16816.F32.BF16 R72, R4, R36.reuse, R48 ;  /* 0x000000240448723c */ /* 0x080fe20000041830 */
[----:B------:R-:W-:Y:S05]  /*1d70*/  MUFU.TANH R112, R85 ;  /* 0x0000005500707308 */ /* 0x000fea0000002400 */
[----:B----4-:R-:W-:Y:S03]  /*1d80*/  HMMA.16816.F32.BF16 R76, R8, R36, R68 ;  /* 0x00000024084c723c */ /* 0x010fe60000041844 */
[----:B------:R-:W-:Y:S03]  /*1d90*/  MUFU.TANH R139, R86 ;  /* 0x00000056008b7308 */ /* 0x000fe60000002400 */
[-C--:B---3--:R-:W-:Y:S05]  /*1da0*/  HMMA.16816.F32.BF16 R68, R32, R44.reuse, RZ ;  /* 0x0000002c2044723c */ /* 0x088fea00000418ff */
[----:B------:R3:W-:Y:S01]  /*1db0*/  MUFU.TANH R141, R87 ;  /* 0x00000057008d7308 */ /* 0x0007e20000002400 */
[----:B------:R-:W-:Y:S06]  /*1dc0*/  HMMA.16816.F32.BF16 R48, R28, R44, RZ ;  /* 0x0000002c1c30723c */ /* 0x000fec00000418ff */
[-C--:B------:R-:W-:Y:S01]  /*1dd0*/  HMMA.16816.F32.BF16 R64, R12, R54.reuse, R64 ;  /* 0x000000360c40723c */ /* 0x080fe20000041840 */
[----:B------:R-:W-:Y:S01]  /*1de0*/  FMUL.FTZ R72, R72, UR4 ;  /* 0x0000000448487c20 */ /* 0x000fe20008410000 */
[----:B------:R-:W-:Y:S01]  /*1df0*/  FMUL.FTZ R73, R73, UR4 ;  /* 0x0000000449497c20 */ /* 0x000fe20008410000 */
[----:B------:R-:W-:Y:S01]  /*1e00*/  FMUL.FTZ R74, R74, UR4 ;  /* 0x000000044a4a7c20 */ /* 0x000fe20008410000 */
[----:B------:R-:W-:Y:S01]  /*1e10*/  FMUL.FTZ R75, R75, UR4 ;  /* 0x000000044b4b7c20 */ /* 0x000fe20008410000 */
[----:B------:R-:W-:Y:S01]  /*1e20*/  MUFU.TANH R166, R72 ;  /* 0x0000004800a67308 */ /* 0x000fe20000002400 */
[----:B------:R-:W-:Y:S01]  /*1e30*/  HMMA.16816.F32.BF16 R60, R16, R54, R60 ;  /* 0x00000036103c723c */ /* 0x000fe2000004183c */
[----:B------:R-:W-:Y:S01]  /*1e40*/  FMUL.FTZ R76, R76, UR4 ;  /* 0x000000044c4c7c20 */ /* 0x000fe20008410000 */
[----:B------:R-:W-:Y:S01]  /*1e50*/  FMUL.FTZ R77, R77, UR4 ;  /* 0x000000044d4d7c20 */ /* 0x000fe20008410000 */
[----:B------:R-:W-:Y:S01]  /*1e60*/  FMUL.FTZ R78, R78, UR4 ;  /* 0x000000044e4e7c20 */ /* 0x000fe20008410000 */
[----:B------:R-:W-:-:S02]  /*1e70*/  FMUL.FTZ R79, R79, UR4 ;  /* 0x000000044f4f7c20 */ /* 0x000fc40008410000 */
[-C--:B--2---:R-:W-:Y:S01]  /*1e80*/  HMMA.16816.F32.BF16 R68, R24, R56.reuse, R68 ;  /* 0x000000381844723c */ /* 0x084fe20000041844 */
[----:B------:R-:W2:Y:S05]  /*1e90*/  MUFU.TANH R189, R76 ;  /* 0x0000004c00bd7308 */ /* 0x000eaa0000002400 */
[----:B------:R-:W-:Y:S01]  /*1ea0*/  HMMA.16816.F32.BF16 R52, R20, R56, R48 ;  /* 0x000000381434723c */ /* 0x000fe20000041830 */
[----:B------:R-:W4:Y:S02]  /*1eb0*/  LDSM.16.M88.4 R48, [R227+0x2000] ;  /* 0x00200000e330783b */ /* 0x000f240000000200 */
[----:B------:R-:W2:Y:S03]  /*1ec0*/  MUFU.TANH R184, R77 ;  /* 0x0000004d00b87308 */ /* 0x000ea60000002400 */
[----:B---3--:R-:W-:Y:S05]  /*1ed0*/  HMMA.16816.F32.BF16 R84, R4, R38, R64 ;  /* 0x000000260454723c */ /* 0x008fea0000041840 */
[----:B------:R-:W-:Y:S01]  /*1ee0*/  MUFU.TANH R178, R78 ;  /* 0x0000004e00b27308 */ /* 0x000fe20000002400 */
[----:B------:R-:W-:Y:S06]  /*1ef0*/  HMMA.16816.F32.BF16 R64, R32, R46, RZ ;  /* 0x0000002e2040723c */ /* 0x000fec00000418ff */
[----:B-1----:R-:W-:Y:S01]  /*1f00*/  HMMA.16816.F32.BF16 R68, R16, R40, R68 ;  /* 0x000000281044723c */ /* 0x002fe20000041844 */
[----:B------:R1:W-:Y:S08]  /*1f10*/  MUFU.TANH R173, R79 ;  /* 0x0000004f00ad7308 */ /* 0x0003f00000002400 */
[----:B------:R-:W-:Y:S03]  /*1f20*/  MUFU.TANH R158, R73 ;  /* 0x00000049009e7308 */ /* 0x000fe60000002400 */
[----:B------:R-:W-:Y:S01]  /*1f30*/  FMUL.FTZ R84, R84, UR4 ;  /* 0x0000000454547c20 */ /* 0x000fe20008410000 */
[----:B------:R-:W-:Y:S01]  /*1f40*/  FMUL.FTZ R85, R85, UR4 ;  /* 0x0000000455557c20 */ /* 0x000fe20008410000 */
[----:B------:R-:W-:Y:S01]  /*1f50*/  FMUL.FTZ R86, R86, UR4 ;  /* 0x0000000456567c20 */ /* 0x000fe20008410000 */
[----:B------:R-:W-:-:S02]  /*1f60*/  FMUL.FTZ R87, R87, UR4 ;  /* 0x0000000457577c20 */ /* 0x000fc40008410000 */
[----:B------:R-:W-:Y:S01]  /*1f70*/  MUFU.TANH R165, R74 ;  /* 0x0000004a00a57308 */ /* 0x000fe20000002400 */
[----:B-1----:R-:W-:Y:S01]  /*1f80*/  HMMA.16816.F32.BF16 R76, R8, R38, R60 ;  /* 0x00000026084c723c */ /* 0x002fe2000004183c */
[----:B------:R-:W1:Y:S05]  /*1f90*/  LDSM.16.M88.4 R60, [R88+0x6800] ;  /* 0x00680000583c783b */ /* 0x000e6a0000000200 */
[----:B------:R-:W-:Y:S01]  /*1fa0*/  HMMA.16816.F32.BF16 R36, R12, R40, R52 ;  /* 0x000000280c24723c */ /* 0x000fe20000041834 */
[----:B------:R3:W-:Y:S05]  /*1fb0*/  MUFU.TANH R171, R75 ;  /* 0x0000004b00ab7308 */ /* 0x0007ea0000002400 */
[----:B------:R-:W-:Y:S03]  /*1fc0*/  HMMA.16816.F32.BF16 R52, R24, R58, R64 ;  /* 0x0000003a1834723c */ /* 0x000fe60000041840 */
[----:B------:R-:W-:Y:S08]  /*1fd0*/  MUFU.TANH R156, R80 ;  /* 0x00000050009c7308 */ /* 0x000ff00000002400 */
[----:B------:R-:W-:Y:S01]  /*1fe0*/  MUFU.TANH R155, R81 ;  /* 0x00000051009b7308 */ /* 0x000fe20000002400 */
[----:B---3--:R-:W-:Y:S01]  /*1ff0*/  HMMA.16816.F32.BF16 R72, R28, R46, RZ ;  /* 0x0000002e1c48723c */ /* 0x008fe200000418ff */
[----:B------:R-:W3:Y:S01]  /*2000*/  LDSM.16.M88.4 R44, [R228+0x2800] ;  /* 0x00280000e42c783b */ /* 0x000ee20000000200 */
[----:B------:R-:W-:Y:S01]  /*2010*/  FMUL.FTZ R76, R76, UR4 ;  /* 0x000000044c4c7c20 */ /* 0x000fe20008410000 */
[----:B------:R-:W-:Y:S01]  /*2020*/  FMUL.FTZ R77, R77, UR4 ;  /* 0x000000044d4d7c20 */ /* 0x000fe20008410000 */
[----:B------:R-:W-:Y:S01]  /*2030*/  FMUL.FTZ R78, R78, UR4 ;  /* 0x000000044e4e7c20 */ /* 0x000fe20008410000 */
[----:B------:R-:W-:-:S02]  /*2040*/  FMUL.FTZ R79, R79, UR4 ;  /* 0x000000044f4f7c20 */ /* 0x000fc40008410000 */
[----:B------:R-:W2:Y:S08]  /*2050*/  MUFU.TANH R142, R76 ;  /* 0x0000004c008e7308 */ /* 0x000eb00000002400 */
[----:B------:R-:W2:Y:S08]  /*2060*/  MUFU.TANH R140, R77 ;  /* 0x0000004d008c7308 */ /* 0x000eb00000002400 */
[----:B------:R-:W-:Y:S01]  /*2070*/  MUFU.TANH R177, R78 ;  /* 0x0000004e00b17308 */ /* 0x000fe20000002400 */
[----:B------:R-:W-:Y:S06]  /*2080*/  HMMA.16816.F32.BF16 R64, R20, R58, R72 ;  /* 0x0000003a1440723c */ /* 0x000fec0000041848 */
[----:B------:R-:W-:Y:S01]  /*2090*/  HMMA.16816.F32.BF16 R56, R16, R42, R52 ;  /* 0x0000002a1038723c */ /* 0x000fe20000041834 */
[----:B------:R4:W-:Y:S01]  /*20a0*/  MUFU.TANH R170, R79 ;  /* 0x0000004f00aa7308 */ /* 0x0009e20000002400 */
[----:B------:R-:W2:Y:S07]  /*20b0*/  LDSM.16.M88.4 R52, [R234+0x2800] ;  /* 0x00280000ea34783b */ /* 0x000eae0000000200 */
[----:B------:R-:W-:Y:S08]  /*20c0*/  MUFU.TANH R161, R82 ;  /* 0x0000005200a17308 */ /* 0x000ff00000002400 */
[----:B------:R3:W-:Y:S01]  /*20d0*/  MUFU.TANH R172, R83 ;  /* 0x0000005300ac7308 */ /* 0x0007e20000002400 */
[----:B----4-:R-:W-:Y:S06]  /*20e0*/  HMMA.16816.F32.BF16 R76, R8, R48, R68 ;  /* 0x00000030084c723c */ /* 0x010fec0000041844 */
[----:B-1----:R-:W-:Y:S01]  /*20f0*/  HMMA.16816.F32.BF16 R68, R32, R60, RZ ;  /* 0x0000003c2044723c */ /* 0x002fe200000418ff */
[----:B------:R-:W-:Y:S05]  /*2100*/  MUFU.TANH R121, R84 ;  /* 0x0000005400797308 */ /* 0x000fea0000002400 */
[----:B------:R-:W-:Y:S03]  /*2110*/  HMMA.16816.F32.BF16 R64, R12, R42, R64 ;  /* 0x0000002a0c40723c */ /* 0x000fe60000041840 */
[----:B------:R-:W-:Y:S03]  /*2120*/  MUFU.TANH R120, R85 ;  /* 0x0000005500787308 */ /* 0x000fe60000002400 */
[----:B---3--:R-:W-:Y:S05]  /*2130*/  HMMA.16816.F32.BF16 R80, R4, R48, R36 ;  /* 0x000000300450723c */ /* 0x008fea0000041824 */
[----:B------:R-:W-:Y:S01]  /*2140*/  MUFU.TANH R138, R86 ;  /* 0x00000056008a7308 */ /* 0x000fe20000002400 */
[----:B------:R-:W-:Y:S01]  /*2150*/  HMMA.16816.F32.BF16 R36, R28, R60, RZ ;  /* 0x0000003c1c24723c */ /* 0x000fe200000418ff */
[----:B------:R-:W-:Y:S01]  /*2160*/  FMUL.FTZ R76, R76, UR4 ;  /* 0x000000044c4c7c20 */ /* 0x000fe20008410000 */
[----:B------:R-:W-:Y:S01]  /*2170*/  FMUL.FTZ R77, R77, UR4 ;  /* 0x000000044d4d7c20 */ /* 0x000fe20008410000 */
[----:B------:R-:W-:Y:S01]  /*2180*/  FMUL.FTZ R78, R78, UR4 ;  /* 0x000000044e4e7c20 */ /* 0x000fe20008410000 */
[----:B------:R-:W-:-:S02]  /*2190*/  FMUL.FTZ R79, R79, UR4 ;  /* 0x000000044f4f7c20 */ /* 0x000fc40008410000 */
[----:B------:R-:W-:Y:S01]  /*21a0*/  HMMA.16816.F32.BF16 R68, R24, R44, R68 ;  /* 0x0000002c1844723c */ /* 0x000fe20000041844 */
[----:B------:R1:W-:Y:S05]  /*21b0*/  MUFU.TANH R147, R87 ;  /* 0x0000005700937308 */ /* 0x0003ea0000002400 */
[----:B------:R-:W-:Y:S03]  /*21c0*/  HMMA.16816.F32.BF16 R72, R8, R50, R56 ;  /* 0x000000320848723c */ /* 0x000fe60000041838 */
[----:B------:R-:W3:Y:S03]  /*21d0*/  MUFU.TANH R197, R76 ;  /* 0x0000004c00c57308 */ /* 0x000ee60000002400 */
[----:B------:R-:W-:Y:S01]  /*21e0*/  HMMA.16816.F32.BF16 R56, R32, R62, RZ ;  /* 0x0000003e2038723c */ /* 0x000fe200000418ff */
[----:B------:R-:W-:Y:S01]  /*21f0*/  FMUL.FTZ R80, R80, UR4 ;  /* 0x0000000450507c20 */ /* 0x000fe20008410000 */
[----:B------:R-:W-:Y:S01]  /*2200*/  FMUL.FTZ R81, R81, UR4 ;  /* 0x0000000451517c20 */ /* 0x000fe20008410000 */
[----:B------:R-:W-:Y:S01]  /*2210*/  FMUL.FTZ R82, R82, UR4 ;  /* 0x0000000452527c20 */ /* 0x000fe20008410000 */
[----:B------:R-:W-:Y:S01]  /*2220*/  FMUL.FTZ R83, R83, UR4 ;  /* 0x0000000453537c20 */ /* 0x000fe20008410000 */
[----:B------:R-:W4:Y:S01]  /*2230*/  MUFU.TANH R194, R77 ;  /* 0x0000004d00c27308 */ /* 0x000f220000002400 */
[----:B------:R-:W-:Y:S01]  /*2240*/  HMMA.16816.F32.BF16 R40, R20, R44, R36 ;  /* 0x0000002c1428723c */ /* 0x000fe20000041824 */
[----:B------:R-:W3:Y:S05]  /*2250*/  LDSM.16.M88.4 R36, [R227+0x2800] ;  /* 0x00280000e324783b */ /* 0x000eea0000000200 */
[----:B-1----:R-:W-:Y:S01]  /*2260*/  HMMA.16816.F32.BF16 R84, R4, R50, R64 ;  /* 0x000000320454723c */ /* 0x002fe20000041840 */
[----:B------:R-:W1:Y:S01]  /*2270*/  LDSM.16.M88.4 R48, [R88+0x7000] ;  /* 0x007000005830783b */ /* 0x000e620000000200 */
[----:B------:R-:W-:Y:S04]  /*2280*/  MUFU.TANH R188, R78 ;  /* 0x0000004e00bc7308 */ /* 0x000fe80000002400 */
[----:B--2---:R-:W-:Y:S01]  /*2290*/  HMMA.16816.F32.BF16 R64, R16, R52, R68 ;  /* 0x000000341040723c */ /* 0x004fe20000041844 */
[----:B------:R-:W-:Y:S01]  /*22a0*/  FMUL.FTZ R72, R72, UR4 ;  /* 0x0000000448487c20 */ /* 0x000fe20008410000 */
[----:B------:R-:W-:Y:S01]  /*22b0*/  FMUL.FTZ R73, R73, UR4 ;  /* 0x0000000449497c20 */ /* 0x000fe20008410000 */
[----:B------:R-:W-:Y:S01]  /*22c0*/  FMUL.FTZ R74, R74, UR4 ;  /* 0x000000044a4a7c20 */ /* 0x000fe20008410000 */
[----:B------:R3:W-:Y:S01]  /*22d0*/  MUFU.TANH R182, R79 ;  /* 0x0000004f00b67308 */ /* 0x0007e20000002400 */
[----:B------:R-:W-:Y:S01]  /*22e0*/  FMUL.FTZ R75, R75, UR4 ;  /* 0x000000044b4b7c20 */ /* 0x000fe20008410000 */
[----:B------:R-:W-:Y:S06]  /*22f0*/  HMMA.16816.F32.BF16 R68, R28, R62, RZ ;  /* 0x0000003e1c44723c */ /* 0x000fec00000418ff */
[----:B------:R-:W-:Y:S01]  /*2300*/  HMMA.16816.F32.BF16 R40, R12, R52, R40 ;  /* 0x000000340c28723c */ /* 0x000fe20000041828 */
[----:B------:R-:W-:Y:S05]  /*2310*/  MUFU.TANH R176, R80 ;  /* 0x0000005000b07308 */ /* 0x000fea0000002400 */
[----:B------:R-:W-:Y:S01]  /*2320*/  HMMA.16816.F32.BF16 R60, R24, R46, R56 ;  /* 0x0000002e183c723c */ /* 0x000fe20000041838 */
[----:B------:R-:W2:Y:S01]  /*2330*/  LDSM.16.M88.4 R56, [R228+0x3000] ;  /* 0x00300000e438783b */ /* 0x000ea20000000200 */
[----:B------:R-:W-:Y:S01]  /*2340*/  FMUL.FTZ R84, R84, UR4 ;  /* 0x0000000454547c20 */ /* 0x000fe20008410000 */
[----:B------:R-:W-:Y:S01]  /*2350*/  MUFU.TANH R168, R81 ;  /* 0x0000005100a87308 */ /* 0x000fe20000002400 */
[----:B------:R-:W-:Y:S01]  /*2360*/  FMUL.FTZ R85, R85, UR4 ;  /* 0x0000000455557c20 */ /* 0x000fe20008410000 */
[----:B------:R-:W-:Y:S01]  /*2370*/  FMUL.FTZ R86, R86, UR4 ;  /* 0x0000000456567c20 */ /* 0x000fe20008410000 */
[----:B------:R-:W-:Y:S01]  /*2380*/  FMUL.FTZ R87, R87, UR4 ;  /* 0x0000000457577c20 */ /* 0x000fe20008410000 */
[----:B---3--:R-:W-:Y:S04]  /*2390*/  HMMA.16816.F32.BF16 R76, R8, R36, R64 ;  /* 0x00000024084c723c */ /* 0x008fe80000041840 */
[----:B------:R-:W-:Y:S02]  /*23a0*/  MUFU.TANH R175, R82 ;  /* 0x0000005200af7308 */ /* 0x000fe40000002400 */
[----:B------:R-:W-:Y:S06]  /*23b0*/  HMMA.16816.F32.BF16 R68, R20, R46, R68 ;  /* 0x0000002e1444723c */ /* 0x000fec0000041844 */
[----:B------:R3:W-:Y:S01]  /*23c0*/  MUFU.TANH R181, R83 ;  /* 0x0000005300b57308 */ /* 0x0007e20000002400 */
[----:B-1----:R-:W-:Y:S07]  /*23d0*/  HMMA.16816.F32.BF16 R64, R32, R48, RZ ;  /* 0x000000302040723c */ /* 0x002fee00000418ff */
[----:B------:R-:W1:Y:S01]  /*23e0*/  MUFU.TANH R148, R72 ;  /* 0x0000004800947308 */ /* 0x000e620000002400 */
[----:B------:R-:W-:Y:S03]  /*23f0*/  HMMA.16816.F32.BF16 R44, R16, R54, R60 ;  /* 0x00000036102c723c */ /* 0x000fe6000004183c */
[----:B------:R-:W-:-:S04]  /*2400*/  FMUL.FTZ R76, R76, UR4 ;  /* 0x000000044c4c7c20 */ /* 0x000fc80008410000 */
[----:B------:R-:W1:Y:S01]  /*2410*/  MUFU.TANH R146, R73 ;  /* 0x0000004900927308 */ /* 0x000e620000002400 */
[----:B---3--:R-:W-:Y:S01]  /*2420*/  HMMA.16816.F32.BF16 R80, R4, R36, R40 ;  /* 0x000000240450723c */ /* 0x008fe20000041828 */
[----:B------:R-:W3:Y:S01]  /*2430*/  LDSM.16.M88.4 R40, [R234+0x3000] ;  /* 0x00300000ea28783b */ /* 0x000ee20000000200 */
[----:B------:R-:W-:Y:S01]  /*2440*/  FMUL.FTZ R77, R77, UR4 ;  /* 0x000000044d4d7c20 */ /* 0x000fe20008410000 */
[----:B------:R-:W-:Y:S01]  /*2450*/  FMUL.FTZ R78, R78, UR4 ;  /* 0x000000044e4e7c20 */ /* 0x000fe20008410000 */
[----:B------:R-:W-:Y:S02]  /*2460*/  FMUL.FTZ R79, R79, UR4 ;  /* 0x000000044f4f7c20 */ /* 0x000fe40008410000 */
[----:B------:R-:W-:Y:S01]  /*2470*/  HMMA.16816.F32.BF16 R68, R12, R54, R68 ;  /* 0x000000360c44723c */ /* 0x000fe20000041844 */
[----:B------:R-:W-:Y:S05]  /*2480*/  MUFU.TANH R187, R74 ;  /* 0x0000004a00bb7308 */ /* 0x000fea0000002400 */
[----:B--2---:R-:W-:Y:S03]  /*2490*/  HMMA.16816.F32.BF16 R64, R24, R56, R64 ;  /* 0x000000381840723c */ /* 0x004fe60000041840 */
[----:B------:R2:W-:Y:S03]  /*24a0*/  MUFU.TANH R180, R75 ;  /* 0x0000004b00b47308 */ /* 0x0005e60000002400 */
[----:B------:R-:W-:Y:S01]  /*24b0*/  HMMA.16816.F32.BF16 R60, R8, R38, R44 ;  /* 0x00000026083c723c */ /* 0x000fe2000004182c */
[----:B------:R-:W4:Y:S04]  /*24c0*/  LDSM.16.M88.4 R44, [R227+0x3000] ;  /* 0x00300000e32c783b */ /* 0x000f280000000200 */
[----:B------:R-:W1:Y:S01]  /*24d0*/  MUFU.TANH R201, R76 ;  /* 0x0000004c00c97308 */ /* 0x000e620000002400 */
[----:B------:R-:W-:Y:S01]  /*24e0*/  FMUL.FTZ R80, R80, UR4 ;  /* 0x0000000450507c20 */ /* 0x000fe20008410000 */
[----:B------:R-:W-:Y:S01]  /*24f0*/  FMUL.FTZ R81, R81, UR4 ;  /* 0x0000000451517c20 */ /* 0x000fe20008410000 */
[----:B------:R-:W-:Y:S01]  /*2500*/  FMUL.FTZ R82, R82, UR4 ;  /* 0x0000000452527c20 */ /* 0x000fe20008410000 */
[----:B------:R-:W-:-:S04]  /*2510*/  FMUL.FTZ R83, R83, UR4 ;  /* 0x0000000453537c20 */ /* 0x000fc80008410000 */
[----:B------:R-:W1:Y:S01]  /*2520*/  MUFU.TANH R200, R77 ;  /* 0x0000004d00c87308 */ /* 0x000e620000002400 */
[----:B--2---:R-:W-:Y:S07]  /*2530*/  HMMA.16816.F32.BF16 R72, R28, R48, RZ ;  /* 0x000000301c48723c */ /* 0x004fee00000418ff */
[----:B------:R-:W-:Y:S03]  /*2540*/  MUFU.TANH R196, R78 ;  /* 0x0000004e00c47308 */ /* 0x000fe60000002400 */
[----:B------:R-:W-:Y:S01]  /*2550*/  FMUL.FTZ R60, R60, UR4 ;  /* 0x000000043c3c7c20 */ /* 0x000fe20008410000 */
[----:B------:R-:W-:Y:S01]  /*2560*/  FMUL.FTZ R61, R61, UR4 ;  /* 0x000000043d3d7c20 */ /* 0x000fe20008410000 */
[----:B------:R-:W-:Y:S01]  /*2570*/  FMUL.FTZ R62, R62, UR4 ;  /* 0x000000043e3e7c20 */ /* 0x000fe20008410000 */
[----:B------:R-:W-:-:S02]  /*2580*/  FMUL.FTZ R63, R63, UR4 ;  /* 0x000000043f3f7c20 */ /* 0x000fc40008410000 */
[----:B------:R2:W-:Y:S08]  /*2590*/  MUFU.TANH R191, R79 ;  /* 0x0000004f00bf7308 */ /* 0x0005f00000002400 */
[----:B------:R-:W1:Y:S01]  /*25a0*/  MUFU.TANH R154, R60 ;  /* 0x0000003c009a7308 */ /* 0x000e620000002400 */
[----:B------:R-:W-:Y:S07]  /*25b0*/  HMMA.16816.F32.BF16 R52, R20, R56, R72 ;  /* 0x000000381434723c */ /* 0x000fee0000041848 */
[----:B------:R-:W1:Y:S01]  /*25c0*/  MUFU.TANH R152, R61 ;  /* 0x0000003d00987308 */ /* 0x000e620000002400 */
[----:B--2---:R-:W-:Y:S01]  /*25d0*/  HMMA.16816.F32.BF16 R76, R4, R38, R68 ;  /* 0x00000026044c723c */ /* 0x004fe20000041844 */
[----:B------:R-:W2:Y:S05]  /*25e0*/  LDSM.16.M88.4 R36, [R88+0x7800] ;  /* 0x007800005824783b */ /* 0x000eaa0000000200 */
[----:B---3--:R-:W-:Y:S01]  /*25f0*/  HMMA.16816.F32.BF16 R68, R16, R40, R64 ;  /* 0x000000281044723c */ /* 0x008fe20000041840 */
[----:B------:R-:W-:Y:S05]  /*2600*/  MUFU.TANH R195, R62 ;  /* 0x0000003e00c37308 */ /* 0x000fea0000002400 */
[----:B------:R-:W-:Y:S03]  /*2610*/  HMMA.16816.F32.BF16 R64, R32, R50, RZ ;  /* 0x000000322040723c */ /* 0x000fe600000418ff */
[----:B------:R3:W-:Y:S03]  /*2620*/  MUFU.TANH R192, R63 ;  /* 0x0000003f00c07308 */ /* 0x0007e60000002400 */
[----:B------:R-:W-:Y:S05]  /*2630*/  HMMA.16816.F32.BF16 R72, R12, R40, R52 ;  /* 0x000000280c48723c */ /* 0x000fea0000041834 */
[----:B------:R-:W-:Y:S01]  /*2640*/  MUFU.TANH R137, R84 ;  /* 0x0000005400897308 */ /* 0x000fe20000002400 */
[----:B------:R-:W-:Y:S01]  /*2650*/  HMMA.16816.F32.BF16 R52, R28, R50, RZ ;  /* 0x000000321c34723c */ /* 0x000fe200000418ff */
[----:B------:R-:W-:Y:S01]  /*2660*/  FMUL.FTZ R76, R76, UR4 ;  /* 0x000000044c4c7c20 */ /* 0x000fe20008410000 */
[----:B------:R-:W-:Y:S01]  /*2670*/  FMUL.FTZ R77, R77, UR4 ;  /* 0x000000044d4d7c20 */ /* 0x000fe20008410000 */
[----:B------:R-:W-:Y:S01]  /*2680*/  FMUL.FTZ R78, R78, UR4 ;  /* 0x000000044e4e7c20 */ /* 0x000fe20008410000 */
[----:B------:R-:W-:-:S02]  /*2690*/  FMUL.FTZ R79, R79, UR4 ;  /* 0x000000044f4f7c20 */ /* 0x000fc40008410000 */
[----:B----4-:R-:W-:Y:S01]  /*26a0*/  HMMA.16816.F32.BF16 R68, R8, R44, R68 ;  /* 0x0000002c0844723c */ /* 0x010fe20000041844 */
[----:B------:R-:W-:Y:S05]  /*26b0*/  MUFU.TANH R123, R85 ;  /* 0x00000055007b7308 */ /* 0x000fea0000002400 */
[----:B------:R-:W-:Y:S03]  /*26c0*/  HMMA.16816.F32.BF16 R48, R24, R58, R64 ;  /* 0x0000003a1830723c */ /* 0x000fe60000041840 */
[----:B------:R-:W-:Y:S03]  /*26d0*/  MUFU.TANH R143, R86 ;  /* 0x00000056008f7308 */ /* 0x000fe60000002400 */
[----:B------:R-:W-:Y:S05]  /*26e0*/  HMMA.16816.F32.BF16 R64, R4, R44, R72 ;  /* 0x0000002c0440723c */ /* 0x000fea0000041848 */
[----:B------:R-:W-:Y:S01]  /*26f0*/  MUFU.TANH R151, R87 ;  /* 0x0000005700977308 */ /* 0x000fe20000002400 */
[----:B---3--:R-:W-:Y:S01]  /*2700*/  HMMA.16816.F32.BF16 R60, R20, R58, R52 ;  /* 0x0000003a143c723c */ /* 0x008fe20000041834 */
[----:B------:R-:W3:Y:S05]  /*2710*/  LDSM.16.M88.4 R56, [R228+0x3800] ;  /* 0x00380000e438783b */ /* 0x000eea0000000200 */
[----:B--2---:R-:W-:Y:S01]  /*2720*/  HMMA.16816.F32.BF16 R52, R32, R36, RZ ;  /* 0x000000242034723c */ /* 0x004fe200000418ff */
[----:B------:R-:W-:Y:S01]  /*2730*/  FMUL.FTZ R68, R68, UR4 ;  /* 0x0000000444447c20 */ /* 0x000fe20008410000 */
[----:B------:R-:W-:Y:S01]  /*2740*/  FMUL.FTZ R69, R69, UR4 ;  /* 0x0000000445457c20 */ /* 0x000fe20008410000 */
[----:B------:R-:W-:Y:S01]  /*2750*/  FMUL.FTZ R70, R70, UR4 ;  /* 0x0000000446467c20 */ /* 0x000fe20008410000 */
[----:B------:R-:W-:Y:S01]  /*2760*/  FMUL.FTZ R0, R71, UR4 ;  /* 0x0000000447007c20 */ /* 0x000fe20008410000 */
[----:B------:R-:W2:Y:S01]  /*2770*/  MUFU.TANH R206, R68 ;  /* 0x0000004400ce7308 */ /* 0x000ea20000002400 */
[----:B------:R-:W-:Y:S06]  /*2780*/  HMMA.16816.F32.BF16 R48, R16, R42, R48 ;  /* 0x0000002a1030723c */ /* 0x000fec0000041830 */
[----:B------:R-:W-:Y:S01]  /*2790*/  HMMA.16816.F32.BF16 R32, R32, R38, RZ ;  /* 0x000000262020723c */ /* 0x000fe200000418ff */
[----:B------:R-:W4:Y:S01]  /*27a0*/  MUFU.TANH R203, R69 ;  /* 0x0000004500cb7308 */ /* 0x000f220000002400 */
[----:B------:R-:W-:Y:S01]  /*27b0*/  FMUL.FTZ R64, R64, UR4 ;  /* 0x0000000440407c20 */ /* 0x000fe20008410000 */
[----:B------:R-:W-:Y:S01]  /*27c0*/  FMUL.FTZ R65, R65, UR4 ;  /* 0x0000000441417c20 */ /* 0x000fe20008410000 */
[----:B------:R-:W-:Y:S01]  /*27d0*/  FMUL.FTZ R66, R66, UR4 ;  /* 0x0000000442427c20 */ /* 0x000fe20008410000 */
[----:B------:R-:W-:Y:S01]  /*27e0*/  FMUL.FTZ R67, R67, UR4 ;  /* 0x0000000443437c20 */ /* 0x000fe20008410000 */
[----:B------:R-:W-:Y:S03]  /*27f0*/  HMMA.16816.F32.BF16 R40, R12, R42, R60 ;  /* 0x0000002a0c28723c */ /* 0x000fe6000004183c */
[----:B------:R1:W-:Y:S08]  /*2800*/  MUFU.TANH R207, R70 ;  /* 0x0000004600cf7308 */ /* 0x0003f00000002400 */
[----:B------:R2:W-:Y:S01]  /*2810*/  MUFU.TANH R205, R0 ;  /* 0x0000000000cd7308 */ /* 0x0005e20000002400 */
[----:B------:R-:W-:Y:S06]  /*2820*/  HMMA.16816.F32.BF16 R60, R8, R46, R48 ;  /* 0x0000002e083c723c */ /* 0x000fec0000041830 */
[C---:B---3--:R-:W-:Y:S01]  /*2830*/  HMMA.16816.F32.BF16 R48, R24.reuse, R56, R52 ;  /* 0x000000381830723c */ /* 0x048fe20000041834 */
[----:B------:R-:W-:Y:S01]  /*2840*/  MUFU.TANH R186, R80 ;  /* 0x0000005000ba7308 */ /* 0x000fe20000002400 */
[----:B-1----:R-:W1:Y:S04]  /*2850*/  LDSM.16.M88.4 R68, [R234+0x3800] ;  /* 0x00380000ea44783b */ /* 0x002e680000000200 */
[----:B------:R-:W-:Y:S03]  /*2860*/  HMMA.16816.F32.BF16 R52, R24, R58, R32 ;  /* 0x0000003a1834723c */ /* 0x000fe60000041820 */
[----:B------:R-:W-:Y:S01]  /*2870*/  MUFU.TANH R183, R81 ;  /* 0x0000005100b77308 */ /* 0x000fe20000002400 */
[----:B--2---:R-:W-:-:S02]  /*2880*/  FMNMX.FTZ R0, R104, R106, !PT ;  /* 0x0000006a68007209 */ /* 0x004fc40007810000 */
[----:B------:R-:W-:Y:S01]  /*2890*/  HMMA.16816.F32.BF16 R44, R4, R46, R40 ;  /* 0x0000002e042c723c */ /* 0x000fe20000041828 */
[----:B------:R-:W2:Y:S01]  /*28a0*/  LDSM.16.M88.4 R40, [R227+0x3800] ;  /* 0x00380000e328783b */ /* 0x000ea20000000200 */
[----:B------:R-:W-:Y:S01]  /*28b0*/  FMNMX.FTZ R0, R101, R0, !PT ;  /* 0x0000000065007209 */ /* 0x000fe20007810000 */
[----:B------:R-:W-:-:S04]  /*28c0*/  DEPBAR.LE SB0, 0x0 ;  /* 0x000080000000791a */ /* 0x000fc80000000000 */
[----:B------:R-:W-:Y:S01]  /*28d0*/  FMNMX.FTZ R0, R102, R0, !PT ;  /* 0x0000000066007209 */ /* 0x000fe20007810000 */
[C---:B------:R-:W-:Y:S01]  /*28e0*/  HMMA.16816.F32.BF16 R24, R28.reuse, R36, RZ ;  /* 0x000000241c18723c */ /* 0x040fe200000418ff */
[----:B------:R-:W-:Y:S01]  /*28f0*/  FMUL.FTZ R60, R60, UR4 ;  /* 0x000000043c3c7c20 */ /* 0x000fe20008410000 */
[----:B------:R-:W-:Y:S01]  /*2900*/  FMUL.FTZ R61, R61, UR4 ;  /* 0x000000043d3d7c20 */ /* 0x000fe20008410000 */
[----:B------:R-:W-:Y:S01]  /*2910*/  FMNMX.FTZ R0, R96, R0, !PT ;  /* 0x0000000060007209 */ /* 0x000fe20007810000 */
[----:B------:R-:W-:Y:S01]  /*2920*/  FMUL.FTZ R62, R62, UR4 ;  /* 0x000000043e3e7c20 */ /* 0x000fe20008410000 */
[----:B------:R-:W3:Y:S01]  /*2930*/  MUFU.TANH R153, R60 ;  /* 0x0000003c00997308 */ /* 0x000ee20000002400 */
[----:B------:R-:W-:Y:S01]  /*2940*/  HMMA.16816.F32.BF16 R28, R28, R38, RZ ;  /* 0x000000261c1c723c */ /* 0x000fe200000418ff */
[----:B------:R-:W-:Y:S01]  /*2950*/  FMNMX.FTZ R0, R95, R0, !PT ;  /* 0x000000005f007209 */ /* 0x000fe20007810000 */
[----:B------:R-:W-:-:S03]  /*2960*/  FMUL.FTZ R36, R63, UR4 ;  /* 0x000000043f247c20 */ /* 0x000fc60008410000 */
[----:B------:R-:W-:Y:S02]  /*2970*/  FMNMX.FTZ R0, R109, R0, !PT ;  /* 0x000000006d007209 */ /* 0x000fe40007810000 */
[----:B------:R4:W-:Y:S02]  /*2980*/  MUFU.TANH R185, R36 ;  /* 0x0000002400b97308 */ /* 0x0009e40000002400 */
[----:B------:R-:W-:-:S04]  /*2990*/  FMNMX.FTZ R0, R111, R0, !PT ;  /* 0x000000006f007209 */ /* 0x000fc80007810000 */
[----:B------:R-:W-:Y:S02]  /*29a0*/  FMNMX.FTZ R0, R179, R0, !PT ;  /* 0x00000000b3007209 */ /* 0x000fe40007810000 */
[----:B------:R-:W3:Y:S01]  /*29b0*/  MUFU.TANH R149, R61 ;  /* 0x0000003d00957308 */ /* 0x000ee20000002400 */
[----:B-1----:R-:W-:Y:S01]  /*29c0*/  HMMA.16816.F32.BF16 R32, R16, R68, R48 ;  /* 0x000000441020723c */ /* 0x002fe20000041830 */
[----:B------:R-:W-:-:S04]  /*29d0*/  FMNMX.FTZ R0, R174, R0, !PT ;  /* 0x00000000ae007209 */ /* 0x000fc80007810000 */
[----:B------:R-:W-:Y:S01]  /*29e0*/  FMNMX.FTZ R0, R134, R0, !PT ;  /* 0x0000000086007209 */ /* 0x000fe20007810000 */
[----:B------:R-:W-:Y:S01]  /*29f0*/  HMMA.16816.F32.BF16 R24, R20, R56, R24 ;  /* 0x000000381418723c */ /* 0x000fe20000041818 */
[----:B------:R-:W-:Y:S02]  /*2a00*/  MUFU.TANH R193, R82 ;  /* 0x0000005200c17308 */ /* 0x000fe40000002400 */
[----:B------:R-:W-:-:S03]  /*2a10*/  FMNMX.FTZ R0, R122, R0, !PT ;  /* 0x000000007a007209 */ /* 0x000fc60007810000 */
[----:B----4-:R-:W-:Y:S03]  /*2a20*/  HMMA.16816.F32.BF16 R36, R16, R70, R52 ;  /* 0x000000461024723c */ /* 0x010fe60000041834 */
[----:B------:R-:W-:Y:S03]  /*2a30*/  MUFU.TANH R190, R83 ;  /* 0x0000005300be7308 */ /* 0x000fe60000002400 */
[----:B------:R-:W-:Y:S01]  /*2a40*/  HMMA.16816.F32.BF16 R20, R20, R58, R28 ;  /* 0x0000003a1414723c */ /* 0x000fe2000004181c */
[----:B------:R-:W-:Y:S01]  /*2a50*/  FMUL.FTZ R16, R44, UR4 ;  /* 0x000000042c107c20 */ /* 0x000fe20008410000 */
[----:B------:R-:W-:-:S03]  /*2a60*/  FMUL.FTZ R17, R45, UR4 ;  /* 0x000000042d117c20 */ /* 0x000fc60008410000 */
[----:B------:R1:W-:Y:S01]  /*2a70*/  MUFU.TANH R132, R16 ;  /* 0x0000001000847308 */ /* 0x0003e20000002400 */
[----:B--2---:R-:W-:Y:S06]  /*2a80*/  HMMA.16816.F32.BF16 R32, R8, R40, R32 ;  /* 0x000000280820723c */ /* 0x004fec0000041820 */
[----:B------:R-:W-:Y:S01]  /*2a90*/  HMMA.16816.F32.BF16 R24, R12, R68, R24 ;  /* 0x000000440c18723c */ /* 0x000fe20000041818 */
[----:B------:R-:W-:Y:S05]  /*2aa0*/  MUFU.TANH R145, R76 ;  /* 0x0000004c00917308 */ /* 0x000fea0000002400 */
[----:B------:R-:W-:Y:S03]  /*2ab0*/  HMMA.16816.F32.BF16 R36, R8, R42, R36 ;  /* 0x0000002a0824723c */ /* 0x000fe60000041824 */
[----:B------:R-:W-:Y:S01]  /*2ac0*/  MUFU.TANH R144, R77 ;  /* 0x0000004d00907308 */ /* 0x000fe20000002400 */
[----:B-1----:R-:W-:-:S02]  /*2ad0*/  FMNMX.FTZ R16, R189, R0, !PT ;  /* 0x00000000bd107209 */ /* 0x002fc40007810000 */
[----:B------:R-:W-:Y:S01]  /*2ae0*/  FMNMX.FTZ R0, R108, R105, !PT ;  /* 0x000000696c007209 */ /* 0x000fe20007810000 */
[----:B------:R-:W-:Y:S01]  /*2af0*/  HMMA.16816.F32.BF16 R12, R12, R70, R20 ;  /* 0x000000460c0c723c */ /* 0x000fe20000041814 */
[----:B------:R-:W-:Y:S02]  /*2b00*/  FMNMX.FTZ R16, R184, R16, !PT ;  /* 0x00000010b8107209 */ /* 0x000fe40007810000 */
[----:B------:R-:W-:Y:S01]  /*2b10*/  FMNMX.FTZ R0, R103, R0, !PT ;  /* 0x0000000067007209 */ /* 0x000fe20007810000 */
[----:B------:R-:W-:Y:S01]  /*2b20*/  MUFU.TANH R157, R78 ;  /* 0x0000004e009d7308 */ /* 0x000fe20000002400 */
[----:B------:R-:W-:Y:S01]  /*2b30*/  FMNMX.FTZ R16, R142, R16, !PT ;  /* 0x000000108e107209 */ /* 0x000fe20007810000 */
[----:B------:R-:W-:Y:S01]  /*2b40*/  FMUL.FTZ R9, R32, UR4 ;  /* 0x0000000420097c20 */ /* 0x000fe20008410000 */
[----:B------:R-:W-:Y:S02]  /*2b50*/  FMNMX.FTZ R0, R100, R0, !PT ;  /* 0x0000000064007209 */ /* 0x000fe40007810000 */
[----:B------:R-:W-:-:S02]  /*2b60*/  FMNMX.FTZ R16, R140, R16, !PT ;  /* 0x000000108c107209 */ /* 0x000fc40007810000 */
[----:B------:R-:W-:Y:S01]  /*2b70*/  FMNMX.FTZ R0, R94, R0, !PT ;  /* 0x000000005e007209 */ /* 0x000fe20007810000 */
[----:B------:R1:W2:Y:S01]  /*2b80*/  MUFU.TANH R129, R9 ;  /* 0x0000000900817308 */ /* 0x0002a20000002400 */
[----:B------:R-:W-:Y:S01]  /*2b90*/  FMNMX.FTZ R16, R197, R16, !PT ;  /* 0x00000010c5107209 */ /* 0x000fe20007810000 */
[----:B------:R-:W-:Y:S01]  /*2ba0*/  HMMA.16816.F32.BF16 R24, R4, R40, R24 ;  /* 0x000000280418723c */ /* 0x000fe20000041818 */
[----:B------:R-:W-:Y:S02]  /*2bb0*/  FMNMX.FTZ R0, R92, R0, !PT ;  /* 0x000000005c007209 */ /* 0x000fe40007810000 */
[----:B------:R-:W-:Y:S02]  /*2bc0*/  FMNMX.FTZ R16, R194, R16, !PT ;  /* 0x00000010c2107209 */ /* 0x000fe40007810000 */
[----:B------:R-:W-:Y:S01]  /*2bd0*/  FMNMX.FTZ R0, R90, R0, !PT ;  /* 0x000000005a007209 */ /* 0x000fe20007810000 */
[----:B------:R-:W-:Y:S01]  /*2be0*/  MUFU.TANH R164, R79 ;  /* 0x0000004f00a47308 */ /* 0x000fe20000002400 */
[----:B------:R-:W-:-:S02]  /*2bf0*/  FMNMX.FTZ R8, R148, R16, !PT ;  /* 0x0000001094087209 */ /* 0x000fc40007810000 */
[----:B------:R-:W-:Y:S01]  /*2c00*/  FMNMX.FTZ R0, R91, R0, !PT ;  /* 0x000000005b007209 */ /* 0x000fe20007810000 */
[----:B------:R-:W-:Y:S01]  /*2c10*/  HMMA.16816.F32.BF16 R20, R4, R42, R12 ;  /* 0x0000002a0414723c */ /* 0x000fe2000004180c */
[----:B------:R-:W-:Y:S02]  /*2c20*/  FMNMX.FTZ R8, R146, R8, !PT ;  /* 0x0000000892087209 */ /* 0x000fe40007810000 */
[----:B------:R-:W-:Y:S01]  /*2c30*/  FMNMX.FTZ R0, R156, R0, !PT ;  /* 0x000000009c007209 */ /* 0x000fe20007810000 */
[----:B------:R-:W-:Y:S01]  /*2c40*/  MUFU.TANH R202, R64 ;  /* 0x0000004000ca7308 */ /* 0x000fe20000002400 */
[----:B------:R-:W-:Y:S01]  /*2c50*/  FMNMX.FTZ R8, R201, R8, !PT ;  /* 0x00000008c9087209 */ /* 0x000fe20007810000 */
[----:B-1----:R-:W-:Y:S01]  /*2c60*/  FMUL.FTZ R9, R33, UR4 ;  /* 0x0000000421097c20 */ /* 0x002fe20008410000 */
[----:B------:R-:W-:Y:S01]  /*2c70*/  FMNMX.FTZ R0, R155, R0, !PT ;  /* 0x000000009b007209 */ /* 0x000fe20007810000 */
[----:B------:R-:W-:Y:S01]  /*2c80*/  FMUL.FTZ R7, R35, UR4 ;  /* 0x0000000423077c20 */ /* 0x000fe20008410000 */
[----:B------:R-:W-:-:S02]  /*2c90*/  FMNMX.FTZ R8, R200, R8, !PT ;  /* 0x00000008c8087209 */ /* 0x000fc40007810000 */
[----:B------:R-:W-:Y:S01]  /*2ca0*/  FMNMX.FTZ R0, R114, R0, !PT ;  /* 0x0000000072007209 */ /* 0x000fe20007810000 */
[----:B------:R1:W4:Y:S01]  /*2cb0*/  MUFU.TANH R75, R9 ;  /* 0x00000009004b7308 */ /* 0x0003220000002400 */
[----:B------:R-:W-:Y:S01]  /*2cc0*/  FMNMX.FTZ R8, R154, R8, !PT ;  /* 0x000000089a087209 */ /* 0x000fe20007810000 */
[----:B------:R-:W-:Y:S01]  /*2cd0*/  FMUL.FTZ R19, R24, UR4 ;  /* 0x0000000418137c20 */ /* 0x000fe20008410000 */
[----:B------:R-:W-:Y:S02]  /*2ce0*/  FMNMX.FTZ R0, R112, R0, !PT ;  /* 0x0000000070007209 */ /* 0x000fe40007810000 */
[----:B------:R-:W-:Y:S02]  /*2cf0*/  FMNMX.FTZ R8, R152, R8, !PT ;  /* 0x0000000898087209 */ /* 0x000fe40007810000 */
[----:B------:R-:W-:Y:S01]  /*2d00*/  FMNMX.FTZ R0, R166, R0, !PT ;  /* 0x00000000a6007209 */ /* 0x000fe20007810000 */
[----:B------:R-:W-:Y:S01]  /*2d10*/  MUFU.TANH R199, R65 ;  /* 0x0000004100c77308 */ /* 0x000fe20000002400 */
[----:B------:R-:W-:-:S02]  /*2d20*/  FMNMX.FTZ R8, R206, R8, !PT ;  /* 0x00000008ce087209 */ /* 0x000fc40007810000 */
[----:B------:R-:W-:Y:S02]  /*2d30*/  FMNMX.FTZ R0, R158, R0, !PT ;  /* 0x000000009e007209 */ /* 0x000fe40007810000 */
[----:B------:R-:W-:Y:S02]  /*2d40*/  FMNMX.FTZ R8, R203, R8, !PT ;  /* 0x00000008cb087209 */ /* 0x000fe40007810000 */
[----:B------:R-:W-:Y:S01]  /*2d50*/  FMNMX.FTZ R4, R121, R0, !PT ;  /* 0x0000000079047209 */ /* 0x000fe20007810000 */
[----:B------:R-:W-:Y:S01]  /*2d60*/  MUFU.TANH R204, R66 ;  /* 0x0000004200cc7308 */ /* 0x000fe20000002400 */
[----:B-1----:R-:W-:Y:S01]  /*2d70*/  FMUL.FTZ R9, R34, UR4 ;  /* 0x0000000422097c20 */ /* 0x002fe20008410000 */
[----:B---3--:R-:W-:Y:S02]  /*2d80*/  FMNMX.FTZ R5, R153, R8, !PT ;  /* 0x0000000899057209 */ /* 0x008fe40007810000 */
[----:B------:R-:W-:Y:S02]  /*2d90*/  FMNMX.FTZ R0, R113, R115, !PT ;  /* 0x0000007371007209 */ /* 0x000fe40007810000 */
[----:B------:R-:W-:-:S02]  /*2da0*/  FMNMX.FTZ R4, R120, R4, !PT ;  /* 0x0000000478047209 */ /* 0x000fc40007810000 */
[----:B------:R1:W-:Y:S01]  /*2db0*/  MUFU.TANH R130, R9 ;  /* 0x0000000900827308 */ /* 0x0003e20000002400 */
[----:B------:R-:W-:Y:S02]  /*2dc0*/  FMNMX.FTZ R5, R149, R5, !PT ;  /* 0x0000000595057209 */ /* 0x000fe40007810000 */
[----:B------:R-:W-:Y:S02]  /*2dd0*/  FMNMX.FTZ R0, R107, R0, !PT ;  /* 0x000000006b007209 */ /* 0x000fe40007810000 */
[----:B------:R-:W-:Y:S02]  /*2de0*/  FMNMX.FTZ R4, R176, R4, !PT ;  /* 0x00000004b0047209 */ /* 0x000fe40007810000 */
[----:B--2---:R-:W-:Y:S01]  /*2df0*/  FMNMX.FTZ R6, R129, R5, !PT ;  /* 0x0000000581067209 */ /* 0x004fe20007810000 */
[----:B------:R-:W-:Y:S01]  /*2e00*/  MUFU.TANH R198, R67 ;  /* 0x0000004300c67308 */ /* 0x000fe20000002400 */
[----:B------:R-:W-:Y:S02]  /*2e10*/  FMNMX.FTZ R0, R110, R0, !PT ;  /* 0x000000006e007209 */ /* 0x000fe40007810000 */
[----:B------:R-:W-:-:S02]  /*2e20*/  FMNMX.FTZ R4, R168, R4, !PT ;  /* 0x00000004a8047209 */ /* 0x000fc40007810000 */
[----:B----4-:R-:W-:Y:S02]  /*2e30*/  FMNMX.FTZ R6, R75, R6, !PT ;  /* 0x000000064b067209 */ /* 0x010fe40007810000 */
[----:B------:R-:W-:Y:S01]  /*2e40*/  FMNMX.FTZ R5, R98, R0, !PT ;  /* 0x0000000062057209 */ /* 0x000fe20007810000 */
[----:B------:R-:W-:Y:S01]  /*2e50*/  MUFU.TANH R150, R62 ;  /* 0x0000003e00967308 */ /* 0x000fe20000002400 */
[----:B-1----:R-:W-:Y:S01]  /*2e60*/  FMUL.FTZ R9, R36, UR4 ;  /* 0x0000000424097c20 */ /* 0x002fe20008410000 */
[----:B------:R-:W-:-:S04]  /*2e70*/  FMNMX.FTZ R0, R137, R4, !PT ;  /* 0x0000000489007209 */ /* 0x000fc80007810000 */
[----:B------:R-:W-:Y:S02]  /*2e80*/  FMNMX.FTZ R18, R123, R0, !PT ;  /* 0x000000007b127209 */ /* 0x000fe40007810000 */
[----:B------:R1:W2:Y:S08]  /*2e90*/  MUFU.TANH R70, R9 ;  /* 0x0000000900467308 */ /* 0x0002b00000002400 */
[----:B------:R-:W-:Y:S08]  /*2ea0*/  MUFU.TANH R128, R7 ;  /* 0x0000000700807308 */ /* 0x000ff00000002400 */
[----:B------:R3:W-:Y:S01]  /*2eb0*/  MUFU.TANH R131, R17 ;  /* 0x0000001100837308 */ /* 0x0007e20000002400 */
[----:B-1----:R-:W-:Y:S01]  /*2ec0*/  FMUL.FTZ R9, R37, UR4 ;  /* 0x0000000425097c20 */ /* 0x002fe20008410000 */
[----:B--2---:R-:W-:-:S06]  /*2ed0*/  FMNMX.FTZ R4, R70, R6, !PT ;  /* 0x0000000646047209 */ /* 0x004fcc0007810000 */
[----:B------:R-:W1:Y:S01]  /*2ee0*/  MUFU.TANH R68, R9 ;  /* 0x0000000900447308 */ /* 0x000e620000002400 */
[----:B---3--:R-:W-:-:S07]  /*2ef0*/  FMUL.FTZ R17, R46, UR4 ;  /* 0x000000042e117c20 */ /* 0x008fce0008410000 */
[----:B------:R2:W3:Y:S01]  /*2f00*/  MUFU.TANH R133, R17 ;  /* 0x0000001100857308 */ /* 0x0004e20000002400 */
[----:B-1----:R-:W-:Y:S01]  /*2f10*/  FMNMX.FTZ R16, R68, R4, !PT ;  /* 0x0000000444107209 */ /* 0x002fe20007810000 */
[----:B--2---:R-:W-:-:S06]  /*2f20*/  FMUL.FTZ R17, R47, UR4 ;  /* 0x000000042f117c20 */ /* 0x004fcc0008410000 */
[----:B------:R1:W2:Y:S02]  /*2f30*/  MUFU.TANH R136, R17 ;  /* 0x0000001100887308 */ /* 0x0002a40000002400 */
[----:B-1----:R-:W-:Y:S01]  /*2f40*/  FMNMX.FTZ R17, R99, R5, !PT ;  /* 0x0000000563117209 */ /* 0x002fe20007810000 */
[----:B------:R-:W-:Y:S06]  /*2f50*/  BAR.SYNC.DEFER_BLOCKING 0x0 ;  /* 0x0000000000007b1d */ /* 0x000fec0000010000 */
[----:B--23--:R-:W-:Y:S05]  /*2f60*/  @!P0 BRA `(.L_x_126) ;  /* 0x0000000000888947 */ /* 0x00cfea0003800000 */
[----:B------:R-:W-:-:S04]  /*2f70*/  LEA.HI.SX32 R0, R223, 0xfffffffe, 0x19 ;  /* 0xfffffffedf007811 */ /* 0x000fc800078fcaff */
[----:B------:R-:W-:Y:S01]  /*2f80*/  SHF.R.S32.HI R5, RZ, 0x1f, R0 ;  /* 0x0000001fff057819 */ /* 0x000fe20000011400 */
[C---:B------:R-:W-:Y:S02]  /*2f90*/  IMAD R4, R0.reuse, UR19, RZ ;  /* 0x0000001300047c24 */ /* 0x040fe4000f8e02ff */
[----:B------:R-:W-:-:S04]  /*2fa0*/  IMAD.WIDE.U32 R6, R0, UR20, R208 ;  /* 0x0000001400067c25 */ /* 0x000fc8000f8e00d0 */
        /* <DEDUP_REMOVED lines=30> */
.L_x_126:
[----:B------:R-:W-:Y:S01]  /*3190*/  FMNMX.FTZ R0, R93, R17, !PT ;  /* 0x000000115d007209 */ /* 0x000fe20007810000 */
[----:B---3--:R-:W1:Y:S01]  /*31a0*/  SHFL.BFLY PT, R6, R16, 0x2, 0x1f ;  /* 0x0c401f0010067f89 */ /* 0x008e6200000e0000 */
[----:B------:R-:W-:Y:S01]  /*31b0*/  FMNMX.FTZ R4, R186, R18, !PT ;  /* 0x00000012ba047209 */ /* 0x000fe20007810000 */
[----:B------:R-:W-:Y:S01]  /*31c0*/  FMUL.FTZ R5, R25, UR4 ;  /* 0x0000000419057c20 */ /* 0x000fe20008410000 */
[----:B------:R-:W-:Y:S01]  /*31d0*/  FMNMX.FTZ R0, R97, R0, !PT ;  /* 0x0000000061007209 */ /* 0x000fe20007810000 */
[----:B------:R-:W-:Y:S01]  /*31e0*/  MUFU.TANH R69, R19 ;  /* 0x0000001300457308 */ /* 0x000fe20000002400 */
[----:B------:R-:W-:Y:S01]  /*31f0*/  FMNMX.FTZ R4, R183, R4, !PT ;  /* 0x00000004b7047209 */ /* 0x000fe20007810000 */
[----:B------:R-:W-:Y:S01]  /*3200*/  STL [R1+0x9c], R234 ;  /* 0x00009cea01007387 */ /* 0x000fe20000100800 */
[----:B------:R-:W-:Y:S01]  /*3210*/  FMNMX.FTZ R0, R161, R0, !PT ;  /* 0x00000000a1007209 */ /* 0x000fe20007810000 */
[----:B------:R-:W-:Y:S01]  /*3220*/  ULDC UR6, c[0x0][0x2ec] ;  /* 0x0000bb0000067ab9 */ /* 0x000fe20000000800 */
[----:B------:R-:W-:Y:S01]  /*3230*/  FMNMX.FTZ R4, R145, R4, !PT ;  /* 0x0000000491047209 */ /* 0x000fe20007810000 */
[----:B------:R-:W-:Y:S01]  /*3240*/  STL [R1+0x98], R242 ;  /* 0x000098f201007387 */ /* 0x000fe20000100800 */
[----:B------:R-:W-:Y:S01]  /*3250*/  FMNMX.FTZ R0, R172, R0, !PT ;  /* 0x00000000ac007209 */ /* 0x000fe20007810000 */
[----:B------:R2:W-:Y:S01]  /*3260*/  MUFU.TANH R210, R5 ;  /* 0x0000000500d27308 */ /* 0x0005e20000002400 */
        /* <DEDUP_REMOVED lines=9> */
[----:B-1----:R-:W-:Y:S01]  /*3300*/  FMNMX.FTZ R74, R16, R6, !PT ;  /* 0x00000006104a7209 */ /* 0x002fe20007810000 */
[----:B------:R-:W-:Y:S01]  /*3310*/  STL [R1+0x88], R230 ;  /* 0x000088e601007387 */ /* 0x000fe20000100800 */
[----:B------:R-:W-:Y:S01]  /*3320*/  FMNMX.FTZ R0, R171, R0, !PT ;  /* 0x00000000ab007209 */ /* 0x000fe20007810000 */
[----:B--2---:R-:W-:Y:S01]  /*3330*/  FMUL.FTZ R5, R20, UR4 ;  /* 0x0000000414057c20 */ /* 0x004fe20008410000 */
[----:B------:R-:W-:Y:S01]  /*3340*/  FMNMX.FTZ R4, R132, R4, !PT ;  /* 0x0000000484047209 */ /* 0x000fe20007810000 */
[----:B------:R-:W1:Y:S01]  /*3350*/  SHFL.BFLY PT, R6, R74, 0x1, 0x1f ;  /* 0x0c201f004a067f89 */ /* 0x000e6200000e0000 */
[----:B------:R-:W-:Y:S01]  /*3360*/  FMNMX.FTZ R0, R138, R0, !PT ;  /* 0x000000008a007209 */ /* 0x000fe20007810000 */
[----:B------:R2:W-:Y:S01]  /*3370*/  MUFU.TANH R212, R5 ;  /* 0x0000000500d47308 */ /* 0x0005e20000002400 */
[----:B------:R-:W-:Y:S01]  /*3380*/  FMNMX.FTZ R4, R131, R4, !PT ;  /* 0x0000000483047209 */ /* 0x000fe20007810000 */
[----:B------:R-:W-:Y:S01]  /*3390*/  STL [R1+0x84], R229 ;  /* 0x000084e501007387 */ /* 0x000fe20000100800 */
[----:B------:R-:W-:-:S03]  /*33a0*/  FMNMX.FTZ R0, R147, R0, !PT ;  /* 0x0000000093007209 */ /* 0x000fc60007810000 */
[----:B------:R-:W-:Y:S01]  /*33b0*/  STL [R1+0x80], R228 ;  /* 0x000080e401007387 */ /* 0x000fe20000100800 */
[----:B------:R-:W-:-:S03]  /*33c0*/  FMNMX.FTZ R0, R175, R0, !PT ;  /* 0x00000000af007209 */ /* 0x000fc60007810000 */
[----:B------:R-:W-:Y:S01]  /*33d0*/  STL [R1+0x7c], R227 ;  /* 0x00007ce301007387 */ /* 0x000fe20000100800 */
[----:B------:R-:W-:-:S03]  /*33e0*/  FMNMX.FTZ R0, R181, R0, !PT ;  /* 0x00000000b5007209 */ /* 0x000fc60007810000 */
[----:B------:R-:W-:Y:S01]  /*33f0*/  STL [R1+0x78], R223 ;  /* 0x000078df01007387 */ /* 0x000fe20000100800 */
[----:B------:R-:W-:Y:S01]  /*3400*/  FMNMX.FTZ R0, R143, R0, !PT ;  /* 0x000000008f007209 */ /* 0x000fe20007810000 */
[----:B--2---:R-:W-:-:S03]  /*3410*/  FMUL.FTZ R5, R21, UR4 ;  /* 0x0000000415057c20 */ /* 0x004fc60008410000 */
[----:B------:R-:W-:Y:S01]  /*3420*/  FMNMX.FTZ R0, R151, R0, !PT ;  /* 0x0000000097007209 */ /* 0x000fe20007810000 */
[----:B------:R2:W3:Y:S01]  /*3430*/  MUFU.TANH R7, R5 ;  /* 0x0000000500077308 */ /* 0x0004e20000002400 */
[----:B-1----:R-:W-:Y:S02]  /*3440*/  FMNMX.FTZ R74, R74, R6, !PT ;  /* 0x000000064a4a7209 */ /* 0x002fe40007810000 */
[----:B------:R-:W-:Y:S02]  /*3450*/  FMNMX.FTZ R0, R193, R0, !PT ;  /* 0x00000000c1007209 */ /* 0x000fe40007810000 */
[C---:B------:R-:W-:Y:S01]  /*3460*/  FSETP.NEU.FTZ.AND P1, PT, R74.reuse, -INF , PT ;  /* 0xff8000004a00780b */ /* 0x040fe20003f3d000 */
[----:B------:R-:W-:Y:S01]  /*3470*/  FMUL.FTZ R6, R74, UR6 ;  /* 0x000000064a067c20 */ /* 0x000fe20008410000 */
[----:B------:R-:W-:-:S04]  /*3480*/  FMNMX.FTZ R0, R190, R0, !PT ;  /* 0x00000000be007209 */ /* 0x000fc80007810000 */
[----:B------:R-:W-:Y:S02]  /*3490*/  FMNMX.FTZ R0, R157, R0, !PT ;  /* 0x000000009d007209 */ /* 0x000fe40007810000 */
[----:B------:R-:W-:Y:S02]  /*34a0*/  FSEL R6, R6, RZ, P1 ;  /* 0x000000ff06067208 */ /* 0x000fe40000800000 */
[----:B------:R-:W-:Y:S01]  /*34b0*/  FMNMX.FTZ R0, R164, R0, !PT ;  /* 0x00000000a4007209 */ /* 0x000fe20007810000 */
[----:B--2---:R-:W-:Y:S01]  /*34c0*/  FMUL.FTZ R5, R26, UR4 ;  /* 0x000000041a057c20 */ /* 0x004fe20008410000 */
[----:B---3--:R-:W-:Y:S02]  /*34d0*/  STL [R1+0x48], R7 ;  /* 0x0000480701007387 */ /* 0x008fe40000100800 */
[----:B------:R-:W-:Y:S01]  /*34e0*/  FMNMX.FTZ R0, R204, R0, !PT ;  /* 0x00000000cc007209 */ /* 0x000fe20007810000 */
[----:B------:R1:W2:Y:S01]  /*34f0*/  MUFU.TANH R218, R5 ;  /* 0x0000000500da7308 */ /* 0x0002a20000002400 */
[----:B------:R-:W-:Y:S02]  /*3500*/  STL [R1+0xb8], R69 ;  /* 0x0000b84501007387 */ /* 0x000fe40000100800 */
[----:B------:R-:W-:-:S02]  /*3510*/  FMNMX.FTZ R0, R198, R0, !PT ;  /* 0x00000000c6007209 */ /* 0x000fc40007810000 */
[----:B------:R-:W-:Y:S02]  /*3520*/  STL [R1+0xa0], R74 ;  /* 0x0000a04a01007387 */ /* 0x000fe40000100800 */
[----:B------:R-:W-:-:S04]  /*3530*/  FMNMX.FTZ R0, R133, R0, !PT ;  /* 0x0000000085007209 */ /* 0x000fc80007810000 */
[----:B------:R-:W-:Y:S02]  /*3540*/  FMNMX.FTZ R0, R136, R0, !PT ;  /* 0x0000000088007209 */ /* 0x000fe40007810000 */
[----:B-1----:R-:W-:Y:S01]  /*3550*/  FMNMX.FTZ R5, R69, R4, !PT ;  /* 0x0000000445057209 */ /* 0x002fe20007810000 */
[----:B------:R-:W-:-:S03]  /*3560*/  FMUL.FTZ R4, R27, UR4 ;  /* 0x000000041b047c20 */ /* 0x000fc60008410000 */
[----:B------:R-:W-:Y:S01]  /*3570*/  FMNMX.FTZ R5, R210, R5, !PT ;  /* 0x00000005d2057209 */ /* 0x000fe20007810000 */
[----:B------:R1:W3:Y:S03]  /*3580*/  MUFU.TANH R214, R4 ;  /* 0x0000000400d67308 */ /* 0x0002e60000002400 */
[----:B------:R-:W-:-:S04]  /*3590*/  FMNMX.FTZ R5, R212, R5, !PT ;  /* 0x00000005d4057209 */ /* 0x000fc80007810000 */
[----:B------:R-:W-:Y:S01]  /*35a0*/  FMNMX.FTZ R72, R7, R5, !PT ;  /* 0x0000000507487209 */ /* 0x000fe20007810000 */
[----:B------:R-:W-:-:S04]  /*35b0*/  FMUL.FTZ R5, R22, UR4 ;  /* 0x0000000416057c20 */ /* 0x000fc80008410000 */
[----:B------:R-:W4:Y:S01]  /*35c0*/  SHFL.BFLY PT, R7, R72, 0x2, 0x1f ;  /* 0x0c401f0048077f89 */ /* 0x000f2200000e0000 */
[----:B------:R2:W3:Y:S01]  /*35d0*/  MUFU.TANH R217, R5 ;  /* 0x0000000500d97308 */ /* 0x0004e20000002400 */
[----:B-1----:R-:W-:-:S07]  /*35e0*/  FMUL.FTZ R4, R38, UR4 ;  /* 0x0000000426047c20 */ /* 0x002fce0008410000 */
[----:B------:R1:W-:Y:S01]  /*35f0*/  MUFU.TANH R208, R4 ;  /* 0x0000000400d07308 */ /* 0x0003e20000002400 */
[----:B--2---:R-:W-:-:S07]  /*3600*/  FMUL.FTZ R5, R23, UR4 ;  /* 0x0000000417057c20 */ /* 0x004fce0008410000 */
[----:B------:R2:W3:Y:S01]  /*3610*/  MUFU.TANH R220, R5 ;  /* 0x0000000500dc7308 */ /* 0x0004e20000002400 */
[----:B----4-:R-:W-:Y:S01]  /*3620*/  FMNMX.FTZ R72, R72, R7, !PT ;  /* 0x0000000748487209 */ /* 0x010fe20007810000 */
[----:B-1----:R-:W-:-:S04]  /*3630*/  FMUL.FTZ R4, R39, UR4 ;  /* 0x0000000427047c20 */ /* 0x002fc80008410000 */
[----:B------:R-:W1:Y:S02]  /*3640*/  SHFL.BFLY PT, R8, R72, 0x1, 0x1f ;  /* 0x0c201f0048087f89 */ /* 0x000e6400000e0000 */
[----:B------:R4:W-:Y:S01]  /*3650*/  MUFU.TANH R69, R4 ;  /* 0x0000000400457308 */ /* 0x0009e20000002400 */
[----:B--2---:R-:W-:-:S07]  /*3660*/  FFMA.FTZ R5, R104, UR6, -R6 ;  /* 0x0000000668057c23 */ /* 0x004fce0008010806 */
[----:B------:R2:W-:Y:S01]  /*3670*/  MUFU.EX2 R215, R5 ;  /* 0x0000000500d77308 */ /* 0x0005e20000000800 */
[----:B----4-:R-:W-:-:S04]  /*3680*/  FMNMX.FTZ R4, R125, R124, !PT ;  /* 0x0000007c7d047209 */ /* 0x010fc80007810000 */
[----:B------:R-:W-:Y:S02]  /*3690*/  FMNMX.FTZ R4, R119, R4, !PT ;  /* 0x0000000477047209 */ /* 0x000fe40007810000 */
[----:B-1----:R-:W-:Y:S02]  /*36a0*/  FMNMX.FTZ R72, R72, R8, !PT ;  /* 0x0000000848487209 */ /* 0x002fe40007810000 */
[----:B------:R-:W-:Y:S02]  /*36b0*/  FMNMX.FTZ R4, R118, R4, !PT ;  /* 0x0000000476047209 */ /* 0x000fe40007810000 */
[----:B------:R-:W-:Y:S02]  /*36c0*/  FSETP.NEU.FTZ.AND P1, PT, R72, -INF , PT ;  /* 0xff8000004800780b */ /* 0x000fe40003f3d000 */
[----:B------:R-:W-:Y:S01]  /*36d0*/  FMNMX.FTZ R4, R117, R4, !PT ;  /* 0x0000000475047209 */ /* 0x000fe20007810000 */
[----:B--2---:R-:W-:-:S03]  /*36e0*/  FFMA.FTZ R5, R106, UR6, -R6 ;  /* 0x000000066a057c23 */ /* 0x004fc60008010806 */
[----:B------:R-:W-:Y:S01]  /*36f0*/  FMNMX.FTZ R4, R116, R4, !PT ;  /* 0x0000000474047209 */ /* 0x000fe20007810000 */
[----:B------:R1:W-:Y:S03]  /*3700*/  MUFU.EX2 R219, R5 ;  /* 0x0000000500db7308 */ /* 0x0003e60000000800 */
[----:B------:R-:W-:-:S04]  /*3710*/  FMNMX.FTZ R4, R162, R4, !PT ;  /* 0x00000004a2047209 */ /* 0x000fc80007810000 */
[----:B------:R-:W-:Y:S02]  /*3720*/  FMNMX.FTZ R4, R160, R4, !PT ;  /* 0x00000004a0047209 */ /* 0x000fe40007810000 */
[----:B-1----:R-:W-:Y:S02]  /*3730*/  FMNMX.FTZ R5, R218, R0, !PT ;  /* 0x00000000da057209 */ /* 0x002fe40007810000 */
[----:B------:R-:W-:Y:S01]  /*3740*/  FMNMX.FTZ R0, R169, R4, !PT ;  /* 0x00000004a9007209 */ /* 0x000fe20007810000 */
[----:B------:R-:W-:Y:S01]  /*3750*/  FFMA.FTZ R4, R101, UR6, -R6 ;  /* 0x0000000665047c23 */ /* 0x000fe20008010806 */
[----:B---3--:R-:W-:Y:S02]  /*3760*/  FMNMX.FTZ R5, R214, R5, !PT ;  /* 0x00000005d6057209 */ /* 0x008fe40007810000 */
[----:B------:R-:W-:Y:S01]  /*3770*/  FMNMX.FTZ R0, R163, R0, !PT ;  /* 0x00000000a3007209 */ /* 0x000fe20007810000 */
[----:B------:R1:W2:Y:S01]  /*3780*/  MUFU.EX2 R7, R4 ;  /* 0x0000000400077308 */ /* 0x0002a20000000800 */
[----:B------:R-:W-:-:S04]  /*3790*/  FMNMX.FTZ R5, R217, R5, !PT ;  /* 0x00000005d9057209 */ /* 0x000fc80007810000 */
[----:B------:R-:W-:Y:S01]  /*37a0*/  FMNMX.FTZ R71, R220, R5, !PT ;  /* 0x00000005dc477209 */ /* 0x000fe20007810000 */
[----:B------:R-:W-:Y:S01]  /*37b0*/  FMUL.FTZ R5, R72, UR6 ;  /* 0x0000000648057c20 */ /* 0x000fe20008410000 */
[----:B-1----:R-:W-:Y:S01]  /*37c0*/  FMNMX.FTZ R4, R167, R0, !PT ;  /* 0x00000000a7047209 */ /* 0x002fe20007810000 */
[--C-:B------:R-:W-:Y:S01]  /*37d0*/  FFMA.FTZ R0, R102, UR6, -R6.reuse ;  /* 0x0000000666007c23 */ /* 0x100fe20008010806 */
[----:B--2---:R-:W-:Y:S03]  /*37e0*/  STL [R1+0x38], R7 ;  /* 0x0000380701007387 */ /* 0x004fe60000100800 */
[----:B------:R1:W-:Y:S01]  /*37f0*/  MUFU.EX2 R211, R0 ;  /* 0x0000000000d37308 */ /* 0x0003e20000000800 */
[----:B------:R-:W2:Y:S01]  /*3800*/  SHFL.BFLY PT, R7, R71, 0x2, 0x1f ;  /* 0x0c401f0047077f89 */ /* 0x000ea200000e0000 */
[----:B-1----:R-:W-:Y:S01]  /*3810*/  FMNMX.FTZ R0, R159, R4, !PT ;  /* 0x000000049f007209 */ /* 0x002fe20007810000 */
[----:B------:R-:W-:-:S03]  /*3820*/  FFMA.FTZ R4, R96, UR6, -R6 ;  /* 0x0000000660047c23 */ /* 0x000fc60008010806 */
[----:B------:R-:W-:-:S03]  /*3830*/  FMNMX.FTZ R0, R178, R0, !PT ;  /* 0x00000000b2007209 */ /* 0x000fc60007810000 */
[----:B------:R-:W1:Y:S01]  /*3840*/  MUFU.EX2 R4, R4 ;  /* 0x0000000400047308 */ /* 0x000e620000000800 */
[----:B------:R-:W-:-:S04]  /*3850*/  FMNMX.FTZ R0, R173, R0, !PT ;  /* 0x00000000ad007209 */ /* 0x000fc80007810000 */
[----:B------:R-:W-:Y:S02]  /*3860*/  FMNMX.FTZ R0, R177, R0, !PT ;  /* 0x00000000b1007209 */ /* 0x000fe40007810000 */
[----:B------:R-:W-:Y:S02]  /*3870*/  FSEL R5, R5, RZ, P1 ;  /* 0x000000ff05057208 */ /* 0x000fe40000800000 */
[----:B------:R-:W-:-:S04]  /*3880*/  FMNMX.FTZ R0, R170, R0, !PT ;  /* 0x00000000aa007209 */ /* 0x000fc80007810000 */
[----:B------:R-:W-:Y:S01]  /*3890*/  FMNMX.FTZ R0, R188, R0, !PT ;  /* 0x00000000bc007209 */ /* 0x000fe20007810000 */
[----:B-1----:R1:W-:Y:S03]  /*38a0*/  STL [R1+0x54], R4 ;  /* 0x0000540401007387 */ /* 0x0023e60000100800 */
[----:B------:R-:W-:Y:S02]  /*38b0*/  FMNMX.FTZ R0, R182, R0, !PT ;  /* 0x00000000b6007209 */ /* 0x000fe40007810000 */
[----:B--2---:R-:W-:Y:S01]  /*38c0*/  FMNMX.FTZ R71, R71, R7, !PT ;  /* 0x0000000747477209 */ /* 0x004fe20007810000 */
[----:B------:R2:W-:Y:S04]  /*38d0*/  STL [R1+0xa4], R72 ;  /* 0x0000a44801007387 */ /* 0x0005e80000100800 */
[----:B------:R-:W3:Y:S01]  /*38e0*/  SHFL.BFLY PT, R8, R71, 0x1, 0x1f ;  /* 0x0c201f0047087f89 */ /* 0x000ee200000e0000 */
[----:B-1----:R-:W-:-:S04]  /*38f0*/  FFMA.FTZ R4, R95, UR6, -R6 ;  /* 0x000000065f047c23 */ /* 0x002fc80008010806 */
[----:B------:R1:W-:Y:S01]  /*3900*/  MUFU.EX2 R233, R4 ;  /* 0x0000000400e97308 */ /* 0x0003e20000000800 */
[--C-:B------:R-:W-:Y:S01]  /*3910*/  FFMA.FTZ R7, R105, UR6, -R5.reuse ;  /* 0x0000000669077c23 */ /* 0x100fe20008010805 */
[----:B--2---:R-:W2:Y:S01]  /*3920*/  LDL.LU R72, [R1+0x54] ;  /* 0x0000540001487983 */ /* 0x004ea20000300800 */
[----:B---3--:R-:W-:Y:S01]  /*3930*/  FMNMX.FTZ R71, R71, R8, !PT ;  /* 0x0000000847477209 */ /* 0x008fe20007810000 */
[----:B------:R-:W-:-:S03]  /*3940*/  FFMA.FTZ R8, R90, UR6, -R5 ;  /* 0x000000065a087c23 */ /* 0x000fc60008010805 */
[----:B------:R-:W-:Y:S01]  /*3950*/  FSETP.NEU.FTZ.AND P1, PT, R71, -INF , PT ;  /* 0xff8000004700780b */ /* 0x000fe20003f3d000 */
[----:B------:R-:W-:Y:S08]  /*3960*/  MUFU.EX2 R246, R7 ;  /* 0x0000000700f67308 */ /* 0x000ff00000000800 */
[----:B------:R-:W-:Y:S01]  /*3970*/  MUFU.EX2 R227, R8 ;  /* 0x0000000800e37308 */ /* 0x000fe20000000800 */
[----:B-1----:R-:W-:-:S07]  /*3980*/  FFMA.FTZ R4, R108, UR6, -R5 ;  /* 0x000000066c047c23 */ /* 0x002fce0008010805 */
        /* <DEDUP_REMOVED lines=11> */
[----:B------:R1:W3:Y:S03]  /*3a40*/  MUFU.EX2 R10, R0 ;  /* 0x00000000000a7308 */ /* 0x0002e60000000800 */
[----:B------:R-:W-:-:S04]  /*3a50*/  FMNMX.FTZ R4, R205, R4, !PT ;  /* 0x00000004cd047209 */ /* 0x000fc80007810000 */
[----:B------:R-:W-:Y:S01]  /*3a60*/  FMNMX.FTZ R7, R150, R4, !PT ;  /* 0x0000000496077209 */ /* 0x000fe20007810000 */
[----:B------:R-:W-:-:S05]  /*3a70*/  FMUL.FTZ R4, R71, UR6 ;  /* 0x0000000647047c20 */ /* 0x000fca0008410000 */
[----:B------:R-:W-:Y:S01]  /*3a80*/  FSEL R4, R4, RZ, P1 ;  /* 0x000000ff04047208 */ /* 0x000fe20000800000 */
[--C-:B-1----:R-:W-:Y:S01]  /*3a90*/  FFMA.FTZ R0, R94, UR6, -R5.reuse ;  /* 0x000000065e007c23 */ /* 0x102fe20008010805 */
[----:B---3--:R1:W-:Y:S03]  /*3aa0*/  STL [R1+0x30], R10 ;  /* 0x0000300a01007387 */ /* 0x0083e60000100800 */
[----:B------:R3:W-:Y:S01]  /*3ab0*/  MUFU.EX2 R234, R0 ;  /* 0x0000000000ea7308 */ /* 0x0007e20000000800 */
[----:B------:R-:W-:Y:S01]  /*3ac0*/  STL [R1+0xa8], R71 ;  /* 0x0000a84701007387 */ /* 0x000fe20000100800 */
[----:B---3--:R-:W-:-:S06]  /*3ad0*/  FFMA.FTZ R0, R92, UR6, -R5 ;  /* 0x000000065c007c23 */ /* 0x008fcc0008010805 */
[----:B------:R3:W4:Y:S01]  /*3ae0*/  MUFU.EX2 R231, R0 ;  /* 0x0000000000e77308 */ /* 0x0007220000000800 */
[----:B-1----:R-:W-:Y:S02]  /*3af0*/  F2FP.BF16.F32.PACK_AB R10, R10, R209 ;  /* 0x000000d10a0a723e */ /* 0x002fe400000010ff */
[----:B---3--:R-:W-:Y:S01]  /*3b00*/  FMNMX.FTZ R0, R185, R7, !PT ;  /* 0x00000007b9007209 */ /* 0x008fe20007810000 */
[----:B------:R-:W-:-:S03]  /*3b10*/  FFMA.FTZ R7, R113, UR6, -R4 ;  /* 0x0000000671077c23 */ /* 0x000fc60008010804 */
[----:B------:R-:W-:Y:S01]  /*3b20*/  FMNMX.FTZ R8, R130, R0, !PT ;  /* 0x0000000082087209 */ /* 0x000fe20007810000 */
[----:B------:R1:W-:Y:S01]  /*3b30*/  MUFU.EX2 R239, R7 ;  /* 0x0000000700ef7308 */ /* 0x0003e20000000800 */
[----:B------:R-:W-:Y:S02]  /*3b40*/  LOP3.LUT R0, R127, R126, RZ, 0xfc, !PT ;  /* 0x0000007e7f007212 */ /* 0x000fe400078efcff */
[----:B------:R-:W-:Y:S02]  /*3b50*/  FMNMX.FTZ R8, R128, R8, !PT ;  /* 0x0000000880087209 */ /* 0x000fe40007810000 */
[----:B------:R-:W-:Y:S01]  /*3b60*/  LEA R135, R0, UR5, 0x1 ;  /* 0x0000000500877c11 */ /* 0x000fe2000f8e08ff */
[----:B------:R-:W-:-:S03]  /*3b70*/  FFMA.FTZ R0, R115, UR6, -R4 ;  /* 0x0000000673007c23 */ /* 0x000fc60008010804 */
[-C--:B------:R-:W-:Y:S01]  /*3b80*/  IADD3 R224, R3, R135.reuse, RZ ;  /* 0x0000008703e07210 */ /* 0x080fe20007ffe0ff */
[----:B------:R3:W3:Y:S01]  /*3b90*/  MUFU.EX2 R9, R0 ;  /* 0x0000000000097308 */ /* 0x0006e20000000800 */
[C---:B------:R-:W-:Y:S01]  /*3ba0*/  IADD3 R226, R2.reuse, R135, RZ ;  /* 0x0000008702e27210 */ /* 0x040fe20007ffe0ff */
[----:B------:R-:W-:Y:S02]  /*3bb0*/  LDSM.16.MT88.4 R24, [R135+0x8000] ;  /* 0x008000008718783b */ /* 0x000fe40000004200 */
[----:B------:R-:W-:Y:S01]  /*3bc0*/  IMAD.IADD R225, R2, 0x1, R224 ;  /* 0x0000000102e17824 */ /* 0x000fe200078e02e0 */
[----:B----4-:R-:W-:Y:S01]  /*3bd0*/  F2FP.BF16.F32.PACK_AB R12, R231, R234 ;  /* 0x000000eae70c723e */ /* 0x010fe200000010ff */
[----:B------:R-:W-:Y:S01]  /*3be0*/  LDSM.16.MT88.4 R20, [R226+0x8000] ;  /* 0x00800000e214783b */ /* 0x000fe20000004200 */
[----:B-1----:R-:W-:Y:S02]  /*3bf0*/  FMNMX.FTZ R7, R208, R8, !PT ;  /* 0x00000008d0077209 */ /* 0x002fe40007810000 */
[----:B------:R-:W-:Y:S01]  /*3c00*/  F2FP.BF16.F32.PACK_AB R8, R246, R213 ;  /* 0x000000d5f608723e */ /* 0x000fe200000010ff */
[----:B------:R-:W-:Y:S01]  /*3c10*/  LDSM.16.MT88.4 R16, [R224+0x8000] ;  /* 0x00800000e010783b */ /* 0x000fe20000004200 */
[----:B------:R-:W-:-:S03]  /*3c20*/  FMNMX.FTZ R7, R69, R7, !PT ;  /* 0x0000000745077209 */ /* 0x000fc60007810000 */
[----:B------:R-:W-:Y:S01]  /*3c30*/  LDSM.16.MT88.4 R56, [R225+0x8000] ;  /* 0x00800000e138783b */ /* 0x000fe20000004200 */
[----:B---3--:R-:W-:-:S03]  /*3c40*/  FFMA.FTZ R0, R107, UR6, -R4 ;  /* 0x000000066b007c23 */ /* 0x008fc60008010804 */
[----:B------:R-:W1:Y:S01]  /*3c50*/  SHFL.BFLY PT, R3, R7, 0x2, 0x1f ;  /* 0x0c401f0007037f89 */ /* 0x000e6200000e0000 */
[----:B------:R3:W4:Y:S03]  /*3c60*/  MUFU.EX2 R11, R0 ;  /* 0x00000000000b7308 */ /* 0x0007260000000800 */
[----:B------:R1:W-:Y:S04]  /*3c70*/  STL [R1+0x24], R9 ;  /* 0x0000240901007387 */ /* 0x0003e80000100800 */
[----:B------:R-:W-:Y:S04]  /*3c80*/  LDSM.16.MT88.4 R76, [R226+0x8800] ;  /* 0x00880000e24c783b */ /* 0x000fe80000004200 */
[----:B------:R-:W-:Y:S04]  /*3c90*/  LDSM.16.MT88.4 R80, [R224+0x8800] ;  /* 0x00880000e050783b */ /* 0x000fe80000004200 */
[----:B------:R-:W-:Y:S01]  /*3ca0*/  LDSM.16.MT88.4 R64, [R135+0x8800] ;  /* 0x008800008740783b */ /* 0x000fe20000004200 */
[----:B---3--:R-:W-:-:S03]  /*3cb0*/  FFMA.FTZ R0, R110, UR6, -R4 ;  /* 0x000000066e007c23 */ /* 0x008fc60008010804 */
[----:B----4-:R3:W-:Y:S01]  /*3cc0*/  STL [R1+0x2c], R11 ;  /* 0x00002c0b01007387 */ /* 0x0107e20000100800 */
[----:B-1----:R-:W-:Y:S01]  /*3cd0*/  FMNMX.FTZ R3, R7, R3, !PT ;  /* 0x0000000307037209 */ /* 0x002fe20007810000 */
[----:B------:R1:W3:Y:S02]  /*3ce0*/  MUFU.EX2 R244, R0 ;  /* 0x0000000000f47308 */ /* 0x0002e40000000800 */
[----:B------:R-:W-:Y:S01]  /*3cf0*/  LDSM.16.MT88.4 R84, [R225+0x8800] ;  /* 0x00880000e154783b */ /* 0x000fe20000004200 */
[----:B------:R-:W-:-:S03]  /*3d00*/  F2FP.BF16.F32.PACK_AB R9, R9, R239 ;  /* 0x000000ef0909723e */ /* 0x000fc600000010ff */
[----:B------:R-:W4:Y:S01]  /*3d10*/  SHFL.BFLY PT, R2, R3, 0x1, 0x1f ;  /* 0x0c201f0003027f89 */ /* 0x000f2200000e0000 */
[----:B-1----:R-:W-:-:S04]  /*3d20*/  FFMA.FTZ R0, R91, UR6, -R5 ;  /* 0x000000065b007c23 */ /* 0x002fc80008010805 */
[----:B------:R1:W1:Y:S01]  /*3d30*/  MUFU.EX2 R222, R0 ;  /* 0x0000000000de7308 */ /* 0x0002620000000800 */
[----:B---3--:R-:W-:Y:S02]  /*3d40*/  F2FP.BF16.F32.PACK_AB R11, R244, R11 ;  /* 0x0000000bf40b723e */ /* 0x008fe400000010ff */
[----:B----4-:R-:W-:Y:S01]  /*3d50*/  FMNMX.FTZ R73, R3, R2, !PT ;  /* 0x0000000203497209 */ /* 0x010fe20007810000 */
[----:B------:R-:W-:-:S04]  /*3d60*/  FFMA.FTZ R2, R109, UR6, -R6 ;  /* 0x000000066d027c23 */ /* 0x000fc80008010806 */
[C---:B------:R-:W-:Y:S01]  /*3d70*/  HMMA.16816.F32.BF16 R44, R8.reuse, R16, RZ ;  /* 0x00000010082c723c */ /* 0x040fe200000418ff */
[----:B------:R-:W-:Y:S01]  /*3d80*/  FSETP.NEU.FTZ.AND P1, PT, R73, -INF , PT ;  /* 0xff8000004900780b */ /* 0x000fe20003f3d000 */
[----:B------:R-:W-:Y:S04]  /*3d90*/  MUFU.EX2 R237, R2 ;  /* 0x0000000200ed7308 */ /* 0x000fe80000000800 */
[----:B------:R-:W-:Y:S01]  /*3da0*/  HMMA.16816.F32.BF16 R36, R8, R22, RZ ;  /* 0x000000160824723c */ /* 0x000fe200000418ff */
[----:B-1----:R-:W-:-:S04]  /*3db0*/  FFMA.FTZ R0, R98, UR6, -R4 ;  /* 0x0000000662007c23 */ /* 0x002fc80008010804 */
[----:B------:R1:W-:Y:S01]  /*3dc0*/  MUFU.EX2 R245, R0 ;  /* 0x0000000000f57308 */ /* 0x0003e20000000800 */
[C---:B------:R-:W-:Y:S06]  /*3dd0*/  HMMA.16816.F32.BF16 R40, R8.reuse, R26, RZ ;  /* 0x0000001a0828723c */ /* 0x040fec00000418ff */
[----:B------:R-:W-:Y:S01]  /*3de0*/  HMMA.16816.F32.BF16 R32, R8, R18, RZ ;  /* 0x000000120820723c */ /* 0x000fe200000418ff */
[----:B------:R-:W-:-:S05]  /*3df0*/  F2FP.BF16.F32.PACK_AB R14, R222, R227 ;  /* 0x000000e3de0e723e */ /* 0x000fca00000010ff */
[----:B------:R-:W-:Y:S01]  /*3e00*/  HMMA.16816.F32.BF16 R52, R8, R24, RZ ;  /* 0x000000180834723c */ /* 0x000fe200000418ff */
[----:B-1----:R-:W-:-:S05]  /*3e10*/  FFMA.FTZ R0, R99, UR6, -R4 ;  /* 0x0000000663007c23 */ /* 0x002fca0008010804 */
[----:B------:R-:W-:Y:S01]  /*3e20*/  HMMA.16816.F32.BF16 R48, R8, R20, RZ ;  /* 0x000000140830723c */ /* 0x000fe200000418ff */
[----:B------:R1:W3:Y:S01]  /*3e30*/  MUFU.EX2 R7, R0 ;  /* 0x0000000000077308 */ /* 0x0002e20000000800 */
[----:B------:R-:W-:-:S04]  /*3e40*/  FFMA.FTZ R2, R111, UR6, -R6 ;  /* 0x000000066f027c23 */ /* 0x000fc80008010806 */
[----:B------:R-:W-:Y:S01]  /*3e50*/  HMMA.16816.F32.BF16 R60, R8, R56, RZ ;  /* 0x00000038083c723c */ /* 0x000fe200000418ff */
[--C-:B-1----:R-:W-:Y:S01]  /*3e60*/  FFMA.FTZ R0, R93, UR6, -R4.reuse ;  /* 0x000000065d007c23 */ /* 0x102fe20008010804 */
[----:B---3--:R-:W-:Y:S03]  /*3e70*/  STL [R1+0x50], R7 ;  /* 0x0000500701007387 */ /* 0x008fe60000100800 */
[----:B------:R1:W-:Y:S01]  /*3e80*/  MUFU.EX2 R223, R0 ;  /* 0x0000000000df7308 */ /* 0x0003e20000000800 */
[----:B------:R3:W-:Y:S01]  /*3e90*/  STL [R1+0xac], R73 ;  /* 0x0000ac4901007387 */ /* 0x0007e20000100800 */
[----:B-1----:R-:W-:-:S06]  /*3ea0*/  FFMA.FTZ R0, R97, UR6, -R4 ;  /* 0x0000000661007c23 */ /* 0x002fcc0008010804 */
[----:B------:R1:W-:Y:S08]  /*3eb0*/  MUFU.EX2 R240, R0 ;  /* 0x0000000000f07308 */ /* 0x0003f00000000800 */
[----:B------:R-:W4:Y:S01]  /*3ec0*/  MUFU.EX2 R2, R2 ;  /* 0x0000000200027308 */ /* 0x000f220000000800 */
[----:B-1----:R-:W-:Y:S02]  /*3ed0*/  FMUL.FTZ R0, R73, UR6 ;  /* 0x0000000649007c20 */ /* 0x002fe40008410000 */
[----:B---3--:R-:W3:Y:S01]  /*3ee0*/  LDL.LU R73, [R1+0x38] ;  /* 0x0000380001497983 */ /* 0x008ee20000300800 */
[----:B------:R-:W-:-:S02]  /*3ef0*/  F2FP.BF16.F32.PACK_AB R13, R7, R245 ;  /* 0x000000f5070d723e */ /* 0x000fc400000010ff */
[----:B------:R-:W-:Y:S01]  /*3f00*/  FSEL R0, R0, RZ, P1 ;  /* 0x000000ff00007208 */ /* 0x000fe20000800000 */
[----:B------:R-:W-:Y:S04]  /*3f10*/  STL [R1+0xb4], R234 ;  /* 0x0000b4ea01007387 */ /* 0x000fe80000100800 */
[----:B----4-:R-:W-:Y:S04]  /*3f20*/  STL [R1+0x4c], R2 ;  /* 0x00004c0201007387 */ /* 0x010fe80000100800 */
[----:B------:R1:W-:Y:S04]  /*3f30*/  STL [R1+0xb0], R231 ;  /* 0x0000b0e701007387 */ /* 0x0003e80000100800 */
[----:B-1----:R-:W4:Y:S01]  /*3f40*/  LDL.LU R231, [R1+0x4c] ;  /* 0x00004c0001e77983 */ /* 0x002f220000300800 */
[----:B------:R-:W-:Y:S01]  /*3f50*/  FFMA.FTZ R2, R125, UR6, -R0 ;  /* 0x000000067d027c23 */ /* 0x000fe20008010800 */
[----:B------:R-:W-:Y:S01]  /*3f60*/  HMMA.16816.F32.BF16 R28, R8, R58, RZ ;  /* 0x0000003a081c723c */ /* 0x000fe200000418ff */
[----:B------:R-:W-:-:S02]  /*3f70*/  F2FP.BF16.F32.PACK_AB R15, R240, R223 ;  /* 0x000000dff00f723e */ /* 0x000fc400000010ff */
[----:B------:R1:W-:Y:S04]  /*3f80*/  MUFU.EX2 R221, R2 ;  /* 0x0000000200dd7308 */ /* 0x0003e80000000800 */
[----:B------:R-:W-:Y:S01]  /*3f90*/  F2FP.BF16.F32.PACK_AB R8, R219, R215 ;  /* 0x000000d7db08723e */ /* 0x000fe200000010ff */
[C---:B------:R-:W-:Y:S06]  /*3fa0*/  HMMA.16816.F32.BF16 R100, R12.reuse, R80, R44 ;  /* 0x000000500c64723c */ /* 0x040fec000004182c */
[----:B------:R-:W-:Y:S01]  /*3fb0*/  HMMA.16816.F32.BF16 R96, R12, R78, R36 ;  /* 0x0000004e0c60723c */ /* 0x000fe20000041824 */
[----:B-1----:R-:W-:-:S05]  /*3fc0*/  FFMA.FTZ R2, R124, UR6, -R0 ;  /* 0x000000067c027c23 */ /* 0x002fca0008010800 */
[C---:B------:R-:W-:Y:S01]  /*3fd0*/  HMMA.16816.F32.BF16 R44, R12.reuse, R66, R40 ;  /* 0x000000420c2c723c */ /* 0x040fe20000041828 */
[----:B------:R1:W2:Y:S05]  /*3fe0*/  MUFU.EX2 R7, R2 ;  /* 0x0000000200077308 */ /* 0x0002aa0000000800 */
[C---:B------:R-:W-:Y:S06]  /*3ff0*/  HMMA.16816.F32.BF16 R104, R12.reuse, R64, R52 ;  /* 0x000000400c68723c */ /* 0x040fec0000041834 */
[C---:B------:R-:W-:Y:S06]  /*4000*/  HMMA.16816.F32.BF16 R92, R12.reuse, R76, R48 ;  /* 0x0000004c0c5c723c */ /* 0x040fec0000041830 */
[----:B------:R-:W-:Y:S01]  /*4010*/  HMMA.16816.F32.BF16 R124, R12, R84, R60 ;  /* 0x000000540c7c723c */ /* 0x000fe2000004183c */
[----:B-1----:R-:W-:Y:S01]  /*4020*/  FFMA.FTZ R2, R119, UR6, -R0 ;  /* 0x0000000677027c23 */ /* 0x002fe20008010800 */
[----:B--2---:R-:W-:-:S03]  /*4030*/  F2FP.BF16.F32.PACK_AB R9, R7, R221 ;  /* 0x000000dd0709723e */ /* 0x004fc600000010ff */
[----:B------:R1:W-:Y:S01]  /*4040*/  MUFU.EX2 R71, R2 ;  /* 0x0000000200477308 */ /* 0x0003e20000000800 */
[----:B------:R-:W-:Y:S01]  /*4050*/  HMMA.16816.F32.BF16 R108, R12, R86, R28 ;  /* 0x000000560c6c723c */ /* 0x000fe2000004181c */
[----:B-1----:R-:W-:-:S06]  /*4060*/  FFMA.FTZ R2, R118, UR6, -R0 ;  /* 0x0000000676027c23 */ /* 0x002fcc0008010800 */
[----:B------:R1:W2:Y:S02]  /*4070*/  MUFU.EX2 R234, R2 ;  /* 0x0000000200ea7308 */ /* 0x0002a40000000800 */
[----:B-1----:R-:W-:Y:S01]  /*4080*/  FFMA.FTZ R2, R117, UR6, -R0 ;  /* 0x0000000675027c23 */ /* 0x002fe20008010800 */
[----:B--2---:R-:W-:-:S05]  /*4090*/  F2FP.BF16.F32.PACK_AB R11, R234, R71 ;  /* 0x00000047ea0b723e */ /* 0x004fca00000010ff */
[----:B------:R1:W-:Y:S02]  /*40a0*/  MUFU.EX2 R74, R2 ;  /* 0x00000002004a7308 */ /* 0x0003e40000000800 */
[--C-:B-1----:R-:W-:Y:S02]  /*40b0*/  FFMA.FTZ R2, R116, UR6, -R0.reuse ;  /* 0x0000000674027c23 */ /* 0x102fe40008010800 */
[----:B------:R-:W-:Y:S04]  /*40c0*/  HMMA.16816.F32.BF16 R116, R12, R82, R32 ;  /* 0x000000520c74723c */ /* 0x000fe80000041820 */
[----:B------:R1:W2:Y:S02]  /*40d0*/  MUFU.EX2 R238, R2 ;  /* 0x0000000200ee7308 */ /* 0x0002a40000000800 */
[----:B-1----:R-:W-:-:S06]  /*40e0*/  FFMA.FTZ R2, R162, UR6, -R0 ;  /* 0x00000006a2027c23 */ /* 0x002fcc0008010800 */
[----:B------:R1:W-:Y:S02]  /*40f0*/  MUFU.EX2 R228, R2 ;  /* 0x0000000200e47308 */ /* 0x0003e40000000800 */
[----:B-1----:R-:W-:-:S06]  /*4100*/  FFMA.FTZ R2, R160, UR6, -R0 ;  /* 0x00000006a0027c23 */ /* 0x002fcc0008010800 */
[----:B------:R1:W4:Y:S02]  /*4110*/  MUFU.EX2 R235, R2 ;  /* 0x0000000200eb7308 */ /* 0x0003240000000800 */
[----:B-1----:R-:W-:-:S06]  /*4120*/  FFMA.FTZ R2, R179, UR6, -R6 ;  /* 0x00000006b3027c23 */ /* 0x002fcc0008010806 */
[----:B------:R1:W-:Y:S02]  /*4130*/  MUFU.EX2 R242, R2 ;  /* 0x0000000200f27308 */ /* 0x0003e40000000800 */
[----:B-1----:R-:W-:Y:S01]  /*4140*/  FFMA.FTZ R2, R174, UR6, -R6 ;  /* 0x00000006ae027c23 */ /* 0x002fe20008010806 */
[----:B------:R-:W-:-:S05]  /*4150*/  IMAD.MOV.U32 R174, RZ, RZ, R246 ;  /* 0x000000ffffae7224 */ /* 0x000fca00078e00f6 */
[----:B------:R1:W-:Y:S02]  /*4160*/  MUFU.EX2 R241, R2 ;  /* 0x0000000200f17308 */ /* 0x0003e40000000800 */
[----:B-1----:R-:W-:Y:S01]  /*4170*/  FFMA.FTZ R2, R134, UR6, -R6 ;  /* 0x0000000686027c23 */ /* 0x002fe20008010806 */
[----:B------:R-:W-:-:S05]  /*4180*/  MOV R134, R245 ;  /* 0x000000f500867202 */ /* 0x000fca0000000f00 */
[----:B------:R1:W-:Y:S02]  /*4190*/  MUFU.EX2 R162, R2 ;  /* 0x0000000200a27308 */ /* 0x0003e40000000800 */
[----:B-1----:R-:W-:-:S06]  /*41a0*/  FFMA.FTZ R2, R122, UR6, -R6 ;  /* 0x000000067a027c23 */ /* 0x002fcc0008010806 */
[----:B------:R1:W4:Y:S02]  /*41b0*/  MUFU.EX2 R3, R2 ;  /* 0x0000000200037308 */ /* 0x0003240000000800 */
[----:B-1----:R-:W-:-:S06]  /*41c0*/  FFMA.FTZ R2, R169, UR6, -R0 ;  /* 0x00000006a9027c23 */ /* 0x002fcc0008010800 */
[----:B------:R1:W-:Y:S01]  /*41d0*/  MUFU.EX2 R216, R2 ;  /* 0x0000000200d87308 */ /* 0x0003e20000000800 */
[----:B---3--:R-:W-:-:S07]  /*41e0*/  F2FP.BF16.F32.PACK_AB R10, R211, R73 ;  /* 0x00000049d30a723e */ /* 0x008fce00000010ff */
[----:B------:R-:W-:Y:S01]  /*41f0*/  HMMA.16816.F32.BF16 R36, R8, R24, RZ ;  /* 0x000000180824723c */ /* 0x000fe200000418ff */
[----:B-1----:R-:W-:-:S05]  /*4200*/  FFMA.FTZ R2, R163, UR6, -R0 ;  /* 0x00000006a3027c23 */ /* 0x002fca0008010800 */
[C---:B------:R-:W-:Y:S01]  /*4210*/  HMMA.16816.F32.BF16 R40, R8.reuse, R26, RZ ;  /* 0x0000001a0828723c */ /* 0x040fe200000418ff */
[----:B------:R1:W-:Y:S05]  /*4220*/  MUFU.EX2 R243, R2 ;  /* 0x0000000200f37308 */ /* 0x0003ea0000000800 */
[C---:B------:R-:W-:Y:S06]  /*4230*/  HMMA.16816.F32.BF16 R32, R8.reuse, R22, RZ ;  /* 0x000000160820723c */ /* 0x040fec00000418ff */
[C---:B------:R-:W-:Y:S06]  /*4240*/  HMMA.16816.F32.BF16 R24, R8.reuse, R18, RZ ;  /* 0x000000120818723c */ /* 0x040fec00000418ff */
[----:B------:R-:W-:Y:S01]  /*4250*/  HMMA.16816.F32.BF16 R28, R8, R20, RZ ;  /* 0x00000014081c723c */ /* 0x000fe200000418ff */
[----:B-1----:R-:W-:Y:S01]  /*4260*/  FFMA.FTZ R2, R156, UR6, -R5 ;  /* 0x000000069c027c23 */ /* 0x002fe20008010805 */
[----:B------:R-:W-:-:S03]  /*4270*/  MOV R156, R244 ;  /* 0x000000f4009c7202 */ /* 0x000fc60000000f00 */
[----:B------:R1:W-:Y:S01]  /*4280*/  MUFU.EX2 R113, R2 ;  /* 0x0000000200717308 */ /* 0x0003e20000000800 */
[C---:B------:R-:W-:Y:S06]  /*4290*/  HMMA.16816.F32.BF16 R12, R8.reuse, R16, RZ ;  /* 0x00000010080c723c */ /* 0x040fec00000418ff */
[C---:B------:R-:W-:Y:S06]  /*42a0*/  HMMA.16816.F32.BF16 R20, R8.reuse, R56, RZ ;  /* 0x000000380814723c */ /* 0x040fec00000418ff */
[----:B------:R-:W-:Y:S01]  /*42b0*/  HMMA.16816.F32.BF16 R16, R8, R58, RZ ;  /* 0x0000003a0810723c */ /* 0x000fe200000418ff */
[----:B-1----:R-:W-:-:S06]  /*42c0*/  FFMA.FTZ R2, R155, UR6, -R5 ;  /* 0x000000069b027c23 */ /* 0x002fcc0008010805 */
[----:B------:R-:W-:Y:S01]  /*42d0*/  F2FP.BF16.F32.PACK_AB R8, R233, R72 ;  /* 0x00000048e908723e */ /* 0x000fe200000010ff */
[----:B------:R1:W-:Y:S01]  /*42e0*/  MUFU.EX2 R115, R2 ;  /* 0x0000000200737308 */ /* 0x0003e20000000800 */
[----:B--2---:R-:W-:Y:S02]  /*42f0*/  F2FP.BF16.F32.PACK_AB R9, R238, R74 ;  /* 0x0000004aee09723e */ /* 0x004fe400000010ff */
[----:B----4-:R-:W-:Y:S02]  /*4300*/  F2FP.BF16.F32.PACK_AB R10, R231, R237 ;  /* 0x000000ede70a723e */ /* 0x010fe400000010ff */
[----:B------:R-:W-:-:S07]  /*4310*/  F2FP.BF16.F32.PACK_AB R11, R235, R228 ;  /* 0x000000e4eb0b723e */ /* 0x000fce00000010ff */
[----:B------:R-:W-:Y:S01]  /*4320*/  HMMA.16816.F32.BF16 R60, R8, R64, R36 ;  /* 0x00000040083c723c */ /* 0x000fe20000041824 */
[----:B-1----:R-:W-:-:S05]  /*4330*/  FFMA.FTZ R2, R114, UR6, -R5 ;  /* 0x0000000672027c23 */ /* 0x002fca0008010805 */
[C---:B------:R-:W-:Y:S01]  /*4340*/  HMMA.16816.F32.BF16 R36, R8.reuse, R78, R32 ;  /* 0x0000004e0824723c */ /* 0x040fe20000041820 */
[----:B------:R1:W-:Y:S05]  /*4350*/  MUFU.EX2 R179, R2 ;  /* 0x0000000200b37308 */ /* 0x0003ea0000000800 */
[C---:B------:R-:W-:Y:S06]  /*4360*/  HMMA.16816.F32.BF16 R32, R8.reuse, R82, R24 ;  /* 0x000000520820723c */ /* 0x040fec0000041818 */
[C---:B------:R-:W-:Y:S06]  /*4370*/  HMMA.16816.F32.BF16 R56, R8.reuse, R76, R28 ;  /* 0x0000004c0838723c */ /* 0x040fec000004181c */
[----:B------:R-:W-:Y:S01]  /*4380*/  HMMA.16816.F32.BF16 R88, R8, R80, R12 ;  /* 0x000000500858723c */ /* 0x000fe2000004180c */
[----:B------:R-:W2:Y:S01]  /*4390*/  LDSM.16.MT88.4 R12, [R135+0x9000] ;  /* 0x00900000870c783b */ /* 0x000ea20000004200 */
[----:B-1----:R-:W-:-:S04]  /*43a0*/  FFMA.FTZ R2, R112, UR6, -R5 ;  /* 0x0000000670027c23 */ /* 0x002fc80008010805 */
[----:B------:R1:W3:Y:S01]  /*43b0*/  MUFU.EX2 R236, R2 ;  /* 0x0000000200ec7308 */ /* 0x0002e20000000800 */
[C---:B------:R-:W-:Y:S01]  /*43c0*/  HMMA.16816.F32.BF16 R52, R8.reuse, R84, R20 ;  /* 0x000000540834723c */ /* 0x040fe20000041814 */
[----:B------:R-:W-:Y:S05]  /*43d0*/  LDSM.16.MT88.4 R20, [R224+0x9000] ;  /* 0x00900000e014783b */ /* 0x000fea0000004200 */
[C---:B------:R-:W-:Y:S01]  /*43e0*/  HMMA.16816.F32.BF16 R28, R8.reuse, R86, R16 ;  /* 0x00000056081c723c */ /* 0x040fe20000041810 */
[----:B------:R-:W4:Y:S05]  /*43f0*/  LDSM.16.MT88.4 R16, [R226+0x9000] ;  /* 0x00900000e210783b */ /* 0x000f2a0000004200 */
[----:B------:R-:W-:Y:S01]  /*4400*/  HMMA.16816.F32.BF16 R40, R8, R66, R40 ;  /* 0x000000420828723c */ /* 0x000fe20000041828 */
[--C-:B-1----:R-:W-:Y:S01]  /*4410*/  FFMA.FTZ R2, R161, UR6, -R4.reuse ;  /* 0x00000006a1027c23 */ /* 0x102fe20008010804 */
[----:B------:R-:W-:Y:S01]  /*4420*/  MOV R161, R3 ;  /* 0x0000000300a17202 */ /* 0x000fe20000000f00 */
[----:B------:R-:W-:-:S04]  /*4430*/  FFMA.FTZ R3, R172, UR6, -R4 ;  /* 0x00000006ac037c23 */ /* 0x000fc80008010804 */
[----:B---3--:R-:W-:Y:S01]  /*4440*/  F2FP.BF16.F32.PACK_AB R10, R236, R179 ;  /* 0x000000b3ec0a723e */ /* 0x008fe200000010ff */
[----:B------:R1:W3:Y:S08]  /*4450*/  MUFU.EX2 R24, R2 ;  /* 0x0000000200187308 */ /* 0x0002f00000000800 */
[----:B------:R-:W2:Y:S01]  /*4460*/  MUFU.EX2 R172, R3 ;  /* 0x0000000300ac7308 */ /* 0x000ea20000000800 */
[----:B-1----:R-:W-:Y:S01]  /*4470*/  FFMA.FTZ R2, R139, UR6, -R4 ;  /* 0x000000068b027c23 */ /* 0x002fe20008010804 */
[----:B---3--:R-:W-:-:S02]  /*4480*/  MOV R139, R24 ;  /* 0x00000018008b7202 */ /* 0x008fc40000000f00 */
[----:B------:R-:W1:Y:S04]  /*4490*/  LDSM.16.MT88.4 R24, [R225+0x9000] ;  /* 0x00900000e118783b */ /* 0x000e680000004200 */
[----:B------:R3:W-:Y:S01]  /*44a0*/  MUFU.EX2 R163, R2 ;  /* 0x0000000200a37308 */ /* 0x0007e20000000800 */
[----:B--2---:R-:W-:Y:S01]  /*44b0*/  F2FP.BF16.F32.PACK_AB R9, R172, R139 ;  /* 0x0000008bac09723e */ /* 0x004fe200000010ff */
[----:B---3--:R-:W-:Y:S01]  /*44c0*/  FFMA.FTZ R2, R141, UR6, -R4 ;  /* 0x000000068d027c23 */ /* 0x008fe20008010804 */
[----:B------:R-:W-:-:S05]  /*44d0*/  IMAD.MOV.U32 R141, RZ, RZ, R115 ;  /* 0x000000ffff8d7224 */ /* 0x000fca00078e0073 */
[----:B------:R2:W3:Y:S02]  /*44e0*/  MUFU.EX2 R229, R2 ;  /* 0x0000000200e57308 */ /* 0x0004e40000000800 */
[----:B--2---:R-:W-:Y:S01]  /*44f0*/  FFMA.FTZ R2, R167, UR6, -R0 ;  /* 0x00000006a7027c23 */ /* 0x004fe20008010800 */
[----:B------:R-:W-:Y:S02]  /*4500*/  MOV R167, R113 ;  /* 0x0000007100a77202 */ /* 0x000fe40000000f00 */
[----:B---3--:R-:W-:-:S03]  /*4510*/  F2FP.BF16.F32.PACK_AB R11, R229, R163 ;  /* 0x000000a3e50b723e */ /* 0x008fc600000010ff */
[----:B------:R2:W-:Y:S01]  /*4520*/  MUFU.EX2 R160, R2 ;  /* 0x0000000200a07308 */ /* 0x0005e20000000800 */
[----:B------:R-:W-:-:S07]  /*4530*/  F2FP.BF16.F32.PACK_AB R8, R141, R167 ;  /* 0x000000a78d08723e */ /* 0x000fce00000010ff */
[C---:B------:R-:W-:Y:S06]  /*4540*/  HMMA.16816.F32.BF16 R48, R8.reuse, R12, R104 ;  /* 0x0000000c0830723c */ /* 0x040fec0000041868 */
[----:B----4-:R-:W-:Y:S01]  /*4550*/  HMMA.16816.F32.BF16 R84, R8, R16, R92 ;  /* 0x000000100854723c */ /* 0x010fe2000004185c */
[----:B--2---:R-:W-:-:S05]  /*4560*/  FFMA.FTZ R2, R159, UR6, -R0 ;  /* 0x000000069f027c23 */ /* 0x004fca0008010800 */
[C---:B------:R-:W-:Y:S01]  /*4570*/  HMMA.16816.F32.BF16 R100, R8.reuse, R20, R100 ;  /* 0x000000140864723c */ /* 0x040fe20000041864 */
[----:B------:R2:W3:Y:S05]  /*4580*/  MUFU.EX2 R3, R2 ;  /* 0x0000000200037308 */ /* 0x0004ea0000000800 */
[C---:B-1----:R-:W-:Y:S06]  /*4590*/  HMMA.16816.F32.BF16 R124, R8.reuse, R24, R124 ;  /* 0x00000018087c723c */ /* 0x042fec000004187c */
[----:B------:R-:W-:Y:S01]  /*45a0*/  HMMA.16816.F32.BF16 R44, R8, R14, R44 ;  /* 0x0000000e082c723c */ /* 0x000fe2000004182c */
[----:B--2---:R-:W-:-:S05]  /*45b0*/  FFMA.FTZ R2, R189, UR6, -R6 ;  /* 0x00000006bd027c23 */ /* 0x004fca0008010806 */
[C---:B------:R-:W-:Y:S01]  /*45c0*/  HMMA.16816.F32.BF16 R96, R8.reuse, R18, R96 ;  /* 0x000000120860723c */ /* 0x040fe20000041860 */
[----:B------:R1:W-:Y:S05]  /*45d0*/  MUFU.EX2 R65, R2 ;  /* 0x0000000200417308 */ /* 0x0003ea0000000800 */
[C---:B------:R-:W-:Y:S06]  /*45e0*/  HMMA.16816.F32.BF16 R116, R8.reuse, R22, R116 ;  /* 0x000000160874723c */ /* 0x040fec0000041874 */
[----:B------:R-:W-:Y:S07]  /*45f0*/  HMMA.16816.F32.BF16 R108, R8, R26, R108 ;  /* 0x0000001a086c723c */ /* 0x000fee000004186c */
[----:B------:R-:W-:Y:S01]  /*4600*/  F2FP.BF16.F32.PACK_AB R8, R241, R242 ;  /* 0x000000f2f108723e */ /* 0x000fe200000010ff */
[----:B-1----:R-:W-:Y:S01]  /*4610*/  FFMA.FTZ R2, R184, UR6, -R6 ;  /* 0x00000006b8027c23 */ /* 0x002fe20008010806 */
[----:B------:R-:W-:Y:S01]  /*4620*/  F2FP.BF16.F32.PACK_AB R9, R243, R216 ;  /* 0x000000d8f309723e */ /* 0x000fe200000010ff */
[----:B------:R-:W-:Y:S01]  /*4630*/  IMAD.MOV.U32 R184, RZ, RZ, R243 ;  /* 0x000000ffffb87224 */ /* 0x000fe200078e00f3 */
[----:B------:R-:W-:Y:S01]  /*4640*/  F2FP.BF16.F32.PACK_AB R10, R161, R162 ;  /* 0x000000a2a10a723e */ /* 0x000fe200000010ff */
[----:B------:R1:W-:Y:S01]  /*4650*/  MUFU.EX2 R230, R2 ;  /* 0x0000000200e67308 */ /* 0x0003e20000000800 */
[----:B---3--:R-:W-:-:S07]  /*4660*/  F2FP.BF16.F32.PACK_AB R11, R3, R160 ;  /* 0x000000a0030b723e */ /* 0x008fce00000010ff */
[C---:B------:R-:W-:Y:S06]  /*4670*/  HMMA.16816.F32.BF16 R92, R8.reuse, R16, R56 ;  /* 0x00000010085c723c */ /* 0x040fec0000041838 */
[----:B------:R-:W-:Y:S01]  /*4680*/  HMMA.16816.F32.BF16 R76, R8, R20, R88 ;  /* 0x00000014084c723c */ /* 0x000fe20000041858 */
[----:B-1----:R-:W-:Y:S01]  /*4690*/  FFMA.FTZ R2, R142, UR6, -R6 ;  /* 0x000000068e027c23 */ /* 0x002fe20008010806 */
[----:B------:R-:W-:-:S04]  /*46a0*/  MOV R142, R241 ;  /* 0x000000f1008e7202 */ /* 0x000fc80000000f00 */
[C---:B------:R-:W-:Y:S01]  /*46b0*/  HMMA.16816.F32.BF16 R80, R8.reuse, R18, R36 ;  /* 0x000000120850723c */ /* 0x040fe20000041824 */
[----:B------:R1:W-:Y:S05]  /*46c0*/  MUFU.EX2 R122, R2 ;  /* 0x00000002007a7308 */ /* 0x0003ea0000000800 */
[C---:B------:R-:W-:Y:S06]  /*46d0*/  HMMA.16816.F32.BF16 R112, R8.reuse, R12, R60 ;  /* 0x0000000c0870723c */ /* 0x040fec000004183c */
[----:B------:R-:W-:Y:S01]  /*46e0*/  HMMA.16816.F32.BF16 R104, R8, R14, R40 ;  /* 0x0000000e0868723c */ /* 0x000fe20000041828 */
[----:B------:R-:W2:Y:S01]  /*46f0*/  LDSM.16.MT88.4 R12, [R135+0x9800] ;  /* 0x00980000870c783b */ /* 0x000ea20000004200 */
[----:B-1----:R-:W-:-:S04]  /*4700*/  FFMA.FTZ R2, R140, UR6, -R6 ;  /* 0x000000068c027c23 */ /* 0x002fc80008010806 */
[C---:B------:R-:W-:Y:S01]  /*4710*/  HMMA.16816.F32.BF16 R36, R8.reuse, R22, R32 ;  /* 0x000000160824723c */ /* 0x040fe20000041820 */
[----:B------:R-:W-:Y:S01]  /*4720*/  LDSM.16.MT88.4 R20, [R224+0x9800] ;  /* 0x00980000e014783b */ /* 0x000fe20000004200 */
[----:B------:R-:W-:Y:S01]  /*4730*/  MOV R140, R240 ;  /* 0x000000f0008c7202 */ /* 0x000fe20000000f00 */
[----:B------:R1:W3:Y:S03]  /*4740*/  MUFU.EX2 R66, R2 ;  /* 0x0000000200427308 */ /* 0x0002e60000000800 */
[C---:B------:R-:W-:Y:S06]  /*4750*/  HMMA.16816.F32.BF16 R32, R8.reuse, R24, R52 ;  /* 0x000000180820723c */ /* 0x040fec0000041834 */
[----:B------:R-:W-:Y:S01]  /*4760*/  HMMA.16816.F32.BF16 R28, R8, R26, R28 ;  /* 0x0000001a081c723c */ /* 0x000fe2000004181c */
[----:B------:R-:W-:Y:S01]  /*4770*/  LDSM.16.MT88.4 R24, [R225+0x9800] ;  /* 0x00980000e118783b */ /* 0x000fe20000004200 */
[----:B-1----:R-:W-:Y:S01]  /*4780*/  FFMA.FTZ R2, R178, UR6, -R0 ;  /* 0x00000006b2027c23 */ /* 0x002fe20008010800 */
[----:B------:R-:W-:-:S03]  /*4790*/  IMAD.MOV.U32 R178, RZ, RZ, R236 ;  /* 0x000000ffffb27224 */ /* 0x000fc600078e00ec */
[----:B------:R1:W-:Y:S02]  /*47a0*/  MUFU.EX2 R189, R2 ;  /* 0x0000000200bd7308 */ /* 0x0003e40000000800 */
[----:B-1----:R-:W-:Y:S01]  /*47b0*/  FFMA.FTZ R2, R173, UR6, -R0 ;  /* 0x00000006ad027c23 */ /* 0x002fe20008010800 */
[----:B------:R-:W-:-:S05]  /*47c0*/  MOV R173, R216 ;  /* 0x000000d800ad7202 */ /* 0x000fca0000000f00 */
[----:B------:R1:W-:Y:S02]  /*47d0*/  MUFU.EX2 R64, R2 ;  /* 0x0000000200407308 */ /* 0x0003e40000000800 */
[----:B-1----:R-:W-:Y:S01]  /*47e0*/  FFMA.FTZ R2, R166, UR6, -R5 ;  /* 0x00000006a6027c23 */ /* 0x002fe20008010805 */
[----:B---3--:R-:W-:-:S05]  /*47f0*/  MOV R166, R66 ;  /* 0x0000004200a67202 */ /* 0x008fca0000000f00 */
[----:B------:R1:W-:Y:S02]  /*4800*/  MUFU.EX2 R155, R2 ;  /* 0x00000002009b7308 */ /* 0x0003e40000000800 */
[----:B-1----:R-:W-:-:S06]  /*4810*/  FFMA.FTZ R2, R158, UR6, -R5 ;  /* 0x000000069e027c23 */ /* 0x002fcc0008010805 */
[----:B------:R1:W3:Y:S02]  /*4820*/  MUFU.EX2 R232, R2 ;  /* 0x0000000200e87308 */ /* 0x0002e40000000800 */
[----:B-1----:R-:W-:Y:S01]  /*4830*/  FFMA.FTZ R2, R121, UR6, -R5 ;  /* 0x0000000679027c23 */ /* 0x002fe20008010805 */
[----:B---3--:R-:W-:-:S05]  /*4840*/  F2FP.BF16.F32.PACK_AB R8, R232, R155 ;  /* 0x0000009be808723e */ /* 0x008fca00000010ff */
[----:B------:R1:W3:Y:S02]  /*4850*/  MUFU.EX2 R16, R2 ;  /* 0x0000000200107308 */ /* 0x0002e40000000800 */
[----:B-1----:R-:W-:-:S06]  /*4860*/  FFMA.FTZ R2, R120, UR6, -R5 ;  /* 0x0000000678027c23 */ /* 0x002fcc0008010805 */
[----:B------:R1:W-:Y:S02]  /*4870*/  MUFU.EX2 R159, R2 ;  /* 0x00000002009f7308 */ /* 0x0003e40000000800 */
[----:B-1----:R-:W-:-:S06]  /*4880*/  FFMA.FTZ R2, R165, UR6, -R4 ;  /* 0x00000006a5027c23 */ /* 0x002fcc0008010804 */
[----:B------:R1:W-:Y:S02]  /*4890*/  MUFU.EX2 R169, R2 ;  /* 0x0000000200a97308 */ /* 0x0003e40000000800 */
[----:B-1----:R-:W-:Y:S01]  /*48a0*/  FFMA.FTZ R2, R171, UR6, -R4 ;  /* 0x00000006ab027c23 */ /* 0x002fe20008010804 */
[----:B------:R-:W-:-:S05]  /*48b0*/  IMAD.MOV.U32 R171, RZ, RZ, R65 ;  /* 0x000000ffffab7224 */ /* 0x000fca00078e0041 */
[----:B------:R1:W4:Y:S02]  /*48c0*/  MUFU.EX2 R88, R2 ;  /* 0x0000000200587308 */ /* 0x0003240000000800 */
[--C-:B-1----:R-:W-:Y:S01]  /*48d0*/  FFMA.FTZ R2, R138, UR6, -R4.reuse ;  /* 0x000000068a027c23 */ /* 0x102fe20008010804 */
[----:B---3--:R-:W-:Y:S02]  /*48e0*/  MOV R138, R16 ;  /* 0x00000010008a7202 */ /* 0x008fe40000000f00 */
[----:B------:R-:W1:Y:S03]  /*48f0*/  LDSM.16.MT88.4 R16, [R226+0x9800] ;  /* 0x00980000e210783b */ /* 0x000e660000004200 */
[----:B------:R3:W-:Y:S01]  /*4900*/  MUFU.EX2 R165, R2 ;  /* 0x0000000200a57308 */ /* 0x0007e20000000800 */
[----:B----4-:R-:W-:Y:S02]  /*4910*/  F2FP.BF16.F32.PACK_AB R9, R88, R169 ;  /* 0x000000a95809723e */ /* 0x010fe400000010ff */
[----:B------:R-:W-:Y:S01]  /*4920*/  F2FP.BF16.F32.PACK_AB R10, R159, R138 ;  /* 0x0000008a9f0a723e */ /* 0x000fe200000010ff */
[----:B---3--:R-:W-:Y:S01]  /*4930*/  FFMA.FTZ R2, R147, UR6, -R4 ;  /* 0x0000000693027c23 */ /* 0x008fe20008010804 */
[----:B------:R-:W-:-:S03]  /*4940*/  MOV R147, R238 ;  /* 0x000000ee00937202 */ /* 0x000fc60000000f00 */
[----:B------:R3:W4:Y:S02]  /*4950*/  MUFU.EX2 R158, R2 ;  /* 0x00000002009e7308 */ /* 0x0007240000000800 */
[----:B---3--:R-:W-:Y:S01]  /*4960*/  FFMA.FTZ R2, R177, UR6, -R0 ;  /* 0x00000006b1027c23 */ /* 0x008fe20008010800 */
[----:B----4-:R-:W-:Y:S02]  /*4970*/  F2FP.BF16.F32.PACK_AB R11, R158, R165 ;  /* 0x000000a59e0b723e */ /* 0x010fe400000010ff */
[----:B------:R-:W-:-:S03]  /*4980*/  MOV R177, R64 ;  /* 0x0000004000b17202 */ /* 0x000fc60000000f00 */
[----:B------:R3:W-:Y:S02]  /*4990*/  MUFU.EX2 R251, R2 ;  /* 0x0000000200fb7308 */ /* 0x0007e40000000800 */
[C---:B--2---:R-:W-:Y:S06]  /*49a0*/  HMMA.16816.F32.BF16 R64, R8.reuse, R12, R48 ;  /* 0x0000000c0840723c */ /* 0x044fec0000041830 */
[C---:B------:R-:W-:Y:S06]  /*49b0*/  HMMA.16816.F32.BF16 R60, R8.reuse, R14, R44 ;  /* 0x0000000e083c723c */ /* 0x040fec000004182c */
[----:B-1----:R-:W-:Y:S01]  /*49c0*/  HMMA.16816.F32.BF16 R56, R8, R16, R84 ;  /* 0x000000100838723c */ /* 0x002fe20000041854 */
[----:B---3--:R-:W-:Y:S01]  /*49d0*/  FFMA.FTZ R2, R170, UR6, -R0 ;  /* 0x00000006aa027c23 */ /* 0x008fe20008010800 */
[----:B------:R-:W-:Y:S01]  /*49e0*/  IMAD.MOV.U32 R170, RZ, RZ, R134 ;  /* 0x000000ffffaa7224 */ /* 0x000fe200078e0086 */
[----:B------:R-:W-:-:S02]  /*49f0*/  MOV R134, R218 ;  /* 0x000000da00867202 */ /* 0x000fc40000000f00 */
[----:B------:R1:W2:Y:S01]  /*4a00*/  MUFU.EX2 R252, R2 ;  /* 0x0000000200fc7308 */ /* 0x0002a20000000800 */
[C---:B------:R-:W-:Y:S06]  /*4a10*/  HMMA.16816.F32.BF16 R52, R8.reuse, R18, R96 ;  /* 0x000000120834723c */ /* 0x040fec0000041860 */
[C---:B------:R-:W-:Y:S06]  /*4a20*/  HMMA.16816.F32.BF16 R48, R8.reuse, R20, R100 ;  /* 0x000000140830723c */ /* 0x040fec0000041864 */
[----:B------:R-:W-:Y:S01]  /*4a30*/  HMMA.16816.F32.BF16 R40, R8, R22, R116 ;  /* 0x000000160828723c */ /* 0x000fe20000041874 */
[----:B-1----:R-:W-:Y:S01]  /*4a40*/  FFMA.FTZ R2, R197, UR6, -R6 ;  /* 0x00000006c5027c23 */ /* 0x002fe20008010806 */
[----:B------:R-:W-:-:S04]  /*4a50*/  MOV R197, R122 ;  /* 0x0000007a00c57202 */ /* 0x000fc80000000f00 */
[C---:B------:R-:W-:Y:S01]  /*4a60*/  HMMA.16816.F32.BF16 R124, R8.reuse, R24, R124 ;  /* 0x00000018087c723c */ /* 0x040fe2000004187c */
[----:B------:R1:W-:Y:S05]  /*4a70*/  MUFU.EX2 R247, R2 ;  /* 0x0000000200f77308 */ /* 0x0003ea0000000800 */
[----:B------:R-:W-:Y:S07]  /*4a80*/  HMMA.16816.F32.BF16 R44, R8, R26, R108 ;  /* 0x0000001a082c723c */ /* 0x000fee000004186c */
[----:B------:R-:W-:-:S02]  /*4a90*/  F2FP.BF16.F32.PACK_AB R8, R230, R171 ;  /* 0x000000abe608723e */ /* 0x000fc400000010ff */
[----:B------:R-:W-:Y:S02]  /*4aa0*/  F2FP.BF16.F32.PACK_AB R9, R177, R189 ;  /* 0x000000bdb109723e */ /* 0x000fe400000010ff */
[----:B------:R-:W-:Y:S01]  /*4ab0*/  F2FP.BF16.F32.PACK_AB R10, R166, R122 ;  /* 0x0000007aa60a723e */ /* 0x000fe200000010ff */
[--C-:B-1----:R-:W-:Y:S01]  /*4ac0*/  FFMA.FTZ R2, R194, UR6, -R6.reuse ;  /* 0x00000006c2027c23 */ /* 0x102fe20008010806 */
[----:B--2---:R-:W-:Y:S02]  /*4ad0*/  F2FP.BF16.F32.PACK_AB R11, R252, R251 ;  /* 0x000000fbfc0b723e */ /* 0x004fe400000010ff */
[----:B------:R-:W-:Y:S01]  /*4ae0*/  MOV R194, R88 ;  /* 0x0000005800c27202 */ /* 0x000fe20000000f00 */
[----:B------:R1:W-:Y:S04]  /*4af0*/  MUFU.EX2 R248, R2 ;  /* 0x0000000200f87308 */ /* 0x0003e80000000800 */
[C---:B------:R-:W-:Y:S06]  /*4b00*/  HMMA.16816.F32.BF16 R116, R8.reuse, R12, R112 ;  /* 0x0000000c0874723c */ /* 0x040fec0000041870 */
[C---:B------:R-:W-:Y:S01]  /*4b10*/  HMMA.16816.F32.BF16 R112, R8.reuse, R14, R104 ;  /* 0x0000000e0870723c */ /* 0x040fe20000041868 */
[----:B------:R-:W2:Y:S05]  /*4b20*/  LDSM.16.MT88.4 R12, [R135+0xa000] ;  /* 0x00a00000870c783b */ /* 0x000eaa0000004200 */
[----:B------:R-:W-:Y:S01]  /*4b30*/  HMMA.16816.F32.BF16 R104, R8, R16, R92 ;  /* 0x000000100868723c */ /* 0x000fe2000004185c */
[----:B-1----:R-:W-:Y:S01]  /*4b40*/  FFMA.FTZ R2, R148, UR6, -R6 ;  /* 0x0000000694027c23 */ /* 0x002fe20008010806 */
[----:B------:R-:W-:-:S03]  /*4b50*/  MOV R148, R211 ;  /* 0x000000d300947202 */ /* 0x000fc60000000f00 */
[----:B------:R1:W-:Y:S01]  /*4b60*/  MUFU.EX2 R249, R2 ;  /* 0x0000000200f97308 */ /* 0x0003e20000000800 */
[C---:B------:R-:W-:Y:S01]  /*4b70*/  HMMA.16816.F32.BF16 R100, R8.reuse, R18, R80 ;  /* 0x000000120864723c */ /* 0x040fe20000041850 */
[----:B------:R-:W3:Y:S05]  /*4b80*/  LDSM.16.MT88.4 R16, [R226+0xa000] ;  /* 0x00a00000e210783b */ /* 0x000eea0000004200 */
[C---:B------:R-:W-:Y:S06]  /*4b90*/  HMMA.16816.F32.BF16 R92, R8.reuse, R20, R76 ;  /* 0x00000014085c723c */ /* 0x040fec000004184c */
[----:B------:R-:W-:Y:S01]  /*4ba0*/  HMMA.16816.F32.BF16 R36, R8, R22, R36 ;  /* 0x000000160824723c */ /* 0x000fe20000041824 */
[----:B------:R-:W4:Y:S01]  /*4bb0*/  LDSM.16.MT88.4 R20, [R224+0xa000] ;  /* 0x00a00000e014783b */ /* 0x000f220000004200 */
[----:B-1----:R-:W-:Y:S01]  /*4bc0*/  FFMA.FTZ R2, R146, UR6, -R6 ;  /* 0x0000000692027c23 */ /* 0x002fe20008010806 */
[----:B------:R-:W-:-:S03]  /*4bd0*/  IMAD.MOV.U32 R146, RZ, RZ, R156 ;  /* 0x000000ffff927224 */ /* 0x000fc600078e009c */
[C---:B------:R-:W-:Y:S01]  /*4be0*/  HMMA.16816.F32.BF16 R32, R8.reuse, R24, R32 ;  /* 0x000000180820723c */ /* 0x040fe20000041820 */
[----:B------:R-:W-:Y:S01]  /*4bf0*/  IMAD.MOV.U32 R156, RZ, RZ, R235 ;  /* 0x000000ffff9c7224 */ /* 0x000fe200078e00eb */
[----:B------:R1:W-:Y:S04]  /*4c00*/  MUFU.EX2 R250, R2 ;  /* 0x0000000200fa7308 */ /* 0x0003e80000000800 */
[----:B------:R-:W-:Y:S01]  /*4c10*/  HMMA.16816.F32.BF16 R28, R8, R26, R28 ;  /* 0x0000001a081c723c */ /* 0x000fe2000004181c */
[----:B------:R-:W4:Y:S01]  /*4c20*/  LDSM.16.MT88.4 R24, [R225+0xa000] ;  /* 0x00a00000e118783b */ /* 0x000f220000004200 */
[--C-:B-1----:R-:W-:Y:S01]  /*4c30*/  FFMA.FTZ R2, R188, UR6, -R0.reuse ;  /* 0x00000006bc027c23 */ /* 0x102fe20008010800 */
[----:B------:R-:W-:Y:S02]  /*4c40*/  MOV R188, R172 ;  /* 0x000000ac00bc7202 */ /* 0x000fe40000000f00 */
[----:B------:R-:W-:Y:S01]  /*4c50*/  MOV R172, R222 ;  /* 0x000000de00ac7202 */ /* 0x000fe20000000f00 */
[----:B------:R1:W-:Y:S02]  /*4c60*/  MUFU.EX2 R245, R2 ;  /* 0x0000000200f57308 */ /* 0x0003e40000000800 */
[----:B-1----:R-:W-:Y:S01]  /*4c70*/  FFMA.FTZ R2, R182, UR6, -R0 ;  /* 0x00000006b6027c23 */ /* 0x002fe20008010800 */
[----:B------:R-:W-:-:S05]  /*4c80*/  MOV R182, R141 ;  /* 0x0000008d00b67202 */ /* 0x000fca0000000f00 */
[----:B------:R1:W-:Y:S02]  /*4c90*/  MUFU.EX2 R246, R2 ;  /* 0x0000000200f67308 */ /* 0x0003e40000000800 */
[----:B-1----:R-:W-:Y:S01]  /*4ca0*/  FFMA.FTZ R2, R176, UR6, -R5 ;  /* 0x00000006b0027c23 */ /* 0x002fe20008010805 */
[----:B------:R-:W-:Y:S01]  /*4cb0*/  IMAD.MOV.U32 R176, RZ, RZ, R184 ;  /* 0x000000ffffb07224 */ /* 0x000fe200078e00b8 */
[----:B------:R-:W-:Y:S01]  /*4cc0*/  MOV R184, R3 ;  /* 0x0000000300b87202 */ /* 0x000fe20000000f00 */
[----:B------:R-:W-:-:S03]  /*4cd0*/  FFMA.FTZ R3, R185, UR6, -R0 ;  /* 0x00000006b9037c23 */ /* 0x000fc60008010800 */
[----:B------:R1:W-:Y:S02]  /*4ce0*/  MUFU.EX2 R243, R2 ;  /* 0x0000000200f37308 */ /* 0x0003e40000000800 */
[----:B-1----:R-:W-:Y:S01]  /*4cf0*/  FFMA.FTZ R2, R168, UR6, -R5 ;  /* 0x00000006a8027c23 */ /* 0x002fe20008010805 */
[----:B------:R-:W-:-:S05]  /*4d00*/  MOV R168, R142 ;  /* 0x0000008e00a87202 */ /* 0x000fca0000000f00 */
[----:B------:R1:W2:Y:S02]  /*4d10*/  MUFU.EX2 R244, R2 ;  /* 0x0000000200f47308 */ /* 0x0002a40000000800 */
[----:B-1----:R-:W-:Y:S01]  /*4d20*/  FFMA.FTZ R2, R137, UR6, -R5 ;  /* 0x0000000689027c23 */ /* 0x002fe20008010805 */
[----:B--2---:R-:W-:Y:S02]  /*4d30*/  F2FP.BF16.F32.PACK_AB R8, R244, R243 ;  /* 0x000000f3f408723e */ /* 0x004fe400000010ff */
[----:B------:R-:W-:-:S03]  /*4d40*/  MOV R137, R209 ;  /* 0x000000d100897202 */ /* 0x000fc60000000f00 */
[----:B------:R1:W-:Y:S02]  /*4d50*/  MUFU.EX2 R241, R2 ;  /* 0x0000000200f17308 */ /* 0x0003e40000000800 */
[----:B-1----:R-:W-:-:S06]  /*4d60*/  FFMA.FTZ R2, R123, UR6, -R5 ;  /* 0x000000067b027c23 */ /* 0x002fcc0008010805 */
[----:B------:R1:W2:Y:S02]  /*4d70*/  MUFU.EX2 R240, R2 ;  /* 0x0000000200f07308 */ /* 0x0002a40000000800 */
[----:B-1----:R-:W-:Y:S01]  /*4d80*/  FFMA.FTZ R2, R175, UR6, -R4 ;  /* 0x00000006af027c23 */ /* 0x002fe20008010804 */
[----:B------:R-:W-:Y:S01]  /*4d90*/  IMAD.MOV.U32 R175, RZ, RZ, R239 ;  /* 0x000000ffffaf7224 */ /* 0x000fe200078e00ef */
[----:B--2---:R-:W-:-:S04]  /*4da0*/  F2FP.BF16.F32.PACK_AB R10, R240, R241 ;  /* 0x000000f1f00a723e */ /* 0x004fc800000010ff */
[----:B------:R1:W-:Y:S02]  /*4db0*/  MUFU.EX2 R239, R2 ;  /* 0x0000000200ef7308 */ /* 0x0003e40000000800 */
[----:B-1----:R-:W-:Y:S01]  /*4dc0*/  FFMA.FTZ R2, R181, UR6, -R4 ;  /* 0x00000006b5027c23 */ /* 0x002fe20008010804 */
[----:B------:R-:W-:-:S05]  /*4dd0*/  MOV R181, R140 ;  /* 0x0000008c00b57202 */ /* 0x000fca0000000f00 */
[----:B------:R1:W2:Y:S02]  /*4de0*/  MUFU.EX2 R238, R2 ;  /* 0x0000000200ee7308 */ /* 0x0002a40000000800 */
[----:B-1----:R-:W-:Y:S01]  /*4df0*/  FFMA.FTZ R2, R143, UR6, -R4 ;  /* 0x000000068f027c23 */ /* 0x002fe20008010804 */
[----:B--2---:R-:W-:-:S05]  /*4e00*/  F2FP.BF16.F32.PACK_AB R9, R238, R239 ;  /* 0x000000efee09723e */ /* 0x004fca00000010ff */
[----:B------:R1:W-:Y:S02]  /*4e10*/  MUFU.EX2 R236, R2 ;  /* 0x0000000200ec7308 */ /* 0x0003e40000000800 */
[----:B-1----:R-:W-:Y:S01]  /*4e20*/  FFMA.FTZ R2, R151, UR6, -R4 ;  /* 0x0000000697027c23 */ /* 0x002fe20008010804 */
[----:B------:R-:W-:Y:S02]  /*4e30*/  MOV R151, R174 ;  /* 0x000000ae00977202 */ /* 0x000fe40000000f00 */
[----:B------:R-:W-:-:S03]  /*4e40*/  MOV R174, R237 ;  /* 0x000000ed00ae7202 */ /* 0x000fc60000000f00 */
[----:B------:R1:W2:Y:S02]  /*4e50*/  MUFU.EX2 R237, R2 ;  /* 0x0000000200ed7308 */ /* 0x0002a40000000800 */
[----:B-1----:R-:W-:Y:S01]  /*4e60*/  FFMA.FTZ R2, R187, UR6, -R0 ;  /* 0x00000006bb027c23 */ /* 0x002fe20008010800 */
[----:B------:R-:W-:Y:S02]  /*4e70*/  MOV R187, R221 ;  /* 0x000000dd00bb7202 */ /* 0x000fe40000000f00 */
[----:B--2---:R-:W-:-:S03]  /*4e80*/  F2FP.BF16.F32.PACK_AB R11, R237, R236 ;  /* 0x000000eced0b723e */ /* 0x004fc600000010ff */
[----:B------:R1:W-:Y:S04]  /*4e90*/  MUFU.EX2 R222, R2 ;  /* 0x0000000200de7308 */ /* 0x0003e80000000800 */
[C---:B------:R-:W-:Y:S06]  /*4ea0*/  HMMA.16816.F32.BF16 R120, R8.reuse, R12, R64 ;  /* 0x0000000c0878723c */ /* 0x040fec0000041840 */
[----:B------:R-:W-:Y:S01]  /*4eb0*/  HMMA.16816.F32.BF16 R108, R8, R14, R60 ;  /* 0x0000000e086c723c */ /* 0x000fe2000004183c */
[----:B-1----:R-:W-:Y:S01]  /*4ec0*/  FFMA.FTZ R2, R180, UR6, -R0 ;  /* 0x00000006b4027c23 */ /* 0x002fe20008010800 */
[----:B------:R-:W-:-:S04]  /*4ed0*/  IMAD.MOV.U32 R180, RZ, RZ, R219 ;  /* 0x000000ffffb47224 */ /* 0x000fc800078e00db */
[C---:B---3--:R-:W-:Y:S01]  /*4ee0*/  HMMA.16816.F32.BF16 R96, R8.reuse, R16, R56 ;  /* 0x000000100860723c */ /* 0x048fe20000041838 */
[----:B------:R1:W2:Y:S05]  /*4ef0*/  MUFU.EX2 R235, R2 ;  /* 0x0000000200eb7308 */ /* 0x0002aa0000000800 */
[C---:B------:R-:W-:Y:S06]  /*4f00*/  HMMA.16816.F32.BF16 R88, R8.reuse, R18, R52 ;  /* 0x000000120858723c */ /* 0x040fec0000041834 */
[C---:B----4-:R-:W-:Y:S06]  /*4f10*/  HMMA.16816.F32.BF16 R84, R8.reuse, R20, R48 ;  /* 0x000000140854723c */ /* 0x050fec0000041830 */
[----:B------:R-:W-:Y:S01]  /*4f20*/  HMMA.16816.F32.BF16 R80, R8, R22, R40 ;  /* 0x000000160850723c */ /* 0x000fe20000041828 */
[----:B-1----:R-:W-:-:S04]  /*4f30*/  FFMA.FTZ R2, R201, UR6, -R6 ;  /* 0x00000006c9027c23 */ /* 0x002fc80008010806 */
[----:B------:R1:W-:Y:S01]  /*4f40*/  MUFU.EX2 R218, R2 ;  /* 0x0000000200da7308 */ /* 0x0003e20000000800 */
[C---:B------:R-:W-:Y:S06]  /*4f50*/  HMMA.16816.F32.BF16 R76, R8.reuse, R24, R124 ;  /* 0x00000018084c723c */ /* 0x040fec000004187c */
[----:B------:R-:W-:Y:S07]  /*4f60*/  HMMA.16816.F32.BF16 R44, R8, R26, R44 ;  /* 0x0000001a082c723c */ /* 0x000fee000004182c */
[----:B------:R-:W-:-:S02]  /*4f70*/  F2FP.BF16.F32.PACK_AB R8, R248, R247 ;  /* 0x000000f7f808723e */ /* 0x000fc400000010ff */
[----:B------:R-:W-:Y:S01]  /*4f80*/  F2FP.BF16.F32.PACK_AB R9, R246, R245 ;  /* 0x000000f5f609723e */ /* 0x000fe200000010ff */
[--C-:B-1----:R-:W-:Y:S01]  /*4f90*/  FFMA.FTZ R2, R200, UR6, -R6.reuse ;  /* 0x00000006c8027c23 */ /* 0x102fe20008010806 */
[----:B------:R-:W-:Y:S02]  /*4fa0*/  F2FP.BF16.F32.PACK_AB R10, R250, R249 ;  /* 0x000000f9fa0a723e */ /* 0x000fe400000010ff */
[----:B--2---:R-:W-:Y:S01]  /*4fb0*/  F2FP.BF16.F32.PACK_AB R11, R235, R222 ;  /* 0x000000deeb0b723e */ /* 0x004fe200000010ff */
[----:B------:R1:W-:Y:S06]  /*4fc0*/  MUFU.EX2 R219, R2 ;  /* 0x0000000200db7308 */ /* 0x0003ec0000000800 */
[C---:B------:R-:W-:Y:S06]  /*4fd0*/  HMMA.16816.F32.BF16 R40, R8.reuse, R22, R36 ;  /* 0x000000160828723c */ /* 0x040fec0000041824 */
[----:B------:R-:W-:Y:S01]  /*4fe0*/  HMMA.16816.F32.BF16 R60, R8, R12, R116 ;  /* 0x0000000c083c723c */ /* 0x000fe20000041874 */
[----:B-1----:R-:W-:Y:S01]  /*4ff0*/  FFMA.FTZ R2, R154, UR6, -R6 ;  /* 0x000000069a027c23 */ /* 0x002fe20008010806 */
[----:B------:R-:W-:-:S04]  /*5000*/  MOV R154, R220 ;  /* 0x000000dc009a7202 */ /* 0x000fc80000000f00 */
[C---:B------:R-:W-:Y:S01]  /*5010*/  HMMA.16816.F32.BF16 R52, R8.reuse, R14, R112 ;  /* 0x0000000e0834723c */ /* 0x040fe20000041870 */
[----:B------:R-:W1:Y:S01]  /*5020*/  LDSM.16.MT88.4 R12, [R135+0xa800] ;  /* 0x00a80000870c783b */ /* 0x000e620000004200 */
[----:B------:R2:W-:Y:S04]  /*5030*/  MUFU.EX2 R220, R2 ;  /* 0x0000000200dc7308 */ /* 0x0005e80000000800 */
[C---:B------:R-:W-:Y:S06]  /*5040*/  HMMA.16816.F32.BF16 R64, R8.reuse, R16, R104 ;  /* 0x000000100840723c */ /* 0x040fec0000041868 */
[C---:B------:R-:W-:Y:S01]  /*5050*/  HMMA.16816.F32.BF16 R56, R8.reuse, R18, R100 ;  /* 0x000000120838723c */ /* 0x040fe20000041864 */
[----:B------:R-:W3:Y:S05]  /*5060*/  LDSM.16.MT88.4 R16, [R226+0xa800] ;  /* 0x00a80000e210783b */ /* 0x000eea0000004200 */
[C---:B------:R-:W-:Y:S01]  /*5070*/  HMMA.16816.F32.BF16 R48, R8.reuse, R20, R92 ;  /* 0x000000140830723c */ /* 0x040fe2000004185c */
[----:B--2---:R-:W-:Y:S01]  /*5080*/  FFMA.FTZ R2, R152, UR6, -R6 ;  /* 0x0000000698027c23 */ /* 0x004fe20008010806 */
[----:B------:R-:W-:Y:S01]  /*5090*/  MOV R152, R213 ;  /* 0x000000d500987202 */ /* 0x000fe20000000f00 */
[----:B------:R-:W2:Y:S02]  /*50a0*/  LDSM.16.MT88.4 R20, [R224+0xa800] ;  /* 0x00a80000e014783b */ /* 0x000ea40000004200 */
[----:B------:R4:W-:Y:S01]  /*50b0*/  MUFU.EX2 R221, R2 ;  /* 0x0000000200dd7308 */ /* 0x0009e20000000800 */
[C---:B------:R-:W-:Y:S01]  /*50c0*/  HMMA.16816.F32.BF16 R36, R8.reuse, R26, R28 ;  /* 0x0000001a0824723c */ /* 0x040fe2000004181c */
[----:B------:R-:W2:Y:S05]  /*50d0*/  LDSM.16.MT88.4 R28, [R225+0xa800] ;  /* 0x00a80000e11c783b */ /* 0x000eaa0000004200 */
[----:B------:R-:W-:Y:S01]  /*50e0*/  HMMA.16816.F32.BF16 R32, R8, R24, R32 ;  /* 0x000000180820723c */ /* 0x000fe20000041820 */
[----:B------:R-:W-:Y:S01]  /*50f0*/  LDSM.16.MT88.4 R24, [R135+0xb000] ;  /* 0x00b000008718783b */ /* 0x000fe20000004200 */
[----:B----4-:R-:W-:Y:S01]  /*5100*/  FFMA.FTZ R2, R196, UR6, -R0 ;  /* 0x00000006c4027c23 */ /* 0x010fe20008010800 */
[----:B------:R-:W-:-:S03]  /*5110*/  IMAD.MOV.U32 R196, RZ, RZ, R217 ;  /* 0x000000ffffc47224 */ /* 0x000fc600078e00d9 */
[----:B------:R4:W-:Y:S02]  /*5120*/  MUFU.EX2 R216, R2 ;  /* 0x0000000200d87308 */ /* 0x0009e40000000800 */
[----:B----4-:R-:W-:Y:S01]  /*5130*/  FFMA.FTZ R2, R191, UR6, -R0 ;  /* 0x00000006bf027c23 */ /* 0x010fe20008010800 */
[----:B------:R-:W-:-:S05]  /*5140*/  MOV R191, R214 ;  /* 0x000000d600bf7202 */ /* 0x000fca0000000f00 */
[----:B------:R4:W-:Y:S02]  /*5150*/  MUFU.EX2 R217, R2 ;  /* 0x0000000200d97308 */ /* 0x0009e40000000800 */
[----:B----4-:R-:W-:Y:S01]  /*5160*/  FFMA.FTZ R2, R186, UR6, -R5 ;  /* 0x00000006ba027c23 */ /* 0x010fe20008010805 */
[----:B------:R-:W-:-:S05]  /*5170*/  MOV R186, R215 ;  /* 0x000000d700ba7202 */ /* 0x000fca0000000f00 */
[----:B------:R4:W-:Y:S02]  /*5180*/  MUFU.EX2 R214, R2 ;  /* 0x0000000200d67308 */ /* 0x0009e40000000800 */
[----:B----4-:R-:W-:Y:S01]  /*5190*/  FFMA.FTZ R2, R183, UR6, -R5 ;  /* 0x00000006b7027c23 */ /* 0x010fe20008010805 */
[----:B------:R-:W-:-:S05]  /*51a0*/  IMAD.MOV.U32 R183, RZ, RZ, R134 ;  /* 0x000000ffffb77224 */ /* 0x000fca00078e0086 */
[----:B------:R4:W1:Y:S02]  /*51b0*/  MUFU.EX2 R215, R2 ;  /* 0x0000000200d77308 */ /* 0x0008640000000800 */
[----:B----4-:R-:W-:Y:S01]  /*51c0*/  FFMA.FTZ R2, R145, UR6, -R5 ;  /* 0x0000000691027c23 */ /* 0x010fe20008010805 */
[----:B------:R-:W-:Y:S01]  /*51d0*/  IMAD.MOV.U32 R145, RZ, RZ, R212 ;  /* 0x000000ffff917224 */ /* 0x000fe200078e00d4 */
[----:B-1----:R-:W-:-:S04]  /*51e0*/  F2FP.BF16.F32.PACK_AB R8, R215, R214 ;  /* 0x000000d6d708723e */ /* 0x002fc800000010ff */
[----:B------:R1:W-:Y:S02]  /*51f0*/  MUFU.EX2 R213, R2 ;  /* 0x0000000200d57308 */ /* 0x0003e40000000800 */
[----:B-1----:R-:W-:Y:S01]  /*5200*/  FFMA.FTZ R2, R144, UR6, -R5 ;  /* 0x0000000690027c23 */ /* 0x002fe20008010805 */
[----:B------:R-:W-:-:S05]  /*5210*/  MOV R144, R210 ;  /* 0x000000d200907202 */ /* 0x000fca0000000f00 */
[----:B------:R1:W4:Y:S02]  /*5220*/  MUFU.EX2 R212, R2 ;  /* 0x0000000200d47308 */ /* 0x0003240000000800 */
[----:B-1----:R-:W-:Y:S01]  /*5230*/  FFMA.FTZ R2, R193, UR6, -R4 ;  /* 0x00000006c1027c23 */ /* 0x002fe20008010804 */
[----:B------:R-:W-:Y:S01]  /*5240*/  IMAD.MOV.U32 R193, RZ, RZ, R208 ;  /* 0x000000ffffc17224 */ /* 0x000fe200078e00d0 */
[----:B----4-:R-:W-:-:S04]  /*5250*/  F2FP.BF16.F32.PACK_AB R10, R212, R213 ;  /* 0x000000d5d40a723e */ /* 0x010fc800000010ff */
[----:B------:R1:W-:Y:S02]  /*5260*/  MUFU.EX2 R211, R2 ;  /* 0x0000000200d37308 */ /* 0x0003e40000000800 */
[----:B-1----:R-:W-:-:S06]  /*5270*/  FFMA.FTZ R2, R190, UR6, -R4 ;  /* 0x00000006be027c23 */ /* 0x002fcc0008010804 */
[----:B------:R1:W4:Y:S02]  /*5280*/  MUFU.EX2 R210, R2 ;  /* 0x0000000200d27308 */ /* 0x0003240000000800 */
[----:B-1----:R-:W-:Y:S01]  /*5290*/  FFMA.FTZ R2, R157, UR6, -R4 ;  /* 0x000000069d027c23 */ /* 0x002fe20008010804 */
[----:B----4-:R-:W-:-:S05]  /*52a0*/  F2FP.BF16.F32.PACK_AB R9, R210, R211 ;  /* 0x000000d3d209723e */ /* 0x010fca00000010ff */
[----:B------:R1:W-:Y:S02]  /*52b0*/  MUFU.EX2 R208, R2 ;  /* 0x0000000200d07308 */ /* 0x0003e40000000800 */
[----:B-1----:R-:W-:-:S06]  /*52c0*/  FFMA.FTZ R2, R164, UR6, -R4 ;  /* 0x00000006a4027c23 */ /* 0x002fcc0008010804 */
[----:B------:R1:W4:Y:S02]  /*52d0*/  MUFU.EX2 R209, R2 ;  /* 0x0000000200d17308 */ /* 0x0003240000000800 */
[----:B-1----:R-:W-:Y:S01]  /*52e0*/  FFMA.FTZ R2, R195, UR6, -R0 ;  /* 0x00000006c3027c23 */ /* 0x002fe20008010800 */
[----:B----4-:R-:W-:-:S05]  /*52f0*/  F2FP.BF16.F32.PACK_AB R11, R209, R208 ;  /* 0x000000d0d10b723e */ /* 0x010fca00000010ff */
[----:B------:R1:W-:Y:S02]  /*5300*/  MUFU.EX2 R200, R2 ;  /* 0x0000000200c87308 */ /* 0x0003e40000000800 */
[C---:B------:R-:W-:Y:S06]  /*5310*/  HMMA.16816.F32.BF16 R120, R8.reuse, R12, R120 ;  /* 0x0000000c0878723c */ /* 0x040fec0000041878 */
[C---:B------:R-:W-:Y:S06]  /*5320*/  HMMA.16816.F32.BF16 R108, R8.reuse, R14, R108 ;  /* 0x0000000e086c723c */ /* 0x040fec000004186c */
[----:B---3--:R-:W-:Y:S01]  /*5330*/  HMMA.16816.F32.BF16 R96, R8, R16, R96 ;  /* 0x000000100860723c */ /* 0x008fe20000041860 */
[----:B-1----:R-:W-:-:S04]  /*5340*/  FFMA.FTZ R2, R192, UR6, -R0 ;  /* 0x00000006c0027c23 */ /* 0x002fc80008010800 */
[----:B------:R1:W3:Y:S01]  /*5350*/  MUFU.EX2 R201, R2 ;  /* 0x0000000200c97308 */ /* 0x0002e20000000800 */
[C---:B------:R-:W-:Y:S06]  /*5360*/  HMMA.16816.F32.BF16 R88, R8.reuse, R18, R88 ;  /* 0x000000120858723c */ /* 0x040fec0000041858 */
[C---:B--2---:R-:W-:Y:S06]  /*5370*/  HMMA.16816.F32.BF16 R84, R8.reuse, R20, R84 ;  /* 0x000000140854723c */ /* 0x044fec0000041854 */
        /* <DEDUP_REMOVED lines=8> */
[----:B---3--:R-:W-:Y:S01]  /*5400*/  F2FP.BF16.F32.PACK_AB R11, R201, R200 ;  /* 0x000000c8c90b723e */ /* 0x008fe200000010ff */
[----:B-1----:R-:W-:-:S04]  /*5410*/  FFMA.FTZ R2, R203, UR6, -R6 ;  /* 0x00000006cb027c23 */ /* 0x002fc80008010806 */
[----:B------:R1:W-:Y:S02]  /*5420*/  MUFU.EX2 R119, R2 ;  /* 0x0000000200777308 */ /* 0x0003e40000000800 */
[C---:B------:R-:W-:Y:S06]  /*5430*/  HMMA.16816.F32.BF16 R44, R8.reuse, R28, R32 ;  /* 0x0000001c082c723c */ /* 0x040fec0000041820 */
[C---:B------:R-:W-:Y:S01]  /*5440*/  HMMA.16816.F32.BF16 R140, R8.reuse, R12, R60 ;  /* 0x0000000c088c723c */ /* 0x040fe2000004183c */
[--C-:B------:R-:W-:Y:S01]  /*5450*/  FFMA.FTZ R35, R193, UR6, -R0.reuse ;  /* 0x00000006c1237c23 */ /* 0x100fe20008010800 */
[----:B------:R-:W-:Y:S01]  /*5460*/  MOV R193, R144 ;  /* 0x0000009000c17202 */ /* 0x000fe20000000f00 */
[--C-:B------:R-:W-:Y:S01]  /*5470*/  FFMA.FTZ R32, R130, UR6, -R0.reuse ;  /* 0x0000000682207c23 */ /* 0x100fe20008010800 */
[----:B------:R-:W-:Y:S01]  /*5480*/  MOV R144, R145 ;  /* 0x0000009100907202 */ /* 0x000fe20000000f00 */
[--C-:B------:R-:W-:Y:S01]  /*5490*/  FFMA.FTZ R34, R128, UR6, -R0.reuse ;  /* 0x0000000680227c23 */ /* 0x100fe20008010800 */
[----:B------:R-:W-:Y:S01]  /*54a0*/  MOV R145, R183 ;  /* 0x000000b700917202 */ /* 0x000fe20000000f00 */
[----:B------:R-:W-:Y:S01]  /*54b0*/  IMAD.MOV.U32 R183, RZ, RZ, R191 ;  /* 0x000000ffffb77224 */ /* 0x000fe200078e00bf */
[----:B------:R-:W-:Y:S01]  /*54c0*/  MOV R191, R196 ;  /* 0x000000c400bf7202 */ /* 0x000fe20000000f00 */
[----:B------:R-:W-:Y:S01]  /*54d0*/  FFMA.FTZ R61, R69, UR6, -R0 ;  /* 0x00000006453d7c23 */ /* 0x000fe20008010800 */
[----:B------:R-:W-:Y:S01]  /*54e0*/  MOV R196, R154 ;  /* 0x0000009a00c47202 */ /* 0x000fe20000000f00 */
[----:B------:R-:W2:Y:S01]  /*54f0*/  LDL.LU R69, [R1+0xb8] ;  /* 0x0000b80001457983 */ /* 0x000ea20000300800 */
[----:B------:R-:W-:Y:S01]  /*5500*/  MOV R154, R180 ;  /* 0x000000b4009a7202 */ /* 0x000fe20000000f00 */
[----:B------:R-:W-:Y:S01]  /*5510*/  IMAD.MOV.U32 R180, RZ, RZ, R187 ;  /* 0x000000ffffb47224 */ /* 0x000fe200078e00bb */
[----:B------:R-:W-:Y:S01]  /*5520*/  MOV R187, R151 ;  /* 0x0000009700bb7202 */ /* 0x000fe20000000f00 */
[C---:B------:R-:W-:Y:S01]  /*5530*/  HMMA.16816.F32.BF16 R100, R8.reuse, R14, R52 ;  /* 0x0000000e0864723c */ /* 0x040fe20000041834 */
[----:B------:R-:W-:Y:S01]  /*5540*/  MOV R151, R175 ;  /* 0x000000af00977202 */ /* 0x000fe20000000f00 */
[--C-:B-1----:R-:W-:Y:S01]  /*5550*/  FFMA.FTZ R2, R153, UR6, -R6.reuse ;  /* 0x0000000699027c23 */ /* 0x102fe20008010806 */
[----:B------:R-:W3:Y:S03]  /*5560*/  LDL.LU R175, [R1+0x24] ;  /* 0x0000240001af7983 */ /* 0x000ee60000300800 */
[C---:B------:R-:W-:Y:S01]  /*5570*/  HMMA.16816.F32.BF16 R64, R8.reuse, R16, R64 ;  /* 0x000000100840723c */ /* 0x040fe20000041840 */
[----:B------:R1:W-:Y:S01]  /*5580*/  MUFU.EX2 R124, R2 ;  /* 0x00000002007c7308 */ /* 0x0003e20000000800 */
[----:B------:R-:W-:Y:S04]  /*5590*/  LDSM.16.MT88.4 R12, [R224+0xb000] ;  /* 0x00b00000e00c783b */ /* 0x000fe80000004200 */
[C---:B------:R-:W-:Y:S01]  /*55a0*/  HMMA.16816.F32.BF16 R56, R8.reuse, R18, R56 ;  /* 0x000000120838723c */ /* 0x040fe20000041838 */
[----:B------:R-:W-:Y:S05]  /*55b0*/  LDSM.16.MT88.4 R16, [R225+0xb000] ;  /* 0x00b00000e110783b */ /* 0x000fea0000004200 */
[C---:B------:R-:W-:Y:S06]  /*55c0*/  HMMA.16816.F32.BF16 R48, R8.reuse, R20, R48 ;  /* 0x000000140830723c */ /* 0x040fec0000041830 */
[C---:B------:R-:W-:Y:S01]  /*55d0*/  HMMA.16816.F32.BF16 R40, R8.reuse, R22, R40 ;  /* 0x000000160828723c */ /* 0x040fe20000041828 */
[----:B-1----:R-:W-:Y:S01]  /*55e0*/  FFMA.FTZ R2, R149, UR6, -R6 ;  /* 0x0000000695027c23 */ /* 0x002fe20008010806 */
[----:B------:R-:W1:Y:S03]  /*55f0*/  LDSM.16.MT88.4 R20, [R226+0xb000] ;  /* 0x00b00000e214783b */ /* 0x000e660000004200 */
[----:B------:R4:W-:Y:S01]  /*5600*/  MUFU.EX2 R125, R2 ;  /* 0x00000002007d7308 */ /* 0x0009e20000000800 */
[----:B------:R-:W-:Y:S07]  /*5610*/  HMMA.16816.F32.BF16 R36, R8, R30, R36 ;  /* 0x0000001e0824723c */ /* 0x000fee0000041824 */
[----:B------:R-:W-:Y:S01]  /*5620*/  FFMA.FTZ R10, R193, UR6, -R5 ;  /* 0x00000006c10a7c23 */ /* 0x000fe20008010805 */
[----:B------:R-:W-:Y:S01]  /*5630*/  MOV R193, R144 ;  /* 0x0000009000c17202 */ /* 0x000fe20000000f00 */
[----:B------:R-:W-:Y:S01]  /*5640*/  IMAD.MOV.U32 R144, RZ, RZ, R145 ;  /* 0x000000ffff907224 */ /* 0x000fe200078e0091 */
[----:B------:R-:W-:-:S02]  /*5650*/  MOV R145, R183 ;  /* 0x000000b700917202 */ /* 0x000fc40000000f00 */
[----:B------:R-:W-:Y:S02]  /*5660*/  MOV R183, R191 ;  /* 0x000000bf00b77202 */ /* 0x000fe40000000f00 */
[----:B------:R-:W-:Y:S01]  /*5670*/  MOV R191, R196 ;  /* 0x000000c400bf7202 */ /* 0x000fe20000000f00 */
[----:B------:R-:W-:Y:S01]  /*5680*/  IMAD.MOV.U32 R196, RZ, RZ, R154 ;  /* 0x000000ffffc47224 */ /* 0x000fe200078e009a */
[----:B------:R-:W-:Y:S01]  /*5690*/  MOV R154, R180 ;  /* 0x000000b4009a7202 */ /* 0x000fe20000000f00 */
[--C-:B----4-:R-:W-:Y:S01]  /*56a0*/  FFMA.FTZ R2, R129, UR6, -R6.reuse ;  /* 0x0000000681027c23 */ /* 0x110fe20008010806 */
[----:B------:R-:W-:Y:S02]  /*56b0*/  MOV R180, R187 ;  /* 0x000000bb00b47202 */ /* 0x000fe40000000f00 */
[----:B------:R-:W-:Y:S01]  /*56c0*/  MOV R187, R151 ;  /* 0x0000009700bb7202 */ /* 0x000fe20000000f00 */
[----:B------:R-:W-:Y:S01]  /*56d0*/  FFMA.FTZ R9, R193, UR6, -R5 ;  /* 0x00000006c1097c23 */ /* 0x000fe20008010805 */
[----:B------:R-:W-:Y:S01]  /*56e0*/  MOV R190, R144 ;  /* 0x0000009000be7202 */ /* 0x000fe20000000f00 */
[----:B------:R4:W-:Y:S01]  /*56f0*/  MUFU.EX2 R127, R2 ;  /* 0x00000002007f7308 */ /* 0x0009e20000000800 */
[----:B---3--:R-:W-:Y:S01]  /*5700*/  IMAD.MOV.U32 R151, RZ, RZ, R175 ;  /* 0x000000ffff977224 */ /* 0x008fe200078e00af */
[----:B------:R-:W-:Y:S01]  /*5710*/  MOV R175, R137 ;  /* 0x0000008900af7202 */ /* 0x000fe20000000f00 */
[----:B------:R-:W-:Y:S01]  /*5720*/  IMAD.MOV.U32 R144, RZ, RZ, R183 ;  /* 0x000000ffff907224 */ /* 0x000fe200078e00b7 */
[----:B------:R-:W3:Y:S01]  /*5730*/  LDL.LU R137, [R1+0x2c] ;  /* 0x00002c0001897983 */ /* 0x000ee20000300800 */
[----:B----4-:R-:W-:-:S03]  /*5740*/  FFMA.FTZ R2, R75, UR6, -R6 ;  /* 0x000000064b027c23 */ /* 0x010fc60008010806 */
[----:B------:R-:W4:Y:S01]  /*5750*/  LDL.LU R193, [R1+0x48] ;  /* 0x0000480001c17983 */ /* 0x000f220000300800 */
[----:B------:R-:W-:Y:S01]  /*5760*/  MOV R183, R196 ;  /* 0x000000c400b77202 */ /* 0x000fe20000000f00 */
[----:B------:R-:W-:Y:S01]  /*5770*/  IMAD.MOV.U32 R196, RZ, RZ, R180 ;  /* 0x000000ffffc47224 */ /* 0x000fe200078e00b4 */
[----:B------:R-:W-:Y:S01]  /*5780*/  MOV R180, R151 ;  /* 0x0000009700b47202 */ /* 0x000fe20000000f00 */
[----:B------:R1:W-:Y:S04]  /*5790*/  MUFU.EX2 R129, R2 ;  /* 0x0000000200817308 */ /* 0x0003e80000000800 */
[----:B------:R-:W-:Y:S01]  /*57a0*/  IMAD.MOV.U32 R52, RZ, RZ, R180 ;  /* 0x000000ffff347224 */ /* 0x000fe200078e00b4 */
[----:B------:R-:W-:Y:S01]  /*57b0*/  MOV R180, R231 ;  /* 0x000000e700b47202 */ /* 0x000fe20000000f00 */
[----:B-1----:R-:W-:-:S04]  /*57c0*/  FFMA.FTZ R2, R70, UR6, -R6 ;  /* 0x0000000646027c23 */ /* 0x002fc80008010806 */
        /* <DEDUP_REMOVED lines=14> */
[----:B------:R1:W-:Y:S02]  /*58b0*/  MUFU.EX2 R115, R2 ;  /* 0x0000000200737308 */ /* 0x0003e40000000800 */
[----:B-1----:R-:W-:-:S06]  /*58c0*/  FFMA.FTZ R2, R131, UR6, -R5 ;  /* 0x0000000683027c23 */ /* 0x002fcc0008010805 */
[----:B------:R1:W-:Y:S02]  /*58d0*/  MUFU.EX2 R112, R2 ;  /* 0x0000000200707308 */ /* 0x0003e40000000800 */
[----:B-1----:R-:W-:-:S06]  /*58e0*/  FFMA.FTZ R2, R204, UR6, -R4 ;  /* 0x00000006cc027c23 */ /* 0x002fcc0008010804 */
[----:B------:R1:W-:Y:S02]  /*58f0*/  MUFU.EX2 R106, R2 ;  /* 0x00000002006a7308 */ /* 0x0003e40000000800 */
[----:B-1----:R-:W-:-:S06]  /*5900*/  FFMA.FTZ R2, R198, UR6, -R4 ;  /* 0x00000006c6027c23 */ /* 0x002fcc0008010804 */
[----:B------:R1:W2:Y:S01]  /*5910*/  MUFU.EX2 R105, R2 ;  /* 0x0000000200697308 */ /* 0x0002a20000000800 */
[----:B---3--:R-:W-:Y:S02]  /*5920*/  IMAD.MOV.U32 R151, RZ, RZ, R137 ;  /* 0x000000ffff977224 */ /* 0x008fe400078e0089 */
[----:B----4-:R-:W-:Y:S01]  /*5930*/  FFMA.FTZ R8, R193, UR6, -R5 ;  /* 0x00000006c1087c23 */ /* 0x010fe20008010805 */
[----:B------:R-:W-:Y:S01]  /*5940*/  MOV R193, R145 ;  /* 0x0000009100c17202 */ /* 0x000fe20000000f00 */
[----:B-1----:R-:W-:Y:S01]  /*5950*/  FFMA.FTZ R2, R133, UR6, -R4 ;  /* 0x0000000685027c23 */ /* 0x002fe20008010804 */
[----:B------:R-:W-:Y:S02]  /*5960*/  MOV R145, R191 ;  /* 0x000000bf00917202 */ /* 0x000fe40000000f00 */
[----:B------:R-:W-:Y:S01]  /*5970*/  MOV R191, R154 ;  /* 0x0000009a00bf7202 */ /* 0x000fe20000000f00 */
[----:B------:R1:W-:Y:S01]  /*5980*/  MUFU.EX2 R104, R2 ;  /* 0x0000000200687308 */ /* 0x0003e20000000800 */
[----:B------:R-:W-:-:S02]  /*5990*/  MOV R154, R187 ;  /* 0x000000bb009a7202 */ /* 0x000fc40000000f00 */
[----:B------:R-:W-:Y:S02]  /*59a0*/  MOV R187, R175 ;  /* 0x000000af00bb7202 */ /* 0x000fe40000000f00 */
[----:B------:R-:W-:Y:S02]  /*59b0*/  MOV R137, R234 ;  /* 0x000000ea00897202 */ /* 0x000fe40000000f00 */
[----:B------:R-:W-:Y:S01]  /*59c0*/  MOV R175, R148 ;  /* 0x0000009400af7202 */ /* 0x000fe20000000f00 */
[----:B------:R-:W3:Y:S04]  /*59d0*/  LDL.LU R234, [R1+0xb4] ;  /* 0x0000b40001ea7983 */ /* 0x000ee80000300800 */
[----:B------:R-:W4:Y:S01]  /*59e0*/  LDL.LU R148, [R1+0x30] ;  /* 0x0000300001947983 */ /* 0x000f220000300800 */
[----:B------:R-:W-:-:S03]  /*59f0*/  MOV R54, R187 ;  /* 0x000000bb00367202 */ /* 0x000fc60000000f00 */
[----:B------:R-:W3:Y:S01]  /*5a00*/  LDL.LU R231, [R1+0xb0] ;  /* 0x0000b00001e77983 */ /* 0x000ee20000300800 */
[----:B-1----:R-:W-:-:S03]  /*5a10*/  FFMA.FTZ R2, R136, UR6, -R4 ;  /* 0x0000000688027c23 */ /* 0x002fc60008010804 */
[----:B------:R-:W3:Y:S01]  /*5a20*/  LDL.LU R187, [R1+0x50] ;  /* 0x0000500001bb7983 */ /* 0x000ee20000300800 */
[----:B------:R1:W1:Y:S01]  /*5a30*/  MUFU.EX2 R75, R2 ;  /* 0x00000002004b7308 */ /* 0x0002620000000800 */
[----:B------:R-:W-:-:S07]  /*5a40*/  MOV R53, R154 ;  /* 0x0000009a00357202 */ /* 0x000fce0000000f00 */
[----:B------:R1:W1:Y:S01]  /*5a50*/  MUFU.EX2 R70, R3 ;  /* 0x0000000300467308 */ /* 0x0002620000000800 */
[----:B------:R-:W-:Y:S01]  /*5a60*/  MOV R55, R151 ;  /* 0x0000009700377202 */ /* 0x000fe20000000f00 */
[----:B------:R-:W-:Y:S01]  /*5a70*/  FADD.FTZ R31, R191, R7 ;  /* 0x00000007bf1f7221 */ /* 0x000fe20000010000 */
[----:B------:R-:W-:Y:S01]  /*5a80*/  FADD.FTZ R33, R152, R196 ;  /* 0x000000c498217221 */ /* 0x000fe20000010000 */
[----:B------:R-:W-:Y:S02]  /*5a90*/  IMAD.MOV.U32 R62, RZ, RZ, R137 ;  /* 0x000000ffff3e7224 */ /* 0x000fe400078e0089 */
[----:B--2---:R-:W-:Y:S01]  /*5aa0*/  FFMA.FTZ R0, R69, UR6, -R5 ;  /* 0x0000000645007c23 */ /* 0x004fe20008010805 */
[----:B------:R-:W-:Y:S01]  /*5ab0*/  FADD.FTZ R11, R53, R52 ;  /* 0x00000034350b7221 */ /* 0x000fe20000010000 */
[----:B------:R-:W-:Y:S01]  /*5ac0*/  FADD.FTZ R30, R186, R183 ;  /* 0x000000b7ba1e7221 */ /* 0x000fe20000010000 */
[----:B------:R2:W-:Y:S01]  /*5ad0*/  MUFU.EX2 R68, R10 ;  /* 0x0000000a00447308 */ /* 0x0005e20000000800 */
[----:B------:R-:W-:Y:S01]  /*5ae0*/  MOV R203, R55 ;  /* 0x0000003700cb7202 */ /* 0x000fe20000000f00 */
[----:B------:R-:W-:Y:S01]  /*5af0*/  IMAD.MOV.U32 R52, RZ, RZ, R62 ;  /* 0x000000ffff347224 */ /* 0x000fe200078e003e */
[----:B------:R-:W-:Y:S01]  /*5b00*/  MOV R60, R175 ;  /* 0x000000af003c7202 */ /* 0x000fe20000000f00 */
[----:B------:R-:W-:-:S04]  /*5b10*/  FFMA.FTZ R28, R144, UR6, -R4 ;  /* 0x00000006901c7c23 */ /* 0x000fc80008010804 */
[----:B------:R2:W-:Y:S01]  /*5b20*/  MUFU.EX2 R63, R9 ;  /* 0x00000009003f7308 */ /* 0x0005e20000000800 */
[--C-:B-1----:R-:W-:Y:S01]  /*5b30*/  FFMA.FTZ R2, R190, UR6, -R4.reuse ;  /* 0x00000006be027c23 */ /* 0x102fe20008010804 */
[--C-:B------:R-:W-:Y:S01]  /*5b40*/  FFMA.FTZ R29, R193, UR6, -R4.reuse ;  /* 0x00000006c11d7c23 */ /* 0x100fe20008010804 */
[----:B------:R-:W-:Y:S01]  /*5b50*/  FFMA.FTZ R3, R145, UR6, -R4 ;  /* 0x0000000691037c23 */ /* 0x000fe20008010804 */
[----:B------:R-:W-:Y:S01]  /*5b60*/  MOV R144, R173 ;  /* 0x000000ad00907202 */ /* 0x000fe20000000f00 */
[----:B--2---:R-:W-:-:S03]  /*5b70*/  FADD.FTZ R10, R54, R33 ;  /* 0x00000021360a7221 */ /* 0x004fc60000010000 */
[----:B------:R1:W-:Y:S01]  /*5b80*/  MUFU.EX2 R69, R0 ;  /* 0x0000000000457308 */ /* 0x0003e20000000800 */
[----:B------:R-:W-:Y:S01]  /*5b90*/  FADD.FTZ R33, R203, R11 ;  /* 0x0000000bcb217221 */ /* 0x000fe20000010000 */
[----:B------:R-:W-:Y:S01]  /*5ba0*/  F2FP.BF16.F32.PACK_AB R4, R113, R107 ;  /* 0x0000006b7104723e */ /* 0x000fe200000010ff */
[----:B------:R-:W-:-:S05]  /*5bb0*/  FADD.FTZ R9, R71, R31 ;  /* 0x0000001f47097221 */ /* 0x000fca0000010000 */
[----:B------:R2:W-:Y:S01]  /*5bc0*/  MUFU.EX2 R62, R8 ;  /* 0x00000008003e7308 */ /* 0x0005e20000000800 */
[----:B------:R-:W-:Y:S02]  /*5bd0*/  F2FP.BF16.F32.PACK_AB R5, R105, R106 ;  /* 0x0000006a6905723e */ /* 0x000fe400000010ff */
[----:B------:R-:W-:Y:S02]  /*5be0*/  F2FP.BF16.F32.PACK_AB R6, R112, R115 ;  /* 0x000000737006723e */ /* 0x000fe400000010ff */
[----:B------:R-:W-:Y:S02]  /*5bf0*/  F2FP.BF16.F32.PACK_AB R7, R75, R104 ;  /* 0x000000684b07723e */ /* 0x000fe400000010ff */
[----:B------:R-:W-:Y:S01]  /*5c00*/  MOV R206, R60 ;  /* 0x0000003c00ce7202 */ /* 0x000fe20000000f00 */
[----:B-1----:R-:W-:Y:S01]  /*5c10*/  FADD.FTZ R0, R73, R30 ;  /* 0x0000001e49007221 */ /* 0x002fe20000010000 */
[----:B------:R-:W-:Y:S01]  /*5c20*/  FADD.FTZ R30, R52, R9 ;  /* 0x00000009341e7221 */ /* 0x000fe20000010000 */
[----:B------:R-:W-:Y:S01]  /*5c30*/  F2FP.BF16.F32.PACK_AB R9, R116, R114 ;  /* 0x000000727409723e */ /* 0x000fe200000010ff */
[----:B------:R1:W5:Y:S01]  /*5c40*/  LDL.LU R73, [R1+0xac] ;  /* 0x0000ac0001497983 */ /* 0x0003620000300800 */
[----:B------:R-:W-:-:S02]  /*5c50*/  F2FP.BF16.F32.PACK_AB R11, R70, R117 ;  /* 0x00000075460b723e */ /* 0x000fc400000010ff */
[----:B--2---:R-:W-:Y:S02]  /*5c60*/  F2FP.BF16.F32.PACK_AB R8, R119, R118 ;  /* 0x000000767708723e */ /* 0x004fe400000010ff */
[----:B------:R-:W-:Y:S01]  /*5c70*/  MOV R60, R144 ;  /* 0x00000090003c7202 */ /* 0x000fe20000000f00 */
[----:B------:R-:W-:Y:S01]  /*5c80*/  FADD.FTZ R0, R206, R0 ;  /* 0x00000000ce007221 */ /* 0x000fe20000010000 */
[----:B------:R-:W-:Y:S01]  /*5c90*/  MOV R145, R159 ;  /* 0x0000009f00917202 */ /* 0x000fe20000000f00 */
[----:B------:R1:W5:Y:S01]  /*5ca0*/  LDL.LU R71, [R1+0xa8] ;  /* 0x0000a80001477983 */ /* 0x0003620000300800 */
[----:B------:R-:W-:Y:S02]  /*5cb0*/  MOV R183, R158 ;  /* 0x0000009e00b77202 */ /* 0x000fe40000000f00 */
[----:B------:R-:W-:Y:S02]  /*5cc0*/  MOV R152, R156 ;  /* 0x0000009c00987202 */ /* 0x000fe40000000f00 */
[----:B------:R-:W-:Y:S01]  /*5cd0*/  HMMA.16816.F32.BF16 R156, R4, R20, R96 ;  /* 0x00000014049c723c */ /* 0x000fe20000041860 */
[----:B------:R-:W-:-:S02]  /*5ce0*/  MOV R202, R60 ;  /* 0x0000003c00ca7202 */ /* 0x000fc40000000f00 */
[----:B------:R2:W-:Y:S02]  /*5cf0*/  MUFU.EX2 R60, R2 ;  /* 0x00000002003c7308 */ /* 0x0005e40000000800 */
[----:B--2---:R-:W-:Y:S01]  /*5d00*/  FADD.FTZ R2, R74, R30 ;  /* 0x0000001e4a027221 */ /* 0x004fe20000010000 */
[----:B------:R-:W-:Y:S01]  /*5d10*/  IMAD.MOV.U32 R193, RZ, RZ, R166 ;  /* 0x000000ffffc17224 */ /* 0x000fe200078e00a6 */
[----:B------:R-:W-:Y:S01]  /*5d20*/  MOV R195, R138 ;  /* 0x0000008a00c37202 */ /* 0x000fe20000000f00 */
        /* <DEDUP_REMOVED lines=8> */
[----:B------:R-:W-:Y:S01]  /*5db0*/  HMMA.16816.F32.BF16 R136, R4, R24, R120 ;  /* 0x000000180488723c */ /* 0x000fe20000041878 */
[----:B------:R-:W-:-:S02]  /*5dc0*/  MOV R54, R190 ;  /* 0x000000be00367202 */ /* 0x000fc40000000f00 */
[----:B------:R-:W-:Y:S01]  /*5dd0*/  MOV R144, R191 ;  /* 0x000000bf00907202 */ /* 0x000fe20000000f00 */
[----:B------:R-:W-:Y:S01]  /*5de0*/  IMAD.MOV.U32 R191, RZ, RZ, R154 ;  /* 0x000000ffffbf7224 */ /* 0x000fe200078e009a */
[----:B------:R-:W-:Y:S02]  /*5df0*/  MOV R190, R183 ;  /* 0x000000b700be7202 */ /* 0x000fe40000000f00 */
[----:B------:R-:W-:Y:S01]  /*5e00*/  IMAD.MOV.U32 R120, RZ, RZ, R146 ;  /* 0x000000ffff787224 */ /* 0x000fe200078e0092 */
[----:B------:R-:W-:Y:S01]  /*5e10*/  MOV R121, R170 ;  /* 0x000000aa00797202 */ /* 0x000fe20000000f00 */
[----:B------:R-:W-:Y:S01]  /*5e20*/  IMAD.MOV.U32 R207, RZ, RZ, R55 ;  /* 0x000000ffffcf7224 */ /* 0x000fe200078e0037 */
[----:B------:R-:W-:Y:S01]  /*5e30*/  MOV R154, R181 ;  /* 0x000000b5009a7202 */ /* 0x000fe20000000f00 */
[----:B------:R-:W-:Y:S01]  /*5e40*/  HMMA.16816.F32.BF16 R164, R4, R22, R88 ;  /* 0x0000001604a4723c */ /* 0x000fe20000041858 */
[----:B------:R-:W-:Y:S02]  /*5e50*/  MOV R205, R54 ;  /* 0x0000003600cd7202 */ /* 0x000fe40000000f00 */
[----:B------:R-:W-:-:S02]  /*5e60*/  MOV R133, R186 ;  /* 0x000000ba00857202 */ /* 0x000fc40000000f00 */
[----:B------:R-:W-:Y:S01]  /*5e70*/  MOV R122, R147 ;  /* 0x00000093007a7202 */ /* 0x000fe20000000f00 */
[----:B------:R-:W-:Y:S01]  /*5e80*/  HMMA.16816.F32.BF16 R172, R4, R12, R84 ;  /* 0x0000000c04ac723c */ /* 0x000fe20000041854 */
[----:B------:R-:W-:Y:S01]  /*5e90*/  IMAD.MOV.U32 R130, RZ, RZ, R191 ;  /* 0x000000ffff827224 */ /* 0x000fe200078e00bf */
[----:B------:R-:W-:Y:S01]  /*5ea0*/  MOV R131, R144 ;  /* 0x0000009000837202 */ /* 0x000fe20000000f00 */
[----:B------:R-:W-:Y:S01]  /*5eb0*/  IMAD.MOV.U32 R132, RZ, RZ, R193 ;  /* 0x000000ffff847224 */ /* 0x000fe200078e00c1 */
[----:B----4-:R-:W-:-:S04]  /*5ec0*/  MOV R192, R148 ;  /* 0x0000009400c07202 */ /* 0x010fc80000000f00 */
[----:B------:R-:W-:-:S05]  /*5ed0*/  MOV R53, R192 ;  /* 0x000000c000357202 */ /* 0x000fca0000000f00 */
[----:B------:R-:W-:Y:S01]  /*5ee0*/  FADD.FTZ R31, R53, R10 ;  /* 0x0000000a351f7221 */ /* 0x000fe20000010000 */
[----:B------:R-:W-:-:S07]  /*5ef0*/  F2FP.BF16.F32.PACK_AB R10, R125, R124 ;  /* 0x0000007c7d0a723e */ /* 0x000fce00000010ff */
[----:B------:R-:W-:Y:S01]  /*5f00*/  HMMA.16816.F32.BF16 R64, R8, R20, R64 ;  /* 0x000000140840723c */ /* 0x000fe20000041840 */
[----:B------:R2:W-:Y:S02]  /*5f10*/  MUFU.EX2 R20, R3 ;  /* 0x0000000300147308 */ /* 0x0005e40000000800 */
[----:B--2---:R-:W-:Y:S01]  /*5f20*/  FADD.FTZ R3, R72, R0 ;  /* 0x0000000048037221 */ /* 0x004fe20000010000 */
[----:B---3--:R-:W-:Y:S01]  /*5f30*/  FADD.FTZ R0, R234, R31 ;  /* 0x0000001fea007221 */ /* 0x008fe20000010000 */
[----:B------:R1:W5:Y:S04]  /*5f40*/  LDL.LU R72, [R1+0xa4] ;  /* 0x0000a40001487983 */ /* 0x0003680000300800 */
[----:B------:R1:W5:Y:S04]  /*5f50*/  LDL.LU R74, [R1+0xa0] ;  /* 0x0000a000014a7983 */ /* 0x0003680000300800 */
[----:B------:R-:W2:Y:S01]  /*5f60*/  LDL.LU R234, [R1+0x9c] ;  /* 0x00009c0001ea7983 */ /* 0x000ea20000300800 */
[----:B------:R-:W-:-:S02]  /*5f70*/  MOV R192, R195 ;  /* 0x000000c300c07202 */ /* 0x000fc40000000f00 */
[----:B------:R-:W-:Y:S02]  /*5f80*/  MOV R195, R145 ;  /* 0x0000009100c37202 */ /* 0x000fe40000000f00 */
[----:B------:R-:W-:Y:S01]  /*5f90*/  MOV R152, R187 ;  /* 0x000000bb00987202 */ /* 0x000fe20000000f00 */
[----:B------:R-:W-:Y:S01]  /*5fa0*/  IMAD.MOV.U32 R187, RZ, RZ, R168 ;  /* 0x000000ffffbb7224 */ /* 0x000fe200078e00a8 */
[----:B------:R-:W-:Y:S02]  /*5fb0*/  MOV R145, R196 ;  /* 0x000000c400917202 */ /* 0x000fe40000000f00 */
[----:B------:R-:W-:Y:S02]  /*5fc0*/  MOV R196, R180 ;  /* 0x000000b400c47202 */ /* 0x000fe40000000f00 */
[----:B------:R-:W-:Y:S01]  /*5fd0*/  MOV R203, R195 ;  /* 0x000000c300cb7202 */ /* 0x000fe20000000f00 */
[----:B------:R-:W-:Y:S01]  /*5fe0*/  IMAD.MOV.U32 R199, RZ, RZ, R187 ;  /* 0x000000ffffc77224 */ /* 0x000fe200078e00bb */
[----:B------:R-:W-:-:S02]  /*5ff0*/  MOV R168, R176 ;  /* 0x000000b000a87202 */ /* 0x000fc40000000f00 */
[----:B------:R-:W-:Y:S01]  /*6000*/  MOV R195, R197 ;  /* 0x000000c500c37202 */ /* 0x000fe20000000f00 */
[C---:B------:R-:W-:Y:S01]  /*6010*/  HMMA.16816.F32.BF16 R148, R4.reuse, R26, R108 ;  /* 0x0000001a0494723c */ /* 0x040fe2000004186c */
[----:B------:R-:W-:Y:S02]  /*6020*/  MOV R176, R182 ;  /* 0x000000b600b07202 */ /* 0x000fe40000000f00 */
[----:B------:R-:W-:Y:S02]  /*6030*/  MOV R197, R184 ;  /* 0x000000b800c57202 */ /* 0x000fe40000000f00 */
[----:B------:R-:W-:Y:S01]  /*6040*/  MOV R128, R196 ;  /* 0x000000c400807202 */ /* 0x000fe20000000f00 */
[----:B------:R-:W-:Y:S01]  /*6050*/  HMMA.16816.F32.BF16 R180, R4, R14, R80 ;  /* 0x0000000e04b4723c */ /* 0x000fe20000041850 */
[----:B------:R-:W-:-:S05]  /*6060*/  MOV R123, R152 ;  /* 0x00000098007b7202 */ /* 0x000fca0000000f00 */
[----:B------:R-:W-:Y:S01]  /*6070*/  HMMA.16816.F32.BF16 R184, R4, R16, R76 ;  /* 0x0000001004b8723c */ /* 0x000fe2000004184c */
[----:B------:R-:W-:-:S05]  /*6080*/  MOV R204, R145 ;  /* 0x0000009100cc7202 */ /* 0x000fca0000000f00 */
[----:B------:R-:W-:Y:S01]  /*6090*/  HMMA.16816.F32.BF16 R52, R4, R18, R92 ;  /* 0x000000120434723c */ /* 0x000fe2000004185c */
[----:B------:R-:W-:Y:S02]  /*60a0*/  MOV R198, R154 ;  /* 0x0000009a00c67202 */ /* 0x000fe40000000f00 */
[----:B------:R-:W-:Y:S02]  /*60b0*/  MOV R206, R190 ;  /* 0x000000be00ce7202 */ /* 0x000fe40000000f00 */
[----:B------:R-:W-:Y:S01]  /*60c0*/  MOV R153, R168 ;  /* 0x000000a800997202 */ /* 0x000fe20000000f00 */
[----:B------:R-:W-:Y:S02]  /*60d0*/  IMAD.MOV.U32 R196, RZ, RZ, R162 ;  /* 0x000000ffffc47224 */ /* 0x000fe400078e00a2 */
[----:B------:R-:W-:Y:S01]  /*60e0*/  FADD.FTZ R4, R120, R33 ;  /* 0x0000002178047221 */ /* 0x000fe20000010000 */
[----:B------:R-:W-:Y:S02]  /*60f0*/  MOV R120, R121 ;  /* 0x0000007900787202 */ /* 0x000fe40000000f00 */
[----:B------:R-:W-:-:S02]  /*6100*/  MOV R191, R188 ;  /* 0x000000bc00bf7202 */ /* 0x000fc40000000f00 */
[----:B------:R-:W-:Y:S02]  /*6110*/  MOV R170, R178 ;  /* 0x000000b200aa7202 */ /* 0x000fe40000000f00 */
[----:B------:R-:W-:Y:S01]  /*6120*/  MOV R193, R194 ;  /* 0x000000c200c17202 */ /* 0x000fe20000000f00 */
[----:B------:R-:W3:Y:S01]  /*6130*/  MUFU.EX2 R32, R32 ;  /* 0x0000002000207308 */ /* 0x000ee20000000800 */
[----:B------:R-:W-:Y:S01]  /*6140*/  MOV R121, R122 ;  /* 0x0000007a00797202 */ /* 0x000fe20000000f00 */
[C---:B------:R-:W-:Y:S01]  /*6150*/  HMMA.16816.F32.BF16 R140, R8.reuse, R24, R140 ;  /* 0x00000018088c723c */ /* 0x040fe2000004188c */
[----:B------:R-:W-:Y:S01]  /*6160*/  MOV R122, R123 ;  /* 0x0000007b007a7202 */ /* 0x000fe20000000f00 */
[----:B------:R-:W-:Y:S01]  /*6170*/  IMAD.MOV.U32 R123, RZ, RZ, R128 ;  /* 0x000000ffff7b7224 */ /* 0x000fe200078e0080 */
[----:B------:R-:W-:Y:S01]  /*6180*/  MOV R128, R130 ;  /* 0x0000008200807202 */ /* 0x000fe20000000f00 */
[----:B------:R-:W-:Y:S01]  /*6190*/  FADD.FTZ R4, R120, R4 ;  /* 0x0000000478047221 */ /* 0x000fe20000010000 */
[----:B------:R-:W-:Y:S01]  /*61a0*/  MOV R130, R133 ;  /* 0x0000008500827202 */ /* 0x000fe20000000f00 */
[----:B------:R-:W4:Y:S01]  /*61b0*/  MUFU.EX2 R34, R34 ;  /* 0x0000002200227308 */ /* 0x000f220000000800 */
[----:B------:R-:W-:Y:S01]  /*61c0*/  MOV R133, R204 ;  /* 0x000000cc00857202 */ /* 0x000fe20000000f00 */
[----:B------:R-:W-:Y:S01]  /*61d0*/  IMAD.MOV.U32 R204, RZ, RZ, R131 ;  /* 0x000000ffffcc7224 */ /* 0x000fe200078e0083 */
[----:B------:R-:W-:Y:S01]  /*61e0*/  MOV R120, R121 ;  /* 0x0000007900787202 */ /* 0x000fe20000000f00 */
[----:B------:R-:W-:Y:S01]  /*61f0*/  HMMA.16816.F32.BF16 R56, R8, R22, R56 ;  /* 0x000000160838723c */ /* 0x000fe20000041838 */
[----:B------:R-:W-:Y:S01]  /*6200*/  MOV R131, R132 ;  /* 0x0000008400837202 */ /* 0x000fe20000000f00 */
[----:B------:R-:W1:Y:S01]  /*6210*/  LDSM.16.MT88.4 R144, [R135+0xb800] ;  /* 0x00b800008790783b */ /* 0x000e620000004200 */
[----:B------:R-:W-:-:S02]  /*6220*/  MOV R121, R122 ;  /* 0x0000007a00797202 */ /* 0x000fc40000000f00 */
[----:B------:R-:W-:Y:S02]  /*6230*/  MOV R132, R202 ;  /* 0x000000ca00847202 */ /* 0x000fe40000000f00 */
[----:B------:R-:W-:Y:S01]  /*6240*/  MOV R122, R123 ;  /* 0x0000007b007a7202 */ /* 0x000fe20000000f00 */
[----:B------:R-:W-:Y:S01]  /*6250*/  IMAD.MOV.U32 R123, RZ, RZ, R128 ;  /* 0x000000ffff7b7224 */ /* 0x000fe200078e0080 */
[----:B------:R-:W-:Y:S01]  /*6260*/  MOV R202, R192 ;  /* 0x000000c000ca7202 */ /* 0x000fe20000000f00 */
[----:B------:R-:W-:Y:S01]  /*6270*/  IMAD.MOV.U32 R192, RZ, RZ, R242 ;  /* 0x000000ffffc07224 */ /* 0x000fe200078e00f2 */
[----:B------:R-:W-:Y:S02]  /*6280*/  MOV R128, R130 ;  /* 0x0000008200807202 */ /* 0x000fe40000000f00 */
        /* <DEDUP_REMOVED lines=21> */
[----:B------:R-:W-:Y:S02]  /*63e0*/  MOV R123, R131 ;  /* 0x00000083007b7202 */ /* 0x000fe40000000f00 */
[----:B------:R-:W-:Y:S01]  /*63f0*/  MOV R168, R163 ;  /* 0x000000a300a87202 */ /* 0x000fe20000000f00 */
[----:B------:R-:W-:Y:S01]  /*6400*/  IMAD.MOV.U32 R194, RZ, RZ, R177 ;  /* 0x000000ffffc27224 */ /* 0x000fe200078e00b1 */
[----:B------:R-:W-:Y:S01]  /*6410*/  MOV R110, R111 ;  /* 0x0000006f006e7202 */ /* 0x000fe20000000f00 */
[----:B------:R-:W1:Y:S01]  /*6420*/  MUFU.EX2 R29, R29 ;  /* 0x0000001d001d7308 */ /* 0x000e620000000800 */
[----:B------:R-:W-:Y:S01]  /*6430*/  MOV R128, R132 ;  /* 0x0000008400807202 */ /* 0x000fe20000000f00 */
        /* <DEDUP_REMOVED lines=129> */
[----:B------:R-:W-:-:S03]  /*6c50*/  FADD.FTZ R3, R117, R3 ;  /* 0x0000000375037221 */ /* 0x000fc60000010000 */
[C---:B------:R-:W-:Y:S01]  /*6c60*/  HMMA.16816.F32.BF16 R48, R8.reuse, R12, R48 ;  /* 0x0000000c0830723c */ /* 0x040fe20000041830 */
[----:B------:R-:W-:Y:S01]  /*6c70*/  MUFU.EX2 R28, R28 ;  /* 0x0000001c001c7308 */ /* 0x000fe20000000800 */
[----:B------:R-:W-:Y:S01]  /*6c80*/  FADD.FTZ R2, R115, R2 ;  /* 0x0000000273027221 */ /* 0x000fe20000010000 */
[----:B------:R-:W2:Y:S03]  /*6c90*/  LDSM.16.MT88.4 R160, [R226+0xb800] ;  /* 0x00b80000e2a0783b */ /* 0x000ea60000004200 */
[----:B------:R-:W-:Y:S01]  /*6ca0*/  HMMA.16816.F32.BF16 R40, R8, R14, R40 ;  /* 0x0000000e0828723c */ /* 0x000fe20000041828 */
[----:B------:R-:W2:Y:S01]  /*6cb0*/  LDSM.16.MT88.4 R176, [R224+0xb800] ;  /* 0x00b80000e0b0783b */ /* 0x000ea20000004200 */
[----:B------:R-:W-:-:S04]  /*6cc0*/  FADD.FTZ R0, R104, R0 ;  /* 0x0000000068007221 */ /* 0x000fc80000010000 */
[C---:B------:R-:W-:Y:S01]  /*6cd0*/  HMMA.16816.F32.BF16 R44, R8.reuse, R16, R44 ;  /* 0x00000010082c723c */ /* 0x040fe2000004182c */
[----:B------:R-:W2:Y:S05]  /*6ce0*/  LDSM.16.MT88.4 R12, [R225+0xb800] ;  /* 0x00b80000e10c783b */ /* 0x000eaa0000004200 */
[----:B------:R-:W-:Y:S01]  /*6cf0*/  HMMA.16816.F32.BF16 R36, R8, R18, R36 ;  /* 0x000000120824723c */ /* 0x000fe20000041824 */
[----:B------:R-:W1:Y:S01]  /*6d00*/  MUFU.EX2 R8, R35 ;  /* 0x0000002300087308 */ /* 0x000e620000000800 */
[----:B------:R-:W-:Y:S01]  /*6d10*/  FADD.FTZ R4, R125, R4 ;  /* 0x000000047d047221 */ /* 0x000fe20000010000 */
[----:B------:R-:W-:Y:S01]  /*6d20*/  FADD.FTZ R3, R70, R3 ;  /* 0x0000000346037221 */ /* 0x000fe20000010000 */
[----:B------:R-:W-:Y:S01]  /*6d30*/  FADD.FTZ R2, R112, R2 ;  /* 0x0000000270027221 */ /* 0x000fe20000010000 */
[----:B------:R-:W-:-:S04]  /*6d40*/  FADD.FTZ R0, R75, R0 ;  /* 0x000000004b007221 */ /* 0x000fc80000010000 */
[----:B------:R-:W1:Y:S01]  /*6d50*/  MUFU.EX2 R7, R61 ;  /* 0x0000003d00077308 */ /* 0x000e620000000800 */
[----:B------:R-:W-:Y:S01]  /*6d60*/  FADD.FTZ R4, R127, R4 ;  /* 0x000000047f047221 */ /* 0x000fe20000010000 */
[----:B---3--:R-:W-:Y:S01]  /*6d70*/  FADD.FTZ R3, R32, R3 ;  /* 0x0000000320037221 */ /* 0x008fe20000010000 */
[----:B------:R-:W-:Y:S01]  /*6d80*/  FADD.FTZ R2, R69, R2 ;  /* 0x0000000245027221 */ /* 0x000fe20000010000 */
[----:B------:R-:W-:Y:S01]  /*6d90*/  FADD.FTZ R0, R60, R0 ;  /* 0x000000003c007221 */ /* 0x000fe20000010000 */
[----:B------:R-:W-:Y:S01]  /*6da0*/  FADD.FTZ R4, R129, R4 ;  /* 0x0000000481047221 */ /* 0x000fe20000010000 */
[----:B----4-:R-:W-:Y:S01]  /*6db0*/  FADD.FTZ R3, R34, R3 ;  /* 0x0000000322037221 */ /* 0x010fe20000010000 */
[----:B------:R-:W-:Y:S01]  /*6dc0*/  FADD.FTZ R2, R68, R2 ;  /* 0x0000000244027221 */ /* 0x000fe20000010000 */
[----:B-1----:R-:W-:Y:S01]  /*6dd0*/  FADD.FTZ R0, R29, R0 ;  /* 0x000000001d007221 */ /* 0x002fe20000010000 */
        /* <DEDUP_REMOVED lines=8> */
[----:B------:R-:W-:-:S03]  /*6e60*/  FADD.FTZ R3, R7, R3 ;  /* 0x0000000307037221 */ /* 0x000fc60000010000 */
[----:B------:R1:W5:Y:S01]  /*6e70*/  LDL.LU R231, [R1+0x8c] ;  /* 0x00008c0001e77983 */ /* 0x0003620000300800 */
[----:B------:R-:W-:-:S03]  /*6e80*/  FADD.FTZ R2, R62, R2 ;  /* 0x000000023e027221 */ /* 0x000fc60000010000 */
[----:B------:R1:W5:Y:S01]  /*6e90*/  LDL.LU R230, [R1+0x88] ;  /* 0x0000880001e67983 */ /* 0x0003620000300800 */
[----:B------:R-:W-:-:S03]  /*6ea0*/  FADD.FTZ R0, R20, R0 ;  /* 0x0000000014007221 */ /* 0x000fc60000010000 */
        /* <DEDUP_REMOVED lines=17> */
[----:B--2---:R-:W-:-:S05]  /*6fc0*/  IADD3 R241, R234, 0x800, RZ ;  /* 0x00000800eaf17810 */ /* 0x004fca0007ffe0ff */
        /* <DEDUP_REMOVED lines=22> */
[----:B-1----:R-:W-:-:S15]  /*7130*/  @!P0 BRA `(.L_x_127) ;  /* 0x00000064001c8947 */ /* 0x002fde0003800000 */
[----:B-----5:R-:W-:Y:S01]  /*7140*/  LEA.HI.SX32 R0, R223, 0xfffffffe, 0x19 ;  /* 0xfffffffedf007811 */ /* 0x020fe200078fcaff */
[----:B------:R-:W-:Y:S01]  /*7150*/  IMAD.MOV.U32 R132, RZ, RZ, R73 ;  /* 0x000000ffff847224 */ /* 0x000fe200078e0049 */
[----:B------:R-:W-:Y:S01]  /*7160*/  MOV R134, R71 ;  /* 0x0000004700867202 */ /* 0x000fe20000000f00 */
[----:B------:R-:W-:Y:S01]  /*7170*/  IMAD.MOV.U32 R3, RZ, RZ, R74 ;  /* 0x000000ffff037224 */ /* 0x000fe200078e004a */
[----:B------:R-:W-:Y:S01]  /*7180*/  MOV R133, R72 ;  /* 0x0000004800857202 */ /* 0x000fe20000000f00 */
[----:B------:R1:W-:Y:S01]  /*7190*/  STL [R1+0x34], R0 ;  /* 0x0000340001007387 */ /* 0x0003e20000100800 */
[----:B------:R-:W-:Y:S01]  /*71a0*/  ULDC UR5, c[0x0][0x39c] ;  /* 0x0000e70000057ab9 */ /* 0x000fe20000000800 */
[----:B------:R-:W-:Y:S01]  /*71b0*/  ULDC UR4, c[0x0][0x2ec] ;  /* 0x0000bb0000047ab9 */ /* 0x000fe20000000800 */
[----:B------:R-:W-:Y:S01]  /*71c0*/  ULDC.64 UR10, c[0x0][0x220] ;  /* 0x00008800000a7ab9 */ /* 0x000fe20000000a00 */
[----:B------:R-:W-:Y:S01]  /*71d0*/  ULDC.64 UR12, c[0x0][0x250] ;  /* 0x00009400000c7ab9 */ /* 0x000fe20000000a00 */
[----:B------:R-:W-:Y:S01]  /*71e0*/  ULDC.64 UR6, c[0x0][0x218] ;  /* 0x0000860000067ab9 */ /* 0x000fe20000000a00 */
[----:B------:R-:W-:Y:S01]  /*71f0*/  ULDC.64 UR8, c[0x0][0x248] ;  /* 0x0000920000087ab9 */ /* 0x000fe20000000a00 */
[----:B------:R-:W-:Y:S05]  /*7200*/  BRA `(.L_x_128) ;  /* 0x00000000009c7947 */ /* 0x000fea0003800000 */
.L_x_130:
        /* <DEDUP_REMOVED lines=39> */
.L_x_128:
[----:B------:R-:W1:Y:S01]  /*7480*/  LDL R244, [R1+0x34] ;  /* 0x0000340001f47983 */ /* 0x000e620000100800 */
[----:B------:R-:W-:Y:S04]  /*7490*/  DEPBAR.LE SB0, 0x0 ;  /* 0x000080000000791a */ /* 0x000fe80000000000 */
[----:B--2---:R-:W2:Y:S06]  /*74a0*/  LDL.64 R16, [R1+0x68] ;  /* 0x0000680001107983 */ /* 0x004eac0000100a00 */
[----:B------:R-:W3:Y:S01]  /*74b0*/  LDL R8, [R1+0x58] ;  /* 0x0000580001087983 */ /* 0x000ee20000100800 */
[----:B------:R-:W-:Y:S01]  /*74c0*/  BAR.SYNC.DEFER_BLOCKING 0x0 ;  /* 0x0000000000007b1d */ /* 0x000fe20000010000 */
[----:B-1----:R-:W-:Y:S01]  /*74d0*/  SHF.R.S32.HI R0, RZ, 0x1f, R244 ;  /* 0x0000001fff007819 */ /* 0x002fe200000114f4 */
[----:B------:R-:W-:Y:S04]  /*74e0*/  IMAD.WIDE.U32 R6, R244, UR12, RZ ;  /* 0x0000000cf4067c25 */ /* 0x000fe8000f8e00ff */
[----:B------:R-:W-:Y:S04]  /*74f0*/  IMAD R0, R0, UR12, RZ ;  /* 0x0000000c00007c24 */ /* 0x000fe8000f8e02ff */
[----:B------:R-:W-:Y:S01]  /*7500*/  IMAD R2, R244, UR13, R0 ;  /* 0x0000000df4027c24 */ /* 0x000fe2000f8e0200 */
[----:B--2---:R-:W-:Y:S03]  /*7510*/  LEA R0, P0, R6, R16, 0x7 ;  /* 0x0000001006007211 */ /* 0x004fe600078038ff */
[----:B------:R-:W-:Y:S01]  /*7520*/  IMAD.IADD R2, R7, 0x1, R2 ;  /* 0x0000000107027824 */ /* 0x000fe200078e0202 */
[----:B------:R-:W-:Y:S04]  /*7530*/  LEA R4, P1, R0, UR10, 0x1 ;  /* 0x0000000a00047c11 */ /* 0x000fe8000f8208ff */
        /* <DEDUP_REMOVED lines=24> */
[----:B------:R-:W-:Y:S08]  /*76c0*/  LDGSTS.E.BYPASS.LTC128B.128 [R242+0xa800], desc[UR16][R6.64] ;  /* 0x0a80000006f27fae */ /* 0x000ff0000b901d50 */
[----:B------:R1:W-:Y:S08]  /*76d0*/  LDGSTS.E.BYPASS.LTC128B.128 [R242+0xb000], desc[UR16][R4.64] ;  /* 0x0b00000004f27fae */ /* 0x0003f0000b901d50 */
[----:B------:R2:W-:Y:S08]  /*76e0*/  LDGSTS.E.BYPASS.LTC128B.128 [R242+0xb800], desc[UR16][R8.64] ;  /* 0x0b80000008f27fae */ /* 0x0005f0000b901d50 */
[----:B-----5:R-:W-:Y:S08]  /*76f0*/  LDSM.16.M88.4 R128, [R230] ;  /* 0x00000000e680783b */ /* 0x020ff00000000200 */
[----:B------:R-:W1:Y:S08]  /*7700*/  LDSM.16.M88.4 R16, [R229] ;  /* 0x00000000e510783b */ /* 0x000e700000000200 */
[----:B------:R-:W2:Y:S08]  /*7710*/  LDSM.16.M88.4 R124, [R230+0x2000] ;  /* 0x00200000e67c783b */ /* 0x000eb00000000200 */
[----:B------:R-:W3:Y:S08]  /*7720*/  LDSM.16.M88.4 R32, [R229+0x800] ;  /* 0x00080000e520783b */ /* 0x000ef00000000200 */
[----:B------:R-:W4:Y:S08]  /*7730*/  LDSM.16.M88.4 R48, [R229+0x1000] ;  /* 0x00100000e530783b */ /* 0x000f300000000200 */
[----:B------:R-:W5:Y:S01]  /*7740*/  LDSM.16.M88.4 R64, [R229+0x1800] ;  /* 0x00180000e540783b */ /* 0x000f620000000200 */
[-C--:B-1----:R-:W-:Y:S07]  /*7750*/  HMMA.16816.F32.BF16 R4, R128, R16.reuse, RZ ;  /* 0x000000108004723c */ /* 0x082fee00000418ff */
[----:B------:R-:W1:Y:S01]  /*7760*/  LDSM.16.M88.4 R80, [R229+0x2000] ;  /* 0x00200000e550783b */ /* 0x000e620000000200 */
[C---:B--2---:R-:W-:Y:S07]  /*7770*/  HMMA.16816.F32.BF16 R8, R124.reuse, R16, RZ ;  /* 0x000000107c08723c */ /* 0x044fee00000418ff */
[----:B------:R-:W2:Y:S01]  /*7780*/  LDSM.16.M88.4 R96, [R229+0x2800] ;  /* 0x00280000e560783b */ /* 0x000ea20000000200 */
[-C--:B------:R-:W-:Y:S07]  /*7790*/  HMMA.16816.F32.BF16 R12, R124, R18.reuse, RZ ;  /* 0x000000127c0c723c */ /* 0x080fee00000418ff */
[----:B------:R-:W2:Y:S01]  /*77a0*/  LDSM.16.M88.4 R112, [R229+0x3000] ;  /* 0x00300000e570783b */ /* 0x000ea20000000200 */
[C---:B------:R-:W-:Y:S07]  /*77b0*/  HMMA.16816.F32.BF16 R16, R128.reuse, R18, RZ ;  /* 0x000000128010723c */ /* 0x040fee00000418ff */
[----:B------:R-:W2:Y:S01]  /*77c0*/  LDSM.16.M88.4 R200, [R229+0x3800] ;  /* 0x00380000e5c8783b */ /* 0x000ea20000000200 */
[-C--:B---3--:R-:W-:Y:S06]  /*77d0*/  HMMA.16816.F32.BF16 R20, R128, R32.reuse, RZ ;  /* 0x000000208014723c */ /* 0x088fec00000418ff */
[C---:B------:R-:W-:Y:S01]  /*77e0*/  HMMA.16816.F32.BF16 R24, R124.reuse, R32, RZ ;  /* 0x000000207c18723c */ /* 0x040fe200000418ff */
[----:B------:R-:W-:Y:S05]  /*77f0*/  LDSM.16.M88.4 R204, [R233] ;  /* 0x00000000e9cc783b */ /* 0x000fea0000000200 */
[-C--:B------:R-:W-:Y:S03]  /*7800*/  HMMA.16816.F32.BF16 R28, R124, R34.reuse, RZ ;  /* 0x000000227c1c723c */ /* 0x080fe600000418ff */
[----:B------:R-:W3:Y:S03]  /*7810*/  LDSM.16.M88.4 R208, [R228] ;  /* 0x00000000e4d0783b */ /* 0x000ee60000000200 */
[C---:B------:R-:W-:Y:S05]  /*7820*/  HMMA.16816.F32.BF16 R32, R128.reuse, R34, RZ ;  /* 0x000000228020723c */ /* 0x040fea00000418ff */
[----:B------:R-:W3:Y:S01]  /*7830*/  LDSM.16.M88.4 R212, [R233+0x2000] ;  /* 0x00200000e9d4783b */ /* 0x000ee20000000200 */
[-C--:B----4-:R-:W-:Y:S06]  /*7840*/  HMMA.16816.F32.BF16 R36, R128, R48.reuse, RZ ;  /* 0x000000308024723c */ /* 0x090fec00000418ff */
[C---:B------:R-:W-:Y:S01]  /*7850*/  HMMA.16816.F32.BF16 R40, R124.reuse, R48, RZ ;  /* 0x000000307c28723c */ /* 0x040fe200000418ff */
[----:B------:R-:W4:Y:S05]  /*7860*/  LDSM.16.M88.4 R216, [R228+0x800] ;  /* 0x00080000e4d8783b */ /* 0x000f2a0000000200 */
[-C--:B------:R-:W-:Y:S03]  /*7870*/  HMMA.16816.F32.BF16 R44, R124, R50.reuse, RZ ;  /* 0x000000327c2c723c */ /* 0x080fe600000418ff */
[----:B------:R-:W-:Y:S03]  /*7880*/  LDSM.16.M88.4 R220, [R228+0x2000] ;  /* 0x00200000e4dc783b */ /* 0x000fe60000000200 */
[C---:B------:R-:W-:Y:S05]  /*7890*/  HMMA.16816.F32.BF16 R48, R128.reuse, R50, RZ ;  /* 0x000000328030723c */ /* 0x040fea00000418ff */
[----:B------:R-:W0:Y:S01]  /*78a0*/  LDGDEPBAR ;  /* 0x00000000000079af */ /* 0x000e220000000000 */
        /* <DEDUP_REMOVED lines=19> */
[----:B------:R-:W-:Y:S01]  /*79e0*/  HMMA.16816.F32.BF16 R128, R128, R202, RZ ;  /* 0x000000ca8080723c */ /* 0x000fe200000418ff */
[----:B------:R-:W1:Y:S05]  /*79f0*/  LDSM.16.M88.4 R200, [R228+0x1000] ;  /* 0x00100000e4c8783b */ /* 0x000e6a0000000200 */
[-C--:B---3--:R-:W-:Y:S06]  /*7a00*/  HMMA.16816.F32.BF16 R4, R204, R208.reuse, R4 ;  /* 0x000000d0cc04723c */ /* 0x088fec0000041804 */
[C---:B------:R-:W-:Y:S06]  /*7a10*/  HMMA.16816.F32.BF16 R8, R212.reuse, R208, R8 ;  /* 0x000000d0d408723c */ /* 0x040fec0000041808 */
[-C--:B------:R-:W-:Y:S06]  /*7a20*/  HMMA.16816.F32.BF16 R12, R212, R210.reuse, R12 ;  /* 0x000000d2d40c723c */ /* 0x080fec000004180c */
[C---:B------:R-:W-:Y:S01]  /*7a30*/  HMMA.16816.F32.BF16 R16, R204.reuse, R210, R16 ;  /* 0x000000d2cc10723c */ /* 0x040fe20000041810 */
[----:B------:R-:W2:Y:S05]  /*7a40*/  LDSM.16.M88.4 R208, [R228+0x1800] ;  /* 0x00180000e4d0783b */ /* 0x000eaa0000000200 */
[-C--:B----4-:R-:W-:Y:S06]  /*7a50*/  HMMA.16816.F32.BF16 R20, R204, R216.reuse, R20 ;  /* 0x000000d8cc14723c */ /* 0x090fec0000041814 */
        /* <DEDUP_REMOVED lines=35> */
[----:B------:R-:W4:Y:S01]  /*7c90*/  LDSM.16.M88.4 R216, [R239] ;  /* 0x00000000efd8783b */ /* 0x000f220000000200 */
        /* <DEDUP_REMOVED lines=34> */
[----:B------:R-:W2:Y:S05]  /*7ec0*/  LDSM.16.M88.4 R212, [R232+0x2000] ;  /* 0x00200000e8d4783b */ /* 0x000eaa0000000200 */
[-C--:B---3--:R-:W-:Y:S06]  /*7ed0*/  HMMA.16816.F32.BF16 R116, R200, R216.reuse, R116 ;  /* 0x000000d8c874723c */ /* 0x088fec0000041874 */
[C---:B------:R-:W-:Y:S06]  /*7ee0*/  HMMA.16816.F32.BF16 R120, R220.reuse, R216, R120 ;  /* 0x000000d8dc78723c */ /* 0x040fec0000041878 */
[-C--:B------:R-:W-:Y:S06]  /*7ef0*/  HMMA.16816.F32.BF16 R124, R220, R218.reuse, R124 ;  /* 0x000000dadc7c723c */ /* 0x080fec000004187c */
[----:B------:R-:W-:Y:S06]  /*7f00*/  HMMA.16816.F32.BF16 R128, R200, R218, R128 ;  /* 0x000000dac880723c */ /* 0x000fec0000041880 */
[-C--:B-1----:R-:W-:Y:S06]  /*7f10*/  HMMA.16816.F32.BF16 R4, R204, R208.reuse, R4 ;  /* 0x000000d0cc04723c */ /* 0x082fec0000041804 */
[C---:B--2---:R-:W-:Y:S06]  /*7f20*/  HMMA.16816.F32.BF16 R8, R212.reuse, R208, R8 ;  /* 0x000000d0d408723c */ /* 0x044fec0000041808 */
[-C--:B------:R-:W-:Y:S06]  /*7f30*/  HMMA.16816.F32.BF16 R12, R212, R210.reuse, R12 ;  /* 0x000000d2d40c723c */ /* 0x080fec000004180c */
[C---:B------:R-:W-:Y:S06]  /*7f40*/  HMMA.16816.F32.BF16 R16, R204.reuse, R210, R16 ;  /* 0x000000d2cc10723c */ /* 0x040fec0000041810 */
[----:B------:R-:W-:Y:S01]  /*7f50*/  FMUL.FTZ R5, R5, UR5 ;  /* 0x0000000505057c20 */ /* 0x000fe20008410000 */
[----:B------:R-:W-:Y:S01]  /*7f60*/  FMUL.FTZ R7, R7, UR5 ;  /* 0x0000000507077c20 */ /* 0x000fe20008410000 */
[----:B------:R-:W-:Y:S03]  /*7f70*/  FMUL.FTZ R4, R4, UR5 ;  /* 0x0000000504047c20 */ /* 0x000fe60008410000 */
[----:B------:R-:W-:Y:S01]  /*7f80*/  FMUL.FTZ R6, R6, UR5 ;  /* 0x0000000506067c20 */ /* 0x000fe20008410000 */
[----:B------:R-:W1:Y:S01]  /*7f90*/  MUFU.TANH R2, R5 ;  /* 0x0000000500027308 */ /* 0x000e620000002400 */
[----:B------:R-:W-:Y:S01]  /*7fa0*/  FMUL.FTZ R9, R9, UR5 ;  /* 0x0000000509097c20 */ /* 0x000fe20008410000 */
[----:B------:R-:W-:Y:S01]  /*7fb0*/  FMUL.FTZ R11, R11, UR5 ;  /* 0x000000050b0b7c20 */ /* 0x000fe20008410000 */
[----:B------:R-:W-:Y:S01]  /*7fc0*/  FMUL.FTZ R8, R8, UR5 ;  /* 0x0000000508087c20 */ /* 0x000fe20008410000 */
[----:B------:R-:W-:Y:S06]  /*7fd0*/  FMUL.FTZ R10, R10, UR5 ;  /* 0x000000050a0a7c20 */ /* 0x000fec0008410000 */
[----:B------:R-:W2:Y:S01]  /*7fe0*/  MUFU.TANH R0, R7 ;  /* 0x0000000700007308 */ /* 0x000ea20000002400 */
[----:B------:R-:W-:Y:S01]  /*7ff0*/  FMUL.FTZ R12, R12, UR5 ;  /* 0x000000050c0c7c20 */ /* 0x000fe20008410000 */
[----:B------:R-:W-:Y:S01]  /*8000*/  FMUL.FTZ R13, R13, UR5 ;  /* 0x000000050d0d7c20 */ /* 0x000fe20008410000 */
[----:B------:R-:W-:Y:S01]  /*8010*/  FMUL.FTZ R14, R14, UR5 ;  /* 0x000000050e0e7c20 */ /* 0x000fe20008410000 */
[----:B------:R-:W-:Y:S01]  /*8020*/  FMUL.FTZ R15, R15, UR5 ;  /* 0x000000050f0f7c20 */ /* 0x000fe20008410000 */
[----:B------:R-:W-:Y:S05]  /*8030*/  FMUL.FTZ R16, R16, UR5 ;  /* 0x0000000510107c20 */ /* 0x000fea0008410000 */
[----:B------:R-:W-:Y:S01]  /*8040*/  MUFU.TANH R247, R4 ;  /* 0x0000000400f77308 */ /* 0x000fe20000002400 */
[----:B-1----:R1:W-:Y:S01]  /*8050*/  STL [R1+0x18], R2 ;  /* 0x0000180201007387 */ /* 0x0023e20000100800 */
[----:B------:R-:W-:Y:S01]  /*8060*/  FMUL.FTZ R18, R18, UR5 ;  /* 0x0000000512127c20 */ /* 0x000fe20008410000 */
[----:B------:R-:W-:Y:S01]  /*8070*/  FMUL.FTZ R17, R17, UR5 ;  /* 0x0000000511117c20 */ /* 0x000fe20008410000 */
[----:B------:R-:W-:Y:S06]  /*8080*/  FMUL.FTZ R19, R19, UR5 ;  /* 0x0000000513137c20 */ /* 0x000fec0008410000 */
[----:B------:R-:W-:Y:S01]  /*8090*/  MUFU.TANH R220, R16 ;  /* 0x0000001000dc7308 */ /* 0x000fe20000002400 */
[----:B--2---:R2:W-:Y:S09]  /*80a0*/  STL [R1+0x14], R0 ;  /* 0x0000140001007387 */ /* 0x0045f20000100800 */
[----:B------:R3:W-:Y:S10]  /*80b0*/  MUFU.TANH R250, R6 ;  /* 0x0000000600fa7308 */ /* 0x0007f40000002400 */
[----:B------:R-:W-:Y:S10]  /*80c0*/  MUFU.TANH R246, R8 ;  /* 0x0000000800f67308 */ /* 0x000ff40000002400 */
[----:B-1----:R-:W1:Y:S01]  /*80d0*/  MUFU.TANH R2, R9 ;  /* 0x0000000900027308 */ /* 0x002e620000002400 */
[----:B---3--:R-:W3:Y:S09]  /*80e0*/  LDSM.16.M88.4 R4, [R227+0x800] ;  /* 0x00080000e304783b */ /* 0x008ef20000000200 */
[----:B--2---:R-:W2:Y:S10]  /*80f0*/  MUFU.TANH R0, R11 ;  /* 0x0000000b00007308 */ /* 0x004eb40000002400 */
[----:B------:R4:W-:Y:S01]  /*8100*/  MUFU.TANH R249, R10 ;  /* 0x0000000a00f97308 */ /* 0x0009e20000002400 */
[----:B-1----:R1:W-:Y:S09]  /*8110*/  STL [R1+0x10], R2 ;  /* 0x0000100201007387 */ /* 0x0023f20000100800 */
[----:B------:R-:W-:Y:S01]  /*8120*/  MUFU.TANH R219, R18 ;  /* 0x0000001200db7308 */ /* 0x000fe20000002400 */
[----:B--2---:R2:W-:Y:S09]  /*8130*/  STL [R1+0xc], R0 ;  /* 0x00000c0001007387 */ /* 0x0045f20000100800 */
[----:B------:R-:W-:Y:S01]  /*8140*/  MUFU.TANH R218, R17 ;  /* 0x0000001100da7308 */ /* 0x000fe20000002400 */
[----:B----4-:R-:W4:Y:S09]  /*8150*/  LDSM.16.M88.4 R8, [R227+0x1000] ;  /* 0x00100000e308783b */ /* 0x010f320000000200 */
[----:B------:R-:W-:Y:S01]  /*8160*/  MUFU.TANH R19, R19 ;  /* 0x0000001300137308 */ /* 0x000fe20000002400 */
[-C--:B---3--:R-:W-:Y:S06]  /*8170*/  HMMA.16816.F32.BF16 R20, R204, R4.reuse, R20 ;  /* 0x00000004cc14723c */ /* 0x088fec0000041814 */
[C---:B------:R-:W-:Y:S03]  /*8180*/  HMMA.16816.F32.BF16 R24, R212.reuse, R4, R24 ;  /* 0x00000004d418723c */ /* 0x040fe60000041818 */
[----:B-1----:R-:W-:Y:S03]  /*8190*/  MUFU.TANH R2, R14 ;  /* 0x0000000e00027308 */ /* 0x002fe60000002400 */
[-C--:B------:R-:W-:Y:S07]  /*81a0*/  HMMA.16816.F32.BF16 R28, R212, R6.reuse, R28 ;  /* 0x00000006d41c723c */ /* 0x080fee000004181c */
[----:B--2---:R-:W1:Y:S01]  /*81b0*/  MUFU.TANH R0, R12 ;  /* 0x0000000c00007308 */ /* 0x004e620000002400 */
[C---:B------:R-:W-:Y:S01]  /*81c0*/  HMMA.16816.F32.BF16 R32, R204.reuse, R6, R32 ;  /* 0x00000006cc20723c */ /* 0x040fe20000041820 */
[----:B------:R-:W2:Y:S08]  /*81d0*/  LDSM.16.M88.4 R4, [R227+0x1800] ;  /* 0x00180000e304783b */ /* 0x000eb00000000200 */
[----:B------:R-:W-:Y:S02]  /*81e0*/  MUFU.TANH R252, R15 ;  /* 0x0000000f00fc7308 */ /* 0x000fe40000002400 */
[----:B------:R-:W-:Y:S01]  /*81f0*/  FMUL.FTZ R20, R20, UR5 ;  /* 0x0000000514147c20 */ /* 0x000fe20008410000 */
[----:B------:R-:W-:Y:S01]  /*8200*/  FMUL.FTZ R22, R22, UR5 ;  /* 0x0000000516167c20 */ /* 0x000fe20008410000 */
[----:B------:R-:W-:Y:S01]  /*8210*/  FMUL.FTZ R21, R21, UR5 ;  /* 0x0000000515157c20 */ /* 0x000fe20008410000 */
[----:B------:R-:W-:Y:S01]  /*8220*/  FMUL.FTZ R23, R23, UR5 ;  /* 0x0000000517177c20 */ /* 0x000fe20008410000 */
[----:B------:R-:W-:Y:S04]  /*8230*/  FMUL.FTZ R27, R27, UR5 ;  /* 0x000000051b1b7c20 */ /* 0x000fe80008410000 */
[----:B------:R-:W-:Y:S01]  /*8240*/  MUFU.TANH R243, R20 ;  /* 0x0000001400f37308 */ /* 0x000fe20000002400 */
[----:B-1----:R1:W-:Y:S01]  /*8250*/  STL [R1+0x8], R0 ;  /* 0x0000080001007387 */ /* 0x0023e20000100800 */
[-C--:B----4-:R-:W-:Y:S03]  /*8260*/  HMMA.16816.F32.BF16 R36, R204, R8.reuse, R36 ;  /* 0x00000008cc24723c */ /* 0x090fe60000041824 */
[----:B------:R-:W-:Y:S01]  /*8270*/  STL [R1+0x4], R2 ;  /* 0x0000040201007387 */ /* 0x000fe20000100800 */
[----:B------:R-:W-:Y:S01]  /*8280*/  FMUL.FTZ R26, R26, UR5 ;  /* 0x000000051a1a7c20 */ /* 0x000fe20008410000 */
[----:B------:R-:W-:Y:S03]  /*8290*/  FMUL.FTZ R24, R24, UR5 ;  /* 0x0000000518187c20 */ /* 0x000fe60008410000 */
[----:B------:R-:W-:Y:S01]  /*82a0*/  MUFU.TANH R20, R27 ;  /* 0x0000001b00147308 */ /* 0x000fe20000002400 */
[C---:B------:R-:W-:Y:S04]  /*82b0*/  HMMA.16816.F32.BF16 R40, R212.reuse, R8, R40 ;  /* 0x00000008d428723c */ /* 0x040fe80000041828 */
[----:B------:R-:W-:Y:S01]  /*82c0*/  FMUL.FTZ R32, R32, UR5 ;  /* 0x0000000520207c20 */ /* 0x000fe20008410000 */
[----:B------:R-:W-:Y:S01]  /*82d0*/  FMUL.FTZ R25, R25, UR5 ;  /* 0x0000000519197c20 */ /* 0x000fe20008410000 */
[-C--:B------:R-:W-:Y:S03]  /*82e0*/  HMMA.16816.F32.BF16 R44, R212, R10.reuse, R44 ;  /* 0x0000000ad42c723c */ /* 0x080fe6000004182c */
[----:B------:R-:W-:Y:S02]  /*82f0*/  MUFU.TANH R222, R24 ;  /* 0x0000001800de7308 */ /* 0x000fe40000002400 */
[----:B------:R-:W-:Y:S01]  /*8300*/  FMUL.FTZ R28, R28, UR5 ;  /* 0x000000051c1c7c20 */ /* 0x000fe20008410000 */
[C---:B------:R-:W-:Y:S01]  /*8310*/  HMMA.16816.F32.BF16 R48, R204.reuse, R10, R48 ;  /* 0x0000000acc30723c */ /* 0x040fe20000041830 */
[----:B------:R-:W3:Y:S06]  /*8320*/  LDSM.16.M88.4 R8, [R227+0x2000] ;  /* 0x00200000e308783b */ /* 0x000eec0000000200 */
[----:B------:R4:W-:Y:S01]  /*8330*/  MUFU.TANH R221, R26 ;  /* 0x0000001a00dd7308 */ /* 0x0009e20000002400 */
[----:B------:R-:W-:Y:S03]  /*8340*/  FMUL.FTZ R34, R34, UR5 ;  /* 0x0000000522227c20 */ /* 0x000fe60008410000 */
[----:B------:R-:W-:Y:S01]  /*8350*/  FMUL.FTZ R33, R33, UR5 ;  /* 0x0000000521217c20 */ /* 0x000fe20008410000 */
[-C--:B--2---:R-:W-:Y:S05]  /*8360*/  HMMA.16816.F32.BF16 R52, R204, R4.reuse, R52 ;  /* 0x00000004cc34723c */ /* 0x084fea0000041834 */
[----:B-1----:R-:W1:Y:S01]  /*8370*/  MUFU.TANH R0, R13 ;  /* 0x0000000d00007308 */ /* 0x002e620000002400 */
[----:B------:R-:W-:Y:S01]  /*8380*/  FMUL.FTZ R42, R42, UR5 ;  /* 0x000000052a2a7c20 */ /* 0x000fe20008410000 */
[C---:B------:R-:W-:Y:S04]  /*8390*/  HMMA.16816.F32.BF16 R56, R212.reuse, R4, R56 ;  /* 0x00000004d438723c */ /* 0x040fe80000041838 */
[----:B------:R-:W-:Y:S04]  /*83a0*/  FMUL.FTZ R44, R44, UR5 ;  /* 0x000000052c2c7c20 */ /* 0x000fe80008410000 */
[----:B------:R-:W-:Y:S01]  /*83b0*/  MUFU.TANH R223, R22 ;  /* 0x0000001600df7308 */ /* 0x000fe20000002400 */
[-C--:B------:R-:W-:Y:S03]  /*83c0*/  HMMA.16816.F32.BF16 R60, R212, R6.reuse, R60 ;  /* 0x00000006d43c723c */ /* 0x080fe6000004183c */
[----:B------:R-:W-:Y:S01]  /*83d0*/  FMUL.FTZ R43, R43, UR5 ;  /* 0x000000052b2b7c20 */ /* 0x000fe20008410000 */
[----:B----4-:R-:W-:Y:S02]  /*83e0*/  IMAD.MOV.U32 R26, RZ, RZ, R244 ;  /* 0x000000ffff1a7224 */ /* 0x010fe400078e00f4 */
[C---:B------:R-:W-:Y:S03]  /*83f0*/  HMMA.16816.F32.BF16 R64, R204.reuse, R6, R64 ;  /* 0x00000006cc40723c */ /* 0x040fe60000041840 */
[----:B------:R-:W-:Y:S01]  /*8400*/  MUFU.TANH R16, R44 ;  /* 0x0000002c00107308 */ /* 0x000fe20000002400 */
[----:B-1----:R1:W-:Y:S01]  /*8410*/  STL [R1], R0 ;  /* 0x0000000001007387 */ /* 0x0023e20000100800 */
[----:B------:R-:W-:Y:S01]  /*8420*/  ISETP.GT.AND P0, PT, R26, RZ, PT ;  /* 0x000000ff1a00720c */ /* 0x000fe20003f04270 */
[----:B------:R-:W-:Y:S01]  /*8430*/  FMUL.FTZ R53, R53, UR5 ;  /* 0x0000000535357c20 */ /* 0x000fe20008410000 */
[----:B------:R-:W-:Y:S01]  /*8440*/  FMUL.FTZ R55, R55, UR5 ;  /* 0x0000000537377c20 */ /* 0x000fe20008410000 */
[----:B------:R-:W-:Y:S03]  /*8450*/  FMUL.FTZ R52, R52, UR5 ;  /* 0x0000000534347c20 */ /* 0x000fe60008410000 */
[----:B------:R-:W-:Y:S02]  /*8460*/  FMUL.FTZ R40, R40, UR5 ;  /* 0x0000000528287c20 */ /* 0x000fe40008410000 */
[----:B------:R-:W-:Y:S01]  /*8470*/  MUFU.TANH R22, R21 ;  /* 0x0000001500167308 */ /* 0x000fe20000002400 */
[----:B------:R-:W-:Y:S01]  /*8480*/  FMUL.FTZ R56, R56, UR5 ;  /* 0x0000000538387c20 */ /* 0x000fe20008410000 */
[----:B------:R-:W-:Y:S01]  /*8490*/  FMUL.FTZ R57, R57, UR5 ;  /* 0x0000000539397c20 */ /* 0x000fe20008410000 */
[----:B------:R-:W-:Y:S01]  /*84a0*/  FMUL.FTZ R58, R58, UR5 ;  /* 0x000000053a3a7c20 */ /* 0x000fe20008410000 */
[----:B------:R-:W-:Y:S01]  /*84b0*/  FMUL.FTZ R30, R30, UR5 ;  /* 0x000000051e1e7c20 */ /* 0x000fe20008410000 */
[-C--:B---3--:R-:W-:Y:S05]  /*84c0*/  HMMA.16816.F32.BF16 R68, R204, R8.reuse, R68 ;  /* 0x00000008cc44723c */ /* 0x088fea0000041844 */
[----:B------:R-:W-:Y:S01]  /*84d0*/  MUFU.TANH R18, R40 ;  /* 0x0000002800127308 */ /* 0x000fe20000002400 */
[----:B------:R-:W-:Y:S01]  /*84e0*/  FMUL.FTZ R60, R60, UR5 ;  /* 0x000000053c3c7c20 */ /* 0x000fe20008410000 */
[----:B------:R-:W-:Y:S01]  /*84f0*/  FMUL.FTZ R61, R61, UR5 ;  /* 0x000000053d3d7c20 */ /* 0x000fe20008410000 */
[----:B------:R-:W-:Y:S01]  /*8500*/  FMUL.FTZ R29, R29, UR5 ;  /* 0x000000051d1d7c20 */ /* 0x000fe20008410000 */
[C---:B------:R-:W-:Y:S06]  /*8510*/  HMMA.16816.F32.BF16 R72, R212.reuse, R8, R72 ;  /* 0x00000008d448723c */ /* 0x040fec0000041848 */
[----:B------:R-:W-:Y:S01]  /*8520*/  MUFU.TANH R27, R57 ;  /* 0x00000039001b7308 */ /* 0x000fe20000002400 */
[----:B------:R-:W-:Y:S01]  /*8530*/  FMUL.FTZ R67, R67, UR5 ;  /* 0x0000000543437c20 */ /* 0x000fe20008410000 */
[-C--:B------:R-:W-:Y:S03]  /*8540*/  HMMA.16816.F32.BF16 R76, R212, R10.reuse, R76 ;  /* 0x0000000ad44c723c */ /* 0x080fe6000004184c */
[----:B------:R-:W-:Y:S05]  /*8550*/  FMUL.FTZ R66, R66, UR5 ;  /* 0x0000000542427c20 */ /* 0x000fea0008410000 */
[----:B-1----:R-:W1:Y:S01]  /*8560*/  MUFU.TANH R0, R42 ;  /* 0x0000002a00007308 */ /* 0x002e620000002400 */
[C---:B------:R-:W-:Y:S01]  /*8570*/  HMMA.16816.F32.BF16 R80, R204.reuse, R10, R80 ;  /* 0x0000000acc50723c */ /* 0x040fe20000041850 */
[----:B------:R-:W-:Y:S03]  /*8580*/  LDSM.16.M88.4 R8, [R227+0x3000] ;  /* 0x00300000e308783b */ /* 0x000fe60000000200 */
[----:B------:R-:W-:Y:S01]  /*8590*/  FMUL.FTZ R65, R65, UR5 ;  /* 0x0000000541417c20 */ /* 0x000fe20008410000 */
[----:B------:R-:W-:Y:S01]  /*85a0*/  FMUL.FTZ R71, R71, UR5 ;  /* 0x0000000547477c20 */ /* 0x000fe20008410000 */
[----:B------:R-:W-:Y:S03]  /*85b0*/  FMUL.FTZ R68, R68, UR5 ;  /* 0x0000000544447c20 */ /* 0x000fe60008410000 */
        /* <DEDUP_REMOVED lines=8> */
[----:B------:R-:W-:Y:S01]  /*8640*/  FMUL.FTZ R79, R79, UR5 ;  /* 0x000000054f4f7c20 */ /* 0x000fe20008410000 */
[----:B------:R-:W-:Y:S01]  /*8650*/  FMUL.FTZ R77, R77, UR5 ;  /* 0x000000054d4d7c20 */ /* 0x000fe20008410000 */
[----:B------:R-:W-:Y:S01]  /*8660*/  FMUL.FTZ R78, R78, UR5 ;  /* 0x000000054e4e7c20 */ /* 0x000fe20008410000 */
[----:B------:R-:W-:Y:S01]  /*8670*/  FMUL.FTZ R70, R70, UR5 ;  /* 0x0000000546467c20 */ /* 0x000fe20008410000 */
[----:B------:R-:W-:Y:S01]  /*8680*/  FMUL.FTZ R35, R35, UR5 ;  /* 0x0000000523237c20 */ /* 0x000fe20008410000 */
[----:B------:R-:W-:Y:S03]  /*8690*/  FMUL.FTZ R36, R36, UR5 ;  /* 0x0000000524247c20 */ /* 0x000fe60008410000 */
        /* <DEDUP_REMOVED lines=24> */
[----:B-1----:R-:W1:Y:S01]  /*8820*/  MUFU.TANH R0, R43 ;  /* 0x0000002b00007308 */ /* 0x002e620000002400 */
[----:B------:R-:W-:Y:S09]  /*8830*/  FMUL.FTZ R75, R75, UR5 ;  /* 0x000000054b4b7c20 */ /* 0x000ff20008410000 */
[----:B------:R-:W-:Y:S10]  /*8840*/  MUFU.TANH R55, R79 ;  /* 0x0000004f00377308 */ /* 0x000ff40000002400 */
[----:B------:R-:W-:Y:S01]  /*8850*/  MUFU.TANH R64, R65 ;  /* 0x0000004100407308 */ /* 0x000fe20000002400 */
[----:B-1----:R1:W-:Y:S09]  /*8860*/  STL [R1+0x28], R0 ;  /* 0x0000280001007387 */ /* 0x0023f20000100800 */
[----:B------:R-:W-:Y:S10]  /*8870*/  MUFU.TANH R42, R58 ;  /* 0x0000003a002a7308 */ /* 0x000ff40000002400 */
[----:B------:R-:W-:Y:S10]  /*8880*/  MUFU.TANH R248, R69 ;  /* 0x0000004500f87308 */ /* 0x000ff40000002400 */
[----:B------:R-:W-:Y:S10]  /*8890*/  MUFU.TANH R44, R77 ;  /* 0x0000004d002c7308 */ /* 0x000ff40000002400 */
[----:B-1----:R-:W1:Y:S10]  /*88a0*/  MUFU.TANH R0, R53 ;  /* 0x0000003500007308 */ /* 0x002e740000002400 */
[----:B------:R-:W-:Y:S10]  /*88b0*/  MUFU.TANH R251, R68 ;  /* 0x0000004400fb7308 */ /* 0x000ff40000002400 */
[----:B------:R-:W-:Y:S01]  /*88c0*/  MUFU.TANH R4, R56 ;  /* 0x0000003800047308 */ /* 0x000fe20000002400 */
[----:B-1----:R1:W-:Y:S09]  /*88d0*/  STL [R1+0x20], R0 ;  /* 0x0000200001007387 */ /* 0x0023f20000100800 */
[----:B------:R-:W-:Y:S10]  /*88e0*/  MUFU.TANH R56, R72 ;  /* 0x0000004800387308 */ /* 0x000ff40000002400 */
[----:B------:R-:W-:Y:S10]  /*88f0*/  MUFU.TANH R68, R78 ;  /* 0x0000004e00447308 */ /* 0x000ff40000002400 */
[----:B------:R2:W-:Y:S10]  /*8900*/  MUFU.TANH R244, R83 ;  /* 0x0000005300f47308 */ /* 0x0005f40000002400 */
[----:B-1----:R-:W1:Y:S10]  /*8910*/  MUFU.TANH R0, R66 ;  /* 0x0000004200007308 */ /* 0x002e740000002400 */
[----:B------:R-:W-:Y:S01]  /*8920*/  MUFU.TANH R53, R60 ;  /* 0x0000003c00357308 */ /* 0x000fe20000002400 */
[----:B--2---:R-:W-:Y:S02]  /*8930*/  IMAD.MOV.U32 R83, RZ, RZ, R44 ;  /* 0x000000ffff537224 */ /* 0x004fe400078e002c */
[----:B------:R-:W2:Y:S07]  /*8940*/  LDL R44, [R1+0x1c] ;  /* 0x00001c00012c7983 */ /* 0x000eae0000100800 */
[----:B------:R-:W-:Y:S01]  /*8950*/  MUFU.TANH R2, R70 ;  /* 0x0000004600027308 */ /* 0x000fe20000002400 */
[----:B-1----:R-:W-:Y:S09]  /*8960*/  MOV R65, R0 ;  /* 0x0000000000417202 */ /* 0x002ff20000000f00 */
[----:B------:R-:W1:Y:S10]  /*8970*/  MUFU.TANH R0, R67 ;  /* 0x0000004300007308 */ /* 0x000e740000002400 */
[----:B------:R-:W-:Y:S10]  /*8980*/  MUFU.TANH R21, R25 ;  /* 0x0000001900157308 */ /* 0x000ff40000002400 */
[----:B------:R-:W-:Y:S01]  /*8990*/  MUFU.TANH R23, R23 ;  /* 0x0000001700177308 */ /* 0x000fe20000002400 */
[----:B-1----:R-:W-:Y:S09]  /*89a0*/  IMAD.MOV.U32 R69, RZ, RZ, R0 ;  /* 0x000000ffff457224 */ /* 0x002ff200078e0000 */
[----:B------:R1:W3:Y:S10]  /*89b0*/  MUFU.TANH R0, R71 ;  /* 0x0000004700007308 */ /* 0x0002f40000002400 */
[----:B------:R-:W-:Y:S10]  /*89c0*/  MUFU.TANH R32, R32 ;  /* 0x0000002000207308 */ /* 0x000ff40000002400 */
[----:B------:R-:W-:Y:S01]  /*89d0*/  MUFU.TANH R28, R28 ;  /* 0x0000001c001c7308 */ /* 0x000fe20000002400 */
[----:B-1----:R-:W-:Y:S01]  /*89e0*/  IMAD.MOV.U32 R71, RZ, RZ, R4 ;  /* 0x000000ffff477224 */ /* 0x002fe200078e0004 */
[----:B---3--:R-:W-:Y:S01]  /*89f0*/  MOV R72, R0 ;  /* 0x0000000000487202 */ /* 0x008fe20000000f00 */
[----:B------:R-:W1:Y:S07]  /*8a00*/  LDSM.16.M88.4 R4, [R227+0x2800] ;  /* 0x00280000e304783b */ /* 0x000e6e0000000200 */
[----:B------:R3:W-:Y:S10]  /*8a10*/  MUFU.TANH R0, R74 ;  /* 0x0000004a00007308 */ /* 0x0007f40000002400 */
[----:B------:R-:W-:Y:S10]  /*8a20*/  MUFU.TANH R34, R34 ;  /* 0x0000002200227308 */ /* 0x000ff40000002400 */
[----:B------:R-:W-:Y:S01]  /*8a30*/  MUFU.TANH R33, R33 ;  /* 0x0000002100217308 */ /* 0x000fe20000002400 */
[----:B---3--:R-:W-:Y:S09]  /*8a40*/  IMAD.MOV.U32 R74, RZ, RZ, R27 ;  /* 0x000000ffff4a7224 */ /* 0x008ff200078e001b */
[----:B------:R3:W-:Y:S10]  /*8a50*/  MUFU.TANH R27, R73 ;  /* 0x00000049001b7308 */ /* 0x0007f40000002400 */
[----:B------:R-:W-:Y:S01]  /*8a60*/  MUFU.TANH R30, R30 ;  /* 0x0000001e001e7308 */ /* 0x000fe20000002400 */
[-C--:B-1----:R-:W-:Y:S09]  /*8a70*/  HMMA.16816.F32.BF16 R84, R204, R4.reuse, R84 ;  /* 0x00000004cc54723c */ /* 0x082ff20000041854 */
[----:B------:R-:W-:Y:S01]  /*8a80*/  MUFU.TANH R210, R81 ;  /* 0x0000005100d27308 */ /* 0x000fe20000002400 */
[C---:B------:R-:W-:Y:S04]  /*8a90*/  HMMA.16816.F32.BF16 R88, R212.reuse, R4, R88 ;  /* 0x00000004d458723c */ /* 0x040fe80000041858 */
[----:B---3--:R-:W-:Y:S02]  /*8aa0*/  IMAD.MOV.U32 R73, RZ, RZ, R2 ;  /* 0x000000ffff497224 */ /* 0x008fe400078e0002 */
[-C--:B------:R-:W-:Y:S03]  /*8ab0*/  HMMA.16816.F32.BF16 R92, R212, R6.reuse, R92 ;  /* 0x00000006d45c723c */ /* 0x080fe6000004185c */
[----:B------:R-:W-:Y:S03]  /*8ac0*/  MUFU.TANH R29, R29 ;  /* 0x0000001d001d7308 */ /* 0x000fe60000002400 */
[C---:B------:R-:W-:Y:S01]  /*8ad0*/  HMMA.16816.F32.BF16 R96, R204.reuse, R6, R96 ;  /* 0x00000006cc60723c */ /* 0x040fe20000041860 */
[----:B------:R-:W1:Y:S01]  /*8ae0*/  LDSM.16.M88.4 R4, [R227+0x3800] ;  /* 0x00380000e304783b */ /* 0x000e620000000200 */
[----:B------:R-:W-:Y:S05]  /*8af0*/  DEPBAR.LE SB0, 0x0 ;  /* 0x000080000000791a */ /* 0x000fea0000000000 */
[----:B------:R-:W-:Y:S01]  /*8b00*/  MUFU.TANH R245, R82 ;  /* 0x0000005200f57308 */ /* 0x000fe20000002400 */
[-C--:B------:R-:W-:Y:S09]  /*8b10*/  HMMA.16816.F32.BF16 R100, R204, R8.reuse, R100 ;  /* 0x00000008cc64723c */ /* 0x080ff20000041864 */
[----:B------:R-:W-:Y:S01]  /*8b20*/  MUFU.TANH R35, R35 ;  /* 0x0000002300237308 */ /* 0x000fe20000002400 */
[----:B------:R-:W-:Y:S01]  /*8b30*/  BAR.SYNC.DEFER_BLOCKING 0x0 ;  /* 0x0000000000007b1d */ /* 0x000fe20000010000 */
[C---:B------:R-:W-:Y:S04]  /*8b40*/  HMMA.16816.F32.BF16 R104, R212.reuse, R8, R104 ;  /* 0x00000008d468723c */ /* 0x040fe80000041868 */
[----:B------:R-:W-:Y:S01]  /*8b50*/  FMUL.FTZ R93, R93, UR5 ;  /* 0x000000055d5d7c20 */ /* 0x000fe20008410000 */
[----:B------:R-:W-:Y:S03]  /*8b60*/  FMUL.FTZ R92, R92, UR5 ;  /* 0x000000055c5c7c20 */ /* 0x000fe60008410000 */
[----:B------:R-:W-:Y:S01]  /*8b70*/  MUFU.TANH R36, R36 ;  /* 0x0000002400247308 */ /* 0x000fe20000002400 */
[-C--:B------:R-:W-:Y:S03]  /*8b80*/  HMMA.16816.F32.BF16 R108, R212, R10.reuse, R108 ;  /* 0x0000000ad46c723c */ /* 0x080fe6000004186c */
[----:B------:R-:W-:Y:S01]  /*8b90*/  FMUL.FTZ R89, R89, UR5 ;  /* 0x0000000559597c20 */ /* 0x000fe20008410000 */
[----:B------:R-:W-:Y:S01]  /*8ba0*/  FMUL.FTZ R88, R88, UR5 ;  /* 0x0000000558587c20 */ /* 0x000fe20008410000 */
[----:B------:R-:W-:Y:S04]  /*8bb0*/  FMUL.FTZ R94, R94, UR5 ;  /* 0x000000055e5e7c20 */ /* 0x000fe80008410000 */
[----:B------:R3:W-:Y:S01]  /*8bc0*/  MUFU.TANH R80, R93 ;  /* 0x0000005d00507308 */ /* 0x0007e20000002400 */
[C---:B------:R-:W-:Y:S04]  /*8bd0*/  HMMA.16816.F32.BF16 R112, R204.reuse, R10, R112 ;  /* 0x0000000acc70723c */ /* 0x040fe80000041870 */
[----:B------:R-:W-:Y:S01]  /*8be0*/  FMUL.FTZ R85, R85, UR5 ;  /* 0x0000000555557c20 */ /* 0x000fe20008410000 */
[----:B------:R-:W-:Y:S01]  /*8bf0*/  FMUL.FTZ R86, R86, UR5 ;  /* 0x0000000556567c20 */ /* 0x000fe20008410000 */
[----:B------:R-:W-:Y:S03]  /*8c00*/  FMUL.FTZ R84, R84, UR5 ;  /* 0x0000000554547c20 */ /* 0x000fe60008410000 */
[----:B------:R4:W5:Y:S02]  /*8c10*/  MUFU.TANH R79, R92 ;  /* 0x0000005c004f7308 */ /* 0x0009640000002400 */
[----:B------:R-:W-:Y:S01]  /*8c20*/  FMUL.FTZ R91, R91, UR5 ;  /* 0x000000055b5b7c20 */ /* 0x000fe20008410000 */
[-C--:B-1----:R-:W-:Y:S03]  /*8c30*/  HMMA.16816.F32.BF16 R116, R204, R4.reuse, R116 ;  /* 0x00000004cc74723c */ /* 0x082fe60000041874 */
[----:B------:R-:W-:Y:S01]  /*8c40*/  FMUL.FTZ R107, R107, UR5 ;  /* 0x000000056b6b7c20 */ /* 0x000fe20008410000 */
[----:B------:R-:W-:Y:S03]  /*8c50*/  FMUL.FTZ R105, R105, UR5 ;  /* 0x0000000569697c20 */ /* 0x000fe60008410000 */
[----:B------:R-:W1:Y:S01]  /*8c60*/  MUFU.TANH R77, R89 ;  /* 0x00000059004d7308 */ /* 0x000e620000002400 */
[----:B---3--:R-:W3:Y:S01]  /*8c70*/  LDL R93, [R1+0x18] ;  /* 0x00001800015d7983 */ /* 0x008ee20000100800 */
[C---:B------:R-:W-:Y:S04]  /*8c80*/  HMMA.16816.F32.BF16 R120, R212.reuse, R4, R120 ;  /* 0x00000004d478723c */ /* 0x040fe80000041878 */
[----:B------:R-:W-:Y:S01]  /*8c90*/  FMUL.FTZ R104, R104, UR5 ;  /* 0x0000000568687c20 */ /* 0x000fe20008410000 */
[----:B------:R-:W-:Y:S03]  /*8ca0*/  FMUL.FTZ R111, R111, UR5 ;  /* 0x000000056f6f7c20 */ /* 0x000fe60008410000 */
[----:B------:R5:W-:Y:S01]  /*8cb0*/  MUFU.TANH R67, R107 ;  /* 0x0000006b00437308 */ /* 0x000be20000002400 */
[----:B----4-:R-:W4:Y:S01]  /*8cc0*/  LDL R92, [R1+0x14] ;  /* 0x00001400015c7983 */ /* 0x010f220000100800 */
[-C--:B------:R-:W-:Y:S03]  /*8cd0*/  HMMA.16816.F32.BF16 R124, R212, R6.reuse, R124 ;  /* 0x00000006d47c723c */ /* 0x080fe6000004187c */
[----:B------:R-:W2:Y:S01]  /*8ce0*/  LDL R214, [R1+0x10] ;  /* 0x0000100001d67983 */ /* 0x000ea20000100800 */
[----:B------:R-:W-:Y:S01]  /*8cf0*/  FMUL.FTZ R110, R110, UR5 ;  /* 0x000000056e6e7c20 */ /* 0x000fe20008410000 */
[----:B------:R-:W-:Y:S03]  /*8d00*/  FMNMX.FTZ R4, R246, R133, !PT ;  /* 0x00000085f6047209 */ /* 0x000fe60007810000 */
[----:B------:R1:W-:Y:S01]  /*8d10*/  MUFU.TANH R58, R105 ;  /* 0x00000069003a7308 */ /* 0x0003e20000002400 */
[----:B------:R-:W-:Y:S04]  /*8d20*/  HMMA.16816.F32.BF16 R128, R204, R6, R128 ;  /* 0x00000006cc80723c */ /* 0x000fe80000041880 */
[----:B------:R-:W-:Y:S01]  /*8d30*/  FMUL.FTZ R116, R116, UR5 ;  /* 0x0000000574747c20 */ /* 0x000fe20008410000 */
[----:B------:R-:W-:Y:S01]  /*8d40*/  FMNMX.FTZ R5, R250, R132, !PT ;  /* 0x00000084fa057209 */ /* 0x000fe20007810000 */
[----:B------:R-:W-:Y:S03]  /*8d50*/  FMUL.FTZ R108, R108, UR5 ;  /* 0x000000056c6c7c20 */ /* 0x000fe60008410000 */
[----:B------:R1:W-:Y:S02]  /*8d60*/  MUFU.TANH R208, R85 ;  /* 0x0000005500d07308 */ /* 0x0003e40000002400 */
[----:B-----5:R-:W-:Y:S02]  /*8d70*/  MOV R107, R79 ;  /* 0x0000004f006b7202 */ /* 0x020fe40000000f00 */
[----:B------:R-:W5:Y:S01]  /*8d80*/  LDL R79, [R1+0xc] ;  /* 0x00000c00014f7983 */ /* 0x000f620000100800 */
[----:B------:R-:W-:Y:S01]  /*8d90*/  FMUL.FTZ R87, R87, UR5 ;  /* 0x0000000557577c20 */ /* 0x000fe20008410000 */
[----:B------:R-:W-:Y:S01]  /*8da0*/  FMUL.FTZ R113, R113, UR5 ;  /* 0x0000000571717c20 */ /* 0x000fe20008410000 */
[----:B------:R-:W-:Y:S01]  /*8db0*/  FMUL.FTZ R101, R101, UR5 ;  /* 0x0000000565657c20 */ /* 0x000fe20008410000 */
[----:B------:R-:W-:Y:S02]  /*8dc0*/  FMUL.FTZ R100, R100, UR5 ;  /* 0x0000000564647c20 */ /* 0x000fe40008410000 */
[----:B------:R-:W1:Y:S02]  /*8dd0*/  MUFU.TANH R78, R88 ;  /* 0x00000058004e7308 */ /* 0x000e640000002400 */
[----:B-1----:R-:W-:Y:S01]  /*8de0*/  IMAD.MOV.U32 R105, RZ, RZ, R77 ;  /* 0x000000ffff697224 */ /* 0x002fe200078e004d */
[----:B------:R-:W-:Y:S01]  /*8df0*/  MOV R81, R52 ;  /* 0x0000003400517202 */ /* 0x000fe20000000f00 */
[----:B------:R-:W5:Y:S01]  /*8e00*/  LDL R77, [R1+0x8] ;  /* 0x00000800014d7983 */ /* 0x000f620000100800 */
[----:B------:R-:W-:Y:S01]  /*8e10*/  FMUL.FTZ R70, R126, UR5 ;  /* 0x000000057e467c20 */ /* 0x000fe20008410000 */
[----:B------:R-:W-:Y:S01]  /*8e20*/  MOV R52, R18 ;  /* 0x0000001200347202 */ /* 0x000fe20000000f00 */
[----:B------:R-:W-:Y:S01]  /*8e30*/  FMUL.FTZ R95, R95, UR5 ;  /* 0x000000055f5f7c20 */ /* 0x000fe20008410000 */
[----:B------:R-:W-:Y:S02]  /*8e40*/  FMUL.FTZ R99, R99, UR5 ;  /* 0x0000000563637c20 */ /* 0x000fe40008410000 */
[----:B------:R1:W-:Y:S01]  /*8e50*/  MUFU.TANH R43, R104 ;  /* 0x00000068002b7308 */ /* 0x0003e20000002400 */
[----:B------:R-:W-:Y:S01]  /*8e60*/  FMUL.FTZ R85, R128, UR5 ;  /* 0x0000000580557c20 */ /* 0x000fe20008410000 */
[----:B------:R-:W-:Y:S02]  /*8e70*/  IMAD.MOV.U32 R128, RZ, RZ, R27 ;  /* 0x000000ffff807224 */ /* 0x000fe400078e001b */
[----:B------:R-:W-:Y:S01]  /*8e80*/  FMUL.FTZ R89, R131, UR5 ;  /* 0x0000000583597c20 */ /* 0x000fe20008410000 */
[----:B------:R-:W5:Y:S01]  /*8e90*/  LDL R27, [R1+0x4] ;  /* 0x00000400011b7983 */ /* 0x000f620000100800 */
[----:B------:R-:W-:Y:S01]  /*8ea0*/  FMUL.FTZ R90, R90, UR5 ;  /* 0x000000055a5a7c20 */ /* 0x000fe20008410000 */
[----:B------:R-:W-:Y:S01]  /*8eb0*/  FMUL.FTZ R103, R103, UR5 ;  /* 0x0000000567677c20 */ /* 0x000fe20008410000 */
[----:B------:R-:W-:Y:S02]  /*8ec0*/  FMUL.FTZ R102, R102, UR5 ;  /* 0x0000000566667c20 */ /* 0x000fe40008410000 */
[----:B------:R1:W-:Y:S01]  /*8ed0*/  MUFU.TANH R212, R111 ;  /* 0x0000006f00d47308 */ /* 0x0003e20000002400 */
        /* <DEDUP_REMOVED lines=8> */
[----:B-1----:R-:W-:Y:S02]  /*8f60*/  IMAD.MOV.U32 R104, RZ, RZ, R78 ;  /* 0x000000ffff687224 */ /* 0x002fe400078e004e */
[----:B------:R-:W-:Y:S01]  /*8f70*/  FMUL.FTZ R115, R115, UR5 ;  /* 0x0000000573737c20 */ /* 0x000fe20008410000 */
[----:B------:R-:W5:Y:S01]  /*8f80*/  LDL R78, [R1] ;  /* 0x00000000014e7983 */ /* 0x000f620000100800 */
[----:B------:R-:W-:Y:S01]  /*8f90*/  FMUL.FTZ R118, R118, UR5 ;  /* 0x0000000576767c20 */ /* 0x000fe20008410000 */
[----:B------:R-:W-:Y:S01]  /*8fa0*/  FMUL.FTZ R117, R117, UR5 ;  /* 0x0000000575757c20 */ /* 0x000fe20008410000 */
[----:B------:R-:W-:Y:S01]  /*8fb0*/  FMUL.FTZ R119, R119, UR5 ;  /* 0x0000000577777c20 */ /* 0x000fe20008410000 */
[----:B------:R-:W-:Y:S02]  /*8fc0*/  FMUL.FTZ R120, R120, UR5 ;  /* 0x0000000578787c20 */ /* 0x000fe40008410000 */
[----:B------:R-:W1:Y:S01]  /*8fd0*/  MUFU.TANH R60, R94 ;  /* 0x0000005e003c7308 */ /* 0x000e620000002400 */
[----:B------:R-:W-:Y:S02]  /*8fe0*/  IMAD.MOV.U32 R111, RZ, RZ, R80 ;  /* 0x000000ffff6f7224 */ /* 0x000fe400078e0050 */
[----:B------:R-:W-:Y:S01]  /*8ff0*/  FMUL.FTZ R121, R121, UR5 ;  /* 0x0000000579797c20 */ /* 0x000fe20008410000 */
[----:B------:R-:W5:Y:S01]  /*9000*/  LDL R80, [R1+0x28] ;  /* 0x0000280001507983 */ /* 0x000f620000100800 */
[----:B------:R-:W-:Y:S01]  /*9010*/  FMUL.FTZ R122, R122, UR5 ;  /* 0x000000057a7a7c20 */ /* 0x000fe20008410000 */
[----:B------:R-:W-:Y:S01]  /*9020*/  FMUL.FTZ R123, R123, UR5 ;  /* 0x000000057b7b7c20 */ /* 0x000fe20008410000 */
[----:B------:R-:W-:Y:S01]  /*9030*/  FMUL.FTZ R124, R124, UR5 ;  /* 0x000000057c7c7c20 */ /* 0x000fe20008410000 */
[----:B------:R-:W-:Y:S02]  /*9040*/  FMUL.FTZ R125, R125, UR5 ;  /* 0x000000057d7d7c20 */ /* 0x000fe40008410000 */
[----:B------:R1:W-:Y:S10]  /*9050*/  MUFU.TANH R86, R116 ;  /* 0x0000007400567308 */ /* 0x0003f40000002400 */
[----:B------:R-:W1:Y:S10]  /*9060*/  MUFU.TANH R2, R110 ;  /* 0x0000006e00027308 */ /* 0x000e740000002400 */
[----:B------:R-:W-:Y:S01]  /*9070*/  MUFU.TANH R25, R54 ;  /* 0x0000003600197308 */ /* 0x000fe20000002400 */
[----:B-1----:R-:W-:Y:S02]  /*9080*/  MOV R116, R60 ;  /* 0x0000003c00747202 */ /* 0x002fe40000000f00 */
[----:B------:R-:W5:Y:S07]  /*9090*/  LDL R60, [R1+0x20] ;  /* 0x00002000013c7983 */ /* 0x000f6e0000100800 */
[----:B------:R-:W1:Y:S01]  /*90a0*/  MUFU.TANH R82, R108 ;  /* 0x0000006c00527308 */ /* 0x000e620000002400 */
[----:B------:R-:W-:Y:S01]  /*90b0*/  IMAD.MOV.U32 R131, RZ, RZ, R2 ;  /* 0x000000ffff837224 */ /* 0x000fe200078e0002 */
[----:B------:R-:W-:Y:S02]  /*90c0*/  FMNMX.FTZ R2, R247, R3, !PT ;  /* 0x00000003f7027209 */ /* 0x000fe40007810000 */
[----:B------:R-:W-:Y:S06]  /*90d0*/  MOV R110, R69 ;  /* 0x00000045006e7202 */ /* 0x000fec0000000f00 */
[----:B------:R-:W1:Y:S10]  /*90e0*/  MUFU.TANH R54, R76 ;  /* 0x0000004c00367308 */ /* 0x000e740000002400 */
[----:B------:R-:W-:Y:S01]  /*90f0*/  MUFU.TANH R31, R31 ;  /* 0x0000001f001f7308 */ /* 0x000fe20000002400 */
[----:B-1----:R-:W-:Y:S09]  /*9100*/  IMAD.MOV.U32 R126, RZ, RZ, R82 ;  /* 0x000000ffff7e7224 */ /* 0x002ff200078e0052 */
[----:B------:R-:W1:Y:S01]  /*9110*/  MUFU.TANH R17, R41 ;  /* 0x0000002900117308 */ /* 0x000e620000002400 */
[----:B------:R-:W-:Y:S01]  /*9120*/  IMAD.MOV.U32 R82, RZ, RZ, R54 ;  /* 0x000000ffff527224 */ /* 0x000fe200078e0036 */
[----:B------:R-:W-:Y:S08]  /*9130*/  MOV R76, R0 ;  /* 0x00000000004c7202 */ /* 0x000ff00000000f00 */
[----:B------:R-:W-:Y:S10]  /*9140*/  MUFU.TANH R38, R38 ;  /* 0x0000002600267308 */ /* 0x000ff40000002400 */
[----:B------:R-:W-:Y:S01]  /*9150*/  MUFU.TANH R37, R37 ;  /* 0x0000002500257308 */ /* 0x000fe20000002400 */
[----:B-1----:R-:W-:Y:S09]  /*9160*/  IMAD.MOV.U32 R54, RZ, RZ, R17 ;  /* 0x000000ffff367224 */ /* 0x002ff200078e0011 */
[----:B------:R1:W-:Y:S10]  /*9170*/  MUFU.TANH R209, R84 ;  /* 0x0000005400d17308 */ /* 0x0003f40000002400 */
[----:B------:R-:W1:Y:S10]  /*9180*/  MUFU.TANH R66, R91 ;  /* 0x0000005b00427308 */ /* 0x000e740000002400 */
[----:B------:R-:W-:Y:S01]  /*9190*/  MUFU.TANH R39, R39 ;  /* 0x0000002700277308 */ /* 0x000fe20000002400 */
[----:B-1----:R-:W-:Y:S09]  /*91a0*/  FMUL.FTZ R84, R129, UR5 ;  /* 0x0000000581547c20 */ /* 0x002ff20008410000 */
[----:B------:R-:W-:Y:S01]  /*91b0*/  MUFU.TANH R48, R48 ;  /* 0x0000003000307308 */ /* 0x000fe20000002400 */
[----:B------:R-:W-:Y:S02]  /*91c0*/  MOV R129, R66 ;  /* 0x0000004200817202 */ /* 0x000fe40000000f00 */
[----:B------:R-:W-:Y:S07]  /*91d0*/  MOV R66, R16 ;  /* 0x0000001000427202 */ /* 0x000fee0000000f00 */
[----:B------:R-:W-:Y:S10]  /*91e0*/  MUFU.TANH R216, R87 ;  /* 0x0000005700d87308 */ /* 0x000ff40000002400 */
[----:B------:R-:W1:Y:S10]  /*91f0*/  MUFU.TANH R14, R47 ;  /* 0x0000002f000e7308 */ /* 0x000e740000002400 */
[----:B------:R-:W-:Y:S10]  /*9200*/  MUFU.TANH R50, R50 ;  /* 0x0000003200327308 */ /* 0x000ff40000002400 */
[----:B------:R-:W-:Y:S10]  /*9210*/  MUFU.TANH R49, R49 ;  /* 0x0000003100317308 */ /* 0x000ff40000002400 */
[----:B------:R1:W-:Y:S10]  /*9220*/  MUFU.TANH R87, R113 ;  /* 0x0000007100577308 */ /* 0x0003f40000002400 */
[----:B------:R-:W-:Y:S10]  /*9230*/  MUFU.TANH R47, R62 ;  /* 0x0000003e002f7308 */ /* 0x000ff40000002400 */
[----:B------:R-:W-:Y:S01]  /*9240*/  MUFU.TANH R46, R46 ;  /* 0x0000002e002e7308 */ /* 0x000fe20000002400 */
[----:B-1----:R-:W-:Y:S01]  /*9250*/  MOV R113, R65 ;  /* 0x0000004100717202 */ /* 0x002fe20000000f00 */
[----:B------:R-:W-:Y:S08]  /*9260*/  IMAD.MOV.U32 R65, RZ, RZ, R14 ;  /* 0x000000ffff417224 */ /* 0x000ff000078e000e */
[----:B------:R1:W-:Y:S10]  /*9270*/  MUFU.TANH R62, R101 ;  /* 0x00000065003e7308 */ /* 0x0003f40000002400 */
[----:B------:R-:W-:Y:S10]  /*9280*/  MUFU.TANH R45, R45 ;  /* 0x0000002d002d7308 */ /* 0x000ff40000002400 */
[----:B------:R-:W-:Y:S01]  /*9290*/  MUFU.TANH R51, R51 ;  /* 0x0000003300337308 */ /* 0x000fe20000002400 */
[----:B-1----:R-:W-:Y:S09]  /*92a0*/  IMAD.MOV.U32 R101, RZ, RZ, R71 ;  /* 0x000000ffff657224 */ /* 0x002ff200078e0047 */
[----:B------:R-:W1:Y:S10]  /*92b0*/  MUFU.TANH R12, R63 ;  /* 0x0000003f000c7308 */ /* 0x000e740000002400 */
[----:B------:R3:W-:Y:S10]  /*92c0*/  MUFU.TANH R63, R100 ;  /* 0x00000064003f7308 */ /* 0x0007f40000002400 */
[----:B------:R-:W-:Y:S10]  /*92d0*/  MUFU.TANH R41, R59 ;  /* 0x0000003b00297308 */ /* 0x000ff40000002400 */
[----:B------:R4:W-:Y:S01]  /*92e0*/  MUFU.TANH R57, R95 ;  /* 0x0000005f00397308 */ /* 0x0009e20000002400 */
[----:B---3--:R-:W-:Y:S09]  /*92f0*/  IMAD.MOV.U32 R100, RZ, RZ, R74 ;  /* 0x000000ffff647224 */ /* 0x008ff200078e004a */
[----:B------:R3:W-:Y:S10]  /*9300*/  MUFU.TANH R202, R99 ;  /* 0x0000006300ca7308 */ /* 0x0007f40000002400 */
[----:B------:R2:W2:Y:S01]  /*9310*/  MUFU.TANH R0, R90 ;  /* 0x0000005a00007308 */ /* 0x0004a20000002400 */
[----:B----4-:R-:W-:Y:S02]  /*9320*/  MOV R95, R76 ;  /* 0x0000004c005f7202 */ /* 0x010fe40000000f00 */
[----:B-1----:R-:W-:Y:S02]  /*9330*/  MOV R76, R12 ;  /* 0x0000000c004c7202 */ /* 0x002fe40000000f00 */
[----:B------:R-:W-:Y:S02]  /*9340*/  FMNMX.FTZ R6, R93, R2, !PT ;  /* 0x000000025d067209 */ /* 0x000fe40007810000 */
[----:B------:R-:W-:Y:S03]  /*9350*/  FMNMX.FTZ R2, R249, R134, !PT ;  /* 0x00000086f9027209 */ /* 0x000fe60007810000 */
[----:B------:R1:W-:Y:S01]  /*9360*/  MUFU.TANH R200, R103 ;  /* 0x0000006700c87308 */ /* 0x0003e20000002400 */
[----:B------:R-:W-:Y:S02]  /*9370*/  FMNMX.FTZ R6, R220, R6, !PT ;  /* 0x00000006dc067209 */ /* 0x000fe40007810000 */
[----:B---3--:R-:W-:Y:S02]  /*9380*/  MOV R99, R73 ;  /* 0x0000004900637202 */ /* 0x008fe40000000f00 */
[----:B------:R-:W-:Y:S02]  /*9390*/  FMNMX.FTZ R5, R92, R5, !PT ;  /* 0x000000055c057209 */ /* 0x000fe40007810000 */
[----:B------:R-:W-:Y:S03]  /*93a0*/  FMNMX.FTZ R6, R218, R6, !PT ;  /* 0x00000006da067209 */ /* 0x000fe60007810000 */
[----:B------:R-:W-:Y:S01]  /*93b0*/  MUFU.TANH R201, R102 ;  /* 0x0000006600c97308 */ /* 0x000fe20000002400 */
[----:B--2---:R-:W-:Y:S01]  /*93c0*/  FMNMX.FTZ R4, R214, R4, !PT ;  /* 0x00000004d6047209 */ /* 0x004fe20007810000 */
[----:B------:R-:W-:Y:S01]  /*93d0*/  FMUL.FTZ R90, R130, UR5 ;  /* 0x00000005825a7c20 */ /* 0x000fe20008410000 */
[----:B------:R-:W-:Y:S02]  /*93e0*/  FMNMX.FTZ R5, R219, R5, !PT ;  /* 0x00000005db057209 */ /* 0x000fe40007810000 */
[----:B------:R-:W-:Y:S02]  /*93f0*/  FMNMX.FTZ R6, R243, R6, !PT ;  /* 0x00000006f3067209 */ /* 0x000fe40007810000 */
[----:B------:R-:W-:Y:S03]  /*9400*/  FMNMX.FTZ R5, R19, R5, !PT ;  /* 0x0000000513057209 */ /* 0x000fe60007810000 */
[----:B------:R-:W2:Y:S01]  /*9410*/  MUFU.TANH R75, R75 ;  /* 0x0000004b004b7308 */ /* 0x000ea20000002400 */
[----:B------:R-:W-:Y:S01]  /*9420*/  FMNMX.FTZ R6, R22, R6, !PT ;  /* 0x0000000616067209 */ /* 0x000fe20007810000 */
[----:B-1----:R-:W-:Y:S01]  /*9430*/  IMAD.MOV.U32 R103, RZ, RZ, R0 ;  /* 0x000000ffff677224 */ /* 0x002fe200078e0000 */
[----:B------:R-:W-:Y:S01]  /*9440*/  FMNMX.FTZ R5, R223, R5, !PT ;  /* 0x00000005df057209 */ /* 0x000fe20007810000 */
[----:B------:R-:W-:Y:S01]  /*9450*/  FMUL.FTZ R0, R127, UR5 ;  /* 0x000000057f007c20 */ /* 0x000fe20008410000 */
[----:B------:R-:W-:Y:S02]  /*9460*/  FMNMX.FTZ R6, R32, R6, !PT ;  /* 0x0000000620067209 */ /* 0x000fe40007810000 */
[----:B-----5:R-:W-:Y:S03]  /*9470*/  FMNMX.FTZ R2, R79, R2, !PT ;  /* 0x000000024f027209 */ /* 0x020fe60007810000 */
[----:B------:R-:W-:Y:S01]  /*9480*/  MUFU.TANH R59, R106 ;  /* 0x0000006a003b7308 */ /* 0x000fe20000002400 */
[----:B------:R-:W-:Y:S02]  /*9490*/  FMNMX.FTZ R5, R23, R5, !PT ;  /* 0x0000000517057209 */ /* 0x000fe40007810000 */
[----:B------:R-:W-:Y:S02]  /*94a0*/  FMNMX.FTZ R6, R33, R6, !PT ;  /* 0x0000000621067209 */ /* 0x000fe40007810000 */
[----:B------:R-:W-:Y:S02]  /*94b0*/  FMNMX.FTZ R5, R34, R5, !PT ;  /* 0x0000000522057209 */ /* 0x000fe40007810000 */
[----:B------:R-:W-:Y:S03]  /*94c0*/  FMNMX.FTZ R4, R77, R4, !PT ;  /* 0x000000044d047209 */ /* 0x000fe60007810000 */
[----:B------:R1:W-:Y:S01]  /*94d0*/  MUFU.TANH R106, R109 ;  /* 0x0000006d006a7308 */ /* 0x0003e20000002400 */
[----:B------:R-:W-:Y:S01]  /*94e0*/  FMNMX.FTZ R5, R35, R5, !PT ;  /* 0x0000000523057209 */ /* 0x000fe20007810000 */
[----:B--2---:R-:W-:Y:S01]  /*94f0*/  IMAD.MOV.U32 R130, RZ, RZ, R75 ;  /* 0x000000ffff827224 */ /* 0x004fe200078e004b */
[----:B------:R-:W-:Y:S02]  /*9500*/  FMNMX.FTZ R6, R36, R6, !PT ;  /* 0x0000000624067209 */ /* 0x000fe40007810000 */
[----:B------:R-:W-:Y:S02]  /*9510*/  FMNMX.FTZ R5, R38, R5, !PT ;  /* 0x0000000526057209 */ /* 0x000fe40007810000 */
[----:B------:R-:W-:Y:S03]  /*9520*/  FMNMX.FTZ R6, R37, R6, !PT ;  /* 0x0000000625067209 */ /* 0x000fe60007810000 */
[----:B------:R2:W-:Y:S01]  /*9530*/  MUFU.TANH R69, R0 ;  /* 0x0000000000457308 */ /* 0x0005e20000002400 */
[----:B------:R-:W-:Y:S02]  /*9540*/  FMNMX.FTZ R2, R27, R2, !PT ;  /* 0x000000021b027209 */ /* 0x000fe40007810000 */
[----:B------:R-:W-:Y:S02]  /*9550*/  FMNMX.FTZ R5, R39, R5, !PT ;  /* 0x0000000527057209 */ /* 0x000fe40007810000 */
[----:B------:R-:W-:Y:S02]  /*9560*/  FMNMX.FTZ R2, R252, R2, !PT ;  /* 0x00000002fc027209 */ /* 0x000fe40007810000 */
[----:B------:R-:W-:Y:S03]  /*9570*/  FMNMX.FTZ R6, R48, R6, !PT ;  /* 0x0000000630067209 */ /* 0x000fe60007810000 */
[----:B------:R-:W3:Y:S01]  /*9580*/  MUFU.TANH R96, R96 ;  /* 0x0000006000607308 */ /* 0x000ee20000002400 */
[----:B------:R-:W-:Y:S01]  /*9590*/  FMNMX.FTZ R2, R221, R2, !PT ;  /* 0x00000002dd027209 */ /* 0x000fe20007810000 */
[----:B-1----:R-:W-:Y:S01]  /*95a0*/  IMAD.MOV.U32 R109, RZ, RZ, R68 ;  /* 0x000000ffff6d7224 */ /* 0x002fe200078e0044 */
[----:B------:R-:W-:Y:S02]  /*95b0*/  FMNMX.FTZ R5, R50, R5, !PT ;  /* 0x0000000532057209 */ /* 0x000fe40007810000 */
[----:B------:R-:W-:Y:S02]  /*95c0*/  FMNMX.FTZ R2, R20, R2, !PT ;  /* 0x0000000214027209 */ /* 0x000fe40007810000 */
[----:B------:R-:W-:Y:S03]  /*95d0*/  FMNMX.FTZ R4, R78, R4, !PT ;  /* 0x000000044e047209 */ /* 0x000fe60007810000 */
[----:B------:R-:W1:Y:S01]  /*95e0*/  MUFU.TANH R203, R98 ;  /* 0x0000006200cb7308 */ /* 0x000e620000002400 */
[----:B------:R-:W-:Y:S02]  /*95f0*/  FMNMX.FTZ R2, R30, R2, !PT ;  /* 0x000000021e027209 */ /* 0x000fe40007810000 */
[----:B------:R-:W-:Y:S02]  /*9600*/  FMNMX.FTZ R4, R222, R4, !PT ;  /* 0x00000004de047209 */ /* 0x000fe40007810000 */
[----:B------:R-:W-:Y:S02]  /*9610*/  FMNMX.FTZ R2, R31, R2, !PT ;  /* 0x000000021f027209 */ /* 0x000fe40007810000 */
[----:B------:R-:W-:Y:S03]  /*9620*/  FMNMX.FTZ R4, R21, R4, !PT ;  /* 0x0000000415047209 */ /* 0x000fe60007810000 */
[----:B------:R-:W4:Y:S01]  /*9630*/  MUFU.TANH R97, R97 ;  /* 0x0000006100617308 */ /* 0x000f220000002400 */
[----:B------:R-:W-:Y:S02]  /*9640*/  FMNMX.FTZ R2, R44, R2, !PT ;  /* 0x000000022c027209 */ /* 0x000fe40007810000 */
[----:B------:R-:W-:Y:S02]  /*9650*/  FMNMX.FTZ R4, R28, R4, !PT ;  /* 0x000000041c047209 */ /* 0x000fe40007810000 */
[----:B------:R-:W-:Y:S02]  /*9660*/  FMNMX.FTZ R2, R80, R2, !PT ;  /* 0x0000000250027209 */ /* 0x000fe40007810000 */
[----:B------:R-:W-:Y:S03]  /*9670*/  FMNMX.FTZ R4, R29, R4, !PT ;  /* 0x000000041d047209 */ /* 0x000fe60007810000 */
[----:B------:R-:W5:Y:S01]  /*9680*/  MUFU.TANH R112, R112 ;  /* 0x0000007000707308 */ /* 0x000f620000002400 */
        /* <DEDUP_REMOVED lines=32> */
[----:B------:R-:W-:Y:S02]  /*9890*/  MOV R102, R72 ;  /* 0x0000004800667202 */ /* 0x000fe40000000f00 */
[----:B------:R-:W-:Y:S03]  /*98a0*/  FMNMX.FTZ R5, R99, R5, !PT ;  /* 0x0000000563057209 */ /* 0x000fe60007810000 */
[----:B------:R-:W5:Y:S01]  /*98b0*/  MUFU.TANH R120, R120 ;  /* 0x0000007800787308 */ /* 0x000f620000002400 */
[----:B------:R-:W-:Y:S02]  /*98c0*/  FMNMX.FTZ R6, R248, R6, !PT ;  /* 0x00000006f8067209 */ /* 0x000fe40007810000 */
[----:B------:R-:W-:Y:S02]  /*98d0*/  FMNMX.FTZ R2, R95, R2, !PT ;  /* 0x000000025f027209 */ /* 0x000fe40007810000 */
[----:B------:R-:W-:Y:S02]  /*98e0*/  FMNMX.FTZ R4, R128, R4, !PT ;  /* 0x0000000480047209 */ /* 0x000fe40007810000 */
[----:B------:R-:W-:Y:S03]  /*98f0*/  FMNMX.FTZ R5, R102, R5, !PT ;  /* 0x0000000566057209 */ /* 0x000fe60007810000 */
[----:B------:R-:W-:Y:S01]  /*9900*/  MUFU.TANH R121, R121 ;  /* 0x0000007900797308 */ /* 0x000fe20000002400 */
        /* <DEDUP_REMOVED lines=16> */
[----:B--2---:R-:W-:Y:S02]  /*9a10*/  FMNMX.FTZ R0, R103, R7, !PT ;  /* 0x0000000767007209 */ /* 0x004fe40007810000 */
[----:B------:R-:W-:Y:S02]  /*9a20*/  FMNMX.FTZ R5, R216, R5, !PT ;  /* 0x00000005d8057209 */ /* 0x000fe40007810000 */
[----:B---3--:R-:W-:Y:S03]  /*9a30*/  FMNMX.FTZ R4, R96, R4, !PT ;  /* 0x0000000460047209 */ /* 0x008fe60007810000 */
[----:B------:R-:W-:Y:S01]  /*9a40*/  MUFU.TANH R125, R125 ;  /* 0x0000007d007d7308 */ /* 0x000fe20000002400 */
[----:B------:R-:W-:Y:S02]  /*9a50*/  FMNMX.FTZ R6, R105, R2, !PT ;  /* 0x0000000269067209 */ /* 0x000fe40007810000 */
[----:B------:R-:W-:Y:S02]  /*9a60*/  FMNMX.FTZ R0, R129, R0, !PT ;  /* 0x0000000081007209 */ /* 0x000fe40007810000 */
[----:B-1----:R-:W-:Y:S02]  /*9a70*/  FMNMX.FTZ R2, R203, R5, !PT ;  /* 0x00000005cb027209 */ /* 0x002fe40007810000 */
[----:B----4-:R-:W-:Y:S03]  /*9a80*/  FMNMX.FTZ R4, R97, R4, !PT ;  /* 0x0000000461047209 */ /* 0x010fe60007810000 */
[----:B------:R-:W-:Y:S01]  /*9a90*/  MUFU.TANH R70, R70 ;  /* 0x0000004600467308 */ /* 0x000fe20000002400 */
[----:B------:R-:W-:Y:S02]  /*9aa0*/  FMNMX.FTZ R5, R107, R6, !PT ;  /* 0x000000066b057209 */ /* 0x000fe40007810000 */
        /* <DEDUP_REMOVED lines=8> */
[----:B------:R-:W2:Y:S01]  /*9b30*/  MUFU.TANH R84, R84 ;  /* 0x0000005400547308 */ /* 0x000ea20000002400 */
[----:B------:R-:W-:Y:S02]  /*9b40*/  FMNMX.FTZ R2, R200, R2, !PT ;  /* 0x00000002c8027209 */ /* 0x000fe40007810000 */
[----:B-----5:R-:W-:Y:S02]  /*9b50*/  FMNMX.FTZ R4, R112, R4, !PT ;  /* 0x0000000470047209 */ /* 0x020fe40007810000 */
[----:B------:R-:W-:Y:S02]  /*9b60*/  FMNMX.FTZ R0, R59, R0, !PT ;  /* 0x000000003b007209 */ /* 0x000fe40007810000 */
[----:B------:R-:W-:Y:S03]  /*9b70*/  FMNMX.FTZ R5, R43, R5, !PT ;  /* 0x000000052b057209 */ /* 0x000fe60007810000 */
[----:B------:R-:W3:Y:S01]  /*9b80*/  MUFU.TANH R89, R89 ;  /* 0x0000005900597308 */ /* 0x000ee20000002400 */
        /* <DEDUP_REMOVED lines=15> */
[----:B-1----:R-:W-:Y:S02]  /*9c80*/  FMNMX.FTZ R17, R90, R0, !PT ;  /* 0x000000005a117209 */ /* 0x002fe40007810000 */
[----:B--2---:R-:W-:Y:S01]  /*9c90*/  FMNMX.FTZ R74, R84, R74, !PT ;  /* 0x0000004a544a7209 */ /* 0x004fe20007810000 */
[----:B---3--:R-:W-:Y:S06]  /*9ca0*/  @P0 BRA `(.L_x_130) ;  /* 0xffffffd400580947 */ /* 0x008fec000383ffff */
.L_x_129:
[----:B------:R-:W-:Y:S01]  /*9cb0*/  FMNMX.FTZ R0, R122, R18, !PT ;  /* 0x000000127a007209 */ /* 0x000fe20007810000 */
[----:B---3--:R-:W-:Y:S01]  /*9cc0*/  SHFL.BFLY PT, R6, R74, 0x2, 0x1f ;  /* 0x0c401f004a067f89 */ /* 0x008fe200000e0000 */
[----:B------:R-:W-:Y:S02]  /*9cd0*/  FMNMX.FTZ R2, R121, R16, !PT ;  /* 0x0000001079027209 */ /* 0x000fe40007810000 */
[----:B------:R-:W-:Y:S05]  /*9ce0*/  FMNMX.FTZ R0, R123, R0, !PT ;  /* 0x000000007b007209 */ /* 0x000fea0007810000 */
[----:B------:R-:W-:Y:S01]  /*9cf0*/  STL [R1+0xac], R240 ;  /* 0x0000acf001007387 */ /* 0x000fe20000100800 */
[----:B------:R-:W-:Y:S02]  /*9d00*/  FMNMX.FTZ R2, R124, R2, !PT ;  /* 0x000000027c027209 */ /* 0x000fe40007810000 */
[----:B------:R-:W-:Y:S01]  /*9d10*/  FMNMX.FTZ R0, R70, R0, !PT ;  /* 0x0000000046007209 */ /* 0x000fe20007810000 */
[----:B------:R-:W-:Y:S01]  /*9d20*/  STL [R1+0xa8], R239 ;  /* 0x0000a8ef01007387 */ /* 0x000fe20000100800 */
[----:B------:R-:W-:Y:S02]  /*9d30*/  FMNMX.FTZ R4, R125, R2, !PT ;  /* 0x000000027d047209 */ /* 0x000fe40007810000 */
[----:B------:R-:W-:Y:S01]  /*9d40*/  FMNMX.FTZ R0, R69, R0, !PT ;  /* 0x0000000045007209 */ /* 0x000fe20007810000 */
[----:B------:R-:W-:Y:S01]  /*9d50*/  STL [R1+0xa4], R238 ;  /* 0x0000a4ee01007387 */ /* 0x000fe20000100800 */
[----:B------:R-:W-:Y:S03]  /*9d60*/  FMNMX.FTZ R5, R89, R17, !PT ;  /* 0x0000001159057209 */ /* 0x000fe60007810000 */
[----:B------:R-:W-:Y:S08]  /*9d70*/  SHFL.BFLY PT, R2, R0, 0x2, 0x1f ;  /* 0x0c401f0000027f89 */ /* 0x000ff000000e0000 */
[----:B------:R-:W-:Y:S08]  /*9d80*/  SHFL.BFLY PT, R72, R4, 0x2, 0x1f ;  /* 0x0c401f0004487f89 */ /* 0x000ff000000e0000 */
        /* <DEDUP_REMOVED lines=10> */
[----:B------:R-:W1:Y:S01]  /*9e30*/  SHFL.BFLY PT, R73, R5, 0x1, 0x1f ;  /* 0x0c201f0005497f89 */ /* 0x000e6200000e0000 */
[----:B------:R-:W-:Y:S07]  /*9e40*/  FMNMX.FTZ R72, R4, R72, !PT ;  /* 0x0000004804487209 */ /* 0x000fee0007810000 */
[----:B------:R-:W2:Y:S08]  /*9e50*/  SHFL.BFLY PT, R6, R74, 0x1, 0x1f ;  /* 0x0c201f004a067f89 */ /* 0x000eb000000e0000 */
[----:B------:R-:W3:Y:S08]  /*9e60*/  SHFL.BFLY PT, R4, R2, 0x1, 0x1f ;  /* 0x0c201f0002047f89 */ /* 0x000ef000000e0000 */
[----:B------:R-:W4:Y:S08]  /*9e70*/  SHFL.BFLY PT, R7, R72, 0x1, 0x1f ;  /* 0x0c201f0048077f89 */ /* 0x000f3000000e0000 */
[----:B------:R-:W-:Y:S04]  /*9e80*/  STL [R1+0x88], R231 ;  /* 0x000088e701007387 */ /* 0x000fe80000100800 */
[----:B------:R-:W-:Y:S01]  /*9e90*/  STL [R1+0x84], R230 ;  /* 0x000084e601007387 */ /* 0x000fe20000100800 */
[----:B-1----:R-:W-:Y:S03]  /*9ea0*/  FMNMX.FTZ R73, R5, R73, !PT ;  /* 0x0000004905497209 */ /* 0x002fe60007810000 */
[----:B------:R-:W-:Y:S01]  /*9eb0*/  STL [R1+0x80], R229 ;  /* 0x000080e501007387 */ /* 0x000fe20000100800 */
[----:B--2---:R-:W-:Y:S01]  /*9ec0*/  FMNMX.FTZ R74, R74, R6, !PT ;  /* 0x000000064a4a7209 */ /* 0x004fe20007810000 */
[----:B------:R-:W-:Y:S02]  /*9ed0*/  FMUL.FTZ R88, R73, UR4 ;  /* 0x0000000449587c20 */ /* 0x000fe40008410000 */
[----:B------:R1:W-:Y:S01]  /*9ee0*/  STL [R1+0x7c], R228 ;  /* 0x00007ce401007387 */ /* 0x0003e20000100800 */
[C---:B------:R-:W-:Y:S01]  /*9ef0*/  FSETP.NEU.FTZ.AND P1, PT, R74.reuse, -INF , PT ;  /* 0xff8000004a00780b */ /* 0x040fe20003f3d000 */
[----:B------:R-:W-:Y:S01]  /*9f00*/  FMUL.FTZ R75, R74, UR4 ;  /* 0x000000044a4b7c20 */ /* 0x000fe20008410000 */
[----:B---3--:R-:W-:Y:S01]  /*9f10*/  FMNMX.FTZ R71, R2, R4, !PT ;  /* 0x0000000402477209 */ /* 0x008fe20007810000 */
[----:B------:R-:W-:Y:S01]  /*9f20*/  FADD.FTZ R0, -R74, R3 ;  /* 0x000000034a007221 */ /* 0x000fe20000010100 */
[----:B----4-:R-:W-:Y:S01]  /*9f30*/  FMNMX.FTZ R72, R72, R7, !PT ;  /* 0x0000000748487209 */ /* 0x010fe20007810000 */
[----:B------:R2:W-:Y:S01]  /*9f40*/  STL [R1+0x78], R227 ;  /* 0x000078e301007387 */ /* 0x0005e20000100800 */
[----:B------:R-:W-:Y:S01]  /*9f50*/  FSEL R75, R75, RZ, P1 ;  /* 0x000000ff4b4b7208 */ /* 0x000fe20000800000 */
[----:B------:R-:W-:Y:S01]  /*9f60*/  FMUL.FTZ R3, R0, UR4 ;  /* 0x0000000400037c20 */ /* 0x000fe20008410000 */
[C---:B------:R-:W-:Y:S01]  /*9f70*/  FSETP.NEU.FTZ.AND P1, PT, R73.reuse, -INF , PT ;  /* 0xff8000004900780b */ /* 0x040fe20003f3d000 */
[----:B------:R-:W-:Y:S01]  /*9f80*/  FADD.FTZ R0, -R73, R132 ;  /* 0x0000008449007221 */ /* 0x000fe20000010100 */
[----:B------:R-:W-:Y:S01]  /*9f90*/  MOV R132, R26 ;  /* 0x0000001a00847202 */ /* 0x000fe20000000f00 */
[----:B------:R3:W4:Y:S01]  /*9fa0*/  MUFU.EX2 R68, R3 ;  /* 0x0000000300447308 */ /* 0x0007220000000800 */
[--C-:B------:R-:W-:Y:S01]  /*9fb0*/  FFMA.FTZ R4, R247, UR4, -R75.reuse ;  /* 0x00000004f7047c23 */ /* 0x100fe2000801084b */
[----:B------:R-:W-:Y:S01]  /*9fc0*/  FSEL R88, R88, RZ, P1 ;  /* 0x000000ff58587208 */ /* 0x000fe20000800000 */
[--C-:B------:R-:W-:Y:S01]  /*9fd0*/  FFMA.FTZ R7, R243, UR4, -R75.reuse ;  /* 0x00000004f3077c23 */ /* 0x100fe2000801084b */
[----:B------:R-:W-:Y:S01]  /*9fe0*/  FSETP.NEU.FTZ.AND P1, PT, R72, -INF , PT ;  /* 0xff8000004800780b */ /* 0x000fe20003f3d000 */
[--C-:B------:R-:W-:Y:S01]  /*9ff0*/  FFMA.FTZ R16, R37, UR4, -R75.reuse ;  /* 0x0000000425107c23 */ /* 0x100fe2000801084b */
[----:B------:R-:W-:Y:S01]  /*a000*/  MOV R37, R55 ;  /* 0x0000003700257202 */ /* 0x000fe20000000f00 */
[--C-:B------:R-:W-:Y:S03]  /*a010*/  FFMA.FTZ R5, R19, UR4, -R88.reuse ;  /* 0x0000000413057c23 */ /* 0x100fe60008010858 */
[----:B------:R2:W-:Y:S01]  /*a020*/  MUFU.EX2 R206, R4 ;  /* 0x0000000400ce7308 */ /* 0x0005e20000000800 */
[--C-:B------:R-:W-:Y:S01]  /*a030*/  FFMA.FTZ R201, R201, UR4, -R88.reuse ;  /* 0x00000004c9c97c23 */ /* 0x100fe20008010858 */
[----:B------:R-:W-:Y:S01]  /*a040*/  FFMA.FTZ R200, R200, UR4, -R88 ;  /* 0x00000004c8c87c23 */ /* 0x000fe20008010858 */
[--C-:B------:R-:W-:Y:S01]  /*a050*/  FFMA.FTZ R60, R60, UR4, -R75.reuse ;  /* 0x000000043c3c7c23 */ /* 0x100fe2000801084b */
[----:B-1----:R-:W-:Y:S01]  /*a060*/  MOV R228, R52 ;  /* 0x0000003400e47202 */ /* 0x002fe20000000f00 */
[----:B------:R-:W-:Y:S05]  /*a070*/  FFMA.FTZ R61, R61, UR4, -R75 ;  /* 0x000000043d3d7c23 */ /* 0x000fea000801084b */
[----:B------:R-:W-:Y:S01]  /*a080*/  MUFU.EX2 R108, R5 ;  /* 0x00000005006c7308 */ /* 0x000fe20000000800 */
[----:B---3--:R-:W-:Y:S01]  /*a090*/  FMUL.FTZ R3, R0, UR4 ;  /* 0x0000000400037c20 */ /* 0x008fe20008410000 */
[----:B------:R-:W-:Y:S01]  /*a0a0*/  FADD.FTZ R0, -R72, R133 ;  /* 0x0000008548007221 */ /* 0x000fe20000010100 */
[----:B------:R-:W-:Y:S01]  /*a0b0*/  MOV R133, R43 ;  /* 0x0000002b00857202 */ /* 0x000fe20000000f00 */
[----:B----4-:R-:W-:Y:S02]  /*a0c0*/  FMUL.FTZ R17, R68, R145 ;  /* 0x0000009144117220 */ /* 0x010fe40000410000 */
[----:B------:R-:W-:Y:S01]  /*a0d0*/  FMUL.FTZ R2, R0, UR4 ;  /* 0x0000000400027c20 */ /* 0x000fe20008410000 */
[----:B------:R-:W-:Y:S03]  /*a0e0*/  FADD.FTZ R0, -R71, R134 ;  /* 0x0000008647007221 */ /* 0x000fe60000010100 */
[----:B------:R-:W1:Y:S01]  /*a0f0*/  MUFU.EX2 R3, R3 ;  /* 0x0000000300037308 */ /* 0x000e620000000800 */
[----:B--2---:R-:W-:Y:S01]  /*a100*/  FFMA.FTZ R4, R93, UR4, -R75 ;  /* 0x000000045d047c23 */ /* 0x004fe2000801084b */
[----:B------:R-:W-:Y:S01]  /*a110*/  FMUL.FTZ R93, R71, UR4 ;  /* 0x00000004475d7c20 */ /* 0x000fe20008410000 */
[----:B------:R-:W-:Y:S07]  /*a120*/  FMUL.FTZ R0, R0, UR4 ;  /* 0x0000000400007c20 */ /* 0x000fee0008410000 */
[----:B------:R2:W-:Y:S10]  /*a130*/  MUFU.EX2 R247, R4 ;  /* 0x0000000400f77308 */ /* 0x0005f40000000800 */
[----:B------:R-:W3:Y:S01]  /*a140*/  MUFU.EX2 R0, R0 ;  /* 0x0000000000007308 */ /* 0x000ee20000000800 */
[C---:B-1----:R-:W-:Y:S01]  /*a150*/  FMUL.FTZ R18, R3.reuse, R146 ;  /* 0x0000009203127220 */ /* 0x042fe20000410000 */
[C---:B------:R-:W-:Y:S08]  /*a160*/  FMUL.FTZ R19, R3.reuse, R147 ;  /* 0x0000009303137220 */ /* 0x040ff00000410000 */
[----:B------:R1:W-:Y:S01]  /*a170*/  MUFU.EX2 R243, R7 ;  /* 0x0000000700f37308 */ /* 0x0003e20000000800 */
[--C-:B--2---:R-:W-:Y:S09]  /*a180*/  FFMA.FTZ R4, R250, UR4, -R88.reuse ;  /* 0x00000004fa047c23 */ /* 0x104ff20008010858 */
[----:B------:R2:W-:Y:S01]  /*a190*/  MUFU.EX2 R205, R4 ;  /* 0x0000000400cd7308 */ /* 0x0005e20000000800 */
[C---:B---3--:R-:W-:Y:S01]  /*a1a0*/  FMUL.FTZ R11, R0.reuse, R139 ;  /* 0x0000008b000b7220 */ /* 0x048fe20000410000 */
[----:B------:R-:W-:Y:S01]  /*a1b0*/  MOV R139, R40 ;  /* 0x00000028008b7202 */ /* 0x000fe20000000f00 */
[C---:B------:R-:W-:Y:S01]  /*a1c0*/  FMUL.FTZ R10, R0.reuse, R138 ;  /* 0x0000008a000a7220 */ /* 0x040fe20000410000 */
[----:B------:R-:W-:Y:S01]  /*a1d0*/  MOV R138, R53 ;  /* 0x00000035008a7202 */ /* 0x000fe20000000f00 */
[C---:B------:R-:W-:Y:S01]  /*a1e0*/  FMUL.FTZ R14, R0.reuse, R150 ;  /* 0x00000096000e7220 */ /* 0x040fe20000410000 */
[----:B------:R-:W-:Y:S04]  /*a1f0*/  FMUL.FTZ R15, R0, R151 ;  /* 0x00000097000f7220 */ /* 0x000fe80000410000 */
[----:B------:R-:W3:Y:S01]  /*a200*/  MUFU.EX2 R2, R2 ;  /* 0x0000000200027308 */ /* 0x000ee20000000800 */
[----:B-1----:R-:W-:Y:S01]  /*a210*/  FMUL.FTZ R7, R3, R143 ;  /* 0x0000008f03077220 */ /* 0x002fe20000410000 */
[----:B------:R-:W-:Y:S08]  /*a220*/  MOV R143, R41 ;  /* 0x00000029008f7202 */ /* 0x000ff00000000f00 */
[----:B------:R-:W-:Y:S01]  /*a230*/  MUFU.EX2 R227, R16 ;  /* 0x0000001000e37308 */ /* 0x000fe20000000800 */
[----:B--2---:R-:W-:Y:S01]  /*a240*/  FFMA.FTZ R4, R92, UR4, -R88 ;  /* 0x000000045c047c23 */ /* 0x004fe20008010858 */
[----:B------:R-:W-:Y:S05]  /*a250*/  FMUL.FTZ R92, R72, UR4 ;  /* 0x00000004485c7c20 */ /* 0x000fea0008410000 */
[----:B------:R-:W-:Y:S03]  /*a260*/  FSEL R92, R92, RZ, P1 ;  /* 0x000000ff5c5c7208 */ /* 0x000fe60000800000 */
[----:B------:R1:W2:Y:S01]  /*a270*/  MUFU.EX2 R250, R4 ;  /* 0x0000000400fa7308 */ /* 0x0002a20000000800 */
[----:B------:R-:W-:Y:S01]  /*a280*/  FSETP.NEU.FTZ.AND P1, PT, R71, -INF , PT ;  /* 0xff8000004700780b */ /* 0x000fe20003f3d000 */
[----:B---3--:R-:W-:Y:S01]  /*a290*/  FMUL.FTZ R13, R2, R149 ;  /* 0x00000095020d7220 */ /* 0x008fe20000410000 */
[--C-:B------:R-:W-:Y:S02]  /*a2a0*/  FFMA.FTZ R6, R246, UR4, -R92.reuse ;  /* 0x00000004f6067c23 */ /* 0x100fe4000801085c */
[----:B------:R-:W-:Y:S01]  /*a2b0*/  FSEL R93, R93, RZ, P1 ;  /* 0x000000ff5d5d7208 */ /* 0x000fe20000800000 */
[----:B------:R-:W-:Y:S01]  /*a2c0*/  FFMA.FTZ R12, R28, UR4, -R92 ;  /* 0x000000041c0c7c23 */ /* 0x000fe2000801085c */
[----:B------:R-:W-:Y:S03]  /*a2d0*/  FFMA.FTZ R28, R39, UR4, -R88 ;  /* 0x00000004271c7c23 */ /* 0x000fe60008010858 */
[----:B------:R3:W-:Y:S01]  /*a2e0*/  MUFU.EX2 R204, R6 ;  /* 0x0000000600cc7308 */ /* 0x0007e20000000800 */
[--C-:B------:R-:W-:Y:S01]  /*a2f0*/  FFMA.FTZ R5, R77, UR4, -R92.reuse ;  /* 0x000000044d057c23 */ /* 0x100fe2000801085c */
[----:B------:R-:W-:Y:S01]  /*a300*/  FFMA.FTZ R8, R222, UR4, -R92 ;  /* 0x00000004de087c23 */ /* 0x000fe2000801085c */
[--C-:B------:R-:W-:Y:S01]  /*a310*/  FFMA.FTZ R9, R20, UR4, -R93.reuse ;  /* 0x0000000414097c23 */ /* 0x100fe2000801085d */
[----:B------:R-:W-:Y:S01]  /*a320*/  FFMA.FTZ R20, R38, UR4, -R88 ;  /* 0x0000000426147c23 */ /* 0x000fe20008010858 */
[----:B------:R-:W-:Y:S01]  /*a330*/  FFMA.FTZ R44, R44, UR4, -R93 ;  /* 0x000000042c2c7c23 */ /* 0x000fe2000801085d */
[--C-:B------:R-:W-:Y:S01]  /*a340*/  FFMA.FTZ R104, R104, UR4, -R92.reuse ;  /* 0x0000000468687c23 */ /* 0x100fe2000801085c */
[--C-:B------:R-:W-:Y:S03]  /*a350*/  FFMA.FTZ R105, R105, UR4, -R92.reuse ;  /* 0x0000000469697c23 */ /* 0x100fe6000801085c */
[----:B------:R4:W-:Y:S01]  /*a360*/  MUFU.EX2 R235, R12 ;  /* 0x0000000c00eb7308 */ /* 0x0009e20000000800 */
[----:B-1----:R-:W-:Y:S01]  /*a370*/  FFMA.FTZ R4, R220, UR4, -R75 ;  /* 0x00000004dc047c23 */ /* 0x002fe2000801084b */
[--C-:B------:R-:W-:Y:S01]  /*a380*/  FFMA.FTZ R107, R107, UR4, -R92.reuse ;  /* 0x000000046b6b7c23 */ /* 0x100fe2000801085c */
[--C-:B------:R-:W-:Y:S01]  /*a390*/  FFMA.FTZ R111, R111, UR4, -R92.reuse ;  /* 0x000000046f6f7c23 */ /* 0x100fe2000801085c */
[--C-:B------:R-:W-:Y:S01]  /*a3a0*/  FFMA.FTZ R126, R126, UR4, -R92.reuse ;  /* 0x000000047e7e7c23 */ /* 0x100fe2000801085c */
[--C-:B------:R-:W-:Y:S01]  /*a3b0*/  FFMA.FTZ R125, R125, UR4, -R92.reuse ;  /* 0x000000047d7d7c23 */ /* 0x100fe2000801085c */
[--C-:B------:R-:W-:Y:S01]  /*a3c0*/  FFMA.FTZ R122, R122, UR4, -R93.reuse ;  /* 0x000000047a7a7c23 */ /* 0x100fe2000801085d */
[----:B------:R-:W-:Y:S03]  /*a3d0*/  FFMA.FTZ R123, R123, UR4, -R93 ;  /* 0x000000047b7b7c23 */ /* 0x000fe6000801085d */
[----:B------:R1:W-:Y:S01]  /*a3e0*/  MUFU.EX2 R220, R4 ;  /* 0x0000000400dc7308 */ /* 0x0003e20000000800 */
[--C-:B---3--:R-:W-:Y:S01]  /*a3f0*/  FFMA.FTZ R6, R22, UR4, -R75.reuse ;  /* 0x0000000416067c23 */ /* 0x108fe2000801084b */
[----:B--2---:R-:W-:Y:S01]  /*a400*/  F2FP.BF16.F32.PACK_AB R77, R250, R205 ;  /* 0x000000cdfa4d723e */ /* 0x004fe200000010ff */
[----:B------:R-:W-:Y:S01]  /*a410*/  FMUL.FTZ R16, R68, R144 ;  /* 0x0000009044107220 */ /* 0x000fe20000410000 */
[----:B------:R-:W-:Y:S01]  /*a420*/  MOV R144, R81 ;  /* 0x0000005100907202 */ /* 0x000fe20000000f00 */
[C---:B------:R-:W-:Y:S01]  /*a430*/  FMUL.FTZ R22, R3.reuse, R154 ;  /* 0x0000009a03167220 */ /* 0x040fe20000410000 */
[C---:B------:R-:W-:Y:S01]  /*a440*/  FMUL.FTZ R38, R3.reuse, R170 ;  /* 0x000000aa03267220 */ /* 0x040fe20000410000 */
[----:B------:R-:W-:Y:S03]  /*a450*/  FMUL.FTZ R39, R3, R171 ;  /* 0x000000ab03277220 */ /* 0x000fe60000410000 */
[----:B------:R2:W-:Y:S01]  /*a460*/  MUFU.EX2 R115, R28 ;  /* 0x0000001c00737308 */ /* 0x0005e20000000800 */
[----:B----4-:R-:W-:Y:S01]  /*a470*/  FFMA.FTZ R12, R29, UR4, -R92 ;  /* 0x000000041d0c7c23 */ /* 0x010fe2000801085c */
[----:B------:R-:W-:Y:S01]  /*a480*/  FMUL.FTZ R29, R2, R165 ;  /* 0x000000a5021d7220 */ /* 0x000fe20000410000 */
[----:B------:R-:W-:Y:S01]  /*a490*/  MOV R171, R110 ;  /* 0x0000006e00ab7202 */ /* 0x000fe20000000f00 */
[--C-:B------:R-:W-:Y:S01]  /*a4a0*/  FFMA.FTZ R110, R209, UR4, -R75.reuse ;  /* 0x00000004d16e7c23 */ /* 0x100fe2000801084b */
[----:B------:R-:W-:Y:S01]  /*a4b0*/  MOV R165, R129 ;  /* 0x0000008100a57202 */ /* 0x000fe20000000f00 */
[--C-:B------:R-:W-:Y:S01]  /*a4c0*/  FFMA.FTZ R129, R62, UR4, -R75.reuse ;  /* 0x000000043e817c23 */ /* 0x100fe2000801084b */
[----:B------:R-:W-:Y:S03]  /*a4d0*/  FMUL.FTZ R62, R0, R194 ;  /* 0x000000c2003e7220 */ /* 0x000fe60000410000 */
[----:B------:R3:W-:Y:S01]  /*a4e0*/  MUFU.EX2 R231, R12 ;  /* 0x0000000c00e77308 */ /* 0x0007e20000000800 */
[--C-:B-1----:R-:W-:Y:S09]  /*a4f0*/  FFMA.FTZ R4, R218, UR4, -R75.reuse ;  /* 0x00000004da047c23 */ /* 0x102ff2000801084b */
[----:B------:R1:W-:Y:S01]  /*a500*/  MUFU.EX2 R98, R4 ;  /* 0x0000000400627308 */ /* 0x0003e20000000800 */
[----:B--2---:R-:W-:Y:S01]  /*a510*/  FFMA.FTZ R28, R48, UR4, -R75 ;  /* 0x00000004301c7c23 */ /* 0x004fe2000801084b */
[----:B------:R-:W-:Y:S08]  /*a520*/  FMUL.FTZ R48, R68, R176 ;  /* 0x000000b044307220 */ /* 0x000ff00000410000 */
[----:B------:R2:W-:Y:S01]  /*a530*/  MUFU.EX2 R114, R28 ;  /* 0x0000001c00727308 */ /* 0x0005e20000000800 */
[----:B---3--:R-:W-:Y:S01]  /*a540*/  FFMA.FTZ R12, R30, UR4, -R93 ;  /* 0x000000041e0c7c23 */ /* 0x008fe2000801085d */
[C---:B------:R-:W-:Y:S01]  /*a550*/  FMUL.FTZ R30, R0.reuse, R166 ;  /* 0x000000a6001e7220 */ /* 0x040fe20000410000 */
[----:B------:R-:W-:Y:S01]  /*a560*/  MOV R166, R128 ;  /* 0x0000008000a67202 */ /* 0x000fe20000000f00 */
[--C-:B------:R-:W-:Y:S01]  /*a570*/  FFMA.FTZ R128, R63, UR4, -R75.reuse ;  /* 0x000000043f807c23 */ /* 0x100fe2000801084b */
[----:B------:R-:W-:Y:S05]  /*a580*/  FMUL.FTZ R63, R0, R195 ;  /* 0x000000c3003f7220 */ /* 0x000fea0000410000 */
[----:B------:R3:W-:Y:S01]  /*a590*/  MUFU.EX2 R234, R12 ;  /* 0x0000000c00ea7308 */ /* 0x0007e20000000800 */
[----:B-1----:R-:W-:Y:S09]  /*a5a0*/  FFMA.FTZ R4, R219, UR4, -R88 ;  /* 0x00000004db047c23 */ /* 0x002ff20008010858 */
[----:B------:R1:W4:Y:S01]  /*a5b0*/  MUFU.EX2 R215, R4 ;  /* 0x0000000400d77308 */ /* 0x0003220000000800 */
[----:B--2---:R-:W-:Y:S01]  /*a5c0*/  FFMA.FTZ R28, R49, UR4, -R75 ;  /* 0x00000004311c7c23 */ /* 0x004fe2000801084b */
[----:B------:R-:W-:Y:S08]  /*a5d0*/  FMUL.FTZ R49, R68, R177 ;  /* 0x000000b144317220 */ /* 0x000ff00000410000 */
[----:B------:R2:W-:Y:S01]  /*a5e0*/  MUFU.EX2 R240, R6 ;  /* 0x0000000600f07308 */ /* 0x0005e20000000800 */
[----:B---3--:R-:W-:Y:S01]  /*a5f0*/  FFMA.FTZ R12, R31, UR4, -R93 ;  /* 0x000000041f0c7c23 */ /* 0x008fe2000801085d */
[----:B------:R-:W-:Y:S01]  /*a600*/  FMUL.FTZ R31, R0, R167 ;  /* 0x000000a7001f7220 */ /* 0x000fe20000410000 */
[----:B------:R-:W-:Y:S01]  /*a610*/  MOV R167, R102 ;  /* 0x0000006600a77202 */ /* 0x000fe20000000f00 */
[--C-:B------:R-:W-:Y:S06]  /*a620*/  FFMA.FTZ R102, R251, UR4, -R75.reuse ;  /* 0x00000004fb667c23 */ /* 0x100fec000801084b */
[----:B------:R3:W-:Y:S01]  /*a630*/  MUFU.EX2 R230, R12 ;  /* 0x0000000c00e67308 */ /* 0x0007e20000000800 */
[----:B-1----:R-:W-:Y:S09]  /*a640*/  FFMA.FTZ R4, R214, UR4, -R92 ;  /* 0x00000004d6047c23 */ /* 0x002ff2000801085c */
[----:B------:R1:W4:Y:S01]  /*a650*/  MUFU.EX2 R214, R4 ;  /* 0x0000000400d67308 */ /* 0x0003220000000800 */
[----:B--2---:R-:W-:Y:S01]  /*a660*/  FFMA.FTZ R6, R35, UR4, -R88 ;  /* 0x0000000423067c23 */ /* 0x004fe20008010858 */
[----:B------:R-:W-:Y:S02]  /*a670*/  MOV R35, R76 ;  /* 0x0000004c00237202 */ /* 0x000fe40000000f00 */
[----:B------:R-:W-:Y:S06]  /*a680*/  F2FP.BF16.F32.PACK_AB R76, R247, R206 ;  /* 0x000000cef74c723e */ /* 0x000fec00000010ff */
[----:B------:R2:W-:Y:S01]  /*a690*/  MUFU.EX2 R127, R28 ;  /* 0x0000001c007f7308 */ /* 0x0005e20000000800 */
[----:B---3--:R-:W-:Y:S01]  /*a6a0*/  FFMA.FTZ R12, R36, UR4, -R75 ;  /* 0x00000004240c7c23 */ /* 0x008fe2000801084b */
[----:B------:R-:W-:Y:S02]  /*a6b0*/  MOV R36, R54 ;  /* 0x0000003600247202 */ /* 0x000fe40000000f00 */
[----:B------:R-:W-:Y:S03]  /*a6c0*/  LDSM.16.MT88.4 R52, [R224+0x8000] ;  /* 0x00800000e034783b */ /* 0x000fe60000004200 */
[----:B------:R-:W-:Y:S03]  /*a6d0*/  FFMA.FTZ R36, R36, UR4, -R92 ;  /* 0x0000000424247c23 */ /* 0x000fe6000801085c */
[----:B------:R3:W-:Y:S01]  /*a6e0*/  MUFU.EX2 R219, R5 ;  /* 0x0000000500db7308 */ /* 0x0007e20000000800 */
[--C-:B-1----:R-:W-:Y:S09]  /*a6f0*/  FFMA.FTZ R4, R249, UR4, -R93.reuse ;  /* 0x00000004f9047c23 */ /* 0x102ff2000801085d */
[----:B------:R1:W-:Y:S01]  /*a700*/  MUFU.EX2 R207, R4 ;  /* 0x0000000400cf7308 */ /* 0x0003e20000000800 */
[----:B--2---:R-:W-:Y:S01]  /*a710*/  FFMA.FTZ R28, R50, UR4, -R88 ;  /* 0x00000004321c7c23 */ /* 0x004fe20008010858 */
[--C-:B------:R-:W-:Y:S01]  /*a720*/  FFMA.FTZ R50, R46, UR4, -R93.reuse ;  /* 0x000000042e327c23 */ /* 0x100fe2000801085d */
[----:B------:R-:W-:Y:S07]  /*a730*/  FMUL.FTZ R46, R0, R182 ;  /* 0x000000b6002e7220 */ /* 0x000fee0000410000 */
[----:B------:R2:W-:Y:S01]  /*a740*/  MUFU.EX2 R232, R6 ;  /* 0x0000000600e87308 */ /* 0x0005e20000000800 */
[----:B---3--:R-:W-:Y:S01]  /*a750*/  FMUL.FTZ R5, R68, R141 ;  /* 0x0000008d44057220 */ /* 0x008fe20000410000 */
[----:B------:R-:W-:Y:S08]  /*a760*/  MOV R141, R67 ;  /* 0x00000043008d7202 */ /* 0x000ff00000000f00 */
[----:B------:R3:W-:Y:S01]  /*a770*/  MUFU.EX2 R222, R9 ;  /* 0x0000000900de7308 */ /* 0x0007e20000000800 */
[----:B-1----:R-:W-:Y:S01]  /*a780*/  FFMA.FTZ R4, R79, UR4, -R93 ;  /* 0x000000044f047c23 */ /* 0x002fe2000801085d */
[----:B----4-:R-:W-:Y:S08]  /*a790*/  F2FP.BF16.F32.PACK_AB R79, R108, R215 ;  /* 0x000000d76c4f723e */ /* 0x010ff000000010ff */
[----:B------:R1:W4:Y:S01]  /*a7a0*/  MUFU.EX2 R213, R4 ;  /* 0x0000000400d57308 */ /* 0x0003220000000800 */
[----:B--2---:R-:W-:Y:S01]  /*a7b0*/  FMUL.FTZ R6, R3, R142 ;  /* 0x0000008e03067220 */ /* 0x004fe20000410000 */
[----:B------:R-:W-:Y:S04]  /*a7c0*/  MOV R142, R65 ;  /* 0x00000041008e7202 */ /* 0x000fe80000000f00 */
[----:B------:R-:W-:Y:S04]  /*a7d0*/  MOV R147, R142 ;  /* 0x0000008e00937202 */ /* 0x000fe80000000f00 */
[----:B------:R2:W-:Y:S01]  /*a7e0*/  MUFU.EX2 R229, R12 ;  /* 0x0000000c00e57308 */ /* 0x0005e20000000800 */
[----:B---3--:R-:W-:Y:S01]  /*a7f0*/  FMUL.FTZ R9, R2, R137 ;  /* 0x0000008902097220 */ /* 0x008fe20000410000 */
[----:B------:R-:W-:Y:S02]  /*a800*/  MOV R142, R141 ;  /* 0x0000008d008e7202 */ /* 0x000fe40000000f00 */
[----:B------:R-:W-:Y:S02]  /*a810*/  MOV R141, R82 ;  /* 0x00000052008d7202 */ /* 0x000fe40000000f00 */
[----:B------:R-:W-:Y:S04]  /*a820*/  MOV R137, R64 ;  /* 0x0000004000897202 */ /* 0x000fe80000000f00 */
[----:B------:R3:W-:Y:S01]  /*a830*/  MUFU.EX2 R149, R28 ;  /* 0x0000001c00957308 */ /* 0x0007e20000000800 */
[----:B-1----:R-:W-:Y:S01]  /*a840*/  FFMA.FTZ R4, R78, UR4, -R92 ;  /* 0x000000044e047c23 */ /* 0x002fe2000801085c */
[----:B------:R-:W-:Y:S02]  /*a850*/  F2FP.BF16.F32.PACK_AB R78, R98, R220 ;  /* 0x000000dc624e723e */ /* 0x000fe400000010ff */
[----:B------:R-:W-:Y:S02]  /*a860*/  F2FP.BF16.F32.PACK_AB R64, R214, R204 ;  /* 0x000000ccd640723e */ /* 0x000fe400000010ff */
[----:B----4-:R-:W-:Y:S04]  /*a870*/  F2FP.BF16.F32.PACK_AB R65, R213, R207 ;  /* 0x000000cfd541723e */ /* 0x010fe800000010ff */
[----:B------:R1:W-:Y:S01]  /*a880*/  MUFU.EX2 R249, R4 ;  /* 0x0000000400f97308 */ /* 0x0003e20000000800 */
[----:B--2---:R-:W-:Y:S01]  /*a890*/  FMUL.FTZ R12, R2, R148 ;  /* 0x00000094020c7220 */ /* 0x004fe20000410000 */
[----:B------:R-:W-:Y:S02]  /*a8a0*/  MOV R151, R137 ;  /* 0x0000008900977202 */ /* 0x000fe40000000f00 */
[----:B------:R-:W-:Y:S02]  /*a8b0*/  MOV R137, R132 ;  /* 0x0000008400897202 */ /* 0x000fe40000000f00 */
[----:B------:R-:W-:Y:S04]  /*a8c0*/  MOV R132, R83 ;  /* 0x0000005300847202 */ /* 0x000fe80000000f00 */
[----:B------:R2:W-:Y:S01]  /*a8d0*/  MUFU.EX2 R146, R20 ;  /* 0x0000001400927308 */ /* 0x0005e20000000800 */
[--C-:B---3--:R-:W-:Y:S01]  /*a8e0*/  FFMA.FTZ R28, R51, UR4, -R88.reuse ;  /* 0x00000004331c7c23 */ /* 0x108fe20008010858 */
[----:B------:R-:W-:Y:S01]  /*a8f0*/  MOV R148, R37 ;  /* 0x0000002500947202 */ /* 0x000fe20000000f00 */
[----:B------:R-:W-:Y:S01]  /*a900*/  FMUL.FTZ R37, R68, R169 ;  /* 0x000000a944257220 */ /* 0x000fe20000410000 */
[----:B------:R-:W-:Y:S01]  /*a910*/  MOV R169, R101 ;  /* 0x0000006500a97202 */ /* 0x000fe20000000f00 */
[----:B------:R-:W-:Y:S01]  /*a920*/  FFMA.FTZ R101, R248, UR4, -R75 ;  /* 0x00000004f8657c23 */ /* 0x000fe2000801084b */
[----:B------:R-:W-:Y:S04]  /*a930*/  FMUL.FTZ R51, R3, R179 ;  /* 0x000000b303337220 */ /* 0x000fe80000410000 */
[----:B------:R3:W-:Y:S01]  /*a940*/  MUFU.EX2 R134, R28 ;  /* 0x0000001c00867308 */ /* 0x0007e20000000800 */
[----:B-1----:R-:W-:Y:S09]  /*a950*/  FFMA.FTZ R4, R27, UR4, -R93 ;  /* 0x000000041b047c23 */ /* 0x002ff2000801085d */
[----:B------:R1:W-:Y:S01]  /*a960*/  MUFU.EX2 R218, R4 ;  /* 0x0000000400da7308 */ /* 0x0003e20000000800 */
[----:B--2---:R-:W-:Y:S09]  /*a970*/  FMUL.FTZ R20, R68, R152 ;  /* 0x0000009844147220 */ /* 0x004ff20000410000 */
[----:B------:R-:W-:Y:S01]  /*a980*/  MUFU.EX2 R128, R128 ;  /* 0x0000008000807308 */ /* 0x000fe20000000800 */
[----:B---3--:R-:W-:Y:S01]  /*a990*/  FMUL.FTZ R28, R2, R164 ;  /* 0x000000a4021c7220 */ /* 0x008fe20000410000 */
[----:B------:R-:W-:Y:S01]  /*a9a0*/  MOV R164, R116 ;  /* 0x0000007400a47202 */ /* 0x000fe20000000f00 */
[----:B------:R-:W-:Y:S07]  /*a9b0*/  FFMA.FTZ R116, R97, UR4, -R75 ;  /* 0x0000000461747c23 */ /* 0x000fee000801084b */
[----:B------:R-:W-:Y:S01]  /*a9c0*/  MUFU.EX2 R129, R129 ;  /* 0x0000008100817308 */ /* 0x000fe20000000800 */
[----:B-1----:R-:W-:Y:S09]  /*a9d0*/  FFMA.FTZ R4, R252, UR4, -R93 ;  /* 0x00000004fc047c23 */ /* 0x002ff2000801085d */
[----:B------:R1:W2:Y:S10]  /*a9e0*/  MUFU.EX2 R246, R4 ;  /* 0x0000000400f67308 */ /* 0x0002b40000000800 */
[----:B------:R3:W-:Y:S10]  /*a9f0*/  MUFU.EX2 R252, R8 ;  /* 0x0000000800fc7308 */ /* 0x0007f40000000800 */
[----:B------:R-:W-:Y:S01]  /*aa00*/  MUFU.EX2 R201, R201 ;  /* 0x000000c900c97308 */ /* 0x000fe20000000800 */
[--C-:B-1----:R-:W-:Y:S01]  /*aa10*/  FFMA.FTZ R4, R223, UR4, -R88.reuse ;  /* 0x00000004df047c23 */ /* 0x102fe20008010858 */
[----:B--2---:R-:W-:Y:S08]  /*aa20*/  F2FP.BF16.F32.PACK_AB R67, R246, R218 ;  /* 0x000000daf643723e */ /* 0x004ff000000010ff */
[----:B------:R1:W-:Y:S01]  /*aa30*/  MUFU.EX2 R223, R4 ;  /* 0x0000000400df7308 */ /* 0x0003e20000000800 */
[----:B---3--:R-:W-:Y:S01]  /*aa40*/  FMUL.FTZ R8, R2, R136 ;  /* 0x0000008802087220 */ /* 0x008fe20000410000 */
[----:B------:R-:W-:Y:S02]  /*aa50*/  MOV R136, R66 ;  /* 0x0000004200887202 */ /* 0x000fe40000000f00 */
[----:B------:R-:W-:Y:S02]  /*aa60*/  F2FP.BF16.F32.PACK_AB R66, R249, R219 ;  /* 0x000000dbf942723e */ /* 0x000fe400000010ff */
[----:B------:R-:W-:Y:S02]  /*aa70*/  MOV R152, R136 ;  /* 0x0000008800987202 */ /* 0x000fe40000000f00 */
[----:B------:R-:W-:Y:S01]  /*aa80*/  MOV R136, R35 ;  /* 0x0000002300887202 */ /* 0x000fe20000000f00 */
[----:B------:R-:W-:Y:S01]  /*aa90*/  FMUL.FTZ R35, R3, R163 ;  /* 0x000000a303237220 */ /* 0x000fe20000410000 */
[----:B------:R-:W-:Y:S01]  /*aaa0*/  MOV R163, R99 ;  /* 0x0000006300a37202 */ /* 0x000fe20000000f00 */
[--C-:B------:R-:W-:Y:S01]  /*aab0*/  FFMA.FTZ R99, R210, UR4, -R75.reuse ;  /* 0x00000004d2637c23 */ /* 0x100fe2000801084b */
[----:B------:R-:W-:Y:S03]  /*aac0*/  MUFU.EX2 R200, R200 ;  /* 0x000000c800c87308 */ /* 0x000fe60000000800 */
[--C-:B------:R-:W-:Y:S01]  /*aad0*/  FFMA.FTZ R97, R163, UR4, -R88.reuse ;  /* 0x00000004a3617c23 */ /* 0x100fe20008010858 */
[----:B------:R-:W-:Y:S01]  /*aae0*/  MOV R163, R98 ;  /* 0x0000006200a37202 */ /* 0x000fe20000000f00 */
[--C-:B-1----:R-:W-:Y:S01]  /*aaf0*/  FFMA.FTZ R4, R23, UR4, -R88.reuse ;  /* 0x0000000417047c23 */ /* 0x102fe20008010858 */
[----:B------:R-:W-:Y:S01]  /*ab00*/  FMUL.FTZ R23, R3, R155 ;  /* 0x0000009b03177220 */ /* 0x000fe20000410000 */
[----:B------:R-:W-:Y:S03]  /*ab10*/  FFMA.FTZ R98, R244, UR4, -R88 ;  /* 0x00000004f4627c23 */ /* 0x000fe60008010858 */
[----:B------:R-:W-:Y:S10]  /*ab20*/  MUFU.EX2 R126, R126 ;  /* 0x0000007e007e7308 */ /* 0x000ff40000000800 */
[----:B------:R1:W-:Y:S02]  /*ab30*/  MUFU.EX2 R239, R4 ;  /* 0x0000000400ef7308 */ /* 0x0003e40000000800 */
[--C-:B-1----:R-:W-:Y:S01]  /*ab40*/  FFMA.FTZ R4, R32, UR4, -R75.reuse ;  /* 0x0000000420047c23 */ /* 0x102fe2000801084b */
[----:B------:R-:W-:Y:S07]  /*ab50*/  FFMA.FTZ R32, R228, UR4, -R92 ;  /* 0x00000004e4207c23 */ /* 0x000fee000801085c */
[----:B------:R1:W-:Y:S10]  /*ab60*/  MUFU.EX2 R237, R4 ;  /* 0x0000000400ed7308 */ /* 0x0003f40000000800 */
[----:B------:R2:W-:Y:S01]  /*ab70*/  MUFU.EX2 R228, R32 ;  /* 0x0000002000e47308 */ /* 0x0005e20000000800 */
[----:B-1----:R-:W-:Y:S01]  /*ab80*/  FFMA.FTZ R4, R33, UR4, -R75 ;  /* 0x0000000421047c23 */ /* 0x002fe2000801084b */
[----:B------:R-:W-:Y:S08]  /*ab90*/  MOV R33, R25 ;  /* 0x0000001900217202 */ /* 0x000ff00000000f00 */
[----:B------:R1:W-:Y:S01]  /*aba0*/  MUFU.EX2 R233, R4 ;  /* 0x0000000400e97308 */ /* 0x0003e20000000800 */
[----:B------:R-:W-:Y:S01]  /*abb0*/  MOV R150, R33 ;  /* 0x0000002100967202 */ /* 0x000fe20000000f00 */
[C---:B------:R-:W-:Y:S01]  /*abc0*/  FMUL.FTZ R33, R68.reuse, R161 ;  /* 0x000000a144217220 */ /* 0x040fe20000410000 */
[----:B--2---:R-:W-:Y:S07]  /*abd0*/  FMUL.FTZ R32, R68, R160 ;  /* 0x000000a044207220 */ /* 0x004fee0000410000 */
[----:B------:R2:W-:Y:S01]  /*abe0*/  MUFU.EX2 R161, R44 ;  /* 0x0000002c00a17308 */ /* 0x0005e20000000800 */
[----:B-1----:R-:W-:Y:S01]  /*abf0*/  FFMA.FTZ R4, R34, UR4, -R88 ;  /* 0x0000000422047c23 */ /* 0x002fe20008010858 */
[----:B------:R-:W-:Y:S02]  /*ac00*/  MOV R34, R24 ;  /* 0x0000001800227202 */ /* 0x000fe40000000f00 */
[----:B------:R-:W1:Y:S06]  /*ac10*/  LDSM.16.MT88.4 R24, [R135+0x8000] ;  /* 0x008000008718783b */ /* 0x000e6c0000004200 */
[----:B------:R3:W-:Y:S01]  /*ac20*/  MUFU.EX2 R236, R4 ;  /* 0x0000000400ec7308 */ /* 0x0007e20000000800 */
[----:B------:R-:W-:Y:S01]  /*ac30*/  MOV R145, R34 ;  /* 0x0000002200917202 */ /* 0x000fe20000000f00 */
[----:B------:R-:W-:Y:S01]  /*ac40*/  FMUL.FTZ R34, R3, R162 ;  /* 0x000000a203227220 */ /* 0x000fe20000410000 */
[--C-:B--2---:R-:W-:Y:S02]  /*ac50*/  FFMA.FTZ R44, R80, UR4, -R93.reuse ;  /* 0x00000004502c7c23 */ /* 0x104fe4000801085d */
[----:B------:R-:W-:Y:S05]  /*ac60*/  LDSM.16.MT88.4 R80, [R225+0x8000] ;  /* 0x00800000e150783b */ /* 0x000fea0000004200 */
[----:B------:R2:W-:Y:S10]  /*ac70*/  MUFU.EX2 R160, R44 ;  /* 0x0000002c00a07308 */ /* 0x0005f40000000800 */
[----:B------:R4:W-:Y:S01]  /*ac80*/  MUFU.EX2 R162, R36 ;  /* 0x0000002400a27308 */ /* 0x0009e20000000800 */
[--C-:B---3--:R-:W-:Y:S01]  /*ac90*/  FFMA.FTZ R4, R21, UR4, -R92.reuse ;  /* 0x0000000415047c23 */ /* 0x108fe2000801085c */
[----:B------:R-:W-:Y:S01]  /*aca0*/  FMUL.FTZ R21, R68, R153 ;  /* 0x0000009944157220 */ /* 0x000fe20000410000 */
[----:B------:R-:W-:Y:S02]  /*acb0*/  MOV R153, R147 ;  /* 0x0000009300997202 */ /* 0x000fe40000000f00 */
[----:B------:R-:W-:Y:S02]  /*acc0*/  MOV R147, R144 ;  /* 0x0000009000937202 */ /* 0x000fe40000000f00 */
[----:B------:R-:W-:Y:S03]  /*acd0*/  MOV R144, R148 ;  /* 0x0000009400907202 */ /* 0x000fe60000000f00 */
[----:B------:R3:W-:Y:S01]  /*ace0*/  MUFU.EX2 R238, R4 ;  /* 0x0000000400ee7308 */ /* 0x0007e20000000800 */
[----:B--2---:R-:W-:Y:S01]  /*acf0*/  FFMA.FTZ R44, R152, UR4, -R92 ;  /* 0x00000004982c7c23 */ /* 0x004fe2000801085c */
[----:B------:R-:W-:Y:S02]  /*ad00*/  MOV R152, R145 ;  /* 0x0000009100987202 */ /* 0x000fe40000000f00 */
[----:B------:R-:W-:Y:S02]  /*ad10*/  MOV R145, R151 ;  /* 0x0000009700917202 */ /* 0x000fe40000000f00 */
[----:B------:R-:W-:Y:S04]  /*ad20*/  MOV R148, R138 ;  /* 0x0000008a00947202 */ /* 0x000fe80000000f00 */
[----:B------:R2:W-:Y:S01]  /*ad30*/  MUFU.EX2 R151, R50 ;  /* 0x0000003200977308 */ /* 0x0005e20000000800 */
[----:B----4-:R-:W-:Y:S01]  /*ad40*/  FMUL.FTZ R36, R68, R168 ;  /* 0x000000a844247220 */ /* 0x010fe20000410000 */
[----:B------:R-:W-:Y:S01]  /*ad50*/  MOV R138, R47 ;  /* 0x0000002f008a7202 */ /* 0x000fe20000000f00 */
[----:B------:R-:W-:Y:S01]  /*ad60*/  FMUL.FTZ R47, R0, R183 ;  /* 0x000000b7002f7220 */ /* 0x000fe20000410000 */
[----:B------:R-:W-:Y:S02]  /*ad70*/  MOV R155, R147 ;  /* 0x00000093009b7202 */ /* 0x000fe40000000f00 */
[----:B------:R-:W-:Y:S02]  /*ad80*/  MOV R147, R137 ;  /* 0x0000008900937202 */ /* 0x000fe40000000f00 */
[----:B------:R-:W-:Y:S01]  /*ad90*/  MOV R154, R145 ;  /* 0x00000091009a7202 */ /* 0x000fe20000000f00 */
[----:B---3--:R-:W-:Y:S01]  /*ada0*/  FFMA.FTZ R4, R221, UR4, -R93 ;  /* 0x00000004dd047c23 */ /* 0x008fe2000801085d */
[----:B------:R-:W-:Y:S02]  /*adb0*/  MOV R145, R136 ;  /* 0x0000008800917202 */ /* 0x000fe40000000f00 */
[----:B------:R-:W-:Y:S01]  /*adc0*/  MOV R137, R142 ;  /* 0x0000008e00897202 */ /* 0x000fe20000000f00 */
[----:B------:R3:W4:Y:S01]  /*add0*/  MUFU.EX2 R221, R4 ;  /* 0x0000000400dd7308 */ /* 0x0007220000000800 */
[----:B------:R-:W-:Y:S01]  /*ade0*/  MOV R142, R56 ;  /* 0x00000038008e7202 */ /* 0x000fe20000000f00 */
[----:B------:R-:W-:Y:S01]  /*adf0*/  FMUL.FTZ R56, R2, R184 ;  /* 0x000000b802387220 */ /* 0x000fe20000410000 */
[----:B------:R-:W-:Y:S01]  /*ae00*/  MOV R136, R58 ;  /* 0x0000003a00887202 */ /* 0x000fe20000000f00 */
[----:B--2---:R-:W-:Y:S01]  /*ae10*/  FMUL.FTZ R50, R3, R178 ;  /* 0x000000b203327220 */ /* 0x004fe20000410000 */
[----:B------:R-:W-:Y:S01]  /*ae20*/  FMUL.FTZ R58, R0, R186 ;  /* 0x000000ba003a7220 */ /* 0x000fe20000410000 */
[----:B------:R-:W-:Y:S01]  /*ae30*/  MOV R168, R100 ;  /* 0x0000006400a87202 */ /* 0x000fe20000000f00 */
[--C-:B------:R-:W-:Y:S03]  /*ae40*/  FFMA.FTZ R100, R211, UR4, -R75.reuse ;  /* 0x00000004d3647c23 */ /* 0x100fe6000801084b */
[----:B------:R2:W-:Y:S01]  /*ae50*/  MUFU.EX2 R211, R61 ;  /* 0x0000003d00d37308 */ /* 0x0005e20000000800 */
[----:B---3--:R-:W-:Y:S01]  /*ae60*/  FMUL.FTZ R4, R68, R140 ;  /* 0x0000008c44047220 */ /* 0x008fe20000410000 */
[----:B------:R-:W-:Y:S02]  /*ae70*/  MOV R140, R42 ;  /* 0x0000002a008c7202 */ /* 0x000fe40000000f00 */
[----:B------:R-:W3:Y:S02]  /*ae80*/  LDSM.16.MT88.4 R40, [R226+0x8000] ;  /* 0x00800000e228783b */ /* 0x000ee40000004200 */
[----:B------:R-:W-:Y:S01]  /*ae90*/  MOV R179, R140 ;  /* 0x0000008c00b37202 */ /* 0x000fe20000000f00 */
[--C-:B------:R-:W-:Y:S01]  /*aea0*/  FFMA.FTZ R140, R119, UR4, -R88.reuse ;  /* 0x00000004778c7c23 */ /* 0x100fe20008010858 */
[-C--:B-1----:R-:W-:Y:S05]  /*aeb0*/  HMMA.16816.F32.BF16 R4, R76, R24.reuse, R4 ;  /* 0x000000184c04723c */ /* 0x082fea0000041804 */
[C---:B--2---:R-:W-:Y:S01]  /*aec0*/  FMUL.FTZ R61, R2.reuse, R193 ;  /* 0x000000c1023d7220 */ /* 0x044fe20000410000 */
[C---:B------:R-:W-:Y:S06]  /*aed0*/  HMMA.16816.F32.BF16 R8, R64.reuse, R24, R8 ;  /* 0x000000184008723c */ /* 0x040fec0000041808 */
[-C--:B------:R-:W-:Y:S05]  /*aee0*/  HMMA.16816.F32.BF16 R12, R64, R26.reuse, R12 ;  /* 0x0000001a400c723c */ /* 0x080fea000004180c */
[C---:B------:R-:W-:Y:S01]  /*aef0*/  FMUL.FTZ R24, R2.reuse, R156 ;  /* 0x0000009c02187220 */ /* 0x040fe20000410000 */
[C---:B------:R-:W-:Y:S05]  /*af00*/  HMMA.16816.F32.BF16 R16, R76.reuse, R26, R16 ;  /* 0x0000001a4c10723c */ /* 0x040fea0000041810 */
[----:B------:R-:W-:Y:S01]  /*af10*/  FMUL.FTZ R25, R2, R157 ;  /* 0x0000009d02197220 */ /* 0x000fe20000410000 */
[----:B------:R-:W-:Y:S01]  /*af20*/  MOV R157, R132 ;  /* 0x00000084009d7202 */ /* 0x000fe20000000f00 */
[C---:B------:R-:W-:Y:S01]  /*af30*/  FMUL.FTZ R26, R0.reuse, R158 ;  /* 0x0000009e001a7220 */ /* 0x040fe20000410000 */
[----:B------:R-:W-:Y:S03]  /*af40*/  FMUL.FTZ R27, R0, R159 ;  /* 0x0000009f001b7220 */ /* 0x000fe60000410000 */
[--C-:B------:R-:W-:Y:S01]  /*af50*/  FFMA.FTZ R132, R87, UR4, -R75.reuse ;  /* 0x0000000457847c23 */ /* 0x100fe2000801084b */
[----:B------:R-:W-:Y:S01]  /*af60*/  MOV R159, R141 ;  /* 0x0000008d009f7202 */ /* 0x000fe20000000f00 */
[--C-:B------:R-:W-:Y:S01]  /*af70*/  FFMA.FTZ R141, R86, UR4, -R75.reuse ;  /* 0x00000004568d7c23 */ /* 0x100fe2000801084b */
[----:B------:R-:W-:Y:S02]  /*af80*/  MOV R156, R136 ;  /* 0x00000088009c7202 */ /* 0x000fe40000000f00 */
[----:B------:R-:W-:Y:S01]  /*af90*/  MOV R136, R131 ;  /* 0x0000008300887202 */ /* 0x000fe20000000f00 */
[--C-:B------:R-:W-:Y:S01]  /*afa0*/  FFMA.FTZ R131, R112, UR4, -R75.reuse ;  /* 0x0000000470837c23 */ /* 0x100fe2000801084b */
[-C--:B---3--:R-:W-:Y:S01]  /*afb0*/  HMMA.16816.F32.BF16 R20, R76, R40.reuse, R20 ;  /* 0x000000284c14723c */ /* 0x088fe20000041814 */
[----:B------:R-:W-:Y:S02]  /*afc0*/  MUFU.EX2 R132, R132 ;  /* 0x0000008400847308 */ /* 0x000fe40000000800 */
[----:B------:R-:W-:Y:S01]  /*afd0*/  MOV R158, R142 ;  /* 0x0000008e009e7202 */ /* 0x000fe20000000f00 */
[--C-:B------:R-:W-:Y:S02]  /*afe0*/  FFMA.FTZ R142, R117, UR4, -R75.reuse ;  /* 0x00000004758e7c23 */ /* 0x100fe4000801084b */
[C---:B------:R-:W-:Y:S05]  /*aff0*/  HMMA.16816.F32.BF16 R24, R64.reuse, R40, R24 ;  /* 0x000000284018723c */ /* 0x040fea0000041818 */
[----:B------:R-:W-:Y:S01]  /*b000*/  MUFU.EX2 R131, R131 ;  /* 0x0000008300837308 */ /* 0x000fe20000000800 */
[----:B------:R-:W-:Y:S01]  /*b010*/  MOV R182, R158 ;  /* 0x0000009e00b67202 */ /* 0x000fe20000000f00 */
[-C--:B------:R-:W-:Y:S04]  /*b020*/  HMMA.16816.F32.BF16 R28, R64, R42.reuse, R28 ;  /* 0x0000002a401c723c */ /* 0x080fe8000004181c */
[C---:B------:R-:W-:Y:S02]  /*b030*/  FMUL.FTZ R40, R2.reuse, R172 ;  /* 0x000000ac02287220 */ /* 0x040fe40000410000 */
[C---:B------:R-:W-:Y:S05]  /*b040*/  HMMA.16816.F32.BF16 R32, R76.reuse, R42, R32 ;  /* 0x0000002a4c20723c */ /* 0x040fea0000041820 */
[----:B------:R-:W-:Y:S01]  /*b050*/  FMUL.FTZ R41, R2, R173 ;  /* 0x000000ad02297220 */ /* 0x000fe20000410000 */
[-C--:B------:R-:W-:Y:S05]  /*b060*/  HMMA.16816.F32.BF16 R36, R76, R52.reuse, R36 ;  /* 0x000000344c24723c */ /* 0x080fea0000041824 */
[C---:B------:R-:W-:Y:S01]  /*b070*/  FMUL.FTZ R43, R0.reuse, R175 ;  /* 0x000000af002b7220 */ /* 0x040fe20000410000 */
[----:B------:R-:W-:Y:S01]  /*b080*/  FMUL.FTZ R42, R0, R174 ;  /* 0x000000ae002a7220 */ /* 0x000fe20000410000 */
[----:B------:R1:W-:Y:S01]  /*b090*/  MUFU.EX2 R175, R44 ;  /* 0x0000002c00af7308 */ /* 0x0003e20000000800 */
[----:B------:R-:W-:Y:S03]  /*b0a0*/  MOV R172, R113 ;  /* 0x0000007100ac7202 */ /* 0x000fe60000000f00 */
[----:B------:R-:W-:Y:S01]  /*b0b0*/  FFMA.FTZ R113, R96, UR4, -R75 ;  /* 0x0000000460717c23 */ /* 0x000fe2000801084b */
[----:B------:R-:W-:Y:S01]  /*b0c0*/  FFMA.FTZ R96, R167, UR4, -R88 ;  /* 0x00000004a7607c23 */ /* 0x000fe20008010858 */
[C---:B------:R-:W-:Y:S04]  /*b0d0*/  HMMA.16816.F32.BF16 R40, R64.reuse, R52, R40 ;  /* 0x000000344028723c */ /* 0x040fe80000041828 */
[----:B------:R2:W3:Y:S01]  /*b0e0*/  MUFU.EX2 R174, R60 ;  /* 0x0000003c00ae7308 */ /* 0x0004e20000000800 */
[----:B------:R-:W-:Y:S02]  /*b0f0*/  MOV R173, R166 ;  /* 0x000000a600ad7202 */ /* 0x000fe40000000f00 */
[----:B------:R-:W-:Y:S01]  /*b100*/  MOV R166, R114 ;  /* 0x0000007200a67202 */ /* 0x000fe20000000f00 */
[----:B------:R-:W-:Y:S03]  /*b110*/  FFMA.FTZ R52, R153, UR4, -R93 ;  /* 0x0000000499347c23 */ /* 0x000fe6000801085d */
[----:B------:R-:W-:Y:S03]  /*b120*/  FMUL.FTZ R53, R68, R189 ;  /* 0x000000bd44357220 */ /* 0x000fe60000410000 */
[----:B------:R-:W-:Y:S01]  /*b130*/  MUFU.EX2 R189, R98 ;  /* 0x0000006200bd7308 */ /* 0x000fe20000000800 */
[----:B-1----:R-:W-:Y:S01]  /*b140*/  FFMA.FTZ R44, R45, UR4, -R92 ;  /* 0x000000042d2c7c23 */ /* 0x002fe2000801085c */
[C---:B------:R-:W-:Y:S01]  /*b150*/  FMUL.FTZ R45, R2.reuse, R181 ;  /* 0x000000b5022d7220 */ /* 0x040fe20000410000 */
[----:B------:R-:W-:Y:S01]  /*b160*/  MOV R153, R148 ;  /* 0x0000009400997202 */ /* 0x000fe20000000f00 */
[--C-:B------:R-:W-:Y:S01]  /*b170*/  FFMA.FTZ R114, R203, UR4, -R88.reuse ;  /* 0x00000004cb727c23 */ /* 0x100fe20008010858 */
[----:B------:R-:W-:Y:S01]  /*b180*/  MOV R148, R57 ;  /* 0x0000003900947202 */ /* 0x000fe20000000f00 */
[----:B------:R-:W-:Y:S01]  /*b190*/  FMUL.FTZ R57, R2, R185 ;  /* 0x000000b902397220 */ /* 0x000fe20000410000 */
[----:B------:R-:W-:Y:S03]  /*b1a0*/  MOV R178, R153 ;  /* 0x0000009900b27202 */ /* 0x000fe60000000f00 */
[----:B------:R1:W3:Y:S01]  /*b1b0*/  MUFU.EX2 R170, R44 ;  /* 0x0000002c00aa7308 */ /* 0x0002e20000000800 */
[--C-:B--2---:R-:W-:Y:S01]  /*b1c0*/  FFMA.FTZ R60, R150, UR4, -R88.reuse ;  /* 0x00000004963c7c23 */ /* 0x104fe20008010858 */
[----:B------:R-:W-:Y:S02]  /*b1d0*/  MOV R181, R159 ;  /* 0x0000009f00b57202 */ /* 0x000fe40000000f00 */
[----:B------:R-:W-:Y:S01]  /*b1e0*/  MOV R153, R139 ;  /* 0x0000008b00997202 */ /* 0x000fe20000000f00 */
[--C-:B------:R-:W-:Y:S01]  /*b1f0*/  FFMA.FTZ R139, R118, UR4, -R88.reuse ;  /* 0x00000004768b7c23 */ /* 0x100fe20008010858 */
[----:B------:R-:W-:Y:S01]  /*b200*/  MOV R158, R130 ;  /* 0x00000082009e7202 */ /* 0x000fe20000000f00 */
[--C-:B------:R-:W-:Y:S03]  /*b210*/  FFMA.FTZ R130, R94, UR4, -R88.reuse ;  /* 0x000000045e827c23 */ /* 0x100fe60008010858 */
[----:B------:R2:W3:Y:S01]  /*b220*/  MUFU.EX2 R177, R52 ;  /* 0x0000003400b17308 */ /* 0x0004e20000000800 */
[----:B------:R-:W-:Y:S01]  /*b230*/  MOV R159, R115 ;  /* 0x00000073009f7202 */ /* 0x000fe20000000f00 */
[--C-:B------:R-:W-:Y:S01]  /*b240*/  FFMA.FTZ R115, R202, UR4, -R88.reuse ;  /* 0x00000004ca737c23 */ /* 0x100fe20008010858 */
[----:B------:R-:W-:Y:S01]  /*b250*/  MOV R167, R103 ;  /* 0x0000006700a77202 */ /* 0x000fe20000000f00 */
[--C-:B------:R-:W-:Y:S06]  /*b260*/  FFMA.FTZ R103, R217, UR4, -R88.reuse ;  /* 0x00000004d9677c23 */ /* 0x100fec0008010858 */
[----:B------:R4:W-:Y:S01]  /*b270*/  MUFU.EX2 R150, R60 ;  /* 0x0000003c00967308 */ /* 0x0009e20000000800 */
[----:B-1----:R-:W-:Y:S01]  /*b280*/  FMUL.FTZ R44, R2, R180 ;  /* 0x000000b4022c7220 */ /* 0x002fe20000410000 */
[----:B------:R-:W-:Y:S02]  /*b290*/  MOV R180, R165 ;  /* 0x000000a500b47202 */ /* 0x000fe40000000f00 */
[----:B------:R-:W-:Y:S01]  /*b2a0*/  MOV R165, R144 ;  /* 0x0000009000a57202 */ /* 0x000fe20000000f00 */
[--C-:B------:R-:W-:Y:S03]  /*b2b0*/  FFMA.FTZ R144, R89, UR4, -R88.reuse ;  /* 0x0000000459907c23 */ /* 0x100fe60008010858 */
[-C--:B------:R-:W-:Y:S02]  /*b2c0*/  HMMA.16816.F32.BF16 R44, R64, R54.reuse, R44 ;  /* 0x00000036402c723c */ /* 0x080fe4000004182c */
[----:B------:R-:W-:Y:S01]  /*b2d0*/  MUFU.EX2 R202, R99 ;  /* 0x0000006300ca7308 */ /* 0x000fe20000000800 */
[----:B--2---:R-:W-:Y:S03]  /*b2e0*/  FMUL.FTZ R52, R68, R188 ;  /* 0x000000bc44347220 */ /* 0x004fe60000410000 */
[C---:B------:R-:W-:Y:S06]  /*b2f0*/  HMMA.16816.F32.BF16 R48, R76.reuse, R54, R48 ;  /* 0x000000364c30723c */ /* 0x040fec0000041830 */
[----:B------:R-:W-:Y:S01]  /*b300*/  MUFU.EX2 R188, R96 ;  /* 0x0000006000bc7308 */ /* 0x000fe20000000800 */
[----:B----4-:R-:W-:Y:S01]  /*b310*/  FFMA.FTZ R60, R155, UR4, -R88 ;  /* 0x000000049b3c7c23 */ /* 0x010fe20008010858 */
[----:B------:R-:W-:Y:S03]  /*b320*/  MOV R155, R148 ;  /* 0x00000094009b7202 */ /* 0x000fe60000000f00 */
[--C-:B------:R-:W-:Y:S01]  /*b330*/  FFMA.FTZ R54, R152, UR4, -R75.reuse ;  /* 0x0000000498367c23 */ /* 0x100fe2000801084b */
[C---:B------:R-:W-:Y:S04]  /*b340*/  FMUL.FTZ R55, R3.reuse, R191 ;  /* 0x000000bf03377220 */ /* 0x040fe80000410000 */
[----:B------:R1:W-:Y:S01]  /*b350*/  MUFU.EX2 R176, R54 ;  /* 0x0000003600b07308 */ /* 0x0003e20000000800 */
[----:B------:R-:W-:Y:S02]  /*b360*/  MOV R152, R138 ;  /* 0x0000008a00987202 */ /* 0x000fe40000000f00 */
[----:B------:R-:W-:Y:S01]  /*b370*/  MOV R138, R59 ;  /* 0x0000003b008a7202 */ /* 0x000fe20000000f00 */
[----:B------:R-:W-:Y:S01]  /*b380*/  FMUL.FTZ R59, R0, R187 ;  /* 0x000000bb003b7220 */ /* 0x000fe20000410000 */
[----:B------:R-:W-:Y:S01]  /*b390*/  MOV R148, R109 ;  /* 0x0000006d00947202 */ /* 0x000fe20000000f00 */
[--C-:B------:R-:W-:Y:S04]  /*b3a0*/  FFMA.FTZ R109, R208, UR4, -R75.reuse ;  /* 0x00000004d06d7c23 */ /* 0x100fe8000801084b */
[----:B------:R2:W-:Y:S10]  /*b3b0*/  MUFU.EX2 R248, R60 ;  /* 0x0000003c00f87308 */ /* 0x0005f40000000800 */
[----:B------:R-:W-:Y:S01]  /*b3c0*/  MUFU.EX2 R191, R100 ;  /* 0x0000006400bf7308 */ /* 0x000fe20000000800 */
[----:B-1----:R-:W-:Y:S07]  /*b3d0*/  FMUL.FTZ R54, R3, R190 ;  /* 0x000000be03367220 */ /* 0x002fee0000410000 */
[-C--:B------:R-:W-:Y:S02]  /*b3e0*/  HMMA.16816.F32.BF16 R52, R76, R80.reuse, R52 ;  /* 0x000000504c34723c */ /* 0x080fe40000041834 */
[----:B------:R-:W-:Y:S01]  /*b3f0*/  MUFU.EX2 R130, R130 ;  /* 0x0000008200827308 */ /* 0x000fe20000000800 */
[----:B--2---:R-:W-:Y:S01]  /*b400*/  FMUL.FTZ R60, R2, R192 ;  /* 0x000000c0023c7220 */ /* 0x004fe20000410000 */
[----:B------:R-:W-:Y:S01]  /*b410*/  MOV R192, R127 ;  /* 0x0000007f00c07202 */ /* 0x000fe20000000f00 */
[----:B------:R-:W-:Y:S01]  /*b420*/  FFMA.FTZ R127, R106, UR4, -R92 ;  /* 0x000000046a7f7c23 */ /* 0x000fe2000801085c */
[C---:B------:R-:W-:Y:S06]  /*b430*/  HMMA.16816.F32.BF16 R56, R64.reuse, R80, R56 ;  /* 0x000000504038723c */ /* 0x040fec0000041838 */
[----:B------:R-:W-:Y:S01]  /*b440*/  MUFU.EX2 R127, R127 ;  /* 0x0000007f007f7308 */ /* 0x000fe20000000800 */
[-C--:B------:R-:W-:Y:S04]  /*b450*/  HMMA.16816.F32.BF16 R60, R64, R82.reuse, R60 ;  /* 0x00000052403c723c */ /* 0x080fe8000004183c */
[--C-:B------:R-:W-:Y:S01]  /*b460*/  FFMA.FTZ R80, R154, UR4, -R75.reuse ;  /* 0x000000049a507c23 */ /* 0x100fe2000801084b */
[----:B------:R-:W-:Y:S01]  /*b470*/  MOV R154, R145 ;  /* 0x00000091009a7202 */ /* 0x000fe20000000f00 */
[--C-:B------:R-:W-:Y:S01]  /*b480*/  FFMA.FTZ R145, R85, UR4, -R75.reuse ;  /* 0x0000000455917c23 */ /* 0x100fe2000801084b */
[----:B------:R-:W-:Y:S02]  /*b490*/  FFMA.FTZ R75, R84, UR4, -R75 ;  /* 0x00000004544b7c23 */ /* 0x000fe4000801084b */
[----:B------:R1:W-:Y:S01]  /*b4a0*/  MUFU.EX2 R210, R80 ;  /* 0x0000005000d27308 */ /* 0x0003e20000000800 */
[----:B------:R-:W2:Y:S01]  /*b4b0*/  LDSM.16.MT88.4 R84, [R135+0x8800] ;  /* 0x008800008754783b */ /* 0x000ea20000004200 */
[--C-:B------:R-:W-:Y:S01]  /*b4c0*/  FFMA.FTZ R65, R172, UR4, -R88.reuse ;  /* 0x00000004ac417c23 */ /* 0x100fe20008010858 */
[----:B------:R-:W-:Y:S01]  /*b4d0*/  FFMA.FTZ R64, R171, UR4, -R88 ;  /* 0x00000004ab407c23 */ /* 0x000fe20008010858 */
[--C-:B------:R-:W-:Y:S01]  /*b4e0*/  FFMA.FTZ R66, R169, UR4, -R92.reuse ;  /* 0x00000004a9427c23 */ /* 0x100fe2000801085c */
[----:B------:R-:W-:Y:S01]  /*b4f0*/  MOV R172, R149 ;  /* 0x0000009500ac7202 */ /* 0x000fe20000000f00 */
[----:B------:R-:W-:Y:S01]  /*b500*/  FMUL.FTZ R67, R3, R199 ;  /* 0x000000c703437220 */ /* 0x000fe20000410000 */
[----:B------:R-:W-:Y:S03]  /*b510*/  MOV R183, R154 ;  /* 0x0000009a00b77202 */ /* 0x000fe60000000f00 */
[----:B------:R4:W-:Y:S01]  /*b520*/  MUFU.EX2 R208, R64 ;  /* 0x0000004000d07308 */ /* 0x0009e20000000800 */
[----:B------:R-:W-:Y:S02]  /*b530*/  F2FP.BF16.F32.PACK_AB R81, R222, R221 ;  /* 0x000000ddde51723e */ /* 0x000fe400000010ff */
[----:B------:R-:W-:Y:S02]  /*b540*/  MOV R169, R164 ;  /* 0x000000a400a97202 */ /* 0x000fe40000000f00 */
[----:B------:R-:W-:Y:S02]  /*b550*/  MOV R164, R155 ;  /* 0x0000009b00a47202 */ /* 0x000fe40000000f00 */
[----:B------:R-:W-:Y:S03]  /*b560*/  MOV R155, R143 ;  /* 0x0000008f009b7202 */ /* 0x000fe60000000f00 */
[----:B------:R2:W-:Y:S01]  /*b570*/  MUFU.EX2 R209, R65 ;  /* 0x0000004100d17308 */ /* 0x0005e20000000800 */
[----:B-1----:R-:W-:Y:S01]  /*b580*/  FFMA.FTZ R80, R168, UR4, -R92 ;  /* 0x00000004a8507c23 */ /* 0x002fe2000801085c */
[----:B------:R-:W-:Y:S01]  /*b590*/  MOV R168, R156 ;  /* 0x0000009c00a87202 */ /* 0x000fe20000000f00 */
[--C-:B------:R-:W-:Y:S01]  /*b5a0*/  FFMA.FTZ R143, R90, UR4, -R88.reuse ;  /* 0x000000045a8f7c23 */ /* 0x100fe20008010858 */
[----:B------:R-:W-:Y:S01]  /*b5b0*/  MOV R154, R133 ;  /* 0x00000085009a7202 */ /* 0x000fe20000000f00 */
[--C-:B------:R-:W-:Y:S01]  /*b5c0*/  FFMA.FTZ R133, R91, UR4, -R88.reuse ;  /* 0x000000045b857c23 */ /* 0x100fe20008010858 */
[----:B------:R-:W-:Y:S01]  /*b5d0*/  MOV R156, R108 ;  /* 0x0000006c009c7202 */ /* 0x000fe20000000f00 */
[--C-:B------:R-:W-:Y:S03]  /*b5e0*/  FFMA.FTZ R108, R216, UR4, -R88.reuse ;  /* 0x00000004d86c7c23 */ /* 0x100fe60008010858 */
[----:B------:R1:W-:Y:S01]  /*b5f0*/  MUFU.EX2 R203, R80 ;  /* 0x0000005000cb7308 */ /* 0x0003e20000000800 */
[C---:B----4-:R-:W-:Y:S01]  /*b600*/  FMUL.FTZ R64, R68.reuse, R196 ;  /* 0x000000c444407220 */ /* 0x050fe20000410000 */
[----:B------:R-:W-:Y:S01]  /*b610*/  MOV R171, R95 ;  /* 0x0000005f00ab7202 */ /* 0x000fe20000000f00 */
[----:B------:R-:W-:Y:S01]  /*b620*/  FFMA.FTZ R95, R245, UR4, -R88 ;  /* 0x00000004f55f7c23 */ /* 0x000fe20008010858 */
[--C-:B------:R-:W-:Y:S01]  /*b630*/  FFMA.FTZ R94, R155, UR4, -R93.reuse ;  /* 0x000000049b5e7c23 */ /* 0x100fe2000801085d */
[----:B------:R-:W4:Y:S01]  /*b640*/  LDSM.16.MT88.4 R88, [R226+0x8800] ;  /* 0x00880000e258783b */ /* 0x000f220000004200 */
[--C-:B------:R-:W-:Y:S01]  /*b650*/  FFMA.FTZ R112, R169, UR4, -R93.reuse ;  /* 0x00000004a9707c23 */ /* 0x100fe2000801085d */
[----:B---3--:R-:W-:Y:S03]  /*b660*/  MOV R245, R174 ;  /* 0x000000ae00f57202 */ /* 0x008fe60000000f00 */
[----:B------:R3:W-:Y:S01]  /*b670*/  MUFU.EX2 R149, R66 ;  /* 0x0000004200957308 */ /* 0x0007e20000000800 */
[----:B--2---:R-:W-:Y:S09]  /*b680*/  FMUL.FTZ R65, R68, R197 ;  /* 0x000000c544417220 */ /* 0x004ff20000410000 */
[----:B------:R2:W-:Y:S01]  /*b690*/  MUFU.EX2 R155, R94 ;  /* 0x0000005e009b7308 */ /* 0x0005e20000000800 */
[--C-:B-1----:R-:W-:Y:S01]  /*b6a0*/  FFMA.FTZ R80, R179, UR4, -R93.reuse ;  /* 0x00000004b3507c23 */ /* 0x102fe2000801085d */
[----:B------:R-:W-:Y:S02]  /*b6b0*/  MOV R179, R178 ;  /* 0x000000b200b37202 */ /* 0x000fe40000000f00 */
[----:B------:R-:W-:Y:S02]  /*b6c0*/  MOV R178, R183 ;  /* 0x000000b700b27202 */ /* 0x000fe40000000f00 */
[----:B------:R-:W-:Y:S02]  /*b6d0*/  MOV R183, R182 ;  /* 0x000000b600b77202 */ /* 0x000fe40000000f00 */
[----:B------:R-:W-:Y:S01]  /*b6e0*/  MOV R182, R181 ;  /* 0x000000b500b67202 */ /* 0x000fe20000000f00 */
[----:B---3--:R-:W-:Y:S01]  /*b6f0*/  FMUL.FTZ R66, R3, R198 ;  /* 0x000000c603427220 */ /* 0x008fe20000410000 */
[----:B------:R-:W-:Y:S01]  /*b700*/  MOV R181, R173 ;  /* 0x000000ad00b57202 */ /* 0x000fe20000000f00 */
[----:B------:R-:W-:Y:S01]  /*b710*/  MUFU.EX2 R190, R95 ;  /* 0x0000005f00be7308 */ /* 0x000fe20000000800 */
[----:B------:R-:W-:Y:S04]  /*b720*/  MOV R173, R148 ;  /* 0x0000009400ad7202 */ /* 0x000fe80000000f00 */
[----:B------:R-:W-:Y:S05]  /*b730*/  HMMA.16816.F32.BF16 R64, R76, R82, R64 ;  /* 0x000000524c40723c */ /* 0x000fea0000041840 */
[----:B------:R1:W-:Y:S01]  /*b740*/  MUFU.EX2 R148, R80 ;  /* 0x0000005000947308 */ /* 0x0003e20000000800 */
[--C-:B--2---:R-:W-:Y:S01]  /*b750*/  FFMA.FTZ R94, R152, UR4, -R93.reuse ;  /* 0x00000004985e7c23 */ /* 0x104fe2000801085d */
[----:B------:R-:W-:Y:S04]  /*b760*/  F2FP.BF16.F32.PACK_AB R76, R240, R243 ;  /* 0x000000f3f04c723e */ /* 0x000fe800000010ff */
[----:B------:R-:W-:Y:S04]  /*b770*/  F2FP.BF16.F32.PACK_AB R77, R239, R223 ;  /* 0x000000dfef4d723e */ /* 0x000fe800000010ff */
[----:B------:R2:W-:Y:S01]  /*b780*/  MUFU.EX2 R152, R94 ;  /* 0x0000005e00987308 */ /* 0x0005e20000000800 */
[----:B------:R-:W-:Y:S02]  /*b790*/  F2FP.BF16.F32.PACK_AB R78, R233, R237 ;  /* 0x000000ede94e723e */ /* 0x000fe400000010ff */
[----:B------:R-:W-:Y:S02]  /*b7a0*/  F2FP.BF16.F32.PACK_AB R79, R232, R236 ;  /* 0x000000ece84f723e */ /* 0x000fe400000010ff */
[----:B------:R-:W-:Y:S02]  /*b7b0*/  F2FP.BF16.F32.PACK_AB R82, R231, R235 ;  /* 0x000000ebe752723e */ /* 0x000fe400000010ff */
[----:B------:R-:W-:Y:S03]  /*b7c0*/  F2FP.BF16.F32.PACK_AB R83, R230, R234 ;  /* 0x000000eae653723e */ /* 0x000fe600000010ff */
[----:B------:R-:W-:Y:S01]  /*b7d0*/  MUFU.EX2 R169, R110 ;  /* 0x0000006e00a97308 */ /* 0x000fe20000000800 */
[----:B-1----:R-:W-:Y:S01]  /*b7e0*/  F2FP.BF16.F32.PACK_AB R80, R238, R252 ;  /* 0x000000fcee50723e */ /* 0x002fe200000010ff */
[-C--:B------:R-:W-:Y:S06]  /*b7f0*/  HMMA.16816.F32.BF16 R4, R76, R84.reuse, R4 ;  /* 0x000000544c04723c */ /* 0x080fec0000041804 */
[C---:B------:R-:W-:Y:S02]  /*b800*/  HMMA.16816.F32.BF16 R8, R80.reuse, R84, R8 ;  /* 0x000000545008723c */ /* 0x040fe40000041808 */
[----:B------:R-:W-:Y:S04]  /*b810*/  MUFU.EX2 R174, R104 ;  /* 0x0000006800ae7308 */ /* 0x000fe80000000800 */
[-C--:B------:R-:W-:Y:S06]  /*b820*/  HMMA.16816.F32.BF16 R12, R80, R86.reuse, R12 ;  /* 0x00000056500c723c */ /* 0x080fec000004180c */
[----:B------:R-:W-:Y:S01]  /*b830*/  MUFU.EX2 R104, R144 ;  /* 0x0000009000687308 */ /* 0x000fe20000000800 */
[--C-:B------:R-:W-:Y:S01]  /*b840*/  FFMA.FTZ R84, R179, UR4, -R92.reuse ;  /* 0x00000004b3547c23 */ /* 0x100fe2000801085c */
[C---:B------:R-:W-:Y:S04]  /*b850*/  HMMA.16816.F32.BF16 R16, R76.reuse, R86, R16 ;  /* 0x000000564c10723c */ /* 0x040fe80000041810 */
[----:B------:R-:W-:Y:S02]  /*b860*/  MOV R179, R178 ;  /* 0x000000b200b37202 */ /* 0x000fe40000000f00 */
[-C--:B----4-:R-:W-:Y:S02]  /*b870*/  HMMA.16816.F32.BF16 R20, R76, R88.reuse, R20 ;  /* 0x000000584c14723c */ /* 0x090fe40000041814 */
[----:B------:R-:W-:Y:S03]  /*b880*/  MUFU.EX2 R133, R133 ;  /* 0x0000008500857308 */ /* 0x000fe60000000800 */
[----:B------:R-:W-:Y:S01]  /*b890*/  MOV R178, R183 ;  /* 0x000000b700b27202 */ /* 0x000fe20000000f00 */
[C---:B------:R-:W-:Y:S05]  /*b8a0*/  HMMA.16816.F32.BF16 R24, R80.reuse, R88, R24 ;  /* 0x000000585018723c */ /* 0x040fea0000041818 */
[----:B------:R-:W-:Y:S01]  /*b8b0*/  MOV R183, R182 ;  /* 0x000000b600b77202 */ /* 0x000fe20000000f00 */
[-C--:B------:R-:W-:Y:S05]  /*b8c0*/  HMMA.16816.F32.BF16 R28, R80, R90.reuse, R28 ;  /* 0x0000005a501c723c */ /* 0x080fea000004181c */
[----:B------:R-:W-:Y:S01]  /*b8d0*/  MOV R182, R181 ;  /* 0x000000b500b67202 */ /* 0x000fe20000000f00 */
[C---:B------:R-:W-:Y:S05]  /*b8e0*/  HMMA.16816.F32.BF16 R32, R76.reuse, R90, R32 ;  /* 0x0000005a4c20723c */ /* 0x040fea0000041820 */
[----:B------:R-:W-:Y:S01]  /*b8f0*/  MOV R181, R173 ;  /* 0x000000ad00b57202 */ /* 0x000fe20000000f00 */
[--C-:B--2---:R-:W-:Y:S01]  /*b900*/  FFMA.FTZ R94, R179, UR4, -R93.reuse ;  /* 0x00000004b35e7c23 */ /* 0x104fe2000801085d */
[----:B------:R-:W-:Y:S04]  /*b910*/  MOV R173, R172 ;  /* 0x000000ac00ad7202 */ /* 0x000fe80000000f00 */
[----:B------:R-:W-:Y:S02]  /*b920*/  MOV R172, R171 ;  /* 0x000000ab00ac7202 */ /* 0x000fe40000000f00 */
[----:B------:R-:W-:Y:S02]  /*b930*/  MOV R171, R163 ;  /* 0x000000a300ab7202 */ /* 0x000fe40000000f00 */
[----:B------:R-:W-:Y:S02]  /*b940*/  MOV R163, R167 ;  /* 0x000000a700a37202 */ /* 0x000fe40000000f00 */
[----:B------:R-:W-:Y:S02]  /*b950*/  MOV R167, R166 ;  /* 0x000000a600a77202 */ /* 0x000fe40000000f00 */
[----:B------:R-:W-:Y:S02]  /*b960*/  MOV R166, R159 ;  /* 0x0000009f00a67202 */ /* 0x000fe40000000f00 */
[----:B------:R-:W-:Y:S02]  /*b970*/  MOV R159, R158 ;  /* 0x0000009e009f7202 */ /* 0x000fe40000000f00 */
[----:B------:R-:W-:Y:S02]  /*b980*/  MOV R158, R154 ;  /* 0x0000009a009e7202 */ /* 0x000fe40000000f00 */
[----:B------:R1:W-:Y:S01]  /*b990*/  MUFU.EX2 R154, R84 ;  /* 0x00000054009a7308 */ /* 0x0003e20000000800 */
[----:B------:R-:W-:Y:S02]  /*b9a0*/  MOV R186, R178 ;  /* 0x000000b200ba7202 */ /* 0x000fe40000000f00 */
[----:B------:R-:W-:Y:S02]  /*b9b0*/  MOV R185, R183 ;  /* 0x000000b700b97202 */ /* 0x000fe40000000f00 */
[----:B------:R-:W-:Y:S01]  /*b9c0*/  MOV R179, R181 ;  /* 0x000000b500b37202 */ /* 0x000fe20000000f00 */
[--C-:B------:R-:W-:Y:S01]  /*b9d0*/  FFMA.FTZ R88, R186, UR4, -R92.reuse ;  /* 0x00000004ba587c23 */ /* 0x100fe2000801085c */
[----:B------:R-:W-:Y:S02]  /*b9e0*/  MOV R186, R185 ;  /* 0x000000b900ba7202 */ /* 0x000fe40000000f00 */
[----:B------:R-:W-:Y:S02]  /*b9f0*/  MOV R185, R157 ;  /* 0x0000009d00b97202 */ /* 0x000fe40000000f00 */
[----:B------:R2:W-:Y:S01]  /*ba00*/  MUFU.EX2 R157, R88 ;  /* 0x00000058009d7308 */ /* 0x0005e20000000800 */
[----:B------:R-:W-:Y:S02]  /*ba10*/  MOV R181, R173 ;  /* 0x000000ad00b57202 */ /* 0x000fe40000000f00 */
[----:B------:R-:W-:Y:S02]  /*ba20*/  MOV R173, R172 ;  /* 0x000000ac00ad7202 */ /* 0x000fe40000000f00 */
[----:B------:R-:W-:Y:S01]  /*ba30*/  MOV R172, R163 ;  /* 0x000000a300ac7202 */ /* 0x000fe20000000f00 */
[--C-:B-1----:R-:W-:Y:S01]  /*ba40*/  FFMA.FTZ R84, R153, UR4, -R92.reuse ;  /* 0x0000000499547c23 */ /* 0x102fe2000801085c */
[----:B------:R-:W-:Y:S03]  /*ba50*/  MOV R163, R167 ;  /* 0x000000a700a37202 */ /* 0x000fe60000000f00 */
[----:B------:R1:W-:Y:S01]  /*ba60*/  MUFU.EX2 R167, R101 ;  /* 0x0000006500a77308 */ /* 0x0003e20000000800 */
[----:B------:R-:W-:Y:S02]  /*ba70*/  MOV R178, R159 ;  /* 0x0000009f00b27202 */ /* 0x000fe40000000f00 */
[----:B------:R-:W-:Y:S02]  /*ba80*/  MOV R184, R182 ;  /* 0x000000b600b87202 */ /* 0x000fe40000000f00 */
[----:B------:R-:W-:Y:S02]  /*ba90*/  MOV R183, R158 ;  /* 0x0000009e00b77202 */ /* 0x000fe40000000f00 */
[----:B------:R-:W-:Y:S03]  /*baa0*/  MOV R182, R166 ;  /* 0x000000a600b67202 */ /* 0x000fe60000000f00 */
[----:B------:R3:W-:Y:S01]  /*bab0*/  MUFU.EX2 R153, R84 ;  /* 0x0000005400997308 */ /* 0x0007e20000000800 */
[----:B--2---:R-:W-:Y:S09]  /*bac0*/  LDSM.16.MT88.4 R88, [R225+0x8800] ;  /* 0x00880000e158783b */ /* 0x004ff20000004200 */
[----:B------:R2:W-:Y:S01]  /*bad0*/  MUFU.EX2 R159, R94 ;  /* 0x0000005e009f7308 */ /* 0x0005e20000000800 */
[----:B-1----:R-:W4:Y:S04]  /*bae0*/  LDL.LU R101, [R1+0x3c] ;  /* 0x00003c0001657983 */ /* 0x002f280000300800 */
[----:B------:R-:W4:Y:S05]  /*baf0*/  LDL.LU R100, [R1+0x40] ;  /* 0x0000400001647983 */ /* 0x000f2a0000300800 */
[----:B------:R1:W-:Y:S01]  /*bb00*/  MUFU.EX2 R158, R97 ;  /* 0x00000061009e7308 */ /* 0x0003e20000000800 */
[----:B---3--:R-:W3:Y:S09]  /*bb10*/  LDSM.16.MT88.4 R84, [R224+0x8800] ;  /* 0x00880000e054783b */ /* 0x008ef20000004200 */
[----:B------:R-:W-:Y:S01]  /*bb20*/  MUFU.EX2 R166, R102 ;  /* 0x0000006600a67308 */ /* 0x000fe20000000800 */
[--C-:B--2---:R-:W-:Y:S01]  /*bb30*/  FFMA.FTZ R94, R184, UR4, -R92.reuse ;  /* 0x00000004b85e7c23 */ /* 0x104fe2000801085c */
[----:B------:R-:W-:Y:S02]  /*bb40*/  MOV R184, R179 ;  /* 0x000000b300b87202 */ /* 0x000fe40000000f00 */
[----:B------:R-:W-:Y:S06]  /*bb50*/  MOV R179, R165 ;  /* 0x000000a500b37202 */ /* 0x000fec0000000f00 */
[----:B------:R2:W-:Y:S01]  /*bb60*/  MUFU.EX2 R165, R94 ;  /* 0x0000005e00a57308 */ /* 0x0005e20000000800 */
[----:B-1----:R-:W-:Y:S01]  /*bb70*/  LDSM.16.MT88.4 R96, [R224+0x9000] ;  /* 0x00900000e060783b */ /* 0x002fe20000004200 */
[--C-:B--2---:R-:W-:Y:S01]  /*bb80*/  FFMA.FTZ R94, R173, UR4, -R93.reuse ;  /* 0x00000004ad5e7c23 */ /* 0x104fe2000801085d */
[----:B------:R-:W-:Y:S02]  /*bb90*/  MOV R173, R172 ;  /* 0x000000ac00ad7202 */ /* 0x000fe40000000f00 */
[----:B------:R-:W-:Y:S05]  /*bba0*/  MOV R172, R156 ;  /* 0x0000009c00ac7202 */ /* 0x000fea0000000f00 */
[----:B------:R1:W-:Y:S01]  /*bbb0*/  MUFU.EX2 R156, R94 ;  /* 0x0000005e009c7308 */ /* 0x0003e20000000800 */
[----:B------:R-:W-:Y:S01]  /*bbc0*/  MOV R251, R172 ;  /* 0x000000ac00fb7202 */ /* 0x000fe20000000f00 */
[-C--:B---3--:R-:W-:Y:S06]  /*bbd0*/  HMMA.16816.F32.BF16 R36, R76, R84.reuse, R36 ;  /* 0x000000544c24723c */ /* 0x088fec0000041824 */
[C---:B------:R-:W-:Y:S06]  /*bbe0*/  HMMA.16816.F32.BF16 R40, R80.reuse, R84, R40 ;  /* 0x000000545028723c */ /* 0x040fec0000041828 */
[-C--:B------:R-:W-:Y:S05]  /*bbf0*/  HMMA.16816.F32.BF16 R44, R80, R86.reuse, R44 ;  /* 0x00000056502c723c */ /* 0x080fea000004182c */
[--C-:B------:R-:W-:Y:S01]  /*bc00*/  FFMA.FTZ R84, R186, UR4, -R92.reuse ;  /* 0x00000004ba547c23 */ /* 0x100fe2000801085c */
[C---:B------:R-:W-:Y:S03]  /*bc10*/  HMMA.16816.F32.BF16 R48, R76.reuse, R86, R48 ;  /* 0x000000564c30723c */ /* 0x040fe60000041830 */
[----:B------:R2:W-:Y:S02]  /*bc20*/  MUFU.EX2 R186, R84 ;  /* 0x0000005400ba7308 */ /* 0x0005e40000000800 */
[--C-:B-1----:R-:W-:Y:S01]  /*bc30*/  FFMA.FTZ R94, R178, UR4, -R93.reuse ;  /* 0x00000004b25e7c23 */ /* 0x102fe2000801085d */
[-C--:B------:R-:W-:Y:S05]  /*bc40*/  HMMA.16816.F32.BF16 R52, R76, R88.reuse, R52 ;  /* 0x000000584c34723c */ /* 0x080fea0000041834 */
[--C-:B------:R-:W-:Y:S01]  /*bc50*/  FFMA.FTZ R85, R179, UR4, -R93.reuse ;  /* 0x00000004b3557c23 */ /* 0x100fe2000801085d */
[C---:B------:R-:W-:Y:S01]  /*bc60*/  HMMA.16816.F32.BF16 R56, R80.reuse, R88, R56 ;  /* 0x000000585038723c */ /* 0x040fe20000041838 */
[----:B------:R-:W3:Y:S04]  /*bc70*/  LDL.LU R89, [R1+0x44] ;  /* 0x0000440001597983 */ /* 0x000ee80000300800 */
[----:B------:R-:W-:Y:S01]  /*bc80*/  MOV R178, R183 ;  /* 0x000000b700b27202 */ /* 0x000fe20000000f00 */
[-C--:B------:R-:W-:Y:S05]  /*bc90*/  HMMA.16816.F32.BF16 R60, R80, R90.reuse, R60 ;  /* 0x0000005a503c723c */ /* 0x080fea000004183c */
[--C-:B--2---:R-:W-:Y:S01]  /*bca0*/  FFMA.FTZ R84, R185, UR4, -R92.reuse ;  /* 0x00000004b9547c23 */ /* 0x104fe2000801085c */
[----:B------:R-:W-:Y:S03]  /*bcb0*/  HMMA.16816.F32.BF16 R64, R76, R90, R64 ;  /* 0x0000005a4c40723c */ /* 0x000fe60000041840 */
[----:B------:R1:W-:Y:S02]  /*bcc0*/  MUFU.EX2 R187, R84 ;  /* 0x0000005400bb7308 */ /* 0x0003e40000000800 */
[----:B------:R-:W-:Y:S01]  /*bcd0*/  MOV R183, R182 ;  /* 0x000000b600b77202 */ /* 0x000fe20000000f00 */
[--C-:B------:R-:W-:Y:S01]  /*bce0*/  FFMA.FTZ R117, R178, UR4, -R92.reuse ;  /* 0x00000004b2757c23 */ /* 0x100fe2000801085c */
[----:B------:R-:W-:Y:S04]  /*bcf0*/  MOV R182, R181 ;  /* 0x000000b500b67202 */ /* 0x000fe80000000f00 */
[----:B------:R-:W-:Y:S02]  /*bd00*/  MOV R181, R180 ;  /* 0x000000b400b57202 */ /* 0x000fe40000000f00 */
[----:B------:R-:W-:Y:S01]  /*bd10*/  MUFU.EX2 R117, R117 ;  /* 0x0000007500757308 */ /* 0x000fe20000000800 */
[----:B------:R-:W-:Y:S02]  /*bd20*/  MOV R180, R170 ;  /* 0x000000aa00b47202 */ /* 0x000fe40000000f00 */
[----:B------:R-:W-:Y:S02]  /*bd30*/  MOV R170, R168 ;  /* 0x000000a800aa7202 */ /* 0x000fe40000000f00 */
[----:B------:R-:W-:Y:S02]  /*bd40*/  MOV R185, R173 ;  /* 0x000000ad00b97202 */ /* 0x000fe40000000f00 */
[----:B------:R-:W-:Y:S01]  /*bd50*/  MOV R173, R171 ;  /* 0x000000ab00ad7202 */ /* 0x000fe20000000f00 */
[--C-:B-1----:R-:W-:Y:S01]  /*bd60*/  FFMA.FTZ R84, R184, UR4, -R93.reuse ;  /* 0x00000004b8547c23 */ /* 0x102fe2000801085d */
[--C-:B------:R-:W-:Y:S01]  /*bd70*/  FFMA.FTZ R119, R170, UR4, -R92.reuse ;  /* 0x00000004aa777c23 */ /* 0x100fe2000801085c */
[----:B------:R-:W-:Y:S01]  /*bd80*/  MOV R184, R183 ;  /* 0x000000b700b87202 */ /* 0x000fe20000000f00 */
[----:B------:R-:W-:Y:S01]  /*bd90*/  MUFU.EX2 R170, R85 ;  /* 0x0000005500aa7308 */ /* 0x000fe20000000800 */
[----:B------:R-:W-:Y:S01]  /*bda0*/  MOV R183, R181 ;  /* 0x000000b500b77202 */ /* 0x000fe20000000f00 */
[--C-:B------:R-:W-:Y:S01]  /*bdb0*/  FFMA.FTZ R88, R185, UR4, -R93.reuse ;  /* 0x00000004b9587c23 */ /* 0x100fe2000801085d */
[----:B------:R-:W-:Y:S02]  /*bdc0*/  MOV R168, R164 ;  /* 0x000000a400a87202 */ /* 0x000fe40000000f00 */
[----:B------:R-:W-:Y:S01]  /*bdd0*/  MOV R178, R182 ;  /* 0x000000b600b27202 */ /* 0x000fe20000000f00 */
[--C-:B------:R-:W-:Y:S01]  /*bde0*/  FFMA.FTZ R106, R183, UR4, -R93.reuse ;  /* 0x00000004b76a7c23 */ /* 0x100fe2000801085d */
[----:B------:R-:W-:Y:S03]  /*bdf0*/  MOV R181, R175 ;  /* 0x000000af00b57202 */ /* 0x000fe60000000f00 */
[----:B------:R1:W-:Y:S01]  /*be00*/  MUFU.EX2 R171, R84 ;  /* 0x0000005400ab7308 */ /* 0x0003e20000000800 */
[----:B------:R-:W-:Y:S02]  /*be10*/  MOV R182, R180 ;  /* 0x000000b400b67202 */ /* 0x000fe40000000f00 */
[----:B------:R-:W-:Y:S02]  /*be20*/  MOV R175, R138 ;  /* 0x0000008a00af7202 */ /* 0x000fe40000000f00 */
[----:B------:R-:W-:Y:S02]  /*be30*/  MOV R180, R168 ;  /* 0x000000a800b47202 */ /* 0x000fe40000000f00 */
[----:B------:R-:W-:Y:S03]  /*be40*/  MOV R138, R136 ;  /* 0x00000088008a7202 */ /* 0x000fe60000000f00 */
[----:B------:R2:W-:Y:S01]  /*be50*/  MUFU.EX2 R183, R109 ;  /* 0x0000006d00b77308 */ /* 0x0005e20000000800 */
[----:B------:R-:W-:Y:S01]  /*be60*/  MOV R168, R137 ;  /* 0x0000008900a87202 */ /* 0x000fe20000000f00 */
[--C-:B------:R-:W-:Y:S01]  /*be70*/  FFMA.FTZ R136, R121, UR4, -R92.reuse ;  /* 0x0000000479887c23 */ /* 0x100fe2000801085c */
[----:B------:R-:W-:Y:S01]  /*be80*/  MOV R179, R134 ;  /* 0x0000008600b37202 */ /* 0x000fe20000000f00 */
[--C-:B------:R-:W-:Y:S01]  /*be90*/  FFMA.FTZ R134, R120, UR4, -R92.reuse ;  /* 0x0000000478867c23 */ /* 0x100fe2000801085c */
[----:B------:R-:W-:Y:S01]  /*bea0*/  FFMA.FTZ R137, R124, UR4, -R92 ;  /* 0x000000047c897c23 */ /* 0x000fe2000801085c */
[--C-:B------:R-:W-:Y:S01]  /*beb0*/  FFMA.FTZ R121, R138, UR4, -R93.reuse ;  /* 0x000000048a797c23 */ /* 0x100fe2000801085d */
[--C-:B------:R-:W-:Y:S03]  /*bec0*/  FFMA.FTZ R110, R180, UR4, -R93.reuse ;  /* 0x00000004b46e7c23 */ /* 0x100fe6000801085d */
[----:B------:R2:W-:Y:S01]  /*bed0*/  MUFU.EX2 R164, R94 ;  /* 0x0000005e00a47308 */ /* 0x0005e20000000800 */
[----:B-1----:R-:W1:Y:S01]  /*bee0*/  LDSM.16.MT88.4 R84, [R135+0x9000] ;  /* 0x009000008754783b */ /* 0x002e620000004200 */
[--C-:B------:R-:W-:Y:S01]  /*bef0*/  FFMA.FTZ R118, R175, UR4, -R93.reuse ;  /* 0x00000004af767c23 */ /* 0x100fe2000801085d */
[--C-:B------:R-:W-:Y:S01]  /*bf00*/  FFMA.FTZ R120, R168, UR4, -R93.reuse ;  /* 0x00000004a8787c23 */ /* 0x100fe2000801085d */
[--C-:B------:R-:W-:Y:S01]  /*bf10*/  FFMA.FTZ R124, R212, UR4, -R93.reuse ;  /* 0x00000004d47c7c23 */ /* 0x100fe2000801085d */
[--C-:B------:R-:W-:Y:S01]  /*bf20*/  FFMA.FTZ R138, R69, UR4, -R93.reuse ;  /* 0x00000004458a7c23 */ /* 0x100fe2000801085d */
[----:B------:R-:W-:Y:S02]  /*bf30*/  MOV R195, R184 ;  /* 0x000000b800c37202 */ /* 0x000fe40000000f00 */
[----:B------:R-:W-:Y:S01]  /*bf40*/  MOV R194, R178 ;  /* 0x000000b200c27202 */ /* 0x000fe20000000f00 */
[----:B--2---:R-:W-:Y:S01]  /*bf50*/  FFMA.FTZ R109, R70, UR4, -R93 ;  /* 0x00000004466d7c23 */ /* 0x004fe2000801085d */
[----:B------:R-:W-:Y:S01]  /*bf60*/  F2FP.BF16.F32.PACK_AB R76, R227, R229 ;  /* 0x000000e5e34c723e */ /* 0x000fe200000010ff */
[----:B------:R-:W-:Y:S01]  /*bf70*/  MUFU.EX2 R168, R103 ;  /* 0x0000006700a87308 */ /* 0x000fe20000000800 */
[----:B------:R-:W-:Y:S02]  /*bf80*/  F2FP.BF16.F32.PACK_AB R77, R195, R146 ;  /* 0x00000092c34d723e */ /* 0x000fe400000010ff */
[----:B------:R-:W-:Y:S02]  /*bf90*/  F2FP.BF16.F32.PACK_AB R78, R192, R163 ;  /* 0x000000a3c04e723e */ /* 0x000fe400000010ff */
[----:B------:R-:W-:Y:S01]  /*bfa0*/  F2FP.BF16.F32.PACK_AB R79, R179, R194 ;  /* 0x000000c2b34f723e */ /* 0x000fe200000010ff */
[----:B------:R-:W2:Y:S01]  /*bfb0*/  LDSM.16.MT88.4 R92, [R226+0x9000] ;  /* 0x00900000e25c783b */ /* 0x000ea20000004200 */
[----:B------:R-:W-:Y:S03]  /*bfc0*/  MOV R178, R182 ;  /* 0x000000b600b27202 */ /* 0x000fe60000000f00 */
[----:B------:R-:W-:Y:S01]  /*bfd0*/  MUFU.EX2 R172, R88 ;  /* 0x0000005800ac7308 */ /* 0x000fe20000000800 */
[----:B------:R-:W-:Y:S02]  /*bfe0*/  MOV R193, R181 ;  /* 0x000000b500c17202 */ /* 0x000fe40000000f00 */
[----:B------:R-:W-:Y:S02]  /*bff0*/  F2FP.BF16.F32.PACK_AB R80, R162, R228 ;  /* 0x000000e4a250723e */ /* 0x000fe400000010ff */
[----:B------:R-:W-:Y:S02]  /*c000*/  F2FP.BF16.F32.PACK_AB R81, R160, R161 ;  /* 0x000000a1a051723e */ /* 0x000fe400000010ff */
[----:B------:R-:W-:Y:S03]  /*c010*/  F2FP.BF16.F32.PACK_AB R82, R178, R193 ;  /* 0x000000c1b252723e */ /* 0x000fe600000010ff */
[----:B------:R-:W-:Y:S01]  /*c020*/  MUFU.EX2 R175, R108 ;  /* 0x0000006c00af7308 */ /* 0x000fe20000000800 */
[----:B------:R-:W-:Y:S02]  /*c030*/  F2FP.BF16.F32.PACK_AB R83, R177, R151 ;  /* 0x00000097b153723e */ /* 0x000fe400000010ff */
[----:B------:R-:W-:Y:S07]  /*c040*/  MOV R244, R173 ;  /* 0x000000ad00f47202 */ /* 0x000fee0000000f00 */
[----:B------:R-:W-:Y:S01]  /*c050*/  MUFU.EX2 R108, R140 ;  /* 0x0000008c006c7308 */ /* 0x000fe20000000800 */
[-C--:B-1----:R-:W-:Y:S09]  /*c060*/  HMMA.16816.F32.BF16 R4, R76, R84.reuse, R4 ;  /* 0x000000544c04723c */ /* 0x082ff20000041804 */
[----:B------:R-:W-:Y:S01]  /*c070*/  MUFU.EX2 R182, R113 ;  /* 0x0000007100b67308 */ /* 0x000fe20000000800 */
[C---:B------:R-:W-:Y:S09]  /*c080*/  HMMA.16816.F32.BF16 R8, R80.reuse, R84, R8 ;  /* 0x000000545008723c */ /* 0x040ff20000041808 */
[----:B------:R-:W-:Y:S01]  /*c090*/  MUFU.EX2 R185, R116 ;  /* 0x0000007400b97308 */ /* 0x000fe20000000800 */
[-C--:B------:R-:W-:Y:S06]  /*c0a0*/  HMMA.16816.F32.BF16 R12, R80, R86.reuse, R12 ;  /* 0x00000056500c723c */ /* 0x080fec000004180c */
[C---:B------:R-:W-:Y:S01]  /*c0b0*/  HMMA.16816.F32.BF16 R16, R76.reuse, R86, R16 ;  /* 0x000000564c10723c */ /* 0x040fe20000041810 */
[----:B------:R-:W-:Y:S02]  /*c0c0*/  LDSM.16.MT88.4 R84, [R135+0x9800] ;  /* 0x009800008754783b */ /* 0x000fe40000004200 */
[----:B------:R-:W-:Y:S03]  /*c0d0*/  MUFU.EX2 R116, R107 ;  /* 0x0000006b00747308 */ /* 0x000fe60000000800 */
[-C--:B--2---:R-:W-:Y:S07]  /*c0e0*/  HMMA.16816.F32.BF16 R20, R76, R92.reuse, R20 ;  /* 0x0000005c4c14723c */ /* 0x084fee0000041814 */
[----:B------:R-:W-:Y:S01]  /*c0f0*/  MUFU.EX2 R107, R145 ;  /* 0x00000091006b7308 */ /* 0x000fe20000000800 */
[C---:B------:R-:W-:Y:S06]  /*c100*/  HMMA.16816.F32.BF16 R24, R80.reuse, R92, R24 ;  /* 0x0000005c5018723c */ /* 0x040fec0000041818 */
[-C--:B------:R-:W-:Y:S03]  /*c110*/  HMMA.16816.F32.BF16 R28, R80, R94.reuse, R28 ;  /* 0x0000005e501c723c */ /* 0x080fe6000004181c */
[----:B------:R-:W-:Y:S03]  /*c120*/  MUFU.EX2 R181, R114 ;  /* 0x0000007200b57308 */ /* 0x000fe60000000800 */
[C---:B------:R-:W-:Y:S01]  /*c130*/  HMMA.16816.F32.BF16 R32, R76.reuse, R94, R32 ;  /* 0x0000005e4c20723c */ /* 0x040fe20000041820 */
[----:B------:R-:W-:Y:S06]  /*c140*/  LDSM.16.MT88.4 R92, [R224+0x9800] ;  /* 0x00980000e05c783b */ /* 0x000fec0000004200 */
[----:B------:R-:W-:Y:S01]  /*c150*/  MUFU.EX2 R184, R115 ;  /* 0x0000007300b87308 */ /* 0x000fe20000000800 */
[-C--:B------:R-:W-:Y:S09]  /*c160*/  HMMA.16816.F32.BF16 R36, R76, R96.reuse, R36 ;  /* 0x000000604c24723c */ /* 0x080ff20000041824 */
[----:B------:R-:W-:Y:S01]  /*c170*/  MUFU.EX2 R173, R105 ;  /* 0x0000006900ad7308 */ /* 0x000fe20000000800 */
[C---:B------:R-:W-:Y:S06]  /*c180*/  HMMA.16816.F32.BF16 R40, R80.reuse, R96, R40 ;  /* 0x000000605028723c */ /* 0x040fec0000041828 */
[-C--:B------:R-:W-:Y:S03]  /*c190*/  HMMA.16816.F32.BF16 R44, R80, R98.reuse, R44 ;  /* 0x00000062502c723c */ /* 0x080fe6000004182c */
[----:B------:R-:W1:Y:S03]  /*c1a0*/  MUFU.EX2 R105, R143 ;  /* 0x0000008f00697308 */ /* 0x000e660000000800 */
[C---:B------:R-:W-:Y:S01]  /*c1b0*/  HMMA.16816.F32.BF16 R48, R76.reuse, R98, R48 ;  /* 0x000000624c30723c */ /* 0x040fe20000041830 */
[----:B------:R-:W-:Y:S06]  /*c1c0*/  LDSM.16.MT88.4 R96, [R225+0x9800] ;  /* 0x00980000e160783b */ /* 0x000fec0000004200 */
[----:B------:R-:W-:Y:S10]  /*c1d0*/  MUFU.EX2 R180, R106 ;  /* 0x0000006a00b47308 */ /* 0x000ff40000000800 */
[----:B------:R-:W2:Y:S01]  /*c1e0*/  MUFU.EX2 R106, R75 ;  /* 0x0000004b006a7308 */ /* 0x000ea20000000800 */
[----:B-1----:R-:W-:Y:S09]  /*c1f0*/  F2FP.BF16.F32.PACK_AB R199, R104, R105 ;  /* 0x0000006968c7723e */ /* 0x002ff200000010ff */
[----:B------:R-:W-:Y:S10]  /*c200*/  MUFU.EX2 R75, R138 ;  /* 0x0000008a004b7308 */ /* 0x000ff40000000800 */
[----:B------:R-:W-:Y:S01]  /*c210*/  MUFU.EX2 R115, R111 ;  /* 0x0000006f00737308 */ /* 0x000fe20000000800 */
[----:B--2---:R-:W-:Y:S09]  /*c220*/  F2FP.BF16.F32.PACK_AB R198, R106, R107 ;  /* 0x0000006b6ac6723e */ /* 0x004ff200000010ff */
[----:B------:R-:W-:Y:S10]  /*c230*/  MUFU.EX2 R111, R142 ;  /* 0x0000008e006f7308 */ /* 0x000ff40000000800 */
[----:B------:R-:W-:Y:S10]  /*c240*/  MUFU.EX2 R114, R112 ;  /* 0x0000007000727308 */ /* 0x000ff40000000800 */
[----:B------:R-:W1:Y:S01]  /*c250*/  MUFU.EX2 R112, R141 ;  /* 0x0000008d00707308 */ /* 0x000e620000000800 */
[----:B----4-:R-:W-:Y:S09]  /*c260*/  FFMA.FTZ R68, R68, R101, R206 ;  /* 0x0000006544447223 */ /* 0x010ff200000100ce */
[----:B------:R-:W-:Y:S01]  /*c270*/  MUFU.EX2 R113, R110 ;  /* 0x0000006e00717308 */ /* 0x000fe20000000800 */
[----:B------:R-:W-:Y:S01]  /*c280*/  FFMA.FTZ R70, R3, R100, R205 ;  /* 0x0000006403467223 */ /* 0x000fe200000100cd */
[----:B------:R-:W-:Y:S01]  /*c290*/  FADD.FTZ R3, R247, R68 ;  /* 0x00000044f7037221 */ /* 0x000fe20000010000 */
[----:B------:R-:W2:Y:S03]  /*c2a0*/  LDSM.16.MT88.4 R100, [R225+0x9000] ;  /* 0x00900000e164783b */ /* 0x000ea60000004200 */
[----:B------:R-:W-:Y:S04]  /*c2b0*/  FADD.FTZ R3, R220, R3 ;  /* 0x00000003dc037221 */ /* 0x000fe80000010000 */
[----:B------:R-:W4:Y:S01]  /*c2c0*/  MUFU.EX2 R110, R139 ;  /* 0x0000008b006e7308 */ /* 0x000f220000000800 */
[----:B-1----:R-:W-:Y:S01]  /*c2d0*/  F2FP.BF16.F32.PACK_AB R196, R111, R112 ;  /* 0x000000706fc4723e */ /* 0x002fe200000010ff */
[----:B------:R-:W-:Y:S08]  /*c2e0*/  FADD.FTZ R3, R244, R3 ;  /* 0x00000003f4037221 */ /* 0x000ff00000010000 */
[----:B------:R-:W1:Y:S10]  /*c2f0*/  MUFU.EX2 R119, R119 ;  /* 0x0000007700777308 */ /* 0x000e740000000800 */
[----:B------:R-:W-:Y:S01]  /*c300*/  MUFU.EX2 R118, R118 ;  /* 0x0000007600767308 */ /* 0x000fe20000000800 */
[----:B----4-:R-:W-:Y:S09]  /*c310*/  F2FP.BF16.F32.PACK_AB R197, R108, R110 ;  /* 0x0000006e6cc5723e */ /* 0x010ff200000010ff */
[----:B------:R-:W4:Y:S10]  /*c320*/  MUFU.EX2 R120, R120 ;  /* 0x0000007800787308 */ /* 0x000f340000000800 */
[----:B------:R-:W-:Y:S01]  /*c330*/  MUFU.EX2 R121, R121 ;  /* 0x0000007900797308 */ /* 0x000fe20000000800 */
[-C--:B--2---:R-:W-:Y:S09]  /*c340*/  HMMA.16816.F32.BF16 R52, R76, R100.reuse, R52 ;  /* 0x000000644c34723c */ /* 0x084ff20000041834 */
[----:B------:R-:W2:Y:S01]  /*c350*/  MUFU.EX2 R124, R124 ;  /* 0x0000007c007c7308 */ /* 0x000ea20000000800 */
[C---:B------:R-:W-:Y:S06]  /*c360*/  HMMA.16816.F32.BF16 R56, R80.reuse, R100, R56 ;  /* 0x000000645038723c */ /* 0x040fec0000041838 */
[-C--:B------:R-:W-:Y:S06]  /*c370*/  HMMA.16816.F32.BF16 R60, R80, R102.reuse, R60 ;  /* 0x00000066503c723c */ /* 0x080fec000004183c */
[----:B------:R-:W-:Y:S01]  /*c380*/  HMMA.16816.F32.BF16 R64, R76, R102, R64 ;  /* 0x000000664c40723c */ /* 0x000fe20000041840 */
[----:B------:R-:W-:Y:S04]  /*c390*/  LDSM.16.MT88.4 R100, [R225+0xa000] ;  /* 0x00a00000e164783b */ /* 0x000fe80000004200 */
[----:B------:R-:W-:Y:S02]  /*c3a0*/  F2FP.BF16.F32.PACK_AB R80, R203, R149 ;  /* 0x00000095cb50723e */ /* 0x000fe400000010ff */
[----:B------:R-:W-:Y:S04]  /*c3b0*/  F2FP.BF16.F32.PACK_AB R76, R245, R176 ;  /* 0x000000b0f54c723e */ /* 0x000fe800000010ff */
[----:B------:R-:W-:Y:S02]  /*c3c0*/  F2FP.BF16.F32.PACK_AB R77, R248, R150 ;  /* 0x00000096f84d723e */ /* 0x000fe400000010ff */
[----:B------:R-:W-:Y:S01]  /*c3d0*/  F2FP.BF16.F32.PACK_AB R78, R210, R211 ;  /* 0x000000d3d24e723e */ /* 0x000fe200000010ff */
[----:B---3--:R-:W-:Y:S01]  /*c3e0*/  FFMA.FTZ R69, R2, R89, R204 ;  /* 0x0000005902457223 */ /* 0x008fe200000100cc */
[----:B------:R-:W-:Y:S01]  /*c3f0*/  F2FP.BF16.F32.PACK_AB R79, R208, R209 ;  /* 0x000000d1d04f723e */ /* 0x000fe200000010ff */
[----:B------:R-:W3:Y:S01]  /*c400*/  LDL.LU R2, [R1+0x4c] ;  /* 0x00004c0001027983 */ /* 0x000ee20000300800 */
[----:B------:R-:W-:Y:S01]  /*c410*/  F2FP.BF16.F32.PACK_AB R81, R155, R148 ;  /* 0x000000949b51723e */ /* 0x000fe200000010ff */
[----:B------:R-:W-:Y:S01]  /*c420*/  FADD.FTZ R68, R214, R69 ;  /* 0x00000045d6447221 */ /* 0x000fe20000010000 */
[----:B------:R-:W-:Y:S01]  /*c430*/  F2FP.BF16.F32.PACK_AB R82, R153, R154 ;  /* 0x0000009a9952723e */ /* 0x000fe200000010ff */
[----:B------:R-:W1:Y:S01]  /*c440*/  LDSM.16.MT88.4 R88, [R226+0x9800] ;  /* 0x00980000e258783b */ /* 0x000e620000004200 */
[----:B------:R-:W-:Y:S01]  /*c450*/  F2FP.BF16.F32.PACK_AB R83, R159, R152 ;  /* 0x000000989f53723e */ /* 0x000fe200000010ff */
[-C--:B------:R-:W-:Y:S03]  /*c460*/  HMMA.16816.F32.BF16 R4, R76, R84.reuse, R4 ;  /* 0x000000544c04723c */ /* 0x080fe60000041804 */
[----:B------:R-:W-:Y:S03]  /*c470*/  FADD.FTZ R68, R219, R68 ;  /* 0x00000044db447221 */ /* 0x000fe60000010000 */
        /* <DEDUP_REMOVED lines=9> */
[-C--:B------:R-:W-:Y:S06]  /*c510*/  HMMA.16816.F32.BF16 R36, R76, R92.reuse, R36 ;  /* 0x0000005c4c24723c */ /* 0x080fec0000041824 */
        /* <DEDUP_REMOVED lines=8> */
[----:B------:R-:W-:Y:S04]  /*c5a0*/  LDSM.16.MT88.4 R96, [R225+0xa800] ;  /* 0x00a80000e160783b */ /* 0x000fe80000004200 */
        /* <DEDUP_REMOVED lines=47> */
[C---:B------:R-:W-:Y:S05]  /*c8a0*/  HMMA.16816.F32.BF16 R40, R80.reuse, R92, R40 ;  /* 0x0000005c5028723c */ /* 0x040fea0000041828 */
[----:B---3--:R-:W-:Y:S01]  /*c8b0*/  FFMA.FTZ R0, R0, R2, R207 ;  /* 0x0000000200007223 */ /* 0x008fe200000100cf */
[-C--:B------:R-:W-:Y:S05]  /*c8c0*/  HMMA.16816.F32.BF16 R44, R80, R94.reuse, R44 ;  /* 0x0000005e502c723c */ /* 0x080fea000004182c */
[----:B------:R-:W-:Y:S01]  /*c8d0*/  FADD.FTZ R2, R250, R70 ;  /* 0x00000046fa027221 */ /* 0x000fe20000010000 */
[C---:B------:R-:W-:Y:S01]  /*c8e0*/  HMMA.16816.F32.BF16 R48, R76.reuse, R94, R48 ;  /* 0x0000005e4c30723c */ /* 0x040fe20000041830 */
[----:B------:R-:W2:Y:S04]  /*c8f0*/  LDSM.16.MT88.4 R92, [R224+0xb000] ;  /* 0x00b00000e05c783b */ /* 0x000ea80000004200 */
[----:B------:R-:W-:Y:S01]  /*c900*/  FADD.FTZ R0, R213, R0 ;  /* 0x00000000d5007221 */ /* 0x000fe20000010000 */
[-C--:B------:R-:W-:Y:S05]  /*c910*/  HMMA.16816.F32.BF16 R52, R76, R96.reuse, R52 ;  /* 0x000000604c34723c */ /* 0x080fea0000041834 */
[----:B------:R-:W-:Y:S01]  /*c920*/  FADD.FTZ R2, R215, R2 ;  /* 0x00000002d7027221 */ /* 0x000fe20000010000 */
[C---:B------:R-:W-:Y:S01]  /*c930*/  HMMA.16816.F32.BF16 R56, R80.reuse, R96, R56 ;  /* 0x000000605038723c */ /* 0x040fe20000041838 */
[----:B------:R-:W-:Y:S04]  /*c940*/  MUFU.EX2 R97, R136 ;  /* 0x0000008800617308 */ /* 0x000fe80000000800 */
[----:B------:R-:W-:Y:S01]  /*c950*/  FADD.FTZ R70, R249, R68 ;  /* 0x00000044f9467221 */ /* 0x000fe20000010000 */
[-C--:B------:R-:W-:Y:S05]  /*c960*/  HMMA.16816.F32.BF16 R60, R80, R98.reuse, R60 ;  /* 0x00000062503c723c */ /* 0x080fea000004183c */
[----:B------:R-:W-:Y:S01]  /*c970*/  MUFU.EX2 R96, R122 ;  /* 0x0000007a00607308 */ /* 0x000fe20000000800 */
[----:B------:R-:W-:Y:S01]  /*c980*/  FADD.FTZ R0, R218, R0 ;  /* 0x00000000da007221 */ /* 0x000fe20000010000 */
[----:B------:R-:W-:Y:S04]  /*c990*/  HMMA.16816.F32.BF16 R64, R76, R98, R64 ;  /* 0x000000624c40723c */ /* 0x000fe80000041840 */
[----:B------:R-:W-:Y:S01]  /*c9a0*/  FADD.FTZ R2, R251, R2 ;  /* 0x00000002fb027221 */ /* 0x000fe20000010000 */
[----:B------:R-:W-:Y:S01]  /*c9b0*/  FADD.FTZ R68, R243, R3 ;  /* 0x00000003f3447221 */ /* 0x000fe20000010000 */
[----:B------:R-:W-:Y:S01]  /*c9c0*/  FADD.FTZ R0, R246, R0 ;  /* 0x00000000f6007221 */ /* 0x000fe20000010000 */
[----:B------:R-:W-:Y:S01]  /*c9d0*/  FADD.FTZ R3, R252, R70 ;  /* 0x00000046fc037221 */ /* 0x000fe20000010000 */
[----:B------:R-:W3:Y:S03]  /*c9e0*/  MUFU.EX2 R98, R134 ;  /* 0x0000008600627308 */ /* 0x000ee60000000800 */
[----:B------:R-:W-:Y:S01]  /*c9f0*/  FADD.FTZ R68, R240, R68 ;  /* 0x00000044f0447221 */ /* 0x000fe20000010000 */
[----:B------:R-:W-:Y:S01]  /*ca00*/  FADD.FTZ R69, R223, R2 ;  /* 0x00000002df457221 */ /* 0x000fe20000010000 */
[----:B------:R1:W5:Y:S01]  /*ca10*/  LDL.LU R240, [R1+0xac] ;  /* 0x0000ac0001f07983 */ /* 0x0003620000300800 */
[----:B------:R-:W-:Y:S01]  /*ca20*/  FADD.FTZ R2, R221, R0 ;  /* 0x00000000dd027221 */ /* 0x000fe20000010000 */
        /* <DEDUP_REMOVED lines=20> */
[----:B------:R-:W-:Y:S01]  /*cb70*/  F2FP.BF16.F32.PACK_AB R76, R129, R128 ;  /* 0x00000080814c723e */ /* 0x000fe200000010ff */
[----:B------:R-:W-:Y:S01]  /*cb80*/  FADD.FTZ R0, R161, R0 ;  /* 0x00000000a1007221 */ /* 0x000fe20000010000 */
[----:B------:R-:W-:Y:S01]  /*cb90*/  F2FP.BF16.F32.PACK_AB R77, R200, R201 ;  /* 0x000000c9c84d723e */ /* 0x000fe200000010ff */
        /* <DEDUP_REMOVED lines=10> */
[-C--:B----4-:R-:W-:Y:S02]  /*cc40*/  HMMA.16816.F32.BF16 R4, R76, R84.reuse, R4 ;  /* 0x000000544c04723c */ /* 0x090fe40000041804 */
[----:B------:R4:W5:Y:S01]  /*cc50*/  LDL.LU R231, [R1+0x88] ;  /* 0x0000880001e77983 */ /* 0x0009620000300800 */
[----:B------:R-:W-:Y:S01]  /*cc60*/  F2FP.BF16.F32.PACK_AB R83, R124, R121 ;  /* 0x000000797c53723e */ /* 0x000fe200000010ff */
[----:B------:R-:W-:Y:S01]  /*cc70*/  FADD.FTZ R3, R163, R3 ;  /* 0x00000003a3037221 */ /* 0x000fe20000010000 */
[----:B------:R-:W-:Y:S01]  /*cc80*/  MOV R251, R147 ;  /* 0x0000009300fb7202 */ /* 0x000fe20000000f00 */
[----:B------:R4:W5:Y:S01]  /*cc90*/  LDL.LU R230, [R1+0x84] ;  /* 0x0000840001e67983 */ /* 0x0009620000300800 */
[----:B------:R-:W-:Y:S01]  /*cca0*/  FADD.FTZ R69, R195, R69 ;  /* 0x00000045c3457221 */ /* 0x000fe20000010000 */
[----:B------:R-:W-:Y:S02]  /*ccb0*/  FADD.FTZ R70, R192, R3 ;  /* 0x00000003c0467221 */ /* 0x000fe40000010000 */
[C---:B------:R-:W-:Y:S01]  /*ccc0*/  HMMA.16816.F32.BF16 R8, R80.reuse, R84, R8 ;  /* 0x000000545008723c */ /* 0x040fe20000041808 */
[----:B------:R4:W5:Y:S01]  /*ccd0*/  LDL.LU R229, [R1+0x80] ;  /* 0x0000800001e57983 */ /* 0x0009620000300800 */
[----:B------:R-:W-:Y:S02]  /*cce0*/  MUFU.EX2 R85, R125 ;  /* 0x0000007d00557308 */ /* 0x000fe40000000800 */
[----:B------:R-:W-:Y:S01]  /*ccf0*/  IADD3 R251, R251, -0x1, RZ ;  /* 0xfffffffffbfb7810 */ /* 0x000fe20007ffe0ff */
[----:B------:R4:W5:Y:S01]  /*cd00*/  LDL.LU R228, [R1+0x7c] ;  /* 0x00007c0001e47983 */ /* 0x0009620000300800 */
[-C--:B------:R-:W-:Y:S03]  /*cd10*/  HMMA.16816.F32.BF16 R12, R80, R86.reuse, R12 ;  /* 0x00000056500c723c */ /* 0x080fe6000004180c */
[----:B------:R4:W5:Y:S03]  /*cd20*/  LDL.LU R227, [R1+0x78] ;  /* 0x0000780001e37983 */ /* 0x0009660000300800 */
[----:B------:R-:W-:Y:S01]  /*cd30*/  MUFU.EX2 R84, R109 ;  /* 0x0000006d00547308 */ /* 0x000fe20000000800 */
[----:B------:R-:W-:Y:S01]  /*cd40*/  FADD.FTZ R0, R194, R69 ;  /* 0x00000045c2007221 */ /* 0x000fe20000010000 */
[C---:B------:R-:W-:Y:S01]  /*cd50*/  HMMA.16816.F32.BF16 R16, R76.reuse, R86, R16 ;  /* 0x000000564c10723c */ /* 0x040fe20000041810 */
[----:B------:R-:W4:Y:S03]  /*cd60*/  LDSM.16.MT88.4 R144, [R135+0xb800] ;  /* 0x00b800008790783b */ /* 0x000f260000004200 */
[----:B------:R-:W-:Y:S02]  /*cd70*/  FADD.FTZ R0, R179, R0 ;  /* 0x00000000b3007221 */ /* 0x000fe40000010000 */
[-C--:B-1----:R-:W-:Y:S02]  /*cd80*/  HMMA.16816.F32.BF16 R20, R76, R88.reuse, R20 ;  /* 0x000000584c14723c */ /* 0x082fe40000041814 */
[----:B------:R-:W1:Y:S01]  /*cd90*/  MUFU.EX2 R87, R123 ;  /* 0x0000007b00577308 */ /* 0x000e620000000800 */
[----:B------:R-:W4:Y:S02]  /*cda0*/  LDSM.16.MT88.4 R160, [R226+0xb800] ;  /* 0x00b80000e2a0783b */ /* 0x000f240000004200 */
[----:B------:R-:W-:Y:S01]  /*cdb0*/  FADD.FTZ R69, R193, R68 ;  /* 0x00000044c1457221 */ /* 0x000fe20000010000 */
[C---:B------:R-:W-:Y:S06]  /*cdc0*/  HMMA.16816.F32.BF16 R24, R80.reuse, R88, R24 ;  /* 0x000000585018723c */ /* 0x040fec0000041818 */
[----:B------:R-:W1:Y:S01]  /*cdd0*/  MUFU.EX2 R86, R137 ;  /* 0x0000008900567308 */ /* 0x000e620000000800 */
[----:B------:R-:W-:Y:S01]  /*cde0*/  FADD.FTZ R68, R151, R2 ;  /* 0x0000000297447221 */ /* 0x000fe20000010000 */
[-C--:B------:R-:W-:Y:S03]  /*cdf0*/  HMMA.16816.F32.BF16 R28, R80, R90.reuse, R28 ;  /* 0x0000005a501c723c */ /* 0x080fe6000004181c */
[----:B------:R-:W-:Y:S03]  /*ce00*/  FADD.FTZ R2, R178, R69 ;  /* 0x00000045b2027221 */ /* 0x000fe60000010000 */
[C---:B------:R-:W-:Y:S05]  /*ce10*/  HMMA.16816.F32.BF16 R32, R76.reuse, R90, R32 ;  /* 0x0000005a4c20723c */ /* 0x040fea0000041820 */
[----:B------:R-:W-:Y:S01]  /*ce20*/  FADD.FTZ R3, R177, R68 ;  /* 0x00000044b1037221 */ /* 0x000fe20000010000 */
[-C--:B--2---:R-:W-:Y:S05]  /*ce30*/  HMMA.16816.F32.BF16 R36, R76, R92.reuse, R36 ;  /* 0x0000005c4c24723c */ /* 0x084fea0000041824 */
[----:B---3--:R-:W-:Y:S01]  /*ce40*/  F2FP.BF16.F32.PACK_AB R192, R97, R98 ;  /* 0x0000006261c0723e */ /* 0x008fe200000010ff */
[C---:B------:R-:W-:Y:S05]  /*ce50*/  HMMA.16816.F32.BF16 R40, R80.reuse, R92, R40 ;  /* 0x0000005c5028723c */ /* 0x040fea0000041828 */
[----:B-1----:R-:W-:Y:S01]  /*ce60*/  F2FP.BF16.F32.PACK_AB R193, R87, R96 ;  /* 0x0000006057c1723e */ /* 0x002fe200000010ff */
[-C--:B------:R-:W-:Y:S05]  /*ce70*/  HMMA.16816.F32.BF16 R44, R80, R94.reuse, R44 ;  /* 0x0000005e502c723c */ /* 0x080fea000004182c */
[----:B------:R-:W-:Y:S01]  /*ce80*/  F2FP.BF16.F32.PACK_AB R194, R85, R86 ;  /* 0x0000005655c2723e */ /* 0x000fe200000010ff */
[C---:B------:R-:W-:Y:S05]  /*ce90*/  HMMA.16816.F32.BF16 R48, R76.reuse, R94, R48 ;  /* 0x0000005e4c30723c */ /* 0x040fea0000041830 */
[----:B------:R-:W-:Y:S01]  /*cea0*/  F2FP.BF16.F32.PACK_AB R195, R75, R84 ;  /* 0x000000544bc3723e */ /* 0x000fe200000010ff */
[-C--:B------:R-:W-:Y:S05]  /*ceb0*/  HMMA.16816.F32.BF16 R52, R76, R100.reuse, R52 ;  /* 0x000000644c34723c */ /* 0x080fea0000041834 */
[----:B------:R-:W-:Y:S01]  /*cec0*/  FADD.FTZ R0, R150, R0 ;  /* 0x0000000096007221 */ /* 0x000fe20000010000 */
[C---:B------:R-:W-:Y:S05]  /*ced0*/  HMMA.16816.F32.BF16 R56, R80.reuse, R100, R56 ;  /* 0x000000645038723c */ /* 0x040fea0000041838 */
[----:B------:R-:W-:Y:S01]  /*cee0*/  FADD.FTZ R0, R248, R0 ;  /* 0x00000000f8007221 */ /* 0x000fe20000010000 */
[-C--:B------:R-:W-:Y:S05]  /*cef0*/  HMMA.16816.F32.BF16 R60, R80, R102.reuse, R60 ;  /* 0x00000066503c723c */ /* 0x080fea000004183c */
[----:B------:R-:W-:Y:S01]  /*cf00*/  FADD.FTZ R2, R149, R2 ;  /* 0x0000000295027221 */ /* 0x000fe20000010000 */
[----:B------:R-:W-:Y:S05]  /*cf10*/  HMMA.16816.F32.BF16 R64, R76, R102, R64 ;  /* 0x000000664c40723c */ /* 0x000fea0000041840 */
[----:B------:R-:W-:Y:S01]  /*cf20*/  FADD.FTZ R2, R203, R2 ;  /* 0x00000002cb027221 */ /* 0x000fe20000010000 */
[-C--:B----4-:R-:W-:Y:S05]  /*cf30*/  HMMA.16816.F32.BF16 R140, R196, R144.reuse, R4 ;  /* 0x00000090c48c723c */ /* 0x090fea0000041804 */
[----:B------:R-:W-:Y:S01]  /*cf40*/  FADD.FTZ R3, R148, R3 ;  /* 0x0000000394037221 */ /* 0x000fe20000010000 */
[C---:B------:R-:W-:Y:S05]  /*cf50*/  HMMA.16816.F32.BF16 R136, R192.reuse, R144, R8 ;  /* 0x00000090c088723c */ /* 0x040fea0000041808 */
[----:B------:R-:W-:Y:S01]  /*cf60*/  FADD.FTZ R4, R176, R70 ;  /* 0x00000046b0047221 */ /* 0x000fe20000010000 */
[-C--:B------:R-:W-:Y:S01]  /*cf70*/  HMMA.16816.F32.BF16 R148, R192, R146.reuse, R12 ;  /* 0x00000092c094723c */ /* 0x080fe2000004180c */
[----:B------:R-:W1:Y:S04]  /*cf80*/  LDSM.16.MT88.4 R176, [R224+0xb800] ;  /* 0x00b80000e0b0783b */ /* 0x000e680000004200 */
        /* <DEDUP_REMOVED lines=16> */
[----:B------:R-:W2:Y:S01]  /*d090*/  LDSM.16.MT88.4 R4, [R225+0xb800] ;  /* 0x00b80000e104783b */ /* 0x000ea20000004200 */
        /* <DEDUP_REMOVED lines=18> */
[-C--:B-1----:R-:W-:Y:S03]  /*d1c0*/  HMMA.16816.F32.BF16 R168, R196, R176.reuse, R36 ;  /* 0x000000b0c4a8723c */ /* 0x082fe60000041824 */
        /* <DEDUP_REMOVED lines=14> */
[-C--:B--2---:R-:W-:Y:S05]  /*d2b0*/  HMMA.16816.F32.BF16 R188, R196, R4.reuse, R52 ;  /* 0x00000004c4bc723c */ /* 0x084fea0000041834 */
[----:B------:R-:W-:Y:S01]  /*d2c0*/  FADD.FTZ R3, R118, R3 ;  /* 0x0000000376037221 */ /* 0x000fe20000010000 */
[C---:B------:R-:W-:Y:S05]  /*d2d0*/  HMMA.16816.F32.BF16 R184, R192.reuse, R4, R56 ;  /* 0x00000004c0b8723c */ /* 0x040fea0000041838 */
[----:B------:R-:W-:Y:S01]  /*d2e0*/  FADD.FTZ R8, R116, R8 ;  /* 0x0000000874087221 */ /* 0x000fe20000010000 */
[----:B------:R-:W-:Y:S01]  /*d2f0*/  FADD.FTZ R10, R128, R0 ;  /* 0x00000000800a7221 */ /* 0x000fe20000010000 */
[----:B------:R-:W-:Y:S01]  /*d300*/  FADD.FTZ R0, R201, R9 ;  /* 0x00000009c9007221 */ /* 0x000fe20000010000 */
[----:B------:R-:W-:Y:S01]  /*d310*/  MOV R134, R71 ;  /* 0x0000004700867202 */ /* 0x000fe20000000f00 */
        /* <DEDUP_REMOVED lines=34> */
[----:B------:R-:W-:Y:S04]  /*d540*/  STL [R1+0x3c], R5 ;  /* 0x00003c0501007387 */ /* 0x000fe80000100800 */
[----:B------:R1:W-:Y:S04]  /*d550*/  STL [R1+0x40], R3 ;  /* 0x0000400301007387 */ /* 0x0003e80000100800 */
[----:B------:R2:W-:Y:S04]  /*d560*/  STL [R1+0x44], R2 ;  /* 0x0000440201007387 */ /* 0x0005e80000100800 */
[----:B------:R2:W-:Y:S04]  /*d570*/  STL [R1+0x4c], R0 ;  /* 0x00004c0001007387 */ /* 0x0005e80000100800 */
[----:B------:R2:W-:Y:S01]  /*d580*/  STL [R1+0x34], R251 ;  /* 0x000034fb01007387 */ /* 0x0005e20000100800 */
[----:B-1----:R-:W-:Y:S01]  /*d590*/  MOV R3, R74 ;  /* 0x0000004a00037202 */ /* 0x002fe20000000f00 */
[----:B------:R-:W-:Y:S06]  /*d5a0*/  @P0 BRA `(.L_x_128) ;  /* 0xffffff9c00b40947 */ /* 0x000fec000383ffff */
.L_x_127:
[----:B------:R-:W2:Y:S04]  /*d5b0*/  LDL.LU R5, [R1+0x3c] ;  /* 0x00003c0001057983 */ /* 0x000ea80000300800 */
[----:B------:R-:W3:Y:S04]  /*d5c0*/  LDL.LU R8, [R1+0x40] ;  /* 0x0000400001087983 */ /* 0x000ee80000300800 */
[----:B------:R-:W4:Y:S04]  /*d5d0*/  LDL.LU R7, [R1+0x44] ;  /* 0x0000440001077983 */ /* 0x000f280000300800 */
[----:B------:R-:W4:Y:S01]  /*d5e0*/  LDL.LU R4, [R1+0x4c] ;  /* 0x00004c0001047983 */ /* 0x000f220000300800 */
[----:B------:R-:W1:Y:S01]  /*d5f0*/  S2UR UR4, SR_CgaCtaId ;  /* 0x00000000000479c3 */ /* 0x000e620000008800 */
[----:B------:R-:W-:Y:S01]  /*d600*/  UMOV UR5, 0x400 ;  /* 0x0000040000057882 */ /* 0x000fe20000000000 */
[----:B------:R-:W-:Y:S01]  /*d610*/  BSSY B0, `(.L_x_131) ;  /* 0x000012f000007945 */ /* 0x000fe20003800000 */
[----:B------:R-:W4:Y:S01]  /*d620*/  S2R R44, SR_TID.X ;  /* 0x00000000002c7919 */ /* 0x000f220000002100 */
[----:B------:R-:W1:Y:S02]  /*d630*/  S2R R45, SR_TID.X ;  /* 0x00000000002d7919 */ /* 0x000e640000002100 */
[----:B-1----:R-:W-:-:S03]  /*d640*/  ULEA UR4, UR4, UR5, 0x18 ;  /* 0x0000000504047291 */ /* 0x002fc6000f8ec03f */
[----:B------:R-:W-:Y:S01]  /*d650*/  ULDC.U8 UR5, c[0x0][0x3d9] ;  /* 0x0000f64000057ab9 */ /* 0x000fe20000000000 */
[----:B------:R-:W-:-:S04]  /*d660*/  SHF.R.S32.HI R30, RZ, 0x1f, R45 ;  /* 0x0000001fff1e7819 */ /* 0x000fc8000001142d */
[----:B------:R-:W-:Y:S01]  /*d670*/  LEA.HI R46, R30, R45, RZ, 0x3 ;  /* 0x0000002d1e2e7211 */ /* 0x000fe200078f18ff */
[----:B--2---:R-:W1:Y:S04]  /*d680*/  SHFL.BFLY PT, R0, R5, 0x2, 0x1f ;  /* 0x0c401f0005007f89 */ /* 0x004e6800000e0000 */
[----:B---3--:R-:W2:Y:S04]  /*d690*/  SHFL.BFLY PT, R3, R8, 0x2, 0x1f ;  /* 0x0c401f0008037f89 */ /* 0x008ea800000e0000 */
[----:B----4-:R-:W3:Y:S01]  /*d6a0*/  SHFL.BFLY PT, R2, R7, 0x2, 0x1f ;  /* 0x0c401f0007027f89 */ /* 0x010ee200000e0000 */
[----:B-1----:R-:W-:-:S03]  /*d6b0*/  FADD.FTZ R0, R0, R5 ;  /* 0x0000000500007221 */ /* 0x002fc60000010000 */
[----:B------:R-:W1:Y:S01]  /*d6c0*/  SHFL.BFLY PT, R5, R4, 0x2, 0x1f ;  /* 0x0c401f0004057f89 */ /* 0x000e6200000e0000 */
[----:B--2---:R-:W-:Y:S01]  /*d6d0*/  FADD.FTZ R3, R3, R8 ;  /* 0x0000000803037221 */ /* 0x004fe20000010000 */
[----:B------:R-:W-:Y:S02]  /*d6e0*/  SHF.R.S32.HI R8, RZ, 0x1f, R44 ;  /* 0x0000001fff087819 */ /* 0x000fe4000001142c */
[----:B------:R-:W2:Y:S01]  /*d6f0*/  SHFL.BFLY PT, R6, R0, 0x1, 0x1f ;  /* 0x0c201f0000067f89 */ /* 0x000ea200000e0000 */
[----:B---3--:R-:W-:-:S03]  /*d700*/  FADD.FTZ R2, R2, R7 ;  /* 0x0000000702027221 */ /* 0x008fc60000010000 */
[----:B------:R-:W3:Y:S01]  /*d710*/  SHFL.BFLY PT, R7, R3, 0x1, 0x1f ;  /* 0x0c201f0003077f89 */ /* 0x000ee200000e0000 */
[----:B-1----:R-:W-:-:S03]  /*d720*/  FADD.FTZ R5, R5, R4 ;  /* 0x0000000405057221 */ /* 0x002fc60000010000 */
[----:B------:R-:W1:Y:S01]  /*d730*/  SHFL.BFLY PT, R4, R2, 0x1, 0x1f ;  /* 0x0c201f0002047f89 */ /* 0x000e6200000e0000 */
[----:B--2---:R-:W-:Y:S01]  /*d740*/  FADD.FTZ R40, R0, R6 ;  /* 0x0000000600287221 */ /* 0x004fe20000010000 */
[----:B------:R-:W-:Y:S02]  /*d750*/  MOV R0, 0x3f800000 ;  /* 0x3f80000000007802 */ /* 0x000fe40000000f00 */
[----:B------:R-:W2:Y:S01]  /*d760*/  SHFL.BFLY PT, R6, R5, 0x1, 0x1f ;  /* 0x0c201f0005067f89 */ /* 0x000ea200000e0000 */
[----:B---3--:R-:W-:Y:S01]  /*d770*/  FADD.FTZ R41, R3, R7 ;  /* 0x0000000703297221 */ /* 0x008fe20000010000 */
[----:B------:R-:W-:Y:S02]  /*d780*/  FSETP.NE.FTZ.AND P6, PT, R40, RZ, PT ;  /* 0x000000ff2800720b */ /* 0x000fe40003fd5000 */
[----:B------:R-:W-:Y:S02]  /*d790*/  LEA.HI R3, R8, R44, RZ, 0x5 ;  /* 0x0000002c08037211 */ /* 0x000fe400078f28ff */
[----:B------:R-:W-:-:S09]  /*d7a0*/  FSETP.NE.FTZ.AND P5, PT, R41, RZ, PT ;  /* 0x000000ff2900720b */ /* 0x000fd20003fb5000 */
[----:B------:R-:W3:Y:S01]  /*d7b0*/  @P6 MUFU.RCP R0, R40 ;  /* 0x0000002800006308 */ /* 0x000ee20000001000 */
[----:B-1----:R-:W-:Y:S01]  /*d7c0*/  FADD.FTZ R42, R2, R4 ;  /* 0x00000004022a7221 */ /* 0x002fe20000010000 */
[----:B------:R-:W-:Y:S01]  /*d7d0*/  LOP3.LUT R2, R3, 0xffffffe0, RZ, 0xc0, !PT ;  /* 0xffffffe003027812 */ /* 0x000fe200078ec0ff */
[----:B------:R-:W-:Y:S01]  /*d7e0*/  IMAD.MOV.U32 R3, RZ, RZ, 0x3f800000 ;  /* 0x3f800000ff037424 */ /* 0x000fe200078e00ff */
[----:B------:R-:W-:Y:S01]  /*d7f0*/  LEA.HI R4, R30, R45, RZ, 0x2 ;  /* 0x0000002d1e047211 */ /* 0x000fe200078f10ff */
[----:B--2---:R-:W-:Y:S01]  /*d800*/  FADD.FTZ R43, R5, R6 ;  /* 0x00000006052b7221 */ /* 0x004fe20000010000 */
[----:B------:R-:W-:Y:S02]  /*d810*/  FSETP.NE.FTZ.AND P4, PT, R42, RZ, PT ;  /* 0x000000ff2a00720b */ /* 0x000fe40003f95000 */
[----:B------:R-:W-:Y:S01]  /*d820*/  IADD3 R44, -R2, R44, RZ ;  /* 0x0000002c022c7210 */ /* 0x000fe20007ffe1ff */
[----:B------:R-:W1:Y:S01]  /*d830*/  @P5 MUFU.RCP R3, R41 ;  /* 0x0000002900035308 */ /* 0x000e620000001000 */
[----:B------:R-:W-:-:S02]  /*d840*/  LOP3.LUT R5, R4, 0x3ffffffc, RZ, 0xc0, !PT ;  /* 0x3ffffffc04057812 */ /* 0x000fc400078ec0ff */
[----:B------:R-:W-:Y:S02]  /*d850*/  LOP3.LUT R2, R46, 0xfffffff8, RZ, 0xc0, !PT ;  /* 0xfffffff82e027812 */ /* 0x000fe400078ec0ff */
[-C--:B------:R-:W-:Y:S01]  /*d860*/  LEA.HI R30, R30, R45.reuse, RZ, 0x5 ;  /* 0x0000002d1e1e7211 */ /* 0x080fe200078f28ff */
[C---:B---3--:R-:W-:Y:S01]  /*d870*/  FMUL.FTZ R140, R0.reuse, R140 ;  /* 0x0000008c008c7220 */ /* 0x048fe20000410000 */
[----:B------:R-:W-:Y:S01]  /*d880*/  IADD3 R28, -R5, R45, RZ ;  /* 0x0000002d051c7210 */ /* 0x000fe20007ffe1ff */
[----:B------:R-:W-:Y:S01]  /*d890*/  FMUL.FTZ R7, R0, R141 ;  /* 0x0000008d00077220 */ /* 0x000fe20000410000 */
[----:B------:R-:W-:Y:S01]  /*d8a0*/  IADD3 R45, -R2, R45, RZ ;  /* 0x0000002d022d7210 */ /* 0x000fe20007ffe1ff */
[----:B------:R-:W-:Y:S01]  /*d8b0*/  IMAD.MOV.U32 R2, RZ, RZ, 0x3f800000 ;  /* 0x3f800000ff027424 */ /* 0x000fe200078e00ff */
[----:B------:R-:W-:Y:S01]  /*d8c0*/  FSETP.NE.FTZ.AND P3, PT, R43, RZ, PT ;  /* 0x000000ff2b00720b */ /* 0x000fe20003f75000 */
[C---:B------:R-:W-:Y:S01]  /*d8d0*/  FMUL.FTZ R144, R0.reuse, R144 ;  /* 0x0000009000907220 */ /* 0x040fe20000410000 */
        /* <DEDUP_REMOVED lines=69> */
[----:B------:R-:W-:Y:S02]  /*dd30*/  SHF.R.S32.HI R30, RZ, 0x5, R30 ;  /* 0x00000005ff1e7819 */ /* 0x000fe4000001141e */
[C---:B------:R-:W-:Y:S01]  /*dd40*/  LOP3.LUT R8, R0.reuse, 0x1, RZ, 0xc0, !PT ;  /* 0x0000000100087812 */ /* 0x040fe200078ec0ff */
[----:B------:R-:W-:Y:S01]  /*dd50*/  IMAD.SHL.U32 R2, R0, 0x40, RZ ;  /* 0x0000004000027824 */ /* 0x000fe200078e00ff */
[----:B------:R-:W-:Y:S02]  /*dd60*/  LEA R3, R30, R28, 0x9 ;  /* 0x0000001c1e037211 */ /* 0x000fe400078e48ff */
        /* <DEDUP_REMOVED lines=10> */
[----:B------:R-:W-:Y:S02]  /*de10*/  F2FP.BF16.F32.PACK_AB R4, R147, R146 ;  /* 0x000000929304723e */ /* 0x000fe400000010ff */
[----:B------:R-:W-:Y:S01]  /*de20*/  LEA R2, R2, UR4, 0x1 ;  /* 0x0000000402027c11 */ /* 0x000fe2000f8e08ff */
[----:B------:R-:W1:Y:S01]  /*de30*/  @P0 LDC.64 R28, c[0x0][0x2c0] ;  /* 0x0000b000ff1c0b82 */ /* 0x000e620000000a00 */
[----:B------:R-:W-:Y:S01]  /*de40*/  MOV R0, 0x20 ;  /* 0x0000002000007802 */ /* 0x000fe20000000f00 */
        /* <DEDUP_REMOVED lines=47> */
[----:B------:R-:W-:Y:S01]  /*e140*/  F2FP.BF16.F32.PACK_AB R35, R183, R35 ;  /* 0x00000023b723723e */ /* 0x000fe200000010ff */
[----:B------:R2:W-:Y:S01]  /*e150*/  STS [R2+0x400], R12 ;  /* 0x0004000c02007388 */ /* 0x0005e20000000800 */
[----:B------:R-:W-:-:S02]  /*e160*/  IADD3 R3, R0, 0x400, RZ ;  /* 0x0000040000037810 */ /* 0x000fc40007ffe0ff */
[----:B------:R-:W-:Y:S01]  /*e170*/  F2FP.BF16.F32.PACK_AB R34, R34, R188 ;  /* 0x000000bc2222723e */ /* 0x000fe200000010ff */
[----:B------:R3:W-:Y:S01]  /*e180*/  STS [R5+0x2000], R15 ;  /* 0x0020000f05007388 */ /* 0x0007e20000000800 */
[----:B------:R-:W-:Y:S02]  /*e190*/  IADD3 R3, R8, R3, R4 ;  /* 0x0000000308037210 */ /* 0x000fe40007ffe004 */
        /* <DEDUP_REMOVED lines=8> */
[----:B------:R-:W-:Y:S02]  /*e220*/  F2FP.BF16.F32.PACK_AB R32, R32, R192 ;  /* 0x000000c02020723e */ /* 0x000fe400000010ff */
[----:B------:R-:W-:Y:S01]  /*e230*/  F2FP.BF16.F32.PACK_AB R31, R195, R31 ;  /* 0x0000001fc31f723e */ /* 0x000fe200000010ff */
        /* <DEDUP_REMOVED lines=108> */
.L_x_132:
[----:B------:R-:W-:Y:S05]  /*e900*/  BSYNC B0 ;  /* 0x0000000000007941 */ /* 0x000fea0003800000 */
.L_x_131:
        /* <DEDUP_REMOVED lines=55> */
.L_x_133:
        /* <DEDUP_REMOVED lines=16> */
.L_x_2573:


//--------------------- .text._ZN5flash16flash_fwd_kernelI23Flash_fwd_kernel_traitsILi64ELi128ELi128ELi4ELb0ELb0EN7cutlass10bfloat16_tE19Flash_kernel_traitsILi64ELi128ELi128ELi4ES3_EELb0ELb0ELb0ELb0ELb0ELb0ELb0ELb0EEEvNS_16Flash_fwd_paramsE --------------------------
	.section	.text._ZN5flash16flash_fwd_kernelI23Flash_fwd_kernel_traitsILi64ELi128ELi128ELi4ELb0ELb0EN7cutlass10bfloat16_tE19Flash_kernel_traitsILi64ELi128ELi128ELi4ES3_EELb0ELb0ELb0ELb0ELb0ELb0ELb0ELb0EEEvNS_16Flash_fwd_paramsE,"ax",@progbits
	.align	128
        .global         _ZN5flash16flash_fwd_kernelI23Flash_fwd_kernel_traitsILi64ELi128ELi128ELi4ELb0ELb0EN7cutlass10bfloat16_tE19Flash_kernel_traitsILi64ELi128ELi128ELi4ES3_EELb0ELb0ELb0ELb0ELb0ELb0ELb0ELb0EEEvNS_16Flash_fwd_paramsE
        .type           _ZN5flash16flash_fwd_kernelI23Flash_fwd_kernel_traitsILi64ELi128ELi128ELi4ELb0ELb0EN7cutlass10bfloat16_tE19Flash_kernel_traitsILi64ELi128ELi128ELi4ES3_EELb0ELb0ELb0ELb0ELb0ELb0ELb0ELb0EEEvNS_16Flash_fwd_paramsE,@function
        .size           _ZN5flash16flash_fwd_kernelI23Flash_fwd_kernel_traitsILi64ELi128ELi128ELi4ELb0ELb0EN7cutlass10bfloat16_tE19Flash_kernel_traitsILi64ELi128ELi128ELi4ES3_EELb0ELb0ELb0ELb0ELb0ELb0ELb0ELb0EEEvNS_16Flash_fwd_paramsE,(.L_x_2574 - _ZN5flash16flash_fwd_kernelI23Flash_fwd_kernel_traitsILi64ELi128ELi128ELi4ELb0ELb0EN7cutlass10bfloat16_tE19Flash_kernel_traitsILi64ELi128ELi128ELi4ES3_EELb0ELb0ELb0ELb0ELb0ELb0ELb0ELb0EEEvNS_16Flash_fwd_paramsE)
        .other          _ZN5flash16flash_fwd_kernelI23Flash_fwd_kernel_traitsILi64ELi128ELi128ELi4ELb0ELb0EN7cutlass10bfloat16_tE19Flash_kernel_traitsILi64ELi128ELi128ELi4ES3_EELb0ELb0ELb0ELb0ELb0ELb0ELb0ELb0EEEvNS_16Flash_fwd_paramsE,@"STO_CUDA_ENTRY STV_DEFAULT"
_ZN5flash16flash_fwd_kernelI23Flash_fwd_kernel_traitsILi64ELi128ELi128ELi4ELb0ELb0EN7cutlass10bfloat16_tE19Flash_kernel_traitsILi64ELi128ELi128ELi4ES3_EELb0ELb0ELb0ELb0ELb0ELb0ELb0ELb0EEEvNS_16Flash_fwd_paramsE:
.text._ZN5flash16flash_fwd_kernelI23Flash_fwd_kernel_traitsILi64ELi128ELi128ELi4ELb0ELb0EN7cutlass10bfloat16_tE19Flash_kernel_traitsILi64ELi128ELi128ELi4ES3_EELb0ELb0ELb0ELb0ELb0ELb0ELb0ELb0EEEvNS_16Flash_fwd_paramsE:
[----:B------:R-:W1:Y:S08]  /*0000*/  LDC R1, c[0x0][0x28] ;  /* 0x00000a00ff017b82 */ /* 0x000e700000000800 */
[----:B------:R-:W2:Y:S01]  /*0010*/  S2UR UR21, SR_CTAID.Y ;  /* 0x00000000001579c3 */ /* 0x000ea20000002600 */
[----:B------:R-:W-:Y:S01]  /*0020*/  ULDC.64 UR4, c[0x0][0x300] ;  /* 0x0000c00000047ab9 */ /* 0x000fe20000000a00 */
[----:B------:R-:W-:Y:S01]  /*0030*/  ULDC.64 UR6, c[0x0][0x2f0] ;  /* 0x0000bc0000067ab9 */ /* 0x000fe20000000a00 */
[----:B------:R-:W-:Y:S01]  /*0040*/  UISETP.NE.U32.AND UP1, UPT, UR4, URZ, UPT ;  /* 0x0000003f0400728c */ /* 0x000fe2000bf25070 */
[----:B-1----:R-:W-:Y:S01]  /*0050*/  VIADD R1, R1, 0xffffff28 ;  /* 0xffffff2801017836 */ /* 0x002fe20000000000 */
[----:B------:R-:W-:-:S02]  /*0060*/  UISETP.NE.U32.AND UP2, UPT, UR6, URZ, UPT ;  /* 0x0000003f0600728c */ /* 0x000fc4000bf45070 */
[----:B------:R-:W-:Y:S01]  /*0070*/  UISETP.NE.AND.EX UP1, UPT, UR5, URZ, UPT, UP1 ;  /* 0x0000003f0500728c */ /* 0x000fe2000bf25310 */
[----:B------:R-:W-:Y:S01]  /*0080*/  ULDC.64 UR8, c[0x0][0x2f0] ;  /* 0x0000bc0000087ab9 */ /* 0x000fe20000000a00 */
[----:B------:R-:W-:Y:S01]  /*0090*/  UISETP.NE.AND.EX UP2, UPT, UR7, URZ, UPT, UP2 ;  /* 0x0000003f0700728c */ /* 0x000fe2000bf45320 */
[----:B------:R-:W-:-:S03]  /*00a0*/  ULDC.U8 UR6, c[0x0][0x3c2] ;  /* 0x0000f08000067ab9 */ /* 0x000fc60000000000 */
[----:B------:R-:W-:Y:S01]  /*00b0*/  PLOP3.LUT P0, PT, PT, PT, UP1, 0x80, 0x0 ;  /* 0x000000000000781c */ /* 0x000fe20003f0f018 */
[----:B------:R-:W-:Y:S01]  /*00c0*/  ULDC.64 UR4, c[0x0][0x2f8] ;  /* 0x0000be0000047ab9 */ /* 0x000fe20000000a00 */
[----:B------:R-:W-:Y:S01]  /*00d0*/  UISETP.NE.AND UP3, UPT, UR6, URZ, UPT ;  /* 0x0000003f0600728c */ /* 0x000fe2000bf65270 */
[----:B------:R-:W-:Y:S01]  /*00e0*/  PLOP3.LUT P2, PT, PT, PT, UP2, 0x80, 0x0 ;  /* 0x000000000000781c */ /* 0x000fe20003f4f028 */
[----:B------:R-:W-:Y:S01]  /*00f0*/  UISETP.EQ.U32.AND UP0, UPT, UR4, URZ, UPT ;  /* 0x0000003f0400728c */ /* 0x000fe2000bf02070 */
[----:B------:R-:W-:Y:S01]  /*0100*/  ULDC.64 UR22, c[0x0][0x208] ;  /* 0x0000820000167ab9 */ /* 0x000fe20000000a00 */
[----:B------:R-:W-:Y:S02]  /*0110*/  ULDC.64 UR6, c[0x0][0x2f8] ;  /* 0x0000be0000067ab9 */ /* 0x000fe40000000a00 */
[----:B------:R-:W-:Y:S02]  /*0120*/  UISETP.EQ.OR.EX UP0, UPT, UR5, URZ, !UP3, UP0 ;  /* 0x0000003f0500728c */ /* 0x000fe4000df02700 */
[----:B--2---:R-:W-:-:S06]  /*0130*/  UIMAD.WIDE UR8, UR21, 0x4, UR8 ;  /* 0x00000004150878a5 */ /* 0x004fcc000f8e0208 */
[----:B------:R-:W-:Y:S02]  /*0140*/  IMAD.U32 R2, RZ, RZ, UR8 ;  /* 0x00000008ff027e24 */ /* 0x000fe4000f8e00ff */
[----:B------:R-:W-:Y:S01]  /*0150*/  IMAD.U32 R3, RZ, RZ, UR9 ;  /* 0x00000009ff037e24 */ /* 0x000fe2000f8e00ff */
[----:B------:R-:W-:Y:S02]  /*0160*/  @UP1 ULDC.64 UR8, c[0x0][0x300] ;  /* 0x0000c00000081ab9 */ /* 0x000fe40000000a00 */
[----:B------:R-:W-:Y:S02]  /*0170*/  @UP1 UIMAD.WIDE UR8, UR21, 0x4, UR8 ;  /* 0x00000004150818a5 */ /* 0x000fe4000f8e0208 */
[----:B------:R-:W2:Y:S04]  /*0180*/  @P2 LDG.E R7, desc[UR22][R2.64] ;  /* 0x0000001602072981 */ /* 0x000ea8000c1e1900 */
[----:B------:R-:W-:Y:S01]  /*0190*/  IMAD.U32 R4, RZ, RZ, UR8 ;  /* 0x00000008ff047e24 */ /* 0x000fe2000f8e00ff */
[----:B------:R1:W3:Y:S01]  /*01a0*/  @P2 LDG.E R6, desc[UR22][R2.64+0x4] ;  /* 0x0000041602062981 */ /* 0x0002e2000c1e1900 */
[----:B------:R-:W-:Y:S01]  /*01b0*/  IMAD.U32 R5, RZ, RZ, UR9 ;  /* 0x00000009ff057e24 */ /* 0x000fe2000f8e00ff */
[----:B------:R-:W-:Y:S01]  /*01c0*/  PLOP3.LUT P1, PT, PT, PT, UP0, 0x80, 0x0 ;  /* 0x000000000000781c */ /* 0x000fe20003f2f008 */
[----:B------:R-:W-:-:S03]  /*01d0*/  UIMAD.WIDE UR6, UR21, 0x4, UR6 ;  /* 0x00000004150678a5 */ /* 0x000fc6000f8e0206 */
[----:B------:R-:W4:Y:S03]  /*01e0*/  @P0 LDG.E R4, desc[UR22][R4.64] ;  /* 0x0000001604040981 */ /* 0x000f26000c1e1900 */
[----:B-1----:R-:W-:Y:S02]  /*01f0*/  IMAD.U32 R2, RZ, RZ, UR6 ;  /* 0x00000006ff027e24 */ /* 0x002fe4000f8e00ff */
[----:B------:R-:W-:-:S05]  /*0200*/  IMAD.U32 R3, RZ, RZ, UR7 ;  /* 0x00000007ff037e24 */ /* 0x000fca000f8e00ff */
[----:B------:R-:W5:Y:S01]  /*0210*/  @!P1 LDG.E R0, desc[UR22][R2.64] ;  /* 0x0000001602009981 */ /* 0x000f62000c1e1900 */
[----:B------:R-:W-:Y:S01]  /*0220*/  UMOV UR14, 0xffffffff ;  /* 0xffffffff000e7882 */ /* 0x000fe20000000000 */
[----:B------:R-:W-:Y:S01]  /*0230*/  UMOV UR27, URZ ;  /* 0x0000003f001b7c82 */ /* 0x000fe20008000000 */
[----:B------:R-:W1:Y:S01]  /*0240*/  S2R R218, SR_TID.X ;  /* 0x0000000000da7919 */ /* 0x000e620000002100 */
[----:B------:R-:W-:Y:S01]  /*0250*/  UMOV UR8, 0xffffffff ;  /* 0xffffffff00087882 */ /* 0x000fe20000000000 */
[----:B------:R-:W1:Y:S08]  /*0260*/  S2UR UR15, SR_CTAID.X ;  /* 0x00000000000f79c3 */ /* 0x000e700000002500 */
[----:B------:R-:W1:Y:S01]  /*0270*/  S2UR UR7, SR_CTAID.Z ;  /* 0x00000000000779c3 */ /* 0x000e620000002700 */
[----:B--2---:R-:W-:-:S02]  /*0280*/  @P2 R2UR UR14, R7 ;  /* 0x00000000070e22ca */ /* 0x004fc400000e0000 */
[----:B---3--:R-:W-:Y:S02]  /*0290*/  @P2 R2UR UR16, R6 ;  /* 0x00000000061022ca */ /* 0x008fe400000e0000 */
[----:B----4-:R-:W-:Y:S02]  /*02a0*/  @P0 R2UR UR27, R4 ;  /* 0x00000000041b02ca */ /* 0x010fe400000e0000 */
[----:B------:R-:W-:-:S04]  /*02b0*/  ISETP.NE.U32.AND P0, PT, RZ, UR4, PT ;  /* 0x00000004ff007c0c */ /* 0x000fc8000bf05070 */
[----:B------:R-:W-:-:S05]  /*02c0*/  ISETP.NE.AND.EX P0, PT, RZ, UR5, PT, P0 ;  /* 0x00000005ff007c0c */ /* 0x000fca000bf05300 */
[----:B------:R-:W-:-:S07]  /*02d0*/  @UP2 UIADD3 UR16, UR16, -UR14, URZ ;  /* 0x8000000e10102290 */ /* 0x000fce000fffe03f */
[----:B------:R-:W-:Y:S01]  /*02e0*/  @!UP2 ULDC UR16, c[0x0][0x2c4] ;  /* 0x0000b1000010aab9 */ /* 0x000fe20000000800 */
[----:B-----5:R-:W-:Y:S01]  /*02f0*/  @!P1 R2UR UR8, R0 ;  /* 0x00000000000892ca */ /* 0x020fe200000e0000 */
[----:B-1----:R-:W-:-:S14]  /*0300*/  @!P0 BRA `(.L_x_134) ;  /* 0x00000000001c8947 */ /* 0x002fdc0003800000 */
[----:B------:R-:W-:-:S13]  /*0310*/  PLOP3.LUT P0, PT, PT, PT, UP3, 0x80, 0x0 ;  /* 0x000000000000781c */ /* 0x000fda0003f0f038 */
[----:B------:R-:W2:Y:S04]  /*0320*/  @P0 LDG.E R0, desc[UR22][R2.64+0x4] ;  /* 0x0000041602000981 */ /* 0x000ea8000c1e1900 */
[----:B------:R-:W3:Y:S01]  /*0330*/  @!P0 LDG.E R2, desc[UR22][R2.64] ;  /* 0x0000001602028981 */ /* 0x000ee2000c1e1900 */
[----:B--2---:R-:W-:-:S13]  /*0340*/  @P0 R2UR UR6, R0 ;  /* 0x00000000000602ca */ /* 0x004fda00000e0000 */
[----:B------:R-:W-:-:S07]  /*0350*/  @UP3 UIADD3 UR6, UR6, -UR8, URZ ;  /* 0x8000000806063290 */ /* 0x000fce000fffe03f */
[----:B---3--:R-:W-:Y:S01]  /*0360*/  @!P0 R2UR UR6, R2 ;  /* 0x00000000020682ca */ /* 0x008fe200000e0000 */
[----:B------:R-:W-:-:S14]  /*0370*/  BRA `(.L_x_135) ;  /* 0x0000000000047947 */ /* 0x000fdc0003800000 */
.L_x_134:
[----:B------:R-:W-:-:S05]  /*0380*/  ULDC UR6, c[0x0][0x2c8] ;  /* 0x0000b20000067ab9 */ /* 0x000fca0000000800 */
.L_x_135:
[----:B------:R-:W-:Y:S02]  /*0390*/  ULDC.64 UR4, c[0x0][0x308] ;  /* 0x0000c20000047ab9 */ /* 0x000fe40000000a00 */
[----:B------:R-:W-:-:S04]  /*03a0*/  UISETP.NE.U32.AND UP2, UPT, UR4, URZ, UPT ;  /* 0x0000003f0400728c */ /* 0x000fc8000bf45070 */
[----:B------:R-:W-:-:S06]  /*03b0*/  UISETP.NE.AND.EX UP2, UPT, UR5, URZ, UPT, UP2 ;  /* 0x0000003f0500728c */ /* 0x000fcc000bf45320 */
[----:B------:R-:W-:-:S05]  /*03c0*/  PLOP3.LUT P0, PT, PT, PT, UP2, 0x80, 0x0 ;  /* 0x000000000000781c */ /* 0x000fca0003f0f028 */
[----:B------:R-:W-:Y:S02]  /*03d0*/  @UP2 ULDC.64 UR4, c[0x0][0x308] ;  /* 0x0000c20000042ab9 */ /* 0x000fe40000000a00 */
[----:B------:R-:W-:-:S06]  /*03e0*/  @UP2 UIMAD.WIDE UR4, UR21, 0x4, UR4 ;  /* 0x00000004150428a5 */ /* 0x000fcc000f8e0204 */
[----:B------:R-:W-:Y:S02]  /*03f0*/  IMAD.U32 R2, RZ, RZ, UR4 ;  /* 0x00000004ff027e24 */ /* 0x000fe4000f8e00ff */
[----:B------:R-:W-:Y:S01]  /*0400*/  IMAD.U32 R3, RZ, RZ, UR5 ;  /* 0x00000005ff037e24 */ /* 0x000fe2000f8e00ff */
[----:B------:R-:W-:Y:S01]  /*0410*/  USHF.L.U32 UR17, UR15, 0x7, URZ ;  /* 0x000000070f117899 */ /* 0x000fe2000800063f */
[----:B------:R-:W-:-:S03]  /*0420*/  @!UP2 ULDC.64 UR4, c[0x0][0x318] ;  /* 0x0000c6000004aab9 */ /* 0x000fc60000000a00 */
[----:B------:R-:W2:Y:S01]  /*0430*/  @P0 LDG.E R0, desc[UR22][R2.64] ;  /* 0x0000001602000981 */ /* 0x000ea2000c1e1900 */
[----:B------:R-:W-:Y:S02]  /*0440*/  UISETP.GT.AND UP1, UPT, UR16, UR17, UPT ;  /* 0x000000111000728c */ /* 0x000fe4000bf24270 */
[----:B------:R-:W-:-:S03]  /*0450*/  @!UP2 UISETP.NE.U32.AND UP0, UPT, UR4, URZ, UPT ;  /* 0x0000003f0400a28c */ /* 0x000fc6000bf05070 */
[----:B------:R-:W-:Y:S01]  /*0460*/  @!UP2 ULDC UR4, c[0x0][0x2cc] ;  /* 0x0000b3000004aab9 */ /* 0x000fe20000000800 */
[----:B------:R-:W-:-:S04]  /*0470*/  @!UP2 UISETP.NE.AND.EX UP0, UPT, UR5, URZ, UPT, UP0 ;  /* 0x0000003f0500a28c */ /* 0x000fc8000bf05300 */
[----:B------:R-:W-:Y:S01]  /*0480*/  @!UP2 USEL UR4, UR4, URZ, UP0 ;  /* 0x0000003f0404a287 */ /* 0x000fe20008000000 */
[----:B--2---:R-:W-:Y:S02]  /*0490*/  @P0 R2UR UR24, R0 ;  /* 0x00000000001802ca */ /* 0x004fe400000e0000 */
[----:B------:R-:W-:-:S11]  /*04a0*/  PLOP3.LUT P0, PT, PT, PT, UP1, 0x80, 0x0 ;  /* 0x000000000000781c */ /* 0x000fd60003f0f018 */
[----:B------:R-:W-:Y:S02]  /*04b0*/  @UP2 UIADD3 UR24, UR24, -UR27, URZ ;  /* 0x8000001b18182290 */ /* 0x000fe4000fffe03f */
[----:B------:R-:W-:Y:S01]  /*04c0*/  @!UP2 UIADD3 UR24, UR4, UR6, -UR27 ;  /* 0x000000060418a290 */ /* 0x000fe2000fffe81b */
[----:B------:R-:W-:Y:S11]  /*04d0*/  @!P0 EXIT ;  /* 0x000000000000894d */ /* 0x000ff60003800000 */
[----:B------:R-:W-:Y:S02]  /*04e0*/  UISETP.GE.AND UP0, UPT, UR24, 0x1, UPT ;  /* 0x000000011800788c */ /* 0x000fe4000bf06270 */
[----:B------:R-:W-:-:S04]  /*04f0*/  UIADD3 UR4, UR24, 0x7f, URZ ;  /* 0x0000007f18047890 */ /* 0x000fc8000fffe03f */
[----:B------:R-:W-:Y:S01]  /*0500*/  PLOP3.LUT P0, PT, PT, PT, UP0, 0x80, 0x0 ;  /* 0x000000000000781c */ /* 0x000fe20003f0f008 */
[----:B------:R-:W-:-:S04]  /*0510*/  USHF.R.S32.HI UR19, URZ, 0x1f, UR4 ;  /* 0x0000001f3f137899 */ /* 0x000fc80008011404 */
[----:B------:R-:W-:-:S08]  /*0520*/  ULEA.HI UR19, UR19, UR4, URZ, 0x7 ;  /* 0x0000000413137291 */ /* 0x000fd0000f8f383f */
[----:B------:R-:W-:Y:S05]  /*0530*/  @!P0 BRA `(.L_x_136) ;  /* 0x00000108007c8947 */ /* 0x000fea0003800000 */
[----:B------:R-:W1:Y:S01]  /*0540*/  LDC R9, c[0x0][0x278] ;  /* 0x00009e00ff097b82 */ /* 0x000e620000000800 */
[----:B------:R-:W2:Y:S01]  /*0550*/  S2R R4, SR_CTAID.Z ;  /* 0x0000000000047919 */ /* 0x000ea20000002700 */
[----:B------:R-:W-:Y:S01]  /*0560*/  UISETP.NE.AND UP1, UPT, UR14, -0x1, UPT ;  /* 0xffffffff0e00788c */ /* 0x000fe2000bf25270 */
[----:B------:R-:W-:Y:S01]  /*0570*/  SHF.R.S32.HI R28, RZ, 0x1f, R218 ;  /* 0x0000001fff1c7819 */ /* 0x000fe200000114da */
[----:B------:R-:W-:-:S03]  /*0580*/  UISETP.NE.AND UP0, UPT, UR8, -0x1, UPT ;  /* 0xffffffff0800788c */ /* 0x000fc6000bf05270 */
[----:B------:R-:W-:-:S03]  /*0590*/  LEA.HI R6, R28, R218, RZ, 0x3 ;  /* 0x000000da1c067211 */ /* 0x000fc600078f18ff */
[----:B------:R-:W-:-:S03]  /*05a0*/  PLOP3.LUT P0, PT, PT, PT, UP0, 0x80, 0x0 ;  /* 0x000000000000781c */ /* 0x000fc60003f0f008 */
[----:B------:R-:W-:Y:S01]  /*05b0*/  @UP1 ULDC.64 UR4, c[0x0][0x240] ;  /* 0x0000900000041ab9 */ /* 0x000fe20000000a00 */
[----:B------:R-:W-:Y:S02]  /*05c0*/  @!UP1 USHF.R.S32.HI UR9, URZ, 0x1f, UR21 ;  /* 0x0000001f3f099899 */ /* 0x000fe40008011415 */
[----:B------:R-:W-:Y:S02]  /*05d0*/  @UP1 UIMAD.WIDE.U32 UR30, UR14, UR4, URZ ;  /* 0x000000040e1e12a5 */ /* 0x000fe4000f8e003f */
[----:B------:R-:W-:Y:S02]  /*05e0*/  @UP0 UIADD3 UR12, UR27, UR8, URZ ;  /* 0x000000081b0c0290 */ /* 0x000fe4000fffe03f */
[----:B------:R-:W-:Y:S01]  /*05f0*/  @UP1 UIMAD UR6, UR14, UR5, UR31 ;  /* 0x000000050e0612a4 */ /* 0x000fe2000f8e021f */
[----:B------:R-:W-:Y:S02]  /*0600*/  @UP0 ULDC.64 UR10, c[0x0][0x248] ;  /* 0x00009200000a0ab9 */ /* 0x000fe40000000a00 */
[----:B------:R-:W-:Y:S01]  /*0610*/  @!UP1 ULDC.64 UR4, c[0x0][0x228] ;  /* 0x00008a0000049ab9 */ /* 0x000fe20000000a00 */
[----:B-1----:R-:W-:Y:S01]  /*0620*/  IABS R0, R9 ;  /* 0x0000000900007213 */ /* 0x002fe20000000000 */
[----:B------:R-:W-:-:S02]  /*0630*/  @!UP1 UIMAD UR9, UR9, UR4, URZ ;  /* 0x00000004090992a4 */ /* 0x000fc4000f8e023f */
[----:B------:R-:W-:Y:S02]  /*0640*/  @!UP1 UIMAD.WIDE.U32 UR28, UR21, UR4, URZ ;  /* 0x00000004151c92a5 */ /* 0x000fe4000f8e003f */
[----:B------:R-:W-:Y:S01]  /*0650*/  IMAD.MOV.U32 R5, RZ, RZ, R0 ;  /* 0x000000ffff057224 */ /* 0x000fe200078e0000 */
[----:B------:R-:W-:Y:S02]  /*0660*/  @UP0 UIMAD.WIDE.U32 UR32, UR12, UR10, URZ ;  /* 0x0000000a0c2002a5 */ /* 0x000fe4000f8e003f */
[----:B------:R-:W-:Y:S01]  /*0670*/  @!UP1 UIMAD UR5, UR21, UR5, UR9 ;  /* 0x00000005150592a4 */ /* 0x000fe2000f8e0209 */
[----:B------:R-:W1:Y:S01]  /*0680*/  I2F.RP R2, R5 ;  /* 0x0000000500027306 */ /* 0x000e620000209400 */
[----:B--2---:R-:W-:Y:S01]  /*0690*/  IABS R4, R4 ;  /* 0x0000000400047213 */ /* 0x004fe20000000000 */
[----:B------:R-:W-:Y:S01]  /*06a0*/  @UP0 UIMAD UR12, UR12, UR11, URZ ;  /* 0x0000000b0c0c02a4 */ /* 0x000fe2000f8e023f */
[----:B------:R-:W-:Y:S01]  /*06b0*/  @UP1 UMOV UR26, UR30 ;  /* 0x0000001e001a1c82 */ /* 0x000fe20008000000 */
[----:B------:R-:W-:-:S02]  /*06c0*/  @UP0 UMOV UR18, UR32 ;  /* 0x0000002000120c82 */ /* 0x000fc40008000000 */
[----:B------:R-:W-:Y:S02]  /*06d0*/  @UP0 UIADD3 UR12, UR33, UR12, URZ ;  /* 0x0000000c210c0290 */ /* 0x000fe4000fffe03f */
[----:B------:R-:W-:Y:S01]  /*06e0*/  @!UP1 UIADD3 UR6, UR29, UR5, URZ ;  /* 0x000000051d069290 */ /* 0x000fe2000fffe03f */
[----:B------:R-:W-:Y:S01]  /*06f0*/  @!UP1 UMOV UR26, UR28 ;  /* 0x0000001c001a9c82 */ /* 0x000fe20008000000 */
[----:B-1----:R-:W1:Y:S02]  /*0700*/  MUFU.RCP R2, R2 ;  /* 0x0000000200027308 */ /* 0x002e640000001000 */
[----:B-1----:R-:W-:-:S06]  /*0710*/  VIADD R2, R2, 0xffffffe ;  /* 0x0ffffffe02027836 */ /* 0x002fcc0000000000 */
[----:B------:R-:W1:Y:S02]  /*0720*/  F2I.FTZ.U32.TRUNC.NTZ R3, R2 ;  /* 0x0000000200037305 */ /* 0x000e64000021f000 */
[----:B-1----:R-:W-:Y:S01]  /*0730*/  IMAD.MOV R0, RZ, RZ, -R3 ;  /* 0x000000ffff007224 */ /* 0x002fe200078e0a03 */
[----:B------:R-:W-:-:S03]  /*0740*/  MOV R2, RZ ;  /* 0x000000ff00027202 */ /* 0x000fc60000000f00 */
[----:B------:R-:W-:-:S04]  /*0750*/  IMAD R0, R0, R5, RZ ;  /* 0x0000000500007224 */ /* 0x000fc800078e02ff */
[----:B------:R-:W-:-:S04]  /*0760*/  IMAD.HI.U32 R2, R3, R0, R2 ;  /* 0x0000000003027227 */ /* 0x000fc800078e0002 */
[----:B------:R-:W-:-:S04]  /*0770*/  IMAD.MOV.U32 R3, RZ, RZ, R4 ;  /* 0x000000ffff037224 */ /* 0x000fc800078e0004 */
[----:B------:R-:W-:-:S04]  /*0780*/  IMAD.HI.U32 R4, R2, R3, RZ ;  /* 0x0000000302047227 */ /* 0x000fc800078e00ff */
[----:B------:R-:W-:Y:S02]  /*0790*/  IMAD.MOV R0, RZ, RZ, -R4 ;  /* 0x000000ffff007224 */ /* 0x000fe400078e0a04 */
[----:B------:R-:W-:Y:S02]  /*07a0*/  IMAD.U32 R2, RZ, RZ, UR15 ;  /* 0x0000000fff027e24 */ /* 0x000fe4000f8e00ff */
[----:B------:R-:W-:-:S05]  /*07b0*/  IMAD R0, R5, R0, R3 ;  /* 0x0000000005007224 */ /* 0x000fca00078e0203 */
[----:B------:R-:W-:-:S13]  /*07c0*/  ISETP.GT.U32.AND P2, PT, R5, R0, PT ;  /* 0x000000000500720c */ /* 0x000fda0003f44070 */
[----:B------:R-:W-:-:S04]  /*07d0*/  @!P2 IADD3 R0, R0, -R5, RZ ;  /* 0x800000050000a210 */ /* 0x000fc80007ffe0ff */
[----:B------:R-:W-:Y:S02]  /*07e0*/  ISETP.GE.U32.AND P4, PT, R0, R5, PT ;  /* 0x000000050000720c */ /* 0x000fe40003f86070 */
[----:B------:R-:W-:Y:S02]  /*07f0*/  LOP3.LUT R0, R6, 0xfffffff8, RZ, 0xc0, !PT ;  /* 0xfffffff806007812 */ /* 0x000fe400078ec0ff */
[----:B------:R-:W-:-:S03]  /*0800*/  SHF.R.S32.HI R6, RZ, 0x3, R6 ;  /* 0x00000003ff067819 */ /* 0x000fc60000011406 */
[----:B------:R-:W-:Y:S01]  /*0810*/  IMAD.IADD R27, R218, 0x1, -R0 ;  /* 0x00000001da1b7824 */ /* 0x000fe200078e0a00 */
[----:B------:R-:W-:Y:S02]  /*0820*/  SHF.L.U32 R0, R6, 0x6, RZ ;  /* 0x0000000606007819 */ /* 0x000fe400000006ff */
[--C-:B------:R-:W-:Y:S01]  /*0830*/  SHF.R.S32.HI R7, RZ, 0x1f, R6.reuse ;  /* 0x0000001fff077819 */ /* 0x100fe20000011406 */
[----:B------:R-:W-:Y:S01]  /*0840*/  IMAD.SHL.U32 R60, R27, 0x8, RZ ;  /* 0x000000081b3c7824 */ /* 0x000fe200078e00ff */
[----:B------:R-:W-:Y:S01]  /*0850*/  LOP3.LUT R0, R0, 0x1c0, RZ, 0xc0, !PT ;  /* 0x000001c000007812 */ /* 0x000fe200078ec0ff */
[----:B------:R-:W-:-:S03]  /*0860*/  IMAD.WIDE R2, R2, 0x80, R6 ;  /* 0x0000008002027825 */ /* 0x000fc600078e0206 */
[----:B------:R-:W-:Y:S02]  /*0870*/  SHF.R.U32.HI R5, RZ, 0x3, R0 ;  /* 0x00000003ff057819 */ /* 0x000fe40000011600 */
[----:B------:R-:W-:Y:S01]  /*0880*/  LOP3.LUT R0, R0, 0x38, R60, 0xf8, !PT ;  /* 0x0000003800007812 */ /* 0x000fe200078ef83c */
[----:B------:R-:W-:Y:S06]  /*0890*/  @P0 BRA `(.L_x_137) ;  /* 0x0000000000380947 */ /* 0x000fec0003800000 */
[----:B------:R-:W-:Y:S01]  /*08a0*/  USHF.R.S32.HI UR12, URZ, 0x1f, UR27 ;  /* 0x0000001f3f0c7899 */ /* 0x000fe2000801141b */
[----:B------:R-:W-:Y:S01]  /*08b0*/  ULDC.64 UR10, c[0x0][0x248] ;  /* 0x00009200000a7ab9 */ /* 0x000fe20000000a00 */
[----:B------:R-:W-:Y:S02]  /*08c0*/  USHF.R.S32.HI UR9, URZ, 0x1f, UR21 ;  /* 0x0000001f3f097899 */ /* 0x000fe40008011415 */
[----:B------:R-:W-:Y:S02]  /*08d0*/  UIMAD UR12, UR12, UR10, URZ ;  /* 0x0000000a0c0c72a4 */ /* 0x000fe4000f8e023f */
[----:B------:R-:W-:Y:S02]  /*08e0*/  UIMAD.WIDE.U32 UR28, UR27, UR10, URZ ;  /* 0x0000000a1b1c72a5 */ /* 0x000fe4000f8e003f */
[----:B------:R-:W-:Y:S01]  /*08f0*/  UIMAD UR12, UR27, UR11, UR12 ;  /* 0x0000000b1b0c72a4 */ /* 0x000fe2000f8e020c */
[----:B------:R-:W-:-:S03]  /*0900*/  ULDC.64 UR4, c[0x0][0x230] ;  /* 0x00008c0000047ab9 */ /* 0x000fc60000000a00 */
[----:B------:R-:W-:Y:S02]  /*0910*/  UIADD3 UR13, UR29, UR12, URZ ;  /* 0x0000000c1d0d7290 */ /* 0x000fe4000fffe03f */
[----:B------:R-:W-:Y:S01]  /*0920*/  UIMAD UR9, UR9, UR4, URZ ;  /* 0x00000004090972a4 */ /* 0x000fe2000f8e023f */
[----:B------:R-:W-:Y:S02]  /*0930*/  UMOV UR12, UR28 ;  /* 0x0000001c000c7c82 */ /* 0x000fe40008000000 */
[----:B------:R-:W-:Y:S02]  /*0940*/  UIMAD.WIDE.U32 UR28, UR21, UR4, UR12 ;  /* 0x00000004151c72a5 */ /* 0x000fe4000f8e000c */
[----:B------:R-:W-:-:S04]  /*0950*/  UIMAD UR5, UR21, UR5, UR9 ;  /* 0x00000005150572a4 */ /* 0x000fc8000f8e0209 */
[----:B------:R-:W-:Y:S01]  /*0960*/  UIADD3 UR12, UR29, UR5, URZ ;  /* 0x000000051d0c7290 */ /* 0x000fe2000fffe03f */
[----:B------:R-:W-:-:S11]  /*0970*/  UMOV UR18, UR28 ;  /* 0x0000001c00127c82 */ /* 0x000fd60008000000 */
.L_x_137:
[----:B------:R-:W-:Y:S01]  /*0980*/  @UP0 UIADD3 UR13, UR27, UR8, URZ ;  /* 0x000000081b0d0290 */ /* 0x000fe2000fffe03f */
[C---:B------:R-:W-:Y:S01]  /*0990*/  LOP3.LUT R8, R9.reuse, UR7, RZ, 0x3c, !PT ;  /* 0x0000000709087c12 */ /* 0x040fe2000f8e3cff */
[----:B------:R-:W-:Y:S01]  /*09a0*/  @!P2 VIADD R4, R4, 0x1 ;  /* 0x000000010404a836 */ /* 0x000fe20000000000 */
[----:B------:R-:W-:Y:S01]  /*09b0*/  @UP0 ULDC.64 UR8, c[0x0][0x250] ;  /* 0x0000940000080ab9 */ /* 0x000fe20000000a00 */
[----:B------:R-:W-:Y:S01]  /*09c0*/  USHF.R.S32.HI UR25, URZ, 0x1f, UR7 ;  /* 0x0000001f3f197899 */ /* 0x000fe20008011407 */
[----:B------:R-:W-:Y:S01]  /*09d0*/  LOP3.LUT R0, R0, R5, RZ, 0x3c, !PT ;  /* 0x0000000500007212 */ /* 0x000fe200078e3cff */
[----:B------:R-:W-:Y:S01]  /*09e0*/  @UP0 UIMAD.WIDE.U32 UR4, UR13, UR8, URZ ;  /* 0x000000080d0402a5 */ /* 0x000fe2000f8e003f */
[----:B------:R-:W-:Y:S01]  /*09f0*/  ISETP.GE.AND P1, PT, R8, RZ, PT ;  /* 0x000000ff0800720c */ /* 0x000fe20003f26270 */
[----:B------:R-:W-:Y:S01]  /*0a00*/  @UP0 UIMAD UR13, UR13, UR9, URZ ;  /* 0x000000090d0d02a4 */ /* 0x000fe2000f8e023f */
[----:B------:R-:W-:Y:S01]  /*0a10*/  ISETP.NE.AND P3, PT, R9, RZ, PT ;  /* 0x000000ff0900720c */ /* 0x000fe20003f65270 */
[----:B------:R-:W-:Y:S01]  /*0a20*/  @P4 VIADD R4, R4, 0x1 ;  /* 0x0000000104044836 */ /* 0x000fe20000000000 */
[----:B------:R-:W-:Y:S01]  /*0a30*/  LEA.HI R228, R28, R218, RZ, 0x6 ;  /* 0x000000da1ce47211 */ /* 0x000fe200078f30ff */
[----:B------:R-:W-:Y:S01]  /*0a40*/  @UP0 UIADD3 UR13, UR5, UR13, URZ ;  /* 0x0000000d050d0290 */ /* 0x000fe2000fffe03f */
[----:B------:R-:W-:Y:S01]  /*0a50*/  @UP0 UMOV UR20, UR4 ;  /* 0x0000000400140c82 */ /* 0x000fe20008000000 */
[----:B------:R-:W-:Y:S10]  /*0a60*/  @P0 BRA `(.L_x_138) ;  /* 0x0000000000300947 */ /* 0x000ff40003800000 */
[----:B------:R-:W-:Y:S01]  /*0a70*/  USHF.R.S32.HI UR4, URZ, 0x1f, UR27 ;  /* 0x0000001f3f047899 */ /* 0x000fe2000801141b */
[----:B------:R-:W-:Y:S01]  /*0a80*/  ULDC.64 UR8, c[0x0][0x250] ;  /* 0x0000940000087ab9 */ /* 0x000fe20000000a00 */
[----:B------:R-:W-:Y:S02]  /*0a90*/  USHF.R.S32.HI UR13, URZ, 0x1f, UR21 ;  /* 0x0000001f3f0d7899 */ /* 0x000fe40008011415 */
[----:B------:R-:W-:Y:S02]  /*0aa0*/  UIMAD UR4, UR4, UR8, URZ ;  /* 0x00000008040472a4 */ /* 0x000fe4000f8e023f */
[----:B------:R-:W-:Y:S02]  /*0ab0*/  UIMAD.WIDE.U32 UR28, UR27, UR8, URZ ;  /* 0x000000081b1c72a5 */ /* 0x000fe4000f8e003f */
[----:B------:R-:W-:-:S03]  /*0ac0*/  UIMAD UR27, UR27, UR9, UR4 ;  /* 0x000000091b1b72a4 */ /* 0x000fc6000f8e0204 */
[----:B------:R-:W-:Y:S01]  /*0ad0*/  ULDC.64 UR4, c[0x0][0x238] ;  /* 0x00008e0000047ab9 */ /* 0x000fe20000000a00 */
[----:B------:R-:W-:Y:S02]  /*0ae0*/  UIADD3 UR29, UR29, UR27, URZ ;  /* 0x0000001b1d1d7290 */ /* 0x000fe4000fffe03f */
[----:B------:R-:W-:-:S04]  /*0af0*/  UIMAD UR13, UR13, UR4, URZ ;  /* 0x000000040d0d72a4 */ /* 0x000fc8000f8e023f */
[----:B------:R-:W-:Y:S02]  /*0b00*/  UIMAD UR13, UR21, UR5, UR13 ;  /* 0x00000005150d72a4 */ /* 0x000fe4000f8e020d */
[----:B------:R-:W-:-:S04]  /*0b10*/  UIMAD.WIDE.U32 UR20, UR21, UR4, UR28 ;  /* 0x00000004151472a5 */ /* 0x000fc8000f8e001c */
[----:B------:R-:W-:-:S12]  /*0b20*/  UIADD3 UR13, UR21, UR13, URZ ;  /* 0x0000000d150d7290 */ /* 0x000fd8000fffe03f */
.L_x_138:
[----:B------:R-:W1:Y:S01]  /*0b30*/  S2UR UR21, SR_CgaCtaId ;  /* 0x00000000001579c3 */ /* 0x000e620000008800 */
[----:B------:R-:W-:Y:S01]  /*0b40*/  ULDC.64 UR4, c[0x0][0x258] ;  /* 0x0000960000047ab9 */ /* 0x000fe20000000a00 */
[----:B------:R-:W-:Y:S01]  /*0b50*/  IMAD.SHL.U32 R228, R228, 0x8, RZ ;  /* 0x00000008e4e47824 */ /* 0x000fe200078e00ff */
[----:B------:R-:W-:Y:S01]  /*0b60*/  UIMAD UR25, UR25, UR4, URZ ;  /* 0x00000004191972a4 */ /* 0x000fe2000f8e023f */
[----:B------:R-:W-:Y:S01]  /*0b70*/  LEA.HI R15, R28, R218, RZ, 0x4 ;  /* 0x000000da1c0f7211 */ /* 0x000fe200078f20ff */
[----:B------:R-:W-:Y:S01]  /*0b80*/  IMAD.MOV.U32 R16, RZ, RZ, R4 ;  /* 0x000000ffff107224 */ /* 0x000fe200078e0004 */
[----:B------:R-:W-:Y:S01]  /*0b90*/  SHF.R.S32.HI R61, RZ, 0x1f, R60 ;  /* 0x0000001fff3d7819 */ /* 0x000fe2000001143c */
[----:B------:R-:W-:Y:S01]  /*0ba0*/  UIMAD UR25, UR7, UR5, UR25 ;  /* 0x00000005071972a4 */ /* 0x000fe2000f8e0219 */
[----:B------:R-:W-:Y:S01]  /*0bb0*/  LOP3.LUT R228, R0, 0xfffffe00, R228, 0xf8, !PT ;  /* 0xfffffe0000e47812 */ /* 0x000fe200078ef8e4 */
[----:B------:R-:W-:Y:S01]  /*0bc0*/  UIADD3 UR5, -UR17, UR16, URZ ;  /* 0x0000001011057290 */ /* 0x000fe2000fffe13f */
[----:B------:R-:W-:Y:S01]  /*0bd0*/  LOP3.LUT R0, R15, 0xfffffff0, RZ, 0xc0, !PT ;  /* 0xfffffff00f007812 */ /* 0x000fe200078ec0ff */
[----:B------:R-:W-:Y:S01]  /*0be0*/  @!P1 IMAD.MOV R16, RZ, RZ, -R16 ;  /* 0x000000ffff109224 */ /* 0x000fe200078e0a10 */
[----:B------:R-:W-:Y:S01]  /*0bf0*/  IADD3 R8, P2, R60, UR26, RZ ;  /* 0x0000001a3c087c10 */ /* 0x000fe2000ff5e0ff */
[----:B------:R-:W-:Y:S01]  /*0c00*/  IMAD.U32 R4, RZ, RZ, UR4 ;  /* 0x00000004ff047e24 */ /* 0x000fe2000f8e00ff */
[----:B------:R-:W-:Y:S01]  /*0c10*/  @!P3 LOP3.LUT R16, RZ, R9, RZ, 0x33, !PT ;  /* 0x00000009ff10b212 */ /* 0x000fe200078e33ff */
[----:B------:R-:W-:Y:S01]  /*0c20*/  IMAD.IADD R0, R218, 0x1, -R0 ;  /* 0x00000001da007824 */ /* 0x000fe200078e0a00 */
[C---:B------:R-:W-:Y:S01]  /*0c30*/  ISETP.GE.AND P1, PT, R6.reuse, UR5, PT ;  /* 0x0000000506007c0c */ /* 0x040fe2000bf26270 */
[----:B------:R-:W-:Y:S01]  /*0c40*/  UMOV UR4, 0x400 ;  /* 0x0000040000047882 */ /* 0x000fe20000000000 */
[----:B------:R-:W-:Y:S01]  /*0c50*/  IADD3.X R9, R61, UR6, RZ, P2, !PT ;  /* 0x000000063d097c10 */ /* 0x000fe200097fe4ff */
[C---:B------:R-:W-:Y:S01]  /*0c60*/  VIADD R21, R6.reuse, 0x10 ;  /* 0x0000001006157836 */ /* 0x040fe20000000000 */
[----:B------:R-:W-:Y:S01]  /*0c70*/  SHF.R.S32.HI R5, RZ, 0x1f, R0 ;  /* 0x0000001fff057819 */ /* 0x000fe20000011400 */
[----:B------:R-:W-:Y:S01]  /*0c80*/  VIADD R20, R6, 0x20 ;  /* 0x0000002006147836 */ /* 0x000fe20000000000 */
[----:B------:R-:W-:Y:S01]  /*0c90*/  SHF.R.S32.HI R14, RZ, 0x4, R15 ;  /* 0x00000004ff0e7819 */ /* 0x000fe2000001140f */
[----:B------:R-:W-:Y:S01]  /*0ca0*/  IMAD.WIDE.U32 R8, R4, UR7, R8 ;  /* 0x0000000704087c25 */ /* 0x000fe2000f8e0008 */
[----:B-1----:R-:W-:Y:S01]  /*0cb0*/  ULEA UR4, UR21, UR4, 0x18 ;  /* 0x0000000415047291 */ /* 0x002fe2000f8ec03f */
[----:B------:R-:W-:Y:S01]  /*0cc0*/  LEA.HI R26, R5, R0, RZ, 0x3 ;  /* 0x00000000051a7211 */ /* 0x000fe200078f18ff */
[----:B------:R-:W-:Y:S01]  /*0cd0*/  BSSY B0, `(.L_x_139) ;  /* 0x0000021000007945 */ /* 0x000fe20003800000 */
[C---:B------:R-:W-:Y:S01]  /*0ce0*/  VIADD R19, R6.reuse, 0x30 ;  /* 0x0000003006137836 */ /* 0x040fe20000000000 */
[----:B------:R-:W-:Y:S01]  /*0cf0*/  ISETP.GE.AND P0, PT, R21, UR5, PT ;  /* 0x0000000515007c0c */ /* 0x000fe2000bf06270 */
[----:B------:R-:W-:Y:S01]  /*0d00*/  VIADD R18, R6, 0x40 ;  /* 0x0000004006127836 */ /* 0x000fe20000000000 */
[----:B------:R-:W-:Y:S01]  /*0d10*/  ISETP.GE.AND P6, PT, R20, UR5, PT ;  /* 0x0000000514007c0c */ /* 0x000fe2000bfc6270 */
[C---:B------:R-:W-:Y:S01]  /*0d20*/  VIADD R24, R6.reuse, 0x50 ;  /* 0x0000005006187836 */ /* 0x040fe20000000000 */
[----:B------:R-:W-:Y:S01]  /*0d30*/  ISETP.GE.AND P5, PT, R19, UR5, PT ;  /* 0x0000000513007c0c */ /* 0x000fe2000bfa6270 */
[----:B------:R-:W-:Y:S01]  /*0d40*/  VIADD R23, R6, 0x60 ;  /* 0x0000006006177836 */ /* 0x000fe20000000000 */
[----:B------:R-:W-:Y:S01]  /*0d50*/  ISETP.GE.AND P4, PT, R18, UR5, PT ;  /* 0x0000000512007c0c */ /* 0x000fe2000bf86270 */
[----:B------:R-:W-:Y:S01]  /*0d60*/  VIADD R5, R9, UR25 ;  /* 0x0000001909057c36 */ /* 0x000fe20008000000 */
[----:B------:R-:W-:Y:S01]  /*0d70*/  ISETP.GE.AND P3, PT, R24, UR5, PT ;  /* 0x0000000518007c0c */ /* 0x000fe2000bf66270 */
[----:B------:R-:W-:Y:S01]  /*0d80*/  VIADD R22, R6, 0x70 ;  /* 0x0000007006167836 */ /* 0x000fe20000000000 */
[----:B------:R-:W-:-:S02]  /*0d90*/  ISETP.GE.AND P2, PT, R23, UR5, PT ;  /* 0x0000000517007c0c */ /* 0x000fc4000bf46270 */
[----:B------:R-:W-:Y:S02]  /*0da0*/  LEA.HI R15, R15, R14, RZ, 0x1 ;  /* 0x0000000e0f0f7211 */ /* 0x000fe400078f08ff */
[----:B------:R-:W-:Y:S01]  /*0db0*/  LEA R228, R228, UR4, 0x1 ;  /* 0x00000004e4e47c11 */ /* 0x000fe2000f8e08ff */
[----:B------:R-:W-:Y:S08]  /*0dc0*/  @P1 BRA `(.L_x_140) ;  /* 0x0000000000441947 */ /* 0x000ff00003800000 */
[----:B------:R-:W-:Y:S02]  /*0dd0*/  ULDC UR6, c[0x0][0x2d0] ;  /* 0x0000b40000067ab9 */ /* 0x000fe40000000800 */
[----:B------:R-:W-:-:S13]  /*0de0*/  ISETP.GE.AND P1, PT, R60, UR6, PT ;  /* 0x000000063c007c0c */ /* 0x000fda000bf26270 */
[----:B------:R1:W-:Y:S01]  /*0df0*/  @P1 STS.128 [R228], RZ ;  /* 0x000000ffe4001388 */ /* 0x0003e20000000c00 */
[----:B------:R-:W-:Y:S05]  /*0e00*/  @P1 BRA `(.L_x_140) ;  /* 0x0000000000341947 */ /* 0x000fea0003800000 */
        /* <DEDUP_REMOVED lines=9> */
[----:B------:R-:W-:Y:S01]  /*0ea0*/  @!PT LDS RZ, [RZ] ;  /* 0x00000000fffff984 */ /* 0x000fe20000000800 */
[----:B------:R-:W-:Y:S01]  /*0eb0*/  @!PT LDS RZ, [RZ] ;  /* 0x00000000fffff984 */ /* 0x000fe20000000800 */
[----:B------:R-:W-:Y:S01]  /*0ec0*/  @!PT LDS RZ, [RZ] ;  /* 0x00000000fffff984 */ /* 0x000fe20000000800 */
[----:B------:R2:W-:Y:S02]  /*0ed0*/  LDGSTS.E.BYPASS.LTC128B.128 [R228], desc[UR22][R12.64] ;  /* 0x000000000ce47fae */ /* 0x0005e4000b901d56 */
.L_x_140:
[----:B------:R-:W-:Y:S05]  /*0ee0*/  BSYNC B0 ;  /* 0x0000000000007941 */ /* 0x000fea0003800000 */
.L_x_139:
[----:B------:R-:W-:Y:S01]  /*0ef0*/  LOP3.LUT R15, R15, 0xfffffffe, RZ, 0xc0, !PT ;  /* 0xfffffffe0f0f7812 */ /* 0x000fe200078ec0ff */
[----:B------:R-:W-:Y:S01]  /*0f00*/  BSSY B0, `(.L_x_141) ;  /* 0x000001a000007945 */ /* 0x000fe20003800000 */
[----:B------:R-:W-:Y:S02]  /*0f10*/  LOP3.LUT R10, R26, 0xfffffff8, RZ, 0xc0, !PT ;  /* 0xfffffff81a0a7812 */ /* 0x000fe400078ec0ff */
[----:B------:R-:W-:Y:S01]  /*0f20*/  ISETP.GE.AND P1, PT, R22, UR5, PT ;  /* 0x0000000516007c0c */ /* 0x000fe2000bf26270 */
[----:B------:R-:W-:Y:S02]  /*0f30*/  IMAD.IADD R25, R14, 0x1, -R15 ;  /* 0x000000010e197824 */ /* 0x000fe400078e0a0f */
[----:B------:R-:W-:Y:S01]  /*0f40*/  IMAD.IADD R14, R0, 0x1, -R10 ;  /* 0x00000001000e7824 */ /* 0x000fe200078e0a0a */
[----:B------:R-:W-:Y:S05]  /*0f50*/  @P0 BRA `(.L_x_142) ;  /* 0x0000000000500947 */ /* 0x000fea0003800000 */
[----:B------:R-:W-:Y:S02]  /*0f60*/  ULDC UR6, c[0x0][0x2d0] ;  /* 0x0000b40000067ab9 */ /* 0x000fe40000000800 */
[----:B------:R-:W-:-:S13]  /*0f70*/  ISETP.GE.AND P0, PT, R60, UR6, PT ;  /* 0x000000063c007c0c */ /* 0x000fda000bf06270 */
[----:B------:R3:W-:Y:S01]  /*0f80*/  @P0 STS.128 [R228+0x800], RZ ;  /* 0x000800ffe4000388 */ /* 0x0007e20000000c00 */
[----:B------:R-:W-:Y:S05]  /*0f90*/  @P0 BRA `(.L_x_142) ;  /* 0x0000000000400947 */ /* 0x000fea0003800000 */
[----:B------:R-:W-:Y:S01]  /*0fa0*/  IADD3 R0, P0, R2, 0x10, RZ ;  /* 0x0000001002007810 */ /* 0x000fe20007f1e0ff */
[----:B------:R-:W-:Y:S01]  /*0fb0*/  ULDC.64 UR6, c[0x0][0x240] ;  /* 0x0000900000067ab9 */ /* 0x000fe20000000a00 */
[----:B------:R-:W-:-:S03]  /*0fc0*/  MOV R11, R5 ;  /* 0x00000005000b7202 */ /* 0x000fc60000000f00 */
[----:B------:R-:W-:-:S04]  /*0fd0*/  IMAD.X R10, RZ, RZ, R3, P0 ;  /* 0x000000ffff0a7224 */ /* 0x000fc800000e0603 */
[----:B--2---:R-:W-:Y:S02]  /*0fe0*/  IMAD R12, R10, UR6, RZ ;  /* 0x000000060a0c7c24 */ /* 0x004fe4000f8e02ff */
[----:B------:R-:W-:-:S04]  /*0ff0*/  IMAD.MOV.U32 R10, RZ, RZ, R8 ;  /* 0x000000ffff0a7224 */ /* 0x000fc800078e0008 */
        /* <DEDUP_REMOVED lines=9> */
[----:B------:R4:W-:Y:S02]  /*1090*/  LDGSTS.E.BYPASS.LTC128B.128 [R228+0x800], desc[UR22][R12.64] ;  /* 0x008000000ce47fae */ /* 0x0009e4000b901d56 */
.L_x_142:
[----:B------:R-:W-:Y:S05]  /*10a0*/  BSYNC B0 ;  /* 0x0000000000007941 */ /* 0x000fea0003800000 */
.L_x_141:
[----:B------:R-:W-:Y:S04]  /*10b0*/  BSSY B0, `(.L_x_143) ;  /* 0x0000016000007945 */ /* 0x000fe80003800000 */
        /* <DEDUP_REMOVED lines=9> */
[----:B--2-4-:R-:W-:Y:S02]  /*1150*/  IMAD R12, R10, UR6, RZ ;  /* 0x000000060a0c7c24 */ /* 0x014fe4000f8e02ff */
        /* <DEDUP_REMOVED lines=11> */
.L_x_144:
[----:B------:R-:W-:Y:S05]  /*1210*/  BSYNC B0 ;  /* 0x0000000000007941 */ /* 0x000fea0003800000 */
.L_x_143:
        /* <DEDUP_REMOVED lines=22> */
.L_x_146:
[----:B------:R-:W-:Y:S05]  /*1380*/  BSYNC B0 ;  /* 0x0000000000007941 */ /* 0x000fea0003800000 */
.L_x_145:
        /* <DEDUP_REMOVED lines=22> */
.L_x_148:
[----:B------:R-:W-:Y:S05]  /*14f0*/  BSYNC B0 ;  /* 0x0000000000007941 */ /* 0x000fea0003800000 */
.L_x_147:
        /* <DEDUP_REMOVED lines=22> */
.L_x_150:
[----:B------:R-:W-:Y:S05]  /*1660*/  BSYNC B0 ;  /* 0x0000000000007941 */ /* 0x000fea0003800000 */
.L_x_149:
        /* <DEDUP_REMOVED lines=22> */
.L_x_152:
[----:B------:R-:W-:Y:S05]  /*17d0*/  BSYNC B0 ;  /* 0x0000000000007941 */ /* 0x000fea0003800000 */
.L_x_151:
        /* <DEDUP_REMOVED lines=21> */
.L_x_154:
[----:B------:R-:W-:Y:S05]  /*1930*/  BSYNC B0 ;  /* 0x0000000000007941 */ /* 0x000fea0003800000 */
.L_x_153:
[----:B-1----:R-:W-:Y:S01]  /*1940*/  IMAD.WIDE.U32 R2, R6, UR8, R60 ;  /* 0x0000000806027c25 */ /* 0x002fe2000f8e003c */
[----:B------:R-:W-:Y:S01]  /*1950*/  SHF.R.S32.HI R0, RZ, 0x1f, R16 ;  /* 0x0000001fff007819 */ /* 0x000fe20000011410 */
[----:B------:R-:W-:Y:S01]  /*1960*/  ULDC.64 UR6, c[0x0][0x260] ;  /* 0x0000980000067ab9 */ /* 0x000fe20000000a00 */
[----:B------:R-:W-:Y:S01]  /*1970*/  BSSY B0, `(.L_x_155) ;  /* 0x0000040000007945 */ /* 0x000fe20003800000 */
[C---:B------:R-:W-:Y:S01]  /*1980*/  IMAD R9, R7.reuse, UR8, RZ ;  /* 0x0000000807097c24 */ /* 0x040fe2000f8e02ff */
[----:B------:R-:W-:Y:S01]  /*1990*/  IADD3 R2, P0, R2, UR20, RZ ;  /* 0x0000001402027c10 */ /* 0x000fe2000ff1e0ff */
[----:B------:R-:W-:Y:S01]  /*19a0*/  IMAD R8, R7, UR10, RZ ;  /* 0x0000000a07087c24 */ /* 0x000fe2000f8e02ff */
[----:B------:R-:W-:Y:S01]  /*19b0*/  ULDC.64 UR20, c[0x0][0x268] ;  /* 0x00009a0000147ab9 */ /* 0x000fe20000000a00 */
[----:B------:R-:W-:-:S04]  /*19c0*/  IMAD.WIDE.U32 R4, R6, UR10, R60 ;  /* 0x0000000a06047c25 */ /* 0x000fc8000f8e003c */
[----:B------:R-:W-:Y:S01]  /*19d0*/  IMAD R9, R6, UR9, R9 ;  /* 0x0000000906097c24 */ /* 0x000fe2000f8e0209 */
[----:B------:R-:W-:Y:S01]  /*19e0*/  IADD3 R4, P1, R4, UR18, RZ ;  /* 0x0000001204047c10 */ /* 0x000fe2000ff3e0ff */
[----:B------:R-:W-:Y:S01]  /*19f0*/  IMAD R8, R6, UR11, R8 ;  /* 0x0000000b06087c24 */ /* 0x000fe2000f8e0208 */
[----:B------:R-:W-:Y:S01]  /*1a00*/  ULEA.HI.SX32 UR18, UR19, 0xffffffff, 0x19 ;  /* 0xffffffff13127891 */ /* 0x000fe2000f8fca3f */
[----:B------:R-:W-:Y:S01]  /*1a10*/  IMAD.MOV.U32 R52, RZ, RZ, 0x20 ;  /* 0x00000020ff347424 */ /* 0x000fe200078e00ff */
[----:B------:R-:W-:Y:S02]  /*1a20*/  IADD3.X R3, R3, UR13, R9, P0, !PT ;  /* 0x0000000d03037c10 */ /* 0x000fe400087fe409 */
[----:B------:R-:W-:Y:S01]  /*1a30*/  IADD3.X R5, R5, UR12, R8, P1, !PT ;  /* 0x0000000c05057c10 */ /* 0x000fe20008ffe408 */
[----:B------:R-:W-:Y:S01]  /*1a40*/  IMAD R8, R0, UR6, RZ ;  /* 0x0000000600087c24 */ /* 0x000fe2000f8e02ff */
[----:B------:R-:W-:Y:S01]  /*1a50*/  R2P PR, R14, 0x6 ;  /* 0x000000060e007804 */ /* 0x000fe20000000000 */
[----:B------:R-:W-:Y:S01]  /*1a60*/  IMAD.WIDE.U32 R30, R16, UR20, R2 ;  /* 0x00000014101e7c25 */ /* 0x000fe2000f8e0002 */
[----:B------:R-:W-:-:S02]  /*1a70*/  UIMAD UR17, UR18, -0x80, UR24 ;  /* 0xffffff80121178a4 */ /* 0x000fc4000f8e0218 */
[----:B------:R-:W-:Y:S01]  /*1a80*/  USHF.R.S32.HI UR25, URZ, 0x1f, UR18 ;  /* 0x0000001f3f197899 */ /* 0x000fe20008011412 */
[----:B------:R-:W-:Y:S02]  /*1a90*/  IMAD.MOV.U32 R3, RZ, RZ, 0x10 ;  /* 0x00000010ff037424 */ /* 0x000fe400078e00ff */
[----:B------:R-:W-:Y:S01]  /*1aa0*/  IMAD R0, R0, UR20, RZ ;  /* 0x0000001400007c24 */ /* 0x000fe2000f8e02ff */
[----:B------:R-:W-:Y:S01]  /*1ab0*/  USHF.L.U64.HI UR20, UR10, 0x7, UR11 ;  /* 0x000000070a147899 */ /* 0x000fe2000801020b */
[C---:B------:R-:W-:Y:S01]  /*1ac0*/  IMAD R9, R16.reuse, UR7, R8 ;  /* 0x0000000710097c24 */ /* 0x040fe2000f8e0208 */
[----:B------:R-:W-:Y:S01]  /*1ad0*/  SEL R3, R3, 0xfffffff0, !P1 ;  /* 0xfffffff003037807 */ /* 0x000fe20004800000 */
[----:B--2-4-:R-:W-:Y:S01]  /*1ae0*/  IMAD.WIDE.U32 R12, R16, UR6, R4 ;  /* 0x00000006100c7c25 */ /* 0x014fe2000f8e0004 */
[----:B------:R-:W-:Y:S01]  /*1af0*/  ISETP.GE.AND P1, PT, R6, UR17, PT ;  /* 0x0000001106007c0c */ /* 0x000fe2000bf26270 */
[----:B------:R-:W-:Y:S01]  /*1b00*/  UIMAD UR6, UR20, UR18, URZ ;  /* 0x00000012140672a4 */ /* 0x000fe2000f8e023f */
[----:B------:R-:W-:Y:S01]  /*1b10*/  SEL R4, R52, 0xffffffe0, !P2 ;  /* 0xffffffe034047807 */ /* 0x000fe20005000000 */
[----:B------:R-:W-:Y:S01]  /*1b20*/  IMAD R17, R16, UR21, R0 ;  /* 0x0000001510117c24 */ /* 0x000fe2000f8e0200 */
[----:B------:R-:W-:Y:S01]  /*1b30*/  USHF.L.U32 UR21, UR10, 0x7, URZ ;  /* 0x000000070a157899 */ /* 0x000fe2000800063f */
[----:B------:R-:W-:Y:S01]  /*1b40*/  IADD3 R11, R13, R9, RZ ;  /* 0x000000090d0b7210 */ /* 0x000fe20007ffe0ff */
[----:B------:R-:W-:Y:S01]  /*1b50*/  IMAD.U32 R8, RZ, RZ, UR18 ;  /* 0x00000012ff087e24 */ /* 0x000fe2000f8e00ff */
[----:B------:R-:W-:Y:S01]  /*1b60*/  SHF.L.U32 R0, R27, 0x6, RZ ;  /* 0x000000061b007819 */ /* 0x000fe200000006ff */
[----:B------:R-:W-:Y:S01]  /*1b70*/  IMAD.MOV.U32 R10, RZ, RZ, R12 ;  /* 0x000000ffff0a7224 */ /* 0x000fe200078e000c */
[----:B------:R-:W-:Y:S01]  /*1b80*/  UIMAD UR6, UR25, UR21, UR6 ;  /* 0x00000015190672a4 */ /* 0x000fe2000f8e0206 */
[----:B------:R-:W-:Y:S01]  /*1b90*/  STL.64 [R1+0x10], R12 ;  /* 0x0000100c01007387 */ /* 0x000fe20000100a00 */
[----:B------:R-:W-:Y:S01]  /*1ba0*/  IMAD.SHL.U32 R5, R6, 0x8, RZ ;  /* 0x0000000806057824 */ /* 0x000fe200078e00ff */
[----:B------:R-:W-:Y:S01]  /*1bb0*/  LOP3.LUT R0, R0, 0x1c0, RZ, 0xc0, !PT ;  /* 0x000001c000007812 */ /* 0x000fe200078ec0ff */
[----:B------:R-:W-:Y:S01]  /*1bc0*/  IMAD.WIDE.U32 R8, R8, UR21, R10 ;  /* 0x0000001508087c25 */ /* 0x000fe2000f8e000a */
[----:B------:R-:W-:Y:S01]  /*1bd0*/  STL.64 [R1+0x80], R30 ;  /* 0x0000801e01007387 */ /* 0x000fe20000100a00 */
[----:B------:R-:W-:-:S02]  /*1be0*/  ISETP.GE.AND P0, PT, R21, UR17, PT ;  /* 0x0000001115007c0c */ /* 0x000fc4000bf06270 */
[----:B------:R-:W-:Y:S01]  /*1bf0*/  IMAD.SHL.U32 R2, R14, 0x40, RZ ;  /* 0x000000400e027824 */ /* 0x000fe200078e00ff */
[----:B------:R1:W-:Y:S01]  /*1c00*/  STL.64 [R1+0x8], R10 ;  /* 0x0000080a01007387 */ /* 0x0003e20000100a00 */
[----:B------:R-:W-:Y:S01]  /*1c10*/  LOP3.LUT R14, R0, 0x8, R5, 0xf8, !PT ;  /* 0x00000008000e7812 */ /* 0x000fe200078ef805 */
[----:B------:R-:W-:Y:S01]  /*1c20*/  IMAD.SHL.U32 R5, R25, 0x8, RZ ;  /* 0x0000000819057824 */ /* 0x000fe200078e00ff */
[----:B------:R-:W-:Y:S02]  /*1c30*/  ISETP.GE.AND P6, PT, R20, UR17, PT ;  /* 0x0000001114007c0c */ /* 0x000fe4000bfc6270 */
[----:B------:R-:W-:Y:S02]  /*1c40*/  ISETP.GE.AND P5, PT, R19, UR17, PT ;  /* 0x0000001113007c0c */ /* 0x000fe4000bfa6270 */
[----:B------:R-:W-:Y:S02]  /*1c50*/  ISETP.GE.AND P4, PT, R18, UR17, PT ;  /* 0x0000001112007c0c */ /* 0x000fe4000bf86270 */
[----:B------:R-:W-:-:S02]  /*1c60*/  ISETP.GE.AND P3, PT, R24, UR17, PT ;  /* 0x0000001118007c0c */ /* 0x000fc4000bf66270 */
[----:B------:R-:W-:Y:S02]  /*1c70*/  ISETP.GE.AND P2, PT, R23, UR17, PT ;  /* 0x0000001117007c0c */ /* 0x000fe4000bf46270 */
[----:B-1----:R-:W-:Y:S02]  /*1c80*/  IADD3 R11, R9, UR6, RZ ;  /* 0x00000006090b7c10 */ /* 0x002fe4000fffe0ff */
[----:B------:R-:W-:Y:S02]  /*1c90*/  SHF.R.U32.HI R10, RZ, 0x3, R0 ;  /* 0x00000003ff0a7819 */ /* 0x000fe40000011600 */
[----:B------:R-:W-:Y:S01]  /*1ca0*/  LOP3.LUT R0, R2, 0x1c0, RZ, 0xc0, !PT ;  /* 0x000001c002007812 */ /* 0x000fe200078ec0ff */
[----:B------:R-:W-:Y:S06]  /*1cb0*/  @P1 BRA `(.L_x_156) ;  /* 0x00000000002c1947 */ /* 0x000fec0003800000 */
[----:B------:R-:W-:Y:S02]  /*1cc0*/  ULDC UR6, c[0x0][0x2d0] ;  /* 0x0000b40000067ab9 */ /* 0x000fe40000000800 */
[----:B------:R-:W-:-:S13]  /*1cd0*/  ISETP.GE.AND P1, PT, R60, UR6, PT ;  /* 0x000000063c007c0c */ /* 0x000fda000bf26270 */
[----:B------:R1:W-:Y:S01]  /*1ce0*/  @P1 STS.128 [R228+0x4000], RZ ;  /* 0x004000ffe4001388 */ /* 0x0003e20000000c00 */
[----:B------:R-:W-:Y:S05]  /*1cf0*/  @P1 BRA `(.L_x_156) ;  /* 0x00000000001c1947 */ /* 0x000fea0003800000 */
[----:B------:R-:W-:Y:S02]  /*1d00*/  ULDC.64 UR6, c[0x0][0x218] ;  /* 0x0000860000067ab9 */ /* 0x000fe40000000a00 */
[----:B------:R-:W-:-:S04]  /*1d10*/  LEA R12, P1, R8, UR6, 0x1 ;  /* 0x00000006080c7c11 */ /* 0x000fc8000f8208ff */
[----:B------:R-:W-:-:S05]  /*1d20*/  LEA.HI.X R13, R8, UR7, R11, 0x1, P1 ;  /* 0x00000007080d7c11 */ /* 0x000fca00088f0c0b */
[----:B------:R-:W-:Y:S01]  /*1d30*/  @!PT LDS RZ, [RZ] ;  /* 0x00000000fffff984 */ /* 0x000fe20000000800 */
[----:B------:R-:W-:Y:S01]  /*1d40*/  @!PT LDS RZ, [RZ] ;  /* 0x00000000fffff984 */ /* 0x000fe20000000800 */
[----:B------:R-:W-:Y:S01]  /*1d50*/  @!PT LDS RZ, [RZ] ;  /* 0x00000000fffff984 */ /* 0x000fe20000000800 */
[----:B------:R2:W-:Y:S04]  /*1d60*/  LDGSTS.E.BYPASS.LTC128B.128 [R228+0x4000], desc[UR22][R12.64] ;  /* 0x040000000ce47fae */ /* 0x0005e8000b901d56 */
.L_x_156:
[----:B------:R-:W-:Y:S05]  /*1d70*/  BSYNC B0 ;  /* 0x0000000000007941 */ /* 0x000fea0003800000 */
.L_x_155:
[----:B------:R-:W-:Y:S01]  /*1d80*/  LOP3.LUT R2, R0, 0x8, R5, 0xf8, !PT ;  /* 0x0000000800027812 */ /* 0x000fe200078ef805 */
[----:B------:R-:W-:Y:S01]  /*1d90*/  USHF.L.U64.HI UR12, UR10, 0x4, UR11 ;  /* 0x000000040a0c7899 */ /* 0x000fe2000801020b */
[----:B------:R-:W-:Y:S01]  /*1da0*/  SHF.R.U32.HI R0, RZ, 0x3, R0 ;  /* 0x00000003ff007819 */ /* 0x000fe20000011600 */
[----:B------:R-:W-:Y:S01]  /*1db0*/  USHF.L.U32 UR13, UR10, 0x4, URZ ;  /* 0x000000040a0d7899 */ /* 0x000fe2000800063f */
[----:B------:R-:W-:Y:S01]  /*1dc0*/  BSSY B0, `(.L_x_157) ;  /* 0x0000012000007945 */ /* 0x000fe20003800000 */
[----:B------:R-:W-:Y:S02]  /*1dd0*/  ISETP.GE.AND P1, PT, R22, UR17, PT ;  /* 0x0000001116007c0c */ /* 0x000fe4000bf26270 */
[----:B------:R-:W-:Y:S02]  /*1de0*/  LOP3.LUT R16, R14, R10, RZ, 0x3c, !PT ;  /* 0x0000000a0e107212 */ /* 0x000fe400078e3cff */
[----:B------:R-:W-:Y:S01]  /*1df0*/  LOP3.LUT R63, R2, R0, RZ, 0x3c, !PT ;  /* 0x00000000023f7212 */ /* 0x000fe200078e3cff */
[----:B------:R-:W-:Y:S05]  /*1e00*/  @P0 BRA `(.L_x_158) ;  /* 0x0000000000340947 */ /* 0x000fea0003800000 */
[----:B------:R-:W-:Y:S02]  /*1e10*/  ULDC UR6, c[0x0][0x2d0] ;  /* 0x0000b40000067ab9 */ /* 0x000fe40000000800 */
[----:B------:R-:W-:-:S13]  /*1e20*/  ISETP.GE.AND P0, PT, R60, UR6, PT ;  /* 0x000000063c007c0c */ /* 0x000fda000bf06270 */
[----:B------:R4:W-:Y:S01]  /*1e30*/  @P0 STS.128 [R228+0x4800], RZ ;  /* 0x004800ffe4000388 */ /* 0x0009e20000000c00 */
[----:B------:R-:W-:Y:S05]  /*1e40*/  @P0 BRA `(.L_x_158) ;  /* 0x0000000000240947 */ /* 0x000fea0003800000 */
[----:B------:R-:W-:Y:S01]  /*1e50*/  IADD3 R0, P0, R8, UR13, RZ ;  /* 0x0000000d08007c10 */ /* 0x000fe2000ff1e0ff */
[----:B------:R-:W-:-:S03]  /*1e60*/  ULDC.64 UR6, c[0x0][0x218] ;  /* 0x0000860000067ab9 */ /* 0x000fc60000000a00 */
[----:B------:R-:W-:Y:S02]  /*1e70*/  IADD3.X R2, R11, UR12, RZ, P0, !PT ;  /* 0x0000000c0b027c10 */ /* 0x000fe400087fe4ff */
[----:B--2---:R-:W-:-:S04]  /*1e80*/  LEA R12, P0, R0, UR6, 0x1 ;  /* 0x00000006000c7c11 */ /* 0x004fc8000f8008ff */
[----:B------:R-:W-:-:S05]  /*1e90*/  LEA.HI.X R13, R0, UR7, R2, 0x1, P0 ;  /* 0x00000007000d7c11 */ /* 0x000fca00080f0c02 */
[----:B------:R-:W-:Y:S01]  /*1ea0*/  @!PT LDS RZ, [RZ] ;  /* 0x00000000fffff984 */ /* 0x000fe20000000800 */
[----:B------:R-:W-:Y:S01]  /*1eb0*/  @!PT LDS RZ, [RZ] ;  /* 0x00000000fffff984 */ /* 0x000fe20000000800 */
[----:B------:R-:W-:Y:S01]  /*1ec0*/  @!PT LDS RZ, [RZ] ;  /* 0x00000000fffff984 */ /* 0x000fe20000000800 */
[----:B------:R2:W-:Y:S04]  /*1ed0*/  LDGSTS.E.BYPASS.LTC128B.128 [R228+0x4800], desc[UR22][R12.64] ;  /* 0x048000000ce47fae */ /* 0x0005e8000b901d56 */
.L_x_158:
[----:B------:R-:W-:Y:S05]  /*1ee0*/  BSYNC B0 ;  /* 0x0000000000007941 */ /* 0x000fea0003800000 */
.L_x_157:
[----:B------:R-:W-:Y:S04]  /*1ef0*/  BSSY B0, `(.L_x_159) ;  /* 0x0000012000007945 */ /* 0x000fe80003800000 */
[----:B------:R-:W-:Y:S05]  /*1f00*/  @P6 BRA `(.L_x_160) ;  /* 0x0000000000406947 */ /* 0x000fea0003800000 */
[----:B------:R-:W-:Y:S02]  /*1f10*/  ULDC UR6, c[0x0][0x2d0] ;  /* 0x0000b40000067ab9 */ /* 0x000fe40000000800 */
[----:B------:R-:W-:-:S13]  /*1f20*/  ISETP.GE.AND P0, PT, R60, UR6, PT ;  /* 0x000000063c007c0c */ /* 0x000fda000bf06270 */
[----:B------:R1:W-:Y:S01]  /*1f30*/  @P0 STS.128 [R228+0x5000], RZ ;  /* 0x005000ffe4000388 */ /* 0x0003e20000000c00 */
[----:B------:R-:W-:Y:S05]  /*1f40*/  @P0 BRA `(.L_x_160) ;  /* 0x0000000000300947 */ /* 0x000fea0003800000 */
[----:B------:R-:W-:Y:S01]  /*1f50*/  IMAD.U32 R0, RZ, RZ, UR10 ;  /* 0x0000000aff007e24 */ /* 0x000fe2000f8e00ff */
[----:B------:R-:W-:Y:S01]  /*1f60*/  ULDC.64 UR6, c[0x0][0x218] ;  /* 0x0000860000067ab9 */ /* 0x000fe20000000a00 */
[----:B------:R-:W-:Y:S02]  /*1f70*/  IMAD.U32 R5, RZ, RZ, UR10 ;  /* 0x0000000aff057e24 */ /* 0x000fe4000f8e00ff */
[----:B------:R-:W-:Y:S01]  /*1f80*/  IMAD.U32 R2, RZ, RZ, UR11 ;  /* 0x0000000bff027e24 */ /* 0x000fe2000f8e00ff */
[----:B------:R-:W-:-:S04]  /*1f90*/  LEA R0, P0, R0, R8, 0x5 ;  /* 0x0000000800007211 */ /* 0x000fc800078028ff */
[----:B------:R-:W-:Y:S02]  /*1fa0*/  LEA.HI.X R2, R5, R11, R2, 0x5, P0 ;  /* 0x0000000b05027211 */ /* 0x000fe400000f2c02 */
[----:B--2---:R-:W-:-:S04]  /*1fb0*/  LEA R12, P0, R0, UR6, 0x1 ;  /* 0x00000006000c7c11 */ /* 0x004fc8000f8008ff */
[----:B------:R-:W-:-:S05]  /*1fc0*/  LEA.HI.X R13, R0, UR7, R2, 0x1, P0 ;  /* 0x00000007000d7c11 */ /* 0x000fca00080f0c02 */
[----:B------:R-:W-:Y:S01]  /*1fd0*/  @!PT LDS RZ, [RZ] ;  /* 0x00000000fffff984 */ /* 0x000fe20000000800 */
[----:B------:R-:W-:Y:S01]  /*1fe0*/  @!PT LDS RZ, [RZ] ;  /* 0x00000000fffff984 */ /* 0x000fe20000000800 */
[----:B------:R-:W-:Y:S01]  /*1ff0*/  @!PT LDS RZ, [RZ] ;  /* 0x00000000fffff984 */ /* 0x000fe20000000800 */
[----:B------:R2:W-:Y:S04]  /*2000*/  LDGSTS.E.BYPASS.LTC128B.128 [R228+0x5000], desc[UR22][R12.64] ;  /* 0x050000000ce47fae */ /* 0x0005e8000b901d56 */
.L_x_160:
[----:B------:R-:W-:Y:S05]  /*2010*/  BSYNC B0 ;  /* 0x0000000000007941 */ /* 0x000fea0003800000 */
.L_x_159:
[----:B------:R-:W-:Y:S04]  /*2020*/  BSSY B0, `(.L_x_161) ;  /* 0x0000012000007945 */ /* 0x000fe80003800000 */
[----:B------:R-:W-:Y:S05]  /*2030*/  @P5 BRA `(.L_x_162) ;  /* 0x0000000000405947 */ /* 0x000fea0003800000 */
[----:B------:R-:W-:Y:S02]  /*2040*/  ULDC UR6, c[0x0][0x2d0] ;  /* 0x0000b40000067ab9 */ /* 0x000fe40000000800 */
[----:B------:R-:W-:-:S13]  /*2050*/  ISETP.GE.AND P0, PT, R60, UR6, PT ;  /* 0x000000063c007c0c */ /* 0x000fda000bf06270 */
[----:B------:R1:W-:Y:S01]  /*2060*/  @P0 STS.128 [R228+0x5800], RZ ;  /* 0x005800ffe4000388 */ /* 0x0003e20000000c00 */
[----:B------:R-:W-:Y:S05]  /*2070*/  @P0 BRA `(.L_x_162) ;  /* 0x0000000000300947 */ /* 0x000fea0003800000 */
[----:B------:R-:W-:Y:S01]  /*2080*/  MOV R10, R8 ;  /* 0x00000008000a7202 */ /* 0x000fe20000000f00 */
[----:B--2---:R-:W-:Y:S01]  /*2090*/  IMAD.U32 R12, RZ, RZ, UR10 ;  /* 0x0000000aff0c7e24 */ /* 0x004fe2000f8e00ff */
[----:B------:R-:W-:Y:S01]  /*20a0*/  UIMAD UR26, UR11, 0x30, URZ ;  /* 0x000000300b1a78a4 */ /* 0x000fe2000f8e023f */
[----:B------:R-:W-:Y:S02]  /*20b0*/  ULDC.64 UR6, c[0x0][0x218] ;  /* 0x0000860000067ab9 */ /* 0x000fe40000000a00 */
[----:B------:R-:W-:-:S04]  /*20c0*/  IMAD.WIDE.U32 R12, R12, 0x30, R10 ;  /* 0x000000300c0c7825 */ /* 0x000fc800078e000a */
[----:B------:R-:W-:Y:S01]  /*20d0*/  VIADD R0, R13, UR26 ;  /* 0x0000001a0d007c36 */ /* 0x000fe20008000000 */
[----:B------:R-:W-:-:S04]  /*20e0*/  LEA R14, P0, R12, UR6, 0x1 ;  /* 0x000000060c0e7c11 */ /* 0x000fc8000f8008ff */
[----:B------:R-:W-:-:S05]  /*20f0*/  LEA.HI.X R15, R12, UR7, R0, 0x1, P0 ;  /* 0x000000070c0f7c11 */ /* 0x000fca00080f0c00 */
[----:B------:R-:W-:Y:S01]  /*2100*/  @!PT LDS RZ, [RZ] ;  /* 0x00000000fffff984 */ /* 0x000fe20000000800 */
[----:B------:R-:W-:Y:S01]  /*2110*/  @!PT LDS RZ, [RZ] ;  /* 0x00000000fffff984 */ /* 0x000fe20000000800 */
[----:B------:R-:W-:Y:S01]  /*2120*/  @!PT LDS RZ, [RZ] ;  /* 0x00000000fffff984 */ /* 0x000fe20000000800 */
[----:B------:R2:W-:Y:S04]  /*2130*/  LDGSTS.E.BYPASS.LTC128B.128 [R228+0x5800], desc[UR22][R14.64] ;  /* 0x058000000ee47fae */ /* 0x0005e8000b901d56 */
.L_x_162:
[----:B------:R-:W-:Y:S05]  /*2140*/  BSYNC B0 ;  /* 0x0000000000007941 */ /* 0x000fea0003800000 */
.L_x_161:
        /* <DEDUP_REMOVED lines=18> */
.L_x_164:
[----:B------:R-:W-:Y:S05]  /*2270*/  BSYNC B0 ;  /* 0x0000000000007941 */ /* 0x000fea0003800000 */
.L_x_163:
[----:B------:R-:W-:Y:S04]  /*2280*/  BSSY B0, `(.L_x_165) ;  /* 0x0000013000007945 */ /* 0x000fe80003800000 */
[----:B------:R-:W-:Y:S05]  /*2290*/  @P3 BRA `(.L_x_166) ;  /* 0x0000000000443947 */ /* 0x000fea0003800000 */
[----:B------:R-:W-:Y:S02]  /*22a0*/  ULDC UR6, c[0x0][0x2d0] ;  /* 0x0000b40000067ab9 */ /* 0x000fe40000000800 */
[----:B------:R-:W-:-:S13]  /*22b0*/  ISETP.GE.AND P0, PT, R60, UR6, PT ;  /* 0x000000063c007c0c */ /* 0x000fda000bf06270 */
[----:B------:R1:W-:Y:S01]  /*22c0*/  @P0 STS.128 [R228+0x6800], RZ ;  /* 0x006800ffe4000388 */ /* 0x0003e20000000c00 */
[----:B------:R-:W-:Y:S05]  /*22d0*/  @P0 BRA `(.L_x_166) ;  /* 0x0000000000340947 */ /* 0x000fea0003800000 */
[----:B--2---:R-:W-:Y:S01]  /*22e0*/  MOV R13, R11 ;  /* 0x0000000b000d7202 */ /* 0x004fe20000000f00 */
[----:B------:R-:W-:Y:S01]  /*22f0*/  IMAD.U32 R0, RZ, RZ, UR10 ;  /* 0x0000000aff007e24 */ /* 0x000fe2000f8e00ff */
[----:B------:R-:W-:Y:S01]  /*2300*/  UIMAD UR26, UR11, 0x50, URZ ;  /* 0x000000500b1a78a4 */ /* 0x000fe2000f8e023f */
[----:B------:R-:W-:Y:S01]  /*2310*/  IMAD.MOV.U32 R12, RZ, RZ, R8 ;  /* 0x000000ffff0c7224 */ /* 0x000fe200078e0008 */
[----:B------:R-:W-:-:S03]  /*2320*/  ULDC.64 UR6, c[0x0][0x218] ;  /* 0x0000860000067ab9 */ /* 0x000fc60000000a00 */
[----:B------:R-:W-:-:S05]  /*2330*/  IMAD.WIDE.U32 R12, R0, 0x50, R12 ;  /* 0x00000050000c7825 */ /* 0x000fca00078e000c */
[----:B------:R-:W-:Y:S02]  /*2340*/  IADD3 R0, R13, UR26, RZ ;  /* 0x0000001a0d007c10 */ /* 0x000fe4000fffe0ff */
[----:B------:R-:W-:-:S04]  /*2350*/  LEA R14, P0, R12, UR6, 0x1 ;  /* 0x000000060c0e7c11 */ /* 0x000fc8000f8008ff */
[----:B------:R-:W-:-:S05]  /*2360*/  LEA.HI.X R15, R12, UR7, R0, 0x1, P0 ;  /* 0x000000070c0f7c11 */ /* 0x000fca00080f0c00 */
[----:B------:R-:W-:Y:S01]  /*2370*/  @!PT LDS RZ, [RZ] ;  /* 0x00000000fffff984 */ /* 0x000fe20000000800 */
[----:B------:R-:W-:Y:S01]  /*2380*/  @!PT LDS RZ, [RZ] ;  /* 0x00000000fffff984 */ /* 0x000fe20000000800 */
[----:B------:R-:W-:Y:S01]  /*2390*/  @!PT LDS RZ, [RZ] ;  /* 0x00000000fffff984 */ /* 0x000fe20000000800 */
[----:B------:R2:W-:Y:S04]  /*23a0*/  LDGSTS.E.BYPASS.LTC128B.128 [R228+0x6800], desc[UR22][R14.64] ;  /* 0x068000000ee47fae */ /* 0x0005e8000b901d56 */
.L_x_166:
[----:B------:R-:W-:Y:S05]  /*23b0*/  BSYNC B0 ;  /* 0x0000000000007941 */ /* 0x000fea0003800000 */
.L_x_165:
        /* <DEDUP_REMOVED lines=19> */
.L_x_168:
[----:B------:R-:W-:Y:S05]  /*24f0*/  BSYNC B0 ;  /* 0x0000000000007941 */ /* 0x000fea0003800000 */
.L_x_167:
[----:B------:R-:W-:Y:S04]  /*2500*/  BSSY B0, `(.L_x_169) ;  /* 0x0000012000007945 */ /* 0x000fe80003800000 */
[----:B------:R-:W-:Y:S05]  /*2510*/  @P1 BRA `(.L_x_170) ;  /* 0x0000000000401947 */ /* 0x000fea0003800000 */
[----:B------:R-:W-:Y:S02]  /*2520*/  ULDC UR6, c[0x0][0x2d0] ;  /* 0x0000b40000067ab9 */ /* 0x000fe40000000800 */
[----:B------:R-:W-:-:S13]  /*2530*/  ISETP.GE.AND P0, PT, R60, UR6, PT ;  /* 0x000000063c007c0c */ /* 0x000fda000bf06270 */
[----:B------:R1:W-:Y:S01]  /*2540*/  @P0 STS.128 [R228+0x7800], RZ ;  /* 0x007800ffe4000388 */ /* 0x0003e20000000c00 */
[----:B------:R-:W-:Y:S05]  /*2550*/  @P0 BRA `(.L_x_170) ;  /* 0x0000000000300947 */ /* 0x000fea0003800000 */
[----:B------:R-:W-:Y:S01]  /*2560*/  MOV R9, R11 ;  /* 0x0000000b00097202 */ /* 0x000fe20000000f00 */
[----:B------:R-:W-:Y:S01]  /*2570*/  IMAD.U32 R0, RZ, RZ, UR10 ;  /* 0x0000000aff007e24 */ /* 0x000fe2000f8e00ff */
        /* <DEDUP_REMOVED lines=10> */
.L_x_170:
[----:B------:R-:W-:Y:S05]  /*2620*/  BSYNC B0 ;  /* 0x0000000000007941 */ /* 0x000fea0003800000 */
.L_x_169:
[----:B------:R-:W0:Y:S01]  /*2630*/  LDGDEPBAR ;  /* 0x00000000000079af */ /* 0x000e220000000000 */
[----:B------:R-:W-:Y:S01]  /*2640*/  ISETP.GE.AND P1, PT, R6, UR17, PT ;  /* 0x0000001106007c0c */ /* 0x000fe2000bf26270 */
[----:B-1----:R-:W-:Y:S01]  /*2650*/  IMAD.IADD R10, R31, 0x1, R17 ;  /* 0x000000011f0a7824 */ /* 0x002fe200078e0211 */
[----:B------:R-:W-:Y:S01]  /*2660*/  UIMAD UR6, UR25, UR8, URZ ;  /* 0x00000008190672a4 */ /* 0x000fe2000f8e023f */
[----:B------:R-:W-:Y:S01]  /*2670*/  IMAD.SHL.U32 R5, R26, 0x40, RZ ;  /* 0x000000401a057824 */ /* 0x000fe200078e00ff */
[----:B------:R-:W-:Y:S01]  /*2680*/  UIMAD.WIDE.U32 UR26, UR18, UR8, URZ ;  /* 0x00000008121a72a5 */ /* 0x000fe2000f8e003f */
[----:B------:R-:W-:Y:S01]  /*2690*/  LEA.HI R2, R28, R218, RZ, 0x5 ;  /* 0x000000da1c027211 */ /* 0x000fe200078f28ff */
[----:B------:R1:W-:Y:S01]  /*26a0*/  STL [R1+0x38], R10 ;  /* 0x0000380a01007387 */ /* 0x0003e20000100800 */
[----:B------:R-:W-:Y:S01]  /*26b0*/  UIMAD UR6, UR18, UR9, UR6 ;  /* 0x00000009120672a4 */ /* 0x000fe2000f8e0206 */
[----:B------:R-:W-:Y:S01]  /*26c0*/  LOP3.LUT R62, R5, 0xfffffe00, RZ, 0xc0, !PT ;  /* 0xfffffe00053e7812 */ /* 0x000fe200078ec0ff */
[----:B------:R-:W-:Y:S01]  /*26d0*/  BSSY B0, `(.L_x_171) ;  /* 0x000001e000007945 */ /* 0x000fe20003800000 */
[----:B------:R-:W-:Y:S01]  /*26e0*/  IMAD.U32 R8, RZ, RZ, UR26 ;  /* 0x0000001aff087e24 */ /* 0x000fe2000f8e00ff */
[----:B------:R-:W-:Y:S01]  /*26f0*/  UIADD3 UR6, UR27, UR6, URZ ;  /* 0x000000061b067290 */ /* 0x000fe2000fffe03f */
[----:B------:R-:W-:Y:S01]  /*2700*/  SHF.R.S32.HI R2, RZ, 0x5, R2 ;  /* 0x00000005ff027819 */ /* 0x000fe20000011402 */
[----:B------:R-:W-:Y:S01]  /*2710*/  IMAD.U32 R9, RZ, RZ, UR27 ;  /* 0x0000001bff097e24 */ /* 0x000fe2000f8e00ff */
[----:B------:R-:W-:-:S02]  /*2720*/  ISETP.GE.AND P0, PT, R21, UR17, PT ;  /* 0x0000001115007c0c */ /* 0x000fc4000bf06270 */
[----:B------:R-:W-:Y:S01]  /*2730*/  LEA R6, P2, R8, R30, 0x7 ;  /* 0x0000001e08067211 */ /* 0x000fe200078438ff */
[----:B------:R-:W-:Y:S01]  /*2740*/  IMAD.U32 R0, RZ, RZ, UR6 ;  /* 0x00000006ff007e24 */ /* 0x000fe2000f8e00ff */
[----:B------:R-:W-:Y:S01]  /*2750*/  ISETP.GE.AND P6, PT, R20, UR17, PT ;  /* 0x0000001114007c0c */ /* 0x000fe2000bfc6270 */
[----:B------:R-:W-:Y:S01]  /*2760*/  IMAD R2, R2, 0x400, R62 ;  /* 0x0000040002027824 */ /* 0x000fe200078e023e */
[----:B------:R-:W-:Y:S02]  /*2770*/  ISETP.GE.AND P5, PT, R19, UR17, PT ;  /* 0x0000001113007c0c */ /* 0x000fe4000bfa6270 */
[----:B------:R-:W-:Y:S01]  /*2780*/  LEA.HI.X R7, R8, R10, R0, 0x7, P2 ;  /* 0x0000000a08077211 */ /* 0x000fe200010f3c00 */
[----:B------:R-:W-:-:S04]  /*2790*/  DEPBAR.LE SB0, 0x0 ;  /* 0x000080000000791a */ /* 0x000fc80000000000 */
[----:B------:R-:W-:Y:S01]  /*27a0*/  BAR.SYNC.DEFER_BLOCKING 0x0 ;  /* 0x0000000000007b1d */ /* 0x000fe20000010000 */
[----:B------:R-:W-:Y:S02]  /*27b0*/  ISETP.GE.AND P4, PT, R18, UR17, PT ;  /* 0x0000001112007c0c */ /* 0x000fe4000bf86270 */
[----:B------:R-:W-:Y:S02]  /*27c0*/  ISETP.GE.AND P3, PT, R24, UR17, PT ;  /* 0x0000001118007c0c */ /* 0x000fe4000bf66270 */
[----:B------:R-:W-:Y:S01]  /*27d0*/  ISETP.GE.AND P2, PT, R23, UR17, PT ;  /* 0x0000001117007c0c */ /* 0x000fe2000bf46270 */
[----:B------:R1:W-:Y:S01]  /*27e0*/  @P1 STS.128 [R228+0x8000], RZ ;  /* 0x008000ffe4001388 */ /* 0x0003e20000000c00 */
[----:B------:R-:W-:Y:S11]  /*27f0*/  @P1 BRA `(.L_x_172) ;  /* 0x00000000002c1947 */ /* 0x000ff60003800000 */
        /* <DEDUP_REMOVED lines=11> */
.L_x_172:
[----:B------:R-:W-:Y:S05]  /*28b0*/  BSYNC B0 ;  /* 0x0000000000007941 */ /* 0x000fea0003800000 */
.L_x_171:
[----:B------:R1:W-:Y:S01]  /*28c0*/  @P0 STS.128 [R228+0x8800], RZ ;  /* 0x008800ffe4000388 */ /* 0x0003e20000000c00 */
[----:B------:R-:W-:Y:S01]  /*28d0*/  IMAD.IADD R2, R63, 0x1, R2 ;  /* 0x000000013f027824 */ /* 0x000fe200078e0202 */
[----:B------:R-:W-:Y:S01]  /*28e0*/  BSSY B0, `(.L_x_173) ;  /* 0x0000016000007945 */ /* 0x000fe20003800000 */
[----:B------:R-:W-:Y:S01]  /*28f0*/  IMAD R0, R25, 0x200, R16 ;  /* 0x0000020019007824 */ /* 0x000fe200078e0210 */
[----:B------:R-:W-:Y:S02]  /*2900*/  ISETP.GE.AND P1, PT, R22, UR17, PT ;  /* 0x0000001116007c0c */ /* 0x000fe4000bf26270 */
[----:B------:R-:W-:Y:S02]  /*2910*/  LEA R224, R2, UR4, 0x1 ;  /* 0x0000000402e07c11 */ /* 0x000fe4000f8e08ff */
[----:B------:R-:W-:Y:S01]  /*2920*/  LEA R217, R0, UR4, 0x1 ;  /* 0x0000000400d97c11 */ /* 0x000fe2000f8e08ff */
        /* <DEDUP_REMOVED lines=11> */
[----:B-1----:R-:W-:-:S04]  /*29e0*/  LEA R8, P0, R0, UR6, 0x1 ;  /* 0x0000000600087c11 */ /* 0x002fc8000f8008ff */
[----:B------:R-:W-:-:S05]  /*29f0*/  LEA.HI.X R9, R0, UR7, R2, 0x1, P0 ;  /* 0x0000000700097c11 */ /* 0x000fca00080f0c02 */
[----:B------:R-:W-:Y:S01]  /*2a00*/  @!PT LDS RZ, [RZ] ;  /* 0x00000000fffff984 */ /* 0x000fe20000000800 */
[----:B------:R-:W-:Y:S01]  /*2a10*/  @!PT LDS RZ, [RZ] ;  /* 0x00000000fffff984 */ /* 0x000fe20000000800 */
[----:B------:R-:W-:Y:S01]  /*2a20*/  @!PT LDS RZ, [RZ] ;  /* 0x00000000fffff984 */ /* 0x000fe20000000800 */
[----:B------:R1:W-:Y:S04]  /*2a30*/  LDGSTS.E.BYPASS.LTC128B.128 [R228+0x8800], desc[UR22][R8.64] ;  /* 0x0880000008e47fae */ /* 0x0003e8000b901d56 */
.L_x_174:
[----:B------:R-:W-:Y:S05]  /*2a40*/  BSYNC B0 ;  /* 0x0000000000007941 */ /* 0x000fea0003800000 */
.L_x_173:
[----:B------:R1:W-:Y:S01]  /*2a50*/  @P6 STS.128 [R228+0x9000], RZ ;  /* 0x009000ffe4006388 */ /* 0x0003e20000000c00 */
        /* <DEDUP_REMOVED lines=18> */
.L_x_176:
[----:B------:R-:W-:Y:S05]  /*2b80*/  BSYNC B0 ;  /* 0x0000000000007941 */ /* 0x000fea0003800000 */
.L_x_175:
[----:B------:R1:W-:Y:S01]  /*2b90*/  @P5 STS.128 [R228+0x9800], RZ ;  /* 0x009800ffe4005388 */ /* 0x0003e20000000c00 */
[----:B------:R-:W-:Y:S04]  /*2ba0*/  BSSY B0, `(.L_x_177) ;  /* 0x0000011000007945 */ /* 0x000fe80003800000 */
[----:B------:R-:W-:Y:S05]  /*2bb0*/  @P5 BRA `(.L_x_178) ;  /* 0x00000000003c5947 */ /* 0x000fea0003800000 */
[----:B------:R-:W-:Y:S02]  /*2bc0*/  ULDC UR6, c[0x0][0x2d0] ;  /* 0x0000b40000067ab9 */ /* 0x000fe40000000800 */
[----:B------:R-:W-:-:S13]  /*2bd0*/  ISETP.GE.AND P0, PT, R60, UR6, PT ;  /* 0x000000063c007c0c */ /* 0x000fda000bf06270 */
[----:B------:R1:W-:Y:S01]  /*2be0*/  @P0 STS.128 [R228+0x9800], RZ ;  /* 0x009800ffe4000388 */ /* 0x0003e20000000c00 */
[----:B------:R-:W-:Y:S05]  /*2bf0*/  @P0 BRA `(.L_x_178) ;  /* 0x00000000002c0947 */ /* 0x000fea0003800000 */
[----:B-1----:R-:W-:Y:S01]  /*2c00*/  IMAD.U32 R8, RZ, RZ, UR8 ;  /* 0x00000008ff087e24 */ /* 0x002fe2000f8e00ff */
[----:B------:R-:W-:Y:S01]  /*2c10*/  UIMAD UR25, UR9, 0x30, URZ ;  /* 0x00000030091978a4 */ /* 0x000fe2000f8e023f */
[----:B------:R-:W-:Y:S02]  /*2c20*/  ULDC.64 UR6, c[0x0][0x220] ;  /* 0x0000880000067ab9 */ /* 0x000fe40000000a00 */
        /* <DEDUP_REMOVED lines=8> */
.L_x_178:
[----:B------:R-:W-:Y:S05]  /*2cb0*/  BSYNC B0 ;  /* 0x0000000000007941 */ /* 0x000fea0003800000 */
.L_x_177:
        /* <DEDUP_REMOVED lines=19> */
.L_x_180:
[----:B------:R-:W-:Y:S05]  /*2df0*/  BSYNC B0 ;  /* 0x0000000000007941 */ /* 0x000fea0003800000 */
.L_x_179:
[----:B------:R1:W-:Y:S01]  /*2e00*/  @P3 STS.128 [R228+0xa800], RZ ;  /* 0x00a800ffe4003388 */ /* 0x0003e20000000c00 */
[----:B------:R-:W-:Y:S04]  /*2e10*/  BSSY B0, `(.L_x_181) ;  /* 0x0000013000007945 */ /* 0x000fe80003800000 */
[----:B------:R-:W-:Y:S05]  /*2e20*/  @P3 BRA `(.L_x_182) ;  /* 0x0000000000443947 */ /* 0x000fea0003800000 */
[----:B------:R-:W-:Y:S02]  /*2e30*/  ULDC UR6, c[0x0][0x2d0] ;  /* 0x0000b40000067ab9 */ /* 0x000fe40000000800 */
[----:B------:R-:W-:-:S13]  /*2e40*/  ISETP.GE.AND P0, PT, R60, UR6, PT ;  /* 0x000000063c007c0c */ /* 0x000fda000bf06270 */
[----:B------:R1:W-:Y:S01]  /*2e50*/  @P0 STS.128 [R228+0xa800], RZ ;  /* 0x00a800ffe4000388 */ /* 0x0003e20000000c00 */
[----:B------:R-:W-:Y:S05]  /*2e60*/  @P0 BRA `(.L_x_182) ;  /* 0x0000000000340947 */ /* 0x000fea0003800000 */
[----:B-1----:R-:W-:Y:S01]  /*2e70*/  MOV R9, R7 ;  /* 0x0000000700097202 */ /* 0x002fe20000000f00 */
        /* <DEDUP_REMOVED lines=12> */
.L_x_182:
[----:B------:R-:W-:Y:S05]  /*2f40*/  BSYNC B0 ;  /* 0x0000000000007941 */ /* 0x000fea0003800000 */
.L_x_181:
        /* <DEDUP_REMOVED lines=20> */
.L_x_184:
[----:B------:R-:W-:Y:S05]  /*3090*/  BSYNC B0 ;  /* 0x0000000000007941 */ /* 0x000fea0003800000 */
.L_x_183:
        /* <DEDUP_REMOVED lines=8> */
[----:B------:R-:W-:Y:S01]  /*3120*/  UIMAD UR17, UR9, 0x70, URZ ;  /* 0x00000070091178a4 */ /* 0x000fe2000f8e023f */
[----:B------:R-:W-:Y:S02]  /*3130*/  ULDC.64 UR6, c[0x0][0x220] ;  /* 0x0000880000067ab9 */ /* 0x000fe40000000a00 */
[----:B------:R-:W-:-:S05]  /*3140*/  IMAD.WIDE.U32 R6, R0, 0x70, R6 ;  /* 0x0000007000067825 */ /* 0x000fca00078e0006 */
[----:B------:R-:W-:Y:S02]  /*3150*/  IADD3 R0, R7, UR17, RZ ;  /* 0x0000001107007c10 */ /* 0x000fe4000fffe0ff */
[----:B-1----:R-:W-:-:S04]  /*3160*/  LEA R8, P0, R6, UR6, 0x1 ;  /* 0x0000000606087c11 */ /* 0x002fc8000f8008ff */
[----:B------:R-:W-:-:S05]  /*3170*/  LEA.HI.X R9, R6, UR7, R0, 0x1, P0 ;  /* 0x0000000706097c11 */ /* 0x000fca00080f0c00 */
[----:B------:R-:W-:Y:S01]  /*3180*/  @!PT LDS RZ, [RZ] ;  /* 0x00000000fffff984 */ /* 0x000fe20000000800 */
[----:B------:R-:W-:Y:S01]  /*3190*/  @!PT LDS RZ, [RZ] ;  /* 0x00000000fffff984 */ /* 0x000fe20000000800 */
[----:B------:R-:W-:Y:S01]  /*31a0*/  @!PT LDS RZ, [RZ] ;  /* 0x00000000fffff984 */ /* 0x000fe20000000800 */
[----:B------:R1:W-:Y:S04]  /*31b0*/  LDGSTS.E.BYPASS.LTC128B.128 [R228+0xb800], desc[UR22][R8.64] ;  /* 0x0b80000008e47fae */ /* 0x0003e8000b901d56 */
.L_x_186:
[----:B------:R-:W-:Y:S05]  /*31c0*/  BSYNC B0 ;  /* 0x0000000000007941 */ /* 0x000fea0003800000 */
.L_x_185:
[----:B------:R-:W-:Y:S01]  /*31d0*/  LDSM.16.M88.4 R16, [R224] ;  /* 0x00000000e010783b */ /* 0x000fe20000000200 */
[----:B------:R-:W-:Y:S01]  /*31e0*/  R2P PR, R27, 0x6 ;  /* 0x000000061b007804 */ /* 0x000fe20000000000 */
[----:B------:R-:W-:Y:S01]  /*31f0*/  IMAD R5, R3, 0x2, R224 ;  /* 0x0000000203057824 */ /* 0x000fe200078e02e0 */
[----:B------:R-:W-:Y:S01]  /*3200*/  UISETP.GE.AND UP0, UPT, UR24, 0x81, UPT ;  /* 0x000000811800788c */ /* 0x000fe2000bf06270 */
[----:B-1----:R-:W1:Y:S01]  /*3210*/  LDSM.16.M88.4 R8, [R217+0x4000] ;  /* 0x00400000d908783b */ /* 0x002e620000000200 */
[C---:B------:R-:W-:Y:S01]  /*3220*/  VIADD R216, R217.reuse, 0x4040 ;  /* 0x00004040d9d87836 */ /* 0x040fe20000000000 */
[----:B------:R-:W-:Y:S02]  /*3230*/  SEL R2, R52, 0xffffffe0, !P1 ;  /* 0xffffffe034027807 */ /* 0x000fe40004800000 */
[----:B--2---:R-:W2:Y:S03]  /*3240*/  LDSM.16.M88.4 R12, [R224+0x2000] ;  /* 0x00200000e00c783b */ /* 0x004ea60000000200 */
[----:B------:R-:W-:Y:S01]  /*3250*/  IMAD.IADD R0, R217, 0x1, R2 ;  /* 0x00000001d9007824 */ /* 0x000fe200078e0202 */
[----:B------:R-:W5:Y:S04]  /*3260*/  LDSM.16.M88.4 R48, [R217+0x4800] ;  /* 0x00480000d930783b */ /* 0x000f680000000200 */
[----:B------:R-:W3:Y:S04]  /*3270*/  LDSM.16.M88.4 R44, [R217+0x5000] ;  /* 0x00500000d92c783b */ /* 0x000ee80000000200 */
[----:B------:R-:W4:Y:S04]  /*3280*/  LDSM.16.M88.4 R40, [R217+0x5800] ;  /* 0x00580000d928783b */ /* 0x000f280000000200 */
[----:B------:R-:W4:Y:S04]  /*3290*/  LDSM.16.M88.4 R36, [R217+0x6000] ;  /* 0x00600000d924783b */ /* 0x000f280000000200 */
[----:B------:R-:W4:Y:S04]  /*32a0*/  LDSM.16.M88.4 R32, [R217+0x6800] ;  /* 0x00680000d920783b */ /* 0x000f280000000200 */
[----:B------:R-:W4:Y:S04]  /*32b0*/  LDSM.16.M88.4 R28, [R217+0x7000] ;  /* 0x00700000d91c783b */ /* 0x000f280000000200 */
[----:B------:R-:W4:Y:S04]  /*32c0*/  LDSM.16.M88.4 R20, [R217+0x7800] ;  /* 0x00780000d914783b */ /* 0x000f280000000200 */
[----:B------:R-:W-:Y:S01]  /*32d0*/  LDSM.16.M88.4 R88, [R0+0x7000] ;  /* 0x007000000058783b */ /* 0x000fe20000000200 */
[C---:B-1----:R-:W-:Y:S03]  /*32e0*/  HMMA.16816.F32.BF16 R56, R16.reuse, R10, RZ ;  /* 0x0000000a1038723c */ /* 0x042fe600000418ff */
[----:B------:R-:W-:Y:S04]  /*32f0*/  LDSM.16.M88.4 R68, [R0+0x4800] ;  /* 0x004800000044783b */ /* 0x000fe80000000200 */
[----:B------:R-:W-:Y:S01]  /*3300*/  LDSM.16.M88.4 R64, [R0+0x5000] ;  /* 0x005000000040783b */ /* 0x000fe20000000200 */
[-C--:B------:R-:W-:Y:S03]  /*3310*/  HMMA.16816.F32.BF16 R156, R16, R8.reuse, RZ ;  /* 0x00000008109c723c */ /* 0x080fe600000418ff */
[----:B------:R-:W-:Y:S03]  /*3320*/  LDSM.16.M88.4 R24, [R5] ;  /* 0x000000000518783b */ /* 0x000fe60000000200 */
[C---:B--2---:R-:W-:Y:S01]  /*3330*/  HMMA.16816.F32.BF16 R152, R12.reuse, R8, RZ ;  /* 0x000000080c98723c */ /* 0x044fe200000418ff */
[----:B------:R-:W-:Y:S04]  /*3340*/  LDSM.16.M88.4 R76, [R0+0x5800] ;  /* 0x00580000004c783b */ /* 0x000fe80000000200 */
[----:B------:R-:W-:Y:S01]  /*3350*/  LDSM.16.M88.4 R84, [R0+0x6800] ;  /* 0x006800000054783b */ /* 0x000fe20000000200 */
[----:B------:R-:W-:Y:S03]  /*3360*/  HMMA.16816.F32.BF16 R148, R12, R10, RZ ;  /* 0x0000000a0c94723c */ /* 0x000fe600000418ff */
[----:B------:R1:W2:Y:S01]  /*3370*/  LDSM.16.M88.4 R8, [R5+0x2000] ;  /* 0x002000000508783b */ /* 0x0002a20000000200 */
[----:B------:R-:W-:-:S03]  /*3380*/  IMAD.MOV.U32 R161, RZ, RZ, R56 ;  /* 0x000000ffffa17224 */ /* 0x000fc600078e0038 */
[----:B------:R-:W2:Y:S01]  /*3390*/  LDSM.16.M88.4 R92, [R0+0x7800] ;  /* 0x00780000005c783b */ /* 0x000ea20000000200 */
[----:B------:R-:W-:Y:S01]  /*33a0*/  IMAD.MOV.U32 R160, RZ, RZ, R57 ;  /* 0x000000ffffa07224 */ /* 0x000fe200078e0039 */
[----:B-----5:R-:W-:Y:S01]  /*33b0*/  HMMA.16816.F32.BF16 R144, R12, R48, RZ ;  /* 0x000000300c90723c */ /* 0x020fe200000418ff */
[----:B------:R-:W-:Y:S01]  /*33c0*/  IMAD.MOV.U32 R7, RZ, RZ, R58 ;  /* 0x000000ffff077224 */ /* 0x000fe200078e003a */
[----:B------:R-:W5:Y:S01]  /*33d0*/  LDSM.16.M88.4 R72, [R0+0x4000] ;  /* 0x004000000048783b */ /* 0x000f620000000200 */
[----:B------:R-:W-:-:S03]  /*33e0*/  IMAD.MOV.U32 R6, RZ, RZ, R59 ;  /* 0x000000ffff067224 */ /* 0x000fc600078e003b */
[C---:B---3--:R-:W-:Y:S01]  /*33f0*/  HMMA.16816.F32.BF16 R140, R12.reuse, R44, RZ ;  /* 0x0000002c0c8c723c */ /* 0x048fe200000418ff */
[----:B------:R3:W5:Y:S04]  /*3400*/  LDSM.16.M88.4 R80, [R0+0x6000] ;  /* 0x006000000050783b */ /* 0x0007680000000200 */
[----:B------:R-:W0:Y:S01]  /*3410*/  LDGDEPBAR ;  /* 0x00000000000079af */ /* 0x000e220000000000 */
[----:B----4-:R-:W-:Y:S01]  /*3420*/  HMMA.16816.F32.BF16 R136, R12, R40, RZ ;  /* 0x000000280c88723c */ /* 0x010fe200000418ff */
[----:B-1----:R-:W-:-:S05]  /*3430*/  VIADD R5, R217, 0x4000 ;  /* 0x00004000d9057836 */ /* 0x002fca0000000000 */
[----:B------:R-:W-:Y:S01]  /*3440*/  HMMA.16816.F32.BF16 R132, R12, R36, RZ ;  /* 0x000000240c84723c */ /* 0x000fe200000418ff */
[----:B------:R-:W-:Y:S02]  /*3450*/  @P2 VIADD R216, R5, 0xffffffc0 ;  /* 0xffffffc005d82836 */ /* 0x000fe40000000000 */
[----:B------:R-:W-:-:S03]  /*3460*/  IMAD.SHL.U32 R5, R218, 0x2, RZ ;  /* 0x00000002da057824 */ /* 0x000fc600078e00ff */
[----:B------:R-:W-:Y:S02]  /*3470*/  HMMA.16816.F32.BF16 R128, R12, R32, RZ ;  /* 0x000000200c80723c */ /* 0x000fe400000418ff */
[----:B------:R-:W-:-:S04]  /*3480*/  LOP3.LUT R5, R5, 0x6, RZ, 0xc0, !PT ;  /* 0x0000000605057812 */ /* 0x000fc800078ec0ff */
[----:B------:R-:W-:Y:S01]  /*3490*/  HMMA.16816.F32.BF16 R124, R12, R28, RZ ;  /* 0x0000001c0c7c723c */ /* 0x000fe200000418ff */
[----:B---3--:R-:W-:-:S04]  /*34a0*/  IMAD R0, R4, 0x2, R224 ;  /* 0x0000000204007824 */ /* 0x008fc800078e02e0 */
[----:B------:R-:W-:Y:S01]  /*34b0*/  IMAD R225, R3, 0x2, R0 ;  /* 0x0000000203e17824 */ /* 0x000fe200078e0200 */
[C---:B------:R-:W-:Y:S06]  /*34c0*/  HMMA.16816.F32.BF16 R112, R12.reuse, R20, RZ ;  /* 0x000000140c70723c */ /* 0x040fec00000418ff */
[C---:B------:R-:W-:Y:S06]  /*34d0*/  HMMA.16816.F32.BF16 R120, R12.reuse, R50, RZ ;  /* 0x000000320c78723c */ /* 0x040fec00000418ff */
[C---:B------:R-:W-:Y:S06]  /*34e0*/  HMMA.16816.F32.BF16 R116, R12.reuse, R46, RZ ;  /* 0x0000002e0c74723c */ /* 0x040fec00000418ff */
[C---:B------:R-:W-:Y:S06]  /*34f0*/  HMMA.16816.F32.BF16 R108, R12.reuse, R42, RZ ;  /* 0x0000002a0c6c723c */ /* 0x040fec00000418ff */
[C---:B------:R-:W-:Y:S06]  /*3500*/  HMMA.16816.F32.BF16 R104, R12.reuse, R38, RZ ;  /* 0x000000260c68723c */ /* 0x040fec00000418ff */
[C---:B------:R-:W-:Y:S06]  /*3510*/  HMMA.16816.F32.BF16 R100, R12.reuse, R34, RZ ;  /* 0x000000220c64723c */ /* 0x040fec00000418ff */
[C---:B------:R-:W-:Y:S06]  /*3520*/  HMMA.16816.F32.BF16 R96, R12.reuse, R30, RZ ;  /* 0x0000001e0c60723c */ /* 0x040fec00000418ff */
[----:B------:R-:W-:Y:S06]  /*3530*/  HMMA.16816.F32.BF16 R56, R12, R22, RZ ;  /* 0x000000160c38723c */ /* 0x000fec00000418ff */
        /* <DEDUP_REMOVED lines=13> */
[----:B------:R-:W-:-:S02]  /*3610*/  IMAD.MOV.U32 R20, RZ, RZ, R161 ;  /* 0x000000ffff147224 */ /* 0x000fc400078e00a1 */
[----:B------:R-:W-:-:S03]  /*3620*/  IMAD.MOV.U32 R21, RZ, RZ, R160 ;  /* 0x000000ffff157224 */ /* 0x000fc600078e00a0 */
[----:B--2---:R-:W-:Y:S01]  /*3630*/  HMMA.16816.F32.BF16 R192, R8, R88, R124 ;  /* 0x0000005808c0723c */ /* 0x004fe2000004187c */
[----:B------:R-:W-:Y:S02]  /*3640*/  IMAD.MOV.U32 R22, RZ, RZ, R7 ;  /* 0x000000ffff167224 */ /* 0x000fe400078e0007 */
[----:B------:R-:W-:-:S03]  /*3650*/  IMAD.MOV.U32 R23, RZ, RZ, R6 ;  /* 0x000000ffff177224 */ /* 0x000fc600078e0006 */
[----:B------:R-:W-:Y:S01]  /*3660*/  HMMA.16816.F32.BF16 R248, R16, R42, RZ ;  /* 0x0000002a10f8723c */ /* 0x000fe200000418ff */
[----:B------:R-:W-:Y:S04]  /*3670*/  LDSM.16.M88.4 R16, [R0+0x2000] ;  /* 0x002000000010783b */ /* 0x000fe80000000200 */
[----:B------:R-:W-:Y:S01]  /*3680*/  LDSM.16.M88.4 R40, [R216+0x2000] ;  /* 0x00200000d828783b */ /* 0x000fe20000000200 */
[----:B------:R-:W-:Y:S06]  /*3690*/  HMMA.16816.F32.BF16 R172, R8, R66, R116 ;  /* 0x0000004208ac723c */ /* 0x000fec0000041874 */
[-C--:B------:R-:W-:Y:S01]  /*36a0*/  HMMA.16816.F32.BF16 R124, R24, R68.reuse, R52 ;  /* 0x00000044187c723c */ /* 0x080fe20000041834 */
[----:B------:R-:W1:Y:S05]  /*36b0*/  LDSM.16.M88.4 R52, [R216+0x800] ;  /* 0x00080000d834783b */ /* 0x000e6a0000000200 */
[C---:B------:R-:W-:Y:S06]  /*36c0*/  HMMA.16816.F32.BF16 R204, R8.reuse, R68, R144 ;  /* 0x0000004408cc723c */ /* 0x040fec0000041890 */
[C---:B------:R-:W-:Y:S06]  /*36d0*/  HMMA.16816.F32.BF16 R200, R8.reuse, R64, R140 ;  /* 0x0000004008c8723c */ /* 0x040fec000004188c */
[C---:B------:R-:W-:Y:S06]  /*36e0*/  HMMA.16816.F32.BF16 R168, R8.reuse, R84, R128 ;  /* 0x0000005408a8723c */ /* 0x040fec0000041880 */
[C---:B------:R-:W-:Y:S06]  /*36f0*/  HMMA.16816.F32.BF16 R188, R8.reuse, R92, R112 ;  /* 0x0000005c08bc723c */ /* 0x040fec0000041870 */
[C---:B------:R-:W-:Y:S06]  /*3700*/  HMMA.16816.F32.BF16 R176, R8.reuse, R70, R120 ;  /* 0x0000004608b0723c */ /* 0x040fec0000041878 */
[----:B------:R-:W-:Y:S06]  /*3710*/  HMMA.16816.F32.BF16 R164, R8, R78, R108 ;  /* 0x0000004e08a4723c */ /* 0x000fec000004186c */
[----:B------:R-:W-:Y:S01]  /*3720*/  HMMA.16816.F32.BF16 R116, R24, R84, R36 ;  /* 0x000000541874723c */ /* 0x000fe20000041824 */
[----:B------:R-:W2:Y:S05]  /*3730*/  LDSM.16.M88.4 R36, [R216+0x2800] ;  /* 0x00280000d824783b */ /* 0x000eaa0000000200 */
[C---:B-----5:R-:W-:Y:S06]  /*3740*/  HMMA.16816.F32.BF16 R208, R8.reuse, R72, R152 ;  /* 0x0000004808d0723c */ /* 0x060fec0000041898 */
[C---:B------:R-:W-:Y:S06]  /*3750*/  HMMA.16816.F32.BF16 R180, R8.reuse, R74, R148 ;  /* 0x0000004a08b4723c */ /* 0x040fec0000041894 */
[----:B------:R-:W-:Y:S01]  /*3760*/  HMMA.16816.F32.BF16 R128, R8, R94, R56 ;  /* 0x0000005e0880723c */ /* 0x000fe20000041838 */
[----:B------:R-:W3:Y:S05]  /*3770*/  LDSM.16.M88.4 R56, [R216] ;  /* 0x00000000d838783b */ /* 0x000eea0000000200 */
[C---:B------:R-:W-:Y:S06]  /*3780*/  HMMA.16816.F32.BF16 R120, R24.reuse, R72, R156 ;  /* 0x000000481878723c */ /* 0x040fec000004189c */
        /* <DEDUP_REMOVED lines=8> */
[----:B------:R-:W-:Y:S01]  /*3810*/  HMMA.16816.F32.BF16 R72, R24, R74, R20 ;  /* 0x0000004a1848723c */ /* 0x000fe20000041814 */
[----:B------:R1:W5:Y:S05]  /*3820*/  LDSM.16.M88.4 R20, [R0] ;  /* 0x000000000014783b */ /* 0x00036a0000000200 */
[C---:B------:R-:W-:Y:S06]  /*3830*/  HMMA.16816.F32.BF16 R196, R8.reuse, R76, R136 ;  /* 0x0000004c08c4723c */ /* 0x040fec0000041888 */
[C---:B------:R-:W-:Y:S06]  /*3840*/  HMMA.16816.F32.BF16 R184, R8.reuse, R80, R132 ;  /* 0x0000005008b8723c */ /* 0x040fec0000041884 */
[C---:B------:R-:W-:Y:S06]  /*3850*/  HMMA.16816.F32.BF16 R160, R8.reuse, R82, R104 ;  /* 0x0000005208a0723c */ /* 0x040fec0000041868 */
[----:B------:R-:W-:Y:S01]  /*3860*/  HMMA.16816.F32.BF16 R152, R8, R86, R100 ;  /* 0x000000560898723c */ /* 0x000fe20000041864 */
[----:B-1----:R-:W-:-:S04]  /*3870*/  IMAD.U32 R0, RZ, RZ, UR18 ;  /* 0x00000012ff007e24 */ /* 0x002fc8000f8e00ff */
[----:B------:R-:W-:Y:S01]  /*3880*/  IMAD R5, R0, 0x80, R5 ;  /* 0x0000008000057824 */ /* 0x000fe200078e0205 */
[----:B------:R-:W-:Y:S01]  /*3890*/  HMMA.16816.F32.BF16 R148, R8, R90, R96 ;  /* 0x0000005a0894723c */ /* 0x000fe20000041860 */
[----:B------:R-:W-:Y:S01]  /*38a0*/  LDSM.16.M88.4 R8, [R225+0x2000] ;  /* 0x00200000e108783b */ /* 0x000fe20000000200 */
[----:B------:R-:W-:Y:S02]  /*38b0*/  IMAD.IADD R0, R62, 0x1, R63 ;  /* 0x000000013e007824 */ /* 0x000fe400078e023f */
[C---:B------:R-:W-:Y:S01]  /*38c0*/  VIADD R6, R5.reuse, 0x1 ;  /* 0x0000000105067836 */ /* 0x040fe20000000000 */
[C---:B------:R-:W-:Y:S01]  /*38d0*/  ISETP.GE.AND P3, PT, R5.reuse, UR24, PT ;  /* 0x0000001805007c0c */ /* 0x040fe2000bf66270 */
[----:B------:R-:W-:Y:S01]  /*38e0*/  HMMA.16816.F32.BF16 R100, R24, R66, R220 ;  /* 0x000000421864723c */ /* 0x000fe200000418dc */
[C---:B------:R-:W-:Y:S02]  /*38f0*/  VIADD R7, R5.reuse, 0x8 ;  /* 0x0000000805077836 */ /* 0x040fe40000000000 */
[----:B------:R-:W-:Y:S01]  /*3900*/  ISETP.GE.AND P2, PT, R6, UR24, PT ;  /* 0x0000001806007c0c */ /* 0x000fe2000bf46270 */
[----:B------:R-:W-:-:S02]  /*3910*/  VIADD R6, R5, 0x9 ;  /* 0x0000000905067836 */ /* 0x000fc40000000000 */
[C---:B------:R-:W-:Y:S01]  /*3920*/  HMMA.16816.F32.BF16 R136, R24.reuse, R80, R12 ;  /* 0x000000501888723c */ /* 0x040fe2000004180c */
[----:B------:R-:W-:Y:S01]  /*3930*/  IMAD.IADD R222, R2, 0x1, R216 ;  /* 0x0000000102de7824 */ /* 0x000fe200078e02d8 */
[----:B------:R-:W-:Y:S01]  /*3940*/  LDSM.16.M88.4 R12, [R225] ;  /* 0x00000000e10c783b */ /* 0x000fe20000000200 */
[----:B------:R-:W-:Y:S01]  /*3950*/  ISETP.GE.AND P0, PT, R6, UR24, PT ;  /* 0x0000001806007c0c */ /* 0x000fe2000bf06270 */
[----:B------:R-:W-:Y:S01]  /*3960*/  VIADD R6, R5, 0x18 ;  /* 0x0000001805067836 */ /* 0x000fe20000000000 */
[----:B------:R-:W-:Y:S01]  /*3970*/  ISETP.GE.AND P1, PT, R7, UR24, PT ;  /* 0x0000001807007c0c */ /* 0x000fe2000bf26270 */
[----:B------:R-:W-:Y:S01]  /*3980*/  HMMA.16816.F32.BF16 R104, R24, R70, R232 ;  /* 0x000000461868723c */ /* 0x000fe200000418e8 */
[C---:B------:R-:W-:Y:S02]  /*3990*/  VIADD R7, R5.reuse, 0x11 ;  /* 0x0000001105077836 */ /* 0x040fe40000000000 */
[----:B------:R-:W-:Y:S01]  /*39a0*/  ISETP.GE.AND P4, PT, R6, UR24, PT ;  /* 0x0000001806007c0c */ /* 0x000fe2000bf86270 */
[----:B------:R-:W-:-:S02]  /*39b0*/  VIADD R6, R5, 0x19 ;  /* 0x0000001905067836 */ /* 0x000fc40000000000 */
[----:B------:R-:W-:Y:S01]  /*39c0*/  HMMA.16816.F32.BF16 R96, R24, R78, R248 ;  /* 0x0000004e1860723c */ /* 0x000fe200000418f8 */
[----:B------:R-:W-:-:S05]  /*39d0*/  ISETP.GE.AND P5, PT, R7, UR24, PT ;  /* 0x0000001807007c0c */ /* 0x000fca000bfa6270 */
[C---:B------:R-:W-:Y:S06]  /*39e0*/  HMMA.16816.F32.BF16 R80, R24.reuse, R82, R244 ;  /* 0x000000521850723c */ /* 0x040fec00000418f4 */
[C---:B------:R-:W-:Y:S06]  /*39f0*/  HMMA.16816.F32.BF16 R84, R24.reuse, R86, R240 ;  /* 0x000000561854723c */ /* 0x040fec00000418f0 */
[C---:B------:R-:W-:Y:S06]  /*3a00*/  HMMA.16816.F32.BF16 R88, R24.reuse, R90, R236 ;  /* 0x0000005a1858723c */ /* 0x040fec00000418ec */
[----:B------:R-:W-:Y:S01]  /*3a10*/  HMMA.16816.F32.BF16 R68, R24, R94, R212 ;  /* 0x0000005e1844723c */ /* 0x000fe200000418d4 */
[----:B------:R-:W1:Y:S05]  /*3a20*/  LDSM.16.M88.4 R24, [R222] ;  /* 0x00000000de18783b */ /* 0x000e6a0000000200 */
[C---:B------:R-:W-:Y:S06]  /*3a30*/  HMMA.16816.F32.BF16 R132, R16.reuse, R52, R204 ;  /* 0x000000341084723c */ /* 0x040fec00000418cc */
[C---:B--2---:R-:W-:Y:S06]  /*3a40*/  HMMA.16816.F32.BF16 R204, R16.reuse, R36, R168 ;  /* 0x0000002410cc723c */ /* 0x044fec00000418a8 */
[C---:B------:R-:W-:Y:S06]  /*3a50*/  HMMA.16816.F32.BF16 R156, R16.reuse, R54, R176 ;  /* 0x00000036109c723c */ /* 0x040fec00000418b0 */
[C---:B---3--:R-:W-:Y:S06]  /*3a60*/  HMMA.16816.F32.BF16 R64, R16.reuse, R56, R208 ;  /* 0x000000381040723c */ /* 0x048fec00000418d0 */
[C---:B----4-:R-:W-:Y:S06]  /*3a70*/  HMMA.16816.F32.BF16 R200, R16.reuse, R48, R200 ;  /* 0x0000003010c8723c */ /* 0x050fec00000418c8 */
        /* <DEDUP_REMOVED lines=12> */
[C---:B------:R-:W-:Y:S01]  /*3b40*/  HMMA.16816.F32.BF16 R72, R20.reuse, R58, R72 ;  /* 0x0000003a1448723c */ /* 0x040fe20000041848 */
[----:B------:R-:W2:Y:S05]  /*3b50*/  LDSM.16.M88.4 R56, [R222+0x800] ;  /* 0x00080000de38783b */ /* 0x000eaa0000000200 */
[C---:B------:R-:W-:Y:S06]  /*3b60*/  HMMA.16816.F32.BF16 R116, R20.reuse, R36, R116 ;  /* 0x000000241474723c */ /* 0x040fec0000041874 */
[C---:B------:R-:W-:Y:S06]  /*3b70*/  HMMA.16816.F32.BF16 R84, R20.reuse, R38, R84 ;  /* 0x000000261454723c */ /* 0x040fec0000041854 */
[C---:B------:R-:W-:Y:S06]  /*3b80*/  HMMA.16816.F32.BF16 R112, R20.reuse, R32, R112 ;  /* 0x000000201470723c */ /* 0x040fec0000041870 */
[C---:B------:R-:W-:Y:S06]  /*3b90*/  HMMA.16816.F32.BF16 R128, R20.reuse, R34, R88 ;  /* 0x000000221480723c */ /* 0x040fec0000041858 */
[----:B------:R-:W-:Y:S06]  /*3ba0*/  HMMA.16816.F32.BF16 R76, R20, R52, R124 ;  /* 0x00000034144c723c */ /* 0x000fec000004187c */
[-C--:B-1----:R-:W-:Y:S06]  /*3bb0*/  HMMA.16816.F32.BF16 R36, R8, R24.reuse, R64 ;  /* 0x000000180824723c */ /* 0x082fec0000041840 */
[----:B------:R-:W-:Y:S06]  /*3bc0*/  HMMA.16816.F32.BF16 R32, R12, R24, R16 ;  /* 0x000000180c20723c */ /* 0x000fec0000041810 */
[----:B------:R-:W-:Y:S01]  /*3bd0*/  HMMA.16816.F32.BF16 R104, R20, R54, R104 ;  /* 0x000000361468723c */ /* 0x000fe20000041868 */
[----:B------:R-:W-:-:S05]  /*3be0*/  VIADD R16, R5, 0x10 ;  /* 0x0000001005107836 */ /* 0x000fca0000000000 */
[C---:B------:R-:W-:Y:S01]  /*3bf0*/  HMMA.16816.F32.BF16 R124, R20.reuse, R28, R108 ;  /* 0x0000001c147c723c */ /* 0x040fe2000004186c */
[----:B------:R-:W-:Y:S02]  /*3c00*/  ISETP.GE.AND P6, PT, R16, UR24, PT ;  /* 0x0000001810007c0c */ /* 0x000fe4000bfc6270 */
[----:B------:R-:W-:Y:S03]  /*3c10*/  LDSM.16.M88.4 R16, [R222+0x1800] ;  /* 0x00180000de10783b */ /* 0x000fe60000000200 */
[----:B------:R-:W-:Y:S01]  /*3c20*/  HMMA.16816.F32.BF16 R52, R20, R48, R140 ;  /* 0x000000301434723c */ /* 0x000fe2000004188c */
[----:B------:R-:W-:-:S05]  /*3c30*/  FSEL R91, R36, -INF , !P3 ;  /* 0xff800000245b7808 */ /* 0x000fca0005800000 */
[----:B------:R-:W-:Y:S01]  /*3c40*/  HMMA.16816.F32.BF16 R100, R20, R50, R100 ;  /* 0x000000321464723c */ /* 0x000fe20000041864 */
[----:B------:R-:W-:Y:S02]  /*3c50*/  FSEL R141, R34, -INF , !P3 ;  /* 0xff800000228d7808 */ /* 0x000fe40005800000 */
[----:B------:R-:W-:-:S03]  /*3c60*/  FSEL R63, R33, -INF , !P2 ;  /* 0xff800000213f7808 */ /* 0x000fc60005000000 */
[C---:B------:R-:W-:Y:S06]  /*3c70*/  HMMA.16816.F32.BF16 R120, R20.reuse, R44, R144 ;  /* 0x0000002c1478723c */ /* 0x040fec0000041890 */
[C---:B------:R-:W-:Y:S06]  /*3c80*/  HMMA.16816.F32.BF16 R96, R20.reuse, R46, R96 ;  /* 0x0000002e1460723c */ /* 0x040fec0000041860 */
[C---:B------:R-:W-:Y:S06]  /*3c90*/  HMMA.16816.F32.BF16 R136, R20.reuse, R40, R136 ;  /* 0x000000281488723c */ /* 0x040fec0000041888 */
[C---:B------:R-:W-:Y:S06]  /*3ca0*/  HMMA.16816.F32.BF16 R80, R20.reuse, R42, R80 ;  /* 0x0000002a1450723c */ /* 0x040fec0000041850 */
[----:B------:R-:W-:Y:S01]  /*3cb0*/  HMMA.16816.F32.BF16 R108, R20, R30, R68 ;  /* 0x0000001e146c723c */ /* 0x000fe20000041844 */
[----:B------:R-:W1:Y:S05]  /*3cc0*/  LDSM.16.M88.4 R20, [R222+0x1000] ;  /* 0x00100000de14783b */ /* 0x000e6a0000000200 */
[-C--:B------:R-:W-:Y:S06]  /*3cd0*/  HMMA.16816.F32.BF16 R28, R8, R26.reuse, R92 ;  /* 0x0000001a081c723c */ /* 0x080fec000004185c */
[----:B------:R-:W-:Y:S01]  /*3ce0*/  HMMA.16816.F32.BF16 R24, R12, R26, R72 ;  /* 0x0000001a0c18723c */ /* 0x000fe20000041848 */
[----:B------:R-:W-:-:S05]  /*3cf0*/  FSEL R92, R39, -INF , !P2 ;  /* 0xff800000275c7808 */ /* 0x000fca0005000000 */
[----:B--2---:R-:W-:Y:S01]  /*3d00*/  HMMA.16816.F32.BF16 R44, R8, R56, R132 ;  /* 0x00000038082c723c */ /* 0x004fe20000041884 */
[----:B------:R-:W-:-:S05]  /*3d10*/  FSEL R74, R32, -INF , !P3 ;  /* 0xff800000204a7808 */ /* 0x000fca0005800000 */
[----:B------:R-:W-:Y:S01]  /*3d20*/  HMMA.16816.F32.BF16 R48, R12, R56, R76 ;  /* 0x000000380c30723c */ /* 0x000fe2000004184c */
[----:B------:R-:W-:Y:S02]  /*3d30*/  FSEL R132, R38, -INF , !P3 ;  /* 0xff80000026847808 */ /* 0x000fe40005800000 */
[----:B------:R-:W-:Y:S01]  /*3d40*/  ISETP.GE.AND P3, PT, R6, UR24, PT ;  /* 0x0000001806007c0c */ /* 0x000fe2000bf66270 */
[----:B------:R-:W-:Y:S02]  /*3d50*/  VIADD R6, R5, 0x20 ;  /* 0x0000002005067836 */ /* 0x000fe40000000000 */
[-C--:B------:R-:W-:Y:S01]  /*3d60*/  HMMA.16816.F32.BF16 R64, R8, R58.reuse, R156 ;  /* 0x0000003a0840723c */ /* 0x080fe2000004189c */
[----:B------:R-:W-:Y:S02]  /*3d70*/  FSEL R79, R37, -INF , !P2 ;  /* 0xff800000254f7808 */ /* 0x000fe40005000000 */
[----:B------:R-:W-:Y:S02]  /*3d80*/  FSEL R95, R30, -INF , !P1 ;  /* 0xff8000001e5f7808 */ /* 0x000fe40004800000 */
[----:B------:R-:W-:Y:S01]  /*3d90*/  FSEL R90, R28, -INF , !P1 ;  /* 0xff8000001c5a7808 */ /* 0x000fe20004800000 */
[----:B------:R-:W-:Y:S01]  /*3da0*/  HMMA.16816.F32.BF16 R56, R12, R58, R104 ;  /* 0x0000003a0c38723c */ /* 0x000fe20000041868 */
[----:B------:R-:W-:-:S02]  /*3db0*/  FSEL R75, R24, -INF , !P1 ;  /* 0xff800000184b7808 */ /* 0x000fc40004800000 */
[----:B------:R-:W-:Y:S02]  /*3dc0*/  FSEL R93, R31, -INF , !P0 ;  /* 0xff8000001f5d7808 */ /* 0x000fe40004000000 */
[----:B------:R-:W-:Y:S01]  /*3dd0*/  FSEL R78, R29, -INF , !P0 ;  /* 0xff8000001d4e7808 */ /* 0x000fe20004000000 */
[-C--:B-1----:R-:W-:Y:S01]  /*3de0*/  HMMA.16816.F32.BF16 R68, R12, R20.reuse, R52 ;  /* 0x000000140c44723c */ /* 0x082fe20000041834 */
[----:B------:R-:W-:Y:S01]  /*3df0*/  FSEL R105, R35, -INF , !P2 ;  /* 0xff80000023697808 */ /* 0x000fe20005000000 */
[----:B------:R-:W1:Y:S01]  /*3e00*/  LDSM.16.M88.4 R28, [R222+0x2000] ;  /* 0x00200000de1c783b */ /* 0x000e620000000200 */
[----:B------:R-:W-:Y:S01]  /*3e10*/  ISETP.GE.AND P2, PT, R6, UR24, PT ;  /* 0x0000001806007c0c */ /* 0x000fe2000bf46270 */
[----:B------:R-:W-:Y:S01]  /*3e20*/  VIADD R6, R5, 0x21 ;  /* 0x0000002105067836 */ /* 0x000fe20000000000 */
[----:B------:R-:W-:Y:S01]  /*3e30*/  FSEL R107, R26, -INF , !P1 ;  /* 0xff8000001a6b7808 */ /* 0x000fe20004800000 */
[----:B------:R-:W-:Y:S01]  /*3e40*/  HMMA.16816.F32.BF16 R40, R8, R20, R200 ;  /* 0x000000140828723c */ /* 0x000fe200000418c8 */
[----:B------:R-:W-:-:S02]  /*3e50*/  FSEL R106, R27, -INF , !P0 ;  /* 0xff8000001b6a7808 */ /* 0x000fc40004000000 */
[----:B------:R-:W-:Y:S01]  /*3e60*/  ISETP.GE.AND P1, PT, R6, UR24, PT ;  /* 0x0000001806007c0c */ /* 0x000fe2000bf26270 */
[----:B------:R-:W-:Y:S01]  /*3e70*/  VIADD R6, R5, 0x28 ;  /* 0x0000002805067836 */ /* 0x000fe20000000000 */
[----:B------:R-:W-:Y:S01]  /*3e80*/  FSEL R73, R25, -INF , !P0 ;  /* 0xff80000019497808 */ /* 0x000fe20004000000 */
[-C--:B------:R-:W-:Y:S01]  /*3e90*/  HMMA.16816.F32.BF16 R32, R8, R22.reuse, R172 ;  /* 0x000000160820723c */ /* 0x080fe200000418ac */
[----:B------:R-:W-:Y:S01]  /*3ea0*/  FSEL R140, R50, -INF , !P6 ;  /* 0xff800000328c7808 */ /* 0x000fe20007000000 */
[----:B------:R-:W2:Y:S01]  /*3eb0*/  LDSM.16.M88.4 R24, [R222+0x2800] ;  /* 0x00280000de18783b */ /* 0x000ea20000000200 */
[----:B------:R-:W-:Y:S01]  /*3ec0*/  ISETP.GE.AND P0, PT, R6, UR24, PT ;  /* 0x0000001806007c0c */ /* 0x000fe2000bf06270 */
[----:B------:R-:W-:Y:S01]  /*3ed0*/  VIADD R6, R5, 0x29 ;  /* 0x0000002905067836 */ /* 0x000fe20000000000 */
[----:B------:R-:W-:Y:S01]  /*3ee0*/  FSEL R104, R46, -INF , !P6 ;  /* 0xff8000002e687808 */ /* 0x000fe20007000000 */
[----:B------:R-:W-:Y:S01]  /*3ef0*/  HMMA.16816.F32.BF16 R20, R12, R22, R100 ;  /* 0x000000160c14723c */ /* 0x000fe20000041864 */
[----:B------:R-:W-:-:S02]  /*3f00*/  FSEL R77, R44, -INF , !P6 ;  /* 0xff8000002c4d7808 */ /* 0x000fc40007000000 */
[----:B------:R-:W-:Y:S02]  /*3f10*/  FSEL R72, R48, -INF , !P6 ;  /* 0xff80000030487808 */ /* 0x000fe40007000000 */
[----:B------:R-:W-:Y:S01]  /*3f20*/  ISETP.GE.AND P6, PT, R6, UR24, PT ;  /* 0x0000001806007c0c */ /* 0x000fe2000bfc6270 */
[----:B------:R-:W-:Y:S01]  /*3f30*/  VIADD R6, R5, 0x30 ;  /* 0x0000003005067836 */ /* 0x000fe20000000000 */
[----:B------:R-:W-:Y:S01]  /*3f40*/  FSEL R101, R47, -INF , !P5 ;  /* 0xff8000002f657808 */ /* 0x000fe20006800000 */
[-C--:B------:R-:W-:Y:S01]  /*3f50*/  HMMA.16816.F32.BF16 R52, R12, R16.reuse, R120 ;  /* 0x000000100c34723c */ /* 0x080fe20000041878 */
[----:B------:R-:W-:Y:S02]  /*3f60*/  FSEL R76, R45, -INF , !P5 ;  /* 0xff8000002d4c7808 */ /* 0x000fe40006800000 */
[----:B------:R-:W-:Y:S02]  /*3f70*/  FSEL R133, R51, -INF , !P5 ;  /* 0xff80000033857808 */ /* 0x000fe40006800000 */
[----:B------:R-:W-:Y:S01]  /*3f80*/  FSEL R62, R49, -INF , !P5 ;  /* 0xff800000313e7808 */ /* 0x000fe20006800000 */
[----:B------:R-:W-:Y:S01]  /*3f90*/  HMMA.16816.F32.BF16 R36, R8, R16, R196 ;  /* 0x000000100824723c */ /* 0x000fe200000418c4 */
[----:B------:R-:W-:Y:S01]  /*3fa0*/  ISETP.GE.AND P5, PT, R6, UR24, PT ;  /* 0x0000001806007c0c */ /* 0x000fe2000bfa6270 */
[----:B------:R-:W-:Y:S01]  /*3fb0*/  VIADD R6, R5, 0x31 ;  /* 0x0000003105067836 */ /* 0x000fe20000000000 */
[----:B------:R-:W-:-:S02]  /*3fc0*/  FSEL R100, R66, -INF , !P4 ;  /* 0xff80000042647808 */ /* 0x000fc40006000000 */
[----:B------:R-:W-:Y:S01]  /*3fd0*/  FSEL R89, R64, -INF , !P4 ;  /* 0xff80000040597808 */ /* 0x000fe20006000000 */
[-C--:B------:R-:W-:Y:S01]  /*3fe0*/  HMMA.16816.F32.BF16 R48, R8, R18.reuse, R164 ;  /* 0x000000120830723c */ /* 0x080fe200000418a4 */
[----:B------:R-:W-:Y:S02]  /*3ff0*/  FSEL R121, R58, -INF , !P4 ;  /* 0xff8000003a797808 */ /* 0x000fe40006000000 */
[----:B------:R-:W-:Y:S02]  /*4000*/  FSEL R102, R56, -INF , !P4 ;  /* 0xff80000038667808 */ /* 0x000fe40006000000 */
[----:B------:R-:W-:Y:S01]  /*4010*/  ISETP.GE.AND P4, PT, R6, UR24, PT ;  /* 0x0000001806007c0c */ /* 0x000fe2000bf86270 */
[----:B------:R-:W-:Y:S01]  /*4020*/  VIADD R6, R5, 0x38 ;  /* 0x0000003805067836 */ /* 0x000fe20000000000 */
[----:B------:R-:W-:Y:S01]  /*4030*/  FSEL R94, R67, -INF , !P3 ;  /* 0xff800000435e7808 */ /* 0x000fe20005800000 */
[----:B------:R-:W-:Y:S01]  /*4040*/  HMMA.16816.F32.BF16 R44, R12, R18, R96 ;  /* 0x000000120c2c723c */ /* 0x000fe20000041860 */
[----:B------:R-:W-:Y:S01]  /*4050*/  FSEL R88, R65, -INF , !P3 ;  /* 0xff80000041587808 */ /* 0x000fe20005800000 */
[----:B------:R-:W-:Y:S01]  /*4060*/  LDSM.16.M88.4 R16, [R222+0x3800] ;  /* 0x00380000de10783b */ /* 0x000fe20000000200 */
[----:B------:R-:W-:-:S02]  /*4070*/  FSEL R120, R59, -INF , !P3 ;  /* 0xff8000003b787808 */ /* 0x000fc40005800000 */
[----:B------:R-:W-:Y:S01]  /*4080*/  FSEL R103, R57, -INF , !P3 ;  /* 0xff80000039677808 */ /* 0x000fe20005800000 */
[----:B-1----:R-:W-:Y:S01]  /*4090*/  HMMA.16816.F32.BF16 R64, R8, R30, R160 ;  /* 0x0000001e0840723c */ /* 0x002fe200000418a0 */
[----:B------:R-:W-:Y:S01]  /*40a0*/  ISETP.GE.AND P3, PT, R6, UR24, PT ;  /* 0x0000001806007c0c */ /* 0x000fe2000bf66270 */
[----:B------:R-:W-:Y:S01]  /*40b0*/  VIADD R6, R5, 0x39 ;  /* 0x0000003905067836 */ /* 0x000fe20000000000 */
[----:B------:R-:W-:Y:S02]  /*40c0*/  FSEL R146, R70, -INF , !P2 ;  /* 0xff80000046927808 */ /* 0x000fe40005000000 */
[----:B------:R-:W-:Y:S01]  /*40d0*/  FSEL R156, R42, -INF , !P2 ;  /* 0xff8000002a9c7808 */ /* 0x000fe20005000000 */
[----:B--2---:R-:W-:Y:S01]  /*40e0*/  HMMA.16816.F32.BF16 R56, R12, R24, R116 ;  /* 0x000000180c38723c */ /* 0x004fe20000041874 */
[----:B------:R-:W-:Y:S02]  /*40f0*/  FSEL R147, R40, -INF , !P2 ;  /* 0xff80000028937808 */ /* 0x000fe40005000000 */
[----:B------:R-:W-:-:S02]  /*4100*/  FSEL R145, R68, -INF , !P2 ;  /* 0xff80000044917808 */ /* 0x000fc40005000000 */
[----:B------:R-:W-:Y:S01]  /*4110*/  ISETP.GE.AND P2, PT, R6, UR24, PT ;  /* 0x0000001806007c0c */ /* 0x000fe2000bf46270 */
[----:B------:R-:W-:Y:S01]  /*4120*/  VIADD R6, R5, 0x40 ;  /* 0x0000004005067836 */ /* 0x000fe20000000000 */
[----:B------:R-:W-:Y:S02]  /*4130*/  FSEL R149, R43, -INF , !P1 ;  /* 0xff8000002b957808 */ /* 0x000fe40004800000 */
[----:B------:R-:W-:Y:S02]  /*4140*/  FSEL R144, R41, -INF , !P1 ;  /* 0xff80000029907808 */ /* 0x000fe40004800000 */
[----:B------:R-:W-:Y:S01]  /*4150*/  FSEL R143, R71, -INF , !P1 ;  /* 0xff800000478f7808 */ /* 0x000fe20004800000 */
[-C--:B------:R-:W-:Y:S01]  /*4160*/  HMMA.16816.F32.BF16 R40, R8, R28.reuse, R184 ;  /* 0x0000001c0828723c */ /* 0x080fe200000418b8 */
[----:B------:R-:W-:Y:S02]  /*4170*/  FSEL R142, R69, -INF , !P1 ;  /* 0xff800000458e7808 */ /* 0x000fe40004800000 */
[----:B------:R-:W-:Y:S01]  /*4180*/  ISETP.GE.AND P1, PT, R6, UR24, PT ;  /* 0x0000001806007c0c */ /* 0x000fe2000bf26270 */
[----:B------:R-:W-:Y:S01]  /*4190*/  VIADD R6, R5, 0x41 ;  /* 0x0000004105067836 */ /* 0x000fe20000000000 */
[----:B------:R-:W-:Y:S01]  /*41a0*/  FSEL R148, R34, -INF , !P0 ;  /* 0xff80000022947808 */ /* 0x000fe20004000000 */
[----:B------:R-:W-:Y:S01]  /*41b0*/  HMMA.16816.F32.BF16 R68, R12, R28, R136 ;  /* 0x0000001c0c44723c */ /* 0x000fe20000041888 */
[----:B------:R-:W-:-:S02]  /*41c0*/  FSEL R157, R22, -INF , !P0 ;  /* 0xff800000169d7808 */ /* 0x000fc40004000000 */
[----:B------:R-:W-:Y:S02]  /*41d0*/  FSEL R123, R20, -INF , !P0 ;  /* 0xff800000147b7808 */ /* 0x000fe40004000000 */
[----:B------:R-:W-:Y:S02]  /*41e0*/  FSEL R151, R35, -INF , !P6 ;  /* 0xff80000023977808 */ /* 0x000fe40007000000 */
[----:B------:R-:W-:Y:S02]  /*41f0*/  FSEL R139, R32, -INF , !P0 ;  /* 0xff800000208b7808 */ /* 0x000fe40004000000 */
[----:B------:R-:W-:Y:S01]  /*4200*/  ISETP.GE.AND P0, PT, R6, UR24, PT ;  /* 0x0000001806007c0c */ /* 0x000fe2000bf06270 */
[----:B------:R-:W-:Y:S01]  /*4210*/  VIADD R6, R5, 0x48 ;  /* 0x0000004805067836 */ /* 0x000fe20000000000 */
[----:B------:R-:W-:Y:S02]  /*4220*/  FSEL R138, R33, -INF , !P6 ;  /* 0xff800000218a7808 */ /* 0x000fe40007000000 */
[----:B------:R-:W-:Y:S01]  /*4230*/  FSEL R150, R23, -INF , !P6 ;  /* 0xff80000017967808 */ /* 0x000fe20007000000 */
[----:B------:R-:W-:Y:S01]  /*4240*/  HMMA.16816.F32.BF16 R32, R12, R30, R80 ;  /* 0x0000001e0c20723c */ /* 0x000fe20000041850 */
[----:B------:R-:W-:-:S02]  /*4250*/  FSEL R122, R21, -INF , !P6 ;  /* 0xff800000157a7808 */ /* 0x000fc40007000000 */
[----:B------:R-:W-:Y:S01]  /*4260*/  ISETP.GE.AND P6, PT, R6, UR24, PT ;  /* 0x0000001806007c0c */ /* 0x000fe2000bfc6270 */
[----:B------:R-:W-:Y:S01]  /*4270*/  VIADD R6, R5, 0x49 ;  /* 0x0000004905067836 */ /* 0x000fe20000000000 */
[----:B------:R-:W1:Y:S01]  /*4280*/  LDSM.16.M88.4 R20, [R222+0x3000] ;  /* 0x00300000de14783b */ /* 0x000e620000000200 */
[----:B------:R-:W-:Y:S01]  /*4290*/  FSEL R162, R54, -INF , !P5 ;  /* 0xff80000036a27808 */ /* 0x000fe20006800000 */
[----:B------:R-:W-:Y:S01]  /*42a0*/  HMMA.16816.F32.BF16 R28, R8, R24, R204 ;  /* 0x00000018081c723c */ /* 0x000fe200000418cc */
[----:B------:R-:W-:Y:S01]  /*42b0*/  FSEL R172, R38, -INF , !P5 ;  /* 0xff80000026ac7808 */ /* 0x000fe20006800000 */
[----:B------:R-:W-:-:S04]  /*42c0*/  DEPBAR.LE SB0, 0x0 ;  /* 0x000080000000791a */ /* 0x000fc80000000000 */
[----:B------:R-:W-:Y:S02]  /*42d0*/  FSEL R163, R36, -INF , !P5 ;  /* 0xff80000024a37808 */ /* 0x000fe40006800000 */
[----:B------:R-:W-:Y:S02]  /*42e0*/  FSEL R161, R52, -INF , !P5 ;  /* 0xff80000034a17808 */ /* 0x000fe40006800000 */
[----:B------:R-:W-:Y:S01]  /*42f0*/  ISETP.GE.AND P5, PT, R6, UR24, PT ;  /* 0x0000001806007c0c */ /* 0x000fe2000bfa6270 */
[----:B------:R-:W-:Y:S01]  /*4300*/  VIADD R6, R5, 0x50 ;  /* 0x0000005005067836 */ /* 0x000fe20000000000 */
[----:B------:R-:W-:Y:S02]  /*4310*/  FSEL R165, R39, -INF , !P4 ;  /* 0xff80000027a57808 */ /* 0x000fe40006000000 */
[----:B------:R-:W-:Y:S02]  /*4320*/  FSEL R160, R37, -INF , !P4 ;  /* 0xff80000025a07808 */ /* 0x000fe40006000000 */
[----:B------:R-:W-:Y:S01]  /*4330*/  FSEL R159, R55, -INF , !P4 ;  /* 0xff800000379f7808 */ /* 0x000fe20006000000 */
[----:B------:R-:W-:Y:S01]  /*4340*/  HMMA.16816.F32.BF16 R36, R12, R26, R84 ;  /* 0x0000001a0c24723c */ /* 0x000fe20000041854 */
[----:B------:R-:W-:-:S02]  /*4350*/  FSEL R158, R53, -INF , !P4 ;  /* 0xff800000359e7808 */ /* 0x000fc40006000000 */
[----:B------:R-:W-:Y:S01]  /*4360*/  ISETP.GE.AND P4, PT, R6, UR24, PT ;  /* 0x0000001806007c0c */ /* 0x000fe2000bf86270 */
[C---:B------:R-:W-:Y:S01]  /*4370*/  VIADD R6, R5.reuse, 0x51 ;  /* 0x0000005105067836 */ /* 0x040fe20000000000 */
[----:B------:R-:W-:Y:S02]  /*4380*/  FSEL R164, R50, -INF , !P3 ;  /* 0xff80000032a47808 */ /* 0x000fe40005800000 */
[----:B------:R-:W-:Y:S02]  /*4390*/  FSEL R119, R48, -INF , !P3 ;  /* 0xff80000030777808 */ /* 0x000fe40005800000 */
[----:B------:R-:W-:Y:S02]  /*43a0*/  FSEL R173, R46, -INF , !P3 ;  /* 0xff8000002ead7808 */ /* 0x000fe40005800000 */
[----:B------:R-:W-:Y:S02]  /*43b0*/  FSEL R117, R44, -INF , !P3 ;  /* 0xff8000002c757808 */ /* 0x000fe40005800000 */
[----:B------:R-:W-:Y:S01]  /*43c0*/  ISETP.GE.AND P3, PT, R6, UR24, PT ;  /* 0x0000001806007c0c */ /* 0x000fe2000bf66270 */
[----:B------:R-:W-:Y:S01]  /*43d0*/  VIADD R6, R5, 0x58 ;  /* 0x0000005805067836 */ /* 0x000fe20000000000 */
[----:B------:R-:W-:-:S02]  /*43e0*/  FSEL R167, R51, -INF , !P2 ;  /* 0xff80000033a77808 */ /* 0x000fc40005000000 */
[----:B------:R-:W-:Y:S02]  /*43f0*/  FSEL R118, R49, -INF , !P2 ;  /* 0xff80000031767808 */ /* 0x000fe40005000000 */
[----:B------:R-:W-:Y:S01]  /*4400*/  FSEL R166, R47, -INF , !P2 ;  /* 0xff8000002fa67808 */ /* 0x000fe20005000000 */
[C---:B------:R-:W-:Y:S01]  /*4410*/  HMMA.16816.F32.BF16 R48, R8.reuse, R26, R152 ;  /* 0x0000001a0830723c */ /* 0x040fe20000041898 */
[----:B------:R-:W-:Y:S02]  /*4420*/  FSEL R116, R45, -INF , !P2 ;  /* 0xff8000002d747808 */ /* 0x000fe40005000000 */
[----:B------:R-:W-:Y:S01]  /*4430*/  ISETP.GE.AND P2, PT, R6, UR24, PT ;  /* 0x0000001806007c0c */ /* 0x000fe2000bf46270 */
[----:B------:R-:W-:Y:S01]  /*4440*/  VIADD R6, R5, 0x59 ;  /* 0x0000005905067836 */ /* 0x000fe20000000000 */
[----:B------:R-:W-:Y:S01]  /*4450*/  FSEL R182, R70, -INF , !P1 ;  /* 0xff80000046b67808 */ /* 0x000fe20004800000 */
[----:B-1----:R-:W-:Y:S01]  /*4460*/  HMMA.16816.F32.BF16 R44, R8, R20, R192 ;  /* 0x00000014082c723c */ /* 0x002fe200000418c0 */
[----:B------:R-:W-:-:S02]  /*4470*/  FSEL R196, R42, -INF , !P1 ;  /* 0xff8000002ac47808 */ /* 0x000fc40004800000 */
[----:B------:R-:W-:Y:S02]  /*4480*/  FSEL R183, R40, -INF , !P1 ;  /* 0xff80000028b77808 */ /* 0x000fe40004800000 */
[----:B------:R-:W-:Y:S01]  /*4490*/  FSEL R181, R68, -INF , !P1 ;  /* 0xff80000044b57808 */ /* 0x000fe20004800000 */
[----:B------:R-:W-:Y:S01]  /*44a0*/  HMMA.16816.F32.BF16 R24, R8, R18, R176 ;  /* 0x000000120818723c */ /* 0x000fe200000418b0 */
[----:B------:R-:W-:Y:S01]  /*44b0*/  ISETP.GE.AND P1, PT, R6, UR24, PT ;  /* 0x0000001806007c0c */ /* 0x000fe2000bf26270 */
[----:B------:R-:W-:Y:S01]  /*44c0*/  VIADD R6, R5, 0x60 ;  /* 0x0000006005067836 */ /* 0x000fe20000000000 */
[----:B------:R-:W-:Y:S02]  /*44d0*/  FSEL R185, R43, -INF , !P0 ;  /* 0xff8000002bb97808 */ /* 0x000fe40004000000 */
[----:B------:R-:W-:Y:S01]  /*44e0*/  FSEL R180, R41, -INF , !P0 ;  /* 0xff80000029b47808 */ /* 0x000fe20004000000 */
[----:B------:R-:W-:Y:S01]  /*44f0*/  HMMA.16816.F32.BF16 R52, R12, R20, R112 ;  /* 0x000000140c34723c */ /* 0x000fe20000041870 */
[----:B------:R-:W-:-:S02]  /*4500*/  FSEL R175, R71, -INF , !P0 ;  /* 0xff80000047af7808 */ /* 0x000fc40004000000 */
[----:B------:R-:W-:Y:S02]  /*4510*/  FSEL R155, R69, -INF , !P0 ;  /* 0xff800000459b7808 */ /* 0x000fe40004000000 */
[----:B------:R-:W-:Y:S01]  /*4520*/  ISETP.GE.AND P0, PT, R6, UR24, PT ;  /* 0x0000001806007c0c */ /* 0x000fe2000bf06270 */
[C---:B------:R-:W-:Y:S01]  /*4530*/  VIADD R6, R5.reuse, 0x61 ;  /* 0x0000006105067836 */ /* 0x040fe20000000000 */
        /* <DEDUP_REMOVED lines=9> */
[----:B------:R-:W-:Y:S02]  /*45d0*/  FSEL R152, R33, -INF , !P5 ;  /* 0xff80000021987808 */ /* 0x000fe40006800000 */
[-C--:B------:R-:W-:Y:S01]  /*45e0*/  HMMA.16816.F32.BF16 R32, R8, R16.reuse, R188 ;  /* 0x000000100820723c */ /* 0x080fe200000418bc */
[----:B------:R-:W-:Y:S02]  /*45f0*/  FSEL R187, R67, -INF , !P5 ;  /* 0xff80000043bb7808 */ /* 0x000fe40006800000 */
[----:B------:R-:W-:Y:S02]  /*4600*/  FSEL R154, R65, -INF , !P5 ;  /* 0xff800000419a7808 */ /* 0x000fe40006800000 */
[----:B------:R-:W-:Y:S01]  /*4610*/  ISETP.GE.AND P5, PT, R6, UR24, PT ;  /* 0x0000001806007c0c */ /* 0x000fe2000bfa6270 */
[----:B------:R-:W-:Y:S01]  /*4620*/  HMMA.16816.F32.BF16 R8, R12, R16, R124 ;  /* 0x000000100c08723c */ /* 0x000fe2000004187c */
[----:B------:R-:W-:Y:S01]  /*4630*/  VIADD R6, R5, 0x69 ;  /* 0x0000006905067836 */ /* 0x000fe20000000000 */
[----:B------:R-:W-:-:S02]  /*4640*/  FSEL R193, R58, -INF , !P4 ;  /* 0xff8000003ac17808 */ /* 0x000fc40006000000 */
[----:B------:R-:W-:Y:S02]  /*4650*/  FSEL R195, R30, -INF , !P4 ;  /* 0xff8000001ec37808 */ /* 0x000fe40006000000 */
[----:B------:R-:W-:Y:S01]  /*4660*/  FSEL R194, R28, -INF , !P4 ;  /* 0xff8000001cc27808 */ /* 0x000fe20006000000 */
[----:B------:R-:W-:Y:S01]  /*4670*/  HMMA.16816.F32.BF16 R12, R12, R18, R108 ;  /* 0x000000120c0c723c */ /* 0x000fe2000004186c */
[----:B------:R-:W-:Y:S02]  /*4680*/  FSEL R192, R56, -INF , !P4 ;  /* 0xff80000038c07808 */ /* 0x000fe40006000000 */
[----:B------:R-:W-:Y:S01]  /*4690*/  ISETP.GE.AND P4, PT, R6, UR24, PT ;  /* 0x0000001806007c0c */ /* 0x000fe2000bf86270 */
[----:B------:R-:W-:Y:S01]  /*46a0*/  VIADD R6, R5, 0x70 ;  /* 0x0000007005067836 */ /* 0x000fe20000000000 */
[----:B------:R-:W-:Y:S02]  /*46b0*/  FSEL R189, R31, -INF , !P3 ;  /* 0xff8000001fbd7808 */ /* 0x000fe40005800000 */
[----:B------:R-:W-:-:S02]  /*46c0*/  FSEL R188, R29, -INF , !P3 ;  /* 0xff8000001dbc7808 */ /* 0x000fc40005800000 */
[----:B------:R-:W-:Y:S02]  /*46d0*/  FSEL R171, R59, -INF , !P3 ;  /* 0xff8000003bab7808 */ /* 0x000fe40005800000 */
[----:B------:R-:W-:Y:S02]  /*46e0*/  FSEL R170, R57, -INF , !P3 ;  /* 0xff80000039aa7808 */ /* 0x000fe40005800000 */
[----:B------:R-:W-:Y:S01]  /*46f0*/  ISETP.GE.AND P3, PT, R6, UR24, PT ;  /* 0x0000001806007c0c */ /* 0x000fe2000bf66270 */
[----:B------:R-:W-:Y:S01]  /*4700*/  VIADD R6, R5, 0x71 ;  /* 0x0000007105067836 */ /* 0x000fe20000000000 */
[----:B------:R-:W-:Y:S02]  /*4710*/  FSEL R176, R50, -INF , !P2 ;  /* 0xff80000032b07808 */ /* 0x000fe40005000000 */
[----:B------:R-:W-:Y:S02]  /*4720*/  FSEL R169, R48, -INF , !P2 ;  /* 0xff80000030a97808 */ /* 0x000fe40005000000 */
[----:B------:R-:W-:-:S02]  /*4730*/  FSEL R177, R38, -INF , !P2 ;  /* 0xff80000026b17808 */ /* 0x000fc40005000000 */
[----:B------:R-:W-:Y:S02]  /*4740*/  FSEL R168, R36, -INF , !P2 ;  /* 0xff80000024a87808 */ /* 0x000fe40005000000 */
[----:B------:R-:W-:Y:S01]  /*4750*/  ISETP.GE.AND P2, PT, R6, UR24, PT ;  /* 0x0000001806007c0c */ /* 0x000fe2000bf46270 */
[----:B------:R-:W-:Y:S01]  /*4760*/  VIADD R6, R5, 0x78 ;  /* 0x0000007805067836 */ /* 0x000fe20000000000 */
[----:B------:R-:W-:Y:S01]  /*4770*/  FSEL R131, R51, -INF , !P1 ;  /* 0xff80000033837808 */ /* 0x000fe20004800000 */
[----:B------:R-:W-:Y:S01]  /*4780*/  VIADD R5, R5, 0x79 ;  /* 0x0000007905057836 */ /* 0x000fe20000000000 */
[----:B------:R-:W-:Y:S02]  /*4790*/  FSEL R212, R11, -INF , !P2 ;  /* 0xff8000000bd47808 */ /* 0x000fe40005000000 */
[----:B------:R-:W-:Y:S02]  /*47a0*/  FSEL R126, R9, -INF , !P2 ;  /* 0xff800000097e7808 */ /* 0x000fe40005000000 */
[----:B------:R-:W-:-:S02]  /*47b0*/  FSEL R232, R35, -INF , !P2 ;  /* 0xff80000023e87808 */ /* 0x000fc40005000000 */
[----:B------:R-:W-:Y:S02]  /*47c0*/  FSEL R213, R33, -INF , !P2 ;  /* 0xff80000021d57808 */ /* 0x000fe40005000000 */
[----:B------:R-:W-:Y:S02]  /*47d0*/  PLOP3.LUT P2, PT, PT, PT, UP0, 0x80, 0x0 ;  /* 0x000000000000781c */ /* 0x000fe40003f4f008 */
[----:B------:R-:W-:Y:S02]  /*47e0*/  FSEL R129, R49, -INF , !P1 ;  /* 0xff80000031817808 */ /* 0x000fe40004800000 */
[----:B------:R-:W-:Y:S02]  /*47f0*/  FSEL R130, R39, -INF , !P1 ;  /* 0xff80000027827808 */ /* 0x000fe40004800000 */
[----:B------:R-:W-:Y:S02]  /*4800*/  FSEL R128, R37, -INF , !P1 ;  /* 0xff80000025807808 */ /* 0x000fe40004800000 */
[----:B------:R-:W-:-:S02]  /*4810*/  FSEL R205, R54, -INF , !P0 ;  /* 0xff80000036cd7808 */ /* 0x000fc40004000000 */
[----:B------:R-:W-:Y:S02]  /*4820*/  FSEL R211, R46, -INF , !P0 ;  /* 0xff8000002ed37808 */ /* 0x000fe40004000000 */
[----:B------:R-:W-:Y:S02]  /*4830*/  FSEL R206, R44, -INF , !P0 ;  /* 0xff8000002cce7808 */ /* 0x000fe40004000000 */
[----:B------:R-:W-:Y:S02]  /*4840*/  FSEL R202, R52, -INF , !P0 ;  /* 0xff80000034ca7808 */ /* 0x000fe40004000000 */
[----:B------:R-:W-:Y:S02]  /*4850*/  ISETP.GE.AND P1, PT, R6, UR24, PT ;  /* 0x0000001806007c0c */ /* 0x000fe4000bf26270 */
[----:B------:R-:W-:Y:S02]  /*4860*/  ISETP.GE.AND P0, PT, R5, UR24, PT ;  /* 0x0000001805007c0c */ /* 0x000fe4000bf06270 */
[----:B------:R-:W-:-:S02]  /*4870*/  FSEL R207, R47, -INF , !P6 ;  /* 0xff8000002fcf7808 */ /* 0x000fc40007000000 */
[----:B------:R-:W-:Y:S02]  /*4880*/  FSEL R204, R45, -INF , !P6 ;  /* 0xff8000002dcc7808 */ /* 0x000fe40007000000 */
[----:B------:R-:W-:Y:S02]  /*4890*/  FSEL R200, R55, -INF , !P6 ;  /* 0xff80000037c87808 */ /* 0x000fe40007000000 */
[----:B------:R-:W-:Y:S02]  /*48a0*/  FSEL R198, R53, -INF , !P6 ;  /* 0xff80000035c67808 */ /* 0x000fe40007000000 */
[----:B------:R-:W-:Y:S02]  /*48b0*/  FSEL R210, R42, -INF , !P5 ;  /* 0xff8000002ad27808 */ /* 0x000fe40006800000 */
[----:B------:R-:W-:Y:S02]  /*48c0*/  FSEL R201, R40, -INF , !P5 ;  /* 0xff80000028c97808 */ /* 0x000fe40006800000 */
        /* <DEDUP_REMOVED lines=17> */
[----:B------:R-:W-:Y:S01]  /*49e0*/  FSEL R124, R13, -INF , !P0 ;  /* 0xff8000000d7c7808 */ /* 0x000fe20004000000 */
[----:B------:R-:W-:Y:S06]  /*49f0*/  BAR.SYNC.DEFER_BLOCKING 0x0 ;  /* 0x0000000000007b1d */ /* 0x000fec0000010000 */
[----:B------:R-:W-:Y:S05]  /*4a00*/  @!P2 BRA `(.L_x_187) ;  /* 0x0000000400c4a947 */ /* 0x000fea0003800000 */
[----:B------:R-:W2:Y:S01]  /*4a10*/  LDL.64 R234, [R1+0x8] ;  /* 0x0000080001ea7983 */ /* 0x000ea20000100a00 */
[----:B------:R-:W-:Y:S01]  /*4a20*/  ULDC UR6, c[0x0][0x2d0] ;  /* 0x0000b40000067ab9 */ /* 0x000fe20000000800 */
[----:B------:R-:W-:Y:S01]  /*4a30*/  ULEA.HI.SX32 UR7, UR19, 0xfffffffe, 0x19 ;  /* 0xfffffffe13077891 */ /* 0x000fe2000f8fca3f */
[----:B------:R-:W-:Y:S01]  /*4a40*/  ISETP.GE.AND P0, PT, R60, UR6, PT ;  /* 0x000000063c007c0c */ /* 0x000fe2000bf06270 */
[----:B------:R-:W-:Y:S01]  /*4a50*/  IMAD.U32 R5, RZ, RZ, UR10 ;  /* 0x0000000aff057e24 */ /* 0x000fe2000f8e00ff */
[----:B------:R-:W-:Y:S01]  /*4a60*/  BSSY B0, `(.L_x_188) ;  /* 0x000006a000007945 */ /* 0x000fe20003800000 */
[----:B------:R-:W-:Y:S01]  /*4a70*/  USHF.R.S32.HI UR6, URZ, 0x1f, UR7 ;  /* 0x0000001f3f067899 */ /* 0x000fe20008011407 */
[----:B------:R-:W-:Y:S02]  /*4a80*/  IMAD.U32 R6, RZ, RZ, UR10 ;  /* 0x0000000aff067e24 */ /* 0x000fe4000f8e00ff */
[----:B------:R-:W-:Y:S01]  /*4a90*/  IMAD.U32 R8, RZ, RZ, UR7 ;  /* 0x00000007ff087e24 */ /* 0x000fe2000f8e00ff */
[----:B------:R-:W-:Y:S01]  /*4aa0*/  UIMAD UR7, UR20, UR7, URZ ;  /* 0x00000007140772a4 */ /* 0x000fe2000f8e023f */
[----:B------:R-:W-:-:S02]  /*4ab0*/  IMAD.U32 R12, RZ, RZ, UR10 ;  /* 0x0000000aff0c7e24 */ /* 0x000fc4000f8e00ff */
[----:B------:R-:W-:Y:S01]  /*4ac0*/  IMAD.U32 R11, RZ, RZ, UR10 ;  /* 0x0000000aff0b7e24 */ /* 0x000fe2000f8e00ff */
[----:B------:R-:W-:Y:S01]  /*4ad0*/  UIMAD UR6, UR6, UR21, UR7 ;  /* 0x00000015060672a4 */ /* 0x000fe2000f8e0207 */
[----:B------:R-:W-:Y:S01]  /*4ae0*/  IMAD.U32 R10, RZ, RZ, UR11 ;  /* 0x0000000bff0a7e24 */ /* 0x000fe2000f8e00ff */
[----:B------:R-:W1:Y:S01]  /*4af0*/  @!P0 LDC.64 R18, c[0x0][0x218] ;  /* 0x00008600ff128b82 */ /* 0x000e620000000a00 */
[----:B------:R-:W-:Y:S01]  /*4b00*/  VOTEU.ALL UP0, P0 ;  /* 0x00000000003f7886 */ /* 0x000fe20000000000 */
[----:B------:R-:W-:Y:S01]  /*4b10*/  IMAD.U32 R14, RZ, RZ, UR10 ;  /* 0x0000000aff0e7e24 */ /* 0x000fe2000f8e00ff */
[----:B------:R3:W-:Y:S01]  /*4b20*/  @P0 STS.128 [R228+0x4000], RZ ;  /* 0x004000ffe4000388 */ /* 0x0007e20000000c00 */
[----:B------:R-:W-:Y:S02]  /*4b30*/  IMAD.U32 R17, RZ, RZ, UR10 ;  /* 0x0000000aff117e24 */ /* 0x000fe4000f8e00ff */
[----:B------:R-:W-:Y:S02]  /*4b40*/  @!UP0 UIMAD UR17, UR11, 0x30, URZ ;  /* 0x000000300b1188a4 */ /* 0x000fe4000f8e023f */
[----:B------:R-:W4:Y:S01]  /*4b50*/  @!P0 LDC.64 R28, c[0x0][0x218] ;  /* 0x00008600ff1c8b82 */ /* 0x000f220000000a00 */
[----:B------:R-:W-:-:S07]  /*4b60*/  @!UP0 UIMAD UR7, UR11, 0x50, URZ ;  /* 0x000000500b0788a4 */ /* 0x000fce000f8e023f */
[----:B------:R-:W5:Y:S08]  /*4b70*/  @!P0 LDC.64 R22, c[0x0][0x218] ;  /* 0x00008600ff168b82 */ /* 0x000f700000000a00 */
[----:B------:R-:W3:Y:S08]  /*4b80*/  @!P0 LDC.64 R26, c[0x0][0x218] ;  /* 0x00008600ff1a8b82 */ /* 0x000ef00000000a00 */
[----:B------:R-:W3:Y:S08]  /*4b90*/  @!P0 LDC.64 R30, c[0x0][0x218] ;  /* 0x00008600ff1e8b82 */ /* 0x000ef00000000a00 */
[----:B------:R-:W3:Y:S08]  /*4ba0*/  @!P0 LDC.64 R32, c[0x0][0x218] ;  /* 0x00008600ff208b82 */ /* 0x000ef00000000a00 */
[----:B------:R-:W3:Y:S01]  /*4bb0*/  @!P0 LDC.64 R34, c[0x0][0x218] ;  /* 0x00008600ff228b82 */ /* 0x000ee20000000a00 */
[----:B--2---:R-:W-:-:S04]  /*4bc0*/  IMAD.WIDE.U32 R8, R8, UR21, R234 ;  /* 0x0000001508087c25 */ /* 0x004fc8000f8e00ea */
[----:B------:R-:W-:Y:S01]  /*4bd0*/  VIADD R7, R9, UR6 ;  /* 0x0000000609077c36 */ /* 0x000fe20008000000 */
[-C--:B------:R-:W-:Y:S01]  /*4be0*/  @!P0 LEA R21, P3, R5, R8.reuse, 0x5 ;  /* 0x0000000805158211 */ /* 0x080fe200078628ff */
[----:B------:R-:W-:Y:S01]  /*4bf0*/  IMAD.U32 R5, RZ, RZ, UR11 ;  /* 0x0000000bff057e24 */ /* 0x000fe2000f8e00ff */
[----:B------:R-:W-:Y:S01]  /*4c00*/  @!P0 LEA R24, P1, R6, R8, 0x6 ;  /* 0x0000000806188211 */ /* 0x000fe200078230ff */
[----:B------:R-:W-:Y:S01]  /*4c10*/  @!P0 IMAD.MOV.U32 R13, RZ, RZ, R7 ;  /* 0x000000ffff0d8224 */ /* 0x000fe200078e0007 */
[-C--:B------:R-:W-:Y:S01]  /*4c20*/  @!P0 LEA.HI.X R25, R11, R7.reuse, R10, 0x5, P3 ;  /* 0x000000070b198211 */ /* 0x080fe200018f2c0a */
[--C-:B------:R-:W-:Y:S01]  /*4c30*/  @!P0 IMAD.MOV.U32 R6, RZ, RZ, R8.reuse ;  /* 0x000000ffff068224 */ /* 0x100fe200078e0008 */
[-C--:B------:R-:W-:Y:S01]  /*4c40*/  @!P0 LEA.HI.X R36, R12, R7.reuse, R5, 0x6, P1 ;  /* 0x000000070c248211 */ /* 0x080fe200008f3405 */
[--C-:B------:R-:W-:Y:S01]  /*4c50*/  @!P0 IMAD.MOV.U32 R12, RZ, RZ, R8.reuse ;  /* 0x000000ffff0c8224 */ /* 0x100fe200078e0008 */
[----:B------:R-:W-:Y:S01]  /*4c60*/  MOV R5, UR10 ;  /* 0x0000000a00057c02 */ /* 0x000fe20008000f00 */
[----:B------:R-:W-:Y:S01]  /*4c70*/  @!P0 IMAD.MOV.U32 R10, RZ, RZ, R8 ;  /* 0x000000ffff0a8224 */ /* 0x000fe200078e0008 */
[----:B------:R-:W-:Y:S01]  /*4c80*/  @!P0 MOV R11, R7 ;  /* 0x00000007000b8202 */ /* 0x000fe20000000f00 */
[----:B------:R-:W-:Y:S01]  /*4c90*/  @!P0 IMAD.WIDE.U32 R14, R14, 0x30, R6 ;  /* 0x000000300e0e8825 */ /* 0x000fe200078e0006 */
[----:B-1----:R-:W-:Y:S01]  /*4ca0*/  @!P0 LEA R18, P3, R8, R18, 0x1 ;  /* 0x0000001208128211 */ /* 0x002fe200078608ff */
[----:B------:R-:W-:-:S02]  /*4cb0*/  @!UP0 UIMAD UR6, UR11, 0x60, URZ ;  /* 0x000000600b0688a4 */ /* 0x000fc4000f8e023f */
[----:B------:R-:W-:Y:S01]  /*4cc0*/  @!P0 IMAD.WIDE.U32 R12, R5, 0x50, R12 ;  /* 0x00000050050c8825 */ /* 0x000fe200078e000c */
[C---:B------:R-:W-:Y:S02]  /*4cd0*/  @!P0 IADD3 R5, P1, R8.reuse, UR13, RZ ;  /* 0x0000000d08058c10 */ /* 0x040fe4000ff3e0ff */
[----:B------:R-:W-:Y:S01]  /*4ce0*/  @!P0 LEA.HI.X R19, R8, R19, R7, 0x1, P3 ;  /* 0x0000001308138211 */ /* 0x000fe200018f0c07 */
[----:B------:R-:W-:Y:S01]  /*4cf0*/  @!P0 IMAD.WIDE.U32 R10, R17, 0x60, R10 ;  /* 0x00000060110a8825 */ /* 0x000fe200078e000a */
[----:B------:R-:W-:Y:S02]  /*4d00*/  @!P0 IADD3.X R20, R7, UR12, RZ, P1, !PT ;  /* 0x0000000c07148c10 */ /* 0x000fe40008ffe4ff */
[----:B----4-:R-:W-:Y:S01]  /*4d10*/  @!P0 LEA R16, P1, R5, R28, 0x1 ;  /* 0x0000001c05108211 */ /* 0x010fe200078208ff */
[----:B------:R-:W-:Y:S01]  /*4d20*/  @!PT LDS RZ, [RZ] ;  /* 0x00000000fffff984 */ /* 0x000fe20000000800 */
[----:B------:R-:W-:Y:S01]  /*4d30*/  @!PT LDS RZ, [RZ] ;  /* 0x00000000fffff984 */ /* 0x000fe20000000800 */
[----:B------:R-:W-:Y:S01]  /*4d40*/  @!PT LDS RZ, [RZ] ;  /* 0x00000000fffff984 */ /* 0x000fe20000000800 */
[----:B------:R1:W-:Y:S01]  /*4d50*/  @!P0 LDGSTS.E.BYPASS.LTC128B.128 [R228+0x4000], desc[UR22][R18.64] ;  /* 0x0400000012e48fae */ /* 0x0003e2000b901d56 */
[----:B-----5:R-:W-:Y:S01]  /*4d60*/  @!P0 LEA R22, P3, R21, R22, 0x1 ;  /* 0x0000001615168211 */ /* 0x020fe200078608ff */
[----:B------:R-:W-:Y:S01]  /*4d70*/  @!P0 VIADD R11, R11, UR6 ;  /* 0x000000060b0b8c36 */ /* 0x000fe20008000000 */
[----:B------:R-:W-:Y:S01]  /*4d80*/  @!P0 LEA.HI.X R17, R5, R29, R20, 0x1, P1 ;  /* 0x0000001d05118211 */ /* 0x000fe200008f0c14 */
[----:B------:R-:W-:Y:S01]  /*4d90*/  @!P0 VIADD R5, R15, UR17 ;  /* 0x000000110f058c36 */ /* 0x000fe20008000000 */
[----:B---3--:R-:W-:Y:S01]  /*4da0*/  @!P0 LEA R20, P1, R14, R26, 0x1 ;  /* 0x0000001a0e148211 */ /* 0x008fe200078208ff */
[----:B------:R2:W-:Y:S01]  /*4db0*/  @P0 STS.128 [R228+0x4800], RZ ;  /* 0x004800ffe4000388 */ /* 0x0005e20000000c00 */
[----:B------:R-:W-:-:S02]  /*4dc0*/  @!P0 LEA.HI.X R23, R21, R23, R25, 0x1, P3 ;  /* 0x0000001715178211 */ /* 0x000fc400018f0c19 */
[----:B------:R-:W-:Y:S01]  /*4dd0*/  @!P0 LEA.HI.X R21, R14, R27, R5, 0x1, P1 ;  /* 0x0000001b0e158211 */ /* 0x000fe200008f0c05 */
[----:B------:R-:W-:Y:S01]  /*4de0*/  @!PT LDS RZ, [RZ] ;  /* 0x00000000fffff984 */ /* 0x000fe20000000800 */
[----:B------:R-:W-:Y:S01]  /*4df0*/  @!PT LDS RZ, [RZ] ;  /* 0x00000000fffff984 */ /* 0x000fe20000000800 */
[----:B------:R-:W-:Y:S01]  /*4e00*/  @!PT LDS RZ, [RZ] ;  /* 0x00000000fffff984 */ /* 0x000fe20000000800 */
[----:B------:R3:W-:Y:S01]  /*4e10*/  @!P0 LDGSTS.E.BYPASS.LTC128B.128 [R228+0x4800], desc[UR22][R16.64] ;  /* 0x0480000010e48fae */ /* 0x0007e2000b901d56 */
[----:B------:R-:W-:Y:S01]  /*4e20*/  @!P0 VIADD R5, R13, UR7 ;  /* 0x000000070d058c36 */ /* 0x000fe20008000000 */
[C---:B------:R-:W-:Y:S02]  /*4e30*/  @!P0 LEA R14, P1, R10.reuse, R34, 0x1 ;  /* 0x000000220a0e8211 */ /* 0x040fe400078208ff */
[----:B------:R2:W-:Y:S02]  /*4e40*/  @P0 STS.128 [R228+0x5000], RZ ;  /* 0x005000ffe4000388 */ /* 0x0005e40000000c00 */
[----:B------:R-:W-:Y:S02]  /*4e50*/  @!P0 LEA.HI.X R15, R10, R35, R11, 0x1, P1 ;  /* 0x000000230a0f8211 */ /* 0x000fe400008f0c0b */
[----:B------:R-:W-:Y:S01]  /*4e60*/  @!PT LDS RZ, [RZ] ;  /* 0x00000000fffff984 */ /* 0x000fe20000000800 */
[----:B------:R-:W-:Y:S01]  /*4e70*/  @!PT LDS RZ, [RZ] ;  /* 0x00000000fffff984 */ /* 0x000fe20000000800 */
[----:B------:R-:W-:Y:S01]  /*4e80*/  @!PT LDS RZ, [RZ] ;  /* 0x00000000fffff984 */ /* 0x000fe20000000800 */
[----:B------:R2:W-:Y:S04]  /*4e90*/  @!P0 LDGSTS.E.BYPASS.LTC128B.128 [R228+0x5000], desc[UR22][R22.64] ;  /* 0x0500000016e48fae */ /* 0x0005e8000b901d56 */
[----:B------:R2:W-:Y:S04]  /*4ea0*/  @P0 STS.128 [R228+0x5800], RZ ;  /* 0x005800ffe4000388 */ /* 0x0005e80000000c00 */
[----:B------:R-:W-:Y:S01]  /*4eb0*/  @!PT LDS RZ, [RZ] ;  /* 0x00000000fffff984 */ /* 0x000fe20000000800 */
[----:B------:R-:W-:Y:S01]  /*4ec0*/  @!PT LDS RZ, [RZ] ;  /* 0x00000000fffff984 */ /* 0x000fe20000000800 */
[----:B------:R-:W-:Y:S01]  /*4ed0*/  @!PT LDS RZ, [RZ] ;  /* 0x00000000fffff984 */ /* 0x000fe20000000800 */
[----:B------:R2:W-:Y:S01]  /*4ee0*/  @!P0 LDGSTS.E.BYPASS.LTC128B.128 [R228+0x5800], desc[UR22][R20.64] ;  /* 0x0580000014e48fae */ /* 0x0005e2000b901d56 */
[----:B-1----:R-:W-:-:S03]  /*4ef0*/  @!P0 LEA R18, P4, R24, R30, 0x1 ;  /* 0x0000001e18128211 */ /* 0x002fc600078808ff */
[----:B------:R2:W-:Y:S01]  /*4f00*/  @P0 STS.128 [R228+0x6000], RZ ;  /* 0x006000ffe4000388 */ /* 0x0005e20000000c00 */
[----:B------:R-:W-:-:S05]  /*4f10*/  @!P0 LEA.HI.X R19, R24, R31, R36, 0x1, P4 ;  /* 0x0000001f18138211 */ /* 0x000fca00020f0c24 */
[----:B------:R-:W-:Y:S01]  /*4f20*/  @!PT LDS RZ, [RZ] ;  /* 0x00000000fffff984 */ /* 0x000fe20000000800 */
[----:B------:R-:W-:Y:S01]  /*4f30*/  @!PT LDS RZ, [RZ] ;  /* 0x00000000fffff984 */ /* 0x000fe20000000800 */
[----:B------:R-:W-:Y:S01]  /*4f40*/  @!PT LDS RZ, [RZ] ;  /* 0x00000000fffff984 */ /* 0x000fe20000000800 */
[----:B------:R2:W-:Y:S01]  /*4f50*/  @!P0 LDGSTS.E.BYPASS.LTC128B.128 [R228+0x6000], desc[UR22][R18.64] ;  /* 0x0600000012e48fae */ /* 0x0005e2000b901d56 */
[----:B---3--:R-:W-:-:S03]  /*4f60*/  @!P0 LEA R16, P3, R12, R32, 0x1 ;  /* 0x000000200c108211 */ /* 0x008fc600078608ff */
[----:B------:R2:W-:Y:S01]  /*4f70*/  @P0 STS.128 [R228+0x6800], RZ ;  /* 0x006800ffe4000388 */ /* 0x0005e20000000c00 */
[----:B------:R-:W-:-:S05]  /*4f80*/  @!P0 LEA.HI.X R17, R12, R33, R5, 0x1, P3 ;  /* 0x000000210c118211 */ /* 0x000fca00018f0c05 */
        /* <DEDUP_REMOVED lines=8> */
[----:B------:R2:W-:Y:S04]  /*5010*/  @!P0 LDGSTS.E.BYPASS.LTC128B.128 [R228+0x7000], desc[UR22][R14.64] ;  /* 0x070000000ee48fae */ /* 0x0005e8000b901d56 */
        /* <DEDUP_REMOVED lines=14> */
.L_x_189:
[----:B------:R-:W-:Y:S05]  /*5100*/  BSYNC B0 ;  /* 0x0000000000007941 */ /* 0x000fea0003800000 */
.L_x_188:
[----:B------:R-:W0:Y:S02]  /*5110*/  LDGDEPBAR ;  /* 0x00000000000079af */ /* 0x000e240000000000 */
.L_x_187:
[----:B------:R-:W-:Y:S01]  /*5120*/  FMNMX.FTZ R5, R74, R63, !PT ;  /* 0x0000003f4a057209 */ /* 0x000fe20007810000 */
[----:B------:R-:W-:Y:S01]  /*5130*/  ULDC UR6, c[0x0][0x2ec] ;  /* 0x0000bb0000067ab9 */ /* 0x000fe20000000800 */
[----:B------:R-:W-:Y:S01]  /*5140*/  LEA R218, R0, UR4, 0x1 ;  /* 0x0000000400da7c11 */ /* 0x000fe2000f8e08ff */
[----:B------:R-:W-:Y:S01]  /*5150*/  STL [R1+0xa8], R228 ;  /* 0x0000a8e401007387 */ /* 0x000fe20000100800 */
[----:B------:R-:W-:Y:S02]  /*5160*/  FMNMX.FTZ R5, R75, R5, !PT ;  /* 0x000000054b057209 */ /* 0x000fe40007810000 */
[----:B------:R-:W-:Y:S01]  /*5170*/  LEA R221, R3, R218, 0x1 ;  /* 0x000000da03dd7211 */ /* 0x000fe200078e08ff */
[----:B------:R-:W-:Y:S01]  /*5180*/  IMAD R219, R4, 0x2, R218 ;  /* 0x0000000204db7824 */ /* 0x000fe200078e02da */
[----:B------:R-:W-:Y:S01]  /*5190*/  FMNMX.FTZ R5, R73, R5, !PT ;  /* 0x0000000549057209 */ /* 0x000fe20007810000 */
[----:B--2---:R-:W-:Y:S03]  /*51a0*/  LDSM.16.MT88.4 R20, [R218+0x8000] ;  /* 0x00800000da14783b */ /* 0x004fe60000004200 */
[----:B------:R-:W-:Y:S01]  /*51b0*/  FMNMX.FTZ R5, R72, R5, !PT ;  /* 0x0000000548057209 */ /* 0x000fe20007810000 */
[----:B------:R-:W-:Y:S01]  /*51c0*/  LDSM.16.MT88.4 R24, [R221+0x8000] ;  /* 0x00800000dd18783b */ /* 0x000fe20000004200 */
[----:B------:R-:W-:-:S02]  /*51d0*/  LEA R220, R3, R219, 0x1 ;  /* 0x000000db03dc7211 */ /* 0x000fc400078e08ff */
[----:B------:R-:W-:Y:S01]  /*51e0*/  FMNMX.FTZ R5, R62, R5, !PT ;  /* 0x000000053e057209 */ /* 0x000fe20007810000 */
[----:B------:R-:W-:Y:S03]  /*51f0*/  LDSM.16.MT88.4 R28, [R219+0x8000] ;  /* 0x00800000db1c783b */ /* 0x000fe60000004200 */
[----:B------:R-:W-:Y:S01]  /*5200*/  FMNMX.FTZ R5, R102, R5, !PT ;  /* 0x0000000566057209 */ /* 0x000fe20007810000 */
[----:B------:R-:W-:Y:S03]  /*5210*/  LDSM.16.MT88.4 R16, [R220+0x8000] ;  /* 0x00800000dc10783b */ /* 0x000fe60000004200 */
[----:B------:R-:W-:Y:S01]  /*5220*/  FMNMX.FTZ R5, R103, R5, !PT ;  /* 0x0000000567057209 */ /* 0x000fe20007810000 */
[----:B------:R-:W-:Y:S03]  /*5230*/  STL [R1+0xa4], R225 ;  /* 0x0000a4e101007387 */ /* 0x000fe60000100800 */
[----:B------:R-:W-:Y:S01]  /*5240*/  FMNMX.FTZ R5, R145, R5, !PT ;  /* 0x0000000591057209 */ /* 0x000fe20007810000 */
[----:B------:R-:W-:Y:S03]  /*5250*/  STL [R1+0xa0], R224 ;  /* 0x0000a0e001007387 */ /* 0x000fe60000100800 */
[----:B------:R-:W-:Y:S01]  /*5260*/  FMNMX.FTZ R5, R142, R5, !PT ;  /* 0x000000058e057209 */ /* 0x000fe20007810000 */
[----:B------:R-:W-:Y:S03]  /*5270*/  STL [R1+0x9c], R222 ;  /* 0x00009cde01007387 */ /* 0x000fe60000100800 */
[----:B------:R-:W-:Y:S01]  /*5280*/  FMNMX.FTZ R5, R123, R5, !PT ;  /* 0x000000057b057209 */ /* 0x000fe20007810000 */
[----:B------:R-:W-:Y:S03]  /*5290*/  STL [R1+0x98], R217 ;  /* 0x000098d901007387 */ /* 0x000fe60000100800 */
        /* <DEDUP_REMOVED lines=13> */
[----:B------:R-:W-:Y:S01]  /*5370*/  LDSM.16.MT88.4 R56, [R218+0x8800] ;  /* 0x00880000da38783b */ /* 0x000fe20000004200 */
[----:B------:R-:W-:Y:S02]  /*5380*/  FMNMX.FTZ R5, R76, R5, !PT ;  /* 0x000000054c057209 */ /* 0x000fe40007810000 */
[----:B------:R-:W-:Y:S01]  /*5390*/  FMNMX.FTZ R7, R181, R7, !PT ;  /* 0x00000007b5077209 */ /* 0x000fe20007810000 */
[----:B------:R-:W-:Y:S01]  /*53a0*/  LDSM.16.MT88.4 R64, [R221+0x8800] ;  /* 0x00880000dd40783b */ /* 0x000fe20000004200 */
[----:B------:R-:W-:Y:S02]  /*53b0*/  FMNMX.FTZ R5, R89, R5, !PT ;  /* 0x0000000559057209 */ /* 0x000fe40007810000 */
[----:B------:R-:W-:Y:S01]  /*53c0*/  FMNMX.FTZ R7, R155, R7, !PT ;  /* 0x000000079b077209 */ /* 0x000fe20007810000 */
[----:B------:R-:W-:Y:S01]  /*53d0*/  LDSM.16.MT88.4 R80, [R220+0x8800] ;  /* 0x00880000dc50783b */ /* 0x000fe20000004200 */
        /* <DEDUP_REMOVED lines=39> */
[----:B------:R-:W2:Y:S01]  /*5650*/  SHFL.BFLY PT, R136, R7, 0x2, 0x1f ;  /* 0x0c401f0007887f89 */ /* 0x000ea200000e0000 */
        /* <DEDUP_REMOVED lines=12> */
[----:B--2---:R-:W-:Y:S02]  /*5720*/  FMNMX.FTZ R136, R7, R136, !PT ;  /* 0x0000008807887209 */ /* 0x004fe40007810000 */
[----:B------:R-:W-:Y:S02]  /*5730*/  FMNMX.FTZ R5, R185, R5, !PT ;  /* 0x00000005b9057209 */ /* 0x000fe40007810000 */
[----:B------:R-:W-:Y:S01]  /*5740*/  FMNMX.FTZ R6, R215, R6, !PT ;  /* 0x00000006d7067209 */ /* 0x000fe20007810000 */
[----:B-1----:R-:W1:Y:S01]  /*5750*/  SHFL.BFLY PT, R8, R136, 0x1, 0x1f ;  /* 0x0c201f0088087f89 */ /* 0x002e6200000e0000 */
        /* <DEDUP_REMOVED lines=9> */
[----:B------:R-:W-:Y:S01]  /*57f0*/  FMNMX.FTZ R5, R189, R5, !PT ;  /* 0x00000005bd057209 */ /* 0x000fe20007810000 */
[----:B------:R-:W2:Y:S01]  /*5800*/  SHFL.BFLY PT, R9, R137, 0x2, 0x1f ;  /* 0x0c401f0089097f89 */ /* 0x000ea200000e0000 */
[----:B------:R-:W-:Y:S02]  /*5810*/  FMNMX.FTZ R6, R140, R6, !PT ;  /* 0x000000068c067209 */ /* 0x000fe40007810000 */
[----:B------:R-:W-:Y:S02]  /*5820*/  FMNMX.FTZ R5, R176, R5, !PT ;  /* 0x00000005b0057209 */ /* 0x000fe40007810000 */
[----:B------:R-:W-:-:S02]  /*5830*/  FMNMX.FTZ R6, R133, R6, !PT ;  /* 0x0000000685067209 */ /* 0x000fc40007810000 */
[----:B------:R-:W-:Y:S02]  /*5840*/  FMNMX.FTZ R5, R131, R5, !PT ;  /* 0x0000000583057209 */ /* 0x000fe40007810000 */
[----:B-1----:R-:W-:Y:S02]  /*5850*/  FMNMX.FTZ R136, R136, R8, !PT ;  /* 0x0000000888887209 */ /* 0x002fe40007810000 */
[----:B------:R-:W-:Y:S02]  /*5860*/  FMNMX.FTZ R6, R121, R6, !PT ;  /* 0x0000000679067209 */ /* 0x000fe40007810000 */
[----:B------:R-:W-:Y:S01]  /*5870*/  FMNMX.FTZ R5, R211, R5, !PT ;  /* 0x00000005d3057209 */ /* 0x000fe20007810000 */
[----:B------:R-:W-:Y:S01]  /*5880*/  FMUL.FTZ R7, R136, UR6 ;  /* 0x0000000688077c20 */ /* 0x000fe20008410000 */
[----:B------:R-:W-:Y:S01]  /*5890*/  FMNMX.FTZ R6, R120, R6, !PT ;  /* 0x0000000678067209 */ /* 0x000fe20007810000 */
[----:B------:R-:W-:Y:S01]  /*58a0*/  STL [R1+0xac], R136 ;  /* 0x0000ac8801007387 */ /* 0x000fe20000100800 */
[----:B------:R-:W-:-:S02]  /*58b0*/  FMNMX.FTZ R5, R207, R5, !PT ;  /* 0x00000005cf057209 */ /* 0x000fc40007810000 */
[----:B------:R-:W-:Y:S02]  /*58c0*/  FSETP.NEU.FTZ.AND P0, PT, R136, -INF , PT ;  /* 0xff8000008800780b */ /* 0x000fe40003f1d000 */
[----:B------:R-:W-:Y:S02]  /*58d0*/  FMNMX.FTZ R6, R146, R6, !PT ;  /* 0x0000000692067209 */ /* 0x000fe40007810000 */
[----:B------:R-:W-:Y:S02]  /*58e0*/  FMNMX.FTZ R5, R210, R5, !PT ;  /* 0x00000005d2057209 */ /* 0x000fe40007810000 */
[----:B------:R-:W-:Y:S02]  /*58f0*/  FSEL R7, R7, RZ, P0 ;  /* 0x000000ff07077208 */ /* 0x000fe40000000000 */
[----:B------:R-:W-:Y:S02]  /*5900*/  FMNMX.FTZ R6, R143, R6, !PT ;  /* 0x000000068f067209 */ /* 0x000fe40007810000 */
[----:B------:R-:W-:Y:S01]  /*5910*/  FMNMX.FTZ R5, R229, R5, !PT ;  /* 0x00000005e5057209 */ /* 0x000fe20007810000 */
[----:B------:R-:W-:Y:S01]  /*5920*/  FFMA.FTZ R8, R74, UR6, -R7 ;  /* 0x000000064a087c23 */ /* 0x000fe20008010807 */
[----:B--2---:R-:W-:-:S02]  /*5930*/  FMNMX.FTZ R137, R137, R9, !PT ;  /* 0x0000000989897209 */ /* 0x004fc40007810000 */
[----:B------:R-:W-:Y:S01]  /*5940*/  FMNMX.FTZ R6, R157, R6, !PT ;  /* 0x000000069d067209 */ /* 0x000fe20007810000 */
[----:B------:R1:W-:Y:S01]  /*5950*/  MUFU.EX2 R179, R8 ;  /* 0x0000000800b37308 */ /* 0x0003e20000000800 */
[----:B------:R-:W-:Y:S01]  /*5960*/  FMNMX.FTZ R5, R233, R5, !PT ;  /* 0x00000005e9057209 */ /* 0x000fe20007810000 */
[----:B------:R-:W2:Y:S01]  /*5970*/  SHFL.BFLY PT, R9, R137, 0x1, 0x1f ;  /* 0x0c201f0089097f89 */ /* 0x000ea200000e0000 */
[----:B------:R-:W-:Y:S02]  /*5980*/  FMNMX.FTZ R6, R150, R6, !PT ;  /* 0x0000000696067209 */ /* 0x000fe40007810000 */
[----:B------:R-:W-:Y:S02]  /*5990*/  FMNMX.FTZ R5, R232, R5, !PT ;  /* 0x00000005e8057209 */ /* 0x000fe40007810000 */
[----:B------:R-:W-:-:S04]  /*59a0*/  FMNMX.FTZ R6, R162, R6, !PT ;  /* 0x00000006a2067209 */ /* 0x000fc80007810000 */
[----:B------:R-:W-:Y:S01]  /*59b0*/  FMNMX.FTZ R6, R159, R6, !PT ;  /* 0x000000069f067209 */ /* 0x000fe20007810000 */
[----:B-1----:R-:W-:-:S04]  /*59c0*/  FFMA.FTZ R8, R63, UR6, -R7 ;  /* 0x000000063f087c23 */ /* 0x002fc80008010807 */
[----:B------:R1:W-:Y:S01]  /*59d0*/  MUFU.EX2 R178, R8 ;  /* 0x0000000800b27308 */ /* 0x0003e20000000800 */
[----:B--2---:R-:W-:Y:S01]  /*59e0*/  FMNMX.FTZ R137, R137, R9, !PT ;  /* 0x0000000989897209 */ /* 0x004fe20007810000 */
[----:B------:R-:W-:-:S03]  /*59f0*/  FFMA.FTZ R9, R62, UR6, -R7 ;  /* 0x000000063e097c23 */ /* 0x000fc60008010807 */
[----:B------:R-:W-:-:S03]  /*5a00*/  FSETP.NEU.FTZ.AND P0, PT, R137, -INF , PT ;  /* 0xff8000008900780b */ /* 0x000fc60003f1d000 */
[----:B------:R-:W-:Y:S01]  /*5a10*/  MUFU.EX2 R250, R9 ;  /* 0x0000000900fa7308 */ /* 0x000fe20000000800 */
[----:B-1----:R-:W-:Y:S01]  /*5a20*/  FMNMX.FTZ R8, R231, R5, !PT ;  /* 0x00000005e7087209 */ /* 0x002fe20007810000 */
[----:B------:R-:W-:-:S03]  /*5a30*/  FFMA.FTZ R5, R75, UR6, -R7 ;  /* 0x000000064b057c23 */ /* 0x000fc60008010807 */
[----:B------:R-:W-:-:S03]  /*5a40*/  FMNMX.FTZ R8, R230, R8, !PT ;  /* 0x00000008e6087209 */ /* 0x000fc60007810000 */
[----:B------:R1:W-:Y:S02]  /*5a50*/  MUFU.EX2 R242, R5 ;  /* 0x0000000500f27308 */ /* 0x0003e40000000800 */
[----:B------:R-:W2:Y:S01]  /*5a60*/  SHFL.BFLY PT, R134, R8, 0x2, 0x1f ;  /* 0x0c401f0008867f89 */ /* 0x000ea200000e0000 */
[----:B-1----:R-:W-:Y:S01]  /*5a70*/  FMNMX.FTZ R5, R173, R6, !PT ;  /* 0x00000006ad057209 */ /* 0x002fe20007810000 */
[----:B------:R-:W-:-:S03]  /*5a80*/  FFMA.FTZ R6, R73, UR6, -R7 ;  /* 0x0000000649067c23 */ /* 0x000fc60008010807 */
[----:B------:R-:W-:Y:S01]  /*5a90*/  FMNMX.FTZ R5, R166, R5, !PT ;  /* 0x00000005a6057209 */ /* 0x000fe20007810000 */
[----:B------:R1:W-:Y:S03]  /*5aa0*/  MUFU.EX2 R245, R6 ;  /* 0x0000000600f57308 */ /* 0x0003e60000000800 */
[----:B------:R-:W-:Y:S02]  /*5ab0*/  FMNMX.FTZ R5, R182, R5, !PT ;  /* 0x00000005b6057209 */ /* 0x000fe40007810000 */
[----:B--2---:R-:W-:Y:S02]  /*5ac0*/  FMNMX.FTZ R134, R8, R134, !PT ;  /* 0x0000008608867209 */ /* 0x004fe40007810000 */
[----:B------:R-:W-:-:S04]  /*5ad0*/  FMNMX.FTZ R5, R175, R5, !PT ;  /* 0x00000005af057209 */ /* 0x000fc80007810000 */
[----:B------:R-:W-:-:S04]  /*5ae0*/  FMNMX.FTZ R5, R197, R5, !PT ;  /* 0x00000005c5057209 */ /* 0x000fc80007810000 */
[----:B------:R-:W-:Y:S01]  /*5af0*/  FMNMX.FTZ R5, R186, R5, !PT ;  /* 0x00000005ba057209 */ /* 0x000fe20007810000 */
[----:B-1----:R-:W-:-:S03]  /*5b00*/  FFMA.FTZ R6, R72, UR6, -R7 ;  /* 0x0000000648067c23 */ /* 0x002fc60008010807 */
[----:B------:R-:W-:Y:S01]  /*5b10*/  FMNMX.FTZ R9, R193, R5, !PT ;  /* 0x00000005c1097209 */ /* 0x000fe20007810000 */
[----:B------:R1:W2:Y:S03]  /*5b20*/  MUFU.EX2 R249, R6 ;  /* 0x0000000600f97308 */ /* 0x0002a60000000800 */
[----:B------:R-:W-:Y:S02]  /*5b30*/  FMNMX.FTZ R8, R171, R9, !PT ;  /* 0x00000009ab087209 */ /* 0x000fe40007810000 */
[----:B------:R-:W3:Y:S01]  /*5b40*/  SHFL.BFLY PT, R9, R134, 0x1, 0x1f ;  /* 0x0c201f0086097f89 */ /* 0x000ee200000e0000 */
[----:B-1----:R-:W-:-:S03]  /*5b50*/  FMUL.FTZ R6, R137, UR6 ;  /* 0x0000000689067c20 */ /* 0x002fc60008410000 */
[----:B--2---:R-:W-:Y:S02]  /*5b60*/  STL [R1+0x64], R249 ;  /* 0x000064f901007387 */ /* 0x004fe40000100800 */
[----:B------:R-:W-:Y:S02]  /*5b70*/  FSEL R6, R6, RZ, P0 ;  /* 0x000000ff06067208 */ /* 0x000fe40000000000 */
[----:B------:R-:W-:Y:S03]  /*5b80*/  STL [R1+0xb0], R137 ;  /* 0x0000b08901007387 */ /* 0x000fe60000100800 */
[--C-:B------:R-:W-:Y:S01]  /*5b90*/  FFMA.FTZ R5, R91, UR6, -R6.reuse ;  /* 0x000000065b057c23 */ /* 0x100fe20008010806 */
[----:B------:R-:W-:Y:S01]  /*5ba0*/  STL [R1+0x68], R250 ;  /* 0x000068fa01007387 */ /* 0x000fe20000100800 */
[----:B---3--:R-:W-:Y:S02]  /*5bb0*/  FMNMX.FTZ R134, R134, R9, !PT ;  /* 0x0000000986867209 */ /* 0x008fe40007810000 */
[----:B------:R1:W-:Y:S02]  /*5bc0*/  MUFU.EX2 R235, R5 ;  /* 0x0000000500eb7308 */ /* 0x0003e40000000800 */
[C---:B------:R-:W-:Y:S01]  /*5bd0*/  FSETP.NEU.FTZ.AND P0, PT, R134.reuse, -INF , PT ;  /* 0xff8000008600780b */ /* 0x040fe20003f1d000 */
[----:B------:R-:W-:Y:S01]  /*5be0*/  FMUL.FTZ R10, R134, UR6 ;  /* 0x00000006860a7c20 */ /* 0x000fe20008410000 */
[----:B------:R-:W-:Y:S04]  /*5bf0*/  STL [R1+0xb4], R134 ;  /* 0x0000b48601007387 */ /* 0x000fe80000100800 */
[----:B------:R-:W-:Y:S04]  /*5c00*/  STL [R1+0xb8], R4 ;  /* 0x0000b80401007387 */ /* 0x000fe80000100800 */
[----:B------:R2:W-:Y:S01]  /*5c10*/  STL [R1+0xbc], R3 ;  /* 0x0000bc0301007387 */ /* 0x0005e20000100800 */
[----:B-1----:R-:W-:Y:S01]  /*5c20*/  FMNMX.FTZ R5, R177, R8, !PT ;  /* 0x00000008b1057209 */ /* 0x002fe20007810000 */
[----:B------:R-:W-:-:S03]  /*5c30*/  FFMA.FTZ R8, R79, UR6, -R6 ;  /* 0x000000064f087c23 */ /* 0x000fc60008010806 */
[----:B------:R-:W-:Y:S01]  /*5c40*/  FMNMX.FTZ R5, R130, R5, !PT ;  /* 0x0000000582057209 */ /* 0x000fe20007810000 */
[----:B------:R1:W-:Y:S03]  /*5c50*/  MUFU.EX2 R234, R8 ;  /* 0x0000000800ea7308 */ /* 0x0003e60000000800 */
[----:B------:R-:W-:-:S04]  /*5c60*/  FMNMX.FTZ R5, R205, R5, !PT ;  /* 0x00000005cd057209 */ /* 0x000fc80007810000 */
[----:B------:R-:W-:-:S04]  /*5c70*/  FMNMX.FTZ R5, R200, R5, !PT ;  /* 0x00000005c8057209 */ /* 0x000fc80007810000 */
[----:B------:R-:W-:-:S04]  /*5c80*/  FMNMX.FTZ R5, R199, R5, !PT ;  /* 0x00000005c7057209 */ /* 0x000fc80007810000 */
[----:B------:R-:W-:Y:S01]  /*5c90*/  FMNMX.FTZ R5, R226, R5, !PT ;  /* 0x00000005e2057209 */ /* 0x000fe20007810000 */
[----:B-1----:R-:W-:-:S03]  /*5ca0*/  FFMA.FTZ R8, R90, UR6, -R6 ;  /* 0x000000065a087c23 */ /* 0x002fc60008010806 */
[----:B------:R-:W-:Y:S01]  /*5cb0*/  FMNMX.FTZ R5, R214, R5, !PT ;  /* 0x00000005d6057209 */ /* 0x000fe20007810000 */
[----:B------:R1:W-:Y:S03]  /*5cc0*/  MUFU.EX2 R248, R8 ;  /* 0x0000000800f87308 */ /* 0x0003e60000000800 */
[----:B------:R-:W-:-:S04]  /*5cd0*/  FMNMX.FTZ R5, R212, R5, !PT ;  /* 0x00000005d4057209 */ /* 0x000fc80007810000 */
[----:B------:R-:W-:Y:S02]  /*5ce0*/  FMNMX.FTZ R9, R209, R5, !PT ;  /* 0x00000005d1097209 */ /* 0x000fe40007810000 */
[----:B------:R-:W-:-:S05]  /*5cf0*/  FSEL R5, R10, RZ, P0 ;  /* 0x000000ff0a057208 */ /* 0x000fca0000000000 */
[--C-:B------:R-:W-:Y:S01]  /*5d00*/  FFMA.FTZ R0, R92, UR6, -R5.reuse ;  /* 0x000000065c007c23 */ /* 0x100fe20008010805 */
[--C-:B------:R-:W-:Y:S01]  /*5d10*/  FFMA.FTZ R12, R104, UR6, -R5.reuse ;  /* 0x00000006680c7c23 */ /* 0x100fe20008010805 */
[----:B-1----:R-:W-:Y:S02]  /*5d20*/  FFMA.FTZ R8, R78, UR6, -R6 ;  /* 0x000000064e087c23 */ /* 0x002fe40008010806 */
[----:B------:R1:W-:Y:S08]  /*5d30*/  MUFU.EX2 R241, R0 ;  /* 0x0000000000f17308 */ /* 0x0003f00000000800 */
[----:B------:R3:W4:Y:S08]  /*5d40*/  MUFU.EX2 R244, R8 ;  /* 0x0000000800f47308 */ /* 0x0007300000000800 */
[----:B------:R2:W-:Y:S01]  /*5d50*/  MUFU.EX2 R236, R12 ;  /* 0x0000000c00ec7308 */ /* 0x0005e20000000800 */
[----:B-1----:R-:W-:-:S07]  /*5d60*/  FFMA.FTZ R0, R95, UR6, -R5 ;  /* 0x000000065f007c23 */ /* 0x002fce0008010805 */
[----:B------:R1:W-:Y:S01]  /*5d70*/  MUFU.EX2 R243, R0 ;  /* 0x0000000000f37308 */ /* 0x0003e20000000800 */
[----:B---3--:R-:W-:Y:S01]  /*5d80*/  FFMA.FTZ R8, R77, UR6, -R6 ;  /* 0x000000064d087c23 */ /* 0x008fe20008010806 */
[----:B----4-:R-:W-:-:S06]  /*5d90*/  F2FP.BF16.F32.PACK_AB R10, R244, R248 ;  /* 0x000000f8f40a723e */ /* 0x010fcc00000010ff */
[----:B------:R3:W-:Y:S01]  /*5da0*/  MUFU.EX2 R237, R8 ;  /* 0x0000000800ed7308 */ /* 0x0007e20000000800 */
[----:B--2---:R-:W-:-:S07]  /*5db0*/  FFMA.FTZ R12, R101, UR6, -R5 ;  /* 0x00000006650c7c23 */ /* 0x004fce0008010805 */
[----:B------:R2:W-:Y:S01]  /*5dc0*/  MUFU.EX2 R246, R12 ;  /* 0x0000000c00f67308 */ /* 0x0005e20000000800 */
[----:B-1----:R-:W-:-:S07]  /*5dd0*/  FFMA.FTZ R0, R93, UR6, -R5 ;  /* 0x000000065d007c23 */ /* 0x002fce0008010805 */
[----:B------:R1:W4:Y:S01]  /*5de0*/  MUFU.EX2 R238, R0 ;  /* 0x0000000000ee7308 */ /* 0x0003220000000800 */
[----:B---3--:R-:W-:Y:S02]  /*5df0*/  FFMA.FTZ R8, R76, UR6, -R6 ;  /* 0x000000064c087c23 */ /* 0x008fe40008010806 */
[----:B------:R-:W-:Y:S05]  /*5e00*/  LDSM.16.MT88.4 R76, [R219+0x8800] ;  /* 0x00880000db4c783b */ /* 0x000fea0000004200 */
[----:B------:R3:W-:Y:S01]  /*5e10*/  MUFU.EX2 R239, R8 ;  /* 0x0000000800ef7308 */ /* 0x0007e20000000800 */
[----:B--2---:R-:W-:-:S07]  /*5e20*/  FFMA.FTZ R12, R100, UR6, -R5 ;  /* 0x00000006640c7c23 */ /* 0x004fce0008010805 */
[----:B------:R2:W-:Y:S01]  /*5e30*/  MUFU.EX2 R3, R12 ;  /* 0x0000000c00037308 */ /* 0x0005e20000000800 */
[----:B-1----:R-:W-:Y:S01]  /*5e40*/  FFMA.FTZ R0, R89, UR6, -R6 ;  /* 0x0000000659007c23 */ /* 0x002fe20008010806 */
[----:B----4-:R-:W-:-:S06]  /*5e50*/  F2FP.BF16.F32.PACK_AB R11, R238, R243 ;  /* 0x000000f3ee0b723e */ /* 0x010fcc00000010ff */
[----:B------:R-:W1:Y:S01]  /*5e60*/  MUFU.EX2 R14, R0 ;  /* 0x00000000000e7308 */ /* 0x000e620000000800 */
[----:B---3--:R-:W-:Y:S01]  /*5e70*/  FMNMX.FTZ R8, R208, R9, !PT ;  /* 0x00000009d0087209 */ /* 0x008fe20007810000 */
[----:B------:R-:W-:-:S06]  /*5e80*/  FFMA.FTZ R9, R132, UR6, -R5 ;  /* 0x0000000684097c23 */ /* 0x000fcc0008010805 */
[----:B------:R3:W-:Y:S01]  /*5e90*/  MUFU.EX2 R240, R9 ;  /* 0x0000000900f07308 */ /* 0x0007e20000000800 */
[----:B--2---:R-:W-:-:S07]  /*5ea0*/  FFMA.FTZ R12, R94, UR6, -R5 ;  /* 0x000000065e0c7c23 */ /* 0x004fce0008010805 */
[----:B------:R2:W4:Y:S01]  /*5eb0*/  MUFU.EX2 R247, R12 ;  /* 0x0000000c00f77308 */ /* 0x0005220000000800 */
[----:B-1----:R-:W-:Y:S04]  /*5ec0*/  STL [R1+0x6c], R14 ;  /* 0x00006c0e01007387 */ /* 0x002fe80000100800 */
[----:B---3--:R-:W1:Y:S01]  /*5ed0*/  SHFL.BFLY PT, R9, R8, 0x2, 0x1f ;  /* 0x0c401f0008097f89 */ /* 0x008e6200000e0000 */
[----:B--2---:R-:W-:Y:S01]  /*5ee0*/  FFMA.FTZ R12, R102, UR6, -R7 ;  /* 0x00000006660c7c23 */ /* 0x004fe20008010807 */
[----:B----4-:R-:W-:Y:S02]  /*5ef0*/  F2FP.BF16.F32.PACK_AB R15, R247, R3 ;  /* 0x00000003f70f723e */ /* 0x010fe400000010ff */
[----:B------:R-:W-:Y:S01]  /*5f00*/  MOV R102, R244 ;  /* 0x000000f400667202 */ /* 0x000fe20000000f00 */
[----:B------:R2:W-:Y:S01]  /*5f10*/  MUFU.EX2 R108, R12 ;  /* 0x0000000c006c7308 */ /* 0x0005e20000000800 */
[----:B-1----:R-:W-:Y:S01]  /*5f20*/  FMNMX.FTZ R0, R8, R9, !PT ;  /* 0x0000000908007209 */ /* 0x002fe20007810000 */
[----:B------:R-:W-:Y:S01]  /*5f30*/  FFMA.FTZ R8, R88, UR6, -R6 ;  /* 0x0000000658087c23 */ /* 0x000fe20008010806 */
[----:B------:R-:W-:-:S03]  /*5f40*/  F2FP.BF16.F32.PACK_AB R9, R241, R240 ;  /* 0x000000f0f109723e */ /* 0x000fc600000010ff */
[----:B------:R-:W1:Y:S02]  /*5f50*/  SHFL.BFLY PT, R13, R0, 0x1, 0x1f ;  /* 0x0c201f00000d7f89 */ /* 0x000e6400000e0000 */
[----:B------:R3:W4:Y:S01]  /*5f60*/  MUFU.EX2 R137, R8 ;  /* 0x0000000800897308 */ /* 0x0007220000000800 */
[----:B--2---:R-:W-:-:S07]  /*5f70*/  FFMA.FTZ R12, R103, UR6, -R7 ;  /* 0x00000006670c7c23 */ /* 0x004fce0008010807 */
[----:B------:R2:W2:Y:S01]  /*5f80*/  MUFU.EX2 R4, R12 ;  /* 0x0000000c00047308 */ /* 0x0004a20000000800 */
[----:B---3--:R-:W-:Y:S02]  /*5f90*/  F2FP.BF16.F32.PACK_AB R8, R234, R235 ;  /* 0x000000ebea08723e */ /* 0x008fe400000010ff */
[----:B----4-:R-:W-:Y:S02]  /*5fa0*/  F2FP.BF16.F32.PACK_AB R14, R137, R14 ;  /* 0x0000000e890e723e */ /* 0x010fe400000010ff */
[----:B-1----:R-:W-:-:S03]  /*5fb0*/  FMNMX.FTZ R135, R0, R13, !PT ;  /* 0x0000000d00877209 */ /* 0x002fc60007810000 */
[C---:B------:R-:W-:Y:S01]  /*5fc0*/  HMMA.16816.F32.BF16 R52, R8.reuse, R20, RZ ;  /* 0x000000140834723c */ /* 0x040fe200000418ff */
[----:B--2---:R-:W-:Y:S02]  /*5fd0*/  F2FP.BF16.F32.PACK_AB R12, R239, R237 ;  /* 0x000000edef0c723e */ /* 0x004fe400000010ff */
[C---:B------:R-:W-:Y:S01]  /*5fe0*/  FSETP.NEU.FTZ.AND P0, PT, R135.reuse, -INF , PT ;  /* 0xff8000008700780b */ /* 0x040fe20003f1d000 */
[----:B------:R-:W-:Y:S01]  /*5ff0*/  FMUL.FTZ R0, R135, UR6 ;  /* 0x0000000687007c20 */ /* 0x000fe20008410000 */
[----:B------:R-:W-:Y:S01]  /*6000*/  F2FP.BF16.F32.PACK_AB R13, R246, R236 ;  /* 0x000000ecf60d723e */ /* 0x000fe200000010ff */
[C---:B------:R-:W-:Y:S01]  /*6010*/  HMMA.16816.F32.BF16 R48, R8.reuse, R22, RZ ;  /* 0x000000160830723c */ /* 0x040fe200000418ff */
[----:B------:R1:W-:Y:S02]  /*6020*/  STL [R1+0xc0], R135 ;  /* 0x0000c08701007387 */ /* 0x0003e40000100800 */
[----:B------:R-:W-:Y:S02]  /*6030*/  FSEL R0, R0, RZ, P0 ;  /* 0x000000ff00007208 */ /* 0x000fe40000000000 */
[----:B------:R-:W-:Y:S01]  /*6040*/  STL [R1+0xc4], R137 ;  /* 0x0000c48901007387 */ /* 0x000fe20000100800 */
[C---:B------:R-:W-:Y:S03]  /*6050*/  HMMA.16816.F32.BF16 R72, R8.reuse, R24, RZ ;  /* 0x000000180848723c */ /* 0x040fe600000418ff */
[----:B------:R2:W-:Y:S03]  /*6060*/  STL [R1+0xc8], R3 ;  /* 0x0000c80301007387 */ /* 0x0005e60000100800 */
[C---:B------:R-:W-:Y:S01]  /*6070*/  HMMA.16816.F32.BF16 R68, R8.reuse, R26, RZ ;  /* 0x0000001a0844723c */ /* 0x040fe200000418ff */
[----:B------:R-:W-:Y:S05]  /*6080*/  STL [R1+0xcc], R4 ;  /* 0x0000cc0401007387 */ /* 0x000fea0000100800 */
[C---:B------:R-:W-:Y:S06]  /*6090*/  HMMA.16816.F32.BF16 R44, R8.reuse, R28, RZ ;  /* 0x0000001c082c723c */ /* 0x040fec00000418ff */
[C---:B------:R-:W-:Y:S06]  /*60a0*/  HMMA.16816.F32.BF16 R40, R8.reuse, R30, RZ ;  /* 0x0000001e0828723c */ /* 0x040fec00000418ff */
[C---:B------:R-:W-:Y:S06]  /*60b0*/  HMMA.16816.F32.BF16 R36, R8.reuse, R16, RZ ;  /* 0x000000100824723c */ /* 0x040fec00000418ff */
[----:B------:R-:W-:Y:S06]  /*60c0*/  HMMA.16816.F32.BF16 R32, R8, R18, RZ ;  /* 0x000000120820723c */ /* 0x000fec00000418ff */
[----:B------:R-:W-:Y:S01]  /*60d0*/  HMMA.16816.F32.BF16 R96, R12, R56, R52 ;  /* 0x000000380c60723c */ /* 0x000fe20000041834 */
[----:B------:R-:W-:Y:S01]  /*60e0*/  FFMA.FTZ R8, R141, UR6, -R0 ;  /* 0x000000068d087c23 */ /* 0x000fe20008010800 */
[----:B------:R-:W-:-:S03]  /*60f0*/  F2FP.BF16.F32.PACK_AB R10, R245, R242 ;  /* 0x000000f2f50a723e */ /* 0x000fc600000010ff */
[----:B------:R3:W-:Y:S01]  /*6100*/  MUFU.EX2 R63, R8 ;  /* 0x00000008003f7308 */ /* 0x0007e20000000800 */
[C---:B------:R-:W-:Y:S06]  /*6110*/  HMMA.16816.F32.BF16 R92, R12.reuse, R58, R48 ;  /* 0x0000003a0c5c723c */ /* 0x040fec0000041830 */
[C---:B------:R-:W-:Y:S06]  /*6120*/  HMMA.16816.F32.BF16 R72, R12.reuse, R64, R72 ;  /* 0x000000400c48723c */ /* 0x040fec0000041848 */
[----:B------:R-:W-:Y:S01]  /*6130*/  HMMA.16816.F32.BF16 R84, R12, R66, R68 ;  /* 0x000000420c54723c */ /* 0x000fe20000041844 */
[----:B---3--:R-:W-:-:S05]  /*6140*/  FFMA.FTZ R8, R105, UR6, -R0 ;  /* 0x0000000669087c23 */ /* 0x008fca0008010800 */
[C---:B------:R-:W-:Y:S01]  /*6150*/  HMMA.16816.F32.BF16 R112, R12.reuse, R78, R40 ;  /* 0x0000004e0c70723c */ /* 0x040fe20000041828 */
[----:B------:R3:W4:Y:S05]  /*6160*/  MUFU.EX2 R62, R8 ;  /* 0x00000008003e7308 */ /* 0x00072a0000000800 */
[----:B------:R-:W-:Y:S01]  /*6170*/  HMMA.16816.F32.BF16 R88, R12, R82, R32 ;  /* 0x000000520c58723c */ /* 0x000fe20000041820 */
[----:B---3--:R-:W-:Y:S01]  /*6180*/  FFMA.FTZ R8, R107, UR6, -R0 ;  /* 0x000000066b087c23 */ /* 0x008fe20008010800 */
[----:B----4-:R-:W-:-:S03]  /*6190*/  F2FP.BF16.F32.PACK_AB R9, R62, R63 ;  /* 0x0000003f3e09723e */ /* 0x010fc600000010ff */
[----:B------:R3:W-:Y:S02]  /*61a0*/  MUFU.EX2 R100, R8 ;  /* 0x0000000800647308 */ /* 0x0007e40000000800 */
[--C-:B---3--:R-:W-:Y:S02]  /*61b0*/  FFMA.FTZ R8, R106, UR6, -R0.reuse ;  /* 0x000000066a087c23 */ /* 0x108fe40008010800 */
[----:B------:R-:W-:Y:S04]  /*61c0*/  HMMA.16816.F32.BF16 R104, R12, R76, R44 ;  /* 0x0000004c0c68723c */ /* 0x000fe8000004182c */
[----:B------:R3:W4:Y:S02]  /*61d0*/  MUFU.EX2 R141, R8 ;  /* 0x00000008008d7308 */ /* 0x0007240000000800 */
[----:B---3--:R-:W-:Y:S01]  /*61e0*/  FFMA.FTZ R8, R140, UR6, -R0 ;  /* 0x000000068c087c23 */ /* 0x008fe20008010800 */
[----:B----4-:R-:W-:-:S05]  /*61f0*/  F2FP.BF16.F32.PACK_AB R11, R141, R100 ;  /* 0x000000648d0b723e */ /* 0x010fca00000010ff */
[----:B------:R3:W-:Y:S02]  /*6200*/  MUFU.EX2 R140, R8 ;  /* 0x00000008008c7308 */ /* 0x0007e40000000800 */
[----:B---3--:R-:W-:Y:S01]  /*6210*/  FFMA.FTZ R8, R133, UR6, -R0 ;  /* 0x0000000685087c23 */ /* 0x008fe20008010800 */
[----:B------:R-:W-:Y:S02]  /*6220*/  IMAD.MOV.U32 R133, RZ, RZ, R108 ;  /* 0x000000ffff857224 */ /* 0x000fe400078e006c */
[----:B------:R-:W-:Y:S03]  /*6230*/  HMMA.16816.F32.BF16 R108, R12, R80, R36 ;  /* 0x000000500c6c723c */ /* 0x000fe60000041824 */
[----:B------:R3:W-:Y:S04]  /*6240*/  MUFU.EX2 R132, R8 ;  /* 0x0000000800847308 */ /* 0x0007e80000000800 */
[----:B------:R-:W-:-:S04]  /*6250*/  FFMA.FTZ R12, R121, UR6, -R0 ;  /* 0x00000006790c7c23 */ /* 0x000fc80008010800 */
[----:B-1----:R1:W4:Y:S01]  /*6260*/  MUFU.EX2 R135, R12 ;  /* 0x0000000c00877308 */ /* 0x0023220000000800 */
[----:B---3--:R-:W-:-:S07]  /*6270*/  F2FP.BF16.F32.PACK_AB R8, R178, R179 ;  /* 0x000000b3b208723e */ /* 0x008fce00000010ff */
[C---:B------:R-:W-:Y:S01]  /*6280*/  HMMA.16816.F32.BF16 R36, R8.reuse, R20, RZ ;  /* 0x000000140824723c */ /* 0x040fe200000418ff */
[----:B-1----:R-:W-:Y:S01]  /*6290*/  FFMA.FTZ R12, R120, UR6, -R0 ;  /* 0x00000006780c7c23 */ /* 0x002fe20008010800 */
[----:B----4-:R-:W-:Y:S04]  /*62a0*/  STL [R1+0xd0], R135 ;  /* 0x0000d08701007387 */ /* 0x010fe80000100800 */
[C---:B------:R-:W-:Y:S01]  /*62b0*/  HMMA.16816.F32.BF16 R32, R8.reuse, R22, RZ ;  /* 0x000000160820723c */ /* 0x040fe200000418ff */
[----:B------:R1:W3:Y:S05]  /*62c0*/  MUFU.EX2 R103, R12 ;  /* 0x0000000c00677308 */ /* 0x0002ea0000000800 */
[C---:B------:R-:W-:Y:S06]  /*62d0*/  HMMA.16816.F32.BF16 R40, R8.reuse, R26, RZ ;  /* 0x0000001a0828723c */ /* 0x040fec00000418ff */
[C---:B------:R-:W-:Y:S06]  /*62e0*/  HMMA.16816.F32.BF16 R20, R8.reuse, R16, RZ ;  /* 0x000000100814723c */ /* 0x040fec00000418ff */
[C---:B-1----:R-:W-:Y:S06]  /*62f0*/  HMMA.16816.F32.BF16 R12, R8.reuse, R24, RZ ;  /* 0x00000018080c723c */ /* 0x042fec00000418ff */
[C---:B------:R-:W-:Y:S06]  /*6300*/  HMMA.16816.F32.BF16 R24, R8.reuse, R28, RZ ;  /* 0x0000001c0818723c */ /* 0x040fec00000418ff */
[C---:B------:R-:W-:Y:S06]  /*6310*/  HMMA.16816.F32.BF16 R28, R8.reuse, R30, RZ ;  /* 0x0000001e081c723c */ /* 0x040fec00000418ff */
[----:B------:R-:W-:Y:S07]  /*6320*/  HMMA.16816.F32.BF16 R16, R8, R18, RZ ;  /* 0x000000120810723c */ /* 0x000fee00000418ff */
[----:B------:R-:W-:-:S02]  /*6330*/  F2FP.BF16.F32.PACK_AB R8, R250, R249 ;  /* 0x000000f9fa08723e */ /* 0x000fc400000010ff */
[----:B------:R-:W-:Y:S02]  /*6340*/  F2FP.BF16.F32.PACK_AB R9, R132, R140 ;  /* 0x0000008c8409723e */ /* 0x000fe400000010ff */
[----:B------:R-:W-:Y:S02]  /*6350*/  F2FP.BF16.F32.PACK_AB R10, R4, R133 ;  /* 0x00000085040a723e */ /* 0x000fe400000010ff */
[----:B---3--:R-:W-:-:S07]  /*6360*/  F2FP.BF16.F32.PACK_AB R11, R103, R135 ;  /* 0x00000087670b723e */ /* 0x008fce00000010ff */
[C---:B------:R-:W-:Y:S06]  /*6370*/  HMMA.16816.F32.BF16 R44, R8.reuse, R64, R12 ;  /* 0x00000040082c723c */ /* 0x040fec000004180c */
[----:B------:R-:W-:Y:S01]  /*6380*/  HMMA.16816.F32.BF16 R68, R8, R56, R36 ;  /* 0x000000380844723c */ /* 0x000fe20000041824 */
[----:B------:R-:W-:-:S04]  /*6390*/  FFMA.FTZ R12, R145, UR6, -R7 ;  /* 0x00000006910c7c23 */ /* 0x000fc80008010807 */
[----:B------:R1:W-:Y:S01]  /*63a0*/  MUFU.EX2 R228, R12 ;  /* 0x0000000c00e47308 */ /* 0x0003e20000000800 */
[C---:B------:R-:W-:Y:S06]  /*63b0*/  HMMA.16816.F32.BF16 R52, R8.reuse, R58, R32 ;  /* 0x0000003a0834723c */ /* 0x040fec0000041820 */
[C---:B------:R-:W-:Y:S06]  /*63c0*/  HMMA.16816.F32.BF16 R64, R8.reuse, R66, R40 ;  /* 0x000000420840723c */ /* 0x040fec0000041828 */
[----:B------:R-:W-:Y:S01]  /*63d0*/  HMMA.16816.F32.BF16 R36, R8, R78, R28 ;  /* 0x0000004e0824723c */ /* 0x000fe2000004181c */
[----:B-1----:R-:W-:-:S05]  /*63e0*/  FFMA.FTZ R12, R142, UR6, -R7 ;  /* 0x000000068e0c7c23 */ /* 0x002fca0008010807 */
[C---:B------:R-:W-:Y:S01]  /*63f0*/  HMMA.16816.F32.BF16 R40, R8.reuse, R76, R24 ;  /* 0x0000004c0828723c */ /* 0x040fe20000041818 */
[----:B------:R-:W-:Y:S01]  /*6400*/  LDSM.16.MT88.4 R24, [R220+0x9000] ;  /* 0x00900000dc18783b */ /* 0x000fe20000004200 */
[----:B--2---:R1:W-:Y:S04]  /*6410*/  MUFU.EX2 R3, R12 ;  /* 0x0000000c00037308 */ /* 0x0043e80000000800 */
[C---:B------:R-:W-:Y:S01]  /*6420*/  HMMA.16816.F32.BF16 R32, R8.reuse, R80, R20 ;  /* 0x000000500820723c */ /* 0x040fe20000041814 */
[----:B------:R-:W-:Y:S05]  /*6430*/  LDSM.16.MT88.4 R20, [R219+0x9000] ;  /* 0x00900000db14783b */ /* 0x000fea0000004200 */
[----:B------:R-:W-:Y:S01]  /*6440*/  HMMA.16816.F32.BF16 R28, R8, R82, R16 ;  /* 0x00000052081c723c */ /* 0x000fe20000041810 */
[----:B------:R-:W2:Y:S01]  /*6450*/  LDSM.16.MT88.4 R16, [R221+0x9000] ;  /* 0x00900000dd10783b */ /* 0x000ea20000004200 */
[----:B-1----:R-:W-:-:S05]  /*6460*/  FFMA.FTZ R12, R123, UR6, -R7 ;  /* 0x000000067b0c7c23 */ /* 0x002fca0008010807 */
[----:B------:R-:W-:Y:S01]  /*6470*/  FFMA.FTZ R8, R148, UR6, -R5 ;  /* 0x0000000694087c23 */ /* 0x000fe20008010805 */
[----:B------:R-:W-:Y:S01]  /*6480*/  IMAD.MOV.U32 R123, RZ, RZ, R246 ;  /* 0x000000ffff7b7224 */ /* 0x000fe200078e00f6 */
[----:B------:R-:W-:Y:S01]  /*6490*/  MOV R148, R236 ;  /* 0x000000ec00947202 */ /* 0x000fe20000000f00 */
[----:B------:R1:W-:Y:S02]  /*64a0*/  MUFU.EX2 R2, R12 ;  /* 0x0000000c00027308 */ /* 0x0003e40000000800 */
[----:B-1----:R-:W-:-:S06]  /*64b0*/  FFMA.FTZ R12, R122, UR6, -R7 ;  /* 0x000000067a0c7c23 */ /* 0x002fcc0008010807 */
[----:B------:R1:W-:Y:S02]  /*64c0*/  MUFU.EX2 R48, R12 ;  /* 0x0000000c00307308 */ /* 0x0003e40000000800 */
[----:B-1----:R-:W-:-:S06]  /*64d0*/  FFMA.FTZ R12, R146, UR6, -R0 ;  /* 0x00000006920c7c23 */ /* 0x002fcc0008010800 */
[----:B------:R1:W-:Y:S08]  /*64e0*/  MUFU.EX2 R146, R8 ;  /* 0x0000000800927308 */ /* 0x0003f00000000800 */
[----:B------:R3:W-:Y:S01]  /*64f0*/  MUFU.EX2 R225, R12 ;  /* 0x0000000c00e17308 */ /* 0x0007e20000000800 */
[----:B-1----:R-:W-:-:S07]  /*6500*/  FFMA.FTZ R8, R151, UR6, -R5 ;  /* 0x0000000697087c23 */ /* 0x002fce0008010805 */
[----:B------:R1:W4:Y:S01]  /*6510*/  MUFU.EX2 R134, R8 ;  /* 0x0000000800867308 */ /* 0x0003220000000800 */
[----:B---3--:R-:W-:-:S07]  /*6520*/  FFMA.FTZ R12, R143, UR6, -R0 ;  /* 0x000000068f0c7c23 */ /* 0x008fce0008010800 */
[----:B------:R3:W-:Y:S01]  /*6530*/  MUFU.EX2 R216, R12 ;  /* 0x0000000c00d87308 */ /* 0x0007e20000000800 */
[----:B-1----:R-:W-:Y:S01]  /*6540*/  FFMA.FTZ R8, R157, UR6, -R0 ;  /* 0x000000069d087c23 */ /* 0x002fe20008010800 */
[----:B----4-:R-:W-:-:S06]  /*6550*/  F2FP.BF16.F32.PACK_AB R11, R134, R146 ;  /* 0x00000092860b723e */ /* 0x010fcc00000010ff */
[----:B------:R1:W-:Y:S01]  /*6560*/  MUFU.EX2 R121, R8 ;  /* 0x0000000800797308 */ /* 0x0003e20000000800 */
[----:B---3--:R-:W-:Y:S01]  /*6570*/  FFMA.FTZ R12, R147, UR6, -R6 ;  /* 0x00000006930c7c23 */ /* 0x008fe20008010806 */
[----:B------:R-:W-:-:S06]  /*6580*/  MOV R147, R48 ;  /* 0x0000003000937202 */ /* 0x000fcc0000000f00 */
[----:B------:R3:W-:Y:S01]  /*6590*/  MUFU.EX2 R224, R12 ;  /* 0x0000000c00e07308 */ /* 0x0007e20000000800 */
[----:B-1----:R-:W-:Y:S01]  /*65a0*/  FFMA.FTZ R8, R150, UR6, -R0 ;  /* 0x0000000696087c23 */ /* 0x002fe20008010800 */
[----:B---3--:R-:W-:-:S06]  /*65b0*/  FFMA.FTZ R12, R144, UR6, -R6 ;  /* 0x00000006900c7c23 */ /* 0x008fcc0008010806 */
[----:B------:R-:W-:Y:S08]  /*65c0*/  MUFU.EX2 R144, R8 ;  /* 0x0000000800907308 */ /* 0x000ff00000000800 */
[----:B------:R1:W3:Y:S02]  /*65d0*/  MUFU.EX2 R61, R12 ;  /* 0x0000000c003d7308 */ /* 0x0002e40000000800 */
[----:B-1----:R-:W-:Y:S01]  /*65e0*/  FFMA.FTZ R12, R139, UR6, -R6 ;  /* 0x000000068b0c7c23 */ /* 0x002fe20008010806 */
[----:B---3--:R-:W-:-:S02]  /*65f0*/  F2FP.BF16.F32.PACK_AB R8, R61, R224 ;  /* 0x000000e03d08723e */ /* 0x008fc400000010ff */
[----:B------:R-:W-:-:S03]  /*6600*/  MOV R139, R247 ;  /* 0x000000f7008b7202 */ /* 0x000fc60000000f00 */
[----:B------:R1:W-:Y:S01]  /*6610*/  MUFU.EX2 R120, R12 ;  /* 0x0000000c00787308 */ /* 0x0003e20000000800 */
[----:B------:R-:W-:Y:S01]  /*6620*/  MOV R157, R139 ;  /* 0x0000008b009d7202 */ /* 0x000fe20000000f00 */
[----:B-1----:R-:W-:-:S06]  /*6630*/  FFMA.FTZ R12, R138, UR6, -R6 ;  /* 0x000000068a0c7c23 */ /* 0x002fcc0008010806 */
[----:B------:R1:W3:Y:S02]  /*6640*/  MUFU.EX2 R122, R12 ;  /* 0x0000000c007a7308 */ /* 0x0002e40000000800 */
[----:B-1----:R-:W-:Y:S01]  /*6650*/  FFMA.FTZ R12, R156, UR6, -R5 ;  /* 0x000000069c0c7c23 */ /* 0x002fe20008010805 */
[----:B---3--:R-:W-:Y:S01]  /*6660*/  F2FP.BF16.F32.PACK_AB R10, R122, R120 ;  /* 0x000000787a0a723e */ /* 0x008fe200000010ff */
[----:B------:R-:W-:-:S04]  /*6670*/  IMAD.MOV.U32 R156, RZ, RZ, R3 ;  /* 0x000000ffff9c7224 */ /* 0x000fc800078e0003 */
[----:B------:R1:W-:Y:S02]  /*6680*/  MUFU.EX2 R222, R12 ;  /* 0x0000000c00de7308 */ /* 0x0003e40000000800 */
[----:B-1----:R-:W-:-:S06]  /*6690*/  FFMA.FTZ R12, R149, UR6, -R5 ;  /* 0x00000006950c7c23 */ /* 0x002fcc0008010805 */
[----:B------:R1:W3:Y:S02]  /*66a0*/  MUFU.EX2 R60, R12 ;  /* 0x0000000c003c7308 */ /* 0x0002e40000000800 */
[----:B-1----:R-:W1:Y:S01]  /*66b0*/  LDSM.16.MT88.4 R12, [R218+0x9000] ;  /* 0x00900000da0c783b */ /* 0x002e620000004200 */
[----:B---3--:R-:W-:-:S07]  /*66c0*/  F2FP.BF16.F32.PACK_AB R9, R60, R222 ;  /* 0x000000de3c09723e */ /* 0x008fce00000010ff */
[C---:B--2---:R-:W-:Y:S06]  /*66d0*/  HMMA.16816.F32.BF16 R72, R8.reuse, R16, R72 ;  /* 0x000000100848723c */ /* 0x044fec0000041848 */
[C---:B------:R-:W-:Y:S06]  /*66e0*/  HMMA.16816.F32.BF16 R84, R8.reuse, R18, R84 ;  /* 0x000000120854723c */ /* 0x040fec0000041854 */
[C---:B------:R-:W-:Y:S06]  /*66f0*/  HMMA.16816.F32.BF16 R104, R8.reuse, R20, R104 ;  /* 0x000000140868723c */ /* 0x040fec0000041868 */
[C---:B------:R-:W-:Y:S06]  /*6700*/  HMMA.16816.F32.BF16 R112, R8.reuse, R22, R112 ;  /* 0x000000160870723c */ /* 0x040fec0000041870 */
[C---:B------:R-:W-:Y:S06]  /*6710*/  HMMA.16816.F32.BF16 R108, R8.reuse, R24, R108 ;  /* 0x00000018086c723c */ /* 0x040fec000004186c */
[C---:B------:R-:W-:Y:S06]  /*6720*/  HMMA.16816.F32.BF16 R80, R8.reuse, R26, R88 ;  /* 0x0000001a0850723c */ /* 0x040fec0000041858 */
[C---:B-1----:R-:W-:Y:S06]  /*6730*/  HMMA.16816.F32.BF16 R48, R8.reuse, R12, R96 ;  /* 0x0000000c0830723c */ /* 0x042fec0000041860 */
[----:B------:R-:W-:Y:S07]  /*6740*/  HMMA.16816.F32.BF16 R56, R8, R14, R92 ;  /* 0x0000000e0838723c */ /* 0x000fee000004185c */
[----:B------:R-:W-:-:S02]  /*6750*/  F2FP.BF16.F32.PACK_AB R8, R156, R228 ;  /* 0x000000e49c08723e */ /* 0x000fc400000010ff */
[----:B------:R-:W-:Y:S02]  /*6760*/  F2FP.BF16.F32.PACK_AB R9, R216, R225 ;  /* 0x000000e1d809723e */ /* 0x000fe400000010ff */
[----:B------:R-:W-:Y:S02]  /*6770*/  F2FP.BF16.F32.PACK_AB R10, R147, R2 ;  /* 0x00000002930a723e */ /* 0x000fe400000010ff */
[----:B------:R-:W-:-:S07]  /*6780*/  F2FP.BF16.F32.PACK_AB R11, R144, R121 ;  /* 0x00000079900b723e */ /* 0x000fce00000010ff */
[C---:B------:R-:W-:Y:S06]  /*6790*/  HMMA.16816.F32.BF16 R92, R8.reuse, R12, R68 ;  /* 0x0000000c085c723c */ /* 0x040fec0000041844 */
[----:B------:R-:W-:Y:S01]  /*67a0*/  HMMA.16816.F32.BF16 R76, R8, R14, R52 ;  /* 0x0000000e084c723c */ /* 0x000fe20000041834 */
[----:B------:R-:W-:Y:S01]  /*67b0*/  FFMA.FTZ R12, R161, UR6, -R7 ;  /* 0x00000006a10c7c23 */ /* 0x000fe20008010807 */
[----:B------:R-:W-:-:S03]  /*67c0*/  IMAD.MOV.U32 R161, RZ, RZ, R123 ;  /* 0x000000ffffa17224 */ /* 0x000fc600078e007b */
[----:B------:R1:W-:Y:S01]  /*67d0*/  MUFU.EX2 R3, R12 ;  /* 0x0000000c00037308 */ /* 0x0003e20000000800 */
[C---:B------:R-:W-:Y:S06]  /*67e0*/  HMMA.16816.F32.BF16 R68, R8.reuse, R16, R44 ;  /* 0x000000100844723c */ /* 0x040fec000004182c */
[C---:B------:R-:W-:Y:S01]  /*67f0*/  HMMA.16816.F32.BF16 R64, R8.reuse, R18, R64 ;  /* 0x000000120840723c */ /* 0x040fe20000041840 */
[----:B------:R-:W2:Y:S05]  /*6800*/  LDSM.16.MT88.4 R16, [R221+0x9800] ;  /* 0x00980000dd10783b */ /* 0x000eaa0000004200 */
[----:B------:R-:W-:Y:S01]  /*6810*/  HMMA.16816.F32.BF16 R40, R8, R20, R40 ;  /* 0x000000140828723c */ /* 0x000fe20000041828 */
[----:B-1----:R-:W-:Y:S01]  /*6820*/  FFMA.FTZ R12, R158, UR6, -R7 ;  /* 0x000000069e0c7c23 */ /* 0x002fe20008010807 */
[----:B------:R-:W-:-:S04]  /*6830*/  MOV R158, R122 ;  /* 0x0000007a009e7202 */ /* 0x000fc80000000f00 */
[C---:B------:R-:W-:Y:S01]  /*6840*/  HMMA.16816.F32.BF16 R36, R8.reuse, R22, R36 ;  /* 0x000000160824723c */ /* 0x040fe20000041824 */
[----:B------:R-:W1:Y:S01]  /*6850*/  LDSM.16.MT88.4 R20, [R219+0x9800] ;  /* 0x00980000db14783b */ /* 0x000e620000004200 */
[----:B------:R3:W-:Y:S04]  /*6860*/  MUFU.EX2 R149, R12 ;  /* 0x0000000c00957308 */ /* 0x0007e80000000800 */
[C---:B------:R-:W-:Y:S06]  /*6870*/  HMMA.16816.F32.BF16 R32, R8.reuse, R24, R32 ;  /* 0x000000180820723c */ /* 0x040fec0000041820 */
[----:B------:R-:W-:Y:S01]  /*6880*/  HMMA.16816.F32.BF16 R28, R8, R26, R28 ;  /* 0x0000001a081c723c */ /* 0x000fe2000004181c */
[----:B------:R-:W4:Y:S01]  /*6890*/  LDSM.16.MT88.4 R24, [R220+0x9800] ;  /* 0x00980000dc18783b */ /* 0x000f220000004200 */
[----:B---3--:R-:W-:-:S05]  /*68a0*/  FFMA.FTZ R12, R117, UR6, -R7 ;  /* 0x00000006750c7c23 */ /* 0x008fca0008010807 */
[----:B------:R-:W-:Y:S01]  /*68b0*/  FFMA.FTZ R8, R164, UR6, -R5 ;  /* 0x00000006a4087c23 */ /* 0x000fe20008010805 */
[----:B------:R3:W-:Y:S08]  /*68c0*/  MUFU.EX2 R4, R12 ;  /* 0x0000000c00047308 */ /* 0x0007f00000000800 */
[----:B------:R2:W-:Y:S01]  /*68d0*/  MUFU.EX2 R44, R8 ;  /* 0x00000008002c7308 */ /* 0x0005e20000000800 */
[----:B---3--:R-:W-:-:S07]  /*68e0*/  FFMA.FTZ R12, R116, UR6, -R7 ;  /* 0x00000006740c7c23 */ /* 0x008fce0008010807 */
[----:B------:R3:W1:Y:S01]  /*68f0*/  MUFU.EX2 R101, R12 ;  /* 0x0000000c00657308 */ /* 0x0006620000000800 */
[----:B--2---:R-:W-:Y:S01]  /*6900*/  FFMA.FTZ R8, R167, UR6, -R5 ;  /* 0x00000006a7087c23 */ /* 0x004fe20008010805 */
[----:B---3--:R-:W-:Y:S01]  /*6910*/  FFMA.FTZ R12, R162, UR6, -R0 ;  /* 0x00000006a20c7c23 */ /* 0x008fe20008010800 */
[----:B-1----:R-:W-:Y:S01]  /*6920*/  MOV R167, R101 ;  /* 0x0000006500a77202 */ /* 0x002fe20000000f00 */
[----:B------:R-:W-:-:S04]  /*6930*/  IMAD.MOV.U32 R162, RZ, RZ, R133 ;  /* 0x000000ffffa27224 */ /* 0x000fc800078e0085 */
[----:B------:R1:W-:Y:S02]  /*6940*/  MUFU.EX2 R136, R12 ;  /* 0x0000000c00887308 */ /* 0x0003e40000000800 */
[----:B-1----:R-:W-:Y:S01]  /*6950*/  FFMA.FTZ R12, R159, UR6, -R0 ;  /* 0x000000069f0c7c23 */ /* 0x002fe20008010800 */
[----:B------:R-:W-:-:S05]  /*6960*/  MOV R159, R3 ;  /* 0x00000003009f7202 */ /* 0x000fca0000000f00 */
[----:B------:R1:W-:Y:S02]  /*6970*/  MUFU.EX2 R3, R12 ;  /* 0x0000000c00037308 */ /* 0x0003e40000000800 */
[----:B-1----:R-:W-:Y:S01]  /*6980*/  FFMA.FTZ R12, R163, UR6, -R6 ;  /* 0x00000006a30c7c23 */ /* 0x002fe20008010806 */
[----:B------:R-:W-:-:S05]  /*6990*/  MOV R163, R103 ;  /* 0x0000006700a37202 */ /* 0x000fca0000000f00 */
[----:B------:R1:W-:Y:S02]  /*69a0*/  MUFU.EX2 R142, R12 ;  /* 0x0000000c008e7308 */ /* 0x0003e40000000800 */
[----:B-1----:R-:W-:-:S06]  /*69b0*/  FFMA.FTZ R12, R160, UR6, -R6 ;  /* 0x00000006a00c7c23 */ /* 0x002fcc0008010806 */
[----:B------:R1:W2:Y:S08]  /*69c0*/  MUFU.EX2 R160, R8 ;  /* 0x0000000800a07308 */ /* 0x0002b00000000800 */
[----:B------:R3:W4:Y:S01]  /*69d0*/  MUFU.EX2 R150, R12 ;  /* 0x0000000c00967308 */ /* 0x0007220000000800 */
[----:B-1----:R-:W-:Y:S01]  /*69e0*/  FFMA.FTZ R8, R173, UR6, -R0 ;  /* 0x00000006ad087c23 */ /* 0x002fe20008010800 */
[----:B------:R-:W-:-:S06]  /*69f0*/  IMAD.MOV.U32 R173, RZ, RZ, R132 ;  /* 0x000000ffffad7224 */ /* 0x000fcc00078e0084 */
[----:B------:R1:W-:Y:S01]  /*6a00*/  MUFU.EX2 R116, R8 ;  /* 0x0000000800747308 */ /* 0x0003e20000000800 */
[----:B---3--:R-:W-:-:S07]  /*6a10*/  FFMA.FTZ R12, R119, UR6, -R6 ;  /* 0x00000006770c7c23 */ /* 0x008fce0008010806 */
[----:B------:R3:W-:Y:S01]  /*6a20*/  MUFU.EX2 R135, R12 ;  /* 0x0000000c00877308 */ /* 0x0007e20000000800 */
[----:B-1----:R-:W-:Y:S01]  /*6a30*/  FFMA.FTZ R8, R166, UR6, -R0 ;  /* 0x00000006a6087c23 */ /* 0x002fe20008010800 */
[----:B------:R-:W-:-:S06]  /*6a40*/  IMAD.MOV.U32 R166, RZ, RZ, R44 ;  /* 0x000000ffffa67224 */ /* 0x000fcc00078e002c */
[----:B------:R4:W-:Y:S01]  /*6a50*/  MUFU.EX2 R164, R8 ;  /* 0x0000000800a47308 */ /* 0x0009e20000000800 */
[----:B--2---:R-:W-:Y:S01]  /*6a60*/  F2FP.BF16.F32.PACK_AB R11, R160, R166 ;  /* 0x000000a6a00b723e */ /* 0x004fe200000010ff */
[----:B---3--:R-:W-:-:S06]  /*6a70*/  FFMA.FTZ R12, R118, UR6, -R6 ;  /* 0x00000006760c7c23 */ /* 0x008fcc0008010806 */
[----:B------:R1:W2:Y:S01]  /*6a80*/  MUFU.EX2 R13, R12 ;  /* 0x0000000c000d7308 */ /* 0x0002a20000000800 */
[----:B----4-:R-:W-:Y:S01]  /*6a90*/  F2FP.BF16.F32.PACK_AB R8, R150, R142 ;  /* 0x0000008e9608723e */ /* 0x010fe200000010ff */
[----:B-1----:R-:W-:Y:S01]  /*6aa0*/  FFMA.FTZ R12, R172, UR6, -R5 ;  /* 0x00000006ac0c7c23 */ /* 0x002fe20008010805 */
[----:B------:R-:W-:-:S05]  /*6ab0*/  MOV R172, R239 ;  /* 0x000000ef00ac7202 */ /* 0x000fca0000000f00 */
[----:B------:R1:W-:Y:S02]  /*6ac0*/  MUFU.EX2 R143, R12 ;  /* 0x0000000c008f7308 */ /* 0x0003e40000000800 */
[----:B-1----:R-:W-:Y:S01]  /*6ad0*/  FFMA.FTZ R12, R165, UR6, -R5 ;  /* 0x00000006a50c7c23 */ /* 0x002fe20008010805 */
[----:B--2---:R-:W-:-:S05]  /*6ae0*/  IMAD.MOV.U32 R165, RZ, RZ, R13 ;  /* 0x000000ffffa57224 */ /* 0x004fca00078e000d */
[----:B------:R1:W2:Y:S01]  /*6af0*/  MUFU.EX2 R151, R12 ;  /* 0x0000000c00977308 */ /* 0x0002a20000000800 */
[----:B------:R-:W-:Y:S01]  /*6b00*/  F2FP.BF16.F32.PACK_AB R10, R165, R135 ;  /* 0x00000087a50a723e */ /* 0x000fe200000010ff */
[----:B-1----:R-:W1:Y:S01]  /*6b10*/  LDSM.16.MT88.4 R12, [R218+0x9800] ;  /* 0x00980000da0c783b */ /* 0x002e620000004200 */
[----:B--2---:R-:W-:-:S07]  /*6b20*/  F2FP.BF16.F32.PACK_AB R9, R151, R143 ;  /* 0x0000008f9709723e */ /* 0x004fce00000010ff */
[C---:B------:R-:W-:Y:S06]  /*6b30*/  HMMA.16816.F32.BF16 R52, R8.reuse, R16, R72 ;  /* 0x000000100834723c */ /* 0x040fec0000041848 */
[C---:B------:R-:W-:Y:S06]  /*6b40*/  HMMA.16816.F32.BF16 R44, R8.reuse, R18, R84 ;  /* 0x00000012082c723c */ /* 0x040fec0000041854 */
[C---:B------:R-:W-:Y:S06]  /*6b50*/  HMMA.16816.F32.BF16 R104, R8.reuse, R20, R104 ;  /* 0x000000140868723c */ /* 0x040fec0000041868 */
[C---:B------:R-:W-:Y:S06]  /*6b60*/  HMMA.16816.F32.BF16 R112, R8.reuse, R22, R112 ;  /* 0x000000160870723c */ /* 0x040fec0000041870 */
[C---:B------:R-:W-:Y:S06]  /*6b70*/  HMMA.16816.F32.BF16 R108, R8.reuse, R24, R108 ;  /* 0x00000018086c723c */ /* 0x040fec000004186c */
[C---:B-1----:R-:W-:Y:S06]  /*6b80*/  HMMA.16816.F32.BF16 R96, R8.reuse, R12, R48 ;  /* 0x0000000c0860723c */ /* 0x042fec0000041830 */
[C---:B------:R-:W-:Y:S06]  /*6b90*/  HMMA.16816.F32.BF16 R56, R8.reuse, R14, R56 ;  /* 0x0000000e0838723c */ /* 0x040fec0000041838 */
        /* <DEDUP_REMOVED lines=11> */
[C---:B------:R-:W-:Y:S06]  /*6c50*/  HMMA.16816.F32.BF16 R40, R8.reuse, R20, R40 ;  /* 0x000000140828723c */ /* 0x040fec0000041828 */
[----:B------:R-:W-:Y:S01]  /*6c60*/  HMMA.16816.F32.BF16 R36, R8, R22, R36 ;  /* 0x000000160824723c */ /* 0x000fe20000041824 */
[----:B------:R-:W2:Y:S01]  /*6c70*/  LDSM.16.MT88.4 R20, [R219+0xa000] ;  /* 0x00a00000db14783b */ /* 0x000ea20000004200 */
[----:B-1----:R-:W-:Y:S01]  /*6c80*/  FFMA.FTZ R12, R155, UR6, -R7 ;  /* 0x000000069b0c7c23 */ /* 0x002fe20008010807 */
[----:B------:R-:W-:-:S03]  /*6c90*/  IMAD.MOV.U32 R155, RZ, RZ, R102 ;  /* 0x000000ffff9b7224 */ /* 0x000fc600078e0066 */
        /* <DEDUP_REMOVED lines=10> */
[----:B---3--:R-:W-:Y:S01]  /*6d40*/  FFMA.FTZ R12, R152, UR6, -R7 ;  /* 0x00000006980c7c23 */ /* 0x008fe20008010807 */
[----:B------:R-:W-:-:S06]  /*6d50*/  IMAD.MOV.U32 R152, RZ, RZ, R245 ;  /* 0x000000ffff987224 */ /* 0x000fcc00078e00f5 */
[----:B------:R3:W-:Y:S01]  /*6d60*/  MUFU.EX2 R137, R12 ;  /* 0x0000000c00897308 */ /* 0x0007e20000000800 */
[----:B--2---:R-:W-:-:S07]  /*6d70*/  FFMA.FTZ R8, R187, UR6, -R5 ;  /* 0x00000006bb087c23 */ /* 0x004fce0008010805 */
[----:B------:R2:W1:Y:S01]  /*6d80*/  MUFU.EX2 R247, R8 ;  /* 0x0000000800f77308 */ /* 0x0004620000000800 */
[----:B---3--:R-:W-:Y:S01]  /*6d90*/  FFMA.FTZ R12, R182, UR6, -R0 ;  /* 0x00000006b60c7c23 */ /* 0x008fe20008010800 */
[----:B------:R-:W-:-:S06]  /*6da0*/  MOV R182, R116 ;  /* 0x0000007400b67202 */ /* 0x000fcc0000000f00 */
[----:B------:R3:W4:Y:S01]  /*6db0*/  MUFU.EX2 R118, R12 ;  /* 0x0000000c00767308 */ /* 0x0007220000000800 */
[----:B--2---:R-:W-:Y:S01]  /*6dc0*/  FFMA.FTZ R8, R197, UR6, -R0 ;  /* 0x00000006c5087c23 */ /* 0x004fe20008010800 */
[----:B-1----:R-:W-:Y:S01]  /*6dd0*/  F2FP.BF16.F32.PACK_AB R11, R247, R246 ;  /* 0x000000f6f70b723e */ /* 0x002fe200000010ff */
[----:B------:R-:W-:-:S05]  /*6de0*/  IMAD.MOV.U32 R197, RZ, RZ, R241 ;  /* 0x000000ffffc57224 */ /* 0x000fca00078e00f1 */
[----:B------:R1:W-:Y:S01]  /*6df0*/  MUFU.EX2 R244, R8 ;  /* 0x0000000800f47308 */ /* 0x0003e20000000800 */
[----:B---3--:R-:W-:Y:S01]  /*6e00*/  FFMA.FTZ R12, R175, UR6, -R0 ;  /* 0x00000006af0c7c23 */ /* 0x008fe20008010800 */
[----:B----4-:R-:W-:Y:S02]  /*6e10*/  IMAD.MOV.U32 R184, RZ, RZ, R118 ;  /* 0x000000ffffb87224 */ /* 0x010fe400078e0076 */
[----:B------:R-:W-:-:S04]  /*6e20*/  IMAD.MOV.U32 R175, RZ, RZ, R238 ;  /* 0x000000ffffaf7224 */ /* 0x000fc800078e00ee */
[----:B------:R2:W3:Y:S01]  /*6e30*/  MUFU.EX2 R117, R12 ;  /* 0x0000000c00757308 */ /* 0x0004e20000000800 */
[----:B-1----:R-:W-:-:S07]  /*6e40*/  FFMA.FTZ R8, R186, UR6, -R0 ;  /* 0x00000006ba087c23 */ /* 0x002fce0008010800 */
[----:B------:R-:W-:Y:S01]  /*6e50*/  MUFU.EX2 R245, R8 ;  /* 0x0000000800f57308 */ /* 0x000fe20000000800 */
[----:B--2---:R-:W-:Y:S01]  /*6e60*/  FFMA.FTZ R12, R183, UR6, -R6 ;  /* 0x00000006b70c7c23 */ /* 0x004fe20008010806 */
[----:B---3--:R-:W-:Y:S01]  /*6e70*/  IMAD.MOV.U32 R186, RZ, RZ, R117 ;  /* 0x000000ffffba7224 */ /* 0x008fe200078e0075 */
[----:B------:R-:W-:-:S05]  /*6e80*/  MOV R183, R120 ;  /* 0x0000007800b77202 */ /* 0x000fca0000000f00 */
[----:B------:R1:W-:Y:S02]  /*6e90*/  MUFU.EX2 R252, R12 ;  /* 0x0000000c00fc7308 */ /* 0x0003e40000000800 */
[----:B-1----:R-:W-:Y:S01]  /*6ea0*/  FFMA.FTZ R12, R180, UR6, -R6 ;  /* 0x00000006b40c7c23 */ /* 0x002fe20008010806 */
[----:B------:R-:W-:Y:S01]  /*6eb0*/  MOV R180, R101 ;  /* 0x0000006500b47202 */ /* 0x000fe20000000f00 */
[----:B------:R-:W-:-:S04]  /*6ec0*/  IMAD.MOV.U32 R101, RZ, RZ, R248 ;  /* 0x000000ffff657224 */ /* 0x000fc800078e00f8 */
[----:B------:R1:W2:Y:S01]  /*6ed0*/  MUFU.EX2 R68, R12 ;  /* 0x0000000c00447308 */ /* 0x0002a20000000800 */
[----:B------:R-:W-:Y:S01]  /*6ee0*/  MOV R153, R101 ;  /* 0x0000006500997202 */ /* 0x000fe20000000f00 */
[----:B-1----:R-:W-:Y:S01]  /*6ef0*/  FFMA.FTZ R12, R174, UR6, -R6 ;  /* 0x00000006ae0c7c23 */ /* 0x002fe20008010806 */
[----:B--2---:R-:W-:Y:S01]  /*6f00*/  MOV R187, R68 ;  /* 0x0000004400bb7202 */ /* 0x004fe20000000f00 */
[----:B------:R-:W-:-:S04]  /*6f10*/  IMAD.MOV.U32 R174, RZ, RZ, R121 ;  /* 0x000000ffffae7224 */ /* 0x000fc800078e0079 */
[----:B------:R1:W-:Y:S01]  /*6f20*/  MUFU.EX2 R251, R12 ;  /* 0x0000000c00fb7308 */ /* 0x0003e20000000800 */
[----:B------:R-:W-:Y:S01]  /*6f30*/  F2FP.BF16.F32.PACK_AB R8, R187, R252 ;  /* 0x000000fcbb08723e */ /* 0x000fe200000010ff */
[----:B-1----:R-:W-:Y:S01]  /*6f40*/  FFMA.FTZ R12, R154, UR6, -R6 ;  /* 0x000000069a0c7c23 */ /* 0x002fe20008010806 */
[----:B------:R-:W-:-:S05]  /*6f50*/  MOV R154, R243 ;  /* 0x000000f3009a7202 */ /* 0x000fca0000000f00 */
[----:B------:R1:W2:Y:S02]  /*6f60*/  MUFU.EX2 R250, R12 ;  /* 0x0000000c00fa7308 */ /* 0x0002a40000000800 */
[----:B-1----:R-:W-:Y:S01]  /*6f70*/  FFMA.FTZ R12, R196, UR6, -R5 ;  /* 0x00000006c40c7c23 */ /* 0x002fe20008010805 */
[----:B--2---:R-:W-:Y:S01]  /*6f80*/  F2FP.BF16.F32.PACK_AB R10, R250, R251 ;  /* 0x000000fbfa0a723e */ /* 0x004fe200000010ff */
[----:B------:R-:W-:-:S04]  /*6f90*/  IMAD.MOV.U32 R196, RZ, RZ, R100 ;  /* 0x000000ffffc47224 */ /* 0x000fc800078e0064 */
[----:B------:R1:W-:Y:S02]  /*6fa0*/  MUFU.EX2 R249, R12 ;  /* 0x0000000c00f97308 */ /* 0x0003e40000000800 */
[----:B-1----:R-:W-:Y:S01]  /*6fb0*/  FFMA.FTZ R12, R185, UR6, -R5 ;  /* 0x00000006b90c7c23 */ /* 0x002fe20008010805 */
[----:B------:R-:W-:-:S05]  /*6fc0*/  MOV R185, R242 ;  /* 0x000000f200b97202 */ /* 0x000fca0000000f00 */
[----:B------:R1:W2:Y:S02]  /*6fd0*/  MUFU.EX2 R248, R12 ;  /* 0x0000000c00f87308 */ /* 0x0002a40000000800 */
[----:B-1----:R-:W1:Y:S01]  /*6fe0*/  LDSM.16.MT88.4 R12, [R218+0xa000] ;  /* 0x00a00000da0c783b */ /* 0x002e620000004200 */
[----:B--2---:R-:W-:-:S07]  /*6ff0*/  F2FP.BF16.F32.PACK_AB R9, R248, R249 ;  /* 0x000000f9f809723e */ /* 0x004fce00000010ff */
[C---:B------:R-:W-:Y:S06]  /*7000*/  HMMA.16816.F32.BF16 R76, R8.reuse, R20, R104 ;  /* 0x00000014084c723c */ /* 0x040fec0000041868 */
        /* <DEDUP_REMOVED lines=12> */
[C---:B------:R-:W-:Y:S01]  /*70d0*/  HMMA.16816.F32.BF16 R52, R8.reuse, R20, R40 ;  /* 0x000000140834723c */ /* 0x040fe20000041828 */
[----:B------:R-:W-:Y:S01]  /*70e0*/  FFMA.FTZ R12, R192, UR6, -R7 ;  /* 0x00000006c00c7c23 */ /* 0x000fe20008010807 */
[----:B------:R-:W-:Y:S01]  /*70f0*/  MOV R95, R240 ;  /* 0x000000f0005f7202 */ /* 0x000fe20000000f00 */
[----:B------:R-:W-:Y:S01]  /*7100*/  IMAD.MOV.U32 R94, RZ, RZ, R235 ;  /* 0x000000ffff5e7224 */ /* 0x000fe200078e00eb */
[----:B------:R-:W-:Y:S01]  /*7110*/  MOV R192, R234 ;  /* 0x000000ea00c07202 */ /* 0x000fe20000000f00 */
        /* <DEDUP_REMOVED lines=10> */
[C---:B------:R-:W-:Y:S01]  /*71c0*/  HMMA.16816.F32.BF16 R40, R8.reuse, R24, R32 ;  /* 0x000000180828723c */ /* 0x040fe20000041820 */
[----:B------:R-:W4:Y:S05]  /*71d0*/  LDSM.16.MT88.4 R32, [R220+0xa800] ;  /* 0x00a80000dc20783b */ /* 0x000f2a0000004200 */
[----:B------:R-:W-:Y:S01]  /*71e0*/  HMMA.16816.F32.BF16 R36, R8, R26, R28 ;  /* 0x0000001a0824723c */ /* 0x000fe2000004181c */
[----:B------:R-:W-:Y:S04]  /*71f0*/  LDSM.16.MT88.4 R24, [R221+0xb000] ;  /* 0x00b00000dd18783b */ /* 0x000fe80000004200 */
[----:B------:R-:W-:Y:S01]  /*7200*/  LDSM.16.MT88.4 R28, [R218+0xb000] ;  /* 0x00b00000da1c783b */ /* 0x000fe20000004200 */
[----:B---3--:R-:W-:Y:S01]  /*7210*/  FFMA.FTZ R12, R168, UR6, -R7 ;  /* 0x00000006a80c7c23 */ /* 0x008fe20008010807 */
[----:B------:R-:W-:Y:S01]  /*7220*/  FFMA.FTZ R8, R176, UR6, -R5 ;  /* 0x00000006b0087c23 */ /* 0x000fe20008010805 */
[----:B------:R-:W-:-:S02]  /*7230*/  MOV R168, R178 ;  /* 0x000000b200a87202 */ /* 0x000fc40000000f00 */
[----:B------:R3:W-:Y:S08]  /*7240*/  MUFU.EX2 R242, R12 ;  /* 0x0000000c00f27308 */ /* 0x0007f00000000800 */
[----:B------:R2:W-:Y:S01]  /*7250*/  MUFU.EX2 R132, R8 ;  /* 0x0000000800847308 */ /* 0x0005e20000000800 */
[----:B---3--:R-:W-:-:S07]  /*7260*/  FFMA.FTZ R12, R128, UR6, -R7 ;  /* 0x00000006800c7c23 */ /* 0x008fce0008010807 */
[----:B------:R3:W-:Y:S01]  /*7270*/  MUFU.EX2 R243, R12 ;  /* 0x0000000c00f37308 */ /* 0x0007e20000000800 */
[----:B--2---:R-:W-:-:S07]  /*7280*/  FFMA.FTZ R8, R131, UR6, -R5 ;  /* 0x0000000683087c23 */ /* 0x004fce0008010805 */
[----:B------:R2:W1:Y:S01]  /*7290*/  MUFU.EX2 R133, R8 ;  /* 0x0000000800857308 */ /* 0x0004620000000800 */
[----:B---3--:R-:W-:Y:S01]  /*72a0*/  FFMA.FTZ R12, R193, UR6, -R0 ;  /* 0x00000006c10c7c23 */ /* 0x008fe20008010800 */
[----:B------:R-:W-:-:S06]  /*72b0*/  MOV R193, R161 ;  /* 0x000000a100c17202 */ /* 0x000fcc0000000f00 */
[----:B------:R3:W-:Y:S01]  /*72c0*/  MUFU.EX2 R238, R12 ;  /* 0x0000000c00ee7308 */ /* 0x0007e20000000800 */
[----:B--2---:R-:W-:Y:S01]  /*72d0*/  FFMA.FTZ R8, R177, UR6, -R0 ;  /* 0x00000006b1087c23 */ /* 0x004fe20008010800 */
[----:B-1----:R-:W-:-:S06]  /*72e0*/  F2FP.BF16.F32.PACK_AB R11, R133, R132 ;  /* 0x00000084850b723e */ /* 0x002fcc00000010ff */
[----:B------:R1:W-:Y:S01]  /*72f0*/  MUFU.EX2 R131, R8 ;  /* 0x0000000800837308 */ /* 0x0003e20000000800 */
[----:B---3--:R-:W-:-:S07]  /*7300*/  FFMA.FTZ R12, R171, UR6, -R0 ;  /* 0x00000006ab0c7c23 */ /* 0x008fce0008010800 */
[----:B------:R2:W-:Y:S01]  /*7310*/  MUFU.EX2 R239, R12 ;  /* 0x0000000c00ef7308 */ /* 0x0005e20000000800 */
[----:B-1----:R-:W-:-:S07]  /*7320*/  FFMA.FTZ R8, R130, UR6, -R0 ;  /* 0x0000000682087c23 */ /* 0x002fce0008010800 */
[----:B------:R-:W-:Y:S01]  /*7330*/  MUFU.EX2 R130, R8 ;  /* 0x0000000800827308 */ /* 0x000fe20000000800 */
[----:B--2---:R-:W-:Y:S01]  /*7340*/  FFMA.FTZ R12, R194, UR6, -R6 ;  /* 0x00000006c20c7c23 */ /* 0x004fe20008010806 */
[----:B------:R-:W-:-:S06]  /*7350*/  MOV R194, R162 ;  /* 0x000000a200c27202 */ /* 0x000fcc0000000f00 */
[----:B------:R1:W-:Y:S02]  /*7360*/  MUFU.EX2 R236, R12 ;  /* 0x0000000c00ec7308 */ /* 0x0003e40000000800 */
[----:B-1----:R-:W-:Y:S01]  /*7370*/  FFMA.FTZ R12, R188, UR6, -R6 ;  /* 0x00000006bc0c7c23 */ /* 0x002fe20008010806 */
[----:B------:R-:W-:-:S05]  /*7380*/  MOV R188, R163 ;  /* 0x000000a300bc7202 */ /* 0x000fca0000000f00 */
[----:B------:R1:W2:Y:S02]  /*7390*/  MUFU.EX2 R237, R12 ;  /* 0x0000000c00ed7308 */ /* 0x0002a40000000800 */
[----:B-1----:R-:W-:Y:S01]  /*73a0*/  FFMA.FTZ R12, R169, UR6, -R6 ;  /* 0x00000006a90c7c23 */ /* 0x002fe20008010806 */
[----:B--2---:R-:W-:-:S05]  /*73b0*/  F2FP.BF16.F32.PACK_AB R8, R237, R236 ;  /* 0x000000eced08723e */ /* 0x004fca00000010ff */
[----:B------:R1:W-:Y:S02]  /*73c0*/  MUFU.EX2 R235, R12 ;  /* 0x0000000c00eb7308 */ /* 0x0003e40000000800 */
[----:B-1----:R-:W-:-:S06]  /*73d0*/  FFMA.FTZ R12, R129, UR6, -R6 ;  /* 0x00000006810c7c23 */ /* 0x002fcc0008010806 */
        /* <DEDUP_REMOVED lines=14> */
[C---:B----4-:R-:W-:Y:S06]  /*74c0*/  HMMA.16816.F32.BF16 R104, R8.reuse, R32, R104 ;  /* 0x000000200868723c */ /* 0x050fec0000041868 */
        /* <DEDUP_REMOVED lines=10> */
[----:B------:R-:W-:Y:S01]  /*7570*/  FFMA.FTZ R13, R213, UR6, -R6 ;  /* 0x00000006d50d7c23 */ /* 0x000fe20008010806 */
[----:B------:R-:W-:Y:S02]  /*7580*/  IMAD.MOV.U32 R202, RZ, RZ, R153 ;  /* 0x000000ffffca7224 */ /* 0x000fe400078e0099 */
[----:B------:R1:W-:Y:S01]  /*7590*/  MUFU.EX2 R122, R12 ;  /* 0x0000000c007a7308 */ /* 0x0003e20000000800 */
[----:B------:R-:W-:Y:S01]  /*75a0*/  HMMA.16816.F32.BF16 R68, R8, R14, R56 ;  /* 0x0000000e0844723c */ /* 0x000fe20000041838 */
[--C-:B------:R-:W-:Y:S01]  /*75b0*/  FFMA.FTZ R32, R231, UR6, -R5.reuse ;  /* 0x00000006e7207c23 */ /* 0x100fe20008010805 */
[----:B------:R-:W-:-:S04]  /*75c0*/  FFMA.FTZ R33, R232, UR6, -R5 ;  /* 0x00000006e8217c23 */ /* 0x000fc80008010805 */
[C---:B------:R-:W-:Y:S01]  /*75d0*/  HMMA.16816.F32.BF16 R40, R8.reuse, R34, R36 ;  /* 0x000000220828723c */ /* 0x040fe20000041824 */
[----:B------:R-:W-:Y:S01]  /*75e0*/  IMAD.MOV.U32 R59, RZ, RZ, R164 ;  /* 0x000000ffff3b7224 */ /* 0x000fe200078e00a4 */
[----:B------:R-:W-:Y:S01]  /*75f0*/  MOV R56, R155 ;  /* 0x0000009b00387202 */ /* 0x000fe20000000f00 */
[----:B------:R-:W-:Y:S02]  /*7600*/  IMAD.MOV.U32 R14, RZ, RZ, R95 ;  /* 0x000000ffff0e7224 */ /* 0x000fe400078e005f */
[----:B------:R-:W-:Y:S01]  /*7610*/  FADD.FTZ R15, R170, R168 ;  /* 0x000000a8aa0f7221 */ /* 0x000fe20000010000 */
[----:B------:R-:W-:Y:S01]  /*7620*/  IMAD.MOV.U32 R57, RZ, RZ, R166 ;  /* 0x000000ffff397224 */ /* 0x000fe200078e00a6 */
[C---:B------:R-:W-:Y:S01]  /*7630*/  HMMA.16816.F32.BF16 R72, R8.reuse, R16, R72 ;  /* 0x000000100848723c */ /* 0x040fe20000041848 */
[----:B------:R-:W-:Y:S01]  /*7640*/  FADD.FTZ R35, R94, R192 ;  /* 0x000000c05e237221 */ /* 0x000fe20000010000 */
[----:B------:R-:W-:Y:S01]  /*7650*/  FADD.FTZ R34, R63, R62 ;  /* 0x0000003e3f227221 */ /* 0x000fe20000010000 */
[----:B------:R2:W-:Y:S01]  /*7660*/  MUFU.EX2 R94, R13 ;  /* 0x0000000d005e7308 */ /* 0x0005e20000000800 */
[----:B-1----:R-:W-:Y:S01]  /*7670*/  FFMA.FTZ R12, R198, UR6, -R7 ;  /* 0x00000006c60c7c23 */ /* 0x002fe20008010807 */
[--C-:B------:R-:W-:Y:S01]  /*7680*/  FFMA.FTZ R36, R214, UR6, -R0.reuse ;  /* 0x00000006d6247c23 */ /* 0x100fe20008010800 */
[C---:B------:R-:W-:Y:S01]  /*7690*/  HMMA.16816.F32.BF16 R64, R8.reuse, R18, R64 ;  /* 0x000000120840723c */ /* 0x040fe20000041840 */
[--C-:B------:R-:W-:Y:S01]  /*76a0*/  FFMA.FTZ R37, R212, UR6, -R0.reuse ;  /* 0x00000006d4257c23 */ /* 0x100fe20008010800 */
[--C-:B------:R-:W-:Y:S01]  /*76b0*/  FFMA.FTZ R38, R209, UR6, -R0.reuse ;  /* 0x00000006d1267c23 */ /* 0x100fe20008010800 */
[----:B------:R-:W-:Y:S01]  /*76c0*/  FFMA.FTZ R39, R208, UR6, -R0 ;  /* 0x00000006d0277c23 */ /* 0x000fe20008010800 */
[----:B------:R-:W-:Y:S01]  /*76d0*/  IMAD.MOV.U32 R192, RZ, RZ, R157 ;  /* 0x000000ffffc07224 */ /* 0x000fe200078e009d */
[----:B------:R1:W-:Y:S01]  /*76e0*/  MUFU.EX2 R123, R12 ;  /* 0x0000000c007b7308 */ /* 0x0003e20000000800 */
[----:B------:R-:W-:Y:S01]  /*76f0*/  HMMA.16816.F32.BF16 R52, R8, R20, R52 ;  /* 0x000000140834723c */ /* 0x000fe20000041834 */
[----:B------:R-:W-:Y:S01]  /*7700*/  MOV R198, R152 ;  /* 0x0000009800c67202 */ /* 0x000fe20000000f00 */
[----:B------:R-:W3:Y:S01]  /*7710*/  LDSM.16.MT88.4 R16, [R219+0xb000] ;  /* 0x00b00000db10783b */ /* 0x000ee20000004200 */
[----:B------:R-:W-:-:S03]  /*7720*/  MOV R58, R167 ;  /* 0x000000a7003a7202 */ /* 0x000fc60000000f00 */
[----:B------:R-:W-:Y:S01]  /*7730*/  HMMA.16816.F32.BF16 R44, R8, R22, R44 ;  /* 0x00000016082c723c */ /* 0x000fe2000004182c */
[----:B------:R-:W4:Y:S01]  /*7740*/  LDSM.16.MT88.4 R20, [R220+0xb000] ;  /* 0x00b00000dc14783b */ /* 0x000f220000004200 */
[----:B--2---:R-:W-:Y:S01]  /*7750*/  FADD.FTZ R13, R202, R35 ;  /* 0x00000023ca0d7221 */ /* 0x004fe20000010000 */
[----:B------:R-:W-:Y:S01]  /*7760*/  MOV R202, R59 ;  /* 0x0000003b00ca7202 */ /* 0x000fe20000000f00 */
[----:B------:R-:W-:Y:S01]  /*7770*/  MUFU.EX2 R33, R33 ;  /* 0x0000002100217308 */ /* 0x000fe20000000800 */
[----:B------:R-:W-:Y:S02]  /*7780*/  MOV R59, R194 ;  /* 0x000000c2003b7202 */ /* 0x000fe40000000f00 */
[----:B------:R-:W-:Y:S01]  /*7790*/  FFMA.FTZ R8, R226, UR6, -R0 ;  /* 0x00000006e2087c23 */ /* 0x000fe20008010800 */
[----:B------:R-:W-:Y:S01]  /*77a0*/  MOV R214, R202 ;  /* 0x000000ca00d67202 */ /* 0x000fe20000000f00 */
[----:B-1----:R-:W-:Y:S01]  /*77b0*/  FFMA.FTZ R12, R191, UR6, -R7 ;  /* 0x00000006bf0c7c23 */ /* 0x002fe20008010807 */
[----:B------:R-:W-:-:S02]  /*77c0*/  IMAD.MOV.U32 R191, RZ, RZ, R154 ;  /* 0x000000ffffbf7224 */ /* 0x000fc400078e009a */
[----:B------:R-:W-:Y:S01]  /*77d0*/  MUFU.EX2 R92, R8 ;  /* 0x00000008005c7308 */ /* 0x000fe20000000800 */
[----:B------:R-:W-:-:S07]  /*77e0*/  MOV R202, R146 ;  /* 0x0000009200ca7202 */ /* 0x000fce0000000f00 */
[----:B------:R1:W-:Y:S08]  /*77f0*/  MUFU.EX2 R128, R12 ;  /* 0x0000000c00807308 */ /* 0x0003f00000000800 */
[----:B------:R-:W-:Y:S01]  /*7800*/  MUFU.EX2 R32, R32 ;  /* 0x0000002000207308 */ /* 0x000fe20000000800 */
[----:B-1----:R-:W-:Y:S01]  /*7810*/  FFMA.FTZ R12, R190, UR6, -R7 ;  /* 0x00000006be0c7c23 */ /* 0x002fe20008010807 */
[----:B------:R-:W-:Y:S01]  /*7820*/  MOV R190, R196 ;  /* 0x000000c400be7202 */ /* 0x000fe20000000f00 */
[----:B------:R-:W-:-:S05]  /*7830*/  IMAD.MOV.U32 R196, RZ, RZ, R159 ;  /* 0x000000ffffc47224 */ /* 0x000fca00078e009f */
[----:B------:R1:W-:Y:S02]  /*7840*/  MUFU.EX2 R129, R12 ;  /* 0x0000000c00817308 */ /* 0x0003e40000000800 */
[----:B-1----:R-:W-:-:S06]  /*7850*/  FFMA.FTZ R12, R127, UR6, -R7 ;  /* 0x000000067f0c7c23 */ /* 0x002fcc0008010807 */
[----:B------:R1:W-:Y:S02]  /*7860*/  MUFU.EX2 R127, R12 ;  /* 0x0000000c007f7308 */ /* 0x0003e40000000800 */
[----:B-1----:R-:W-:-:S06]  /*7870*/  FFMA.FTZ R12, R126, UR6, -R7 ;  /* 0x000000067e0c7c23 */ /* 0x002fcc0008010807 */
[----:B------:R1:W-:Y:S02]  /*7880*/  MUFU.EX2 R126, R12 ;  /* 0x0000000c007e7308 */ /* 0x0003e40000000800 */
[--C-:B-1----:R-:W-:Y:S01]  /*7890*/  FFMA.FTZ R12, R125, UR6, -R7.reuse ;  /* 0x000000067d0c7c23 */ /* 0x102fe20008010807 */
[----:B------:R-:W-:-:S05]  /*78a0*/  FFMA.FTZ R7, R124, UR6, -R7 ;  /* 0x000000067c077c23 */ /* 0x000fca0008010807 */
[----:B------:R1:W-:Y:S08]  /*78b0*/  MUFU.EX2 R125, R12 ;  /* 0x0000000c007d7308 */ /* 0x0003f00000000800 */
[----:B------:R2:W-:Y:S01]  /*78c0*/  MUFU.EX2 R124, R7 ;  /* 0x00000007007c7308 */ /* 0x0005e20000000800 */
[----:B-1----:R-:W-:Y:S01]  /*78d0*/  FFMA.FTZ R12, R227, UR6, -R6 ;  /* 0x00000006e30c7c23 */ /* 0x002fe20008010806 */
[----:B------:R-:W-:Y:S01]  /*78e0*/  MOV R227, R172 ;  /* 0x000000ac00e37202 */ /* 0x000fe20000000f00 */
[----:B--2---:R-:W-:Y:S01]  /*78f0*/  FFMA.FTZ R7, R205, UR6, -R0 ;  /* 0x00000006cd077c23 */ /* 0x004fe20008010800 */
[----:B------:R-:W-:Y:S01]  /*7900*/  IMAD.MOV.U32 R205, RZ, RZ, R185 ;  /* 0x000000ffffcd7224 */ /* 0x000fe200078e00b9 */
[----:B------:R-:W-:-:S03]  /*7910*/  MOV R185, R156 ;  /* 0x0000009c00b97202 */ /* 0x000fc60000000f00 */
[----:B------:R1:W-:Y:S01]  /*7920*/  MUFU.EX2 R119, R7 ;  /* 0x0000000700777308 */ /* 0x0003e20000000800 */
[----:B------:R-:W-:Y:S02]  /*7930*/  MOV R194, R185 ;  /* 0x000000b900c27202 */ /* 0x000fe40000000f00 */
[----:B------:R-:W-:Y:S02]  /*7940*/  MOV R185, R175 ;  /* 0x000000af00b97202 */ /* 0x000fe40000000f00 */
[----:B------:R-:W-:-:S03]  /*7950*/  MOV R175, R151 ;  /* 0x0000009700af7202 */ /* 0x000fc60000000f00 */
[----:B------:R-:W-:Y:S02]  /*7960*/  IMAD.MOV.U32 R231, RZ, RZ, R185 ;  /* 0x000000ffffe77224 */ /* 0x000fe400078e00b9 */
[----:B-1----:R-:W-:Y:S01]  /*7970*/  FFMA.FTZ R7, R200, UR6, -R0 ;  /* 0x00000006c8077c23 */ /* 0x002fe20008010800 */
[----:B------:R-:W-:Y:S01]  /*7980*/  MOV R200, R197 ;  /* 0x000000c500c87202 */ /* 0x000fe20000000f00 */
[----:B------:R-:W-:Y:S02]  /*7990*/  IMAD.MOV.U32 R197, RZ, RZ, R158 ;  /* 0x000000ffffc57224 */ /* 0x000fe400078e009e */
[----:B------:R1:W-:Y:S02]  /*79a0*/  MUFU.EX2 R120, R7 ;  /* 0x0000000700787308 */ /* 0x0003e40000000800 */
[----:B------:R-:W-:Y:S01]  /*79b0*/  FADD.FTZ R14, R14, R200 ;  /* 0x000000c80e0e7221 */ /* 0x000fe20000010000 */
[----:B------:R-:W-:Y:S01]  /*79c0*/  IMAD.MOV.U32 R200, RZ, RZ, R191 ;  /* 0x000000ffffc87224 */ /* 0x000fe200078e00bf */
[----:B------:R-:W-:-:S02]  /*79d0*/  MOV R191, R57 ;  /* 0x0000003900bf7202 */ /* 0x000fc40000000f00 */
[----:B------:R-:W-:Y:S02]  /*79e0*/  MOV R57, R195 ;  /* 0x000000c300397202 */ /* 0x000fe40000000f00 */
[----:B------:R-:W-:Y:S02]  /*79f0*/  MOV R195, R192 ;  /* 0x000000c000c37202 */ /* 0x000fe40000000f00 */
[----:B------:R-:W-:Y:S01]  /*7a00*/  MOV R192, R180 ;  /* 0x000000b400c07202 */ /* 0x000fe20000000f00 */
[----:B------:R-:W-:Y:S01]  /*7a10*/  IMAD.MOV.U32 R180, RZ, RZ, R181 ;  /* 0x000000ffffb47224 */ /* 0x000fe200078e00b5 */
[----:B------:R-:W-:Y:S02]  /*7a20*/  MOV R181, R149 ;  /* 0x0000009500b57202 */ /* 0x000fe40000000f00 */
[----:B------:R-:W-:Y:S02]  /*7a30*/  MOV R209, R191 ;  /* 0x000000bf00d17202 */ /* 0x000fe40000000f00 */
[----:B------:R-:W-:Y:S01]  /*7a40*/  MOV R232, R180 ;  /* 0x000000b400e87202 */ /* 0x000fe20000000f00 */
[----:B-1----:R-:W-:Y:S01]  /*7a50*/  FFMA.FTZ R7, R199, UR6, -R0 ;  /* 0x00000006c7077c23 */ /* 0x002fe20008010800 */
[----:B------:R-:W-:Y:S01]  /*7a60*/  FFMA.FTZ R0, R215, UR6, -R6 ;  /* 0x00000006d7007c23 */ /* 0x000fe20008010806 */
[----:B------:R-:W-:-:S02]  /*7a70*/  MOV R215, R59 ;  /* 0x0000003b00d77202 */ /* 0x000fc40000000f00 */
[----:B------:R1:W2:Y:S08]  /*7a80*/  MUFU.EX2 R121, R7 ;  /* 0x0000000700797308 */ /* 0x0002b00000000800 */
[----:B------:R3:W-:Y:S01]  /*7a90*/  MUFU.EX2 R95, R0 ;  /* 0x00000000005f7308 */ /* 0x0007e20000000800 */
[----:B-1----:R-:W-:Y:S01]  /*7aa0*/  FFMA.FTZ R7, R206, UR6, -R6 ;  /* 0x00000006ce077c23 */ /* 0x002fe20008010806 */
[----:B------:R-:W-:-:S06]  /*7ab0*/  IMAD.MOV.U32 R206, RZ, RZ, R194 ;  /* 0x000000ffffce7224 */ /* 0x000fcc00078e00c2 */
[----:B------:R1:W-:Y:S01]  /*7ac0*/  MUFU.EX2 R116, R7 ;  /* 0x0000000700747308 */ /* 0x0003e20000000800 */
[----:B---3--:R-:W-:Y:S01]  /*7ad0*/  FADD.FTZ R0, R205, R15 ;  /* 0x0000000fcd007221 */ /* 0x008fe20000010000 */
[----:B------:R-:W-:Y:S01]  /*7ae0*/  MOV R205, R198 ;  /* 0x000000c600cd7202 */ /* 0x000fe20000000f00 */
[----:B------:R-:W-:Y:S01]  /*7af0*/  IMAD.MOV.U32 R198, RZ, RZ, R58 ;  /* 0x000000ffffc67224 */ /* 0x000fe200078e003a */
[----:B--2---:R-:W-:Y:S01]  /*7b00*/  F2FP.BF16.F32.PACK_AB R15, R92, R121 ;  /* 0x000000795c0f723e */ /* 0x004fe200000010ff */
[----:B------:R-:W-:Y:S02]  /*7b10*/  IMAD.MOV.U32 R58, RZ, RZ, R188 ;  /* 0x000000ffff3a7224 */ /* 0x000fe400078e00bc */
[----:B------:R-:W-:Y:S01]  /*7b20*/  FADD.FTZ R0, R205, R0 ;  /* 0x00000000cd007221 */ /* 0x000fe20000010000 */
[----:B------:R-:W-:Y:S02]  /*7b30*/  IMAD.MOV.U32 R188, RZ, RZ, R184 ;  /* 0x000000ffffbc7224 */ /* 0x000fe400078e00b8 */
[----:B------:R-:W-:Y:S01]  /*7b40*/  MOV R208, R58 ;  /* 0x0000003a00d07202 */ /* 0x000fe20000000f00 */
[----:B------:R-:W-:Y:S01]  /*7b50*/  IMAD.MOV.U32 R184, RZ, RZ, R183 ;  /* 0x000000ffffb87224 */ /* 0x000fe200078e00b7 */
[----:B------:R-:W-:Y:S01]  /*7b60*/  MOV R183, R150 ;  /* 0x0000009600b77202 */ /* 0x000fe20000000f00 */
[----:B------:R-:W-:-:S02]  /*7b70*/  IMAD.MOV.U32 R212, RZ, RZ, R198 ;  /* 0x000000ffffd47224 */ /* 0x000fc400078e00c6 */
[----:B-1----:R-:W-:Y:S01]  /*7b80*/  FFMA.FTZ R7, R204, UR6, -R6 ;  /* 0x00000006cc077c23 */ /* 0x002fe20008010806 */
[----:B------:R-:W-:Y:S01]  /*7b90*/  MOV R204, R188 ;  /* 0x000000bc00cc7202 */ /* 0x000fe20000000f00 */
[----:B------:R-:W-:Y:S01]  /*7ba0*/  IMAD.MOV.U32 R188, RZ, RZ, R144 ;  /* 0x000000ffffbc7224 */ /* 0x000fe200078e0090 */
[----:B------:R-:W-:Y:S01]  /*7bb0*/  MOV R191, R184 ;  /* 0x000000b800bf7202 */ /* 0x000fe20000000f00 */
[----:B------:R1:W2:Y:S01]  /*7bc0*/  MUFU.EX2 R117, R7 ;  /* 0x0000000700757308 */ /* 0x0002a20000000800 */
[----:B------:R-:W-:Y:S02]  /*7bd0*/  IMAD.MOV.U32 R198, RZ, RZ, R145 ;  /* 0x000000ffffc67224 */ /* 0x000fe400078e0091 */
[----:B------:R-:W-:Y:S02]  /*7be0*/  IMAD.MOV.U32 R205, RZ, RZ, R186 ;  /* 0x000000ffffcd7224 */ /* 0x000fe400078e00ba */
[----:B-1----:R-:W-:Y:S01]  /*7bf0*/  FFMA.FTZ R7, R201, UR6, -R6 ;  /* 0x00000006c9077c23 */ /* 0x002fe20008010806 */
[----:B--2---:R-:W-:-:S02]  /*7c00*/  F2FP.BF16.F32.PACK_AB R8, R117, R116 ;  /* 0x000000747508723e */ /* 0x004fc400000010ff */
[----:B------:R-:W-:Y:S01]  /*7c10*/  MOV R201, R195 ;  /* 0x000000c300c97202 */ /* 0x000fe20000000f00 */
[----:B------:R1:W-:Y:S02]  /*7c20*/  MUFU.EX2 R118, R7 ;  /* 0x0000000700767308 */ /* 0x0003e40000000800 */
[----:B-1----:R-:W-:Y:S01]  /*7c30*/  FFMA.FTZ R7, R203, UR6, -R6 ;  /* 0x00000006cb077c23 */ /* 0x002fe20008010806 */
[----:B------:R-:W-:-:S05]  /*7c40*/  IMAD.MOV.U32 R203, RZ, RZ, R181 ;  /* 0x000000ffffcb7224 */ /* 0x000fca00078e00b5 */
        /* <DEDUP_REMOVED lines=12> */
[----:B------:R-:W-:-:S05]  /*7d10*/  IMAD.MOV.U32 R229, RZ, RZ, R57 ;  /* 0x000000ffffe57224 */ /* 0x000fca00078e0039 */
[----:B------:R1:W2:Y:S02]  /*7d20*/  MUFU.EX2 R108, R7 ;  /* 0x00000007006c7308 */ /* 0x0002a40000000800 */
[----:B-1----:R-:W-:Y:S01]  /*7d30*/  FFMA.FTZ R7, R223, UR6, -R6 ;  /* 0x00000006df077c23 */ /* 0x002fe20008010806 */
[----:B--2---:R-:W-:Y:S01]  /*7d40*/  F2FP.BF16.F32.PACK_AB R11, R108, R93 ;  /* 0x0000005d6c0b723e */ /* 0x004fe200000010ff */
[----:B------:R-:W-:Y:S01]  /*7d50*/  FFMA.FTZ R6, R233, UR6, -R5 ;  /* 0x00000006e9067c23 */ /* 0x000fe20008010805 */
[----:B------:R-:W-:-:S03]  /*7d60*/  MOV R223, R173 ;  /* 0x000000ad00df7202 */ /* 0x000fc60000000f00 */
[----:B------:R1:W-:Y:S01]  /*7d70*/  MUFU.EX2 R63, R7 ;  /* 0x00000007003f7308 */ /* 0x0003e20000000800 */
[----:B------:R-:W-:Y:S01]  /*7d80*/  FFMA.FTZ R5, R230, UR6, -R5 ;  /* 0x00000006e6057c23 */ /* 0x000fe20008010805 */
[C---:B------:R-:W-:Y:S06]  /*7d90*/  HMMA.16816.F32.BF16 R156, R8.reuse, R26, R80 ;  /* 0x0000001a089c723c */ /* 0x040fec0000041850 */
[----:B------:R2:W-:Y:S01]  /*7da0*/  MUFU.EX2 R80, R12 ;  /* 0x0000000c00507308 */ /* 0x0005e20000000800 */
[C---:B------:R-:W-:Y:S07]  /*7db0*/  HMMA.16816.F32.BF16 R168, R8.reuse, R28, R100 ;  /* 0x0000001c08a8723c */ /* 0x040fee0000041864 */
[----:B------:R3:W3:Y:S01]  /*7dc0*/  MUFU.EX2 R62, R6 ;  /* 0x00000006003e7308 */ /* 0x0006e20000000800 */
[----:B-1----:R-:W-:Y:S01]  /*7dd0*/  FADD.FTZ R7, R200, R14 ;  /* 0x0000000ec8077221 */ /* 0x002fe20000010000 */
[----:B------:R-:W-:Y:S01]  /*7de0*/  HMMA.16816.F32.BF16 R164, R8, R30, R96 ;  /* 0x0000001e08a4723c */ /* 0x000fe20000041860 */
[----:B------:R-:W-:-:S02]  /*7df0*/  MOV R200, R192 ;  /* 0x000000c000c87202 */ /* 0x000fc40000000f00 */
[----:B------:R-:W-:-:S03]  /*7e00*/  FADD.FTZ R7, R231, R7 ;  /* 0x00000007e7077221 */ /* 0x000fc60000010000 */
[----:B------:R-:W-:Y:S01]  /*7e10*/  HMMA.16816.F32.BF16 R160, R8, R24, R84 ;  /* 0x0000001808a0723c */ /* 0x000fe20000041854 */
[----:B------:R-:W3:Y:S01]  /*7e20*/  LDL.LU R231, [R1+0x64] ;  /* 0x0000640001e77983 */ /* 0x000ee20000300800 */
[----:B--2---:R-:W-:Y:S01]  /*7e30*/  FADD.FTZ R12, R190, R34 ;  /* 0x00000022be0c7221 */ /* 0x004fe20000010000 */
[----:B------:R-:W-:-:S03]  /*7e40*/  IMAD.MOV.U32 R190, RZ, RZ, R56 ;  /* 0x000000ffffbe7224 */ /* 0x000fc600078e0038 */
[C---:B------:R-:W-:Y:S01]  /*7e50*/  HMMA.16816.F32.BF16 R152, R8.reuse, R16, R76 ;  /* 0x000000100898723c */ /* 0x040fe2000004184c */
[----:B------:R-:W-:Y:S02]  /*7e60*/  IMAD.MOV.U32 R56, RZ, RZ, R189 ;  /* 0x000000ffff387224 */ /* 0x000fe400078e00bd */
[----:B------:R-:W-:Y:S01]  /*7e70*/  FADD.FTZ R35, R190, R13 ;  /* 0x0000000dbe237221 */ /* 0x000fe20000010000 */
[----:B------:R-:W-:Y:S02]  /*7e80*/  IMAD.MOV.U32 R189, RZ, RZ, R193 ;  /* 0x000000ffffbd7224 */ /* 0x000fe400078e00c1 */
[----:B------:R-:W-:Y:S01]  /*7e90*/  FADD.FTZ R34, R141, R12 ;  /* 0x0000000c8d227221 */ /* 0x000fe20000010000 */
[----:B------:R-:W-:Y:S01]  /*7ea0*/  IMAD.MOV.U32 R193, RZ, RZ, R174 ;  /* 0x000000ffffc17224 */ /* 0x000fe200078e00ae */
[----:B------:R-:W-:Y:S01]  /*7eb0*/  MOV R174, R182 ;  /* 0x000000b600ae7202 */ /* 0x000fe20000000f00 */
[----:B------:R-:W-:Y:S01]  /*7ec0*/  IMAD.MOV.U32 R182, RZ, RZ, R148 ;  /* 0x000000ffffb67224 */ /* 0x000fe200078e0094 */
[----:B------:R-:W-:Y:S01]  /*7ed0*/  MOV R226, R56 ;  /* 0x0000003800e27202 */ /* 0x000fe20000000f00 */
[----:B------:R-:W-:Y:S01]  /*7ee0*/  IMAD.MOV.U32 R213, RZ, RZ, R189 ;  /* 0x000000ffffd57224 */ /* 0x000fe200078e00bd */
[----:B------:R-:W-:Y:S01]  /*7ef0*/  MOV R210, R174 ;  /* 0x000000ae00d27202 */ /* 0x000fe20000000f00 */
[C---:B------:R-:W-:Y:S01]  /*7f00*/  HMMA.16816.F32.BF16 R148, R8.reuse, R18, R112 ;  /* 0x000000120894723c */ /* 0x040fe20000041870 */
[----:B------:R-:W-:Y:S01]  /*7f10*/  MOV R233, R182 ;  /* 0x000000b600e97202 */ /* 0x000fe20000000f00 */
[----:B------:R-:W-:Y:S01]  /*7f20*/  IMAD.MOV.U32 R102, RZ, RZ, R196 ;  /* 0x000000ffff667224 */ /* 0x000fe200078e00c4 */
[----:B------:R-:W-:Y:S01]  /*7f30*/  MOV R189, R147 ;  /* 0x0000009300bd7202 */ /* 0x000fe20000000f00 */
[----:B------:R-:W-:Y:S01]  /*7f40*/  MUFU.EX2 R36, R36 ;  /* 0x0000002400247308 */ /* 0x000fe20000000800 */
[----:B------:R-:W-:Y:S01]  /*7f50*/  MOV R199, R193 ;  /* 0x000000c100c77202 */ /* 0x000fe20000000f00 */
[----:B----4-:R-:W-:Y:S01]  /*7f60*/  HMMA.16816.F32.BF16 R144, R8, R20, R104 ;  /* 0x000000140890723c */ /* 0x010fe20000041868 */
[----:B------:R-:W-:Y:S01]  /*7f70*/  MOV R190, R187 ;  /* 0x000000bb00be7202 */ /* 0x000fe20000000f00 */
[----:B------:R-:W1:Y:S01]  /*7f80*/  LDSM.16.MT88.4 R172, [R218+0xb800] ;  /* 0x00b80000daac783b */ /* 0x000e620000004200 */
[----:B------:R-:W-:-:S02]  /*7f90*/  MOV R103, R136 ;  /* 0x0000008800677202 */ /* 0x000fc40000000f00 */
[----:B------:R-:W-:Y:S01]  /*7fa0*/  F2FP.BF16.F32.PACK_AB R12, R123, R122 ;  /* 0x0000007a7b0c723e */ /* 0x000fe200000010ff */
[----:B------:R-:W-:Y:S01]  /*7fb0*/  HMMA.16816.F32.BF16 R56, R8, R22, R88 ;  /* 0x000000160838723c */ /* 0x000fe20000041858 */
[----:B------:R2:W4:Y:S01]  /*7fc0*/  MUFU.EX2 R10, R5 ;  /* 0x00000005000a7308 */ /* 0x0005220000000800 */
[----:B------:R-:W-:Y:S01]  /*7fd0*/  F2FP.BF16.F32.PACK_AB R13, R120, R119 ;  /* 0x00000077780d723e */ /* 0x000fe200000010ff */
[----:B------:R-:W1:Y:S01]  /*7fe0*/  LDSM.16.MT88.4 R180, [R221+0xb800] ;  /* 0x00b80000ddb4783b */ /* 0x000e620000004200 */
[----:B------:R-:W-:-:S03]  /*7ff0*/  F2FP.BF16.F32.PACK_AB R14, R129, R128 ;  /* 0x00000080810e723e */ /* 0x000fc600000010ff */
[----:B------:R-:W1:Y:S02]  /*8000*/  LDSM.16.MT88.4 R192, [R219+0xb800] ;  /* 0x00b80000dbc0783b */ /* 0x000e640000004200 */
[----:B------:R-:W1:Y:S02]  /*8010*/  MUFU.EX2 R37, R37 ;  /* 0x0000002500257308 */ /* 0x000e640000000800 */
[C---:B------:R-:W-:Y:S01]  /*8020*/  HMMA.16816.F32.BF16 R52, R12.reuse, R16, R52 ;  /* 0x000000100c34723c */ /* 0x040fe20000041834 */
[----:B---3--:R-:W-:Y:S01]  /*8030*/  FADD.FTZ R6, R231, R0 ;  /* 0x00000000e7067221 */ /* 0x008fe20000010000 */
[----:B------:R-:W-:Y:S01]  /*8040*/  MOV R231, R232 ;  /* 0x000000e800e77202 */ /* 0x000fe20000000f00 */
[----:B--2---:R-:W-:Y:S01]  /*8050*/  FADD.FTZ R5, R140, R34 ;  /* 0x000000228c057221 */ /* 0x004fe20000010000 */
        /* <DEDUP_REMOVED lines=9> */
[----:B------:R-:W2:Y:S01]  /*80f0*/  MUFU.EX2 R38, R38 ;  /* 0x0000002600267308 */ /* 0x000ea20000000800 */
[----:B------:R-:W-:Y:S01]  /*8100*/  MOV R233, R223 ;  /* 0x000000df00e97202 */ /* 0x000fe20000000f00 */
[----:B------:R-:W-:Y:S01]  /*8110*/  IMAD.MOV.U32 R223, RZ, RZ, R227 ;  /* 0x000000ffffdf7224 */ /* 0x000fe200078e00e3 */
[----:B------:R-:W-:Y:S01]  /*8120*/  MOV R227, R213 ;  /* 0x000000d500e37202 */ /* 0x000fe20000000f00 */
[C---:B------:R-:W-:Y:S01]  /*8130*/  HMMA.16816.F32.BF16 R44, R12.reuse, R18, R44 ;  /* 0x000000120c2c723c */ /* 0x040fe2000004182c */
[----:B------:R-:W-:Y:S01]  /*8140*/  MOV R213, R215 ;  /* 0x000000d700d57202 */ /* 0x000fe20000000f00 */
[----:B------:R-:W-:Y:S01]  /*8150*/  IMAD.MOV.U32 R215, RZ, RZ, R210 ;  /* 0x000000ffffd77224 */ /* 0x000fe200078e00d2 */
[----:B------:R-:W-:Y:S01]  /*8160*/  MOV R208, R135 ;  /* 0x0000008700d07202 */ /* 0x000fe20000000f00 */
[----:B------:R-:W-:Y:S01]  /*8170*/  FADD.FTZ R7, R231, R7 ;  /* 0x00000007e7077221 */ /* 0x000fe20000010000 */
[----:B------:R-:W3:Y:S01]  /*8180*/  LDL.LU R135, [R1+0xd0] ;  /* 0x0000d00001877983 */ /* 0x000ee20000300800 */
[----:B------:R-:W-:Y:S01]  /*8190*/  MOV R210, R4 ;  /* 0x0000000400d27202 */ /* 0x000fe20000000f00 */
[----:B------:R-:W2:Y:S01]  /*81a0*/  MUFU.EX2 R39, R39 ;  /* 0x0000002700277308 */ /* 0x000ea20000000800 */
[C---:B------:R-:W-:Y:S01]  /*81b0*/  HMMA.16816.F32.BF16 R176, R12.reuse, R28, R176 ;  /* 0x0000001c0cb0723c */ /* 0x040fe200000418b0 */
[----:B------:R-:W4:Y:S04]  /*81c0*/  LDL.LU R4, [R1+0xcc] ;  /* 0x0000cc0001047983 */ /* 0x000f280000300800 */
[----:B------:R-:W2:Y:S01]  /*81d0*/  LDL.LU R231, [R1+0x68] ;  /* 0x0000680001e77983 */ /* 0x000ea20000300800 */
[C---:B------:R-:W-:Y:S03]  /*81e0*/  HMMA.16816.F32.BF16 R184, R12.reuse, R24, R72 ;  /* 0x000000180cb8723c */ /* 0x040fe60000041848 */
[----:B------:R-:W1:Y:S03]  /*81f0*/  LDSM.16.MT88.4 R16, [R220+0xb800] ;  /* 0x00b80000dc10783b */ /* 0x000e660000004200 */
[C---:B------:R-:W-:Y:S06]  /*8200*/  HMMA.16816.F32.BF16 R28, R12.reuse, R30, R68 ;  /* 0x0000001e0c1c723c */ /* 0x040fec0000041844 */
[----:B------:R-:W-:Y:S01]  /*8210*/  HMMA.16816.F32.BF16 R64, R12, R26, R64 ;  /* 0x0000001a0c40723c */ /* 0x000fe20000041840 */
        /* <DEDUP_REMOVED lines=21> */
[----:B------:R-:W2:Y:S01]  /*8370*/  LDL.LU R3, [R1+0xc8] ;  /* 0x0000c80001037983 */ /* 0x000ea20000300800 */
[----:B------:R-:W-:Y:S01]  /*8380*/  MOV R231, R232 ;  /* 0x000000e800e77202 */ /* 0x000fe20000000f00 */
[----:B------:R-:W-:Y:S01]  /*8390*/  IMAD.MOV.U32 R232, RZ, RZ, R233 ;  /* 0x000000ffffe87224 */ /* 0x000fe200078e00e9 */
[----:B------:R-:W-:-:S02]  /*83a0*/  MOV R203, R142 ;  /* 0x0000008e00cb7202 */ /* 0x000fc40000000f00 */
[----:B------:R-:W-:Y:S02]  /*83b0*/  MOV R233, R210 ;  /* 0x000000d200e97202 */ /* 0x000fe40000000f00 */
[----:B------:R-:W-:Y:S01]  /*83c0*/  MOV R210, R207 ;  /* 0x000000cf00d27202 */ /* 0x000fe20000000f00 */
        /* <DEDUP_REMOVED lines=10> */
[----:B------:R-:W-:Y:S02]  /*8470*/  MOV R191, R198 ;  /* 0x000000c600bf7202 */ /* 0x000fe40000000f00 */
[----:B------:R-:W-:Y:S01]  /*8480*/  MOV R198, R202 ;  /* 0x000000ca00c67202 */ /* 0x000fe20000000f00 */
[----:B------:R-:W-:Y:S01]  /*8490*/  IMAD.MOV.U32 R202, RZ, RZ, R189 ;  /* 0x000000ffffca7224 */ /* 0x000fe200078e00bd */
[----:B------:R-:W-:Y:S01]  /*84a0*/  MOV R189, R188 ;  /* 0x000000bc00bd7202 */ /* 0x000fe20000000f00 */
[----:B---3--:R-:W-:Y:S01]  /*84b0*/  FADD.FTZ R7, R135, R8 ;  /* 0x0000000887077221 */ /* 0x008fe20000010000 */
[----:B------:R-:W-:Y:S01]  /*84c0*/  MOV R188, R137 ;  /* 0x0000008900bc7202 */ /* 0x000fe20000000f00 */
[----:B------:R-:W-:Y:S01]  /*84d0*/  FADD.FTZ R5, R231, R9 ;  /* 0x00000009e7057221 */ /* 0x000fe20000010000 */
[----:B------:R-:W3:Y:S04]  /*84e0*/  LDL.LU R137, [R1+0xc4] ;  /* 0x0000c40001897983 */ /* 0x000ee80000300800 */
[----:B------:R1:W5:Y:S04]  /*84f0*/  LDL.LU R135, [R1+0xc0] ;  /* 0x0000c00001877983 */ /* 0x0003680000300800 */
[----:B------:R-:W3:Y:S01]  /*8500*/  LDL.LU R231, [R1+0x6c] ;  /* 0x00006c0001e77983 */ /* 0x000ee20000300800 */
[----:B----4-:R-:W-:Y:S01]  /*8510*/  FADD.FTZ R8, R4, R5 ;  /* 0x0000000504087221 */ /* 0x010fe20000010000 */
[C---:B------:R-:W-:Y:S06]  /*8520*/  HMMA.16816.F32.BF16 R48, R12.reuse, R20, R48 ;  /* 0x000000140c30723c */ /* 0x040fec0000041830 */
[----:B------:R-:W-:Y:S01]  /*8530*/  HMMA.16816.F32.BF16 R40, R12, R22, R40 ;  /* 0x000000160c28723c */ /* 0x000fe20000041828 */
[----:B------:R-:W-:-:S02]  /*8540*/  F2FP.BF16.F32.PACK_AB R140, R94, R95 ;  /* 0x0000005f5e8c723e */ /* 0x000fc400000010ff */
[----:B------:R-:W-:Y:S02]  /*8550*/  F2FP.BF16.F32.PACK_AB R141, R33, R62 ;  /* 0x0000003e218d723e */ /* 0x000fe400000010ff */
[----:B------:R-:W-:Y:S02]  /*8560*/  F2FP.BF16.F32.PACK_AB R142, R63, R80 ;  /* 0x000000503f8e723e */ /* 0x000fe400000010ff */
[----:B------:R-:W-:-:S07]  /*8570*/  F2FP.BF16.F32.PACK_AB R143, R10, R32 ;  /* 0x000000200a8f723e */ /* 0x000fce00000010ff */
[C---:B-1----:R-:W-:Y:S06]  /*8580*/  HMMA.16816.F32.BF16 R168, R140.reuse, R172, R168 ;  /* 0x000000ac8ca8723c */ /* 0x042fec00000418a8 */
[C---:B------:R-:W-:Y:S06]  /*8590*/  HMMA.16816.F32.BF16 R164, R140.reuse, R174, R164 ;  /* 0x000000ae8ca4723c */ /* 0x040fec00000418a4 */
[C---:B------:R-:W-:Y:S06]  /*85a0*/  HMMA.16816.F32.BF16 R160, R140.reuse, R180, R160 ;  /* 0x000000b48ca0723c */ /* 0x040fec00000418a0 */
[C---:B------:R-:W-:Y:S06]  /*85b0*/  HMMA.16816.F32.BF16 R156, R140.reuse, R182, R156 ;  /* 0x000000b68c9c723c */ /* 0x040fec000004189c */
[C---:B------:R-:W-:Y:S06]  /*85c0*/  HMMA.16816.F32.BF16 R152, R140.reuse, R192, R152 ;  /* 0x000000c08c98723c */ /* 0x040fec0000041898 */
[C---:B------:R-:W-:Y:S06]  /*85d0*/  HMMA.16816.F32.BF16 R148, R140.reuse, R194, R148 ;  /* 0x000000c28c94723c */ /* 0x040fec0000041894 */
[C---:B------:R-:W-:Y:S06]  /*85e0*/  HMMA.16816.F32.BF16 R144, R140.reuse, R16, R144 ;  /* 0x000000108c90723c */ /* 0x040fec0000041890 */
[----:B------:R-:W-:Y:S01]  /*85f0*/  HMMA.16816.F32.BF16 R140, R140, R18, R56 ;  /* 0x000000128c8c723c */ /* 0x000fe20000041838 */
[----:B--2---:R-:W-:-:S02]  /*8600*/  FADD.FTZ R0, R3, R0 ;  /* 0x0000000003007221 */ /* 0x004fc40000010000 */
[----:B------:R1:W5:Y:S04]  /*8610*/  LDL.LU R3, [R1+0xbc] ;  /* 0x0000bc0001037983 */ /* 0x0003680000300800 */
[----:B------:R1:W5:Y:S01]  /*8620*/  LDL.LU R4, [R1+0xb8] ;  /* 0x0000b80001047983 */ /* 0x0003620000300800 */
[----:B---3--:R-:W-:Y:S01]  /*8630*/  FADD.FTZ R6, R231, R6 ;  /* 0x00000006e7067221 */ /* 0x008fe20000010000 */
        /* <DEDUP_REMOVED lines=11> */
[----:B------:R-:W-:Y:S01]  /*86f0*/  IMAD.MOV.U32 R85, RZ, RZ, R211 ;  /* 0x000000ffff557224 */ /* 0x000fe200078e00d3 */
[----:B------:R-:W-:Y:S01]  /*8700*/  MOV R205, R190 ;  /* 0x000000be00cd7202 */ /* 0x000fe20000000f00 */
[----:B------:R-:W-:Y:S01]  /*8710*/  IMAD.MOV.U32 R190, RZ, RZ, R191 ;  /* 0x000000ffffbe7224 */ /* 0x000fe200078e00bf */
[----:B------:R-:W-:-:S02]  /*8720*/  MOV R191, R198 ;  /* 0x000000c600bf7202 */ /* 0x000fc40000000f00 */
[----:B------:R-:W-:Y:S01]  /*8730*/  MOV R86, R201 ;  /* 0x000000c900567202 */ /* 0x000fe20000000f00 */
[----:B------:R-:W-:Y:S01]  /*8740*/  FADD.FTZ R5, R231, R7 ;  /* 0x00000007e7057221 */ /* 0x000fe20000010000 */
[----:B------:R-:W-:Y:S01]  /*8750*/  MOV R198, R202 ;  /* 0x000000ca00c67202 */ /* 0x000fe20000000f00 */
[----:B------:R-:W-:Y:S01]  /*8760*/  IMAD.MOV.U32 R202, RZ, RZ, R189 ;  /* 0x000000ffffca7224 */ /* 0x000fe200078e00bd */
[----:B------:R-:W-:Y:S01]  /*8770*/  MOV R189, R188 ;  /* 0x000000bc00bd7202 */ /* 0x000fe20000000f00 */
[----:B------:R-:W-:Y:S01]  /*8780*/  FADD.FTZ R7, R137, R6 ;  /* 0x0000000689077221 */ /* 0x000fe20000010000 */
[----:B------:R-:W-:Y:S01]  /*8790*/  FADD.FTZ R0, R85, R0 ;  /* 0x0000000055007221 */ /* 0x000fe20000010000 */
[----:B------:R-:W-:Y:S01]  /*87a0*/  MOV R188, R197 ;  /* 0x000000c500bc7202 */ /* 0x000fe20000000f00 */
[----:B------:R-:W-:Y:S01]  /*87b0*/  IMAD.MOV.U32 R197, RZ, RZ, R134 ;  /* 0x000000ffffc57224 */ /* 0x000fe200078e0086 */
[----:B------:R-:W-:Y:S01]  /*87c0*/  MOV R85, R86 ;  /* 0x0000005600557202 */ /* 0x000fe20000000f00 */
[----:B------:R-:W-:-:S02]  /*87d0*/  IMAD.MOV.U32 R87, RZ, RZ, R204 ;  /* 0x000000ffff577224 */ /* 0x000fc400078e00cc */
        /* <DEDUP_REMOVED lines=8> */
[----:B------:R-:W-:Y:S02]  /*8860*/  IMAD.MOV.U32 R86, RZ, RZ, R87 ;  /* 0x000000ffff567224 */ /* 0x000fe400078e0057 */
        /* <DEDUP_REMOVED lines=26> */
[----:B------:R-:W-:Y:S02]  /*8a10*/  IMAD.MOV.U32 R232, RZ, RZ, R233 ;  /* 0x000000ffffe87224 */ /* 0x000fe400078e00e9 */
[----:B------:R-:W-:Y:S01]  /*8a20*/  FADD.FTZ R5, R99, R5 ;  /* 0x0000000563057221 */ /* 0x000fe20000010000 */
[----:B------:R-:W-:Y:S01]  /*8a30*/  MOV R233, R223 ;  /* 0x000000df00e97202 */ /* 0x000fe20000000f00 */
[----:B------:R-:W-:Y:S01]  /*8a40*/  FADD.FTZ R7, R101, R7 ;  /* 0x0000000765077221 */ /* 0x000fe20000010000 */
[----:B------:R-:W-:Y:S01]  /*8a50*/  MOV R223, R227 ;  /* 0x000000e300df7202 */ /* 0x000fe20000000f00 */
[----:B------:R-:W-:Y:S01]  /*8a60*/  FADD.FTZ R6, R102, R6 ;  /* 0x0000000666067221 */ /* 0x000fe20000010000 */
        /* <DEDUP_REMOVED lines=29> */
[----:B------:R-:W-:Y:S01]  /*8c40*/  IMAD.MOV.U32 R204, RZ, RZ, R200 ;  /* 0x000000ffffcc7224 */ /* 0x000fe200078e00c8 */
[----:B------:R-:W-:Y:S01]  /*8c50*/  MOV R206, R190 ;  /* 0x000000be00ce7202 */ /* 0x000fe20000000f00 */
        /* <DEDUP_REMOVED lines=81> */
[----:B------:R-:W-:-:S07]  /*9170*/  F2FP.BF16.F32.PACK_AB R191, R39, R38 ;  /* 0x0000002627bf723e */ /* 0x000fce00000010ff */
        /* <DEDUP_REMOVED lines=8> */
[----:B------:R-:W-:-:S08]  /*9200*/  NOP ;  /* 0x0000000000007918 */ /* 0x000fd00000000000 */
[----:B-1----:R-:W-:-:S15]  /*9210*/  @!P2 BRA `(.L_x_190) ;  /* 0x0000005c0088a947 */ /* 0x002fde0003800000 */
[----:B------:R-:W1:Y:S01]  /*9220*/  LDC.64 R6, c[0x0][0x250] ;  /* 0x00009400ff067b82 */ /* 0x000e620000000a00 */
[----:B------:R-:W-:Y:S01]  /*9230*/  ULDC UR4, c[0x0][0x2d0] ;  /* 0x0000b40000047ab9 */ /* 0x000fe20000000800 */
[----:B-----5:R-:W-:Y:S01]  /*9240*/  LEA R226, R4, R224, 0x1 ;  /* 0x000000e004e27211 */ /* 0x020fe200078e08ff */
[----:B------:R-:W-:Y:S01]  /*9250*/  IMAD R227, R3, 0x2, R224 ;  /* 0x0000000203e37824 */ /* 0x000fe200078e02e0 */
[----:B------:R-:W-:Y:S01]  /*9260*/  ISETP.GE.AND P0, PT, R60, UR4, PT ;  /* 0x000000043c007c0c */ /* 0x000fe2000bf06270 */
[----:B------:R-:W-:Y:S01]  /*9270*/  IMAD.MOV.U32 R133, RZ, RZ, R134 ;  /* 0x000000ffff857224 */ /* 0x000fe200078e0086 */
[----:B------:R-:W-:Y:S01]  /*9280*/  IADD3 R223, R217, R2, RZ ;  /* 0x00000002d9df7210 */ /* 0x000fe20007ffe0ff */
[----:B------:R-:W-:Y:S01]  /*9290*/  USHF.L.U64.HI UR9, UR8, 0x4, UR9 ;  /* 0x0000000408097899 */ /* 0x000fe20008010209 */
[----:B------:R-:W-:Y:S01]  /*92a0*/  MOV R139, R135 ;  /* 0x00000087008b7202 */ /* 0x000fe20000000f00 */
[----:B------:R-:W-:Y:S01]  /*92b0*/  USHF.L.U32 UR8, UR8, 0x4, URZ ;  /* 0x0000000408087899 */ /* 0x000fe2000800063f */
[----:B------:R-:W-:Y:S01]  /*92c0*/  MOV R138, R136 ;  /* 0x00000088008a7202 */ /* 0x000fe20000000f00 */
[----:B------:R-:W-:Y:S01]  /*92d0*/  ULEA.HI.SX32 UR19, UR19, 0xfffffffe, 0x19 ;  /* 0xfffffffe13137891 */ /* 0x000fe2000f8fca3f */
[----:B------:R-:W-:Y:S01]  /*92e0*/  MOV R132, R137 ;  /* 0x0000008900847202 */ /* 0x000fe20000000f00 */
[----:B------:R-:W-:-:S04]  /*92f0*/  ULDC UR4, c[0x0][0x2ec] ;  /* 0x0000bb0000047ab9 */ /* 0x000fc80000000800 */
[----:B------:R-:W2:Y:S01]  /*9300*/  @!P0 LDC.64 R8, c[0x0][0x220] ;  /* 0x00008800ff088b82 */ /* 0x000ea20000000a00 */
[----:B-1----:R1:W-:Y:S01]  /*9310*/  STL.64 [R1], R6 ;  /* 0x0000000601007387 */ /* 0x0023e20000100a00 */
[----:B------:R-:W-:-:S06]  /*9320*/  MOV R0, R7 ;  /* 0x0000000700007202 */ /* 0x000fcc0000000f00 */
[----:B------:R-:W3:Y:S01]  /*9330*/  @!P0 LDC.64 R10, c[0x0][0x220] ;  /* 0x00008800ff0a8b82 */ /* 0x000ee20000000a00 */
[C---:B------:R-:W-:Y:S02]  /*9340*/  @!P0 IMAD R4, R0.reuse, 0x30, RZ ;  /* 0x0000003000048824 */ /* 0x040fe400078e02ff */
[C---:B------:R-:W-:Y:S02]  /*9350*/  @!P0 IMAD R3, R0.reuse, 0x50, RZ ;  /* 0x0000005000038824 */ /* 0x040fe400078e02ff */
[C---:B------:R-:W-:Y:S02]  /*9360*/  @!P0 IMAD R2, R0.reuse, 0x60, RZ ;  /* 0x0000006000028824 */ /* 0x040fe400078e02ff */
[----:B------:R-:W-:Y:S01]  /*9370*/  @!P0 IMAD R0, R0, 0x70, RZ ;  /* 0x0000007000008824 */ /* 0x000fe200078e02ff */
[----:B--2---:R2:W-:Y:S01]  /*9380*/  @!P0 STL.64 [R1+0x78], R8 ;  /* 0x0000780801008387 */ /* 0x0045e20000100a00 */
[----:B-1----:R-:W1:Y:S08]  /*9390*/  @!P0 LDC.64 R6, c[0x0][0x220] ;  /* 0x00008800ff068b82 */ /* 0x002e700000000a00 */
[----:B--2---:R-:W2:Y:S01]  /*93a0*/  @!P0 LDC.64 R8, c[0x0][0x220] ;  /* 0x00008800ff088b82 */ /* 0x004ea20000000a00 */
[----:B-1----:R1:W-:Y:S04]  /*93b0*/  @!P0 STL.64 [R1+0x70], R6 ;  /* 0x0000700601008387 */ /* 0x0023e80000100a00 */
[----:B---3--:R3:W-:Y:S04]  /*93c0*/  @!P0 STL.64 [R1+0x68], R10 ;  /* 0x0000680a01008387 */ /* 0x0087e80000100a00 */
[----:B--2---:R2:W-:Y:S01]  /*93d0*/  @!P0 STL.64 [R1+0x60], R8 ;  /* 0x0000600801008387 */ /* 0x0045e20000100a00 */
[----:B-1----:R-:W1:Y:S08]  /*93e0*/  @!P0 LDC.64 R6, c[0x0][0x220] ;  /* 0x00008800ff068b82 */ /* 0x002e700000000a00 */
[----:B---3--:R-:W3:Y:S08]  /*93f0*/  @!P0 LDC.64 R10, c[0x0][0x220] ;  /* 0x00008800ff0a8b82 */ /* 0x008ef00000000a00 */
[----:B--2---:R-:W2:Y:S01]  /*9400*/  @!P0 LDC.64 R8, c[0x0][0x220] ;  /* 0x00008800ff088b82 */ /* 0x004ea20000000a00 */
[----:B-1----:R1:W-:Y:S04]  /*9410*/  @!P0 STL.64 [R1+0x58], R6 ;  /* 0x0000580601008387 */ /* 0x0023e80000100a00 */
[----:B---3--:R3:W-:Y:S04]  /*9420*/  @!P0 STL.64 [R1+0x50], R10 ;  /* 0x0000500a01008387 */ /* 0x0087e80000100a00 */
[----:B--2---:R3:W-:Y:S01]  /*9430*/  @!P0 STL.64 [R1+0x48], R8 ;  /* 0x0000480801008387 */ /* 0x0047e20000100a00 */
[----:B-1----:R-:W1:Y:S03]  /*9440*/  @!P0 LDC.64 R6, c[0x0][0x220] ;  /* 0x00008800ff068b82 */ /* 0x002e660000000a00 */
[----:B-1----:R3:W-:Y:S04]  /*9450*/  @!P0 STL.64 [R1+0x40], R6 ;  /* 0x0000400601008387 */ /* 0x0027e80000100a00 */
[----:B------:R3:W-:Y:S04]  /*9460*/  @!P0 STL [R1+0x34], R4 ;  /* 0x0000340401008387 */ /* 0x0007e80000100800 */
[----:B------:R3:W-:Y:S04]  /*9470*/  @!P0 STL [R1+0x30], R3 ;  /* 0x0000300301008387 */ /* 0x0007e80000100800 */
[----:B------:R3:W-:Y:S04]  /*9480*/  @!P0 STL [R1+0x2c], R2 ;  /* 0x00002c0201008387 */ /* 0x0007e80000100800 */
[----:B------:R3:W-:Y:S01]  /*9490*/  @!P0 STL [R1+0x28], R0 ;  /* 0x0000280001008387 */ /* 0x0007e20000100800 */
[----:B------:R-:W-:Y:S05]  /*94a0*/  BRA `(.L_x_191) ;  /* 0x0000000800987947 */ /* 0x000fea0003800000 */
.L_x_193:
[----:B------:R-:W-:Y:S01]  /*94b0*/  IMAD.U32 R0, RZ, RZ, UR19 ;  /* 0x00000013ff007e24 */ /* 0x000fe2000f8e00ff */
[----:B------:R-:W1:Y:S01]  /*94c0*/  @!P0 LDC.64 R134, c[0x0][0x248] ;  /* 0x00009200ff868b82 */ /* 0x000e620000000a00 */
[----:B------:R-:W2:Y:S02]  /*94d0*/  LDL.64 R232, [R1+0x10] ;  /* 0x0000100001e87983 */ /* 0x000ea40000100a00 */
[----:B------:R-:W-:Y:S04]  /*94e0*/  @!P0 VIADD R0, R0, 0xffffffff ;  /* 0xffffffff00008836 */ /* 0x000fe80000000000 */
[----:B------:R-:W3:Y:S01]  /*94f0*/  LDL.64 R230, [R1+0x8] ;  /* 0x0000080001e67983 */ /* 0x000ee20000100a00 */
[----:B------:R-:W-:Y:S01]  /*9500*/  @!P0 SHF.R.S32.HI R2, RZ, 0x1f, R0 ;  /* 0x0000001fff028819 */ /* 0x000fe20000011400 */
[----:B------:R-:W4:Y:S04]  /*9510*/  @!P0 LDC.64 R206, c[0x0][0x218] ;  /* 0x00008600ffce8b82 */ /* 0x000f280000000a00 */
[----:B------:R1:W-:Y:S04]  /*9520*/  @P0 STS.128 [R228+0x4000], RZ ;  /* 0x004000ffe4000388 */ /* 0x0003e80000000c00 */
[----:B------:R-:W5:Y:S01]  /*9530*/  @!P0 LDC.64 R208, c[0x0][0x218] ;  /* 0x00008600ffd08b82 */ /* 0x000f620000000a00 */
[-C--:B-1----:R-:W-:Y:S02]  /*9540*/  @!P0 IMAD R136, R2, R134.reuse, RZ ;  /* 0x0000008602888224 */ /* 0x082fe400078e02ff */
[C---:B------:R-:W-:Y:S04]  /*9550*/  @!P0 IMAD.WIDE.U32 R2, R0.reuse, R134, RZ ;  /* 0x0000008600028225 */ /* 0x040fe800078e00ff */
[----:B------:R-:W-:Y:S01]  /*9560*/  @!P0 IMAD R136, R0, R135, R136 ;  /* 0x0000008700888224 */ /* 0x000fe200078e0288 */
[----:B------:R-:W-:Y:S01]  /*9570*/  MOV R0, UR19 ;  /* 0x0000001300007c02 */ /* 0x000fe20008000f00 */
[----:B------:R-:W-:Y:S02]  /*9580*/  @!P0 IMAD R135, R135, 0x30, RZ ;  /* 0x0000003087878824 */ /* 0x000fe400078e02ff */
[----:B------:R-:W-:Y:S02]  /*9590*/  @!P0 IMAD.IADD R136, R3, 0x1, R136 ;  /* 0x0000000103888824 */ /* 0x000fe400078e0288 */
[----:B------:R-:W-:Y:S01]  /*95a0*/  @!P0 VIADD R0, R0, 0xffffffff ;  /* 0xffffffff00008836 */ /* 0x000fe20000000000 */
[C---:B--2---:R-:W-:Y:S04]  /*95b0*/  @!P0 LEA R204, P2, R2.reuse, R232, 0x7 ;  /* 0x000000e802cc8211 */ /* 0x044fe800078438ff */
[----:B---3--:R-:W-:Y:S02]  /*95c0*/  @!P0 LEA.HI.X R205, R2, R231, R136, 0x7, P2 ;  /* 0x000000e702cd8211 */ /* 0x008fe400010f3c88 */
[----:B------:R-:W1:Y:S01]  /*95d0*/  @!P0 LDC.64 R136, c[0x0][0x248] ;  /* 0x00009200ff888b82 */ /* 0x000e620000000a00 */
[----:B------:R-:W-:Y:S01]  /*95e0*/  @!P0 IMAD.WIDE.U32 R2, R134, 0x30, R204 ;  /* 0x0000003086028825 */ /* 0x000fe200078e00cc */
[----:B------:R-:W-:Y:S03]  /*95f0*/  @!P0 SHF.R.S32.HI R134, RZ, 0x1f, R0 ;  /* 0x0000001fff868819 */ /* 0x000fe60000011400 */
[----:B------:R-:W-:Y:S01]  /*9600*/  @!P0 IMAD.IADD R3, R135, 0x1, R3 ;  /* 0x0000000187038824 */ /* 0x000fe200078e0203 */
[C---:B----4-:R-:W-:Y:S02]  /*9610*/  @!P0 LEA R206, P2, R2.reuse, R206, 0x1 ;  /* 0x000000ce02ce8211 */ /* 0x050fe400078408ff */
[----:B------:R-:W2:Y:S02]  /*9620*/  @!P0 LDC.64 R204, c[0x0][0x218] ;  /* 0x00008600ffcc8b82 */ /* 0x000ea40000000a00 */
[----:B------:R-:W-:Y:S01]  /*9630*/  @!P0 LEA.HI.X R207, R2, R207, R3, 0x1, P2 ;  /* 0x000000cf02cf8211 */ /* 0x000fe200010f0c03 */
[-C--:B-1----:R-:W-:Y:S02]  /*9640*/  @!P0 IMAD R134, R134, R136.reuse, RZ ;  /* 0x0000008886868224 */ /* 0x082fe400078e02ff */
[C---:B------:R-:W-:Y:S04]  /*9650*/  @!P0 IMAD.WIDE.U32 R2, R0.reuse, R136, RZ ;  /* 0x0000008800028225 */ /* 0x040fe800078e00ff */
[----:B------:R-:W-:Y:S01]  /*9660*/  @!P0 IMAD R0, R0, R137, R134 ;  /* 0x0000008900008224 */ /* 0x000fe200078e0286 */
[C---:B------:R-:W-:Y:S03]  /*9670*/  @!P0 LEA R134, P2, R2.reuse, R232, 0x7 ;  /* 0x000000e802868211 */ /* 0x040fe600078438ff */
[----:B------:R-:W-:Y:S05]  /*9680*/  @!P0 IMAD.IADD R0, R3, 0x1, R0 ;  /* 0x0000000103008824 */ /* 0x000fea00078e0200 */
[----:B------:R-:W-:Y:S01]  /*9690*/  @!P0 LEA.HI.X R135, R2, R231, R0, 0x7, P2 ;  /* 0x000000e702878211 */ /* 0x000fe200010f3c00 */
[----:B------:R-:W-:Y:S02]  /*96a0*/  @!P0 IMAD R0, R137, 0x50, RZ ;  /* 0x0000005089008824 */ /* 0x000fe400078e02ff */
[----:B------:R-:W-:Y:S03]  /*96b0*/  @!P0 IMAD.WIDE.U32 R2, R136, 0x50, R134 ;  /* 0x0000005088028825 */ /* 0x000fe600078e0086 */
[----:B------:R-:W1:Y:S02]  /*96c0*/  @!P0 LDC.64 R134, c[0x0][0x248] ;  /* 0x00009200ff868b82 */ /* 0x000e640000000a00 */
[----:B------:R-:W-:Y:S02]  /*96d0*/  @!P0 IADD3 R0, R0, R3, RZ ;  /* 0x0000000300008210 */ /* 0x000fe40007ffe0ff */
[C---:B-----5:R-:W-:Y:S04]  /*96e0*/  @!P0 LEA R208, P2, R2.reuse, R208, 0x1 ;  /* 0x000000d002d08211 */ /* 0x060fe800078408ff */
[----:B------:R-:W-:Y:S01]  /*96f0*/  @!P0 LEA.HI.X R209, R2, R209, R0, 0x1, P2 ;  /* 0x000000d102d18211 */ /* 0x000fe200010f0c00 */
[----:B------:R-:W-:Y:S04]  /*9700*/  IMAD.U32 R2, RZ, RZ, UR19 ;  /* 0x00000013ff027e24 */ /* 0x000fe8000f8e00ff */
[----:B------:R-:W-:Y:S05]  /*9710*/  @!P0 VIADD R2, R2, 0xffffffff ;  /* 0xffffffff02028836 */ /* 0x000fea0000000000 */
[----:B------:R-:W-:Y:S05]  /*9720*/  @!P0 SHF.R.S32.HI R0, RZ, 0x1f, R2 ;  /* 0x0000001fff008819 */ /* 0x000fea0000011402 */
[-C--:B-1----:R-:W-:Y:S04]  /*9730*/  @!P0 IMAD R0, R0, R134.reuse, RZ ;  /* 0x0000008600008224 */ /* 0x082fe800078e02ff */
[C---:B------:R-:W-:Y:S02]  /*9740*/  @!P0 IMAD R0, R2.reuse, R135, R0 ;  /* 0x0000008702008224 */ /* 0x040fe400078e0200 */
[----:B------:R-:W-:Y:S04]  /*9750*/  @!P0 IMAD.WIDE.U32 R2, R2, R134, RZ ;  /* 0x0000008602028225 */ /* 0x000fe800078e00ff */
[----:B------:R-:W-:Y:S01]  /*9760*/  @!P0 IMAD.IADD R0, R3, 0x1, R0 ;  /* 0x0000000103008824 */ /* 0x000fe200078e0200 */
[C---:B------:R-:W-:Y:S01]  /*9770*/  @!P0 LEA R136, P2, R2.reuse, R232, 0x7 ;  /* 0x000000e802888211 */ /* 0x040fe200078438ff */
[----:B------:R-:W-:Y:S03]  /*9780*/  @!P0 IMAD R135, R135, 0x60, RZ ;  /* 0x0000006087878824 */ /* 0x000fe600078e02ff */
[----:B------:R-:W-:Y:S03]  /*9790*/  @!P0 LEA.HI.X R137, R2, R231, R0, 0x7, P2 ;  /* 0x000000e702898211 */ /* 0x000fe600010f3c00 */
[----:B------:R-:W-:Y:S05]  /*97a0*/  @!P0 IMAD.WIDE.U32 R2, R134, 0x60, R136 ;  /* 0x0000006086028825 */ /* 0x000fea00078e0088 */
[----:B------:R-:W-:Y:S02]  /*97b0*/  @!P0 IADD3 R135, R135, R3, RZ ;  /* 0x0000000387878210 */ /* 0x000fe40007ffe0ff */
[C---:B--2---:R-:W-:Y:S04]  /*97c0*/  @!P0 LEA R204, P2, R2.reuse, R204, 0x1 ;  /* 0x000000cc02cc8211 */ /* 0x044fe800078408ff */
[----:B------:R-:W-:Y:S01]  /*97d0*/  @!P0 LEA.HI.X R205, R2, R205, R135, 0x1, P2 ;  /* 0x000000cd02cd8211 */ /* 0x000fe200010f0c87 */
[----:B------:R-:W-:Y:S01]  /*97e0*/  IMAD.U32 R2, RZ, RZ, UR19 ;  /* 0x00000013ff027e24 */ /* 0x000fe2000f8e00ff */
[----:B------:R-:W1:Y:S03]  /*97f0*/  @!P0 LDC.64 R134, c[0x0][0x248] ;  /* 0x00009200ff868b82 */ /* 0x000e660000000a00 */
[----:B------:R-:W-:Y:S05]  /*9800*/  @!P0 VIADD R2, R2, 0xffffffff ;  /* 0xffffffff02028836 */ /* 0x000fea0000000000 */
[----:B------:R-:W-:Y:S05]  /*9810*/  @!P0 SHF.R.S32.HI R0, RZ, 0x1f, R2 ;  /* 0x0000001fff008819 */ /* 0x000fea0000011402 */
[-C--:B-1----:R-:W-:Y:S04]  /*9820*/  @!P0 IMAD R0, R0, R134.reuse, RZ ;  /* 0x0000008600008224 */ /* 0x082fe800078e02ff */
[C---:B------:R-:W-:Y:S02]  /*9830*/  @!P0 IMAD R135, R2.reuse, R135, R0 ;  /* 0x0000008702878224 */ /* 0x040fe400078e0200 */
[----:B------:R-:W-:Y:S05]  /*9840*/  @!P0 IMAD.WIDE.U32 R2, R2, R134, RZ ;  /* 0x0000008602028225 */ /* 0x000fea00078e00ff */
[----:B------:R-:W-:Y:S02]  /*9850*/  @!P0 IADD3 R3, R3, R135, RZ ;  /* 0x0000008703038210 */ /* 0x000fe40007ffe0ff */
[----:B------:R-:W1:Y:S01]  /*9860*/  @!P0 LDC.64 R134, c[0x0][0x248] ;  /* 0x00009200ff868b82 */ /* 0x000e620000000a00 */
[C---:B------:R-:W-:Y:S04]  /*9870*/  @!P0 LEA R0, P2, R2.reuse, R232, 0x7 ;  /* 0x000000e802008211 */ /* 0x040fe800078438ff */
[----:B------:R-:W-:Y:S01]  /*9880*/  @!P0 LEA.HI.X R137, R2, R231, R3, 0x7, P2 ;  /* 0x000000e702898211 */ /* 0x000fe200010f3c03 */
[----:B------:R-:W-:Y:S04]  /*9890*/  IMAD.U32 R2, RZ, RZ, UR19 ;  /* 0x00000013ff027e24 */ /* 0x000fe8000f8e00ff */
[----:B------:R-:W-:Y:S05]  /*98a0*/  @!P0 VIADD R2, R2, 0xffffffff ;  /* 0xffffffff02028836 */ /* 0x000fea0000000000 */
[----:B------:R-:W-:Y:S05]  /*98b0*/  @!P0 SHF.R.S32.HI R3, RZ, 0x1f, R2 ;  /* 0x0000001fff038819 */ /* 0x000fea0000011402 */
[-C--:B-1----:R-:W-:Y:S04]  /*98c0*/  @!P0 IMAD R3, R3, R134.reuse, RZ ;  /* 0x0000008603038224 */ /* 0x082fe800078e02ff */
[C---:B------:R-:W-:Y:S02]  /*98d0*/  @!P0 IMAD R135, R2.reuse, R135, R3 ;  /* 0x0000008702878224 */ /* 0x040fe400078e0203 */
[----:B------:R-:W-:Y:S03]  /*98e0*/  @!P0 IMAD.WIDE.U32 R2, R2, R134, RZ ;  /* 0x0000008602028225 */ /* 0x000fe600078e00ff */
[C---:B------:R-:W-:Y:S02]  /*98f0*/  @!P0 LEA R136, P2, R2.reuse, R232, 0x7 ;  /* 0x000000e802888211 */ /* 0x040fe400078438ff */
[----:B------:R-:W-:Y:S04]  /*9900*/  @!P0 IADD3 R3, R3, R135, RZ ;  /* 0x0000008703038210 */ /* 0x000fe80007ffe0ff */
[----:B------:R-:W-:Y:S02]  /*9910*/  @!P0 LEA.HI.X R134, R2, R231, R3, 0x7, P2 ;  /* 0x000000e702868211 */ /* 0x000fe400010f3c03 */
[----:B------:R-:W1:Y:S02]  /*9920*/  @!P0 LDC.64 R2, c[0x0][0x218] ;  /* 0x00008600ff028b82 */ /* 0x000e640000000a00 */
[C---:B-1----:R-:W-:Y:S04]  /*9930*/  @!P0 LEA R2, P2, R0.reuse, R2, 0x1 ;  /* 0x0000000200028211 */ /* 0x042fe800078408ff */
[----:B------:R-:W-:Y:S02]  /*9940*/  @!P0 LEA.HI.X R3, R0, R3, R137, 0x1, P2 ;  /* 0x0000000300038211 */ /* 0x000fe400010f0c89 */
[----:B------:R-:W-:Y:S03]  /*9950*/  @!P0 IADD3 R0, P3, R136, UR13, RZ ;  /* 0x0000000d88008c10 */ /* 0x000fe6000ff7e0ff */
[----:B------:R-:W-:Y:S01]  /*9960*/  @!PT LDS RZ, [RZ] ;  /* 0x00000000fffff984 */ /* 0x000fe20000000800 */
[----:B------:R-:W-:Y:S01]  /*9970*/  @!PT LDS RZ, [RZ] ;  /* 0x00000000fffff984 */ /* 0x000fe20000000800 */
[----:B------:R-:W-:Y:S01]  /*9980*/  @!PT LDS RZ, [RZ] ;  /* 0x00000000fffff984 */ /* 0x000fe20000000800 */
[----:B------:R1:W-:Y:S01]  /*9990*/  @!P0 LDGSTS.E.BYPASS.LTC128B.128 [R228+0x4000], desc[UR22][R2.64] ;  /* 0x0400000002e48fae */ /* 0x0003e2000b901d56 */
[----:B------:R-:W-:Y:S05]  /*99a0*/  @!P0 IADD3.X R134, R134, UR12, RZ, P3, !PT ;  /* 0x0000000c86868c10 */ /* 0x000fea0009ffe4ff */
[----:B------:R2:W-:Y:S01]  /*99b0*/  @P0 STS.128 [R228+0x4800], RZ ;  /* 0x004800ffe4000388 */ /* 0x0005e20000000c00 */
[----:B-1----:R-:W1:Y:S02]  /*99c0*/  @!P0 LDC.64 R2, c[0x0][0x218] ;  /* 0x00008600ff028b82 */ /* 0x002e640000000a00 */
[C---:B-1----:R-:W-:Y:S04]  /*99d0*/  @!P0 LEA R2, P2, R0.reuse, R2, 0x1 ;  /* 0x0000000200028211 */ /* 0x042fe800078408ff */
[----:B------:R-:W-:Y:S02]  /*99e0*/  @!P0 LEA.HI.X R3, R0, R3, R134, 0x1, P2 ;  /* 0x0000000300038211 */ /* 0x000fe400010f0c86 */
[----:B------:R-:W1:Y:S03]  /*99f0*/  @!P0 LDC.64 R134, c[0x0][0x248] ;  /* 0x00009200ff868b82 */ /* 0x000e660000000a00 */
[----:B------:R-:W-:Y:S01]  /*9a00*/  @!PT LDS RZ, [RZ] ;  /* 0x00000000fffff984 */ /* 0x000fe20000000800 */
[----:B------:R-:W-:Y:S01]  /*9a10*/  @!PT LDS RZ, [RZ] ;  /* 0x00000000fffff984 */ /* 0x000fe20000000800 */
[----:B------:R-:W-:Y:S01]  /*9a20*/  @!PT LDS RZ, [RZ] ;  /* 0x00000000fffff984 */ /* 0x000fe20000000800 */
[----:B------:R3:W-:Y:S06]  /*9a30*/  @!P0 LDGSTS.E.BYPASS.LTC128B.128 [R228+0x4800], desc[UR22][R2.64] ;  /* 0x0480000002e48fae */ /* 0x0007ec000b901d56 */
[----:B------:R2:W-:Y:S01]  /*9a40*/  @P0 STS.128 [R228+0x5000], RZ ;  /* 0x005000ffe4000388 */ /* 0x0005e20000000c00 */
[----:B---3--:R-:W-:Y:S04]  /*9a50*/  IMAD.U32 R2, RZ, RZ, UR19 ;  /* 0x00000013ff027e24 */ /* 0x008fe8000f8e00ff */
[----:B------:R-:W-:Y:S05]  /*9a60*/  @!P0 VIADD R2, R2, 0xffffffff ;  /* 0xffffffff02028836 */ /* 0x000fea0000000000 */
[----:B------:R-:W-:Y:S05]  /*9a70*/  @!P0 SHF.R.S32.HI R0, RZ, 0x1f, R2 ;  /* 0x0000001fff008819 */ /* 0x000fea0000011402 */
[-C--:B-1----:R-:W-:Y:S04]  /*9a80*/  @!P0 IMAD R0, R0, R134.reuse, RZ ;  /* 0x0000008600008224 */ /* 0x082fe800078e02ff */
[C---:B------:R-:W-:Y:S02]  /*9a90*/  @!P0 IMAD R0, R2.reuse, R135, R0 ;  /* 0x0000008702008224 */ /* 0x040fe400078e0200 */
[----:B------:R-:W-:Y:S05]  /*9aa0*/  @!P0 IMAD.WIDE.U32 R2, R2, R134, RZ ;  /* 0x0000008602028225 */ /* 0x000fea00078e00ff */
[----:B------:R-:W-:Y:S02]  /*9ab0*/  @!P0 IADD3 R0, R3, R0, RZ ;  /* 0x0000000003008210 */ /* 0x000fe40007ffe0ff */
[C---:B------:R-:W-:Y:S04]  /*9ac0*/  @!P0 LEA R136, P2, R2.reuse, R232, 0x7 ;  /* 0x000000e802888211 */ /* 0x040fe800078438ff */
[----:B------:R-:W-:Y:S02]  /*9ad0*/  @!P0 LEA.HI.X R2, R2, R231, R0, 0x7, P2 ;  /* 0x000000e702028211 */ /* 0x000fe400010f3c00 */
[C---:B------:R-:W-:Y:S04]  /*9ae0*/  @!P0 LEA R0, P2, R134.reuse, R136, 0x5 ;  /* 0x0000008886008211 */ /* 0x040fe800078428ff */
[----:B------:R-:W-:Y:S02]  /*9af0*/  @!P0 LEA.HI.X R134, R134, R2, R135, 0x5, P2 ;  /* 0x0000000286868211 */ /* 0x000fe400010f2c87 */
[----:B------:R-:W1:Y:S02]  /*9b00*/  @!P0 LDC.64 R2, c[0x0][0x218] ;  /* 0x00008600ff028b82 */ /* 0x000e640000000a00 */
[C---:B-1----:R-:W-:Y:S04]  /*9b10*/  @!P0 LEA R2, P2, R0.reuse, R2, 0x1 ;  /* 0x0000000200028211 */ /* 0x042fe800078408ff */
[----:B------:R-:W-:Y:S02]  /*9b20*/  @!P0 LEA.HI.X R3, R0, R3, R134, 0x1, P2 ;  /* 0x0000000300038211 */ /* 0x000fe400010f0c86 */
[----:B------:R-:W1:Y:S03]  /*9b30*/  @!P0 LDC.64 R134, c[0x0][0x248] ;  /* 0x00009200ff868b82 */ /* 0x000e660000000a00 */
[----:B------:R-:W-:Y:S01]  /*9b40*/  @!PT LDS RZ, [RZ] ;  /* 0x00000000fffff984 */ /* 0x000fe20000000800 */
[----:B------:R-:W-:Y:S01]  /*9b50*/  @!PT LDS RZ, [RZ] ;  /* 0x00000000fffff984 */ /* 0x000fe20000000800 */
[----:B------:R-:W-:Y:S01]  /*9b60*/  @!PT LDS RZ, [RZ] ;  /* 0x00000000fffff984 */ /* 0x000fe20000000800 */
[----:B------:R3:W-:Y:S06]  /*9b70*/  @!P0 LDGSTS.E.BYPASS.LTC128B.128 [R228+0x5000], desc[UR22][R2.64] ;  /* 0x0500000002e48fae */ /* 0x0007ec000b901d56 */
[----:B------:R2:W-:Y:S06]  /*9b80*/  @P0 STS.128 [R228+0x5800], RZ ;  /* 0x005800ffe4000388 */ /* 0x0005ec0000000c00 */
[----:B------:R-:W-:Y:S01]  /*9b90*/  @!PT LDS RZ, [RZ] ;  /* 0x00000000fffff984 */ /* 0x000fe20000000800 */
[----:B------:R-:W-:Y:S01]  /*9ba0*/  @!PT LDS RZ, [RZ] ;  /* 0x00000000fffff984 */ /* 0x000fe20000000800 */
[----:B------:R-:W-:Y:S01]  /*9bb0*/  @!PT LDS RZ, [RZ] ;  /* 0x00000000fffff984 */ /* 0x000fe20000000800 */
[----:B------:R4:W-:Y:S06]  /*9bc0*/  @!P0 LDGSTS.E.BYPASS.LTC128B.128 [R228+0x5800], desc[UR22][R206.64] ;  /* 0x05800000cee48fae */ /* 0x0009ec000b901d56 */
[----:B------:R2:W-:Y:S01]  /*9bd0*/  @P0 STS.128 [R228+0x6000], RZ ;  /* 0x006000ffe4000388 */ /* 0x0005e20000000c00 */
[----:B---3--:R-:W-:Y:S04]  /*9be0*/  IMAD.U32 R2, RZ, RZ, UR19 ;  /* 0x00000013ff027e24 */ /* 0x008fe8000f8e00ff */
[----:B------:R-:W-:Y:S01]  /*9bf0*/  @!P0 VIADD R2, R2, 0xffffffff ;  /* 0xffffffff02028836 */ /* 0x000fe20000000000 */
[----:B----4-:R-:W3:Y:S04]  /*9c00*/  @!P0 LDC.64 R206, c[0x0][0x218] ;  /* 0x00008600ffce8b82 */ /* 0x010ee80000000a00 */
[----:B------:R-:W-:Y:S05]  /*9c10*/  @!P0 SHF.R.S32.HI R0, RZ, 0x1f, R2 ;  /* 0x0000001fff008819 */ /* 0x000fea0000011402 */
[-C--:B-1----:R-:W-:Y:S04]  /*9c20*/  @!P0 IMAD R0, R0, R134.reuse, RZ ;  /* 0x0000008600008224 */ /* 0x082fe800078e02ff */
[C---:B------:R-:W-:Y:S02]  /*9c30*/  @!P0 IMAD R0, R2.reuse, R135, R0 ;  /* 0x0000008702008224 */ /* 0x040fe400078e0200 */
[----:B------:R-:W-:Y:S03]  /*9c40*/  @!P0 IMAD.WIDE.U32 R2, R2, R134, RZ ;  /* 0x0000008602028225 */ /* 0x000fe600078e00ff */
[C---:B------:R-:W-:Y:S02]  /*9c50*/  @!P0 LEA R136, P2, R2.reuse, R232, 0x7 ;  /* 0x000000e802888211 */ /* 0x040fe400078438ff */
[----:B------:R-:W-:Y:S04]  /*9c60*/  @!P0 IADD3 R0, R3, R0, RZ ;  /* 0x0000000003008210 */ /* 0x000fe80007ffe0ff */
[----:B------:R-:W-:Y:S02]  /*9c70*/  @!P0 LEA.HI.X R2, R2, R231, R0, 0x7, P2 ;  /* 0x000000e702028211 */ /* 0x000fe400010f3c00 */
[C---:B------:R-:W-:Y:S02]  /*9c80*/  @!P0 LEA R0, P2, R134.reuse, R136, 0x6 ;  /* 0x0000008886008211 */ /* 0x040fe400078430ff */
[----:B------:R-:W1:Y:S02]  /*9c90*/  @!P0 LDC.64 R136, c[0x0][0x218] ;  /* 0x00008600ff888b82 */ /* 0x000e640000000a00 */
[----:B------:R-:W-:Y:S06]  /*9ca0*/  @!P0 LEA.HI.X R2, R134, R2, R135, 0x6, P2 ;  /* 0x0000000286028211 */ /* 0x000fec00010f3487 */
[----:B------:R-:W4:Y:S01]  /*9cb0*/  @!P0 LDC.64 R134, c[0x0][0x248] ;  /* 0x00009200ff868b82 */ /* 0x000f220000000a00 */
[C---:B-1----:R-:W-:Y:S04]  /*9cc0*/  @!P0 LEA R136, P2, R0.reuse, R136, 0x1 ;  /* 0x0000008800888211 */ /* 0x042fe800078408ff */
[----:B------:R-:W-:Y:S01]  /*9cd0*/  @!P0 LEA.HI.X R137, R0, R137, R2, 0x1, P2 ;  /* 0x0000008900898211 */ /* 0x000fe200010f0c02 */
[----:B------:R-:W-:Y:S04]  /*9ce0*/  IMAD.U32 R2, RZ, RZ, UR19 ;  /* 0x00000013ff027e24 */ /* 0x000fe8000f8e00ff */
[----:B------:R-:W-:Y:S01]  /*9cf0*/  @!PT LDS RZ, [RZ] ;  /* 0x00000000fffff984 */ /* 0x000fe20000000800 */
[----:B------:R-:W-:Y:S01]  /*9d00*/  @!PT LDS RZ, [RZ] ;  /* 0x00000000fffff984 */ /* 0x000fe20000000800 */
[----:B------:R-:W-:Y:S01]  /*9d10*/  @!PT LDS RZ, [RZ] ;  /* 0x00000000fffff984 */ /* 0x000fe20000000800 */
[----:B------:R1:W-:Y:S01]  /*9d20*/  @!P0 LDGSTS.E.BYPASS.LTC128B.128 [R228+0x6000], desc[UR22][R136.64] ;  /* 0x0600000088e48fae */ /* 0x0003e2000b901d56 */
[----:B------:R-:W-:Y:S05]  /*9d30*/  @!P0 VIADD R2, R2, 0xffffffff ;  /* 0xffffffff02028836 */ /* 0x000fea0000000000 */
[----:B------:R2:W-:Y:S01]  /*9d40*/  @P0 STS.128 [R228+0x6800], RZ ;  /* 0x006800ffe4000388 */ /* 0x0005e20000000c00 */
[----:B------:R-:W-:Y:S05]  /*9d50*/  @!P0 SHF.R.S32.HI R0, RZ, 0x1f, R2 ;  /* 0x0000001fff008819 */ /* 0x000fea0000011402 */
[----:B------:R-:W-:Y:S01]  /*9d60*/  @!PT LDS RZ, [RZ] ;  /* 0x00000000fffff984 */ /* 0x000fe20000000800 */
[----:B------:R-:W-:Y:S01]  /*9d70*/  @!PT LDS RZ, [RZ] ;  /* 0x00000000fffff984 */ /* 0x000fe20000000800 */
[----:B------:R-:W-:Y:S01]  /*9d80*/  @!PT LDS RZ, [RZ] ;  /* 0x00000000fffff984 */ /* 0x000fe20000000800 */
[----:B------:R2:W-:Y:S01]  /*9d90*/  @!P0 LDGSTS.E.BYPASS.LTC128B.128 [R228+0x6800], desc[UR22][R208.64] ;  /* 0x06800000d0e48fae */ /* 0x0005e2000b901d56 */
[-C--:B----4-:R-:W-:Y:S05]  /*9da0*/  @!P0 IMAD R0, R0, R134.reuse, RZ ;  /* 0x0000008600008224 */ /* 0x090fea00078e02ff */
[----:B------:R2:W-:Y:S01]  /*9db0*/  @P0 STS.128 [R228+0x7000], RZ ;  /* 0x007000ffe4000388 */ /* 0x0005e20000000c00 */
[C---:B------:R-:W-:Y:S05]  /*9dc0*/  @!P0 IMAD R0, R2.reuse, R135, R0 ;  /* 0x0000008702008224 */ /* 0x040fea00078e0200 */
[----:B------:R-:W-:Y:S01]  /*9dd0*/  @!PT LDS RZ, [RZ] ;  /* 0x00000000fffff984 */ /* 0x000fe20000000800 */
[----:B------:R-:W-:Y:S01]  /*9de0*/  @!PT LDS RZ, [RZ] ;  /* 0x00000000fffff984 */ /* 0x000fe20000000800 */
[----:B------:R-:W-:Y:S01]  /*9df0*/  @!PT LDS RZ, [RZ] ;  /* 0x00000000fffff984 */ /* 0x000fe20000000800 */
[----:B------:R2:W-:Y:S01]  /*9e00*/  @!P0 LDGSTS.E.BYPASS.LTC128B.128 [R228+0x7000], desc[UR22][R204.64] ;  /* 0x07000000cce48fae */ /* 0x0005e2000b901d56 */
[----:B------:R-:W-:Y:S05]  /*9e10*/  @!P0 IMAD.WIDE.U32 R2, R2, R134, RZ ;  /* 0x0000008602028225 */ /* 0x000fea00078e00ff */
[----:B------:R2:W-:Y:S01]  /*9e20*/  @P0 STS.128 [R228+0x7800], RZ ;  /* 0x007800ffe4000388 */ /* 0x0005e20000000c00 */
[----:B------:R-:W-:Y:S02]  /*9e30*/  @!P0 IADD3 R0, R3, R0, RZ ;  /* 0x0000000003008210 */ /* 0x000fe40007ffe0ff */
[C---:B-1----:R-:W-:Y:S04]  /*9e40*/  @!P0 LEA R136, P2, R2.reuse, R232, 0x7 ;  /* 0x000000e802888211 */ /* 0x042fe800078438ff */
[----:B------:R-:W-:Y:S01]  /*9e50*/  @!P0 LEA.HI.X R137, R2, R231, R0, 0x7, P2 ;  /* 0x000000e702898211 */ /* 0x000fe200010f3c00 */
[----:B------:R-:W-:Y:S02]  /*9e60*/  @!P0 IMAD R0, R135, 0x70, RZ ;  /* 0x0000007087008824 */ /* 0x000fe400078e02ff */
[----:B------:R-:W-:Y:S04]  /*9e70*/  @!P0 IMAD.WIDE.U32 R2, R134, 0x70, R136 ;  /* 0x0000007086028825 */ /* 0x000fe800078e0088 */
[----:B------:R-:W-:Y:S01]  /*9e80*/  @!P0 IMAD.IADD R0, R0, 0x1, R3 ;  /* 0x0000000100008824 */ /* 0x000fe200078e0203 */
[C---:B---3--:R-:W-:Y:S04]  /*9e90*/  @!P0 LEA R134, P2, R2.reuse, R206, 0x1 ;  /* 0x000000ce02868211 */ /* 0x048fe800078408ff */
[----:B------:R-:W-:Y:S05]  /*9ea0*/  @!P0 LEA.HI.X R135, R2, R207, R0, 0x1, P2 ;  /* 0x000000cf02878211 */ /* 0x000fea00010f0c00 */
[----:B------:R-:W-:Y:S01]  /*9eb0*/  @!PT LDS RZ, [RZ] ;  /* 0x00000000fffff984 */ /* 0x000fe20000000800 */
[----:B------:R-:W-:Y:S01]  /*9ec0*/  @!PT LDS RZ, [RZ] ;  /* 0x00000000fffff984 */ /* 0x000fe20000000800 */
[----:B------:R-:W-:Y:S01]  /*9ed0*/  @!PT LDS RZ, [RZ] ;  /* 0x00000000fffff984 */ /* 0x000fe20000000800 */
[----:B------:R2:W-:Y:S06]  /*9ee0*/  @!P0 LDGSTS.E.BYPASS.LTC128B.128 [R228+0x7800], desc[UR22][R134.64] ;  /* 0x0780000086e48fae */ /* 0x0005ec000b901d56 */
[----:B------:R-:W0:Y:S01]  /*9ef0*/  LDGDEPBAR ;  /* 0x00000000000079af */ /* 0x000e220000000000 */
[----:B------:R-:W-:Y:S05]  /*9f00*/  BRA `(.L_x_192) ;  /* 0x0000001000847947 */ /* 0x000fea0003800000 */
.L_x_191:
[----:B------:R-:W2:Y:S01]  /*9f10*/  LDL R30, [R1] ;  /* 0x00000000011e7983 */ /* 0x000ea20000100800 */
[----:B------:R-:W-:Y:S01]  /*9f20*/  USHF.R.S32.HI UR6, URZ, 0x1f, UR19 ;  /* 0x0000001f3f067899 */ /* 0x000fe20008011413 */
[----:B------:R-:W-:Y:S04]  /*9f30*/  DEPBAR.LE SB0, 0x0 ;  /* 0x000080000000791a */ /* 0x000fe80000000000 */
[----:B---3--:R-:W3:Y:S04]  /*9f40*/  LDL R9, [R1+0x4] ;  /* 0x0000040001097983 */ /* 0x008ee80000100800 */
[----:B-1----:R-:W4:Y:S04]  /*9f50*/  LDL.64 R2, [R1+0x80] ;  /* 0x0000800001027983 */ /* 0x002f280000100a00 */
[----:B-----5:R-:W5:Y:S04]  /*9f60*/  LDL R10, [R1+0x38] ;  /* 0x00003800010a7983 */ /* 0x020f680000100800 */
[----:B------:R-:W5:Y:S04]  /*9f70*/  LDL R8, [R1+0x68] ;  /* 0x0000680001087983 */ /* 0x000f680000100800 */
        /* <DEDUP_REMOVED lines=17> */
[----:B------:R-:W5:Y:S01]  /*a090*/  LDL R24, [R1+0x44] ;  /* 0x0000440001187983 */ /* 0x000f620000100800 */
[----:B------:R-:W-:Y:S06]  /*a0a0*/  BAR.SYNC.DEFER_BLOCKING 0x0 ;  /* 0x0000000000007b1d */ /* 0x000fec0000010000 */
[----:B------:R-:W-:Y:S01]  /*a0b0*/  @P0 STS.128 [R228+0x8000], RZ ;  /* 0x008000ffe4000388 */ /* 0x000fe20000000c00 */
[C---:B--2---:R-:W-:Y:S02]  /*a0c0*/  IMAD R0, R30.reuse, UR6, RZ ;  /* 0x000000061e007c24 */ /* 0x044fe4000f8e02ff */
[----:B------:R-:W-:Y:S04]  /*a0d0*/  IMAD.WIDE.U32 R4, R30, UR19, RZ ;  /* 0x000000131e047c25 */ /* 0x000fe8000f8e00ff */
[----:B---3--:R-:W-:Y:S04]  /*a0e0*/  IMAD R0, R9, UR19, R0 ;  /* 0x0000001309007c24 */ /* 0x008fe8000f8e0200 */
[----:B----4-:R-:W-:Y:S01]  /*a0f0*/  IMAD.IADD R3, R5, 0x1, R0 ;  /* 0x0000000105037824 */ /* 0x010fe200078e0200 */
[C---:B------:R-:W-:Y:S04]  /*a100*/  LEA R2, P1, R4.reuse, R2, 0x7 ;  /* 0x0000000204027211 */ /* 0x040fe800078238ff */
[----:B-----5:R-:W-:Y:S02]  /*a110*/  LEA.HI.X R3, R4, R10, R3, 0x7, P1 ;  /* 0x0000000a04037211 */ /* 0x020fe400008f3c03 */
[----:B------:R-:W2:Y:S01]  /*a120*/  LDL R10, [R1+0x48] ;  /* 0x00004800010a7983 */ /* 0x000ea20000100800 */
[CC--:B------:R-:W-:Y:S02]  /*a130*/  @!P0 LEA R5, P4, R30.reuse, R2.reuse, 0x5 ;  /* 0x000000021e058211 */ /* 0x0c0fe400078828ff */
[C---:B------:R-:W-:Y:S02]  /*a140*/  @!P0 LEA R6, P2, R30.reuse, R2, 0x6 ;  /* 0x000000021e068211 */ /* 0x040fe400078430ff */
[C---:B------:R-:W-:Y:S02]  /*a150*/  @!P0 LEA R20, P3, R5.reuse, R8, 0x1 ;  /* 0x0000000805148211 */ /* 0x040fe400078608ff */
[CCC-:B------:R-:W-:Y:S02]  /*a160*/  @!P0 LEA.HI.X R8, R30.reuse, R3.reuse, R9.reuse, 0x5, P4 ;  /* 0x000000031e088211 */ /* 0x1c0fe400020f2c09 */
[----:B------:R-:W-:Y:S02]  /*a170*/  @!P0 LEA.HI.X R9, R30, R3, R9, 0x6, P2 ;  /* 0x000000031e098211 */ /* 0x000fe400010f3409 */
[C---:B------:R-:W-:Y:S02]  /*a180*/  @!P0 LEA R4, P2, R2.reuse, R33, 0x1 ;  /* 0x0000002102048211 */ /* 0x040fe400078408ff */
[----:B------:R-:W-:Y:S01]  /*a190*/  @!P0 LEA.HI.X R21, R5, R31, R8, 0x1, P3 ;  /* 0x0000001f05158211 */ /* 0x000fe200018f0c08 */
[--C-:B------:R-:W-:Y:S01]  /*a1a0*/  @!P0 IMAD.MOV.U32 R8, RZ, RZ, R2.reuse ;  /* 0x000000ffff088224 */ /* 0x100fe200078e0002 */
[C---:B------:R-:W-:Y:S01]  /*a1b0*/  @!P0 LEA.HI.X R5, R2.reuse, R12, R3, 0x1, P2 ;  /* 0x0000000c02058211 */ /* 0x040fe200010f0c03 */
[--C-:B------:R-:W-:Y:S01]  /*a1c0*/  @!P0 IMAD.MOV.U32 R12, RZ, RZ, R2.reuse ;  /* 0x000000ffff0c8224 */ /* 0x100fe200078e0002 */
[----:B------:R-:W-:Y:S03]  /*a1d0*/  @!P0 IADD3 R0, P6, R2, UR8, RZ ;  /* 0x0000000802008c10 */ /* 0x000fe6000ffde0ff */
[----:B------:R-:W-:Y:S01]  /*a1e0*/  @!PT LDS RZ, [RZ] ;  /* 0x00000000fffff984 */ /* 0x000fe20000000800 */
[----:B------:R-:W-:Y:S01]  /*a1f0*/  @!PT LDS RZ, [RZ] ;  /* 0x00000000fffff984 */ /* 0x000fe20000000800 */
[----:B------:R-:W-:Y:S01]  /*a200*/  @!PT LDS RZ, [RZ] ;  /* 0x00000000fffff984 */ /* 0x000fe20000000800 */
[----:B------:R1:W-:Y:S01]  /*a210*/  @!P0 LDGSTS.E.BYPASS.LTC128B.128 [R228+0x8000], desc[UR22][R4.64] ;  /* 0x0800000004e48fae */ /* 0x0003e2000b901d56 */
[----:B------:R-:W-:Y:S02]  /*a220*/  @!P0 LEA R22, P5, R0, R18, 0x1 ;  /* 0x0000001200168211 */ /* 0x000fe400078a08ff */
[----:B------:R-:W-:Y:S01]  /*a230*/  @!P0 LEA R18, P1, R6, R7, 0x1 ;  /* 0x0000000706128211 */ /* 0x000fe200078208ff */
[----:B------:R-:W-:Y:S01]  /*a240*/  @P0 STS.128 [R228+0x8800], RZ ;  /* 0x008800ffe4000388 */ /* 0x000fe20000000c00 */
[----:B------:R-:W-:Y:S04]  /*a250*/  @!P0 IADD3.X R7, R3, UR9, RZ, P6, !PT ;  /* 0x0000000903078c10 */ /* 0x000fe8000b7fe4ff */
[----:B------:R-:W-:Y:S05]  /*a260*/  @!P0 LEA.HI.X R23, R0, R32, R7, 0x1, P5 ;  /* 0x0000002000178211 */ /* 0x000fea00028f0c07 */
[----:B------:R-:W-:Y:S01]  /*a270*/  @!PT LDS RZ, [RZ] ;  /* 0x00000000fffff984 */ /* 0x000fe20000000800 */
[----:B------:R-:W-:Y:S01]  /*a280*/  @!PT LDS RZ, [RZ] ;  /* 0x00000000fffff984 */ /* 0x000fe20000000800 */
[----:B------:R-:W-:Y:S01]  /*a290*/  @!PT LDS RZ, [RZ] ;  /* 0x00000000fffff984 */ /* 0x000fe20000000800 */
[----:B------:R-:W-:Y:S04]  /*a2a0*/  @!P0 LDGSTS.E.BYPASS.LTC128B.128 [R228+0x8800], desc[UR22][R22.64] ;  /* 0x0880000016e48fae */ /* 0x000fe8000b901d56 */
[----:B------:R-:W-:Y:S01]  /*a2b0*/  @P0 STS.128 [R228+0x9000], RZ ;  /* 0x009000ffe4000388 */ /* 0x000fe20000000c00 */
[----:B------:R-:W-:Y:S03]  /*a2c0*/  @!P0 LEA.HI.X R19, R6, R13, R9, 0x1, P1 ;  /* 0x0000000d06138211 */ /* 0x000fe600008f0c09 */
[----:B------:R-:W-:Y:S01]  /*a2d0*/  @!PT LDS RZ, [RZ] ;  /* 0x00000000fffff984 */ /* 0x000fe20000000800 */
[----:B------:R-:W-:Y:S01]  /*a2e0*/  @!PT LDS RZ, [RZ] ;  /* 0x00000000fffff984 */ /* 0x000fe20000000800 */
[----:B------:R-:W-:Y:S01]  /*a2f0*/  @!PT LDS RZ, [RZ] ;  /* 0x00000000fffff984 */ /* 0x000fe20000000800 */
[----:B------:R-:W-:Y:S01]  /*a300*/  @!P0 LDGSTS.E.BYPASS.LTC128B.128 [R228+0x9000], desc[UR22][R20.64] ;  /* 0x0900000014e48fae */ /* 0x000fe2000b901d56 */
[--C-:B------:R-:W-:Y:S02]  /*a310*/  @!P0 IMAD.MOV.U32 R13, RZ, RZ, R3.reuse ;  /* 0x000000ffff0d8224 */ /* 0x100fe400078e0003 */
[--C-:B------:R-:W-:Y:S01]  /*a320*/  @!P0 IMAD.MOV.U32 R9, RZ, RZ, R3.reuse ;  /* 0x000000ffff098224 */ /* 0x100fe200078e0003 */
[----:B------:R-:W-:Y:S01]  /*a330*/  @P0 STS.128 [R228+0x9800], RZ ;  /* 0x009800ffe4000388 */ /* 0x000fe20000000c00 */
[----:B-1----:R-:W-:Y:S04]  /*a340*/  @!P0 IMAD.WIDE.U32 R4, R30, 0x30, R2 ;  /* 0x000000301e048825 */ /* 0x002fe800078e0002 */
[----:B------:R-:W-:Y:S01]  /*a350*/  @!P0 IMAD.IADD R0, R17, 0x1, R5 ;  /* 0x0000000111008824 */ /* 0x000fe200078e0205 */
[----:B------:R-:W-:Y:S01]  /*a360*/  @!P0 LEA R16, P4, R4, R16, 0x1 ;  /* 0x0000001004108211 */ /* 0x000fe200078808ff */
[----:B------:R-:W-:Y:S03]  /*a370*/  @!P0 IMAD.WIDE.U32 R2, R30, 0x50, R2 ;  /* 0x000000501e028825 */ /* 0x000fe600078e0002 */
[----:B------:R-:W-:Y:S01]  /*a380*/  @!P0 LEA.HI.X R17, R4, R27, R0, 0x1, P4 ;  /* 0x0000001b04118211 */ /* 0x000fe200020f0c00 */
[----:B------:R-:W-:Y:S01]  /*a390*/  @!P0 IMAD.IADD R3, R15, 0x1, R3 ;  /* 0x000000010f038824 */ /* 0x000fe200078e0203 */
[----:B------:R-:W-:Y:S01]  /*a3a0*/  @!P0 LEA R14, P3, R2, R14, 0x1 ;  /* 0x0000000e020e8211 */ /* 0x000fe200078608ff */
[----:B------:R-:W-:Y:S02]  /*a3b0*/  @!P0 IMAD.WIDE.U32 R12, R30, 0x60, R12 ;  /* 0x000000601e0c8825 */ /* 0x000fe400078e000c */
[----:B------:R-:W-:Y:S01]  /*a3c0*/  @!PT LDS RZ, [RZ] ;  /* 0x00000000fffff984 */ /* 0x000fe20000000800 */
[----:B------:R-:W-:Y:S01]  /*a3d0*/  @!PT LDS RZ, [RZ] ;  /* 0x00000000fffff984 */ /* 0x000fe20000000800 */
[----:B------:R-:W-:Y:S01]  /*a3e0*/  @!PT LDS RZ, [RZ] ;  /* 0x00000000fffff984 */ /* 0x000fe20000000800 */
[----:B------:R-:W-:Y:S01]  /*a3f0*/  @!P0 LDGSTS.E.BYPASS.LTC128B.128 [R228+0x9800], desc[UR22][R16.64] ;  /* 0x0980000010e48fae */ /* 0x000fe2000b901d56 */
[----:B------:R-:W-:Y:S01]  /*a400*/  @!P0 LEA.HI.X R15, R2, R26, R3, 0x1, P3 ;  /* 0x0000001a020f8211 */ /* 0x000fe200018f0c03 */
[----:B------:R-:W-:Y:S02]  /*a410*/  @!P0 IMAD.IADD R5, R11, 0x1, R13 ;  /* 0x000000010b058824 */ /* 0x000fe400078e020d */
[----:B------:R-:W-:Y:S01]  /*a420*/  @P0 STS.128 [R228+0xa000], RZ ;  /* 0x00a000ffe4000388 */ /* 0x000fe20000000c00 */
[----:B------:R-:W-:Y:S03]  /*a430*/  @!P0 IMAD.WIDE.U32 R8, R30, 0x70, R8 ;  /* 0x000000701e088825 */ /* 0x000fe600078e0008 */
[----:B------:R-:W-:Y:S01]  /*a440*/  @!PT LDS RZ, [RZ] ;  /* 0x00000000fffff984 */ /* 0x000fe20000000800 */
[----:B------:R-:W-:Y:S01]  /*a450*/  @!PT LDS RZ, [RZ] ;  /* 0x00000000fffff984 */ /* 0x000fe20000000800 */
[----:B------:R-:W-:Y:S01]  /*a460*/  @!PT LDS RZ, [RZ] ;  /* 0x00000000fffff984 */ /* 0x000fe20000000800 */
[----:B------:R1:W-:Y:S01]  /*a470*/  @!P0 LDGSTS.E.BYPASS.LTC128B.128 [R228+0xa000], desc[UR22][R18.64] ;  /* 0x0a00000012e48fae */ /* 0x0003e2000b901d56 */
[----:B------:R-:W-:Y:S01]  /*a480*/  @!P0 IMAD.IADD R7, R29, 0x1, R9 ;  /* 0x000000011d078824 */ /* 0x000fe200078e0209 */
[C---:B------:R-:W-:Y:S02]  /*a490*/  @!P0 LEA R6, P1, R8.reuse, R28, 0x1 ;  /* 0x0000001c08068211 */ /* 0x040fe400078208ff */
[----:B------:R-:W-:Y:S02]  /*a4a0*/  @P0 STS.128 [R228+0xa800], RZ ;  /* 0x00a800ffe4000388 */ /* 0x000fe40000000c00 */
[----:B------:R-:W-:Y:S02]  /*a4b0*/  @!P0 LEA.HI.X R7, R8, R24, R7, 0x1, P1 ;  /* 0x0000001808078211 */ /* 0x000fe400008f0c07 */
[----:B------:R-:W-:Y:S01]  /*a4c0*/  @!PT LDS RZ, [RZ] ;  /* 0x00000000fffff984 */ /* 0x000fe20000000800 */
[----:B------:R-:W-:Y:S01]  /*a4d0*/  @!PT LDS RZ, [RZ] ;  /* 0x00000000fffff984 */ /* 0x000fe20000000800 */
[----:B------:R-:W-:Y:S01]  /*a4e0*/  @!PT LDS RZ, [RZ] ;  /* 0x00000000fffff984 */ /* 0x000fe20000000800 */
[----:B------:R-:W-:Y:S01]  /*a4f0*/  @!P0 LDGSTS.E.BYPASS.LTC128B.128 [R228+0xa800], desc[UR22][R14.64] ;  /* 0x0a8000000ee48fae */ /* 0x000fe2000b901d56 */
[----:B------:R-:W-:Y:S03]  /*a500*/  ISETP.LT.AND P1, PT, RZ, UR19, PT ;  /* 0x00000013ff007c0c */ /* 0x000fe6000bf21270 */
[----:B------:R-:W-:Y:S01]  /*a510*/  @P0 STS.128 [R228+0xb000], RZ ;  /* 0x00b000ffe4000388 */ /* 0x000fe20000000c00 */
[C---:B--2---:R-:W-:Y:S04]  /*a520*/  @!P0 LEA R10, P2, R12.reuse, R10, 0x1 ;  /* 0x0000000a0c0a8211 */ /* 0x044fe800078408ff */
[----:B------:R-:W-:Y:S05]  /*a530*/  @!P0 LEA.HI.X R11, R12, R25, R5, 0x1, P2 ;  /* 0x000000190c0b8211 */ /* 0x000fea00010f0c05 */
[----:B------:R-:W-:Y:S01]  /*a540*/  @!PT LDS RZ, [RZ] ;  /* 0x00000000fffff984 */ /* 0x000fe20000000800 */
[----:B------:R-:W-:Y:S01]  /*a550*/  @!PT LDS RZ, [RZ] ;  /* 0x00000000fffff984 */ /* 0x000fe20000000800 */
[----:B------:R-:W-:Y:S01]  /*a560*/  @!PT LDS RZ, [RZ] ;  /* 0x00000000fffff984 */ /* 0x000fe20000000800 */
[----:B------:R-:W-:Y:S04]  /*a570*/  @!P0 LDGSTS.E.BYPASS.LTC128B.128 [R228+0xb000], desc[UR22][R10.64] ;  /* 0x0b0000000ae48fae */ /* 0x000fe8000b901d56 */
[----:B------:R-:W-:Y:S04]  /*a580*/  @P0 STS.128 [R228+0xb800], RZ ;  /* 0x00b800ffe4000388 */ /* 0x000fe80000000c00 */
[----:B------:R-:W-:Y:S01]  /*a590*/  @!PT LDS RZ, [RZ] ;  /* 0x00000000fffff984 */ /* 0x000fe20000000800 */
[----:B------:R-:W-:Y:S01]  /*a5a0*/  @!PT LDS RZ, [RZ] ;  /* 0x00000000fffff984 */ /* 0x000fe20000000800 */
[----:B------:R-:W-:Y:S01]  /*a5b0*/  @!PT LDS RZ, [RZ] ;  /* 0x00000000fffff984 */ /* 0x000fe20000000800 */
[----:B------:R2:W-:Y:S04]  /*a5c0*/  @!P0 LDGSTS.E.BYPASS.LTC128B.128 [R228+0xb800], desc[UR22][R6.64] ;  /* 0x0b80000006e48fae */ /* 0x0005e8000b901d56 */
[----:B------:R-:W-:Y:S04]  /*a5d0*/  LDSM.16.M88.4 R128, [R224] ;  /* 0x00000000e080783b */ /* 0x000fe80000000200 */
[----:B-1----:R-:W2:Y:S04]  /*a5e0*/  LDSM.16.M88.4 R16, [R217+0x4000] ;  /* 0x00400000d910783b */ /* 0x002ea80000000200 */
[----:B------:R-:W1:Y:S04]  /*a5f0*/  LDSM.16.M88.4 R124, [R224+0x2000] ;  /* 0x00200000e07c783b */ /* 0x000e680000000200 */
[----:B------:R-:W3:Y:S04]  /*a600*/  LDSM.16.M88.4 R32, [R217+0x4800] ;  /* 0x00480000d920783b */ /* 0x000ee80000000200 */
[----:B------:R-:W0:Y:S04]  /*a610*/  LDGDEPBAR ;  /* 0x00000000000079af */ /* 0x000e280000000000 */
[----:B------:R-:W4:Y:S04]  /*a620*/  LDSM.16.M88.4 R48, [R217+0x5000] ;  /* 0x00500000d930783b */ /* 0x000f280000000200 */
[----:B------:R-:W5:Y:S04]  /*a630*/  LDSM.16.M88.4 R64, [R217+0x5800] ;  /* 0x00580000d940783b */ /* 0x000f680000000200 */
[----:B------:R-:W5:Y:S04]  /*a640*/  LDSM.16.M88.4 R80, [R217+0x6000] ;  /* 0x00600000d950783b */ /* 0x000f680000000200 */
[----:B------:R-:W5:Y:S04]  /*a650*/  LDSM.16.M88.4 R96, [R217+0x6800] ;  /* 0x00680000d960783b */ /* 0x000f680000000200 */
[----:B------:R-:W5:Y:S04]  /*a660*/  LDSM.16.M88.4 R112, [R217+0x7000] ;  /* 0x00700000d970783b */ /* 0x000f680000000200 */
[----:B------:R-:W5:Y:S01]  /*a670*/  LDSM.16.M88.4 R204, [R217+0x7800] ;  /* 0x00780000d9cc783b */ /* 0x000f620000000200 */
[-C--:B--2---:R-:W-:Y:S03]  /*a680*/  HMMA.16816.F32.BF16 R4, R128, R16.reuse, RZ ;  /* 0x000000108004723c */ /* 0x084fe600000418ff */
[----:B------:R-:W-:Y:S04]  /*a690*/  LDSM.16.M88.4 R208, [R227] ;  /* 0x00000000e3d0783b */ /* 0x000fe80000000200 */
[----:B------:R-:W-:Y:S01]  /*a6a0*/  LDSM.16.M88.4 R212, [R227+0x2000] ;  /* 0x00200000e3d4783b */ /* 0x000fe20000000200 */
[C---:B-1----:R-:W-:Y:S06]  /*a6b0*/  HMMA.16816.F32.BF16 R8, R124.reuse, R16, RZ ;  /* 0x000000107c08723c */ /* 0x042fec00000418ff */
[-C--:B------:R-:W-:Y:S06]  /*a6c0*/  HMMA.16816.F32.BF16 R12, R124, R18.reuse, RZ ;  /* 0x000000127c0c723c */ /* 0x080fec00000418ff */
[C---:B------:R-:W-:Y:S06]  /*a6d0*/  HMMA.16816.F32.BF16 R16, R128.reuse, R18, RZ ;  /* 0x000000128010723c */ /* 0x040fec00000418ff */
[-C--:B---3--:R-:W-:Y:S06]  /*a6e0*/  HMMA.16816.F32.BF16 R20, R128, R32.reuse, RZ ;  /* 0x000000208014723c */ /* 0x088fec00000418ff */
[C---:B------:R-:W-:Y:S06]  /*a6f0*/  HMMA.16816.F32.BF16 R24, R124.reuse, R32, RZ ;  /* 0x000000207c18723c */ /* 0x040fec00000418ff */
[-C--:B------:R-:W-:Y:S06]  /*a700*/  HMMA.16816.F32.BF16 R28, R124, R34.reuse, RZ ;  /* 0x000000227c1c723c */ /* 0x080fec00000418ff */
[C---:B------:R-:W-:Y:S06]  /*a710*/  HMMA.16816.F32.BF16 R32, R128.reuse, R34, RZ ;  /* 0x000000228020723c */ /* 0x040fec00000418ff */
[-C--:B----4-:R-:W-:Y:S06]  /*a720*/  HMMA.16816.F32.BF16 R36, R128, R48.reuse, RZ ;  /* 0x000000308024723c */ /* 0x090fec00000418ff */
[C---:B------:R-:W-:Y:S06]  /*a730*/  HMMA.16816.F32.BF16 R40, R124.reuse, R48, RZ ;  /* 0x000000307c28723c */ /* 0x040fec00000418ff */
[-C--:B------:R-:W-:Y:S06]  /*a740*/  HMMA.16816.F32.BF16 R44, R124, R50.reuse, RZ ;  /* 0x000000327c2c723c */ /* 0x080fec00000418ff */
[C---:B------:R-:W-:Y:S06]  /*a750*/  HMMA.16816.F32.BF16 R48, R128.reuse, R50, RZ ;  /* 0x000000328030723c */ /* 0x040fec00000418ff */
[-C--:B-----5:R-:W-:Y:S06]  /*a760*/  HMMA.16816.F32.BF16 R52, R128, R64.reuse, RZ ;  /* 0x000000408034723c */ /* 0x0a0fec00000418ff */
        /* <DEDUP_REMOVED lines=20> */
[-C--:B-1----:R-:W-:Y:S06]  /*a8b0*/  HMMA.16816.F32.BF16 R4, R208, R204.reuse, R4 ;  /* 0x000000ccd004723c */ /* 0x082fec0000041804 */
[C---:B------:R-:W-:Y:S06]  /*a8c0*/  HMMA.16816.F32.BF16 R8, R212.reuse, R204, R8 ;  /* 0x000000ccd408723c */ /* 0x040fec0000041808 */
[-C--:B------:R-:W-:Y:S06]  /*a8d0*/  HMMA.16816.F32.BF16 R12, R212, R206.reuse, R12 ;  /* 0x000000ced40c723c */ /* 0x080fec000004180c */
[C---:B------:R-:W-:Y:S01]  /*a8e0*/  HMMA.16816.F32.BF16 R16, R208.reuse, R206, R16 ;  /* 0x000000ced010723c */ /* 0x040fe20000041810 */
        /* <DEDUP_REMOVED lines=33> */
[-C--:B------:R-:W-:Y:S01]  /*ab00*/  HMMA.16816.F32.BF16 R124, R212, R206.reuse, R124 ;  /* 0x000000ced47c723c */ /* 0x080fe2000004187c */
[----:B------:R-:W-:Y:S05]  /*ab10*/  LDSM.16.M88.4 R212, [R226+0x2000] ;  /* 0x00200000e2d4783b */ /* 0x000fea0000000200 */
[----:B------:R-:W-:Y:S01]  /*ab20*/  HMMA.16816.F32.BF16 R128, R208, R206, R128 ;  /* 0x000000ced080723c */ /* 0x000fe20000041880 */
[----:B------:R-:W-:Y:S04]  /*ab30*/  LDSM.16.M88.4 R204, [R226] ;  /* 0x00000000e2cc783b */ /* 0x000fe80000000200 */
[----:B------:R-:W1:Y:S02]  /*ab40*/  LDSM.16.M88.4 R208, [R216] ;  /* 0x00000000d8d0783b */ /* 0x000e640000000200 */
[-C--:B-1----:R-:W-:Y:S06]  /*ab50*/  HMMA.16816.F32.BF16 R4, R204, R208.reuse, R4 ;  /* 0x000000d0cc04723c */ /* 0x082fec0000041804 */
[C---:B------:R-:W-:Y:S06]  /*ab60*/  HMMA.16816.F32.BF16 R8, R212.reuse, R208, R8 ;  /* 0x000000d0d408723c */ /* 0x040fec0000041808 */
[-C--:B------:R-:W-:Y:S05]  /*ab70*/  HMMA.16816.F32.BF16 R12, R212, R210.reuse, R12 ;  /* 0x000000d2d40c723c */ /* 0x080fea000004180c */
[C---:B------:R-:W-:Y:S01]  /*ab80*/  VIADD R208, R216.reuse, 0x800 ;  /* 0x00000800d8d07836 */ /* 0x040fe20000000000 */
[C---:B------:R-:W-:Y:S05]  /*ab90*/  HMMA.16816.F32.BF16 R16, R204.reuse, R210, R16 ;  /* 0x000000d2cc10723c */ /* 0x040fea0000041810 */
        /* <DEDUP_REMOVED lines=34> */
[----:B------:R-:W-:Y:S01]  /*adc0*/  VIADD R208, R216, 0x3800 ;  /* 0x00003800d8d07836 */ /* 0x000fe20000000000 */
[C---:B------:R-:W-:Y:S05]  /*add0*/  HMMA.16816.F32.BF16 R112, R204.reuse, R210, R112 ;  /* 0x000000d2cc70723c */ /* 0x040fea0000041870 */
[----:B------:R-:W1:Y:S02]  /*ade0*/  LDSM.16.M88.4 R208, [R208] ;  /* 0x00000000d0d0783b */ /* 0x000e640000000200 */
        /* <DEDUP_REMOVED lines=41> */
[----:B------:R-:W1:Y:S01]  /*b080*/  LDSM.16.M88.4 R208, [R222+0x3800] ;  /* 0x00380000ded0783b */ /* 0x000e620000000200 */
[----:B------:R-:W-:Y:S04]  /*b090*/  DEPBAR.LE SB0, 0x0 ;  /* 0x000080000000791a */ /* 0x000fe80000000000 */
[----:B------:R-:W-:Y:S01]  /*b0a0*/  BAR.SYNC.DEFER_BLOCKING 0x0 ;  /* 0x0000000000007b1d */ /* 0x000fe20000010000 */
[-C--:B-1----:R-:W-:Y:S06]  /*b0b0*/  HMMA.16816.F32.BF16 R116, R204, R208.reuse, R116 ;  /* 0x000000d0cc74723c */ /* 0x082fec0000041874 */
[C---:B------:R-:W-:Y:S06]  /*b0c0*/  HMMA.16816.F32.BF16 R120, R212.reuse, R208, R120 ;  /* 0x000000d0d478723c */ /* 0x040fec0000041878 */
[-C--:B------:R-:W-:Y:S06]  /*b0d0*/  HMMA.16816.F32.BF16 R124, R212, R210.reuse, R124 ;  /* 0x000000d2d47c723c */ /* 0x080fec000004187c */
[----:B------:R-:W-:Y:S01]  /*b0e0*/  HMMA.16816.F32.BF16 R128, R204, R210, R128 ;  /* 0x000000d2cc80723c */ /* 0x000fe20000041880 */
[----:B------:R-:W-:Y:S11]  /*b0f0*/  @!UPT UIADD3 URZ, URZ, URZ, URZ ;  /* 0x0000003f3f3ff290 */ /* 0x000ff6000fffe03f */
[----:B------:R-:W-:Y:S01]  /*b100*/  @!UPT UIADD3 URZ, URZ, URZ, URZ ;  /* 0x0000003f3f3ff290 */ /* 0x000fe2000fffe03f */
[----:B------:R-:W-:Y:S11]  /*b110*/  @P1 BRA `(.L_x_193) ;  /* 0xffffffe000e41947 */ /* 0x000ff6000383ffff */
.L_x_192:
[----:B------:R-:W-:Y:S01]  /*b120*/  FMNMX.FTZ R0, R8, R132, !PT ;  /* 0x0000008408007209 */ /* 0x000fe20007810000 */
[----:B------:R-:W-:Y:S01]  /*b130*/  STL [R1+0xa8], R228 ;  /* 0x0000a8e401007387 */ /* 0x000fe20000100800 */
[----:B--2---:R-:W-:Y:S01]  /*b140*/  FMNMX.FTZ R134, R6, R139, !PT ;  /* 0x0000008b06867209 */ /* 0x004fe20007810000 */
[----:B------:R-:W-:Y:S01]  /*b150*/  UIADD3 UR19, UR19, -0x1, URZ ;  /* 0xffffffff13137890 */ /* 0x000fe2000fffe03f */
        /* <DEDUP_REMOVED lines=132> */
[----:B------:R-:W-:Y:S01]  /*b9a0*/  SHFL.BFLY PT, R135, R137, 0x2, 0x1f ;  /* 0x0c401f0089877f89 */ /* 0x000fe200000e0000 */
[----:B------:R-:W-:Y:S02]  /*b9b0*/  FMNMX.FTZ R3, R129, R3, !PT ;  /* 0x0000000381037209 */ /* 0x000fe40007810000 */
[----:B------:R-:W-:Y:S05]  /*b9c0*/  FMNMX.FTZ R0, R127, R0, !PT ;  /* 0x000000007f007209 */ /* 0x000fea0007810000 */
[----:B------:R-:W-:Y:S08]  /*b9d0*/  SHFL.BFLY PT, R204, R134, 0x2, 0x1f ;  /* 0x0c401f0086cc7f89 */ /* 0x000ff000000e0000 */
[----:B------:R-:W-:Y:S08]  /*b9e0*/  SHFL.BFLY PT, R136, R3, 0x2, 0x1f ;  /* 0x0c401f0003887f89 */ /* 0x000ff000000e0000 */
[----:B------:R-:W1:Y:S02]  /*b9f0*/  SHFL.BFLY PT, R2, R0, 0x2, 0x1f ;  /* 0x0c401f0000027f89 */ /* 0x000e6400000e0000 */
[----:B-1----:R-:W-:Y:S02]  /*ba00*/  FMNMX.FTZ R0, R0, R2, !PT ;  /* 0x0000000200007209 */ /* 0x002fe40007810000 */
[----:B------:R-:W-:Y:S02]  /*ba10*/  FMNMX.FTZ R137, R137, R135, !PT ;  /* 0x0000008789897209 */ /* 0x000fe40007810000 */
[----:B------:R-:W-:Y:S02]  /*ba20*/  FMNMX.FTZ R135, R134, R204, !PT ;  /* 0x000000cc86877209 */ /* 0x000fe40007810000 */
[----:B------:R-:W-:Y:S01]  /*ba30*/  FMNMX.FTZ R136, R3, R136, !PT ;  /* 0x0000008803887209 */ /* 0x000fe20007810000 */
[----:B------:R-:W1:Y:S08]  /*ba40*/  SHFL.BFLY PT, R206, R137, 0x1, 0x1f ;  /* 0x0c201f0089ce7f89 */ /* 0x000e7000000e0000 */
[----:B------:R-:W2:Y:S08]  /*ba50*/  SHFL.BFLY PT, R205, R135, 0x1, 0x1f ;  /* 0x0c201f0087cd7f89 */ /* 0x000eb000000e0000 */
[----:B------:R-:W3:Y:S08]  /*ba60*/  SHFL.BFLY PT, R204, R136, 0x1, 0x1f ;  /* 0x0c201f0088cc7f89 */ /* 0x000ef000000e0000 */
[----:B------:R-:W4:Y:S01]  /*ba70*/  SHFL.BFLY PT, R3, R0, 0x1, 0x1f ;  /* 0x0c201f0000037f89 */ /* 0x000f2200000e0000 */
[----:B-1----:R-:W-:Y:S02]  /*ba80*/  FMNMX.FTZ R137, R137, R206, !PT ;  /* 0x000000ce89897209 */ /* 0x002fe40007810000 */
[----:B--2---:R-:W-:Y:S03]  /*ba90*/  FMNMX.FTZ R135, R135, R205, !PT ;  /* 0x000000cd87877209 */ /* 0x004fe60007810000 */
[C---:B------:R-:W-:Y:S01]  /*baa0*/  FADD.FTZ R2, -R137.reuse, R132 ;  /* 0x0000008489027221 */ /* 0x040fe20000010100 */
[C---:B------:R-:W-:Y:S02]  /*bab0*/  FSETP.NEU.FTZ.AND P3, PT, R137.reuse, -INF , PT ;  /* 0xff8000008900780b */ /* 0x040fe40003f7d000 */
[----:B---3--:R-:W-:Y:S01]  /*bac0*/  FMNMX.FTZ R136, R136, R204, !PT ;  /* 0x000000cc88887209 */ /* 0x008fe20007810000 */
[----:B------:R-:W-:Y:S01]  /*bad0*/  FMUL.FTZ R204, R137, UR4 ;  /* 0x0000000489cc7c20 */ /* 0x000fe20008410000 */
[C---:B------:R-:W-:Y:S01]  /*bae0*/  FSETP.NEU.FTZ.AND P4, PT, R135.reuse, -INF , PT ;  /* 0xff8000008700780b */ /* 0x040fe20003f9d000 */
[----:B------:R-:W-:Y:S01]  /*baf0*/  FMUL.FTZ R2, R2, UR4 ;  /* 0x0000000402027c20 */ /* 0x000fe20008410000 */
[----:B----4-:R-:W-:Y:S01]  /*bb00*/  FMNMX.FTZ R134, R0, R3, !PT ;  /* 0x0000000300867209 */ /* 0x010fe20007810000 */
[C---:B------:R-:W-:Y:S01]  /*bb10*/  FADD.FTZ R3, -R135.reuse, R139 ;  /* 0x0000008b87037221 */ /* 0x040fe20000010100 */
[C---:B------:R-:W-:Y:S01]  /*bb20*/  FMUL.FTZ R205, R136.reuse, UR4 ;  /* 0x0000000488cd7c20 */ /* 0x040fe20008410000 */
[----:B------:R-:W-:Y:S01]  /*bb30*/  FMUL.FTZ R139, R135, UR4 ;  /* 0x00000004878b7c20 */ /* 0x000fe20008410000 */
[----:B------:R-:W-:Y:S01]  /*bb40*/  FSETP.NEU.FTZ.AND P5, PT, R136, -INF , PT ;  /* 0xff8000008800780b */ /* 0x000fe20003fbd000 */
[----:B------:R-:W-:Y:S01]  /*bb50*/  FADD.FTZ R0, -R134, R133 ;  /* 0x0000008586007221 */ /* 0x000fe20000010100 */
[----:B------:R-:W-:Y:S01]  /*bb60*/  FSEL R204, R204, RZ, P3 ;  /* 0x000000ffcccc7208 */ /* 0x000fe20001800000 */
[----:B------:R-:W-:Y:S01]  /*bb70*/  MUFU.EX2 R133, R2 ;  /* 0x0000000200857308 */ /* 0x000fe20000000800 */
[----:B------:R-:W-:Y:S01]  /*bb80*/  FSEL R205, R205, RZ, P5 ;  /* 0x000000ffcdcd7208 */ /* 0x000fe20002800000 */
[----:B------:R-:W-:Y:S01]  /*bb90*/  FMUL.FTZ R0, R0, UR4 ;  /* 0x0000000400007c20 */ /* 0x000fe20008410000 */
[----:B------:R-:W-:Y:S01]  /*bba0*/  FSEL R139, R139, RZ, P4 ;  /* 0x000000ff8b8b7208 */ /* 0x000fe20002000000 */
[--C-:B------:R-:W-:Y:S01]  /*bbb0*/  FFMA.FTZ R217, R92, UR4, -R204.reuse ;  /* 0x000000045cd97c23 */ /* 0x100fe200080108cc */
[--C-:B------:R-:W-:Y:S01]  /*bbc0*/  FFMA.FTZ R226, R108, UR4, -R204.reuse ;  /* 0x000000046ce27c23 */ /* 0x100fe200080108cc */
[--C-:B------:R-:W-:Y:S01]  /*bbd0*/  FFMA.FTZ R4, R4, UR4, -R205.reuse ;  /* 0x0000000404047c23 */ /* 0x100fe200080108cd */
[----:B------:R-:W-:Y:S03]  /*bbe0*/  FFMA.FTZ R5, R5, UR4, -R205 ;  /* 0x0000000405057c23 */ /* 0x000fe600080108cd */
[----:B------:R-:W-:Y:S01]  /*bbf0*/  MUFU.EX2 R2, R0 ;  /* 0x0000000000027308 */ /* 0x000fe20000000800 */
[----:B------:R-:W-:Y:S01]  /*bc00*/  FFMA.FTZ R7, R7, UR4, -R139 ;  /* 0x0000000407077c23 */ /* 0x000fe2000801088b */
[--C-:B------:R-:W-:Y:S01]  /*bc10*/  FFMA.FTZ R242, R80, UR4, -R205.reuse ;  /* 0x0000000450f27c23 */ /* 0x100fe200080108cd */
[--C-:B------:R-:W-:Y:S01]  /*bc20*/  FFMA.FTZ R245, R68, UR4, -R205.reuse ;  /* 0x0000000444f57c23 */ /* 0x100fe200080108cd */
[--C-:B------:R-:W-:Y:S01]  /*bc30*/  FFMA.FTZ R16, R16, UR4, -R205.reuse ;  /* 0x0000000410107c23 */ /* 0x100fe200080108cd */
[--C-:B------:R-:W-:Y:S01]  /*bc40*/  FFMA.FTZ R215, R20, UR4, -R205.reuse ;  /* 0x0000000414d77c23 */ /* 0x100fe200080108cd */
[--C-:B------:R-:W-:Y:S01]  /*bc50*/  FFMA.FTZ R214, R21, UR4, -R205.reuse ;  /* 0x0000000415d67c23 */ /* 0x100fe200080108cd */
[----:B------:R-:W-:Y:S03]  /*bc60*/  FFMA.FTZ R216, R117, UR4, -R205 ;  /* 0x0000000475d87c23 */ /* 0x000fe600080108cd */
[----:B------:R1:W-:Y:S01]  /*bc70*/  MUFU.EX2 R80, R7 ;  /* 0x0000000700507308 */ /* 0x0003e20000000800 */
[--C-:B------:R-:W-:Y:S01]  /*bc80*/  FFMA.FTZ R224, R119, UR4, -R139.reuse ;  /* 0x0000000477e07c23 */ /* 0x100fe2000801088b */
[--C-:B------:R-:W-:Y:S01]  /*bc90*/  FFMA.FTZ R222, R120, UR4, -R204.reuse ;  /* 0x0000000478de7c23 */ /* 0x100fe200080108cc */
[--C-:B------:R-:W-:Y:S01]  /*bca0*/  FFMA.FTZ R117, R22, UR4, -R139.reuse ;  /* 0x0000000416757c23 */ /* 0x100fe2000801088b */
[--C-:B------:R-:W-:Y:S01]  /*bcb0*/  FFMA.FTZ R227, R98, UR4, -R139.reuse ;  /* 0x0000000462e37c23 */ /* 0x100fe2000801088b */
[----:B------:R-:W-:Y:S01]  /*bcc0*/  FFMA.FTZ R225, R114, UR4, -R139 ;  /* 0x0000000472e17c23 */ /* 0x000fe2000801088b */
[----:B------:R-:W-:Y:S01]  /*bcd0*/  FFMA.FTZ R207, R100, UR4, -R205 ;  /* 0x0000000464cf7c23 */ /* 0x000fe200080108cd */
[----:B------:R-:W-:Y:S03]  /*bce0*/  FFMA.FTZ R238, R55, UR4, -R139 ;  /* 0x0000000437ee7c23 */ /* 0x000fe6000801088b */
[----:B------:R-:W-:Y:S01]  /*bcf0*/  MUFU.EX2 R68, R4 ;  /* 0x0000000400447308 */ /* 0x000fe20000000800 */
[--C-:B------:R-:W-:Y:S01]  /*bd00*/  FFMA.FTZ R209, R36, UR4, -R205.reuse ;  /* 0x0000000424d17c23 */ /* 0x100fe200080108cd */
[--C-:B------:R-:W-:Y:S01]  /*bd10*/  FFMA.FTZ R36, R124, UR4, -R204.reuse ;  /* 0x000000047c247c23 */ /* 0x100fe200080108cc */
[----:B------:R-:W-:Y:S01]  /*bd20*/  MOV R55, R207 ;  /* 0x000000cf00377202 */ /* 0x000fe20000000f00 */
[--C-:B------:R-:W-:Y:S01]  /*bd30*/  FFMA.FTZ R239, R52, UR4, -R205.reuse ;  /* 0x0000000434ef7c23 */ /* 0x100fe200080108cd */
[--C-:B------:R-:W-:Y:S01]  /*bd40*/  FFMA.FTZ R52, R96, UR4, -R205.reuse ;  /* 0x0000000460347c23 */ /* 0x100fe200080108cd */
[----:B------:R-:W-:Y:S01]  /*bd50*/  FFMA.FTZ R211, R37, UR4, -R205 ;  /* 0x0000000425d37c23 */ /* 0x000fe200080108cd */
[----:B------:R-:W-:Y:S03]  /*bd60*/  FFMA.FTZ R37, R103, UR4, -R139 ;  /* 0x0000000467257c23 */ /* 0x000fe6000801088b */
[----:B------:R-:W2:Y:S01]  /*bd70*/  MUFU.EX2 R4, R5 ;  /* 0x0000000500047308 */ /* 0x000ea20000000800 */
[----:B-1----:R-:W3:Y:S01]  /*bd80*/  LDL.LU R7, [R1+0x18] ;  /* 0x0000180001077983 */ /* 0x002ee20000300800 */
[--C-:B------:R-:W-:Y:S01]  /*bd90*/  FFMA.FTZ R240, R53, UR4, -R205.reuse ;  /* 0x0000000435f07c23 */ /* 0x100fe200080108cd */
[--C-:B------:R-:W-:Y:S01]  /*bda0*/  FFMA.FTZ R53, R109, UR4, -R204.reuse ;  /* 0x000000046d357c23 */ /* 0x100fe200080108cc */
[--C-:B------:R-:W-:Y:S01]  /*bdb0*/  FFMA.FTZ R241, R81, UR4, -R205.reuse ;  /* 0x0000000451f17c23 */ /* 0x100fe200080108cd */
[--C-:B------:R-:W-:Y:S01]  /*bdc0*/  FFMA.FTZ R249, R84, UR4, -R205.reuse ;  /* 0x0000000454f97c23 */ /* 0x100fe200080108cd */
[----:B------:R-:W-:Y:S01]  /*bdd0*/  FFMA.FTZ R84, R28, UR4, -R204 ;  /* 0x000000041c547c23 */ /* 0x000fe200080108cc */
[--C-:B------:R-:W-:Y:S03]  /*bde0*/  FFMA.FTZ R251, R85, UR4, -R205.reuse ;  /* 0x0000000455fb7c23 */ /* 0x100fe600080108cd */
[----:B------:R1:W-:Y:S01]  /*bdf0*/  MUFU.EX2 R228, R16 ;  /* 0x0000001000e47308 */ /* 0x0003e20000000800 */
[----:B------:R-:W-:Y:S01]  /*be00*/  FADD.FTZ R132, -R136, R138 ;  /* 0x0000008a88847221 */ /* 0x000fe20000010100 */
[C---:B------:R-:W-:Y:S01]  /*be10*/  FMUL.FTZ R138, R134.reuse, UR4 ;  /* 0x00000004868a7c20 */ /* 0x040fe20008410000 */
[----:B------:R-:W-:Y:S01]  /*be20*/  FSETP.NEU.FTZ.AND P2, PT, R134, -INF , PT ;  /* 0xff8000008600780b */ /* 0x000fe20003f5d000 */
[----:B------:R-:W-:Y:S01]  /*be30*/  FFMA.FTZ R8, R8, UR4, -R204 ;  /* 0x0000000408087c23 */ /* 0x000fe200080108cc */
[----:B------:R-:W-:Y:S01]  /*be40*/  FMUL.FTZ R132, R132, UR4 ;  /* 0x0000000484847c20 */ /* 0x000fe20008410000 */
[--C-:B------:R-:W-:Y:S01]  /*be50*/  FFMA.FTZ R212, R33, UR4, -R205.reuse ;  /* 0x0000000421d47c23 */ /* 0x100fe200080108cd */
[----:B------:R-:W-:Y:S03]  /*be60*/  FSEL R138, R138, RZ, P2 ;  /* 0x000000ff8a8a7208 */ /* 0x000fe60001000000 */
[----:B------:R-:W-:Y:S01]  /*be70*/  MUFU.EX2 R33, R8 ;  /* 0x0000000800217308 */ /* 0x000fe20000000800 */
[----:B--2---:R-:W-:Y:S01]  /*be80*/  MOV R92, R4 ;  /* 0x00000004005c7202 */ /* 0x004fe20000000f00 */
[--C-:B------:R-:W-:Y:S01]  /*be90*/  FFMA.FTZ R213, R32, UR4, -R205.reuse ;  /* 0x0000000420d57c23 */ /* 0x100fe200080108cd */
[----:B------:R-:W2:Y:S01]  /*bea0*/  LDL.LU R4, [R1+0x1c] ;  /* 0x00001c0001047983 */ /* 0x000ea20000300800 */
[--C-:B------:R-:W-:Y:S01]  /*beb0*/  FFMA.FTZ R10, R10, UR4, -R138.reuse ;  /* 0x000000040a0a7c23 */ /* 0x100fe2000801088a */
[--C-:B------:R-:W-:Y:S01]  /*bec0*/  FFMA.FTZ R11, R11, UR4, -R138.reuse ;  /* 0x000000040b0b7c23 */ /* 0x100fe2000801088a */
[----:B------:R-:W-:Y:S01]  /*bed0*/  FMUL.FTZ R0, R3, UR4 ;  /* 0x0000000403007c20 */ /* 0x000fe20008410000 */
[----:B------:R-:W-:Y:S03]  /*bee0*/  FFMA.FTZ R81, R27, UR4, -R138 ;  /* 0x000000041b517c23 */ /* 0x000fe6000801088a */
[----:B------:R4:W-:Y:S01]  /*bef0*/  MUFU.EX2 R32, R10 ;  /* 0x0000000a00207308 */ /* 0x0009e20000000800 */
[----:B-1----:R-:W2:Y:S01]  /*bf00*/  LDL.LU R16, [R1+0x20] ;  /* 0x0000200001107983 */ /* 0x002ea20000300800 */
[----:B------:R-:W-:Y:S01]  /*bf10*/  FMUL.FTZ R27, R2, R163 ;  /* 0x000000a3021b7220 */ /* 0x000fe20000410000 */
[----:B------:R-:W-:Y:S01]  /*bf20*/  FFMA.FTZ R85, R25, UR4, -R204 ;  /* 0x0000000419557c23 */ /* 0x000fe200080108cc */
[--C-:B------:R-:W-:Y:S01]  /*bf30*/  FFMA.FTZ R14, R14, UR4, -R138.reuse ;  /* 0x000000040e0e7c23 */ /* 0x100fe2000801088a */
[--C-:B------:R-:W-:Y:S01]  /*bf40*/  FFMA.FTZ R15, R15, UR4, -R138.reuse ;  /* 0x000000040f0f7c23 */ /* 0x100fe2000801088a */
[----:B------:R-:W-:Y:S01]  /*bf50*/  FFMA.FTZ R124, R94, UR4, -R138 ;  /* 0x000000045e7c7c23 */ /* 0x000fe2000801088a */
[----:B------:R-:W-:Y:S03]  /*bf60*/  FFMA.FTZ R233, R116, UR4, -R205 ;  /* 0x0000000474e97c23 */ /* 0x000fe600080108cd */
[----:B------:R1:W-:Y:S01]  /*bf70*/  MUFU.EX2 R8, R11 ;  /* 0x0000000b00087308 */ /* 0x0003e20000000800 */
[--C-:B------:R-:W-:Y:S01]  /*bf80*/  FFMA.FTZ R116, R23, UR4, -R139.reuse ;  /* 0x0000000417747c23 */ /* 0x100fe2000801088b */
[----:B------:R-:W-:Y:S01]  /*bf90*/  FFMA.FTZ R235, R54, UR4, -R139 ;  /* 0x0000000436eb7c23 */ /* 0x000fe2000801088b */
[----:B------:R-:W2:Y:S01]  /*bfa0*/  LDSM.16.MT88.4 R20, [R218+0x8000] ;  /* 0x00800000da14783b */ /* 0x000ea20000004200 */
[--C-:B------:R-:W-:Y:S01]  /*bfb0*/  FFMA.FTZ R54, R105, UR4, -R204.reuse ;  /* 0x0000000469367c23 */ /* 0x100fe200080108cc */
[--C-:B------:R-:W-:Y:S01]  /*bfc0*/  FFMA.FTZ R119, R73, UR4, -R204.reuse ;  /* 0x0000000449777c23 */ /* 0x100fe200080108cc */
[----:B------:R-:W-:Y:S01]  /*bfd0*/  FFMA.FTZ R250, R88, UR4, -R204 ;  /* 0x0000000458fa7c23 */ /* 0x000fe200080108cc */
[----:B------:R-:W-:Y:S03]  /*bfe0*/  FFMA.FTZ R88, R43, UR4, -R138 ;  /* 0x000000042b587c23 */ /* 0x000fe6000801088a */
[----:B------:R1:W-:Y:S01]  /*bff0*/  MUFU.EX2 R3, R132 ;  /* 0x0000008400037308 */ /* 0x0003e20000000800 */
[--C-:B------:R-:W-:Y:S01]  /*c000*/  FFMA.FTZ R207, R60, UR4, -R204.reuse ;  /* 0x000000043ccf7c23 */ /* 0x100fe200080108cc */
[----:B------:R-:W-:Y:S01]  /*c010*/  FMUL.FTZ R60, R133, R140 ;  /* 0x0000008c853c7220 */ /* 0x000fe20000410000 */
[----:B------:R-:W-:Y:S01]  /*c020*/  FMUL.FTZ R43, R2, R155 ;  /* 0x0000009b022b7220 */ /* 0x000fe20000410000 */
[----:B------:R-:W-:Y:S01]  /*c030*/  FFMA.FTZ R252, R89, UR4, -R204 ;  /* 0x0000000459fc7c23 */ /* 0x000fe200080108cc */
[--C-:B------:R-:W-:Y:S01]  /*c040*/  FFMA.FTZ R89, R42, UR4, -R138.reuse ;  /* 0x000000042a597c23 */ /* 0x100fe2000801088a */
[C---:B------:R-:W-:Y:S01]  /*c050*/  FMUL.FTZ R42, R2.reuse, R154 ;  /* 0x0000009a022a7220 */ /* 0x040fe20000410000 */
[--C-:B------:R-:W-:Y:S03]  /*c060*/  FFMA.FTZ R96, R47, UR4, -R138.reuse ;  /* 0x000000042f607c23 */ /* 0x100fe6000801088a */
[----:B------:R1:W-:Y:S01]  /*c070*/  MUFU.EX2 R94, R14 ;  /* 0x0000000e005e7308 */ /* 0x0003e20000000800 */
[----:B------:R-:W-:Y:S01]  /*c080*/  FMUL.FTZ R47, R2, R151 ;  /* 0x00000097022f7220 */ /* 0x000fe20000410000 */
[--C-:B------:R-:W-:Y:S01]  /*c090*/  FFMA.FTZ R108, R58, UR4, -R138.reuse ;  /* 0x000000043a6c7c23 */ /* 0x100fe2000801088a */
[C---:B------:R-:W-:Y:S01]  /*c0a0*/  FMUL.FTZ R58, R2.reuse, R146 ;  /* 0x00000092023a7220 */ /* 0x040fe20000410000 */
[--C-:B------:R-:W-:Y:S01]  /*c0b0*/  FFMA.FTZ R105, R59, UR4, -R138.reuse ;  /* 0x000000043b697c23 */ /* 0x100fe2000801088a */
[C---:B------:R-:W-:Y:S01]  /*c0c0*/  FMUL.FTZ R59, R2.reuse, R147 ;  /* 0x00000093023b7220 */ /* 0x040fe20000410000 */
[----:B------:R-:W-:Y:S01]  /*c0d0*/  FFMA.FTZ R103, R63, UR4, -R138 ;  /* 0x000000043f677c23 */ /* 0x000fe2000801088a */
[----:B------:R-:W-:Y:S03]  /*c0e0*/  FMUL.FTZ R63, R2, R143 ;  /* 0x0000008f023f7220 */ /* 0x000fe60000410000 */
[----:B------:R1:W-:Y:S01]  /*c0f0*/  MUFU.EX2 R140, R15 ;  /* 0x0000000f008c7308 */ /* 0x0003e20000000800 */
[--C-:B------:R-:W-:Y:S01]  /*c100*/  FFMA.FTZ R210, R112, UR4, -R205.reuse ;  /* 0x0000000470d27c23 */ /* 0x100fe200080108cd */
        /* <DEDUP_REMOVED lines=12> */
[--C-:B------:R-:W-:Y:S01]  /*c1d0*/  FFMA.FTZ R129, R39, UR4, -R139.reuse ;  /* 0x0000000427817c23 */ /* 0x100fe2000801088b */
[----:B----4-:R-:W-:Y:S03]  /*c1e0*/  MOV R10, R231 ;  /* 0x000000e7000a7202 */ /* 0x010fe60000000f00 */
[----:B------:R-:W4:Y:S01]  /*c1f0*/  MUFU.EX2 R17, R17 ;  /* 0x0000001100117308 */ /* 0x000f220000000800 */
[----:B-1----:R-:W-:Y:S01]  /*c200*/  MOV R11, R210 ;  /* 0x000000d2000b7202 */ /* 0x002fe20000000f00 */
[--C-:B------:R-:W-:Y:S01]  /*c210*/  FFMA.FTZ R39, R115, UR4, -R139.reuse ;  /* 0x0000000473277c23 */ /* 0x100fe2000801088b */
[--C-:B------:R-:W-:Y:S01]  /*c220*/  FFMA.FTZ R132, R51, UR4, -R139.reuse ;  /* 0x0000000433847c23 */ /* 0x100fe2000801088b */
[----:B------:R-:W-:Y:S01]  /*c230*/  MOV R51, R232 ;  /* 0x000000e800337202 */ /* 0x000fe20000000f00 */
        /* <DEDUP_REMOVED lines=10> */
[--C-:B------:R-:W-:Y:S03]  /*c2e0*/  FFMA.FTZ R93, R46, UR4, -R138.reuse ;  /* 0x000000042e5d7c23 */ /* 0x100fe6000801088a */
[----:B------:R-:W-:Y:S01]  /*c2f0*/  MUFU.EX2 R214, R214 ;  /* 0x000000d600d67308 */ /* 0x000fe20000000800 */
[--C-:B------:R-:W-:Y:S01]  /*c300*/  FFMA.FTZ R67, R30, UR4, -R138.reuse ;  /* 0x000000041e437c23 */ /* 0x100fe2000801088a */
[--C-:B------:R-:W-:Y:S01]  /*c310*/  FFMA.FTZ R66, R31, UR4, -R138.reuse ;  /* 0x000000041f427c23 */ /* 0x100fe2000801088a */
[--C-:B------:R-:W-:Y:S01]  /*c320*/  FFMA.FTZ R104, R62, UR4, -R138.reuse ;  /* 0x000000043e687c23 */ /* 0x100fe2000801088a */
[----:B------:R-:W-:Y:S01]  /*c330*/  FFMA.FTZ R120, R90, UR4, -R138 ;  /* 0x000000045a787c23 */ /* 0x000fe2000801088a */
[----:B------:R-:W-:Y:S01]  /*c340*/  MOV R72, R11 ;  /* 0x0000000b00487202 */ /* 0x000fe20000000f00 */
[C---:B------:R-:W-:Y:S01]  /*c350*/  FMUL.FTZ R11, R2.reuse, R171 ;  /* 0x000000ab020b7220 */ /* 0x040fe20000410000 */
[----:B------:R-:W-:Y:S03]  /*c360*/  MOV R73, R10 ;  /* 0x0000000a00497202 */ /* 0x000fe60000000f00 */
[----:B------:R-:W-:Y:S01]  /*c370*/  MUFU.EX2 R117, R117 ;  /* 0x0000007500757308 */ /* 0x000fe20000000800 */
[C---:B------:R-:W-:Y:S01]  /*c380*/  FMUL.FTZ R10, R2.reuse, R170 ;  /* 0x000000aa020a7220 */ /* 0x040fe20000410000 */
[C---:B------:R-:W-:Y:S01]  /*c390*/  FMUL.FTZ R14, R2.reuse, R166 ;  /* 0x000000a6020e7220 */ /* 0x040fe20000410000 */
[C---:B------:R-:W-:Y:S01]  /*c3a0*/  FMUL.FTZ R15, R2.reuse, R167 ;  /* 0x000000a7020f7220 */ /* 0x040fe20000410000 */
[C---:B------:R-:W-:Y:S01]  /*c3b0*/  FMUL.FTZ R26, R2.reuse, R162 ;  /* 0x000000a2021a7220 */ /* 0x040fe20000410000 */
[C---:B------:R-:W-:Y:S01]  /*c3c0*/  FMUL.FTZ R30, R2.reuse, R158 ;  /* 0x0000009e021e7220 */ /* 0x040fe20000410000 */
[C---:B------:R-:W-:Y:S01]  /*c3d0*/  FMUL.FTZ R31, R2.reuse, R159 ;  /* 0x0000009f021f7220 */ /* 0x040fe20000410000 */
[C---:B------:R-:W-:Y:S03]  /*c3e0*/  FMUL.FTZ R46, R2.reuse, R150 ;  /* 0x00000096022e7220 */ /* 0x040fe60000410000 */
[----:B------:R-:W-:Y:S01]  /*c3f0*/  MUFU.EX2 R116, R116 ;  /* 0x0000007400747308 */ /* 0x000fe20000000800 */
[----:B------:R-:W-:Y:S01]  /*c400*/  FMUL.FTZ R62, R2, R142 ;  /* 0x0000008e023e7220 */ /* 0x000fe20000410000 */
[--C-:B------:R-:W-:Y:S01]  /*c410*/  FFMA.FTZ R19, R19, UR4, -R139.reuse ;  /* 0x0000000413137c23 */ /* 0x100fe2000801088b */
[--C-:B------:R-:W-:Y:S01]  /*c420*/  FFMA.FTZ R6, R6, UR4, -R139.reuse ;  /* 0x0000000406067c23 */ /* 0x100fe2000801088b */
[--C-:B------:R-:W-:Y:S01]  /*c430*/  FFMA.FTZ R18, R18, UR4, -R139.reuse ;  /* 0x0000000412127c23 */ /* 0x100fe2000801088b */
[--C-:B------:R-:W-:Y:S01]  /*c440*/  FFMA.FTZ R13, R13, UR4, -R204.reuse ;  /* 0x000000040d0d7c23 */ /* 0x100fe200080108cc */
[--C-:B------:R-:W-:Y:S01]  /*c450*/  FFMA.FTZ R9, R9, UR4, -R204.reuse ;  /* 0x0000000409097c23 */ /* 0x100fe200080108cc */
[----:B------:R-:W-:Y:S03]  /*c460*/  FFMA.FTZ R12, R12, UR4, -R204 ;  /* 0x000000040c0c7c23 */ /* 0x000fe600080108cc */
[----:B------:R-:W1:Y:S01]  /*c470*/  MUFU.EX2 R19, R19 ;  /* 0x0000001300137308 */ /* 0x000e620000000800 */
[--C-:B------:R-:W-:Y:S01]  /*c480*/  FFMA.FTZ R248, R87, UR4, -R139.reuse ;  /* 0x0000000457f87c23 */ /* 0x100fe2000801088b */
[----:B------:R-:W-:Y:S01]  /*c490*/  MOV R154, R77 ;  /* 0x0000004d009a7202 */ /* 0x000fe20000000f00 */
[--C-:B------:R-:W-:Y:S01]  /*c4a0*/  FFMA.FTZ R113, R34, UR4, -R139.reuse ;  /* 0x0000000422717c23 */ /* 0x100fe2000801088b */
[--C-:B------:R-:W-:Y:S01]  /*c4b0*/  FFMA.FTZ R128, R38, UR4, -R139.reuse ;  /* 0x0000000426807c23 */ /* 0x100fe2000801088b */
[----:B------:R-:W-:Y:S01]  /*c4c0*/  FFMA.FTZ R38, R122, UR4, -R138 ;  /* 0x000000047a267c23 */ /* 0x000fe2000801088a */
[----:B------:R-:W-:Y:S01]  /*c4d0*/  MOV R122, R54 ;  /* 0x00000036007a7202 */ /* 0x000fe20000000f00 */
[--C-:B------:R-:W-:Y:S03]  /*c4e0*/  FFMA.FTZ R231, R83, UR4, -R139.reuse ;  /* 0x0000000453e77c23 */ /* 0x100fe6000801088b */
[----:B------:R-:W-:Y:S01]  /*c4f0*/  MUFU.EX2 R87, R6 ;  /* 0x0000000600577308 */ /* 0x000fe20000000800 */
[--C-:B------:R-:W-:Y:S01]  /*c500*/  FFMA.FTZ R83, R29, UR4, -R204.reuse ;  /* 0x000000041d537c23 */ /* 0x100fe200080108cc */
[----:B------:R-:W-:Y:S01]  /*c510*/  MOV R34, R233 ;  /* 0x000000e900227202 */ /* 0x000fe20000000f00 */
[--C-:B------:R-:W-:Y:S01]  /*c520*/  FFMA.FTZ R112, R35, UR4, -R139.reuse ;  /* 0x0000000423707c23 */ /* 0x100fe2000801088b */
[--C-:B------:R-:W-:Y:S01]  /*c530*/  FFMA.FTZ R243, R86, UR4, -R139.reuse ;  /* 0x0000000456f37c23 */ /* 0x100fe2000801088b */
[--C-:B------:R-:W-:Y:S01]  /*c540*/  FFMA.FTZ R86, R24, UR4, -R204.reuse ;  /* 0x0000000418567c23 */ /* 0x100fe200080108cc */
[----:B------:R-:W-:Y:S01]  /*c550*/  FFMA.FTZ R97, R45, UR4, -R204 ;  /* 0x000000042d617c23 */ /* 0x000fe200080108cc */
[----:B----4-:R-:W-:Y:S03]  /*c560*/  MOV R158, R17 ;  /* 0x00000011009e7202 */ /* 0x010fe60000000f00 */
[----:B------:R4:W-:Y:S01]  /*c570*/  MUFU.EX2 R5, R9 ;  /* 0x0000000900057308 */ /* 0x0009e20000000800 */
[----:B------:R-:W-:Y:S01]  /*c580*/  MOV R143, R80 ;  /* 0x00000050008f7202 */ /* 0x000fe20000000f00 */
[--C-:B------:R-:W-:Y:S01]  /*c590*/  FFMA.FTZ R114, R79, UR4, -R138.reuse ;  /* 0x000000044f727c23 */ /* 0x100fe2000801088a */
[----:B------:R-:W-:Y:S01]  /*c5a0*/  FMUL.FTZ R45, R133, R149 ;  /* 0x00000095852d7220 */ /* 0x000fe20000410000 */
[----:B------:R-:W-:Y:S01]  /*c5b0*/  MOV R149, R52 ;  /* 0x0000003400957202 */ /* 0x000fe20000000f00 */
[--C-:B------:R-:W-:Y:S01]  /*c5c0*/  FFMA.FTZ R109, R78, UR4, -R138.reuse ;  /* 0x000000044e6d7c23 */ /* 0x100fe2000801088a */
[----:B------:R-:W-:Y:S01]  /*c5d0*/  MOV R78, R72 ;  /* 0x00000048004e7202 */ /* 0x000fe20000000f00 */
[--C-:B------:R-:W-:Y:S03]  /*c5e0*/  FFMA.FTZ R101, R75, UR4, -R138.reuse ;  /* 0x000000044b657c23 */ /* 0x100fe6000801088a */
[----:B------:R-:W1:Y:S01]  /*c5f0*/  MUFU.EX2 R18, R18 ;  /* 0x0000001200127308 */ /* 0x000e620000000800 */
[----:B------:R-:W-:Y:S01]  /*c600*/  F2FP.BF16.F32.PACK_AB R75, R140, R94 ;  /* 0x0000005e8c4b723e */ /* 0x000fe200000010ff */
[--C-:B------:R-:W-:Y:S01]  /*c610*/  FFMA.FTZ R49, R106, UR4, -R138.reuse ;  /* 0x000000046a317c23 */ /* 0x100fe2000801088a */
[----:B------:R-:W-:Y:S01]  /*c620*/  MOV R106, R55 ;  /* 0x00000037006a7202 */ /* 0x000fe20000000f00 */
[--C-:B------:R-:W-:Y:S01]  /*c630*/  FFMA.FTZ R107, R107, UR4, -R138.reuse ;  /* 0x000000046b6b7c23 */ /* 0x100fe2000801088a */
[----:B------:R-:W-:Y:S01]  /*c640*/  MOV R155, R78 ;  /* 0x0000004e009b7202 */ /* 0x000fe20000000f00 */
[--C-:B------:R-:W-:Y:S01]  /*c650*/  FFMA.FTZ R110, R110, UR4, -R138.reuse ;  /* 0x000000046e6e7c23 */ /* 0x100fe2000801088a */
[----:B------:R-:W-:Y:S03]  /*c660*/  FFMA.FTZ R126, R126, UR4, -R138 ;  /* 0x000000047e7e7c23 */ /* 0x000fe6000801088a */
[----:B------:R1:W1:Y:S01]  /*c670*/  MUFU.EX2 R6, R12 ;  /* 0x0000000c00067308 */ /* 0x0002620000000800 */
[----:B----4-:R-:W-:Y:S01]  /*c680*/  FMUL.FTZ R9, R133, R169 ;  /* 0x000000a985097220 */ /* 0x010fe20000410000 */
[----:B------:R-:W-:Y:S01]  /*c690*/  MOV R169, R36 ;  /* 0x0000002400a97202 */ /* 0x000fe20000000f00 */
[--C-:B------:R-:W-:Y:S01]  /*c6a0*/  FFMA.FTZ R206, R50, UR4, -R139.reuse ;  /* 0x0000000432ce7c23 */ /* 0x100fe2000801088b */
[--C-:B------:R-:W-:Y:S01]  /*c6b0*/  FFMA.FTZ R50, R99, UR4, -R139.reuse ;  /* 0x0000000463327c23 */ /* 0x100fe2000801088b */
[--C-:B------:R-:W-:Y:S01]  /*c6c0*/  FFMA.FTZ R99, R41, UR4, -R204.reuse ;  /* 0x0000000429637c23 */ /* 0x100fe200080108cc */
[----:B------:R-:W-:Y:S01]  /*c6d0*/  FMUL.FTZ R41, R133, R153 ;  /* 0x0000009985297220 */ /* 0x000fe20000410000 */
[----:B------:R-:W-:Y:S03]  /*c6e0*/  MOV R153, R53 ;  /* 0x0000003500997202 */ /* 0x000fe60000000f00 */
[----:B------:R4:W4:Y:S01]  /*c6f0*/  MUFU.EX2 R223, R13 ;  /* 0x0000000d00df7308 */ /* 0x0009220000000800 */
[--C-:B------:R-:W-:Y:S01]  /*c700*/  FFMA.FTZ R233, R71, UR4, -R139.reuse ;  /* 0x0000000447e97c23 */ /* 0x100fe2000801088b */
[----:B------:R-:W-:Y:S01]  /*c710*/  MOV R29, R8 ;  /* 0x00000008001d7202 */ /* 0x000fe20000000f00 */
[--C-:B------:R-:W-:Y:S01]  /*c720*/  FFMA.FTZ R71, R102, UR4, -R139.reuse ;  /* 0x0000000466477c23 */ /* 0x100fe2000801088b */
[--C-:B------:R-:W-:Y:S01]  /*c730*/  FFMA.FTZ R234, R70, UR4, -R139.reuse ;  /* 0x0000000446ea7c23 */ /* 0x100fe2000801088b */
[--C-:B------:R-:W-:Y:S01]  /*c740*/  FFMA.FTZ R64, R118, UR4, -R139.reuse ;  /* 0x0000000476407c23 */ /* 0x100fe2000801088b */
[--C-:B------:R-:W-:Y:S01]  /*c750*/  FFMA.FTZ R98, R44, UR4, -R204.reuse ;  /* 0x000000042c627c23 */ /* 0x100fe200080108cc */
[----:B------:R-:W-:Y:S03]  /*c760*/  MOV R70, R208 ;  /* 0x000000d000467202 */ /* 0x000fe60000000f00 */
[----:B------:R3:W-:Y:S01]  /*c770*/  MUFU.EX2 R142, R66 ;  /* 0x00000042008e7308 */ /* 0x0007e20000000800 */
[----:B------:R-:W-:Y:S01]  /*c780*/  FFMA.FTZ R139, R131, UR4, -R139 ;  /* 0x00000004838b7c23 */ /* 0x000fe2000801088b */
[--C-:B------:R-:W-:Y:S01]  /*c790*/  FFMA.FTZ R210, R56, UR4, -R204.reuse ;  /* 0x0000000438d27c23 */ /* 0x100fe200080108cc */
[----:B------:R-:W-:Y:S01]  /*c7a0*/  FMUL.FTZ R44, R133, R148 ;  /* 0x00000094852c7220 */ /* 0x000fe20000410000 */
[----:B-1----:R-:W-:Y:S02]  /*c7b0*/  IMAD.MOV.U32 R159, RZ, RZ, R19 ;  /* 0x000000ffff9f7224 */ /* 0x002fe400078e0013 */
[--C-:B------:R-:W-:Y:S01]  /*c7c0*/  FFMA.FTZ R131, R61, UR4, -R204.reuse ;  /* 0x000000043d837c23 */ /* 0x100fe200080108cc */
[--C-:B------:R-:W-:Y:S01]  /*c7d0*/  FFMA.FTZ R118, R76, UR4, -R204.reuse ;  /* 0x000000044c767c23 */ /* 0x100fe200080108cc */
[C---:B------:R-:W-:Y:S02]  /*c7e0*/  FMUL.FTZ R12, R133.reuse, R164 ;  /* 0x000000a4850c7220 */ /* 0x040fe40000410000 */
[----:B------:R-:W-:Y:S01]  /*c7f0*/  MUFU.EX2 R213, R213 ;  /* 0x000000d500d57308 */ /* 0x000fe20000000800 */
[C---:B----4-:R-:W-:Y:S01]  /*c800*/  FMUL.FTZ R13, R133.reuse, R165 ;  /* 0x000000a5850d7220 */ /* 0x050fe20000410000 */
[----:B------:R-:W-:Y:S01]  /*c810*/  FMUL.FTZ R56, R133, R144 ;  /* 0x0000009085387220 */ /* 0x000fe20000410000 */
[--C-:B------:R-:W-:Y:S01]  /*c820*/  FFMA.FTZ R208, R57, UR4, -R204.reuse ;  /* 0x0000000439d07c23 */ /* 0x100fe200080108cc */
[--C-:B------:R-:W-:Y:S01]  /*c830*/  FFMA.FTZ R35, R121, UR4, -R204.reuse ;  /* 0x0000000479237c23 */ /* 0x100fe200080108cc */
[----:B------:R-:W-:Y:S01]  /*c840*/  FMUL.FTZ R28, R133, R156 ;  /* 0x0000009c851c7220 */ /* 0x000fe20000410000 */
[----:B------:R-:W-:Y:S01]  /*c850*/  MOV R148, R18 ;  /* 0x0000001200947202 */ /* 0x000fe20000000f00 */
[--C-:B------:R-:W-:Y:S03]  /*c860*/  FFMA.FTZ R100, R40, UR4, -R204.reuse ;  /* 0x0000000428647c23 */ /* 0x100fe600080108cc */
        /* <DEDUP_REMOVED lines=9> */
[--C-:B------:R-:W-:Y:S01]  /*c900*/  FFMA.FTZ R125, R95, UR4, -R138.reuse ;  /* 0x000000045f7d7c23 */ /* 0x100fe2000801088a */
[C---:B------:R-:W-:Y:S01]  /*c910*/  FMUL.FTZ R8, R133.reuse, R168 ;  /* 0x000000a885087220 */ /* 0x040fe20000410000 */
[C---:B------:R-:W-:Y:S01]  /*c920*/  FMUL.FTZ R24, R133.reuse, R160 ;  /* 0x000000a085187220 */ /* 0x040fe20000410000 */
[C---:B------:R-:W-:Y:S01]  /*c930*/  FMUL.FTZ R25, R133.reuse, R161 ;  /* 0x000000a185197220 */ /* 0x040fe20000410000 */
[C---:B------:R-:W-:Y:S01]  /*c940*/  FMUL.FTZ R29, R133.reuse, R157 ;  /* 0x0000009d851d7220 */ /* 0x040fe20000410000 */
[----:B------:R-:W-:Y:S01]  /*c950*/  FMUL.FTZ R40, R133, R152 ;  /* 0x0000009885287220 */ /* 0x000fe20000410000 */
[----:B------:R-:W1:Y:S03]  /*c960*/  LDSM.16.MT88.4 R36, [R221+0x8000] ;  /* 0x00800000dd24783b */ /* 0x000e660000004200 */
[----:B------:R-:W-:Y:S01]  /*c970*/  MUFU.EX2 R211, R211 ;  /* 0x000000d300d37308 */ /* 0x000fe20000000800 */
[----:B------:R-:W-:Y:S01]  /*c980*/  MOV R79, R71 ;  /* 0x00000047004f7202 */ /* 0x000fe20000000f00 */
[--C-:B------:R-:W-:Y:S01]  /*c990*/  FFMA.FTZ R102, R74, UR4, -R138.reuse ;  /* 0x000000044a667c23 */ /* 0x100fe2000801088a */
[----:B------:R-:W-:Y:S01]  /*c9a0*/  MOV R166, R6 ;  /* 0x0000000600a67202 */ /* 0x000fe20000000f00 */
[C---:B------:R-:W-:Y:S01]  /*c9b0*/  FMUL.FTZ R6, R0.reuse, R178 ;  /* 0x000000b200067220 */ /* 0x040fe20000410000 */
[----:B------:R-:W-:Y:S01]  /*c9c0*/  MOV R95, R70 ;  /* 0x00000046005f7202 */ /* 0x000fe20000000f00 */
[C---:B------:R-:W-:Y:S01]  /*c9d0*/  FMUL.FTZ R18, R0.reuse, R174 ;  /* 0x000000ae00127220 */ /* 0x040fe20000410000 */
[----:B------:R-:W-:Y:S03]  /*c9e0*/  MOV R161, R69 ;  /* 0x0000004500a17202 */ /* 0x000fe60000000f00 */
[----:B------:R-:W-:Y:S01]  /*c9f0*/  MUFU.EX2 R129, R129 ;  /* 0x0000008100817308 */ /* 0x000fe20000000800 */
[----:B------:R-:W-:Y:S01]  /*ca00*/  MOV R147, R5 ;  /* 0x0000000500937202 */ /* 0x000fe20000000f00 */
[----:B------:R-:W-:Y:S01]  /*ca10*/  FMUL.FTZ R5, R3, R177 ;  /* 0x000000b103057220 */ /* 0x000fe20000410000 */
[----:B------:R-:W-:Y:S01]  /*ca20*/  F2FP.BF16.F32.PACK_AB R69, R143, R87 ;  /* 0x000000578f45723e */ /* 0x000fe200000010ff */
[----:B------:R-:W-:Y:S01]  /*ca30*/  FMUL.FTZ R19, R0, R175 ;  /* 0x000000af00137220 */ /* 0x000fe20000410000 */
[----:B------:R-:W-:Y:S01]  /*ca40*/  F2FP.BF16.F32.PACK_AB R70, R158, R228 ;  /* 0x000000e49e46723e */ /* 0x000fe200000010ff */
[----:B------:R-:W-:Y:S01]  /*ca50*/  FMUL.FTZ R17, R3, R173 ;  /* 0x000000ad03117220 */ /* 0x000fe20000410000 */
[----:B------:R-:W-:Y:S03]  /*ca60*/  F2FP.BF16.F32.PACK_AB R71, R159, R148 ;  /* 0x000000949f47723e */ /* 0x000fe600000010ff */
[----:B------:R-:W-:Y:S01]  /*ca70*/  MUFU.EX2 R230, R230 ;  /* 0x000000e600e67308 */ /* 0x000fe20000000800 */
[----:B------:R-:W-:Y:S01]  /*ca80*/  MOV R76, R73 ;  /* 0x00000049004c7202 */ /* 0x000fe20000000f00 */
[----:B------:R-:W4:Y:S01]  /*ca90*/  LDSM.16.MT88.4 R52, [R219+0x8000] ;  /* 0x00800000db34783b */ /* 0x000f220000004200 */
[----:B------:R-:W-:Y:S01]  /*caa0*/  F2FP.BF16.F32.PACK_AB R74, R223, R166 ;  /* 0x000000a6df4a723e */ /* 0x000fe200000010ff */
[----:B------:R-:W-:Y:S01]  /*cab0*/  FFMA.FTZ R121, R91, UR4, -R138 ;  /* 0x000000045b797c23 */ /* 0x000fe2000801088a */
[----:B------:R-:W-:Y:S01]  /*cac0*/  F2FP.BF16.F32.PACK_AB R72, R147, R33 ;  /* 0x000000219348723e */ /* 0x000fe200000010ff */
[----:B------:R-:W-:Y:S01]  /*cad0*/  IMAD.MOV.U32 R91, RZ, RZ, R34 ;  /* 0x000000ffff5b7224 */ /* 0x000fe200078e0022 */
[----:B------:R-:W-:Y:S03]  /*cae0*/  F2FP.BF16.F32.PACK_AB R73, R156, R32 ;  /* 0x000000209c49723e */ /* 0x000fe600000010ff */
[----:B------:R-:W-:Y:S01]  /*caf0*/  MUFU.EX2 R229, R229 ;  /* 0x000000e500e57308 */ /* 0x000fe20000000800 */
[----:B------:R-:W-:Y:S01]  /*cb00*/  MOV R160, R35 ;  /* 0x0000002300a07202 */ /* 0x000fe20000000f00 */
[C---:B------:R-:W-:Y:S01]  /*cb10*/  FMUL.FTZ R34, R0.reuse, R182 ;  /* 0x000000b600227220 */ /* 0x040fe20000410000 */
[C---:B------:R-:W-:Y:S01]  /*cb20*/  FMUL.FTZ R35, R0.reuse, R183 ;  /* 0x000000b700237220 */ /* 0x040fe20000410000 */
[----:B------:R-:W-:Y:S01]  /*cb30*/  MOV R151, R95 ;  /* 0x0000005f00977202 */ /* 0x000fe20000000f00 */
[--C-:B------:R-:W-:Y:S01]  /*cb40*/  FFMA.FTZ R123, R123, UR4, -R138.reuse ;  /* 0x000000047b7b7c23 */ /* 0x100fe2000801088a */
[----:B------:R-:W-:Y:S01]  /*cb50*/  MOV R150, R79 ;  /* 0x0000004f00967202 */ /* 0x000fe20000000f00 */
[--C-:B------:R-:W-:Y:S03]  /*cb60*/  FFMA.FTZ R111, R111, UR4, -R138.reuse ;  /* 0x000000046f6f7c23 */ /* 0x100fe6000801088a */
[----:B------:R-:W-:Y:S01]  /*cb70*/  MUFU.EX2 R206, R206 ;  /* 0x000000ce00ce7308 */ /* 0x000fe20000000800 */
[----:B------:R-:W-:Y:S01]  /*cb80*/  MOV R95, R76 ;  /* 0x0000004c005f7202 */ /* 0x000fe20000000f00 */
[----:B------:R-:W-:Y:S01]  /*cb90*/  FFMA.FTZ R138, R127, UR4, -R138 ;  /* 0x000000047f8a7c23 */ /* 0x000fe2000801088a */
[----:B------:R-:W4:Y:S01]  /*cba0*/  LDSM.16.MT88.4 R76, [R220+0x8000] ;  /* 0x00800000dc4c783b */ /* 0x000f220000004200 */
[----:B------:R-:W-:Y:S01]  /*cbb0*/  MOV R152, R64 ;  /* 0x0000004000987202 */ /* 0x000fe20000000f00 */
[----:B------:R-:W-:Y:S01]  /*cbc0*/  IMAD.MOV.U32 R163, RZ, RZ, R161 ;  /* 0x000000ffffa37224 */ /* 0x000fe200078e00a1 */
[----:B------:R-:W-:Y:S01]  /*cbd0*/  MOV R127, R51 ;  /* 0x00000033007f7202 */ /* 0x000fe20000000f00 */
[C---:B------:R-:W-:Y:S03]  /*cbe0*/  FMUL.FTZ R51, R0.reuse, R195 ;  /* 0x000000c300337220 */ /* 0x040fe60000410000 */
[----:B------:R-:W-:Y:S01]  /*cbf0*/  MUFU.EX2 R100, R100 ;  /* 0x0000006400647308 */ /* 0x000fe20000000800 */
[----:B------:R-:W-:Y:S01]  /*cc00*/  MOV R168, R50 ;  /* 0x0000003200a87202 */ /* 0x000fe20000000f00 */
[C---:B------:R-:W-:Y:S01]  /*cc10*/  FMUL.FTZ R50, R0.reuse, R194 ;  /* 0x000000c200327220 */ /* 0x040fe20000410000 */
[----:B------:R-:W-:Y:S01]  /*cc20*/  MOV R162, R153 ;  /* 0x0000009900a27202 */ /* 0x000fe20000000f00 */
[----:B------:R-:W-:Y:S01]  /*cc30*/  IMAD.MOV.U32 R161, RZ, RZ, R110 ;  /* 0x000000ffffa17224 */ /* 0x000fe200078e006e */
[----:B------:R-:W-:Y:S01]  /*cc40*/  MOV R167, R152 ;  /* 0x0000009800a77202 */ /* 0x000fe20000000f00 */
[C---:B------:R-:W-:Y:S01]  /*cc50*/  FMUL.FTZ R64, R3.reuse, R188 ;  /* 0x000000bc03407220 */ /* 0x040fe20000410000 */
[----:B------:R-:W-:Y:S03]  /*cc60*/  MOV R152, R168 ;  /* 0x000000a800987202 */ /* 0x000fe60000000f00 */
[----:B------:R-:W-:Y:S01]  /*cc70*/  MUFU.EX2 R110, R85 ;  /* 0x00000055006e7308 */ /* 0x000fe20000000800 */
[----:B------:R-:W-:Y:S01]  /*cc80*/  MOV R153, R127 ;  /* 0x0000007f00997202 */ /* 0x000fe20000000f00 */
[C---:B---3--:R-:W-:Y:S01]  /*cc90*/  FMUL.FTZ R66, R0.reuse, R190 ;  /* 0x000000be00427220 */ /* 0x048fe20000410000 */
[----:B------:R-:W-:Y:S02]  /*cca0*/  MOV R168, R126 ;  /* 0x0000007e00a87202 */ /* 0x000fe40000000f00 */
[----:B------:R-:W-:Y:S02]  /*ccb0*/  MOV R177, R122 ;  /* 0x0000007a00b17202 */ /* 0x000fe40000000f00 */
[----:B------:R-:W-:Y:S03]  /*ccc0*/  MOV R171, R107 ;  /* 0x0000006b00ab7202 */ /* 0x000fe60000000f00 */
[----:B------:R-:W-:Y:S01]  /*ccd0*/  MUFU.EX2 R127, R112 ;  /* 0x00000070007f7308 */ /* 0x000fe20000000800 */
[----:B------:R-:W-:Y:S02]  /*cce0*/  MOV R173, R143 ;  /* 0x0000008f00ad7202 */ /* 0x000fe40000000f00 */
[----:B------:R-:W-:Y:S02]  /*ccf0*/  MOV R182, R156 ;  /* 0x0000009c00b67202 */ /* 0x000fe40000000f00 */
[----:B------:R-:W-:Y:S01]  /*cd00*/  MOV R141, R49 ;  /* 0x00000031008d7202 */ /* 0x000fe20000000f00 */
[C---:B------:R-:W-:Y:S01]  /*cd10*/  FMUL.FTZ R49, R3.reuse, R193 ;  /* 0x000000c103317220 */ /* 0x040fe20000410000 */
[----:B------:R-:W-:Y:S03]  /*cd20*/  MOV R145, R48 ;  /* 0x0000003000917202 */ /* 0x000fe60000000f00 */
[----:B------:R-:W-:Y:S01]  /*cd30*/  MUFU.EX2 R112, R81 ;  /* 0x0000005100707308 */ /* 0x000fe20000000800 */
[C---:B------:R-:W-:Y:S01]  /*cd40*/  FMUL.FTZ R48, R3.reuse, R192 ;  /* 0x000000c003307220 */ /* 0x040fe20000410000 */
[----:B------:R-:W-:Y:S01]  /*cd50*/  MOV R157, R65 ;  /* 0x00000041009d7202 */ /* 0x000fe20000000f00 */
[----:B------:R-:W-:Y:S01]  /*cd60*/  FMUL.FTZ R65, R3, R189 ;  /* 0x000000bd03417220 */ /* 0x000fe20000410000 */
[----:B------:R-:W-:Y:S02]  /*cd70*/  MOV R170, R141 ;  /* 0x0000008d00aa7202 */ /* 0x000fe40000000f00 */
[----:B------:R-:W-:Y:S04]  /*cd80*/  MOV R146, R157 ;  /* 0x0000009d00927202 */ /* 0x000fe80000000f00 */
[----:B------:R-:W-:Y:S01]  /*cd90*/  MUFU.EX2 R126, R83 ;  /* 0x00000053007e7308 */ /* 0x000fe20000000800 */
[----:B------:R-:W-:Y:S02]  /*cda0*/  MOV R157, R164 ;  /* 0x000000a4009d7202 */ /* 0x000fe40000000f00 */
[----:B------:R-:W-:Y:S02]  /*cdb0*/  MOV R164, R123 ;  /* 0x0000007b00a47202 */ /* 0x000fe40000000f00 */
[----:B------:R-:W-:Y:S02]  /*cdc0*/  MOV R178, R144 ;  /* 0x0000009000b27202 */ /* 0x000fe40000000f00 */
[----:B------:R-:W-:Y:S03]  /*cdd0*/  MOV R175, R151 ;  /* 0x0000009700af7202 */ /* 0x000fe60000000f00 */
[----:B------:R3:W-:Y:S10]  /*cde0*/  MUFU.EX2 R122, R67 ;  /* 0x00000043007a7308 */ /* 0x0007f40000000800 */
[----:B------:R-:W-:Y:S10]  /*cdf0*/  MUFU.EX2 R123, R113 ;  /* 0x00000071007b7308 */ /* 0x000ff40000000800 */
[----:B------:R-:W4:Y:S01]  /*ce00*/  MUFU.EX2 R107, R86 ;  /* 0x00000056006b7308 */ /* 0x000f220000000800 */
[C---:B---3--:R-:W-:Y:S09]  /*ce10*/  FMUL.FTZ R67, R0.reuse, R191 ;  /* 0x000000bf00437220 */ /* 0x048ff20000410000 */
[----:B------:R-:W-:Y:S01]  /*ce20*/  MUFU.EX2 R113, R84 ;  /* 0x0000005400717308 */ /* 0x000fe20000000800 */
[----:B------:R-:W-:Y:S01]  /*ce30*/  FFMA.FTZ R133, R133, R7, R33 ;  /* 0x0000000785857223 */ /* 0x000fe20000010021 */
[----:B------:R-:W-:Y:S01]  /*ce40*/  FMUL.FTZ R7, R0, R179 ;  /* 0x000000b300077220 */ /* 0x000fe20000410000 */
[C---:B------:R-:W-:Y:S07]  /*ce50*/  FMUL.FTZ R33, R3.reuse, R181 ;  /* 0x000000b503217220 */ /* 0x040fee0000410000 */
[----:B------:R-:W-:Y:S01]  /*ce60*/  MUFU.EX2 R143, R88 ;  /* 0x00000058008f7308 */ /* 0x000fe20000000800 */
[----:B------:R-:W-:Y:S02]  /*ce70*/  MOV R179, R170 ;  /* 0x000000aa00b37202 */ /* 0x000fe40000000f00 */
[----:B------:R-:W-:Y:S02]  /*ce80*/  MOV R170, R145 ;  /* 0x0000009100aa7202 */ /* 0x000fe40000000f00 */
[----:B------:R-:W-:Y:S05]  /*ce90*/  MOV R181, R148 ;  /* 0x0000009400b57202 */ /* 0x000fea0000000f00 */
[----:B------:R-:W-:Y:S01]  /*cea0*/  MUFU.EX2 R141, R128 ;  /* 0x00000080008d7308 */ /* 0x000fe20000000800 */
[----:B------:R-:W-:Y:S01]  /*ceb0*/  MOV R183, R181 ;  /* 0x000000b500b77202 */ /* 0x000fe20000000f00 */
[----:B--2---:R-:W-:Y:S01]  /*cec0*/  FFMA.FTZ R90, R2, R4, R32 ;  /* 0x00000004025a7223 */ /* 0x004fe20000010020 */
[C---:B------:R-:W-:Y:S01]  /*ced0*/  FMUL.FTZ R4, R3.reuse, R176 ;  /* 0x000000b003047220 */ /* 0x040fe20000410000 */
[----:B------:R-:W2:Y:S01]  /*cee0*/  LDL.LU R2, [R1+0x24] ;  /* 0x0000240001027983 */ /* 0x000ea20000300800 */
[C---:B------:R-:W-:Y:S01]  /*cef0*/  FMUL.FTZ R32, R3.reuse, R180 ;  /* 0x000000b403207220 */ /* 0x040fe20000410000 */
[----:B------:R-:W-:Y:S04]  /*cf00*/  MOV R176, R106 ;  /* 0x0000006a00b07202 */ /* 0x000fe80000000f00 */
[----:B------:R-:W-:Y:S01]  /*cf10*/  MUFU.EX2 R128, R99 ;  /* 0x0000006300807308 */ /* 0x000fe20000000800 */
[C---:B------:R-:W-:Y:S01]  /*cf20*/  FFMA.FTZ R80, R3.reuse, R16, R68 ;  /* 0x0000001003507223 */ /* 0x040fe20000010044 */
[C---:B------:R-:W-:Y:S01]  /*cf30*/  F2FP.BF16.F32.PACK_AB R68, R92.reuse, R68 ;  /* 0x000000445c44723e */ /* 0x040fe200000010ff */
[C---:B------:R-:W-:Y:S01]  /*cf40*/  FMUL.FTZ R16, R3.reuse, R172 ;  /* 0x000000ac03107220 */ /* 0x040fe20000410000 */
[----:B------:R-:W-:Y:S01]  /*cf50*/  MOV R174, R176 ;  /* 0x000000b000ae7202 */ /* 0x000fe20000000f00 */
[----:B------:R-:W-:Y:S01]  /*cf60*/  FADD.FTZ R92, R92, R80 ;  /* 0x000000505c5c7221 */ /* 0x000fe20000010000 */
[----:B------:R-:W-:Y:S04]  /*cf70*/  MOV R176, R157 ;  /* 0x0000009d00b07202 */ /* 0x000fe80000000f00 */
[----:B------:R3:W4:Y:S01]  /*cf80*/  MUFU.EX2 R106, R82 ;  /* 0x00000052006a7308 */ /* 0x0007220000000800 */
[-C--:B------:R-:W-:Y:S05]  /*cf90*/  HMMA.16816.F32.BF16 R4, R68, R20.reuse, R4 ;  /* 0x000000144404723c */ /* 0x080fea0000041804 */
[----:B------:R-:W-:Y:S01]  /*cfa0*/  FADD.FTZ R92, R228, R92 ;  /* 0x0000005ce45c7221 */ /* 0x000fe20000010000 */
[C---:B------:R-:W-:Y:S01]  /*cfb0*/  HMMA.16816.F32.BF16 R8, R72.reuse, R20, R8 ;  /* 0x000000144808723c */ /* 0x040fe20000041808 */
[----:B------:R1:W5:Y:S02]  /*cfc0*/  LDL.LU R228, [R1+0xa8] ;  /* 0x0000a80001e47983 */ /* 0x0003640000300800 */
[----:B------:R2:W-:Y:S02]  /*cfd0*/  MUFU.EX2 R99, R89 ;  /* 0x0000005900637308 */ /* 0x0005e40000000800 */
[----:B------:R-:W-:Y:S01]  /*cfe0*/  MOV R172, R147 ;  /* 0x0000009300ac7202 */ /* 0x000fe20000000f00 */
[-C--:B------:R-:W-:Y:S01]  /*cff0*/  HMMA.16816.F32.BF16 R12, R72, R22.reuse, R12 ;  /* 0x00000016480c723c */ /* 0x080fe2000004180c */
[----:B---3--:R-:W3:Y:S06]  /*d000*/  LDSM.16.MT88.4 R80, [R218+0x8800] ;  /* 0x00880000da50783b */ /* 0x008eec0000004200 */
[----:B------:R-:W-:Y:S01]  /*d010*/  MUFU.EX2 R144, R98 ;  /* 0x0000006200907308 */ /* 0x000fe20000000800 */
[C---:B------:R-:W-:Y:S04]  /*d020*/  HMMA.16816.F32.BF16 R16, R68.reuse, R22, R16 ;  /* 0x000000164410723c */ /* 0x040fe80000041810 */
[C---:B------:R-:W-:Y:S01]  /*d030*/  FMUL.FTZ R20, R3.reuse, R184 ;  /* 0x000000b803147220 */ /* 0x040fe20000410000 */
[C---:B------:R-:W-:Y:S02]  /*d040*/  FMUL.FTZ R21, R3.reuse, R185 ;  /* 0x000000b903157220 */ /* 0x040fe40000410000 */
[C---:B------:R-:W-:Y:S01]  /*d050*/  FMUL.FTZ R22, R0.reuse, R186 ;  /* 0x000000ba00167220 */ /* 0x040fe20000410000 */
[C---:B------:R-:W-:Y:S01]  /*d060*/  FMUL.FTZ R23, R0.reuse, R187 ;  /* 0x000000bb00177220 */ /* 0x040fe20000410000 */
[----:B------:R2:W-:Y:S02]  /*d070*/  MUFU.EX2 R145, R97 ;  /* 0x0000006100917308 */ /* 0x0005e40000000800 */
[----:B------:R-:W-:Y:S01]  /*d080*/  MOV R147, R146 ;  /* 0x0000009200937202 */ /* 0x000fe20000000f00 */
[----:B------:R-:W-:Y:S01]  /*d090*/  IMAD.MOV.U32 R186, RZ, RZ, R159 ;  /* 0x000000ffffba7224 */ /* 0x000fe200078e009f */
[----:B------:R-:W-:Y:S02]  /*d0a0*/  MOV R184, R150 ;  /* 0x0000009600b87202 */ /* 0x000fe40000000f00 */
[-C--:B-1----:R-:W-:Y:S04]  /*d0b0*/  HMMA.16816.F32.BF16 R20, R68, R36.reuse, R20 ;  /* 0x000000244414723c */ /* 0x082fe80000041814 */
[----:B------:R-:W1:Y:S01]  /*d0c0*/  MUFU.EX2 R146, R132 ;  /* 0x0000008400927308 */ /* 0x000e620000000800 */
[----:B------:R-:W-:Y:S02]  /*d0d0*/  MOV R187, R158 ;  /* 0x0000009e00bb7202 */ /* 0x000fe40000000f00 */
[----:B------:R-:W-:Y:S01]  /*d0e0*/  MOV R180, R166 ;  /* 0x000000a600b47202 */ /* 0x000fe20000000f00 */
[C---:B------:R-:W-:Y:S06]  /*d0f0*/  HMMA.16816.F32.BF16 R24, R72.reuse, R36, R24 ;  /* 0x000000244818723c */ /* 0x040fec0000041818 */
[----:B------:R-:W-:Y:S01]  /*d100*/  MUFU.EX2 R132, R93 ;  /* 0x0000005d00847308 */ /* 0x000fe20000000800 */
[----:B------:R-:W-:Y:S01]  /*d110*/  MOV R166, R171 ;  /* 0x000000ab00a67202 */ /* 0x000fe20000000f00 */
[-C--:B------:R-:W-:Y:S03]  /*d120*/  HMMA.16816.F32.BF16 R28, R72, R38.reuse, R28 ;  /* 0x00000026481c723c */ /* 0x080fe6000004181c */
[C---:B------:R-:W-:Y:S03]  /*d130*/  FMUL.FTZ R36, R3.reuse, R196 ;  /* 0x000000c403247220 */ /* 0x040fe60000410000 */
[C---:B------:R-:W-:Y:S02]  /*d140*/  HMMA.16816.F32.BF16 R32, R68.reuse, R38, R32 ;  /* 0x000000264420723c */ /* 0x040fe40000041820 */
[----:B------:R1:W1:Y:S03]  /*d150*/  MUFU.EX2 R151, R96 ;  /* 0x0000006000977308 */ /* 0x0002660000000800 */
[C---:B------:R-:W-:Y:S01]  /*d160*/  FMUL.FTZ R37, R3.reuse, R197 ;  /* 0x000000c503257220 */ /* 0x040fe20000410000 */
[----:B------:R-:W-:Y:S01]  /*d170*/  MOV R181, R187 ;  /* 0x000000bb00b57202 */ /* 0x000fe20000000f00 */
[C---:B------:R-:W-:Y:S01]  /*d180*/  FMUL.FTZ R38, R0.reuse, R198 ;  /* 0x000000c600267220 */ /* 0x040fe20000410000 */
[C---:B------:R-:W-:Y:S04]  /*d190*/  FMUL.FTZ R39, R0.reuse, R199 ;  /* 0x000000c700277220 */ /* 0x040fe80000410000 */
[----:B------:R-:W-:Y:S01]  /*d1a0*/  MUFU.EX2 R236, R236 ;  /* 0x000000ec00ec7308 */ /* 0x000fe20000000800 */
[----:B------:R-:W-:Y:S01]  /*d1b0*/  IMAD.MOV.U32 R187, RZ, RZ, R184 ;  /* 0x000000ffffbb7224 */ /* 0x000fe200078e00b8 */
[----:B------:R-:W-:Y:S02]  /*d1c0*/  MOV R184, R174 ;  /* 0x000000ae00b87202 */ /* 0x000fe40000000f00 */
[----:B------:R-:W-:Y:S01]  /*d1d0*/  MOV R174, R163 ;  /* 0x000000a300ae7202 */ /* 0x000fe20000000f00 */
[-C--:B----4-:R-:W-:Y:S05]  /*d1e0*/  HMMA.16816.F32.BF16 R36, R68, R52.reuse, R36 ;  /* 0x000000344424723c */ /* 0x090fea0000041824 */
[----:B------:R-:W-:Y:S01]  /*d1f0*/  MUFU.EX2 R148, R108 ;  /* 0x0000006c00947308 */ /* 0x000fe20000000800 */
        /* <DEDUP_REMOVED lines=8> */
[----:B------:R-:W-:Y:S03]  /*d280*/  MUFU.EX2 R156, R131 ;  /* 0x00000083009c7308 */ /* 0x000fe60000000800 */
[----:B------:R-:W-:Y:S02]  /*d290*/  FMUL.FTZ R53, R3, R201 ;  /* 0x000000c903357220 */ /* 0x000fe40000410000 */
[C---:B------:R-:W-:Y:S01]  /*d2a0*/  FMUL.FTZ R54, R0.reuse, R202 ;  /* 0x000000ca00367220 */ /* 0x040fe20000410000 */
[----:B------:R-:W-:Y:S04]  /*d2b0*/  FMUL.FTZ R55, R0, R203 ;  /* 0x000000cb00377220 */ /* 0x000fe80000410000 */
[----:B------:R-:W-:Y:S03]  /*d2c0*/  MUFU.EX2 R234, R234 ;  /* 0x000000ea00ea7308 */ /* 0x000fe60000000800 */
[-C--:B------:R-:W-:Y:S07]  /*d2d0*/  HMMA.16816.F32.BF16 R52, R68, R76.reuse, R52 ;  /* 0x0000004c4434723c */ /* 0x080fee0000041834 */
[----:B------:R-:W-:Y:S01]  /*d2e0*/  MUFU.EX2 R159, R119 ;  /* 0x00000077009f7308 */ /* 0x000fe20000000800 */
[C---:B------:R-:W-:Y:S09]  /*d2f0*/  HMMA.16816.F32.BF16 R56, R72.reuse, R76, R56 ;  /* 0x0000004c4838723c */ /* 0x040ff20000041838 */
[----:B------:R-:W-:Y:S01]  /*d300*/  MUFU.EX2 R197, R118 ;  /* 0x0000007600c57308 */ /* 0x000fe20000000800 */
[-C--:B------:R-:W-:Y:S06]  /*d310*/  HMMA.16816.F32.BF16 R60, R72, R78.reuse, R60 ;  /* 0x0000004e483c723c */ /* 0x080fec000004183c */
[----:B------:R-:W-:Y:S01]  /*d320*/  HMMA.16816.F32.BF16 R64, R68, R78, R64 ;  /* 0x0000004e4440723c */ /* 0x000fe20000041840 */
[----:B------:R-:W-:Y:S02]  /*d330*/  LDSM.16.MT88.4 R76, [R219+0x8800] ;  /* 0x00880000db4c783b */ /* 0x000fe40000004200 */
[----:B------:R-:W-:Y:S02]  /*d340*/  MUFU.EX2 R196, R109 ;  /* 0x0000006d00c47308 */ /* 0x000fe40000000800 */
[----:B------:R-:W-:Y:S02]  /*d350*/  F2FP.BF16.F32.PACK_AB R72, R110, R107 ;  /* 0x0000006b6e48723e */ /* 0x000fe400000010ff */
[----:B------:R-:W-:Y:S06]  /*d360*/  F2FP.BF16.F32.PACK_AB R68, R214, R215 ;  /* 0x000000d7d644723e */ /* 0x000fec00000010ff */
[----:B------:R-:W-:Y:S01]  /*d370*/  MUFU.EX2 R109, R174 ;  /* 0x000000ae006d7308 */ /* 0x000fe20000000800 */
[----:B------:R-:W-:Y:S02]  /*d380*/  F2FP.BF16.F32.PACK_AB R69, R116, R117 ;  /* 0x000000757445723e */ /* 0x000fe400000010ff */
[----:B------:R-:W-:Y:S02]  /*d390*/  F2FP.BF16.F32.PACK_AB R70, R212, R213 ;  /* 0x000000d5d446723e */ /* 0x000fe400000010ff */
[----:B------:R-:W-:Y:S02]  /*d3a0*/  F2FP.BF16.F32.PACK_AB R71, R127, R123 ;  /* 0x0000007b7f47723e */ /* 0x000fe400000010ff */
[----:B------:R-:W-:Y:S03]  /*d3b0*/  F2FP.BF16.F32.PACK_AB R73, R112, R106 ;  /* 0x0000006a7049723e */ /* 0x000fe600000010ff */
[----:B------:R-:W-:Y:S01]  /*d3c0*/  MUFU.EX2 R205, R205 ;  /* 0x000000cd00cd7308 */ /* 0x000fe20000000800 */
[----:B------:R-:W-:Y:S02]  /*d3d0*/  F2FP.BF16.F32.PACK_AB R74, R126, R113 ;  /* 0x000000717e4a723e */ /* 0x000fe400000010ff */
[----:B------:R-:W-:Y:S01]  /*d3e0*/  F2FP.BF16.F32.PACK_AB R75, R142, R122 ;  /* 0x0000007a8e4b723e */ /* 0x000fe200000010ff */
[-C--:B---3--:R-:W-:Y:S06]  /*d3f0*/  HMMA.16816.F32.BF16 R4, R68, R80.reuse, R4 ;  /* 0x000000504404723c */ /* 0x088fec0000041804 */
[----:B------:R-:W-:Y:S01]  /*d400*/  MUFU.EX2 R139, R139 ;  /* 0x0000008b008b7308 */ /* 0x000fe20000000800 */
[C---:B------:R-:W-:Y:S06]  /*d410*/  HMMA.16816.F32.BF16 R8, R72.reuse, R80, R8 ;  /* 0x000000504808723c */ /* 0x040fec0000041808 */
[-C--:B------:R-:W-:Y:S03]  /*d420*/  HMMA.16816.F32.BF16 R12, R72, R82.reuse, R12 ;  /* 0x00000052480c723c */ /* 0x080fe6000004180c */
[----:B------:R-:W-:Y:S03]  /*d430*/  MUFU.EX2 R204, R204 ;  /* 0x000000cc00cc7308 */ /* 0x000fe60000000800 */
[C---:B------:R-:W-:Y:S01]  /*d440*/  HMMA.16816.F32.BF16 R16, R68.reuse, R82, R16 ;  /* 0x000000524410723c */ /* 0x040fe20000041810 */
[----:B------:R-:W-:Y:S06]  /*d450*/  LDSM.16.MT88.4 R80, [R220+0x8800] ;  /* 0x00880000dc50783b */ /* 0x000fec0000004200 */
        /* <DEDUP_REMOVED lines=9> */
[----:B------:R-:W3:Y:S10]  /*d4f0*/  MUFU.EX2 R208, R208 ;  /* 0x000000d000d07308 */ /* 0x000ef40000000800 */
[----:B------:R-:W4:Y:S10]  /*d500*/  MUFU.EX2 R207, R207 ;  /* 0x000000cf00cf7308 */ /* 0x000f340000000800 */
[----:B------:R-:W-:Y:S10]  /*d510*/  MUFU.EX2 R153, R104 ;  /* 0x0000006800997308 */ /* 0x000ff40000000800 */
[----:B------:R-:W4:Y:S10]  /*d520*/  MUFU.EX2 R157, R103 ;  /* 0x00000067009d7308 */ /* 0x000f340000000800 */
[----:B------:R-:W-:Y:S10]  /*d530*/  MUFU.EX2 R245, R245 ;  /* 0x000000f500f57308 */ /* 0x000ff40000000800 */
[----:B------:R-:W-:Y:S10]  /*d540*/  MUFU.EX2 R244, R244 ;  /* 0x000000f400f47308 */ /* 0x000ff40000000800 */
[----:B------:R-:W-:Y:S01]  /*d550*/  MUFU.EX2 R233, R233 ;  /* 0x000000e900e97308 */ /* 0x000fe20000000800 */
[----:B--2---:R-:W-:Y:S01]  /*d560*/  FFMA.FTZ R2, R0, R2, R87 ;  /* 0x0000000200027223 */ /* 0x004fe20000010057 */
[----:B------:R-:W-:Y:S01]  /*d570*/  FADD.FTZ R0, R182, R90 ;  /* 0x0000005ab6007221 */ /* 0x000fe20000010000 */
[----:B------:R-:W2:Y:S01]  /*d580*/  LDSM.16.MT88.4 R84, [R221+0x8800] ;  /* 0x00880000dd54783b */ /* 0x000ea20000004200 */
[----:B------:R-:W-:Y:S01]  /*d590*/  MOV R182, R180 ;  /* 0x000000b400b67202 */ /* 0x000fe20000000f00 */
[----:B------:R-:W-:Y:S01]  /*d5a0*/  FADD.FTZ R3, R173, R2 ;  /* 0x00000002ad037221 */ /* 0x000fe20000010000 */
[----:B------:R-:W-:Y:S01]  /*d5b0*/  FADD.FTZ R0, R94, R0 ;  /* 0x000000005e007221 */ /* 0x000fe20000010000 */
[----:B------:R-:W-:Y:S01]  /*d5c0*/  MOV R173, R177 ;  /* 0x000000b100ad7202 */ /* 0x000fe20000000f00 */
[----:B------:R-:W-:Y:S01]  /*d5d0*/  FADD.FTZ R2, R172, R133 ;  /* 0x00000085ac027221 */ /* 0x000fe20000010000 */
[----:B------:R-:W-:Y:S01]  /*d5e0*/  MOV R172, R178 ;  /* 0x000000b200ac7202 */ /* 0x000fe20000000f00 */
[----:B------:R-:W-:Y:S01]  /*d5f0*/  MUFU.EX2 R242, R242 ;  /* 0x000000f200f27308 */ /* 0x000fe20000000800 */
[----:B------:R-:W-:Y:S01]  /*d600*/  LDSM.16.MT88.4 R88, [R219+0x9000] ;  /* 0x00900000db58783b */ /* 0x000fe20000004200 */
[----:B------:R-:W-:Y:S01]  /*d610*/  MOV R180, R186 ;  /* 0x000000ba00b47202 */ /* 0x000fe20000000f00 */
[----:B------:R-:W-:Y:S01]  /*d620*/  FADD.FTZ R3, R183, R3 ;  /* 0x00000003b7037221 */ /* 0x000fe20000010000 */
[----:B------:R-:W-:Y:S02]  /*d630*/  MOV R177, R154 ;  /* 0x0000009a00b17202 */ /* 0x000fe40000000f00 */
[----:B------:R-:W-:Y:S04]  /*d640*/  MOV R183, R182 ;  /* 0x000000b600b77202 */ /* 0x000fe80000000f00 */
[----:B------:R-:W-:Y:S01]  /*d650*/  MUFU.EX2 R108, R173 ;  /* 0x000000ad006c7308 */ /* 0x000fe20000000800 */
[----:B------:R-:W-:Y:S02]  /*d660*/  MOV R182, R181 ;  /* 0x000000b500b67202 */ /* 0x000fe40000000f00 */
[----:B------:R-:W-:Y:S01]  /*d670*/  MOV R181, R180 ;  /* 0x000000b400b57202 */ /* 0x000fe20000000f00 */
[----:B------:R-:W-:Y:S01]  /*d680*/  FADD.FTZ R2, R183, R2 ;  /* 0x00000002b7027221 */ /* 0x000fe20000010000 */
[----:B------:R-:W-:Y:S02]  /*d690*/  MOV R180, R187 ;  /* 0x000000bb00b47202 */ /* 0x000fe40000000f00 */
[----:B------:R-:W-:Y:S01]  /*d6a0*/  MOV R183, R182 ;  /* 0x000000b600b77202 */ /* 0x000fe20000000f00 */
[----:B------:R-:W-:Y:S01]  /*d6b0*/  FADD.FTZ R97, R223, R2 ;  /* 0x00000002df617221 */ /* 0x000fe20000010000 */
[----:B------:R-:W-:Y:S01]  /*d6c0*/  MOV R182, R181 ;  /* 0x000000b500b67202 */ /* 0x000fe20000000f00 */
[----:B------:R-:W-:Y:S01]  /*d6d0*/  MUFU.EX2 R241, R241 ;  /* 0x000000f100f17308 */ /* 0x000fe20000000800 */
[----:B------:R-:W-:Y:S01]  /*d6e0*/  MOV R178, R152 ;  /* 0x0000009800b27202 */ /* 0x000fe20000000f00 */
[----:B-1----:R-:W-:Y:S01]  /*d6f0*/  FADD.FTZ R96, R183, R92 ;  /* 0x0000005cb7607221 */ /* 0x002fe20000010000 */
[----:B------:R-:W-:Y:S01]  /*d700*/  MOV R199, R182 ;  /* 0x000000b600c77202 */ /* 0x000fe20000000f00 */
[----:B------:R-:W-:Y:S01]  /*d710*/  FADD.FTZ R2, R140, R0 ;  /* 0x000000008c027221 */ /* 0x000fe20000010000 */
[----:B------:R-:W-:Y:S01]  /*d720*/  FADD.FTZ R0, R107, R97 ;  /* 0x000000616b007221 */ /* 0x000fe20000010000 */
[----:B------:R-:W-:Y:S02]  /*d730*/  MOV R186, R185 ;  /* 0x000000b900ba7202 */ /* 0x000fe40000000f00 */
[----:B------:R-:W-:Y:S01]  /*d740*/  FADD.FTZ R2, R106, R2 ;  /* 0x000000026a027221 */ /* 0x000fe20000010000 */
[----:B------:R-:W-:Y:S01]  /*d750*/  MOV R185, R175 ;  /* 0x000000af00b97202 */ /* 0x000fe20000000f00 */
[----:B------:R-:W-:Y:S01]  /*d760*/  MUFU.EX2 R232, R232 ;  /* 0x000000e800e87308 */ /* 0x000fe20000000800 */
[----:B------:R-:W-:Y:S01]  /*d770*/  MOV R175, R172 ;  /* 0x000000ac00af7202 */ /* 0x000fe20000000f00 */
[----:B------:R-:W-:Y:S01]  /*d780*/  FADD.FTZ R3, R199, R3 ;  /* 0x00000003c7037221 */ /* 0x000fe20000010000 */
[----:B------:R-:W-:Y:S01]  /*d790*/  MOV R172, R179 ;  /* 0x000000b300ac7202 */ /* 0x000fe20000000f00 */
[-C--:B--2---:R-:W-:Y:S03]  /*d7a0*/  HMMA.16816.F32.BF16 R20, R68, R84.reuse, R20 ;  /* 0x000000544414723c */ /* 0x084fe60000041814 */
[----:B------:R-:W-:Y:S03]  /*d7b0*/  MOV R179, R227 ;  /* 0x000000e300b37202 */ /* 0x000fe60000000f00 */
[----:B------:R-:W-:Y:S01]  /*d7c0*/  MUFU.EX2 R105, R172 ;  /* 0x000000ac00697308 */ /* 0x000fe20000000800 */
[----:B------:R1:W5:Y:S01]  /*d7d0*/  LDL.LU R227, [R1+0xa4] ;  /* 0x0000a40001e37983 */ /* 0x0003620000300800 */
[C---:B------:R-:W-:Y:S04]  /*d7e0*/  HMMA.16816.F32.BF16 R24, R72.reuse, R84, R24 ;  /* 0x000000544818723c */ /* 0x040fe80000041818 */
[----:B------:R-:W-:Y:S02]  /*d7f0*/  MOV R187, R185 ;  /* 0x000000b900bb7202 */ /* 0x000fe40000000f00 */
[-C--:B------:R-:W-:Y:S02]  /*d800*/  HMMA.16816.F32.BF16 R28, R72, R86.reuse, R28 ;  /* 0x00000056481c723c */ /* 0x080fe4000004181c */
[----:B------:R-:W-:Y:S03]  /*d810*/  MUFU.EX2 R231, R231 ;  /* 0x000000e700e77308 */ /* 0x000fe60000000800 */
[----:B------:R-:W-:Y:S01]  /*d820*/  MOV R181, R187 ;  /* 0x000000bb00b57202 */ /* 0x000fe20000000f00 */
[C---:B------:R-:W-:Y:S01]  /*d830*/  HMMA.16816.F32.BF16 R32, R68.reuse, R86, R32 ;  /* 0x000000564420723c */ /* 0x040fe20000041820 */
[----:B------:R-:W-:Y:S05]  /*d840*/  LDSM.16.MT88.4 R84, [R221+0x9000] ;  /* 0x00900000dd54783b */ /* 0x000fea0000004200 */
[----:B------:R-:W2:Y:S01]  /*d850*/  MUFU.EX2 R154, R130 ;  /* 0x00000082009a7308 */ /* 0x000ea20000000800 */
[----:B------:R-:W-:Y:S01]  /*d860*/  FADD.FTZ R3, R117, R3 ;  /* 0x0000000375037221 */ /* 0x000fe20000010000 */
[-C--:B------:R-:W-:Y:S08]  /*d870*/  HMMA.16816.F32.BF16 R36, R68, R76.reuse, R36 ;  /* 0x0000004c4424723c */ /* 0x080ff00000041824 */
[----:B------:R-:W-:Y:S01]  /*d880*/  MUFU.EX2 R117, R181 ;  /* 0x000000b500757308 */ /* 0x000fe20000000800 */
[C---:B------:R-:W-:Y:S04]  /*d890*/  HMMA.16816.F32.BF16 R40, R72.reuse, R76, R40 ;  /* 0x0000004c4828723c */ /* 0x040fe80000041828 */
[----:B------:R-:W-:Y:S02]  /*d8a0*/  MOV R185, R184 ;  /* 0x000000b800b97202 */ /* 0x000fe40000000f00 */
[-C--:B------:R-:W-:Y:S03]  /*d8b0*/  HMMA.16816.F32.BF16 R44, R72, R78.reuse, R44 ;  /* 0x0000004e482c723c */ /* 0x080fe6000004182c */
[----:B------:R-:W-:Y:S02]  /*d8c0*/  MUFU.EX2 R152, R102 ;  /* 0x0000006600987308 */ /* 0x000fe40000000800 */
[----:B------:R-:W-:Y:S01]  /*d8d0*/  MOV R187, R185 ;  /* 0x000000b900bb7202 */ /* 0x000fe20000000f00 */
[C---:B------:R-:W-:Y:S01]  /*d8e0*/  HMMA.16816.F32.BF16 R48, R68.reuse, R78, R48 ;  /* 0x0000004e4430723c */ /* 0x040fe20000041830 */
[----:B------:R-:W3:Y:S06]  /*d8f0*/  LDSM.16.MT88.4 R76, [R218+0x9000] ;  /* 0x00900000da4c783b */ /* 0x000eec0000004200 */
[----:B------:R-:W1:Y:S01]  /*d900*/  MUFU.EX2 R158, R101 ;  /* 0x00000065009e7308 */ /* 0x000e620000000800 */
[----:B------:R-:W-:Y:S01]  /*d910*/  MOV R182, R187 ;  /* 0x000000bb00b67202 */ /* 0x000fe20000000f00 */
[-C--:B------:R-:W-:Y:S08]  /*d920*/  HMMA.16816.F32.BF16 R52, R68, R80.reuse, R52 ;  /* 0x000000504434723c */ /* 0x080ff00000041834 */
[----:B------:R-:W-:Y:S01]  /*d930*/  MUFU.EX2 R118, R182 ;  /* 0x000000b600767308 */ /* 0x000fe20000000800 */
[C---:B------:R-:W-:Y:S04]  /*d940*/  HMMA.16816.F32.BF16 R56, R72.reuse, R80, R56 ;  /* 0x000000504838723c */ /* 0x040fe80000041838 */
[----:B------:R-:W-:Y:S02]  /*d950*/  IMAD.MOV.U32 R184, RZ, RZ, R175 ;  /* 0x000000ffffb87224 */ /* 0x000fe400078e00af */
[-C--:B------:R-:W-:Y:S03]  /*d960*/  HMMA.16816.F32.BF16 R60, R72, R82.reuse, R60 ;  /* 0x00000052483c723c */ /* 0x080fe6000004183c */
[----:B------:R-:W1:Y:S02]  /*d970*/  MUFU.EX2 R198, R115 ;  /* 0x0000007300c67308 */ /* 0x000e640000000800 */
[----:B------:R-:W-:Y:S01]  /*d980*/  MOV R175, R179 ;  /* 0x000000b300af7202 */ /* 0x000fe20000000f00 */
[----:B------:R-:W-:Y:S01]  /*d990*/  HMMA.16816.F32.BF16 R64, R68, R82, R64 ;  /* 0x000000524440723c */ /* 0x000fe20000041840 */
[----:B------:R-:W-:Y:S06]  /*d9a0*/  LDSM.16.MT88.4 R80, [R221+0x9800] ;  /* 0x00980000dd50783b */ /* 0x000fec0000004200 */
[----:B------:R-:W1:Y:S01]  /*d9b0*/  MUFU.EX2 R155, R114 ;  /* 0x00000072009b7308 */ /* 0x000e620000000800 */
        /* <DEDUP_REMOVED lines=10> */
[-C--:B---3--:R-:W-:Y:S03]  /*da60*/  HMMA.16816.F32.BF16 R4, R68, R76.reuse, R4 ;  /* 0x0000004c4404723c */ /* 0x088fe60000041804 */
[----:B------:R-:W-:Y:S02]  /*da70*/  MOV R179, R178 ;  /* 0x000000b200b37202 */ /* 0x000fe40000000f00 */
[----:B------:R-:W-:Y:S01]  /*da80*/  MOV R178, R176 ;  /* 0x000000b000b27202 */ /* 0x000fe20000000f00 */
[C---:B------:R-:W-:Y:S02]  /*da90*/  HMMA.16816.F32.BF16 R8, R72.reuse, R76, R8 ;  /* 0x0000004c4808723c */ /* 0x040fe40000041808 */
[----:B------:R-:W-:Y:S03]  /*daa0*/  MUFU.EX2 R243, R243 ;  /* 0x000000f300f37308 */ /* 0x000fe60000000800 */
[----:B------:R-:W-:Y:S01]  /*dab0*/  MOV R176, R226 ;  /* 0x000000e200b07202 */ /* 0x000fe20000000f00 */
[-C--:B------:R-:W-:Y:S01]  /*dac0*/  HMMA.16816.F32.BF16 R12, R72, R78.reuse, R12 ;  /* 0x0000004e480c723c */ /* 0x080fe2000004180c */
[----:B------:R3:W5:Y:S05]  /*dad0*/  LDL.LU R226, [R1+0xa0] ;  /* 0x0000a00001e27983 */ /* 0x00076a0000300800 */
[----:B------:R-:W-:Y:S01]  /*dae0*/  MUFU.EX2 R248, R248 ;  /* 0x000000f800f87308 */ /* 0x000fe20000000800 */
[----:B------:R-:W-:Y:S01]  /*daf0*/  MOV R185, R184 ;  /* 0x000000b800b97202 */ /* 0x000fe20000000f00 */
[C---:B------:R-:W-:Y:S01]  /*db00*/  HMMA.16816.F32.BF16 R16, R68.reuse, R78, R16 ;  /* 0x0000004e4410723c */ /* 0x040fe20000041810 */
[----:B------:R-:W-:Y:S03]  /*db10*/  LDSM.16.MT88.4 R76, [R218+0x9800] ;  /* 0x00980000da4c783b */ /* 0x000fe60000004200 */
[----:B------:R-:W-:Y:S02]  /*db20*/  MOV R184, R175 ;  /* 0x000000af00b87202 */ /* 0x000fe40000000f00 */
[-C--:B------:R-:W-:Y:S02]  /*db30*/  HMMA.16816.F32.BF16 R20, R68, R84.reuse, R20 ;  /* 0x000000544414723c */ /* 0x080fe40000041814 */
[----:B------:R-:W-:Y:S03]  /*db40*/  MUFU.EX2 R149, R149 ;  /* 0x0000009500957308 */ /* 0x000fe60000000800 */
[----:B------:R-:W-:Y:S01]  /*db50*/  MOV R175, R179 ;  /* 0x000000b300af7202 */ /* 0x000fe20000000f00 */
[C---:B------:R-:W-:Y:S06]  /*db60*/  HMMA.16816.F32.BF16 R24, R72.reuse, R84, R24 ;  /* 0x000000544818723c */ /* 0x040fec0000041818 */
[----:B------:R-:W-:Y:S01]  /*db70*/  MUFU.EX2 R147, R147 ;  /* 0x0000009300937308 */ /* 0x000fe20000000800 */
[----:B------:R-:W-:Y:S01]  /*db80*/  MOV R179, R178 ;  /* 0x000000b200b37202 */ /* 0x000fe20000000f00 */
[-C--:B------:R-:W-:Y:S03]  /*db90*/  HMMA.16816.F32.BF16 R28, R72, R86.reuse, R28 ;  /* 0x00000056481c723c */ /* 0x080fe6000004181c */
[----:B------:R-:W-:Y:S03]  /*dba0*/  MOV R178, R176 ;  /* 0x000000b000b27202 */ /* 0x000fe60000000f00 */
[C---:B------:R-:W-:Y:S01]  /*dbb0*/  HMMA.16816.F32.BF16 R32, R68.reuse, R86, R32 ;  /* 0x000000564420723c */ /* 0x040fe20000041820 */
[----:B------:R-:W-:Y:S01]  /*dbc0*/  LDSM.16.MT88.4 R84, [R219+0x9800] ;  /* 0x00980000db54783b */ /* 0x000fe20000004200 */
[----:B------:R-:W-:Y:S03]  /*dbd0*/  MUFU.EX2 R130, R120 ;  /* 0x0000007800827308 */ /* 0x000fe60000000800 */
[----:B------:R-:W-:Y:S01]  /*dbe0*/  IMAD.MOV.U32 R176, RZ, RZ, R166 ;  /* 0x000000ffffb07224 */ /* 0x000fe200078e00a6 */
[-C--:B------:R-:W-:Y:S06]  /*dbf0*/  HMMA.16816.F32.BF16 R36, R68, R88.reuse, R36 ;  /* 0x000000584424723c */ /* 0x080fec0000041824 */
[----:B------:R-:W-:Y:S01]  /*dc00*/  MUFU.EX2 R106, R178 ;  /* 0x000000b2006a7308 */ /* 0x000fe20000000800 */
[----:B------:R-:W-:Y:S01]  /*dc10*/  MOV R187, R185 ;  /* 0x000000b900bb7202 */ /* 0x000fe20000000f00 */
[C---:B------:R-:W-:Y:S04]  /*dc20*/  HMMA.16816.F32.BF16 R40, R72.reuse, R88, R40 ;  /* 0x000000584828723c */ /* 0x040fe80000041828 */
[----:B------:R-:W-:Y:S02]  /*dc30*/  MOV R185, R175 ;  /* 0x000000af00b97202 */ /* 0x000fe40000000f00 */
[-C--:B------:R-:W-:Y:S02]  /*dc40*/  HMMA.16816.F32.BF16 R44, R72, R90.reuse, R44 ;  /* 0x0000005a482c723c */ /* 0x080fe4000004182c */
[----:B------:R-:W-:Y:S03]  /*dc50*/  MUFU.EX2 R250, R250 ;  /* 0x000000fa00fa7308 */ /* 0x000fe60000000800 */
[----:B------:R-:W-:Y:S01]  /*dc60*/  MOV R175, R179 ;  /* 0x000000b300af7202 */ /* 0x000fe20000000f00 */
[C---:B------:R-:W-:Y:S06]  /*dc70*/  HMMA.16816.F32.BF16 R48, R68.reuse, R90, R48 ;  /* 0x0000005a4430723c */ /* 0x040fec0000041830 */
[----:B------:R-:W-:Y:S01]  /*dc80*/  MUFU.EX2 R252, R252 ;  /* 0x000000fc00fc7308 */ /* 0x000fe20000000800 */
[----:B------:R-:W-:Y:S01]  /*dc90*/  MOV R179, R176 ;  /* 0x000000b000b37202 */ /* 0x000fe20000000f00 */
[----:B------:R-:W-:Y:S03]  /*dca0*/  FADD.FTZ R88, R215, R96 ;  /* 0x00000060d7587221 */ /* 0x000fe60000010000 */
[----:B------:R-:W-:Y:S02]  /*dcb0*/  MOV R176, R95 ;  /* 0x0000005f00b07202 */ /* 0x000fe40000000f00 */
[----:B------:R-:W4:Y:S01]  /*dcc0*/  LDSM.16.MT88.4 R92, [R220+0x9000] ;  /* 0x00900000dc5c783b */ /* 0x000f220000004200 */
[----:B------:R-:W-:Y:S02]  /*dcd0*/  MOV R166, R225 ;  /* 0x000000e100a67202 */ /* 0x000fe40000000f00 */
[----:B------:R-:W-:Y:S01]  /*dce0*/  MUFU.EX2 R107, R179 ;  /* 0x000000b3006b7308 */ /* 0x000fe20000000800 */
[----:B------:R-:W-:Y:S02]  /*dcf0*/  MOV R183, R184 ;  /* 0x000000b800b77202 */ /* 0x000fe40000000f00 */
[----:B------:R-:W-:Y:S02]  /*dd00*/  MOV R184, R166 ;  /* 0x000000a600b87202 */ /* 0x000fe40000000f00 */
[----:B------:R3:W5:Y:S01]  /*dd10*/  LDL.LU R225, [R1+0x9c] ;  /* 0x00009c0001e17983 */ /* 0x0007620000300800 */
[----:B------:R-:W-:Y:S02]  /*dd20*/  MOV R166, R224 ;  /* 0x000000e000a67202 */ /* 0x000fe40000000f00 */
[----:B------:R-:W-:Y:S01]  /*dd30*/  MOV R199, R183 ;  /* 0x000000b700c77202 */ /* 0x000fe20000000f00 */
[----:B------:R3:W5:Y:S01]  /*dd40*/  LDL.LU R224, [R1+0x98] ;  /* 0x0000980001e07983 */ /* 0x0007620000300800 */
[----:B------:R-:W-:Y:S01]  /*dd50*/  MOV R183, R185 ;  /* 0x000000b900b77202 */ /* 0x000fe20000000f00 */
[----:B------:R-:W-:Y:S01]  /*dd60*/  MUFU.EX2 R121, R121 ;  /* 0x0000007900797308 */ /* 0x000fe20000000800 */
[----:B------:R-:W-:Y:S01]  /*dd70*/  MOV R192, R199 ;  /* 0x000000c700c07202 */ /* 0x000fe20000000f00 */
[----:B------:R3:W5:Y:S01]  /*dd80*/  LDL.LU R223, [R1+0x94] ;  /* 0x0000940001df7983 */ /* 0x0007620000300800 */
[----:B------:R-:W-:Y:S02]  /*dd90*/  MOV R199, R183 ;  /* 0x000000b700c77202 */ /* 0x000fe40000000f00 */
[----:B------:R-:W-:Y:S02]  /*dda0*/  MOV R193, R192 ;  /* 0x000000c000c17202 */ /* 0x000fe40000000f00 */
[----:B------:R-:W-:Y:S03]  /*ddb0*/  MOV R192, R199 ;  /* 0x000000c700c07202 */ /* 0x000fe60000000f00 */
[----:B------:R-:W-:Y:S01]  /*ddc0*/  MUFU.EX2 R124, R124 ;  /* 0x0000007c007c7308 */ /* 0x000fe20000000800 */
[----:B------:R-:W-:Y:S02]  /*ddd0*/  MOV R183, R177 ;  /* 0x000000b100b77202 */ /* 0x000fe40000000f00 */
[----:B------:R-:W-:Y:S02]  /*dde0*/  MOV R177, R217 ;  /* 0x000000d900b17202 */ /* 0x000fe40000000f00 */
[----:B------:R-:W-:Y:S01]  /*ddf0*/  MOV R185, R176 ;  /* 0x000000b000b97202 */ /* 0x000fe20000000f00 */
[----:B------:R-:W-:Y:S01]  /*de00*/  IMAD.MOV.U32 R176, RZ, RZ, R161 ;  /* 0x000000ffffb07224 */ /* 0x000fe200078e00a1 */
[----:B------:R-:W-:Y:S03]  /*de10*/  MOV R161, R222 ;  /* 0x000000de00a17202 */ /* 0x000fe60000000f00 */
[----:B------:R-:W-:Y:S01]  /*de20*/  MUFU.EX2 R133, R193 ;  /* 0x000000c100857308 */ /* 0x000fe20000000800 */
[----:B------:R3:W5:Y:S01]  /*de30*/  LDL.LU R222, [R1+0x90] ;  /* 0x0000900001de7983 */ /* 0x0007620000300800 */
[----:B------:R-:W-:Y:S02]  /*de40*/  MOV R199, R177 ;  /* 0x000000b100c77202 */ /* 0x000fe40000000f00 */
[----:B------:R-:W-:Y:S01]  /*de50*/  MOV R177, R162 ;  /* 0x000000a200b17202 */ /* 0x000fe20000000f00 */
[----:B------:R3:W5:Y:S01]  /*de60*/  LDL.LU R217, [R1+0x8c] ;  /* 0x00008c0001d97983 */ /* 0x0007620000300800 */
[----:B------:R-:W-:Y:S04]  /*de70*/  MOV R162, R216 ;  /* 0x000000d800a27202 */ /* 0x000fe80000000f00 */
[----:B------:R2:W-:Y:S01]  /*de80*/  MUFU.EX2 R131, R192 ;  /* 0x000000c000837308 */ /* 0x0005e20000000800 */
[----:B------:R3:W5:Y:S01]  /*de90*/  LDL.LU R216, [R1+0x88] ;  /* 0x0000880001d87983 */ /* 0x0007620000300800 */
[-C--:B----4-:R-:W-:Y:S06]  /*dea0*/  HMMA.16816.F32.BF16 R52, R68, R92.reuse, R52 ;  /* 0x0000005c4434723c */ /* 0x090fec0000041834 */
[C---:B------:R-:W-:Y:S02]  /*deb0*/  HMMA.16816.F32.BF16 R56, R72.reuse, R92, R56 ;  /* 0x0000005c4838723c */ /* 0x040fe40000041838 */
[----:B------:R-:W-:Y:S04]  /*dec0*/  MUFU.EX2 R119, R183 ;  /* 0x000000b700777308 */ /* 0x000fe80000000800 */
[-C--:B------:R-:W-:Y:S01]  /*ded0*/  HMMA.16816.F32.BF16 R60, R72, R94.reuse, R60 ;  /* 0x0000005e483c723c */ /* 0x080fe2000004183c */
[----:B--2---:R-:W-:Y:S05]  /*dee0*/  LDSM.16.MT88.4 R192, [R219+0xb800] ;  /* 0x00b80000dbc0783b */ /* 0x004fea0000004200 */
[----:B------:R-:W-:Y:S01]  /*def0*/  MUFU.EX2 R104, R177 ;  /* 0x000000b100687308 */ /* 0x000fe20000000800 */
[----:B------:R-:W-:Y:S01]  /*df00*/  FADD.FTZ R93, R214, R88 ;  /* 0x00000058d65d7221 */ /* 0x000fe20000010000 */
[----:B------:R-:W-:Y:S04]  /*df10*/  HMMA.16816.F32.BF16 R64, R68, R94, R64 ;  /* 0x0000005e4440723c */ /* 0x000fe80000041840 */
[----:B------:R-:W-:Y:S01]  /*df20*/  F2FP.BF16.F32.PACK_AB R72, R208, R210 ;  /* 0x000000d2d048723e */ /* 0x000fe200000010ff */
[----:B------:R-:W2:Y:S02]  /*df30*/  LDSM.16.MT88.4 R88, [R220+0x9800] ;  /* 0x00980000dc58783b */ /* 0x000ea40000004200 */
[----:B------:R-:W-:Y:S01]  /*df40*/  F2FP.BF16.F32.PACK_AB R68, R240, R239 ;  /* 0x000000eff044723e */ /* 0x000fe200000010ff */
[----:B------:R-:W-:Y:S01]  /*df50*/  FADD.FTZ R92, R116, R3 ;  /* 0x00000003745c7221 */ /* 0x000fe20000010000 */
[----:B------:R-:W-:Y:S02]  /*df60*/  MUFU.EX2 R103, R176 ;  /* 0x000000b000677308 */ /* 0x000fe40000000800 */
[----:B------:R-:W-:Y:S01]  /*df70*/  F2FP.BF16.F32.PACK_AB R69, R238, R235 ;  /* 0x000000ebee45723e */ /* 0x000fe200000010ff */
[----:B------:R-:W-:Y:S01]  /*df80*/  FADD.FTZ R3, R110, R0 ;  /* 0x000000006e037221 */ /* 0x000fe20000010000 */
[----:B------:R-:W-:Y:S01]  /*df90*/  F2FP.BF16.F32.PACK_AB R70, R246, R247 ;  /* 0x000000f7f646723e */ /* 0x000fe200000010ff */
[----:B------:R-:W-:Y:S01]  /*dfa0*/  FADD.FTZ R0, R112, R2 ;  /* 0x0000000270007221 */ /* 0x000fe20000010000 */
[----:B------:R-:W-:Y:S01]  /*dfb0*/  F2FP.BF16.F32.PACK_AB R71, R236, R237 ;  /* 0x000000edec47723e */ /* 0x000fe200000010ff */
[----:B------:R-:W-:Y:S01]  /*dfc0*/  FADD.FTZ R2, R213, R93 ;  /* 0x0000005dd5027221 */ /* 0x000fe20000010000 */
[----:B------:R-:W-:Y:S02]  /*dfd0*/  F2FP.BF16.F32.PACK_AB R73, R150, R148 ;  /* 0x000000949649723e */ /* 0x000fe400000010ff */
[----:B------:R4:W-:Y:S01]  /*dfe0*/  MUFU.EX2 R116, R180 ;  /* 0x000000b400747308 */ /* 0x0009e20000000800 */
[----:B------:R-:W-:Y:S01]  /*dff0*/  F2FP.BF16.F32.PACK_AB R74, R156, R207 ;  /* 0x000000cf9c4a723e */ /* 0x000fe200000010ff */
[----:B------:R-:W-:Y:S01]  /*e000*/  FADD.FTZ R96, R212, R2 ;  /* 0x00000002d4607221 */ /* 0x000fe20000010000 */
[----:B------:R-:W-:Y:S01]  /*e010*/  F2FP.BF16.F32.PACK_AB R75, R157, R153 ;  /* 0x000000999d4b723e */ /* 0x000fe200000010ff */
[-C--:B------:R-:W-:Y:S03]  /*e020*/  HMMA.16816.F32.BF16 R4, R68, R76.reuse, R4 ;  /* 0x0000004c4404723c */ /* 0x080fe60000041804 */
[----:B------:R-:W-:Y:S03]  /*e030*/  FADD.FTZ R3, R113, R3 ;  /* 0x0000000371037221 */ /* 0x000fe60000010000 */
[----:B------:R1:W-:Y:S01]  /*e040*/  MUFU.EX2 R110, R175 ;  /* 0x000000af006e7308 */ /* 0x0003e20000000800 */
[----:B------:R-:W-:Y:S01]  /*e050*/  FADD.FTZ R0, R122, R0 ;  /* 0x000000007a007221 */ /* 0x000fe20000010000 */
[C---:B------:R-:W-:Y:S04]  /*e060*/  HMMA.16816.F32.BF16 R8, R72.reuse, R76, R8 ;  /* 0x0000004c4808723c */ /* 0x040fe80000041808 */
[----:B------:R-:W-:Y:S02]  /*e070*/  FADD.FTZ R97, R126, R3 ;  /* 0x000000037e617221 */ /* 0x000fe40000010000 */
[-C--:B------:R-:W-:Y:S01]  /*e080*/  HMMA.16816.F32.BF16 R12, R72, R78.reuse, R12 ;  /* 0x0000004e480c723c */ /* 0x080fe2000004180c */
[----:B----4-:R-:W-:Y:S01]  /*e090*/  LDSM.16.MT88.4 R180, [R221+0xb800] ;  /* 0x00b80000ddb4783b */ /* 0x010fe20000004200 */
[----:B------:R-:W-:Y:S03]  /*e0a0*/  MUFU.EX2 R120, R199 ;  /* 0x000000c700787308 */ /* 0x000fe60000000800 */
[----:B------:R-:W-:Y:S01]  /*e0b0*/  FADD.FTZ R2, R142, R0 ;  /* 0x000000008e027221 */ /* 0x000fe20000010000 */
[C---:B------:R-:W-:Y:S03]  /*e0c0*/  HMMA.16816.F32.BF16 R16, R68.reuse, R78, R16 ;  /* 0x0000004e4410723c */ /* 0x040fe60000041810 */
[----:B------:R-:W4:Y:S03]  /*e0d0*/  LDSM.16.MT88.4 R76, [R218+0xa000] ;  /* 0x00a00000da4c783b */ /* 0x000f260000004200 */
[----:B------:R-:W-:Y:S01]  /*e0e0*/  MUFU.EX2 R125, R125 ;  /* 0x0000007d007d7308 */ /* 0x000fe20000000800 */
[----:B------:R-:W-:Y:S01]  /*e0f0*/  FADD.FTZ R0, R100, R97 ;  /* 0x0000006164007221 */ /* 0x000fe20000010000 */
[-C--:B------:R-:W-:Y:S03]  /*e100*/  HMMA.16816.F32.BF16 R20, R68, R80.reuse, R20 ;  /* 0x000000504414723c */ /* 0x080fe60000041814 */
[----:B-1----:R-:W-:Y:S03]  /*e110*/  LDSM.16.MT88.4 R172, [R218+0xb800] ;  /* 0x00b80000daac783b */ /* 0x002fe60000004200 */
[C---:B------:R-:W-:Y:S02]  /*e120*/  HMMA.16816.F32.BF16 R24, R72.reuse, R80, R24 ;  /* 0x000000504818723c */ /* 0x040fe40000041818 */
[----:B------:R-:W-:Y:S03]  /*e130*/  MUFU.EX2 R115, R187 ;  /* 0x000000bb00737308 */ /* 0x000fe60000000800 */
[----:B------:R-:W-:Y:S01]  /*e140*/  FADD.FTZ R2, R99, R2 ;  /* 0x0000000263027221 */ /* 0x000fe20000010000 */
[-C--:B------:R-:W-:Y:S06]  /*e150*/  HMMA.16816.F32.BF16 R28, R72, R82.reuse, R28 ;  /* 0x00000052481c723c */ /* 0x080fec000004181c */
[----:B------:R-:W-:Y:S01]  /*e160*/  MUFU.EX2 R114, R186 ;  /* 0x000000ba00727308 */ /* 0x000fe20000000800 */
[C---:B------:R-:W-:Y:S01]  /*e170*/  HMMA.16816.F32.BF16 R32, R68.reuse, R82, R32 ;  /* 0x000000524420723c */ /* 0x040fe20000041820 */
[----:B------:R-:W1:Y:S08]  /*e180*/  LDSM.16.MT88.4 R80, [R221+0xa000] ;  /* 0x00a00000dd50783b */ /* 0x000e700000004200 */
[----:B------:R-:W-:Y:S01]  /*e190*/  MUFU.EX2 R113, R185 ;  /* 0x000000b900717308 */ /* 0x000fe20000000800 */
[-C--:B------:R-:W-:Y:S06]  /*e1a0*/  HMMA.16816.F32.BF16 R36, R68, R84.reuse, R36 ;  /* 0x000000544424723c */ /* 0x080fec0000041824 */
[C---:B------:R-:W-:Y:S03]  /*e1b0*/  HMMA.16816.F32.BF16 R40, R72.reuse, R84, R40 ;  /* 0x000000544828723c */ /* 0x040fe60000041828 */
[----:B------:R-:W-:Y:S03]  /*e1c0*/  MUFU.EX2 R112, R184 ;  /* 0x000000b800707308 */ /* 0x000fe60000000800 */
[-C--:B------:R-:W-:Y:S07]  /*e1d0*/  HMMA.16816.F32.BF16 R44, R72, R86.reuse, R44 ;  /* 0x00000056482c723c */ /* 0x080fee000004182c */
[----:B------:R-:W-:Y:S01]  /*e1e0*/  MUFU.EX2 R101, R163 ;  /* 0x000000a300657308 */ /* 0x000fe20000000800 */
[C---:B------:R-:W-:Y:S01]  /*e1f0*/  HMMA.16816.F32.BF16 R48, R68.reuse, R86, R48 ;  /* 0x000000564430723c */ /* 0x040fe20000041830 */
[----:B------:R-:W3:Y:S08]  /*e200*/  LDSM.16.MT88.4 R84, [R219+0xa000] ;  /* 0x00a00000db54783b */ /* 0x000ef00000004200 */
[----:B------:R-:W1:Y:S01]  /*e210*/  MUFU.EX2 R100, R162 ;  /* 0x000000a200647308 */ /* 0x000e620000000800 */
[-C--:B--2---:R-:W-:Y:S06]  /*e220*/  HMMA.16816.F32.BF16 R52, R68, R88.reuse, R52 ;  /* 0x000000584434723c */ /* 0x084fec0000041834 */
[C---:B------:R-:W-:Y:S03]  /*e230*/  HMMA.16816.F32.BF16 R56, R72.reuse, R88, R56 ;  /* 0x000000584838723c */ /* 0x040fe60000041838 */
[----:B------:R-:W-:Y:S03]  /*e240*/  MUFU.EX2 R99, R167 ;  /* 0x000000a700637308 */ /* 0x000fe60000000800 */
[-C--:B------:R-:W-:Y:S07]  /*e250*/  HMMA.16816.F32.BF16 R60, R72, R90.reuse, R60 ;  /* 0x0000005a483c723c */ /* 0x080fee000004183c */
[----:B------:R-:W2:Y:S01]  /*e260*/  MUFU.EX2 R98, R166 ;  /* 0x000000a600627308 */ /* 0x000ea20000000800 */
[----:B------:R-:W-:Y:S01]  /*e270*/  FADD.FTZ R88, R123, R92 ;  /* 0x0000005c7b587221 */ /* 0x000fe20000010000 */
[----:B------:R-:W-:Y:S01]  /*e280*/  HMMA.16816.F32.BF16 R64, R68, R90, R64 ;  /* 0x0000005a4440723c */ /* 0x000fe20000041840 */
[----:B------:R-:W3:Y:S03]  /*e290*/  LDSM.16.MT88.4 R92, [R220+0xa000] ;  /* 0x00a00000dc5c783b */ /* 0x000ee60000004200 */
[----:B------:R-:W-:Y:S01]  /*e2a0*/  F2FP.BF16.F32.PACK_AB R72, R159, R154 ;  /* 0x0000009a9f48723e */ /* 0x000fe200000010ff */
[----:B------:R-:W-:Y:S02]  /*e2b0*/  FADD.FTZ R89, R127, R88 ;  /* 0x000000587f597221 */ /* 0x000fe40000010000 */
[----:B------:R-:W-:Y:S01]  /*e2c0*/  F2FP.BF16.F32.PACK_AB R68, R244, R245 ;  /* 0x000000f5f444723e */ /* 0x000fe200000010ff */
[----:B------:R-:W-:Y:S01]  /*e2d0*/  FADD.FTZ R88, R209, R96 ;  /* 0x00000060d1587221 */ /* 0x000fe20000010000 */
[----:B------:R-:W2:Y:S02]  /*e2e0*/  MUFU.EX2 R97, R171 ;  /* 0x000000ab00617308 */ /* 0x000ea40000000800 */
[----:B------:R-:W-:Y:S01]  /*e2f0*/  F2FP.BF16.F32.PACK_AB R69, R233, R234 ;  /* 0x000000eae945723e */ /* 0x000fe200000010ff */
[----:B------:R-:W-:Y:S01]  /*e300*/  FADD.FTZ R3, R141, R89 ;  /* 0x000000598d037221 */ /* 0x000fe20000010000 */
[----:B------:R-:W-:Y:S01]  /*e310*/  F2FP.BF16.F32.PACK_AB R70, R241, R242 ;  /* 0x000000f2f146723e */ /* 0x000fe200000010ff */
[----:B------:R-:W-:Y:S01]  /*e320*/  FADD.FTZ R96, R211, R88 ;  /* 0x00000058d3607221 */ /* 0x000fe20000010000 */
[----:B------:R-:W-:Y:S01]  /*e330*/  F2FP.BF16.F32.PACK_AB R71, R231, R232 ;  /* 0x000000e8e747723e */ /* 0x000fe200000010ff */
[----:B------:R-:W-:Y:S01]  /*e340*/  LDSM.16.MT88.4 R88, [R220+0xa800] ;  /* 0x00a80000dc58783b */ /* 0x000fe20000004200 */
[----:B------:R-:W-:Y:S02]  /*e350*/  F2FP.BF16.F32.PACK_AB R73, R158, R152 ;  /* 0x000000989e49723e */ /* 0x000fe400000010ff */
[----:B------:R-:W-:Y:S01]  /*e360*/  MUFU.EX2 R102, R111 ;  /* 0x0000006f00667308 */ /* 0x000fe20000000800 */
[----:B------:R-:W-:Y:S02]  /*e370*/  F2FP.BF16.F32.PACK_AB R74, R198, R197 ;  /* 0x000000c5c64a723e */ /* 0x000fe400000010ff */
[----:B------:R-:W-:Y:S01]  /*e380*/  F2FP.BF16.F32.PACK_AB R75, R155, R196 ;  /* 0x000000c49b4b723e */ /* 0x000fe200000010ff */
[-C--:B----4-:R-:W-:Y:S03]  /*e390*/  HMMA.16816.F32.BF16 R4, R68, R76.reuse, R4 ;  /* 0x0000004c4404723c */ /* 0x090fe60000041804 */
[----:B-1----:R-:W-:Y:S02]  /*e3a0*/  F2FP.BF16.F32.PACK_AB R188, R100, R101 ;  /* 0x0000006564bc723e */ /* 0x002fe400000010ff */
[----:B--2---:R-:W-:Y:S01]  /*e3b0*/  F2FP.BF16.F32.PACK_AB R189, R98, R99 ;  /* 0x0000006362bd723e */ /* 0x004fe200000010ff */
[C---:B------:R-:W-:Y:S05]  /*e3c0*/  HMMA.16816.F32.BF16 R8, R72.reuse, R76, R8 ;  /* 0x0000004c4808723c */ /* 0x040fea0000041808 */
[----:B------:R-:W-:Y:S01]  /*e3d0*/  F2FP.BF16.F32.PACK_AB R190, R205, R97 ;  /* 0x00000061cdbe723e */ /* 0x000fe200000010ff */
        /* <DEDUP_REMOVED lines=8> */
[-C--:B---3--:R-:W-:Y:S06]  /*e460*/  HMMA.16816.F32.BF16 R36, R68, R84.reuse, R36 ;  /* 0x000000544424723c */ /* 0x088fec0000041824 */
[C---:B------:R-:W-:Y:S06]  /*e470*/  HMMA.16816.F32.BF16 R40, R72.reuse, R84, R40 ;  /* 0x000000544828723c */ /* 0x040fec0000041828 */
[-C--:B------:R-:W-:Y:S06]  /*e480*/  HMMA.16816.F32.BF16 R44, R72, R86.reuse, R44 ;  /* 0x00000056482c723c */ /* 0x080fec000004182c */
[C---:B------:R-:W-:Y:S01]  /*e490*/  HMMA.16816.F32.BF16 R48, R68.reuse, R86, R48 ;  /* 0x000000564430723c */ /* 0x040fe20000041830 */
[----:B------:R-:W3:Y:S05]  /*e4a0*/  LDSM.16.MT88.4 R84, [R219+0xa800] ;  /* 0x00a80000db54783b */ /* 0x000eea0000004200 */
[-C--:B------:R-:W-:Y:S06]  /*e4b0*/  HMMA.16816.F32.BF16 R52, R68, R92.reuse, R52 ;  /* 0x0000005c4434723c */ /* 0x080fec0000041834 */
        /* <DEDUP_REMOVED lines=13> */
[----:B------:R-:W4:Y:S01]  /*e590*/  MUFU.EX2 R96, R170 ;  /* 0x000000aa00607308 */ /* 0x000f220000000800 */
[----:B------:R-:W-:Y:S01]  /*e5a0*/  F2FP.BF16.F32.PACK_AB R73, R121, R130 ;  /* 0x000000827949723e */ /* 0x000fe200000010ff */
[----:B------:R-:W-:Y:S01]  /*e5b0*/  FADD.FTZ R0, R132, R0 ;  /* 0x0000000084007221 */ /* 0x000fe20000010000 */
[----:B------:R-:W-:Y:S02]  /*e5c0*/  F2FP.BF16.F32.PACK_AB R74, R119, R120 ;  /* 0x00000078774a723e */ /* 0x000fe400000010ff */
[----:B------:R-:W-:Y:S01]  /*e5d0*/  F2FP.BF16.F32.PACK_AB R75, R125, R124 ;  /* 0x0000007c7d4b723e */ /* 0x000fe200000010ff */
[-C--:B-1----:R-:W-:Y:S03]  /*e5e0*/  HMMA.16816.F32.BF16 R4, R68, R76.reuse, R4 ;  /* 0x0000004c4404723c */ /* 0x082fe60000041804 */
[----:B------:R-:W-:Y:S03]  /*e5f0*/  MOV R132, R137 ;  /* 0x0000008900847202 */ /* 0x000fe60000000f00 */
[C---:B------:R-:W-:Y:S05]  /*e600*/  HMMA.16816.F32.BF16 R8, R72.reuse, R76, R8 ;  /* 0x0000004c4808723c */ /* 0x040fea0000041808 */
[----:B----4-:R-:W-:Y:S01]  /*e610*/  F2FP.BF16.F32.PACK_AB R191, R139, R96 ;  /* 0x000000608bbf723e */ /* 0x010fe200000010ff */
        /* <DEDUP_REMOVED lines=17> */
[----:B------:R-:W-:Y:S01]  /*e730*/  HMMA.16816.F32.BF16 R64, R68, R90, R64 ;  /* 0x0000005a4440723c */ /* 0x000fe20000041840 */
[----:B------:R-:W4:Y:S01]  /*e740*/  LDSM.16.MT88.4 R92, [R220+0xb000] ;  /* 0x00b00000dc5c783b */ /* 0x000f220000004200 */
[----:B------:R-:W-:Y:S03]  /*e750*/  MUFU.EX2 R91, R161 ;  /* 0x000000a1005b7308 */ /* 0x000fe60000000800 */
[----:B------:R-:W-:Y:S01]  /*e760*/  F2FP.BF16.F32.PACK_AB R72, R108, R109 ;  /* 0x0000006d6c48723e */ /* 0x000fe200000010ff */
[----:B------:R-:W-:Y:S01]  /*e770*/  FADD.FTZ R89, R229, R3 ;  /* 0x00000003e5597221 */ /* 0x000fe20000010000 */
[----:B------:R-:W-:Y:S01]  /*e780*/  F2FP.BF16.F32.PACK_AB R68, R117, R118 ;  /* 0x000000767544723e */ /* 0x000fe200000010ff */
[----:B------:R-:W-:Y:S04]  /*e790*/  FADD.FTZ R3, R146, R2 ;  /* 0x0000000292037221 */ /* 0x000fe80000010000 */
[----:B------:R-:W2:Y:S01]  /*e7a0*/  MUFU.EX2 R90, R160 ;  /* 0x000000a0005a7308 */ /* 0x000ea20000000800 */
        /* <DEDUP_REMOVED lines=14> */
[----:B--2---:R-:W-:Y:S01]  /*e890*/  F2FP.BF16.F32.PACK_AB R140, R90, R91 ;  /* 0x0000005b5a8c723e */ /* 0x004fe200000010ff */
[C---:B------:R-:W-:Y:S01]  /*e8a0*/  HMMA.16816.F32.BF16 R8, R72.reuse, R76, R8 ;  /* 0x0000004c4808723c */ /* 0x040fe20000041808 */
[----:B------:R-:W1:Y:S04]  /*e8b0*/  MUFU.EX2 R77, R168 ;  /* 0x000000a8004d7308 */ /* 0x000e680000000800 */
[----:B------:R-:W-:Y:S01]  /*e8c0*/  FADD.FTZ R2, R150, R2 ;  /* 0x0000000296027221 */ /* 0x000fe20000010000 */
[-C--:B------:R-:W-:Y:S05]  /*e8d0*/  HMMA.16816.F32.BF16 R12, R72, R78.reuse, R12 ;  /* 0x0000004e480c723c */ /* 0x080fea000004180c */
[----:B------:R-:W-:Y:S01]  /*e8e0*/  FADD.FTZ R76, R239, R89 ;  /* 0x00000059ef4c7221 */ /* 0x000fe20000010000 */
[C---:B------:R-:W-:Y:S01]  /*e8f0*/  HMMA.16816.F32.BF16 R16, R68.reuse, R78, R16 ;  /* 0x0000004e4410723c */ /* 0x040fe20000041810 */
[----:B------:R-:W-:Y:S04]  /*e900*/  MUFU.EX2 R79, R164 ;  /* 0x000000a4004f7308 */ /* 0x000fe80000000800 */
[----:B------:R-:W-:Y:S01]  /*e910*/  FADD.FTZ R76, R240, R76 ;  /* 0x0000004cf04c7221 */ /* 0x000fe20000010000 */
[-C--:B------:R-:W-:Y:S05]  /*e920*/  HMMA.16816.F32.BF16 R20, R68, R80.reuse, R20 ;  /* 0x000000504414723c */ /* 0x080fea0000041814 */
[----:B------:R-:W2:Y:S01]  /*e930*/  MUFU.EX2 R78, R169 ;  /* 0x000000a9004e7308 */ /* 0x000ea20000000800 */
[----:B-1----:R-:W-:Y:S01]  /*e940*/  F2FP.BF16.F32.PACK_AB R143, R138, R77 ;  /* 0x0000004d8a8f723e */ /* 0x002fe200000010ff */
[C---:B------:R-:W-:Y:S08]  /*e950*/  HMMA.16816.F32.BF16 R24, R72.reuse, R80, R24 ;  /* 0x000000504818723c */ /* 0x040ff00000041818 */
[----:B------:R-:W1:Y:S01]  /*e960*/  MUFU.EX2 R80, R165 ;  /* 0x000000a500507308 */ /* 0x000e620000000800 */
[-C--:B------:R-:W-:Y:S03]  /*e970*/  HMMA.16816.F32.BF16 R28, R72, R82.reuse, R28 ;  /* 0x00000052481c723c */ /* 0x080fe6000004181c */
[----:B------:R-:W-:Y:S03]  /*e980*/  FADD.FTZ R76, R247, R76 ;  /* 0x0000004cf74c7221 */ /* 0x000fe60000010000 */
[C---:B------:R-:W-:Y:S05]  /*e990*/  HMMA.16816.F32.BF16 R32, R68.reuse, R82, R32 ;  /* 0x000000524420723c */ /* 0x040fea0000041820 */
[----:B--2---:R-:W-:Y:S01]  /*e9a0*/  F2FP.BF16.F32.PACK_AB R142, R204, R78 ;  /* 0x0000004ecc8e723e */ /* 0x004fe200000010ff */
[-C--:B---3--:R-:W-:Y:S05]  /*e9b0*/  HMMA.16816.F32.BF16 R36, R68, R84.reuse, R36 ;  /* 0x000000544424723c */ /* 0x088fea0000041824 */
[----:B-1----:R-:W-:Y:S01]  /*e9c0*/  F2FP.BF16.F32.PACK_AB R141, R79, R80 ;  /* 0x000000504f8d723e */ /* 0x002fe200000010ff */
[C---:B------:R-:W-:Y:S06]  /*e9d0*/  HMMA.16816.F32.BF16 R40, R72.reuse, R84, R40 ;  /* 0x000000544828723c */ /* 0x040fec0000041828 */
[-C--:B------:R-:W-:Y:S06]  /*e9e0*/  HMMA.16816.F32.BF16 R44, R72, R86.reuse, R44 ;  /* 0x00000056482c723c */ /* 0x080fec000004182c */
[C---:B------:R-:W-:Y:S06]  /*e9f0*/  HMMA.16816.F32.BF16 R48, R68.reuse, R86, R48 ;  /* 0x000000564430723c */ /* 0x040fec0000041830 */
[-C--:B----4-:R-:W-:Y:S06]  /*ea00*/  HMMA.16816.F32.BF16 R52, R68, R92.reuse, R52 ;  /* 0x0000005c4434723c */ /* 0x090fec0000041834 */
[C---:B------:R-:W-:Y:S06]  /*ea10*/  HMMA.16816.F32.BF16 R56, R72.reuse, R92, R56 ;  /* 0x0000005c4838723c */ /* 0x040fec0000041838 */
[-C--:B------:R-:W-:Y:S06]  /*ea20*/  HMMA.16816.F32.BF16 R60, R72, R94.reuse, R60 ;  /* 0x0000005e483c723c */ /* 0x080fec000004183c */
[----:B------:R-:W-:Y:S05]  /*ea30*/  HMMA.16816.F32.BF16 R64, R68, R94, R64 ;  /* 0x0000005e4440723c */ /* 0x000fea0000041840 */
[----:B------:R-:W-:Y:S01]  /*ea40*/  FADD.FTZ R72, R237, R3 ;  /* 0x00000003ed487221 */ /* 0x000fe20000010000 */
[-C--:B------:R-:W-:Y:S05]  /*ea50*/  HMMA.16816.F32.BF16 R176, R188, R172.reuse, R4 ;  /* 0x000000acbcb0723c */ /* 0x080fea0000041804 */
[----:B------:R-:W-:Y:S01]  /*ea60*/  FADD.FTZ R3, R207, R0 ;  /* 0x00000000cf037221 */ /* 0x000fe20000010000 */
[C---:B------:R-:W-:Y:S05]  /*ea70*/  HMMA.16816.F32.BF16 R168, R140.reuse, R172, R8 ;  /* 0x000000ac8ca8723c */ /* 0x040fea0000041808 */
[----:B------:R-:W-:Y:S01]  /*ea80*/  FADD.FTZ R4, R236, R72 ;  /* 0x00000048ec047221 */ /* 0x000fe20000010000 */
[-C--:B------:R-:W-:Y:S05]  /*ea90*/  HMMA.16816.F32.BF16 R164, R140, R174.reuse, R12 ;  /* 0x000000ae8ca4723c */ /* 0x080fea000004180c */
[----:B------:R-:W-:Y:S01]  /*eaa0*/  FADD.FTZ R9, R234, R4 ;  /* 0x00000004ea097221 */ /* 0x000fe20000010000 */
[C---:B------:R-:W-:Y:S01]  /*eab0*/  HMMA.16816.F32.BF16 R172, R188.reuse, R174, R16 ;  /* 0x000000aebcac723c */ /* 0x040fe20000041810 */
[----:B------:R-:W1:Y:S04]  /*eac0*/  LDSM.16.MT88.4 R4, [R220+0xb800] ;  /* 0x00b80000dc04783b */ /* 0x000e680000004200 */
[----:B------:R-:W-:Y:S01]  /*ead0*/  FADD.FTZ R0, R153, R2 ;  /* 0x0000000299007221 */ /* 0x000fe20000010000 */
[-C--:B------:R-:W-:Y:S05]  /*eae0*/  HMMA.16816.F32.BF16 R184, R188, R180.reuse, R20 ;  /* 0x000000b4bcb8723c */ /* 0x080fea0000041814 */
[----:B------:R-:W-:Y:S01]  /*eaf0*/  FADD.FTZ R3, R156, R3 ;  /* 0x000000039c037221 */ /* 0x000fe20000010000 */
[C---:B------:R-:W-:Y:S05]  /*eb00*/  HMMA.16816.F32.BF16 R160, R140.reuse, R180, R24 ;  /* 0x000000b48ca0723c */ /* 0x040fea0000041818 */
        /* <DEDUP_REMOVED lines=42> */
[----:B------:R-:W-:Y:S01]  /*edb0*/  FADD.FTZ R9, R133, R9 ;  /* 0x0000000985097221 */ /* 0x000fe20000010000 */
[-C--:B------:R-:W-:Y:S03]  /*edc0*/  HMMA.16816.F32.BF16 R140, R140, R6.reuse, R60 ;  /* 0x000000068c8c723c */ /* 0x080fe6000004183c */
[----:B------:R-:W-:Y:S01]  /*edd0*/  FADD.FTZ R9, R131, R9 ;  /* 0x0000000983097221 */ /* 0x000fe20000010000 */
[----:B------:R-:W-:Y:S02]  /*ede0*/  MOV R133, R134 ;  /* 0x0000008600857202 */ /* 0x000fe40000000f00 */
[----:B------:R-:W-:Y:S05]  /*edf0*/  HMMA.16816.F32.BF16 R188, R188, R6, R64 ;  /* 0x00000006bcbc723c */ /* 0x000fea0000041840 */
[----:B------:R-:W-:Y:S01]  /*ee00*/  FADD.FTZ R0, R116, R9 ;  /* 0x0000000974007221 */ /* 0x000fe20000010000 */
[----:B------:R-:W-:Y:S05]  /*ee10*/  FADD.FTZ R9, R117, R10 ;  /* 0x0000000a75097221 */ /* 0x000fea0000010000 */
        /* <DEDUP_REMOVED lines=29> */
[----:B------:R-:W-:Y:S03]  /*eff0*/  MOV R138, R136 ;  /* 0x00000088008a7202 */ /* 0x000fe60000000f00 */
[----:B------:R1:W-:Y:S04]  /*f000*/  STL [R1+0x24], R3 ;  /* 0x0000240301007387 */ /* 0x0003e80000100800 */
[----:B------:R1:W-:Y:S04]  /*f010*/  STL [R1+0x18], R2 ;  /* 0x0000180201007387 */ /* 0x0003e80000100800 */
[----:B------:R1:W-:Y:S01]  /*f020*/  STL [R1+0x1c], R0 ;  /* 0x00001c0001007387 */ /* 0x0003e20000100800 */
[----:B------:R-:W-:Y:S05]  /*f030*/  @P1 BRA `(.L_x_191) ;  /* 0xffffffac00b41947 */ /* 0x000fea000383ffff */
.L_x_190:
[----:B------:R-:W2:Y:S04]  /*f040*/  LDL.LU R8, [R1+0x20] ;  /* 0x0000200001087983 */ /* 0x000ea80000300800 */
[----:B------:R-:W3:Y:S04]  /*f050*/  LDL.LU R7, [R1+0x24] ;  /* 0x0000240001077983 */ /* 0x000ee80000300800 */
[----:B------:R-:W4:Y:S04]  /*f060*/  LDL.LU R6, [R1+0x18] ;  /* 0x0000180001067983 */ /* 0x000f280000300800 */
[----:B-1----:R-:W4:Y:S01]  /*f070*/  LDL.LU R5, [R1+0x1c] ;  /* 0x00001c0001057983 */ /* 0x002f220000300800 */
[----:B------:R-:W1:Y:S01]  /*f080*/  S2UR UR8, SR_CgaCtaId ;  /* 0x00000000000879c3 */ /* 0x000e620000008800 */
[----:B------:R-:W-:Y:S01]  /*f090*/  UISETP.NE.AND UP0, UPT, UR14, -0x1, UPT ;  /* 0xffffffff0e00788c */ /* 0x000fe2000bf05270 */
[----:B------:R-:W-:Y:S01]  /*f0a0*/  PLOP3.LUT P6, PT, PT, PT, PT, 0x8, 0x0 ;  /* 0x000000000000781c */ /* 0x000fe20003fce170 */
[----:B------:R-:W1:Y:S01]  /*f0b0*/  S2R R22, SR_TID.X ;  /* 0x0000000000167919 */ /* 0x000e620000002100 */
[----:B------:R-:W-:Y:S01]  /*f0c0*/  IMAD.MOV.U32 R35, RZ, RZ, 0x20 ;  /* 0x00000020ff237424 */ /* 0x000fe200078e00ff */
[----:B------:R-:W1:Y:S07]  /*f0d0*/  S2R R48, SR_TID.X ;  /* 0x0000000000307919 */ /* 0x000e6e0000002100 */
[----:B------:R-:W-:-:S02]  /*f0e0*/  @UP0 ULDC.64 UR6, c[0x0][0x298] ;  /* 0x0000a60000060ab9 */ /* 0x000fc40000000a00 */
[----:B------:R-:W-:-:S03]  /*f0f0*/  @UP0 UIMAD.WIDE.U32 UR10, UR14, UR6, URZ ;  /* 0x000000060e0a02a5 */ /* 0x000fc6000f8e003f */
[----:B------:R-:W-:Y:S01]  /*f100*/  UMOV UR6, 0x400 ;  /* 0x0000040000067882 */ /* 0x000fe20000000000 */
[----:B------:R-:W-:Y:S02]  /*f110*/  @UP0 UIMAD UR4, UR14, UR7, UR11 ;  /* 0x000000070e0402a4 */ /* 0x000fe4000f8e020b */
[----:B-1----:R-:W-:-:S03]  /*f120*/  ULEA UR8, UR8, UR6, 0x18 ;  /* 0x0000000608087291 */ /* 0x002fc6000f8ec03f */
[----:B------:R-:W-:Y:S01]  /*f130*/  @UP0 UMOV UR6, UR10 ;  /* 0x0000000a00060c82 */ /* 0x000fe20008000000 */
[----:B------:R-:W-:-:S04]  /*f140*/  SHF.R.S32.HI R47, RZ, 0x1f, R22 ;  /* 0x0000001fff2f7819 */ /* 0x000fc80000011416 */
[CC--:B------:R-:W-:Y:S02]  /*f150*/  LEA.HI R9, R47.reuse, R22.reuse, RZ, 0x2 ;  /* 0x000000162f097211 */ /* 0x0c0fe400078f10ff */
[CC--:B------:R-:W-:Y:S02]  /*f160*/  LEA.HI R39, R47.reuse, R22.reuse, RZ, 0x5 ;  /* 0x000000162f277211 */ /* 0x0c0fe400078f28ff */
[----:B------:R-:W-:Y:S02]  /*f170*/  LEA.HI R47, R47, R22, RZ, 0x3 ;  /* 0x000000162f2f7211 */ /* 0x000fe400078f18ff */
[----:B------:R-:W-:Y:S02]  /*f180*/  SHF.R.S32.HI R39, RZ, 0x5, R39 ;  /* 0x00000005ff277819 */ /* 0x000fe40000011427 */
[----:B------:R-:W-:Y:S01]  /*f190*/  SHF.R.S32.HI R49, RZ, 0x1f, R48 ;  /* 0x0000001fff317819 */ /* 0x000fe20000011430 */
[----:B--2--5:R-:W1:Y:S04]  /*f1a0*/  SHFL.BFLY PT, R3, R8, 0x2, 0x1f ;  /* 0x0c401f0008037f89 */ /* 0x024e6800000e0000 */
[----:B---3--:R-:W2:Y:S04]  /*f1b0*/  SHFL.BFLY PT, R2, R7, 0x2, 0x1f ;  /* 0x0c401f0007027f89 */ /* 0x008ea800000e0000 */
[----:B----4-:R-:W3:Y:S04]  /*f1c0*/  SHFL.BFLY PT, R0, R6, 0x2, 0x1f ;  /* 0x0c401f0006007f89 */ /* 0x010ee800000e0000 */
[----:B------:R-:W4:Y:S01]  /*f1d0*/  SHFL.BFLY PT, R4, R5, 0x2, 0x1f ;  /* 0x0c401f0005047f89 */ /* 0x000f2200000e0000 */
[----:B-1----:R-:W-:Y:S01]  /*f1e0*/  FADD.FTZ R3, R3, R8 ;  /* 0x0000000803037221 */ /* 0x002fe20000010000 */
[----:B--2---:R-:W-:-:S04]  /*f1f0*/  FADD.FTZ R2, R2, R7 ;  /* 0x0000000702027221 */ /* 0x004fc80000010000 */
[----:B------:R-:W1:Y:S01]  /*f200*/  SHFL.BFLY PT, R7, R3, 0x1, 0x1f ;  /* 0x0c201f0003077f89 */ /* 0x000e6200000e0000 */
[----:B---3--:R-:W-:-:S03]  /*f210*/  FADD.FTZ R0, R0, R6 ;  /* 0x0000000600007221 */ /* 0x008fc60000010000 */
[----:B------:R-:W2:Y:S01]  /*f220*/  SHFL.BFLY PT, R6, R2, 0x1, 0x1f ;  /* 0x0c201f0002067f89 */ /* 0x000ea200000e0000 */
[----:B----4-:R-:W-:-:S03]  /*f230*/  FADD.FTZ R4, R4, R5 ;  /* 0x0000000504047221 */ /* 0x010fc60000010000 */
[----:B------:R-:W3:Y:S04]  /*f240*/  SHFL.BFLY PT, R5, R0, 0x1, 0x1f ;  /* 0x0c201f0000057f89 */ /* 0x000ee800000e0000 */
[----:B------:R-:W4:Y:S01]  /*f250*/  SHFL.BFLY PT, R8, R4, 0x1, 0x1f ;  /* 0x0c201f0004087f89 */ /* 0x000f2200000e0000 */
[----:B-1----:R-:W-:Y:S01]  /*f260*/  FADD.FTZ R43, R3, R7 ;  /* 0x00000007032b7221 */ /* 0x002fe20000010000 */
[--C-:B------:R-:W-:Y:S01]  /*f270*/  SHF.R.S32.HI R3, RZ, 0x1f, R9.reuse ;  /* 0x0000001fff037819 */ /* 0x100fe20000011409 */
[----:B--2---:R-:W-:Y:S01]  /*f280*/  FADD.FTZ R44, R2, R6 ;  /* 0x00000006022c7221 */ /* 0x004fe20000010000 */
[----:B------:R-:W-:Y:S02]  /*f290*/  SHF.R.S32.HI R2, RZ, 0x2, R9 ;  /* 0x00000002ff027819 */ /* 0x000fe40000011409 */
[----:B------:R-:W-:Y:S01]  /*f2a0*/  FSETP.NE.FTZ.AND P5, PT, R43, RZ, PT ;  /* 0x000000ff2b00720b */ /* 0x000fe20003fb5000 */
[----:B---3--:R-:W-:Y:S01]  /*f2b0*/  FADD.FTZ R45, R0, R5 ;  /* 0x00000005002d7221 */ /* 0x008fe20000010000 */
[----:B------:R-:W-:-:S02]  /*f2c0*/  LOP3.LUT R0, R9, 0x3ffffffc, RZ, 0xc0, !PT ;  /* 0x3ffffffc09007812 */ /* 0x000fc400078ec0ff */
[----:B------:R-:W-:Y:S01]  /*f2d0*/  LEA.HI R3, R3, R2, RZ, 0x3 ;  /* 0x0000000203037211 */ /* 0x000fe200078f18ff */
[----:B----4-:R-:W-:Y:S01]  /*f2e0*/  FADD.FTZ R46, R4, R8 ;  /* 0x00000008042e7221 */ /* 0x010fe20000010000 */
[----:B------:R-:W-:Y:S01]  /*f2f0*/  FSETP.NE.FTZ.AND P4, PT, R44, RZ, PT ;  /* 0x000000ff2c00720b */ /* 0x000fe20003f95000 */
[----:B------:R-:W-:Y:S01]  /*f300*/  IMAD.IADD R22, R22, 0x1, -R0 ;  /* 0x0000000116167824 */ /* 0x000fe200078e0a00 */
[----:B------:R-:W-:Y:S02]  /*f310*/  LOP3.LUT R0, R3, 0xfffffff8, RZ, 0xc0, !PT ;  /* 0xfffffff803007812 */ /* 0x000fe400078ec0ff */
[-C--:B------:R-:W-:Y:S01]  /*f320*/  LEA.HI R5, R49, R48.reuse, RZ, 0x5 ;  /* 0x0000003031057211 */ /* 0x080fe200078f28ff */
[----:B------:R-:W-:Y:S01]  /*f330*/  IMAD R22, R39, 0x200, R22 ;  /* 0x0000020027167824 */ /* 0x000fe200078e0216 */
[----:B------:R-:W-:Y:S01]  /*f340*/  LEA.HI R49, R49, R48, RZ, 0x3 ;  /* 0x0000003031317211 */ /* 0x000fe200078f18ff */
[----:B------:R-:W-:Y:S01]  /*f350*/  IMAD.IADD R2, R2, 0x1, -R0 ;  /* 0x0000000102027824 */ /* 0x000fe200078e0a00 */
[----:B------:R-:W-:Y:S01]  /*f360*/  LOP3.LUT R5, R5, 0xffffffe0, RZ, 0xc0, !PT ;  /* 0xffffffe005057812 */ /* 0x000fe200078ec0ff */
[----:B------:R-:W-:Y:S01]  /*f370*/  IMAD.MOV.U32 R0, RZ, RZ, 0x3f800000 ;  /* 0x3f800000ff007424 */ /* 0x000fe200078e00ff */
[----:B------:R-:W-:Y:S01]  /*f380*/  LOP3.LUT R4, R49, 0xfffffff8, RZ, 0xc0, !PT ;  /* 0xfffffff831047812 */ /* 0x000fe200078ec0ff */
[C---:B------:R-:W-:Y:S01]  /*f390*/  IMAD.SHL.U32 R3, R2.reuse, 0x40, RZ ;  /* 0x0000004002037824 */ /* 0x040fe200078e00ff */
[----:B------:R-:W-:Y:S01]  /*f3a0*/  R2P PR, R2, 0x6 ;  /* 0x0000000602007804 */ /* 0x000fe20000000000 */
[C---:B------:R-:W-:Y:S01]  /*f3b0*/  IMAD.IADD R42, R48.reuse, 0x1, -R5 ;  /* 0x00000001302a7824 */ /* 0x040fe200078e0a05 */
[----:B------:R-:W-:Y:S01]  /*f3c0*/  PLOP3.LUT P0, PT, PT, PT, UP0, 0x80, 0x0 ;  /* 0x000000000000781c */ /* 0x000fe20003f0f008 */
[----:B------:R-:W1:Y:S01]  /*f3d0*/  @P5 MUFU.RCP R0, R43 ;  /* 0x0000002b00005308 */ /* 0x000e620000001000 */
[----:B------:R-:W-:Y:S01]  /*f3e0*/  LOP3.LUT R3, R3, 0x1c0, RZ, 0xc0, !PT ;  /* 0x000001c003037812 */ /* 0x000fe200078ec0ff */
[----:B------:R-:W-:Y:S01]  /*f3f0*/  IMAD.IADD R48, R48, 0x1, -R4 ;  /* 0x0000000130307824 */ /* 0x000fe200078e0a04 */
[----:B------:R-:W-:-:S02]  /*f400*/  FSETP.NE.FTZ.AND P3, PT, R45, RZ, PT ;  /* 0x000000ff2d00720b */ /* 0x000fc40003f75000 */
[----:B------:R-:W-:Y:S02]  /*f410*/  LEA.HI R3, R3, R3, RZ, 0x1d ;  /* 0x0000000303037211 */ /* 0x000fe400078fe8ff */
[----:B------:R-:W-:-:S03]  /*f420*/  SEL R35, R35, 0xffffffe0, !P1 ;  /* 0xffffffe023237807 */ /* 0x000fc60004800000 */
[----:B------:R-:W-:Y:S02]  /*f430*/  IMAD.U32 R22, R22, 0x2, R3 ;  /* 0x0000000216167824 */ /* 0x000fe400078e0003 */
[----:B------:R-:W-:-:S03]  /*f440*/  IMAD.MOV.U32 R3, RZ, RZ, 0x3f800000 ;  /* 0x3f800000ff037424 */ /* 0x000fc600078e00ff */
[----:B------:R-:W-:Y:S01]  /*f450*/  LEA R22, R22, UR8, 0x1 ;  /* 0x0000000816167c11 */ /* 0x000fe2000f8e08ff */
[C---:B-1----:R-:W-:Y:S02]  /*f460*/  FMUL.FTZ R176, R0.reuse, R176 ;  /* 0x000000b000b07220 */ /* 0x042fe40000410000 */
[----:B------:R1:W2:Y:S01]  /*f470*/  @P4 MUFU.RCP R3, R44 ;  /* 0x0000002c00034308 */ /* 0x0002a20000001000 */
[----:B------:R-:W-:Y:S01]  /*f480*/  FMUL.FTZ R6, R0, R177 ;  /* 0x000000b100067220 */ /* 0x000fe20000410000 */
[----:B------:R-:W-:Y:S02]  /*f490*/  VIADD R23, R22, 0x40 ;  /* 0x0000004016177836 */ /* 0x000fe40000000000 */
[C---:B------:R-:W-:Y:S01]  /*f4a0*/  FMUL.FTZ R172, R0.reuse, R172 ;  /* 0x000000ac00ac7220 */ /* 0x040fe20000410000 */
[C---:B------:R-:W-:Y:S01]  /*f4b0*/  FMUL.FTZ R173, R0.reuse, R173 ;  /* 0x000000ad00ad7220 */ /* 0x040fe20000410000 */
[----:B------:R-:W-:Y:S01]  /*f4c0*/  FMUL.FTZ R184, R0, R184 ;  /* 0x000000b800b87220 */ /* 0x000fe20000410000 */
[----:B------:R-:W-:Y:S01]  /*f4d0*/  @P2 VIADD R23, R22, 0xffffffc0 ;  /* 0xffffffc016172836 */ /* 0x000fe20000000000 */
[----:B------:R-:W-:Y:S06]  /*f4e0*/  @P0 BRA `(.L_x_194) ;  /* 0x0000000000200947 */ /* 0x000fec0003800000 */
[----:B------:R-:W3:Y:S01]  /*f4f0*/  S2UR UR8, SR_CTAID.Y ;  /* 0x00000000000879c3 */ /* 0x000ee20000002600 */
[----:B------:R-:W-:Y:S01]  /*f500*/  ULDC.64 UR6, c[0x0][0x290] ;  /* 0x0000a40000067ab9 */ /* 0x000fe20000000a00 */
[----:B---3--:R-:W-:Y:S02]  /*f510*/  USHF.R.S32.HI UR4, URZ, 0x1f, UR8 ;  /* 0x0000001f3f047899 */ /* 0x008fe40008011408 */
[----:B------:R-:W-:Y:S02]  /*f520*/  UIMAD.WIDE.U32 UR10, UR8, UR6, URZ ;  /* 0x00000006080a72a5 */ /* 0x000fe4000f8e003f */
[----:B------:R-:W-:-:S04]  /*f530*/  UIMAD UR4, UR4, UR6, URZ ;  /* 0x00000006040472a4 */ /* 0x000fc8000f8e023f */
[----:B------:R-:W-:Y:S01]  /*f540*/  UIMAD UR4, UR8, UR7, UR4 ;  /* 0x00000007080472a4 */ /* 0x000fe2000f8e0204 */
[----:B------:R-:W-:-:S03]  /*f550*/  UMOV UR6, UR10 ;  /* 0x0000000a00067c82 */ /* 0x000fc60008000000 */
[----:B------:R-:W-:-:S12]  /*f560*/  UIADD3 UR4, UR11, UR4, URZ ;  /* 0x000000040b047290 */ /* 0x000fd8000fffe03f */
.L_x_194:
[----:B------:R-:W-:Y:S01]  /*f570*/  ULDC.U8 UR7, c[0x0][0x3d8] ;  /* 0x0000f60000077ab9 */ /* 0x000fe20000000000 */
[----:B------:R-:W-:Y:S01]  /*f580*/  ULDC.U8 UR9, c[0x0][0x3d9] ;  /* 0x0000f64000097ab9 */ /* 0x000fe20000000000 */
[----:B------:R-:W-:Y:S01]  /*f590*/  ISETP.NE.AND P2, PT, RZ, UR7, PT ;  /* 0x00000007ff007c0c */ /* 0x000fe2000bf45270 */
[C---:B------:R-:W-:Y:S01]  /*f5a0*/  FMUL.FTZ R12, R0.reuse, R185 ;  /* 0x000000b9000c7220 */ /* 0x040fe20000410000 */
[C---:B------:R-:W-:Y:S01]  /*f5b0*/  FMUL.FTZ R180, R0.reuse, R180 ;  /* 0x000000b400b47220 */ /* 0x040fe20000410000 */
[C---:B------:R-:W-:Y:S01]  /*f5c0*/  FMUL.FTZ R9, R0.reuse, R181 ;  /* 0x000000b500097220 */ /* 0x040fe20000410000 */
[----:B------:R-:W-:Y:S01]  /*f5d0*/  ISETP.NE.OR P0, PT, RZ, UR9, !P2 ;  /* 0x00000009ff007c0c */ /* 0x000fe2000d705670 */
[C---:B------:R-:W-:Y:S01]  /*f5e0*/  FMUL.FTZ R196, R0.reuse, R196 ;  /* 0x000000c400c47220 */ /* 0x040fe20000410000 */
[C---:B------:R-:W-:Y:S01]  /*f5f0*/  FMUL.FTZ R25, R0.reuse, R197 ;  /* 0x000000c500197220 */ /* 0x040fe20000410000 */
[C---:B------:R-:W-:Y:S01]  /*f600*/  FMUL.FTZ R192, R0.reuse, R192 ;  /* 0x000000c000c07220 */ /* 0x040fe20000410000 */
[C---:B------:R-:W-:Y:S01]  /*f610*/  FMUL.FTZ R19, R0.reuse, R193 ;  /* 0x000000c100137220 */ /* 0x040fe20000410000 */
[C---:B------:R-:W-:Y:S01]  /*f620*/  FMUL.FTZ R200, R0.reuse, R200 ;  /* 0x000000c800c87220 */ /* 0x040fe20000410000 */
[C---:B------:R-:W-:Y:S01]  /*f630*/  FMUL.FTZ R32, R0.reuse, R201 ;  /* 0x000000c900207220 */ /* 0x040fe20000410000 */
[----:B------:R-:W-:Y:S01]  /*f640*/  FMUL.FTZ R188, R0, R188 ;  /* 0x000000bc00bc7220 */ /* 0x000fe20000410000 */
[----:B------:R-:W-:-:S05]  /*f650*/  CS2R R40, SRZ ;  /* 0x0000000000287805 */ /* 0x000fca000001ff00 */
[----:B------:R-:W-:Y:S05]  /*f660*/  @P0 BRA `(.L_x_195) ;  /* 0x0000000000200947 */ /* 0x000fea0003800000 */
[----:B------:R-:W3:Y:S01]  /*f670*/  S2UR UR7, SR_CTAID.Y ;  /* 0x00000000000779c3 */ /* 0x000ee20000002600 */
[----:B------:R-:W-:Y:S01]  /*f680*/  ULDC UR8, c[0x0][0x2c4] ;  /* 0x0000b10000087ab9 */ /* 0x000fe20000000800 */
[----:B------:R-:W-:Y:S01]  /*f690*/  PLOP3.LUT P6, PT, PT, PT, PT, 0x80, 0x0 ;  /* 0x000000000000781c */ /* 0x000fe20003fcf070 */
[----:B---3--:R-:W-:-:S04]  /*f6a0*/  UIMAD UR7, UR7, UR8, URZ ;  /* 0x00000008070772a4 */ /* 0x008fc8000f8e023f */
[----:B------:R-:W-:-:S04]  /*f6b0*/  USEL UR14, UR7, UR14, !UP0 ;  /* 0x0000000e070e7287 */ /* 0x000fc8000c000000 */
[----:B------:R-:W-:Y:S02]  /*f6c0*/  USHF.R.S32.HI UR7, URZ, 0x1f, UR14 ;  /* 0x0000001f3f077899 */ /* 0x000fe4000801140e */
[----:B------:R-:W-:-:S04]  /*f6d0*/  IMAD.U32 R40, RZ, RZ, UR14 ;  /* 0x0000000eff287e24 */ /* 0x000fc8000f8e00ff */
[----:B------:R-:W-:-:S07]  /*f6e0*/  MOV R41, UR7 ;  /* 0x0000000700297c02 */ /* 0x000fce0008000f00 */
.L_x_195:
[----:B------:R-:W-:Y:S01]  /*f6f0*/  ISETP.NE.AND P1, PT, RZ, UR9, PT ;  /* 0x00000009ff007c0c */ /* 0x000fe2000bf25270 */
[----:B------:R-:W-:Y:S01]  /*f700*/  FMUL.FTZ R30, R0, R189 ;  /* 0x000000bd001e7220 */ /* 0x000fe20000410000 */
[----:B------:R-:W-:Y:S01]  /*f710*/  LOP3.LUT R2, R2, 0x1, RZ, 0xc0, !PT ;  /* 0x0000000102027812 */ /* 0x000fe200078ec0ff */
[C---:B--2---:R-:W-:Y:S01]  /*f720*/  FMUL.FTZ R178, R3.reuse, R178 ;  /* 0x000000b203b27220 */ /* 0x044fe20000410000 */
[----:B------:R-:W-:Y:S01]  /*f730*/  MOV R38, 0x10 ;  /* 0x0000001000267802 */ /* 0x000fe20000000f00 */
[C---:B------:R-:W-:Y:S01]  /*f740*/  FMUL.FTZ R5, R3.reuse, R179 ;  /* 0x000000b303057220 */ /* 0x040fe20000410000 */
[----:B------:R-:W-:Y:S01]  /*f750*/  ISETP.NE.U32.AND P0, PT, R2, 0x1, PT ;  /* 0x000000010200780c */ /* 0x000fe20003f05070 */
[C---:B------:R-:W-:Y:S01]  /*f760*/  FMUL.FTZ R174, R3.reuse, R174 ;  /* 0x000000ae03ae7220 */ /* 0x040fe20000410000 */
[----:B------:R-:W-:Y:S01]  /*f770*/  MOV R2, 0x3f800000 ;  /* 0x3f80000000027802 */ /* 0x000fe20000000f00 */
[C---:B------:R-:W-:Y:S01]  /*f780*/  FMUL.FTZ R175, R3.reuse, R175 ;  /* 0x000000af03af7220 */ /* 0x040fe20000410000 */
[----:B------:R-:W-:Y:S01]  /*f790*/  SEL R38, R38, 0xfffffff0, P0 ;  /* 0xfffffff026267807 */ /* 0x000fe20000000000 */
[C---:B------:R-:W-:Y:S01]  /*f7a0*/  FMUL.FTZ R186, R3.reuse, R186 ;  /* 0x000000ba03ba7220 */ /* 0x040fe20000410000 */
[----:B------:R-:W-:Y:S01]  /*f7b0*/  PLOP3.LUT P0, PT, PT, PT, PT, 0x8, 0x0 ;  /* 0x000000000000781c */ /* 0x000fe20003f0e170 */
[----:B------:R-:W2:Y:S01]  /*f7c0*/  @!P1 LDC R17, c[0x0][0x2c4] ;  /* 0x0000b100ff119b82 */ /* 0x000ea20000000800 */
[----:B------:R-:W-:Y:S01]  /*f7d0*/  @!P1 PLOP3.LUT P0, PT, P2, PT, PT, 0x80, 0x0 ;  /* 0x000000000000981c */ /* 0x000fe2000170f070 */
[----:B------:R-:W3:Y:S01]  /*f7e0*/  @P3 MUFU.RCP R2, R45 ;  /* 0x0000002d00023308 */ /* 0x000ee20000001000 */
[----:B------:R-:W-:Y:S01]  /*f7f0*/  FSETP.NE.FTZ.AND P2, PT, R46, RZ, PT ;  /* 0x000000ff2e00720b */ /* 0x000fe20003f55000 */
[C---:B------:R-:W-:Y:S01]  /*f800*/  FMUL.FTZ R11, R3.reuse, R187 ;  /* 0x000000bb030b7220 */ /* 0x040fe20000410000 */
[----:B------:R-:W-:Y:S01]  /*f810*/  MOV R0, 0x3f800000 ;  /* 0x3f80000000007802 */ /* 0x000fe20000000f00 */
[C---:B------:R-:W-:Y:S01]  /*f820*/  FMUL.FTZ R182, R3.reuse, R182 ;  /* 0x000000b603b67220 */ /* 0x040fe20000410000 */
[----:B------:R-:W-:Y:S01]  /*f830*/  F2FP.BF16.F32.PACK_AB R6, R6, R176 ;  /* 0x000000b00606723e */ /* 0x000fe200000010ff */
[----:B------:R-:W-:Y:S01]  /*f840*/  FMUL.FTZ R8, R3, R183 ;  /* 0x000000b703087220 */ /* 0x000fe20000410000 */
[----:B------:R-:W-:Y:S01]  /*f850*/  F2FP.BF16.F32.PACK_AB R5, R5, R178 ;  /* 0x000000b20505723e */ /* 0x000fe200000010ff */
[C---:B------:R-:W-:Y:S01]  /*f860*/  FMUL.FTZ R198, R3.reuse, R198 ;  /* 0x000000c603c67220 */ /* 0x040fe20000410000 */
[C---:B------:R-:W-:Y:S01]  /*f870*/  FMUL.FTZ R24, R3.reuse, R199 ;  /* 0x000000c703187220 */ /* 0x040fe20000410000 */
[C---:B------:R-:W-:Y:S01]  /*f880*/  FMUL.FTZ R194, R3.reuse, R194 ;  /* 0x000000c203c27220 */ /* 0x040fe20000410000 */
[C---:B------:R-:W-:Y:S01]  /*f890*/  FMUL.FTZ R18, R3.reuse, R195 ;  /* 0x000000c303127220 */ /* 0x040fe20000410000 */
[C---:B------:R-:W-:Y:S01]  /*f8a0*/  FMUL.FTZ R202, R3.reuse, R202 ;  /* 0x000000ca03ca7220 */ /* 0x040fe20000410000 */
[C---:B------:R-:W-:Y:S01]  /*f8b0*/  FMUL.FTZ R31, R3.reuse, R203 ;  /* 0x000000cb031f7220 */ /* 0x040fe20000410000 */
[----:B------:R-:W4:Y:S01]  /*f8c0*/  @P2 MUFU.RCP R0, R46 ;  /* 0x0000002e00002308 */ /* 0x000f220000001000 */
        /* <DEDUP_REMOVED lines=17> */
[----:B------:R-:W-:Y:S01]  /*f9e0*/  FMUL.FTZ R7, R0, R170 ;  /* 0x000000aa00077220 */ /* 0x000fe20000410000 */
        /* <DEDUP_REMOVED lines=17> */
[----:B------:R3:W-:Y:S01]  /*fb00*/  STS [R22], R6 ;  /* 0x0000000616007388 */ /* 0x0007e20000000800 */
[----:B------:R-:W-:Y:S01]  /*fb10*/  IADD3 R0, R22, R38, RZ ;  /* 0x0000002616007210 */ /* 0x000fe20007ffe0ff */
[----:B--2---:R-:W2:Y:S01]  /*fb20*/  @P0 LDC R17, c[0x0][0x2e4] ;  /* 0x0000b900ff110b82 */ /* 0x004ea20000000800 */
[----:B------:R-:W-:Y:S01]  /*fb30*/  F2FP.BF16.F32.PACK_AB R3, R173, R172 ;  /* 0x000000acad03723e */ /* 0x000fe200000010ff */
[----:B------:R-:W-:Y:S01]  /*fb40*/  STS [R22+0x400], R5 ;  /* 0x0004000516007388 */ /* 0x000fe20000000800 */
[----:B------:R-:W-:Y:S01]  /*fb50*/  F2FP.BF16.F32.PACK_AB R4, R4, R168 ;  /* 0x000000a80404723e */ /* 0x000fe200000010ff */
[----:B------:R-:W-:Y:S01]  /*fb60*/  BSSY B0, `(.L_x_196) ;  /* 0x0000097000007945 */ /* 0x000fe20003800000 */
[----:B------:R-:W-:Y:S01]  /*fb70*/  F2FP.BF16.F32.PACK_AB R7, R171, R7 ;  /* 0x00000007ab07723e */ /* 0x000fe200000010ff */
[----:B------:R4:W-:Y:S01]  /*fb80*/  STS [R0+0x400], R2 ;  /* 0x0004000200007388 */ /* 0x0009e20000000800 */
[----:B------:R-:W-:Y:S01]  /*fb90*/  F2FP.BF16.F32.PACK_AB R14, R14, R164 ;  /* 0x000000a40e0e723e */ /* 0x000fe200000010ff */
[----:B------:R-:W5:Y:S01]  /*fba0*/  S2UR UR7, SR_CTAID.X ;  /* 0x00000000000779c3 */ /* 0x000f620000002500 */
[----:B------:R-:W-:Y:S01]  /*fbb0*/  F2FP.BF16.F32.PACK_AB R13, R167, R13 ;  /* 0x0000000da70d723e */ /* 0x000fe200000010ff */
[----:B------:R1:W-:Y:S01]  /*fbc0*/  STS [R0], R3 ;  /* 0x0000000300007388 */ /* 0x0003e20000000800 */
        /* <DEDUP_REMOVED lines=10> */
[----:B---3--:R-:W3:Y:S01]  /*fc70*/  @P1 LDC R6, c[0x0][0x2c0] ;  /* 0x0000b000ff061b82 */ /* 0x008ee20000000800 */
[----:B------:R-:W-:Y:S01]  /*fc80*/  F2FP.BF16.F32.PACK_AB R26, R159, R26 ;  /* 0x0000001a9f1a723e */ /* 0x000fe200000010ff */
[----:B------:R2:W-:Y:S01]  /*fc90*/  STS [R0+0x2400], R13 ;  /* 0x0024000d00007388 */ /* 0x0005e20000000800 */
[----:B------:R-:W-:-:S02]  /*fca0*/  F2FP.BF16.F32.PACK_AB R24, R24, R198 ;  /* 0x000000c61818723e */ /* 0x000fc400000010ff */
[----:B------:R-:W-:Y:S02]  /*fcb0*/  F2FP.BF16.F32.PACK_AB R25, R25, R196 ;  /* 0x000000c41919723e */ /* 0x000fe400000010ff */
[-C--:B----4-:R-:W-:Y:S02]  /*fcc0*/  IADD3 R2, R22, R35.reuse, RZ ;  /* 0x0000002316027210 */ /* 0x090fe40007ffe0ff */
[----:B------:R-:W-:Y:S02]  /*fcd0*/  F2FP.BF16.F32.PACK_AB R19, R19, R192 ;  /* 0x000000c01313723e */ /* 0x000fe400000010ff */
[----:B-1----:R-:W-:Y:S01]  /*fce0*/  IADD3 R3, R0, R35, RZ ;  /* 0x0000002300037210 */ /* 0x002fe20007ffe0ff */
[----:B------:R1:W-:Y:S01]  /*fcf0*/  STS [R2], R12 ;  /* 0x0000000c02007388 */ /* 0x0003e20000000800 */
[----:B------:R-:W-:Y:S02]  /*fd00*/  F2FP.BF16.F32.PACK_AB R18, R18, R194 ;  /* 0x000000c21212723e */ /* 0x000fe400000010ff */
[----:B------:R-:W-:Y:S01]  /*fd10*/  F2FP.BF16.F32.PACK_AB R21, R21, R152 ;  /* 0x000000981515723e */ /* 0x000fe200000010ff */
[----:B------:R4:W-:Y:S01]  /*fd20*/  STS [R2+0x400], R11 ;  /* 0x0004000b02007388 */ /* 0x0009e20000000800 */
[----:B------:R-:W-:Y:S01]  /*fd30*/  F2FP.BF16.F32.PACK_AB R20, R155, R20 ;  /* 0x000000149b14723e */ /* 0x000fe200000010ff */
[----:B-----5:R-:W5:Y:S02]  /*fd40*/  @P5 MUFU.LG2 R7, R43 ;  /* 0x0000002b00075308 */ /* 0x020f640000000c00 */
[----:B------:R3:W-:Y:S01]  /*fd50*/  STS [R3], R9 ;  /* 0x0000000903007388 */ /* 0x0007e20000000800 */
[----:B------:R-:W-:-:S02]  /*fd60*/  F2FP.BF16.F32.PACK_AB R27, R27, R148 ;  /* 0x000000941b1b723e */ /* 0x000fc400000010ff */
[----:B------:R-:W-:Y:S01]  /*fd70*/  F2FP.BF16.F32.PACK_AB R28, R151, R28 ;  /* 0x0000001c971c723e */ /* 0x000fe200000010ff */
[----:B--2---:R-:W2:Y:S01]  /*fd80*/  S2R R14, SR_CTAID.Y ;  /* 0x00000000000e7919 */ /* 0x004ea20000002600 */
[----:B------:R-:W-:Y:S02]  /*fd90*/  F2FP.BF16.F32.PACK_AB R32, R32, R200 ;  /* 0x000000c82020723e */ /* 0x000fe400000010ff */
[----:B------:R-:W-:Y:S01]  /*fda0*/  IADD3 R0, R35, 0x400, R23 ;  /* 0x0000040023007810 */ /* 0x000fe20007ffe017 */
[----:B------:R2:W-:Y:S01]  /*fdb0*/  STS [R3+0x400], R8 ;  /* 0x0004000803007388 */ /* 0x0005e20000000800 */
[----:B------:R-:W-:Y:S02]  /*fdc0*/  F2FP.BF16.F32.PACK_AB R31, R31, R202 ;  /* 0x000000ca1f1f723e */ /* 0x000fe400000010ff */
[C---:B------:R-:W-:Y:S01]  /*fdd0*/  IADD3 R5, R38.reuse, R0, RZ ;  /* 0x0000000026057210 */ /* 0x040fe20007ffe0ff */
[----:B------:R2:W-:Y:S01]  /*fde0*/  STS [R2+0x2000], R10 ;  /* 0x0020000a02007388 */ /* 0x0005e20000000800 */
[----:B------:R-:W-:-:S02]  /*fdf0*/  IADD3 R0, R38, R23, RZ ;  /* 0x0000001726007210 */ /* 0x000fc40007ffe0ff */
[----:B------:R-:W-:Y:S01]  /*fe00*/  F2FP.BF16.F32.PACK_AB R30, R30, R188 ;  /* 0x000000bc1e1e723e */ /* 0x000fe200000010ff */
[----:B------:R2:W-:Y:S01]  /*fe10*/  STS [R2+0x2400], R16 ;  /* 0x0024001002007388 */ /* 0x0005e20000000800 */
[----:B-1----:R-:W1:Y:S01]  /*fe20*/  @P1 LDC.64 R12, c[0x0][0x2c0] ;  /* 0x0000b000ff0c1b82 */ /* 0x002e620000000a00 */
[----:B------:R-:W-:Y:S01]  /*fe30*/  IADD3 R4, R35, R0, RZ ;  /* 0x0000000023047210 */ /* 0x000fe20007ffe0ff */
[----:B-----5:R-:W-:Y:S01]  /*fe40*/  @P5 FMUL.FTZ R7, R7, 0.69314718246459960938 ;  /* 0x3f31721807075820 */ /* 0x020fe20000410000 */
[----:B------:R-:W-:Y:S01]  /*fe50*/  STS [R3+0x2000], R15 ;  /* 0x0020000f03007388 */ /* 0x000fe20000000800 */
[----:B------:R-:W-:Y:S01]  /*fe60*/  F2FP.BF16.F32.PACK_AB R29, R29, R190 ;  /* 0x000000be1d1d723e */ /* 0x000fe200000010ff */
[----:B----4-:R-:W-:Y:S01]  /*fe70*/  @P3 MUFU.LG2 R11, R45 ;  /* 0x0000002d000b3308 */ /* 0x010fe20000000c00 */
[----:B------:R-:W-:Y:S01]  /*fe80*/  F2FP.BF16.F32.PACK_AB R34, R34, R144 ;  /* 0x000000902222723e */ /* 0x000fe200000010ff */
[----:B------:R1:W-:Y:S01]  /*fe90*/  STS [R3+0x2400], R26 ;  /* 0x0024001a03007388 */ /* 0x0003e20000000800 */
[----:B---3--:R-:W3:Y:S01]  /*fea0*/  @!P1 LDC R9, c[0x0][0x270] ;  /* 0x00009c00ff099b82 */ /* 0x008ee20000000800 */
[----:B------:R-:W-:-:S02]  /*feb0*/  F2FP.BF16.F32.PACK_AB R33, R147, R33 ;  /* 0x000000219321723e */ /* 0x000fc400000010ff */
[----:B------:R4:W-:Y:S01]  /*fec0*/  STS [R23+0x400], R24 ;  /* 0x0004001817007388 */ /* 0x0009e20000000800 */
[----:B------:R-:W-:Y:S02]  /*fed0*/  @!P1 MOV R6, 0x1 ;  /* 0x0000000100069802 */ /* 0x000fe40000000f00 */
[----:B------:R-:W-:Y:S01]  /*fee0*/  F2FP.BF16.F32.PACK_AB R37, R37, R140 ;  /* 0x0000008c2525723e */ /* 0x000fe200000010ff */
[----:B------:R-:W-:Y:S01]  /*fef0*/  STS [R23], R25 ;  /* 0x0000001917007388 */ /* 0x000fe20000000800 */
[----:B--2---:R-:W2:Y:S01]  /*ff00*/  @P5 LDC R8, c[0x0][0x2e8] ;  /* 0x0000ba00ff085b82 */ /* 0x004ea20000000800 */
[----:B------:R-:W-:Y:S02]  /*ff10*/  F2FP.BF16.F32.PACK_AB R36, R143, R36 ;  /* 0x000000248f24723e */ /* 0x000fe400000010ff */
[----:B------:R-:W-:Y:S01]  /*ff20*/  STS [R0], R19 ;  /* 0x0000001300007388 */ /* 0x000fe20000000800 */
[----:B------:R-:W-:Y:S01]  /*ff30*/  @P4 MUFU.LG2 R10, R44 ;  /* 0x0000002c000a4308 */ /* 0x000fe20000000c00 */
[----:B------:R-:W-:-:S02]  /*ff40*/  MOV R22, 0x7f800000 ;  /* 0x7f80000000167802 */ /* 0x000fc40000000f00 */
[----:B------:R-:W-:Y:S01]  /*ff50*/  STS [R0+0x400], R18 ;  /* 0x0004001200007388 */ /* 0x000fe20000000800 */
[----:B------:R-:W-:-:S03]  /*ff60*/  IADD3 R2, R35, R23, RZ ;  /* 0x0000001723027210 */ /* 0x000fc60007ffe0ff */
[----:B------:R5:W-:Y:S04]  /*ff70*/  STS [R23+0x2000], R21 ;  /* 0x0020001517007388 */ /* 0x000be80000000800 */
[----:B------:R3:W-:Y:S01]  /*ff80*/  STS [R23+0x2400], R20 ;  /* 0x0024001417007388 */ /* 0x0007e20000000800 */
[----:B-1----:R-:W-:Y:S01]  /*ff90*/  @P1 IMAD R3, R13, R12, RZ ;  /* 0x0000000c0d031224 */ /* 0x002fe200078e02ff */
[----:B------:R-:W-:Y:S01]  /*ffa0*/  @!P1 MOV R3, R17 ;  /* 0x0000001100039202 */ /* 0x000fe20000000f00 */
[----:B------:R-:W1:Y:S01]  /*ffb0*/  @P4 LDC R13, c[0x0][0x2e8] ;  /* 0x0000ba00ff0d4b82 */ /* 0x000e620000000800 */
[----:B------:R-:W-:Y:S01]  /*ffc0*/  STS [R0+0x2000], R27 ;  /* 0x0020001b00007388 */ /* 0x000fe20000000800 */
[----:B----4-:R-:W4:Y:S06]  /*ffd0*/  S2R R24, SR_CTAID.Z ;  /* 0x0000000000187919 */ /* 0x010f2c0000002700 */
[----:B------:R-:W1:Y:S01]  /*ffe0*/  @P3 LDC R12, c[0x0][0x2e8] ;  /* 0x0000ba00ff0c3b82 */ /* 0x000e620000000800 */
[----:B------:R4:W-:Y:S04]  /*fff0*/  STS [R0+0x2400], R28 ;  /* 0x0024001c00007388 */ /* 0x0009e80000000800 */
[----:B------:R-:W-:Y:S04]  /*10000*/  STS [R2], R32 ;  /* 0x0000002002007388 */ /* 0x000fe80000000800 */
[----:B------:R-:W-:Y:S01]  /*10010*/  STS [R2+0x400], R31 ;  /* 0x0004001f02007388 */ /* 0x000fe20000000800 */
[----:B-----5:R-:W-:-:S03]  /*10020*/  MOV R21, 0x7f800000 ;  /* 0x7f80000000157802 */ /* 0x020fc60000000f00 */
[----:B------:R-:W-:Y:S01]  /*10030*/  STS [R4], R30 ;  /* 0x0000001e04007388 */ /* 0x000fe20000000800 */
[----:B---3--:R-:W-:Y:S01]  /*10040*/  MOV R23, 0x7f800000 ;  /* 0x7f80000000177802 */ /* 0x008fe20000000f00 */
[----:B--2---:R-:W-:Y:S01]  /*10050*/  @P5 FFMA.FTZ R23, R136, R8, R7 ;  /* 0x0000000888175223 */ /* 0x004fe20000010007 */
[----:B------:R-:W-:Y:S01]  /*10060*/  LOP3.LUT P5, RZ, R42, 0x3, RZ, 0xc0, !PT ;  /* 0x000000032aff7812 */ /* 0x000fe200078ac0ff */
[----:B------:R-:W-:Y:S01]  /*10070*/  STS [R5], R29 ;  /* 0x0000001d05007388 */ /* 0x000fe20000000800 */
[----:B------:R-:W-:-:S03]  /*10080*/  MOV R20, 0x7f800000 ;  /* 0x7f80000000147802 */ /* 0x000fc60000000f00 */
[----:B------:R-:W-:Y:S04]  /*10090*/  STS [R2+0x2000], R34 ;  /* 0x0020002202007388 */ /* 0x000fe80000000800 */
[----:B------:R2:W-:Y:S01]  /*100a0*/  STS [R2+0x2400], R33 ;  /* 0x0024002102007388 */ /* 0x0005e20000000800 */
[----:B----4-:R-:W-:Y:S01]  /*100b0*/  @P1 MOV R0, 0x1 ;  /* 0x0000000100001802 */ /* 0x010fe20000000f00 */
[----:B------:R-:W-:Y:S02]  /*100c0*/  @!P1 IMAD R0, R17, R9, RZ ;  /* 0x0000000911009224 */ /* 0x000fe400078e02ff */
[----:B------:R-:W3:Y:S01]  /*100d0*/  @P2 MUFU.LG2 R9, R46 ;  /* 0x0000002e00092308 */ /* 0x000ee20000000c00 */
[----:B------:R4:W-:Y:S01]  /*100e0*/  STS [R4+0x2000], R37 ;  /* 0x0020002504007388 */ /* 0x0009e20000000800 */
[----:B------:R-:W-:-:S02]  /*100f0*/  IMAD R0, R14, R0, RZ ;  /* 0x000000000e007224 */ /* 0x000fc400078e02ff */
[----:B------:R-:W5:Y:S01]  /*10100*/  @P2 LDC R14, c[0x0][0x2e8] ;  /* 0x0000ba00ff0e2b82 */ /* 0x000f620000000800 */
[----:B------:R1:W-:Y:S01]  /*10110*/  STS [R5+0x2000], R36 ;  /* 0x0020002405007388 */ /* 0x0003e20000000800 */
[----:B---3--:R-:W-:Y:S01]  /*10120*/  @P2 FMUL.FTZ R7, R9, 0.69314718246459960938 ;  /* 0x3f31721809072820 */ /* 0x008fe20000410000 */
[----:B--2---:R-:W-:Y:S01]  /*10130*/  SEL R2, R0, RZ, !P6 ;  /* 0x000000ff00027207 */ /* 0x004fe20007000000 */
[----:B------:R-:W-:-:S04]  /*10140*/  IMAD R0, R6, UR7, RZ ;  /* 0x0000000706007c24 */ /* 0x000fc8000f8e02ff */
[----:B------:R-:W-:Y:S01]  /*10150*/  IMAD R2, R24, R3, R2 ;  /* 0x0000000318027224 */ /* 0x000fe200078e0202 */
[----:B------:R-:W-:Y:S01]  /*10160*/  SHF.L.U32 R0, R0, 0x7, RZ ;  /* 0x0000000700007819 */ /* 0x000fe200000006ff */
[----:B----4-:R-:W-:Y:S01]  /*10170*/  @P3 FMUL.FTZ R4, R11, 0.69314718246459960938 ;  /* 0x3f3172180b043820 */ /* 0x010fe20000410000 */
[----:B-----5:R-:W-:Y:S01]  /*10180*/  @P2 FFMA.FTZ R21, R134, R14, R7 ;  /* 0x0000000e86152223 */ /* 0x020fe20000010007 */
[----:B-1----:R-:W-:Y:S01]  /*10190*/  @P4 FMUL.FTZ R5, R10, 0.69314718246459960938 ;  /* 0x3f3172180a054820 */ /* 0x002fe20000410000 */
[----:B------:R-:W-:Y:S01]  /*101a0*/  SHF.R.S32.HI R3, RZ, 0x1f, R0 ;  /* 0x0000001fff037819 */ /* 0x000fe20000011400 */
[----:B------:R-:W-:Y:S01]  /*101b0*/  @P3 FFMA.FTZ R20, R137, R12, R4 ;  /* 0x0000000c89143223 */ /* 0x000fe20000010004 */
[----:B------:R-:W-:Y:S01]  /*101c0*/  BAR.SYNC.DEFER_BLOCKING 0x0 ;  /* 0x0000000000007b1d */ /* 0x000fe20000010000 */
[--C-:B------:R-:W-:Y:S01]  /*101d0*/  IADD3 R8, P1, P0, R0, R40, R2.reuse ;  /* 0x0000002800087210 */ /* 0x100fe2000783e002 */
[----:B------:R-:W-:Y:S01]  /*101e0*/  @P4 FFMA.FTZ R22, R135, R13, R5 ;  /* 0x0000000d87164223 */ /* 0x000fe20000010005 */
        /* <DEDUP_REMOVED lines=12> */
[C---:B------:R-:W-:Y:S01]  /*102b0*/  ISETP.GE.AND P6, PT, R0.reuse, UR5, PT ;  /* 0x0000000500007c0c */ /* 0x040fe2000bfc6270 */
[C---:B------:R-:W-:Y:S02]  /*102c0*/  VIADD R3, R0.reuse, 0x40 ;  /* 0x0000004000037836 */ /* 0x040fe40000000000 */
[----:B------:R-:W-:Y:S01]  /*102d0*/  VIADD R5, R0, 0x48 ;  /* 0x0000004800057836 */ /* 0x000fe20000000000 */
[----:B------:R-:W-:Y:S02]  /*102e0*/  ISETP.GE.AND P5, PT, R2, UR5, PT ;  /* 0x0000000502007c0c */ /* 0x000fe4000bfa6270 */
[----:B------:R-:W-:Y:S02]  /*102f0*/  ISETP.GE.AND P4, PT, R3, UR5, PT ;  /* 0x0000000503007c0c */ /* 0x000fe4000bf86270 */
[----:B------:R-:W-:-:S05]  /*10300*/  ISETP.GE.AND P3, PT, R5, UR5, PT ;  /* 0x0000000505007c0c */ /* 0x000fca000bf66270 */
[----:B------:R-:W1:Y:S01]  /*10310*/  @!P6 LDC.64 R12, c[0x0][0x2b0] ;  /* 0x0000ac00ff0ceb82 */ /* 0x000e620000000a00 */
[----:B------:R-:W-:-:S03]  /*10320*/  @!P6 IMAD R4, R0, R6, RZ ;  /* 0x000000060004e224 */ /* 0x000fc600078e02ff */
[-C--:B------:R-:W-:Y:S02]  /*10330*/  @!P5 IMAD R2, R2, R6.reuse, RZ ;  /* 0x000000060202d224 */ /* 0x080fe400078e02ff */
[----:B------:R-:W-:Y:S01]  /*10340*/  @!P4 IMAD R0, R3, R6, RZ ;  /* 0x000000060300c224 */ /* 0x000fe200078e02ff */
[----:B------:R-:W-:Y:S01]  /*10350*/  @!P6 IADD3 R7, P0, R4, R8, RZ ;  /* 0x000000080407e210 */ /* 0x000fe20007f1e0ff */
[----:B------:R-:W2:Y:S01]  /*10360*/  @!P5 LDC.64 R14, c[0x0][0x2b0] ;  /* 0x0000ac00ff0edb82 */ /* 0x000ea20000000a00 */
[----:B------:R-:W-:Y:S01]  /*10370*/  @!P3 IMAD R5, R5, R6, RZ ;  /* 0x000000060505b224 */ /* 0x000fe200078e02ff */
[-C--:B------:R-:W-:Y:S02]  /*10380*/  @!P5 IADD3 R3, P2, R2, R8.reuse, RZ ;  /* 0x000000080203d210 */ /* 0x080fe40007f5e0ff */
[----:B------:R-:W-:Y:S02]  /*10390*/  @!P4 IADD3 R11, P1, R0, R8, RZ ;  /* 0x00000008000bc210 */ /* 0x000fe40007f3e0ff */
[----:B------:R-:W-:-:S02]  /*103a0*/  @!P6 LEA.HI.X.SX32 R4, R4, R9, 0x1, P0 ;  /* 0x000000090404e211 */ /* 0x000fc400000f0eff */
[----:B------:R-:W3:Y:S01]  /*103b0*/  @!P4 LDC.64 R16, c[0x0][0x2b0] ;  /* 0x0000ac00ff10cb82 */ /* 0x000ee20000000a00 */
[----:B------:R-:W-:Y:S02]  /*103c0*/  @!P3 IADD3 R10, P0, R5, R8, RZ ;  /* 0x00000008050ab210 */ /* 0x000fe40007f1e0ff */
[----:B------:R-:W-:-:S05]  /*103d0*/  @!P5 LEA.HI.X.SX32 R2, R2, R9, 0x1, P2 ;  /* 0x000000090202d211 */ /* 0x000fca00010f0eff */
        /* <DEDUP_REMOVED lines=15> */
.L_x_197:
[----:B------:R-:W-:Y:S05]  /*104d0*/  BSYNC B0 ;  /* 0x0000000000007941 */ /* 0x000fea0003800000 */
.L_x_196:
[----:B-1----:R1:W2:Y:S01]  /*104e0*/  LDS.128 R20, [R228+0x3800] ;  /* 0x00380000e4147984 */ /* 0x0022a20000000c00 */
[----:B------:R-:W-:Y:S01]  /*104f0*/  SHF.R.S32.HI R2, RZ, 0x3, R49 ;  /* 0x00000003ff027819 */ /* 0x000fe20000011431 */
[----:B------:R-:W-:Y:S01]  /*10500*/  IMAD.SHL.U32 R0, R48, 0x8, RZ ;  /* 0x0000000830007824 */ /* 0x000fe200078e00ff */
[----:B------:R-:W-:Y:S01]  /*10510*/  UIMAD UR16, UR7, -0x80, UR16 ;  /* 0xffffff80071078a4 */ /* 0x000fe2000f8e0210 */
[----:B------:R1:W3:Y:S01]  /*10520*/  LDS.128 R12, [R228] ;  /* 0x00000000e40c7984 */ /* 0x0002e20000000c00 */
[----:B------:R-:W-:Y:S01]  /*10530*/  SHF.R.S32.HI R5, RZ, 0x3, R47 ;  /* 0x00000003ff057819 */ /* 0x000fe2000001142f */
[----:B------:R-:W-:Y:S01]  /*10540*/  ULDC UR7, c[0x0][0x2d0] ;  /* 0x0000b40000077ab9 */ /* 0x000fe20000000800 */
[----:B------:R-:W-:Y:S01]  /*10550*/  VIADD R4, R2, 0x20 ;  /* 0x0000002002047836 */ /* 0x000fe20000000000 */
[----:B------:R-:W-:Y:S01]  /*10560*/  ISETP.GE.AND P1, PT, R0, UR7, PT ;  /* 0x0000000700007c0c */ /* 0x000fe2000bf26270 */
[C---:B------:R-:W-:Y:S01]  /*10570*/  VIADD R3, R2.reuse, 0x30 ;  /* 0x0000003002037836 */ /* 0x040fe20000000000 */
[----:B------:R-:W-:Y:S01]  /*10580*/  LEA.HI.SX32 R6, R47, 0x10, 0x1d ;  /* 0x000000102f067811 */ /* 0x000fe200078feaff */
[----:B------:R-:W-:Y:S01]  /*10590*/  BSSY B0, `(.L_x_198) ;  /* 0x0000022000007945 */ /* 0x000fe20003800000 */
[----:B------:R-:W-:Y:S01]  /*105a0*/  ISETP.GE.OR P2, PT, R5, UR16, P1 ;  /* 0x0000001005007c0c */ /* 0x000fe20008f46670 */
[----:B------:R-:W-:Y:S01]  /*105b0*/  VIADD R17, R2, 0x60 ;  /* 0x0000006002117836 */ /* 0x000fe20000000000 */
[----:B------:R-:W-:Y:S01]  /*105c0*/  ISETP.GE.OR P6, PT, R4, UR5, P1 ;  /* 0x0000000504007c0c */ /* 0x000fe20008fc6670 */
[----:B------:R-:W-:Y:S01]  /*105d0*/  VIADD R16, R2, 0x70 ;  /* 0x0000007002107836 */ /* 0x000fe20000000000 */
[----:B------:R-:W-:-:S02]  /*105e0*/  SHF.R.S32.HI R5, RZ, 0x1f, R0 ;  /* 0x0000001fff057819 */ /* 0x000fc40000011400 */
[----:B------:R-:W-:Y:S01]  /*105f0*/  IADD3 R4, P3, R0, UR6, RZ ;  /* 0x0000000600047c10 */ /* 0x000fe2000ff7e0ff */
[----:B------:R-:W-:Y:S01]  /*10600*/  VIADD R0, R2, 0x50 ;  /* 0x0000005002007836 */ /* 0x000fe20000000000 */
[----:B------:R-:W-:Y:S01]  /*10610*/  ISETP.GE.OR P0, PT, R6, UR16, P1 ;  /* 0x0000001006007c0c */ /* 0x000fe20008f06670 */
[----:B------:R-:W-:Y:S01]  /*10620*/  ULDC.64 UR6, c[0x0][0x2a0] ;  /* 0x0000a80000067ab9 */ /* 0x000fe20000000a00 */
[----:B------:R-:W-:Y:S02]  /*10630*/  SHF.R.S32.HI R6, RZ, 0x1f, R24 ;  /* 0x0000001fff067819 */ /* 0x000fe40000011418 */
[----:B------:R-:W-:Y:S01]  /*10640*/  ISETP.GE.OR P5, PT, R3, UR5, P1 ;  /* 0x0000000503007c0c */ /* 0x000fe20008fa6670 */
[----:B------:R-:W-:Y:S01]  /*10650*/  VIADD R3, R2, 0x40 ;  /* 0x0000004002037836 */ /* 0x000fe20000000000 */
[----:B------:R-:W-:Y:S02]  /*10660*/  IADD3.X R5, R5, UR4, RZ, P3, !PT ;  /* 0x0000000405057c10 */ /* 0x000fe40009ffe4ff */
[----:B------:R-:W-:Y:S01]  /*10670*/  ISETP.GE.OR P3, PT, R0, UR5, P1 ;  /* 0x0000000500007c0c */ /* 0x000fe20008f66670 */
[----:B------:R-:W-:Y:S01]  /*10680*/  IMAD R0, R6, UR6, RZ ;  /* 0x0000000606007c24 */ /* 0x000fe2000f8e02ff */
[----:B------:R-:W-:Y:S01]  /*10690*/  ISETP.GE.OR P4, PT, R3, UR5, P1 ;  /* 0x0000000503007c0c */ /* 0x000fe20008f86670 */
[----:B------:R-:W-:Y:S01]  /*106a0*/  IMAD.U32 R6, RZ, RZ, UR15 ;  /* 0x0000000fff067e24 */ /* 0x000fe2000f8e00ff */
[----:B------:R-:W-:Y:S01]  /*106b0*/  SHF.R.S32.HI R3, RZ, 0x1f, R2 ;  /* 0x0000001fff037819 */ /* 0x000fe20000011402 */
[----:B------:R-:W-:-:S02]  /*106c0*/  IMAD R0, R24, UR7, R0 ;  /* 0x0000000718007c24 */ /* 0x000fc4000f8e0200 */
[----:B------:R-:W-:-:S04]  /*106d0*/  IMAD.WIDE.U32 R10, R24, UR6, R4 ;  /* 0x00000006180a7c25 */ /* 0x000fc8000f8e0004 */
[----:B------:R-:W-:-:S04]  /*106e0*/  IMAD.WIDE R6, R6, 0x80, R2 ;  /* 0x0000008006067825 */ /* 0x000fc800078e0202 */
[----:B------:R-:W-:Y:S01]  /*106f0*/  IMAD.IADD R9, R11, 0x1, R0 ;  /* 0x000000010b097824 */ /* 0x000fe200078e0200 */
[----:B-123--:R-:W-:Y:S06]  /*10700*/  @P2 BRA `(.L_x_199) ;  /* 0x0000000000282947 */ /* 0x00efec0003800000 */
        /* <DEDUP_REMOVED lines=9> */
[----:B------:R1:W-:Y:S02]  /*107a0*/  STG.E.128 desc[UR22][R4.64], R12 ;  /* 0x0000000c04007986 */ /* 0x0003e4000c101d16 */
.L_x_199:
[----:B------:R-:W-:Y:S05]  /*107b0*/  BSYNC B0 ;  /* 0x0000000000007941 */ /* 0x000fea0003800000 */
.L_x_198:
[----:B-1----:R1:W2:Y:S01]  /*107c0*/  LDS.128 R12, [R228+0x800] ;  /* 0x00080000e40c7984 */ /* 0x0022a20000000c00 */
[----:B------:R-:W-:Y:S01]  /*107d0*/  BSSY B0, `(.L_x_200) ;  /* 0x0000011000007945 */ /* 0x000fe20003800000 */
[----:B------:R-:W-:Y:S02]  /*107e0*/  ISETP.GE.OR P2, PT, R17, UR5, P1 ;  /* 0x0000000511007c0c */ /* 0x000fe40008f46670 */
[----:B------:R-:W-:Y:S01]  /*107f0*/  ISETP.GE.OR P1, PT, R16, UR5, P1 ;  /* 0x0000000510007c0c */ /* 0x000fe20008f26670 */
[----:B------:R-:W-:-:S12]  /*10800*/  @P0 BRA `(.L_x_201) ;  /* 0x0000000000340947 */ /* 0x000fd80003800000 */
[----:B------:R-:W-:Y:S01]  /*10810*/  IADD3 R0, P0, R6, 0x10, RZ ;  /* 0x0000001006007810 */ /* 0x000fe20007f1e0ff */
        /* <DEDUP_REMOVED lines=11> */
[----:B--2---:R3:W-:Y:S02]  /*108d0*/  STG.E.128 desc[UR22][R4.64], R12 ;  /* 0x0000000c04007986 */ /* 0x0047e4000c101d16 */
.L_x_201:
[----:B------:R-:W-:Y:S05]  /*108e0*/  BSYNC B0 ;  /* 0x0000000000007941 */ /* 0x000fea0003800000 */
.L_x_200:
[----:B--23--:R2:W3:Y:S01]  /*108f0*/  LDS.128 R12, [R228+0x1000] ;  /* 0x00100000e40c7984 */ /* 0x00c4e20000000c00 */
[----:B------:R-:W-:Y:S04]  /*10900*/  BSSY B0, `(.L_x_202) ;  /* 0x000000f000007945 */ /* 0x000fe80003800000 */
[----:B------:R-:W-:Y:S05]  /*10910*/  @P6 BRA `(.L_x_203) ;  /* 0x0000000000346947 */ /* 0x000fea0003800000 */
        /* <DEDUP_REMOVED lines=13> */
.L_x_203:
[----:B------:R-:W-:Y:S05]  /*109f0*/  BSYNC B0 ;  /* 0x0000000000007941 */ /* 0x000fea0003800000 */
.L_x_202:
[----:B---34-:R3:W4:Y:S01]  /*10a00*/  LDS.128 R12, [R228+0x1800] ;  /* 0x00180000e40c7984 */ /* 0x0187220000000c00 */
        /* <DEDUP_REMOVED lines=15> */
.L_x_205:
[----:B------:R-:W-:Y:S05]  /*10b00*/  BSYNC B0 ;  /* 0x0000000000007941 */ /* 0x000fea0003800000 */
.L_x_204:
[----:B----4-:R4:W1:Y:S01]  /*10b10*/  LDS.128 R12, [R228+0x2000] ;  /* 0x00200000e40c7984 */ /* 0x0108620000000c00 */
        /* <DEDUP_REMOVED lines=15> */
.L_x_207:
[----:B------:R-:W-:Y:S05]  /*10c10*/  BSYNC B0 ;  /* 0x0000000000007941 */ /* 0x000fea0003800000 */
.L_x_206:
[----:B-1----:R1:W1:Y:S01]  /*10c20*/  LDS.128 R12, [R228+0x2800] ;  /* 0x00280000e40c7984 */ /* 0x0022620000000c00 */
        /* <DEDUP_REMOVED lines=15> */
.L_x_209:
[----:B------:R-:W-:Y:S05]  /*10d20*/  BSYNC B0 ;  /* 0x0000000000007941 */ /* 0x000fea0003800000 */
.L_x_208:
[----:B-1234-:R-:W1:Y:S01]  /*10d30*/  LDS.128 R228, [R228+0x3000] ;  /* 0x00300000e4e47984 */ /* 0x01ee620000000c00 */
        /* <DEDUP_REMOVED lines=15> */
.L_x_211:
[----:B------:R-:W-:Y:S05]  /*10e30*/  BSYNC B0 ;  /* 0x0000000000007941 */ /* 0x000fea0003800000 */
.L_x_210:
[----:B------:R-:W-:Y:S05]  /*10e40*/  @P1 EXIT ;  /* 0x000000000000194d */ /* 0x000fea0003800000 */
[----:B------:R-:W-:Y:S01]  /*10e50*/  IADD3 R6, P0, R6, 0x70, RZ ;  /* 0x0000007006067810 */ /* 0x000fe20007f1e0ff */
[----:B------:R-:W-:Y:S01]  /*10e60*/  ULDC.64 UR4, c[0x0][0x298] ;  /* 0x0000a60000047ab9 */ /* 0x000fe20000000a00 */
[----:B------:R-:W-:Y:S01]  /*10e70*/  MOV R3, R9 ;  /* 0x0000000900037202 */ /* 0x000fe20000000f00 */
[----:B------:R-:W-:Y:S02]  /*10e80*/  IMAD.MOV.U32 R2, RZ, RZ, R10 ;  /* 0x000000ffff027224 */ /* 0x000fe400078e000a */
[----:B------:R-:W-:Y:S02]  /*10e90*/  IMAD.X R0, RZ, RZ, R7, P0 ;  /* 0x000000ffff007224 */ /* 0x000fe400000e0607 */
[----:B--2---:R-:W-:-:S04]  /*10ea0*/  IMAD.WIDE.U32 R4, R6, UR4, R2 ;  /* 0x0000000406047c25 */ /* 0x004fc8000f8e0002 */
        /* <DEDUP_REMOVED lines=8> */
.L_x_136:
[----:B------:R-:W1:Y:S01]  /*10f30*/  S2R R14, SR_TID.X ;  /* 0x00000000000e7919 */ /* 0x000e620000002100 */
[----:B------:R-:W-:Y:S01]  /*10f40*/  UISETP.NE.AND UP4, UPT, UR14, -0x1, UPT ;  /* 0xffffffff0e00788c */ /* 0x000fe2000bf85270 */
[----:B------:R-:W-:Y:S01]  /*10f50*/  IMAD.U32 R2, RZ, RZ, UR15 ;  /* 0x0000000fff027e24 */ /* 0x000fe2000f8e00ff */
[----:B------:R-:W-:Y:S01]  /*10f60*/  ULDC.U8 UR6, c[0x0][0x3d9] ;  /* 0x0000f64000067ab9 */ /* 0x000fe20000000000 */
[----:B------:R-:W-:Y:S01]  /*10f70*/  USHF.R.S32.HI UR20, URZ, 0x1f, UR7 ;  /* 0x0000001f3f147899 */ /* 0x000fe20008011407 */
[----:B------:R-:W-:Y:S01]  /*10f80*/  BSSY B0, `(.L_x_212) ;  /* 0x0000054000007945 */ /* 0x000fe20003800000 */
[----:B------:R-:W-:Y:S02]  /*10f90*/  UISETP.NE.AND UP2, UPT, UR6, URZ, UPT ;  /* 0x0000003f0600728c */ /* 0x000fe4000bf45270 */
[----:B------:R-:W-:Y:S01]  /*10fa0*/  UIADD3 UR16, -UR17, UR16, URZ ;  /* 0x0000001011107290 */ /* 0x000fe2000fffe13f */
[----:B------:R-:W-:Y:S01]  /*10fb0*/  UMOV UR26, URZ ;  /* 0x0000003f001a7c82 */ /* 0x000fe20008000000 */
[----:B------:R-:W-:-:S02]  /*10fc0*/  UMOV UR27, URZ ;  /* 0x0000003f001b7c82 */ /* 0x000fc40008000000 */
[----:B------:R-:W-:Y:S01]  /*10fd0*/  @!UP4 USHF.R.S32.HI UR12, URZ, 0x1f, UR21 ;  /* 0x0000001f3f0cc899 */ /* 0x000fe20008011415 */
[----:B------:R-:W-:Y:S01]  /*10fe0*/  @UP4 ULDC.64 UR8, c[0x0][0x298] ;  /* 0x0000a60000084ab9 */ /* 0x000fe20000000a00 */
[----:B------:R-:W-:Y:S01]  /*10ff0*/  @!UP4 ULDC.64 UR4, c[0x0][0x290] ;  /* 0x0000a4000004cab9 */ /* 0x000fe20000000a00 */
[----:B------:R-:W-:Y:S02]  /*11000*/  @UP4 UIMAD.WIDE.U32 UR10, UR14, UR8, URZ ;  /* 0x000000080e0a42a5 */ /* 0x000fe4000f8e003f */
[----:B------:R-:W-:Y:S02]  /*11010*/  @!UP4 UIMAD UR8, UR12, UR4, URZ ;  /* 0x000000040c08c2a4 */ /* 0x000fe4000f8e023f */
[----:B------:R-:W-:Y:S01]  /*11020*/  @!UP4 UIMAD.WIDE.U32 UR18, UR21, UR4, URZ ;  /* 0x000000041512c2a5 */ /* 0x000fe2000f8e003f */
[----:B------:R-:W-:Y:S01]  /*11030*/  ULDC.U8 UR12, c[0x0][0x3d8] ;  /* 0x0000f600000c7ab9 */ /* 0x000fe20000000000 */
[----:B------:R-:W-:Y:S02]  /*11040*/  @!UP4 UIMAD UR8, UR21, UR5, UR8 ;  /* 0x000000051508c2a4 */ /* 0x000fe4000f8e0208 */
[----:B------:R-:W-:-:S02]  /*11050*/  UISETP.NE.AND UP0, UPT, UR12, URZ, !UP2 ;  /* 0x0000003f0c00728c */ /* 0x000fc4000d705270 */
[----:B------:R-:W-:Y:S01]  /*11060*/  UISETP.NE.AND UP3, UPT, UR12, URZ, UPT ;  /* 0x0000003f0c00728c */ /* 0x000fe2000bf65270 */
[----:B------:R-:W-:Y:S02]  /*11070*/  @UP2 ULDC.64 UR4, c[0x0][0x2c0] ;  /* 0x0000b00000042ab9 */ /* 0x000fe40000000a00 */
[----:B------:R-:W-:Y:S01]  /*11080*/  @!UP2 ULDC UR12, c[0x0][0x270] ;  /* 0x00009c00000caab9 */ /* 0x000fe20000000800 */
[----:B------:R-:W-:Y:S01]  /*11090*/  UISETP.NE.OR UP3, UPT, UR6, URZ, !UP3 ;  /* 0x0000003f0600728c */ /* 0x000fe2000df65670 */
[----:B-1----:R-:W-:Y:S01]  /*110a0*/  SHF.R.S32.HI R4, RZ, 0x1f, R14 ;  /* 0x0000001fff047819 */ /* 0x002fe2000001140e */
[----:B------:R-:W-:Y:S01]  /*110b0*/  @UP2 UMOV UR24, 0x1 ;  /* 0x0000000100182882 */ /* 0x000fe20000000000 */
[----:B------:R-:W-:Y:S01]  /*110c0*/  @!UP2 ULDC UR6, c[0x0][0x2c4] ;  /* 0x0000b1000006aab9 */ /* 0x000fe20000000800 */
[----:B------:R-:W-:Y:S01]  /*110d0*/  UISETP.NE.OR UP1, UPT, UR14, -0x1, UP3 ;  /* 0xffffffff0e00788c */ /* 0x000fe20009f25670 */
[----:B------:R-:W-:Y:S01]  /*110e0*/  LEA.HI R4, R4, R14, RZ, 0x3 ;  /* 0x0000000e04047211 */ /* 0x000fe200078f18ff */
[----:B------:R-:W-:Y:S01]  /*110f0*/  @UP0 ULDC UR6, c[0x0][0x2e4] ;  /* 0x0000b90000060ab9 */ /* 0x000fe20000000800 */
[----:B------:R-:W-:-:S02]  /*11100*/  @UP4 UIMAD UR9, UR14, UR9, UR11 ;  /* 0x000000090e0942a4 */ /* 0x000fc4000f8e020b */
[----:B------:R-:W-:Y:S01]  /*11110*/  LOP3.LUT R0, R4, 0xfffffff8, RZ, 0xc0, !PT ;  /* 0xfffffff804007812 */ /* 0x000fe200078ec0ff */
[----:B------:R-:W-:Y:S01]  /*11120*/  @!UP2 UIMAD UR24, UR6, UR12, URZ ;  /* 0x0000000c0618a2a4 */ /* 0x000fe2000f8e023f */
[----:B------:R-:W-:Y:S01]  /*11130*/  SHF.R.S32.HI R4, RZ, 0x3, R4 ;  /* 0x00000003ff047819 */ /* 0x000fe20000011404 */
[----:B------:R-:W-:Y:S02]  /*11140*/  @UP2 UIMAD UR13, UR5, UR4, URZ ;  /* 0x00000004050d22a4 */ /* 0x000fe4000f8e023f */
[----:B------:R-:W-:Y:S01]  /*11150*/  IMAD.IADD R14, R14, 0x1, -R0 ;  /* 0x000000010e0e7824 */ /* 0x000fe200078e0a00 */
[----:B------:R-:W-:Y:S01]  /*11160*/  ULDC UR11, c[0x0][0x2d0] ;  /* 0x0000b400000b7ab9 */ /* 0x000fe20000000800 */
[----:B------:R-:W-:Y:S01]  /*11170*/  ULDC.64 UR4, c[0x0][0x2a0] ;  /* 0x0000a80000047ab9 */ /* 0x000fe20000000a00 */
[----:B------:R-:W-:Y:S01]  /*11180*/  @!UP4 UIADD3 UR9, UR19, UR8, URZ ;  /* 0x000000081309c290 */ /* 0x000fe2000fffe03f */
[----:B------:R-:W-:Y:S01]  /*11190*/  IMAD.SHL.U32 R0, R14, 0x8, RZ ;  /* 0x000000080e007824 */ /* 0x000fe200078e00ff */
[----:B------:R-:W-:Y:S01]  /*111a0*/  UIMAD UR20, UR20, UR4, URZ ;  /* 0x00000004141472a4 */ /* 0x000fe2000f8e023f */
[----:B------:R-:W-:Y:S01]  /*111b0*/  IMAD.U32 R6, RZ, RZ, UR4 ;  /* 0x00000004ff067e24 */ /* 0x000fe2000f8e00ff */
[----:B------:R-:W-:Y:S01]  /*111c0*/  @!UP4 UMOV UR10, UR18 ;  /* 0x00000012000acc82 */ /* 0x000fe20008000000 */
[----:B------:R-:W-:Y:S01]  /*111d0*/  UIMAD UR8, UR21, UR24, URZ ;  /* 0x00000018150872a4 */ /* 0x000fe2000f8e023f */
[C---:B------:R-:W-:Y:S01]  /*111e0*/  ISETP.GE.AND P0, PT, R0.reuse, UR11, PT ;  /* 0x0000000b00007c0c */ /* 0x040fe2000bf06270 */
[----:B------:R-:W-:Y:S01]  /*111f0*/  @!UP3 ULDC UR4, c[0x0][0x2c4] ;  /* 0x0000b1000004bab9 */ /* 0x000fe20000000800 */
[----:B------:R-:W-:Y:S01]  /*11200*/  IADD3 R8, P1, R0, UR10, RZ ;  /* 0x0000000a00087c10 */ /* 0x000fe2000ff3e0ff */
[----:B------:R-:W-:Y:S01]  /*11210*/  @!UP1 UIMAD UR14, UR21, UR4, URZ ;  /* 0x00000004150e92a4 */ /* 0x000fe2000f8e023f */
[----:B------:R-:W-:Y:S01]  /*11220*/  ISETP.GE.OR P2, PT, R4, UR16, P0 ;  /* 0x0000001004007c0c */ /* 0x000fe20008746670 */
[----:B------:R-:W-:Y:S01]  /*11230*/  @UP2 ULDC UR25, c[0x0][0x2c0] ;  /* 0x0000b00000192ab9 */ /* 0x000fe20000000800 */
[----:B------:R-:W-:Y:S01]  /*11240*/  USEL UR8, UR8, URZ, UP3 ;  /* 0x0000003f08087287 */ /* 0x000fe20009800000 */
[----:B------:R-:W-:Y:S01]  /*11250*/  LEA.HI.X.SX32 R9, R0, UR9, 0x1, P1 ;  /* 0x0000000900097c11 */ /* 0x000fe200088f0eff */
[----:B------:R-:W-:Y:S01]  /*11260*/  @!UP2 UMOV UR25, 0x1 ;  /* 0x000000010019a882 */ /* 0x000fe20000000000 */
[----:B------:R-:W-:Y:S01]  /*11270*/  @!UP2 UMOV UR13, UR6 ;  /* 0x00000006000dac82 */ /* 0x000fe20008000000 */
[----:B------:R-:W-:Y:S01]  /*11280*/  UIMAD UR6, UR17, UR25, URZ ;  /* 0x00000019110672a4 */ /* 0x000fe2000f8e023f */
[----:B------:R-:W-:Y:S01]  /*11290*/  SHF.R.S32.HI R5, RZ, 0x1f, R4 ;  /* 0x0000001fff057819 */ /* 0x000fe20000011404 */
[----:B------:R-:W-:Y:S01]  /*112a0*/  UIMAD UR8, UR7, UR13, UR8 ;  /* 0x0000000d070872a4 */ /* 0x000fe2000f8e0208 */
[----:B------:R-:W-:Y:S01]  /*112b0*/  IMAD.WIDE.U32 R8, R6, UR7, R8 ;  /* 0x0000000706087c25 */ /* 0x000fe2000f8e0008 */
[----:B------:R-:W-:Y:S01]  /*112c0*/  UIMAD UR5, UR7, UR5, UR20 ;  /* 0x00000005070572a4 */ /* 0x000fe2000f8e0214 */
[----:B------:R-:W-:Y:S01]  /*112d0*/  @!UP3 UMOV UR26, UR14 ;  /* 0x0000000e001abc82 */ /* 0x000fe20008000000 */
[----:B------:R-:W-:Y:S01]  /*112e0*/  USHF.R.S32.HI UR4, URZ, 0x1f, UR6 ;  /* 0x0000001f3f047899 */ /* 0x000fe20008011406 */
[C---:B------:R-:W-:Y:S01]  /*112f0*/  VIADD R17, R4.reuse, 0x10 ;  /* 0x0000001004117836 */ /* 0x040fe20000000000 */
[----:B------:R-:W-:Y:S01]  /*11300*/  @!UP3 USHF.R.S32.HI UR27, URZ, 0x1f, UR14 ;  /* 0x0000001f3f1bb899 */ /* 0x000fe2000801140e */
[C---:B------:R-:W-:Y:S01]  /*11310*/  VIADD R18, R4.reuse, 0x20 ;  /* 0x0000002004127836 */ /* 0x040fe20000000000 */
[----:B------:R-:W-:Y:S01]  /*11320*/  USHF.R.S32.HI UR7, URZ, 0x1f, UR8 ;  /* 0x0000001f3f077899 */ /* 0x000fe20008011408 */
[C---:B------:R-:W-:Y:S01]  /*11330*/  VIADD R20, R4.reuse, 0x40 ;  /* 0x0000004004147836 */ /* 0x040fe20000000000 */
[----:B------:R-:W-:Y:S01]  /*11340*/  UIADD3 UR6, UP1, UP0, UR6, UR26, UR8 ;  /* 0x0000001a06067290 */ /* 0x000fe2000f83e008 */
[----:B------:R-:W-:Y:S01]  /*11350*/  VIADD R19, R4, 0x30 ;  /* 0x0000003004137836 */ /* 0x000fe20000000000 */
[----:B------:R-:W-:Y:S01]  /*11360*/  ISETP.GE.OR P1, PT, R17, UR16, P0 ;  /* 0x0000001011007c0c */ /* 0x000fe20008726670 */
[----:B------:R-:W-:Y:S01]  /*11370*/  VIADD R7, R9, UR5 ;  /* 0x0000000509077c36 */ /* 0x000fe20008000000 */
[----:B------:R-:W-:Y:S01]  /*11380*/  UIADD3.X UR26, UR4, UR27, UR7, UP1, UP0 ;  /* 0x0000001b041a7290 */ /* 0x000fe20008fe0407 */
[----:B------:R-:W-:Y:S01]  /*11390*/  IMAD.WIDE R2, R2, 0x80, R4 ;  /* 0x0000008002027825 */ /* 0x000fe200078e0204 */
[----:B------:R-:W-:-:S02]  /*113a0*/  ISETP.GE.AND P4, PT, R20, UR16, PT ;  /* 0x0000001014007c0c */ /* 0x000fc4000bf86270 */
[----:B------:R-:W-:Y:S01]  /*113b0*/  ISETP.GE.OR P6, PT, R18, UR16, P0 ;  /* 0x0000001012007c0c */ /* 0x000fe200087c6670 */
[C---:B------:R-:W-:Y:S01]  /*113c0*/  VIADD R21, R4.reuse, 0x50 ;  /* 0x0000005004157836 */ /* 0x040fe20000000000 */
[----:B------:R-:W-:Y:S01]  /*113d0*/  ISETP.GE.OR P5, PT, R19, UR16, P0 ;  /* 0x0000001013007c0c */ /* 0x000fe200087a6670 */
[----:B------:R-:W-:Y:S01]  /*113e0*/  VIADD R22, R4, 0x60 ;  /* 0x0000006004167836 */ /* 0x000fe20000000000 */
[----:B------:R-:W-:Y:S01]  /*113f0*/  ISETP.GE.OR P3, PT, R20, UR16, P0 ;  /* 0x0000001014007c0c */ /* 0x000fe20008766670 */
[----:B------:R-:W-:Y:S01]  /*11400*/  VIADD R23, R4, 0x70 ;  /* 0x0000007004177836 */ /* 0x000fe20000000000 */
[----:B------:R-:W-:Y:S11]  /*11410*/  @P2 BRA `(.L_x_213) ;  /* 0x0000000000282947 */ /* 0x000ff60003800000 */
        /* <DEDUP_REMOVED lines=10> */
.L_x_213:
[----:B------:R-:W-:Y:S05]  /*114c0*/  BSYNC B0 ;  /* 0x0000000000007941 */ /* 0x000fea0003800000 */
.L_x_212:
[----:B------:R-:W-:Y:S01]  /*114d0*/  BSSY B0, `(.L_x_214) ;  /* 0x0000010000007945 */ /* 0x000fe20003800000 */
[----:B------:R-:W-:-:S03]  /*114e0*/  ISETP.GE.AND P2, PT, R4, UR16, PT ;  /* 0x0000001004007c0c */ /* 0x000fc6000bf46270 */
[----:B------:R-:W-:Y:S10]  /*114f0*/  @P1 BRA `(.L_x_215) ;  /* 0x0000000000341947 */ /* 0x000ff40003800000 */
        /* <DEDUP_REMOVED lines=13> */
.L_x_215:
[----:B------:R-:W-:Y:S05]  /*115d0*/  BSYNC B0 ;  /* 0x0000000000007941 */ /* 0x000fea0003800000 */
.L_x_214:
[----:B------:R-:W-:Y:S01]  /*115e0*/  BSSY B0, `(.L_x_216) ;  /* 0x0000010000007945 */ /* 0x000fe20003800000 */
[----:B------:R-:W-:-:S03]  /*115f0*/  ISETP.GE.AND P1, PT, R17, UR16, PT ;  /* 0x0000001011007c0c */ /* 0x000fc6000bf26270 */
[----:B------:R-:W-:Y:S10]  /*11600*/  @P6 BRA `(.L_x_217) ;  /* 0x0000000000346947 */ /* 0x000ff40003800000 */
        /* <DEDUP_REMOVED lines=13> */
.L_x_217:
[----:B------:R-:W-:Y:S05]  /*116e0*/  BSYNC B0 ;  /* 0x0000000000007941 */ /* 0x000fea0003800000 */
.L_x_216:
[----:B------:R-:W-:Y:S01]  /*116f0*/  BSSY B0, `(.L_x_218) ;  /* 0x0000010000007945 */ /* 0x000fe20003800000 */
[----:B------:R-:W-:-:S03]  /*11700*/  ISETP.GE.AND P6, PT, R18, UR16, PT ;  /* 0x0000001012007c0c */ /* 0x000fc6000bfc6270 */
        /* <DEDUP_REMOVED lines=14> */
.L_x_219:
[----:B------:R-:W-:Y:S05]  /*117f0*/  BSYNC B0 ;  /* 0x0000000000007941 */ /* 0x000fea0003800000 */
.L_x_218:
[----:B------:R-:W-:Y:S01]  /*11800*/  BSSY B0, `(.L_x_220) ;  /* 0x0000010000007945 */ /* 0x000fe20003800000 */
[----:B------:R-:W-:-:S03]  /*11810*/  ISETP.GE.AND P5, PT, R19, UR16, PT ;  /* 0x0000001013007c0c */ /* 0x000fc6000bfa6270 */
        /* <DEDUP_REMOVED lines=14> */
.L_x_221:
[----:B------:R-:W-:Y:S05]  /*11900*/  BSYNC B0 ;  /* 0x0000000000007941 */ /* 0x000fea0003800000 */
.L_x_220:
[C---:B------:R-:W-:Y:S01]  /*11910*/  ISETP.NE.OR P1, PT, R14.reuse, RZ, P1 ;  /* 0x000000ff0e00720c */ /* 0x040fe20000f25670 */
[----:B------:R-:W-:Y:S01]  /*11920*/  BSSY B0, `(.L_x_222) ;  /* 0x0000018000007945 */ /* 0x000fe20003800000 */
[C---:B------:R-:W-:Y:S02]  /*11930*/  ISETP.GE.AND P3, PT, R21.reuse, UR16, PT ;  /* 0x0000001015007c0c */ /* 0x040fe4000bf66270 */
[----:B------:R-:W-:Y:S02]  /*11940*/  P2R R16, PR, RZ, 0x2 ;  /* 0x00000002ff107803 */ /* 0x000fe40000000000 */
[----:B------:R-:W-:Y:S02]  /*11950*/  ISETP.GE.OR P1, PT, R21, UR16, P0 ;  /* 0x0000001015007c0c */ /* 0x000fe40008726670 */
[C---:B------:R-:W-:Y:S02]  /*11960*/  ISETP.NE.OR P2, PT, R14.reuse, RZ, P2 ;  /* 0x000000ff0e00720c */ /* 0x040fe40001745670 */
[----:B------:R-:W-:-:S02]  /*11970*/  ISETP.NE.OR P6, PT, R14, RZ, P6 ;  /* 0x000000ff0e00720c */ /* 0x000fc400037c5670 */
[----:B------:R-:W-:Y:S02]  /*11980*/  P2R R15, PR, RZ, 0x4 ;  /* 0x00000004ff0f7803 */ /* 0x000fe40000000000 */
[C---:B------:R-:W-:Y:S02]  /*11990*/  ISETP.NE.OR P5, PT, R14.reuse, RZ, P5 ;  /* 0x000000ff0e00720c */ /* 0x040fe40002fa5670 */
[C---:B------:R-:W-:Y:S02]  /*119a0*/  ISETP.NE.OR P4, PT, R14.reuse, RZ, P4 ;  /* 0x000000ff0e00720c */ /* 0x040fe40002785670 */
[----:B------:R-:W-:Y:S01]  /*119b0*/  ISETP.NE.OR P3, PT, R14, RZ, P3 ;  /* 0x000000ff0e00720c */ /* 0x000fe20001f65670 */
[----:B------:R-:W-:-:S12]  /*119c0*/  @P1 BRA `(.L_x_223) ;  /* 0x0000000000341947 */ /* 0x000fd80003800000 */
        /* <DEDUP_REMOVED lines=13> */
.L_x_223:
[----:B------:R-:W-:Y:S05]  /*11aa0*/  BSYNC B0 ;  /* 0x0000000000007941 */ /* 0x000fea0003800000 */
.L_x_222:
[C---:B------:R-:W-:Y:S01]  /*11ab0*/  ISETP.GE.OR P1, PT, R22.reuse, UR16, P0 ;  /* 0x0000001016007c0c */ /* 0x040fe20008726670 */
[----:B------:R-:W-:Y:S01]  /*11ac0*/  BSSY B0, `(.L_x_224) ;  /* 0x0000012000007945 */ /* 0x000fe20003800000 */
[----:B------:R-:W-:Y:S02]  /*11ad0*/  ISETP.GE.AND P2, PT, R22, UR16, PT ;  /* 0x0000001016007c0c */ /* 0x000fe4000bf46270 */
[----:B------:R-:W-:Y:S02]  /*11ae0*/  ISETP.GE.OR P0, PT, R23, UR16, P0 ;  /* 0x0000001017007c0c */ /* 0x000fe40008706670 */
[----:B------:R-:W-:-:S07]  /*11af0*/  ISETP.NE.OR P2, PT, R14, RZ, P2 ;  /* 0x000000ff0e00720c */ /* 0x000fce0001745670 */
[----:B------:R-:W-:Y:S06]  /*11b00*/  @P1 BRA `(.L_x_225) ;  /* 0x0000000000341947 */ /* 0x000fec0003800000 */
        /* <DEDUP_REMOVED lines=13> */
.L_x_225:
[----:B------:R-:W-:Y:S05]  /*11be0*/  BSYNC B0 ;  /* 0x0000000000007941 */ /* 0x000fea0003800000 */
.L_x_224:
[----:B------:R-:W-:Y:S01]  /*11bf0*/  ISETP.GE.AND P1, PT, R23, UR16, PT ;  /* 0x0000001017007c0c */ /* 0x000fe2000bf26270 */
[----:B------:R-:W-:Y:S03]  /*11c00*/  BSSY B0, `(.L_x_226) ;  /* 0x000000f000007945 */ /* 0x000fe60003800000 */
[----:B------:R-:W-:Y:S01]  /*11c10*/  ISETP.NE.OR P1, PT, R14, RZ, P1 ;  /* 0x000000ff0e00720c */ /* 0x000fe20000f25670 */
[----:B------:R-:W-:-:S12]  /*11c20*/  @P0 BRA `(.L_x_227) ;  /* 0x0000000000300947 */ /* 0x000fd80003800000 */
        /* <DEDUP_REMOVED lines=12> */
.L_x_227:
[----:B------:R-:W-:Y:S05]  /*11cf0*/  BSYNC B0 ;  /* 0x0000000000007941 */ /* 0x000fea0003800000 */
.L_x_226:
[----:B------:R-:W-:Y:S01]  /*11d00*/  ISETP.NE.AND P0, PT, R15, RZ, PT ;  /* 0x000000ff0f00720c */ /* 0x000fe20003f05270 */
[----:B------:R-:W-:-:S12]  /*11d10*/  BSSY B0, `(.L_x_228) ;  /* 0x000000a000007945 */ /* 0x000fd80003800000 */
[----:B------:R-:W-:Y:S05]  /*11d20*/  @P0 BRA `(.L_x_229) ;  /* 0x0000000000200947 */ /* 0x000fea0003800000 */
[----:B------:R-:W-:Y:S01]  /*11d30*/  IMAD R4, R4, UR25, RZ ;  /* 0x0000001904047c24 */ /* 0x000fe2000f8e02ff */
[----:B------:R-:W-:-:S04]  /*11d40*/  ULDC.64 UR4, c[0x0][0x2b0] ;  /* 0x0000ac0000047ab9 */ /* 0x000fc80000000a00 */
[----:B------:R-:W-:-:S04]  /*11d50*/  IADD3 R0, P0, R4, UR6, RZ ;  /* 0x0000000604007c10 */ /* 0x000fc8000ff1e0ff */
[----:B------:R-:W-:Y:S02]  /*11d60*/  LEA.HI.X.SX32 R4, R4, UR26, 0x1, P0 ;  /* 0x0000001a04047c11 */ /* 0x000fe400080f0eff */
[----:B-1----:R-:W-:-:S04]  /*11d70*/  LEA R2, P0, R0, UR4, 0x2 ;  /* 0x0000000400027c11 */ /* 0x002fc8000f8010ff */
[----:B------:R-:W-:Y:S01]  /*11d80*/  LEA.HI.X R3, R0, UR5, R4, 0x2, P0 ;  /* 0x0000000500037c11 */ /* 0x000fe200080f1404 */
[----:B------:R-:W-:-:S05]  /*11d90*/  IMAD.MOV.U32 R0, RZ, RZ, 0x7f800000 ;  /* 0x7f800000ff007424 */ /* 0x000fca00078e00ff */
[----:B------:R1:W-:Y:S03]  /*11da0*/  STG.E desc[UR22][R2.64], R0 ;  /* 0x0000000002007986 */ /* 0x0003e6000c101916 */
.L_x_229:
[----:B------:R-:W-:Y:S05]  /*11db0*/  BSYNC B0 ;  /* 0x0000000000007941 */ /* 0x000fea0003800000 */
.L_x_228:
[----:B------:R-:W-:Y:S01]  /*11dc0*/  ISETP.NE.AND P0, PT, R16, RZ, PT ;  /* 0x000000ff1000720c */ /* 0x000fe20003f05270 */
[----:B------:R-:W-:-:S12]  /*11dd0*/  BSSY B0, `(.L_x_230) ;  /* 0x000000a000007945 */ /* 0x000fd80003800000 */
[----:B------:R-:W-:Y:S05]  /*11de0*/  @P0 BRA `(.L_x_231) ;  /* 0x0000000000200947 */ /* 0x000fea0003800000 */
[----:B-1----:R-:W-:Y:S01]  /*11df0*/  IMAD R0, R17, UR25, RZ ;  /* 0x0000001911007c24 */ /* 0x002fe2000f8e02ff */
[----:B------:R-:W-:-:S04]  /*11e00*/  ULDC.64 UR4, c[0x0][0x2b0] ;  /* 0x0000ac0000047ab9 */ /* 0x000fc80000000a00 */
[----:B------:R-:W-:-:S04]  /*11e10*/  IADD3 R3, P0, R0, UR6, RZ ;  /* 0x0000000600037c10 */ /* 0x000fc8000ff1e0ff */
[----:B------:R-:W-:Y:S02]  /*11e20*/  LEA.HI.X.SX32 R0, R0, UR26, 0x1, P0 ;  /* 0x0000001a00007c11 */ /* 0x000fe400080f0eff */
[----:B------:R-:W-:-:S04]  /*11e30*/  LEA R2, P0, R3, UR4, 0x2 ;  /* 0x0000000403027c11 */ /* 0x000fc8000f8010ff */
[----:B------:R-:W-:Y:S01]  /*11e40*/  LEA.HI.X R3, R3, UR5, R0, 0x2, P0 ;  /* 0x0000000503037c11 */ /* 0x000fe200080f1400 */
[----:B------:R-:W-:-:S05]  /*11e50*/  IMAD.MOV.U32 R0, RZ, RZ, 0x7f800000 ;  /* 0x7f800000ff007424 */ /* 0x000fca00078e00ff */
[----:B------:R1:W-:Y:S03]  /*11e60*/  STG.E desc[UR22][R2.64], R0 ;  /* 0x0000000002007986 */ /* 0x0003e6000c101916 */
.L_x_231:
[----:B------:R-:W-:Y:S05]  /*11e70*/  BSYNC B0 ;  /* 0x0000000000007941 */ /* 0x000fea0003800000 */
.L_x_230:
[----:B------:R-:W-:Y:S04]  /*11e80*/  BSSY B0, `(.L_x_232) ;  /* 0x000000a000007945 */ /* 0x000fe80003800000 */
        /* <DEDUP_REMOVED lines=9> */
.L_x_233:
[----:B------:R-:W-:Y:S05]  /*11f20*/  BSYNC B0 ;  /* 0x0000000000007941 */ /* 0x000fea0003800000 */
.L_x_232:
        /* <DEDUP_REMOVED lines=10> */
.L_x_235:
[----:B------:R-:W-:Y:S05]  /*11fd0*/  BSYNC B0 ;  /* 0x0000000000007941 */ /* 0x000fea0003800000 */
.L_x_234:
        /* <DEDUP_REMOVED lines=10> */
.L_x_237:
[----:B------:R-:W-:Y:S05]  /*12080*/  BSYNC B0 ;  /* 0x0000000000007941 */ /* 0x000fea0003800000 */
.L_x_236:
        /* <DEDUP_REMOVED lines=10> */
.L_x_239:
[----:B------:R-:W-:Y:S05]  /*12130*/  BSYNC B0 ;  /* 0x0000000000007941 */ /* 0x000fea0003800000 */
.L_x_238:
        /* <DEDUP_REMOVED lines=10> */
.L_x_241:
[----:B------:R-:W-:Y:S05]  /*121e0*/  BSYNC B0 ;  /* 0x0000000000007941 */ /* 0x000fea0003800000 */
.L_x_240:
[----:B------:R-:W-:Y:S05]  /*121f0*/  @P1 EXIT ;  /* 0x000000000000194d */ /* 0x000fea0003800000 */
[----:B-1----:R-:W-:Y:S01]  /*12200*/  IMAD R0, R23, UR25, RZ ;  /* 0x0000001917007c24 */ /* 0x002fe2000f8e02ff */
[----:B------:R-:W-:-:S04]  /*12210*/  ULDC.64 UR4, c[0x0][0x2b0] ;  /* 0x0000ac0000047ab9 */ /* 0x000fc80000000a00 */
[----:B------:R-:W-:-:S04]  /*12220*/  IADD3 R3, P0, R0, UR6, RZ ;  /* 0x0000000600037c10 */ /* 0x000fc8000ff1e0ff */
[----:B------:R-:W-:Y:S02]  /*12230*/  LEA.HI.X.SX32 R0, R0, UR26, 0x1, P0 ;  /* 0x0000001a00007c11 */ /* 0x000fe400080f0eff */
[----:B------:R-:W-:-:S04]  /*12240*/  LEA R2, P0, R3, UR4, 0x2 ;  /* 0x0000000403027c11 */ /* 0x000fc8000f8010ff */
[----:B------:R-:W-:Y:S01]  /*12250*/  LEA.HI.X R3, R3, UR5, R0, 0x2, P0 ;  /* 0x0000000503037c11 */ /* 0x000fe200080f1400 */
[----:B------:R-:W-:-:S05]  /*12260*/  IMAD.MOV.U32 R0, RZ, RZ, 0x7f800000 ;  /* 0x7f800000ff007424 */ /* 0x000fca00078e00ff */
[----:B------:R-:W-:Y:S01]  /*12270*/  STG.E desc[UR22][R2.64], R0 ;  /* 0x0000000002007986 */ /* 0x000fe2000c101916 */
[----:B------:R-:W-:Y:S05]  /*12280*/  EXIT ;  /* 0x000000000000794d */ /* 0x000fea0003800000 */
.L_x_242:
        /* <DEDUP_REMOVED lines=15> */
.L_x_2574:


//--------------------- .text._ZN5flash16flash_fwd_kernelI23Flash_fwd_kernel_traitsILi64ELi128ELi128ELi4ELb0ELb0EN7cutlass10bfloat16_tE19Flash_kernel_traitsILi64ELi128ELi128ELi4ES3_EELb0ELb0ELb0ELb0ELb0ELb0ELb1ELb0EEEvNS_16Flash_fwd_paramsE --------------------------
	.section	.text._ZN5flash16flash_fwd_kernelI23Flash_fwd_kernel_traitsILi64ELi128ELi128ELi4ELb0ELb0EN7cutlass10bfloat16_tE19Flash_kernel_traitsILi64ELi128ELi128ELi4ES3_EELb0ELb0ELb0ELb0ELb0ELb0ELb1ELb0EEEvNS_16Flash_fwd_paramsE,"ax",@progbits
	.align	128
        .global         _ZN5flash16flash_fwd_kernelI23Flash_fwd_kernel_traitsILi64ELi128ELi128ELi4ELb0ELb0EN7cutlass10bfloat16_tE19Flash_kernel_traitsILi64ELi128ELi128ELi4ES3_EELb0ELb0ELb0ELb0ELb0ELb0ELb1ELb0EEEvNS_16Flash_fwd_paramsE
        .type           _ZN5flash16flash_fwd_kernelI23Flash_fwd_kernel_traitsILi64ELi128ELi128ELi4ELb0ELb0EN7cutlass10bfloat16_tE19Flash_kernel_traitsILi64ELi128ELi128ELi4ES3_EELb0ELb0ELb0ELb0ELb0ELb0ELb1ELb0EEEvNS_16Flash_fwd_paramsE,@function
        .size           _ZN5flash16flash_fwd_kernelI23Flash_fwd_kernel_traitsILi64ELi128ELi128ELi4ELb0ELb0EN7cutlass10bfloat16_tE19Flash_kernel_traitsILi64ELi128ELi128ELi4ES3_EELb0ELb0ELb0ELb0ELb0ELb0ELb1ELb0EEEvNS_16Flash_fwd_paramsE,(.L_x_2575 - _ZN5flash16flash_fwd_kernelI23Flash_fwd_kernel_traitsILi64ELi128ELi128ELi4ELb0ELb0EN7cutlass10bfloat16_tE19Flash_kernel_traitsILi64ELi128ELi128ELi4ES3_EELb0ELb0ELb0ELb0ELb0ELb0ELb1ELb0EEEvNS_16Flash_fwd_paramsE)
        .other          _ZN5flash16flash_fwd_kernelI23Flash_fwd_kernel_traitsILi64ELi128ELi128ELi4ELb0ELb0EN7cutlass10bfloat16_tE19Flash_kernel_traitsILi64ELi128ELi128ELi4ES3_EELb0ELb0ELb0ELb0ELb0ELb0ELb1ELb0EEEvNS_16Flash_fwd_paramsE,@"STO_CUDA_ENTRY STV_DEFAULT"
_ZN5flash16flash_fwd_kernelI23Flash_fwd_kernel_traitsILi64ELi128ELi128ELi4ELb0ELb0EN7cutlass10bfloat16_tE19Flash_kernel_traitsILi64ELi128ELi128ELi4ES3_EELb0ELb0ELb0ELb0ELb0ELb0ELb1ELb0EEEvNS_16Flash_fwd_paramsE:
.text._ZN5flash16flash_fwd_kernelI23Flash_fwd_kernel_traitsILi64ELi128ELi128ELi4ELb0ELb0EN7cutlass10bfloat16_tE19Flash_kernel_traitsILi64ELi128ELi128ELi4ES3_EELb0ELb0ELb0ELb0ELb0ELb0ELb1ELb0EEEvNS_16Flash_fwd_paramsE:
[----:B------:R-:W1:Y:S08]  /*0000*/  LDC R1, c[0x0][0x28] ;  /* 0x00000a00ff017b82 */ /* 0x000e700000000800 */
[----:B------:R-:W2:Y:S01]  /*0010*/  S2UR UR21, SR_CTAID.Y ;  /* 0x00000000001579c3 */ /* 0x000ea20000002600 */
[----:B------:R-:W-:Y:S01]  /*0020*/  ULDC.64 UR4, c[0x0][0x300] ;  /* 0x0000c00000047ab9 */ /* 0x000fe20000000a00 */
[----:B------:R-:W-:Y:S01]  /*0030*/  ULDC.64 UR6, c[0x0][0x2f0] ;  /* 0x0000bc0000067ab9 */ /* 0x000fe20000000a00 */
[----:B------:R-:W-:Y:S01]  /*0040*/  UISETP.NE.U32.AND UP1, UPT, UR4, URZ, UPT ;  /* 0x0000003f0400728c */ /* 0x000fe2000bf25070 */
[----:B-1----:R-:W-:Y:S01]  /*0050*/  VIADD R1, R1, 0xffffff78 ;  /* 0xffffff7801017836 */ /* 0x002fe20000000000 */
[----:B------:R-:W-:-:S02]  /*0060*/  UISETP.NE.U32.AND UP2, UPT, UR6, URZ, UPT ;  /* 0x0000003f0600728c */ /* 0x000fc4000bf45070 */
[----:B------:R-:W-:Y:S02]  /*0070*/  UISETP.NE.AND.EX UP1, UPT, UR5, URZ, UPT, UP1 ;  /* 0x0000003f0500728c */ /* 0x000fe4000bf25310 */
[----:B------:R-:W-:Y:S01]  /*0080*/  UISETP.NE.AND.EX UP2, UPT, UR7, URZ, UPT, UP2 ;  /* 0x0000003f0700728c */ /* 0x000fe2000bf45320 */
[----:B------:R-:W-:Y:S01]  /*0090*/  ULDC.64 UR8, c[0x0][0x2f0] ;  /* 0x0000bc0000087ab9 */ /* 0x000fe20000000a00 */
[----:B------:R-:W-:Y:S02]  /*00a0*/  ULDC.U8 UR6, c[0x0][0x3c2] ;  /* 0x0000f08000067ab9 */ /* 0x000fe40000000000 */
[----:B------:R-:W-:Y:S01]  /*00b0*/  PLOP3.LUT P0, PT, PT, PT, UP1, 0x80, 0x0 ;  /* 0x000000000000781c */ /* 0x000fe20003f0f018 */
[----:B------:R-:W-:Y:S01]  /*00c0*/  ULDC.64 UR4, c[0x0][0x2f8] ;  /* 0x0000be0000047ab9 */ /* 0x000fe20000000a00 */
[----:B------:R-:W-:Y:S01]  /*00d0*/  PLOP3.LUT P2, PT, PT, PT, UP2, 0x80, 0x0 ;  /* 0x000000000000781c */ /* 0x000fe20003f4f028 */
[----:B------:R-:W-:Y:S02]  /*00e0*/  UISETP.NE.AND UP3, UPT, UR6, URZ, UPT ;  /* 0x0000003f0600728c */ /* 0x000fe4000bf65270 */
[----:B------:R-:W-:Y:S01]  /*00f0*/  UISETP.EQ.U32.AND UP0, UPT, UR4, URZ, UPT ;  /* 0x0000003f0400728c */ /* 0x000fe2000bf02070 */
[----:B------:R-:W-:Y:S01]  /*0100*/  ULDC.64 UR22, c[0x0][0x208] ;  /* 0x0000820000167ab9 */ /* 0x000fe20000000a00 */
[----:B------:R-:W-:-:S02]  /*0110*/  ULDC.64 UR6, c[0x0][0x2f8] ;  /* 0x0000be0000067ab9 */ /* 0x000fc40000000a00 */
        /* <DEDUP_REMOVED lines=8> */
[----:B------:R-:W3:Y:S01]  /*01a0*/  @P2 LDG.E R2, desc[UR22][R10.64+0x4] ;  /* 0x000004160a022981 */ /* 0x000ee2000c1e1900 */
[----:B------:R-:W-:Y:S01]  /*01b0*/  IMAD.U32 R9, RZ, RZ, UR9 ;  /* 0x00000009ff097e24 */ /* 0x000fe2000f8e00ff */
[----:B------:R-:W-:Y:S01]  /*01c0*/  PLOP3.LUT P1, PT, PT, PT, UP0, 0x80, 0x0 ;  /* 0x000000000000781c */ /* 0x000fe20003f2f008 */
[----:B------:R-:W-:-:S03]  /*01d0*/  UIMAD.WIDE UR6, UR21, 0x4, UR6 ;  /* 0x00000004150678a5 */ /* 0x000fc6000f8e0206 */
[----:B------:R-:W4:Y:S03]  /*01e0*/  @P0 LDG.E R3, desc[UR22][R8.64] ;  /* 0x0000001608030981 */ /* 0x000f26000c1e1900 */
[----:B------:R-:W-:Y:S02]  /*01f0*/  IMAD.U32 R6, RZ, RZ, UR6 ;  /* 0x00000006ff067e24 */ /* 0x000fe4000f8e00ff */
        /* <DEDUP_REMOVED lines=13> */
[----:B------:R-:W-:Y:S01]  /*02d0*/  @UP2 UIADD3 UR16, UR16, -UR14, URZ ;  /* 0x8000000e10102290 */ /* 0x000fe2000fffe03f */
[----:B-----5:R-:W-:-:S06]  /*02e0*/  @!P1 R2UR UR8, R4 ;  /* 0x00000000040892ca */ /* 0x020fcc00000e0000 */
[----:B------:R-:W-:Y:S01]  /*02f0*/  @!UP2 ULDC UR16, c[0x0][0x2c4] ;  /* 0x0000b1000010aab9 */ /* 0x000fe20000000800 */
[----:B-1----:R-:W-:Y:S08]  /*0300*/  @!P0 BRA `(.L_x_243) ;  /* 0x00000000001c8947 */ /* 0x002ff00003800000 */
[----:B------:R-:W-:-:S13]  /*0310*/  PLOP3.LUT P0, PT, PT, PT, UP3, 0x80, 0x0 ;  /* 0x000000000000781c */ /* 0x000fda0003f0f038 */
[----:B------:R-:W2:Y:S04]  /*0320*/  @P0 LDG.E R2, desc[UR22][R6.64+0x4] ;  /* 0x0000041606020981 */ /* 0x000ea8000c1e1900 */
[----:B------:R-:W3:Y:S01]  /*0330*/  @!P0 LDG.E R3, desc[UR22][R6.64] ;  /* 0x0000001606038981 */ /* 0x000ee2000c1e1900 */
[----:B--2---:R-:W-:-:S13]  /*0340*/  @P0 R2UR UR6, R2 ;  /* 0x00000000020602ca */ /* 0x004fda00000e0000 */
[----:B------:R-:W-:-:S07]  /*0350*/  @UP3 UIADD3 UR6, UR6, -UR8, URZ ;  /* 0x8000000806063290 */ /* 0x000fce000fffe03f */
[----:B---3--:R-:W-:Y:S01]  /*0360*/  @!P0 R2UR UR6, R3 ;  /* 0x00000000030682ca */ /* 0x008fe200000e0000 */
[----:B------:R-:W-:-:S14]  /*0370*/  BRA `(.L_x_244) ;  /* 0x0000000000047947 */ /* 0x000fdc0003800000 */
.L_x_243:
[----:B------:R-:W-:-:S05]  /*0380*/  ULDC UR6, c[0x0][0x2c8] ;  /* 0x0000b20000067ab9 */ /* 0x000fca0000000800 */
.L_x_244:
        /* <DEDUP_REMOVED lines=29> */
[----:B------:R-:W-:Y:S01]  /*0560*/  IMAD.MOV.U32 R6, RZ, RZ, RZ ;  /* 0x000000ffff067224 */ /* 0x000fe200078e00ff */
[----:B------:R-:W-:Y:S01]  /*0570*/  UISETP.NE.AND UP1, UPT, UR14, -0x1, UPT ;  /* 0xffffffff0e00788c */ /* 0x000fe2000bf25270 */
[----:B------:R-:W-:Y:S01]  /*0580*/  SHF.R.S32.HI R19, RZ, 0x1f, R0 ;  /* 0x0000001fff137819 */ /* 0x000fe20000011400 */
[----:B------:R-:W-:Y:S01]  /*0590*/  UISETP.NE.AND UP0, UPT, UR8, -0x1, UPT ;  /* 0xffffffff0800788c */ /* 0x000fe2000bf05270 */
[----:B------:R-:W-:Y:S02]  /*05a0*/  IMAD.U32 R23, RZ, RZ, UR15 ;  /* 0x0000000fff177e24 */ /* 0x000fe4000f8e00ff */
[----:B------:R-:W-:-:S03]  /*05b0*/  LEA.HI R24, R19, R0, RZ, 0x3 ;  /* 0x0000000013187211 */ /* 0x000fc600078f18ff */
[----:B------:R-:W-:-:S03]  /*05c0*/  PLOP3.LUT P0, PT, PT, PT, UP0, 0x80, 0x0 ;  /* 0x000000000000781c */ /* 0x000fc60003f0f008 */
[----:B------:R-:W-:Y:S01]  /*05d0*/  @UP1 ULDC.64 UR4, c[0x0][0x240] ;  /* 0x0000900000041ab9 */ /* 0x000fe20000000a00 */
[----:B------:R-:W-:Y:S02]  /*05e0*/  @!UP1 USHF.R.S32.HI UR9, URZ, 0x1f, UR21 ;  /* 0x0000001f3f099899 */ /* 0x000fe40008011415 */
[----:B------:R-:W-:Y:S02]  /*05f0*/  @UP1 UIMAD.WIDE.U32 UR30, UR14, UR4, URZ ;  /* 0x000000040e1e12a5 */ /* 0x000fe4000f8e003f */
[----:B------:R-:W-:Y:S02]  /*0600*/  @UP0 UIADD3 UR12, UR27, UR8, URZ ;  /* 0x000000081b0c0290 */ /* 0x000fe4000fffe03f */
[----:B------:R-:W-:Y:S01]  /*0610*/  @UP1 UIMAD UR6, UR14, UR5, UR31 ;  /* 0x000000050e0612a4 */ /* 0x000fe2000f8e021f */
[----:B------:R-:W-:Y:S01]  /*0620*/  @UP0 ULDC.64 UR10, c[0x0][0x248] ;  /* 0x00009200000a0ab9 */ /* 0x000fe20000000a00 */
[----:B-1----:R-:W-:Y:S01]  /*0630*/  IABS R3, R2 ;  /* 0x0000000200037213 */ /* 0x002fe20000000000 */
[----:B------:R-:W-:Y:S01]  /*0640*/  @!UP1 ULDC.64 UR4, c[0x0][0x228] ;  /* 0x00008a0000049ab9 */ /* 0x000fe20000000a00 */
[----:B------:R-:W-:-:S02]  /*0650*/  @UP0 UIMAD.WIDE.U32 UR32, UR12, UR10, URZ ;  /* 0x0000000a0c2002a5 */ /* 0x000fc4000f8e003f */
[----:B------:R-:W1:Y:S01]  /*0660*/  I2F.RP R8, R3 ;  /* 0x0000000300087306 */ /* 0x000e620000209400 */
[----:B------:R-:W-:Y:S02]  /*0670*/  @!UP1 UIMAD UR9, UR9, UR4, URZ ;  /* 0x00000004090992a4 */ /* 0x000fe4000f8e023f */
[----:B------:R-:W-:Y:S01]  /*0680*/  @!UP1 UIMAD.WIDE.U32 UR28, UR21, UR4, URZ ;  /* 0x00000004151c92a5 */ /* 0x000fe2000f8e003f */
[----:B--2---:R-:W-:Y:S01]  /*0690*/  IABS R4, R4 ;  /* 0x0000000400047213 */ /* 0x004fe20000000000 */
[----:B------:R-:W-:Y:S02]  /*06a0*/  @!UP1 UIMAD UR5, UR21, UR5, UR9 ;  /* 0x00000005150592a4 */ /* 0x000fe4000f8e0209 */
[----:B------:R-:W-:Y:S01]  /*06b0*/  @UP0 UIMAD UR12, UR12, UR11, URZ ;  /* 0x0000000b0c0c02a4 */ /* 0x000fe2000f8e023f */
[----:B------:R-:W-:Y:S01]  /*06c0*/  @UP1 UMOV UR26, UR30 ;  /* 0x0000001e001a1c82 */ /* 0x000fe20008000000 */
[----:B------:R-:W-:Y:S02]  /*06d0*/  @UP0 UMOV UR18, UR32 ;  /* 0x0000002000120c82 */ /* 0x000fe40008000000 */
[----:B------:R-:W-:-:S02]  /*06e0*/  @UP0 UIADD3 UR12, UR33, UR12, URZ ;  /* 0x0000000c210c0290 */ /* 0x000fc4000fffe03f */
[----:B------:R-:W-:Y:S01]  /*06f0*/  @!UP1 UIADD3 UR6, UR29, UR5, URZ ;  /* 0x000000051d069290 */ /* 0x000fe2000fffe03f */
[----:B-1----:R-:W1:Y:S01]  /*0700*/  MUFU.RCP R7, R8 ;  /* 0x0000000800077308 */ /* 0x002e620000001000 */
[----:B------:R-:W-:Y:S01]  /*0710*/  @!UP1 UMOV UR26, UR28 ;  /* 0x0000001c001a9c82 */ /* 0x000fe20008000000 */
[----:B-1----:R-:W-:-:S06]  /*0720*/  VIADD R7, R7, 0xffffffe ;  /* 0x0ffffffe07077836 */ /* 0x002fcc0000000000 */
[----:B------:R-:W1:Y:S02]  /*0730*/  F2I.FTZ.U32.TRUNC.NTZ R7, R7 ;  /* 0x0000000700077305 */ /* 0x000e64000021f000 */
[----:B-1----:R-:W-:-:S04]  /*0740*/  IMAD.MOV R5, RZ, RZ, -R7 ;  /* 0x000000ffff057224 */ /* 0x002fc800078e0a07 */
[----:B------:R-:W-:-:S04]  /*0750*/  IMAD R5, R5, R3, RZ ;  /* 0x0000000305057224 */ /* 0x000fc800078e02ff */
[----:B------:R-:W-:-:S04]  /*0760*/  IMAD.HI.U32 R6, R7, R5, R6 ;  /* 0x0000000507067227 */ /* 0x000fc800078e0006 */
[----:B------:R-:W-:-:S04]  /*0770*/  IMAD.MOV.U32 R5, RZ, RZ, R4 ;  /* 0x000000ffff057224 */ /* 0x000fc800078e0004 */
[----:B------:R-:W-:-:S04]  /*0780*/  IMAD.HI.U32 R4, R6, R5, RZ ;  /* 0x0000000506047227 */ /* 0x000fc800078e00ff */
[----:B------:R-:W-:-:S04]  /*0790*/  IMAD.MOV R6, RZ, RZ, -R4 ;  /* 0x000000ffff067224 */ /* 0x000fc800078e0a04 */
        /* <DEDUP_REMOVED lines=29> */
.L_x_246:
[----:B------:R-:W-:Y:S01]  /*0970*/  @UP0 UIADD3 UR13, UR27, UR8, URZ ;  /* 0x000000081b0d0290 */ /* 0x000fe2000fffe03f */
[----:B------:R-:W-:Y:S01]  /*0980*/  LOP3.LUT R6, R2, UR7, RZ, 0x3c, !PT ;  /* 0x0000000702067c12 */ /* 0x000fe2000f8e3cff */
        /* <DEDUP_REMOVED lines=25> */
.L_x_247:
[----:B------:R-:W1:Y:S01]  /*0b20*/  S2UR UR21, SR_CgaCtaId ;  /* 0x00000000001579c3 */ /* 0x000e620000008800 */
[----:B------:R-:W-:Y:S01]  /*0b30*/  ULDC.64 UR4, c[0x0][0x258] ;  /* 0x0000960000047ab9 */ /* 0x000fe20000000a00 */
[----:B------:R-:W-:Y:S01]  /*0b40*/  IMAD.SHL.U32 R8, R8, 0x8, RZ ;  /* 0x0000000808087824 */ /* 0x000fe200078e00ff */
[----:B------:R-:W-:Y:S01]  /*0b50*/  UIMAD UR25, UR25, UR4, URZ ;  /* 0x00000004191972a4 */ /* 0x000fe2000f8e023f */
[----:B------:R-:W-:Y:S01]  /*0b60*/  IMAD.U32 R12, RZ, RZ, UR4 ;  /* 0x00000004ff0c7e24 */ /* 0x000fe2000f8e00ff */
[----:B------:R-:W-:Y:S01]  /*0b70*/  LEA.HI R6, R19, R0, RZ, 0x4 ;  /* 0x0000000013067211 */ /* 0x000fe200078f20ff */
[----:B------:R-:W-:Y:S01]  /*0b80*/  UMOV UR4, 0x400 ;  /* 0x0000040000047882 */ /* 0x000fe20000000000 */
[----:B------:R-:W-:Y:S01]  /*0b90*/  LOP3.LUT R5, R5, 0xfffffe00, R8, 0xf8, !PT ;  /* 0xfffffe0005057812 */ /* 0x000fe200078ef808 */
[----:B------:R-:W-:Y:S01]  /*0ba0*/  UIMAD UR25, UR7, UR5, UR25 ;  /* 0x00000005071972a4 */ /* 0x000fe2000f8e0219 */
[----:B------:R-:W-:Y:S01]  /*0bb0*/  @!P1 IMAD.MOV R4, RZ, RZ, -R4 ;  /* 0x000000ffff049224 */ /* 0x000fe200078e0a04 */
[----:B------:R-:W-:Y:S01]  /*0bc0*/  UIADD3 UR5, -UR17, UR16, URZ ;  /* 0x0000001011057290 */ /* 0x000fe2000fffe13f */
[----:B------:R-:W-:Y:S01]  /*0bd0*/  SHF.R.S32.HI R37, RZ, 0x1f, R36 ;  /* 0x0000001fff257819 */ /* 0x000fe20000011424 */
[----:B------:R-:W-:Y:S01]  /*0be0*/  VIADD R18, R24, 0x10 ;  /* 0x0000001018127836 */ /* 0x000fe20000000000 */
[----:B------:R-:W-:Y:S01]  /*0bf0*/  IADD3 R20, P2, R36, UR26, RZ ;  /* 0x0000001a24147c10 */ /* 0x000fe2000ff5e0ff */
[----:B------:R-:W-:Y:S01]  /*0c00*/  VIADD R17, R24, 0x20 ;  /* 0x0000002018117836 */ /* 0x000fe20000000000 */
[----:B------:R-:W-:Y:S01]  /*0c10*/  LOP3.LUT R7, R6, 0xfffffff0, RZ, 0xc0, !PT ;  /* 0xfffffff006077812 */ /* 0x000fe200078ec0ff */
[C---:B------:R-:W-:Y:S01]  /*0c20*/  VIADD R16, R24.reuse, 0x30 ;  /* 0x0000003018107836 */ /* 0x040fe20000000000 */
[C---:B------:R-:W-:Y:S01]  /*0c30*/  ISETP.GE.AND P1, PT, R24.reuse, UR5, PT ;  /* 0x0000000518007c0c */ /* 0x040fe2000bf26270 */
[C---:B------:R-:W-:Y:S01]  /*0c40*/  VIADD R15, R24.reuse, 0x40 ;  /* 0x00000040180f7836 */ /* 0x040fe20000000000 */
[----:B------:R-:W-:Y:S01]  /*0c50*/  IADD3.X R21, R37, UR6, RZ, P2, !PT ;  /* 0x0000000625157c10 */ /* 0x000fe200097fe4ff */
[----:B------:R-:W-:Y:S01]  /*0c60*/  VIADD R11, R24, 0x50 ;  /* 0x00000050180b7836 */ /* 0x000fe20000000000 */
[----:B------:R-:W-:Y:S01]  /*0c70*/  @!P3 LOP3.LUT R4, RZ, R2, RZ, 0x33, !PT ;  /* 0x00000002ff04b212 */ /* 0x000fe200078e33ff */
[----:B------:R-:W-:Y:S01]  /*0c80*/  IMAD.IADD R2, R0, 0x1, -R7 ;  /* 0x0000000100027824 */ /* 0x000fe200078e0a07 */
[----:B------:R-:W-:Y:S01]  /*0c90*/  SHF.R.S32.HI R9, RZ, 0x4, R6 ;  /* 0x00000004ff097819 */ /* 0x000fe20000011406 */
[----:B-1----:R-:W-:Y:S01]  /*0ca0*/  ULEA UR4, UR21, UR4, 0x18 ;  /* 0x0000000415047291 */ /* 0x002fe2000f8ec03f */
[----:B------:R-:W-:Y:S01]  /*0cb0*/  IMAD.WIDE.U32 R12, R12, UR7, R20 ;  /* 0x000000070c0c7c25 */ /* 0x000fe2000f8e0014 */
[----:B------:R-:W-:Y:S01]  /*0cc0*/  BSSY B0, `(.L_x_248) ;  /* 0x0000021000007945 */ /* 0x000fe20003800000 */
[----:B------:R-:W-:-:S02]  /*0cd0*/  SHF.R.S32.HI R7, RZ, 0x1f, R2 ;  /* 0x0000001fff077819 */ /* 0x000fc40000011402 */
[----:B------:R-:W-:Y:S01]  /*0ce0*/  VIADD R10, R24, 0x60 ;  /* 0x00000060180a7836 */ /* 0x000fe20000000000 */
[----:B------:R-:W-:Y:S01]  /*0cf0*/  LEA R171, R5, UR4, 0x1 ;  /* 0x0000000405ab7c11 */ /* 0x000fe2000f8e08ff */
[----:B------:R-:W-:Y:S01]  /*0d00*/  VIADD R21, R13, UR25 ;  /* 0x000000190d157c36 */ /* 0x000fe20008000000 */
[----:B------:R-:W-:Y:S01]  /*0d10*/  ISETP.GE.AND P0, PT, R18, UR5, PT ;  /* 0x0000000512007c0c */ /* 0x000fe2000bf06270 */
[----:B------:R-:W-:Y:S01]  /*0d20*/  VIADD R8, R24, 0x70 ;  /* 0x0000007018087836 */ /* 0x000fe20000000000 */
[----:B------:R-:W-:Y:S01]  /*0d30*/  ISETP.GE.AND P6, PT, R17, UR5, PT ;  /* 0x0000000511007c0c */ /* 0x000fe2000bfc6270 */
[----:B------:R1:W-:Y:S01]  /*0d40*/  STL [R1+0x48], R171 ;  /* 0x000048ab01007387 */ /* 0x0003e20000100800 */
[----:B------:R-:W-:Y:S02]  /*0d50*/  ISETP.GE.AND P5, PT, R16, UR5, PT ;  /* 0x0000000510007c0c */ /* 0x000fe4000bfa6270 */
[----:B------:R-:W-:Y:S02]  /*0d60*/  ISETP.GE.AND P4, PT, R15, UR5, PT ;  /* 0x000000050f007c0c */ /* 0x000fe4000bf86270 */
[----:B------:R-:W-:-:S02]  /*0d70*/  ISETP.GE.AND P3, PT, R11, UR5, PT ;  /* 0x000000050b007c0c */ /* 0x000fc4000bf66270 */
[----:B------:R-:W-:Y:S02]  /*0d80*/  ISETP.GE.AND P2, PT, R10, UR5, PT ;  /* 0x000000050a007c0c */ /* 0x000fe4000bf46270 */
[----:B------:R-:W-:Y:S02]  /*0d90*/  LEA.HI R6, R6, R9, RZ, 0x1 ;  /* 0x0000000906067211 */ /* 0x000fe400078f08ff */
[----:B------:R-:W-:Y:S01]  /*0da0*/  LEA.HI R14, R7, R2, RZ, 0x3 ;  /* 0x00000002070e7211 */ /* 0x000fe200078f18ff */
        /* <DEDUP_REMOVED lines=18> */
.L_x_249:
[----:B------:R-:W-:Y:S05]  /*0ed0*/  BSYNC B0 ;  /* 0x0000000000007941 */ /* 0x000fea0003800000 */
.L_x_248:
        /* <DEDUP_REMOVED lines=27> */
.L_x_251:
[----:B------:R-:W-:Y:S05]  /*1090*/  BSYNC B0 ;  /* 0x0000000000007941 */ /* 0x000fea0003800000 */
.L_x_250:
[----:B------:R-:W-:Y:S04]  /*10a0*/  BSSY B0, `(.L_x_252) ;  /* 0x0000016000007945 */ /* 0x000fe80003800000 */
[----:B------:R-:W-:Y:S05]  /*10b0*/  @P6 BRA `(.L_x_253) ;  /* 0x0000000000506947 */ /* 0x000fea0003800000 */
[----:B------:R-:W-:Y:S02]  /*10c0*/  ULDC UR6, c[0x0][0x2d0] ;  /* 0x0000b40000067ab9 */ /* 0x000fe40000000800 */
[----:B------:R-:W-:-:S13]  /*10d0*/  ISETP.GE.AND P0, PT, R36, UR6, PT ;  /* 0x0000000624007c0c */ /* 0x000fda000bf06270 */
[----:B------:R1:W-:Y:S01]  /*10e0*/  @P0 STS.128 [R171+0x1000], RZ ;  /* 0x001000ffab000388 */ /* 0x0003e20000000c00 */
[----:B------:R-:W-:Y:S05]  /*10f0*/  @P0 BRA `(.L_x_253) ;  /* 0x0000000000400947 */ /* 0x000fea0003800000 */
        /* <DEDUP_REMOVED lines=16> */
.L_x_253:
[----:B------:R-:W-:Y:S05]  /*1200*/  BSYNC B0 ;  /* 0x0000000000007941 */ /* 0x000fea0003800000 */
.L_x_252:
        /* <DEDUP_REMOVED lines=22> */
.L_x_255:
[----:B------:R-:W-:Y:S05]  /*1370*/  BSYNC B0 ;  /* 0x0000000000007941 */ /* 0x000fea0003800000 */
.L_x_254:
        /* <DEDUP_REMOVED lines=22> */
.L_x_257:
[----:B------:R-:W-:Y:S05]  /*14e0*/  BSYNC B0 ;  /* 0x0000000000007941 */ /* 0x000fea0003800000 */
.L_x_256:
        /* <DEDUP_REMOVED lines=22> */
.L_x_259:
[----:B------:R-:W-:Y:S05]  /*1650*/  BSYNC B0 ;  /* 0x0000000000007941 */ /* 0x000fea0003800000 */
.L_x_258:
        /* <DEDUP_REMOVED lines=22> */
.L_x_261:
[----:B------:R-:W-:Y:S05]  /*17c0*/  BSYNC B0 ;  /* 0x0000000000007941 */ /* 0x000fea0003800000 */
.L_x_260:
        /* <DEDUP_REMOVED lines=9> */
[----:B-1----:R-:W-:Y:S01]  /*1860*/  IADD3.X R6, RZ, R23, RZ, P0, !PT ;  /* 0x00000017ff067210 */ /* 0x002fe200007fe4ff */
        /* <DEDUP_REMOVED lines=11> */
.L_x_263:
[----:B------:R-:W-:Y:S05]  /*1920*/  BSYNC B0 ;  /* 0x0000000000007941 */ /* 0x000fea0003800000 */
.L_x_262:
[----:B-1----:R-:W-:Y:S01]  /*1930*/  IMAD R7, R25, UR10, RZ ;  /* 0x0000000a19077c24 */ /* 0x002fe2000f8e02ff */
[----:B------:R-:W-:Y:S01]  /*1940*/  SHF.R.S32.HI R5, RZ, 0x1f, R4 ;  /* 0x0000001fff057819 */ /* 0x000fe20000011404 */
[C-C-:B------:R-:W-:Y:S01]  /*1950*/  IMAD.WIDE.U32 R20, R24.reuse, UR10, R36.reuse ;  /* 0x0000000a18147c25 */ /* 0x140fe2000f8e0024 */
[----:B------:R-:W-:Y:S01]  /*1960*/  ULDC.64 UR6, c[0x0][0x260] ;  /* 0x0000980000067ab9 */ /* 0x000fe20000000a00 */
[----:B------:R-:W-:Y:S01]  /*1970*/  SHF.L.U32 R250, R3, 0x6, RZ ;  /* 0x0000000603fa7819 */ /* 0x000fe200000006ff */
[----:B------:R-:W-:Y:S01]  /*1980*/  BSSY B0, `(.L_x_264) ;  /* 0x000003e000007945 */ /* 0x000fe20003800000 */
[----:B------:R-:W-:Y:S01]  /*1990*/  IMAD.WIDE.U32 R22, R24, UR8, R36 ;  /* 0x0000000818167c25 */ /* 0x000fe2000f8e0024 */
[----:B------:R-:W-:Y:S01]  /*19a0*/  IADD3 R20, P1, R20, UR18, RZ ;  /* 0x0000001214147c10 */ /* 0x000fe2000ff3e0ff */
[----:B------:R-:W-:Y:S01]  /*19b0*/  ULEA.HI.SX32 UR18, UR19, 0xffffffff, 0x19 ;  /* 0xffffffff13127891 */ /* 0x000fe2000f8fca3f */
[----:B------:R-:W-:Y:S01]  /*19c0*/  LOP3.LUT R250, R250, 0x1c0, RZ, 0xc0, !PT ;  /* 0x000001c0fafa7812 */ /* 0x000fe200078ec0ff */
[----:B------:R-:W-:Y:S01]  /*19d0*/  IMAD R13, R25, UR8, RZ ;  /* 0x00000008190d7c24 */ /* 0x000fe2000f8e02ff */
[----:B------:R-:W-:Y:S01]  /*19e0*/  IADD3 R12, P0, R22, UR20, RZ ;  /* 0x00000014160c7c10 */ /* 0x000fe2000ff1e0ff */
[C---:B------:R-:W-:Y:S01]  /*19f0*/  IMAD R7, R24.reuse, UR11, R7 ;  /* 0x0000000b18077c24 */ /* 0x040fe2000f8e0207 */
[----:B------:R-:W-:Y:S01]  /*1a00*/  ULDC.64 UR20, c[0x0][0x268] ;  /* 0x00009a0000147ab9 */ /* 0x000fe20000000a00 */
[----:B------:R-:W-:Y:S01]  /*1a10*/  IMAD R6, R24, UR9, R13 ;  /* 0x0000000918067c24 */ /* 0x000fe2000f8e020d */
[----:B------:R-:W-:-:S02]  /*1a20*/  UIMAD UR17, UR18, -0x80, UR24 ;  /* 0xffffff80121178a4 */ /* 0x000fc4000f8e0218 */
[----:B------:R-:W-:Y:S01]  /*1a30*/  IADD3.X R21, R21, UR12, R7, P1, !PT ;  /* 0x0000000c15157c10 */ /* 0x000fe20008ffe407 */
[----:B------:R-:W-:Y:S01]  /*1a40*/  IMAD R7, R5, UR6, RZ ;  /* 0x0000000605077c24 */ /* 0x000fe2000f8e02ff */
[----:B------:R-:W-:Y:S01]  /*1a50*/  IADD3.X R13, R23, UR13, R6, P0, !PT ;  /* 0x0000000d170d7c10 */ /* 0x000fe200087fe406 */
[----:B------:R-:W-:Y:S01]  /*1a60*/  IMAD.MOV.U32 R6, RZ, RZ, 0x10 ;  /* 0x00000010ff067424 */ /* 0x000fe200078e00ff */
[----:B------:R-:W-:Y:S01]  /*1a70*/  R2P PR, R2, 0x6 ;  /* 0x0000000602007804 */ /* 0x000fe20000000000 */
[C---:B------:R-:W-:Y:S01]  /*1a80*/  IMAD R7, R4.reuse, UR7, R7 ;  /* 0x0000000704077c24 */ /* 0x040fe2000f8e0207 */
[----:B------:R-:W-:Y:S01]  /*1a90*/  USHF.R.S32.HI UR25, URZ, 0x1f, UR18 ;  /* 0x0000001f3f197899 */ /* 0x000fe20008011412 */
[----:B------:R-:W-:Y:S01]  /*1aa0*/  IMAD.WIDE.U32 R26, R4, UR6, R20 ;  /* 0x00000006041a7c25 */ /* 0x000fe2000f8e0014 */
[----:B------:R-:W-:Y:S02]  /*1ab0*/  ISETP.GE.AND P0, PT, R18, UR17, PT ;  /* 0x0000001112007c0c */ /* 0x000fe4000bf06270 */
[----:B------:R-:W-:Y:S01]  /*1ac0*/  SEL R6, R6, 0xfffffff0, !P1 ;  /* 0xfffffff006067807 */ /* 0x000fe20004800000 */
[----:B---3--:R-:W-:Y:S01]  /*1ad0*/  IMAD.WIDE.U32 R28, R4, UR20, R12 ;  /* 0x00000014041c7c25 */ /* 0x008fe2000f8e000c */
[----:B------:R-:W-:Y:S01]  /*1ae0*/  IADD3 R183, R27, R7, RZ ;  /* 0x000000071bb77210 */ /* 0x000fe20007ffe0ff */
[----:B------:R1:W-:Y:S01]  /*1af0*/  STL.64 [R1+0x58], R26 ;  /* 0x0000581a01007387 */ /* 0x0003e20000100a00 */
[----:B------:R-:W-:Y:S01]  /*1b00*/  ISETP.GE.AND P1, PT, R24, UR17, PT ;  /* 0x0000001118007c0c */ /* 0x000fe2000bf26270 */
[----:B------:R-:W-:Y:S01]  /*1b10*/  IMAD.MOV.U32 R182, RZ, RZ, R26 ;  /* 0x000000ffffb67224 */ /* 0x000fe200078e001a */
[----:B------:R-:W-:Y:S01]  /*1b20*/  ISETP.GE.AND P6, PT, R17, UR17, PT ;  /* 0x0000001111007c0c */ /* 0x000fe2000bfc6270 */
[----:B------:R1:W-:Y:S01]  /*1b30*/  STL.64 [R1+0x50], R28 ;  /* 0x0000501c01007387 */ /* 0x0003e20000100a00 */
[----:B------:R-:W-:Y:S01]  /*1b40*/  IMAD R5, R5, UR20, RZ ;  /* 0x0000001405057c24 */ /* 0x000fe2000f8e02ff */
[----:B------:R-:W-:Y:S01]  /*1b50*/  USHF.L.U64.HI UR20, UR10, 0x7, UR11 ;  /* 0x000000070a147899 */ /* 0x000fe2000801020b */
[----:B------:R-:W-:Y:S01]  /*1b60*/  IMAD.U32 R20, RZ, RZ, UR18 ;  /* 0x00000012ff147e24 */ /* 0x000fe2000f8e00ff */
[----:B------:R1:W-:Y:S01]  /*1b70*/  STL.64 [R1+0x60], R182 ;  /* 0x000060b601007387 */ /* 0x0003e20000100a00 */
[----:B------:R-:W-:Y:S01]  /*1b80*/  IMAD R252, R4, UR21, R5 ;  /* 0x0000001504fc7c24 */ /* 0x000fe2000f8e0205 */
[----:B------:R-:W-:Y:S01]  /*1b90*/  USHF.L.U32 UR21, UR10, 0x7, URZ ;  /* 0x000000070a157899 */ /* 0x000fe2000800063f */
[----:B------:R-:W-:Y:S01]  /*1ba0*/  IMAD.MOV.U32 R5, RZ, RZ, 0x20 ;  /* 0x00000020ff057424 */ /* 0x000fe200078e00ff */
[----:B------:R-:W-:Y:S01]  /*1bb0*/  UIMAD UR6, UR20, UR18, URZ ;  /* 0x00000012140672a4 */ /* 0x000fe2000f8e023f */
[----:B------:R-:W-:Y:S01]  /*1bc0*/  IMAD.SHL.U32 R13, R24, 0x8, RZ ;  /* 0x00000008180d7824 */ /* 0x000fe200078e00ff */
[----:B------:R-:W-:Y:S01]  /*1bd0*/  ISETP.GE.AND P5, PT, R16, UR17, PT ;  /* 0x0000001110007c0c */ /* 0x000fe2000bfa6270 */
[----:B------:R-:W-:Y:S01]  /*1be0*/  IMAD.SHL.U32 R2, R2, 0x40, RZ ;  /* 0x0000004002027824 */ /* 0x000fe200078e00ff */
[----:B------:R-:W-:Y:S01]  /*1bf0*/  UIMAD UR6, UR25, UR21, UR6 ;  /* 0x00000015190672a4 */ /* 0x000fe2000f8e0206 */
[----:B------:R-:W-:Y:S01]  /*1c00*/  IMAD.WIDE.U32 R20, R20, UR21, R182 ;  /* 0x0000001514147c25 */ /* 0x000fe2000f8e00b6 */
[----:B------:R-:W-:-:S02]  /*1c10*/  SEL R4, R5, 0xffffffe0, !P2 ;  /* 0xffffffe005047807 */ /* 0x000fc40005000000 */
[----:B------:R-:W-:Y:S01]  /*1c20*/  LOP3.LUT R13, R250, 0x8, R13, 0xf8, !PT ;  /* 0x00000008fa0d7812 */ /* 0x000fe200078ef80d */
[----:B------:R-:W-:Y:S01]  /*1c30*/  IMAD.SHL.U32 R7, R9, 0x8, RZ ;  /* 0x0000000809077824 */ /* 0x000fe200078e00ff */
[----:B------:R-:W-:Y:S02]  /*1c40*/  IADD3 R23, R21, UR6, RZ ;  /* 0x0000000615177c10 */ /* 0x000fe4000fffe0ff */
[----:B------:R-:W-:Y:S02]  /*1c50*/  ISETP.GE.AND P4, PT, R15, UR17, PT ;  /* 0x000000110f007c0c */ /* 0x000fe4000bf86270 */
[----:B------:R-:W-:Y:S02]  /*1c60*/  ISETP.GE.AND P3, PT, R11, UR17, PT ;  /* 0x000000110b007c0c */ /* 0x000fe4000bf66270 */
[----:B------:R-:W-:Y:S02]  /*1c70*/  ISETP.GE.AND P2, PT, R10, UR17, PT ;  /* 0x000000110a007c0c */ /* 0x000fe4000bf46270 */
[----:B------:R-:W-:-:S02]  /*1c80*/  SHF.R.U32.HI R250, RZ, 0x3, R250 ;  /* 0x00000003fffa7819 */ /* 0x000fc400000116fa */
[----:B------:R-:W-:Y:S01]  /*1c90*/  LOP3.LUT R2, R2, 0x1c0, RZ, 0xc0, !PT ;  /* 0x000001c002027812 */ /* 0x000fe200078ec0ff */
[----:B------:R-:W-:Y:S08]  /*1ca0*/  @P1 BRA `(.L_x_265) ;  /* 0x00000000002c1947 */ /* 0x000ff00003800000 */
[----:B------:R-:W-:Y:S02]  /*1cb0*/  ULDC UR6, c[0x0][0x2d0] ;  /* 0x0000b40000067ab9 */ /* 0x000fe40000000800 */
[----:B------:R-:W-:-:S13]  /*1cc0*/  ISETP.GE.AND P1, PT, R36, UR6, PT ;  /* 0x0000000624007c0c */ /* 0x000fda000bf26270 */
[----:B------:R3:W-:Y:S01]  /*1cd0*/  @P1 STS.128 [R171+0x4000], RZ ;  /* 0x004000ffab001388 */ /* 0x0007e20000000c00 */
[----:B------:R-:W-:Y:S05]  /*1ce0*/  @P1 BRA `(.L_x_265) ;  /* 0x00000000001c1947 */ /* 0x000fea0003800000 */
[----:B------:R-:W-:Y:S02]  /*1cf0*/  ULDC.64 UR6, c[0x0][0x218] ;  /* 0x0000860000067ab9 */ /* 0x000fe40000000a00 */
[----:B-1----:R-:W-:-:S04]  /*1d00*/  LEA R26, P1, R20, UR6, 0x1 ;  /* 0x00000006141a7c11 */ /* 0x002fc8000f8208ff */
[----:B------:R-:W-:-:S05]  /*1d10*/  LEA.HI.X R27, R20, UR7, R23, 0x1, P1 ;  /* 0x00000007141b7c11 */ /* 0x000fca00088f0c17 */
[----:B------:R-:W-:Y:S01]  /*1d20*/  @!PT LDS RZ, [RZ] ;  /* 0x00000000fffff984 */ /* 0x000fe20000000800 */
[----:B------:R-:W-:Y:S01]  /*1d30*/  @!PT LDS RZ, [RZ] ;  /* 0x00000000fffff984 */ /* 0x000fe20000000800 */
[----:B------:R-:W-:Y:S01]  /*1d40*/  @!PT LDS RZ, [RZ] ;  /* 0x00000000fffff984 */ /* 0x000fe20000000800 */
[----:B------:R1:W-:Y:S04]  /*1d50*/  LDGSTS.E.BYPASS.LTC128B.128 [R171+0x4000], desc[UR22][R26.64] ;  /* 0x040000001aab7fae */ /* 0x0003e8000b901d56 */
.L_x_265:
[----:B------:R-:W-:Y:S05]  /*1d60*/  BSYNC B0 ;  /* 0x0000000000007941 */ /* 0x000fea0003800000 */
.L_x_264:
        /* <DEDUP_REMOVED lines=16> */
[----:B-1----:R-:W-:-:S04]  /*1e70*/  LEA R26, P0, R12, UR6, 0x1 ;  /* 0x000000060c1a7c11 */ /* 0x002fc8000f8008ff */
[----:B------:R-:W-:-:S05]  /*1e80*/  LEA.HI.X R27, R12, UR7, R7, 0x1, P0 ;  /* 0x000000070c1b7c11 */ /* 0x000fca00080f0c07 */
[----:B------:R-:W-:Y:S01]  /*1e90*/  @!PT LDS RZ, [RZ] ;  /* 0x00000000fffff984 */ /* 0x000fe20000000800 */
[----:B------:R-:W-:Y:S01]  /*1ea0*/  @!PT LDS RZ, [RZ] ;  /* 0x00000000fffff984 */ /* 0x000fe20000000800 */
[----:B------:R-:W-:Y:S01]  /*1eb0*/  @!PT LDS RZ, [RZ] ;  /* 0x00000000fffff984 */ /* 0x000fe20000000800 */
[----:B------:R1:W-:Y:S04]  /*1ec0*/  LDGSTS.E.BYPASS.LTC128B.128 [R171+0x4800], desc[UR22][R26.64] ;  /* 0x048000001aab7fae */ /* 0x0003e8000b901d56 */
.L_x_267:
[----:B------:R-:W-:Y:S05]  /*1ed0*/  BSYNC B0 ;  /* 0x0000000000007941 */ /* 0x000fea0003800000 */
.L_x_266:
        /* <DEDUP_REMOVED lines=18> */
.L_x_269:
[----:B------:R-:W-:Y:S05]  /*2000*/  BSYNC B0 ;  /* 0x0000000000007941 */ /* 0x000fea0003800000 */
.L_x_268:
        /* <DEDUP_REMOVED lines=10> */
[----:B-1----:R-:W-:-:S04]  /*20b0*/  IMAD.WIDE.U32 R26, R7, 0x30, R22 ;  /* 0x00000030071a7825 */ /* 0x002fc800078e0016 */
[----:B------:R-:W-:Y:S01]  /*20c0*/  VIADD R7, R27, UR26 ;  /* 0x0000001a1b077c36 */ /* 0x000fe20008000000 */
[----:B------:R-:W-:-:S04]  /*20d0*/  LEA R12, P0, R26, UR6, 0x1 ;  /* 0x000000061a0c7c11 */ /* 0x000fc8000f8008ff */
[----:B------:R-:W-:-:S05]  /*20e0*/  LEA.HI.X R13, R26, UR7, R7, 0x1, P0 ;  /* 0x000000071a0d7c11 */ /* 0x000fca00080f0c07 */
[----:B------:R-:W-:Y:S01]  /*20f0*/  @!PT LDS RZ, [RZ] ;  /* 0x00000000fffff984 */ /* 0x000fe20000000800 */
[----:B------:R-:W-:Y:S01]  /*2100*/  @!PT LDS RZ, [RZ] ;  /* 0x00000000fffff984 */ /* 0x000fe20000000800 */
[----:B------:R-:W-:Y:S01]  /*2110*/  @!PT LDS RZ, [RZ] ;  /* 0x00000000fffff984 */ /* 0x000fe20000000800 */
[----:B------:R1:W-:Y:S04]  /*2120*/  LDGSTS.E.BYPASS.LTC128B.128 [R171+0x5800], desc[UR22][R12.64] ;  /* 0x058000000cab7fae */ /* 0x0003e8000b901d56 */
.L_x_271:
[----:B------:R-:W-:Y:S05]  /*2130*/  BSYNC B0 ;  /* 0x0000000000007941 */ /* 0x000fea0003800000 */
.L_x_270:
[----:B------:R-:W-:Y:S04]  /*2140*/  BSSY B0, `(.L_x_272) ;  /* 0x0000012000007945 */ /* 0x000fe80003800000 */
[----:B------:R-:W-:Y:S05]  /*2150*/  @P4 BRA `(.L_x_273) ;  /* 0x0000000000404947 */ /* 0x000fea0003800000 */
[----:B------:R-:W-:Y:S02]  /*2160*/  ULDC UR6, c[0x0][0x2d0] ;  /* 0x0000b40000067ab9 */ /* 0x000fe40000000800 */
[----:B------:R-:W-:-:S13]  /*2170*/  ISETP.GE.AND P0, PT, R36, UR6, PT ;  /* 0x0000000624007c0c */ /* 0x000fda000bf06270 */
[----:B------:R1:W-:Y:S01]  /*2180*/  @P0 STS.128 [R171+0x6000], RZ ;  /* 0x006000ffab000388 */ /* 0x0003e20000000c00 */
[----:B------:R-:W-:Y:S05]  /*2190*/  @P0 BRA `(.L_x_273) ;  /* 0x0000000000300947 */ /* 0x000fea0003800000 */
[----:B-1----:R-:W-:Y:S01]  /*21a0*/  IMAD.U32 R13, RZ, RZ, UR10 ;  /* 0x0000000aff0d7e24 */ /* 0x002fe2000f8e00ff */
[----:B------:R-:W-:Y:S01]  /*21b0*/  ULDC.64 UR6, c[0x0][0x218] ;  /* 0x0000860000067ab9 */ /* 0x000fe20000000a00 */
[----:B------:R-:W-:Y:S02]  /*21c0*/  IMAD.U32 R12, RZ, RZ, UR10 ;  /* 0x0000000aff0c7e24 */ /* 0x000fe4000f8e00ff */
[----:B------:R-:W-:Y:S01]  /*21d0*/  IMAD.U32 R7, RZ, RZ, UR11 ;  /* 0x0000000bff077e24 */ /* 0x000fe2000f8e00ff */
[----:B------:R-:W-:-:S04]  /*21e0*/  LEA R13, P0, R13, R20, 0x6 ;  /* 0x000000140d0d7211 */ /* 0x000fc800078030ff */
[----:B------:R-:W-:Y:S02]  /*21f0*/  LEA.HI.X R12, R12, R23, R7, 0x6, P0 ;  /* 0x000000170c0c7211 */ /* 0x000fe400000f3407 */
[----:B------:R-:W-:-:S04]  /*2200*/  LEA R26, P0, R13, UR6, 0x1 ;  /* 0x000000060d1a7c11 */ /* 0x000fc8000f8008ff */
[----:B------:R-:W-:-:S05]  /*2210*/  LEA.HI.X R27, R13, UR7, R12, 0x1, P0 ;  /* 0x000000070d1b7c11 */ /* 0x000fca00080f0c0c */
[----:B------:R-:W-:Y:S01]  /*2220*/  @!PT LDS RZ, [RZ] ;  /* 0x00000000fffff984 */ /* 0x000fe20000000800 */
[----:B------:R-:W-:Y:S01]  /*2230*/  @!PT LDS RZ, [RZ] ;  /* 0x00000000fffff984 */ /* 0x000fe20000000800 */
[----:B------:R-:W-:Y:S01]  /*2240*/  @!PT LDS RZ, [RZ] ;  /* 0x00000000fffff984 */ /* 0x000fe20000000800 */
[----:B------:R1:W-:Y:S04]  /*2250*/  LDGSTS.E.BYPASS.LTC128B.128 [R171+0x6000], desc[UR22][R26.64] ;  /* 0x060000001aab7fae */ /* 0x0003e8000b901d56 */
.L_x_273:
[----:B------:R-:W-:Y:S05]  /*2260*/  BSYNC B0 ;  /* 0x0000000000007941 */ /* 0x000fea0003800000 */
.L_x_272:
        /* <DEDUP_REMOVED lines=19> */
.L_x_275:
[----:B------:R-:W-:Y:S05]  /*23a0*/  BSYNC B0 ;  /* 0x0000000000007941 */ /* 0x000fea0003800000 */
.L_x_274:
        /* <DEDUP_REMOVED lines=19> */
.L_x_277:
[----:B------:R-:W-:Y:S05]  /*24e0*/  BSYNC B0 ;  /* 0x0000000000007941 */ /* 0x000fea0003800000 */
.L_x_276:
        /* <DEDUP_REMOVED lines=12> */
[----:B-1----:R-:W-:-:S04]  /*25b0*/  LEA R12, P0, R20, UR6, 0x1 ;  /* 0x00000006140c7c11 */ /* 0x002fc8000f8008ff */
[----:B------:R-:W-:-:S05]  /*25c0*/  LEA.HI.X R13, R20, UR7, R7, 0x1, P0 ;  /* 0x00000007140d7c11 */ /* 0x000fca00080f0c07 */
[----:B------:R-:W-:Y:S01]  /*25d0*/  @!PT LDS RZ, [RZ] ;  /* 0x00000000fffff984 */ /* 0x000fe20000000800 */
[----:B------:R-:W-:Y:S01]  /*25e0*/  @!PT LDS RZ, [RZ] ;  /* 0x00000000fffff984 */ /* 0x000fe20000000800 */
[----:B------:R-:W-:Y:S01]  /*25f0*/  @!PT LDS RZ, [RZ] ;  /* 0x00000000fffff984 */ /* 0x000fe20000000800 */
[----:B------:R1:W-:Y:S04]  /*2600*/  LDGSTS.E.BYPASS.LTC128B.128 [R171+0x7800], desc[UR22][R12.64] ;  /* 0x078000000cab7fae */ /* 0x0003e8000b901d56 */
.L_x_279:
[----:B------:R-:W-:Y:S05]  /*2610*/  BSYNC B0 ;  /* 0x0000000000007941 */ /* 0x000fea0003800000 */
.L_x_278:
[----:B------:R-:W0:Y:S01]  /*2620*/  LDGDEPBAR ;  /* 0x00000000000079af */ /* 0x000e220000000000 */
[----:B------:R-:W-:Y:S01]  /*2630*/  ISETP.GE.AND P1, PT, R24, UR17, PT ;  /* 0x0000001118007c0c */ /* 0x000fe2000bf26270 */
[----:B------:R-:W-:Y:S01]  /*2640*/  UIMAD UR6, UR25, UR8, URZ ;  /* 0x00000008190672a4 */ /* 0x000fe2000f8e023f */
[----:B------:R-:W-:Y:S01]  /*2650*/  ISETP.GE.AND P5, PT, R16, UR17, PT ;  /* 0x0000001110007c0c */ /* 0x000fe2000bfa6270 */
[----:B------:R-:W-:Y:S01]  /*2660*/  UIMAD.WIDE.U32 UR26, UR18, UR8, URZ ;  /* 0x00000008121a72a5 */ /* 0x000fe2000f8e003f */
[----:B------:R-:W-:Y:S01]  /*2670*/  IMAD.SHL.U32 R7, R14, 0x40, RZ ;  /* 0x000000400e077824 */ /* 0x000fe200078e00ff */
[----:B------:R-:W-:Y:S01]  /*2680*/  UIMAD UR6, UR18, UR9, UR6 ;  /* 0x00000009120672a4 */ /* 0x000fe2000f8e0206 */
[----:B------:R-:W-:Y:S01]  /*2690*/  LEA.HI R19, R19, R0, RZ, 0x5 ;  /* 0x0000000013137211 */ /* 0x000fe200078f28ff */
[----:B------:R-:W-:Y:S01]  /*26a0*/  IMAD.IADD R252, R29, 0x1, R252 ;  /* 0x000000011dfc7824 */ /* 0x000fe200078e02fc */
[----:B------:R-:W-:Y:S01]  /*26b0*/  ISETP.GE.AND P6, PT, R17, UR17, PT ;  /* 0x0000001111007c0c */ /* 0x000fe2000bfc6270 */
[----:B------:R-:W-:Y:S01]  /*26c0*/  UIADD3 UR6, UR27, UR6, URZ ;  /* 0x000000061b067290 */ /* 0x000fe2000fffe03f */
[----:B------:R-:W-:Y:S01]  /*26d0*/  IMAD.U32 R16, RZ, RZ, UR26 ;  /* 0x0000001aff107e24 */ /* 0x000fe2000f8e00ff */
[----:B------:R-:W-:Y:S01]  /*26e0*/  SHF.R.S32.HI R14, RZ, 0x5, R19 ;  /* 0x00000005ff0e7819 */ /* 0x000fe20000011413 */
[----:B------:R-:W-:Y:S01]  /*26f0*/  IMAD.U32 R17, RZ, RZ, UR27 ;  /* 0x0000001bff117e24 */ /* 0x000fe2000f8e00ff */
[----:B------:R-:W-:Y:S01]  /*2700*/  LOP3.LUT R7, R7, 0xfffffe00, RZ, 0xc0, !PT ;  /* 0xfffffe0007077812 */ /* 0x000fe200078ec0ff */
[----:B------:R-:W-:Y:S01]  /*2710*/  BSSY B0, `(.L_x_280) ;  /* 0x0000018000007945 */ /* 0x000fe20003800000 */
[----:B-1----:R-:W-:Y:S01]  /*2720*/  IMAD.U32 R13, RZ, RZ, UR6 ;  /* 0x00000006ff0d7e24 */ /* 0x002fe2000f8e00ff */
[----:B------:R-:W-:-:S02]  /*2730*/  LEA R12, P2, R16, R28, 0x7 ;  /* 0x0000001c100c7211 */ /* 0x000fc400078438ff */
[----:B------:R-:W-:Y:S01]  /*2740*/  ISETP.GE.AND P0, PT, R18, UR17, PT ;  /* 0x0000001112007c0c */ /* 0x000fe2000bf06270 */
[----:B------:R-:W-:Y:S01]  /*2750*/  IMAD R251, R14, 0x400, R7 ;  /* 0x000004000efb7824 */ /* 0x000fe200078e0207 */
[----:B------:R-:W-:Y:S02]  /*2760*/  LEA.HI.X R13, R16, R252, R13, 0x7, P2 ;  /* 0x000000fc100d7211 */ /* 0x000fe400010f3c0d */
[----:B------:R-:W-:Y:S01]  /*2770*/  ISETP.GE.AND P4, PT, R15, UR17, PT ;  /* 0x000000110f007c0c */ /* 0x000fe2000bf86270 */
[----:B------:R-:W-:-:S04]  /*2780*/  DEPBAR.LE SB0, 0x0 ;  /* 0x000080000000791a */ /* 0x000fc80000000000 */
[----:B------:R-:W-:Y:S01]  /*2790*/  BAR.SYNC.DEFER_BLOCKING 0x0 ;  /* 0x0000000000007b1d */ /* 0x000fe20000010000 */
[----:B------:R-:W-:Y:S02]  /*27a0*/  ISETP.GE.AND P3, PT, R11, UR17, PT ;  /* 0x000000110b007c0c */ /* 0x000fe4000bf66270 */
[----:B------:R-:W-:-:S03]  /*27b0*/  ISETP.GE.AND P2, PT, R10, UR17, PT ;  /* 0x000000110a007c0c */ /* 0x000fc6000bf46270 */
[----:B------:R1:W-:Y:S01]  /*27c0*/  @P1 STS.128 [R171+0x8000], RZ ;  /* 0x008000ffab001388 */ /* 0x0003e20000000c00 */
[----:B------:R-:W-:Y:S09]  /*27d0*/  @P1 BRA `(.L_x_281) ;  /* 0x00000000002c1947 */ /* 0x000ff20003800000 */
        /* <DEDUP_REMOVED lines=11> */
.L_x_281:
[----:B------:R-:W-:Y:S05]  /*2890*/  BSYNC B0 ;  /* 0x0000000000007941 */ /* 0x000fea0003800000 */
.L_x_280:
        /* <DEDUP_REMOVED lines=24> */
.L_x_283:
[----:B------:R-:W-:Y:S05]  /*2a20*/  BSYNC B0 ;  /* 0x0000000000007941 */ /* 0x000fea0003800000 */
.L_x_282:
        /* <DEDUP_REMOVED lines=19> */
.L_x_285:
[----:B------:R-:W-:Y:S05]  /*2b60*/  BSYNC B0 ;  /* 0x0000000000007941 */ /* 0x000fea0003800000 */
.L_x_284:
        /* <DEDUP_REMOVED lines=18> */
.L_x_287:
[----:B------:R-:W-:Y:S05]  /*2c90*/  BSYNC B0 ;  /* 0x0000000000007941 */ /* 0x000fea0003800000 */
.L_x_286:
        /* <DEDUP_REMOVED lines=19> */
.L_x_289:
[----:B------:R-:W-:Y:S05]  /*2dd0*/  BSYNC B0 ;  /* 0x0000000000007941 */ /* 0x000fea0003800000 */
.L_x_288:
[----:B------:R1:W-:Y:S01]  /*2de0*/  @P3 STS.128 [R171+0xa800], RZ ;  /* 0x00a800ffab003388 */ /* 0x0003e20000000c00 */
        /* <DEDUP_REMOVED lines=9> */
[----:B------:R-:W-:Y:S01]  /*2e80*/  IMAD.MOV.U32 R14, RZ, RZ, R12 ;  /* 0x000000ffff0e7224 */ /* 0x000fe200078e000c */
[----:B------:R-:W-:-:S03]  /*2e90*/  ULDC.64 UR6, c[0x0][0x220] ;  /* 0x0000880000067ab9 */ /* 0x000fc60000000a00 */
        /* <DEDUP_REMOVED lines=8> */
.L_x_291:
[----:B------:R-:W-:Y:S05]  /*2f20*/  BSYNC B0 ;  /* 0x0000000000007941 */ /* 0x000fea0003800000 */
.L_x_290:
        /* <DEDUP_REMOVED lines=20> */
.L_x_293:
[----:B------:R-:W-:Y:S05]  /*3070*/  BSYNC B0 ;  /* 0x0000000000007941 */ /* 0x000fea0003800000 */
.L_x_292:
        /* <DEDUP_REMOVED lines=18> */
.L_x_295:
[----:B------:R-:W-:Y:S05]  /*31a0*/  BSYNC B0 ;  /* 0x0000000000007941 */ /* 0x000fea0003800000 */
.L_x_294:
[----:B------:R-:W-:Y:S01]  /*31b0*/  LDSM.16.M88.4 R44, [R250+0x4000] ;  /* 0x00400000fa2c783b */ /* 0x000fe20000000200 */
[----:B------:R-:W-:Y:S01]  /*31c0*/  R2P PR, R3, 0x6 ;  /* 0x0000000603007804 */ /* 0x000fe20000000000 */
[--C-:B------:R-:W-:Y:S01]  /*31d0*/  IMAD R9, R6, 0x2, R251.reuse ;  /* 0x0000000206097824 */ /* 0x100fe200078e02fb */
[----:B------:R-:W-:Y:S01]  /*31e0*/  ULDC UR6, c[0x0][0x39c] ;  /* 0x0000e70000067ab9 */ /* 0x000fe20000000800 */
[----:B------:R-:W5:Y:S01]  /*31f0*/  LDSM.16.M88.4 R28, [R251+0x2000] ;  /* 0x00200000fb1c783b */ /* 0x000f620000000200 */
[C---:B------:R-:W-:Y:S01]  /*3200*/  VIADD R8, R250.reuse, 0x4000 ;  /* 0x00004000fa087836 */ /* 0x040fe20000000000 */
[----:B------:R-:W-:Y:S01]  /*3210*/  SEL R5, R5, 0xffffffe0, !P1 ;  /* 0xffffffe005057807 */ /* 0x000fe20004800000 */
[----:B------:R-:W-:Y:S01]  /*3220*/  VIADD R249, R250, 0x4040 ;  /* 0x00004040faf97836 */ /* 0x000fe20000000000 */
[----:B------:R-:W2:Y:S01]  /*3230*/  LDSM.16.M88.4 R32, [R251] ;  /* 0x00000000fb20783b */ /* 0x000ea20000000200 */
[----:B------:R-:W-:Y:S01]  /*3240*/  IMAD R3, R4, 0x2, R251 ;  /* 0x0000000204037824 */ /* 0x000fe200078e02fb */
[----:B------:R-:W-:Y:S01]  /*3250*/  SHF.L.U32 R0, R0, 0x1, RZ ;  /* 0x0000000100007819 */ /* 0x000fe200000006ff */
[----:B------:R-:W-:Y:S01]  /*3260*/  IMAD.IADD R118, R250, 0x1, R5 ;  /* 0x00000001fa767824 */ /* 0x000fe200078e0205 */
[----:B------:R-:W-:Y:S01]  /*3270*/  LDSM.16.M88.4 R20, [R9+0x2000] ;  /* 0x002000000914783b */ /* 0x000fe20000000200 */
[----:B------:R-:W-:Y:S01]  /*3280*/  IMAD R248, R6, 0x2, R3 ;  /* 0x0000000206f87824 */ /* 0x000fe200078e0203 */
[----:B------:R-:W-:Y:S01]  /*3290*/  LOP3.LUT R0, R0, 0x6, RZ, 0xc0, !PT ;  /* 0x0000000600007812 */ /* 0x000fe200078ec0ff */
[----:B------:R-:W-:Y:S01]  /*32a0*/  @P2 VIADD R249, R8, 0xffffffc0 ;  /* 0xffffffc008f92836 */ /* 0x000fe20000000000 */
[----:B------:R-:W3:Y:S01]  /*32b0*/  LDSM.16.M88.4 R52, [R118+0x4000] ;  /* 0x004000007634783b */ /* 0x000ee20000000200 */
[----:B------:R-:W-:-:S02]  /*32c0*/  UISETP.GE.AND UP0, UPT, UR24, 0x81, UPT ;  /* 0x000000811800788c */ /* 0x000fc4000bf06270 */
[----:B------:R-:W-:Y:S01]  /*32d0*/  IMAD.IADD R203, R5, 0x1, R249 ;  /* 0x0000000105cb7824 */ /* 0x000fe200078e02f9 */
[----:B------:R-:W4:Y:S04]  /*32e0*/  LDSM.16.M88.4 R24, [R9] ;  /* 0x000000000918783b */ /* 0x000f280000000200 */
[----:B------:R-:W-:Y:S04]  /*32f0*/  LDSM.16.M88.4 R68, [R249] ;  /* 0x00000000f944783b */ /* 0x000fe80000000200 */
[----:B------:R-:W4:Y:S04]  /*3300*/  LDSM.16.M88.4 R12, [R3+0x2000] ;  /* 0x00200000030c783b */ /* 0x000f280000000200 */
[----:B------:R3:W4:Y:S04]  /*3310*/  LDSM.16.M88.4 R16, [R3] ;  /* 0x000000000310783b */ /* 0x0007280000000200 */
[----:B------:R-:W-:Y:S04]  /*3320*/  LDSM.16.M88.4 R60, [R203] ;  /* 0x00000000cb3c783b */ /* 0x000fe80000000200 */
[----:B-1----:R-:W-:Y:S01]  /*3330*/  LDSM.16.M88.4 R8, [R248+0x2000] ;  /* 0x00200000f808783b */ /* 0x002fe20000000200 */
[-C--:B-----5:R-:W-:Y:S03]  /*3340*/  HMMA.16816.F32.BF16 R56, R28, R44.reuse, RZ ;  /* 0x0000002c1c38723c */ /* 0x0a0fe600000418ff */
[----:B------:R-:W1:Y:S04]  /*3350*/  LDSM.16.M88.4 R84, [R250+0x4800] ;  /* 0x00480000fa54783b */ /* 0x000e680000000200 */
[----:B------:R-:W5:Y:S01]  /*3360*/  LDSM.16.M88.4 R40, [R248] ;  /* 0x00000000f828783b */ /* 0x000f620000000200 */
[----:B--2---:R-:W-:Y:S03]  /*3370*/  HMMA.16816.F32.BF16 R48, R32, R44, RZ ;  /* 0x0000002c2030723c */ /* 0x004fe600000418ff */
[----:B------:R-:W2:Y:S01]  /*3380*/  LDSM.16.M88.4 R72, [R118+0x4800] ;  /* 0x004800007648783b */ /* 0x000ea20000000200 */
[----:B---3--:R-:W-:-:S02]  /*3390*/  IMAD.U32 R3, RZ, RZ, UR18 ;  /* 0x00000012ff037e24 */ /* 0x008fc4000f8e00ff */
[-C--:B------:R-:W-:Y:S01]  /*33a0*/  HMMA.16816.F32.BF16 R64, R32, R46.reuse, RZ ;  /* 0x0000002e2040723c */ /* 0x080fe200000418ff */
[----:B------:R-:W3:Y:S01]  /*33b0*/  LDSM.16.M88.4 R80, [R249+0x800] ;  /* 0x00080000f950783b */ /* 0x000ee20000000200 */
[----:B------:R-:W-:Y:S02]  /*33c0*/  IMAD R164, R3, 0x80, R0 ;  /* 0x0000008003a47824 */ /* 0x000fe400078e0200 */
[----:B------:R-:W-:Y:S02]  /*33d0*/  IMAD.IADD R3, R7, 0x1, R2 ;  /* 0x0000000107037824 */ /* 0x000fe400078e0202 */
[----:B------:R-:W-:Y:S01]  /*33e0*/  HMMA.16816.F32.BF16 R44, R28, R46, RZ ;  /* 0x0000002e1c2c723c */ /* 0x000fe200000418ff */
[C---:B------:R-:W-:Y:S01]  /*33f0*/  VIADD R0, R164.reuse, 0x1 ;  /* 0x00000001a4007836 */ /* 0x040fe20000000000 */
[C---:B------:R-:W-:Y:S01]  /*3400*/  ISETP.GE.AND P4, PT, R164.reuse, UR24, PT ;  /* 0x00000018a4007c0c */ /* 0x040fe2000bf86270 */
[C---:B------:R-:W-:Y:S01]  /*3410*/  VIADD R2, R164.reuse, 0x8 ;  /* 0x00000008a4027836 */ /* 0x040fe20000000000 */
[----:B------:R-:W0:Y:S01]  /*3420*/  LDGDEPBAR ;  /* 0x00000000000079af */ /* 0x000e220000000000 */
[----:B------:R-:W-:Y:S01]  /*3430*/  VIADD R7, R164, 0x19 ;  /* 0x00000019a4077836 */ /* 0x000fe20000000000 */
[----:B------:R-:W-:Y:S01]  /*3440*/  HMMA.16816.F32.BF16 R56, R20, R52, R56 ;  /* 0x000000341438723c */ /* 0x000fe20000041838 */
[----:B------:R-:W-:Y:S01]  /*3450*/  ISETP.GE.AND P3, PT, R0, UR24, PT ;  /* 0x0000001800007c0c */ /* 0x000fe2000bf66270 */
[----:B------:R-:W-:Y:S01]  /*3460*/  VIADD R0, R164, 0x9 ;  /* 0x00000009a4007836 */ /* 0x000fe20000000000 */
[----:B------:R-:W-:-:S02]  /*3470*/  ISETP.GE.AND P2, PT, R2, UR24, PT ;  /* 0x0000001802007c0c */ /* 0x000fc4000bf46270 */
[----:B------:R-:W-:Y:S01]  /*3480*/  IADD3 R2, R164, 0x11, RZ ;  /* 0x00000011a4027810 */ /* 0x000fe20007ffe0ff */
[----:B----4-:R-:W-:Y:S01]  /*3490*/  HMMA.16816.F32.BF16 R48, R24, R52, R48 ;  /* 0x000000341830723c */ /* 0x010fe20000041830 */
[----:B------:R-:W-:Y:S01]  /*34a0*/  ISETP.GE.AND P1, PT, R0, UR24, PT ;  /* 0x0000001800007c0c */ /* 0x000fe2000bf26270 */
[----:B------:R-:W-:Y:S01]  /*34b0*/  VIADD R0, R164, 0x10 ;  /* 0x00000010a4007836 */ /* 0x000fe20000000000 */
[----:B------:R-:W-:-:S03]  /*34c0*/  ISETP.GE.AND P6, PT, R2, UR24, PT ;  /* 0x0000001802007c0c */ /* 0x000fc6000bfc6270 */
[----:B------:R-:W-:Y:S01]  /*34d0*/  HMMA.16816.F32.BF16 R64, R24, R54, R64 ;  /* 0x000000361840723c */ /* 0x000fe20000041840 */
[----:B------:R-:W-:Y:S01]  /*34e0*/  ISETP.GE.AND P0, PT, R0, UR24, PT ;  /* 0x0000001800007c0c */ /* 0x000fe2000bf06270 */
[----:B------:R-:W-:-:S04]  /*34f0*/  VIADD R0, R164, 0x18 ;  /* 0x00000018a4007836 */ /* 0x000fc80000000000 */
[----:B------:R-:W-:Y:S01]  /*3500*/  HMMA.16816.F32.BF16 R44, R20, R54, R44 ;  /* 0x00000036142c723c */ /* 0x000fe2000004182c */
[----:B------:R-:W-:-:S05]  /*3510*/  ISETP.GE.AND P5, PT, R0, UR24, PT ;  /* 0x0000001800007c0c */ /* 0x000fca000bfa6270 */
[-C--:B------:R-:W-:Y:S06]  /*3520*/  HMMA.16816.F32.BF16 R56, R12, R68.reuse, R56 ;  /* 0x000000440c38723c */ /* 0x080fec0000041838 */
[----:B------:R-:W-:Y:S06]  /*3530*/  HMMA.16816.F32.BF16 R48, R16, R68, R48 ;  /* 0x000000441030723c */ /* 0x000fec0000041830 */
[----:B-1----:R-:W-:Y:S06]  /*3540*/  HMMA.16816.F32.BF16 R76, R32, R84, RZ ;  /* 0x00000054204c723c */ /* 0x002fec00000418ff */
[----:B------:R-:W-:Y:S06]  /*3550*/  HMMA.16816.F32.BF16 R64, R16, R70, R64 ;  /* 0x000000461040723c */ /* 0x000fec0000041840 */
[-C--:B------:R-:W-:Y:S06]  /*3560*/  HMMA.16816.F32.BF16 R56, R8, R60.reuse, R56 ;  /* 0x0000003c0838723c */ /* 0x080fec0000041838 */
[----:B-----5:R-:W-:Y:S06]  /*3570*/  HMMA.16816.F32.BF16 R48, R40, R60, R48 ;  /* 0x0000003c2830723c */ /* 0x020fec0000041830 */
[----:B------:R-:W-:Y:S01]  /*3580*/  HMMA.16816.F32.BF16 R44, R12, R70, R44 ;  /* 0x000000460c2c723c */ /* 0x000fe2000004182c */
[----:B------:R-:W1:Y:S05]  /*3590*/  LDSM.16.M88.4 R68, [R250+0x5000] ;  /* 0x00500000fa44783b */ /* 0x000e6a0000000200 */
[----:B------:R-:W-:Y:S06]  /*35a0*/  HMMA.16816.F32.BF16 R52, R28, R84, RZ ;  /* 0x000000541c34723c */ /* 0x000fec00000418ff */
[----:B------:R-:W-:Y:S01]  /*35b0*/  FMUL.FTZ R56, R56, UR6 ;  /* 0x0000000638387c20 */ /* 0x000fe20008410000 */
[----:B------:R-:W-:Y:S01]  /*35c0*/  FMUL.FTZ R57, R57, UR6 ;  /* 0x0000000639397c20 */ /* 0x000fe20008410000 */
[----:B--2---:R-:W-:Y:S01]  /*35d0*/  HMMA.16816.F32.BF16 R76, R24, R72, R76 ;  /* 0x00000048184c723c */ /* 0x004fe2000004184c */
[----:B------:R-:W-:Y:S01]  /*35e0*/  FMUL.FTZ R103, R58, UR6 ;  /* 0x000000063a677c20 */ /* 0x000fe20008410000 */
[----:B------:R-:W2:Y:S01]  /*35f0*/  MUFU.TANH R105, R56 ;  /* 0x0000003800697308 */ /* 0x000ea20000002400 */
[----:B------:R-:W-:Y:S01]  /*3600*/  FMUL.FTZ R102, R59, UR6 ;  /* 0x000000063b667c20 */ /* 0x000fe20008410000 */
[----:B------:R-:W-:Y:S01]  /*3610*/  FMUL.FTZ R48, R48, UR6 ;  /* 0x0000000630307c20 */ /* 0x000fe20008410000 */
[----:B------:R-:W-:Y:S01]  /*3620*/  FMUL.FTZ R49, R49, UR6 ;  /* 0x0000000631317c20 */ /* 0x000fe20008410000 */
[----:B------:R-:W-:Y:S01]  /*3630*/  HMMA.16816.F32.BF16 R64, R40, R62, R64 ;  /* 0x0000003e2840723c */ /* 0x000fe20000041840 */
[----:B------:R-:W-:Y:S01]  /*3640*/  FMUL.FTZ R107, R50, UR6 ;  /* 0x00000006326b7c20 */ /* 0x000fe20008410000 */
[----:B------:R-:W-:-:S02]  /*3650*/  FMUL.FTZ R106, R51, UR6 ;  /* 0x00000006336a7c20 */ /* 0x000fc40008410000 */
[----:B------:R4:W-:Y:S02]  /*3660*/  MUFU.TANH R104, R57 ;  /* 0x0000003900687308 */ /* 0x0009e40000002400 */
[----:B------:R-:W-:Y:S06]  /*3670*/  HMMA.16816.F32.BF16 R44, R8, R62, R44 ;  /* 0x0000003e082c723c */ /* 0x000fec000004182c */
[----:B------:R-:W-:Y:S01]  /*3680*/  HMMA.16816.F32.BF16 R60, R32, R86, RZ ;  /* 0x00000056203c723c */ /* 0x000fe200000418ff */
[----:B------:R-:W5:Y:S01]  /*3690*/  MUFU.TANH R109, R48 ;  /* 0x00000030006d7308 */ /* 0x000f620000002400 */
[----:B--2---:R-:W-:-:S04]  /*36a0*/  FSEL R0, R105, -INF , !P4 ;  /* 0xff80000069007808 */ /* 0x004fc80006000000 */
[----:B------:R-:W-:Y:S03]  /*36b0*/  HMMA.16816.F32.BF16 R52, R20, R72, R52 ;  /* 0x000000481434723c */ /* 0x000fe60000041834 */
[----:B------:R2:W-:Y:S03]  /*36c0*/  MUFU.TANH R108, R49 ;  /* 0x00000031006c7308 */ /* 0x0005e60000002400 */
[----:B----4-:R-:W-:Y:S01]  /*36d0*/  HMMA.16816.F32.BF16 R56, R28, R86, RZ ;  /* 0x000000561c38723c */ /* 0x010fe200000418ff */
[----:B------:R-:W-:Y:S01]  /*36e0*/  FMUL.FTZ R64, R64, UR6 ;  /* 0x0000000640407c20 */ /* 0x000fe20008410000 */
[----:B------:R-:W-:Y:S01]  /*36f0*/  FMUL.FTZ R100, R65, UR6 ;  /* 0x0000000641647c20 */ /* 0x000fe20008410000 */
[----:B------:R-:W-:Y:S01]  /*3700*/  FMUL.FTZ R99, R66, UR6 ;  /* 0x0000000642637c20 */ /* 0x000fe20008410000 */
[----:B------:R-:W-:Y:S01]  /*3710*/  FMUL.FTZ R98, R67, UR6 ;  /* 0x0000000643627c20 */ /* 0x000fe20008410000 */
[----:B------:R4:W-:Y:S01]  /*3720*/  MUFU.TANH R101, R64 ;  /* 0x0000004000657308 */ /* 0x0009e20000002400 */
[----:B---3--:R-:W-:Y:S01]  /*3730*/  HMMA.16816.F32.BF16 R76, R16, R80, R76 ;  /* 0x00000050104c723c */ /* 0x008fe2000004184c */
[----:B------:R-:W-:Y:S01]  /*3740*/  FMUL.FTZ R44, R44, UR6 ;  /* 0x000000062c2c7c20 */ /* 0x000fe20008410000 */
[----:B------:R-:W-:Y:S01]  /*3750*/  FMUL.FTZ R96, R45, UR6 ;  /* 0x000000062d607c20 */ /* 0x000fe20008410000 */
[----:B------:R-:W-:Y:S01]  /*3760*/  FMUL.FTZ R95, R46, UR6 ;  /* 0x000000062e5f7c20 */ /* 0x000fe20008410000 */
[----:B------:R-:W-:Y:S01]  /*3770*/  FMUL.FTZ R94, R47, UR6 ;  /* 0x000000062f5e7c20 */ /* 0x000fe20008410000 */
[----:B------:R-:W-:Y:S01]  /*3780*/  LDSM.16.M88.4 R84, [R249+0x1000] ;  /* 0x00100000f954783b */ /* 0x000fe20000000200 */
[----:B------:R-:W-:Y:S01]  /*3790*/  HMMA.16816.F32.BF16 R60, R24, R74, R60 ;  /* 0x0000004a183c723c */ /* 0x000fe2000004183c */
[----:B------:R-:W3:Y:S01]  /*37a0*/  MUFU.TANH R97, R44 ;  /* 0x0000002c00617308 */ /* 0x000ee20000002400 */
[----:B-----5:R-:W-:Y:S01]  /*37b0*/  FSEL R2, R109, -INF , !P4 ;  /* 0xff8000006d027808 */ /* 0x020fe20006000000 */
[----:B--2---:R-:W2:Y:S03]  /*37c0*/  LDSM.16.M88.4 R48, [R203+0x800] ;  /* 0x00080000cb30783b */ /* 0x004ea60000000200 */
[----:B------:R-:W-:Y:S03]  /*37d0*/  HMMA.16816.F32.BF16 R52, R12, R80, R52 ;  /* 0x000000500c34723c */ /* 0x000fe60000041834 */
[----:B------:R-:W-:Y:S01]  /*37e0*/  MUFU.TANH R107, R107 ;  /* 0x0000006b006b7308 */ /* 0x000fe20000002400 */
[----:B----4-:R-:W4:Y:S02]  /*37f0*/  LDSM.16.M88.4 R64, [R118+0x5000] ;  /* 0x005000007640783b */ /* 0x010f240000000200 */
[----:B------:R-:W-:Y:S05]  /*3800*/  HMMA.16816.F32.BF16 R56, R20, R74, R56 ;  /* 0x0000004a1438723c */ /* 0x000fea0000041838 */
[----:B------:R-:W-:Y:S01]  /*3810*/  MUFU.TANH R103, R103 ;  /* 0x0000006700677308 */ /* 0x000fe20000002400 */
[----:B-1----:R-:W-:Y:S01]  /*3820*/  HMMA.16816.F32.BF16 R72, R32, R68, RZ ;  /* 0x000000442048723c */ /* 0x002fe200000418ff */
[----:B---3--:R-:W-:-:S05]  /*3830*/  FSEL R170, R97, -INF , !P2 ;  /* 0xff80000061aa7808 */ /* 0x008fca0005000000 */
[----:B------:R-:W-:Y:S01]  /*3840*/  HMMA.16816.F32.BF16 R60, R16, R82, R60 ;  /* 0x00000052103c723c */ /* 0x000fe2000004183c */
[----:B------:R-:W1:Y:S05]  /*3850*/  MUFU.TANH R102, R102 ;  /* 0x0000006600667308 */ /* 0x000e6a0000002400 */
[----:B------:R-:W-:Y:S03]  /*3860*/  HMMA.16816.F32.BF16 R44, R28, R68, RZ ;  /* 0x000000441c2c723c */ /* 0x000fe600000418ff */
[----:B------:R-:W3:Y:S03]  /*3870*/  MUFU.TANH R106, R106 ;  /* 0x0000006a006a7308 */ /* 0x000ee60000002400 */
[----:B------:R-:W-:Y:S01]  /*3880*/  HMMA.16816.F32.BF16 R56, R12, R82, R56 ;  /* 0x000000520c38723c */ /* 0x000fe20000041838 */
[----:B------:R-:W5:Y:S04]  /*3890*/  LDSM.16.M88.4 R80, [R203+0x1000] ;  /* 0x00100000cb50783b */ /* 0x000f680000000200 */
[----:B------:R-:W4:Y:S01]  /*38a0*/  MUFU.TANH R99, R99 ;  /* 0x0000006300637308 */ /* 0x000f220000002400 */
[----:B-1----:R-:W-:Y:S01]  /*38b0*/  FSEL R109, R102, -INF , !P3 ;  /* 0xff800000666d7808 */ /* 0x002fe20005800000 */
[----:B--2---:R-:W-:Y:S01]  /*38c0*/  HMMA.16816.F32.BF16 R76, R40, R48, R76 ;  /* 0x00000030284c723c */ /* 0x004fe2000004184c */
[----:B------:R-:W-:-:S02]  /*38d0*/  FSEL R102, R104, -INF , !P3 ;  /* 0xff80000068667808 */ /* 0x000fc40005800000 */
[----:B------:R-:W-:-:S03]  /*38e0*/  FSEL R104, R101, -INF , !P2 ;  /* 0xff80000065687808 */ /* 0x000fc60005000000 */
[----:B------:R-:W-:Y:S01]  /*38f0*/  HMMA.16816.F32.BF16 R52, R8, R48, R52 ;  /* 0x000000300834723c */ /* 0x000fe20000041834 */
[----:B------:R-:W1:Y:S01]  /*3900*/  MUFU.TANH R95, R95 ;  /* 0x0000005f005f7308 */ /* 0x000e620000002400 */
[----:B---3--:R-:W-:-:S04]  /*3910*/  FSEL R161, R106, -INF , !P3 ;  /* 0xff8000006aa17808 */ /* 0x008fc80005800000 */
[----:B----4-:R-:W-:Y:S03]  /*3920*/  HMMA.16816.F32.BF16 R72, R24, R64, R72 ;  /* 0x000000401848723c */ /* 0x010fe60000041848 */
[----:B------:R-:W2:Y:S01]  /*3930*/  MUFU.TANH R94, R94 ;  /* 0x0000005e005e7308 */ /* 0x000ea20000002400 */
[----:B------:R-:W-:Y:S02]  /*3940*/  FSEL R163, R99, -INF , !P2 ;  /* 0xff80000063a37808 */ /* 0x000fe40005000000 */
[-C--:B------:R-:W-:Y:S05]  /*3950*/  HMMA.16816.F32.BF16 R60, R40, R50.reuse, R60 ;  /* 0x00000032283c723c */ /* 0x080fea000004183c */
[----:B------:R-:W3:Y:S01]  /*3960*/  MUFU.TANH R100, R100 ;  /* 0x0000006400647308 */ /* 0x000ee20000002400 */
[----:B------:R-:W-:Y:S01]  /*3970*/  FMUL.FTZ R76, R76, UR6 ;  /* 0x000000064c4c7c20 */ /* 0x000fe20008410000 */
[----:B------:R-:W-:Y:S01]  /*3980*/  FMUL.FTZ R77, R77, UR6 ;  /* 0x000000064d4d7c20 */ /* 0x000fe20008410000 */
[----:B------:R-:W-:Y:S01]  /*3990*/  FMUL.FTZ R78, R78, UR6 ;  /* 0x000000064e4e7c20 */ /* 0x000fe20008410000 */
[----:B------:R-:W-:Y:S01]  /*39a0*/  FMUL.FTZ R79, R79, UR6 ;  /* 0x000000064f4f7c20 */ /* 0x000fe20008410000 */
[----:B------:R-:W-:Y:S01]  /*39b0*/  HMMA.16816.F32.BF16 R56, R8, R50, R56 ;  /* 0x000000320838723c */ /* 0x000fe20000041838 */
[----:B-1----:R-:W-:Y:S01]  /*39c0*/  FSEL R167, R95, -INF , !P2 ;  /* 0xff8000005fa77808 */ /* 0x002fe20005000000 */
[----:B------:R-:W-:Y:S01]  /*39d0*/  FMUL.FTZ R52, R52, UR6 ;  /* 0x0000000634347c20 */ /* 0x000fe20008410000 */
[----:B------:R-:W1:Y:S01]  /*39e0*/  MUFU.TANH R93, R76 ;  /* 0x0000004c005d7308 */ /* 0x000e620000002400 */
[----:B------:R-:W-:Y:S01]  /*39f0*/  FMUL.FTZ R53, R53, UR6 ;  /* 0x0000000635357c20 */ /* 0x000fe20008410000 */
[----:B------:R-:W-:Y:S01]  /*3a00*/  FMUL.FTZ R39, R54, UR6 ;  /* 0x0000000636277c20 */ /* 0x000fe20008410000 */
[----:B------:R-:W-:Y:S01]  /*3a10*/  HMMA.16816.F32.BF16 R44, R20, R64, R44 ;  /* 0x00000040142c723c */ /* 0x000fe2000004182c */
[----:B------:R-:W-:Y:S01]  /*3a20*/  FMUL.FTZ R38, R55, UR6 ;  /* 0x0000000637267c20 */ /* 0x000fe20008410000 */
[----:B--2---:R-:W-:-:S03]  /*3a30*/  FSEL R169, R94, -INF , !P1 ;  /* 0xff8000005ea97808 */ /* 0x004fc60004800000 */
[----:B------:R-:W2:Y:S01]  /*3a40*/  MUFU.TANH R92, R77 ;  /* 0x0000004d005c7308 */ /* 0x000ea20000002400 */
[----:B------:R-:W-:Y:S01]  /*3a50*/  HMMA.16816.F32.BF16 R48, R32, R70, RZ ;  /* 0x000000462030723c */ /* 0x000fe200000418ff */
[----:B---3--:R-:W-:Y:S01]  /*3a60*/  FSEL R174, R100, -INF , !P1 ;  /* 0xff80000064ae7808 */ /* 0x008fe20004800000 */
[----:B------:R-:W-:Y:S01]  /*3a70*/  FMUL.FTZ R60, R60, UR6 ;  /* 0x000000063c3c7c20 */ /* 0x000fe20008410000 */
[----:B------:R-:W-:Y:S01]  /*3a80*/  FMUL.FTZ R61, R61, UR6 ;  /* 0x000000063d3d7c20 */ /* 0x000fe20008410000 */
[----:B------:R-:W-:Y:S01]  /*3a90*/  FMUL.FTZ R62, R62, UR6 ;  /* 0x000000063e3e7c20 */ /* 0x000fe20008410000 */
[----:B------:R-:W-:Y:S01]  /*3aa0*/  FMUL.FTZ R63, R63, UR6 ;  /* 0x000000063f3f7c20 */ /* 0x000fe20008410000 */
[----:B------:R-:W-:Y:S01]  /*3ab0*/  HMMA.16816.F32.BF16 R72, R16, R84, R72 ;  /* 0x000000541048723c */ /* 0x000fe20000041848 */
[----:B------:R-:W-:Y:S01]  /*3ac0*/  MUFU.TANH R91, R78 ;  /* 0x0000004e005b7308 */ /* 0x000fe20000002400 */
[----:B-1----:R-:W-:-:S04]  /*3ad0*/  FSEL R178, R93, -INF , !P0 ;  /* 0xff8000005db27808 */ /* 0x002fc80004000000 */
[----:B------:R-:W-:Y:S01]  /*3ae0*/  FMUL.FTZ R56, R56, UR6 ;  /* 0x0000000638387c20 */ /* 0x000fe20008410000 */
[----:B------:R-:W-:Y:S01]  /*3af0*/  FMUL.FTZ R57, R57, UR6 ;  /* 0x0000000639397c20 */ /* 0x000fe20008410000 */
[----:B------:R-:W-:Y:S01]  /*3b00*/  FMUL.FTZ R116, R58, UR6 ;  /* 0x000000063a747c20 */ /* 0x000fe20008410000 */
[----:B------:R1:W-:Y:S01]  /*3b10*/  MUFU.TANH R90, R79 ;  /* 0x0000004f005a7308 */ /* 0x0003e20000002400 */
[----:B------:R-:W-:Y:S01]  /*3b20*/  FMUL.FTZ R117, R59, UR6 ;  /* 0x000000063b757c20 */ /* 0x000fe20008410000 */
[----:B--2---:R-:W-:Y:S01]  /*3b30*/  FSEL R92, R92, -INF , !P6 ;  /* 0xff8000005c5c7808 */ /* 0x004fe20007000000 */
[----:B------:R-:W-:Y:S05]  /*3b40*/  HMMA.16816.F32.BF16 R44, R12, R84, R44 ;  /* 0x000000540c2c723c */ /* 0x000fea000004182c */
[----:B------:R-:W2:Y:S01]  /*3b50*/  MUFU.TANH R89, R52 ;  /* 0x0000003400597308 */ /* 0x000ea20000002400 */
[----:B------:R-:W-:Y:S06]  /*3b60*/  HMMA.16816.F32.BF16 R48, R24, R66, R48 ;  /* 0x000000421830723c */ /* 0x000fec0000041830 */
[----:B-----5:R-:W-:Y:S01]  /*3b70*/  HMMA.16816.F32.BF16 R72, R40, R80, R72 ;  /* 0x000000502848723c */ /* 0x020fe20000041848 */
[----:B------:R3:W4:Y:S01]  /*3b80*/  MUFU.TANH R88, R53 ;  /* 0x0000003500587308 */ /* 0x0007220000002400 */
[----:B-1----:R-:W1:Y:S07]  /*3b90*/  LDSM.16.M88.4 R76, [R250+0x5800] ;  /* 0x00580000fa4c783b */ /* 0x002e6e0000000200 */
[----:B------:R-:W-:Y:S01]  /*3ba0*/  MUFU.TANH R110, R60 ;  /* 0x0000003c006e7308 */ /* 0x000fe20000002400 */
[----:B--2---:R-:W-:-:S02]  /*3bb0*/  FSEL R172, R89, -INF , !P0 ;  /* 0xff80000059ac7808 */ /* 0x004fc40004000000 */
[----:B------:R-:W-:Y:S05]  /*3bc0*/  HMMA.16816.F32.BF16 R44, R8, R80, R44 ;  /* 0x00000050082c723c */ /* 0x000fea000004182c */
[----:B------:R-:W-:Y:S01]  /*3bd0*/  MUFU.TANH R111, R61 ;  /* 0x0000003d006f7308 */ /* 0x000fe20000002400 */
[----:B---3--:R-:W-:Y:S01]  /*3be0*/  HMMA.16816.F32.BF16 R52, R28, R70, RZ ;  /* 0x000000461c34723c */ /* 0x008fe200000418ff */
[----:B------:R-:W2:Y:S01]  /*3bf0*/  LDSM.16.M88.4 R68, [R118+0x5800] ;  /* 0x005800007644783b */ /* 0x000ea20000000200 */
[----:B----4-:R-:W-:-:S04]  /*3c00*/  FSEL R180, R88, -INF , !P6 ;  /* 0xff80000058b47808 */ /* 0x010fc80007000000 */
[----:B------:R-:W-:Y:S01]  /*3c10*/  HMMA.16816.F32.BF16 R48, R16, R86, R48 ;  /* 0x000000561030723c */ /* 0x000fe20000041830 */
[----:B------:R-:W3:Y:S01]  /*3c20*/  MUFU.TANH R112, R62 ;  /* 0x0000003e00707308 */ /* 0x000ee20000002400 */
[----:B------:R-:W-:Y:S01]  /*3c30*/  FMUL.FTZ R72, R72, UR6 ;  /* 0x0000000648487c20 */ /* 0x000fe20008410000 */
[----:B------:R-:W-:Y:S01]  /*3c40*/  FMUL.FTZ R73, R73, UR6 ;  /* 0x0000000649497c20 */ /* 0x000fe20008410000 */
[----:B------:R-:W-:Y:S01]  /*3c50*/  FMUL.FTZ R121, R74, UR6 ;  /* 0x000000064a797c20 */ /* 0x000fe20008410000 */
[----:B------:R-:W-:-:S04]  /*3c60*/  FMUL.FTZ R122, R75, UR6 ;  /* 0x000000064b7a7c20 */ /* 0x000fc80008410000 */
[----:B------:R4:W-:Y:S03]  /*3c70*/  MUFU.TANH R113, R63 ;  /* 0x0000003f00717308 */ /* 0x0009e60000002400 */
[----:B------:R-:W-:Y:S01]  /*3c80*/  FMUL.FTZ R44, R44, UR6 ;  /* 0x000000062c2c7c20 */ /* 0x000fe20008410000 */
[----:B------:R-:W-:Y:S01]  /*3c90*/  FMUL.FTZ R124, R45, UR6 ;  /* 0x000000062d7c7c20 */ /* 0x000fe20008410000 */
[----:B------:R-:W-:Y:S01]  /*3ca0*/  FMUL.FTZ R125, R46, UR6 ;  /* 0x000000062e7d7c20 */ /* 0x000fe20008410000 */
[----:B------:R-:W-:Y:S02]  /*3cb0*/  FMUL.FTZ R126, R47, UR6 ;  /* 0x000000062f7e7c20 */ /* 0x000fe40008410000 */
[----:B------:R-:W5:Y:S01]  /*3cc0*/  MUFU.TANH R114, R56 ;  /* 0x0000003800727308 */ /* 0x000f620000002400 */
[----:B------:R-:W-:Y:S01]  /*3cd0*/  HMMA.16816.F32.BF16 R52, R20, R66, R52 ;  /* 0x000000421434723c */ /* 0x000fe20000041834 */
[----:B---3--:R-:W-:-:S05]  /*3ce0*/  FSEL R160, R112, -INF , !P5 ;  /* 0xff80000070a07808 */ /* 0x008fca0006800000 */
[-C--:B-1----:R-:W-:Y:S01]  /*3cf0*/  HMMA.16816.F32.BF16 R64, R32, R76.reuse, RZ ;  /* 0x0000004c2040723c */ /* 0x082fe200000418ff */
[----:B------:R1:W-:Y:S05]  /*3d00*/  MUFU.TANH R115, R57 ;  /* 0x0000003900737308 */ /* 0x0003ea0000002400 */
[----:B----4-:R-:W-:Y:S03]  /*3d10*/  HMMA.16816.F32.BF16 R60, R28, R76, RZ ;  /* 0x0000004c1c3c723c */ /* 0x010fe600000418ff */
[----:B------:R-:W-:Y:S01]  /*3d20*/  MUFU.TANH R119, R72 ;  /* 0x0000004800777308 */ /* 0x000fe20000002400 */
[----:B-----5:R-:W-:-:S02]  /*3d30*/  FSEL R114, R114, -INF , !P5 ;  /* 0xff80000072727808 */ /* 0x020fc40006800000 */
[----:B------:R-:W-:Y:S05]  /*3d40*/  HMMA.16816.F32.BF16 R48, R40, R82, R48 ;  /* 0x000000522830723c */ /* 0x000fea0000041830 */
[----:B------:R3:W-:Y:S01]  /*3d50*/  MUFU.TANH R120, R73 ;  /* 0x0000004900787308 */ /* 0x0007e20000002400 */
[----:B-1----:R-:W1:Y:S01]  /*3d60*/  LDSM.16.M88.4 R56, [R249+0x1800] ;  /* 0x00180000f938783b */ /* 0x002e620000000200 */
[----:B------:R-:W-:Y:S03]  /*3d70*/  HMMA.16816.F32.BF16 R52, R12, R86, R52 ;  /* 0x000000560c34723c */ /* 0x000fe60000041834 */
[----:B------:R-:W-:Y:S03]  /*3d80*/  LDSM.16.M88.4 R84, [R249+0x2000] ;  /* 0x00200000f954783b */ /* 0x000fe60000000200 */
[-C--:B--2---:R-:W-:Y:S01]  /*3d90*/  HMMA.16816.F32.BF16 R64, R24, R68.reuse, R64 ;  /* 0x000000441840723c */ /* 0x084fe20000041840 */
[----:B------:R2:W-:Y:S05]  /*3da0*/  MUFU.TANH R123, R44 ;  /* 0x0000002c007b7308 */ /* 0x0005ea0000002400 */
[----:B------:R-:W-:Y:S01]  /*3db0*/  HMMA.16816.F32.BF16 R60, R20, R68, R60 ;  /* 0x00000044143c723c */ /* 0x000fe2000004183c */
[----:B---3--:R-:W3:Y:S02]  /*3dc0*/  LDSM.16.M88.4 R72, [R203+0x1800] ;  /* 0x00180000cb48783b */ /* 0x008ee40000000200 */
[----:B------:R-:W4:Y:S02]  /*3dd0*/  MUFU.TANH R98, R98 ;  /* 0x0000006200627308 */ /* 0x000f240000002400 */
[----:B------:R-:W-:Y:S01]  /*3de0*/  FMUL.FTZ R48, R48, UR6 ;  /* 0x0000000630307c20 */ /* 0x000fe20008410000 */
[----:B------:R-:W-:Y:S01]  /*3df0*/  FMUL.FTZ R128, R49, UR6 ;  /* 0x0000000631807c20 */ /* 0x000fe20008410000 */
[----:B------:R-:W-:Y:S01]  /*3e00*/  FMUL.FTZ R129, R50, UR6 ;  /* 0x0000000632817c20 */ /* 0x000fe20008410000 */
[----:B------:R-:W-:Y:S01]  /*3e10*/  FMUL.FTZ R130, R51, UR6 ;  /* 0x0000000633827c20 */ /* 0x000fe20008410000 */
[----:B--2---:R-:W2:Y:S03]  /*3e20*/  LDSM.16.M88.4 R44, [R250+0x6000] ;  /* 0x00600000fa2c783b */ /* 0x004ea60000000200 */
[----:B------:R-:W-:Y:S01]  /*3e30*/  HMMA.16816.F32.BF16 R52, R8, R82, R52 ;  /* 0x000000520834723c */ /* 0x000fe20000041834 */
[----:B------:R5:W-:Y:S05]  /*3e40*/  MUFU.TANH R127, R48 ;  /* 0x00000030007f7308 */ /* 0x000bea0000002400 */
[----:B------:R-:W-:Y:S01]  /*3e50*/  HMMA.16816.F32.BF16 R80, R32, R78, RZ ;  /* 0x0000004e2050723c */ /* 0x000fe200000418ff */
[----:B----4-:R-:W-:-:S02]  /*3e60*/  FSEL R243, R98, -INF , !P1 ;  /* 0xff80000062f37808 */ /* 0x010fc40004800000 */
[----:B------:R-:W4:Y:S03]  /*3e70*/  MUFU.TANH R96, R96 ;  /* 0x0000006000607308 */ /* 0x000f260000002400 */
[----:B------:R-:W-:Y:S05]  /*3e80*/  HMMA.16816.F32.BF16 R76, R28, R78, RZ ;  /* 0x0000004e1c4c723c */ /* 0x000fea00000418ff */
[----:B------:R-:W3:Y:S01]  /*3e90*/  MUFU.TANH R39, R39 ;  /* 0x0000002700277308 */ /* 0x000ee20000002400 */
[-C--:B-1----:R-:W-:Y:S01]  /*3ea0*/  HMMA.16816.F32.BF16 R64, R16, R56.reuse, R64 ;  /* 0x000000381040723c */ /* 0x082fe20000041840 */
[----:B-----5:R-:W1:Y:S05]  /*3eb0*/  LDSM.16.M88.4 R48, [R118+0x6000] ;  /* 0x006000007630783b */ /* 0x020e6a0000000200 */
[----:B------:R-:W-:Y:S01]  /*3ec0*/  HMMA.16816.F32.BF16 R60, R12, R56, R60 ;  /* 0x000000380c3c723c */ /* 0x000fe2000004183c */
[----:B------:R-:W-:Y:S01]  /*3ed0*/  FMUL.FTZ R52, R52, UR6 ;  /* 0x0000000634347c20 */ /* 0x000fe20008410000 */
[----:B------:R-:W-:Y:S01]  /*3ee0*/  FMUL.FTZ R132, R53, UR6 ;  /* 0x0000000635847c20 */ /* 0x000fe20008410000 */
[----:B------:R-:W-:Y:S01]  /*3ef0*/  FMUL.FTZ R133, R54, UR6 ;  /* 0x0000000636857c20 */ /* 0x000fe20008410000 */
[----:B------:R-:W-:Y:S01]  /*3f00*/  FMUL.FTZ R134, R55, UR6 ;  /* 0x0000000637867c20 */ /* 0x000fe20008410000 */
[----:B------:R2:W-:Y:S01]  /*3f10*/  MUFU.TANH R131, R52 ;  /* 0x0000003400837308 */ /* 0x0005e20000002400 */
[----:B------:R-:W-:Y:S01]  /*3f20*/  HMMA.16816.F32.BF16 R80, R24, R70, R80 ;  /* 0x000000461850723c */ /* 0x000fe20000041850 */
[----:B----4-:R-:W-:-:S02]  /*3f30*/  FSEL R94, R96, -INF , !P1 ;  /* 0xff800000605e7808 */ /* 0x010fc40004800000 */
[----:B------:R-:W-:Y:S02]  /*3f40*/  FSEL R96, R110, -INF , !P5 ;  /* 0xff8000006e607808 */ /* 0x000fe40006800000 */
[----:B---3--:R-:W-:Y:S01]  /*3f50*/  FSEL R165, R39, -INF , !P0 ;  /* 0xff80000027a57808 */ /* 0x008fe20004000000 */
[----:B------:R-:W-:Y:S01]  /*3f60*/  HMMA.16816.F32.BF16 R76, R20, R70, R76 ;  /* 0x00000046144c723c */ /* 0x000fe2000004184c */
[----:B------:R-:W-:Y:S01]  /*3f70*/  MUFU.TANH R121, R121 ;  /* 0x0000007900797308 */ /* 0x000fe20000002400 */
[----:B------:R-:W-:-:S04]  /*3f80*/  IADD3 R39, R164, 0x30, RZ ;  /* 0x00000030a4277810 */ /* 0x000fc80007ffe0ff */
[----:B------:R-:W-:Y:S03]  /*3f90*/  HMMA.16816.F32.BF16 R64, R40, R72, R64 ;  /* 0x000000482840723c */ /* 0x000fe60000041840 */
[----:B------:R-:W-:Y:S03]  /*3fa0*/  MUFU.TANH R125, R125 ;  /* 0x0000007d007d7308 */ /* 0x000fe60000002400 */
[----:B--2---:R-:W-:Y:S05]  /*3fb0*/  HMMA.16816.F32.BF16 R52, R28, R44, RZ ;  /* 0x0000002c1c34723c */ /* 0x004fea00000418ff */
[----:B------:R-:W-:Y:S01]  /*3fc0*/  MUFU.TANH R122, R122 ;  /* 0x0000007a007a7308 */ /* 0x000fe20000002400 */
[----:B------:R-:W-:Y:S06]  /*3fd0*/  HMMA.16816.F32.BF16 R60, R8, R72, R60 ;  /* 0x00000048083c723c */ /* 0x000fec000004183c */
[----:B------:R-:W-:Y:S01]  /*3fe0*/  HMMA.16816.F32.BF16 R68, R32, R44, RZ ;  /* 0x0000002c2044723c */ /* 0x000fe200000418ff */
[----:B------:R-:W-:Y:S05]  /*3ff0*/  MUFU.TANH R124, R124 ;  /* 0x0000007c007c7308 */ /* 0x000fea0000002400 */
[----:B------:R-:W-:Y:S01]  /*4000*/  FMUL.FTZ R64, R64, UR6 ;  /* 0x0000000640407c20 */ /* 0x000fe20008410000 */
[----:B------:R-:W-:Y:S01]  /*4010*/  FMUL.FTZ R65, R65, UR6 ;  /* 0x0000000641417c20 */ /* 0x000fe20008410000 */
[----:B------:R-:W-:Y:S01]  /*4020*/  FMUL.FTZ R66, R66, UR6 ;  /* 0x0000000642427c20 */ /* 0x000fe20008410000 */
[----:B------:R-:W-:Y:S01]  /*4030*/  FMUL.FTZ R67, R67, UR6 ;  /* 0x0000000643437c20 */ /* 0x000fe20008410000 */
[----:B------:R-:W-:Y:S01]  /*4040*/  MUFU.TANH R136, R64 ;  /* 0x0000004000887308 */ /* 0x000fe20000002400 */
[----:B------:R-:W-:Y:S06]  /*4050*/  HMMA.16816.F32.BF16 R76, R12, R58, R76 ;  /* 0x0000003a0c4c723c */ /* 0x000fec000004184c */
[----:B-1----:R-:W-:Y:S01]  /*4060*/  HMMA.16816.F32.BF16 R52, R20, R48, R52 ;  /* 0x000000301434723c */ /* 0x002fe20000041834 */
[----:B------:R-:W-:Y:S01]  /*4070*/  MUFU.TANH R135, R65 ;  /* 0x0000004100877308 */ /* 0x000fe20000002400 */
[----:B------:R-:W-:Y:S01]  /*4080*/  FMUL.FTZ R60, R60, UR6 ;  /* 0x000000063c3c7c20 */ /* 0x000fe20008410000 */
[----:B------:R-:W-:Y:S01]  /*4090*/  FMUL.FTZ R140, R61, UR6 ;  /* 0x000000063d8c7c20 */ /* 0x000fe20008410000 */
[----:B------:R-:W-:Y:S01]  /*40a0*/  FMUL.FTZ R144, R62, UR6 ;  /* 0x000000063e907c20 */ /* 0x000fe20008410000 */
[----:B------:R-:W-:Y:S01]  /*40b0*/  FMUL.FTZ R143, R63, UR6 ;  /* 0x000000063f8f7c20 */ /* 0x000fe20008410000 */
[----:B------:R-:W-:Y:S01]  /*40c0*/  HMMA.16816.F32.BF16 R80, R16, R58, R80 ;  /* 0x0000003a1050723c */ /* 0x000fe20000041850 */
[----:B------:R-:W1:Y:S02]  /*40d0*/  LDSM.16.M88.4 R56, [R203+0x2000] ;  /* 0x00200000cb38783b */ /* 0x000e640000000200 */
[----:B------:R-:W-:Y:S03]  /*40e0*/  MUFU.TANH R137, R66 ;  /* 0x0000004200897308 */ /* 0x000fe60000002400 */
[----:B------:R-:W-:Y:S05]  /*40f0*/  HMMA.16816.F32.BF16 R68, R24, R48, R68 ;  /* 0x000000301844723c */ /* 0x000fea0000041844 */
[----:B------:R2:W-:Y:S01]  /*4100*/  MUFU.TANH R138, R67 ;  /* 0x00000043008a7308 */ /* 0x0005e20000002400 */
[----:B------:R-:W-:Y:S06]  /*4110*/  HMMA.16816.F32.BF16 R76, R8, R74, R76 ;  /* 0x0000004a084c723c */ /* 0x000fec000004184c */
[----:B------:R-:W-:Y:S01]  /*4120*/  HMMA.16816.F32.BF16 R52, R12, R84, R52 ;  /* 0x000000540c34723c */ /* 0x000fe20000041834 */
[----:B------:R3:W-:Y:S05]  /*4130*/  MUFU.TANH R139, R60 ;  /* 0x0000003c008b7308 */ /* 0x0007ea0000002400 */
[----:B------:R-:W-:Y:S01]  /*4140*/  HMMA.16816.F32.BF16 R80, R40, R74, R80 ;  /* 0x0000004a2850723c */ /* 0x000fe20000041850 */
[----:B------:R-:W-:Y:S02]  /*4150*/  LDSM.16.M88.4 R72, [R118+0x6800] ;  /* 0x006800007648783b */ /* 0x000fe40000000200 */
[----:B------:R-:W-:Y:S03]  /*4160*/  MUFU.TANH R126, R126 ;  /* 0x0000007e007e7308 */ /* 0x000fe60000002400 */
[-C--:B--2---:R-:W-:Y:S05]  /*4170*/  HMMA.16816.F32.BF16 R64, R32, R46.reuse, RZ ;  /* 0x0000002e2040723c */ /* 0x084fea00000418ff */
[----:B------:R-:W-:Y:S01]  /*4180*/  MUFU.TANH R129, R129 ;  /* 0x0000008100817308 */ /* 0x000fe20000002400 */
[----:B---3--:R-:W2:Y:S01]  /*4190*/  LDSM.16.M88.4 R60, [R250+0x6800] ;  /* 0x00680000fa3c783b */ /* 0x008ea20000000200 */
[----:B------:R-:W-:Y:S01]  /*41a0*/  HMMA.16816.F32.BF16 R44, R28, R46, RZ ;  /* 0x0000002e1c2c723c */ /* 0x000fe200000418ff */
[----:B------:R-:W-:Y:S01]  /*41b0*/  FMUL.FTZ R76, R76, UR6 ;  /* 0x000000064c4c7c20 */ /* 0x000fe20008410000 */
[----:B------:R-:W-:Y:S01]  /*41c0*/  FMUL.FTZ R148, R77, UR6 ;  /* 0x000000064d947c20 */ /* 0x000fe20008410000 */
[----:B------:R-:W-:Y:S01]  /*41d0*/  FMUL.FTZ R152, R78, UR6 ;  /* 0x000000064e987c20 */ /* 0x000fe20008410000 */
[----:B------:R-:W-:-:S02]  /*41e0*/  FMUL.FTZ R151, R79, UR6 ;  /* 0x000000064f977c20 */ /* 0x000fc40008410000 */
[----:B------:R-:W-:Y:S01]  /*41f0*/  HMMA.16816.F32.BF16 R68, R16, R84, R68 ;  /* 0x000000541044723c */ /* 0x000fe20000041844 */
[----:B------:R3:W-:Y:S04]  /*4200*/  MUFU.TANH R147, R76 ;  /* 0x0000004c00937308 */ /* 0x0007e80000002400 */
[----:B------:R-:W-:Y:S01]  /*4210*/  FMUL.FTZ R80, R80, UR6 ;  /* 0x0000000650507c20 */ /* 0x000fe20008410000 */
[----:B-1----:R-:W-:Y:S01]  /*4220*/  HMMA.16816.F32.BF16 R52, R8, R56, R52 ;  /* 0x000000380834723c */ /* 0x002fe20000041834 */
[----:B------:R-:W-:Y:S01]  /*4230*/  FMUL.FTZ R81, R81, UR6 ;  /* 0x0000000651517c20 */ /* 0x000fe20008410000 */
[----:B------:R-:W-:Y:S01]  /*4240*/  FMUL.FTZ R82, R82, UR6 ;  /* 0x0000000652527c20 */ /* 0x000fe20008410000 */
[----:B------:R-:W-:Y:S01]  /*4250*/  FMUL.FTZ R83, R83, UR6 ;  /* 0x0000000653537c20 */ /* 0x000fe20008410000 */
[----:B------:R-:W-:Y:S02]  /*4260*/  MUFU.TANH R142, R80 ;  /* 0x00000050008e7308 */ /* 0x000fe40000002400 */
[-C--:B------:R-:W-:Y:S06]  /*4270*/  HMMA.16816.F32.BF16 R64, R24, R50.reuse, R64 ;  /* 0x000000321840723c */ /* 0x080fec0000041840 */
[----:B------:R-:W-:Y:S01]  /*4280*/  HMMA.16816.F32.BF16 R44, R20, R50, R44 ;  /* 0x00000032142c723c */ /* 0x000fe2000004182c */
[----:B------:R-:W-:Y:S05]  /*4290*/  MUFU.TANH R141, R81 ;  /* 0x00000051008d7308 */ /* 0x000fea0000002400 */
[----:B------:R-:W-:Y:S03]  /*42a0*/  HMMA.16816.F32.BF16 R68, R40, R56, R68 ;  /* 0x000000382844723c */ /* 0x000fe60000041844 */
[----:B------:R-:W-:Y:S03]  /*42b0*/  MUFU.TANH R145, R82 ;  /* 0x0000005200917308 */ /* 0x000fe60000002400 */
[----:B------:R-:W-:Y:S01]  /*42c0*/  FMUL.FTZ R52, R52, UR6 ;  /* 0x0000000634347c20 */ /* 0x000fe20008410000 */
[----:B------:R-:W-:Y:S01]  /*42d0*/  FMUL.FTZ R53, R53, UR6 ;  /* 0x0000000635357c20 */ /* 0x000fe20008410000 */
[----:B------:R-:W-:Y:S01]  /*42e0*/  FMUL.FTZ R233, R54, UR6 ;  /* 0x0000000636e97c20 */ /* 0x000fe20008410000 */
[----:B--2---:R-:W-:Y:S01]  /*42f0*/  HMMA.16816.F32.BF16 R48, R32, R60, RZ ;  /* 0x0000003c2030723c */ /* 0x004fe200000418ff */
[----:B------:R-:W-:Y:S01]  /*4300*/  FMUL.FTZ R159, R55, UR6 ;  /* 0x00000006379f7c20 */ /* 0x000fe20008410000 */
[----:B------:R1:W-:Y:S04]  /*4310*/  MUFU.TANH R146, R83 ;  /* 0x0000005300927308 */ /* 0x0003e80000002400 */
[----:B------:R-:W-:Y:S04]  /*4320*/  HMMA.16816.F32.BF16 R64, R16, R86, R64 ;  /* 0x000000561040723c */ /* 0x000fe80000041840 */
[----:B------:R-:W-:Y:S02]  /*4330*/  MUFU.TANH R155, R52 ;  /* 0x00000034009b7308 */ /* 0x000fe40000002400 */
[----:B---3--:R-:W-:Y:S03]  /*4340*/  HMMA.16816.F32.BF16 R76, R28, R60, RZ ;  /* 0x0000003c1c4c723c */ /* 0x008fe600000418ff */
[----:B------:R-:W-:Y:S01]  /*4350*/  FMUL.FTZ R68, R68, UR6 ;  /* 0x0000000644447c20 */ /* 0x000fe20008410000 */
[----:B------:R-:W-:Y:S01]  /*4360*/  FMUL.FTZ R69, R69, UR6 ;  /* 0x0000000645457c20 */ /* 0x000fe20008410000 */
[----:B------:R-:W-:Y:S01]  /*4370*/  FMUL.FTZ R153, R70, UR6 ;  /* 0x0000000646997c20 */ /* 0x000fe20008410000 */
[----:B------:R-:W-:Y:S01]  /*4380*/  HMMA.16816.F32.BF16 R44, R12, R86, R44 ;  /* 0x000000560c2c723c */ /* 0x000fe2000004182c */
[----:B-1----:R-:W1:Y:S01]  /*4390*/  LDSM.16.M88.4 R80, [R249+0x2800] ;  /* 0x00280000f950783b */ /* 0x002e620000000200 */
[----:B------:R2:W-:Y:S01]  /*43a0*/  MUFU.TANH R156, R53 ;  /* 0x00000035009c7308 */ /* 0x0005e20000002400 */
[----:B------:R-:W-:-:S02]  /*43b0*/  FMUL.FTZ R154, R71, UR6 ;  /* 0x00000006479a7c20 */ /* 0x000fc40008410000 */
[----:B------:R-:W-:Y:S01]  /*43c0*/  LDSM.16.M88.4 R84, [R249+0x3000] ;  /* 0x00300000f954783b */ /* 0x000fe20000000200 */
[----:B------:R-:W-:Y:S04]  /*43d0*/  HMMA.16816.F32.BF16 R48, R24, R72, R48 ;  /* 0x000000481830723c */ /* 0x000fe80000041830 */
[----:B------:R-:W-:Y:S02]  /*43e0*/  MUFU.TANH R150, R68 ;  /* 0x0000004400967308 */ /* 0x000fe40000002400 */
[----:B------:R-:W-:Y:S06]  /*43f0*/  HMMA.16816.F32.BF16 R64, R40, R58, R64 ;  /* 0x0000003a2840723c */ /* 0x000fec0000041840 */
[----:B------:R-:W-:Y:S01]  /*4400*/  HMMA.16816.F32.BF16 R76, R20, R72, R76 ;  /* 0x00000048144c723c */ /* 0x000fe2000004184c */
[----:B--2---:R-:W2:Y:S01]  /*4410*/  LDSM.16.M88.4 R52, [R250+0x7000] ;  /* 0x00700000fa34783b */ /* 0x004ea20000000200 */
[----:B------:R3:W-:Y:S04]  /*4420*/  MUFU.TANH R149, R69 ;  /* 0x0000004500957308 */ /* 0x0007e80000002400 */
[----:B------:R-:W-:Y:S04]  /*4430*/  HMMA.16816.F32.BF16 R44, R8, R58, R44 ;  /* 0x0000003a082c723c */ /* 0x000fe8000004182c */
[----:B------:R-:W-:Y:S02]  /*4440*/  MUFU.TANH R133, R133 ;  /* 0x0000008500857308 */ /* 0x000fe40000002400 */
[-C--:B------:R-:W-:Y:S06]  /*4450*/  HMMA.16816.F32.BF16 R56, R32, R62.reuse, RZ ;  /* 0x0000003e2038723c */ /* 0x080fec00000418ff */
[----:B------:R-:W-:Y:S01]  /*4460*/  FMUL.FTZ R64, R64, UR6 ;  /* 0x0000000640407c20 */ /* 0x000fe20008410000 */
[----:B---3--:R-:W3:Y:S01]  /*4470*/  LDSM.16.M88.4 R68, [R203+0x2800] ;  /* 0x00280000cb44783b */ /* 0x008ee20000000200 */
[----:B------:R-:W-:Y:S01]  /*4480*/  FMUL.FTZ R65, R65, UR6 ;  /* 0x0000000641417c20 */ /* 0x000fe20008410000 */
[----:B------:R-:W-:Y:S01]  /*4490*/  HMMA.16816.F32.BF16 R60, R28, R62, RZ ;  /* 0x0000003e1c3c723c */ /* 0x000fe200000418ff */
[----:B------:R-:W-:Y:S01]  /*44a0*/  MUFU.TANH R158, R64 ;  /* 0x00000040009e7308 */ /* 0x000fe20000002400 */
[----:B------:R-:W-:-:S04]  /*44b0*/  FMUL.FTZ R229, R67, UR6 ;  /* 0x0000000643e57c20 */ /* 0x000fc80008410000 */
[-C--:B-1----:R-:W-:Y:S03]  /*44c0*/  HMMA.16816.F32.BF16 R48, R16, R80.reuse, R48 ;  /* 0x000000501030723c */ /* 0x082fe60000041830 */
[----:B------:R1:W-:Y:S01]  /*44d0*/  MUFU.TANH R157, R65 ;  /* 0x00000041009d7308 */ /* 0x0003e20000002400 */
[----:B------:R-:W-:Y:S01]  /*44e0*/  FMUL.FTZ R44, R44, UR6 ;  /* 0x000000062c2c7c20 */ /* 0x000fe20008410000 */
[----:B------:R-:W-:Y:S01]  /*44f0*/  FMUL.FTZ R204, R45, UR6 ;  /* 0x000000062dcc7c20 */ /* 0x000fe20008410000 */
[----:B------:R-:W-:Y:S01]  /*4500*/  HMMA.16816.F32.BF16 R76, R12, R80, R76 ;  /* 0x000000500c4c723c */ /* 0x000fe2000004184c */
[----:B------:R-:W-:Y:S01]  /*4510*/  FMUL.FTZ R225, R46, UR6 ;  /* 0x000000062ee17c20 */ /* 0x000fe20008410000 */
[----:B------:R-:W-:-:S03]  /*4520*/  FMUL.FTZ R231, R47, UR6 ;  /* 0x000000062fe77c20 */ /* 0x000fc60008410000 */
[----:B------:R4:W-:Y:S01]  /*4530*/  MUFU.TANH R202, R44 ;  /* 0x0000002c00ca7308 */ /* 0x0009e20000002400 */
[----:B------:R-:W-:Y:S01]  /*4540*/  HMMA.16816.F32.BF16 R56, R24, R74, R56 ;  /* 0x0000004a1838723c */ /* 0x000fe20000041838 */
[----:B------:R-:W-:Y:S01]  /*4550*/  FMUL.FTZ R81, R66, UR6 ;  /* 0x0000000642517c20 */ /* 0x000fe20008410000 */
[----:B------:R-:W-:-:S04]  /*4560*/  FSEL R80, R90, -INF , !P6 ;  /* 0xff8000005a507808 */ /* 0x000fc80007000000 */
[----:B------:R-:W-:Y:S01]  /*4570*/  HMMA.16816.F32.BF16 R60, R20, R74, R60 ;  /* 0x0000004a143c723c */ /* 0x000fe2000004183c */
[----:B------:R-:W5:Y:S01]  /*4580*/  MUFU.TANH R38, R38 ;  /* 0x0000002600267308 */ /* 0x000f620000002400 */
[----:B-1----:R-:W1:Y:S04]  /*4590*/  LDSM.16.M88.4 R64, [R118+0x7000] ;  /* 0x007000007640783b */ /* 0x002e680000000200 */
[-C--:B--2---:R-:W-:Y:S03]  /*45a0*/  HMMA.16816.F32.BF16 R72, R28, R52.reuse, RZ ;  /* 0x000000341c48723c */ /* 0x084fe600000418ff */
[----:B------:R-:W-:Y:S03]  /*45b0*/  MUFU.TANH R128, R128 ;  /* 0x0000008000807308 */ /* 0x000fe60000002400 */
[----:B----4-:R-:W-:Y:S05]  /*45c0*/  HMMA.16816.F32.BF16 R44, R32, R52, RZ ;  /* 0x00000034202c723c */ /* 0x010fea00000418ff */
[----:B------:R-:W-:Y:S01]  /*45d0*/  MUFU.TANH R130, R130 ;  /* 0x0000008200827308 */ /* 0x000fe20000002400 */
[----:B---3--:R-:W-:Y:S01]  /*45e0*/  HMMA.16816.F32.BF16 R48, R40, R68, R48 ;  /* 0x000000442830723c */ /* 0x008fe20000041830 */
[----:B-----5:R-:W-:Y:S01]  /*45f0*/  FSEL R89, R38, -INF , !P6 ;  /* 0xff80000026597808 */ /* 0x020fe20007000000 */
[----:B------:R-:W-:Y:S01]  /*4600*/  VIADD R38, R164, 0x31 ;  /* 0x00000031a4267836 */ /* 0x000fe20000000000 */
[----:B------:R-:W-:-:S03]  /*4610*/  ISETP.GE.AND P6, PT, R39, UR24, PT ;  /* 0x0000001827007c0c */ /* 0x000fc6000bfc6270 */
[----:B------:R-:W-:Y:S01]  /*4620*/  HMMA.16816.F32.BF16 R76, R8, R68, R76 ;  /* 0x00000044084c723c */ /* 0x000fe2000004184c */
[----:B------:R-:W-:Y:S01]  /*4630*/  MUFU.TANH R132, R132 ;  /* 0x0000008400847308 */ /* 0x000fe20000002400 */
[----:B------:R-:W-:-:S04]  /*4640*/  FSEL R226, R139, -INF , !P6 ;  /* 0xff8000008be27808 */ /* 0x000fc80007000000 */
[-C--:B------:R-:W-:Y:S03]  /*4650*/  HMMA.16816.F32.BF16 R56, R16, R82.reuse, R56 ;  /* 0x000000521038723c */ /* 0x080fe60000041838 */
[----:B------:R-:W-:Y:S03]  /*4660*/  MUFU.TANH R134, R134 ;  /* 0x0000008600867308 */ /* 0x000fe60000002400 */
[----:B------:R-:W-:Y:S05]  /*4670*/  HMMA.16816.F32.BF16 R60, R12, R82, R60 ;  /* 0x000000520c3c723c */ /* 0x000fea000004183c */
[----:B------:R-:W2:Y:S01]  /*4680*/  MUFU.TANH R144, R144 ;  /* 0x0000009000907308 */ /* 0x000ea20000002400 */
[-C--:B-1----:R-:W-:Y:S01]  /*4690*/  HMMA.16816.F32.BF16 R44, R24, R64.reuse, R44 ;  /* 0x00000040182c723c */ /* 0x082fe2000004182c */
[----:B------:R-:W-:Y:S01]  /*46a0*/  FMUL.FTZ R48, R48, UR6 ;  /* 0x0000000630307c20 */ /* 0x000fe20008410000 */
[----:B------:R-:W-:Y:S01]  /*46b0*/  FMUL.FTZ R49, R49, UR6 ;  /* 0x0000000631317c20 */ /* 0x000fe20008410000 */
[----:B------:R-:W-:Y:S01]  /*46c0*/  FMUL.FTZ R223, R50, UR6 ;  /* 0x0000000632df7c20 */ /* 0x000fe20008410000 */
[----:B------:R-:W-:Y:S01]  /*46d0*/  FMUL.FTZ R221, R51, UR6 ;  /* 0x0000000633dd7c20 */ /* 0x000fe20008410000 */
[----:B------:R-:W-:Y:S01]  /*46e0*/  FSEL R83, R103, -INF , !P4 ;  /* 0xff80000067537808 */ /* 0x000fe20006000000 */
[----:B------:R-:W-:Y:S01]  /*46f0*/  FMUL.FTZ R76, R76, UR6 ;  /* 0x000000064c4c7c20 */ /* 0x000fe20008410000 */
[----:B------:R-:W-:Y:S01]  /*4700*/  MUFU.TANH R218, R48 ;  /* 0x0000003000da7308 */ /* 0x000fe20000002400 */
[----:B------:R-:W-:Y:S01]  /*4710*/  FMUL.FTZ R77, R77, UR6 ;  /* 0x000000064d4d7c20 */ /* 0x000fe20008410000 */
[----:B------:R-:W-:Y:S01]  /*4720*/  HMMA.16816.F32.BF16 R72, R20, R64, R72 ;  /* 0x000000401448723c */ /* 0x000fe20000041848 */
[----:B------:R-:W-:Y:S01]  /*4730*/  FMUL.FTZ R78, R78, UR6 ;  /* 0x000000064e4e7c20 */ /* 0x000fe20008410000 */
[----:B------:R-:W-:-:S04]  /*4740*/  FMUL.FTZ R215, R79, UR6 ;  /* 0x000000064fd77c20 */ /* 0x000fc80008410000 */
[----:B------:R1:W-:Y:S01]  /*4750*/  MUFU.TANH R214, R49 ;  /* 0x0000003100d67308 */ /* 0x0003e20000002400 */
[----:B------:R-:W-:Y:S01]  /*4760*/  HMMA.16816.F32.BF16 R56, R40, R70, R56 ;  /* 0x000000462838723c */ /* 0x000fe20000041838 */
[----:B--2---:R-:W-:-:S05]  /*4770*/  FSEL R213, R144, -INF , !P6 ;  /* 0xff80000090d57808 */ /* 0x004fca0007000000 */
[----:B------:R-:W-:Y:S01]  /*4780*/  HMMA.16816.F32.BF16 R60, R8, R70, R60 ;  /* 0x00000046083c723c */ /* 0x000fe2000004183c */
[----:B------:R-:W-:Y:S05]  /*4790*/  MUFU.TANH R220, R76 ;  /* 0x0000004c00dc7308 */ /* 0x000fea0000002400 */
[----:B------:R-:W-:Y:S03]  /*47a0*/  HMMA.16816.F32.BF16 R44, R16, R84, R44 ;  /* 0x00000054102c723c */ /* 0x000fe6000004182c */
[----:B------:R-:W-:Y:S01]  /*47b0*/  MUFU.TANH R216, R77 ;  /* 0x0000004d00d87308 */ /* 0x000fe20000002400 */
[----:B-1----:R-:W1:Y:S02]  /*47c0*/  LDSM.16.M88.4 R48, [R203+0x3000] ;  /* 0x00300000cb30783b */ /* 0x002e640000000200 */
[----:B------:R-:W-:Y:S05]  /*47d0*/  HMMA.16816.F32.BF16 R68, R32, R54, RZ ;  /* 0x000000362044723c */ /* 0x000fea00000418ff */
[----:B------:R2:W-:Y:S01]  /*47e0*/  MUFU.TANH R217, R78 ;  /* 0x0000004e00d97308 */ /* 0x0005e20000002400 */
[----:B------:R-:W-:Y:S01]  /*47f0*/  FMUL.FTZ R56, R56, UR6 ;  /* 0x0000000638387c20 */ /* 0x000fe20008410000 */
[----:B------:R-:W-:Y:S01]  /*4800*/  FMUL.FTZ R57, R57, UR6 ;  /* 0x0000000639397c20 */ /* 0x000fe20008410000 */
[----:B------:R-:W-:Y:S01]  /*4810*/  FMUL.FTZ R58, R58, UR6 ;  /* 0x000000063a3a7c20 */ /* 0x000fe20008410000 */
[----:B------:R-:W-:Y:S01]  /*4820*/  HMMA.16816.F32.BF16 R72, R12, R84, R72 ;  /* 0x000000540c48723c */ /* 0x000fe20000041848 */
[----:B------:R-:W-:-:S02]  /*4830*/  FMUL.FTZ R82, R59, UR6 ;  /* 0x000000063b527c20 */ /* 0x000fc40008410000 */
[----:B------:R-:W-:Y:S01]  /*4840*/  FMUL.FTZ R60, R60, UR6 ;  /* 0x000000063c3c7c20 */ /* 0x000fe20008410000 */
[----:B------:R-:W-:Y:S01]  /*4850*/  MUFU.TANH R212, R56 ;  /* 0x0000003800d47308 */ /* 0x000fe20000002400 */
[----:B------:R-:W-:Y:S01]  /*4860*/  FMUL.FTZ R61, R61, UR6 ;  /* 0x000000063d3d7c20 */ /* 0x000fe20008410000 */
[----:B------:R-:W-:Y:S01]  /*4870*/  FMUL.FTZ R62, R62, UR6 ;  /* 0x000000063e3e7c20 */ /* 0x000fe20008410000 */
[----:B------:R-:W-:Y:S01]  /*4880*/  FMUL.FTZ R197, R63, UR6 ;  /* 0x000000063fc57c20 */ /* 0x000fe20008410000 */
[----:B------:R-:W-:Y:S02]  /*4890*/  FSEL R85, R107, -INF , !P4 ;  /* 0xff8000006b557808 */ /* 0x000fe40006000000 */
[----:B------:R-:W-:Y:S01]  /*48a0*/  ISETP.GE.AND P4, PT, R7, UR24, PT ;  /* 0x0000001807007c0c */ /* 0x000fe2000bf86270 */
[----:B------:R-:W-:Y:S01]  /*48b0*/  VIADD R7, R164, 0x20 ;  /* 0x00000020a4077836 */ /* 0x000fe20000000000 */
[----:B------:R-:W-:Y:S01]  /*48c0*/  MUFU.TANH R210, R57 ;  /* 0x0000003900d27308 */ /* 0x000fe20000002400 */
[----:B--2---:R-:W-:Y:S01]  /*48d0*/  HMMA.16816.F32.BF16 R76, R28, R54, RZ ;  /* 0x000000361c4c723c */ /* 0x004fe200000418ff */
[----:B------:R-:W2:Y:S01]  /*48e0*/  LDSM.16.M88.4 R52, [R250+0x7800] ;  /* 0x00780000fa34783b */ /* 0x000ea20000000200 */
[----:B------:R-:W-:-:S02]  /*48f0*/  FSEL R176, R115, -INF , !P4 ;  /* 0xff80000073b07808 */ /* 0x000fc40006000000 */
[----:B------:R-:W-:Y:S02]  /*4900*/  FSEL R236, R113, -INF , !P4 ;  /* 0xff80000071ec7808 */ /* 0x000fe40006000000 */
[----:B------:R-:W-:Y:S01]  /*4910*/  HMMA.16816.F32.BF16 R68, R24, R66, R68 ;  /* 0x000000421844723c */ /* 0x000fe20000041844 */
[----:B------:R3:W-:Y:S08]  /*4920*/  MUFU.TANH R199, R58 ;  /* 0x0000003a00c77308 */ /* 0x0007f00000002400 */
[----:B------:R-:W-:Y:S01]  /*4930*/  MUFU.TANH R208, R60 ;  /* 0x0000003c00d07308 */ /* 0x000fe20000002400 */
[-C--:B-1----:R-:W-:Y:S06]  /*4940*/  HMMA.16816.F32.BF16 R44, R40, R48.reuse, R44 ;  /* 0x00000030282c723c */ /* 0x082fec000004182c */
[----:B------:R-:W-:Y:S01]  /*4950*/  HMMA.16816.F32.BF16 R72, R8, R48, R72 ;  /* 0x000000300848723c */ /* 0x000fe20000041848 */
[----:B------:R-:W-:Y:S01]  /*4960*/  MUFU.TANH R206, R61 ;  /* 0x0000003d00ce7308 */ /* 0x000fe20000002400 */
[----:B---3--:R-:W1:Y:S04]  /*4970*/  LDSM.16.M88.4 R56, [R118+0x7800] ;  /* 0x007800007638783b */ /* 0x008e680000000200 */
[----:B------:R-:W-:Y:S03]  /*4980*/  HMMA.16816.F32.BF16 R76, R20, R66, R76 ;  /* 0x00000042144c723c */ /* 0x000fe6000004184c */
[----:B------:R3:W-:Y:S03]  /*4990*/  MUFU.TANH R211, R62 ;  /* 0x0000003e00d37308 */ /* 0x0007e60000002400 */
[----:B------:R-:W-:Y:S05]  /*49a0*/  HMMA.16816.F32.BF16 R68, R16, R86, R68 ;  /* 0x000000561044723c */ /* 0x000fea0000041844 */
[----:B------:R-:W4:Y:S01]  /*49b0*/  MUFU.TANH R116, R116 ;  /* 0x0000007400747308 */ /* 0x000f220000002400 */
[----:B------:R-:W-:Y:S01]  /*49c0*/  FMUL.FTZ R44, R44, UR6 ;  /* 0x000000062c2c7c20 */ /* 0x000fe20008410000 */
[----:B------:R-:W-:Y:S01]  /*49d0*/  FMUL.FTZ R45, R45, UR6 ;  /* 0x000000062d2d7c20 */ /* 0x000fe20008410000 */
[----:B------:R-:W-:Y:S01]  /*49e0*/  FMUL.FTZ R46, R46, UR6 ;  /* 0x000000062e2e7c20 */ /* 0x000fe20008410000 */
[----:B------:R-:W-:Y:S01]  /*49f0*/  FMUL.FTZ R47, R47, UR6 ;  /* 0x000000062f2f7c20 */ /* 0x000fe20008410000 */
[-C--:B--2---:R-:W-:Y:S02]  /*4a00*/  HMMA.16816.F32.BF16 R64, R28, R52.reuse, RZ ;  /* 0x000000341c40723c */ /* 0x084fe400000418ff */
[----:B------:R-:W-:Y:S01]  /*4a10*/  FMUL.FTZ R72, R72, UR6 ;  /* 0x0000000648487c20 */ /* 0x000fe20008410000 */
[----:B------:R-:W-:Y:S01]  /*4a20*/  MUFU.TANH R162, R44 ;  /* 0x0000002c00a27308 */ /* 0x000fe20000002400 */
[----:B------:R-:W-:Y:S01]  /*4a30*/  FMUL.FTZ R73, R73, UR6 ;  /* 0x0000000649497c20 */ /* 0x000fe20008410000 */
[----:B------:R-:W-:Y:S01]  /*4a40*/  FMUL.FTZ R48, R74, UR6 ;  /* 0x000000064a307c20 */ /* 0x000fe20008410000 */
[----:B---3--:R-:W-:Y:S01]  /*4a50*/  HMMA.16816.F32.BF16 R60, R32, R52, RZ ;  /* 0x00000034203c723c */ /* 0x008fe200000418ff */
[----:B------:R-:W-:-:S04]  /*4a60*/  FMUL.FTZ R105, R75, UR6 ;  /* 0x000000064b697c20 */ /* 0x000fc80008410000 */
[----:B------:R-:W-:Y:S01]  /*4a70*/  MUFU.TANH R84, R45 ;  /* 0x0000002d00547308 */ /* 0x000fe20000002400 */
[----:B------:R-:W-:Y:S01]  /*4a80*/  HMMA.16816.F32.BF16 R28, R28, R54, RZ ;  /* 0x000000361c1c723c */ /* 0x000fe200000418ff */
[----:B------:R-:W-:Y:S02]  /*4a90*/  FSEL R53, R137, -INF , !P6 ;  /* 0xff80000089357808 */ /* 0x000fe40007000000 */
[----:B----4-:R-:W-:Y:S02]  /*4aa0*/  FSEL R173, R116, -INF , !P5 ;  /* 0xff80000074ad7808 */ /* 0x010fe40006800000 */
[----:B------:R-:W-:Y:S01]  /*4ab0*/  ISETP.GE.AND P5, PT, R38, UR24, PT ;  /* 0x0000001826007c0c */ /* 0x000fe2000bfa6270 */
[----:B------:R-:W-:Y:S01]  /*4ac0*/  HMMA.16816.F32.BF16 R76, R12, R86, R76 ;  /* 0x000000560c4c723c */ /* 0x000fe2000004184c */
[----:B------:R-:W-:Y:S01]  /*4ad0*/  MUFU.TANH R168, R46 ;  /* 0x0000002e00a87308 */ /* 0x000fe20000002400 */
[----:B------:R-:W-:-:S04]  /*4ae0*/  VIADD R38, R164, 0x38 ;  /* 0x00000038a4267836 */ /* 0x000fc80000000000 */
[----:B------:R-:W-:Y:S01]  /*4af0*/  HMMA.16816.F32.BF16 R32, R32, R54, RZ ;  /* 0x000000362020723c */ /* 0x000fe200000418ff */
[----:B------:R-:W-:Y:S02]  /*4b00*/  FSEL R86, R108, -INF , !P3 ;  /* 0xff8000006c567808 */ /* 0x000fe40005800000 */
[----:B------:R2:W-:Y:S01]  /*4b10*/  MUFU.TANH R166, R47 ;  /* 0x0000002f00a67308 */ /* 0x0005e20000002400 */
[----:B------:R-:W-:Y:S01]  /*4b20*/  ISETP.GE.AND P3, PT, R7, UR24, PT ;  /* 0x0000001807007c0c */ /* 0x000fe2000bf66270 */
[C---:B------:R-:W-:Y:S01]  /*4b30*/  VIADD R7, R164.reuse, 0x21 ;  /* 0x00000021a4077836 */ /* 0x040fe20000000000 */
[----:B-1----:R-:W-:Y:S01]  /*4b40*/  HMMA.16816.F32.BF16 R60, R24, R56, R60 ;  /* 0x00000038183c723c */ /* 0x002fe2000004183c */
[----:B------:R-:W-:Y:S02]  /*4b50*/  FSEL R54, R135, -INF , !P5 ;  /* 0xff80000087367808 */ /* 0x000fe40006800000 */
[----:B------:R-:W-:Y:S02]  /*4b60*/  FSEL R235, R125, -INF , !P3 ;  /* 0xff8000007deb7808 */ /* 0x000fe40005800000 */
[----:B------:R-:W-:Y:S01]  /*4b70*/  MUFU.TANH R118, R72 ;  /* 0x0000004800767308 */ /* 0x000fe20000002400 */
[----:B------:R-:W-:Y:S01]  /*4b80*/  HMMA.16816.F32.BF16 R68, R40, R50, R68 ;  /* 0x000000322844723c */ /* 0x000fe20000041844 */
[----:B------:R-:W-:Y:S01]  /*4b90*/  ISETP.GE.AND P2, PT, R7, UR24, PT ;  /* 0x0000001807007c0c */ /* 0x000fe2000bf46270 */
[----:B------:R-:W-:Y:S01]  /*4ba0*/  VIADD R7, R164, 0x28 ;  /* 0x00000028a4077836 */ /* 0x000fe20000000000 */
[----:B------:R-:W-:-:S02]  /*4bb0*/  FSEL R49, R121, -INF , !P3 ;  /* 0xff80000079317808 */ /* 0x000fc40005800000 */
[----:B------:R-:W-:Y:S01]  /*4bc0*/  FSEL R241, R126, -INF , !P2 ;  /* 0xff8000007ef17808 */ /* 0x000fe20005000000 */
[C---:B------:R-:W-:Y:S01]  /*4bd0*/  HMMA.16816.F32.BF16 R64, R20.reuse, R56, R64 ;  /* 0x000000381440723c */ /* 0x040fe20000041840 */
[----:B------:R1:W-:Y:S01]  /*4be0*/  MUFU.TANH R87, R73 ;  /* 0x0000004900577308 */ /* 0x0003e20000002400 */
[----:B--2---:R-:W2:Y:S01]  /*4bf0*/  LDSM.16.M88.4 R44, [R249+0x3800] ;  /* 0x00380000f92c783b */ /* 0x004ea20000000200 */
[----:B------:R-:W-:Y:S01]  /*4c00*/  ISETP.GE.AND P1, PT, R7, UR24, PT ;  /* 0x0000001807007c0c */ /* 0x000fe2000bf26270 */
[----:B------:R-:W-:Y:S01]  /*4c10*/  VIADD R7, R164, 0x29 ;  /* 0x00000029a4077836 */ /* 0x000fe20000000000 */
[----:B------:R-:W-:Y:S01]  /*4c20*/  FSEL R230, R124, -INF , !P2 ;  /* 0xff8000007ce67808 */ /* 0x000fe20005000000 */
[----:B------:R-:W-:Y:S01]  /*4c30*/  HMMA.16816.F32.BF16 R28, R20, R58, R28 ;  /* 0x0000003a141c723c */ /* 0x000fe2000004181c */
[----:B------:R-:W-:Y:S02]  /*4c40*/  FSEL R57, R122, -INF , !P2 ;  /* 0xff8000007a397808 */ /* 0x000fe40005000000 */
[----:B------:R3:W-:Y:S01]  /*4c50*/  MUFU.TANH R103, R48 ;  /* 0x0000003000677308 */ /* 0x0007e20000002400 */
[----:B------:R-:W-:-:S02]  /*4c60*/  FSEL R237, R133, -INF , !P1 ;  /* 0xff80000085ed7808 */ /* 0x000fc40004800000 */
[----:B------:R-:W-:Y:S01]  /*4c70*/  HMMA.16816.F32.BF16 R32, R24, R58, R32 ;  /* 0x0000003a1820723c */ /* 0x000fe20000041820 */
[----:B------:R-:W-:Y:S02]  /*4c80*/  FSEL R56, R131, -INF , !P1 ;  /* 0xff80000083387808 */ /* 0x000fe40004800000 */
[----:B------:R-:W-:Y:S02]  /*4c90*/  FSEL R55, R129, -INF , !P1 ;  /* 0xff80000081377808 */ /* 0x000fe40004800000 */
[----:B------:R-:W-:Y:S01]  /*4ca0*/  MUFU.TANH R140, R140 ;  /* 0x0000008c008c7308 */ /* 0x000fe20000002400 */
[----:B-1----:R-:W1:Y:S01]  /*4cb0*/  LDSM.16.M88.4 R72, [R203+0x3800] ;  /* 0x00380000cb48783b */ /* 0x002e620000000200 */
[----:B------:R-:W-:Y:S01]  /*4cc0*/  FMUL.FTZ R95, R69, UR6 ;  /* 0x00000006455f7c20 */ /* 0x000fe20008410000 */
[----:B------:R-:W-:Y:S01]  /*4cd0*/  FSEL R69, R91, -INF , !P0 ;  /* 0xff8000005b457808 */ /* 0x000fe20004000000 */
[----:B------:R-:W-:Y:S01]  /*4ce0*/  HMMA.16816.F32.BF16 R76, R8, R50, R76 ;  /* 0x00000032084c723c */ /* 0x000fe2000004184c */
[----:B------:R-:W-:Y:S01]  /*4cf0*/  ISETP.GE.AND P0, PT, R7, UR24, PT ;  /* 0x0000001807007c0c */ /* 0x000fe2000bf06270 */
[----:B------:R-:W-:Y:S01]  /*4d00*/  FMUL.FTZ R7, R71, UR6 ;  /* 0x0000000647077c20 */ /* 0x000fe20008410000 */
[----:B------:R-:W-:Y:S01]  /*4d10*/  FMUL.FTZ R70, R70, UR6 ;  /* 0x0000000646467c20 */ /* 0x000fe20008410000 */
[----:B------:R-:W4:Y:S01]  /*4d20*/  MUFU.TANH R143, R143 ;  /* 0x0000008f008f7308 */ /* 0x000f220000002400 */
[----:B---3--:R-:W-:Y:S01]  /*4d30*/  FSEL R48, R123, -INF , !P3 ;  /* 0xff8000007b307808 */ /* 0x008fe20005800000 */
[----:B------:R-:W-:Y:S01]  /*4d40*/  FMUL.FTZ R68, R68, UR6 ;  /* 0x0000000644447c20 */ /* 0x000fe20008410000 */
[----:B------:R-:W-:Y:S01]  /*4d50*/  FSEL R50, R119, -INF , !P3 ;  /* 0xff80000077327808 */ /* 0x000fe20005800000 */
[----:B------:R-:W-:-:S04]  /*4d60*/  DEPBAR.LE SB0, 0x0 ;  /* 0x000080000000791a */ /* 0x000fc80000000000 */
[----:B------:R3:W-:Y:S01]  /*4d70*/  MUFU.TANH R88, R7 ;  /* 0x0000000700587308 */ /* 0x0007e20000002400 */
[----:B------:R-:W-:Y:S02]  /*4d80*/  FSEL R232, R127, -INF , !P1 ;  /* 0xff8000007fe87808 */ /* 0x000fe40004800000 */
[----:B------:R-:W-:Y:S02]  /*4d90*/  FSEL R239, R134, -INF , !P0 ;  /* 0xff80000086ef7808 */ /* 0x000fe40004000000 */
[----:B------:R-:W-:Y:S02]  /*4da0*/  FSEL R59, R130, -INF , !P0 ;  /* 0xff800000823b7808 */ /* 0x000fe40004000000 */
[----:B------:R-:W-:Y:S01]  /*4db0*/  FSEL R234, R128, -INF , !P0 ;  /* 0xff80000080ea7808 */ /* 0x000fe20004000000 */
[----:B------:R5:W-:Y:S01]  /*4dc0*/  MUFU.TANH R71, R70 ;  /* 0x0000004600477308 */ /* 0x000be20000002400 */
[----:B--2---:R-:W-:Y:S01]  /*4dd0*/  HMMA.16816.F32.BF16 R60, R16, R44, R60 ;  /* 0x0000002c103c723c */ /* 0x004fe2000004183c */
[----:B------:R-:W-:-:S02]  /*4de0*/  FSEL R58, R136, -INF , !P6 ;  /* 0xff800000883a7808 */ /* 0x000fc40007000000 */
[----:B----4-:R-:W-:Y:S01]  /*4df0*/  FSEL R39, R143, -INF , !P5 ;  /* 0xff8000008f277808 */ /* 0x010fe20006800000 */
[----:B------:R-:W-:Y:S01]  /*4e00*/  FMUL.FTZ R76, R76, UR6 ;  /* 0x000000064c4c7c20 */ /* 0x000fe20008410000 */
[----:B------:R-:W-:Y:S01]  /*4e10*/  FSEL R108, R111, -INF , !P4 ;  /* 0xff8000006f6c7808 */ /* 0x000fe20006000000 */
[C---:B------:R-:W-:Y:S01]  /*4e20*/  HMMA.16816.F32.BF16 R64, R12.reuse, R44, R64 ;  /* 0x0000002c0c40723c */ /* 0x040fe20000041840 */
[----:B------:R-:W2:Y:S01]  /*4e30*/  MUFU.TANH R117, R117 ;  /* 0x0000007500757308 */ /* 0x000ea20000002400 */
[----:B---3--:R-:W-:Y:S02]  /*4e40*/  VIADD R7, R164, 0x39 ;  /* 0x00000039a4077836 */ /* 0x008fe40000000000 */
[----:B------:R-:W-:Y:S01]  /*4e50*/  FMUL.FTZ R77, R77, UR6 ;  /* 0x000000064d4d7c20 */ /* 0x000fe20008410000 */
[----:B------:R-:W-:Y:S01]  /*4e60*/  FMUL.FTZ R78, R78, UR6 ;  /* 0x000000064e4e7c20 */ /* 0x000fe20008410000 */
[----:B------:R-:W-:Y:S01]  /*4e70*/  FMUL.FTZ R79, R79, UR6 ;  /* 0x000000064f4f7c20 */ /* 0x000fe20008410000 */
[----:B------:R-:W-:Y:S01]  /*4e80*/  HMMA.16816.F32.BF16 R28, R12, R46, R28 ;  /* 0x0000002e0c1c723c */ /* 0x000fe2000004181c */
[----:B------:R-:W-:Y:S01]  /*4e90*/  ISETP.GE.AND P3, PT, R7, UR24, PT ;  /* 0x0000001807007c0c */ /* 0x000fe2000bf66270 */
[----:B------:R-:W-:Y:S01]  /*4ea0*/  VIADD R7, R164, 0x40 ;  /* 0x00000040a4077836 */ /* 0x000fe20000000000 */
[----:B------:R-:W3:Y:S01]  /*4eb0*/  MUFU.TANH R152, R152 ;  /* 0x0000009800987308 */ /* 0x000ee20000002400 */
[----:B-----5:R-:W-:-:S02]  /*4ec0*/  FSEL R70, R120, -INF , !P2 ;  /* 0xff80000078467808 */ /* 0x020fc40005000000 */
[----:B------:R-:W-:Y:S01]  /*4ed0*/  HMMA.16816.F32.BF16 R32, R16, R46, R32 ;  /* 0x0000002e1020723c */ /* 0x000fe20000041820 */
[----:B------:R-:W-:Y:S01]  /*4ee0*/  ISETP.GE.AND P2, PT, R7, UR24, PT ;  /* 0x0000001807007c0c */ /* 0x000fe2000bf46270 */
[----:B------:R-:W-:Y:S01]  /*4ef0*/  VIADD R7, R164, 0x41 ;  /* 0x00000041a4077836 */ /* 0x000fe20000000000 */
[----:B------:R-:W-:Y:S01]  /*4f00*/  FSEL R44, R140, -INF , !P5 ;  /* 0xff8000008c2c7808 */ /* 0x000fe20006800000 */
[C---:B------:R-:W-:Y:S01]  /*4f10*/  VIADD R13, R164.reuse, 0x58 ;  /* 0x00000058a40d7836 */ /* 0x040fe20000000000 */
[----:B------:R-:W4:Y:S01]  /*4f20*/  MUFU.TANH R148, R148 ;  /* 0x0000009400947308 */ /* 0x000f220000002400 */
[-C--:B-1----:R-:W-:Y:S01]  /*4f30*/  HMMA.16816.F32.BF16 R60, R40, R72.reuse, R60 ;  /* 0x00000048283c723c */ /* 0x082fe2000004183c */
[----:B------:R-:W-:Y:S01]  /*4f40*/  ISETP.GE.AND P1, PT, R7, UR24, PT ;  /* 0x0000001807007c0c */ /* 0x000fe2000bf26270 */
[----:B------:R-:W-:Y:S01]  /*4f50*/  VIADD R7, R164, 0x48 ;  /* 0x00000048a4077836 */ /* 0x000fe20000000000 */
[----:B------:R-:W-:Y:S01]  /*4f60*/  FSEL R45, R138, -INF , !P5 ;  /* 0xff8000008a2d7808 */ /* 0x000fe20006800000 */
[----:B------:R-:W-:Y:S01]  /*4f70*/  VIADD R14, R164, 0x69 ;  /* 0x00000069a40e7836 */ /* 0x000fe20000000000 */
[----:B--2---:R-:W-:Y:S01]  /*4f80*/  FSEL R177, R117, -INF , !P4 ;  /* 0xff80000075b17808 */ /* 0x004fe20006000000 */
[----:B------:R-:W-:Y:S01]  /*4f90*/  HMMA.16816.F32.BF16 R64, R8, R72, R64 ;  /* 0x000000480840723c */ /* 0x000fe20000041840 */
[----:B------:R-:W-:Y:S01]  /*4fa0*/  MUFU.TANH R151, R151 ;  /* 0x0000009700977308 */ /* 0x000fe20000002400 */
[----:B------:R-:W-:-:S02]  /*4fb0*/  ISETP.GE.AND P4, PT, R38, UR24, PT ;  /* 0x0000001826007c0c */ /* 0x000fc4000bf86270 */
[----:B------:R-:W-:Y:S02]  /*4fc0*/  FSEL R207, R146, -INF , !P3 ;  /* 0xff80000092cf7808 */ /* 0x000fe40005800000 */
[-C--:B------:R-:W-:Y:S01]  /*4fd0*/  HMMA.16816.F32.BF16 R8, R8, R74.reuse, R28 ;  /* 0x0000004a0808723c */ /* 0x080fe2000004181c */
[----:B---3--:R-:W-:Y:S02]  /*4fe0*/  FSEL R209, R152, -INF , !P4 ;  /* 0xff80000098d17808 */ /* 0x008fe40006000000 */
[----:B------:R-:W-:Y:S01]  /*4ff0*/  MUFU.TANH R153, R153 ;  /* 0x0000009900997308 */ /* 0x000fe20000002400 */
[----:B------:R-:W-:Y:S02]  /*5000*/  FSEL R52, R147, -INF , !P4 ;  /* 0xff80000093347808 */ /* 0x000fe40006000000 */
[----:B------:R-:W-:Y:S01]  /*5010*/  HMMA.16816.F32.BF16 R32, R40, R74, R32 ;  /* 0x0000004a2820723c */ /* 0x000fe20000041820 */
[----:B------:R-:W-:Y:S02]  /*5020*/  FSEL R51, R145, -INF , !P4 ;  /* 0xff80000091337808 */ /* 0x000fe40006000000 */
[----:B------:R-:W-:-:S02]  /*5030*/  FSEL R46, R142, -INF , !P4 ;  /* 0xff8000008e2e7808 */ /* 0x000fc40006000000 */
[----:B------:R-:W1:Y:S01]  /*5040*/  MUFU.TANH R233, R233 ;  /* 0x000000e900e97308 */ /* 0x000e620000002400 */
[----:B------:R-:W-:Y:S01]  /*5050*/  FMUL.FTZ R124, R60, UR6 ;  /* 0x000000063c7c7c20 */ /* 0x000fe20008410000 */
[----:B------:R-:W-:Y:S01]  /*5060*/  FSEL R60, R132, -INF , !P0 ;  /* 0xff800000843c7808 */ /* 0x000fe20004000000 */
[----:B------:R-:W-:Y:S01]  /*5070*/  FMUL.FTZ R12, R63, UR6 ;  /* 0x000000063f0c7c20 */ /* 0x000fe20008410000 */
[----:B------:R-:W-:Y:S01]  /*5080*/  ISETP.GE.AND P0, PT, R7, UR24, PT ;  /* 0x0000001807007c0c */ /* 0x000fe2000bf06270 */
[----:B------:R-:W-:Y:S01]  /*5090*/  FMUL.FTZ R62, R62, UR6 ;  /* 0x000000063e3e7c20 */ /* 0x000fe20008410000 */
[----:B------:R-:W-:Y:S01]  /*50a0*/  IADD3 R7, R164, 0x49, RZ ;  /* 0x00000049a4077810 */ /* 0x000fe20007ffe0ff */
[----:B------:R-:W-:Y:S01]  /*50b0*/  FMUL.FTZ R64, R64, UR6 ;  /* 0x0000000640407c20 */ /* 0x000fe20008410000 */
[----:B------:R-:W-:Y:S01]  /*50c0*/  MUFU.TANH R221, R221 ;  /* 0x000000dd00dd7308 */ /* 0x000fe20000002400 */
[----:B----4-:R-:W-:Y:S01]  /*50d0*/  FSEL R38, R148, -INF , !P3 ;  /* 0xff80000094267808 */ /* 0x010fe20005800000 */
[----:B------:R-:W-:Y:S01]  /*50e0*/  FMUL.FTZ R66, R66, UR6 ;  /* 0x0000000642427c20 */ /* 0x000fe20008410000 */
[----:B------:R-:W-:Y:S01]  /*50f0*/  ISETP.GE.AND P6, PT, R7, UR24, PT ;  /* 0x0000001807007c0c */ /* 0x000fe2000bfc6270 */
[----:B------:R-:W-:Y:S01]  /*5100*/  VIADD R7, R164, 0x50 ;  /* 0x00000050a4077836 */ /* 0x000fe20000000000 */
[----:B------:R-:W-:Y:S01]  /*5110*/  FSEL R228, R141, -INF , !P3 ;  /* 0xff8000008de47808 */ /* 0x000fe20005800000 */
[----:B------:R-:W-:Y:S01]  /*5120*/  FMUL.FTZ R98, R8, UR6 ;  /* 0x0000000608627c20 */ /* 0x000fe20008410000 */
[C---:B------:R-:W-:Y:S01]  /*5130*/  VIADD R8, R164.reuse, 0x70 ;  /* 0x00000070a4087836 */ /* 0x040fe20000000000 */
[----:B------:R-:W2:Y:S01]  /*5140*/  MUFU.TANH R215, R215 ;  /* 0x000000d700d77308 */ /* 0x000ea20000002400 */
[----:B------:R-:W-:Y:S01]  /*5150*/  ISETP.GE.AND P5, PT, R7, UR24, PT ;  /* 0x0000001807007c0c */ /* 0x000fe2000bfa6270 */
[----:B------:R-:W-:Y:S01]  /*5160*/  VIADD R7, R164, 0x51 ;  /* 0x00000051a4077836 */ /* 0x000fe20000000000 */
[----:B-1----:R-:W-:Y:S01]  /*5170*/  FSEL R233, R233, -INF , !P2 ;  /* 0xff800000e9e97808 */ /* 0x002fe20005000000 */
[----:B------:R-:W-:Y:S01]  /*5180*/  FMUL.FTZ R32, R32, UR6 ;  /* 0x0000000620207c20 */ /* 0x000fe20008410000 */
[----:B------:R-:W-:Y:S01]  /*5190*/  FSEL R222, R155, -INF , !P2 ;  /* 0xff8000009bde7808 */ /* 0x000fe20005000000 */
[----:B------:R-:W-:Y:S01]  /*51a0*/  FMUL.FTZ R61, R61, UR6 ;  /* 0x000000063d3d7c20 */ /* 0x000fe20008410000 */
[----:B------:R-:W-:Y:S01]  /*51b0*/  ISETP.GE.AND P4, PT, R7, UR24, PT ;  /* 0x0000001807007c0c */ /* 0x000fe2000bf86270 */
[----:B------:R-:W1:Y:S01]  /*51c0*/  MUFU.TANH R154, R154 ;  /* 0x0000009a009a7308 */ /* 0x000e620000002400 */
[----:B------:R-:W-:Y:S01]  /*51d0*/  FSEL R7, R151, -INF , !P3 ;  /* 0xff80000097077808 */ /* 0x000fe20005800000 */
[----:B------:R-:W-:Y:S01]  /*51e0*/  FMUL.FTZ R65, R65, UR6 ;  /* 0x0000000641417c20 */ /* 0x000fe20008410000 */
[----:B------:R-:W-:Y:S01]  /*51f0*/  ISETP.GE.AND P3, PT, R13, UR24, PT ;  /* 0x000000180d007c0c */ /* 0x000fe2000bf66270 */
[----:B------:R-:W-:Y:S01]  /*5200*/  VIADD R13, R164, 0x59 ;  /* 0x00000059a40d7836 */ /* 0x000fe20000000000 */
[----:B------:R-:W-:Y:S01]  /*5210*/  FSEL R205, R153, -INF , !P2 ;  /* 0xff80000099cd7808 */ /* 0x000fe20005000000 */
[----:B------:R-:W-:Y:S01]  /*5220*/  FMUL.FTZ R67, R67, UR6 ;  /* 0x0000000643437c20 */ /* 0x000fe20008410000 */
[----:B------:R-:W-:Y:S01]  /*5230*/  FSEL R224, R150, -INF , !P2 ;  /* 0xff80000096e07808 */ /* 0x000fe20005000000 */
[----:B------:R-:W3:Y:S01]  /*5240*/  MUFU.TANH R159, R159 ;  /* 0x0000009f009f7308 */ /* 0x000ee20000002400 */
[----:B--2---:R-:W-:Y:S01]  /*5250*/  FSEL R215, R215, -INF , !P4 ;  /* 0xff800000d7d77808 */ /* 0x004fe20006000000 */
[----:B------:R-:W-:Y:S01]  /*5260*/  FMUL.FTZ R34, R34, UR6 ;  /* 0x0000000622227c20 */ /* 0x000fe20008410000 */
[----:B------:R-:W-:Y:S01]  /*5270*/  FSEL R216, R216, -INF , !P4 ;  /* 0xff800000d8d87808 */ /* 0x000fe20006000000 */
[----:B------:R-:W-:Y:S01]  /*5280*/  FMUL.FTZ R10, R10, UR6 ;  /* 0x000000060a0a7c20 */ /* 0x000fe20008410000 */
[----:B------:R-:W-:Y:S01]  /*5290*/  FSEL R221, R221, -INF , !P4 ;  /* 0xff800000dddd7808 */ /* 0x000fe20006000000 */
[----:B------:R-:W-:Y:S01]  /*52a0*/  FMUL.FTZ R33, R33, UR6 ;  /* 0x0000000621217c20 */ /* 0x000fe20008410000 */
[----:B------:R-:W-:Y:S01]  /*52b0*/  FSEL R214, R214, -INF , !P4 ;  /* 0xff800000d6d67808 */ /* 0x000fe20006000000 */
[----:B------:R-:W-:Y:S01]  /*52c0*/  MUFU.TANH R81, R81 ;  /* 0x0000005100517308 */ /* 0x000fe20000002400 */
[----:B------:R-:W-:Y:S01]  /*52d0*/  ISETP.GE.AND P2, PT, R13, UR24, PT ;  /* 0x000000180d007c0c */ /* 0x000fe2000bf46270 */
[----:B------:R-:W-:Y:S01]  /*52e0*/  VIADD R13, R164, 0x60 ;  /* 0x00000060a40d7836 */ /* 0x000fe20000000000 */
[----:B------:R-:W-:Y:S01]  /*52f0*/  ISETP.GE.AND P4, PT, R8, UR24, PT ;  /* 0x0000001808007c0c */ /* 0x000fe2000bf86270 */
[----:B------:R-:W-:Y:S01]  /*5300*/  VIADD R8, R164, 0x71 ;  /* 0x00000071a4087836 */ /* 0x000fe20000000000 */
[----:B------:R-:W-:Y:S01]  /*5310*/  FSEL R130, R156, -INF , !P1 ;  /* 0xff8000009c827808 */ /* 0x000fe20004800000 */
[----:B------:R-:W-:Y:S01]  /*5320*/  FMUL.FTZ R11, R11, UR6 ;  /* 0x000000060b0b7c20 */ /* 0x000fe20008410000 */
[----:B-1----:R-:W-:Y:S01]  /*5330*/  FSEL R201, R154, -INF , !P1 ;  /* 0xff8000009ac97808 */ /* 0x002fe20004800000 */
[----:B------:R-:W1:Y:S01]  /*5340*/  MUFU.TANH R225, R225 ;  /* 0x000000e100e17308 */ /* 0x000e620000002400 */
[----:B---3--:R-:W-:-:S02]  /*5350*/  FSEL R219, R159, -INF , !P1 ;  /* 0xff8000009fdb7808 */ /* 0x008fc40004800000 */
[----:B------:R-:W-:Y:S02]  /*5360*/  FSEL R200, R149, -INF , !P1 ;  /* 0xff80000095c87808 */ /* 0x000fe40004800000 */
[----:B------:R-:W-:Y:S02]  /*5370*/  FSEL R211, R211, -INF , !P3 ;  /* 0xff800000d3d37808 */ /* 0x000fe40005800000 */
[----:B------:R-:W-:Y:S01]  /*5380*/  FSEL R208, R208, -INF , !P3 ;  /* 0xff800000d0d07808 */ /* 0x000fe20005800000 */
[----:B------:R-:W2:Y:S01]  /*5390*/  MUFU.TANH R82, R82 ;  /* 0x0000005200527308 */ /* 0x000ea20000002400 */
[----:B------:R-:W-:Y:S02]  /*53a0*/  FSEL R199, R199, -INF , !P3 ;  /* 0xff800000c7c77808 */ /* 0x000fe40005800000 */
[----:B------:R-:W-:Y:S02]  /*53b0*/  FSEL R212, R212, -INF , !P3 ;  /* 0xff800000d4d47808 */ /* 0x000fe40005800000 */
[----:B------:R-:W-:Y:S01]  /*53c0*/  ISETP.GE.AND P1, PT, R13, UR24, PT ;  /* 0x000000180d007c0c */ /* 0x000fe2000bf26270 */
[----:B------:R-:W-:Y:S01]  /*53d0*/  VIADD R13, R164, 0x61 ;  /* 0x00000061a40d7836 */ /* 0x000fe20000000000 */
[----:B------:R-:W-:Y:S01]  /*53e0*/  ISETP.GE.AND P3, PT, R8, UR24, PT ;  /* 0x0000001808007c0c */ /* 0x000fe2000bf66270 */
[----:B------:R-:W3:Y:S01]  /*53f0*/  MUFU.TANH R197, R197 ;  /* 0x000000c500c57308 */ /* 0x000ee20000002400 */
[----:B------:R-:W-:Y:S01]  /*5400*/  VIADD R8, R164, 0x78 ;  /* 0x00000078a4087836 */ /* 0x000fe20000000000 */
[----:B-1----:R-:W-:-:S02]  /*5410*/  FSEL R225, R225, -INF , !P0 ;  /* 0xff800000e1e17808 */ /* 0x002fc40004000000 */
[----:B------:R-:W-:Y:S02]  /*5420*/  FSEL R202, R202, -INF , !P0 ;  /* 0xff800000caca7808 */ /* 0x000fe40004000000 */
[----:B------:R-:W-:Y:S02]  /*5430*/  FSEL R227, R81, -INF , !P0 ;  /* 0xff80000051e37808 */ /* 0x000fe40004000000 */
[----:B------:R-:W1:Y:S01]  /*5440*/  MUFU.TANH R229, R229 ;  /* 0x000000e500e57308 */ /* 0x000e620000002400 */
[----:B------:R-:W-:Y:S02]  /*5450*/  FSEL R198, R158, -INF , !P0 ;  /* 0xff8000009ec67808 */ /* 0x000fe40004000000 */
[----:B------:R-:W-:Y:S02]  /*5460*/  FSEL R206, R206, -INF , !P2 ;  /* 0xff800000cece7808 */ /* 0x000fe40005000000 */
[----:B--2---:R-:W-:Y:S02]  /*5470*/  FSEL R131, R82, -INF , !P2 ;  /* 0xff80000052837808 */ /* 0x004fe40005000000 */
[----:B------:R-:W-:Y:S01]  /*5480*/  FSEL R210, R210, -INF , !P2 ;  /* 0xff800000d2d27808 */ /* 0x000fe20005000000 */
[----:B------:R-:W2:Y:S01]  /*5490*/  MUFU.TANH R204, R204 ;  /* 0x000000cc00cc7308 */ /* 0x000ea20000002400 */
[----:B---3--:R-:W-:-:S02]  /*54a0*/  FSEL R197, R197, -INF , !P2 ;  /* 0xff800000c5c57808 */ /* 0x008fc40005000000 */
[----:B------:R-:W-:Y:S02]  /*54b0*/  ISETP.GE.AND P0, PT, R13, UR24, PT ;  /* 0x000000180d007c0c */ /* 0x000fe4000bf06270 */
[----:B------:R-:W-:Y:S01]  /*54c0*/  ISETP.GE.AND P2, PT, R8, UR24, PT ;  /* 0x0000001808007c0c */ /* 0x000fe2000bf46270 */
[----:B------:R-:W-:Y:S01]  /*54d0*/  FMUL.FTZ R8, R9, UR6 ;  /* 0x0000000609087c20 */ /* 0x000fe20008410000 */
[C---:B------:R-:W-:Y:S01]  /*54e0*/  IADD3 R13, R164.reuse, 0x68, RZ ;  /* 0x00000068a40d7810 */ /* 0x040fe20007ffe0ff */
[----:B------:R-:W3:Y:S01]  /*54f0*/  MUFU.TANH R231, R231 ;  /* 0x000000e700e77308 */ /* 0x000ee20000002400 */
[----:B-1----:R-:W-:Y:S01]  /*5500*/  FSEL R229, R229, -INF , !P6 ;  /* 0xff800000e5e57808 */ /* 0x002fe20007000000 */
[----:B------:R-:W-:Y:S01]  /*5510*/  VIADD R164, R164, 0x79 ;  /* 0x00000079a4a47836 */ /* 0x000fe20000000000 */
[----:B------:R-:W-:Y:S02]  /*5520*/  FSEL R196, R157, -INF , !P6 ;  /* 0xff8000009dc47808 */ /* 0x000fe40007000000 */
[----:B------:R-:W-:-:S02]  /*5530*/  FSEL R116, R87, -INF , !P0 ;  /* 0xff80000057747808 */ /* 0x000fc40004000000 */
[----:B------:R-:W-:Y:S01]  /*5540*/  FSEL R119, R166, -INF , !P0 ;  /* 0xff800000a6777808 */ /* 0x000fe20004000000 */
[----:B------:R-:W1:Y:S01]  /*5550*/  MUFU.TANH R105, R105 ;  /* 0x0000006900697308 */ /* 0x000e620000002400 */
[----:B--2---:R-:W-:Y:S02]  /*5560*/  FSEL R204, R204, -INF , !P6 ;  /* 0xff800000cccc7808 */ /* 0x004fe40007000000 */
[----:B------:R-:W-:Y:S02]  /*5570*/  FSEL R127, R84, -INF , !P0 ;  /* 0xff800000547f7808 */ /* 0x000fe40004000000 */
[----:B------:R-:W-:Y:S02]  /*5580*/  FSEL R217, R217, -INF , !P5 ;  /* 0xff800000d9d97808 */ /* 0x000fe40006800000 */
[----:B------:R-:W-:Y:S01]  /*5590*/  FSEL R220, R220, -INF , !P5 ;  /* 0xff800000dcdc7808 */ /* 0x000fe20006800000 */
[----:B------:R2:W-:Y:S01]  /*55a0*/  MUFU.TANH R122, R32 ;  /* 0x00000020007a7308 */ /* 0x0005e20000002400 */
[----:B---3--:R-:W-:-:S02]  /*55b0*/  FSEL R231, R231, -INF , !P6 ;  /* 0xff800000e7e77808 */ /* 0x008fc40007000000 */
[----:B------:R-:W-:Y:S02]  /*55c0*/  ISETP.GE.AND P6, PT, R13, UR24, PT ;  /* 0x000000180d007c0c */ /* 0x000fe4000bfc6270 */
[----:B------:R-:W-:Y:S02]  /*55d0*/  FSEL R218, R218, -INF , !P5 ;  /* 0xff800000dada7808 */ /* 0x000fe40006800000 */
[----:B------:R-:W-:Y:S01]  /*55e0*/  FSEL R31, R103, -INF , !P1 ;  /* 0xff800000671f7808 */ /* 0x000fe20004800000 */
[----:B------:R-:W3:Y:S01]  /*55f0*/  MUFU.TANH R223, R223 ;  /* 0x000000df00df7308 */ /* 0x000ee20000002400 */
[----:B-1----:R-:W-:Y:S02]  /*5600*/  FSEL R29, R105, -INF , !P0 ;  /* 0xff800000691d7808 */ /* 0x002fe40004000000 */
[----:B------:R-:W-:Y:S02]  /*5610*/  PLOP3.LUT P0, PT, PT, PT, UP0, 0x80, 0x0 ;  /* 0x000000000000781c */ /* 0x000fe40003f0f008 */
[----:B------:R-:W-:-:S02]  /*5620*/  FSEL R118, R118, -INF , !P1 ;  /* 0xff80000076767808 */ /* 0x000fc40004800000 */
[----:B------:R-:W-:Y:S01]  /*5630*/  FSEL R121, R168, -INF , !P1 ;  /* 0xff800000a8797808 */ /* 0x000fe20004800000 */
[----:B------:R-:W1:Y:S01]  /*5640*/  MUFU.TANH R95, R95 ;  /* 0x0000005f005f7308 */ /* 0x000e620000002400 */
[----:B--2---:R-:W-:Y:S01]  /*5650*/  FMUL.FTZ R32, R35, UR6 ;  /* 0x0000000623207c20 */ /* 0x004fe20008410000 */
[----:B------:R-:W-:Y:S02]  /*5660*/  FSEL R128, R162, -INF , !P1 ;  /* 0xff800000a2807808 */ /* 0x000fe40004800000 */
[----:B------:R-:W-:Y:S02]  /*5670*/  ISETP.GE.AND P1, PT, R164, UR24, PT ;  /* 0x00000018a4007c0c */ /* 0x000fe4000bf26270 */
[----:B------:R-:W-:Y:S02]  /*5680*/  FSEL R117, R71, -INF , !P6 ;  /* 0xff80000047757808 */ /* 0x000fe40007000000 */
[----:B------:R-:W2:Y:S01]  /*5690*/  MUFU.TANH R68, R68 ;  /* 0x0000004400447308 */ /* 0x000ea20000002400 */
[----:B---3--:R-:W-:-:S02]  /*56a0*/  FSEL R223, R223, -INF , !P5 ;  /* 0xff800000dfdf7808 */ /* 0x008fc40006800000 */
[----:B------:R-:W-:Y:S02]  /*56b0*/  ISETP.GE.AND P5, PT, R14, UR24, PT ;  /* 0x000000180e007c0c */ /* 0x000fe4000bfa6270 */
[----:B------:R-:W-:Y:S02]  /*56c0*/  FSEL R122, R122, -INF , !P2 ;  /* 0xff8000007a7a7808 */ /* 0x000fe40005000000 */
[----:B------:R-:W-:Y:S01]  /*56d0*/  FSEL R111, R88, -INF , !P5 ;  /* 0xff800000586f7808 */ /* 0x000fe20006800000 */
[----:B------:R-:W3:Y:S01]  /*56e0*/  MUFU.TANH R76, R76 ;  /* 0x0000004c004c7308 */ /* 0x000ee20000002400 */
[----:B-1----:R-:W-:-:S07]  /*56f0*/  FSEL R125, R95, -INF , !P5 ;  /* 0xff8000005f7d7808 */ /* 0x002fce0006800000 */
[----:B------:R-:W1:Y:S01]  /*5700*/  MUFU.TANH R24, R77 ;  /* 0x0000004d00187308 */ /* 0x000e620000002400 */
[----:B--2---:R-:W-:-:S07]  /*5710*/  FSEL R126, R68, -INF , !P6 ;  /* 0xff800000447e7808 */ /* 0x004fce0007000000 */
[----:B------:R-:W2:Y:S01]  /*5720*/  MUFU.TANH R115, R78 ;  /* 0x0000004e00737308 */ /* 0x000ea20000002400 */
[----:B---3--:R-:W-:-:S07]  /*5730*/  FSEL R30, R76, -INF , !P6 ;  /* 0xff8000004c1e7808 */ /* 0x008fce0007000000 */
        /* <DEDUP_REMOVED lines=12> */
[----:B------:R-:W-:Y:S01]  /*5800*/  MUFU.TANH R12, R12 ;  /* 0x0000000c000c7308 */ /* 0x000fe20000002400 */
[----:B-1----:R-:W-:-:S07]  /*5810*/  FSEL R101, R101, -INF , !P4 ;  /* 0xff80000065657808 */ /* 0x002fce0006000000 */
[----:B------:R-:W1:Y:S01]  /*5820*/  MUFU.TANH R110, R65 ;  /* 0x00000041006e7308 */ /* 0x000e620000002400 */
[----:B--2---:R-:W-:-:S07]  /*5830*/  FSEL R123, R123, -INF , !P3 ;  /* 0xff8000007b7b7808 */ /* 0x004fce0005800000 */
[----:B------:R-:W2:Y:S08]  /*5840*/  MUFU.TANH R100, R67 ;  /* 0x0000004300647308 */ /* 0x000eb00000002400 */
[----:B------:R3:W-:Y:S01]  /*5850*/  MUFU.TANH R13, R34 ;  /* 0x00000022000d7308 */ /* 0x0007e20000002400 */
[----:B-1----:R-:W-:-:S07]  /*5860*/  FSEL R110, R110, -INF , !P3 ;  /* 0xff8000006e6e7808 */ /* 0x002fce0005800000 */
[----:B------:R-:W1:Y:S01]  /*5870*/  MUFU.TANH R98, R98 ;  /* 0x0000006200627308 */ /* 0x000e620000002400 */
[----:B--2---:R-:W-:-:S07]  /*5880*/  FSEL R100, R100, -INF , !P3 ;  /* 0xff80000064647808 */ /* 0x004fce0005800000 */
[----:B------:R-:W2:Y:S01]  /*5890*/  MUFU.TANH R99, R10 ;  /* 0x0000000a00637308 */ /* 0x000ea20000002400 */
[----:B---3--:R-:W-:-:S07]  /*58a0*/  FSEL R34, R12, -INF , !P3 ;  /* 0xff8000000c227808 */ /* 0x008fce0005800000 */
[----:B------:R3:W4:Y:S01]  /*58b0*/  MUFU.TANH R120, R33 ;  /* 0x0000002100787308 */ /* 0x0007220000002400 */
[----:B-1----:R-:W-:-:S07]  /*58c0*/  FSEL R98, R98, -INF , !P2 ;  /* 0xff80000062627808 */ /* 0x002fce0005000000 */
[----:B------:R-:W1:Y:S01]  /*58d0*/  MUFU.TANH R32, R32 ;  /* 0x0000002000207308 */ /* 0x000e620000002400 */
[----:B--2---:R-:W-:-:S07]  /*58e0*/  FSEL R99, R99, -INF , !P2 ;  /* 0xff80000063637808 */ /* 0x004fce0005000000 */
[----:B------:R-:W2:Y:S01]  /*58f0*/  MUFU.TANH R8, R8 ;  /* 0x0000000800087308 */ /* 0x000ea20000002400 */
[----:B---3--:R-:W-:Y:S02]  /*5900*/  FSEL R33, R13, -INF , !P2 ;  /* 0xff8000000d217808 */ /* 0x008fe40005000000 */
[----:B----4-:R-:W-:-:S05]  /*5910*/  FSEL R120, R120, -INF , !P1 ;  /* 0xff80000078787808 */ /* 0x010fca0004800000 */
[----:B------:R-:W3:Y:S01]  /*5920*/  MUFU.TANH R97, R11 ;  /* 0x0000000b00617308 */ /* 0x000ee20000002400 */
[----:B-1----:R-:W-:Y:S02]  /*5930*/  FSEL R32, R32, -INF , !P1 ;  /* 0xff80000020207808 */ /* 0x002fe40004800000 */
[----:B--2---:R-:W-:Y:S02]  /*5940*/  FSEL R95, R8, -INF , !P1 ;  /* 0xff800000085f7808 */ /* 0x004fe40004800000 */
[----:B---3--:R-:W-:Y:S01]  /*5950*/  FSEL R97, R97, -INF , !P1 ;  /* 0xff80000061617808 */ /* 0x008fe20004800000 */
[----:B------:R-:W-:Y:S06]  /*5960*/  BAR.SYNC.DEFER_BLOCKING 0x0 ;  /* 0x0000000000007b1d */ /* 0x000fec0000010000 */
[----:B------:R-:W-:Y:S05]  /*5970*/  @!P0 BRA `(.L_x_296) ;  /* 0x0000000400c48947 */ /* 0x000fea0003800000 */
[----:B------:R-:W-:Y:S01]  /*5980*/  ULDC UR6, c[0x0][0x2d0] ;  /* 0x0000b40000067ab9 */ /* 0x000fe20000000800 */
[----:B------:R-:W-:Y:S01]  /*5990*/  ULEA.HI.SX32 UR7, UR19, 0xfffffffe, 0x19 ;  /* 0xfffffffe13077891 */ /* 0x000fe2000f8fca3f */
[----:B------:R-:W-:Y:S01]  /*59a0*/  ISETP.GE.AND P1, PT, R36, UR6, PT ;  /* 0x0000000624007c0c */ /* 0x000fe2000bf26270 */
[----:B------:R-:W-:Y:S01]  /*59b0*/  IMAD.U32 R27, RZ, RZ, UR10 ;  /* 0x0000000aff1b7e24 */ /* 0x000fe2000f8e00ff */
[----:B------:R-:W-:Y:S01]  /*59c0*/  MOV R42, UR10 ;  /* 0x0000000a002a7c02 */ /* 0x000fe20008000f00 */
[----:B------:R-:W-:Y:S01]  /*59d0*/  USHF.R.S32.HI UR6, URZ, 0x1f, UR7 ;  /* 0x0000001f3f067899 */ /* 0x000fe20008011407 */
[----:B------:R-:W-:Y:S01]  /*59e0*/  IMAD.U32 R25, RZ, RZ, UR10 ;  /* 0x0000000aff197e24 */ /* 0x000fe2000f8e00ff */
[----:B------:R-:W-:Y:S01]  /*59f0*/  BSSY B0, `(.L_x_297) ;  /* 0x0000068000007945 */ /* 0x000fe20003800000 */
[----:B------:R-:W-:Y:S01]  /*5a00*/  IMAD.U32 R40, RZ, RZ, UR7 ;  /* 0x00000007ff287e24 */ /* 0x000fe2000f8e00ff */
[----:B------:R-:W-:Y:S01]  /*5a10*/  UIMAD UR7, UR20, UR7, URZ ;  /* 0x00000007140772a4 */ /* 0x000fe2000f8e023f */
[----:B------:R-:W-:-:S02]  /*5a20*/  IMAD.U32 R62, RZ, RZ, UR10 ;  /* 0x0000000aff3e7e24 */ /* 0x000fc4000f8e00ff */
[----:B------:R-:W-:Y:S01]  /*5a30*/  IMAD.WIDE.U32 R40, R40, UR21, R182 ;  /* 0x0000001528287c25 */ /* 0x000fe2000f8e00b6 */
[----:B------:R-:W-:Y:S02]  /*5a40*/  UIMAD UR6, UR6, UR21, UR7 ;  /* 0x00000015060672a4 */ /* 0x000fe4000f8e0207 */
[----:B------:R-:W1:Y:S01]  /*5a50*/  @!P1 LDC.64 R20, c[0x0][0x218] ;  /* 0x00008600ff149b82 */ /* 0x000e620000000a00 */
[----:B------:R-:W-:Y:S01]  /*5a60*/  IMAD.U32 R9, RZ, RZ, UR11 ;  /* 0x0000000bff097e24 */ /* 0x000fe2000f8e00ff */
[-C--:B------:R-:W-:Y:S01]  /*5a70*/  @!P1 LEA R27, P2, R27, R40.reuse, 0x6 ;  /* 0x000000281b1b9211 */ /* 0x080fe200078430ff */
[----:B------:R-:W-:Y:S01]  /*5a80*/  IMAD.U32 R24, RZ, RZ, UR10 ;  /* 0x0000000aff187e24 */ /* 0x000fe2000f8e00ff */
[----:B------:R-:W-:Y:S01]  /*5a90*/  @!P1 LEA R25, P3, R25, R40, 0x5 ;  /* 0x0000002819199211 */ /* 0x000fe200078628ff */
[----:B------:R-:W-:Y:S01]  /*5aa0*/  VIADD R63, R41, UR6 ;  /* 0x00000006293f7c36 */ /* 0x000fe20008000000 */
[----:B------:R-:W-:Y:S01]  /*5ab0*/  VOTEU.ALL UP0, P1 ;  /* 0x00000000003f7886 */ /* 0x000fe20000800000 */
[----:B------:R-:W-:Y:S01]  /*5ac0*/  IMAD.U32 R11, RZ, RZ, UR11 ;  /* 0x0000000bff0b7e24 */ /* 0x000fe2000f8e00ff */
[----:B------:R-:W2:Y:S01]  /*5ad0*/  @!P1 LDC.64 R18, c[0x0][0x218] ;  /* 0x00008600ff129b82 */ /* 0x000ea20000000a00 */
[----:B------:R-:W-:Y:S01]  /*5ae0*/  @!P1 IMAD.MOV.U32 R8, RZ, RZ, R40 ;  /* 0x000000ffff089224 */ /* 0x000fe200078e0028 */
[-C--:B------:R-:W-:Y:S01]  /*5af0*/  @!P1 LEA.HI.X R26, R62, R63.reuse, R9, 0x6, P2 ;  /* 0x0000003f3e1a9211 */ /* 0x080fe200010f3409 */
[----:B------:R-:W-:Y:S01]  /*5b00*/  @!P1 IMAD.MOV.U32 R9, RZ, RZ, R63 ;  /* 0x000000ffff099224 */ /* 0x000fe200078e003f */
[-C--:B------:R-:W-:Y:S01]  /*5b10*/  @!P1 LEA.HI.X R24, R24, R63.reuse, R11, 0x5, P3 ;  /* 0x0000003f18189211 */ /* 0x080fe200018f2c0b */
[----:B------:R-:W-:Y:S01]  /*5b20*/  IMAD.U32 R65, RZ, RZ, UR10 ;  /* 0x0000000aff417e24 */ /* 0x000fe2000f8e00ff */
[----:B------:R-:W-:Y:S01]  /*5b30*/  @!P1 IADD3 R23, P2, R40, UR13, RZ ;  /* 0x0000000d28179c10 */ /* 0x000fe2000ff5e0ff */
[----:B------:R-:W-:Y:S01]  /*5b40*/  @!P1 IMAD.WIDE.U32 R42, R42, 0x50, R8 ;  /* 0x000000502a2a9825 */ /* 0x000fe200078e0008 */
[----:B------:R-:W3:Y:S01]  /*5b50*/  @!P1 LDC.64 R16, c[0x0][0x218] ;  /* 0x00008600ff109b82 */ /* 0x000ee20000000a00 */
[----:B------:R-:W-:Y:S01]  /*5b60*/  @!UP0 UIMAD UR17, UR11, 0x30, URZ ;  /* 0x000000300b1188a4 */ /* 0x000fe2000f8e023f */
[----:B------:R-:W-:Y:S01]  /*5b70*/  @!P1 MOV R73, R63 ;  /* 0x0000003f00499202 */ /* 0x000fe20000000f00 */
[----:B------:R-:W-:Y:S01]  /*5b80*/  @!P1 IMAD.MOV.U32 R62, RZ, RZ, R40 ;  /* 0x000000ffff3e9224 */ /* 0x000fe200078e0028 */
[----:B------:R-:W-:Y:S01]  /*5b90*/  @!UP0 UIMAD UR7, UR11, 0x50, URZ ;  /* 0x000000500b0788a4 */ /* 0x000fe2000f8e023f */
[----:B------:R-:W-:Y:S01]  /*5ba0*/  IMAD.U32 R22, RZ, RZ, UR10 ;  /* 0x0000000aff167e24 */ /* 0x000fe2000f8e00ff */
[----:B------:R-:W-:Y:S01]  /*5bb0*/  @!UP0 UIMAD UR6, UR11, 0x60, URZ ;  /* 0x000000600b0688a4 */ /* 0x000fe2000f8e023f */
[----:B------:R-:W-:Y:S01]  /*5bc0*/  @!P1 IMAD.WIDE.U32 R64, R65, 0x30, R62 ;  /* 0x0000003041409825 */ /* 0x000fe200078e003e */
[----:B------:R-:W4:Y:S01]  /*5bd0*/  @!P1 LDC.64 R14, c[0x0][0x218] ;  /* 0x00008600ff0e9b82 */ /* 0x000f220000000a00 */
[C---:B-1----:R-:W-:Y:S01]  /*5be0*/  @!P1 LEA R66, P3, R40.reuse, R20, 0x1 ;  /* 0x0000001428429211 */ /* 0x042fe200078608ff */
[----:B------:R1:W-:Y:S01]  /*5bf0*/  @P1 STS.128 [R171+0x4000], RZ ;  /* 0x004000ffab001388 */ /* 0x0003e20000000c00 */
[----:B------:R-:W-:Y:S01]  /*5c00*/  @!P1 IADD3.X R20, R63, UR12, RZ, P2, !PT ;  /* 0x0000000c3f149c10 */ /* 0x000fe200097fe4ff */
[----:B------:R-:W-:Y:S01]  /*5c10*/  @!P1 IMAD.MOV.U32 R72, RZ, RZ, R40 ;  /* 0x000000ffff489224 */ /* 0x000fe200078e0028 */
[----:B------:R-:W-:-:S03]  /*5c20*/  @!P1 LEA.HI.X R67, R40, R21, R63, 0x1, P3 ;  /* 0x0000001528439211 */ /* 0x000fc600018f0c3f */
[----:B------:R-:W5:Y:S01]  /*5c30*/  @!P1 LDC.64 R12, c[0x0][0x218] ;  /* 0x00008600ff0c9b82 */ /* 0x000f620000000a00 */
[C---:B--2---:R-:W-:Y:S01]  /*5c40*/  @!P1 LEA R18, P2, R23.reuse, R18, 0x1 ;  /* 0x0000001217129211 */ /* 0x044fe200078408ff */
[----:B------:R-:W-:Y:S01]  /*5c50*/  @!P1 IMAD.WIDE.U32 R72, R22, 0x60, R72 ;  /* 0x0000006016489825 */ /* 0x000fe200078e0048 */
[----:B------:R-:W-:Y:S01]  /*5c60*/  @!PT LDS RZ, [RZ] ;  /* 0x00000000fffff984 */ /* 0x000fe20000000800 */
[----:B------:R-:W-:Y:S01]  /*5c70*/  @!PT LDS RZ, [RZ] ;  /* 0x00000000fffff984 */ /* 0x000fe20000000800 */
[----:B------:R-:W-:Y:S01]  /*5c80*/  @!PT LDS RZ, [RZ] ;  /* 0x00000000fffff984 */ /* 0x000fe20000000800 */
[----:B------:R1:W-:Y:S02]  /*5c90*/  @!P1 LDGSTS.E.BYPASS.LTC128B.128 [R171+0x4000], desc[UR22][R66.64] ;  /* 0x0400000042ab9fae */ /* 0x0003e4000b901d56 */
[----:B------:R-:W-:Y:S02]  /*5ca0*/  @!P1 LEA.HI.X R19, R23, R19, R20, 0x1, P2 ;  /* 0x0000001317139211 */ /* 0x000fe400010f0c14 */
[----:B------:R1:W-:Y:S01]  /*5cb0*/  @P1 STS.128 [R171+0x4800], RZ ;  /* 0x004800ffab001388 */ /* 0x0003e20000000c00 */
[----:B------:R-:W2:Y:S01]  /*5cc0*/  @!P1 LDC.64 R10, c[0x0][0x218] ;  /* 0x00008600ff0a9b82 */ /* 0x000ea20000000a00 */
[----:B---3--:R-:W-:Y:S01]  /*5cd0*/  @!P1 LEA R20, P3, R25, R16, 0x1 ;  /* 0x0000001019149211 */ /* 0x008fe200078608ff */
[----:B------:R-:W-:Y:S01]  /*5ce0*/  @!P1 VIADD R16, R65, UR17 ;  /* 0x0000001141109c36 */ /* 0x000fe20008000000 */
[----:B------:R-:W-:Y:S01]  /*5cf0*/  @!PT LDS RZ, [RZ] ;  /* 0x00000000fffff984 */ /* 0x000fe20000000800 */
[----:B------:R-:W-:Y:S01]  /*5d00*/  @!PT LDS RZ, [RZ] ;  /* 0x00000000fffff984 */ /* 0x000fe20000000800 */
[----:B------:R-:W-:Y:S01]  /*5d10*/  @!PT LDS RZ, [RZ] ;  /* 0x00000000fffff984 */ /* 0x000fe20000000800 */
[----:B------:R1:W-:Y:S02]  /*5d20*/  @!P1 LDGSTS.E.BYPASS.LTC128B.128 [R171+0x4800], desc[UR22][R18.64] ;  /* 0x0480000012ab9fae */ /* 0x0003e4000b901d56 */
[----:B------:R-:W-:-:S02]  /*5d30*/  @!P1 LEA.HI.X R21, R25, R17, R24, 0x1, P3 ;  /* 0x0000001119159211 */ /* 0x000fc400018f0c18 */
[----:B------:R1:W-:Y:S01]  /*5d40*/  @P1 STS.128 [R171+0x5000], RZ ;  /* 0x005000ffab001388 */ /* 0x0003e20000000c00 */
[----:B------:R-:W3:Y:S01]  /*5d50*/  @!P1 LDC.64 R8, c[0x0][0x218] ;  /* 0x00008600ff089b82 */ /* 0x000ee20000000a00 */
[C---:B----4-:R-:W-:Y:S01]  /*5d60*/  @!P1 LEA R22, P2, R64.reuse, R14, 0x1 ;  /* 0x0000000e40169211 */ /* 0x050fe200078408ff */
[----:B------:R-:W-:Y:S01]  /*5d70*/  @!P1 VIADD R14, R73, UR6 ;  /* 0x00000006490e9c36 */ /* 0x000fe20008000000 */
[----:B------:R-:W-:Y:S01]  /*5d80*/  @!PT LDS RZ, [RZ] ;  /* 0x00000000fffff984 */ /* 0x000fe20000000800 */
[----:B------:R-:W-:Y:S01]  /*5d90*/  @!PT LDS RZ, [RZ] ;  /* 0x00000000fffff984 */ /* 0x000fe20000000800 */
[----:B------:R-:W-:Y:S01]  /*5da0*/  @!PT LDS RZ, [RZ] ;  /* 0x00000000fffff984 */ /* 0x000fe20000000800 */
[----:B------:R1:W-:Y:S02]  /*5db0*/  @!P1 LDGSTS.E.BYPASS.LTC128B.128 [R171+0x5000], desc[UR22][R20.64] ;  /* 0x0500000014ab9fae */ /* 0x0003e4000b901d56 */
[----:B------:R-:W-:Y:S02]  /*5dc0*/  @!P1 LEA.HI.X R23, R64, R15, R16, 0x1, P2 ;  /* 0x0000000f40179211 */ /* 0x000fe400010f0c10 */
[----:B------:R1:W-:Y:S01]  /*5dd0*/  @P1 STS.128 [R171+0x5800], RZ ;  /* 0x005800ffab001388 */ /* 0x0003e20000000c00 */
[----:B-----5:R-:W-:Y:S01]  /*5de0*/  @!P1 LEA R16, P4, R27, R12, 0x1 ;  /* 0x0000000c1b109211 */ /* 0x020fe200078808ff */
[----:B------:R-:W-:-:S02]  /*5df0*/  @!P1 VIADD R12, R43, UR7 ;  /* 0x000000072b0c9c36 */ /* 0x000fc40008000000 */
[----:B------:R-:W-:Y:S01]  /*5e00*/  @!PT LDS RZ, [RZ] ;  /* 0x00000000fffff984 */ /* 0x000fe20000000800 */
[----:B------:R-:W-:Y:S01]  /*5e10*/  @!PT LDS RZ, [RZ] ;  /* 0x00000000fffff984 */ /* 0x000fe20000000800 */
[----:B------:R-:W-:Y:S01]  /*5e20*/  @!PT LDS RZ, [RZ] ;  /* 0x00000000fffff984 */ /* 0x000fe20000000800 */
[----:B------:R1:W-:Y:S01]  /*5e30*/  @!P1 LDGSTS.E.BYPASS.LTC128B.128 [R171+0x5800], desc[UR22][R22.64] ;  /* 0x0580000016ab9fae */ /* 0x0003e2000b901d56 */
[----:B------:R-:W-:-:S03]  /*5e40*/  @!P1 LEA.HI.X R17, R27, R13, R26, 0x1, P4 ;  /* 0x0000000d1b119211 */ /* 0x000fc600020f0c1a */
[----:B------:R1:W-:Y:S01]  /*5e50*/  @P1 STS.128 [R171+0x6000], RZ ;  /* 0x006000ffab001388 */ /* 0x0003e20000000c00 */
[----:B--2---:R-:W-:-:S03]  /*5e60*/  @!P1 LEA R10, P3, R42, R10, 0x1 ;  /* 0x0000000a2a0a9211 */ /* 0x004fc600078608ff */
[----:B------:R-:W-:Y:S01]  /*5e70*/  @!PT LDS RZ, [RZ] ;  /* 0x00000000fffff984 */ /* 0x000fe20000000800 */
[----:B------:R-:W-:Y:S01]  /*5e80*/  @!PT LDS RZ, [RZ] ;  /* 0x00000000fffff984 */ /* 0x000fe20000000800 */
[----:B------:R-:W-:Y:S01]  /*5e90*/  @!PT LDS RZ, [RZ] ;  /* 0x00000000fffff984 */ /* 0x000fe20000000800 */
[----:B------:R1:W-:Y:S01]  /*5ea0*/  @!P1 LDGSTS.E.BYPASS.LTC128B.128 [R171+0x6000], desc[UR22][R16.64] ;  /* 0x0600000010ab9fae */ /* 0x0003e2000b901d56 */
[----:B------:R-:W-:-:S03]  /*5eb0*/  @!P1 LEA.HI.X R11, R42, R11, R12, 0x1, P3 ;  /* 0x0000000b2a0b9211 */ /* 0x000fc600018f0c0c */
[----:B------:R1:W-:Y:S01]  /*5ec0*/  @P1 STS.128 [R171+0x6800], RZ ;  /* 0x006800ffab001388 */ /* 0x0003e20000000c00 */
[----:B---3--:R-:W-:-:S03]  /*5ed0*/  @!P1 LEA R8, P2, R72, R8, 0x1 ;  /* 0x0000000848089211 */ /* 0x008fc600078408ff */
[----:B------:R-:W-:Y:S01]  /*5ee0*/  @!PT LDS RZ, [RZ] ;  /* 0x00000000fffff984 */ /* 0x000fe20000000800 */
[----:B------:R-:W-:Y:S01]  /*5ef0*/  @!PT LDS RZ, [RZ] ;  /* 0x00000000fffff984 */ /* 0x000fe20000000800 */
[----:B------:R-:W-:Y:S01]  /*5f00*/  @!PT LDS RZ, [RZ] ;  /* 0x00000000fffff984 */ /* 0x000fe20000000800 */
[----:B------:R1:W-:Y:S01]  /*5f10*/  @!P1 LDGSTS.E.BYPASS.LTC128B.128 [R171+0x6800], desc[UR22][R10.64] ;  /* 0x068000000aab9fae */ /* 0x0003e2000b901d56 */
[----:B------:R-:W-:-:S03]  /*5f20*/  @!P1 LEA.HI.X R9, R72, R9, R14, 0x1, P2 ;  /* 0x0000000948099211 */ /* 0x000fc600010f0c0e */
        /* <DEDUP_REMOVED lines=8> */
[----:B-1----:R-:W-:Y:S01]  /*5fb0*/  IMAD.U32 R8, RZ, RZ, UR10 ;  /* 0x0000000aff087e24 */ /* 0x002fe2000f8e00ff */
        /* <DEDUP_REMOVED lines=11> */
.L_x_298:
[----:B------:R-:W-:Y:S05]  /*6070*/  BSYNC B0 ;  /* 0x0000000000007941 */ /* 0x000fea0003800000 */
.L_x_297:
[----:B------:R-:W0:Y:S02]  /*6080*/  LDGDEPBAR ;  /* 0x00000000000079af */ /* 0x000e240000000000 */
.L_x_296:
[----:B-12---:R-:W-:Y:S01]  /*6090*/  FMNMX.FTZ R11, R2, R86, !PT ;  /* 0x00000056020b7209 */ /* 0x006fe20007810000 */
[----:B------:R-:W-:Y:S01]  /*60a0*/  ULDC UR6, c[0x0][0x2ec] ;  /* 0x0000bb0000067ab9 */ /* 0x000fe20000000800 */
        /* <DEDUP_REMOVED lines=62> */
[----:B------:R-:W1:Y:S01]  /*6490*/  SHFL.BFLY PT, R13, R10, 0x2, 0x1f ;  /* 0x0c401f000a0d7f89 */ /* 0x000e6200000e0000 */
        /* <DEDUP_REMOVED lines=12> */
[----:B-1----:R-:W-:Y:S02]  /*6560*/  FMNMX.FTZ R13, R10, R13, !PT ;  /* 0x0000000d0a0d7209 */ /* 0x002fe40007810000 */
[----:B------:R-:W-:Y:S02]  /*6570*/  FMNMX.FTZ R8, R219, R8, !PT ;  /* 0x00000008db087209 */ /* 0x000fe40007810000 */
[----:B------:R-:W-:Y:S01]  /*6580*/  FMNMX.FTZ R9, R110, R9, !PT ;  /* 0x000000096e097209 */ /* 0x000fe20007810000 */
[----:B------:R-:W1:Y:S01]  /*6590*/  SHFL.BFLY PT, R68, R13, 0x1, 0x1f ;  /* 0x0c201f000d447f89 */ /* 0x000e6200000e0000 */
[----:B------:R-:W-:-:S02]  /*65a0*/  FMNMX.FTZ R8, R225, R8, !PT ;  /* 0x00000008e1087209 */ /* 0x000fc40007810000 */
[----:B------:R-:W-:Y:S02]  /*65b0*/  FMNMX.FTZ R12, R85, R161, !PT ;  /* 0x000000a1550c7209 */ /* 0x000fe40007810000 */
[----:B------:R-:W-:Y:S02]  /*65c0*/  FMNMX.FTZ R10, R98, R9, !PT ;  /* 0x00000009620a7209 */ /* 0x000fe40007810000 */
[----:B------:R-:W-:Y:S02]  /*65d0*/  FMNMX.FTZ R8, R231, R8, !PT ;  /* 0x00000008e7087209 */ /* 0x000fe40007810000 */
[----:B------:R-:W-:Y:S02]  /*65e0*/  FMNMX.FTZ R12, R163, R12, !PT ;  /* 0x0000000ca30c7209 */ /* 0x000fe40007810000 */
[----:B------:R-:W-:Y:S02]  /*65f0*/  FMNMX.FTZ R9, R95, R10, !PT ;  /* 0x0000000a5f097209 */ /* 0x000fe40007810000 */
[----:B------:R-:W-:-:S02]  /*6600*/  FMNMX.FTZ R8, R217, R8, !PT ;  /* 0x00000008d9087209 */ /* 0x000fc40007810000 */
[----:B------:R-:W-:Y:S01]  /*6610*/  FMNMX.FTZ R12, R243, R12, !PT ;  /* 0x0000000cf30c7209 */ /* 0x000fe20007810000 */
[----:B------:R-:W2:Y:S01]  /*6620*/  SHFL.BFLY PT, R10, R9, 0x2, 0x1f ;  /* 0x0c401f00090a7f89 */ /* 0x000ea200000e0000 */
[----:B------:R-:W-:Y:S02]  /*6630*/  FMNMX.FTZ R8, R215, R8, !PT ;  /* 0x00000008d7087209 */ /* 0x000fe40007810000 */
[----:B------:R-:W-:Y:S02]  /*6640*/  FMNMX.FTZ R11, R69, R12, !PT ;  /* 0x0000000c450b7209 */ /* 0x000fe40007810000 */
[----:B------:R-:W-:Y:S02]  /*6650*/  FMNMX.FTZ R8, R211, R8, !PT ;  /* 0x00000008d3087209 */ /* 0x000fe40007810000 */
[----:B------:R-:W-:Y:S02]  /*6660*/  FMNMX.FTZ R11, R80, R11, !PT ;  /* 0x0000000b500b7209 */ /* 0x000fe40007810000 */
[----:B-1----:R-:W-:-:S02]  /*6670*/  FMNMX.FTZ R68, R13, R68, !PT ;  /* 0x000000440d447209 */ /* 0x002fc40007810000 */
[----:B------:R-:W-:Y:S02]  /*6680*/  FMNMX.FTZ R8, R197, R8, !PT ;  /* 0x00000008c5087209 */ /* 0x000fe40007810000 */
[----:B------:R-:W-:Y:S01]  /*6690*/  FMNMX.FTZ R11, R160, R11, !PT ;  /* 0x0000000ba00b7209 */ /* 0x000fe20007810000 */
[C---:B------:R-:W-:Y:S01]  /*66a0*/  FMUL.FTZ R129, R68.reuse, UR6 ;  /* 0x0000000644817c20 */ /* 0x040fe20008410000 */
[----:B------:R-:W-:Y:S02]  /*66b0*/  FMNMX.FTZ R8, R31, R8, !PT ;  /* 0x000000081f087209 */ /* 0x000fe40007810000 */
[----:B------:R-:W-:Y:S02]  /*66c0*/  FSETP.NEU.FTZ.AND P1, PT, R68, -INF , PT ;  /* 0xff8000004400780b */ /* 0x000fe40003f3d000 */
[----:B------:R-:W-:Y:S02]  /*66d0*/  FMNMX.FTZ R12, R236, R11, !PT ;  /* 0x0000000bec0c7209 */ /* 0x000fe40007810000 */
[----:B------:R-:W-:-:S02]  /*66e0*/  FMNMX.FTZ R8, R29, R8, !PT ;  /* 0x000000081d087209 */ /* 0x000fc40007810000 */
[----:B------:R-:W-:Y:S02]  /*66f0*/  FSEL R129, R129, RZ, P1 ;  /* 0x000000ff81817208 */ /* 0x000fe40000800000 */
[----:B------:R-:W-:Y:S02]  /*6700*/  FMNMX.FTZ R12, R49, R12, !PT ;  /* 0x0000000c310c7209 */ /* 0x000fe40007810000 */
[----:B------:R-:W-:Y:S01]  /*6710*/  FMNMX.FTZ R8, R115, R8, !PT ;  /* 0x0000000873087209 */ /* 0x000fe20007810000 */
[--C-:B------:R-:W-:Y:S01]  /*6720*/  FFMA.FTZ R107, R2, UR6, -R129.reuse ;  /* 0x00000006026b7c23 */ /* 0x100fe20008010881 */
[----:B------:R-:W-:Y:S01]  /*6730*/  FMNMX.FTZ R12, R57, R12, !PT ;  /* 0x0000000c390c7209 */ /* 0x000fe20007810000 */
[--C-:B------:R-:W-:Y:S01]  /*6740*/  FFMA.FTZ R91, R104, UR6, -R129.reuse ;  /* 0x00000006685b7c23 */ /* 0x100fe20008010881 */
[----:B------:R-:W-:Y:S01]  /*6750*/  FMNMX.FTZ R2, R113, R8, !PT ;  /* 0x0000000871027209 */ /* 0x000fe20007810000 */
[--C-:B------:R-:W-:Y:S01]  /*6760*/  FFMA.FTZ R81, R92, UR6, -R129.reuse ;  /* 0x000000065c517c23 */ /* 0x100fe20008010881 */
[----:B--2---:R-:W-:Y:S01]  /*6770*/  FMNMX.FTZ R10, R9, R10, !PT ;  /* 0x0000000a090a7209 */ /* 0x004fe20007810000 */
[--C-:B------:R-:W-:Y:S01]  /*6780*/  FFMA.FTZ R78, R96, UR6, -R129.reuse ;  /* 0x00000006604e7c23 */ /* 0x100fe20008010881 */
[----:B------:R-:W-:Y:S01]  /*6790*/  FMNMX.FTZ R12, R55, R12, !PT ;  /* 0x0000000c370c7209 */ /* 0x000fe20007810000 */
[--C-:B------:R-:W-:Y:S01]  /*67a0*/  FFMA.FTZ R75, R108, UR6, -R129.reuse ;  /* 0x000000066c4b7c23 */ /* 0x100fe20008010881 */
[----:B------:R-:W-:Y:S01]  /*67b0*/  FMNMX.FTZ R9, R101, R2, !PT ;  /* 0x0000000265097209 */ /* 0x000fe20007810000 */
[----:B------:R-:W1:Y:S01]  /*67c0*/  SHFL.BFLY PT, R11, R10, 0x1, 0x1f ;  /* 0x0c201f000a0b7f89 */ /* 0x000e6200000e0000 */
[----:B------:R-:W-:Y:S01]  /*67d0*/  FMNMX.FTZ R12, R59, R12, !PT ;  /* 0x0000000c3b0c7209 */ /* 0x000fe20007810000 */
[--C-:B------:R-:W-:Y:S01]  /*67e0*/  FFMA.FTZ R106, R86, UR6, -R129.reuse ;  /* 0x00000006566a7c23 */ /* 0x100fe20008010881 */
[----:B------:R-:W-:Y:S01]  /*67f0*/  FMNMX.FTZ R2, R100, R9, !PT ;  /* 0x0000000964027209 */ /* 0x000fe20007810000 */
[--C-:B------:R-:W-:Y:S01]  /*6800*/  FFMA.FTZ R88, R174, UR6, -R129.reuse ;  /* 0x00000006ae587c23 */ /* 0x100fe20008010881 */
        /* <DEDUP_REMOVED lines=9> */
[----:B------:R-:W2:Y:S01]  /*68a0*/  MUFU.EX2 R106, R106 ;  /* 0x0000006a006a7308 */ /* 0x000ea20000000800 */
[----:B------:R-:W-:Y:S01]  /*68b0*/  LEA R247, R3, UR4, 0x1 ;  /* 0x0000000403f77c11 */ /* 0x000fe2000f8e08ff */
[----:B------:R-:W3:Y:S01]  /*68c0*/  SHFL.BFLY PT, R8, R9, 0x2, 0x1f ;  /* 0x0c401f0009087f89 */ /* 0x000ee200000e0000 */
[----:B------:R-:W-:Y:S01]  /*68d0*/  FMNMX.FTZ R12, R207, R12, !PT ;  /* 0x0000000ccf0c7209 */ /* 0x000fe20007810000 */
[--C-:B------:R-:W-:Y:S01]  /*68e0*/  FFMA.FTZ R62, R234, UR6, -R129.reuse ;  /* 0x00000006ea3e7c23 */ /* 0x100fe20008010881 */
[-C--:B------:R-:W-:Y:S01]  /*68f0*/  LEA R245, R4, R247.reuse, 0x1 ;  /* 0x000000f704f57211 */ /* 0x080fe200078e08ff */
[----:B------:R-:W-:Y:S01]  /*6900*/  LDSM.16.MT88.4 R156, [R247+0x8000] ;  /* 0x00800000f79c783b */ /* 0x000fe20000004200 */
[----:B------:R-:W-:Y:S01]  /*6910*/  FMNMX.FTZ R12, R205, R12, !PT ;  /* 0x0000000ccd0c7209 */ /* 0x000fe20007810000 */
[----:B------:R-:W-:Y:S01]  /*6920*/  MUFU.EX2 R91, R91 ;  /* 0x0000005b005b7308 */ /* 0x000fe20000000800 */
[----:B------:R-:W-:Y:S01]  /*6930*/  LEA R246, R6, R247, 0x1 ;  /* 0x000000f706f67211 */ /* 0x000fe200078e08ff */
[----:B------:R-:W-:Y:S01]  /*6940*/  LDSM.16.MT88.4 R136, [R245+0x8000] ;  /* 0x00800000f588783b */ /* 0x000fe20000004200 */
[----:B-1----:R-:W-:Y:S01]  /*6950*/  FMNMX.FTZ R2, R10, R11, !PT ;  /* 0x0000000b0a027209 */ /* 0x002fe20007810000 */
[--C-:B------:R-:W-:Y:S01]  /*6960*/  FFMA.FTZ R61, R58, UR6, -R129.reuse ;  /* 0x000000063a3d7c23 */ /* 0x100fe20008010881 */
[----:B------:R-:W-:Y:S01]  /*6970*/  FMNMX.FTZ R10, R201, R12, !PT ;  /* 0x0000000cc90a7209 */ /* 0x000fe20007810000 */
[----:B------:R-:W-:Y:S01]  /*6980*/  LDSM.16.MT88.4 R148, [R246+0x8000] ;  /* 0x00800000f694783b */ /* 0x000fe20000004200 */
[C---:B------:R-:W-:Y:S01]  /*6990*/  FSETP.NEU.FTZ.AND P1, PT, R2.reuse, -INF , PT ;  /* 0xff8000000200780b */ /* 0x040fe20003f3d000 */
[----:B------:R-:W-:Y:S01]  /*69a0*/  FMUL.FTZ R105, R2, UR6 ;  /* 0x0000000602697c20 */ /* 0x000fe20008410000 */
[----:B------:R-:W-:Y:S01]  /*69b0*/  FMNMX.FTZ R10, R227, R10, !PT ;  /* 0x0000000ae30a7209 */ /* 0x000fe20007810000 */
[----:B------:R-:W1:Y:S01]  /*69c0*/  MUFU.EX2 R88, R88 ;  /* 0x0000005800587308 */ /* 0x000e620000000800 */
[----:B------:R-:W-:Y:S01]  /*69d0*/  LEA R244, R6, R245, 0x1 ;  /* 0x000000f506f47211 */ /* 0x000fe200078e08ff */
[----:B------:R-:W-:Y:S01]  /*69e0*/  LDSM.16.MT88.4 R24, [R247+0x8800] ;  /* 0x00880000f718783b */ /* 0x000fe20000004200 */
[----:B------:R-:W-:Y:S01]  /*69f0*/  FMNMX.FTZ R10, R229, R10, !PT ;  /* 0x0000000ae50a7209 */ /* 0x000fe20007810000 */
[----:B------:R-:W-:Y:S01]  /*6a00*/  FFMA.FTZ R58, R228, UR6, -R129 ;  /* 0x00000006e43a7c23 */ /* 0x000fe20008010881 */
[----:B------:R-:W-:Y:S01]  /*6a10*/  FSEL R105, R105, RZ, P1 ;  /* 0x000000ff69697208 */ /* 0x000fe20000800000 */
[----:B------:R-:W-:Y:S01]  /*6a20*/  LDSM.16.MT88.4 R20, [R246+0x8800] ;  /* 0x00880000f614783b */ /* 0x000fe20000004200 */
[----:B------:R-:W-:Y:S01]  /*6a30*/  FMNMX.FTZ R10, R223, R10, !PT ;  /* 0x0000000adf0a7209 */ /* 0x000fe20007810000 */
[----:B------:R-:W-:Y:S01]  /*6a40*/  MUFU.EX2 R86, R86 ;  /* 0x0000005600567308 */ /* 0x000fe20000000800 */
[----:B---3--:R-:W-:Y:S01]  /*6a50*/  FMNMX.FTZ R8, R9, R8, !PT ;  /* 0x0000000809087209 */ /* 0x008fe20007810000 */
[--C-:B------:R-:W-:Y:S01]  /*6a60*/  FFMA.FTZ R104, R0, UR6, -R105.reuse ;  /* 0x0000000600687c23 */ /* 0x100fe20008010869 */
[----:B------:R-:W-:Y:S01]  /*6a70*/  FMNMX.FTZ R10, R221, R10, !PT ;  /* 0x0000000add0a7209 */ /* 0x000fe20007810000 */
[--C-:B------:R-:W-:Y:S01]  /*6a80*/  FFMA.FTZ R103, R102, UR6, -R105.reuse ;  /* 0x0000000666677c23 */ /* 0x100fe20008010869 */
[--C-:B------:R-:W-:Y:S01]  /*6a90*/  FFMA.FTZ R76, R114, UR6, -R105.reuse ;  /* 0x00000006724c7c23 */ /* 0x100fe20008010869 */
[----:B------:R-:W3:Y:S01]  /*6aa0*/  SHFL.BFLY PT, R9, R8, 0x1, 0x1f ;  /* 0x0c201f0008097f89 */ /* 0x000ee200000e0000 */
[----:B------:R-:W-:Y:S01]  /*6ab0*/  FMNMX.FTZ R10, R199, R10, !PT ;  /* 0x0000000ac70a7209 */ /* 0x000fe20007810000 */
[--C-:B------:R-:W-:Y:S01]  /*6ac0*/  FFMA.FTZ R87, R94, UR6, -R105.reuse ;  /* 0x000000065e577c23 */ /* 0x100fe20008010869 */
[--C-:B------:R-:W-:Y:S01]  /*6ad0*/  FFMA.FTZ R92, R170, UR6, -R105.reuse ;  /* 0x00000006aa5c7c23 */ /* 0x100fe20008010869 */
[----:B------:R-:W-:Y:S01]  /*6ae0*/  MUFU.EX2 R104, R104 ;  /* 0x0000006800687308 */ /* 0x000fe20000000800 */
[----:B------:R-:W-:Y:S01]  /*6af0*/  FMNMX.FTZ R10, R131, R10, !PT ;  /* 0x0000000a830a7209 */ /* 0x000fe20007810000 */
[----:B------:R-:W-:Y:S01]  /*6b00*/  LDSM.16.MT88.4 R16, [R245+0x8800] ;  /* 0x00880000f510783b */ /* 0x000fe20000004200 */
[----:B--2---:R-:W-:Y:S01]  /*6b10*/  F2FP.BF16.F32.PACK_AB R144, R106, R107 ;  /* 0x0000006b6a90723e */ /* 0x004fe200000010ff */
[--C-:B------:R-:W-:Y:S01]  /*6b20*/  FFMA.FTZ R84, R172, UR6, -R105.reuse ;  /* 0x00000006ac547c23 */ /* 0x100fe20008010869 */
[----:B------:R-:W-:Y:S01]  /*6b30*/  FMNMX.FTZ R10, R121, R10, !PT ;  /* 0x0000000a790a7209 */ /* 0x000fe20007810000 */
[--C-:B------:R-:W-:Y:S01]  /*6b40*/  FFMA.FTZ R79, R180, UR6, -R105.reuse ;  /* 0x00000006b44f7c23 */ /* 0x100fe20008010869 */
[----:B-1----:R-:W-:Y:S01]  /*6b50*/  F2FP.BF16.F32.PACK_AB R146, R88, R91 ;  /* 0x0000005b5892723e */ /* 0x002fe200000010ff */
[----:B------:R-:W1:Y:S01]  /*6b60*/  MUFU.EX2 R103, R103 ;  /* 0x0000006700677308 */ /* 0x000e620000000800 */
[----:B------:R-:W-:Y:S01]  /*6b70*/  FMNMX.FTZ R10, R119, R10, !PT ;  /* 0x0000000a770a7209 */ /* 0x000fe20007810000 */
[--C-:B------:R-:W-:Y:S01]  /*6b80*/  FFMA.FTZ R71, R176, UR6, -R105.reuse ;  /* 0x00000006b0477c23 */ /* 0x100fe20008010869 */
[--C-:B------:R-:W-:Y:S01]  /*6b90*/  FFMA.FTZ R67, R48, UR6, -R105.reuse ;  /* 0x0000000630437c23 */ /* 0x100fe20008010869 */
[----:B------:R-:W-:Y:S01]  /*6ba0*/  FFMA.FTZ R48, R60, UR6, -R105 ;  /* 0x000000063c307c23 */ /* 0x000fe20008010869 */
[----:B------:R-:W-:Y:S01]  /*6bb0*/  FMNMX.FTZ R10, R117, R10, !PT ;  /* 0x0000000a750a7209 */ /* 0x000fe20007810000 */
[----:B------:R-:W-:Y:S01]  /*6bc0*/  FFMA.FTZ R60, R54, UR6, -R129 ;  /* 0x00000006363c7c23 */ /* 0x000fe20008010881 */
[--C-:B------:R-:W-:Y:S01]  /*6bd0*/  FFMA.FTZ R47, R226, UR6, -R105.reuse ;  /* 0x00000006e22f7c23 */ /* 0x100fe20008010869 */
[----:B------:R-:W-:Y:S01]  /*6be0*/  MUFU.EX2 R92, R92 ;  /* 0x0000005c005c7308 */ /* 0x000fe20000000800 */
[----:B------:R-:W-:Y:S01]  /*6bf0*/  FMNMX.FTZ R10, R111, R10, !PT ;  /* 0x0000000a6f0a7209 */ /* 0x000fe20007810000 */
[--C-:B------:R-:W-:Y:S01]  /*6c00*/  FFMA.FTZ R130, R130, UR6, -R105.reuse ;  /* 0x0000000682827c23 */ /* 0x100fe20008010869 */
[----:B------:R-:W-:Y:S01]  /*6c10*/  FFMA.FTZ R202, R202, UR6, -R105 ;  /* 0x00000006caca7c23 */ /* 0x000fe20008010869 */
[----:B---3--:R-:W-:Y:S01]  /*6c20*/  FMNMX.FTZ R0, R8, R9, !PT ;  /* 0x0000000908007209 */ /* 0x008fe20007810000 */
[----:B------:R-:W-:Y:S01]  /*6c30*/  FFMA.FTZ R200, R200, UR6, -R129 ;  /* 0x00000006c8c87c23 */ /* 0x000fe20008010881 */
[----:B------:R-:W-:Y:S01]  /*6c40*/  FMNMX.FTZ R9, R35, R10, !PT ;  /* 0x0000000a23097209 */ /* 0x000fe20007810000 */
[----:B------:R-:W-:Y:S01]  /*6c50*/  FFMA.FTZ R208, R208, UR6, -R105 ;  /* 0x00000006d0d07c23 */ /* 0x000fe20008010869 */
[C---:B------:R-:W-:Y:S01]  /*6c60*/  FSETP.NEU.FTZ.AND P1, PT, R0.reuse, -INF , PT ;  /* 0xff8000000000780b */ /* 0x040fe20003f3d000 */
[----:B------:R-:W-:Y:S01]  /*6c70*/  FMUL.FTZ R102, R0, UR6 ;  /* 0x0000000600667c20 */ /* 0x000fe20008410000 */
[----:B------:R-:W-:Y:S01]  /*6c80*/  FMNMX.FTZ R8, R34, R9, !PT ;  /* 0x0000000922087209 */ /* 0x000fe20007810000 */
[----:B------:R-:W2:Y:S01]  /*6c90*/  MUFU.EX2 R87, R87 ;  /* 0x0000005700577308 */ /* 0x000ea20000000800 */
[----:B-1----:R-:W-:Y:S01]  /*6ca0*/  F2FP.BF16.F32.PACK_AB R192, R103, R104 ;  /* 0x0000006867c0723e */ /* 0x002fe200000010ff */
[--C-:B------:R-:W-:Y:S01]  /*6cb0*/  FFMA.FTZ R218, R218, UR6, -R129.reuse ;  /* 0x00000006dada7c23 */ /* 0x100fe20008010881 */
[----:B------:R-:W-:Y:S01]  /*6cc0*/  FMNMX.FTZ R9, R33, R8, !PT ;  /* 0x0000000821097209 */ /* 0x000fe20007810000 */
[--C-:B------:R-:W-:Y:S01]  /*6cd0*/  FFMA.FTZ R212, R212, UR6, -R129.reuse ;  /* 0x00000006d4d47c23 */ /* 0x100fe20008010881 */
[----:B------:R-:W-:Y:S01]  /*6ce0*/  FSEL R102, R102, RZ, P1 ;  /* 0x000000ff66667208 */ /* 0x000fe20000800000 */
[--C-:B------:R-:W-:Y:S01]  /*6cf0*/  FFMA.FTZ R128, R128, UR6, -R129.reuse ;  /* 0x0000000680807c23 */ /* 0x100fe20008010881 */
[----:B------:R-:W-:Y:S01]  /*6d00*/  FMNMX.FTZ R8, R32, R9, !PT ;  /* 0x0000000920087209 */ /* 0x000fe20007810000 */
[----:B------:R-:W-:Y:S01]  /*6d10*/  MUFU.EX2 R81, R81 ;  /* 0x0000005100517308 */ /* 0x000fe20000000800 */
[--C-:B------:R-:W-:Y:S01]  /*6d20*/  FFMA.FTZ R127, R127, UR6, -R129.reuse ;  /* 0x000000067f7f7c23 */ /* 0x100fe20008010881 */
[--C-:B------:R-:W-:Y:S01]  /*6d30*/  FFMA.FTZ R94, R83, UR6, -R102.reuse ;  /* 0x00000006535e7c23 */ /* 0x100fe20008010866 */
[--C-:B------:R-:W-:Y:S01]  /*6d40*/  FFMA.FTZ R93, R109, UR6, -R102.reuse ;  /* 0x000000066d5d7c23 */ /* 0x100fe20008010866 */
[----:B------:R-:W1:Y:S01]  /*6d50*/  SHFL.BFLY PT, R3, R8, 0x2, 0x1f ;  /* 0x0c401f0008037f89 */ /* 0x000e6200000e0000 */
[--C-:B------:R-:W-:Y:S01]  /*6d60*/  FFMA.FTZ R77, R89, UR6, -R102.reuse ;  /* 0x00000006594d7c23 */ /* 0x100fe20008010866 */
[--C-:B------:R-:W-:Y:S01]  /*6d70*/  FFMA.FTZ R90, R167, UR6, -R102.reuse ;  /* 0x00000006a75a7c23 */ /* 0x100fe20008010866 */
[--C-:B------:R-:W-:Y:S01]  /*6d80*/  FFMA.FTZ R83, R169, UR6, -R102.reuse ;  /* 0x00000006a9537c23 */ /* 0x100fe20008010866 */
[----:B------:R-:W-:Y:S01]  /*6d90*/  MUFU.EX2 R94, R94 ;  /* 0x0000005e005e7308 */ /* 0x000fe20000000800 */
[----:B--2---:R-:W-:Y:S01]  /*6da0*/  F2FP.BF16.F32.PACK_AB R194, R87, R92 ;  /* 0x0000005c57c2723e */ /* 0x004fe200000010ff */
[--C-:B------:R-:W-:Y:S01]  /*6db0*/  FFMA.FTZ R82, R165, UR6, -R102.reuse ;  /* 0x00000006a5527c23 */ /* 0x100fe20008010866 */
[--C-:B------:R-:W-:Y:S01]  /*6dc0*/  FFMA.FTZ R74, R173, UR6, -R102.reuse ;  /* 0x00000006ad4a7c23 */ /* 0x100fe20008010866 */
[--C-:B------:R-:W-:Y:S01]  /*6dd0*/  FFMA.FTZ R65, R177, UR6, -R102.reuse ;  /* 0x00000006b1417c23 */ /* 0x100fe20008010866 */
[--C-:B------:R-:W-:Y:S01]  /*6de0*/  FFMA.FTZ R66, R235, UR6, -R102.reuse ;  /* 0x00000006eb427c23 */ /* 0x100fe20008010866 */
[--C-:B------:R-:W-:Y:S01]  /*6df0*/  FFMA.FTZ R39, R39, UR6, -R102.reuse ;  /* 0x0000000627277c23 */ /* 0x100fe20008010866 */
[--C-:B------:R-:W-:Y:S01]  /*6e00*/  FFMA.FTZ R7, R7, UR6, -R102.reuse ;  /* 0x0000000607077c23 */ /* 0x100fe20008010866 */
[----:B------:R-:W2:Y:S01]  /*6e10*/  MUFU.EX2 R93, R93 ;  /* 0x0000005d005d7308 */ /* 0x000ea20000000800 */
[--C-:B------:R-:W-:Y:S01]  /*6e20*/  FFMA.FTZ R219, R219, UR6, -R102.reuse ;  /* 0x00000006dbdb7c23 */ /* 0x100fe20008010866 */
[--C-:B------:R-:W-:Y:S01]  /*6e30*/  FFMA.FTZ R225, R225, UR6, -R102.reuse ;  /* 0x00000006e1e17c23 */ /* 0x100fe20008010866 */
[--C-:B------:R-:W-:Y:S01]  /*6e40*/  FFMA.FTZ R215, R215, UR6, -R102.reuse ;  /* 0x00000006d7d77c23 */ /* 0x100fe20008010866 */
[--C-:B------:R-:W-:Y:S01]  /*6e50*/  FFMA.FTZ R211, R211, UR6, -R102.reuse ;  /* 0x00000006d3d37c23 */ /* 0x100fe20008010866 */
[--C-:B------:R-:W-:Y:S01]  /*6e60*/  FFMA.FTZ R126, R126, UR6, -R129.reuse ;  /* 0x000000067e7e7c23 */ /* 0x100fe20008010881 */
[--C-:B------:R-:W-:Y:S01]  /*6e70*/  FFMA.FTZ R125, R125, UR6, -R129.reuse ;  /* 0x000000067d7d7c23 */ /* 0x100fe20008010881 */
[--C-:B------:R-:W-:Y:S01]  /*6e80*/  FFMA.FTZ R124, R124, UR6, -R129.reuse ;  /* 0x000000067c7c7c23 */ /* 0x100fe20008010881 */
[----:B------:R-:W3:Y:S01]  /*6e90*/  MUFU.EX2 R90, R90 ;  /* 0x0000005a005a7308 */ /* 0x000ee20000000800 */
[--C-:B------:R-:W-:Y:S01]  /*6ea0*/  FFMA.FTZ R123, R123, UR6, -R129.reuse ;  /* 0x000000067b7b7c23 */ /* 0x100fe20008010881 */
[----:B------:R-:W-:Y:S01]  /*6eb0*/  FFMA.FTZ R122, R122, UR6, -R129 ;  /* 0x000000067a7a7c23 */ /* 0x000fe20008010881 */
[--C-:B------:R-:W-:Y:S01]  /*6ec0*/  FFMA.FTZ R228, R113, UR6, -R102.reuse ;  /* 0x0000000671e47c23 */ /* 0x100fe20008010866 */
[----:B-1----:R-:W-:Y:S01]  /*6ed0*/  FMNMX.FTZ R3, R8, R3, !PT ;  /* 0x0000000308037209 */ /* 0x002fe20007810000 */
[----:B------:R-:W-:Y:S01]  /*6ee0*/  FFMA.FTZ R118, R118, UR6, -R105 ;  /* 0x0000000676767c23 */ /* 0x000fe20008010869 */
[----:B------:R-:W-:Y:S01]  /*6ef0*/  LDSM.16.MT88.4 R8, [R244+0x8000] ;  /* 0x00800000f408783b */ /* 0x000fe20000004200 */
[--C-:B------:R-:W-:Y:S01]  /*6f00*/  FFMA.FTZ R226, R29, UR6, -R102.reuse ;  /* 0x000000061de27c23 */ /* 0x100fe20008010866 */
[----:B------:R-:W1:Y:S01]  /*6f10*/  MUFU.EX2 R83, R83 ;  /* 0x0000005300537308 */ /* 0x000e620000000800 */
[----:B--2---:R-:W-:Y:S01]  /*6f20*/  F2FP.BF16.F32.PACK_AB R193, R93, R94 ;  /* 0x0000005e5dc1723e */ /* 0x004fe200000010ff */
[----:B------:R-:W2:Y:S01]  /*6f30*/  SHFL.BFLY PT, R12, R3, 0x1, 0x1f ;  /* 0x0c201f00030c7f89 */ /* 0x000ea200000e0000 */
[----:B------:R-:W-:Y:S01]  /*6f40*/  FFMA.FTZ R115, R115, UR6, -R102 ;  /* 0x0000000673737c23 */ /* 0x000fe20008010866 */
[----:B------:R-:W-:Y:S01]  /*6f50*/  FADD.FTZ R106, R107, R106 ;  /* 0x0000006a6b6a7221 */ /* 0x000fe20000010000 */
[----:B------:R-:W-:Y:S01]  /*6f60*/  FADD.FTZ R103, R104, R103 ;  /* 0x0000006768677221 */ /* 0x000fe20000010000 */
[----:B------:R-:W-:Y:S01]  /*6f70*/  FADD.FTZ R93, R94, R93 ;  /* 0x0000005d5e5d7221 */ /* 0x000fe20000010000 */
[--C-:B------:R-:W-:Y:S01]  /*6f80*/  FFMA.FTZ R112, R112, UR6, -R105.reuse ;  /* 0x0000000670707c23 */ /* 0x100fe20008010869 */
[----:B------:R-:W-:Y:S01]  /*6f90*/  MUFU.EX2 R84, R84 ;  /* 0x0000005400547308 */ /* 0x000fe20000000800 */
[----:B------:R-:W-:Y:S01]  /*6fa0*/  FADD.FTZ R91, R91, R106 ;  /* 0x0000006a5b5b7221 */ /* 0x000fe20000010000 */
[----:B------:R-:W-:Y:S01]  /*6fb0*/  FFMA.FTZ R110, R110, UR6, -R105 ;  /* 0x000000066e6e7c23 */ /* 0x000fe20008010869 */
[----:B------:R-:W-:Y:S01]  /*6fc0*/  FFMA.FTZ R99, R99, UR6, -R102 ;  /* 0x0000000663637c23 */ /* 0x000fe20008010866 */
[----:B---3--:R-:W-:Y:S01]  /*6fd0*/  FADD.FTZ R94, R90, R93 ;  /* 0x0000005d5a5e7221 */ /* 0x008fe20000010000 */
[----:B------:R-:W-:-:S03]  /*6fe0*/  FADD.FTZ R91, R88, R91 ;  /* 0x0000005b585b7221 */ /* 0x000fc60000010000 */
[----:B------:R-:W3:Y:S01]  /*6ff0*/  MUFU.EX2 R79, R79 ;  /* 0x0000004f004f7308 */ /* 0x000ee20000000800 */
[C---:B-1----:R-:W-:Y:S01]  /*7000*/  F2FP.BF16.F32.PACK_AB R195, R83.reuse, R90 ;  /* 0x0000005a53c3723e */ /* 0x042fe200000010ff */
[----:B------:R-:W-:-:S06]  /*7010*/  FADD.FTZ R83, R83, R94 ;  /* 0x0000005e53537221 */ /* 0x000fcc0000010000 */
[C---:B------:R-:W-:Y:S01]  /*7020*/  HMMA.16816.F32.BF16 R164, R192.reuse, R156, RZ ;  /* 0x0000009cc0a4723c */ /* 0x040fe200000418ff */
[----:B------:R-:W-:Y:S01]  /*7030*/  MUFU.EX2 R76, R76 ;  /* 0x0000004c004c7308 */ /* 0x000fe20000000800 */
[----:B--2---:R-:W-:Y:S02]  /*7040*/  FMNMX.FTZ R3, R3, R12, !PT ;  /* 0x0000000c03037209 */ /* 0x004fe40007810000 */
[----:B------:R-:W1:Y:S02]  /*7050*/  LDSM.16.MT88.4 R12, [R244+0x8800] ;  /* 0x00880000f40c783b */ /* 0x000e640000004200 */
[C---:B------:R-:W-:Y:S01]  /*7060*/  FSETP.NEU.FTZ.AND P1, PT, R3.reuse, -INF , PT ;  /* 0xff8000000300780b */ /* 0x040fe20003f3d000 */
[----:B------:R-:W-:Y:S01]  /*7070*/  FMUL.FTZ R114, R3, UR6 ;  /* 0x0000000603727c20 */ /* 0x000fe20008410000 */
[----:B------:R-:W-:Y:S01]  /*7080*/  HMMA.16816.F32.BF16 R168, R192, R158, RZ ;  /* 0x0000009ec0a8723c */ /* 0x000fe200000418ff */
[----:B------:R-:W2:Y:S01]  /*7090*/  MUFU.EX2 R71, R71 ;  /* 0x0000004700477308 */ /* 0x000ea20000000800 */
[----:B---3--:R-:W-:-:S02]  /*70a0*/  F2FP.BF16.F32.PACK_AB R40, R79, R84 ;  /* 0x000000544f28723e */ /* 0x008fc400000010ff */
[----:B------:R-:W-:Y:S02]  /*70b0*/  FSEL R114, R114, RZ, P1 ;  /* 0x000000ff72727208 */ /* 0x000fe40000800000 */
[C---:B------:R-:W-:Y:S03]  /*70c0*/  HMMA.16816.F32.BF16 R172, R192.reuse, R148, RZ ;  /* 0x00000094c0ac723c */ /* 0x040fe600000418ff */
        /* <DEDUP_REMOVED lines=9> */
[C---:B------:R-:W-:Y:S01]  /*7160*/  HMMA.16816.F32.BF16 R176, R192.reuse, R150, RZ ;  /* 0x00000096c0b0723c */ /* 0x040fe200000418ff */
[----:B--2---:R-:W-:Y:S01]  /*7170*/  F2FP.BF16.F32.PACK_AB R42, R71, R76 ;  /* 0x0000004c472a723e */ /* 0x004fe200000010ff */
[----:B------:R-:W-:Y:S01]  /*7180*/  FFMA.FTZ R69, R50, UR6, -R129 ;  /* 0x0000000632457c23 */ /* 0x000fe20008010881 */
[--C-:B------:R-:W-:Y:S01]  /*7190*/  FFMA.FTZ R70, R49, UR6, -R114.reuse ;  /* 0x0000000631467c23 */ /* 0x100fe20008010872 */
[--C-:B------:R-:W-:Y:S01]  /*71a0*/  FFMA.FTZ R50, R230, UR6, -R105.reuse ;  /* 0x00000006e6327c23 */ /* 0x100fe20008010869 */
[----:B------:R-:W2:Y:S01]  /*71b0*/  MUFU.EX2 R108, R108 ;  /* 0x0000006c006c7308 */ /* 0x000ea20000000800 */
[C---:B------:R-:W-:Y:S01]  /*71c0*/  HMMA.16816.F32.BF16 R180, R192.reuse, R136, RZ ;  /* 0x00000088c0b4723c */ /* 0x040fe200000418ff */
[----:B------:R-:W-:Y:S01]  /*71d0*/  FFMA.FTZ R49, R56, UR6, -R105 ;  /* 0x0000000638317c23 */ /* 0x000fe20008010869 */
[--C-:B------:R-:W-:Y:S01]  /*71e0*/  FFMA.FTZ R56, R55, UR6, -R114.reuse ;  /* 0x0000000637387c23 */ /* 0x100fe20008010872 */
[--C-:B------:R-:W-:Y:S01]  /*71f0*/  FFMA.FTZ R57, R57, UR6, -R114.reuse ;  /* 0x0000000639397c23 */ /* 0x100fe20008010872 */
[--C-:B------:R-:W-:Y:S01]  /*7200*/  FFMA.FTZ R55, R59, UR6, -R114.reuse ;  /* 0x000000063b377c23 */ /* 0x100fe20008010872 */
[----:B------:R-:W-:Y:S01]  /*7210*/  FFMA.FTZ R59, R46, UR6, -R129 ;  /* 0x000000062e3b7c23 */ /* 0x000fe20008010881 */
[C---:B------:R-:W-:Y:S01]  /*7220*/  HMMA.16816.F32.BF16 R184, R192.reuse, R138, RZ ;  /* 0x0000008ac0b8723c */ /* 0x040fe200000418ff */
[----:B------:R-:W-:Y:S01]  /*7230*/  MUFU.EX2 R96, R96 ;  /* 0x0000006000607308 */ /* 0x000fe20000000800 */
[--C-:B------:R-:W-:Y:S01]  /*7240*/  FFMA.FTZ R54, R53, UR6, -R114.reuse ;  /* 0x0000000635367c23 */ /* 0x100fe20008010872 */
[--C-:B------:R-:W-:Y:S01]  /*7250*/  FFMA.FTZ R46, R44, UR6, -R105.reuse ;  /* 0x000000062c2e7c23 */ /* 0x100fe20008010869 */
[----:B------:R-:W-:Y:S01]  /*7260*/  FFMA.FTZ R53, R45, UR6, -R114 ;  /* 0x000000062d357c23 */ /* 0x000fe20008010872 */
[--C-:B------:R-:W-:Y:S01]  /*7270*/  FFMA.FTZ R44, R38, UR6, -R105.reuse ;  /* 0x00000006262c7c23 */ /* 0x100fe20008010869 */
[C---:B------:R-:W-:Y:S01]  /*7280*/  HMMA.16816.F32.BF16 R188, R192.reuse, R8, RZ ;  /* 0x00000008c0bc723c */ /* 0x040fe200000418ff */
[----:B------:R-:W-:Y:S01]  /*7290*/  FFMA.FTZ R45, R52, UR6, -R105 ;  /* 0x00000006342d7c23 */ /* 0x000fe20008010869 */
[----:B------:R-:W-:Y:S01]  /*72a0*/  FFMA.FTZ R38, R209, UR6, -R102 ;  /* 0x00000006d1267c23 */ /* 0x000fe20008010866 */
[----:B------:R-:W3:Y:S01]  /*72b0*/  MUFU.EX2 R89, R89 ;  /* 0x0000005900597308 */ /* 0x000ee20000000800 */
[----:B--2---:R-:W-:Y:S01]  /*72c0*/  F2FP.BF16.F32.PACK_AB R145, R108, R109 ;  /* 0x0000006d6c91723e */ /* 0x004fe200000010ff */
[--C-:B------:R-:W-:Y:S01]  /*72d0*/  FFMA.FTZ R52, R51, UR6, -R114.reuse ;  /* 0x0000000633347c23 */ /* 0x100fe20008010872 */
[----:B------:R-:W-:Y:S01]  /*72e0*/  HMMA.16816.F32.BF16 R192, R192, R10, RZ ;  /* 0x0000000ac0c0723c */ /* 0x000fe200000418ff */
[--C-:B------:R-:W-:Y:S01]  /*72f0*/  FFMA.FTZ R51, R207, UR6, -R114.reuse ;  /* 0x00000006cf337c23 */ /* 0x100fe20008010872 */
[--C-:B------:R-:W-:Y:S01]  /*7300*/  FFMA.FTZ R207, R198, UR6, -R129.reuse ;  /* 0x00000006c6cf7c23 */ /* 0x100fe20008010881 */
[----:B------:R-:W-:Y:S01]  /*7310*/  FFMA.FTZ R198, R196, UR6, -R129 ;  /* 0x00000006c4c67c23 */ /* 0x000fe20008010881 */
[----:B------:R-:W-:Y:S01]  /*7320*/  FFMA.FTZ R196, R201, UR6, -R114 ;  /* 0x00000006c9c47c23 */ /* 0x000fe20008010872 */
[----:B------:R-:W-:Y:S01]  /*7330*/  MUFU.EX2 R82, R82 ;  /* 0x0000005200527308 */ /* 0x000fe20000000800 */
[----:B------:R-:W-:Y:S01]  /*7340*/  FFMA.FTZ R201, R222, UR6, -R105 ;  /* 0x00000006dec97c23 */ /* 0x000fe20008010869 */
[----:B------:R-:W-:Y:S01]  /*7350*/  FFMA.FTZ R222, R231, UR6, -R102 ;  /* 0x00000006e7de7c23 */ /* 0x000fe20008010866 */
[--C-:B------:R-:W-:Y:S01]  /*7360*/  FFMA.FTZ R209, R224, UR6, -R129.reuse ;  /* 0x00000006e0d17c23 */ /* 0x100fe20008010881 */
[--C-:B------:R-:W-:Y:S01]  /*7370*/  FFMA.FTZ R205, R205, UR6, -R114.reuse ;  /* 0x00000006cdcd7c23 */ /* 0x100fe20008010872 */
[--C-:B------:R-:W-:Y:S01]  /*7380*/  FFMA.FTZ R227, R227, UR6, -R114.reuse ;  /* 0x00000006e3e37c23 */ /* 0x100fe20008010872 */
[--C-:B------:R-:W-:Y:S01]  /*7390*/  FFMA.FTZ R224, R229, UR6, -R114.reuse ;  /* 0x00000006e5e07c23 */ /* 0x100fe20008010872 */
[--C-:B------:R-:W-:Y:S01]  /*73a0*/  FFMA.FTZ R231, R210, UR6, -R129.reuse ;  /* 0x00000006d2e77c23 */ /* 0x100fe20008010881 */
[----:B------:R-:W2:Y:S01]  /*73b0*/  MUFU.EX2 R77, R77 ;  /* 0x0000004d004d7308 */ /* 0x000ea20000000800 */
[----:B---3--:R-:W-:Y:S01]  /*73c0*/  F2FP.BF16.F32.PACK_AB R147, R89, R96 ;  /* 0x000000605993723e */ /* 0x008fe200000010ff */
[----:B------:R-:W-:Y:S01]  /*73d0*/  FFMA.FTZ R210, R223, UR6, -R114 ;  /* 0x00000006dfd27c23 */ /* 0x000fe20008010872 */
[----:B------:R-:W-:Y:S01]  /*73e0*/  FFMA.FTZ R229, R214, UR6, -R129 ;  /* 0x00000006d6e57c23 */ /* 0x000fe20008010881 */
[--C-:B------:R-:W-:Y:S01]  /*73f0*/  FFMA.FTZ R223, R216, UR6, -R105.reuse ;  /* 0x00000006d8df7c23 */ /* 0x100fe20008010869 */
[----:B------:R-:W-:Y:S01]  /*7400*/  FFMA.FTZ R214, R220, UR6, -R105 ;  /* 0x00000006dcd67c23 */ /* 0x000fe20008010869 */
[----:B------:R-:W-:Y:S01]  /*7410*/  FFMA.FTZ R216, R197, UR6, -R102 ;  /* 0x00000006c5d87c23 */ /* 0x000fe20008010866 */
[--C-:B------:R-:W-:Y:S01]  /*7420*/  FFMA.FTZ R221, R221, UR6, -R114.reuse ;  /* 0x00000006dddd7c23 */ /* 0x100fe20008010872 */
[C---:B------:R-:W-:Y:S01]  /*7430*/  HMMA.16816.F32.BF16 R160, R144.reuse, R156, RZ ;  /* 0x0000009c90a0723c */ /* 0x040fe200000418ff */
[----:B------:R-:W-:Y:S01]  /*7440*/  MUFU.EX2 R74, R74 ;  /* 0x0000004a004a7308 */ /* 0x000fe20000000800 */
[--C-:B------:R-:W-:Y:S01]  /*7450*/  FFMA.FTZ R197, R199, UR6, -R114.reuse ;  /* 0x00000006c7c57c23 */ /* 0x100fe20008010872 */
[--C-:B------:R-:W-:Y:S01]  /*7460*/  FFMA.FTZ R220, R131, UR6, -R114.reuse ;  /* 0x0000000683dc7c23 */ /* 0x100fe20008010872 */
[----:B------:R-:W-:Y:S01]  /*7470*/  FFMA.FTZ R129, R120, UR6, -R129 ;  /* 0x0000000678817c23 */ /* 0x000fe20008010881 */
[--C-:B------:R-:W-:Y:S01]  /*7480*/  FFMA.FTZ R120, R121, UR6, -R114.reuse ;  /* 0x0000000679787c23 */ /* 0x100fe20008010872 */
[C---:B------:R-:W-:Y:S01]  /*7490*/  HMMA.16816.F32.BF16 R152, R144.reuse, R148, RZ ;  /* 0x000000949098723c */ /* 0x040fe200000418ff */
[--C-:B------:R-:W-:Y:S01]  /*74a0*/  FFMA.FTZ R119, R119, UR6, -R114.reuse ;  /* 0x0000000677777c23 */ /* 0x100fe20008010872 */
[--C-:B------:R-:W-:Y:S01]  /*74b0*/  FFMA.FTZ R117, R117, UR6, -R114.reuse ;  /* 0x0000000675757c23 */ /* 0x100fe20008010872 */
[----:B------:R-:W3:Y:S01]  /*74c0*/  MUFU.EX2 R65, R65 ;  /* 0x0000004100417308 */ /* 0x000ee20000000800 */
[----:B--2---:R-:W-:Y:S01]  /*74d0*/  F2FP.BF16.F32.PACK_AB R41, R77, R82 ;  /* 0x000000524d29723e */ /* 0x004fe200000010ff */
[----:B------:R-:W-:Y:S01]  /*74e0*/  FFMA.FTZ R113, R34, UR6, -R114 ;  /* 0x0000000622717c23 */ /* 0x000fe20008010872 */
[C---:B------:R-:W-:Y:S01]  /*74f0*/  HMMA.16816.F32.BF16 R140, R144.reuse, R136, RZ ;  /* 0x00000088908c723c */ /* 0x040fe200000418ff */
[--C-:B------:R-:W-:Y:S01]  /*7500*/  FFMA.FTZ R121, R116, UR6, -R105.reuse ;  /* 0x0000000674797c23 */ /* 0x100fe20008010869 */
[--C-:B------:R-:W-:Y:S01]  /*7510*/  FFMA.FTZ R116, R30, UR6, -R105.reuse ;  /* 0x000000061e747c23 */ /* 0x100fe20008010869 */
[----:B------:R-:W-:Y:S01]  /*7520*/  FFMA.FTZ R131, R28, UR6, -R105 ;  /* 0x000000061c837c23 */ /* 0x000fe20008010869 */
[----:B------:R-:W-:Y:S01]  /*7530*/  FFMA.FTZ R199, R31, UR6, -R102 ;  /* 0x000000061fc77c23 */ /* 0x000fe20008010866 */
[----:B------:R-:W-:Y:S01]  /*7540*/  MUFU.EX2 R78, R78 ;  /* 0x0000004e004e7308 */ /* 0x000fe20000000800 */
[C---:B------:R-:W-:Y:S01]  /*7550*/  HMMA.16816.F32.BF16 R156, R144.reuse, R158, RZ ;  /* 0x0000009e909c723c */ /* 0x040fe200000418ff */
[----:B------:R-:W-:Y:S01]  /*7560*/  FADD.FTZ R109, R109, R108 ;  /* 0x0000006c6d6d7221 */ /* 0x000fe20000010000 */
[----:B------:R-:W-:Y:S01]  /*7570*/  FADD.FTZ R82, R82, R83 ;  /* 0x0000005352527221 */ /* 0x000fe20000010000 */
[----:B------:R-:W-:Y:S02]  /*7580*/  LDSM.16.MT88.4 R28, [R247+0xb000] ;  /* 0x00b00000f71c783b */ /* 0x000fe40000004200 */
[----:B------:R-:W-:Y:S01]  /*7590*/  FADD.FTZ R96, R96, R109 ;  /* 0x0000006d60607221 */ /* 0x000fe20000010000 */
[----:B------:R-:W-:Y:S01]  /*75a0*/  HMMA.16816.F32.BF16 R148, R144, R150, RZ ;  /* 0x000000969094723c */ /* 0x000fe200000418ff */
[----:B------:R-:W2:Y:S01]  /*75b0*/  MUFU.EX2 R75, R75 ;  /* 0x0000004b004b7308 */ /* 0x000ea20000000800 */
[----:B---3--:R-:W-:Y:S01]  /*75c0*/  F2FP.BF16.F32.PACK_AB R43, R65, R74 ;  /* 0x0000004a412b723e */ /* 0x008fe200000010ff */
[----:B------:R-:W-:Y:S01]  /*75d0*/  FADD.FTZ R96, R89, R96 ;  /* 0x0000006059607221 */ /* 0x000fe20000010000 */
[----:B------:R-:W-:-:S02]  /*75e0*/  FADD.FTZ R77, R77, R82 ;  /* 0x000000524d4d7221 */ /* 0x000fc40000010000 */
[C---:B------:R-:W-:Y:S02]  /*75f0*/  HMMA.16816.F32.BF16 R136, R144.reuse, R138, RZ ;  /* 0x0000008a9088723c */ /* 0x040fe400000418ff */
[----:B------:R-:W-:Y:S01]  /*7600*/  FADD.FTZ R74, R74, R77 ;  /* 0x0000004d4a4a7221 */ /* 0x000fe20000010000 */
[----:B------:R-:W-:Y:S03]  /*7610*/  MUFU.EX2 R85, R85 ;  /* 0x0000005500557308 */ /* 0x000fe60000000800 */
[----:B------:R-:W-:Y:S01]  /*7620*/  HMMA.16816.F32.BF16 R132, R144, R8, RZ ;  /* 0x000000089084723c */ /* 0x000fe200000418ff */
[----:B------:R-:W-:-:S04]  /*7630*/  FADD.FTZ R65, R65, R74 ;  /* 0x0000004a41417221 */ /* 0x000fc80000010000 */
[----:B------:R-:W3:Y:S01]  /*7640*/  MUFU.EX2 R80, R80 ;  /* 0x0000005000507308 */ /* 0x000ee20000000800 */
[----:B------:R-:W-:Y:S01]  /*7650*/  HMMA.16816.F32.BF16 R144, R144, R10, RZ ;  /* 0x0000000a9090723c */ /* 0x000fe200000418ff */
[----:B------:R-:W-:Y:S01]  /*7660*/  F2FP.BF16.F32.PACK_AB R8, R81, R86 ;  /* 0x000000565108723e */ /* 0x000fe200000010ff */
[----:B------:R-:W-:-:S04]  /*7670*/  FADD.FTZ R86, R86, R91 ;  /* 0x0000005b56567221 */ /* 0x000fc80000010000 */
[----:B------:R-:W-:Y:S01]  /*7680*/  HMMA.16816.F32.BF16 R164, R40, R24, R164 ;  /* 0x0000001828a4723c */ /* 0x000fe200000418a4 */
[----:B------:R-:W-:Y:S01]  /*7690*/  MUFU.EX2 R73, R73 ;  /* 0x0000004900497308 */ /* 0x000fe20000000800 */
[----:B--2---:R-:W-:Y:S01]  /*76a0*/  F2FP.BF16.F32.PACK_AB R10, R75, R78 ;  /* 0x0000004e4b0a723e */ /* 0x004fe200000010ff */
[----:B------:R-:W-:-:S03]  /*76b0*/  FADD.FTZ R81, R81, R86 ;  /* 0x0000005651517221 */ /* 0x000fc60000010000 */
[C---:B------:R-:W-:Y:S03]  /*76c0*/  HMMA.16816.F32.BF16 R168, R40.reuse, R26, R168 ;  /* 0x0000001a28a8723c */ /* 0x040fe600000418a8 */
[----:B------:R-:W2:Y:S01]  /*76d0*/  MUFU.EX2 R72, R72 ;  /* 0x0000004800487308 */ /* 0x000ea20000000800 */
[C---:B---3--:R-:W-:Y:S01]  /*76e0*/  F2FP.BF16.F32.PACK_AB R9, R80.reuse, R85 ;  /* 0x000000555009723e */ /* 0x048fe200000010ff */
[----:B------:R-:W-:Y:S01]  /*76f0*/  FADD.FTZ R85, R85, R96 ;  /* 0x0000006055557221 */ /* 0x000fe20000010000 */
[C---:B------:R-:W-:Y:S03]  /*7700*/  HMMA.16816.F32.BF16 R172, R40.reuse, R20, R172 ;  /* 0x0000001428ac723c */ /* 0x040fe600000418ac */
[----:B------:R-:W-:Y:S02]  /*7710*/  FADD.FTZ R80, R80, R85 ;  /* 0x0000005550507221 */ /* 0x000fe40000010000 */
[----:B------:R-:W-:Y:S01]  /*7720*/  MUFU.EX2 R67, R67 ;  /* 0x0000004300437308 */ /* 0x000fe20000000800 */
[C---:B------:R-:W-:Y:S06]  /*7730*/  HMMA.16816.F32.BF16 R176, R40.reuse, R22, R176 ;  /* 0x0000001628b0723c */ /* 0x040fec00000418b0 */
[----:B------:R-:W-:Y:S01]  /*7740*/  HMMA.16816.F32.BF16 R180, R40, R16, R180 ;  /* 0x0000001028b4723c */ /* 0x000fe200000418b4 */
[----:B------:R-:W3:Y:S01]  /*7750*/  MUFU.EX2 R50, R50 ;  /* 0x0000003200327308 */ /* 0x000ee20000000800 */
[----:B--2---:R-:W-:-:S04]  /*7760*/  F2FP.BF16.F32.PACK_AB R11, R72, R73 ;  /* 0x00000049480b723e */ /* 0x004fc800000010ff */
[C---:B------:R-:W-:Y:S03]  /*7770*/  HMMA.16816.F32.BF16 R184, R40.reuse, R18, R184 ;  /* 0x0000001228b8723c */ /* 0x040fe600000418b8 */
[----:B------:R-:W-:Y:S03]  /*7780*/  MUFU.EX2 R49, R49 ;  /* 0x0000003100317308 */ /* 0x000fe60000000800 */
[C---:B-1----:R-:W-:Y:S05]  /*7790*/  HMMA.16816.F32.BF16 R188, R40.reuse, R12, R188 ;  /* 0x0000000c28bc723c */ /* 0x042fea00000418bc */
[----:B------:R-:W-:Y:S01]  /*77a0*/  MUFU.EX2 R48, R48 ;  /* 0x0000003000307308 */ /* 0x000fe20000000800 */
[----:B------:R-:W-:Y:S06]  /*77b0*/  HMMA.16816.F32.BF16 R192, R40, R14, R192 ;  /* 0x0000000e28c0723c */ /* 0x000fec00000418c0 */
[C---:B------:R-:W-:Y:S01]  /*77c0*/  HMMA.16816.F32.BF16 R160, R8.reuse, R24, R160 ;  /* 0x0000001808a0723c */ /* 0x040fe200000418a0 */
[--C-:B------:R-:W-:Y:S01]  /*77d0*/  FFMA.FTZ R43, R241, UR6, -R102.reuse ;  /* 0x00000006f12b7c23 */ /* 0x100fe20008010866 */
[--C-:B------:R-:W-:Y:S01]  /*77e0*/  FFMA.FTZ R42, R237, UR6, -R102.reuse ;  /* 0x00000006ed2a7c23 */ /* 0x100fe20008010866 */
[--C-:B------:R-:W-:Y:S01]  /*77f0*/  FFMA.FTZ R41, R239, UR6, -R102.reuse ;  /* 0x00000006ef297c23 */ /* 0x100fe20008010866 */
[----:B------:R-:W-:Y:S01]  /*7800*/  MUFU.EX2 R66, R66 ;  /* 0x0000004200427308 */ /* 0x000fe20000000800 */
[--C-:B------:R-:W-:Y:S01]  /*7810*/  FFMA.FTZ R40, R213, UR6, -R102.reuse ;  /* 0x00000006d5287c23 */ /* 0x100fe20008010866 */
[C---:B------:R-:W-:Y:S01]  /*7820*/  HMMA.16816.F32.BF16 R156, R8.reuse, R26, R156 ;  /* 0x0000001a089c723c */ /* 0x040fe2000004189c */
[----:B------:R-:W1:Y:S01]  /*7830*/  LDSM.16.MT88.4 R24, [R247+0x9000] ;  /* 0x00900000f718783b */ /* 0x000e620000004200 */
[--C-:B------:R-:W-:Y:S01]  /*7840*/  FFMA.FTZ R213, R204, UR6, -R105.reuse ;  /* 0x00000006ccd57c23 */ /* 0x100fe20008010869 */
[--C-:B------:R-:W-:Y:S01]  /*7850*/  FFMA.FTZ R204, R233, UR6, -R102.reuse ;  /* 0x00000006e9cc7c23 */ /* 0x100fe20008010866 */
[----:B------:R-:W-:Y:S01]  /*7860*/  FFMA.FTZ R233, R206, UR6, -R105 ;  /* 0x00000006cee97c23 */ /* 0x000fe20008010869 */
[----:B------:R-:W-:Y:S01]  /*7870*/  FFMA.FTZ R206, R217, UR6, -R102 ;  /* 0x00000006d9ce7c23 */ /* 0x000fe20008010866 */
[----:B------:R-:W-:Y:S01]  /*7880*/  HMMA.16816.F32.BF16 R152, R8, R20, R152 ;  /* 0x000000140898723c */ /* 0x000fe20000041898 */
[----:B------:R-:W2:Y:S01]  /*7890*/  MUFU.EX2 R43, R43 ;  /* 0x0000002b002b7308 */ /* 0x000ea20000000800 */
[----:B------:R-:W-:-:S04]  /*78a0*/  FFMA.FTZ R217, R35, UR6, -R114 ;  /* 0x0000000623d97c23 */ /* 0x000fc80008010872 */
[C---:B------:R-:W-:Y:S01]  /*78b0*/  HMMA.16816.F32.BF16 R148, R8.reuse, R22, R148 ;  /* 0x000000160894723c */ /* 0x040fe20000041894 */
[----:B------:R-:W4:Y:S02]  /*78c0*/  LDSM.16.MT88.4 R20, [R246+0x9000] ;  /* 0x00900000f614783b */ /* 0x000f240000004200 */
[----:B------:R-:W-:Y:S03]  /*78d0*/  MUFU.EX2 R42, R42 ;  /* 0x0000002a002a7308 */ /* 0x000fe60000000800 */
[C---:B------:R-:W-:Y:S05]  /*78e0*/  HMMA.16816.F32.BF16 R140, R8.reuse, R16, R140 ;  /* 0x00000010088c723c */ /* 0x040fea000004188c */
[----:B------:R-:W5:Y:S01]  /*78f0*/  MUFU.EX2 R41, R41 ;  /* 0x0000002900297308 */ /* 0x000f620000000800 */
[C---:B------:R-:W-:Y:S01]  /*7900*/  HMMA.16816.F32.BF16 R136, R8.reuse, R18, R136 ;  /* 0x000000120888723c */ /* 0x040fe20000041888 */
[----:B------:R-:W4:Y:S05]  /*7910*/  LDSM.16.MT88.4 R16, [R245+0x9000] ;  /* 0x00900000f510783b */ /* 0x000f2a0000004200 */
[C---:B------:R-:W-:Y:S01]  /*7920*/  HMMA.16816.F32.BF16 R132, R8.reuse, R12, R132 ;  /* 0x0000000c0884723c */ /* 0x040fe20000041884 */
[----:B------:R-:W-:Y:S05]  /*7930*/  MUFU.EX2 R69, R69 ;  /* 0x0000004500457308 */ /* 0x000fea0000000800 */
[----:B------:R-:W-:Y:S01]  /*7940*/  HMMA.16816.F32.BF16 R144, R8, R14, R144 ;  /* 0x0000000e0890723c */ /* 0x000fe20000041890 */
[----:B------:R-:W4:Y:S02]  /*7950*/  LDSM.16.MT88.4 R12, [R244+0x9000] ;  /* 0x00900000f40c783b */ /* 0x000f240000004200 */
[----:B------:R-:W4:Y:S04]  /*7960*/  MUFU.EX2 R64, R64 ;  /* 0x0000004000407308 */ /* 0x000f280000000800 */
[----:B---3--:R-:W-:-:S02]  /*7970*/  F2FP.BF16.F32.PACK_AB R8, R50, R67 ;  /* 0x000000433208723e */ /* 0x008fc400000010ff */
[----:B--2---:R-:W-:Y:S01]  /*7980*/  F2FP.BF16.F32.PACK_AB R9, R43, R66 ;  /* 0x000000422b09723e */ /* 0x004fe200000010ff */
[----:B------:R-:W-:Y:S01]  /*7990*/  FADD.FTZ R66, R66, R65 ;  /* 0x0000004142427221 */ /* 0x000fe20000010000 */
[----:B------:R-:W-:Y:S01]  /*79a0*/  MUFU.EX2 R63, R63 ;  /* 0x0000003f003f7308 */ /* 0x000fe20000000800 */
[----:B------:R-:W-:Y:S02]  /*79b0*/  F2FP.BF16.F32.PACK_AB R10, R48, R49 ;  /* 0x00000031300a723e */ /* 0x000fe400000010ff */
[----:B-----5:R-:W-:Y:S01]  /*79c0*/  F2FP.BF16.F32.PACK_AB R11, R41, R42 ;  /* 0x0000002a290b723e */ /* 0x020fe200000010ff */
[----:B------:R-:W-:-:S04]  /*79d0*/  FADD.FTZ R43, R43, R66 ;  /* 0x000000422b2b7221 */ /* 0x000fc80000010000 */
[----:B------:R-:W-:Y:S01]  /*79e0*/  MUFU.EX2 R62, R62 ;  /* 0x0000003e003e7308 */ /* 0x000fe20000000800 */
[----:B------:R-:W-:Y:S01]  /*79f0*/  FADD.FTZ R42, R42, R43 ;  /* 0x0000002b2a2a7221 */ /* 0x000fe20000010000 */
[----:B-1----:R-:W-:Y:S03]  /*7a00*/  HMMA.16816.F32.BF16 R164, R8, R24, R164 ;  /* 0x0000001808a4723c */ /* 0x002fe600000418a4 */
[----:B------:R-:W-:-:S03]  /*7a10*/  FADD.FTZ R41, R41, R42 ;  /* 0x0000002a29297221 */ /* 0x000fc60000010000 */
[----:B------:R-:W-:Y:S01]  /*7a20*/  MUFU.EX2 R70, R70 ;  /* 0x0000004600467308 */ /* 0x000fe20000000800 */
[C---:B------:R-:W-:Y:S06]  /*7a30*/  HMMA.16816.F32.BF16 R168, R8.reuse, R26, R168 ;  /* 0x0000001a08a8723c */ /* 0x040fec00000418a8 */
[C---:B----4-:R-:W-:Y:S01]  /*7a40*/  HMMA.16816.F32.BF16 R172, R8.reuse, R20, R172 ;  /* 0x0000001408ac723c */ /* 0x050fe200000418ac */
        /* <DEDUP_REMOVED lines=8> */
[----:B------:R-:W-:Y:S03]  /*7ad0*/  HMMA.16816.F32.BF16 R192, R8, R14, R192 ;  /* 0x0000000e08c0723c */ /* 0x000fe600000418c0 */
[----:B------:R-:W3:Y:S04]  /*7ae0*/  MUFU.EX2 R46, R46 ;  /* 0x0000002e002e7308 */ /* 0x000ee80000000800 */
[----:B------:R-:W-:-:S02]  /*7af0*/  F2FP.BF16.F32.PACK_AB R8, R64, R69 ;  /* 0x000000454008723e */ /* 0x000fc400000010ff */
        /* <DEDUP_REMOVED lines=8> */
[----:B------:R-:W-:Y:S03]  /*7b80*/  MUFU.EX2 R40, R40 ;  /* 0x0000002800287308 */ /* 0x000fe60000000800 */
[C---:B------:R-:W-:Y:S05]  /*7b90*/  HMMA.16816.F32.BF16 R152, R8.reuse, R20, R152 ;  /* 0x000000140898723c */ /* 0x040fea0000041898 */
[----:B------:R-:W2:Y:S01]  /*7ba0*/  MUFU.EX2 R39, R39 ;  /* 0x0000002700277308 */ /* 0x000ea20000000800 */
[C---:B------:R-:W-:Y:S01]  /*7bb0*/  HMMA.16816.F32.BF16 R148, R8.reuse, R22, R148 ;  /* 0x000000160894723c */ /* 0x040fe20000041894 */
[----:B------:R-:W4:Y:S05]  /*7bc0*/  LDSM.16.MT88.4 R20, [R246+0x9800] ;  /* 0x00980000f614783b */ /* 0x000f2a0000004200 */
[C---:B------:R-:W-:Y:S01]  /*7bd0*/  HMMA.16816.F32.BF16 R140, R8.reuse, R16, R140 ;  /* 0x00000010088c723c */ /* 0x040fe2000004188c */
[----:B------:R-:W-:Y:S05]  /*7be0*/  MUFU.EX2 R38, R38 ;  /* 0x0000002600267308 */ /* 0x000fea0000000800 */
[C---:B------:R-:W-:Y:S01]  /*7bf0*/  HMMA.16816.F32.BF16 R136, R8.reuse, R18, R136 ;  /* 0x000000120888723c */ /* 0x040fe20000041888 */
[----:B------:R-:W5:Y:S02]  /*7c00*/  LDSM.16.MT88.4 R16, [R245+0x9800] ;  /* 0x00980000f510783b */ /* 0x000f640000004200 */
[----:B------:R-:W1:Y:S03]  /*7c10*/  MUFU.EX2 R7, R7 ;  /* 0x0000000700077308 */ /* 0x000e660000000800 */
[C---:B------:R-:W-:Y:S05]  /*7c20*/  HMMA.16816.F32.BF16 R132, R8.reuse, R12, R132 ;  /* 0x0000000c0884723c */ /* 0x040fea0000041884 */
[----:B------:R-:W-:Y:S01]  /*7c30*/  MUFU.EX2 R61, R61 ;  /* 0x0000003d003d7308 */ /* 0x000fe20000000800 */
[----:B------:R-:W-:Y:S01]  /*7c40*/  HMMA.16816.F32.BF16 R144, R8, R14, R144 ;  /* 0x0000000e0890723c */ /* 0x000fe20000041890 */
[----:B------:R-:W5:Y:S06]  /*7c50*/  LDSM.16.MT88.4 R12, [R244+0x9800] ;  /* 0x00980000f40c783b */ /* 0x000f6c0000004200 */
[----:B------:R-:W5:Y:S01]  /*7c60*/  MUFU.EX2 R60, R60 ;  /* 0x0000003c003c7308 */ /* 0x000f620000000800 */
[----:B---3--:R-:W-:-:S02]  /*7c70*/  F2FP.BF16.F32.PACK_AB R8, R46, R47 ;  /* 0x0000002f2e08723e */ /* 0x008fc400000010ff */
[----:B--2---:R-:W-:Y:S01]  /*7c80*/  F2FP.BF16.F32.PACK_AB R9, R39, R40 ;  /* 0x000000282709723e */ /* 0x004fe200000010ff */
[----:B------:R-:W-:Y:S01]  /*7c90*/  FADD.FTZ R40, R40, R41 ;  /* 0x0000002928287221 */ /* 0x000fe20000010000 */
[----:B------:R-:W-:Y:S02]  /*7ca0*/  F2FP.BF16.F32.PACK_AB R10, R44, R45 ;  /* 0x0000002d2c0a723e */ /* 0x000fe400000010ff */
[----:B-1----:R-:W-:Y:S01]  /*7cb0*/  F2FP.BF16.F32.PACK_AB R11, R7, R38 ;  /* 0x00000026070b723e */ /* 0x002fe200000010ff */
[----:B------:R-:W-:Y:S01]  /*7cc0*/  MUFU.EX2 R59, R59 ;  /* 0x0000003b003b7308 */ /* 0x000fe20000000800 */
[----:B------:R-:W-:-:S04]  /*7cd0*/  FADD.FTZ R39, R39, R40 ;  /* 0x0000002827277221 */ /* 0x000fc80000010000 */
[----:B------:R-:W-:Y:S01]  /*7ce0*/  FADD.FTZ R38, R38, R39 ;  /* 0x0000002726267221 */ /* 0x000fe20000010000 */
[----:B------:R-:W-:Y:S02]  /*7cf0*/  HMMA.16816.F32.BF16 R164, R8, R24, R164 ;  /* 0x0000001808a4723c */ /* 0x000fe400000418a4 */
[----:B------:R-:W-:Y:S01]  /*7d00*/  MUFU.EX2 R58, R58 ;  /* 0x0000003a003a7308 */ /* 0x000fe20000000800 */
[----:B------:R-:W-:-:S03]  /*7d10*/  FADD.FTZ R7, R7, R38 ;  /* 0x0000002607077221 */ /* 0x000fc60000010000 */
[C---:B------:R-:W-:Y:S04]  /*7d20*/  HMMA.16816.F32.BF16 R168, R8.reuse, R26, R168 ;  /* 0x0000001a08a8723c */ /* 0x040fe800000418a8 */
[----:B------:R-:W-:Y:S02]  /*7d30*/  MUFU.EX2 R54, R54 ;  /* 0x0000003600367308 */ /* 0x000fe40000000800 */
[C---:B----4-:R-:W-:Y:S06]  /*7d40*/  HMMA.16816.F32.BF16 R172, R8.reuse, R20, R172 ;  /* 0x0000001408ac723c */ /* 0x050fec00000418ac */
        /* <DEDUP_REMOVED lines=8> */
[----:B------:R-:W-:Y:S07]  /*7dd0*/  HMMA.16816.F32.BF16 R192, R8, R14, R192 ;  /* 0x0000000e08c0723c */ /* 0x000fee00000418c0 */
[----:B------:R-:W-:Y:S01]  /*7de0*/  F2FP.BF16.F32.PACK_AB R8, R60, R61 ;  /* 0x0000003d3c08723e */ /* 0x000fe200000010ff */
[----:B------:R-:W3:Y:S01]  /*7df0*/  MUFU.EX2 R130, R130 ;  /* 0x0000008200827308 */ /* 0x000ee20000000800 */
[----:B-1----:R-:W-:-:S02]  /*7e00*/  F2FP.BF16.F32.PACK_AB R9, R53, R54 ;  /* 0x000000363509723e */ /* 0x002fc400000010ff */
[----:B------:R-:W-:Y:S02]  /*7e10*/  F2FP.BF16.F32.PACK_AB R10, R58, R59 ;  /* 0x0000003b3a0a723e */ /* 0x000fe400000010ff */
[----:B--2---:R-:W-:-:S03]  /*7e20*/  F2FP.BF16.F32.PACK_AB R11, R51, R52 ;  /* 0x00000034330b723e */ /* 0x004fc600000010ff */
[----:B------:R-:W-:Y:S04]  /*7e30*/  MUFU.EX2 R202, R202 ;  /* 0x000000ca00ca7308 */ /* 0x000fe80000000800 */
[C---:B------:R-:W-:Y:S04]  /*7e40*/  HMMA.16816.F32.BF16 R160, R8.reuse, R24, R160 ;  /* 0x0000001808a0723c */ /* 0x040fe800000418a0 */
[----:B------:R-:W-:Y:S02]  /*7e50*/  MUFU.EX2 R213, R213 ;  /* 0x000000d500d57308 */ /* 0x000fe40000000800 */
[C---:B------:R-:W-:Y:S01]  /*7e60*/  HMMA.16816.F32.BF16 R156, R8.reuse, R26, R156 ;  /* 0x0000001a089c723c */ /* 0x040fe2000004189c */
[----:B------:R-:W1:Y:S05]  /*7e70*/  LDSM.16.MT88.4 R24, [R247+0xa000] ;  /* 0x00a00000f718783b */ /* 0x000e6a0000004200 */
[C---:B------:R-:W-:Y:S01]  /*7e80*/  HMMA.16816.F32.BF16 R152, R8.reuse, R20, R152 ;  /* 0x000000140898723c */ /* 0x040fe20000041898 */
[----:B------:R-:W-:Y:S05]  /*7e90*/  MUFU.EX2 R204, R204 ;  /* 0x000000cc00cc7308 */ /* 0x000fea0000000800 */
[C---:B------:R-:W-:Y:S01]  /*7ea0*/  HMMA.16816.F32.BF16 R148, R8.reuse, R22, R148 ;  /* 0x000000160894723c */ /* 0x040fe20000041894 */
[----:B------:R-:W2:Y:S02]  /*7eb0*/  LDSM.16.MT88.4 R20, [R246+0xa000] ;  /* 0x00a00000f614783b */ /* 0x000ea40000004200 */
[----:B------:R-:W4:Y:S03]  /*7ec0*/  MUFU.EX2 R219, R219 ;  /* 0x000000db00db7308 */ /* 0x000f260000000800 */
[C---:B------:R-:W-:Y:S05]  /*7ed0*/  HMMA.16816.F32.BF16 R140, R8.reuse, R16, R140 ;  /* 0x00000010088c723c */ /* 0x040fea000004188c */
[----:B------:R-:W-:Y:S01]  /*7ee0*/  MUFU.EX2 R225, R225 ;  /* 0x000000e100e17308 */ /* 0x000fe20000000800 */
[C---:B------:R-:W-:Y:S01]  /*7ef0*/  HMMA.16816.F32.BF16 R136, R8.reuse, R18, R136 ;  /* 0x000000120888723c */ /* 0x040fe20000041888 */
[----:B------:R-:W5:Y:S05]  /*7f00*/  LDSM.16.MT88.4 R16, [R245+0xa000] ;  /* 0x00a00000f510783b */ /* 0x000f6a0000004200 */
[C---:B------:R-:W-:Y:S01]  /*7f10*/  HMMA.16816.F32.BF16 R132, R8.reuse, R12, R132 ;  /* 0x0000000c0884723c */ /* 0x040fe20000041884 */
[----:B------:R-:W1:Y:S05]  /*7f20*/  MUFU.EX2 R222, R222 ;  /* 0x000000de00de7308 */ /* 0x000e6a0000000800 */
[----:B------:R-:W-:Y:S01]  /*7f30*/  HMMA.16816.F32.BF16 R144, R8, R14, R144 ;  /* 0x0000000e0890723c */ /* 0x000fe20000041890 */
[----:B------:R-:W5:Y:S02]  /*7f40*/  LDSM.16.MT88.4 R12, [R244+0xa000] ;  /* 0x00a00000f40c783b */ /* 0x000f640000004200 */
[----:B------:R-:W-:Y:S04]  /*7f50*/  MUFU.EX2 R209, R209 ;  /* 0x000000d100d17308 */ /* 0x000fe80000000800 */
[----:B---3--:R-:W-:-:S02]  /*7f60*/  F2FP.BF16.F32.PACK_AB R8, R130, R201 ;  /* 0x000000c98208723e */ /* 0x008fc400000010ff */
[----:B----4-:R-:W-:Y:S01]  /*7f70*/  F2FP.BF16.F32.PACK_AB R9, R219, R204 ;  /* 0x000000ccdb09723e */ /* 0x010fe200000010ff */
[----:B------:R-:W-:Y:S01]  /*7f80*/  FADD.FTZ R204, R204, R7 ;  /* 0x00000007cccc7221 */ /* 0x000fe20000010000 */
[----:B------:R-:W3:Y:S01]  /*7f90*/  MUFU.EX2 R200, R200 ;  /* 0x000000c800c87308 */ /* 0x000ee20000000800 */
[----:B------:R-:W-:Y:S02]  /*7fa0*/  F2FP.BF16.F32.PACK_AB R10, R213, R202 ;  /* 0x000000cad50a723e */ /* 0x000fe400000010ff */
[----:B-1----:R-:W-:Y:S01]  /*7fb0*/  F2FP.BF16.F32.PACK_AB R11, R222, R225 ;  /* 0x000000e1de0b723e */ /* 0x002fe200000010ff */
[----:B------:R-:W-:-:S04]  /*7fc0*/  FADD.FTZ R204, R219, R204 ;  /* 0x000000ccdbcc7221 */ /* 0x000fc80000010000 */
[----:B------:R-:W-:Y:S01]  /*7fd0*/  MUFU.EX2 R207, R207 ;  /* 0x000000cf00cf7308 */ /* 0x000fe20000000800 */
[----:B------:R-:W-:Y:S01]  /*7fe0*/  FADD.FTZ R225, R225, R204 ;  /* 0x000000cce1e17221 */ /* 0x000fe20000010000 */
[----:B------:R-:W-:Y:S03]  /*7ff0*/  HMMA.16816.F32.BF16 R164, R8, R24, R164 ;  /* 0x0000001808a4723c */ /* 0x000fe600000418a4 */
[----:B------:R-:W-:-:S03]  /*8000*/  FADD.FTZ R225, R222, R225 ;  /* 0x000000e1dee17221 */ /* 0x000fc60000010000 */
[----:B------:R-:W-:Y:S01]  /*8010*/  MUFU.EX2 R198, R198 ;  /* 0x000000c600c67308 */ /* 0x000fe20000000800 */
[C---:B------:R-:W-:Y:S06]  /*8020*/  HMMA.16816.F32.BF16 R168, R8.reuse, R26, R168 ;  /* 0x0000001a08a8723c */ /* 0x040fec00000418a8 */
[C---:B--2---:R-:W-:Y:S01]  /*8030*/  HMMA.16816.F32.BF16 R172, R8.reuse, R20, R172 ;  /* 0x0000001408ac723c */ /* 0x044fe200000418ac */
[----:B------:R-:W-:Y:S05]  /*8040*/  MUFU.EX2 R205, R205 ;  /* 0x000000cd00cd7308 */ /* 0x000fea0000000800 */
[C---:B------:R-:W-:Y:S03]  /*8050*/  HMMA.16816.F32.BF16 R176, R8.reuse, R22, R176 ;  /* 0x0000001608b0723c */ /* 0x040fe600000418b0 */
[----:B------:R-:W1:Y:S03]  /*8060*/  MUFU.EX2 R196, R196 ;  /* 0x000000c400c47308 */ /* 0x000e660000000800 */
[C---:B-----5:R-:W-:Y:S05]  /*8070*/  HMMA.16816.F32.BF16 R180, R8.reuse, R16, R180 ;  /* 0x0000001008b4723c */ /* 0x060fea00000418b4 */
[----:B------:R-:W-:Y:S01]  /*8080*/  MUFU.EX2 R227, R227 ;  /* 0x000000e300e37308 */ /* 0x000fe20000000800 */
[C---:B------:R-:W-:Y:S06]  /*8090*/  HMMA.16816.F32.BF16 R184, R8.reuse, R18, R184 ;  /* 0x0000001208b8723c */ /* 0x040fec00000418b8 */
[C---:B------:R-:W-:Y:S01]  /*80a0*/  HMMA.16816.F32.BF16 R188, R8.reuse, R12, R188 ;  /* 0x0000000c08bc723c */ /* 0x040fe200000418bc */
[----:B------:R-:W2:Y:S05]  /*80b0*/  MUFU.EX2 R224, R224 ;  /* 0x000000e000e07308 */ /* 0x000eaa0000000800 */
[----:B------:R-:W-:Y:S03]  /*80c0*/  HMMA.16816.F32.BF16 R192, R8, R14, R192 ;  /* 0x0000000e08c0723c */ /* 0x000fe600000418c0 */
[----:B------:R-:W-:Y:S04]  /*80d0*/  MUFU.EX2 R214, R214 ;  /* 0x000000d600d67308 */ /* 0x000fe80000000800 */
[----:B---3--:R-:W-:-:S02]  /*80e0*/  F2FP.BF16.F32.PACK_AB R8, R200, R209 ;  /* 0x000000d1c808723e */ /* 0x008fc400000010ff */
[----:B-1----:R-:W-:Y:S02]  /*80f0*/  F2FP.BF16.F32.PACK_AB R9, R196, R205 ;  /* 0x000000cdc409723e */ /* 0x002fe400000010ff */
[----:B------:R-:W-:Y:S01]  /*8100*/  F2FP.BF16.F32.PACK_AB R10, R198, R207 ;  /* 0x000000cfc60a723e */ /* 0x000fe200000010ff */
[----:B------:R-:W1:Y:S01]  /*8110*/  MUFU.EX2 R223, R223 ;  /* 0x000000df00df7308 */ /* 0x000e620000000800 */
[----:B--2---:R-:W-:-:S07]  /*8120*/  F2FP.BF16.F32.PACK_AB R11, R224, R227 ;  /* 0x000000e3e00b723e */ /* 0x004fce00000010ff */
[C---:B------:R-:W-:Y:S01]  /*8130*/  HMMA.16816.F32.BF16 R160, R8.reuse, R24, R160 ;  /* 0x0000001808a0723c */ /* 0x040fe200000418a0 */
[----:B------:R-:W-:Y:S05]  /*8140*/  MUFU.EX2 R208, R208 ;  /* 0x000000d000d07308 */ /* 0x000fea0000000800 */
[C---:B------:R-:W-:Y:S01]  /*8150*/  HMMA.16816.F32.BF16 R156, R8.reuse, R26, R156 ;  /* 0x0000001a089c723c */ /* 0x040fe2000004189c */
[----:B------:R-:W2:Y:S02]  /*8160*/  LDSM.16.MT88.4 R24, [R247+0xa800] ;  /* 0x00a80000f718783b */ /* 0x000ea40000004200 */
[----:B------:R-:W-:Y:S03]  /*8170*/  MUFU.EX2 R233, R233 ;  /* 0x000000e900e97308 */ /* 0x000fe60000000800 */
[C---:B------:R-:W-:Y:S05]  /*8180*/  HMMA.16816.F32.BF16 R152, R8.reuse, R20, R152 ;  /* 0x000000140898723c */ /* 0x040fea0000041898 */
[----:B------:R-:W-:Y:S01]  /*8190*/  MUFU.EX2 R206, R206 ;  /* 0x000000ce00ce7308 */ /* 0x000fe20000000800 */
[C---:B------:R-:W-:Y:S01]  /*81a0*/  HMMA.16816.F32.BF16 R148, R8.reuse, R22, R148 ;  /* 0x000000160894723c */ /* 0x040fe20000041894 */
[----:B------:R-:W3:Y:S05]  /*81b0*/  LDSM.16.MT88.4 R20, [R246+0xa800] ;  /* 0x00a80000f614783b */ /* 0x000eea0000004200 */
[C---:B------:R-:W-:Y:S01]  /*81c0*/  HMMA.16816.F32.BF16 R140, R8.reuse, R16, R140 ;  /* 0x00000010088c723c */ /* 0x040fe2000004188c */
[----:B------:R-:W4:Y:S05]  /*81d0*/  MUFU.EX2 R215, R215 ;  /* 0x000000d700d77308 */ /* 0x000f2a0000000800 */
[C---:B------:R-:W-:Y:S01]  /*81e0*/  HMMA.16816.F32.BF16 R136, R8.reuse, R18, R136 ;  /* 0x000000120888723c */ /* 0x040fe20000041888 */
[----:B------:R-:W5:Y:S02]  /*81f0*/  LDSM.16.MT88.4 R16, [R245+0xa800] ;  /* 0x00a80000f510783b */ /* 0x000f640000004200 */
[----:B------:R-:W-:Y:S03]  /*8200*/  MUFU.EX2 R211, R211 ;  /* 0x000000d300d37308 */ /* 0x000fe60000000800 */
[C---:B------:R-:W-:Y:S05]  /*8210*/  HMMA.16816.F32.BF16 R132, R8.reuse, R12, R132 ;  /* 0x0000000c0884723c */ /* 0x040fea0000041884 */
[----:B------:R-:W2:Y:S01]  /*8220*/  MUFU.EX2 R216, R216 ;  /* 0x000000d800d87308 */ /* 0x000ea20000000800 */
[----:B------:R-:W-:Y:S01]  /*8230*/  HMMA.16816.F32.BF16 R144, R8, R14, R144 ;  /* 0x0000000e0890723c */ /* 0x000fe20000041890 */
[----:B------:R-:W5:Y:S06]  /*8240*/  LDSM.16.MT88.4 R12, [R244+0xa800] ;  /* 0x00a80000f40c783b */ /* 0x000f6c0000004200 */
[----:B------:R-:W-:Y:S01]  /*8250*/  MUFU.EX2 R218, R218 ;  /* 0x000000da00da7308 */ /* 0x000fe20000000800 */
[----:B-1----:R-:W-:-:S02]  /*8260*/  F2FP.BF16.F32.PACK_AB R8, R223, R214 ;  /* 0x000000d6df08723e */ /* 0x002fc400000010ff */
[----:B----4-:R-:W-:Y:S01]  /*8270*/  F2FP.BF16.F32.PACK_AB R9, R215, R206 ;  /* 0x000000ced709723e */ /* 0x010fe200000010ff */
[----:B------:R-:W-:Y:S01]  /*8280*/  FADD.FTZ R206, R206, R225 ;  /* 0x000000e1cece7221 */ /* 0x000fe20000010000 */
[----:B------:R-:W-:-:S03]  /*8290*/  F2FP.BF16.F32.PACK_AB R10, R233, R208 ;  /* 0x000000d0e90a723e */ /* 0x000fc600000010ff */
[----:B------:R-:W1:Y:S01]  /*82a0*/  MUFU.EX2 R229, R229 ;  /* 0x000000e500e57308 */ /* 0x000e620000000800 */
[----:B--2---:R-:W-:Y:S01]  /*82b0*/  F2FP.BF16.F32.PACK_AB R11, R216, R211 ;  /* 0x000000d3d80b723e */ /* 0x004fe200000010ff */
[----:B------:R-:W-:-:S04]  /*82c0*/  FADD.FTZ R206, R215, R206 ;  /* 0x000000ced7ce7221 */ /* 0x000fc80000010000 */
[----:B------:R-:W-:Y:S02]  /*82d0*/  FADD.FTZ R211, R211, R206 ;  /* 0x000000ced3d37221 */ /* 0x000fe40000010000 */
[----:B------:R-:W-:Y:S01]  /*82e0*/  MUFU.EX2 R212, R212 ;  /* 0x000000d400d47308 */ /* 0x000fe20000000800 */
[----:B------:R-:W-:Y:S01]  /*82f0*/  HMMA.16816.F32.BF16 R164, R8, R24, R164 ;  /* 0x0000001808a4723c */ /* 0x000fe200000418a4 */
[----:B------:R-:W-:-:S05]  /*8300*/  FADD.FTZ R216, R216, R211 ;  /* 0x000000d3d8d87221 */ /* 0x000fca0000010000 */
[C---:B------:R-:W-:Y:S01]  /*8310*/  HMMA.16816.F32.BF16 R168, R8.reuse, R26, R168 ;  /* 0x0000001a08a8723c */ /* 0x040fe200000418a8 */
[----:B------:R-:W-:Y:S05]  /*8320*/  MUFU.EX2 R231, R231 ;  /* 0x000000e700e77308 */ /* 0x000fea0000000800 */
[C---:B---3--:R-:W-:Y:S03]  /*8330*/  HMMA.16816.F32.BF16 R172, R8.reuse, R20, R172 ;  /* 0x0000001408ac723c */ /* 0x048fe600000418ac */
[----:B------:R-:W-:Y:S03]  /*8340*/  MUFU.EX2 R210, R210 ;  /* 0x000000d200d27308 */ /* 0x000fe60000000800 */
[C---:B------:R-:W-:Y:S05]  /*8350*/  HMMA.16816.F32.BF16 R176, R8.reuse, R22, R176 ;  /* 0x0000001608b0723c */ /* 0x040fea00000418b0 */
[----:B------:R-:W2:Y:S01]  /*8360*/  MUFU.EX2 R221, R221 ;  /* 0x000000dd00dd7308 */ /* 0x000ea20000000800 */
[C---:B-----5:R-:W-:Y:S06]  /*8370*/  HMMA.16816.F32.BF16 R180, R8.reuse, R16, R180 ;  /* 0x0000001008b4723c */ /* 0x060fec00000418b4 */
[C---:B------:R-:W-:Y:S01]  /*8380*/  HMMA.16816.F32.BF16 R184, R8.reuse, R18, R184 ;  /* 0x0000001208b8723c */ /* 0x040fe200000418b8 */
[----:B------:R-:W-:Y:S05]  /*8390*/  MUFU.EX2 R197, R197 ;  /* 0x000000c500c57308 */ /* 0x000fea0000000800 */
[C---:B------:R-:W-:Y:S03]  /*83a0*/  HMMA.16816.F32.BF16 R188, R8.reuse, R12, R188 ;  /* 0x0000000c08bc723c */ /* 0x040fe600000418bc */
[----:B------:R-:W3:Y:S03]  /*83b0*/  MUFU.EX2 R220, R220 ;  /* 0x000000dc00dc7308 */ /* 0x000ee60000000800 */
[----:B------:R-:W-:Y:S05]  /*83c0*/  HMMA.16816.F32.BF16 R192, R8, R14, R192 ;  /* 0x0000000e08c0723c */ /* 0x000fea00000418c0 */
[----:B------:R-:W-:Y:S02]  /*83d0*/  MUFU.EX2 R128, R128 ;  /* 0x0000008000807308 */ /* 0x000fe40000000800 */
[----:B-1----:R-:W-:-:S02]  /*83e0*/  F2FP.BF16.F32.PACK_AB R8, R229, R218 ;  /* 0x000000dae508723e */ /* 0x002fc400000010ff */
[----:B--2---:R-:W-:Y:S02]  /*83f0*/  F2FP.BF16.F32.PACK_AB R9, R221, R210 ;  /* 0x000000d2dd09723e */ /* 0x004fe400000010ff */
[----:B------:R-:W-:Y:S02]  /*8400*/  F2FP.BF16.F32.PACK_AB R10, R231, R212 ;  /* 0x000000d4e70a723e */ /* 0x000fe400000010ff */
[----:B------:R-:W-:Y:S01]  /*8410*/  MUFU.EX2 R127, R127 ;  /* 0x0000007f007f7308 */ /* 0x000fe20000000800 */
[----:B---3--:R-:W-:-:S07]  /*8420*/  F2FP.BF16.F32.PACK_AB R11, R220, R197 ;  /* 0x000000c5dc0b723e */ /* 0x008fce00000010ff */
[C---:B------:R-:W-:Y:S01]  /*8430*/  HMMA.16816.F32.BF16 R160, R8.reuse, R24, R160 ;  /* 0x0000001808a0723c */ /* 0x040fe200000418a0 */
[----:B------:R-:W-:Y:S05]  /*8440*/  MUFU.EX2 R126, R126 ;  /* 0x0000007e007e7308 */ /* 0x000fea0000000800 */
[C---:B------:R-:W-:Y:S01]  /*8450*/  HMMA.16816.F32.BF16 R156, R8.reuse, R26, R156 ;  /* 0x0000001a089c723c */ /* 0x040fe2000004189c */
[----:B------:R-:W-:Y:S02]  /*8460*/  FADD.FTZ R24, R92, R103 ;  /* 0x000000675c187221 */ /* 0x000fe40000010000 */
[----:B------:R-:W-:Y:S02]  /*8470*/  MUFU.EX2 R125, R125 ;  /* 0x0000007d007d7308 */ /* 0x000fe40000000800 */
[----:B------:R-:W-:Y:S01]  /*8480*/  FADD.FTZ R93, R87, R24 ;  /* 0x00000018575d7221 */ /* 0x000fe20000010000 */
[----:B------:R-:W-:Y:S01]  /*8490*/  HMMA.16816.F32.BF16 R152, R8, R20, R152 ;  /* 0x000000140898723c */ /* 0x000fe20000041898 */
[----:B------:R-:W-:Y:S02]  /*84a0*/  LDSM.16.MT88.4 R24, [R247+0xb800] ;  /* 0x00b80000f718783b */ /* 0x000fe40000004200 */
[----:B------:R-:W-:-:S02]  /*84b0*/  FADD.FTZ R84, R84, R93 ;  /* 0x0000005d54547221 */ /* 0x000fc40000010000 */
[----:B------:R-:W-:Y:S01]  /*84c0*/  MUFU.EX2 R120, R120 ;  /* 0x0000007800787308 */ /* 0x000fe20000000800 */
[----:B------:R-:W-:Y:S01]  /*84d0*/  HMMA.16816.F32.BF16 R148, R8, R22, R148 ;  /* 0x000000160894723c */ /* 0x000fe20000041894 */
[----:B------:R-:W-:-:S04]  /*84e0*/  FADD.FTZ R79, R79, R84 ;  /* 0x000000544f4f7221 */ /* 0x000fc80000010000 */
[----:B------:R-:W-:Y:S01]  /*84f0*/  FADD.FTZ R76, R76, R79 ;  /* 0x0000004f4c4c7221 */ /* 0x000fe20000010000 */
[C---:B------:R-:W-:Y:S01]  /*8500*/  HMMA.16816.F32.BF16 R140, R8.reuse, R16, R140 ;  /* 0x00000010088c723c */ /* 0x040fe2000004188c */
[----:B------:R-:W-:Y:S05]  /*8510*/  MUFU.EX2 R119, R119 ;  /* 0x0000007700777308 */ /* 0x000fea0000000800 */
[C---:B------:R-:W-:Y:S01]  /*8520*/  HMMA.16816.F32.BF16 R136, R8.reuse, R18, R136 ;  /* 0x000000120888723c */ /* 0x040fe20000041888 */
[----:B------:R-:W-:Y:S02]  /*8530*/  LDSM.16.MT88.4 R16, [R246+0xb000] ;  /* 0x00b00000f610783b */ /* 0x000fe40000004200 */
[----:B------:R-:W-:Y:S03]  /*8540*/  MUFU.EX2 R117, R117 ;  /* 0x0000007500757308 */ /* 0x000fe60000000800 */
[C---:B------:R-:W-:Y:S05]  /*8550*/  HMMA.16816.F32.BF16 R132, R8.reuse, R12, R132 ;  /* 0x0000000c0884723c */ /* 0x040fea0000041884 */
[----:B------:R-:W-:Y:S01]  /*8560*/  MUFU.EX2 R118, R118 ;  /* 0x0000007600767308 */ /* 0x000fe20000000800 */
[----:B------:R-:W-:Y:S01]  /*8570*/  HMMA.16816.F32.BF16 R144, R8, R14, R144 ;  /* 0x0000000e0890723c */ /* 0x000fe20000041890 */
[----:B------:R-:W-:Y:S06]  /*8580*/  LDSM.16.MT88.4 R12, [R245+0xb000] ;  /* 0x00b00000f50c783b */ /* 0x000fec0000004200 */
[--C-:B------:R-:W-:Y:S01]  /*8590*/  FFMA.FTZ R9, R111, UR6, -R114.reuse ;  /* 0x000000066f097c23 */ /* 0x100fe20008010872 */
[--C-:B------:R-:W-:Y:S01]  /*85a0*/  FFMA.FTZ R111, R33, UR6, -R114.reuse ;  /* 0x00000006216f7c23 */ /* 0x100fe20008010872 */
[----:B------:R-:W-:Y:S01]  /*85b0*/  FFMA.FTZ R114, R32, UR6, -R114 ;  /* 0x0000000620727c23 */ /* 0x000fe20008010872 */
[--C-:B------:R-:W-:Y:S01]  /*85c0*/  FFMA.FTZ R8, R98, UR6, -R105.reuse ;  /* 0x0000000662087c23 */ /* 0x100fe20008010869 */
[----:B------:R-:W1:Y:S01]  /*85d0*/  LDSM.16.MT88.4 R32, [R244+0xb000] ;  /* 0x00b00000f420783b */ /* 0x000e620000004200 */
[----:B------:R-:W2:Y:S01]  /*85e0*/  MUFU.EX2 R121, R121 ;  /* 0x0000007900797308 */ /* 0x000ea20000000800 */
[----:B------:R-:W-:Y:S01]  /*85f0*/  FFMA.FTZ R10, R95, UR6, -R105 ;  /* 0x000000065f0a7c23 */ /* 0x000fe20008010869 */
[--C-:B------:R-:W-:Y:S01]  /*8600*/  FFMA.FTZ R105, R101, UR6, -R102.reuse ;  /* 0x0000000665697c23 */ /* 0x100fe20008010866 */
[--C-:B------:R-:W-:Y:S01]  /*8610*/  FFMA.FTZ R101, R100, UR6, -R102.reuse ;  /* 0x0000000664657c23 */ /* 0x100fe20008010866 */
[----:B------:R-:W-:-:S04]  /*8620*/  FFMA.FTZ R102, R97, UR6, -R102 ;  /* 0x0000000661667c23 */ /* 0x000fc80008010866 */
[----:B------:R-:W-:Y:S08]  /*8630*/  MUFU.EX2 R116, R116 ;  /* 0x0000007400747308 */ /* 0x000ff00000000800 */
[----:B------:R-:W3:Y:S01]  /*8640*/  MUFU.EX2 R131, R131 ;  /* 0x0000008300837308 */ /* 0x000ee20000000800 */
[----:B--2---:R-:W-:-:S07]  /*8650*/  F2FP.BF16.F32.PACK_AB R20, R121, R118 ;  /* 0x000000767914723e */ /* 0x004fce00000010ff */
[----:B------:R-:W-:Y:S08]  /*8660*/  MUFU.EX2 R199, R199 ;  /* 0x000000c700c77308 */ /* 0x000ff00000000800 */
[----:B------:R-:W2:Y:S01]  /*8670*/  MUFU.EX2 R226, R226 ;  /* 0x000000e200e27308 */ /* 0x000ea20000000800 */
[----:B---3--:R-:W-:-:S07]  /*8680*/  F2FP.BF16.F32.PACK_AB R22, R131, R116 ;  /* 0x000000748316723e */ /* 0x008fce00000010ff */
[----:B------:R-:W-:Y:S08]  /*8690*/  MUFU.EX2 R115, R115 ;  /* 0x0000007300737308 */ /* 0x000ff00000000800 */
[----:B------:R-:W3:Y:S01]  /*86a0*/  MUFU.EX2 R228, R228 ;  /* 0x000000e400e47308 */ /* 0x000ee20000000800 */
[----:B--2---:R-:W-:Y:S01]  /*86b0*/  F2FP.BF16.F32.PACK_AB R21, R226, R199 ;  /* 0x000000c7e215723e */ /* 0x004fe200000010ff */
[----:B------:R-:W-:-:S04]  /*86c0*/  FADD.FTZ R199, R199, R216 ;  /* 0x000000d8c7c77221 */ /* 0x000fc80000010000 */
[----:B------:R-:W-:Y:S02]  /*86d0*/  FADD.FTZ R226, R226, R199 ;  /* 0x000000c7e2e27221 */ /* 0x000fe40000010000 */
[----:B------:R2:W4:Y:S08]  /*86e0*/  MUFU.EX2 R98, R9 ;  /* 0x0000000900627308 */ /* 0x0005300000000800 */
[----:B------:R5:W-:Y:S01]  /*86f0*/  MUFU.EX2 R97, R8 ;  /* 0x0000000800617308 */ /* 0x000be20000000800 */
[----:B---3--:R-:W-:Y:S01]  /*8700*/  F2FP.BF16.F32.PACK_AB R23, R228, R115 ;  /* 0x00000073e417723e */ /* 0x008fe200000010ff */
[----:B------:R-:W-:-:S04]  /*8710*/  FADD.FTZ R115, R115, R226 ;  /* 0x000000e273737221 */ /* 0x000fc80000010000 */
[----:B------:R-:W-:Y:S02]  /*8720*/  FADD.FTZ R228, R228, R115 ;  /* 0x00000073e4e47221 */ /* 0x000fe40000010000 */
[----:B------:R3:W-:Y:S01]  /*8730*/  MUFU.EX2 R92, R10 ;  /* 0x0000000a005c7308 */ /* 0x0007e20000000800 */
[----:B--2---:R-:W-:Y:S01]  /*8740*/  F2FP.BF16.F32.PACK_AB R9, R119, R120 ;  /* 0x000000787709723e */ /* 0x004fe200000010ff */
[----:B-1----:R-:W-:Y:S01]  /*8750*/  HMMA.16816.F32.BF16 R192, R20, R34, R192 ;  /* 0x0000002214c0723c */ /* 0x002fe200000418c0 */
[----:B----4-:R-:W-:-:S05]  /*8760*/  F2FP.BF16.F32.PACK_AB R11, R98, R117 ;  /* 0x00000075620b723e */ /* 0x010fca00000010ff */
[C---:B------:R-:W-:Y:S01]  /*8770*/  HMMA.16816.F32.BF16 R188, R20.reuse, R32, R188 ;  /* 0x0000002014bc723c */ /* 0x040fe200000418bc */
[----:B-----5:R-:W-:Y:S01]  /*8780*/  F2FP.BF16.F32.PACK_AB R8, R127, R128 ;  /* 0x000000807f08723e */ /* 0x020fe200000010ff */
[----:B------:R-:W-:Y:S04]  /*8790*/  MUFU.EX2 R124, R124 ;  /* 0x0000007c007c7308 */ /* 0x000fe80000000800 */
[----:B------:R-:W-:Y:S01]  /*87a0*/  HMMA.16816.F32.BF16 R164, R20, R28, R164 ;  /* 0x0000001c14a4723c */ /* 0x000fe200000418a4 */
[----:B---3--:R-:W-:-:S03]  /*87b0*/  F2FP.BF16.F32.PACK_AB R10, R125, R126 ;  /* 0x0000007e7d0a723e */ /* 0x008fc600000010ff */
[----:B------:R-:W1:Y:S02]  /*87c0*/  MUFU.EX2 R123, R123 ;  /* 0x0000007b007b7308 */ /* 0x000e640000000800 */
[----:B------:R-:W-:Y:S06]  /*87d0*/  HMMA.16816.F32.BF16 R168, R20, R30, R168 ;  /* 0x0000001e14a8723c */ /* 0x000fec00000418a8 */
[C---:B------:R-:W-:Y:S01]  /*87e0*/  HMMA.16816.F32.BF16 R144, R8.reuse, R34, R144 ;  /* 0x000000220890723c */ /* 0x040fe20000041890 */
[----:B------:R-:W-:Y:S05]  /*87f0*/  MUFU.EX2 R217, R217 ;  /* 0x000000d900d97308 */ /* 0x000fea0000000800 */
[----:B------:R-:W-:Y:S01]  /*8800*/  HMMA.16816.F32.BF16 R132, R8, R32, R132 ;  /* 0x000000200884723c */ /* 0x000fe20000041884 */
[----:B------:R-:W-:-:S02]  /*8810*/  FADD.FTZ R34, R78, R81 ;  /* 0x000000514e227221 */ /* 0x000fc40000010000 */
[----:B------:R-:W2:Y:S02]  /*8820*/  MUFU.EX2 R32, R113 ;  /* 0x0000007100207308 */ /* 0x000ea40000000800 */
[----:B------:R-:W-:Y:S01]  /*8830*/  FADD.FTZ R34, R75, R34 ;  /* 0x000000224b227221 */ /* 0x000fe20000010000 */
[C---:B------:R-:W-:Y:S01]  /*8840*/  HMMA.16816.F32.BF16 R172, R20.reuse, R16, R172 ;  /* 0x0000001014ac723c */ /* 0x040fe200000418ac */
[----:B------:R-:W-:Y:S02]  /*8850*/  FADD.FTZ R33, R73, R80 ;  /* 0x0000005049217221 */ /* 0x000fe40000010000 */
[----:B------:R-:W-:Y:S02]  /*8860*/  FADD.FTZ R69, R69, R34 ;  /* 0x0000002245457221 */ /* 0x000fe40000010000 */
        /* <DEDUP_REMOVED lines=15> */
[----:B------:R-:W3:Y:S01]  /*8960*/  MUFU.EX2 R88, R101 ;  /* 0x0000006500587308 */ /* 0x000ee20000000800 */
[----:B------:R-:W-:Y:S01]  /*8970*/  FADD.FTZ R55, R55, R56 ;  /* 0x0000003837377221 */ /* 0x000fe20000010000 */
[----:B------:R-:W-:Y:S01]  /*8980*/  FADD.FTZ R48, R48, R49 ;  /* 0x0000003130307221 */ /* 0x000fe20000010000 */
[----:B------:R-:W-:Y:S01]  /*8990*/  FADD.FTZ R60, R60, R61 ;  /* 0x0000003d3c3c7221 */ /* 0x000fe20000010000 */
[----:B------:R-:W-:Y:S01]  /*89a0*/  HMMA.16816.F32.BF16 R184, R20, R14, R184 ;  /* 0x0000000e14b8723c */ /* 0x000fe200000418b8 */
[----:B------:R-:W-:Y:S01]  /*89b0*/  FADD.FTZ R54, R54, R55 ;  /* 0x0000003736367221 */ /* 0x000fe20000010000 */
[----:B------:R-:W-:Y:S01]  /*89c0*/  FADD.FTZ R47, R47, R48 ;  /* 0x000000302f2f7221 */ /* 0x000fe20000010000 */
[----:B------:R-:W-:Y:S01]  /*89d0*/  FADD.FTZ R59, R59, R60 ;  /* 0x0000003c3b3b7221 */ /* 0x000fe20000010000 */
[----:B------:R-:W4:Y:S01]  /*89e0*/  LDSM.16.MT88.4 R20, [R246+0xb800] ;  /* 0x00b80000f614783b */ /* 0x000f220000004200 */
        /* <DEDUP_REMOVED lines=15> */
[----:B------:R-:W5:Y:S01]  /*8ae0*/  LDSM.16.MT88.4 R16, [R245+0xb800] ;  /* 0x00b80000f510783b */ /* 0x000f620000004200 */
[----:B------:R-:W-:Y:S01]  /*8af0*/  FADD.FTZ R196, R196, R205 ;  /* 0x000000cdc4c47221 */ /* 0x000fe20000010000 */
[----:B------:R-:W-:Y:S01]  /*8b00*/  FADD.FTZ R201, R130, R201 ;  /* 0x000000c982c97221 */ /* 0x000fe20000010000 */
[----:B------:R-:W-:Y:S01]  /*8b10*/  FADD.FTZ R207, R198, R207 ;  /* 0x000000cfc6cf7221 */ /* 0x000fe20000010000 */
[C---:B------:R-:W-:Y:S01]  /*8b20*/  HMMA.16816.F32.BF16 R140, R8.reuse, R12, R140 ;  /* 0x0000000c088c723c */ /* 0x040fe2000004188c */
[----:B------:R-:W-:Y:S01]  /*8b30*/  FADD.FTZ R227, R227, R196 ;  /* 0x000000c4e3e37221 */ /* 0x000fe20000010000 */
[----:B------:R-:W-:Y:S01]  /*8b40*/  FADD.FTZ R202, R202, R201 ;  /* 0x000000c9caca7221 */ /* 0x000fe20000010000 */
[----:B------:R-:W-:Y:S01]  /*8b50*/  FADD.FTZ R218, R218, R207 ;  /* 0x000000cfdada7221 */ /* 0x000fe20000010000 */
[----:B------:R-:W4:Y:S01]  /*8b60*/  MUFU.EX2 R100, R110 ;  /* 0x0000006e00647308 */ /* 0x000f220000000800 */
[----:B------:R-:W-:Y:S01]  /*8b70*/  FADD.FTZ R227, R224, R227 ;  /* 0x000000e3e0e37221 */ /* 0x000fe20000010000 */
[----:B------:R-:W-:Y:S01]  /*8b80*/  FADD.FTZ R213, R213, R202 ;  /* 0x000000cad5d57221 */ /* 0x000fe20000010000 */
[----:B------:R-:W-:Y:S01]  /*8b90*/  FADD.FTZ R229, R229, R218 ;  /* 0x000000dae5e57221 */ /* 0x000fe20000010000 */
[C---:B------:R-:W-:Y:S01]  /*8ba0*/  HMMA.16816.F32.BF16 R136, R8.reuse, R14, R136 ;  /* 0x0000000e0888723c */ /* 0x040fe20000041888 */
[----:B------:R-:W-:Y:S01]  /*8bb0*/  FADD.FTZ R210, R210, R227 ;  /* 0x000000e3d2d27221 */ /* 0x000fe20000010000 */
[----:B------:R-:W-:Y:S01]  /*8bc0*/  FADD.FTZ R214, R214, R213 ;  /* 0x000000d5d6d67221 */ /* 0x000fe20000010000 */
[----:B------:R-:W5:Y:S01]  /*8bd0*/  LDSM.16.MT88.4 R12, [R244+0xb800] ;  /* 0x00b80000f40c783b */ /* 0x000f620000004200 */
        /* <DEDUP_REMOVED lines=15> */
[----:B------:R-:W-:Y:S01]  /*8cd0*/  HMMA.16816.F32.BF16 R156, R8, R30, R156 ;  /* 0x0000001e089c723c */ /* 0x000fe2000004189c */
[----:B------:R-:W-:Y:S01]  /*8ce0*/  FADD.FTZ R126, R126, R127 ;  /* 0x0000007f7e7e7221 */ /* 0x000fe20000010000 */
[----:B------:R-:W-:Y:S01]  /*8cf0*/  FADD.FTZ R120, R119, R120 ;  /* 0x0000007877787221 */ /* 0x000fe20000010000 */
[----:B------:R-:W-:Y:S01]  /*8d00*/  FADD.FTZ R121, R121, R118 ;  /* 0x0000007679797221 */ /* 0x000fe20000010000 */
[----:B------:R-:W-:Y:S01]  /*8d10*/  MUFU.EX2 R111, R111 ;  /* 0x0000006f006f7308 */ /* 0x000fe20000000800 */
[----:B------:R-:W-:Y:S01]  /*8d20*/  FADD.FTZ R125, R125, R126 ;  /* 0x0000007e7d7d7221 */ /* 0x000fe20000010000 */
[----:B------:R-:W-:Y:S01]  /*8d30*/  FADD.FTZ R117, R117, R120 ;  /* 0x0000007875757221 */ /* 0x000fe20000010000 */
[----:B-1----:R-:W-:Y:S01]  /*8d40*/  F2FP.BF16.F32.PACK_AB R8, R123, R124 ;  /* 0x0000007c7b08723e */ /* 0x002fe200000010ff */
[----:B------:R-:W-:Y:S01]  /*8d50*/  FADD.FTZ R116, R116, R121 ;  /* 0x0000007974747221 */ /* 0x000fe20000010000 */
[----:B------:R-:W-:Y:S01]  /*8d60*/  FADD.FTZ R124, R124, R125 ;  /* 0x0000007d7c7c7221 */ /* 0x000fe20000010000 */
[----:B------:R-:W-:Y:S01]  /*8d70*/  FADD.FTZ R98, R98, R117 ;  /* 0x0000007562627221 */ /* 0x000fe20000010000 */
[----:B--2---:R-:W-:Y:S01]  /*8d80*/  F2FP.BF16.F32.PACK_AB R9, R32, R217 ;  /* 0x000000d92009723e */ /* 0x004fe200000010ff */
[----:B------:R-:W1:Y:S01]  /*8d90*/  MUFU.EX2 R114, R114 ;  /* 0x0000007200727308 */ /* 0x000e620000000800 */
[----:B------:R-:W-:Y:S01]  /*8da0*/  FADD.FTZ R116, R131, R116 ;  /* 0x0000007483747221 */ /* 0x000fe20000010000 */
[----:B------:R-:W-:Y:S01]  /*8db0*/  FADD.FTZ R123, R123, R124 ;  /* 0x0000007c7b7b7221 */ /* 0x000fe20000010000 */
[----:B---3--:R-:W-:Y:S01]  /*8dc0*/  F2FP.BF16.F32.PACK_AB R29, R88, R87 ;  /* 0x00000057581d723e */ /* 0x008fe200000010ff */
[----:B------:R-:W-:Y:S01]  /*8dd0*/  FADD.FTZ R217, R217, R98 ;  /* 0x00000062d9d97221 */ /* 0x000fe20000010000 */
[----:B----4-:R-:W-:Y:S01]  /*8de0*/  F2FP.BF16.F32.PACK_AB R28, R100, R95 ;  /* 0x0000005f641c723e */ /* 0x010fe200000010ff */
[----:B------:R-:W-:Y:S01]  /*8df0*/  FADD.FTZ R87, R87, R228 ;  /* 0x000000e457577221 */ /* 0x000fe20000010000 */
[----:B------:R-:W-:Y:S01]  /*8e00*/  F2FP.BF16.F32.PACK_AB R10, R129, R122 ;  /* 0x0000007a810a723e */ /* 0x000fe200000010ff */
[----:B------:R-:W-:Y:S01]  /*8e10*/  MUFU.EX2 R89, R99 ;  /* 0x0000006300597308 */ /* 0x000fe20000000800 */
[----:B------:R-:W-:Y:S01]  /*8e20*/  FADD.FTZ R95, R95, R116 ;  /* 0x000000745f5f7221 */ /* 0x000fe20000010000 */
[----:B------:R-:W-:Y:S01]  /*8e30*/  FADD.FTZ R122, R122, R123 ;  /* 0x0000007b7a7a7221 */ /* 0x000fe20000010000 */
[----:B------:R-:W-:Y:S01]  /*8e40*/  FADD.FTZ R32, R32, R217 ;  /* 0x000000d920207221 */ /* 0x000fe20000010000 */
[----:B------:R-:W-:Y:S01]  /*8e50*/  FADD.FTZ R88, R88, R87 ;  /* 0x0000005758587221 */ /* 0x000fe20000010000 */
[----:B------:R-:W-:Y:S01]  /*8e60*/  FADD.FTZ R100, R100, R95 ;  /* 0x0000005f64647221 */ /* 0x000fe20000010000 */
[----:B------:R-:W-:Y:S01]  /*8e70*/  FADD.FTZ R7, R129, R122 ;  /* 0x0000007a81077221 */ /* 0x000fe20000010000 */
[----:B------:R-:W-:Y:S01]  /*8e80*/  F2FP.BF16.F32.PACK_AB R30, R92, R97 ;  /* 0x000000615c1e723e */ /* 0x000fe200000010ff */
[----:B------:R-:W2:Y:S01]  /*8e90*/  MUFU.EX2 R90, R102 ;  /* 0x00000066005a7308 */ /* 0x000ea20000000800 */
[----:B-1----:R-:W-:Y:S01]  /*8ea0*/  F2FP.BF16.F32.PACK_AB R11, R114, R111 ;  /* 0x0000006f720b723e */ /* 0x002fe200000010ff */
[----:B------:R-:W-:Y:S01]  /*8eb0*/  FADD.FTZ R111, R111, R32 ;  /* 0x000000206f6f7221 */ /* 0x000fe20000010000 */
[----:B------:R-:W-:Y:S01]  /*8ec0*/  FADD.FTZ R97, R97, R100 ;  /* 0x0000006461617221 */ /* 0x000fe20000010000 */
[----:B------:R1:W-:Y:S04]  /*8ed0*/  STL [R1+0x78], R7 ;  /* 0x0000780701007387 */ /* 0x0003e80000100800 */
[C---:B------:R-:W-:Y:S06]  /*8ee0*/  HMMA.16816.F32.BF16 R160, R8.reuse, R24, R160 ;  /* 0x0000001808a0723c */ /* 0x040fec00000418a0 */
[----:B------:R-:W-:Y:S01]  /*8ef0*/  HMMA.16816.F32.BF16 R156, R8, R26, R156 ;  /* 0x0000001a089c723c */ /* 0x000fe2000004189c */
[----:B--2---:R-:W-:Y:S01]  /*8f00*/  F2FP.BF16.F32.PACK_AB R31, R90, R89 ;  /* 0x000000595a1f723e */ /* 0x004fe200000010ff */
[----:B------:R-:W-:-:S04]  /*8f10*/  FADD.FTZ R89, R89, R88 ;  /* 0x0000005859597221 */ /* 0x000fc80000010000 */
[C---:B------:R-:W-:Y:S06]  /*8f20*/  HMMA.16816.F32.BF16 R152, R8.reuse, R20, R152 ;  /* 0x000000140898723c */ /* 0x040fec0000041898 */
[----:B------:R-:W-:Y:S01]  /*8f30*/  HMMA.16816.F32.BF16 R148, R8, R22, R148 ;  /* 0x000000160894723c */ /* 0x000fe20000041894 */
[----:B-1----:R-:W-:-:S05]  /*8f40*/  FADD.FTZ R7, R90, R89 ;  /* 0x000000595a077221 */ /* 0x002fca0000010000 */
[C---:B-----5:R-:W-:Y:S06]  /*8f50*/  HMMA.16816.F32.BF16 R140, R8.reuse, R16, R140 ;  /* 0x00000010088c723c */ /* 0x060fec000004188c */
[C---:B------:R-:W-:Y:S06]  /*8f60*/  HMMA.16816.F32.BF16 R136, R8.reuse, R18, R136 ;  /* 0x000000120888723c */ /* 0x040fec0000041888 */
[C---:B------:R-:W-:Y:S06]  /*8f70*/  HMMA.16816.F32.BF16 R132, R8.reuse, R12, R132 ;  /* 0x0000000c0884723c */ /* 0x040fec0000041884 */
[----:B------:R-:W-:Y:S06]  /*8f80*/  HMMA.16816.F32.BF16 R144, R8, R14, R144 ;  /* 0x0000000e0890723c */ /* 0x000fec0000041890 */
[----:B------:R-:W-:Y:S01]  /*8f90*/  HMMA.16816.F32.BF16 R164, R28, R24, R164 ;  /* 0x000000181ca4723c */ /* 0x000fe200000418a4 */
[----:B------:R-:W-:Y:S01]  /*8fa0*/  FADD.FTZ R9, R114, R111 ;  /* 0x0000006f72097221 */ /* 0x000fe20000010000 */
[----:B------:R-:W-:-:S04]  /*8fb0*/  FADD.FTZ R8, R92, R97 ;  /* 0x000000615c087221 */ /* 0x000fc80000010000 */
[----:B------:R1:W-:Y:S01]  /*8fc0*/  STL [R1+0x74], R9 ;  /* 0x0000740901007387 */ /* 0x0003e20000100800 */
[C---:B------:R-:W-:Y:S03]  /*8fd0*/  HMMA.16816.F32.BF16 R168, R28.reuse, R26, R168 ;  /* 0x0000001a1ca8723c */ /* 0x040fe600000418a8 */
[----:B------:R1:W-:Y:S03]  /*8fe0*/  STL [R1+0x7c], R7 ;  /* 0x00007c0701007387 */ /* 0x0003e60000100800 */
[C---:B------:R-:W-:Y:S01]  /*8ff0*/  HMMA.16816.F32.BF16 R172, R28.reuse, R20, R172 ;  /* 0x000000141cac723c */ /* 0x040fe200000418ac */
[----:B------:R1:W-:Y:S05]  /*9000*/  STL [R1+0x80], R8 ;  /* 0x0000800801007387 */ /* 0x0003ea0000100800 */
        /* <DEDUP_REMOVED lines=9> */
[----:B------:R-:W-:Y:S01]  /*90a0*/  IMAD.MOV.U32 R197, RZ, RZ, R0 ;  /* 0x000000ffffc57224 */ /* 0x000fe200078e0000 */
[----:B------:R-:W-:Y:S01]  /*90b0*/  ISETP.GE.AND P0, PT, R36, UR4, PT ;  /* 0x0000000424007c0c */ /* 0x000fe2000bf06270 */
[----:B------:R-:W-:Y:S01]  /*90c0*/  IMAD R202, R6, 0x2, R251 ;  /* 0x0000000206ca7824 */ /* 0x000fe200078e02fb */
[----:B------:R-:W-:Y:S01]  /*90d0*/  MOV R196, R3 ;  /* 0x0000000300c47202 */ /* 0x000fe20000000f00 */
[----:B------:R-:W-:Y:S01]  /*90e0*/  USHF.L.U64.HI UR9, UR8, 0x4, UR9 ;  /* 0x0000000408097899 */ /* 0x000fe20008010209 */
[----:B------:R-:W-:Y:S01]  /*90f0*/  MOV R201, R2 ;  /* 0x0000000200c97202 */ /* 0x000fe20000000f00 */
[----:B------:R-:W-:Y:S01]  /*9100*/  USHF.L.U32 UR8, UR8, 0x4, URZ ;  /* 0x0000000408087899 */ /* 0x000fe2000800063f */
[----:B------:R-:W-:Y:S01]  /*9110*/  MOV R199, R68 ;  /* 0x0000004400c77202 */ /* 0x000fe20000000f00 */
[----:B------:R-:W-:Y:S01]  /*9120*/  ULEA.HI.SX32 UR19, UR19, 0xfffffffe, 0x19 ;  /* 0xfffffffe13137891 */ /* 0x000fe2000f8fca3f */
[----:B------:R-:W-:Y:S01]  /*9130*/  IADD3 R200, R250, R5, RZ ;  /* 0x00000005fac87210 */ /* 0x000fe20007ffe0ff */
[----:B------:R-:W-:Y:S01]  /*9140*/  ULDC UR6, c[0x0][0x39c] ;  /* 0x0000e70000067ab9 */ /* 0x000fe20000000800 */
[----:B------:R-:W-:Y:S01]  /*9150*/  LEA R198, R4, R251, 0x1 ;  /* 0x000000fb04c67211 */ /* 0x000fe200078e08ff */
[----:B------:R-:W-:-:S02]  /*9160*/  ULDC UR4, c[0x0][0x2ec] ;  /* 0x0000bb0000047ab9 */ /* 0x000fc40000000800 */
[----:B------:R-:W2:Y:S01]  /*9170*/  @!P0 LDC.64 R10, c[0x0][0x220] ;  /* 0x00008800ff0a8b82 */ /* 0x000ea20000000a00 */
[----:B-1----:R1:W-:Y:S01]  /*9180*/  STL.64 [R1+0x40], R8 ;  /* 0x0000400801007387 */ /* 0x0023e20000100a00 */
[----:B------:R-:W-:-:S06]  /*9190*/  MOV R7, R9 ;  /* 0x0000000900077202 */ /* 0x000fcc0000000f00 */
[----:B------:R-:W3:Y:S01]  /*91a0*/  @!P0 LDC.64 R12, c[0x0][0x220] ;  /* 0x00008800ff0c8b82 */ /* 0x000ee20000000a00 */
[C---:B------:R-:W-:Y:S02]  /*91b0*/  @!P0 IMAD R0, R7.reuse, 0x30, RZ ;  /* 0x0000003007008824 */ /* 0x040fe400078e02ff */
[C---:B------:R-:W-:Y:S02]  /*91c0*/  @!P0 IMAD R3, R7.reuse, 0x50, RZ ;  /* 0x0000005007038824 */ /* 0x040fe400078e02ff */
[C---:B------:R-:W-:Y:S01]  /*91d0*/  @!P0 IMAD R2, R7.reuse, 0x60, RZ ;  /* 0x0000006007028824 */ /* 0x040fe200078e02ff */
[----:B--2---:R2:W-:Y:S02]  /*91e0*/  @!P0 STL.64 [R1+0x38], R10 ;  /* 0x0000380a01008387 */ /* 0x0045e40000100a00 */
        /* <DEDUP_REMOVED lines=9> */
[----:B---3--:R-:W-:Y:S04]  /*9280*/  @!P0 STL.64 [R1+0x10], R12 ;  /* 0x0000100c01008387 */ /* 0x008fe80000100a00 */
[----:B--2---:R-:W-:Y:S01]  /*9290*/  @!P0 STL.64 [R1+0x8], R10 ;  /* 0x0000080a01008387 */ /* 0x004fe20000100a00 */
[----:B-1----:R-:W1:Y:S03]  /*92a0*/  @!P0 LDC.64 R8, c[0x0][0x220] ;  /* 0x00008800ff088b82 */ /* 0x002e660000000a00 */
[----:B-1----:R-:W-:Y:S04]  /*92b0*/  @!P0 STL.64 [R1], R8 ;  /* 0x0000000801008387 */ /* 0x002fe80000100a00 */
[----:B------:R1:W-:Y:S04]  /*92c0*/  @!P0 STL [R1+0x70], R0 ;  /* 0x0000700001008387 */ /* 0x0003e80000100800 */
[----:B------:R2:W-:Y:S04]  /*92d0*/  @!P0 STL [R1+0x6c], R3 ;  /* 0x00006c0301008387 */ /* 0x0005e80000100800 */
[----:B------:R2:W-:Y:S01]  /*92e0*/  @!P0 STL [R1+0x68], R2 ;  /* 0x0000680201008387 */ /* 0x0005e20000100800 */
[----:B-1----:R-:W-:-:S05]  /*92f0*/  @!P0 IMAD R0, R7, 0x70, RZ ;  /* 0x0000007007008824 */ /* 0x002fca00078e02ff */
[----:B------:R2:W-:Y:S01]  /*9300*/  @!P0 STL [R1+0x4c], R0 ;  /* 0x00004c0001008387 */ /* 0x0005e20000100800 */
[----:B------:R-:W-:Y:S05]  /*9310*/  BRA `(.L_x_300) ;  /* 0x00000008009c7947 */ /* 0x000fea0003800000 */
.L_x_302:
[----:B------:R-:W-:Y:S01]  /*9320*/  IMAD.U32 R3, RZ, RZ, UR19 ;  /* 0x00000013ff037e24 */ /* 0x000fe2000f8e00ff */
[----:B------:R-:W2:Y:S01]  /*9330*/  @!P0 LDC.64 R8, c[0x0][0x248] ;  /* 0x00009200ff088b82 */ /* 0x000ea20000000a00 */
[----:B------:R-:W3:Y:S01]  /*9340*/  LDL.64 R212, [R1+0x58] ;  /* 0x0000580001d47983 */ /* 0x000ee20000100a00 */
[----:B------:R-:W-:Y:S01]  /*9350*/  MOV R7, UR19 ;  /* 0x0000001300077c02 */ /* 0x000fe20008000f00 */
[----:B------:R-:W-:Y:S04]  /*9360*/  @!P0 VIADD R3, R3, 0xffffffff ;  /* 0xffffffff03038836 */ /* 0x000fe80000000000 */
[----:B------:R-:W4:Y:S01]  /*9370*/  LDL.64 R214, [R1+0x60] ;  /* 0x0000600001d67983 */ /* 0x000f220000100a00 */
[----:B------:R-:W-:Y:S01]  /*9380*/  @!P0 VIADD R7, R7, 0xffffffff ;  /* 0xffffffff07078836 */ /* 0x000fe20000000000 */
[----:B------:R-:W-:Y:S04]  /*9390*/  @!P0 SHF.R.S32.HI R5, RZ, 0x1f, R3 ;  /* 0x0000001fff058819 */ /* 0x000fe80000011403 */
[----:B------:R-:W5:Y:S01]  /*93a0*/  LDL R216, [R1+0x48] ;  /* 0x0000480001d87983 */ /* 0x000f620000100800 */
[-C--:B--2---:R-:W-:Y:S02]  /*93b0*/  @!P0 IMAD R2, R5, R8.reuse, RZ ;  /* 0x0000000805028224 */ /* 0x084fe400078e02ff */
[----:B------:R-:W2:Y:S01]  /*93c0*/  @!P0 LDC.64 R4, c[0x0][0x218] ;  /* 0x00008600ff048b82 */ /* 0x000ea20000000a00 */
[C---:B------:R-:W-:Y:S04]  /*93d0*/  @!P0 IMAD.WIDE.U32 R54, R3.reuse, R8, RZ ;  /* 0x0000000803368225 */ /* 0x040fe800078e00ff */
[----:B------:R-:W-:Y:S02]  /*93e0*/  @!P0 IMAD R2, R3, R9, R2 ;  /* 0x0000000903028224 */ /* 0x000fe400078e0202 */
[----:B------:R-:W-:Y:S01]  /*93f0*/  @!P0 IMAD R10, R9, 0x30, RZ ;  /* 0x00000030090a8824 */ /* 0x000fe200078e02ff */
[----:B------:R-:W-:Y:S01]  /*9400*/  @!P0 SHF.R.S32.HI R9, RZ, 0x1f, R7 ;  /* 0x0000001fff098819 */ /* 0x000fe20000011407 */
[----:B------:R-:W-:Y:S01]  /*9410*/  @!P0 IMAD.IADD R2, R55, 0x1, R2 ;  /* 0x0000000137028824 */ /* 0x000fe200078e0202 */
[C---:B---3--:R-:W-:Y:S04]  /*9420*/  @!P0 LEA R66, P2, R54.reuse, R212, 0x7 ;  /* 0x000000d436428211 */ /* 0x048fe800078438ff */
[----:B----4-:R-:W-:Y:S02]  /*9430*/  @!P0 LEA.HI.X R67, R54, R215, R2, 0x7, P2 ;  /* 0x000000d736438211 */ /* 0x010fe400010f3c02 */
[----:B------:R-:W3:Y:S01]  /*9440*/  @!P0 LDC.64 R2, c[0x0][0x248] ;  /* 0x00009200ff028b82 */ /* 0x000ee20000000a00 */
[----:B-----5:R4:W-:Y:S01]  /*9450*/  @P0 STS.128 [R216+0x4000], RZ ;  /* 0x004000ffd8000388 */ /* 0x0209e20000000c00 */
[----:B------:R-:W-:Y:S04]  /*9460*/  @!P0 IMAD.WIDE.U32 R66, R8, 0x30, R66 ;  /* 0x0000003008428825 */ /* 0x000fe800078e0042 */
[----:B------:R-:W-:Y:S01]  /*9470*/  @!P0 IMAD.IADD R8, R10, 0x1, R67 ;  /* 0x000000010a088824 */ /* 0x000fe200078e0243 */
[C---:B--2---:R-:W-:Y:S04]  /*9480*/  @!P0 LEA R54, P2, R66.reuse, R4, 0x1 ;  /* 0x0000000442368211 */ /* 0x044fe800078408ff */
[----:B------:R-:W-:Y:S01]  /*9490*/  @!P0 LEA.HI.X R55, R66, R5, R8, 0x1, P2 ;  /* 0x0000000542378211 */ /* 0x000fe200010f0c08 */
[-C--:B---3--:R-:W-:Y:S02]  /*94a0*/  @!P0 IMAD R4, R9, R2.reuse, RZ ;  /* 0x0000000209048224 */ /* 0x088fe400078e02ff */
[C---:B------:R-:W-:Y:S04]  /*94b0*/  @!P0 IMAD.WIDE.U32 R66, R7.reuse, R2, RZ ;  /* 0x0000000207428225 */ /* 0x040fe800078e00ff */
[----:B------:R-:W-:Y:S01]  /*94c0*/  @!P0 IMAD R4, R7, R3, R4 ;  /* 0x0000000307048224 */ /* 0x000fe200078e0204 */
[C---:B------:R-:W-:Y:S01]  /*94d0*/  @!P0 LEA R8, P2, R66.reuse, R212, 0x7 ;  /* 0x000000d442088211 */ /* 0x040fe200078438ff */
[----:B------:R-:W-:Y:S02]  /*94e0*/  @!P0 IMAD R10, R3, 0x50, RZ ;  /* 0x00000050030a8824 */ /* 0x000fe400078e02ff */
[----:B------:R-:W-:Y:S05]  /*94f0*/  @!P0 IMAD.IADD R4, R67, 0x1, R4 ;  /* 0x0000000143048824 */ /* 0x000fea00078e0204 */
[----:B------:R-:W-:Y:S02]  /*9500*/  @!P0 LEA.HI.X R9, R66, R215, R4, 0x7, P2 ;  /* 0x000000d742098211 */ /* 0x000fe400010f3c04 */
[----:B------:R-:W2:Y:S01]  /*9510*/  @!P0 LDC.64 R4, c[0x0][0x218] ;  /* 0x00008600ff048b82 */ /* 0x000ea20000000a00 */
[----:B------:R-:W-:Y:S07]  /*9520*/  @!P0 IMAD.WIDE.U32 R66, R2, 0x50, R8 ;  /* 0x0000005002428825 */ /* 0x000fee00078e0008 */
[----:B------:R-:W3:Y:S01]  /*9530*/  @!P0 LDC.64 R2, c[0x0][0x248] ;  /* 0x00009200ff028b82 */ /* 0x000ee20000000a00 */
[----:B------:R-:W-:Y:S02]  /*9540*/  @!P0 IADD3 R10, R10, R67, RZ ;  /* 0x000000430a0a8210 */ /* 0x000fe40007ffe0ff */
[C---:B--2---:R-:W-:Y:S04]  /*9550*/  @!P0 LEA R8, P2, R66.reuse, R4, 0x1 ;  /* 0x0000000442088211 */ /* 0x044fe800078408ff */
[----:B------:R-:W-:Y:S01]  /*9560*/  @!P0 LEA.HI.X R9, R66, R5, R10, 0x1, P2 ;  /* 0x0000000542098211 */ /* 0x000fe200010f0c0a */
[----:B------:R-:W-:Y:S04]  /*9570*/  IMAD.U32 R5, RZ, RZ, UR19 ;  /* 0x00000013ff057e24 */ /* 0x000fe8000f8e00ff */
[----:B------:R-:W-:Y:S04]  /*9580*/  @!P0 VIADD R5, R5, 0xffffffff ;  /* 0xffffffff05058836 */ /* 0x000fe80000000000 */
[----:B---3--:R-:W-:Y:S01]  /*9590*/  @!P0 IMAD.WIDE.U32 R66, R5, R2, RZ ;  /* 0x0000000205428225 */ /* 0x008fe200078e00ff */
[----:B------:R-:W-:Y:S02]  /*95a0*/  @!P0 SHF.R.S32.HI R7, RZ, 0x1f, R5 ;  /* 0x0000001fff078819 */ /* 0x000fe40000011405 */
[C---:B-1----:R-:W-:Y:S03]  /*95b0*/  @!P0 LEA R68, P2, R66.reuse, R212, 0x7 ;  /* 0x000000d442448211 */ /* 0x042fe600078438ff */
[----:B------:R-:W-:Y:S04]  /*95c0*/  @!P0 IMAD R4, R7, R2, RZ ;  /* 0x0000000207048224 */ /* 0x000fe800078e02ff */
[----:B------:R-:W-:Y:S04]  /*95d0*/  @!P0 IMAD R4, R5, R3, R4 ;  /* 0x0000000305048224 */ /* 0x000fe800078e0204 */
[----:B------:R-:W-:Y:S05]  /*95e0*/  @!P0 IMAD.IADD R4, R67, 0x1, R4 ;  /* 0x0000000143048824 */ /* 0x000fea00078e0204 */
[----:B------:R-:W-:Y:S02]  /*95f0*/  @!P0 LEA.HI.X R69, R66, R215, R4, 0x7, P2 ;  /* 0x000000d742458211 */ /* 0x000fe400010f3c04 */
[----:B------:R-:W1:Y:S01]  /*9600*/  @!P0 LDC.64 R4, c[0x0][0x218] ;  /* 0x00008600ff048b82 */ /* 0x000e620000000a00 */
[----:B------:R-:W-:Y:S04]  /*9610*/  @!P0 IMAD.WIDE.U32 R68, R2, 0x60, R68 ;  /* 0x0000006002448825 */ /* 0x000fe800078e0044 */
[----:B------:R-:W-:Y:S05]  /*9620*/  @!P0 IMAD R2, R3, 0x60, RZ ;  /* 0x0000006003028824 */ /* 0x000fea00078e02ff */
[----:B------:R-:W-:Y:S02]  /*9630*/  @!P0 IADD3 R2, R2, R69, RZ ;  /* 0x0000004502028210 */ /* 0x000fe40007ffe0ff */
[C---:B-1----:R-:W-:Y:S01]  /*9640*/  @!P0 LEA R66, P2, R68.reuse, R4, 0x1 ;  /* 0x0000000444428211 */ /* 0x042fe200078408ff */
[----:B------:R-:W-:Y:S03]  /*9650*/  IMAD.U32 R4, RZ, RZ, UR19 ;  /* 0x00000013ff047e24 */ /* 0x000fe6000f8e00ff */
[----:B------:R-:W-:Y:S01]  /*9660*/  @!P0 LEA.HI.X R67, R68, R5, R2, 0x1, P2 ;  /* 0x0000000544438211 */ /* 0x000fe200010f0c02 */
[----:B------:R-:W-:Y:S01]  /*9670*/  @!P0 VIADD R4, R4, 0xffffffff ;  /* 0xffffffff04048836 */ /* 0x000fe20000000000 */
[----:B------:R-:W1:Y:S04]  /*9680*/  @!P0 LDC.64 R2, c[0x0][0x248] ;  /* 0x00009200ff028b82 */ /* 0x000e680000000a00 */
[----:B------:R-:W-:Y:S05]  /*9690*/  @!P0 SHF.R.S32.HI R5, RZ, 0x1f, R4 ;  /* 0x0000001fff058819 */ /* 0x000fea0000011404 */
[-C--:B-1----:R-:W-:Y:S04]  /*96a0*/  @!P0 IMAD R5, R5, R2.reuse, RZ ;  /* 0x0000000205058224 */ /* 0x082fe800078e02ff */
[C---:B------:R-:W-:Y:S02]  /*96b0*/  @!P0 IMAD R3, R4.reuse, R3, R5 ;  /* 0x0000000304038224 */ /* 0x040fe400078e0205 */
[----:B------:R-:W-:Y:S05]  /*96c0*/  @!P0 IMAD.WIDE.U32 R4, R4, R2, RZ ;  /* 0x0000000204048225 */ /* 0x000fea00078e00ff */
[----:B------:R-:W-:Y:S02]  /*96d0*/  @!P0 IADD3 R3, R5, R3, RZ ;  /* 0x0000000305038210 */ /* 0x000fe40007ffe0ff */
[C---:B------:R-:W-:Y:S04]  /*96e0*/  @!P0 LEA R7, P2, R4.reuse, R212, 0x7 ;  /* 0x000000d404078211 */ /* 0x040fe800078438ff */
[----:B------:R-:W-:Y:S01]  /*96f0*/  @!P0 LEA.HI.X R10, R4, R215, R3, 0x7, P2 ;  /* 0x000000d7040a8211 */ /* 0x000fe200010f3c03 */
[----:B------:R-:W-:Y:S01]  /*9700*/  IMAD.U32 R4, RZ, RZ, UR19 ;  /* 0x00000013ff047e24 */ /* 0x000fe2000f8e00ff */
[----:B------:R-:W1:Y:S03]  /*9710*/  @!P0 LDC.64 R2, c[0x0][0x248] ;  /* 0x00009200ff028b82 */ /* 0x000e660000000a00 */
[----:B------:R-:W-:Y:S05]  /*9720*/  @!P0 VIADD R4, R4, 0xffffffff ;  /* 0xffffffff04048836 */ /* 0x000fea0000000000 */
[----:B------:R-:W-:Y:S05]  /*9730*/  @!P0 SHF.R.S32.HI R5, RZ, 0x1f, R4 ;  /* 0x0000001fff058819 */ /* 0x000fea0000011404 */
[-C--:B-1----:R-:W-:Y:S02]  /*9740*/  @!P0 IMAD R5, R5, R2.reuse, RZ ;  /* 0x0000000205058224 */ /* 0x082fe400078e02ff */
[C---:B------:R-:W-:Y:S04]  /*9750*/  @!P0 IMAD.WIDE.U32 R68, R4.reuse, R2, RZ ;  /* 0x0000000204448225 */ /* 0x040fe800078e00ff */
[----:B------:R-:W-:Y:S01]  /*9760*/  @!P0 IMAD R3, R4, R3, R5 ;  /* 0x0000000304038224 */ /* 0x000fe200078e0205 */
[C---:B------:R-:W-:Y:S04]  /*9770*/  @!P0 LEA R5, P2, R68.reuse, R212, 0x7 ;  /* 0x000000d444058211 */ /* 0x040fe800078438ff */
[----:B------:R-:W-:Y:S02]  /*9780*/  @!P0 IADD3 R3, R69, R3, RZ ;  /* 0x0000000345038210 */ /* 0x000fe40007ffe0ff */
[----:B------:R-:W-:Y:S02]  /*9790*/  @!P0 IADD3 R5, P3, R5, UR13, RZ ;  /* 0x0000000d05058c10 */ /* 0x000fe4000ff7e0ff */
[----:B------:R-:W-:Y:S02]  /*97a0*/  @!P0 LEA.HI.X R4, R68, R215, R3, 0x7, P2 ;  /* 0x000000d744048211 */ /* 0x000fe400010f3c03 */
[----:B------:R-:W1:Y:S02]  /*97b0*/  @!P0 LDC.64 R2, c[0x0][0x218] ;  /* 0x00008600ff028b82 */ /* 0x000e640000000a00 */
[----:B------:R-:W-:Y:S02]  /*97c0*/  @!P0 IADD3.X R4, R4, UR12, RZ, P3, !PT ;  /* 0x0000000c04048c10 */ /* 0x000fe40009ffe4ff */
        /* <DEDUP_REMOVED lines=8> */
[C---:B-1----:R-:W-:Y:S04]  /*9850*/  @!P0 LEA R126, P2, R5.reuse, R2, 0x1 ;  /* 0x00000002057e8211 */ /* 0x042fe800078408ff */
[----:B------:R-:W-:Y:S01]  /*9860*/  @!P0 LEA.HI.X R127, R5, R3, R4, 0x1, P2 ;  /* 0x00000003057f8211 */ /* 0x000fe200010f0c04 */
[----:B------:R-:W-:Y:S01]  /*9870*/  IMAD.U32 R4, RZ, RZ, UR19 ;  /* 0x00000013ff047e24 */ /* 0x000fe2000f8e00ff */
[----:B------:R-:W1:Y:S03]  /*9880*/  @!P0 LDC.64 R2, c[0x0][0x248] ;  /* 0x00009200ff028b82 */ /* 0x000e660000000a00 */
[----:B------:R-:W-:Y:S01]  /*9890*/  @!PT LDS RZ, [RZ] ;  /* 0x00000000fffff984 */ /* 0x000fe20000000800 */
[----:B------:R-:W-:Y:S01]  /*98a0*/  @!PT LDS RZ, [RZ] ;  /* 0x00000000fffff984 */ /* 0x000fe20000000800 */
[----:B------:R-:W-:Y:S01]  /*98b0*/  @!PT LDS RZ, [RZ] ;  /* 0x00000000fffff984 */ /* 0x000fe20000000800 */
[----:B------:R-:W-:Y:S01]  /*98c0*/  @!P0 LDGSTS.E.BYPASS.LTC128B.128 [R216+0x4800], desc[UR22][R126.64] ;  /* 0x048000007ed88fae */ /* 0x000fe2000b901d56 */
[----:B------:R-:W-:Y:S05]  /*98d0*/  @!P0 VIADD R4, R4, 0xffffffff ;  /* 0xffffffff04048836 */ /* 0x000fea0000000000 */
[----:B------:R4:W-:Y:S01]  /*98e0*/  @P0 STS.128 [R216+0x5000], RZ ;  /* 0x005000ffd8000388 */ /* 0x0009e20000000c00 */
[----:B------:R-:W-:Y:S05]  /*98f0*/  @!P0 SHF.R.S32.HI R5, RZ, 0x1f, R4 ;  /* 0x0000001fff058819 */ /* 0x000fea0000011404 */
[-C--:B-1----:R-:W-:Y:S02]  /*9900*/  @!P0 IMAD R5, R5, R2.reuse, RZ ;  /* 0x0000000205058224 */ /* 0x082fe400078e02ff */
[C---:B------:R-:W-:Y:S04]  /*9910*/  @!P0 IMAD.WIDE.U32 R68, R4.reuse, R2, RZ ;  /* 0x0000000204448225 */ /* 0x040fe800078e00ff */
[----:B------:R-:W-:Y:S01]  /*9920*/  @!P0 IMAD R5, R4, R3, R5 ;  /* 0x0000000304058224 */ /* 0x000fe200078e0205 */
[C---:B------:R-:W-:Y:S04]  /*9930*/  @!P0 LEA R7, P2, R68.reuse, R212, 0x7 ;  /* 0x000000d444078211 */ /* 0x040fe800078438ff */
[----:B------:R-:W-:Y:S04]  /*9940*/  @!P0 IADD3 R5, R69, R5, RZ ;  /* 0x0000000545058210 */ /* 0x000fe80007ffe0ff */
[----:B------:R-:W-:Y:S02]  /*9950*/  @!P0 LEA.HI.X R5, R68, R215, R5, 0x7, P2 ;  /* 0x000000d744058211 */ /* 0x000fe400010f3c05 */
[C---:B------:R-:W-:Y:S04]  /*9960*/  @!P0 LEA R4, P2, R2.reuse, R7, 0x5 ;  /* 0x0000000702048211 */ /* 0x040fe800078428ff */
[----:B------:R-:W-:Y:S02]  /*9970*/  @!P0 LEA.HI.X R5, R2, R5, R3, 0x5, P2 ;  /* 0x0000000502058211 */ /* 0x000fe400010f2c03 */
[----:B------:R-:W2:Y:S02]  /*9980*/  @!P0 LDC.64 R2, c[0x0][0x218] ;  /* 0x00008600ff028b82 */ /* 0x000ea40000000a00 */
[C---:B--2---:R-:W-:Y:S04]  /*9990*/  @!P0 LEA R86, P2, R4.reuse, R2, 0x1 ;  /* 0x0000000204568211 */ /* 0x044fe800078408ff */
        /* <DEDUP_REMOVED lines=10> */
[----:B------:R-:W-:Y:S01]  /*9a40*/  @!PT LDS RZ, [RZ] ;  /* 0x00000000fffff984 */ /* 0x000fe20000000800 */
[----:B------:R-:W-:Y:S01]  /*9a50*/  @!PT LDS RZ, [RZ] ;  /* 0x00000000fffff984 */ /* 0x000fe20000000800 */
[----:B------:R-:W-:Y:S01]  /*9a60*/  @!PT LDS RZ, [RZ] ;  /* 0x00000000fffff984 */ /* 0x000fe20000000800 */
[----:B------:R2:W-:Y:S06]  /*9a70*/  @!P0 LDGSTS.E.BYPASS.LTC128B.128 [R216+0x5800], desc[UR22][R54.64] ;  /* 0x0580000036d88fae */ /* 0x0005ec000b901d56 */
[----:B------:R4:W-:Y:S01]  /*9a80*/  @P0 STS.128 [R216+0x6000], RZ ;  /* 0x006000ffd8000388 */ /* 0x0009e20000000c00 */
        /* <DEDUP_REMOVED lines=33> */
[C---:B------:R-:W-:Y:S01]  /*9ca0*/  @!P0 LEA R68, P2, R86.reuse, R212, 0x7 ;  /* 0x000000d456448211 */ /* 0x040fe200078438ff */
[----:B------:R-:W-:Y:S03]  /*9cb0*/  @!P0 IMAD R5, R5, 0x70, RZ ;  /* 0x0000007005058824 */ /* 0x000fe600078e02ff */
[----:B------:R-:W-:Y:S04]  /*9cc0*/  @!P0 IADD3 R2, R87, R2, RZ ;  /* 0x0000000257028210 */ /* 0x000fe80007ffe0ff */
[----:B------:R-:W-:Y:S02]  /*9cd0*/  @!P0 LEA.HI.X R69, R86, R215, R2, 0x7, P2 ;  /* 0x000000d756458211 */ /* 0x000fe400010f3c02 */
[----:B------:R-:W2:Y:S01]  /*9ce0*/  @!P0 LDC.64 R2, c[0x0][0x218] ;  /* 0x00008600ff028b82 */ /* 0x000ea20000000a00 */
[----:B------:R-:W-:Y:S04]  /*9cf0*/  @!P0 IMAD.WIDE.U32 R68, R4, 0x70, R68 ;  /* 0x0000007004448825 */ /* 0x000fe800078e0044 */
[----:B------:R-:W-:Y:S01]  /*9d00*/  @!P0 IMAD.IADD R5, R5, 0x1, R69 ;  /* 0x0000000105058824 */ /* 0x000fe200078e0245 */
[C---:B--2---:R-:W-:Y:S04]  /*9d10*/  @!P0 LEA R54, P2, R68.reuse, R2, 0x1 ;  /* 0x0000000244368211 */ /* 0x044fe800078408ff */
[----:B------:R-:W-:Y:S05]  /*9d20*/  @!P0 LEA.HI.X R55, R68, R3, R5, 0x1, P2 ;  /* 0x0000000344378211 */ /* 0x000fea00010f0c05 */
[----:B------:R-:W-:Y:S01]  /*9d30*/  @!PT LDS RZ, [RZ] ;  /* 0x00000000fffff984 */ /* 0x000fe20000000800 */
[----:B------:R-:W-:Y:S01]  /*9d40*/  @!PT LDS RZ, [RZ] ;  /* 0x00000000fffff984 */ /* 0x000fe20000000800 */
[----:B------:R-:W-:Y:S01]  /*9d50*/  @!PT LDS RZ, [RZ] ;  /* 0x00000000fffff984 */ /* 0x000fe20000000800 */
[----:B------:R4:W-:Y:S06]  /*9d60*/  @!P0 LDGSTS.E.BYPASS.LTC128B.128 [R216+0x7800], desc[UR22][R54.64] ;  /* 0x0780000036d88fae */ /* 0x0009ec000b901d56 */
[----:B------:R-:W0:Y:S01]  /*9d70*/  LDGDEPBAR ;  /* 0x00000000000079af */ /* 0x000e220000000000 */
[----:B------:R-:W-:Y:S05]  /*9d80*/  BRA `(.L_x_301) ;  /* 0x0000002000387947 */ /* 0x000fea0003800000 */
.L_x_300:
[----:B---3--:R-:W3:Y:S01]  /*9d90*/  LDL.64 R6, [R1+0x50] ;  /* 0x0000500001067983 */ /* 0x008ee20000100a00 */
[----:B------:R-:W-:Y:S01]  /*9da0*/  USHF.R.S32.HI UR7, URZ, 0x1f, UR19 ;  /* 0x0000001f3f077899 */ /* 0x000fe20008011413 */
[----:B------:R-:W-:Y:S04]  /*9db0*/  DEPBAR.LE SB0, 0x0 ;  /* 0x000080000000791a */ /* 0x000fe80000000000 */
[----:B------:R-:W4:Y:S04]  /*9dc0*/  LDL R17, [R1+0x40] ;  /* 0x0000400001117983 */ /* 0x000f280000100800 */
[----:B------:R-:W5:Y:S04]  /*9dd0*/  LDL R23, [R1+0x44] ;  /* 0x0000440001177983 */ /* 0x000f680000100800 */
[----:B--2---:R-:W2:Y:S04]  /*9de0*/  LDL R0, [R1+0x18] ;  /* 0x0000180001007983 */ /* 0x004ea80000100800 */
[----:B------:R-:W2:Y:S04]  /*9df0*/  LDL R22, [R1+0x38] ;  /* 0x0000380001167983 */ /* 0x000ea80000100800 */
        /* <DEDUP_REMOVED lines=15> */
[----:B------:R-:W2:Y:S04]  /*9ef0*/  LDL R9, [R1] ;  /* 0x0000000001097983 */ /* 0x000ea80000100800 */
[----:B------:R-:W2:Y:S01]  /*9f00*/  LDL R5, [R1+0x4] ;  /* 0x0000040001057983 */ /* 0x000ea20000100800 */
[----:B------:R-:W-:Y:S06]  /*9f10*/  BAR.SYNC.DEFER_BLOCKING 0x0 ;  /* 0x0000000000007b1d */ /* 0x000fec0000010000 */
[----:B---3--:R-:W3:Y:S01]  /*9f20*/  LDL R7, [R1+0x14] ;  /* 0x0000140001077983 */ /* 0x008ee20000100800 */
[C---:B----4-:R-:W-:Y:S04]  /*9f30*/  IMAD.WIDE.U32 R2, R17.reuse, UR19, RZ ;  /* 0x0000001311027c25 */ /* 0x050fe8000f8e00ff */
[----:B------:R-:W-:Y:S01]  /*9f40*/  IMAD R41, R17, UR7, RZ ;  /* 0x0000000711297c24 */ /* 0x000fe2000f8e02ff */
[----:B------:R-:W-:Y:S02]  /*9f50*/  LEA R40, P1, R2, R6, 0x7 ;  /* 0x0000000602287211 */ /* 0x000fe400078238ff */
[----:B------:R-:W4:Y:S01]  /*9f60*/  LDL R6, [R1+0xc] ;  /* 0x00000c0001067983 */ /* 0x000f220000100800 */
[----:B-----5:R-:W-:Y:S01]  /*9f70*/  IMAD R41, R23, UR19, R41 ;  /* 0x0000001317297c24 */ /* 0x020fe2000f8e0229 */
[CC--:B------:R-:W-:Y:S02]  /*9f80*/  @!P0 LEA R39, P2, R17.reuse, R40.reuse, 0x6 ;  /* 0x0000002811278211 */ /* 0x0c0fe400078430ff */
[----:B------:R-:W-:Y:S02]  /*9f90*/  @!P0 LEA R37, P4, R17, R40, 0x5 ;  /* 0x0000002811258211 */ /* 0x000fe400078828ff */
[----:B------:R-:W-:Y:S02]  /*9fa0*/  IADD3 R41, R3, R41, RZ ;  /* 0x0000002903297210 */ /* 0x000fe40007ffe0ff */
[----:B------:R-:W-:Y:S01]  /*9fb0*/  @!P0 IADD3 R3, P6, R40, UR8, RZ ;  /* 0x0000000828038c10 */ /* 0x000fe2000ffde0ff */
[----:B--2---:R-:W-:Y:S01]  /*9fc0*/  @P0 STS.128 [R4+0x8000], RZ ;  /* 0x008000ff04000388 */ /* 0x004fe20000000c00 */
[----:B------:R-:W-:Y:S02]  /*9fd0*/  LEA.HI.X R41, R2, R252, R41, 0x7, P1 ;  /* 0x000000fc02297211 */ /* 0x000fe400008f3c29 */
[----:B------:R-:W-:Y:S02]  /*9fe0*/  @!P0 LEA R50, P1, R39, R0, 0x1 ;  /* 0x0000000027328211 */ /* 0x000fe400078208ff */
[C---:B------:R-:W-:Y:S01]  /*9ff0*/  @!P0 LEA.HI.X R36, R17.reuse, R41, R23, 0x6, P2 ;  /* 0x0000002911248211 */ /* 0x040fe200010f3417 */
[----:B------:R-:W-:Y:S01]  /*a000*/  @!P0 IMAD.WIDE.U32 R54, R17, 0x30, R40 ;  /* 0x0000003011368825 */ /* 0x000fe200078e0028 */
[C---:B------:R-:W-:Y:S02]  /*a010*/  @!P0 LEA R38, P2, R40.reuse, R22, 0x1 ;  /* 0x0000001628268211 */ /* 0x040fe400078408ff */
[----:B------:R-:W-:Y:S02]  /*a020*/  @!P0 LEA.HI.X R51, R39, R19, R36, 0x1, P1 ;  /* 0x0000001327338211 */ /* 0x000fe400008f0c24 */
[----:B------:R-:W-:Y:S02]  /*a030*/  @!P0 LEA.HI.X R39, R40, R18, R41, 0x1, P2 ;  /* 0x0000001228278211 */ /* 0x000fe400010f0c29 */
[----:B------:R-:W-:Y:S02]  /*a040*/  @!P0 LEA R58, P5, R3, R25, 0x1 ;  /* 0x00000019033a8211 */ /* 0x000fe400078a08ff */
[----:B------:R-:W-:Y:S01]  /*a050*/  @!P0 IADD3.X R0, R41, UR9, RZ, P6, !PT ;  /* 0x0000000929008c10 */ /* 0x000fe2000b7fe4ff */
[----:B------:R-:W-:Y:S01]  /*a060*/  @!PT LDS RZ, [RZ] ;  /* 0x00000000fffff984 */ /* 0x000fe20000000800 */
[----:B------:R-:W-:Y:S01]  /*a070*/  @!PT LDS RZ, [RZ] ;  /* 0x00000000fffff984 */ /* 0x000fe20000000800 */
[----:B------:R-:W-:Y:S01]  /*a080*/  @!PT LDS RZ, [RZ] ;  /* 0x00000000fffff984 */ /* 0x000fe20000000800 */
[----:B------:R1:W-:Y:S01]  /*a090*/  @!P0 LDGSTS.E.BYPASS.LTC128B.128 [R4+0x8000], desc[UR22][R38.64] ;  /* 0x0800000026048fae */ /* 0x0003e2000b901d56 */
[----:B------:R-:W-:Y:S02]  /*a0a0*/  @!P0 LEA.HI.X R2, R17, R41, R23, 0x5, P4 ;  /* 0x0000002911028211 */ /* 0x000fe400020f2c17 */
[----:B------:R-:W-:Y:S02]  /*a0b0*/  @!P0 LEA.HI.X R59, R3, R21, R0, 0x1, P5 ;  /* 0x00000015033b8211 */ /* 0x000fe400028f0c00 */
[C---:B------:R-:W-:Y:S02]  /*a0c0*/  @!P0 LEA R56, P3, R37.reuse, R24, 0x1 ;  /* 0x0000001825388211 */ /* 0x040fe400078608ff */
[----:B------:R-:W-:Y:S01]  /*a0d0*/  @!P0 MOV R48, R40 ;  /* 0x0000002800308202 */ /* 0x000fe20000000f00 */
[----:B------:R-:W-:Y:S01]  /*a0e0*/  @P0 STS.128 [R4+0x8800], RZ ;  /* 0x008800ff04000388 */ /* 0x000fe20000000c00 */
[----:B------:R-:W-:Y:S02]  /*a0f0*/  @!P0 LEA.HI.X R57, R37, R20, R2, 0x1, P3 ;  /* 0x0000001425398211 */ /* 0x000fe400018f0c02 */
[----:B------:R-:W-:Y:S02]  /*a100*/  @!P0 MOV R49, R41 ;  /* 0x0000002900318202 */ /* 0x000fe40000000f00 */
[----:B------:R-:W-:Y:S02]  /*a110*/  @!P0 IADD3 R0, R16, R55, RZ ;  /* 0x0000003710008210 */ /* 0x000fe40007ffe0ff */
[----:B------:R-:W-:Y:S01]  /*a120*/  @!P0 MOV R44, R40 ;  /* 0x00000028002c8202 */ /* 0x000fe20000000f00 */
[----:B------:R-:W-:Y:S01]  /*a130*/  @!PT LDS RZ, [RZ] ;  /* 0x00000000fffff984 */ /* 0x000fe20000000800 */
[----:B------:R-:W-:Y:S01]  /*a140*/  @!PT LDS RZ, [RZ] ;  /* 0x00000000fffff984 */ /* 0x000fe20000000800 */
[----:B------:R-:W-:Y:S01]  /*a150*/  @!PT LDS RZ, [RZ] ;  /* 0x00000000fffff984 */ /* 0x000fe20000000800 */
[----:B------:R-:W-:Y:S01]  /*a160*/  @!P0 LDGSTS.E.BYPASS.LTC128B.128 [R4+0x8800], desc[UR22][R58.64] ;  /* 0x088000003a048fae */ /* 0x000fe2000b901d56 */
[C---:B------:R-:W-:Y:S01]  /*a170*/  @!P0 LEA R52, P4, R54.reuse, R15, 0x1 ;  /* 0x0000000f36348211 */ /* 0x040fe200078808ff */
[C---:B------:R-:W-:Y:S01]  /*a180*/  @!P0 IMAD.WIDE.U32 R48, R17.reuse, 0x50, R48 ;  /* 0x0000005011308825 */ /* 0x040fe200078e0030 */
[----:B------:R-:W-:Y:S02]  /*a190*/  @!P0 MOV R45, R41 ;  /* 0x00000029002d8202 */ /* 0x000fe40000000f00 */
[----:B------:R-:W-:Y:S01]  /*a1a0*/  @!P0 LEA.HI.X R53, R54, R8, R0, 0x1, P4 ;  /* 0x0000000836358211 */ /* 0x000fe200020f0c00 */
[----:B------:R-:W-:Y:S01]  /*a1b0*/  @!P0 IMAD.WIDE.U32 R40, R17, 0x70, R40 ;  /* 0x0000007011288825 */ /* 0x000fe200078e0028 */
[----:B------:R-:W-:Y:S01]  /*a1c0*/  IADD3 R0, R249, 0x800, RZ ;  /* 0x00000800f9007810 */ /* 0x000fe20007ffe0ff */
[----:B------:R-:W-:Y:S01]  /*a1d0*/  @P0 STS.128 [R4+0x9000], RZ ;  /* 0x009000ff04000388 */ /* 0x000fe20000000c00 */
[----:B------:R-:W-:Y:S01]  /*a1e0*/  @!P0 IADD3 R2, R14, R49, RZ ;  /* 0x000000310e028210 */ /* 0x000fe20007ffe0ff */
[----:B------:R-:W-:Y:S01]  /*a1f0*/  @!P0 IMAD.WIDE.U32 R44, R17, 0x60, R44 ;  /* 0x00000060112c8825 */ /* 0x000fe200078e002c */
[----:B------:R-:W-:Y:S05]  /*a200*/  @!P0 LEA R46, P3, R48, R13, 0x1 ;  /* 0x0000000d302e8211 */ /* 0x000fea00078608ff */
[----:B------:R-:W-:Y:S01]  /*a210*/  @!PT LDS RZ, [RZ] ;  /* 0x00000000fffff984 */ /* 0x000fe20000000800 */
[----:B------:R-:W-:Y:S01]  /*a220*/  @!PT LDS RZ, [RZ] ;  /* 0x00000000fffff984 */ /* 0x000fe20000000800 */
[----:B------:R-:W-:Y:S01]  /*a230*/  @!PT LDS RZ, [RZ] ;  /* 0x00000000fffff984 */ /* 0x000fe20000000800 */
[----:B------:R-:W-:Y:S01]  /*a240*/  @!P0 LDGSTS.E.BYPASS.LTC128B.128 [R4+0x9000], desc[UR22][R56.64] ;  /* 0x0900000038048fae */ /* 0x000fe2000b901d56 */
[----:B------:R-:W-:Y:S02]  /*a250*/  @!P0 IADD3 R3, R12, R45, RZ ;  /* 0x0000002d0c038210 */ /* 0x000fe40007ffe0ff */
[----:B------:R-:W-:Y:S05]  /*a260*/  @!P0 LEA R42, P2, R44, R11, 0x1 ;  /* 0x0000000b2c2a8211 */ /* 0x000fea00078408ff */
[----:B------:R-:W-:Y:S01]  /*a270*/  @P0 STS.128 [R4+0x9800], RZ ;  /* 0x009800ff04000388 */ /* 0x000fe20000000c00 */
[----:B------:R-:W-:Y:S02]  /*a280*/  @!P0 IADD3 R36, R10, R41, RZ ;  /* 0x000000290a248210 */ /* 0x000fe40007ffe0ff */
[C---:B-1----:R-:W-:Y:S05]  /*a290*/  @!P0 LEA R38, P1, R40.reuse, R9, 0x1 ;  /* 0x0000000928268211 */ /* 0x042fea00078208ff */
[----:B------:R-:W-:Y:S01]  /*a2a0*/  @!PT LDS RZ, [RZ] ;  /* 0x00000000fffff984 */ /* 0x000fe20000000800 */
[----:B------:R-:W-:Y:S01]  /*a2b0*/  @!PT LDS RZ, [RZ] ;  /* 0x00000000fffff984 */ /* 0x000fe20000000800 */
[----:B------:R-:W-:Y:S01]  /*a2c0*/  @!PT LDS RZ, [RZ] ;  /* 0x00000000fffff984 */ /* 0x000fe20000000800 */
[----:B------:R-:W-:Y:S01]  /*a2d0*/  @!P0 LDGSTS.E.BYPASS.LTC128B.128 [R4+0x9800], desc[UR22][R52.64] ;  /* 0x0980000034048fae */ /* 0x000fe2000b901d56 */
[----:B------:R-:W-:Y:S02]  /*a2e0*/  @!P0 LEA.HI.X R39, R40, R5, R36, 0x1, P1 ;  /* 0x0000000528278211 */ /* 0x000fe400008f0c24 */
[----:B------:R-:W-:Y:S05]  /*a2f0*/  ISETP.LT.AND P1, PT, RZ, UR19, PT ;  /* 0x00000013ff007c0c */ /* 0x000fea000bf21270 */
[----:B------:R-:W-:Y:S08]  /*a300*/  @P0 STS.128 [R4+0xa000], RZ ;  /* 0x00a000ff04000388 */ /* 0x000ff00000000c00 */
[----:B------:R-:W-:Y:S01]  /*a310*/  @!PT LDS RZ, [RZ] ;  /* 0x00000000fffff984 */ /* 0x000fe20000000800 */
[----:B------:R-:W-:Y:S01]  /*a320*/  @!PT LDS RZ, [RZ] ;  /* 0x00000000fffff984 */ /* 0x000fe20000000800 */
[----:B------:R-:W-:Y:S01]  /*a330*/  @!PT LDS RZ, [RZ] ;  /* 0x00000000fffff984 */ /* 0x000fe20000000800 */
[----:B------:R-:W-:Y:S08]  /*a340*/  @!P0 LDGSTS.E.BYPASS.LTC128B.128 [R4+0xa000], desc[UR22][R50.64] ;  /* 0x0a00000032048fae */ /* 0x000ff0000b901d56 */
[----:B------:R-:W-:Y:S01]  /*a350*/  @P0 STS.128 [R4+0xa800], RZ ;  /* 0x00a800ff04000388 */ /* 0x000fe20000000c00 */
[----:B---3--:R-:W-:Y:S02]  /*a360*/  @!P0 LEA.HI.X R47, R48, R7, R2, 0x1, P3 ;  /* 0x00000007302f8211 */ /* 0x008fe400018f0c02 */
[C---:B------:R-:W-:Y:S05]  /*a370*/  IADD3 R2, R249.reuse, 0x1000, RZ ;  /* 0x00001000f9027810 */ /* 0x040fea0007ffe0ff */
[----:B------:R-:W-:Y:S01]  /*a380*/  @!PT LDS RZ, [RZ] ;  /* 0x00000000fffff984 */ /* 0x000fe20000000800 */
[----:B------:R-:W-:Y:S01]  /*a390*/  @!PT LDS RZ, [RZ] ;  /* 0x00000000fffff984 */ /* 0x000fe20000000800 */
[----:B------:R-:W-:Y:S01]  /*a3a0*/  @!PT LDS RZ, [RZ] ;  /* 0x00000000fffff984 */ /* 0x000fe20000000800 */
[----:B------:R-:W-:Y:S08]  /*a3b0*/  @!P0 LDGSTS.E.BYPASS.LTC128B.128 [R4+0xa800], desc[UR22][R46.64] ;  /* 0x0a8000002e048fae */ /* 0x000ff0000b901d56 */
[----:B------:R-:W-:Y:S01]  /*a3c0*/  @P0 STS.128 [R4+0xb000], RZ ;  /* 0x00b000ff04000388 */ /* 0x000fe20000000c00 */
[----:B----4-:R-:W-:Y:S07]  /*a3d0*/  @!P0 LEA.HI.X R43, R44, R6, R3, 0x1, P2 ;  /* 0x000000062c2b8211 */ /* 0x010fee00010f0c03 */
[----:B------:R-:W-:Y:S01]  /*a3e0*/  @!PT LDS RZ, [RZ] ;  /* 0x00000000fffff984 */ /* 0x000fe20000000800 */
[----:B------:R-:W-:Y:S01]  /*a3f0*/  @!PT LDS RZ, [RZ] ;  /* 0x00000000fffff984 */ /* 0x000fe20000000800 */
[----:B------:R-:W-:Y:S01]  /*a400*/  @!PT LDS RZ, [RZ] ;  /* 0x00000000fffff984 */ /* 0x000fe20000000800 */
[----:B------:R-:W-:Y:S08]  /*a410*/  @!P0 LDGSTS.E.BYPASS.LTC128B.128 [R4+0xb000], desc[UR22][R42.64] ;  /* 0x0b0000002a048fae */ /* 0x000ff0000b901d56 */
[----:B------:R-:W-:Y:S08]  /*a420*/  @P0 STS.128 [R4+0xb800], RZ ;  /* 0x00b800ff04000388 */ /* 0x000ff00000000c00 */
[----:B------:R-:W-:Y:S01]  /*a430*/  @!PT LDS RZ, [RZ] ;  /* 0x00000000fffff984 */ /* 0x000fe20000000800 */
[----:B------:R-:W-:Y:S01]  /*a440*/  @!PT LDS RZ, [RZ] ;  /* 0x00000000fffff984 */ /* 0x000fe20000000800 */
[----:B------:R-:W-:Y:S01]  /*a450*/  @!PT LDS RZ, [RZ] ;  /* 0x00000000fffff984 */ /* 0x000fe20000000800 */
[----:B------:R1:W-:Y:S08]  /*a460*/  @!P0 LDGSTS.E.BYPASS.LTC128B.128 [R4+0xb800], desc[UR22][R38.64] ;  /* 0x0b80000026048fae */ /* 0x0003f0000b901d56 */
[----:B------:R-:W-:Y:S08]  /*a470*/  LDSM.16.M88.4 R204, [R251] ;  /* 0x00000000fbcc783b */ /* 0x000ff00000000200 */
[----:B------:R-:W1:Y:S08]  /*a480*/  LDSM.16.M88.4 R208, [R250+0x4000] ;  /* 0x00400000fad0783b */ /* 0x000e700000000200 */
        /* <DEDUP_REMOVED lines=16> */
[----:B------:R-:W0:Y:S03]  /*a590*/  LDGDEPBAR ;  /* 0x00000000000079af */ /* 0x000e260000000000 */
        /* <DEDUP_REMOVED lines=24> */
[----:B------:R-:W-:Y:S05]  /*a720*/  LDSM.16.M88.4 R212, [R202+0x2000] ;  /* 0x00200000cad4783b */ /* 0x000fea0000000200 */
[----:B------:R-:W-:Y:S03]  /*a730*/  HMMA.16816.F32.BF16 R128, R204, R242, RZ ;  /* 0x000000f2cc80723c */ /* 0x000fe600000418ff */
[----:B------:R-:W1:Y:S03]  /*a740*/  LDSM.16.M88.4 R204, [R200+0x4000] ;  /* 0x00400000c8cc783b */ /* 0x000e660000000200 */
        /* <DEDUP_REMOVED lines=39> */
[----:B------:R-:W-:Y:S03]  /*a9c0*/  HMMA.16816.F32.BF16 R128, R208, R206, R128 ;  /* 0x000000ced080723c */ /* 0x000fe60000041880 */
[----:B------:R-:W-:Y:S08]  /*a9d0*/  LDSM.16.M88.4 R204, [R198] ;  /* 0x00000000c6cc783b */ /* 0x000ff00000000200 */
[----:B------:R-:W1:Y:S02]  /*a9e0*/  LDSM.16.M88.4 R208, [R249] ;  /* 0x00000000f9d0783b */ /* 0x000e640000000200 */
[-C--:B-1----:R-:W-:Y:S06]  /*a9f0*/  HMMA.16816.F32.BF16 R4, R204, R208.reuse, R4 ;  /* 0x000000d0cc04723c */ /* 0x082fec0000041804 */
[C---:B------:R-:W-:Y:S06]  /*aa00*/  HMMA.16816.F32.BF16 R8, R212.reuse, R208, R8 ;  /* 0x000000d0d408723c */ /* 0x040fec0000041808 */
[-C--:B------:R-:W-:Y:S06]  /*aa10*/  HMMA.16816.F32.BF16 R12, R212, R210.reuse, R12 ;  /* 0x000000d2d40c723c */ /* 0x080fec000004180c */
[C---:B------:R-:W-:Y:S01]  /*aa20*/  HMMA.16816.F32.BF16 R16, R204.reuse, R210, R16 ;  /* 0x000000d2cc10723c */ /* 0x040fe20000041810 */
[----:B------:R1:W2:Y:S04]  /*aa30*/  LDSM.16.M88.4 R208, [R0] ;  /* 0x0000000000d0783b */ /* 0x0002a80000000200 */
[C---:B-1----:R-:W-:Y:S01]  /*aa40*/  IADD3 R0, R249.reuse, 0x1800, RZ ;  /* 0x00001800f9007810 */ /* 0x042fe20007ffe0ff */
[-C--:B--2---:R-:W-:Y:S06]  /*aa50*/  HMMA.16816.F32.BF16 R20, R204, R208.reuse, R20 ;  /* 0x000000d0cc14723c */ /* 0x084fec0000041814 */
        /* <DEDUP_REMOVED lines=22> */
[----:B-1----:R-:W-:Y:S01]  /*abc0*/  IADD3 R0, R249, 0x3800, RZ ;  /* 0x00003800f9007810 */ /* 0x002fe20007ffe0ff */
[-C--:B--2---:R-:W-:Y:S06]  /*abd0*/  HMMA.16816.F32.BF16 R84, R204, R208.reuse, R84 ;  /* 0x000000d0cc54723c */ /* 0x084fec0000041854 */
[C---:B------:R-:W-:Y:S06]  /*abe0*/  HMMA.16816.F32.BF16 R88, R212.reuse, R208, R88 ;  /* 0x000000d0d458723c */ /* 0x040fec0000041858 */
[-C--:B------:R-:W-:Y:S06]  /*abf0*/  HMMA.16816.F32.BF16 R92, R212, R210.reuse, R92 ;  /* 0x000000d2d45c723c */ /* 0x080fec000004185c */
[C---:B------:R-:W-:Y:S01]  /*ac00*/  HMMA.16816.F32.BF16 R96, R204.reuse, R210, R96 ;  /* 0x000000d2cc60723c */ /* 0x040fe20000041860 */
[----:B------:R-:W1:Y:S05]  /*ac10*/  LDSM.16.M88.4 R208, [R2] ;  /* 0x0000000002d0783b */ /* 0x000e6a0000000200 */
[-C--:B-1----:R-:W-:Y:S06]  /*ac20*/  HMMA.16816.F32.BF16 R100, R204, R208.reuse, R100 ;  /* 0x000000d0cc64723c */ /* 0x082fec0000041864 */
[C---:B------:R-:W-:Y:S06]  /*ac30*/  HMMA.16816.F32.BF16 R104, R212.reuse, R208, R104 ;  /* 0x000000d0d468723c */ /* 0x040fec0000041868 */
[-C--:B------:R-:W-:Y:S06]  /*ac40*/  HMMA.16816.F32.BF16 R108, R212, R210.reuse, R108 ;  /* 0x000000d2d46c723c */ /* 0x080fec000004186c */
[C---:B------:R-:W-:Y:S01]  /*ac50*/  HMMA.16816.F32.BF16 R112, R204.reuse, R210, R112 ;  /* 0x000000d2cc70723c */ /* 0x040fe20000041870 */
[----:B------:R-:W1:Y:S05]  /*ac60*/  LDSM.16.M88.4 R208, [R0] ;  /* 0x0000000000d0783b */ /* 0x000e6a0000000200 */
        /* <DEDUP_REMOVED lines=11> */
[----:B------:R-:W1:Y:S05]  /*ad20*/  LDSM.16.M88.4 R208, [R203+0x800] ;  /* 0x00080000cbd0783b */ /* 0x000e6a0000000200 */
[----:B------:R-:W-:Y:S01]  /*ad30*/  FMUL.FTZ R2, R7, UR6 ;  /* 0x0000000607027c20 */ /* 0x000fe20008410000 */
[----:B------:R-:W-:Y:S01]  /*ad40*/  FMUL.FTZ R226, R4, UR6 ;  /* 0x0000000604e27c20 */ /* 0x000fe20008410000 */
[----:B------:R-:W-:Y:S02]  /*ad50*/  FMUL.FTZ R230, R6, UR6 ;  /* 0x0000000606e67c20 */ /* 0x000fe40008410000 */
[----:B------:R2:W3:Y:S01]  /*ad60*/  MUFU.TANH R221, R2 ;  /* 0x0000000200dd7308 */ /* 0x0004e20000002400 */
[----:B------:R-:W-:Y:S01]  /*ad70*/  FMUL.FTZ R242, R5, UR6 ;  /* 0x0000000605f27c20 */ /* 0x000fe20008410000 */
[----:B------:R-:W-:Y:S01]  /*ad80*/  FMUL.FTZ R3, R8, UR6 ;  /* 0x0000000608037c20 */ /* 0x000fe20008410000 */
[----:B------:R-:W-:Y:S01]  /*ad90*/  FMUL.FTZ R0, R10, UR6 ;  /* 0x000000060a007c20 */ /* 0x000fe20008410000 */
[----:B------:R-:W-:Y:S01]  /*ada0*/  FMUL.FTZ R11, R11, UR6 ;  /* 0x000000060b0b7c20 */ /* 0x000fe20008410000 */
[----:B------:R-:W-:Y:S05]  /*adb0*/  FMUL.FTZ R9, R9, UR6 ;  /* 0x0000000609097c20 */ /* 0x000fea0008410000 */
[----:B------:R4:W1:Y:S01]  /*adc0*/  MUFU.TANH R225, R3 ;  /* 0x0000000300e17308 */ /* 0x0008620000002400 */
[----:B------:R-:W-:Y:S03]  /*add0*/  FMUL.FTZ R222, R12, UR6 ;  /* 0x000000060cde7c20 */ /* 0x000fe60008410000 */
[----:B------:R-:W-:Y:S01]  /*ade0*/  FMUL.FTZ R17, R17, UR6 ;  /* 0x0000000611117c20 */ /* 0x000fe20008410000 */
[----:B------:R-:W-:Y:S05]  /*adf0*/  FMUL.FTZ R231, R16, UR6 ;  /* 0x0000000610e77c20 */ /* 0x000fea0008410000 */
[----:B------:R5:W3:Y:S01]  /*ae00*/  MUFU.TANH R218, R0 ;  /* 0x0000000000da7308 */ /* 0x000ae20000002400 */
[----:B--2---:R-:W-:Y:S09]  /*ae10*/  FMUL.FTZ R2, R14, UR6 ;  /* 0x000000060e027c20 */ /* 0x004ff20008410000 */
[----:B------:R2:W2:Y:S01]  /*ae20*/  MUFU.TANH R14, R2 ;  /* 0x00000002000e7308 */ /* 0x0004a20000002400 */
[----:B----4-:R-:W-:Y:S01]  /*ae30*/  FMUL.FTZ R3, R13, UR6 ;  /* 0x000000060d037c20 */ /* 0x010fe20008410000 */
[----:B------:R-:W-:Y:S01]  /*ae40*/  FMUL.FTZ R13, R18, UR6 ;  /* 0x00000006120d7c20 */ /* 0x000fe20008410000 */
[-C--:B-1----:R-:W-:Y:S07]  /*ae50*/  HMMA.16816.F32.BF16 R20, R204, R208.reuse, R20 ;  /* 0x000000d0cc14723c */ /* 0x082fee0000041814 */
[----:B------:R1:W4:Y:S01]  /*ae60*/  MUFU.TANH R238, R3 ;  /* 0x0000000300ee7308 */ /* 0x0003220000002400 */
[----:B-----5:R-:W-:Y:S01]  /*ae70*/  FMUL.FTZ R0, R15, UR6 ;  /* 0x000000060f007c20 */ /* 0x020fe20008410000 */
[C---:B------:R-:W-:Y:S08]  /*ae80*/  HMMA.16816.F32.BF16 R24, R212.reuse, R208, R24 ;  /* 0x000000d0d418723c */ /* 0x040ff00000041818 */
[----:B------:R5:W1:Y:S03]  /*ae90*/  MUFU.TANH R234, R0 ;  /* 0x0000000000ea7308 */ /* 0x000a660000002400 */
[----:B--2---:R-:W-:Y:S01]  /*aea0*/  FMUL.FTZ R2, R19, UR6 ;  /* 0x0000000613027c20 */ /* 0x004fe20008410000 */
[-C--:B------:R-:W-:Y:S06]  /*aeb0*/  HMMA.16816.F32.BF16 R28, R212, R210.reuse, R28 ;  /* 0x000000d2d41c723c */ /* 0x080fec000004181c */
[----:B------:R2:W2:Y:S01]  /*aec0*/  MUFU.TANH R227, R2 ;  /* 0x0000000200e37308 */ /* 0x0004a20000002400 */
[C---:B------:R-:W-:Y:S01]  /*aed0*/  HMMA.16816.F32.BF16 R32, R204.reuse, R210, R32 ;  /* 0x000000d2cc20723c */ /* 0x040fe20000041820 */
[----:B------:R-:W3:Y:S03]  /*aee0*/  LDSM.16.M88.4 R208, [R203+0x1000] ;  /* 0x00100000cbd0783b */ /* 0x000ee60000000200 */
[----:B------:R-:W-:Y:S05]  /*aef0*/  FMUL.FTZ R21, R21, UR6 ;  /* 0x0000000615157c20 */ /* 0x000fea0008410000 */
[----:B------:R4:W3:Y:S02]  /*af00*/  MUFU.TANH R233, R17 ;  /* 0x0000001100e97308 */ /* 0x0008e40000002400 */
[----:B------:R-:W-:Y:S01]  /*af10*/  FMUL.FTZ R235, R20, UR6 ;  /* 0x0000000614eb7c20 */ /* 0x000fe20008410000 */
[----:B------:R-:W-:Y:S01]  /*af20*/  FMUL.FTZ R22, R22, UR6 ;  /* 0x0000000616167c20 */ /* 0x000fe20008410000 */
[----:B-1----:R-:W-:Y:S01]  /*af30*/  FMUL.FTZ R3, R24, UR6 ;  /* 0x0000000618037c20 */ /* 0x002fe20008410000 */
[----:B-----5:R-:W-:Y:S01]  /*af40*/  FMUL.FTZ R0, R26, UR6 ;  /* 0x000000061a007c20 */ /* 0x020fe20008410000 */
[----:B------:R-:W-:Y:S04]  /*af50*/  FMUL.FTZ R23, R23, UR6 ;  /* 0x0000000617177c20 */ /* 0x000fe80008410000 */
[----:B------:R-:W1:Y:S01]  /*af60*/  MUFU.TANH R237, R21 ;  /* 0x0000001500ed7308 */ /* 0x000e620000002400 */
[----:B--2---:R-:W-:Y:S01]  /*af70*/  FMUL.FTZ R2, R30, UR6 ;  /* 0x000000061e027c20 */ /* 0x004fe20008410000 */
[----:B------:R-:W-:Y:S08]  /*af80*/  FMUL.FTZ R19, R28, UR6 ;  /* 0x000000061c137c20 */ /* 0x000ff00008410000 */
[----:B------:R2:W1:Y:S01]  /*af90*/  MUFU.TANH R15, R3 ;  /* 0x00000003000f7308 */ /* 0x0004620000002400 */
[----:B----4-:R-:W-:Y:S01]  /*afa0*/  FMUL.FTZ R17, R25, UR6 ;  /* 0x0000000619117c20 */ /* 0x010fe20008410000 */
[----:B------:R-:W-:Y:S01]  /*afb0*/  FMUL.FTZ R239, R32, UR6 ;  /* 0x0000000620ef7c20 */ /* 0x000fe20008410000 */
[----:B------:R-:W-:Y:S01]  /*afc0*/  FMUL.FTZ R34, R34, UR6 ;  /* 0x0000000622227c20 */ /* 0x000fe20008410000 */
[----:B------:R-:W-:Y:S06]  /*afd0*/  FMUL.FTZ R33, R33, UR6 ;  /* 0x0000000621217c20 */ /* 0x000fec0008410000 */
[----:B------:R4:W1:Y:S10]  /*afe0*/  MUFU.TANH R18, R0 ;  /* 0x0000000000127308 */ /* 0x0008740000002400 */
[----:B------:R5:W1:Y:S01]  /*aff0*/  MUFU.TANH R26, R2 ;  /* 0x00000002001a7308 */ /* 0x000a620000002400 */
[----:B--2---:R-:W-:Y:S01]  /*b000*/  FMUL.FTZ R3, R29, UR6 ;  /* 0x000000061d037c20 */ /* 0x004fe20008410000 */
[-C--:B---3--:R-:W-:Y:S08]  /*b010*/  HMMA.16816.F32.BF16 R36, R204, R208.reuse, R36 ;  /* 0x000000d0cc24723c */ /* 0x088ff00000041824 */
[----:B------:R2:W3:Y:S01]  /*b020*/  MUFU.TANH R21, R3 ;  /* 0x0000000300157308 */ /* 0x0004e20000002400 */
[C---:B------:R-:W-:Y:S04]  /*b030*/  HMMA.16816.F32.BF16 R40, R212.reuse, R208, R40 ;  /* 0x000000d0d428723c */ /* 0x040fe80000041828 */
[----:B----4-:R-:W-:Y:S02]  /*b040*/  FMUL.FTZ R0, R31, UR6 ;  /* 0x000000061f007c20 */ /* 0x010fe40008410000 */
[-C--:B------:R-:W-:Y:S03]  /*b050*/  HMMA.16816.F32.BF16 R44, R212, R210.reuse, R44 ;  /* 0x000000d2d42c723c */ /* 0x080fe6000004182c */
[----:B------:R4:W1:Y:S02]  /*b060*/  MUFU.TANH R229, R22 ;  /* 0x0000001600e57308 */ /* 0x0008640000002400 */
[----:B-----5:R-:W-:Y:S01]  /*b070*/  FMUL.FTZ R2, R35, UR6 ;  /* 0x0000000623027c20 */ /* 0x020fe20008410000 */
[C---:B------:R-:W-:Y:S07]  /*b080*/  HMMA.16816.F32.BF16 R48, R204.reuse, R210, R48 ;  /* 0x000000d2cc30723c */ /* 0x040fee0000041830 */
[----:B------:R5:W1:Y:S01]  /*b090*/  MUFU.TANH R30, R0 ;  /* 0x00000000001e7308 */ /* 0x000a620000002400 */
[----:B------:R-:W-:Y:S03]  /*b0a0*/  FMUL.FTZ R241, R36, UR6 ;  /* 0x0000000624f17c20 */ /* 0x000fe60008410000 */
[----:B------:R-:W-:Y:S01]  /*b0b0*/  FMUL.FTZ R29, R38, UR6 ;  /* 0x00000006261d7c20 */ /* 0x000fe20008410000 */
[----:B------:R-:W-:Y:S01]  /*b0c0*/  FMUL.FTZ R243, R37, UR6 ;  /* 0x0000000625f37c20 */ /* 0x000fe20008410000 */
[----:B--2---:R-:W-:Y:S02]  /*b0d0*/  FMUL.FTZ R3, R39, UR6 ;  /* 0x0000000627037c20 */ /* 0x004fe40008410000 */
[----:B------:R-:W2:Y:S02]  /*b0e0*/  LDSM.16.M88.4 R36, [R203+0x1800] ;  /* 0x00180000cb24783b */ /* 0x000ea40000000200 */
[----:B------:R-:W1:Y:S01]  /*b0f0*/  MUFU.TANH R226, R226 ;  /* 0x000000e200e27308 */ /* 0x000e620000002400 */
[----:B----4-:R-:W-:Y:S01]  /*b100*/  FMUL.FTZ R22, R27, UR6 ;  /* 0x000000061b167c20 */ /* 0x010fe20008410000 */
[----:B------:R-:W-:Y:S01]  /*b110*/  FMUL.FTZ R41, R41, UR6 ;  /* 0x0000000629297c20 */ /* 0x000fe20008410000 */
[----:B------:R-:W-:Y:S07]  /*b120*/  FMUL.FTZ R45, R45, UR6 ;  /* 0x000000062d2d7c20 */ /* 0x000fee0008410000 */
[----:B------:R-:W4:Y:S01]  /*b130*/  MUFU.TANH R230, R230 ;  /* 0x000000e600e67308 */ /* 0x000f220000002400 */
[----:B-----5:R-:W-:Y:S01]  /*b140*/  FMUL.FTZ R0, R40, UR6 ;  /* 0x0000000628007c20 */ /* 0x020fe20008410000 */
[----:B------:R-:W-:Y:S01]  /*b150*/  FMUL.FTZ R40, R42, UR6 ;  /* 0x000000062a287c20 */ /* 0x000fe20008410000 */
[----:B------:R-:W-:Y:S01]  /*b160*/  FMUL.FTZ R42, R43, UR6 ;  /* 0x000000062b2a7c20 */ /* 0x000fe20008410000 */
[----:B------:R-:W-:Y:S01]  /*b170*/  FMUL.FTZ R43, R44, UR6 ;  /* 0x000000062c2b7c20 */ /* 0x000fe20008410000 */
[----:B------:R-:W-:Y:S01]  /*b180*/  FMUL.FTZ R48, R48, UR6 ;  /* 0x0000000630307c20 */ /* 0x000fe20008410000 */
[----:B------:R-:W-:Y:S01]  /*b190*/  FMUL.FTZ R49, R49, UR6 ;  /* 0x0000000631317c20 */ /* 0x000fe20008410000 */
[----:B------:R-:W-:Y:S03]  /*b1a0*/  FMUL.FTZ R50, R50, UR6 ;  /* 0x0000000632327c20 */ /* 0x000fe60008410000 */
[----:B------:R5:W1:Y:S01]  /*b1b0*/  MUFU.TANH R25, R0 ;  /* 0x0000000000197308 */ /* 0x000a620000002400 */
[----:B------:R-:W-:Y:S01]  /*b1c0*/  FMUL.FTZ R44, R46, UR6 ;  /* 0x000000062e2c7c20 */ /* 0x000fe20008410000 */
[----:B------:R-:W-:Y:S01]  /*b1d0*/  FMUL.FTZ R46, R47, UR6 ;  /* 0x000000062f2e7c20 */ /* 0x000fe20008410000 */
[----:B------:R-:W-:Y:S07]  /*b1e0*/  FMUL.FTZ R51, R51, UR6 ;  /* 0x0000000633337c20 */ /* 0x000fee0008410000 */
[----:B------:R3:W1:Y:S10]  /*b1f0*/  MUFU.TANH R210, R48 ;  /* 0x0000003000d27308 */ /* 0x0006740000002400 */
[----:B------:R4:W1:Y:S01]  /*b200*/  MUFU.TANH R16, R49 ;  /* 0x0000003100107308 */ /* 0x0008620000002400 */
[-C--:B--2---:R-:W-:Y:S09]  /*b210*/  HMMA.16816.F32.BF16 R52, R204, R36.reuse, R52 ;  /* 0x00000024cc34723c */ /* 0x084ff20000041834 */
[----:B------:R2:W1:Y:S01]  /*b220*/  MUFU.TANH R35, R50 ;  /* 0x0000003200237308 */ /* 0x0004620000002400 */
[C---:B------:R-:W-:Y:S09]  /*b230*/  HMMA.16816.F32.BF16 R56, R212.reuse, R36, R56 ;  /* 0x00000024d438723c */ /* 0x040ff20000041838 */
[----:B------:R-:W1:Y:S01]  /*b240*/  MUFU.TANH R242, R242 ;  /* 0x000000f200f27308 */ /* 0x000e620000002400 */
[-C--:B------:R-:W-:Y:S09]  /*b250*/  HMMA.16816.F32.BF16 R60, R212, R38.reuse, R60 ;  /* 0x00000026d43c723c */ /* 0x080ff2000004183c */
[----:B------:R-:W1:Y:S01]  /*b260*/  MUFU.TANH R223, R9 ;  /* 0x0000000900df7308 */ /* 0x000e620000002400 */
[C---:B------:R-:W-:Y:S01]  /*b270*/  HMMA.16816.F32.BF16 R64, R204.reuse, R38, R64 ;  /* 0x00000026cc40723c */ /* 0x040fe20000041840 */
[----:B------:R-:W1:Y:S03]  /*b280*/  LDSM.16.M88.4 R36, [R203+0x2000] ;  /* 0x00200000cb24783b */ /* 0x000e660000000200 */
[----:B------:R-:W-:Y:S05]  /*b290*/  FMUL.FTZ R52, R52, UR6 ;  /* 0x0000000634347c20 */ /* 0x000fea0008410000 */
[----:B------:R-:W1:Y:S02]  /*b2a0*/  MUFU.TANH R11, R11 ;  /* 0x0000000b000b7308 */ /* 0x000e640000002400 */
[----:B-----5:R-:W-:Y:S01]  /*b2b0*/  FMUL.FTZ R0, R53, UR6 ;  /* 0x0000000635007c20 */ /* 0x020fe20008410000 */
[----:B------:R-:W-:Y:S01]  /*b2c0*/  FMUL.FTZ R53, R55, UR6 ;  /* 0x0000000637357c20 */ /* 0x000fe20008410000 */
[----:B---3--:R-:W-:Y:S01]  /*b2d0*/  FMUL.FTZ R48, R58, UR6 ;  /* 0x000000063a307c20 */ /* 0x008fe20008410000 */
[----:B------:R-:W-:Y:S01]  /*b2e0*/  FMUL.FTZ R47, R56, UR6 ;  /* 0x00000006382f7c20 */ /* 0x000fe20008410000 */
[----:B----4-:R-:W-:Y:S04]  /*b2f0*/  FMUL.FTZ R49, R57, UR6 ;  /* 0x0000000639317c20 */ /* 0x010fe80008410000 */
[----:B------:R3:W4:Y:S01]  /*b300*/  MUFU.TANH R20, R52 ;  /* 0x0000003400147308 */ /* 0x0007220000002400 */
[----:B--2---:R-:W-:Y:S01]  /*b310*/  FMUL.FTZ R50, R59, UR6 ;  /* 0x000000063b327c20 */ /* 0x004fe20008410000 */
[----:B------:R-:W-:Y:S01]  /*b320*/  FMUL.FTZ R54, R54, UR6 ;  /* 0x0000000636367c20 */ /* 0x000fe20008410000 */
[----:B------:R-:W-:Y:S01]  /*b330*/  FMUL.FTZ R58, R60, UR6 ;  /* 0x000000063c3a7c20 */ /* 0x000fe20008410000 */
[----:B------:R-:W-:Y:S01]  /*b340*/  FMUL.FTZ R60, R61, UR6 ;  /* 0x000000063d3c7c20 */ /* 0x000fe20008410000 */
[----:B------:R-:W-:Y:S05]  /*b350*/  FMUL.FTZ R56, R63, UR6 ;  /* 0x000000063f387c20 */ /* 0x000fea0008410000 */
[----:B------:R2:W1:Y:S01]  /*b360*/  MUFU.TANH R24, R0 ;  /* 0x0000000000187308 */ /* 0x0004620000002400 */
[----:B------:R-:W-:Y:S01]  /*b370*/  FMUL.FTZ R64, R64, UR6 ;  /* 0x0000000640407c20 */ /* 0x000fe20008410000 */
[----:B------:R-:W-:Y:S08]  /*b380*/  FMUL.FTZ R66, R66, UR6 ;  /* 0x0000000642427c20 */ /* 0x000ff00008410000 */
[----:B------:R5:W4:Y:S01]  /*b390*/  MUFU.TANH R220, R64 ;  /* 0x0000004000dc7308 */ /* 0x000b220000002400 */
[----:B---3--:R-:W-:Y:S09]  /*b3a0*/  FMUL.FTZ R52, R62, UR6 ;  /* 0x000000063e347c20 */ /* 0x008ff20008410000 */
[----:B------:R-:W3:Y:S01]  /*b3b0*/  MUFU.TANH R222, R222 ;  /* 0x000000de00de7308 */ /* 0x000ee20000002400 */
[----:B--2---:R-:W-:Y:S01]  /*b3c0*/  FMUL.FTZ R0, R65, UR6 ;  /* 0x0000000641007c20 */ /* 0x004fe20008410000 */
[-C--:B-1----:R-:W-:Y:S03]  /*b3d0*/  HMMA.16816.F32.BF16 R68, R204, R36.reuse, R68 ;  /* 0x00000024cc44723c */ /* 0x082fe60000041844 */
[----:B------:R-:W-:Y:S05]  /*b3e0*/  FMUL.FTZ R65, R67, UR6 ;  /* 0x0000000643417c20 */ /* 0x000fea0008410000 */
[----:B------:R-:W1:Y:S01]  /*b3f0*/  MUFU.TANH R231, R231 ;  /* 0x000000e700e77308 */ /* 0x000e620000002400 */
[C---:B------:R-:W-:Y:S06]  /*b400*/  HMMA.16816.F32.BF16 R72, R212.reuse, R36, R72 ;  /* 0x00000024d448723c */ /* 0x040fec0000041848 */
[-C--:B------:R-:W-:Y:S03]  /*b410*/  HMMA.16816.F32.BF16 R76, R212, R38.reuse, R76 ;  /* 0x00000026d44c723c */ /* 0x080fe6000004184c */
[----:B------:R-:W2:Y:S03]  /*b420*/  MUFU.TANH R13, R13 ;  /* 0x0000000d000d7308 */ /* 0x000ea60000002400 */
[C---:B------:R-:W-:Y:S01]  /*b430*/  HMMA.16816.F32.BF16 R80, R204.reuse, R38, R80 ;  /* 0x00000026cc50723c */ /* 0x040fe20000041850 */
[----:B------:R-:W4:Y:S06]  /*b440*/  LDSM.16.M88.4 R36, [R203+0x2800] ;  /* 0x00280000cb24783b */ /* 0x000f2c0000000200 */
[----:B------:R-:W1:Y:S01]  /*b450*/  MUFU.TANH R235, R235 ;  /* 0x000000eb00eb7308 */ /* 0x000e620000002400 */
[----:B------:R-:W-:Y:S03]  /*b460*/  FMUL.FTZ R70, R70, UR6 ;  /* 0x0000000646467c20 */ /* 0x000fe60008410000 */
[----:B------:R-:W-:Y:S01]  /*b470*/  FMUL.FTZ R68, R68, UR6 ;  /* 0x0000000644447c20 */ /* 0x000fe20008410000 */
[----:B------:R-:W-:Y:S01]  /*b480*/  FMUL.FTZ R69, R69, UR6 ;  /* 0x0000000645457c20 */ /* 0x000fe20008410000 */
[----:B------:R-:W-:Y:S04]  /*b490*/  FMUL.FTZ R71, R71, UR6 ;  /* 0x0000000647477c20 */ /* 0x000fe80008410000 */
[----:B------:R3:W1:Y:S01]  /*b4a0*/  MUFU.TANH R28, R70 ;  /* 0x00000046001c7308 */ /* 0x0006620000002400 */
[----:B------:R-:W-:Y:S01]  /*b4b0*/  FMUL.FTZ R57, R72, UR6 ;  /* 0x0000000648397c20 */ /* 0x000fe20008410000 */
[----:B-----5:R-:W-:Y:S01]  /*b4c0*/  FMUL.FTZ R64, R75, UR6 ;  /* 0x000000064b407c20 */ /* 0x020fe20008410000 */
[----:B------:R-:W-:Y:S01]  /*b4d0*/  FMUL.FTZ R62, R74, UR6 ;  /* 0x000000064a3e7c20 */ /* 0x000fe20008410000 */
[----:B------:R-:W-:Y:S01]  /*b4e0*/  FMUL.FTZ R59, R73, UR6 ;  /* 0x00000006493b7c20 */ /* 0x000fe20008410000 */
[----:B------:R-:W-:Y:S05]  /*b4f0*/  FMUL.FTZ R61, R76, UR6 ;  /* 0x000000064c3d7c20 */ /* 0x000fea0008410000 */
[----:B------:R-:W1:Y:S01]  /*b500*/  MUFU.TANH R23, R23 ;  /* 0x0000001700177308 */ /* 0x000e620000002400 */
[----:B------:R-:W-:Y:S01]  /*b510*/  FMUL.FTZ R72, R78, UR6 ;  /* 0x000000064e487c20 */ /* 0x000fe20008410000 */
[----:B------:R-:W-:Y:S01]  /*b520*/  FMUL.FTZ R63, R77, UR6 ;  /* 0x000000064d3f7c20 */ /* 0x000fe20008410000 */
[----:B------:R-:W-:Y:S01]  /*b530*/  FMUL.FTZ R80, R80, UR6 ;  /* 0x0000000650507c20 */ /* 0x000fe20008410000 */
[----:B------:R-:W-:Y:S01]  /*b540*/  FMUL.FTZ R82, R82, UR6 ;  /* 0x0000000652527c20 */ /* 0x000fe20008410000 */
[----:B------:R-:W-:Y:S05]  /*b550*/  FMUL.FTZ R81, R81, UR6 ;  /* 0x0000000651517c20 */ /* 0x000fea0008410000 */
[----:B------:R-:W1:Y:S01]  /*b560*/  MUFU.TANH R17, R17 ;  /* 0x0000001100117308 */ /* 0x000e620000002400 */
[----:B---3--:R-:W-:Y:S01]  /*b570*/  FMUL.FTZ R70, R79, UR6 ;  /* 0x000000064f467c20 */ /* 0x008fe20008410000 */
[----:B------:R-:W-:Y:S08]  /*b580*/  FMUL.FTZ R83, R83, UR6 ;  /* 0x0000000653537c20 */ /* 0x000ff00008410000 */
[----:B------:R3:W1:Y:S01]  /*b590*/  MUFU.TANH R209, R80 ;  /* 0x0000005000d17308 */ /* 0x0006620000002400 */
[-C--:B----4-:R-:W-:Y:S09]  /*b5a0*/  HMMA.16816.F32.BF16 R84, R204, R36.reuse, R84 ;  /* 0x00000024cc54723c */ /* 0x090ff20000041854 */
[----:B------:R4:W1:Y:S01]  /*b5b0*/  MUFU.TANH R224, R82 ;  /* 0x0000005200e07308 */ /* 0x0008620000002400 */
[C---:B------:R-:W-:Y:S09]  /*b5c0*/  HMMA.16816.F32.BF16 R88, R212.reuse, R36, R88 ;  /* 0x00000024d458723c */ /* 0x040ff20000041858 */
[----:B------:R5:W1:Y:S01]  /*b5d0*/  MUFU.TANH R219, R81 ;  /* 0x0000005100db7308 */ /* 0x000a620000002400 */
[-C--:B------:R-:W-:Y:S09]  /*b5e0*/  HMMA.16816.F32.BF16 R92, R212, R38.reuse, R92 ;  /* 0x00000026d45c723c */ /* 0x080ff2000004185c */
[----:B------:R-:W1:Y:S01]  /*b5f0*/  MUFU.TANH R22, R22 ;  /* 0x0000001600167308 */ /* 0x000e620000002400 */
[C---:B------:R-:W-:Y:S01]  /*b600*/  HMMA.16816.F32.BF16 R96, R204.reuse, R38, R96 ;  /* 0x00000026cc60723c */ /* 0x040fe20000041860 */
[----:B------:R-:W2:Y:S03]  /*b610*/  LDSM.16.M88.4 R36, [R203+0x3000] ;  /* 0x00300000cb24783b */ /* 0x000ea60000000200 */
[----:B------:R-:W-:Y:S01]  /*b620*/  FMUL.FTZ R84, R84, UR6 ;  /* 0x0000000654547c20 */ /* 0x000fe20008410000 */
[----:B------:R-:W-:Y:S04]  /*b630*/  FMUL.FTZ R85, R85, UR6 ;  /* 0x0000000655557c20 */ /* 0x000fe80008410000 */
[----:B------:R-:W1:Y:S02]  /*b640*/  MUFU.TANH R19, R19 ;  /* 0x0000001300137308 */ /* 0x000e640000002400 */
[----:B------:R-:W-:Y:S01]  /*b650*/  FMUL.FTZ R86, R86, UR6 ;  /* 0x0000000656567c20 */ /* 0x000fe20008410000 */
[----:B------:R-:W-:Y:S01]  /*b660*/  FMUL.FTZ R76, R91, UR6 ;  /* 0x000000065b4c7c20 */ /* 0x000fe20008410000 */
[----:B------:R-:W-:Y:S01]  /*b670*/  FMUL.FTZ R75, R88, UR6 ;  /* 0x00000006584b7c20 */ /* 0x000fe20008410000 */
[----:B------:R-:W-:Y:S01]  /*b680*/  FMUL.FTZ R74, R90, UR6 ;  /* 0x000000065a4a7c20 */ /* 0x000fe20008410000 */
[----:B------:R-:W-:Y:S04]  /*b690*/  FMUL.FTZ R73, R89, UR6 ;  /* 0x0000000659497c20 */ /* 0x000fe80008410000 */
[----:B------:R-:W1:Y:S01]  /*b6a0*/  MUFU.TANH R239, R239 ;  /* 0x000000ef00ef7308 */ /* 0x000e620000002400 */
[----:B------:R-:W-:Y:S01]  /*b6b0*/  FMUL.FTZ R87, R87, UR6 ;  /* 0x0000000657577c20 */ /* 0x000fe20008410000 */
[----:B------:R-:W-:Y:S01]  /*b6c0*/  FMUL.FTZ R77, R92, UR6 ;  /* 0x000000065c4d7c20 */ /* 0x000fe20008410000 */
[----:B------:R-:W-:Y:S01]  /*b6d0*/  FMUL.FTZ R78, R94, UR6 ;  /* 0x000000065e4e7c20 */ /* 0x000fe20008410000 */
[----:B------:R-:W-:Y:S01]  /*b6e0*/  FMUL.FTZ R79, R93, UR6 ;  /* 0x000000065d4f7c20 */ /* 0x000fe20008410000 */
[----:B---3--:R-:W-:Y:S05]  /*b6f0*/  FMUL.FTZ R80, R95, UR6 ;  /* 0x000000065f507c20 */ /* 0x008fea0008410000 */
[----:B------:R-:W3:Y:S01]  /*b700*/  MUFU.TANH R34, R34 ;  /* 0x0000002200227308 */ /* 0x000ee20000002400 */
[----:B------:R-:W-:Y:S01]  /*b710*/  FMUL.FTZ R91, R97, UR6 ;  /* 0x00000006615b7c20 */ /* 0x000fe20008410000 */
[----:B------:R-:W-:Y:S01]  /*b720*/  FMUL.FTZ R88, R96, UR6 ;  /* 0x0000000660587c20 */ /* 0x000fe20008410000 */
[----:B------:R-:W-:Y:S01]  /*b730*/  FMUL.FTZ R92, R98, UR6 ;  /* 0x00000006625c7c20 */ /* 0x000fe20008410000 */
[----:B------:R-:W-:Y:S06]  /*b740*/  FMUL.FTZ R94, R99, UR6 ;  /* 0x00000006635e7c20 */ /* 0x000fec0008410000 */
[----:B------:R-:W1:Y:S10]  /*b750*/  MUFU.TANH R33, R33 ;  /* 0x0000002100217308 */ /* 0x000e740000002400 */
[----:B------:R-:W1:Y:S01]  /*b760*/  MUFU.TANH R27, R2 ;  /* 0x00000002001b7308 */ /* 0x000e620000002400 */
[-C--:B--2---:R-:W-:Y:S09]  /*b770*/  HMMA.16816.F32.BF16 R100, R204, R36.reuse, R100 ;  /* 0x00000024cc64723c */ /* 0x084ff20000041864 */
[----:B------:R-:W2:Y:S01]  /*b780*/  MUFU.TANH R241, R241 ;  /* 0x000000f100f17308 */ /* 0x000ea20000002400 */
[C---:B------:R-:W-:Y:S06]  /*b790*/  HMMA.16816.F32.BF16 R104, R212.reuse, R36, R104 ;  /* 0x00000024d468723c */ /* 0x040fec0000041868 */
[-C--:B------:R-:W-:Y:S03]  /*b7a0*/  HMMA.16816.F32.BF16 R108, R212, R38.reuse, R108 ;  /* 0x00000026d46c723c */ /* 0x080fe6000004186c */
[----:B------:R-:W1:Y:S03]  /*b7b0*/  MUFU.TANH R29, R29 ;  /* 0x0000001d001d7308 */ /* 0x000e660000002400 */
[C---:B------:R-:W-:Y:S01]  /*b7c0*/  HMMA.16816.F32.BF16 R112, R204.reuse, R38, R112 ;  /* 0x00000026cc70723c */ /* 0x040fe20000041870 */
[----:B------:R-:W3:Y:S01]  /*b7d0*/  LDSM.16.M88.4 R36, [R203+0x3800] ;  /* 0x00380000cb24783b */ /* 0x000ee20000000200 */
[----:B------:R-:W-:Y:S05]  /*b7e0*/  DEPBAR.LE SB0, 0x0 ;  /* 0x000080000000791a */ /* 0x000fea0000000000 */
[----:B------:R-:W1:Y:S01]  /*b7f0*/  MUFU.TANH R243, R243 ;  /* 0x000000f300f37308 */ /* 0x000e620000002400 */
[----:B------:R-:W-:Y:S03]  /*b800*/  FMUL.FTZ R97, R100, UR6 ;  /* 0x0000000664617c20 */ /* 0x000fe60008410000 */
[----:B------:R-:W-:Y:S06]  /*b810*/  FMUL.FTZ R93, R102, UR6 ;  /* 0x00000006665d7c20 */ /* 0x000fec0008410000 */
[----:B------:R-:W1:Y:S01]  /*b820*/  MUFU.TANH R31, R3 ;  /* 0x00000003001f7308 */ /* 0x000e620000002400 */
[----:B------:R-:W-:Y:S01]  /*b830*/  BAR.SYNC.DEFER_BLOCKING 0x0 ;  /* 0x0000000000007b1d */ /* 0x000fe20000010000 */
[----:B------:R-:W-:Y:S01]  /*b840*/  FMUL.FTZ R96, R104, UR6 ;  /* 0x0000000668607c20 */ /* 0x000fe20008410000 */
[----:B----4-:R-:W-:Y:S01]  /*b850*/  FMUL.FTZ R82, R106, UR6 ;  /* 0x000000066a527c20 */ /* 0x010fe20008410000 */
[----:B------:R-:W-:Y:S01]  /*b860*/  FMUL.FTZ R100, R108, UR6 ;  /* 0x000000066c647c20 */ /* 0x000fe20008410000 */
[----:B-----5:R-:W-:Y:S01]  /*b870*/  FMUL.FTZ R81, R110, UR6 ;  /* 0x000000066e517c20 */ /* 0x020fe20008410000 */
[----:B------:R-:W-:Y:S01]  /*b880*/  FMUL.FTZ R99, R101, UR6 ;  /* 0x0000000665637c20 */ /* 0x000fe20008410000 */
[----:B------:R-:W-:Y:S03]  /*b890*/  FMUL.FTZ R95, R103, UR6 ;  /* 0x00000006675f7c20 */ /* 0x000fe60008410000 */
[----:B------:R-:W4:Y:S01]  /*b8a0*/  MUFU.TANH R40, R40 ;  /* 0x0000002800287308 */ /* 0x000f220000002400 */
[----:B------:R-:W-:Y:S01]  /*b8b0*/  FMUL.FTZ R98, R105, UR6 ;  /* 0x0000000669627c20 */ /* 0x000fe20008410000 */
[----:B------:R-:W-:Y:S01]  /*b8c0*/  FMUL.FTZ R102, R107, UR6 ;  /* 0x000000066b667c20 */ /* 0x000fe20008410000 */
[----:B------:R-:W-:Y:S01]  /*b8d0*/  FMUL.FTZ R104, R109, UR6 ;  /* 0x000000066d687c20 */ /* 0x000fe20008410000 */
[----:B------:R-:W-:Y:S01]  /*b8e0*/  FMUL.FTZ R108, R112, UR6 ;  /* 0x00000006706c7c20 */ /* 0x000fe20008410000 */
[----:B------:R-:W-:Y:S01]  /*b8f0*/  FMUL.FTZ R106, R114, UR6 ;  /* 0x00000006726a7c20 */ /* 0x000fe20008410000 */
[----:B------:R-:W-:Y:S01]  /*b900*/  FMUL.FTZ R110, R113, UR6 ;  /* 0x00000006716e7c20 */ /* 0x000fe20008410000 */
[----:B------:R-:W-:Y:S03]  /*b910*/  FMUL.FTZ R115, R115, UR6 ;  /* 0x0000000673737c20 */ /* 0x000fe60008410000 */
[----:B------:R-:W1:Y:S10]  /*b920*/  MUFU.TANH R41, R41 ;  /* 0x0000002900297308 */ /* 0x000e740000002400 */
[----:B------:R-:W1:Y:S01]  /*b930*/  MUFU.TANH R42, R42 ;  /* 0x0000002a002a7308 */ /* 0x000e620000002400 */
[-C--:B---3--:R-:W-:Y:S09]  /*b940*/  HMMA.16816.F32.BF16 R116, R204, R36.reuse, R116 ;  /* 0x00000024cc74723c */ /* 0x088ff20000041874 */
[----:B------:R-:W3:Y:S01]  /*b950*/  MUFU.TANH R43, R43 ;  /* 0x0000002b002b7308 */ /* 0x000ee20000002400 */
[C---:B------:R-:W-:Y:S06]  /*b960*/  HMMA.16816.F32.BF16 R120, R212.reuse, R36, R120 ;  /* 0x00000024d478723c */ /* 0x040fec0000041878 */
[-C--:B------:R-:W-:Y:S03]  /*b970*/  HMMA.16816.F32.BF16 R124, R212, R38.reuse, R124 ;  /* 0x00000026d47c723c */ /* 0x080fe6000004187c */
[----:B------:R-:W1:Y:S02]  /*b980*/  MUFU.TANH R44, R44 ;  /* 0x0000002c002c7308 */ /* 0x000e640000002400 */
[----:B------:R-:W-:Y:S01]  /*b990*/  FMUL.FTZ R36, R111, UR6 ;  /* 0x000000066f247c20 */ /* 0x000fe20008410000 */
[----:B------:R-:W-:Y:S07]  /*b9a0*/  HMMA.16816.F32.BF16 R128, R204, R38, R128 ;  /* 0x00000026cc80723c */ /* 0x000fee0000041880 */
[----:B------:R-:W1:Y:S01]  /*b9b0*/  MUFU.TANH R45, R45 ;  /* 0x0000002d002d7308 */ /* 0x000e620000002400 */
[----:B------:R-:W-:Y:S03]  /*b9c0*/  FMUL.FTZ R112, R116, UR6 ;  /* 0x0000000674707c20 */ /* 0x000fe60008410000 */
[----:B------:R-:W-:Y:S01]  /*b9d0*/  FMUL.FTZ R118, R118, UR6 ;  /* 0x0000000676767c20 */ /* 0x000fe20008410000 */
[----:B------:R-:W-:Y:S05]  /*b9e0*/  FMUL.FTZ R117, R117, UR6 ;  /* 0x0000000675757c20 */ /* 0x000fea0008410000 */
[----:B------:R-:W1:Y:S01]  /*b9f0*/  MUFU.TANH R46, R46 ;  /* 0x0000002e002e7308 */ /* 0x000e620000002400 */
[----:B------:R-:W-:Y:S01]  /*ba00*/  FMUL.FTZ R37, R122, UR6 ;  /* 0x000000067a257c20 */ /* 0x000fe20008410000 */
        /* <DEDUP_REMOVED lines=10> */
[----:B------:R-:W-:Y:S05]  /*bab0*/  FMUL.FTZ R116, R129, UR6 ;  /* 0x0000000681747c20 */ /* 0x000fea0008410000 */
[----:B------:R-:W1:Y:S01]  /*bac0*/  MUFU.TANH R12, R54 ;  /* 0x00000036000c7308 */ /* 0x000e620000002400 */
[----:B------:R-:W-:Y:S09]  /*bad0*/  FMUL.FTZ R114, R131, UR6 ;  /* 0x0000000683727c20 */ /* 0x000ff20008410000 */
[----:B------:R-:W1:Y:S10]  /*bae0*/  MUFU.TANH R53, R53 ;  /* 0x0000003500357308 */ /* 0x000e740000002400 */
        /* <DEDUP_REMOVED lines=9> */
[----:B------:R5:W1:Y:S10]  /*bb80*/  MUFU.TANH R228, R0 ;  /* 0x0000000000e47308 */ /* 0x000a740000002400 */
[----:B------:R-:W1:Y:S10]  /*bb90*/  MUFU.TANH R65, R65 ;  /* 0x0000004100417308 */ /* 0x000e740000002400 */
[----:B------:R1:W1:Y:S01]  /*bba0*/  MUFU.TANH R232, R68 ;  /* 0x0000004400e87308 */ /* 0x0002620000002400 */
[----:B-----5:R-:W-:Y:S09]  /*bbb0*/  FMUL.FTZ R0, R126, UR6 ;  /* 0x000000067e007c20 */ /* 0x020ff20008410000 */
[----:B------:R1:W1:Y:S10]  /*bbc0*/  MUFU.TANH R236, R69 ;  /* 0x0000004500ec7308 */ /* 0x0002740000002400 */
[----:B------:R1:W1:Y:S10]  /*bbd0*/  MUFU.TANH R32, R71 ;  /* 0x0000004700207308 */ /* 0x0002740000002400 */
        /* <DEDUP_REMOVED lines=39> */
[----:B------:R-:W1:Y:S01]  /*be50*/  MUFU.TANH R110, R110 ;  /* 0x0000006e006e7308 */ /* 0x000e620000002400 */
[----:B--234-:R-:W-:Y:S05]  /*be60*/  @P1 BRA `(.L_x_302) ;  /* 0xffffffd4002c1947 */ /* 0x01cfea000383ffff */
.L_x_301:
[----:B------:R2:W3:Y:S01]  /*be70*/  MUFU.TANH R204, R39 ;  /* 0x0000002700cc7308 */ /* 0x0004e20000002400 */
[----:B----4-:R-:W-:Y:S01]  /*be80*/  FMNMX.FTZ R8, R225, R201, !PT ;  /* 0x000000c9e1087209 */ /* 0x010fe20007810000 */
[----:B------:R-:W-:Y:S01]  /*be90*/  UIADD3 UR19, UR19, -0x1, URZ ;  /* 0xffffffff13137890 */ /* 0x000fe2000fffe03f */
        /* <DEDUP_REMOVED lines=10> */
[----:B-1----:R-:W-:Y:S02]  /*bf40*/  FMNMX.FTZ R8, R231, R8, !PT ;  /* 0x00000008e7087209 */ /* 0x002fe40007810000 */
[----:B------:R-:W-:Y:S02]  /*bf50*/  FMNMX.FTZ R2, R13, R2, !PT ;  /* 0x000000020d027209 */ /* 0x000fe40007810000 */
[----:B------:R-:W-:Y:S03]  /*bf60*/  FMNMX.FTZ R4, R238, R3, !PT ;  /* 0x00000003ee047209 */ /* 0x000fe60007810000 */
[----:B------:R-:W1:Y:S01]  /*bf70*/  MUFU.TANH R124, R124 ;  /* 0x0000007c007c7308 */ /* 0x000e620000002400 */
        /* <DEDUP_REMOVED lines=68> */
[----:B------:R4:W1:Y:S01]  /*c3c0*/  MUFU.TANH R7, R0 ;  /* 0x0000000000077308 */ /* 0x0008620000002400 */
        /* <DEDUP_REMOVED lines=33> */
[----:B--2---:R-:W-:Y:S02]  /*c5e0*/  FMNMX.FTZ R39, R95, R2, !PT ;  /* 0x000000025f277209 */ /* 0x004fe40007810000 */
[----:B---3--:R-:W-:Y:S02]  /*c5f0*/  FMNMX.FTZ R3, R204, R3, !PT ;  /* 0x00000003cc037209 */ /* 0x008fe40007810000 */
[----:B----4-:R-:W-:Y:S02]  /*c600*/  FMNMX.FTZ R0, R102, R5, !PT ;  /* 0x0000000566007209 */ /* 0x010fe40007810000 */
[----:B------:R-:W-:Y:S02]  /*c610*/  FMNMX.FTZ R39, R106, R39, !PT ;  /* 0x000000276a277209 */ /* 0x000fe40007810000 */
[----:B------:R-:W-:Y:S02]  /*c620*/  FMNMX.FTZ R3, R126, R3, !PT ;  /* 0x000000037e037209 */ /* 0x000fe40007810000 */
[----:B------:R-:W-:Y:S02]  /*c630*/  FMNMX.FTZ R5, R81, R0, !PT ;  /* 0x0000000051057209 */ /* 0x000fe40007810000 */
[----:B-----5:R-:W-:Y:S02]  /*c640*/  FMNMX.FTZ R39, R216, R39, !PT ;  /* 0x00000027d8277209 */ /* 0x020fe40007810000 */
[----:B-1----:R-:W-:Y:S02]  /*c650*/  FMNMX.FTZ R3, R124, R3, !PT ;  /* 0x000000037c037209 */ /* 0x002fe40007810000 */
[----:B------:R-:W-:Y:S02]  /*c660*/  FMNMX.FTZ R0, R36, R5, !PT ;  /* 0x0000000524007209 */ /* 0x000fe40007810000 */
[----:B------:R-:W-:Y:S02]  /*c670*/  FMNMX.FTZ R39, R214, R39, !PT ;  /* 0x00000027d6277209 */ /* 0x000fe40007810000 */
[----:B------:R-:W-:Y:S02]  /*c680*/  FMNMX.FTZ R10, R120, R3, !PT ;  /* 0x00000003780a7209 */ /* 0x000fe40007810000 */
[----:B------:R-:W-:Y:S02]  /*c690*/  FMNMX.FTZ R5, R37, R0, !PT ;  /* 0x0000000025057209 */ /* 0x000fe40007810000 */
[----:B------:R-:W-:Y:S01]  /*c6a0*/  FMNMX.FTZ R39, R206, R39, !PT ;  /* 0x00000027ce277209 */ /* 0x000fe20007810000 */
[----:B------:R-:W1:Y:S01]  /*c6b0*/  SHFL.BFLY PT, R9, R10, 0x2, 0x1f ;  /* 0x0c401f000a097f89 */ /* 0x000e6200000e0000 */
        /* <DEDUP_REMOVED lines=8> */
[----:B------:R-:W2:Y:S01]  /*c740*/  SHFL.BFLY PT, R4, R67, 0x2, 0x1f ;  /* 0x0c401f0043047f89 */ /* 0x000ea200000e0000 */
[----:B------:R-:W-:Y:S07]  /*c750*/  FMNMX.FTZ R55, R108, R55, !PT ;  /* 0x000000376c377209 */ /* 0x000fee0007810000 */
[----:B------:R-:W3:Y:S01]  /*c760*/  SHFL.BFLY PT, R0, R3, 0x2, 0x1f ;  /* 0x0c401f0003007f89 */ /* 0x000ee200000e0000 */
[----:B------:R-:W-:Y:S02]  /*c770*/  FMNMX.FTZ R55, R110, R55, !PT ;  /* 0x000000376e377209 */ /* 0x000fe40007810000 */
[----:B-1----:R-:W-:Y:S02]  /*c780*/  FMNMX.FTZ R5, R10, R9, !PT ;  /* 0x000000090a057209 */ /* 0x002fe40007810000 */
[----:B------:R-:W-:Y:S03]  /*c790*/  FMNMX.FTZ R55, R112, R55, !PT ;  /* 0x0000003770377209 */ /* 0x000fe60007810000 */
[----:B------:R-:W1:Y:S01]  /*c7a0*/  SHFL.BFLY PT, R2, R5, 0x1, 0x1f ;  /* 0x0c201f0005027f89 */ /* 0x000e6200000e0000 */
[----:B------:R-:W-:Y:S04]  /*c7b0*/  FMNMX.FTZ R55, R208, R55, !PT ;  /* 0x00000037d0377209 */ /* 0x000fe80007810000 */
[----:B------:R-:W-:Y:S04]  /*c7c0*/  FMNMX.FTZ R55, R122, R55, !PT ;  /* 0x000000377a377209 */ /* 0x000fe80007810000 */
[----:B------:R-:W-:Y:S02]  /*c7d0*/  FMNMX.FTZ R69, R116, R55, !PT ;  /* 0x0000003774457209 */ /* 0x000fe40007810000 */
[----:B--2---:R-:W-:Y:S03]  /*c7e0*/  FMNMX.FTZ R39, R67, R4, !PT ;  /* 0x0000000443277209 */ /* 0x004fe60007810000 */
[----:B------:R-:W2:Y:S01]  /*c7f0*/  SHFL.BFLY PT, R8, R69, 0x2, 0x1f ;  /* 0x0c401f0045087f89 */ /* 0x000ea200000e0000 */
[----:B---3--:R-:W-:Y:S07]  /*c800*/  FMNMX.FTZ R9, R3, R0, !PT ;  /* 0x0000000003097209 */ /* 0x008fee0007810000 */
[----:B------:R-:W3:Y:S08]  /*c810*/  SHFL.BFLY PT, R4, R39, 0x1, 0x1f ;  /* 0x0c201f0027047f89 */ /* 0x000ef000000e0000 */
[----:B------:R-:W4:Y:S01]  /*c820*/  SHFL.BFLY PT, R0, R9, 0x1, 0x1f ;  /* 0x0c201f0009007f89 */ /* 0x000f2200000e0000 */
[----:B-1----:R-:W-:Y:S04]  /*c830*/  FMNMX.FTZ R2, R5, R2, !PT ;  /* 0x0000000205027209 */ /* 0x002fe80007810000 */
[C---:B------:R-:W-:Y:S01]  /*c840*/  FSETP.NEU.FTZ.AND P3, PT, R2.reuse, -INF , PT ;  /* 0xff8000000200780b */ /* 0x040fe20003f7d000 */
[C---:B------:R-:W-:Y:S01]  /*c850*/  FADD.FTZ R3, -R2.reuse, R201 ;  /* 0x000000c902037221 */ /* 0x040fe20000010100 */
[----:B------:R-:W-:Y:S03]  /*c860*/  FMUL.FTZ R71, R2, UR4 ;  /* 0x0000000402477c20 */ /* 0x000fe60008410000 */
[----:B------:R-:W-:Y:S02]  /*c870*/  FMUL.FTZ R5, R3, UR4 ;  /* 0x0000000403057c20 */ /* 0x000fe40008410000 */
[----:B------:R-:W-:Y:S02]  /*c880*/  FSEL R71, R71, RZ, P3 ;  /* 0x000000ff47477208 */ /* 0x000fe40001800000 */
[----:B--2---:R-:W-:Y:S02]  /*c890*/  FMNMX.FTZ R55, R69, R8, !PT ;  /* 0x0000000845377209 */ /* 0x004fe40007810000 */
[----:B------:R-:W1:Y:S01]  /*c8a0*/  MUFU.EX2 R5, R5 ;  /* 0x0000000500057308 */ /* 0x000e620000000800 */
[--C-:B------:R-:W-:Y:S01]  /*c8b0*/  FFMA.FTZ R103, R225, UR4, -R71.reuse ;  /* 0x00000004e1677c23 */ /* 0x100fe20008010847 */
[--C-:B------:R-:W-:Y:S01]  /*c8c0*/  FFMA.FTZ R205, R98, UR4, -R71.reuse ;  /* 0x0000000462cd7c23 */ /* 0x100fe20008010847 */
[----:B---3--:R-:W-:Y:S01]  /*c8d0*/  FMNMX.FTZ R3, R39, R4, !PT ;  /* 0x0000000427037209 */ /* 0x008fe20007810000 */
[----:B------:R-:W2:Y:S01]  /*c8e0*/  SHFL.BFLY PT, R68, R55, 0x1, 0x1f ;  /* 0x0c201f0037447f89 */ /* 0x000ea200000e0000 */
[--C-:B------:R-:W-:Y:S01]  /*c8f0*/  FFMA.FTZ R21, R21, UR4, -R71.reuse ;  /* 0x0000000415157c23 */ /* 0x100fe20008010847 */
[----:B------:R-:W-:Y:S01]  /*c900*/  FFMA.FTZ R117, R61, UR4, -R71 ;  /* 0x000000043d757c23 */ /* 0x000fe20008010847 */
[----:B----4-:R-:W-:Y:S03]  /*c910*/  FMNMX.FTZ R0, R9, R0, !PT ;  /* 0x0000000009007209 */ /* 0x010fe60007810000 */
[----:B------:R-:W-:Y:S01]  /*c920*/  MUFU.EX2 R205, R205 ;  /* 0x000000cd00cd7308 */ /* 0x000fe20000000800 */
[C---:B------:R-:W-:Y:S01]  /*c930*/  FADD.FTZ R9, -R3.reuse, R196 ;  /* 0x000000c403097221 */ /* 0x040fe20000010100 */
[C---:B------:R-:W-:Y:S01]  /*c940*/  FMUL.FTZ R105, R3.reuse, UR4 ;  /* 0x0000000403697c20 */ /* 0x040fe20008410000 */
[----:B------:R-:W-:Y:S01]  /*c950*/  FSETP.NEU.FTZ.AND P4, PT, R3, -INF , PT ;  /* 0xff8000000300780b */ /* 0x000fe20003f9d000 */
[----:B------:R-:W-:Y:S01]  /*c960*/  FADD.FTZ R4, -R0, R197 ;  /* 0x000000c500047221 */ /* 0x000fe20000010100 */
[----:B------:R-:W-:Y:S01]  /*c970*/  FMUL.FTZ R9, R9, UR4 ;  /* 0x0000000409097c20 */ /* 0x000fe20008410000 */
[----:B------:R-:W-:Y:S01]  /*c980*/  FFMA.FTZ R121, R59, UR4, -R71 ;  /* 0x000000043b797c23 */ /* 0x000fe20008010847 */
[----:B------:R-:W-:Y:S03]  /*c990*/  FSEL R105, R105, RZ, P4 ;  /* 0x000000ff69697208 */ /* 0x000fe60002000000 */
[----:B------:R-:W-:Y:S01]  /*c9a0*/  MUFU.EX2 R117, R117 ;  /* 0x0000007500757308 */ /* 0x000fe20000000800 */
[----:B-1----:R-:W-:Y:S01]  /*c9b0*/  FMUL.FTZ R61, R5, R193 ;  /* 0x000000c1053d7220 */ /* 0x002fe20000410000 */
[----:B------:R-:W-:Y:S01]  /*c9c0*/  FMUL.FTZ R10, R4, UR4 ;  /* 0x00000004040a7c20 */ /* 0x000fe20008410000 */
[C---:B------:R-:W-:Y:S01]  /*c9d0*/  FMUL.FTZ R69, R0.reuse, UR4 ;  /* 0x0000000400457c20 */ /* 0x040fe20008410000 */
[--C-:B------:R-:W-:Y:S01]  /*c9e0*/  FFMA.FTZ R127, R23, UR4, -R105.reuse ;  /* 0x00000004177f7c23 */ /* 0x100fe20008010869 */
[--C-:B------:R-:W-:Y:S01]  /*c9f0*/  FFMA.FTZ R13, R13, UR4, -R105.reuse ;  /* 0x000000040d0d7c23 */ /* 0x100fe20008010869 */
[--C-:B------:R-:W-:Y:S01]  /*ca00*/  FFMA.FTZ R212, R93, UR4, -R105.reuse ;  /* 0x000000045dd47c23 */ /* 0x100fe20008010869 */
[--C-:B------:R-:W-:Y:S03]  /*ca10*/  FFMA.FTZ R115, R83, UR4, -R105.reuse ;  /* 0x0000000453737c23 */ /* 0x100fe60008010869 */
[----:B------:R1:W-:Y:S01]  /*ca20*/  MUFU.EX2 R67, R9 ;  /* 0x0000000900437308 */ /* 0x0003e20000000800 */
[--C-:B------:R-:W-:Y:S01]  /*ca30*/  FFMA.FTZ R131, R229, UR4, -R105.reuse ;  /* 0x00000004e5837c23 */ /* 0x100fe20008010869 */
[----:B------:R-:W-:Y:S01]  /*ca40*/  FSETP.NEU.FTZ.AND P2, PT, R0, -INF , PT ;  /* 0xff8000000000780b */ /* 0x000fe20003f5d000 */
[--C-:B------:R-:W-:Y:S01]  /*ca50*/  FFMA.FTZ R34, R34, UR4, -R105.reuse ;  /* 0x0000000422227c23 */ /* 0x100fe20008010869 */
[----:B--2---:R-:W-:Y:S01]  /*ca60*/  FMNMX.FTZ R68, R55, R68, !PT ;  /* 0x0000004437447209 */ /* 0x004fe20007810000 */
[----:B------:R-:W-:Y:S01]  /*ca70*/  FFMA.FTZ R207, R216, UR4, -R105 ;  /* 0x00000004d8cf7c23 */ /* 0x000fe20008010869 */
[----:B------:R-:W-:Y:S01]  /*ca80*/  FSEL R69, R69, RZ, P2 ;  /* 0x000000ff45457208 */ /* 0x000fe20001000000 */
[----:B------:R-:W-:Y:S03]  /*ca90*/  FFMA.FTZ R216, R79, UR4, -R71 ;  /* 0x000000044fd87c23 */ /* 0x000fe60008010847 */
[----:B------:R2:W-:Y:S01]  /*caa0*/  MUFU.EX2 R4, R10 ;  /* 0x0000000a00047308 */ /* 0x0005e20000000800 */
[C---:B------:R-:W-:Y:S01]  /*cab0*/  FADD.FTZ R8, -R68.reuse, R199 ;  /* 0x000000c744087221 */ /* 0x040fe20000010100 */
[C---:B------:R-:W-:Y:S01]  /*cac0*/  FMUL.FTZ R107, R68.reuse, UR4 ;  /* 0x00000004446b7c20 */ /* 0x040fe20008410000 */
[----:B------:R-:W-:Y:S01]  /*cad0*/  FSETP.NEU.FTZ.AND P5, PT, R68, -INF , PT ;  /* 0xff8000004400780b */ /* 0x000fe20003fbd000 */
[----:B------:R-:W-:Y:S01]  /*cae0*/  FFMA.FTZ R79, R40, UR4, -R69 ;  /* 0x00000004284f7c23 */ /* 0x000fe20008010845 */
[----:B------:R-:W-:Y:S01]  /*caf0*/  FMUL.FTZ R8, R8, UR4 ;  /* 0x0000000408087c20 */ /* 0x000fe20008410000 */
[----:B------:R-:W-:Y:S01]  /*cb00*/  FMUL.FTZ R40, R5, R180 ;  /* 0x000000b405287220 */ /* 0x000fe20000410000 */
[----:B------:R-:W-:Y:S03]  /*cb10*/  FSEL R107, R107, RZ, P5 ;  /* 0x000000ff6b6b7208 */ /* 0x000fe60002800000 */
[----:B------:R3:W-:Y:S01]  /*cb20*/  MUFU.EX2 R98, R13 ;  /* 0x0000000d00627308 */ /* 0x0007e20000000800 */
[----:B-1----:R-:W-:Y:S01]  /*cb30*/  FFMA.FTZ R9, R221, UR4, -R105 ;  /* 0x00000004dd097c23 */ /* 0x002fe20008010869 */
[----:B------:R-:W-:Y:S01]  /*cb40*/  FFMA.FTZ R221, R73, UR4, -R71 ;  /* 0x0000000449dd7c23 */ /* 0x000fe20008010847 */
[----:B------:R-:W-:Y:S01]  /*cb50*/  FFMA.FTZ R199, R12, UR4, -R105 ;  /* 0x000000040cc77c23 */ /* 0x000fe20008010869 */
[----:B------:R-:W4:Y:S01]  /*cb60*/  LDL.LU R73, [R1+0x80] ;  /* 0x0000800001497983 */ /* 0x000f220000300800 */
[--C-:B------:R-:W-:Y:S01]  /*cb70*/  FFMA.FTZ R90, R235, UR4, -R107.reuse ;  /* 0x00000004eb5a7c23 */ /* 0x100fe2000801086b */
[--C-:B------:R-:W-:Y:S01]  /*cb80*/  FFMA.FTZ R89, R241, UR4, -R107.reuse ;  /* 0x00000004f1597c23 */ /* 0x100fe2000801086b */
[--C-:B------:R-:W-:Y:S03]  /*cb90*/  FFMA.FTZ R87, R237, UR4, -R107.reuse ;  /* 0x00000004ed577c23 */ /* 0x100fe6000801086b */
[----:B------:R1:W-:Y:S01]  /*cba0*/  MUFU.EX2 R54, R8 ;  /* 0x0000000800367308 */ /* 0x0003e20000000800 */
[----:B------:R-:W-:Y:S01]  /*cbb0*/  FFMA.FTZ R129, R24, UR4, -R107 ;  /* 0x0000000418817c23 */ /* 0x000fe2000801086b */
[----:B------:R-:W-:Y:S01]  /*cbc0*/  FFMA.FTZ R24, R223, UR4, -R71 ;  /* 0x00000004df187c23 */ /* 0x000fe20008010847 */
[--C-:B------:R-:W-:Y:S01]  /*cbd0*/  FFMA.FTZ R86, R239, UR4, -R107.reuse ;  /* 0x00000004ef567c23 */ /* 0x100fe2000801086b */
[--C-:B--2---:R-:W-:Y:S01]  /*cbe0*/  FFMA.FTZ R10, R231, UR4, -R107.reuse ;  /* 0x00000004e70a7c23 */ /* 0x104fe2000801086b */
[--C-:B------:R-:W-:Y:S01]  /*cbf0*/  FFMA.FTZ R125, R16, UR4, -R107.reuse ;  /* 0x00000004107d7c23 */ /* 0x100fe2000801086b */
[----:B------:R-:W-:Y:S01]  /*cc00*/  FFMA.FTZ R225, R91, UR4, -R107 ;  /* 0x000000045be17c23 */ /* 0x000fe2000801086b */
[----:B------:R-:W-:Y:S03]  /*cc10*/  FFMA.FTZ R91, R27, UR4, -R105 ;  /* 0x000000041b5b7c23 */ /* 0x000fe60008010869 */
[----:B------:R-:W2:Y:S01]  /*cc20*/  MUFU.EX2 R23, R24 ;  /* 0x0000001800177308 */ /* 0x000ea20000000800 */
[----:B---3--:R-:W-:Y:S01]  /*cc30*/  FMUL.FTZ R13, R5, R169 ;  /* 0x000000a9050d7220 */ /* 0x008fe20000410000 */
[----:B------:R-:W-:Y:S01]  /*cc40*/  MOV R83, R125 ;  /* 0x0000007d00537202 */ /* 0x000fe20000000f00 */
[----:B------:R-:W-:Y:S01]  /*cc50*/  FFMA.FTZ R231, R85, UR4, -R107 ;  /* 0x0000000455e77c23 */ /* 0x000fe2000801086b */
[--C-:B------:R-:W-:Y:S01]  /*cc60*/  FFMA.FTZ R85, R29, UR4, -R105.reuse ;  /* 0x000000041d557c23 */ /* 0x100fe20008010869 */
[----:B------:R-:W-:Y:S01]  /*cc70*/  FFMA.FTZ R223, R94, UR4, -R105 ;  /* 0x000000045edf7c23 */ /* 0x000fe20008010869 */
[----:B------:R-:W-:Y:S01]  /*cc80*/  FFMA.FTZ R94, R60, UR4, -R71 ;  /* 0x000000043c5e7c23 */ /* 0x000fe20008010847 */
[--C-:B------:R-:W-:Y:S03]  /*cc90*/  FFMA.FTZ R29, R51, UR4, -R105.reuse ;  /* 0x00000004331d7c23 */ /* 0x100fe60008010869 */
[----:B------:R3:W-:Y:S01]  /*cca0*/  MUFU.EX2 R16, R103 ;  /* 0x0000006700107308 */ /* 0x0007e20000000800 */
[----:B-1----:R-:W-:Y:S01]  /*ccb0*/  FFMA.FTZ R8, R227, UR4, -R105 ;  /* 0x00000004e3087c23 */ /* 0x002fe20008010869 */
[----:B------:R-:W-:Y:S01]  /*ccc0*/  FFMA.FTZ R12, R25, UR4, -R71 ;  /* 0x00000004190c7c23 */ /* 0x000fe20008010847 */
[----:B------:R-:W-:Y:S01]  /*ccd0*/  FMUL.FTZ R25, R5, R173 ;  /* 0x000000ad05197220 */ /* 0x000fe20000410000 */
[--C-:B------:R-:W-:Y:S01]  /*cce0*/  FFMA.FTZ R39, R226, UR4, -R107.reuse ;  /* 0x00000004e2277c23 */ /* 0x100fe2000801086b */
[----:B------:R-:W-:Y:S01]  /*ccf0*/  FFMA.FTZ R226, R88, UR4, -R107 ;  /* 0x0000000458e27c23 */ /* 0x000fe2000801086b */
[----:B------:R-:W-:Y:S01]  /*cd00*/  FFMA.FTZ R88, R31, UR4, -R105 ;  /* 0x000000041f587c23 */ /* 0x000fe20008010869 */
[----:B------:R-:W-:Y:S03]  /*cd10*/  FFMA.FTZ R113, R210, UR4, -R107 ;  /* 0x00000004d2717c23 */ /* 0x000fe6000801086b */
[----:B------:R-:W1:Y:S01]  /*cd20*/  MUFU.EX2 R9, R9 ;  /* 0x0000000900097308 */ /* 0x000e620000000800 */
[----:B--2---:R-:W-:Y:S01]  /*cd30*/  MOV R60, R23 ;  /* 0x00000017003c7202 */ /* 0x004fe20000000f00 */
[--C-:B------:R-:W-:Y:S01]  /*cd40*/  FFMA.FTZ R24, R43, UR4, -R71.reuse ;  /* 0x000000042b187c23 */ /* 0x100fe20008010847 */
[----:B------:R-:W-:Y:S01]  /*cd50*/  MOV R43, R21 ;  /* 0x00000015002b7202 */ /* 0x000fe20000000f00 */
[----:B------:R-:W-:Y:S01]  /*cd60*/  FFMA.FTZ R21, R45, UR4, -R71 ;  /* 0x000000042d157c23 */ /* 0x000fe20008010847 */
[----:B------:R-:W-:Y:S01]  /*cd70*/  FMUL.FTZ R45, R5, R185 ;  /* 0x000000b9052d7220 */ /* 0x000fe20000410000 */
[--C-:B------:R-:W-:Y:S01]  /*cd80*/  FFMA.FTZ R101, R242, UR4, -R107.reuse ;  /* 0x00000004f2657c23 */ /* 0x100fe2000801086b */
[----:B------:R-:W-:Y:S03]  /*cd90*/  FFMA.FTZ R233, R233, UR4, -R107 ;  /* 0x00000004e9e97c23 */ /* 0x000fe6000801086b */
[----:B------:R2:W-:Y:S01]  /*cda0*/  MUFU.EX2 R93, R10 ;  /* 0x0000000a005d7308 */ /* 0x0005e20000000800 */
[----:B------:R-:W-:Y:S01]  /*cdb0*/  FFMA.FTZ R239, R65, UR4, -R105 ;  /* 0x0000000441ef7c23 */ /* 0x000fe20008010869 */
[----:B------:R-:W-:Y:S01]  /*cdc0*/  FFMA.FTZ R65, R22, UR4, -R69 ;  /* 0x0000000416417c23 */ /* 0x000fe20008010845 */
[----:B------:R-:W-:Y:S01]  /*cdd0*/  FFMA.FTZ R27, R35, UR4, -R105 ;  /* 0x00000004231b7c23 */ /* 0x000fe20008010869 */
[--C-:B------:R-:W-:Y:S01]  /*cde0*/  FFMA.FTZ R55, R33, UR4, -R107.reuse ;  /* 0x0000000421377c23 */ /* 0x100fe2000801086b */
[--C-:B------:R-:W-:Y:S01]  /*cdf0*/  FFMA.FTZ R66, R243, UR4, -R107.reuse ;  /* 0x00000004f3427c23 */ /* 0x100fe2000801086b */
[----:B------:R-:W-:Y:S01]  /*ce00*/  FFMA.FTZ R215, R97, UR4, -R107 ;  /* 0x0000000461d77c23 */ /* 0x000fe2000801086b */
[----:B------:R-:W-:Y:S03]  /*ce10*/  FFMA.FTZ R97, R222, UR4, -R71 ;  /* 0x00000004de617c23 */ /* 0x000fe60008010847 */
[----:B------:R5:W-:Y:S01]  /*ce20*/  MUFU.EX2 R229, R8 ;  /* 0x0000000800e57308 */ /* 0x000be20000000800 */
[----:B------:R-:W-:Y:S01]  /*ce30*/  FFMA.FTZ R111, R208, UR4, -R107 ;  /* 0x00000004d06f7c23 */ /* 0x000fe2000801086b */
[--C-:B------:R-:W-:Y:S01]  /*ce40*/  FFMA.FTZ R208, R106, UR4, -R105.reuse ;  /* 0x000000046ad07c23 */ /* 0x100fe20008010869 */
[----:B------:R-:W-:Y:S01]  /*ce50*/  FFMA.FTZ R106, R128, UR4, -R105 ;  /* 0x00000004806a7c23 */ /* 0x000fe20008010869 */
[----:B------:R-:W-:Y:S01]  /*ce60*/  FFMA.FTZ R123, R236, UR4, -R107 ;  /* 0x00000004ec7b7c23 */ /* 0x000fe2000801086b */
[----:B------:R-:W-:Y:S01]  /*ce70*/  FFMA.FTZ R128, R57, UR4, -R71 ;  /* 0x0000000439807c23 */ /* 0x000fe20008010847 */
[----:B------:R-:W-:Y:S01]  /*ce80*/  FFMA.FTZ R33, R218, UR4, -R69 ;  /* 0x00000004da217c23 */ /* 0x000fe20008010845 */
[----:B------:R-:W-:Y:S03]  /*ce90*/  FFMA.FTZ R243, R53, UR4, -R105 ;  /* 0x0000000435f37c23 */ /* 0x000fe60008010869 */
[----:B------:R-:W-:Y:S01]  /*cea0*/  MUFU.EX2 R39, R39 ;  /* 0x0000002700277308 */ /* 0x000fe20000000800 */
[--C-:B------:R-:W-:Y:S01]  /*ceb0*/  FFMA.FTZ R236, R49, UR4, -R71.reuse ;  /* 0x0000000431ec7c23 */ /* 0x100fe20008010847 */
[----:B------:R-:W-:Y:S01]  /*cec0*/  FMUL.FTZ R57, R5, R189 ;  /* 0x000000bd05397220 */ /* 0x000fe20000410000 */
[----:B------:R-:W-:Y:S01]  /*ced0*/  MOV R31, R129 ;  /* 0x00000081001f7202 */ /* 0x000fe20000000f00 */
[--C-:B------:R-:W-:Y:S01]  /*cee0*/  FFMA.FTZ R53, R17, UR4, -R71.reuse ;  /* 0x0000000411357c23 */ /* 0x100fe20008010847 */
[--C-:B------:R-:W-:Y:S01]  /*cef0*/  FFMA.FTZ R235, R58, UR4, -R71.reuse ;  /* 0x000000043aeb7c23 */ /* 0x100fe20008010847 */
[--C-:B------:R-:W-:Y:S01]  /*cf00*/  FFMA.FTZ R222, R75, UR4, -R71.reuse ;  /* 0x000000044bde7c23 */ /* 0x100fe20008010847 */
[----:B------:R-:W-:Y:S03]  /*cf10*/  MOV R49, R27 ;  /* 0x0000001b00317202 */ /* 0x000fe60000000f00 */
[----:B------:R-:W-:Y:S01]  /*cf20*/  MUFU.EX2 R33, R33 ;  /* 0x0000002100217308 */ /* 0x000fe20000000800 */
[--C-:B------:R-:W-:Y:S01]  /*cf30*/  FFMA.FTZ R218, R77, UR4, -R71.reuse ;  /* 0x000000044dda7c23 */ /* 0x100fe20008010847 */
[----:B---3--:R-:W-:Y:S01]  /*cf40*/  FFMA.FTZ R103, R126, UR4, -R71 ;  /* 0x000000047e677c23 */ /* 0x008fe20008010847 */
[----:B------:R-:W-:Y:S01]  /*cf50*/  FFMA.FTZ R129, R28, UR4, -R105 ;  /* 0x000000041c817c23 */ /* 0x000fe20008010869 */
[----:B------:R-:W-:Y:S01]  /*cf60*/  FFMA.FTZ R17, R41, UR4, -R71 ;  /* 0x0000000429117c23 */ /* 0x000fe20008010847 */
[----:B------:R-:W-:Y:S01]  /*cf70*/  MOV R58, R24 ;  /* 0x00000018003a7202 */ /* 0x000fe20000000f00 */
[--C-:B------:R-:W-:Y:S01]  /*cf80*/  FFMA.FTZ R27, R44, UR4, -R69.reuse ;  /* 0x000000042c1b7c23 */ /* 0x100fe20008010845 */
[----:B--2---:R-:W-:Y:S03]  /*cf90*/  MOV R10, R12 ;  /* 0x0000000c000a7202 */ /* 0x004fe60000000f00 */
[----:B------:R-:W-:Y:S01]  /*cfa0*/  MUFU.EX2 R97, R97 ;  /* 0x0000006100617308 */ /* 0x000fe20000000800 */
[----:B------:R-:W-:Y:S01]  /*cfb0*/  MOV R75, R29 ;  /* 0x0000001d004b7202 */ /* 0x000fe20000000f00 */
[----:B------:R-:W-:Y:S01]  /*cfc0*/  FFMA.FTZ R126, R56, UR4, -R69 ;  /* 0x00000004387e7c23 */ /* 0x000fe20008010845 */
[----:B-1----:R-:W-:Y:S01]  /*cfd0*/  MOV R77, R9 ;  /* 0x00000009004d7202 */ /* 0x002fe20000000f00 */
[C---:B-----5:R-:W-:Y:S01]  /*cfe0*/  FMUL.FTZ R8, R5.reuse, R164 ;  /* 0x000000a405087220 */ /* 0x060fe20000410000 */
[----:B------:R-:W-:Y:S01]  /*cff0*/  MOV R189, R60 ;  /* 0x0000003c00bd7202 */ /* 0x000fe20000000f00 */
[C---:B------:R-:W-:Y:S01]  /*d000*/  FMUL.FTZ R9, R5.reuse, R165 ;  /* 0x000000a505097220 */ /* 0x040fe20000410000 */
[C---:B------:R-:W-:Y:S03]  /*d010*/  FMUL.FTZ R12, R5.reuse, R168 ;  /* 0x000000a8050c7220 */ /* 0x040fe60000410000 */
[----:B------:R-:W-:Y:S01]  /*d020*/  MUFU.EX2 R126, R126 ;  /* 0x0000007e007e7308 */ /* 0x000fe20000000800 */
[C---:B------:R-:W-:Y:S01]  /*d030*/  FMUL.FTZ R24, R5.reuse, R172 ;  /* 0x000000ac05187220 */ /* 0x040fe20000410000 */
[C---:B------:R-:W-:Y:S01]  /*d040*/  FMUL.FTZ R28, R5.reuse, R176 ;  /* 0x000000b0051c7220 */ /* 0x040fe20000410000 */
[C---:B------:R-:W-:Y:S01]  /*d050*/  FMUL.FTZ R29, R5.reuse, R177 ;  /* 0x000000b1051d7220 */ /* 0x040fe20000410000 */
[C---:B------:R-:W-:Y:S01]  /*d060*/  FMUL.FTZ R41, R5.reuse, R181 ;  /* 0x000000b505297220 */ /* 0x040fe20000410000 */
[C---:B------:R-:W-:Y:S01]  /*d070*/  FMUL.FTZ R44, R5.reuse, R184 ;  /* 0x000000b8052c7220 */ /* 0x040fe20000410000 */
[C---:B------:R-:W-:Y:S01]  /*d080*/  FMUL.FTZ R56, R5.reuse, R188 ;  /* 0x000000bc05387220 */ /* 0x040fe20000410000 */
[----:B------:R-:W-:Y:S03]  /*d090*/  FMUL.FTZ R60, R5, R192 ;  /* 0x000000c0053c7220 */ /* 0x000fe60000410000 */
[----:B------:R-:W-:Y:S01]  /*d0a0*/  MUFU.EX2 R123, R123 ;  /* 0x0000007b007b7308 */ /* 0x000fe20000000800 */
[--C-:B------:R-:W-:Y:S01]  /*d0b0*/  FFMA.FTZ R210, R108, UR4, -R107.reuse ;  /* 0x000000046cd27c23 */ /* 0x100fe2000801086b */
[----:B------:R-:W-:Y:S01]  /*d0c0*/  FFMA.FTZ R108, R122, UR4, -R107 ;  /* 0x000000047a6c7c23 */ /* 0x000fe2000801086b */
[----:B------:R-:W-:Y:S01]  /*d0d0*/  FFMA.FTZ R122, R32, UR4, -R105 ;  /* 0x00000004207a7c23 */ /* 0x000fe20008010869 */
[----:B------:R-:W-:Y:S01]  /*d0e0*/  MOV R32, R113 ;  /* 0x0000007100207202 */ /* 0x000fe20000000f00 */
[----:B------:R-:W-:Y:S01]  /*d0f0*/  FFMA.FTZ R113, R36, UR4, -R69 ;  /* 0x0000000424717c23 */ /* 0x000fe20008010845 */
[--C-:B------:R-:W-:Y:S01]  /*d100*/  FFMA.FTZ R109, R20, UR4, -R107.reuse ;  /* 0x00000004146d7c23 */ /* 0x100fe2000801086b */
[--C-:B------:R-:W-:Y:S03]  /*d110*/  FFMA.FTZ R130, R232, UR4, -R107.reuse ;  /* 0x00000004e8827c23 */ /* 0x100fe6000801086b */
[----:B------:R-:W-:Y:S01]  /*d120*/  MUFU.EX2 R129, R129 ;  /* 0x0000008100817308 */ /* 0x000fe20000000800 */
[--C-:B------:R-:W-:Y:S01]  /*d130*/  FFMA.FTZ R119, R209, UR4, -R107.reuse ;  /* 0x00000004d1777c23 */ /* 0x100fe2000801086b */
[----:B------:R-:W-:Y:S01]  /*d140*/  FFMA.FTZ R232, R84, UR4, -R107 ;  /* 0x0000000454e87c23 */ /* 0x000fe2000801086b */
[----:B------:R-:W-:Y:S01]  /*d150*/  FFMA.FTZ R20, R11, UR4, -R69 ;  /* 0x000000040b147c23 */ /* 0x000fe20008010845 */
        /* <DEDUP_REMOVED lines=9> */
[--C-:B------:R-:W-:Y:S01]  /*d1f0*/  FFMA.FTZ R116, R224, UR4, -R105.reuse ;  /* 0x00000004e0747c23 */ /* 0x100fe20008010869 */
[----:B------:R-:W-:Y:S01]  /*d200*/  FFMA.FTZ R224, R92, UR4, -R105 ;  /* 0x000000045ce07c23 */ /* 0x000fe20008010869 */
[----:B------:R-:W-:Y:S03]  /*d210*/  MOV R193, R77 ;  /* 0x0000004d00c17202 */ /* 0x000fe60000000f00 */
[----:B------:R-:W-:Y:S01]  /*d220*/  MUFU.EX2 R92, R20 ;  /* 0x00000014005c7308 */ /* 0x000fe20000000800 */
[----:B------:R-:W-:Y:S01]  /*d230*/  FFMA.FTZ R99, R14, UR4, -R69 ;  /* 0x000000040e637c23 */ /* 0x000fe20008010845 */
[----:B------:R-:W-:Y:S01]  /*d240*/  FMUL.FTZ R14, R4, R170 ;  /* 0x000000aa040e7220 */ /* 0x000fe20000410000 */
[----:B------:R-:W-:Y:S01]  /*d250*/  FFMA.FTZ R227, R217, UR4, -R105 ;  /* 0x00000004d9e37c23 */ /* 0x000fe20008010869 */
[----:B------:R-:W-:Y:S01]  /*d260*/  FFMA.FTZ R217, R80, UR4, -R69 ;  /* 0x0000000450d97c23 */ /* 0x000fe20008010845 */
[--C-:B------:R-:W-:Y:S01]  /*d270*/  FFMA.FTZ R228, R238, UR4, -R71.reuse ;  /* 0x00000004eee47c23 */ /* 0x100fe20008010847 */
[----:B------:R-:W-:Y:S01]  /*d280*/  FFMA.FTZ R238, R47, UR4, -R71 ;  /* 0x000000042fee7c23 */ /* 0x000fe20008010847 */
[----:B------:R-:W-:Y:S03]  /*d290*/  MOV R47, R21 ;  /* 0x00000015002f7202 */ /* 0x000fe60000000f00 */
[----:B------:R-:W1:Y:S01]  /*d2a0*/  MUFU.EX2 R20, R11 ;  /* 0x0000000b00147308 */ /* 0x000e620000000800 */
[--C-:B------:R-:W-:Y:S01]  /*d2b0*/  FFMA.FTZ R230, R211, UR4, -R105.reuse ;  /* 0x00000004d3e67c23 */ /* 0x100fe20008010869 */
[--C-:B------:R-:W-:Y:S01]  /*d2c0*/  FFMA.FTZ R211, R95, UR4, -R105.reuse ;  /* 0x000000045fd37c23 */ /* 0x100fe20008010869 */
[----:B------:R-:W-:Y:S01]  /*d2d0*/  MOV R95, R109 ;  /* 0x0000006d005f7202 */ /* 0x000fe20000000f00 */
        /* <DEDUP_REMOVED lines=8> */
[----:B------:R-:W-:Y:S01]  /*d360*/  FFMA.FTZ R42, R42, UR4, -R69 ;  /* 0x000000042a2a7c23 */ /* 0x000fe20008010845 */
[--C-:B------:R-:W-:Y:S01]  /*d370*/  FFMA.FTZ R114, R63, UR4, -R71.reuse ;  /* 0x000000043f727c23 */ /* 0x100fe20008010847 */
[----:B------:R-:W-:Y:S01]  /*d380*/  MOV R15, R131 ;  /* 0x00000083000f7202 */ /* 0x000fe20000000f00 */
[--C-:B------:R-:W-:Y:S03]  /*d390*/  FFMA.FTZ R197, R100, UR4, -R71.reuse ;  /* 0x0000000464c57c23 */ /* 0x100fe60008010847 */
[----:B------:R-:W-:Y:S01]  /*d3a0*/  MUFU.EX2 R99, R99 ;  /* 0x0000006300637308 */ /* 0x000fe20000000800 */
[----:B-1----:R-:W-:Y:S01]  /*d3b0*/  MOV R59, R20 ;  /* 0x00000014003b7202 */ /* 0x002fe20000000f00 */
[--C-:B------:R-:W-:Y:S01]  /*d3c0*/  FFMA.FTZ R196, R104, UR4, -R71.reuse ;  /* 0x0000000468c47c23 */ /* 0x100fe20008010847 */
[----:B------:R-:W-:Y:S01]  /*d3d0*/  MOV R11, R127 ;  /* 0x0000007f000b7202 */ /* 0x000fe20000000f00 */
[--C-:B------:R-:W-:Y:S01]  /*d3e0*/  FFMA.FTZ R206, R96, UR4, -R71.reuse ;  /* 0x0000000460ce7c23 */ /* 0x100fe20008010847 */
[----:B------:R-:W-:Y:S01]  /*d3f0*/  MOV R63, R17 ;  /* 0x00000011003f7202 */ /* 0x000fe20000000f00 */
[--C-:B------:R-:W-:Y:S01]  /*d400*/  FFMA.FTZ R104, R204, UR4, -R71.reuse ;  /* 0x00000004cc687c23 */ /* 0x100fe20008010847 */
[--C-:B------:R-:W-:Y:S03]  /*d410*/  FFMA.FTZ R100, R124, UR4, -R71.reuse ;  /* 0x000000047c647c23 */ /* 0x100fe60008010847 */
[----:B------:R1:W2:Y:S01]  /*d420*/  MUFU.EX2 R96, R233 ;  /* 0x000000e900607308 */ /* 0x0002a20000000800 */
[--C-:B------:R-:W-:Y:S01]  /*d430*/  FFMA.FTZ R19, R19, UR4, -R71.reuse ;  /* 0x0000000413137c23 */ /* 0x100fe20008010847 */
[----:B------:R-:W-:Y:S01]  /*d440*/  FFMA.FTZ R71, R120, UR4, -R71 ;  /* 0x0000000478477c23 */ /* 0x000fe20008010847 */
[--C-:B------:R-:W-:Y:S01]  /*d450*/  FFMA.FTZ R17, R234, UR4, -R69.reuse ;  /* 0x00000004ea117c23 */ /* 0x100fe20008010845 */
[--C-:B------:R-:W-:Y:S01]  /*d460*/  FFMA.FTZ R201, R102, UR4, -R69.reuse ;  /* 0x0000000466c97c23 */ /* 0x100fe20008010845 */
[--C-:B------:R-:W-:Y:S01]  /*d470*/  FFMA.FTZ R234, R50, UR4, -R69.reuse ;  /* 0x0000000432ea7c23 */ /* 0x100fe20008010845 */
[--C-:B------:R-:W-:Y:S01]  /*d480*/  FFMA.FTZ R204, R82, UR4, -R69.reuse ;  /* 0x0000000452cc7c23 */ /* 0x100fe20008010845 */
[--C-:B------:R-:W-:Y:S03]  /*d490*/  FFMA.FTZ R124, R81, UR4, -R69.reuse ;  /* 0x00000004517c7c23 */ /* 0x100fe60008010845 */
[----:B------:R3:W5:Y:S01]  /*d4a0*/  MUFU.EX2 R168, R17 ;  /* 0x0000001100a87308 */ /* 0x0007620000000800 */
        /* <DEDUP_REMOVED lines=9> */
[----:B------:R-:W-:Y:S01]  /*d540*/  MOV R37, R59 ;  /* 0x0000003b00257202 */ /* 0x000fe20000000f00 */
[--C-:B------:R-:W-:Y:S01]  /*d550*/  FFMA.FTZ R35, R46, UR4, -R69.reuse ;  /* 0x000000042e237c23 */ /* 0x100fe20008010845 */
[----:B------:R-:W-:Y:S01]  /*d560*/  MOV R81, R11 ;  /* 0x0000000b00517202 */ /* 0x000fe20000000f00 */
[--C-:B------:R-:W-:Y:S01]  /*d570*/  FFMA.FTZ R127, R62, UR4, -R69.reuse ;  /* 0x000000043e7f7c23 */ /* 0x100fe20008010845 */
[----:B------:R-:W-:Y:S01]  /*d580*/  MOV R82, R15 ;  /* 0x0000000f00527202 */ /* 0x000fe20000000f00 */
[C---:B------:R-:W-:Y:S03]  /*d590*/  FMUL.FTZ R11, R4.reuse, R167 ;  /* 0x000000a7040b7220 */ /* 0x040fe60000410000 */
[----:B------:R-:W-:Y:S01]  /*d5a0*/  MUFU.EX2 R131, R131 ;  /* 0x0000008300837308 */ /* 0x000fe20000000800 */
[----:B------:R-:W-:Y:S01]  /*d5b0*/  MOV R80, R95 ;  /* 0x0000005f00507202 */ /* 0x000fe20000000f00 */
[C---:B------:R-:W-:Y:S01]  /*d5c0*/  FMUL.FTZ R15, R4.reuse, R171 ;  /* 0x000000ab040f7220 */ /* 0x040fe20000410000 */
[----:B------:R-:W-:Y:S01]  /*d5d0*/  MOV R77, R63 ;  /* 0x0000003f004d7202 */ /* 0x000fe20000000f00 */
[C---:B------:R-:W-:Y:S01]  /*d5e0*/  FMUL.FTZ R46, R4.reuse, R186 ;  /* 0x000000ba042e7220 */ /* 0x040fe20000410000 */
[----:B------:R-:W-:Y:S01]  /*d5f0*/  MOV R78, R31 ;  /* 0x0000001f004e7202 */ /* 0x000fe20000000f00 */
[C---:B------:R-:W-:Y:S01]  /*d600*/  FMUL.FTZ R31, R4.reuse, R179 ;  /* 0x000000b3041f7220 */ /* 0x040fe20000410000 */
[----:B------:R-:W-:Y:S03]  /*d610*/  MOV R74, R30 ;  /* 0x0000001e004a7202 */ /* 0x000fe60000000f00 */
        /* <DEDUP_REMOVED lines=13> */
[C---:B------:R-:W-:Y:S01]  /*d6f0*/  FMUL.FTZ R47, R4.reuse, R187 ;  /* 0x000000bb042f7220 */ /* 0x040fe20000410000 */
[C---:B------:R-:W-:Y:S01]  /*d700*/  FMUL.FTZ R58, R4.reuse, R190 ;  /* 0x000000be043a7220 */ /* 0x040fe20000410000 */
[C---:B------:R-:W-:Y:S03]  /*d710*/  FMUL.FTZ R59, R4.reuse, R191 ;  /* 0x000000bf043b7220 */ /* 0x040fe60000410000 */
[----:B------:R-:W-:Y:S01]  /*d720*/  MUFU.EX2 R118, R118 ;  /* 0x0000007600767308 */ /* 0x000fe20000000800 */
[C---:B------:R-:W-:Y:S01]  /*d730*/  FMUL.FTZ R62, R4.reuse, R194 ;  /* 0x000000c2043e7220 */ /* 0x040fe20000410000 */
[----:B------:R-:W-:Y:S01]  /*d740*/  FMUL.FTZ R63, R4, R195 ;  /* 0x000000c3043f7220 */ /* 0x000fe20000410000 */
[----:B------:R-:W4:Y:S01]  /*d750*/  LDSM.16.MT88.4 R20, [R247+0x8000] ;  /* 0x00800000f714783b */ /* 0x000f220000004200 */
[--C-:B-1----:R-:W-:Y:S01]  /*d760*/  FFMA.FTZ R233, R70, UR4, -R69.reuse ;  /* 0x0000000446e97c23 */ /* 0x102fe20008010845 */
[--C-:B------:R-:W-:Y:S01]  /*d770*/  FFMA.FTZ R70, R7, UR4, -R69.reuse ;  /* 0x0000000407467c23 */ /* 0x100fe20008010845 */
[----:B------:R-:W-:Y:S01]  /*d780*/  MOV R191, R37 ;  /* 0x0000002500bf7202 */ /* 0x000fe20000000f00 */
[C---:B------:R-:W-:Y:S03]  /*d790*/  FMUL.FTZ R7, R67.reuse, R163 ;  /* 0x000000a343077220 */ /* 0x040fe60000410000 */
[----:B------:R-:W-:Y:S01]  /*d7a0*/  MUFU.EX2 R116, R116 ;  /* 0x0000007400747308 */ /* 0x000fe20000000800 */
[----:B------:R-:W-:Y:S01]  /*d7b0*/  MOV R192, R72 ;  /* 0x0000004800c07202 */ /* 0x000fe20000000f00 */
[--C-:B------:R-:W-:Y:S01]  /*d7c0*/  FFMA.FTZ R101, R38, UR4, -R69.reuse ;  /* 0x0000000426657c23 */ /* 0x100fe20008010845 */
[----:B------:R-:W-:Y:S01]  /*d7d0*/  F2FP.BF16.F32.PACK_AB R72, R84, R39 ;  /* 0x000000275448723e */ /* 0x000fe200000010ff */
[--C-:B------:R-:W-:Y:S01]  /*d7e0*/  FFMA.FTZ R18, R18, UR4, -R69.reuse ;  /* 0x0000000412127c23 */ /* 0x100fe20008010845 */
[----:B------:R-:W-:Y:S01]  /*d7f0*/  MOV R188, R74 ;  /* 0x0000004a00bc7202 */ /* 0x000fe20000000f00 */
[----:B------:R-:W-:Y:S01]  /*d800*/  FFMA.FTZ R69, R6, UR4, -R69 ;  /* 0x0000000406457c23 */ /* 0x000fe20008010845 */
[----:B------:R-:W-:Y:S03]  /*d810*/  MOV R183, R75 ;  /* 0x0000004b00b77202 */ /* 0x000fe60000000f00 */
[----:B------:R-:W-:Y:S01]  /*d820*/  MUFU.EX2 R115, R115 ;  /* 0x0000007300737308 */ /* 0x000fe20000000800 */
[----:B--2---:R-:W-:Y:S01]  /*d830*/  F2FP.BF16.F32.PACK_AB R74, R96, R93 ;  /* 0x0000005d604a723e */ /* 0x004fe200000010ff */
[----:B------:R-:W-:Y:S01]  /*d840*/  FMUL.FTZ R6, R67, R162 ;  /* 0x000000a243067220 */ /* 0x000fe20000410000 */
[----:B------:R-:W-:Y:S01]  /*d850*/  F2FP.BF16.F32.PACK_AB R75, R229, R98 ;  /* 0x00000062e54b723e */ /* 0x000fe200000010ff */
[----:B---3--:R-:W-:Y:S01]  /*d860*/  FMUL.FTZ R17, R54, R157 ;  /* 0x0000009d36117220 */ /* 0x008fe20000410000 */
[----:B------:R-:W-:Y:S02]  /*d870*/  MOV R181, R78 ;  /* 0x0000004e00b57202 */ /* 0x000fe40000000f00 */
[----:B------:R-:W-:Y:S03]  /*d880*/  MOV R179, R79 ;  /* 0x0000004f00b37202 */ /* 0x000fe60000000f00 */
[----:B------:R-:W-:Y:S01]  /*d890*/  MUFU.EX2 R128, R128 ;  /* 0x0000008000807308 */ /* 0x000fe20000000800 */
[----:B------:R-:W-:Y:S02]  /*d8a0*/  MOV R182, R77 ;  /* 0x0000004d00b67202 */ /* 0x000fe40000000f00 */
[----:B------:R-:W-:Y:S02]  /*d8b0*/  MOV R185, R76 ;  /* 0x0000004c00b97202 */ /* 0x000fe40000000f00 */
[----:B------:R-:W-:Y:S02]  /*d8c0*/  F2FP.BF16.F32.PACK_AB R77, R92, R33 ;  /* 0x000000215c4d723e */ /* 0x000fe400000010ff */
[----:B------:R-:W-:Y:S03]  /*d8d0*/  F2FP.BF16.F32.PACK_AB R78, R228, R97 ;  /* 0x00000061e44e723e */ /* 0x000fe600000010ff */
[----:B------:R-:W-:Y:S01]  /*d8e0*/  MUFU.EX2 R121, R121 ;  /* 0x0000007900797308 */ /* 0x000fe20000000800 */
[----:B-----5:R-:W-:Y:S02]  /*d8f0*/  F2FP.BF16.F32.PACK_AB R79, R168, R99 ;  /* 0x00000063a84f723e */ /* 0x020fe400000010ff */
[----:B------:R-:W-:Y:S02]  /*d900*/  F2FP.BF16.F32.PACK_AB R76, R189, R16 ;  /* 0x00000010bd4c723e */ /* 0x000fe400000010ff */
[----:B------:R-:W-:Y:S01]  /*d910*/  MOV R173, R19 ;  /* 0x0000001300ad7202 */ /* 0x000fe20000000f00 */
[C---:B------:R-:W-:Y:S01]  /*d920*/  FMUL.FTZ R19, R67.reuse, R159 ;  /* 0x0000009f43137220 */ /* 0x040fe20000410000 */
[----:B------:R-:W-:Y:S03]  /*d930*/  MOV R176, R18 ;  /* 0x0000001200b07202 */ /* 0x000fe60000000f00 */
[----:B------:R-:W-:Y:S01]  /*d940*/  MUFU.EX2 R159, R188 ;  /* 0x000000bc009f7308 */ /* 0x000fe20000000800 */
[C---:B------:R-:W-:Y:S01]  /*d950*/  FMUL.FTZ R18, R67.reuse, R158 ;  /* 0x0000009e43127220 */ /* 0x040fe20000410000 */
[----:B------:R-:W-:Y:S02]  /*d960*/  MOV R169, R81 ;  /* 0x0000005100a97202 */ /* 0x000fe40000000f00 */
[----:B------:R-:W-:Y:S02]  /*d970*/  MOV R177, R82 ;  /* 0x0000005200b17202 */ /* 0x000fe40000000f00 */
[----:B------:R-:W-:Y:S04]  /*d980*/  MOV R184, R80 ;  /* 0x0000005000b87202 */ /* 0x000fe80000000f00 */
[----:B------:R1:W-:Y:S01]  /*d990*/  MUFU.EX2 R158, R66 ;  /* 0x00000042009e7308 */ /* 0x0003e20000000800 */
[----:B------:R-:W-:Y:S02]  /*d9a0*/  MOV R187, R83 ;  /* 0x0000005300bb7202 */ /* 0x000fe40000000f00 */
[----:B------:R-:W-:Y:S01]  /*d9b0*/  LDSM.16.MT88.4 R80, [R245+0x8000] ;  /* 0x00800000f550783b */ /* 0x000fe20000004200 */
[----:B------:R-:W-:Y:S01]  /*d9c0*/  MOV R165, R35 ;  /* 0x0000002300a57202 */ /* 0x000fe20000000f00 */
[C---:B------:R-:W-:Y:S01]  /*d9d0*/  FMUL.FTZ R35, R67.reuse, R151 ;  /* 0x0000009743237220 */ /* 0x040fe20000410000 */
        /* <DEDUP_REMOVED lines=14> */
[----:B------:R-:W-:Y:S01]  /*dac0*/  MUFU.EX2 R172, R172 ;  /* 0x000000ac00ac7308 */ /* 0x000fe20000000800 */
[----:B------:R-:W-:Y:S01]  /*dad0*/  MOV R186, R174 ;  /* 0x000000ae00ba7202 */ /* 0x000fe20000000f00 */
[----:B-1----:R-:W-:Y:S01]  /*dae0*/  FMUL.FTZ R66, R67, R146 ;  /* 0x0000009243427220 */ /* 0x002fe20000410000 */
[----:B------:R-:W-:Y:S02]  /*daf0*/  MOV R194, R183 ;  /* 0x000000b700c27202 */ /* 0x000fe40000000f00 */
[----:B------:R-:W-:Y:S01]  /*db00*/  MOV R167, R52 ;  /* 0x0000003400a77202 */ /* 0x000fe20000000f00 */
[C---:B------:R-:W-:Y:S01]  /*db10*/  FMUL.FTZ R52, R54.reuse, R132 ;  /* 0x0000008436347220 */ /* 0x040fe20000410000 */
[----:B------:R-:W-:Y:S03]  /*db20*/  MOV R162, R195 ;  /* 0x000000c300a27202 */ /* 0x000fe60000000f00 */
[----:B------:R-:W-:Y:S01]  /*db30*/  MUFU.EX2 R174, R86 ;  /* 0x0000005600ae7308 */ /* 0x000fe20000000800 */
[----:B------:R-:W-:Y:S02]  /*db40*/  MOV R195, R194 ;  /* 0x000000c200c37202 */ /* 0x000fe40000000f00 */
[----:B------:R-:W-:Y:S02]  /*db50*/  MOV R183, R170 ;  /* 0x000000aa00b77202 */ /* 0x000fe40000000f00 */
[----:B------:R-:W-:Y:S01]  /*db60*/  MOV R171, R65 ;  /* 0x0000004100ab7202 */ /* 0x000fe20000000f00 */
[C---:B------:R-:W-:Y:S01]  /*db70*/  FMUL.FTZ R65, R54.reuse, R145 ;  /* 0x0000009136417220 */ /* 0x040fe20000410000 */
[----:B------:R-:W-:Y:S01]  /*db80*/  MOV R175, R53 ;  /* 0x0000003500af7202 */ /* 0x000fe20000000f00 */
[----:B------:R-:W-:Y:S01]  /*db90*/  FMUL.FTZ R53, R54, R133 ;  /* 0x0000008536357220 */ /* 0x000fe20000410000 */
[----:B------:R-:W-:Y:S01]  /*dba0*/  MOV R188, R185 ;  /* 0x000000b900bc7202 */ /* 0x000fe20000000f00 */
[----:B------:R-:W-:Y:S01]  /*dbb0*/  MUFU.EX2 R173, R173 ;  /* 0x000000ad00ad7308 */ /* 0x000fe20000000800 */
[----:B------:R-:W-:Y:S02]  /*dbc0*/  MOV R170, R192 ;  /* 0x000000c000aa7202 */ /* 0x000fe40000000f00 */
[----:B------:R-:W-:Y:S07]  /*dbd0*/  MOV R185, R165 ;  /* 0x000000a500b97202 */ /* 0x000fee0000000f00 */
[----:B------:R-:W-:Y:S10]  /*dbe0*/  MUFU.EX2 R192, R90 ;  /* 0x0000005a00c07308 */ /* 0x000ff40000000800 */
[----:B------:R-:W-:Y:S10]  /*dbf0*/  MUFU.EX2 R165, R88 ;  /* 0x0000005800a57308 */ /* 0x000ff40000000800 */
[----:B------:R-:W-:Y:S01]  /*dc00*/  MUFU.EX2 R175, R175 ;  /* 0x000000af00af7308 */ /* 0x000fe20000000800 */
[----:B----4-:R-:W-:Y:S01]  /*dc10*/  FFMA.FTZ R180, R5, R73, R16 ;  /* 0x0000004905b47223 */ /* 0x010fe20000010010 */
[----:B------:R-:W-:Y:S01]  /*dc20*/  MOV R73, R10 ;  /* 0x0000000a00497202 */ /* 0x000fe20000000f00 */
[----:B------:R-:W2:Y:S01]  /*dc30*/  LDL.LU R5, [R1+0x7c] ;  /* 0x00007c0001057983 */ /* 0x000ea20000300800 */
[----:B------:R-:W-:Y:S01]  /*dc40*/  FMUL.FTZ R10, R4, R166 ;  /* 0x000000a6040a7220 */ /* 0x000fe20000410000 */
[C---:B------:R-:W-:Y:S01]  /*dc50*/  FMUL.FTZ R16, R54.reuse, R156 ;  /* 0x0000009c36107220 */ /* 0x040fe20000410000 */
[----:B------:R-:W-:Y:S01]  /*dc60*/  MOV R164, R73 ;  /* 0x0000004900a47202 */ /* 0x000fe20000000f00 */
[----:B------:R-:W3:Y:S01]  /*dc70*/  LDL.LU R36, [R1+0x78] ;  /* 0x0000780001247983 */ /* 0x000ee20000300800 */
[----:B------:R-:W-:Y:S02]  /*dc80*/  F2FP.BF16.F32.PACK_AB R73, R193, R191 ;  /* 0x000000bfc149723e */ /* 0x000fe400000010ff */
[----:B------:R-:W1:Y:S01]  /*dc90*/  MUFU.EX2 R178, R178 ;  /* 0x000000b200b27308 */ /* 0x000e620000000800 */
[----:B------:R-:W-:Y:S01]  /*dca0*/  MOV R166, R64 ;  /* 0x0000004000a67202 */ /* 0x000fe20000000f00 */
[----:B------:R-:W-:Y:S01]  /*dcb0*/  FMUL.FTZ R64, R54, R144 ;  /* 0x0000009036407220 */ /* 0x000fe20000410000 */
[----:B------:R-:W-:Y:S07]  /*dcc0*/  FADD.FTZ R180, R189, R180 ;  /* 0x000000b4bdb47221 */ /* 0x000fee0000010000 */
[----:B------:R-:W-:Y:S10]  /*dcd0*/  MUFU.EX2 R166, R166 ;  /* 0x000000a600a67308 */ /* 0x000ff40000000800 */
[----:B------:R-:W4:Y:S10]  /*dce0*/  MUFU.EX2 R171, R171 ;  /* 0x000000ab00ab7308 */ /* 0x000f340000000800 */
[----:B------:R-:W5:Y:S10]  /*dcf0*/  MUFU.EX2 R170, R170 ;  /* 0x000000aa00aa7308 */ /* 0x000f740000000800 */
        /* <DEDUP_REMOVED lines=35> */
[C---:B------:R-:W-:Y:S01]  /*df30*/  FMUL.FTZ R5, R54.reuse, R161 ;  /* 0x000000a136057220 */ /* 0x040fe20000410000 */
[----:B------:R-:W2:Y:S01]  /*df40*/  LDL.LU R160, [R1+0x74] ;  /* 0x0000740001a07983 */ /* 0x000ea20000300800 */
[----:B---3--:R-:W-:Y:S01]  /*df50*/  FFMA.FTZ R163, R54, R36, R39 ;  /* 0x0000002436a37223 */ /* 0x008fe20000010027 */
[----:B-1----:R-:W-:Y:S01]  /*df60*/  FADD.FTZ R184, R92, R95 ;  /* 0x0000005f5cb87221 */ /* 0x002fe20000010000 */
[C---:B------:R-:W-:Y:S01]  /*df70*/  FMUL.FTZ R33, R54.reuse, R149 ;  /* 0x0000009536217220 */ /* 0x040fe20000410000 */
[----:B------:R-:W1:Y:S02]  /*df80*/  LDSM.16.MT88.4 R36, [R246+0x8000] ;  /* 0x00800000f624783b */ /* 0x000e640000004200 */
[----:B------:R-:W-:Y:S01]  /*df90*/  MUFU.EX2 R149, R195 ;  /* 0x000000c300957308 */ /* 0x000fe20000000800 */
[-C--:B------:R-:W-:Y:S05]  /*dfa0*/  HMMA.16816.F32.BF16 R4, R72, R20.reuse, R4 ;  /* 0x000000144804723c */ /* 0x080fea0000041804 */
[----:B------:R-:W-:Y:S01]  /*dfb0*/  MOV R161, R190 ;  /* 0x000000be00a17202 */ /* 0x000fe20000000f00 */
[C---:B------:R-:W-:Y:S03]  /*dfc0*/  HMMA.16816.F32.BF16 R8, R76.reuse, R20, R8 ;  /* 0x000000144c08723c */ /* 0x040fe60000041808 */
[----:B------:R-:W-:Y:S02]  /*dfd0*/  MUFU.EX2 R190, R177 ;  /* 0x000000b100be7308 */ /* 0x000fe40000000800 */
[----:B------:R-:W-:Y:S01]  /*dfe0*/  MOV R157, R161 ;  /* 0x000000a1009d7202 */ /* 0x000fe20000000f00 */
[-C--:B------:R-:W-:Y:S07]  /*dff0*/  HMMA.16816.F32.BF16 R12, R76, R22.reuse, R12 ;  /* 0x000000164c0c723c */ /* 0x080fee000004180c */
[----:B------:R-:W-:Y:S01]  /*e000*/  MUFU.EX2 R161, R89 ;  /* 0x0000005900a17308 */ /* 0x000fe20000000800 */
[C---:B------:R-:W-:Y:S01]  /*e010*/  FMUL.FTZ R20, R54.reuse, R152 ;  /* 0x0000009836147220 */ /* 0x040fe20000410000 */
[C---:B------:R-:W-:Y:S04]  /*e020*/  HMMA.16816.F32.BF16 R16, R72.reuse, R22, R16 ;  /* 0x000000164810723c */ /* 0x040fe80000041810 */
[C---:B------:R-:W-:Y:S04]  /*e030*/  FMUL.FTZ R21, R54.reuse, R153 ;  /* 0x0000009936157220 */ /* 0x040fe80000410000 */
[----:B------:R-:W-:Y:S03]  /*e040*/  MUFU.EX2 R177, R169 ;  /* 0x000000a900b17308 */ /* 0x000fe60000000800 */
[C---:B------:R-:W-:Y:S01]  /*e050*/  FMUL.FTZ R22, R67.reuse, R154 ;  /* 0x0000009a43167220 */ /* 0x040fe20000410000 */
[C---:B------:R-:W-:Y:S06]  /*e060*/  FMUL.FTZ R23, R67.reuse, R155 ;  /* 0x0000009b43177220 */ /* 0x040fec0000410000 */
[----:B------:R3:W-:Y:S01]  /*e070*/  MUFU.EX2 R169, R55 ;  /* 0x0000003700a97308 */ /* 0x0007e20000000800 */
[-C--:B-1----:R-:W-:Y:S09]  /*e080*/  HMMA.16816.F32.BF16 R20, R72, R36.reuse, R20 ;  /* 0x000000244814723c */ /* 0x082ff20000041814 */
[----:B------:R-:W-:Y:S01]  /*e090*/  MUFU.EX2 R155, R157 ;  /* 0x0000009d009b7308 */ /* 0x000fe20000000800 */
[C---:B------:R-:W-:Y:S09]  /*e0a0*/  HMMA.16816.F32.BF16 R24, R76.reuse, R36, R24 ;  /* 0x000000244c18723c */ /* 0x040ff20000041818 */
[----:B------:R-:W-:Y:S02]  /*e0b0*/  MUFU.EX2 R157, R188 ;  /* 0x000000bc009d7308 */ /* 0x000fe40000000800 */
[C---:B---3--:R-:W-:Y:S01]  /*e0c0*/  FMUL.FTZ R55, R67.reuse, R135 ;  /* 0x0000008743377220 */ /* 0x048fe20000410000 */
[-C--:B------:R-:W-:Y:S03]  /*e0d0*/  HMMA.16816.F32.BF16 R28, R76, R38.reuse, R28 ;  /* 0x000000264c1c723c */ /* 0x080fe6000004181c */
[C---:B------:R-:W-:Y:S03]  /*e0e0*/  FMUL.FTZ R36, R54.reuse, R140 ;  /* 0x0000008c36247220 */ /* 0x040fe60000410000 */
[C---:B------:R-:W-:Y:S01]  /*e0f0*/  HMMA.16816.F32.BF16 R32, R72.reuse, R38, R32 ;  /* 0x000000264820723c */ /* 0x040fe20000041820 */
[----:B------:R1:W-:Y:S04]  /*e100*/  MUFU.EX2 R154, R199 ;  /* 0x000000c7009a7308 */ /* 0x0003e80000000800 */
[----:B------:R-:W-:Y:S01]  /*e110*/  FMUL.FTZ R37, R54, R141 ;  /* 0x0000008d36257220 */ /* 0x000fe20000410000 */
[C---:B------:R-:W-:Y:S01]  /*e120*/  FMUL.FTZ R54, R67.reuse, R134 ;  /* 0x0000008643367220 */ /* 0x040fe20000410000 */
[C---:B------:R-:W-:Y:S01]  /*e130*/  FMUL.FTZ R38, R67.reuse, R142 ;  /* 0x0000008e43267220 */ /* 0x040fe20000410000 */
[----:B------:R-:W-:Y:S03]  /*e140*/  FMUL.FTZ R39, R67, R143 ;  /* 0x0000008f43277220 */ /* 0x000fe60000410000 */
[----:B------:R-:W-:Y:S04]  /*e150*/  MUFU.EX2 R135, R241 ;  /* 0x000000f100877308 */ /* 0x000fe80000000800 */
[-C--:B------:R-:W-:Y:S06]  /*e160*/  HMMA.16816.F32.BF16 R36, R72, R80.reuse, R36 ;  /* 0x000000504824723c */ /* 0x080fec0000041824 */
[----:B------:R-:W-:Y:S01]  /*e170*/  MUFU.EX2 R134, R239 ;  /* 0x000000ef00867308 */ /* 0x000fe20000000800 */
[----:B-1----:R-:W-:Y:S01]  /*e180*/  MOV R199, R68 ;  /* 0x0000004400c77202 */ /* 0x002fe20000000f00 */
[C---:B------:R-:W-:Y:S08]  /*e190*/  HMMA.16816.F32.BF16 R40, R76.reuse, R80, R40 ;  /* 0x000000504c28723c */ /* 0x040ff00000041828 */
[----:B------:R-:W-:Y:S01]  /*e1a0*/  MUFU.EX2 R152, R238 ;  /* 0x000000ee00987308 */ /* 0x000fe20000000800 */
[-C--:B------:R-:W-:Y:S06]  /*e1b0*/  HMMA.16816.F32.BF16 R44, R76, R82.reuse, R44 ;  /* 0x000000524c2c723c */ /* 0x080fec000004182c */
[C---:B------:R-:W-:Y:S01]  /*e1c0*/  HMMA.16816.F32.BF16 R48, R72.reuse, R82, R48 ;  /* 0x000000524830723c */ /* 0x040fe20000041830 */
[----:B------:R-:W1:Y:S02]  /*e1d0*/  LDSM.16.MT88.4 R80, [R244+0x8000] ;  /* 0x00800000f450783b */ /* 0x000e640000004200 */
[----:B------:R-:W-:Y:S10]  /*e1e0*/  MUFU.EX2 R143, R236 ;  /* 0x000000ec008f7308 */ /* 0x000ff40000000800 */
[----:B------:R-:W-:Y:S10]  /*e1f0*/  MUFU.EX2 R142, R235 ;  /* 0x000000eb008e7308 */ /* 0x000ff40000000800 */
[----:B------:R-:W-:Y:S10]  /*e200*/  MUFU.EX2 R140, R232 ;  /* 0x000000e8008c7308 */ /* 0x000ff40000000800 */
[----:B------:R-:W-:Y:S10]  /*e210*/  MUFU.EX2 R188, R223 ;  /* 0x000000df00bc7308 */ /* 0x000ff40000000800 */
[----:B------:R-:W-:Y:S01]  /*e220*/  MUFU.EX2 R112, R112 ;  /* 0x0000007000707308 */ /* 0x000fe20000000800 */
[-C--:B-1----:R-:W-:Y:S09]  /*e230*/  HMMA.16816.F32.BF16 R52, R72, R80.reuse, R52 ;  /* 0x000000504834723c */ /* 0x082ff20000041834 */
[----:B------:R-:W-:Y:S01]  /*e240*/  MUFU.EX2 R111, R111 ;  /* 0x0000006f006f7308 */ /* 0x000fe20000000800 */
[C---:B------:R-:W-:Y:S09]  /*e250*/  HMMA.16816.F32.BF16 R56, R76.reuse, R80, R56 ;  /* 0x000000504c38723c */ /* 0x040ff20000041838 */
[----:B------:R-:W-:Y:S01]  /*e260*/  MUFU.EX2 R110, R110 ;  /* 0x0000006e006e7308 */ /* 0x000fe20000000800 */
[-C--:B------:R-:W-:Y:S09]  /*e270*/  HMMA.16816.F32.BF16 R60, R76, R82.reuse, R60 ;  /* 0x000000524c3c723c */ /* 0x080ff2000004183c */
[----:B------:R-:W-:Y:S02]  /*e280*/  MUFU.EX2 R109, R109 ;  /* 0x0000006d006d7308 */ /* 0x000fe40000000800 */
[----:B------:R-:W-:Y:S02]  /*e290*/  F2FP.BF16.F32.PACK_AB R76, R175, R178 ;  /* 0x000000b2af4c723e */ /* 0x000fe400000010ff */
[----:B----4-:R-:W-:Y:S02]  /*e2a0*/  F2FP.BF16.F32.PACK_AB R77, R171, R176 ;  /* 0x000000b0ab4d723e */ /* 0x010fe400000010ff */
[----:B------:R-:W-:Y:S04]  /*e2b0*/  F2FP.BF16.F32.PACK_AB R78, R166, R173 ;  /* 0x000000ada64e723e */ /* 0x000fe800000010ff */
[----:B------:R-:W-:Y:S01]  /*e2c0*/  MUFU.EX2 R108, R108 ;  /* 0x0000006c006c7308 */ /* 0x000fe20000000800 */
[----:B-----5:R-:W-:Y:S09]  /*e2d0*/  F2FP.BF16.F32.PACK_AB R79, R159, R170 ;  /* 0x000000aa9f4f723e */ /* 0x020ff200000010ff */
[----:B------:R-:W-:Y:S10]  /*e2e0*/  MUFU.EX2 R106, R106 ;  /* 0x0000006a006a7308 */ /* 0x000ff40000000800 */
[----:B------:R-:W-:Y:S10]  /*e2f0*/  MUFU.EX2 R100, R100 ;  /* 0x0000006400647308 */ /* 0x000ff40000000800 */
[----:B------:R-:W1:Y:S10]  /*e300*/  MUFU.EX2 R70, R70 ;  /* 0x0000004600467308 */ /* 0x000e740000000800 */
[----:B------:R-:W-:Y:S10]  /*e310*/  MUFU.EX2 R204, R204 ;  /* 0x000000cc00cc7308 */ /* 0x000ff40000000800 */
[----:B------:R-:W-:Y:S01]  /*e320*/  MUFU.EX2 R201, R201 ;  /* 0x000000c900c97308 */ /* 0x000fe20000000800 */
[----:B-1----:R-:W-:Y:S09]  /*e330*/  F2FP.BF16.F32.PACK_AB R195, R69, R70 ;  /* 0x0000004645c3723e */ /* 0x002ff200000010ff */
[----:B------:R-:W-:Y:S10]  /*e340*/  MUFU.EX2 R124, R124 ;  /* 0x0000007c007c7308 */ /* 0x000ff40000000800 */
[----:B------:R-:W-:Y:S10]  /*e350*/  MUFU.EX2 R113, R113 ;  /* 0x0000007100717308 */ /* 0x000ff40000000800 */
[----:B------:R-:W-:Y:S10]  /*e360*/  MUFU.EX2 R104, R104 ;  /* 0x0000006800687308 */ /* 0x000ff40000000800 */
[----:B------:R-:W-:Y:S10]  /*e370*/  MUFU.EX2 R103, R103 ;  /* 0x0000006700677308 */ /* 0x000ff40000000800 */
[----:B------:R-:W-:Y:S10]  /*e380*/  MUFU.EX2 R102, R102 ;  /* 0x0000006600667308 */ /* 0x000ff40000000800 */
[----:B------:R-:W-:Y:S01]  /*e390*/  MUFU.EX2 R101, R101 ;  /* 0x0000006500657308 */ /* 0x000fe20000000800 */
[C---:B--2---:R-:W-:Y:S01]  /*e3a0*/  FFMA.FTZ R141, R67.reuse, R160, R191 ;  /* 0x000000a0438d7223 */ /* 0x044fe200000100bf */
[----:B------:R-:W-:Y:S01]  /*e3b0*/  MOV R160, R187 ;  /* 0x000000bb00a07202 */ /* 0x000fe20000000f00 */
[----:B------:R-:W-:Y:S01]  /*e3c0*/  FMUL.FTZ R67, R67, R147 ;  /* 0x0000009343437220 */ /* 0x000fe20000410000 */
[----:B------:R-:W-:Y:S01]  /*e3d0*/  MOV R187, R179 ;  /* 0x000000b300bb7202 */ /* 0x000fe20000000f00 */
[----:B------:R-:W-:Y:S01]  /*e3e0*/  FADD.FTZ R141, R193, R141 ;  /* 0x0000008dc18d7221 */ /* 0x000fe20000010000 */
[----:B------:R-:W-:Y:S04]  /*e3f0*/  MOV R156, R160 ;  /* 0x000000a0009c7202 */ /* 0x000fe80000000f00 */
[----:B------:R-:W1:Y:S01]  /*e400*/  MUFU.EX2 R179, R87 ;  /* 0x0000005700b37308 */ /* 0x000e620000000800 */
[----:B------:R-:W-:Y:S01]  /*e410*/  MOV R191, R182 ;  /* 0x000000b600bf7202 */ /* 0x000fe20000000f00 */
[----:B------:R-:W-:Y:S01]  /*e420*/  HMMA.16816.F32.BF16 R64, R72, R82, R64 ;  /* 0x000000524840723c */ /* 0x000fe20000041840 */
[----:B------:R-:W-:Y:S03]  /*e430*/  LDSM.16.MT88.4 R80, [R245+0x8800] ;  /* 0x00880000f550783b */ /* 0x000fe60000004200 */
[----:B------:R-:W-:Y:S04]  /*e440*/  MOV R182, R167 ;  /* 0x000000a700b67202 */ /* 0x000fe80000000f00 */
[----:B------:R2:W-:Y:S03]  /*e450*/  MUFU.EX2 R160, R85 ;  /* 0x0000005500a07308 */ /* 0x0005e60000000800 */
[----:B------:R-:W-:Y:S02]  /*e460*/  MOV R194, R191 ;  /* 0x000000bf00c27202 */ /* 0x000fe40000000f00 */
[----:B------:R-:W-:Y:S02]  /*e470*/  MOV R191, R187 ;  /* 0x000000bb00bf7202 */ /* 0x000fe40000000f00 */
[----:B------:R-:W-:Y:S02]  /*e480*/  MOV R187, R186 ;  /* 0x000000ba00bb7202 */ /* 0x000fe40000000f00 */
[----:B------:R-:W-:Y:S01]  /*e490*/  MOV R186, R183 ;  /* 0x000000b700ba7202 */ /* 0x000fe20000000f00 */
[----:B------:R-:W3:Y:S01]  /*e4a0*/  MUFU.EX2 R167, R91 ;  /* 0x0000005b00a77308 */ /* 0x000ee20000000800 */
[----:B------:R-:W-:Y:S01]  /*e4b0*/  MOV R183, R182 ;  /* 0x000000b600b77202 */ /* 0x000fe20000000f00 */
[----:B------:R-:W-:Y:S01]  /*e4c0*/  FADD.FTZ R182, R84, R163 ;  /* 0x000000a354b67221 */ /* 0x000fe20000010000 */
[----:B-1----:R-:W-:Y:S02]  /*e4d0*/  F2FP.BF16.F32.PACK_AB R72, R179, R192 ;  /* 0x000000c0b348723e */ /* 0x002fe400000010ff */
[----:B------:R-:W-:Y:S01]  /*e4e0*/  F2FP.BF16.F32.PACK_AB R73, R177, R190 ;  /* 0x000000beb149723e */ /* 0x000fe200000010ff */
[----:B------:R-:W-:Y:S01]  /*e4f0*/  FADD.FTZ R193, R93, R182 ;  /* 0x000000b65dc17221 */ /* 0x000fe20000010000 */
[----:B------:R-:W-:Y:S01]  /*e500*/  F2FP.BF16.F32.PACK_AB R74, R169, R174 ;  /* 0x000000aea94a723e */ /* 0x000fe200000010ff */
[----:B--2---:R-:W1:Y:S02]  /*e510*/  LDSM.16.MT88.4 R84, [R247+0x8800] ;  /* 0x00880000f754783b */ /* 0x004e640000004200 */
[----:B------:R-:W-:Y:S01]  /*e520*/  MUFU.EX2 R150, R156 ;  /* 0x0000009c00967308 */ /* 0x000fe20000000800 */
[----:B------:R-:W-:Y:S04]  /*e530*/  FADD.FTZ R193, R96, R193 ;  /* 0x000000c160c17221 */ /* 0x000fe80000010000 */
[----:B------:R-:W-:Y:S01]  /*e540*/  FADD.FTZ R192, R192, R193 ;  /* 0x000000c1c0c07221 */ /* 0x000fe20000010000 */
[----:B------:R-:W-:Y:S01]  /*e550*/  F2FP.BF16.F32.PACK_AB R193, R101, R102 ;  /* 0x0000006665c1723e */ /* 0x000fe200000010ff */
[----:B------:R-:W-:Y:S01]  /*e560*/  LDSM.16.MT88.4 R92, [R245+0x9000] ;  /* 0x00900000f55c783b */ /* 0x000fe20000004200 */
[----:B---3--:R-:W-:Y:S02]  /*e570*/  F2FP.BF16.F32.PACK_AB R75, R167, R172 ;  /* 0x000000aca74b723e */ /* 0x008fe400000010ff */
[----:B------:R2:W-:Y:S01]  /*e580*/  MUFU.EX2 R151, R187 ;  /* 0x000000bb00977308 */ /* 0x0005e20000000800 */
[----:B------:R-:W-:Y:S01]  /*e590*/  FADD.FTZ R179, R179, R192 ;  /* 0x000000c0b3b37221 */ /* 0x000fe20000010000 */
[----:B------:R-:W-:Y:S03]  /*e5a0*/  F2FP.BF16.F32.PACK_AB R192, R103, R104 ;  /* 0x0000006867c0723e */ /* 0x000fe600000010ff */
[----:B------:R-:W3:Y:S05]  /*e5b0*/  LDSM.16.MT88.4 R88, [R246+0x8800] ;  /* 0x00880000f658783b */ /* 0x000eea0000004200 */
[----:B------:R-:W-:Y:S10]  /*e5c0*/  MUFU.EX2 R148, R183 ;  /* 0x000000b700947308 */ /* 0x000ff40000000800 */
[----:B------:R-:W-:Y:S01]  /*e5d0*/  MUFU.EX2 R156, R162 ;  /* 0x000000a2009c7308 */ /* 0x000fe20000000800 */
[----:B--2---:R-:W-:Y:S09]  /*e5e0*/  FADD.FTZ R187, R99, R184 ;  /* 0x000000b863bb7221 */ /* 0x004ff20000010000 */
[----:B------:R2:W-:Y:S01]  /*e5f0*/  MUFU.EX2 R163, R194 ;  /* 0x000000c200a37308 */ /* 0x0005e20000000800 */
[-C--:B-1----:R-:W-:Y:S09]  /*e600*/  HMMA.16816.F32.BF16 R4, R72, R84.reuse, R4 ;  /* 0x000000544804723c */ /* 0x082ff20000041804 */
[----:B------:R1:W4:Y:S01]  /*e610*/  MUFU.EX2 R162, R191 ;  /* 0x000000bf00a27308 */ /* 0x0003220000000800 */
[C---:B------:R-:W-:Y:S09]  /*e620*/  HMMA.16816.F32.BF16 R8, R76.reuse, R84, R8 ;  /* 0x000000544c08723c */ /* 0x040ff20000041808 */
[----:B------:R-:W5:Y:S02]  /*e630*/  MUFU.EX2 R153, R186 ;  /* 0x000000ba00997308 */ /* 0x000f640000000800 */
[----:B--2---:R-:W-:Y:S01]  /*e640*/  F2FP.BF16.F32.PACK_AB R194, R71, R100 ;  /* 0x0000006447c2723e */ /* 0x004fe200000010ff */
[-C--:B------:R-:W-:Y:S06]  /*e650*/  HMMA.16816.F32.BF16 R12, R76, R86.reuse, R12 ;  /* 0x000000564c0c723c */ /* 0x080fec000004180c */
[C---:B------:R-:W-:Y:S01]  /*e660*/  HMMA.16816.F32.BF16 R16, R72.reuse, R86, R16 ;  /* 0x000000564810723c */ /* 0x040fe20000041810 */
[----:B------:R-:W2:Y:S01]  /*e670*/  LDSM.16.MT88.4 R84, [R244+0x8800] ;  /* 0x00880000f454783b */ /* 0x000ea20000004200 */
[----:B------:R-:W5:Y:S03]  /*e680*/  MUFU.EX2 R147, R243 ;  /* 0x000000f300937308 */ /* 0x000f660000000800 */
[----:B-1----:R-:W-:Y:S01]  /*e690*/  FADD.FTZ R191, R97, R180 ;  /* 0x000000b461bf7221 */ /* 0x002fe20000010000 */
[-C--:B---3--:R-:W-:Y:S06]  /*e6a0*/  HMMA.16816.F32.BF16 R20, R72, R88.reuse, R20 ;  /* 0x000000584814723c */ /* 0x088fec0000041814 */
[----:B------:R-:W-:Y:S01]  /*e6b0*/  MUFU.EX2 R180, R227 ;  /* 0x000000e300b47308 */ /* 0x000fe20000000800 */
[----:B------:R-:W-:Y:S01]  /*e6c0*/  FADD.FTZ R191, R228, R191 ;  /* 0x000000bfe4bf7221 */ /* 0x000fe20000010000 */
[C---:B------:R-:W-:Y:S06]  /*e6d0*/  HMMA.16816.F32.BF16 R24, R76.reuse, R88, R24 ;  /* 0x000000584c18723c */ /* 0x040fec0000041818 */
[-C--:B------:R-:W-:Y:S02]  /*e6e0*/  HMMA.16816.F32.BF16 R28, R76, R90.reuse, R28 ;  /* 0x0000005a4c1c723c */ /* 0x080fe4000004181c */
[----:B------:R-:W-:Y:S04]  /*e6f0*/  MUFU.EX2 R184, R226 ;  /* 0x000000e200b87308 */ /* 0x000fe80000000800 */
[C---:B------:R-:W-:Y:S01]  /*e700*/  HMMA.16816.F32.BF16 R32, R72.reuse, R90, R32 ;  /* 0x0000005a4820723c */ /* 0x040fe20000041820 */
[----:B------:R-:W-:Y:S05]  /*e710*/  LDSM.16.MT88.4 R88, [R246+0x9000] ;  /* 0x00900000f658783b */ /* 0x000fea0000004200 */
[----:B------:R-:W-:Y:S01]  /*e720*/  MUFU.EX2 R182, R222 ;  /* 0x000000de00b67308 */ /* 0x000fe20000000800 */
[-C--:B------:R-:W-:Y:S09]  /*e730*/  HMMA.16816.F32.BF16 R36, R72, R80.reuse, R36 ;  /* 0x000000504824723c */ /* 0x080ff20000041824 */
[----:B------:R-:W1:Y:S01]  /*e740*/  MUFU.EX2 R183, R221 ;  /* 0x000000dd00b77308 */ /* 0x000e620000000800 */
[C---:B------:R-:W-:Y:S06]  /*e750*/  HMMA.16816.F32.BF16 R40, R76.reuse, R80, R40 ;  /* 0x000000504c28723c */ /* 0x040fec0000041828 */
[-C--:B------:R-:W-:Y:S03]  /*e760*/  HMMA.16816.F32.BF16 R44, R76, R82.reuse, R44 ;  /* 0x000000524c2c723c */ /* 0x080fe6000004182c */
[----:B------:R-:W-:Y:S03]  /*e770*/  MUFU.EX2 R186, R220 ;  /* 0x000000dc00ba7308 */ /* 0x000fe60000000800 */
[C---:B------:R-:W-:Y:S01]  /*e780*/  HMMA.16816.F32.BF16 R48, R72.reuse, R82, R48 ;  /* 0x000000524830723c */ /* 0x040fe20000041830 */
[----:B------:R-:W3:Y:S05]  /*e790*/  LDSM.16.MT88.4 R80, [R247+0x9000] ;  /* 0x00900000f750783b */ /* 0x000eea0000004200 */
[-C--:B--2---:R-:W-:Y:S06]  /*e7a0*/  HMMA.16816.F32.BF16 R52, R72, R84.reuse, R52 ;  /* 0x000000544834723c */ /* 0x084fec0000041834 */
[C---:B------:R-:W-:Y:S06]  /*e7b0*/  HMMA.16816.F32.BF16 R56, R76.reuse, R84, R56 ;  /* 0x000000544c38723c */ /* 0x040fec0000041838 */
[-C--:B------:R-:W-:Y:S06]  /*e7c0*/  HMMA.16816.F32.BF16 R60, R76, R86.reuse, R60 ;  /* 0x000000564c3c723c */ /* 0x080fec000004183c */
[----:B------:R-:W-:Y:S01]  /*e7d0*/  HMMA.16816.F32.BF16 R64, R72, R86, R64 ;  /* 0x000000564840723c */ /* 0x000fe20000041840 */
[----:B------:R-:W-:Y:S04]  /*e7e0*/  LDSM.16.MT88.4 R84, [R246+0x9800] ;  /* 0x00980000f654783b */ /* 0x000fe80000004200 */
[----:B------:R-:W-:Y:S01]  /*e7f0*/  FADD.FTZ R76, R98, R141 ;  /* 0x0000008d624c7221 */ /* 0x000fe20000010000 */
[----:B----4-:R-:W-:Y:S01]  /*e800*/  F2FP.BF16.F32.PACK_AB R77, R151, R162 ;  /* 0x000000a2974d723e */ /* 0x010fe200000010ff */
[----:B------:R-:W2:Y:S01]  /*e810*/  MUFU.EX2 R141, R230 ;  /* 0x000000e6008d7308 */ /* 0x000ea20000000800 */
[----:B------:R-:W-:Y:S01]  /*e820*/  F2FP.BF16.F32.PACK_AB R74, R150, R155 ;  /* 0x0000009b964a723e */ /* 0x000fe200000010ff */
[----:B------:R-:W4:Y:S02]  /*e830*/  LDSM.16.MT88.4 R96, [R244+0x9000] ;  /* 0x00900000f460783b */ /* 0x000f240000004200 */
[----:B------:R-:W-:Y:S01]  /*e840*/  F2FP.BF16.F32.PACK_AB R75, R149, R156 ;  /* 0x0000009c954b723e */ /* 0x000fe200000010ff */
[----:B------:R-:W-:Y:S01]  /*e850*/  FADD.FTZ R229, R229, R76 ;  /* 0x0000004ce5e57221 */ /* 0x000fe20000010000 */
[----:B------:R-:W-:Y:S02]  /*e860*/  F2FP.BF16.F32.PACK_AB R72, R158, R161 ;  /* 0x000000a19e48723e */ /* 0x000fe400000010ff */
[----:B------:R-:W-:Y:S01]  /*e870*/  F2FP.BF16.F32.PACK_AB R73, R165, R160 ;  /* 0x000000a0a549723e */ /* 0x000fe200000010ff */
[----:B------:R-:W-:Y:S01]  /*e880*/  FADD.FTZ R190, R190, R229 ;  /* 0x000000e5bebe7221 */ /* 0x000fe20000010000 */
[----:B-----5:R-:W-:Y:S02]  /*e890*/  F2FP.BF16.F32.PACK_AB R78, R148, R153 ;  /* 0x00000099944e723e */ /* 0x020fe400000010ff */
[----:B------:R-:W-:Y:S01]  /*e8a0*/  F2FP.BF16.F32.PACK_AB R79, R136, R157 ;  /* 0x0000009d884f723e */ /* 0x000fe200000010ff */
[----:B------:R-:W-:Y:S01]  /*e8b0*/  FADD.FTZ R177, R177, R190 ;  /* 0x000000beb1b17221 */ /* 0x000fe20000010000 */
[----:B------:R-:W-:Y:S01]  /*e8c0*/  F2FP.BF16.F32.PACK_AB R76, R163, R164 ;  /* 0x000000a4a34c723e */ /* 0x000fe200000010ff */
[-C--:B---3--:R-:W-:Y:S01]  /*e8d0*/  HMMA.16816.F32.BF16 R4, R72, R80.reuse, R4 ;  /* 0x000000504804723c */ /* 0x088fe20000041804 */
[----:B------:R-:W-:Y:S02]  /*e8e0*/  MUFU.EX2 R190, R218 ;  /* 0x000000da00be7308 */ /* 0x000fe40000000800 */
[----:B------:R-:W-:Y:S03]  /*e8f0*/  FADD.FTZ R172, R172, R177 ;  /* 0x000000b1acac7221 */ /* 0x000fe60000010000 */
[C---:B------:R-:W-:Y:S05]  /*e900*/  HMMA.16816.F32.BF16 R8, R76.reuse, R80, R8 ;  /* 0x000000504c08723c */ /* 0x040fea0000041808 */
[----:B------:R-:W-:Y:S01]  /*e910*/  FADD.FTZ R167, R167, R172 ;  /* 0x000000aca7a77221 */ /* 0x000fe20000010000 */
[-C--:B------:R-:W-:Y:S05]  /*e920*/  HMMA.16816.F32.BF16 R12, R76, R82.reuse, R12 ;  /* 0x000000524c0c723c */ /* 0x080fea000004180c */
[----:B------:R-:W-:Y:S01]  /*e930*/  FADD.FTZ R160, R160, R167 ;  /* 0x000000a7a0a07221 */ /* 0x000fe20000010000 */
[C---:B------:R-:W-:Y:S01]  /*e940*/  HMMA.16816.F32.BF16 R16, R72.reuse, R82, R16 ;  /* 0x000000524810723c */ /* 0x040fe20000041810 */
[----:B------:R-:W3:Y:S04]  /*e950*/  LDSM.16.MT88.4 R80, [R247+0x9800] ;  /* 0x00980000f750783b */ /* 0x000ee80000004200 */
[----:B------:R-:W-:Y:S01]  /*e960*/  FADD.FTZ R165, R165, R160 ;  /* 0x000000a0a5a57221 */ /* 0x000fe20000010000 */
[-C--:B------:R-:W-:Y:S05]  /*e970*/  HMMA.16816.F32.BF16 R20, R72, R88.reuse, R20 ;  /* 0x000000584814723c */ /* 0x080fea0000041814 */
[----:B------:R-:W-:Y:S01]  /*e980*/  FADD.FTZ R156, R156, R165 ;  /* 0x000000a59c9c7221 */ /* 0x000fe20000010000 */
[C---:B------:R-:W-:Y:S06]  /*e990*/  HMMA.16816.F32.BF16 R24, R76.reuse, R88, R24 ;  /* 0x000000584c18723c */ /* 0x040fec0000041818 */
[-C--:B------:R-:W-:Y:S06]  /*e9a0*/  HMMA.16816.F32.BF16 R28, R76, R90.reuse, R28 ;  /* 0x0000005a4c1c723c */ /* 0x080fec000004181c */
[C---:B------:R-:W-:Y:S01]  /*e9b0*/  HMMA.16816.F32.BF16 R32, R72.reuse, R90, R32 ;  /* 0x0000005a4820723c */ /* 0x040fe20000041820 */
[----:B------:R-:W5:Y:S05]  /*e9c0*/  LDSM.16.MT88.4 R88, [R245+0x9800] ;  /* 0x00980000f558783b */ /* 0x000f6a0000004200 */
[-C--:B------:R-:W-:Y:S06]  /*e9d0*/  HMMA.16816.F32.BF16 R36, R72, R92.reuse, R36 ;  /* 0x0000005c4824723c */ /* 0x080fec0000041824 */
[C---:B------:R-:W-:Y:S06]  /*e9e0*/  HMMA.16816.F32.BF16 R40, R76.reuse, R92, R40 ;  /* 0x0000005c4c28723c */ /* 0x040fec0000041828 */
[-C--:B------:R-:W-:Y:S05]  /*e9f0*/  HMMA.16816.F32.BF16 R44, R76, R94.reuse, R44 ;  /* 0x0000005e4c2c723c */ /* 0x080fea000004182c */
[----:B------:R-:W-:Y:S01]  /*ea00*/  FADD.FTZ R93, R168, R187 ;  /* 0x000000bba85d7221 */ /* 0x000fe20000010000 */
[C---:B------:R-:W-:Y:S01]  /*ea10*/  HMMA.16816.F32.BF16 R48, R72.reuse, R94, R48 ;  /* 0x0000005e4830723c */ /* 0x040fe20000041830 */
[----:B------:R-:W2:Y:S04]  /*ea20*/  MUFU.EX2 R187, R219 ;  /* 0x000000db00bb7308 */ /* 0x000ea80000000800 */
[----:B------:R-:W-:Y:S01]  /*ea30*/  FADD.FTZ R176, R176, R93 ;  /* 0x0000005db0b07221 */ /* 0x000fe20000010000 */
[-C--:B----4-:R-:W-:Y:S01]  /*ea40*/  HMMA.16816.F32.BF16 R52, R72, R96.reuse, R52 ;  /* 0x000000604834723c */ /* 0x090fe20000041834 */
[----:B------:R-:W4:Y:S04]  /*ea50*/  LDSM.16.MT88.4 R92, [R244+0x9800] ;  /* 0x00980000f45c783b */ /* 0x000f280000004200 */
[----:B------:R-:W-:Y:S01]  /*ea60*/  FADD.FTZ R171, R171, R176 ;  /* 0x000000b0abab7221 */ /* 0x000fe20000010000 */
[C---:B------:R-:W-:Y:S05]  /*ea70*/  HMMA.16816.F32.BF16 R56, R76.reuse, R96, R56 ;  /* 0x000000604c38723c */ /* 0x040fea0000041838 */
[----:B------:R-:W-:Y:S01]  /*ea80*/  FADD.FTZ R170, R170, R171 ;  /* 0x000000abaaaa7221 */ /* 0x000fe20000010000 */
[-C--:B------:R-:W-:Y:S05]  /*ea90*/  HMMA.16816.F32.BF16 R60, R76, R98.reuse, R60 ;  /* 0x000000624c3c723c */ /* 0x080fea000004183c */
[----:B------:R-:W-:Y:S01]  /*eaa0*/  FADD.FTZ R159, R159, R170 ;  /* 0x000000aa9f9f7221 */ /* 0x000fe20000010000 */
[----:B------:R-:W-:Y:S05]  /*eab0*/  HMMA.16816.F32.BF16 R64, R72, R98, R64 ;  /* 0x000000624840723c */ /* 0x000fea0000041840 */
[----:B------:R-:W-:Y:S01]  /*eac0*/  F2FP.BF16.F32.PACK_AB R77, R139, R146 ;  /* 0x000000928b4d723e */ /* 0x000fe200000010ff */
[----:B------:R-:W-:Y:S01]  /*ead0*/  FADD.FTZ R162, R162, R159 ;  /* 0x0000009fa2a27221 */ /* 0x000fe20000010000 */
[----:B------:R-:W-:Y:S01]  /*eae0*/  F2FP.BF16.F32.PACK_AB R72, R138, R137 ;  /* 0x000000898a48723e */ /* 0x000fe200000010ff */
[----:B------:R-:W-:Y:S02]  /*eaf0*/  FADD.FTZ R96, R178, R191 ;  /* 0x000000bfb2607221 */ /* 0x000fe40000010000 */
[----:B------:R-:W2:Y:S01]  /*eb00*/  MUFU.EX2 R191, R216 ;  /* 0x000000d800bf7308 */ /* 0x000ea20000000800 */
[----:B------:R-:W-:Y:S01]  /*eb10*/  F2FP.BF16.F32.PACK_AB R73, R147, R154 ;  /* 0x0000009a9349723e */ /* 0x000fe200000010ff */
[----:B------:R-:W-:Y:S01]  /*eb20*/  FADD.FTZ R96, R175, R96 ;  /* 0x00000060af607221 */ /* 0x000fe20000010000 */
[----:B------:R-:W-:Y:S01]  /*eb30*/  F2FP.BF16.F32.PACK_AB R74, R135, R144 ;  /* 0x00000090874a723e */ /* 0x000fe200000010ff */
[----:B------:R-:W-:Y:S01]  /*eb40*/  FADD.FTZ R162, R151, R162 ;  /* 0x000000a297a27221 */ /* 0x000fe20000010000 */
[----:B------:R-:W-:Y:S02]  /*eb50*/  F2FP.BF16.F32.PACK_AB R75, R134, R145 ;  /* 0x00000091864b723e */ /* 0x000fe400000010ff */
[----:B------:R-:W-:Y:S03]  /*eb60*/  F2FP.BF16.F32.PACK_AB R76, R143, R152 ;  /* 0x000000988f4c723e */ /* 0x000fe600000010ff */
[----:B------:R-:W2:Y:S01]  /*eb70*/  MUFU.EX2 R216, R213 ;  /* 0x000000d500d87308 */ /* 0x000ea20000000800 */
[----:B------:R-:W-:Y:S02]  /*eb80*/  F2FP.BF16.F32.PACK_AB R78, R133, R142 ;  /* 0x0000008e854e723e */ /* 0x000fe400000010ff */
[----:B------:R-:W-:Y:S01]  /*eb90*/  F2FP.BF16.F32.PACK_AB R79, R126, R131 ;  /* 0x000000837e4f723e */ /* 0x000fe200000010ff */
[-C--:B---3--:R-:W-:Y:S06]  /*eba0*/  HMMA.16816.F32.BF16 R4, R72, R80.reuse, R4 ;  /* 0x000000504804723c */ /* 0x088fec0000041804 */
[C---:B------:R-:W-:Y:S06]  /*ebb0*/  HMMA.16816.F32.BF16 R8, R76.reuse, R80, R8 ;  /* 0x000000504c08723c */ /* 0x040fec0000041808 */
[-C--:B------:R-:W-:Y:S06]  /*ebc0*/  HMMA.16816.F32.BF16 R12, R76, R82.reuse, R12 ;  /* 0x000000524c0c723c */ /* 0x080fec000004180c */
[C---:B------:R-:W-:Y:S01]  /*ebd0*/  HMMA.16816.F32.BF16 R16, R72.reuse, R82, R16 ;  /* 0x000000524810723c */ /* 0x040fe20000041810 */
[----:B------:R-:W3:Y:S05]  /*ebe0*/  LDSM.16.MT88.4 R80, [R247+0xa000] ;  /* 0x00a00000f750783b */ /* 0x000eea0000004200 */
[-C--:B------:R-:W-:Y:S06]  /*ebf0*/  HMMA.16816.F32.BF16 R20, R72, R84.reuse, R20 ;  /* 0x000000544814723c */ /* 0x080fec0000041814 */
[C---:B------:R-:W-:Y:S06]  /*ec00*/  HMMA.16816.F32.BF16 R24, R76.reuse, R84, R24 ;  /* 0x000000544c18723c */ /* 0x040fec0000041818 */
[-C--:B------:R-:W-:Y:S06]  /*ec10*/  HMMA.16816.F32.BF16 R28, R76, R86.reuse, R28 ;  /* 0x000000564c1c723c */ /* 0x080fec000004181c */
[C---:B------:R-:W-:Y:S01]  /*ec20*/  HMMA.16816.F32.BF16 R32, R72.reuse, R86, R32 ;  /* 0x000000564820723c */ /* 0x040fe20000041820 */
[----:B------:R-:W1:Y:S05]  /*ec30*/  LDSM.16.MT88.4 R84, [R246+0xa000] ;  /* 0x00a00000f654783b */ /* 0x000e6a0000004200 */
[-C--:B-----5:R-:W-:Y:S06]  /*ec40*/  HMMA.16816.F32.BF16 R36, R72, R88.reuse, R36 ;  /* 0x000000584824723c */ /* 0x0a0fec0000041824 */
[C---:B------:R-:W-:Y:S06]  /*ec50*/  HMMA.16816.F32.BF16 R40, R76.reuse, R88, R40 ;  /* 0x000000584c28723c */ /* 0x040fec0000041828 */
[-C--:B------:R-:W-:Y:S06]  /*ec60*/  HMMA.16816.F32.BF16 R44, R76, R90.reuse, R44 ;  /* 0x0000005a4c2c723c */ /* 0x080fec000004182c */
[C---:B------:R-:W-:Y:S01]  /*ec70*/  HMMA.16816.F32.BF16 R48, R72.reuse, R90, R48 ;  /* 0x0000005a4830723c */ /* 0x040fe20000041830 */
[----:B------:R-:W5:Y:S05]  /*ec80*/  LDSM.16.MT88.4 R88, [R245+0xa000] ;  /* 0x00a00000f558783b */ /* 0x000f6a0000004200 */
[-C--:B----4-:R-:W-:Y:S06]  /*ec90*/  HMMA.16816.F32.BF16 R52, R72, R92.reuse, R52 ;  /* 0x0000005c4834723c */ /* 0x090fec0000041834 */
[C---:B------:R-:W-:Y:S06]  /*eca0*/  HMMA.16816.F32.BF16 R56, R76.reuse, R92, R56 ;  /* 0x0000005c4c38723c */ /* 0x040fec0000041838 */
[-C--:B------:R-:W-:Y:S05]  /*ecb0*/  HMMA.16816.F32.BF16 R60, R76, R94.reuse, R60 ;  /* 0x0000005e4c3c723c */ /* 0x080fea000004183c */
[----:B------:R-:W-:Y:S01]  /*ecc0*/  FADD.FTZ R93, R173, R96 ;  /* 0x00000060ad5d7221 */ /* 0x000fe20000010000 */
[----:B------:R-:W-:Y:S01]  /*ecd0*/  HMMA.16816.F32.BF16 R64, R72, R94, R64 ;  /* 0x0000005e4840723c */ /* 0x000fe20000041840 */
[----:B------:R-:W4:Y:S04]  /*ece0*/  LDSM.16.MT88.4 R96, [R244+0xa000] ;  /* 0x00a00000f460783b */ /* 0x000f280000004200 */
[----:B------:R-:W-:Y:S01]  /*ecf0*/  F2FP.BF16.F32.PACK_AB R76, R121, R128 ;  /* 0x00000080794c723e */ /* 0x000fe200000010ff */
[----:B------:R-:W-:Y:S01]  /*ed00*/  FADD.FTZ R93, R166, R93 ;  /* 0x0000005da65d7221 */ /* 0x000fe20000010000 */
[----:B------:R-:W-:Y:S01]  /*ed10*/  F2FP.BF16.F32.PACK_AB R72, R123, R130 ;  /* 0x000000827b48723e */ /* 0x000fe200000010ff */
[----:B------:R-:W-:Y:S03]  /*ed20*/  FADD.FTZ R92, R174, R179 ;  /* 0x000000b3ae5c7221 */ /* 0x000fe60000010000 */
[----:B------:R-:W-:Y:S01]  /*ed30*/  F2FP.BF16.F32.PACK_AB R73, R122, R129 ;  /* 0x000000817a49723e */ /* 0x000fe200000010ff */
[----:B------:R-:W-:Y:S01]  /*ed40*/  FADD.FTZ R92, R169, R92 ;  /* 0x0000005ca95c7221 */ /* 0x000fe20000010000 */
[----:B------:R-:W-:Y:S02]  /*ed50*/  F2FP.BF16.F32.PACK_AB R74, R118, R119 ;  /* 0x00000077764a723e */ /* 0x000fe400000010ff */
[----:B------:R-:W-:Y:S01]  /*ed60*/  F2FP.BF16.F32.PACK_AB R75, R115, R116 ;  /* 0x00000074734b723e */ /* 0x000fe200000010ff */
[----:B------:R-:W-:Y:S01]  /*ed70*/  FADD.FTZ R161, R161, R92 ;  /* 0x0000005ca1a17221 */ /* 0x000fe20000010000 */
[----:B------:R-:W-:Y:S02]  /*ed80*/  F2FP.BF16.F32.PACK_AB R77, R120, R127 ;  /* 0x0000007f784d723e */ /* 0x000fe400000010ff */
[----:B------:R-:W-:Y:S01]  /*ed90*/  F2FP.BF16.F32.PACK_AB R78, R114, R117 ;  /* 0x00000075724e723e */ /* 0x000fe200000010ff */
[----:B------:R-:W-:Y:S01]  /*eda0*/  FADD.FTZ R158, R158, R161 ;  /* 0x000000a19e9e7221 */ /* 0x000fe20000010000 */
[----:B------:R-:W-:Y:S01]  /*edb0*/  F2FP.BF16.F32.PACK_AB R79, R132, R125 ;  /* 0x0000007d844f723e */ /* 0x000fe200000010ff */
[-C--:B---3--:R-:W-:Y:S03]  /*edc0*/  HMMA.16816.F32.BF16 R4, R72, R80.reuse, R4 ;  /* 0x000000504804723c */ /* 0x088fe60000041804 */
[----:B------:R-:W-:Y:S03]  /*edd0*/  FADD.FTZ R155, R155, R158 ;  /* 0x0000009e9b9b7221 */ /* 0x000fe60000010000 */
        /* <DEDUP_REMOVED lines=22> */
[----:B------:R-:W-:Y:S04]  /*ef40*/  F2FP.BF16.F32.PACK_AB R72, R181, R140 ;  /* 0x0000008cb548723e */ /* 0x000fe800000010ff */
[----:B--2---:R-:W-:Y:S02]  /*ef50*/  F2FP.BF16.F32.PACK_AB R73, R180, R141 ;  /* 0x0000008db449723e */ /* 0x004fe400000010ff */
[----:B------:R-:W-:Y:S02]  /*ef60*/  F2FP.BF16.F32.PACK_AB R74, R189, R184 ;  /* 0x000000b8bd4a723e */ /* 0x000fe400000010ff */
[----:B------:R-:W-:Y:S02]  /*ef70*/  F2FP.BF16.F32.PACK_AB R75, R188, R185 ;  /* 0x000000b9bc4b723e */ /* 0x000fe400000010ff */
[----:B------:R-:W-:Y:S02]  /*ef80*/  F2FP.BF16.F32.PACK_AB R77, R187, R186 ;  /* 0x000000babb4d723e */ /* 0x000fe400000010ff */
[----:B------:R-:W-:Y:S02]  /*ef90*/  F2FP.BF16.F32.PACK_AB R78, R191, R190 ;  /* 0x000000bebf4e723e */ /* 0x000fe400000010ff */
[----:B------:R-:W-:Y:S01]  /*efa0*/  F2FP.BF16.F32.PACK_AB R79, R217, R214 ;  /* 0x000000d6d94f723e */ /* 0x000fe200000010ff */
[-C--:B---3--:R-:W-:Y:S06]  /*efb0*/  HMMA.16816.F32.BF16 R4, R72, R80.reuse, R4 ;  /* 0x000000504804723c */ /* 0x088fec0000041804 */
[C---:B------:R-:W-:Y:S06]  /*efc0*/  HMMA.16816.F32.BF16 R8, R76.reuse, R80, R8 ;  /* 0x000000504c08723c */ /* 0x040fec0000041808 */
[-C--:B------:R-:W-:Y:S06]  /*efd0*/  HMMA.16816.F32.BF16 R12, R76, R82.reuse, R12 ;  /* 0x000000524c0c723c */ /* 0x080fec000004180c */
[C---:B------:R-:W-:Y:S01]  /*efe0*/  HMMA.16816.F32.BF16 R16, R72.reuse, R82, R16 ;  /* 0x000000524810723c */ /* 0x040fe20000041810 */
[----:B------:R-:W2:Y:S05]  /*eff0*/  LDSM.16.MT88.4 R80, [R247+0xb000] ;  /* 0x00b00000f750783b */ /* 0x000eaa0000004200 */
        /* <DEDUP_REMOVED lines=9> */
[----:B------:R-:W3:Y:S05]  /*f090*/  LDSM.16.MT88.4 R88, [R245+0xb000] ;  /* 0x00b00000f558783b */ /* 0x000eea0000004200 */
        /* <DEDUP_REMOVED lines=12> */
[----:B------:R-:W-:Y:S01]  /*f160*/  F2FP.BF16.F32.PACK_AB R74, R209, R210 ;  /* 0x000000d2d14a723e */ /* 0x000fe200000010ff */
        /* <DEDUP_REMOVED lines=8> */
[-C--:B--2---:R-:W-:Y:S01]  /*f1f0*/  HMMA.16816.F32.BF16 R4, R72, R80.reuse, R4 ;  /* 0x000000504804723c */ /* 0x084fe20000041804 */
[----:B------:R-:W2:Y:S02]  /*f200*/  LDSM.16.MT88.4 R148, [R246+0xb800] ;  /* 0x00b80000f694783b */ /* 0x000ea40000004200 */
[----:B------:R-:W-:Y:S01]  /*f210*/  FADD.FTZ R137, R138, R137 ;  /* 0x000000898a897221 */ /* 0x000fe20000010000 */
[----:B------:R-:W-:Y:S01]  /*f220*/  FADD.FTZ R146, R146, R153 ;  /* 0x0000009992927221 */ /* 0x000fe20000010000 */
[----:B------:R-:W-:Y:S01]  /*f230*/  FADD.FTZ R154, R154, R155 ;  /* 0x0000009b9a9a7221 */ /* 0x000fe20000010000 */
[C---:B------:R-:W-:Y:S05]  /*f240*/  HMMA.16816.F32.BF16 R8, R76.reuse, R80, R8 ;  /* 0x000000504c08723c */ /* 0x040fea0000041808 */
[----:B------:R-:W-:Y:S01]  /*f250*/  FADD.FTZ R154, R147, R154 ;  /* 0x0000009a939a7221 */ /* 0x000fe20000010000 */
[-C--:B------:R-:W-:Y:S05]  /*f260*/  HMMA.16816.F32.BF16 R12, R76, R82.reuse, R12 ;  /* 0x000000524c0c723c */ /* 0x080fea000004180c */
[----:B------:R-:W-:Y:S01]  /*f270*/  F2FP.BF16.F32.PACK_AB R147, R105, R106 ;  /* 0x0000006a6993723e */ /* 0x000fe200000010ff */
        /* <DEDUP_REMOVED lines=10> */
[-C--:B---3--:R-:W-:Y:S05]  /*f320*/  HMMA.16816.F32.BF16 R36, R72, R88.reuse, R36 ;  /* 0x000000584824723c */ /* 0x088fea0000041824 */
[----:B------:R-:W-:Y:S01]  /*f330*/  FADD.FTZ R128, R121, R128 ;  /* 0x0000008079807221 */ /* 0x000fe20000010000 */
[C---:B------:R-:W-:Y:S05]  /*f340*/  HMMA.16816.F32.BF16 R40, R76.reuse, R88, R40 ;  /* 0x000000584c28723c */ /* 0x040fea0000041828 */
[----:B------:R-:W-:Y:S01]  /*f350*/  FADD.FTZ R117, R117, R128 ;  /* 0x0000008075757221 */ /* 0x000fe20000010000 */
[-C--:B------:R-:W-:Y:S05]  /*f360*/  HMMA.16816.F32.BF16 R44, R76, R90.reuse, R44 ;  /* 0x0000005a4c2c723c */ /* 0x080fea000004182c */
[----:B------:R-:W-:Y:S01]  /*f370*/  FADD.FTZ R117, R114, R117 ;  /* 0x0000007572757221 */ /* 0x000fe20000010000 */
[C---:B------:R-:W-:Y:S05]  /*f380*/  HMMA.16816.F32.BF16 R48, R72.reuse, R90, R48 ;  /* 0x0000005a4830723c */ /* 0x040fea0000041830 */
[----:B------:R-:W-:Y:S01]  /*f390*/  FADD.FTZ R182, R182, R117 ;  /* 0x00000075b6b67221 */ /* 0x000fe20000010000 */
[-C--:B----4-:R-:W-:Y:S06]  /*f3a0*/  HMMA.16816.F32.BF16 R52, R72, R96.reuse, R52 ;  /* 0x000000604834723c */ /* 0x090fec0000041834 */
[C---:B------:R-:W-:Y:S06]  /*f3b0*/  HMMA.16816.F32.BF16 R56, R76.reuse, R96, R56 ;  /* 0x000000604c38723c */ /* 0x040fec0000041838 */
[-C--:B------:R-:W-:Y:S06]  /*f3c0*/  HMMA.16816.F32.BF16 R60, R76, R98.reuse, R60 ;  /* 0x000000624c3c723c */ /* 0x080fec000004183c */
[----:B------:R-:W-:Y:S05]  /*f3d0*/  HMMA.16816.F32.BF16 R64, R72, R98, R64 ;  /* 0x000000624840723c */ /* 0x000fea0000041840 */
[----:B------:R-:W-:Y:S01]  /*f3e0*/  FADD.FTZ R76, R139, R146 ;  /* 0x000000928b4c7221 */ /* 0x000fe20000010000 */
[----:B------:R-:W-:Y:S01]  /*f3f0*/  FADD.FTZ R78, R144, R137 ;  /* 0x00000089904e7221 */ /* 0x000fe20000010000 */
[----:B------:R-:W-:Y:S01]  /*f400*/  FADD.FTZ R77, R145, R154 ;  /* 0x0000009a914d7221 */ /* 0x000fe20000010000 */
[----:B------:R-:W-:Y:S01]  /*f410*/  F2FP.BF16.F32.PACK_AB R144, R111, R112 ;  /* 0x000000706f90723e */ /* 0x000fe200000010ff */
[----:B------:R-:W1:Y:S02]  /*f420*/  LDSM.16.MT88.4 R136, [R245+0xb800] ;  /* 0x00b80000f588783b */ /* 0x000e640000004200 */
[----:B------:R-:W-:Y:S01]  /*f430*/  F2FP.BF16.F32.PACK_AB R145, R109, R110 ;  /* 0x0000006e6d91723e */ /* 0x000fe200000010ff */
[----:B------:R-:W-:Y:S01]  /*f440*/  FADD.FTZ R135, R135, R78 ;  /* 0x0000004e87877221 */ /* 0x000fe20000010000 */
[----:B------:R-:W-:Y:S01]  /*f450*/  F2FP.BF16.F32.PACK_AB R146, R107, R108 ;  /* 0x0000006c6b92723e */ /* 0x000fe200000010ff */
[----:B------:R-:W-:Y:S01]  /*f460*/  FADD.FTZ R134, R134, R77 ;  /* 0x0000004d86867221 */ /* 0x000fe20000010000 */
[----:B------:R-:W-:Y:S01]  /*f470*/  FADD.FTZ R131, R131, R76 ;  /* 0x0000004c83837221 */ /* 0x000fe20000010000 */
[----:B------:R-:W-:Y:S02]  /*f480*/  FADD.FTZ R130, R130, R135 ;  /* 0x0000008782827221 */ /* 0x000fe40000010000 */
[----:B------:R-:W-:Y:S01]  /*f490*/  FADD.FTZ R129, R129, R134 ;  /* 0x0000008681817221 */ /* 0x000fe20000010000 */
[----:B------:R-:W-:Y:S01]  /*f4a0*/  FADD.FTZ R126, R126, R131 ;  /* 0x000000837e7e7221 */ /* 0x000fe20000010000 */
[-C--:B-----5:R-:W-:Y:S01]  /*f4b0*/  HMMA.16816.F32.BF16 R160, R144, R156.reuse, R4 ;  /* 0x0000009c90a0723c */ /* 0x0a0fe20000041804 */
[----:B------:R-:W3:Y:S04]  /*f4c0*/  LDSM.16.MT88.4 R4, [R244+0xb800] ;  /* 0x00b80000f404783b */ /* 0x000ee80000004200 */
[----:B------:R-:W-:Y:S01]  /*f4d0*/  FADD.FTZ R127, R127, R126 ;  /* 0x0000007e7f7f7221 */ /* 0x000fe20000010000 */
[C---:B------:R-:W-:Y:S05]  /*f4e0*/  HMMA.16816.F32.BF16 R164, R192.reuse, R156, R8 ;  /* 0x0000009cc0a4723c */ /* 0x040fea0000041808 */
[----:B------:R-:W-:Y:S01]  /*f4f0*/  FADD.FTZ R120, R120, R127 ;  /* 0x0000007f78787221 */ /* 0x000fe20000010000 */
[-C--:B------:R-:W-:Y:S05]  /*f500*/  HMMA.16816.F32.BF16 R168, R192, R158.reuse, R12 ;  /* 0x0000009ec0a8723c */ /* 0x080fea000004180c */
[----:B------:R-:W-:Y:S01]  /*f510*/  FADD.FTZ R125, R125, R120 ;  /* 0x000000787d7d7221 */ /* 0x000fe20000010000 */
[C---:B------:R-:W-:Y:S05]  /*f520*/  HMMA.16816.F32.BF16 R156, R144.reuse, R158, R16 ;  /* 0x0000009e909c723c */ /* 0x040fea0000041810 */
[----:B------:R-:W-:Y:S01]  /*f530*/  FADD.FTZ R125, R132, R125 ;  /* 0x0000007d847d7221 */ /* 0x000fe20000010000 */
[-C--:B--2---:R-:W-:Y:S05]  /*f540*/  HMMA.16816.F32.BF16 R152, R144, R148.reuse, R20 ;  /* 0x000000949098723c */ /* 0x084fea0000041814 */
        /* <DEDUP_REMOVED lines=60> */
[----:B------:R-:W-:Y:S02]  /*f910*/  FADD.FTZ R109, R109, R110 ;  /* 0x0000006e6d6d7221 */ /* 0x000fe40000010000 */
[----:B------:R-:W-:Y:S01]  /*f920*/  FADD.FTZ R5, R71, R100 ;  /* 0x0000006447057221 */ /* 0x000fe20000010000 */
[----:B------:R-:W-:Y:S01]  /*f930*/  FADD.FTZ R108, R108, R111 ;  /* 0x0000006f6c6c7221 */ /* 0x000fe20000010000 */
[----:B------:R-:W-:Y:S03]  /*f940*/  FADD.FTZ R106, R106, R109 ;  /* 0x0000006d6a6a7221 */ /* 0x000fe60000010000 */
[----:B------:R-:W-:Y:S01]  /*f950*/  FADD.FTZ R4, R107, R108 ;  /* 0x0000006c6b047221 */ /* 0x000fe20000010000 */
[----:B------:R-:W-:Y:S04]  /*f960*/  FADD.FTZ R6, R105, R106 ;  /* 0x0000006a69067221 */ /* 0x000fe80000010000 */
[----:B------:R1:W-:Y:S04]  /*f970*/  STL [R1+0x78], R4 ;  /* 0x0000780401007387 */ /* 0x0003e80000100800 */
[----:B------:R3:W-:Y:S04]  /*f980*/  STL [R1+0x74], R6 ;  /* 0x0000740601007387 */ /* 0x0007e80000100800 */
[----:B------:R3:W-:Y:S01]  /*f990*/  STL [R1+0x80], R5 ;  /* 0x0000800501007387 */ /* 0x0007e20000100800 */
[----:B-1----:R-:W-:Y:S05]  /*f9a0*/  FADD.FTZ R4, R69, R70 ;  /* 0x0000004645047221 */ /* 0x002fea0000010000 */
[----:B------:R3:W-:Y:S01]  /*f9b0*/  STL [R1+0x7c], R4 ;  /* 0x00007c0401007387 */ /* 0x0007e20000100800 */
[----:B------:R-:W-:Y:S05]  /*f9c0*/  @P1 BRA `(.L_x_300) ;  /* 0xffffffa000f01947 */ /* 0x000fea000383ffff */
.L_x_299:
[----:B------:R-:W2:Y:S04]  /*f9d0*/  LDL.LU R11, [R1+0x78] ;  /* 0x00007800010b7983 */ /* 0x000ea80000300800 */
[----:B------:R-:W4:Y:S04]  /*f9e0*/  LDL.LU R10, [R1+0x74] ;  /* 0x00007400010a7983 */ /* 0x000f280000300800 */
[----:B------:R-:W5:Y:S04]  /*f9f0*/  LDL.LU R7, [R1+0x80] ;  /* 0x0000800001077983 */ /* 0x000f680000300800 */
[----:B---3--:R-:W3:Y:S01]  /*fa00*/  LDL.LU R5, [R1+0x7c] ;  /* 0x00007c0001057983 */ /* 0x008ee20000300800 */
[----:B------:R-:W1:Y:S01]  /*fa10*/  S2UR UR8, SR_CgaCtaId ;  /* 0x00000000000879c3 */ /* 0x000e620000008800 */
[----:B------:R-:W-:Y:S01]  /*fa20*/  UISETP.NE.AND UP0, UPT, UR14, -0x1, UPT ;  /* 0xffffffff0e00788c */ /* 0x000fe2000bf05270 */
[----:B------:R-:W-:Y:S01]  /*fa30*/  IMAD.MOV.U32 R16, RZ, RZ, 0x3f800000 ;  /* 0x3f800000ff107424 */ /* 0x000fe200078e00ff */
[----:B------:R-:W3:Y:S01]  /*fa40*/  S2R R8, SR_TID.X ;  /* 0x0000000000087919 */ /* 0x000ee20000002100 */
[----:B------:R-:W-:Y:S01]  /*fa50*/  PLOP3.LUT P6, PT, PT, PT, PT, 0x8, 0x0 ;  /* 0x000000000000781c */ /* 0x000fe20003fce170 */
[----:B------:R-:W3:Y:S07]  /*fa60*/  S2R R19, SR_TID.X ;  /* 0x0000000000137919 */ /* 0x000eee0000002100 */
[----:B------:R-:W-:-:S02]  /*fa70*/  @UP0 ULDC.64 UR6, c[0x0][0x298] ;  /* 0x0000a60000060ab9 */ /* 0x000fc40000000a00 */
[----:B------:R-:W-:-:S03]  /*fa80*/  @UP0 UIMAD.WIDE.U32 UR10, UR14, UR6, URZ ;  /* 0x000000060e0a02a5 */ /* 0x000fc6000f8e003f */
[----:B------:R-:W-:Y:S01]  /*fa90*/  UMOV UR6, 0x400 ;  /* 0x0000040000067882 */ /* 0x000fe20000000000 */
[----:B------:R-:W-:Y:S02]  /*faa0*/  @UP0 UIMAD UR4, UR14, UR7, UR11 ;  /* 0x000000070e0402a4 */ /* 0x000fe4000f8e020b */
[----:B-1----:R-:W-:-:S03]  /*fab0*/  ULEA UR8, UR8, UR6, 0x18 ;  /* 0x0000000608087291 */ /* 0x002fc6000f8ec03f */
[----:B------:R-:W-:Y:S01]  /*fac0*/  @UP0 UMOV UR6, UR10 ;  /* 0x0000000a00060c82 */ /* 0x000fe20008000000 */
[----:B--2---:R-:W1:Y:S04]  /*fad0*/  SHFL.BFLY PT, R4, R11, 0x2, 0x1f ;  /* 0x0c401f000b047f89 */ /* 0x004e6800000e0000 */
[----:B----4-:R-:W2:Y:S04]  /*fae0*/  SHFL.BFLY PT, R14, R10, 0x2, 0x1f ;  /* 0x0c401f000a0e7f89 */ /* 0x010ea800000e0000 */
[----:B-----5:R-:W4:Y:S04]  /*faf0*/  SHFL.BFLY PT, R6, R7, 0x2, 0x1f ;  /* 0x0c401f0007067f89 */ /* 0x020f2800000e0000 */
[----:B---3--:R-:W3:Y:S01]  /*fb00*/  SHFL.BFLY PT, R9, R5, 0x2, 0x1f ;  /* 0x0c401f0005097f89 */ /* 0x008ee200000e0000 */
[----:B-1----:R-:W-:Y:S01]  /*fb10*/  FADD.FTZ R4, R4, R11 ;  /* 0x0000000b04047221 */ /* 0x002fe20000010000 */
[----:B--2---:R-:W-:-:S04]  /*fb20*/  FADD.FTZ R14, R14, R10 ;  /* 0x0000000a0e0e7221 */ /* 0x004fc80000010000 */
[----:B------:R-:W1:Y:S01]  /*fb30*/  SHFL.BFLY PT, R13, R4, 0x1, 0x1f ;  /* 0x0c201f00040d7f89 */ /* 0x000e6200000e0000 */
[----:B----4-:R-:W-:-:S03]  /*fb40*/  FADD.FTZ R6, R6, R7 ;  /* 0x0000000706067221 */ /* 0x010fc60000010000 */
[----:B------:R-:W2:Y:S01]  /*fb50*/  SHFL.BFLY PT, R15, R14, 0x1, 0x1f ;  /* 0x0c201f000e0f7f89 */ /* 0x000ea200000e0000 */
[----:B------:R-:W-:Y:S01]  /*fb60*/  SHF.R.S32.HI R7, RZ, 0x1f, R8 ;  /* 0x0000001fff077819 */ /* 0x000fe20000011408 */
[----:B---3--:R-:W-:Y:S02]  /*fb70*/  FADD.FTZ R9, R9, R5 ;  /* 0x0000000509097221 */ /* 0x008fe40000010000 */
[----:B------:R-:W3:Y:S01]  /*fb80*/  SHFL.BFLY PT, R11, R6, 0x1, 0x1f ;  /* 0x0c201f00060b7f89 */ /* 0x000ee200000e0000 */
[----:B------:R-:W-:-:S03]  /*fb90*/  LEA.HI R5, R7, R8, RZ, 0x2 ;  /* 0x0000000807057211 */ /* 0x000fc600078f10ff */
[----:B------:R-:W4:Y:S01]  /*fba0*/  SHFL.BFLY PT, R10, R9, 0x1, 0x1f ;  /* 0x0c201f00090a7f89 */ /* 0x000f2200000e0000 */
[----:B-1----:R-:W-:Y:S01]  /*fbb0*/  FADD.FTZ R13, R4, R13 ;  /* 0x0000000d040d7221 */ /* 0x002fe20000010000 */
[----:B------:R-:W-:Y:S01]  /*fbc0*/  SHF.R.S32.HI R4, RZ, 0x1f, R5 ;  /* 0x0000001fff047819 */ /* 0x000fe20000011405 */
[----:B--2---:R-:W-:Y:S01]  /*fbd0*/  FADD.FTZ R12, R14, R15 ;  /* 0x0000000f0e0c7221 */ /* 0x004fe20000010000 */
[----:B------:R-:W-:Y:S02]  /*fbe0*/  SHF.R.S32.HI R15, RZ, 0x2, R5 ;  /* 0x00000002ff0f7819 */ /* 0x000fe40000011405 */
[----:B------:R-:W-:Y:S01]  /*fbf0*/  LOP3.LUT R5, R5, 0x3ffffffc, RZ, 0xc0, !PT ;  /* 0x3ffffffc05057812 */ /* 0x000fe200078ec0ff */
[----:B---3--:R-:W-:Y:S01]  /*fc00*/  FADD.FTZ R11, R6, R11 ;  /* 0x0000000b060b7221 */ /* 0x008fe20000010000 */
[----:B------:R-:W-:Y:S02]  /*fc10*/  LEA.HI R4, R4, R15, RZ, 0x3 ;  /* 0x0000000f04047211 */ /* 0x000fe400078f18ff */
[----:B------:R-:W-:Y:S01]  /*fc20*/  FSETP.NE.FTZ.AND P5, PT, R13, RZ, PT ;  /* 0x000000ff0d00720b */ /* 0x000fe20003fb5000 */
[----:B----4-:R-:W-:Y:S01]  /*fc30*/  FADD.FTZ R10, R9, R10 ;  /* 0x0000000a090a7221 */ /* 0x010fe20000010000 */
[----:B------:R-:W-:-:S02]  /*fc40*/  LOP3.LUT R6, R4, 0xfffffff8, RZ, 0xc0, !PT ;  /* 0xfffffff804067812 */ /* 0x000fc400078ec0ff */
[CC--:B------:R-:W-:Y:S02]  /*fc50*/  LEA.HI R9, R7.reuse, R8.reuse, RZ, 0x5 ;  /* 0x0000000807097211 */ /* 0x0c0fe400078f28ff */
[----:B------:R-:W-:Y:S01]  /*fc60*/  LEA.HI R7, R7, R8, RZ, 0x3 ;  /* 0x0000000807077211 */ /* 0x000fe200078f18ff */
[----:B------:R-:W-:Y:S01]  /*fc70*/  IMAD.IADD R15, R15, 0x1, -R6 ;  /* 0x000000010f0f7824 */ /* 0x000fe200078e0a06 */
[----:B------:R-:W-:Y:S01]  /*fc80*/  SHF.R.S32.HI R9, RZ, 0x5, R9 ;  /* 0x00000005ff097819 */ /* 0x000fe20000011409 */
[----:B------:R-:W-:Y:S01]  /*fc90*/  IMAD.IADD R8, R8, 0x1, -R5 ;  /* 0x0000000108087824 */ /* 0x000fe200078e0a05 */
[----:B------:R-:W-:Y:S01]  /*fca0*/  FSETP.NE.FTZ.AND P4, PT, R12, RZ, PT ;  /* 0x000000ff0c00720b */ /* 0x000fe20003f95000 */
[----:B------:R-:W-:Y:S01]  /*fcb0*/  IMAD.SHL.U32 R17, R15, 0x40, RZ ;  /* 0x000000400f117824 */ /* 0x000fe200078e00ff */
[----:B------:R-:W-:Y:S01]  /*fcc0*/  SHF.R.S32.HI R4, RZ, 0x1f, R19 ;  /* 0x0000001fff047819 */ /* 0x000fe20000011413 */
[----:B------:R-:W-:Y:S01]  /*fcd0*/  IMAD R8, R9, 0x200, R8 ;  /* 0x0000020009087824 */ /* 0x000fe200078e0208 */
[----:B------:R-:W1:Y:S01]  /*fce0*/  @P5 MUFU.RCP R16, R13 ;  /* 0x0000000d00105308 */ /* 0x000e620000001000 */
[----:B------:R-:W-:-:S02]  /*fcf0*/  R2P PR, R15, 0x6 ;  /* 0x000000060f007804 */ /* 0x000fc40000000000 */
[----:B------:R-:W-:Y:S02]  /*fd00*/  LOP3.LUT R17, R17, 0x1c0, RZ, 0xc0, !PT ;  /* 0x000001c011117812 */ /* 0x000fe400078ec0ff */
[----:B------:R-:W-:Y:S02]  /*fd10*/  PLOP3.LUT P0, PT, PT, PT, UP0, 0x80, 0x0 ;  /* 0x000000000000781c */ /* 0x000fe40003f0f008 */
[----:B------:R-:W-:Y:S02]  /*fd20*/  LEA.HI R17, R17, R17, RZ, 0x1d ;  /* 0x0000001111117211 */ /* 0x000fe400078fe8ff */
[CC--:B------:R-:W-:Y:S02]  /*fd30*/  LEA.HI R6, R4.reuse, R19.reuse, RZ, 0x5 ;  /* 0x0000001304067211 */ /* 0x0c0fe400078f28ff */
[----:B------:R-:W-:Y:S01]  /*fd40*/  LEA.HI R5, R4, R19, RZ, 0x3 ;  /* 0x0000001304057211 */ /* 0x000fe200078f18ff */
[----:B------:R-:W-:Y:S01]  /*fd50*/  IMAD.U32 R14, R8, 0x2, R17 ;  /* 0x00000002080e7824 */ /* 0x000fe200078e0011 */
[----:B------:R-:W-:Y:S01]  /*fd60*/  LOP3.LUT R6, R6, 0xffffffe0, RZ, 0xc0, !PT ;  /* 0xffffffe006067812 */ /* 0x000fe200078ec0ff */
[----:B------:R-:W-:Y:S01]  /*fd70*/  IMAD.MOV.U32 R17, RZ, RZ, 0x3f800000 ;  /* 0x3f800000ff117424 */ /* 0x000fe200078e00ff */
[----:B------:R-:W-:Y:S01]  /*fd80*/  LOP3.LUT R4, R5, 0xfffffff8, RZ, 0xc0, !PT ;  /* 0xfffffff805047812 */ /* 0x000fe200078ec0ff */
[----:B------:R-:W-:Y:S01]  /*fd90*/  IMAD.MOV.U32 R8, RZ, RZ, 0x20 ;  /* 0x00000020ff087424 */ /* 0x000fe200078e00ff */
[----:B------:R-:W-:Y:S01]  /*fda0*/  LEA R14, R14, UR8, 0x1 ;  /* 0x000000080e0e7c11 */ /* 0x000fe2000f8e08ff */
[----:B------:R-:W-:Y:S01]  /*fdb0*/  IMAD.IADD R6, R19, 0x1, -R6 ;  /* 0x0000000113067824 */ /* 0x000fe200078e0a06 */
[----:B------:R-:W-:Y:S01]  /*fdc0*/  FSETP.NE.FTZ.AND P3, PT, R11, RZ, PT ;  /* 0x000000ff0b00720b */ /* 0x000fe20003f75000 */
[----:B------:R2:W3:Y:S01]  /*fdd0*/  @P4 MUFU.RCP R17, R12 ;  /* 0x0000000c00114308 */ /* 0x0004e20000001000 */
[----:B------:R-:W-:-:S02]  /*fde0*/  IMAD.IADD R4, R19, 0x1, -R4 ;  /* 0x0000000113047824 */ /* 0x000fc400078e0a04 */
[----:B-1----:R-:W-:Y:S01]  /*fdf0*/  FMUL.FTZ R160, R16, R160 ;  /* 0x000000a010a07220 */ /* 0x002fe20000410000 */
[----:B------:R-:W-:Y:S02]  /*fe00*/  VIADD R18, R14, 0x40 ;  /* 0x000000400e127836 */ /* 0x000fe40000000000 */
[C---:B------:R-:W-:Y:S01]  /*fe10*/  FMUL.FTZ R161, R16.reuse, R161 ;  /* 0x000000a110a17220 */ /* 0x040fe20000410000 */
[C---:B------:R-:W-:Y:S01]  /*fe20*/  FMUL.FTZ R156, R16.reuse, R156 ;  /* 0x0000009c109c7220 */ /* 0x040fe20000410000 */
[C---:B------:R-:W-:Y:S01]  /*fe30*/  FMUL.FTZ R157, R16.reuse, R157 ;  /* 0x0000009d109d7220 */ /* 0x040fe20000410000 */
[----:B------:R-:W-:Y:S01]  /*fe40*/  FMUL.FTZ R152, R16, R152 ;  /* 0x0000009810987220 */ /* 0x000fe20000410000 */
[----:B------:R-:W-:Y:S01]  /*fe50*/  SEL R19, R8, 0xffffffe0, !P1 ;  /* 0xffffffe008137807 */ /* 0x000fe20004800000 */
[----:B------:R-:W-:Y:S01]  /*fe60*/  @P2 VIADD R18, R14, 0xffffffc0 ;  /* 0xffffffc00e122836 */ /* 0x000fe20000000000 */
[----:B------:R-:W-:Y:S06]  /*fe70*/  @P0 BRA `(.L_x_303) ;  /* 0x0000000000200947 */ /* 0x000fec0003800000 */
[----:B------:R-:W1:Y:S01]  /*fe80*/  S2UR UR8, SR_CTAID.Y ;  /* 0x00000000000879c3 */ /* 0x000e620000002600 */
[----:B------:R-:W-:Y:S01]  /*fe90*/  ULDC.64 UR6, c[0x0][0x290] ;  /* 0x0000a40000067ab9 */ /* 0x000fe20000000a00 */
[----:B-1----:R-:W-:Y:S02]  /*fea0*/  USHF.R.S32.HI UR4, URZ, 0x1f, UR8 ;  /* 0x0000001f3f047899 */ /* 0x002fe40008011408 */
[----:B------:R-:W-:Y:S02]  /*feb0*/  UIMAD.WIDE.U32 UR10, UR8, UR6, URZ ;  /* 0x00000006080a72a5 */ /* 0x000fe4000f8e003f */
[----:B------:R-:W-:-:S04]  /*fec0*/  UIMAD UR4, UR4, UR6, URZ ;  /* 0x00000006040472a4 */ /* 0x000fc8000f8e023f */
[----:B------:R-:W-:Y:S01]  /*fed0*/  UIMAD UR4, UR8, UR7, UR4 ;  /* 0x00000007080472a4 */ /* 0x000fe2000f8e0204 */
[----:B------:R-:W-:-:S03]  /*fee0*/  UMOV UR6, UR10 ;  /* 0x0000000a00067c82 */ /* 0x000fc60008000000 */
[----:B------:R-:W-:-:S12]  /*fef0*/  UIADD3 UR4, UR11, UR4, URZ ;  /* 0x000000040b047290 */ /* 0x000fd8000fffe03f */
.L_x_303:
        /* <DEDUP_REMOVED lines=16> */
[----:B------:R-:W1:Y:S01]  /*10000*/  S2UR UR7, SR_CTAID.Y ;  /* 0x00000000000779c3 */ /* 0x000e620000002600 */
[----:B------:R-:W-:Y:S01]  /*10010*/  ULDC UR8, c[0x0][0x2c4] ;  /* 0x0000b10000087ab9 */ /* 0x000fe20000000800 */
[----:B------:R-:W-:Y:S01]  /*10020*/  PLOP3.LUT P6, PT, PT, PT, PT, 0x80, 0x0 ;  /* 0x000000000000781c */ /* 0x000fe20003fcf070 */
[----:B-1----:R-:W-:-:S04]  /*10030*/  UIMAD UR7, UR7, UR8, URZ ;  /* 0x00000008070772a4 */ /* 0x002fc8000f8e023f */
[----:B------:R-:W-:-:S04]  /*10040*/  USEL UR14, UR7, UR14, !UP0 ;  /* 0x0000000e070e7287 */ /* 0x000fc8000c000000 */
[----:B------:R-:W-:Y:S02]  /*10050*/  USHF.R.S32.HI UR7, URZ, 0x1f, UR14 ;  /* 0x0000001f3f077899 */ /* 0x000fe4000801140e */
[----:B------:R-:W-:-:S04]  /*10060*/  IMAD.U32 R20, RZ, RZ, UR14 ;  /* 0x0000000eff147e24 */ /* 0x000fc8000f8e00ff */
[----:B------:R-:W-:-:S07]  /*10070*/  MOV R21, UR7 ;  /* 0x0000000700157c02 */ /* 0x000fce0008000f00 */
.L_x_304:
[----:B------:R-:W-:Y:S01]  /*10080*/  ISETP.NE.AND P1, PT, RZ, UR9, PT ;  /* 0x00000009ff007c0c */ /* 0x000fe2000bf25270 */
[----:B------:R-:W-:Y:S01]  /*10090*/  FMUL.FTZ R145, R16, R145 ;  /* 0x0000009110917220 */ /* 0x000fe20000410000 */
[----:B------:R-:W-:Y:S01]  /*100a0*/  LOP3.LUT R15, R15, 0x1, RZ, 0xc0, !PT ;  /* 0x000000010f0f7812 */ /* 0x000fe200078ec0ff */
[C---:B---3--:R-:W-:Y:S01]  /*100b0*/  FMUL.FTZ R162, R17.reuse, R162 ;  /* 0x000000a211a27220 */ /* 0x048fe20000410000 */
[----:B------:R-:W-:Y:S01]  /*100c0*/  MOV R8, 0x10 ;  /* 0x0000001000087802 */ /* 0x000fe20000000f00 */
[----:B------:R-:W-:Y:S01]  /*100d0*/  FMUL.FTZ R163, R17, R163 ;  /* 0x000000a311a37220 */ /* 0x000fe20000410000 */
[----:B------:R-:W-:Y:S01]  /*100e0*/  ISETP.NE.U32.AND P0, PT, R15, 0x1, PT ;  /* 0x000000010f00780c */ /* 0x000fe20003f05070 */
[C---:B------:R-:W-:Y:S01]  /*100f0*/  FMUL.FTZ R158, R17.reuse, R158 ;  /* 0x0000009e119e7220 */ /* 0x040fe20000410000 */
[----:B------:R-:W-:Y:S01]  /*10100*/  MOV R15, 0x3f800000 ;  /* 0x3f800000000f7802 */ /* 0x000fe20000000f00 */
[C---:B------:R-:W-:Y:S01]  /*10110*/  FMUL.FTZ R159, R17.reuse, R159 ;  /* 0x0000009f119f7220 */ /* 0x040fe20000410000 */
[----:B------:R-:W-:Y:S01]  /*10120*/  SEL R23, R8, 0xfffffff0, P0 ;  /* 0xfffffff008177807 */ /* 0x000fe20000000000 */
[C---:B------:R-:W-:Y:S01]  /*10130*/  FMUL.FTZ R154, R17.reuse, R154 ;  /* 0x0000009a119a7220 */ /* 0x040fe20000410000 */
[----:B------:R-:W-:Y:S01]  /*10140*/  PLOP3.LUT P0, PT, PT, PT, PT, 0x8, 0x0 ;  /* 0x000000000000781c */ /* 0x000fe20003f0e170 */
[----:B------:R-:W1:Y:S01]  /*10150*/  @!P1 LDC R16, c[0x0][0x2c4] ;  /* 0x0000b100ff109b82 */ /* 0x000e620000000800 */
[----:B------:R-:W-:Y:S01]  /*10160*/  @!P1 PLOP3.LUT P0, PT, P2, PT, PT, 0x80, 0x0 ;  /* 0x000000000000981c */ /* 0x000fe2000170f070 */
[----:B------:R-:W3:Y:S01]  /*10170*/  @P3 MUFU.RCP R15, R11 ;  /* 0x0000000b000f3308 */ /* 0x000ee20000001000 */
[----:B------:R-:W-:Y:S01]  /*10180*/  FSETP.NE.FTZ.AND P2, PT, R10, RZ, PT ;  /* 0x000000ff0a00720b */ /* 0x000fe20003f55000 */
[C---:B------:R-:W-:Y:S01]  /*10190*/  FMUL.FTZ R155, R17.reuse, R155 ;  /* 0x0000009b119b7220 */ /* 0x040fe20000410000 */
[----:B------:R-:W-:Y:S01]  /*101a0*/  MOV R8, 0x3f800000 ;  /* 0x3f80000000087802 */ /* 0x000fe20000000f00 */
[----:B------:R-:W-:Y:S01]  /*101b0*/  FMUL.FTZ R150, R17, R150 ;  /* 0x0000009611967220 */ /* 0x000fe20000410000 */
[----:B------:R-:W-:Y:S01]  /*101c0*/  F2FP.BF16.F32.PACK_AB R161, R161, R160 ;  /* 0x000000a0a1a1723e */ /* 0x000fe200000010ff */
[----:B------:R-:W-:Y:S01]  /*101d0*/  FMUL.FTZ R151, R17, R151 ;  /* 0x0000009711977220 */ /* 0x000fe20000410000 */
[----:B------:R-:W-:Y:S01]  /*101e0*/  F2FP.BF16.F32.PACK_AB R163, R163, R162 ;  /* 0x000000a2a3a3723e */ /* 0x000fe200000010ff */
[----:B------:R-:W4:Y:S01]  /*101f0*/  S2R R24, SR_CTAID.Y ;  /* 0x0000000000187919 */ /* 0x000f220000002600 */
[----:B------:R-:W-:Y:S01]  /*10200*/  F2FP.BF16.F32.PACK_AB R156, R157, R156 ;  /* 0x0000009c9d9c723e */ /* 0x000fe200000010ff */
[----:B------:R-:W5:Y:S01]  /*10210*/  @P5 LDC R31, c[0x0][0x2e8] ;  /* 0x0000ba00ff1f5b82 */ /* 0x000f620000000800 */
[----:B------:R-:W-:Y:S01]  /*10220*/  F2FP.BF16.F32.PACK_AB R158, R159, R158 ;  /* 0x0000009e9f9e723e */ /* 0x000fe200000010ff */
[----:B------:R-:W-:Y:S01]  /*10230*/  STS [R14], R161 ;  /* 0x000000a10e007388 */ /* 0x000fe20000000800 */
[----:B------:R-:W-:Y:S01]  /*10240*/  IADD3 R22, R19, 0x400, R18 ;  /* 0x0000040013167810 */ /* 0x000fe20007ffe012 */
[----:B------:R-:W2:Y:S01]  /*10250*/  @P2 MUFU.RCP R8, R10 ;  /* 0x0000000a00082308 */ /* 0x000ea20000001000 */
[----:B------:R-:W-:Y:S01]  /*10260*/  IADD3 R29, R23, R18, RZ ;  /* 0x00000012171d7210 */ /* 0x000fe20007ffe0ff */
[----:B------:R-:W-:Y:S01]  /*10270*/  STS [R14+0x400], R163 ;  /* 0x000400a30e007388 */ /* 0x000fe20000000800 */
        /* <DEDUP_REMOVED lines=20> */
[----:B------:R-:W-:Y:S01]  /*103c0*/  F2FP.BF16.F32.PACK_AB R192, R15, R192 ;  /* 0x000000c00fc0723e */ /* 0x000fe200000010ff */
[----:B------:R-:W-:Y:S01]  /*103d0*/  FMUL.FTZ R175, R8, R175 ;  /* 0x000000af08af7220 */ /* 0x000fe20000410000 */
[----:B------:R-:W-:Y:S01]  /*103e0*/  IADD3 R15, R14, R23, RZ ;  /* 0x000000170e0f7210 */ /* 0x000fe20007ffe0ff */
[C---:B------:R-:W-:Y:S01]  /*103f0*/  FMUL.FTZ R174, R8.reuse, R174 ;  /* 0x000000ae08ae7220 */ /* 0x040fe20000410000 */
[----:B------:R-:W-:Y:S01]  /*10400*/  F2FP.BF16.F32.PACK_AB R165, R165, R164 ;  /* 0x000000a4a5a5723e */ /* 0x000fe200000010ff */
[C---:B------:R-:W-:Y:S01]  /*10410*/  FMUL.FTZ R179, R8.reuse, R179 ;  /* 0x000000b308b37220 */ /* 0x040fe20000410000 */
[----:B------:R-:W-:Y:S01]  /*10420*/  F2FP.BF16.F32.PACK_AB R167, R167, R166 ;  /* 0x000000a6a7a7723e */ /* 0x000fe200000010ff */
[----:B------:R-:W-:Y:S01]  /*10430*/  FMUL.FTZ R178, R8, R178 ;  /* 0x000000b208b27220 */ /* 0x000fe20000410000 */
[----:B------:R-:W-:Y:S01]  /*10440*/  F2FP.BF16.F32.PACK_AB R168, R169, R168 ;  /* 0x000000a8a9a8723e */ /* 0x000fe200000010ff */
[----:B------:R-:W-:Y:S01]  /*10450*/  STS [R15], R156 ;  /* 0x0000009c0f007388 */ /* 0x000fe20000000800 */
[----:B------:R-:W-:Y:S01]  /*10460*/  F2FP.BF16.F32.PACK_AB R170, R171, R170 ;  /* 0x000000aaabaa723e */ /* 0x000fe200000010ff */
[----:B-1----:R-:W1:Y:S01]  /*10470*/  @P0 LDC R16, c[0x0][0x2e4] ;  /* 0x0000b900ff100b82 */ /* 0x002e620000000800 */
[----:B------:R-:W-:Y:S01]  /*10480*/  IADD3 R22, R23, R22, RZ ;  /* 0x0000001617167210 */ /* 0x000fe20007ffe0ff */
[----:B------:R-:W-:Y:S01]  /*10490*/  STS [R15+0x400], R158 ;  /* 0x0004009e0f007388 */ /* 0x000fe20000000800 */
[----:B------:R-:W-:Y:S01]  /*104a0*/  F2FP.BF16.F32.PACK_AB R152, R153, R152 ;  /* 0x000000989998723e */ /* 0x000fe200000010ff */
[----:B------:R-:W-:Y:S01]  /*104b0*/  FMUL.FTZ R142, R17, R142 ;  /* 0x0000008e118e7220 */ /* 0x000fe20000410000 */
[----:B------:R-:W-:Y:S01]  /*104c0*/  F2FP.BF16.F32.PACK_AB R154, R155, R154 ;  /* 0x0000009a9b9a723e */ /* 0x000fe200000010ff */
[----:B------:R-:W-:Y:S01]  /*104d0*/  STS [R14+0x2000], R165 ;  /* 0x002000a50e007388 */ /* 0x000fe20000000800 */
[----:B------:R-:W-:Y:S01]  /*104e0*/  IADD3 R27, R14, R19, RZ ;  /* 0x000000130e1b7210 */ /* 0x000fe20007ffe0ff */
[----:B------:R-:W1:Y:S01]  /*104f0*/  @!P1 LDC R23, c[0x0][0x270] ;  /* 0x00009c00ff179b82 */ /* 0x000e620000000800 */
[----:B------:R-:W-:Y:S01]  /*10500*/  F2FP.BF16.F32.PACK_AB R148, R149, R148 ;  /* 0x000000949594723e */ /* 0x000fe200000010ff */
[----:B------:R-:W-:Y:S01]  /*10510*/  STS [R14+0x2400], R167 ;  /* 0x002400a70e007388 */ /* 0x000fe20000000800 */
[----:B------:R-:W-:Y:S01]  /*10520*/  F2FP.BF16.F32.PACK_AB R150, R151, R150 ;  /* 0x000000969796723e */ /* 0x000fe200000010ff */
[----:B------:R-:W-:Y:S01]  /*10530*/  FMUL.FTZ R143, R17, R143 ;  /* 0x0000008f118f7220 */ /* 0x000fe20000410000 */
[----:B------:R-:W-:Y:S01]  /*10540*/  IADD3 R25, R15, R19, RZ ;  /* 0x000000130f197210 */ /* 0x000fe20007ffe0ff */
[----:B------:R-:W-:Y:S01]  /*10550*/  STS [R15+0x2000], R168 ;  /* 0x002000a80f007388 */ /* 0x000fe20000000800 */
[----:B------:R-:W-:Y:S01]  /*10560*/  F2FP.BF16.F32.PACK_AB R172, R173, R172 ;  /* 0x000000acadac723e */ /* 0x000fe200000010ff */
[----:B------:R-:W2:Y:S01]  /*10570*/  S2UR UR7, SR_CTAID.X ;  /* 0x00000000000779c3 */ /* 0x000ea20000002500 */
[----:B------:R-:W-:Y:S01]  /*10580*/  F2FP.BF16.F32.PACK_AB R174, R175, R174 ;  /* 0x000000aeafae723e */ /* 0x000fe200000010ff */
[----:B------:R3:W-:Y:S01]  /*10590*/  STS [R15+0x2400], R170 ;  /* 0x002400aa0f007388 */ /* 0x0007e20000000800 */
[----:B------:R-:W-:Y:S01]  /*105a0*/  F2FP.BF16.F32.PACK_AB R176, R177, R176 ;  /* 0x000000b0b1b0723e */ /* 0x000fe200000010ff */
[----:B------:R-:W-:Y:S01]  /*105b0*/  FMUL.FTZ R138, R17, R138 ;  /* 0x0000008a118a7220 */ /* 0x000fe20000410000 */
[----:B------:R-:W-:Y:S01]  /*105c0*/  F2FP.BF16.F32.PACK_AB R178, R179, R178 ;  /* 0x000000b2b3b2723e */ /* 0x000fe200000010ff */
[----:B------:R-:W-:Y:S01]  /*105d0*/  STS [R27], R152 ;  /* 0x000000981b007388 */ /* 0x000fe20000000800 */
[----:B------:R-:W-:Y:S01]  /*105e0*/  FMUL.FTZ R139, R17, R139 ;  /* 0x0000008b118b7220 */ /* 0x000fe20000410000 */
[----:B------:R-:W4:Y:S01]  /*105f0*/  @P5 MUFU.LG2 R13, R13 ;  /* 0x0000000d000d5308 */ /* 0x000f220000000c00 */
[C---:B------:R-:W-:Y:S01]  /*10600*/  FMUL.FTZ R183, R8.reuse, R183 ;  /* 0x000000b708b77220 */ /* 0x040fe20000410000 */
[----:B------:R-:W-:Y:S01]  /*10610*/  STS [R27+0x400], R154 ;  /* 0x0004009a1b007388 */ /* 0x000fe20000000800 */
[C---:B------:R-:W-:Y:S01]  /*10620*/  FMUL.FTZ R182, R8.reuse, R182 ;  /* 0x000000b608b67220 */ /* 0x040fe20000410000 */
[C---:B------:R-:W-:Y:S01]  /*10630*/  FMUL.FTZ R187, R8.reuse, R187 ;  /* 0x000000bb08bb7220 */ /* 0x040fe20000410000 */
[----:B------:R-:W-:Y:S01]  /*10640*/  FMUL.FTZ R186, R8, R186 ;  /* 0x000000ba08ba7220 */ /* 0x000fe20000410000 */
[----:B------:R-:W-:Y:S01]  /*10650*/  STS [R25], R148 ;  /* 0x0000009419007388 */ /* 0x000fe20000000800 */
[----:B------:R-:W-:Y:S01]  /*10660*/  F2FP.BF16.F32.PACK_AB R141, R141, R140 ;  /* 0x0000008c8d8d723e */ /* 0x000fe200000010ff */
[----:B------:R-:W5:Y:S01]  /*10670*/  @P4 MUFU.LG2 R12, R12 ;  /* 0x0000000c000c4308 */ /* 0x000f620000000c00 */
[----:B------:R-:W-:Y:S01]  /*10680*/  F2FP.BF16.F32.PACK_AB R143, R143, R142 ;  /* 0x0000008e8f8f723e */ /* 0x000fe200000010ff */
[----:B------:R-:W-:Y:S01]  /*10690*/  STS [R25+0x400], R150 ;  /* 0x0004009619007388 */ /* 0x000fe20000000800 */
[----:B------:R-:W-:Y:S01]  /*106a0*/  F2FP.BF16.F32.PACK_AB R136, R137, R136 ;  /* 0x000000888988723e */ /* 0x000fe200000010ff */
[----:B------:R-:W-:Y:S01]  /*106b0*/  FMUL.FTZ R134, R17, R134 ;  /* 0x0000008611867220 */ /* 0x000fe20000410000 */
[----:B------:R-:W-:Y:S01]  /*106c0*/  F2FP.BF16.F32.PACK_AB R138, R139, R138 ;  /* 0x0000008a8b8a723e */ /* 0x000fe200000010ff */
[----:B------:R-:W2:Y:S01]  /*106d0*/  S2R R26, SR_CTAID.Z ;  /* 0x00000000001a7919 */ /* 0x000ea20000002700 */
[----:B------:R-:W-:Y:S01]  /*106e0*/  F2FP.BF16.F32.PACK_AB R181, R181, R180 ;  /* 0x000000b4b5b5723e */ /* 0x000fe200000010ff */
[----:B------:R-:W2:Y:S01]  /*106f0*/  @P3 MUFU.LG2 R11, R11 ;  /* 0x0000000b000b3308 */ /* 0x000ea20000000c00 */
[----:B------:R-:W-:Y:S01]  /*10700*/  F2FP.BF16.F32.PACK_AB R183, R183, R182 ;  /* 0x000000b6b7b7723e */ /* 0x000fe200000010ff */
[----:B------:R-:W-:Y:S01]  /*10710*/  STS [R27+0x2000], R172 ;  /* 0x002000ac1b007388 */ /* 0x000fe20000000800 */
[----:B---3--:R-:W3:Y:S01]  /*10720*/  @P1 LDC.64 R14, c[0x0][0x2c0] ;  /* 0x0000b000ff0e1b82 */ /* 0x008ee20000000a00 */
[----:B------:R-:W-:Y:S01]  /*10730*/  F2FP.BF16.F32.PACK_AB R184, R185, R184 ;  /* 0x000000b8b9b8723e */ /* 0x000fe200000010ff */
[----:B----4-:R-:W-:Y:S01]  /*10740*/  @P5 FMUL.FTZ R13, R13, 0.69314718246459960938 ;  /* 0x3f3172180d0d5820 */ /* 0x010fe20000410000 */
[----:B------:R4:W-:Y:S01]  /*10750*/  STS [R27+0x2400], R174 ;  /* 0x002400ae1b007388 */ /* 0x0009e20000000800 */
[----:B------:R-:W-:Y:S01]  /*10760*/  F2FP.BF16.F32.PACK_AB R186, R187, R186 ;  /* 0x000000babbba723e */ /* 0x000fe200000010ff */
[----:B------:R-:W2:Y:S01]  /*10770*/  @P2 MUFU.LG2 R10, R10 ;  /* 0x0000000a000a2308 */ /* 0x000ea20000000c00 */
[----:B------:R-:W-:Y:S01]  /*10780*/  @P1 MOV R33, 0x1 ;  /* 0x0000000100211802 */ /* 0x000fe20000000f00 */
[----:B------:R-:W-:Y:S01]  /*10790*/  STS [R25+0x2000], R176 ;  /* 0x002000b019007388 */ /* 0x000fe20000000800 */
[----:B-1----:R-:W-:-:S02]  /*107a0*/  @!P1 IMAD R33, R16, R23, RZ ;  /* 0x0000001710219224 */ /* 0x002fc400078e02ff */
[C---:B------:R-:W-:Y:S01]  /*107b0*/  FMUL.FTZ R135, R17.reuse, R135 ;  /* 0x0000008711877220 */ /* 0x040fe20000410000 */
[----:B------:R-:W1:Y:S01]  /*107c0*/  @P2 LDC R23, c[0x0][0x2e8] ;  /* 0x0000ba00ff172b82 */ /* 0x000e620000000800 */
[----:B------:R2:W-:Y:S01]  /*107d0*/  STS [R25+0x2400], R178 ;  /* 0x002400b219007388 */ /* 0x0005e20000000800 */
[----:B------:R-:W-:Y:S02]  /*107e0*/  IMAD R24, R24, R33, RZ ;  /* 0x0000002118187224 */ /* 0x000fe400078e02ff */
[C---:B------:R-:W-:Y:S01]  /*107f0*/  FMUL.FTZ R146, R17.reuse, R146 ;  /* 0x0000009211927220 */ /* 0x040fe20000410000 */
[----:B------:R-:W-:Y:S01]  /*10800*/  FMUL.FTZ R17, R17, R147 ;  /* 0x0000009311117220 */ /* 0x000fe20000410000 */
[----:B------:R-:W-:Y:S01]  /*10810*/  STS [R18], R141 ;  /* 0x0000008d12007388 */ /* 0x000fe20000000800 */
[----:B------:R-:W-:Y:S01]  /*10820*/  FMUL.FTZ R191, R8, R191 ;  /* 0x000000bf08bf7220 */ /* 0x000fe20000410000 */
[----:B------:R-:W-:Y:S01]  /*10830*/  SEL R24, R24, RZ, !P6 ;  /* 0x000000ff18187207 */ /* 0x000fe20007000000 */
[C---:B------:R-:W-:Y:S01]  /*10840*/  FMUL.FTZ R190, R8.reuse, R190 ;  /* 0x000000be08be7220 */ /* 0x040fe20000410000 */
[----:B------:R-:W-:Y:S01]  /*10850*/  STS [R18+0x400], R143 ;  /* 0x0004008f12007388 */ /* 0x000fe20000000800 */
[C---:B------:R-:W-:Y:S01]  /*10860*/  FMUL.FTZ R195, R8.reuse, R195 ;  /* 0x000000c308c37220 */ /* 0x040fe20000410000 */
[----:B------:R-:W-:Y:S01]  /*10870*/  FMUL.FTZ R8, R8, R194 ;  /* 0x000000c208087220 */ /* 0x000fe20000410000 */
[----:B------:R-:W-:Y:S01]  /*10880*/  F2FP.BF16.F32.PACK_AB R132, R133, R132 ;  /* 0x000000848584723e */ /* 0x000fe200000010ff */
[----:B------:R-:W-:Y:S01]  /*10890*/  STS [R29], R136 ;  /* 0x000000881d007388 */ /* 0x000fe20000000800 */
[----:B---3--:R-:W-:Y:S01]  /*108a0*/  @P1 IMAD R15, R15, R14, RZ ;  /* 0x0000000e0f0f1224 */ /* 0x008fe200078e02ff */
[----:B------:R-:W-:Y:S01]  /*108b0*/  @!P1 MOV R15, R16 ;  /* 0x00000010000f9202 */ /* 0x000fe20000000f00 */
[----:B-----5:R-:W-:Y:S01]  /*108c0*/  @P4 FMUL.FTZ R12, R12, 0.69314718246459960938 ;  /* 0x3f3172180c0c4820 */ /* 0x020fe20000410000 */
[----:B------:R-:W-:Y:S01]  /*108d0*/  STS [R29+0x400], R138 ;  /* 0x0004008a1d007388 */ /* 0x000fe20000000800 */
[C---:B----4-:R-:W-:Y:S01]  /*108e0*/  IADD3 R27, R19.reuse, R18, RZ ;  /* 0x00000012131b7210 */ /* 0x050fe20007ffe0ff */
[----:B------:R-:W3:Y:S01]  /*108f0*/  @P4 LDC R16, c[0x0][0x2e8] ;  /* 0x0000ba00ff104b82 */ /* 0x000ee20000000800 */
[----:B------:R-:W-:Y:S01]  /*10900*/  MOV R14, 0x7f800000 ;  /* 0x7f800000000e7802 */ /* 0x000fe20000000f00 */
[----:B------:R-:W-:Y:S01]  /*10910*/  STS [R18+0x2000], R181 ;  /* 0x002000b512007388 */ /* 0x000fe20000000800 */
[----:B------:R-:W-:Y:S01]  /*10920*/  @P5 FFMA.FTZ R14, R68, R31, R13 ;  /* 0x0000001f440e5223 */ /* 0x000fe2000001000d */
[----:B--2---:R-:W-:Y:S01]  /*10930*/  IMAD R13, R26, R15, R24 ;  /* 0x0000000f1a0d7224 */ /* 0x004fe200078e0218 */
[----:B------:R-:W-:Y:S01]  /*10940*/  LOP3.LUT P5, RZ, R6, 0x3, RZ, 0xc0, !PT ;  /* 0x0000000306ff7812 */ /* 0x000fe200078ac0ff */
[----:B------:R2:W-:Y:S01]  /*10950*/  STS [R18+0x2400], R183 ;  /* 0x002400b712007388 */ /* 0x0005e20000000800 */
[----:B------:R-:W-:Y:S01]  /*10960*/  IADD3 R25, R19, R29, RZ ;  /* 0x0000001d13197210 */ /* 0x000fe20007ffe0ff */
[----:B------:R-:W-:Y:S01]  /*10970*/  @P3 FMUL.FTZ R11, R11, 0.69314718246459960938 ;  /* 0x3f3172180b0b3820 */ /* 0x000fe20000410000 */
[----:B------:R-:W4:Y:S01]  /*10980*/  @P1 LDC R19, c[0x0][0x2c0] ;  /* 0x0000b000ff131b82 */ /* 0x000f220000000800 */
[----:B------:R-:W-:Y:S01]  /*10990*/  STS [R29+0x2000], R184 ;  /* 0x002000b81d007388 */ /* 0x000fe20000000800 */
[----:B------:R-:W-:Y:S01]  /*109a0*/  F2FP.BF16.F32.PACK_AB R134, R135, R134 ;  /* 0x000000868786723e */ /* 0x000fe200000010ff */
[----:B------:R-:W-:Y:S01]  /*109b0*/  BSSY B0, `(.L_x_305) ;  /* 0x000004b000007945 */ /* 0x000fe20003800000 */
[----:B------:R-:W-:Y:S01]  /*109c0*/  F2FP.BF16.F32.PACK_AB R144, R145, R144 ;  /* 0x000000909190723e */ /* 0x000fe200000010ff */
[----:B------:R5:W-:Y:S01]  /*109d0*/  STS [R29+0x2400], R186 ;  /* 0x002400ba1d007388 */ /* 0x000be20000000800 */
[----:B------:R-:W-:-:S02]  /*109e0*/  F2FP.BF16.F32.PACK_AB R17, R17, R146 ;  /* 0x000000921111723e */ /* 0x000fc400000010ff */
[----:B------:R-:W-:Y:S01]  /*109f0*/  F2FP.BF16.F32.PACK_AB R188, R189, R188 ;  /* 0x000000bcbdbc723e */ /* 0x000fe200000010ff */
[----:B------:R-:W-:Y:S01]  /*10a00*/  STS [R27], R132 ;  /* 0x000000841b007388 */ /* 0x000fe20000000800 */
[----:B------:R-:W-:Y:S02]  /*10a10*/  F2FP.BF16.F32.PACK_AB R190, R191, R190 ;  /* 0x000000bebfbe723e */ /* 0x000fe400000010ff */
[----:B------:R-:W-:Y:S01]  /*10a20*/  F2FP.BF16.F32.PACK_AB R8, R195, R8 ;  /* 0x00000008c308723e */ /* 0x000fe200000010ff */
[----:B------:R-:W-:Y:S01]  /*10a30*/  STS [R27+0x400], R134 ;  /* 0x000400861b007388 */ /* 0x000fe20000000800 */
[----:B------:R-:W-:-:S03]  /*10a40*/  MOV R15, 0x7f800000 ;  /* 0x7f800000000f7802 */ /* 0x000fc60000000f00 */
[----:B------:R-:W-:Y:S04]  /*10a50*/  STS [R25], R144 ;  /* 0x0000009019007388 */ /* 0x000fe80000000800 */
[----:B------:R1:W-:Y:S01]  /*10a60*/  STS [R22], R17 ;  /* 0x0000001116007388 */ /* 0x0003e20000000800 */
[----:B--2---:R-:W-:Y:S01]  /*10a70*/  MOV R18, 0x7f800000 ;  /* 0x7f80000000127802 */ /* 0x004fe20000000f00 */
[----:B---3--:R-:W-:Y:S01]  /*10a80*/  @P4 FFMA.FTZ R18, R3, R16, R12 ;  /* 0x0000001003124223 */ /* 0x008fe2000001000c */
[----:B------:R-:W-:Y:S01]  /*10a90*/  @!P1 MOV R19, 0x1 ;  /* 0x0000000100139802 */ /* 0x000fe20000000f00 */
[----:B------:R-:W-:Y:S04]  /*10aa0*/  STS [R27+0x2000], R188 ;  /* 0x002000bc1b007388 */ /* 0x000fe80000000800 */
[----:B----4-:R-:W-:Y:S01]  /*10ab0*/  IMAD R24, R19, UR7, RZ ;  /* 0x0000000713187c24 */ /* 0x010fe2000f8e02ff */
[----:B-----5:R-:W2:Y:S01]  /*10ac0*/  @P3 LDC R29, c[0x0][0x2e8] ;  /* 0x0000ba00ff1d3b82 */ /* 0x020ea20000000800 */
[----:B------:R3:W-:Y:S03]  /*10ad0*/  STS [R27+0x2400], R190 ;  /* 0x002400be1b007388 */ /* 0x0007e60000000800 */
[----:B------:R-:W-:Y:S01]  /*10ae0*/  SHF.L.U32 R24, R24, 0x7, RZ ;  /* 0x0000000718187819 */ /* 0x000fe200000006ff */
[----:B------:R4:W-:Y:S03]  /*10af0*/  STS [R25+0x2000], R192 ;  /* 0x002000c019007388 */ /* 0x0009e60000000800 */
[--C-:B------:R-:W-:Y:S01]  /*10b00*/  IADD3 R20, P1, P0, R24, R20, R13.reuse ;  /* 0x0000001418147210 */ /* 0x100fe2000783e00d */
[----:B------:R2:W-:Y:S01]  /*10b10*/  STS [R22+0x2000], R8 ;  /* 0x0020000816007388 */ /* 0x0005e20000000800 */
[----:B------:R-:W-:-:S02]  /*10b20*/  SHF.R.S32.HI R13, RZ, 0x1f, R13 ;  /* 0x0000001fff0d7819 */ /* 0x000fc4000001140d */
[----:B-1----:R-:W-:Y:S01]  /*10b30*/  MOV R17, 0x7f800000 ;  /* 0x7f80000000117802 */ /* 0x002fe20000000f00 */
[----:B--2---:R-:W-:Y:S01]  /*10b40*/  @P3 FFMA.FTZ R15, R2, R29, R11 ;  /* 0x0000001d020f3223 */ /* 0x004fe2000001000b */
[----:B---3--:R-:W-:Y:S01]  /*10b50*/  @P2 FMUL.FTZ R27, R10, 0.69314718246459960938 ;  /* 0x3f3172180a1b2820 */ /* 0x008fe20000410000 */
[----:B----4-:R-:W-:-:S03]  /*10b60*/  SHF.R.S32.HI R25, RZ, 0x1f, R24 ;  /* 0x0000001fff197819 */ /* 0x010fc60000011418 */
[----:B------:R-:W-:Y:S01]  /*10b70*/  @P2 FFMA.FTZ R17, R0, R23, R27 ;  /* 0x0000001700112223 */ /* 0x000fe2000001001b */
[----:B------:R-:W-:Y:S01]  /*10b80*/  IADD3.X R21, R25, R21, R13, P1, P0 ;  /* 0x0000001519157210 */ /* 0x000fe20000fe040d */
[----:B------:R-:W-:Y:S06]  /*10b90*/  BAR.SYNC.DEFER_BLOCKING 0x0 ;  /* 0x0000000000007b1d */ /* 0x000fec0000010000 */
[----:B------:R-:W-:Y:S05]  /*10ba0*/  @P5 BRA `(.L_x_306) ;  /* 0x0000000000ac5947 */ /* 0x000fea0003800000 */
        /* <DEDUP_REMOVED lines=18> */
[-C--:B------:R-:W-:Y:S01]  /*10cd0*/  @!P4 IMAD R6, R6, R19.reuse, RZ ;  /* 0x000000130606c224 */ /* 0x080fe200078e02ff */
[CC--:B------:R-:W-:Y:S01]  /*10ce0*/  @!P6 IADD3 R0, P0, R23.reuse, R20.reuse, RZ ;  /* 0x000000141700e210 */ /* 0x0c0fe20007f1e0ff */
[----:B------:R-:W2:Y:S01]  /*10cf0*/  @!P5 LDC.64 R10, c[0x0][0x2b0] ;  /* 0x0000ac00ff0adb82 */ /* 0x000ea20000000a00 */
[----:B------:R-:W-:Y:S01]  /*10d00*/  @!P3 IMAD R24, R24, R19, RZ ;  /* 0x000000131818b224 */ /* 0x000fe200078e02ff */
[-C--:B------:R-:W-:Y:S02]  /*10d10*/  @!P5 IADD3 R22, P2, R16, R20.reuse, RZ ;  /* 0x000000141016d210 */ /* 0x080fe40007f5e0ff */
[----:B------:R-:W-:Y:S02]  /*10d20*/  @!P6 LEA.HI.X.SX32 R19, R23, R21, 0x1, P0 ;  /* 0x000000151713e211 */ /* 0x000fe400000f0eff */
[----:B------:R-:W-:-:S02]  /*10d30*/  @!P4 IADD3 R23, P1, R6, R20, RZ ;  /* 0x000000140617c210 */ /* 0x000fc40007f3e0ff */
[----:B------:R-:W3:Y:S01]  /*10d40*/  @!P4 LDC.64 R8, c[0x0][0x2b0] ;  /* 0x0000ac00ff08cb82 */ /* 0x000ee20000000a00 */
[-C--:B------:R-:W-:Y:S02]  /*10d50*/  @!P5 LEA.HI.X.SX32 R16, R16, R21.reuse, 0x1, P2 ;  /* 0x000000151010d211 */ /* 0x080fe400010f0eff */
[----:B------:R-:W-:Y:S02]  /*10d60*/  @!P4 LEA.HI.X.SX32 R6, R6, R21, 0x1, P1 ;  /* 0x000000150606c211 */ /* 0x000fe400008f0eff */
[----:B------:R-:W-:-:S03]  /*10d70*/  @!P3 IADD3 R20, P0, R24, R20, RZ ;  /* 0x000000141814b210 */ /* 0x000fc60007f1e0ff */
[----:B------:R-:W4:Y:S01]  /*10d80*/  @!P3 LDC.64 R2, c[0x0][0x2b0] ;  /* 0x0000ac00ff02bb82 */ /* 0x000f220000000a00 */
[----:B-1----:R-:W-:Y:S02]  /*10d90*/  @!P6 LEA R12, P2, R0, R12, 0x2 ;  /* 0x0000000c000ce211 */ /* 0x002fe400078410ff */
        /* <DEDUP_REMOVED lines=12> */
.L_x_306:
[----:B------:R-:W-:Y:S05]  /*10e60*/  BSYNC B0 ;  /* 0x0000000000007941 */ /* 0x000fea0003800000 */
.L_x_305:
[----:B------:R-:W2:Y:S01]  /*10e70*/  LDL R22, [R1+0x48] ;  /* 0x0000480001167983 */ /* 0x000ea20000100800 */
[----:B------:R-:W-:Y:S01]  /*10e80*/  IMAD.SHL.U32 R0, R4, 0x8, RZ ;  /* 0x0000000804007824 */ /* 0x000fe200078e00ff */
[----:B------:R-:W-:Y:S01]  /*10e90*/  SHF.R.S32.HI R4, RZ, 0x3, R5 ;  /* 0x00000003ff047819 */ /* 0x000fe20000011405 */
[----:B------:R-:W-:Y:S01]  /*10ea0*/  UIMAD UR16, UR7, -0x80, UR16 ;  /* 0xffffff80071078a4 */ /* 0x000fe2000f8e0210 */
[----:B-1----:R-:W-:Y:S01]  /*10eb0*/  SHF.R.S32.HI R2, RZ, 0x3, R7 ;  /* 0x00000003ff027819 */ /* 0x002fe20000011407 */
[----:B------:R-:W-:Y:S01]  /*10ec0*/  IMAD.U32 R13, RZ, RZ, UR15 ;  /* 0x0000000fff0d7e24 */ /* 0x000fe2000f8e00ff */
[----:B------:R-:W-:Y:S01]  /*10ed0*/  ULDC UR7, c[0x0][0x2d0] ;  /* 0x0000b40000077ab9 */ /* 0x000fe20000000800 */
[----:B------:R-:W-:Y:S01]  /*10ee0*/  VIADD R5, R4, 0x20 ;  /* 0x0000002004057836 */ /* 0x000fe20000000000 */
[----:B------:R-:W-:Y:S01]  /*10ef0*/  ISETP.GE.AND P1, PT, R0, UR7, PT ;  /* 0x0000000700007c0c */ /* 0x000fe2000bf26270 */
[----:B------:R-:W-:Y:S01]  /*10f00*/  VIADD R3, R4, 0x30 ;  /* 0x0000003004037836 */ /* 0x000fe20000000000 */
[----:B------:R-:W-:Y:S01]  /*10f10*/  IADD3 R14, P3, R0, UR6, RZ ;  /* 0x00000006000e7c10 */ /* 0x000fe2000ff7e0ff */
[----:B------:R-:W-:Y:S01]  /*10f20*/  ULDC.64 UR6, c[0x0][0x2a0] ;  /* 0x0000a80000067ab9 */ /* 0x000fe20000000a00 */
[----:B------:R-:W-:Y:S01]  /*10f30*/  ISETP.GE.OR P6, PT, R5, UR5, P1 ;  /* 0x0000000505007c0c */ /* 0x000fe20008fc6670 */
[----:B------:R-:W-:Y:S01]  /*10f40*/  BSSY B0, `(.L_x_307) ;  /* 0x0000021000007945 */ /* 0x000fe20003800000 */
[----:B------:R-:W-:-:S02]  /*10f50*/  SHF.R.S32.HI R5, RZ, 0x1f, R26 ;  /* 0x0000001fff057819 */ /* 0x000fc4000001141a */
[----:B------:R-:W-:Y:S02]  /*10f60*/  ISETP.GE.OR P5, PT, R3, UR5, P1 ;  /* 0x0000000503007c0c */ /* 0x000fe40008fa6670 */
[----:B------:R-:W-:Y:S01]  /*10f70*/  ISETP.GE.OR P2, PT, R2, UR16, P1 ;  /* 0x0000001002007c0c */ /* 0x000fe20008f46670 */
[C---:B------:R-:W-:Y:S01]  /*10f80*/  VIADD R2, R4.reuse, 0x40 ;  /* 0x0000004004027836 */ /* 0x040fe20000000000 */
[----:B------:R-:W-:Y:S01]  /*10f90*/  SHF.R.S32.HI R3, RZ, 0x1f, R0 ;  /* 0x0000001fff037819 */ /* 0x000fe20000011400 */
[----:B------:R-:W-:Y:S01]  /*10fa0*/  VIADD R0, R4, 0x50 ;  /* 0x0000005004007836 */ /* 0x000fe20000000000 */
[----:B------:R-:W-:Y:S01]  /*10fb0*/  LEA.HI.SX32 R7, R7, 0x10, 0x1d ;  /* 0x0000001007077811 */ /* 0x000fe200078feaff */
[----:B------:R-:W-:Y:S01]  /*10fc0*/  IMAD R17, R5, UR6, RZ ;  /* 0x0000000605117c24 */ /* 0x000fe2000f8e02ff */
[--C-:B------:R-:W-:Y:S02]  /*10fd0*/  SHF.R.S32.HI R5, RZ, 0x1f, R4.reuse ;  /* 0x0000001fff057819 */ /* 0x100fe40000011404 */
[----:B------:R-:W-:Y:S01]  /*10fe0*/  IADD3.X R15, R3, UR4, RZ, P3, !PT ;  /* 0x00000004030f7c10 */ /* 0x000fe20009ffe4ff */
[----:B------:R-:W-:Y:S01]  /*10ff0*/  IMAD R17, R26, UR7, R17 ;  /* 0x000000071a117c24 */ /* 0x000fe2000f8e0211 */
[----:B------:R-:W-:Y:S01]  /*11000*/  ISETP.GE.OR P4, PT, R2, UR5, P1 ;  /* 0x0000000502007c0c */ /* 0x000fe20008f86670 */
[----:B------:R-:W-:Y:S01]  /*11010*/  IMAD.WIDE R12, R13, 0x80, R4 ;  /* 0x000000800d0c7825 */ /* 0x000fe200078e0204 */
[----:B------:R-:W-:-:S02]  /*11020*/  ISETP.GE.OR P3, PT, R0, UR5, P1 ;  /* 0x0000000500007c0c */ /* 0x000fc40008f66670 */
[----:B------:R-:W-:Y:S01]  /*11030*/  ISETP.GE.OR P0, PT, R7, UR16, P1 ;  /* 0x0000001007007c0c */ /* 0x000fe20008f06670 */
[C---:B------:R-:W-:Y:S02]  /*11040*/  VIADD R2, R4.reuse, 0x60 ;  /* 0x0000006004027836 */ /* 0x040fe40000000000 */
[----:B------:R-:W-:Y:S02]  /*11050*/  VIADD R0, R4, 0x70 ;  /* 0x0000007004007836 */ /* 0x000fe40000000000 */
[----:B------:R-:W-:-:S04]  /*11060*/  IMAD.WIDE.U32 R14, R26, UR6, R14 ;  /* 0x000000061a0e7c25 */ /* 0x000fc8000f8e000e */
[----:B------:R-:W-:Y:S01]  /*11070*/  IMAD.IADD R17, R15, 0x1, R17 ;  /* 0x000000010f117824 */ /* 0x000fe200078e0211 */
[----:B--2---:R1:W2:Y:S04]  /*11080*/  LDS.128 R8, [R22+0x3800] ;  /* 0x0038000016087984 */ /* 0x0042a80000000c00 */
[----:B------:R1:W3:Y:S01]  /*11090*/  LDS.128 R4, [R22] ;  /* 0x0000000016047984 */ /* 0x0002e20000000c00 */
        /* <DEDUP_REMOVED lines=10> */
[----:B---3--:R4:W-:Y:S02]  /*11140*/  STG.E.128 desc[UR22][R20.64], R4 ;  /* 0x0000000414007986 */ /* 0x0089e4000c101d16 */
.L_x_308:
[----:B------:R-:W-:Y:S05]  /*11150*/  BSYNC B0 ;  /* 0x0000000000007941 */ /* 0x000fea0003800000 */
.L_x_307:
[----:B---34-:R3:W4:Y:S01]  /*11160*/  LDS.128 R4, [R22+0x800] ;  /* 0x0008000016047984 */ /* 0x0187220000000c00 */
[----:B------:R-:W-:Y:S01]  /*11170*/  BSSY B0, `(.L_x_309) ;  /* 0x0000011000007945 */ /* 0x000fe20003800000 */
[----:B------:R-:W-:Y:S02]  /*11180*/  ISETP.GE.OR P2, PT, R2, UR5, P1 ;  /* 0x0000000502007c0c */ /* 0x000fe40008f46670 */
[----:B------:R-:W-:Y:S01]  /*11190*/  ISETP.GE.OR P1, PT, R0, UR5, P1 ;  /* 0x0000000500007c0c */ /* 0x000fe20008f26670 */
[----:B------:R-:W-:-:S12]  /*111a0*/  @P0 BRA `(.L_x_310) ;  /* 0x0000000000340947 */ /* 0x000fd80003800000 */
        /* <DEDUP_REMOVED lines=13> */
.L_x_310:
[----:B------:R-:W-:Y:S05]  /*11280*/  BSYNC B0 ;  /* 0x0000000000007941 */ /* 0x000fea0003800000 */
.L_x_309:
[----:B----4-:R4:W1:Y:S01]  /*11290*/  LDS.128 R4, [R22+0x1000] ;  /* 0x0010000016047984 */ /* 0x0108620000000c00 */
[----:B------:R-:W-:Y:S04]  /*112a0*/  BSSY B0, `(.L_x_311) ;  /* 0x000000f000007945 */ /* 0x000fe80003800000 */
        /* <DEDUP_REMOVED lines=14> */
.L_x_312:
[----:B------:R-:W-:Y:S05]  /*11390*/  BSYNC B0 ;  /* 0x0000000000007941 */ /* 0x000fea0003800000 */
.L_x_311:
[----:B-1----:R1:W1:Y:S01]  /*113a0*/  LDS.128 R4, [R22+0x1800] ;  /* 0x0018000016047984 */ /* 0x0022620000000c00 */
        /* <DEDUP_REMOVED lines=15> */
.L_x_314:
[----:B------:R-:W-:Y:S05]  /*114a0*/  BSYNC B0 ;  /* 0x0000000000007941 */ /* 0x000fea0003800000 */
.L_x_313:
        /* <DEDUP_REMOVED lines=16> */
.L_x_316:
[----:B------:R-:W-:Y:S05]  /*115b0*/  BSYNC B0 ;  /* 0x0000000000007941 */ /* 0x000fea0003800000 */
.L_x_315:
        /* <DEDUP_REMOVED lines=16> */
.L_x_318:
[----:B------:R-:W-:Y:S05]  /*116c0*/  BSYNC B0 ;  /* 0x0000000000007941 */ /* 0x000fea0003800000 */
.L_x_317:
        /* <DEDUP_REMOVED lines=16> */
.L_x_320:
[----:B------:R-:W-:Y:S05]  /*117d0*/  BSYNC B0 ;  /* 0x0000000000007941 */ /* 0x000fea0003800000 */
.L_x_319:
[----:B------:R-:W-:Y:S05]  /*117e0*/  @P1 EXIT ;  /* 0x000000000000194d */ /* 0x000fea0003800000 */
[----:B------:R-:W-:Y:S01]  /*117f0*/  IADD3 R0, P0, R12, 0x70, RZ ;  /* 0x000000700c007810 */ /* 0x000fe20007f1e0ff */
        /* <DEDUP_REMOVED lines=13> */
.L_x_245:
        /* <DEDUP_REMOVED lines=89> */
.L_x_322:
[----:B------:R-:W-:Y:S05]  /*11e60*/  BSYNC B0 ;  /* 0x0000000000007941 */ /* 0x000fea0003800000 */
.L_x_321:
[----:B------:R-:W-:Y:S01]  /*11e70*/  BSSY B0, `(.L_x_323) ;  /* 0x0000010000007945 */ /* 0x000fe20003800000 */
[----:B------:R-:W-:-:S03]  /*11e80*/  ISETP.GE.AND P2, PT, R16, UR16, PT ;  /* 0x0000001010007c0c */ /* 0x000fc6000bf46270 */
[----:B------:R-:W-:Y:S10]  /*11e90*/  @P1 BRA `(.L_x_324) ;  /* 0x0000000000341947 */ /* 0x000ff40003800000 */
        /* <DEDUP_REMOVED lines=9> */
[----:B-1----:R-:W-:Y:S02]  /*11f30*/  LEA R22, P1, R12, UR4, 0x1 ;  /* 0x000000040c167c11 */ /* 0x002fe4000f8208ff */
[----:B------:R-:W-:-:S04]  /*11f40*/  IADD3 R2, R2, R13, RZ ;  /* 0x0000000d02027210 */ /* 0x000fc80007ffe0ff */
[----:B------:R-:W-:-:S05]  /*11f50*/  LEA.HI.X R23, R12, UR5, R2, 0x1, P1 ;  /* 0x000000050c177c11 */ /* 0x000fca00088f0c02 */
[----:B------:R2:W-:Y:S02]  /*11f60*/  STG.E.128 desc[UR22][R22.64], RZ ;  /* 0x000000ff16007986 */ /* 0x0005e4000c101d16 */
.L_x_324:
[----:B------:R-:W-:Y:S05]  /*11f70*/  BSYNC B0 ;  /* 0x0000000000007941 */ /* 0x000fea0003800000 */
.L_x_323:
        /* <DEDUP_REMOVED lines=12> */
[----:B-12---:R-:W-:Y:S02]  /*12040*/  LEA R22, P6, R12, UR4, 0x1 ;  /* 0x000000040c167c11 */ /* 0x006fe4000f8c08ff */
[----:B------:R-:W-:-:S04]  /*12050*/  IADD3 R2, R2, R13, RZ ;  /* 0x0000000d02027210 */ /* 0x000fc80007ffe0ff */
[----:B------:R-:W-:-:S05]  /*12060*/  LEA.HI.X R23, R12, UR5, R2, 0x1, P6 ;  /* 0x000000050c177c11 */ /* 0x000fca000b0f0c02 */
[----:B------:R3:W-:Y:S02]  /*12070*/  STG.E.128 desc[UR22][R22.64], RZ ;  /* 0x000000ff16007986 */ /* 0x0007e4000c101d16 */
.L_x_326:
[----:B------:R-:W-:Y:S05]  /*12080*/  BSYNC B0 ;  /* 0x0000000000007941 */ /* 0x000fea0003800000 */
.L_x_325:
        /* <DEDUP_REMOVED lines=12> */
[----:B-123--:R-:W-:Y:S02]  /*12150*/  LEA R22, P5, R12, UR4, 0x1 ;  /* 0x000000040c167c11 */ /* 0x00efe4000f8a08ff */
[----:B------:R-:W-:-:S04]  /*12160*/  IADD3 R2, R2, R13, RZ ;  /* 0x0000000d02027210 */ /* 0x000fc80007ffe0ff */
[----:B------:R-:W-:-:S05]  /*12170*/  LEA.HI.X R23, R12, UR5, R2, 0x1, P5 ;  /* 0x000000050c177c11 */ /* 0x000fca000a8f0c02 */
[----:B------:R4:W-:Y:S02]  /*12180*/  STG.E.128 desc[UR22][R22.64], RZ ;  /* 0x000000ff16007986 */ /* 0x0009e4000c101d16 */
.L_x_328:
[----:B------:R-:W-:Y:S05]  /*12190*/  BSYNC B0 ;  /* 0x0000000000007941 */ /* 0x000fea0003800000 */
.L_x_327:
        /* <DEDUP_REMOVED lines=12> */
[----:B-1234-:R-:W-:Y:S02]  /*12260*/  LEA R22, P3, R12, UR4, 0x1 ;  /* 0x000000040c167c11 */ /* 0x01efe4000f8608ff */
[----:B------:R-:W-:-:S04]  /*12270*/  IADD3 R2, R2, R13, RZ ;  /* 0x0000000d02027210 */ /* 0x000fc80007ffe0ff */
[----:B------:R-:W-:-:S05]  /*12280*/  LEA.HI.X R23, R12, UR5, R2, 0x1, P3 ;  /* 0x000000050c177c11 */ /* 0x000fca00098f0c02 */
[----:B------:R1:W-:Y:S02]  /*12290*/  STG.E.128 desc[UR22][R22.64], RZ ;  /* 0x000000ff16007986 */ /* 0x0003e4000c101d16 */
.L_x_330:
[----:B------:R-:W-:Y:S05]  /*122a0*/  BSYNC B0 ;  /* 0x0000000000007941 */ /* 0x000fea0003800000 */
.L_x_329:
        /* <DEDUP_REMOVED lines=14> */
[----:B-1234-:R-:W-:Y:S01]  /*12390*/  MOV R23, R21 ;  /* 0x0000001500177202 */ /* 0x01efe20000000f00 */
        /* <DEDUP_REMOVED lines=10> */
.L_x_332:
[----:B------:R-:W-:Y:S05]  /*12440*/  BSYNC B0 ;  /* 0x0000000000007941 */ /* 0x000fea0003800000 */
.L_x_331:
        /* <DEDUP_REMOVED lines=19> */
.L_x_334:
[----:B------:R-:W-:Y:S05]  /*12580*/  BSYNC B0 ;  /* 0x0000000000007941 */ /* 0x000fea0003800000 */
.L_x_333:
[----:B------:R-:W-:Y:S01]  /*12590*/  ISETP.GE.AND P1, PT, R0, UR16, PT ;  /* 0x0000001000007c0c */ /* 0x000fe2000bf26270 */
[----:B------:R-:W-:Y:S03]  /*125a0*/  BSSY B0, `(.L_x_335) ;  /* 0x0000010000007945 */ /* 0x000fe60003800000 */
[----:B------:R-:W-:Y:S01]  /*125b0*/  ISETP.NE.OR P1, PT, R10, RZ, P1 ;  /* 0x000000ff0a00720c */ /* 0x000fe20000f25670 */
[----:B------:R-:W-:-:S12]  /*125c0*/  @P0 BRA `(.L_x_336) ;  /* 0x0000000000340947 */ /* 0x000fd80003800000 */
[----:B------:R-:W-:Y:S01]  /*125d0*/  IADD3 R2, P0, R14, 0x70, RZ ;  /* 0x000000700e027810 */ /* 0x000fe20007f1e0ff */
[----:B------:R-:W-:Y:S01]  /*125e0*/  ULDC.64 UR4, c[0x0][0x298] ;  /* 0x0000a60000047ab9 */ /* 0x000fe20000000a00 */
[----:B------:R-:W-:-:S03]  /*125f0*/  IMAD.MOV.U32 R14, RZ, RZ, R18 ;  /* 0x000000ffff0e7224 */ /* 0x000fc600078e0012 */
[----:B------:R-:W-:Y:S01]  /*12600*/  IMAD.X R3, RZ, RZ, R15, P0 ;  /* 0x000000ffff037224 */ /* 0x000fe200000e060f */
[----:B------:R-:W-:-:S03]  /*12610*/  MOV R15, R21 ;  /* 0x00000015000f7202 */ /* 0x000fc60000000f00 */
[----:B------:R-:W-:Y:S02]  /*12620*/  IMAD R3, R3, UR4, RZ ;  /* 0x0000000403037c24 */ /* 0x000fe4000f8e02ff */
[----:B------:R-:W-:-:S04]  /*12630*/  IMAD.WIDE.U32 R14, R2, UR4, R14 ;  /* 0x00000004020e7c25 */ /* 0x000fc8000f8e000e */
[----:B------:R-:W-:Y:S01]  /*12640*/  IMAD R3, R2, UR5, R3 ;  /* 0x0000000502037c24 */ /* 0x000fe2000f8e0203 */
[----:B------:R-:W-:Y:S02]  /*12650*/  ULDC.64 UR4, c[0x0][0x280] ;  /* 0x0000a00000047ab9 */ /* 0x000fe40000000a00 */
[----:B------:R-:W-:Y:S02]  /*12660*/  LEA R2, P0, R14, UR4, 0x1 ;  /* 0x000000040e027c11 */ /* 0x000fe4000f8008ff */
[----:B------:R-:W-:-:S04]  /*12670*/  IADD3 R3, R3, R15, RZ ;  /* 0x0000000f03037210 */ /* 0x000fc80007ffe0ff */
[----:B------:R-:W-:-:S05]  /*12680*/  LEA.HI.X R3, R14, UR5, R3, 0x1, P0 ;  /* 0x000000050e037c11 */ /* 0x000fca00080f0c03 */
[----:B------:R1:W-:Y:S02]  /*12690*/  STG.E.128 desc[UR22][R2.64], RZ ;  /* 0x000000ff02007986 */ /* 0x0003e4000c101d16 */
.L_x_336:
[----:B------:R-:W-:Y:S05]  /*126a0*/  BSYNC B0 ;  /* 0x0000000000007941 */ /* 0x000fea0003800000 */
.L_x_335:
        /* <DEDUP_REMOVED lines=11> */
.L_x_338:
[----:B------:R-:W-:Y:S05]  /*12760*/  BSYNC B0 ;  /* 0x0000000000007941 */ /* 0x000fea0003800000 */
.L_x_337:
        /* <DEDUP_REMOVED lines=11> */
.L_x_340:
[----:B------:R-:W-:Y:S05]  /*12820*/  BSYNC B0 ;  /* 0x0000000000007941 */ /* 0x000fea0003800000 */
.L_x_339:
        /* <DEDUP_REMOVED lines=10> */
.L_x_342:
[----:B------:R-:W-:Y:S05]  /*128d0*/  BSYNC B0 ;  /* 0x0000000000007941 */ /* 0x000fea0003800000 */
.L_x_341:
        /* <DEDUP_REMOVED lines=10> */
.L_x_344:
[----:B------:R-:W-:Y:S05]  /*12980*/  BSYNC B0 ;  /* 0x0000000000007941 */ /* 0x000fea0003800000 */
.L_x_343:
        /* <DEDUP_REMOVED lines=10> */
.L_x_346:
[----:B------:R-:W-:Y:S05]  /*12a30*/  BSYNC B0 ;  /* 0x0000000000007941 */ /* 0x000fea0003800000 */
.L_x_345:
        /* <DEDUP_REMOVED lines=10> */
.L_x_348:
[----:B------:R-:W-:Y:S05]  /*12ae0*/  BSYNC B0 ;  /* 0x0000000000007941 */ /* 0x000fea0003800000 */
.L_x_347:
        /* <DEDUP_REMOVED lines=10> */
.L_x_350:
[----:B------:R-:W-:Y:S05]  /*12b90*/  BSYNC B0 ;  /* 0x0000000000007941 */ /* 0x000fea0003800000 */
.L_x_349:
[----:B------:R-:W-:Y:S05]  /*12ba0*/  @P1 EXIT ;  /* 0x000000000000194d */ /* 0x000fea0003800000 */
[----:B------:R-:W-:Y:S01]  /*12bb0*/  IMAD R0, R0, UR25, RZ ;  /* 0x0000001900007c24 */ /* 0x000fe2000f8e02ff */
[----:B------:R-:W-:Y:S01]  /*12bc0*/  ULDC.64 UR4, c[0x0][0x2b0] ;  /* 0x0000ac0000047ab9 */ /* 0x000fe20000000a00 */
[----:B-1----:R-:W-:-:S03]  /*12bd0*/  IMAD.MOV.U32 R5, RZ, RZ, 0x7f800000 ;  /* 0x7f800000ff057424 */ /* 0x002fc600078e00ff */
[----:B------:R-:W-:-:S04]  /*12be0*/  IADD3 R3, P0, R0, UR6, RZ ;  /* 0x0000000600037c10 */ /* 0x000fc8000ff1e0ff */
[----:B------:R-:W-:Y:S02]  /*12bf0*/  LEA.HI.X.SX32 R0, R0, UR26, 0x1, P0 ;  /* 0x0000001a00007c11 */ /* 0x000fe400080f0eff */
[----:B------:R-:W-:-:S04]  /*12c00*/  LEA R2, P0, R3, UR4, 0x2 ;  /* 0x0000000403027c11 */ /* 0x000fc8000f8010ff */
[----:B------:R-:W-:-:S05]  /*12c10*/  LEA.HI.X R3, R3, UR5, R0, 0x2, P0 ;  /* 0x0000000503037c11 */ /* 0x000fca00080f1400 */
[----:B------:R-:W-:Y:S01]  /*12c20*/  STG.E desc[UR22][R2.64], R5 ;  /* 0x0000000502007986 */ /* 0x000fe2000c101916 */
[----:B------:R-:W-:Y:S05]  /*12c30*/  EXIT ;  /* 0x000000000000794d */ /* 0x000fea0003800000 */
.L_x_351:
        /* <DEDUP_REMOVED lines=12> */
.L_x_2575:


//--------------------- .text._ZN5flash16flash_fwd_kernelI23Flash_fwd_kernel_traitsILi64ELi128ELi128ELi4ELb0ELb0EN7cutlass10bfloat16_tE19Flash_kernel_traitsILi64ELi128ELi128ELi4ES3_EELb0ELb0ELb0ELb1ELb0ELb0ELb0ELb0EEEvNS_16Flash_fwd_paramsE --------------------------
	.section	.text._ZN5flash16flash_fwd_kernelI23Flash_fwd_kernel_traitsILi64ELi128ELi128ELi4ELb0ELb0EN7cutlass10bfloat16_tE19Flash_kernel_traitsILi64ELi128ELi128ELi4ES3_EELb0ELb0ELb0ELb1ELb0ELb0ELb0ELb0EEEvNS_16Flash_fwd_paramsE,"ax",@progbits
	.align	128
        .global         _ZN5flash16flash_fwd_kernelI23Flash_fwd_kernel_traitsILi64ELi128ELi128ELi4ELb0ELb0EN7cutlass10bfloat16_tE19Flash_kernel_traitsILi64ELi128ELi128ELi4ES3_EELb0ELb0ELb0ELb1ELb0ELb0ELb0ELb0EEEvNS_16Flash_fwd_paramsE
        .type           _ZN5flash16flash_fwd_kernelI23Flash_fwd_kernel_traitsILi64ELi128ELi128ELi4ELb0ELb0EN7cutlass10bfloat16_tE19Flash_kernel_traitsILi64ELi128ELi128ELi4ES3_EELb0ELb0ELb0ELb1ELb0ELb0ELb0ELb0EEEvNS_16Flash_fwd_paramsE,@function
        .size           _ZN5flash16flash_fwd_kernelI23Flash_fwd_kernel_traitsILi64ELi128ELi128ELi4ELb0ELb0EN7cutlass10bfloat16_tE19Flash_kernel_traitsILi64ELi128ELi128ELi4ES3_EELb0ELb0ELb0ELb1ELb0ELb0ELb0ELb0EEEvNS_16Flash_fwd_paramsE,(.L_x_2576 - _ZN5flash16flash_fwd_kernelI23Flash_fwd_kernel_traitsILi64ELi128ELi128ELi4ELb0ELb0EN7cutlass10bfloat16_tE19Flash_kernel_traitsILi64ELi128ELi128ELi4ES3_EELb0ELb0ELb0ELb1ELb0ELb0ELb0ELb0EEEvNS_16Flash_fwd_paramsE)
        .other          _ZN5flash16flash_fwd_kernelI23Flash_fwd_kernel_traitsILi64ELi128ELi128ELi4ELb0ELb0EN7cutlass10bfloat16_tE19Flash_kernel_traitsILi64ELi128ELi128ELi4ES3_EELb0ELb0ELb0ELb1ELb0ELb0ELb0ELb0EEEvNS_16Flash_fwd_paramsE,@"STO_CUDA_ENTRY STV_DEFAULT"
_ZN5flash16flash_fwd_kernelI23Flash_fwd_kernel_traitsILi64ELi128ELi128ELi4ELb0ELb0EN7cutlass10bfloat16_tE19Flash_kernel_traitsILi64ELi128ELi128ELi4ES3_EELb0ELb0ELb0ELb1ELb0ELb0ELb0ELb0EEEvNS_16Flash_fwd_paramsE:
.text._ZN5flash16flash_fwd_kernelI23Flash_fwd_kernel_traitsILi64ELi128ELi128ELi4ELb0ELb0EN7cutlass10bfloat16_tE19Flash_kernel_traitsILi64ELi128ELi128ELi4ES3_EELb0ELb0ELb0ELb1ELb0ELb0ELb0ELb0EEEvNS_16Flash_fwd_paramsE:
        /* <DEDUP_REMOVED lines=56> */
.L_x_352:
[----:B------:R-:W-:-:S05]  /*0380*/  ULDC UR7, c[0x0][0x2c8] ;  /* 0x0000b20000077ab9 */ /* 0x000fca0000000800 */
.L_x_353:
        /* <DEDUP_REMOVED lines=21> */
[----:B------:R-:W-:-:S06]  /*04e0*/  UISETP.GE.AND UP0, UPT, UR26, 0x1, UPT ;  /* 0x000000011a00788c */ /* 0x000fcc000bf06270 */
[----:B------:R-:W-:-:S13]  /*04f0*/  PLOP3.LUT P0, PT, PT, PT, UP0, 0x80, 0x0 ;  /* 0x000000000000781c */ /* 0x000fda0003f0f008 */
[----:B------:R-:W-:Y:S05]  /*0500*/  @!P0 BRA `(.L_x_354) ;  /* 0x00000140004c8947 */ /* 0x000fea0003800000 */
[----:B------:R-:W1:Y:S01]  /*0510*/  LDC R17, c[0x0][0x278] ;  /* 0x00009e00ff117b82 */ /* 0x000e620000000800 */
[----:B------:R-:W2:Y:S01]  /*0520*/  S2R R4, SR_CTAID.Z ;  /* 0x0000000000047919 */ /* 0x000ea20000002700 */
[----:B------:R-:W-:Y:S01]  /*0530*/  UISETP.NE.AND UP1, UPT, UR15, -0x1, UPT ;  /* 0xffffffff0f00788c */ /* 0x000fe2000bf25270 */
[----:B------:R-:W-:Y:S01]  /*0540*/  SHF.R.S32.HI R27, RZ, 0x1f, R220 ;  /* 0x0000001fff1b7819 */ /* 0x000fe200000114dc */
[----:B------:R-:W-:-:S06]  /*0550*/  UISETP.NE.AND UP0, UPT, UR6, -0x1, UPT ;  /* 0xffffffff0600788c */ /* 0x000fcc000bf05270 */
[----:B------:R-:W-:-:S03]  /*0560*/  PLOP3.LUT P0, PT, PT, PT, UP0, 0x80, 0x0 ;  /* 0x000000000000781c */ /* 0x000fc60003f0f008 */
[----:B------:R-:W-:Y:S01]  /*0570*/  @UP1 ULDC.64 UR12, c[0x0][0x240] ;  /* 0x00009000000c1ab9 */ /* 0x000fe20000000a00 */
[----:B------:R-:W-:Y:S02]  /*0580*/  @!UP1 USHF.R.S32.HI UR7, URZ, 0x1f, UR28 ;  /* 0x0000001f3f079899 */ /* 0x000fe4000801141c */
[----:B------:R-:W-:Y:S02]  /*0590*/  @UP1 UIMAD.WIDE.U32 UR20, UR15, UR12, URZ ;  /* 0x0000000c0f1412a5 */ /* 0x000fe4000f8e003f */
[----:B------:R-:W-:Y:S01]  /*05a0*/  @UP0 UIADD3 UR12, UR10, UR6, URZ ;  /* 0x000000060a0c0290 */ /* 0x000fe2000fffe03f */
[----:B------:R-:W-:Y:S01]  /*05b0*/  @!UP1 ULDC.64 UR4, c[0x0][0x228] ;  /* 0x00008a0000049ab9 */ /* 0x000fe20000000a00 */
[----:B------:R-:W-:Y:S01]  /*05c0*/  @UP0 ULDC.64 UR8, c[0x0][0x248] ;  /* 0x0000920000080ab9 */ /* 0x000fe20000000a00 */
[----:B------:R-:W-:Y:S01]  /*05d0*/  @!UP1 UIMAD UR7, UR7, UR4, URZ ;  /* 0x00000004070792a4 */ /* 0x000fe2000f8e023f */
[----:B-1----:R-:W-:Y:S01]  /*05e0*/  IABS R0, R17 ;  /* 0x0000001100007213 */ /* 0x002fe20000000000 */
[----:B------:R-:W-:-:S02]  /*05f0*/  @!UP1 UIMAD.WIDE.U32 UR18, UR28, UR4, URZ ;  /* 0x000000041c1292a5 */ /* 0x000fc4000f8e003f */
[----:B------:R-:W-:Y:S02]  /*0600*/  @UP0 UIMAD.WIDE.U32 UR32, UR12, UR8, URZ ;  /* 0x000000080c2002a5 */ /* 0x000fe4000f8e003f */
[----:B------:R-:W-:Y:S01]  /*0610*/  IMAD.MOV.U32 R5, RZ, RZ, R0 ;  /* 0x000000ffff057224 */ /* 0x000fe200078e0000 */
[----:B------:R-:W-:Y:S02]  /*0620*/  @!UP1 UIMAD UR5, UR28, UR5, UR7 ;  /* 0x000000051c0592a4 */ /* 0x000fe4000f8e0207 */
[----:B------:R-:W-:Y:S01]  /*0630*/  @UP0 UIMAD UR12, UR12, UR9, URZ ;  /* 0x000000090c0c02a4 */ /* 0x000fe2000f8e023f */
[----:B------:R-:W1:Y:S01]  /*0640*/  I2F.RP R2, R5 ;  /* 0x0000000500027306 */ /* 0x000e620000209400 */
[----:B--2---:R-:W-:Y:S01]  /*0650*/  IABS R4, R4 ;  /* 0x0000000400047213 */ /* 0x004fe20000000000 */
[----:B------:R-:W-:Y:S02]  /*0660*/  @UP1 UIMAD UR13, UR15, UR13, UR21 ;  /* 0x0000000d0f0d12a4 */ /* 0x000fe4000f8e0215 */
[----:B------:R-:W-:Y:S01]  /*0670*/  @UP0 UIADD3 UR12, UR33, UR12, URZ ;  /* 0x0000000c210c0290 */ /* 0x000fe2000fffe03f */
[----:B------:R-:W-:Y:S01]  /*0680*/  @UP0 UMOV UR22, UR32 ;  /* 0x0000002000160c82 */ /* 0x000fe20008000000 */
[----:B------:R-:W-:Y:S01]  /*0690*/  @!UP1 UIADD3 UR13, UR19, UR5, URZ ;  /* 0x00000005130d9290 */ /* 0x000fe2000fffe03f */
[----:B------:R-:W-:Y:S01]  /*06a0*/  @!UP1 UMOV UR20, UR18 ;  /* 0x0000001200149c82 */ /* 0x000fe20008000000 */
[----:B-1----:R-:W1:Y:S02]  /*06b0*/  MUFU.RCP R2, R2 ;  /* 0x0000000200027308 */ /* 0x002e640000001000 */
[----:B-1----:R-:W-:-:S06]  /*06c0*/  VIADD R2, R2, 0xffffffe ;  /* 0x0ffffffe02027836 */ /* 0x002fcc0000000000 */
[----:B------:R-:W1:Y:S02]  /*06d0*/  F2I.FTZ.U32.TRUNC.NTZ R3, R2 ;  /* 0x0000000200037305 */ /* 0x000e64000021f000 */
[----:B-1----:R-:W-:Y:S02]  /*06e0*/  IMAD.MOV R0, RZ, RZ, -R3 ;  /* 0x000000ffff007224 */ /* 0x002fe400078e0a03 */
[----:B------:R-:W-:Y:S02]  /*06f0*/  IMAD.MOV.U32 R2, RZ, RZ, RZ ;  /* 0x000000ffff027224 */ /* 0x000fe400078e00ff */
[----:B------:R-:W-:-:S04]  /*0700*/  IMAD R0, R0, R5, RZ ;  /* 0x0000000500007224 */ /* 0x000fc800078e02ff */
[----:B------:R-:W-:Y:S01]  /*0710*/  IMAD.HI.U32 R2, R3, R0, R2 ;  /* 0x0000000003027227 */ /* 0x000fe200078e0002 */
[----:B------:R-:W-:Y:S02]  /*0720*/  MOV R3, R4 ;  /* 0x0000000400037202 */ /* 0x000fe40000000f00 */
[----:B------:R-:W-:-:S03]  /*0730*/  LEA.HI R4, R27, R220, RZ, 0x6 ;  /* 0x000000dc1b047211 */ /* 0x000fc600078f30ff */
[----:B------:R-:W-:-:S04]  /*0740*/  IMAD.HI.U32 R12, R2, R3, RZ ;  /* 0x00000003020c7227 */ /* 0x000fc800078e00ff */
[----:B------:R-:W-:-:S04]  /*0750*/  IMAD.MOV R0, RZ, RZ, -R12 ;  /* 0x000000ffff007224 */ /* 0x000fc800078e0a0c */
[----:B------:R-:W-:Y:S01]  /*0760*/  IMAD R2, R5, R0, R3 ;  /* 0x0000000005027224 */ /* 0x000fe200078e0203 */
[----:B------:R-:W-:-:S04]  /*0770*/  LEA.HI R3, R27, R220, RZ, 0x3 ;  /* 0x000000dc1b037211 */ /* 0x000fc800078f18ff */
[----:B------:R-:W-:Y:S02]  /*0780*/  SHF.R.S32.HI R14, RZ, 0x3, R3 ;  /* 0x00000003ff0e7819 */ /* 0x000fe40000011403 */
[----:B------:R-:W-:-:S03]  /*0790*/  LOP3.LUT R3, R3, 0xfffffff8, RZ, 0xc0, !PT ;  /* 0xfffffff803037812 */ /* 0x000fc600078ec0ff */
[----:B------:R-:W-:Y:S01]  /*07a0*/  IMAD.SHL.U32 R0, R14, 0x40, RZ ;  /* 0x000000400e007824 */ /* 0x000fe200078e00ff */
[----:B------:R-:W-:-:S04]  /*07b0*/  IADD3 R36, -R3, R220, RZ ;  /* 0x000000dc03247210 */ /* 0x000fc80007ffe1ff */
[----:B------:R-:W-:Y:S01]  /*07c0*/  LOP3.LUT R0, R0, 0x1c0, RZ, 0xc0, !PT ;  /* 0x000001c000007812 */ /* 0x000fe200078ec0ff */
[----:B------:R-:W-:-:S03]  /*07d0*/  IMAD.SHL.U32 R100, R36, 0x8, RZ ;  /* 0x0000000824647824 */ /* 0x000fc600078e00ff */
        /* <DEDUP_REMOVED lines=11> */
[----:B------:R-:W-:Y:S02]  /*0890*/  UIMAD UR7, UR7, UR4, URZ ;  /* 0x00000004070772a4 */ /* 0x000fe4000f8e023f */
[----:B------:R-:W-:Y:S02]  /*08a0*/  UIMAD.WIDE.U32 UR18, UR28, UR4, UR18 ;  /* 0x000000041c1272a5 */ /* 0x000fe4000f8e0012 */
[----:B------:R-:W-:-:S04]  /*08b0*/  UIMAD UR5, UR28, UR5, UR7 ;  /* 0x000000051c0572a4 */ /* 0x000fc8000f8e0207 */
[----:B------:R-:W-:Y:S01]  /*08c0*/  UIADD3 UR12, UR19, UR5, URZ ;  /* 0x00000005130c7290 */ /* 0x000fe2000fffe03f */
[----:B------:R-:W-:-:S11]  /*08d0*/  UMOV UR22, UR18 ;  /* 0x0000001200167c82 */ /* 0x000fd60008000000 */
.L_x_355:
[----:B------:R-:W-:Y:S01]  /*08e0*/  @UP0 UIADD3 UR5, UR10, UR6, URZ ;  /* 0x000000060a050290 */ /* 0x000fe2000fffe03f */
[----:B------:R-:W-:Y:S01]  /*08f0*/  LOP3.LUT R0, R0, R3, RZ, 0x3c, !PT ;  /* 0x0000000300007212 */ /* 0x000fe200078e3cff */
[----:B------:R-:W-:Y:S01]  /*0900*/  IMAD.SHL.U32 R3, R4, 0x8, RZ ;  /* 0x0000000804037824 */ /* 0x000fe200078e00ff */
[----:B------:R-:W-:Y:S01]  /*0910*/  @UP0 ULDC.64 UR6, c[0x0][0x250] ;  /* 0x0000940000060ab9 */ /* 0x000fe20000000a00 */
[----:B------:R-:W-:Y:S01]  /*0920*/  USHF.R.S32.HI UR27, URZ, 0x1f, UR30 ;  /* 0x0000001f3f1b7899 */ /* 0x000fe2000801141e */
[----:B------:R-:W-:Y:S01]  /*0930*/  ISETP.GT.U32.AND P1, PT, R5, R2, PT ;  /* 0x000000020500720c */ /* 0x000fe20003f24070 */
[----:B------:R-:W-:Y:S01]  /*0940*/  @UP0 UIMAD.WIDE.U32 UR18, UR5, UR6, URZ ;  /* 0x00000006051202a5 */ /* 0x000fe2000f8e003f */
[----:B------:R-:W-:Y:S01]  /*0950*/  LOP3.LUT R228, R0, 0xfffffe00, R3, 0xf8, !PT ;  /* 0xfffffe0000e47812 */ /* 0x000fe200078ef803 */
[----:B------:R-:W-:Y:S01]  /*0960*/  @UP0 UIMAD UR5, UR5, UR7, URZ ;  /* 0x00000007050502a4 */ /* 0x000fe2000f8e023f */
[----:B------:R-:W-:-:S03]  /*0970*/  LOP3.LUT R0, R17, UR30, RZ, 0x3c, !PT ;  /* 0x0000001e11007c12 */ /* 0x000fc6000f8e3cff */
[----:B------:R-:W-:Y:S01]  /*0980*/  @UP0 UIADD3 UR5, UR19, UR5, URZ ;  /* 0x0000000513050290 */ /* 0x000fe2000fffe03f */
[----:B------:R-:W-:Y:S11]  /*0990*/  @P0 BRA `(.L_x_356) ;  /* 0x0000000000300947 */ /* 0x000ff60003800000 */
[----:B------:R-:W-:Y:S01]  /*09a0*/  USHF.R.S32.HI UR11, URZ, 0x1f, UR10 ;  /* 0x0000001f3f0b7899 */ /* 0x000fe2000801140a */
[----:B------:R-:W-:Y:S01]  /*09b0*/  ULDC.64 UR6, c[0x0][0x250] ;  /* 0x0000940000067ab9 */ /* 0x000fe20000000a00 */
[----:B------:R-:W-:Y:S02]  /*09c0*/  ULDC.64 UR4, c[0x0][0x238] ;  /* 0x00008e0000047ab9 */ /* 0x000fe40000000a00 */
[----:B------:R-:W-:Y:S02]  /*09d0*/  UIMAD UR11, UR11, UR6, URZ ;  /* 0x000000060b0b72a4 */ /* 0x000fe4000f8e023f */
[----:B------:R-:W-:Y:S02]  /*09e0*/  UIMAD.WIDE.U32 UR18, UR10, UR6, URZ ;  /* 0x000000060a1272a5 */ /* 0x000fe4000f8e003f */
[----:B------:R-:W-:Y:S02]  /*09f0*/  UIMAD UR11, UR10, UR7, UR11 ;  /* 0x000000070a0b72a4 */ /* 0x000fe4000f8e020b */
[----:B------:R-:W-:-:S02]  /*0a00*/  USHF.R.S32.HI UR10, URZ, 0x1f, UR28 ;  /* 0x0000001f3f0a7899 */ /* 0x000fc4000801141c */
[----:B------:R-:W-:Y:S02]  /*0a10*/  UIADD3 UR19, UR19, UR11, URZ ;  /* 0x0000000b13137290 */ /* 0x000fe4000fffe03f */
[----:B------:R-:W-:Y:S02]  /*0a20*/  UIMAD UR10, UR10, UR4, URZ ;  /* 0x000000040a0a72a4 */ /* 0x000fe4000f8e023f */
[----:B------:R-:W-:Y:S02]  /*0a30*/  UIMAD.WIDE.U32 UR18, UR28, UR4, UR18 ;  /* 0x000000041c1272a5 */ /* 0x000fe4000f8e0012 */
[----:B------:R-:W-:-:S04]  /*0a40*/  UIMAD UR5, UR28, UR5, UR10 ;  /* 0x000000051c0572a4 */ /* 0x000fc8000f8e020a */
[----:B------:R-:W-:-:S12]  /*0a50*/  UIADD3 UR5, UR19, UR5, URZ ;  /* 0x0000000513057290 */ /* 0x000fd8000fffe03f */
.L_x_356:
[----:B------:R-:W1:Y:S01]  /*0a60*/  S2UR UR19, SR_CgaCtaId ;  /* 0x00000000001379c3 */ /* 0x000e620000008800 */
[----:B------:R-:W-:Y:S01]  /*0a70*/  @!P1 IMAD.IADD R2, R2, 0x1, -R5 ;  /* 0x0000000102029824 */ /* 0x000fe200078e0a05 */
[----:B------:R-:W-:Y:S01]  /*0a80*/  UIADD3 UR14, -UR23, UR17, URZ ;  /* 0x00000011170e7290 */ /* 0x000fe2000fffe13f */
[----:B------:R-:W-:Y:S01]  /*0a90*/  SHF.R.S32.HI R101, RZ, 0x1f, R100 ;  /* 0x0000001fff657819 */ /* 0x000fe20000011464 */
[----:B------:R-:W-:Y:S01]  /*0aa0*/  ULDC.64 UR10, c[0x0][0x258] ;  /* 0x00009600000a7ab9 */ /* 0x000fe20000000a00 */
[----:B------:R-:W-:Y:S01]  /*0ab0*/  ISETP.GE.AND P5, PT, R0, RZ, PT ;  /* 0x000000ff0000720c */ /* 0x000fe20003fa6270 */
[----:B------:R-:W-:Y:S01]  /*0ac0*/  UIMAD UR4, UR27, UR10, URZ ;  /* 0x0000000a1b0472a4 */ /* 0x000fe2000f8e023f */
[----:B------:R-:W-:Y:S01]  /*0ad0*/  ISETP.GE.U32.AND P4, PT, R2, R5, PT ;  /* 0x000000050200720c */ /* 0x000fe20003f86070 */
[----:B------:R-:W-:Y:S01]  /*0ae0*/  IMAD.U32 R0, RZ, RZ, UR10 ;  /* 0x0000000aff007e24 */ /* 0x000fe2000f8e00ff */
[----:B------:R-:W-:Y:S01]  /*0af0*/  IADD3 R2, P0, R100, UR20, RZ ;  /* 0x0000001464027c10 */ /* 0x000fe2000ff1e0ff */
[----:B------:R-:W-:Y:S01]  /*0b00*/  UIMAD UR11, UR30, UR11, UR4 ;  /* 0x0000000b1e0b72a4 */ /* 0x000fe2000f8e0204 */
[C---:B------:R-:W-:Y:S01]  /*0b10*/  ISETP.GE.AND P3, PT, R14.reuse, UR14, PT ;  /* 0x0000000e0e007c0c */ /* 0x040fe2000bf66270 */
[C---:B------:R-:W-:Y:S01]  /*0b20*/  VIADD R20, R14.reuse, 0x10 ;  /* 0x000000100e147836 */ /* 0x040fe20000000000 */
[----:B------:R-:W-:Y:S01]  /*0b30*/  IADD3.X R3, R101, UR13, RZ, P0, !PT ;  /* 0x0000000d65037c10 */ /* 0x000fe200087fe4ff */
[----:B------:R-:W-:Y:S01]  /*0b40*/  UMOV UR4, 0x400 ;  /* 0x0000040000047882 */ /* 0x000fe20000000000 */
[----:B------:R-:W-:Y:S01]  /*0b50*/  SHF.R.S32.HI R15, RZ, 0x1f, R14 ;  /* 0x0000001fff0f7819 */ /* 0x000fe2000001140e */
[----:B------:R-:W-:Y:S01]  /*0b60*/  VIADD R23, R14, 0x20 ;  /* 0x000000200e177836 */ /* 0x000fe20000000000 */
[----:B------:R-:W-:Y:S01]  /*0b70*/  BSSY B0, `(.L_x_357) ;  /* 0x0000023000007945 */ /* 0x000fe20003800000 */
[----:B------:R-:W-:Y:S01]  /*0b80*/  IMAD.WIDE.U32 R10, R0, UR30, R2 ;  /* 0x0000001e000a7c25 */ /* 0x000fe2000f8e0002 */
[----:B------:R-:W-:-:S02]  /*0b90*/  ISETP.NE.AND P6, PT, R17, RZ, PT ;  /* 0x000000ff1100720c */ /* 0x000fc40003fc5270 */
[----:B------:R-:W-:Y:S01]  /*0ba0*/  ISETP.GE.AND P2, PT, R20, UR14, PT ;  /* 0x0000000e14007c0c */ /* 0x000fe2000bf46270 */
[C---:B------:R-:W-:Y:S01]  /*0bb0*/  VIADD R22, R14.reuse, 0x30 ;  /* 0x000000300e167836 */ /* 0x040fe20000000000 */
[----:B-1----:R-:W-:Y:S01]  /*0bc0*/  ULEA UR4, UR19, UR4, 0x18 ;  /* 0x0000000413047291 */ /* 0x002fe2000f8ec03f */
[----:B------:R-:W-:Y:S02]  /*0bd0*/  VIADD R21, R14, 0x40 ;  /* 0x000000400e157836 */ /* 0x000fe40000000000 */
[----:B------:R-:W-:Y:S01]  /*0be0*/  @!P1 VIADD R12, R12, 0x1 ;  /* 0x000000010c0c9836 */ /* 0x000fe20000000000 */
[----:B------:R-:W-:Y:S01]  /*0bf0*/  ISETP.GE.AND P1, PT, R23, UR14, PT ;  /* 0x0000000e17007c0c */ /* 0x000fe2000bf26270 */
[----:B------:R-:W-:Y:S01]  /*0c00*/  IMAD.U32 R6, RZ, RZ, UR16 ;  /* 0x00000010ff067e24 */ /* 0x000fe2000f8e00ff */
[----:B------:R-:W-:Y:S01]  /*0c10*/  ISETP.GE.AND P0, PT, R22, UR14, PT ;  /* 0x0000000e16007c0c */ /* 0x000fe2000bf06270 */
[----:B------:R-:W-:Y:S01]  /*0c20*/  VIADD R9, R11, UR11 ;  /* 0x0000000b0b097c36 */ /* 0x000fe20008000000 */
[----:B------:R-:W-:Y:S01]  /*0c30*/  LEA R228, R228, UR4, 0x1 ;  /* 0x00000004e4e47c11 */ /* 0x000fe2000f8e08ff */
[----:B------:R-:W-:Y:S01]  /*0c40*/  @P4 VIADD R12, R12, 0x1 ;  /* 0x000000010c0c4836 */ /* 0x000fe20000000000 */
[----:B------:R-:W-:Y:S01]  /*0c50*/  ISETP.GE.AND P4, PT, R21, UR14, PT ;  /* 0x0000000e15007c0c */ /* 0x000fe2000bf86270 */
[----:B------:R-:W-:-:S04]  /*0c60*/  IMAD.WIDE R6, R6, 0x80, R14 ;  /* 0x0000008006067825 */ /* 0x000fc800078e020e */
[----:B------:R-:W-:Y:S01]  /*0c70*/  VIADD R24, R14, 0x50 ;  /* 0x000000500e187836 */ /* 0x000fe20000000000 */
[----:B------:R-:W-:Y:S07]  /*0c80*/  @P3 BRA `(.L_x_358) ;  /* 0x0000000000443947 */ /* 0x000fee0003800000 */
        /* <DEDUP_REMOVED lines=17> */
.L_x_358:
[----:B------:R-:W-:Y:S05]  /*0da0*/  BSYNC B0 ;  /* 0x0000000000007941 */ /* 0x000fea0003800000 */
.L_x_357:
[----:B------:R-:W-:Y:S01]  /*0db0*/  BSSY B0, `(.L_x_359) ;  /* 0x0000019000007945 */ /* 0x000fe20003800000 */
[----:B------:R-:W-:Y:S01]  /*0dc0*/  ISETP.GE.AND P3, PT, R24, UR14, PT ;  /* 0x0000000e18007c0c */ /* 0x000fe2000bf66270 */
[----:B------:R-:W-:Y:S01]  /*0dd0*/  VIADD R19, R14, 0x60 ;  /* 0x000000600e137836 */ /* 0x000fe20000000000 */
[----:B------:R-:W-:Y:S01]  /*0de0*/  LEA.HI R26, R27, R220, RZ, 0x4 ;  /* 0x000000dc1b1a7211 */ /* 0x000fe200078f20ff */
        /* <DEDUP_REMOVED lines=21> */
.L_x_360:
[----:B------:R-:W-:Y:S05]  /*0f40*/  BSYNC B0 ;  /* 0x0000000000007941 */ /* 0x000fea0003800000 */
.L_x_359:
[----:B------:R-:W-:Y:S01]  /*0f50*/  LOP3.LUT R0, R26, 0xfffffff0, RZ, 0xc0, !PT ;  /* 0xfffffff01a007812 */ /* 0x000fe200078ec0ff */
[----:B------:R-:W-:Y:S01]  /*0f60*/  BSSY B0, `(.L_x_361) ;  /* 0x0000019000007945 */ /* 0x000fe20003800000 */
[----:B------:R-:W-:Y:S01]  /*0f70*/  ISETP.GE.AND P2, PT, R19, UR14, PT ;  /* 0x0000000e13007c0c */ /* 0x000fe2000bf46270 */
[----:B------:R-:W-:Y:S02]  /*0f80*/  VIADD R18, R14, 0x70 ;  /* 0x000000700e127836 */ /* 0x000fe40000000000 */
        /* <DEDUP_REMOVED lines=22> */
.L_x_362:
[----:B------:R-:W-:Y:S05]  /*10f0*/  BSYNC B0 ;  /* 0x0000000000007941 */ /* 0x000fea0003800000 */
.L_x_361:
[----:B------:R-:W-:Y:S01]  /*1100*/  SHF.R.S32.HI R0, RZ, 0x1f, R13 ;  /* 0x0000001fff007819 */ /* 0x000fe2000001140d */
[----:B------:R-:W-:Y:S01]  /*1110*/  BSSY B0, `(.L_x_363) ;  /* 0x0000018000007945 */ /* 0x000fe20003800000 */
[----:B------:R-:W-:Y:S02]  /*1120*/  ISETP.GE.AND P1, PT, R18, UR14, PT ;  /* 0x0000000e12007c0c */ /* 0x000fe4000bf26270 */
        /* <DEDUP_REMOVED lines=22> */
.L_x_364:
[----:B------:R-:W-:Y:S05]  /*1290*/  BSYNC B0 ;  /* 0x0000000000007941 */ /* 0x000fea0003800000 */
.L_x_363:
        /* <DEDUP_REMOVED lines=22> */
.L_x_366:
[----:B------:R-:W-:Y:S05]  /*1400*/  BSYNC B0 ;  /* 0x0000000000007941 */ /* 0x000fea0003800000 */
.L_x_365:
        /* <DEDUP_REMOVED lines=22> */
.L_x_368:
[----:B------:R-:W-:Y:S05]  /*1570*/  BSYNC B0 ;  /* 0x0000000000007941 */ /* 0x000fea0003800000 */
.L_x_367:
        /* <DEDUP_REMOVED lines=22> */
.L_x_370:
[----:B------:R-:W-:Y:S05]  /*16e0*/  BSYNC B0 ;  /* 0x0000000000007941 */ /* 0x000fea0003800000 */
.L_x_369:
[----:B------:R-:W-:Y:S01]  /*16f0*/  UIADD3 UR10, UR26, 0x7f, URZ ;  /* 0x0000007f1a0a7890 */ /* 0x000fe2000fffe03f */
[----:B------:R-:W-:Y:S01]  /*1700*/  LOP3.LUT R0, R25, 0xfffffff8, RZ, 0xc0, !PT ;  /* 0xfffffff819007812 */ /* 0x000fe200078ec0ff */
[----:B------:R-:W-:Y:S01]  /*1710*/  BSSY B0, `(.L_x_371) ;  /* 0x000001b000007945 */ /* 0x000fe20003800000 */
[----:B------:R-:W-:Y:S01]  /*1720*/  @!P5 IMAD.MOV R12, RZ, RZ, -R12 ;  /* 0x000000ffff0cd224 */ /* 0x000fe200078e0a0c */
[----:B------:R-:W-:Y:S01]  /*1730*/  USHF.R.S32.HI UR20, URZ, 0x1f, UR10 ;  /* 0x0000001f3f147899 */ /* 0x000fe2000801140a */
[----:B------:R-:W-:Y:S01]  /*1740*/  @!P6 LOP3.LUT R12, RZ, R17, RZ, 0x33, !PT ;  /* 0x00000011ff0ce212 */ /* 0x000fe200078e33ff */
[----:B------:R-:W-:Y:S02]  /*1750*/  IMAD.IADD R16, R13, 0x1, -R0 ;  /* 0x000000010d107824 */ /* 0x000fe400078e0a00 */
[----:B------:R-:W-:Y:S01]  /*1760*/  ULEA.HI UR20, UR20, UR10, URZ, 0x7 ;  /* 0x0000000a14147291 */ /* 0x000fe2000f8f383f */
[----:B------:R-:W-:Y:S11]  /*1770*/  @P1 BRA `(.L_x_372) ;  /* 0x0000000000501947 */ /* 0x000ff60003800000 */
        /* <DEDUP_REMOVED lines=9> */
[----:B--2-4-:R-:W-:-:S04]  /*1810*/  IMAD.WIDE.U32 R4, R0, UR10, R2 ;  /* 0x0000000a00047c25 */ /* 0x014fc8000f8e0002 */
        /* <DEDUP_REMOVED lines=10> */
.L_x_372:
[----:B------:R-:W-:Y:S05]  /*18c0*/  BSYNC B0 ;  /* 0x0000000000007941 */ /* 0x000fea0003800000 */
.L_x_371:
[----:B------:R-:W-:Y:S01]  /*18d0*/  IMAD R6, R15, UR8, RZ ;  /* 0x000000080f067c24 */ /* 0x000fe2000f8e02ff */
[----:B------:R-:W-:Y:S01]  /*18e0*/  SHF.R.S32.HI R0, RZ, 0x1f, R12 ;  /* 0x0000001fff007819 */ /* 0x000fe2000001140c */
[C---:B--2---:R-:W-:Y:S01]  /*18f0*/  IMAD.WIDE.U32 R2, R14.reuse, UR8, R100 ;  /* 0x000000080e027c25 */ /* 0x044fe2000f8e0064 */
[----:B------:R-:W-:Y:S01]  /*1900*/  ULDC.64 UR10, c[0x0][0x260] ;  /* 0x00009800000a7ab9 */ /* 0x000fe20000000a00 */
[----:B------:R-:W-:Y:S01]  /*1910*/  ULEA.HI.SX32 UR19, UR20, 0xffffffff, 0x19 ;  /* 0xffffffff14137891 */ /* 0x000fe2000f8fca3f */
[----:B------:R-:W-:Y:S01]  /*1920*/  BSSY B0, `(.L_x_373) ;  /* 0x0000036000007945 */ /* 0x000fe20003800000 */
[----:B------:R-:W-:Y:S01]  /*1930*/  IMAD R6, R14, UR9, R6 ;  /* 0x000000090e067c24 */ /* 0x000fe2000f8e0206 */
[----:B------:R-:W-:Y:S01]  /*1940*/  IADD3 R2, P1, R2, UR22, RZ ;  /* 0x0000001602027c10 */ /* 0x000fe2000ff3e0ff */
[----:B----4-:R-:W-:Y:S01]  /*1950*/  IMAD.WIDE.U32 R4, R14, UR6, R100 ;  /* 0x000000060e047c25 */ /* 0x010fe2000f8e0064 */
[----:B------:R-:W-:Y:S02]  /*1960*/  USHF.L.U64.HI UR21, UR8, 0x7, UR9 ;  /* 0x0000000708157899 */ /* 0x000fe40008010209 */
[----:B------:R-:W-:Y:S01]  /*1970*/  IADD3.X R3, R3, UR12, R6, P1, !PT ;  /* 0x0000000c03037c10 */ /* 0x000fe20008ffe406 */
[----:B------:R-:W-:Y:S01]  /*1980*/  IMAD R7, R15, UR6, RZ ;  /* 0x000000060f077c24 */ /* 0x000fe2000f8e02ff */
[----:B------:R-:W-:Y:S01]  /*1990*/  IADD3 R8, P0, R4, UR18, RZ ;  /* 0x0000001204087c10 */ /* 0x000fe2000ff1e0ff */
[----:B------:R-:W-:Y:S01]  /*19a0*/  IMAD R4, R0, UR10, RZ ;  /* 0x0000000a00047c24 */ /* 0x000fe2000f8e02ff */
[----:B------:R-:W-:Y:S01]  /*19b0*/  UIMAD UR18, UR19, -0x80, UR26 ;  /* 0xffffff80131278a4 */ /* 0x000fe2000f8e021a */
[----:B------:R-:W-:Y:S01]  /*19c0*/  IMAD R7, R14, UR7, R7 ;  /* 0x000000070e077c24 */ /* 0x000fe2000f8e0207 */
[----:B------:R-:W-:Y:S01]  /*19d0*/  R2P PR, R16, 0x6 ;  /* 0x0000000610007804 */ /* 0x000fe20000000000 */
[C---:B------:R-:W-:Y:S01]  /*19e0*/  IMAD.WIDE.U32 R10, R12.reuse, UR10, R2 ;  /* 0x0000000a0c0a7c25 */ /* 0x040fe2000f8e0002 */
[----:B------:R-:W-:Y:S01]  /*19f0*/  USHF.L.U32 UR22, UR8, 0x7, URZ ;  /* 0x0000000708167899 */ /* 0x000fe2000800063f */
[----:B------:R-:W-:Y:S01]  /*1a00*/  MOV R6, UR19 ;  /* 0x0000001300067c02 */ /* 0x000fe20008000f00 */
[----:B------:R-:W-:Y:S01]  /*1a10*/  UIMAD UR12, UR21, UR19, URZ ;  /* 0x00000013150c72a4 */ /* 0x000fe2000f8e023f */
[----:B------:R-:W-:Y:S01]  /*1a20*/  IADD3.X R9, R5, UR5, R7, P0, !PT ;  /* 0x0000000505097c10 */ /* 0x000fe200087fe407 */
[C---:B------:R-:W-:Y:S01]  /*1a30*/  IMAD R5, R12.reuse, UR11, R4 ;  /* 0x0000000b0c057c24 */ /* 0x040fe2000f8e0204 */
[----:B------:R-:W-:Y:S01]  /*1a40*/  ULDC.64 UR10, c[0x0][0x268] ;  /* 0x00009a00000a7ab9 */ /* 0x000fe20000000a00 */
[----:B------:R-:W-:Y:S01]  /*1a50*/  MOV R226, R10 ;  /* 0x0000000a00e27202 */ /* 0x000fe20000000f00 */
[----:B------:R2:W-:Y:S01]  /*1a60*/  STL.64 [R1+0x8], R10 ;  /* 0x0000080a01007387 */ /* 0x0005e20000100a00 */
[----:B------:R-:W-:Y:S01]  /*1a70*/  IMAD.IADD R227, R11, 0x1, R5 ;  /* 0x000000010be37824 */ /* 0x000fe200078e0205 */
[----:B------:R-:W-:Y:S01]  /*1a80*/  USHF.R.S32.HI UR5, URZ, 0x1f, UR19 ;  /* 0x0000001f3f057899 */ /* 0x000fe20008011413 */
[----:B------:R-:W-:Y:S01]  /*1a90*/  IMAD.WIDE.U32 R28, R12, UR10, R8 ;  /* 0x0000000a0c1c7c25 */ /* 0x000fe2000f8e0008 */
[----:B------:R-:W-:-:S02]  /*1aa0*/  ISETP.GE.AND P0, PT, R20, UR18, PT ;  /* 0x0000001214007c0c */ /* 0x000fc4000bf06270 */
[----:B------:R2:W-:Y:S01]  /*1ab0*/  STL.64 [R1], R226 ;  /* 0x000000e201007387 */ /* 0x0005e20000100a00 */
[----:B------:R-:W-:Y:S01]  /*1ac0*/  IMAD.MOV.U32 R3, RZ, RZ, 0x10 ;  /* 0x00000010ff037424 */ /* 0x000fe200078e00ff */
[----:B------:R-:W-:Y:S01]  /*1ad0*/  UIMAD UR12, UR5, UR22, UR12 ;  /* 0x00000016050c72a4 */ /* 0x000fe2000f8e020c */
[----:B------:R-:W-:Y:S01]  /*1ae0*/  IMAD R0, R0, UR10, RZ ;  /* 0x0000000a00007c24 */ /* 0x000fe2000f8e02ff */
[----:B------:R2:W-:Y:S01]  /*1af0*/  STL.64 [R1+0x70], R28 ;  /* 0x0000701c01007387 */ /* 0x0005e20000100a00 */
[----:B------:R-:W-:Y:S01]  /*1b00*/  IMAD.WIDE.U32 R6, R6, UR22, R226 ;  /* 0x0000001606067c25 */ /* 0x000fe2000f8e00e2 */
[----:B------:R-:W-:Y:S02]  /*1b10*/  SEL R3, R3, 0xfffffff0, !P1 ;  /* 0xfffffff003037807 */ /* 0x000fe40004800000 */
[----:B------:R-:W-:Y:S01]  /*1b20*/  ISETP.GE.AND P1, PT, R14, UR18, PT ;  /* 0x000000120e007c0c */ /* 0x000fe2000bf26270 */
[----:B------:R-:W-:Y:S01]  /*1b30*/  IMAD.MOV.U32 R37, RZ, RZ, 0x20 ;  /* 0x00000020ff257424 */ /* 0x000fe200078e00ff */
[----:B------:R-:W-:Y:S01]  /*1b40*/  ISETP.GE.AND P6, PT, R23, UR18, PT ;  /* 0x0000001217007c0c */ /* 0x000fe2000bfc6270 */
[----:B------:R-:W-:Y:S01]  /*1b50*/  IMAD R17, R12, UR11, R0 ;  /* 0x0000000b0c117c24 */ /* 0x000fe2000f8e0200 */
[----:B------:R-:W-:Y:S01]  /*1b60*/  ISETP.GE.AND P5, PT, R22, UR18, PT ;  /* 0x0000001216007c0c */ /* 0x000fe2000bfa6270 */
[----:B------:R-:W-:Y:S01]  /*1b70*/  VIADD R9, R7, UR12 ;  /* 0x0000000c07097c36 */ /* 0x000fe20008000000 */
[----:B------:R-:W-:-:S02]  /*1b80*/  SEL R4, R37, 0xffffffe0, !P2 ;  /* 0xffffffe025047807 */ /* 0x000fc40005000000 */
[----:B------:R-:W-:Y:S02]  /*1b90*/  ISETP.GE.AND P4, PT, R21, UR18, PT ;  /* 0x0000001215007c0c */ /* 0x000fe4000bf86270 */
[----:B------:R-:W-:Y:S02]  /*1ba0*/  ISETP.GE.AND P3, PT, R24, UR18, PT ;  /* 0x0000001218007c0c */ /* 0x000fe4000bf66270 */
[----:B------:R-:W-:Y:S01]  /*1bb0*/  ISETP.GE.AND P2, PT, R19, UR18, PT ;  /* 0x0000001213007c0c */ /* 0x000fe2000bf46270 */
[----:B------:R-:W-:-:S12]  /*1bc0*/  @P1 BRA `(.L_x_374) ;  /* 0x00000000002c1947 */ /* 0x000fd80003800000 */
[----:B------:R-:W-:Y:S02]  /*1bd0*/  ULDC UR10, c[0x0][0x2d0] ;  /* 0x0000b400000a7ab9 */ /* 0x000fe40000000800 */
[----:B------:R-:W-:-:S13]  /*1be0*/  ISETP.GE.AND P1, PT, R100, UR10, PT ;  /* 0x0000000a64007c0c */ /* 0x000fda000bf26270 */
[----:B------:R4:W-:Y:S01]  /*1bf0*/  @P1 STS.128 [R228+0x4000], RZ ;  /* 0x004000ffe4001388 */ /* 0x0009e20000000c00 */
[----:B------:R-:W-:Y:S05]  /*1c00*/  @P1 BRA `(.L_x_374) ;  /* 0x00000000001c1947 */ /* 0x000fea0003800000 */
[----:B------:R-:W-:Y:S02]  /*1c10*/  ULDC.64 UR10, c[0x0][0x218] ;  /* 0x00008600000a7ab9 */ /* 0x000fe40000000a00 */
[----:B--2---:R-:W-:-:S04]  /*1c20*/  LEA R10, P1, R6, UR10, 0x1 ;  /* 0x0000000a060a7c11 */ /* 0x004fc8000f8208ff */
[----:B------:R-:W-:-:S05]  /*1c30*/  LEA.HI.X R11, R6, UR11, R9, 0x1, P1 ;  /* 0x0000000b060b7c11 */ /* 0x000fca00088f0c09 */
[----:B------:R-:W-:Y:S01]  /*1c40*/  @!PT LDS RZ, [RZ] ;  /* 0x00000000fffff984 */ /* 0x000fe20000000800 */
[----:B------:R-:W-:Y:S01]  /*1c50*/  @!PT LDS RZ, [RZ] ;  /* 0x00000000fffff984 */ /* 0x000fe20000000800 */
[----:B------:R-:W-:Y:S01]  /*1c60*/  @!PT LDS RZ, [RZ] ;  /* 0x00000000fffff984 */ /* 0x000fe20000000800 */
[----:B------:R2:W-:Y:S04]  /*1c70*/  LDGSTS.E.BYPASS.LTC128B.128 [R228+0x4000], desc[UR24][R10.64] ;  /* 0x040000000ae47fae */ /* 0x0005e8000b901d58 */
.L_x_374:
[----:B------:R-:W-:Y:S05]  /*1c80*/  BSYNC B0 ;  /* 0x0000000000007941 */ /* 0x000fea0003800000 */
.L_x_373:
[----:B------:R-:W-:Y:S01]  /*1c90*/  USHF.L.U64.HI UR29, UR8, 0x4, UR9 ;  /* 0x00000004081d7899 */ /* 0x000fe20008010209 */
[----:B------:R-:W-:Y:S01]  /*1ca0*/  BSSY B0, `(.L_x_375) ;  /* 0x0000011000007945 */ /* 0x000fe20003800000 */
[----:B------:R-:W-:Y:S01]  /*1cb0*/  USHF.L.U32 UR31, UR8, 0x4, URZ ;  /* 0x00000004081f7899 */ /* 0x000fe2000800063f */
[----:B------:R-:W-:Y:S02]  /*1cc0*/  ISETP.GE.AND P1, PT, R18, UR18, PT ;  /* 0x0000001212007c0c */ /* 0x000fe4000bf26270 */
[----:B------:R-:W-:Y:S11]  /*1cd0*/  @P0 BRA `(.L_x_376) ;  /* 0x0000000000340947 */ /* 0x000ff60003800000 */
        /* <DEDUP_REMOVED lines=13> */
.L_x_376:
[----:B------:R-:W-:Y:S05]  /*1db0*/  BSYNC B0 ;  /* 0x0000000000007941 */ /* 0x000fea0003800000 */
.L_x_375:
        /* <DEDUP_REMOVED lines=18> */
.L_x_378:
[----:B------:R-:W-:Y:S05]  /*1ee0*/  BSYNC B0 ;  /* 0x0000000000007941 */ /* 0x000fea0003800000 */
.L_x_377:
        /* <DEDUP_REMOVED lines=18> */
.L_x_380:
[----:B------:R-:W-:Y:S05]  /*2010*/  BSYNC B0 ;  /* 0x0000000000007941 */ /* 0x000fea0003800000 */
.L_x_379:
        /* <DEDUP_REMOVED lines=18> */
.L_x_382:
[----:B------:R-:W-:Y:S05]  /*2140*/  BSYNC B0 ;  /* 0x0000000000007941 */ /* 0x000fea0003800000 */
.L_x_381:
        /* <DEDUP_REMOVED lines=19> */
.L_x_384:
[----:B------:R-:W-:Y:S05]  /*2280*/  BSYNC B0 ;  /* 0x0000000000007941 */ /* 0x000fea0003800000 */
.L_x_383:
        /* <DEDUP_REMOVED lines=19> */
.L_x_386:
[----:B------:R-:W-:Y:S05]  /*23c0*/  BSYNC B0 ;  /* 0x0000000000007941 */ /* 0x000fea0003800000 */
.L_x_385:
        /* <DEDUP_REMOVED lines=18> */
.L_x_388:
[----:B------:R-:W-:Y:S05]  /*24f0*/  BSYNC B0 ;  /* 0x0000000000007941 */ /* 0x000fea0003800000 */
.L_x_387:
[----:B------:R-:W-:Y:S01]  /*2500*/  ULDC.64 UR12, c[0x0][0x3c8] ;  /* 0x0000f200000c7ab9 */ /* 0x000fe20000000a00 */
[----:B------:R-:W0:Y:S01]  /*2510*/  LDGDEPBAR ;  /* 0x00000000000079af */ /* 0x000e220000000000 */
[----:B------:R-:W-:-:S04]  /*2520*/  UISETP.NE.U32.AND UP1, UPT, UR12, URZ, UPT ;  /* 0x0000003f0c00728c */ /* 0x000fc8000bf25070 */
[----:B------:R-:W-:-:S06]  /*2530*/  UISETP.NE.AND.EX UP1, UPT, UR13, URZ, UPT, UP1 ;  /* 0x0000003f0d00728c */ /* 0x000fcc000bf25310 */
[----:B------:R-:W-:-:S05]  /*2540*/  PLOP3.LUT P2, PT, PT, PT, UP1, 0x80, 0x0 ;  /* 0x000000000000781c */ /* 0x000fca0003f4f018 */
[----:B------:R-:W-:Y:S01]  /*2550*/  @UP1 USHF.R.S32.HI UR32, URZ, 0x1f, UR28 ;  /* 0x0000001f3f201899 */ /* 0x000fe2000801141c */
[----:B------:R-:W-:Y:S01]  /*2560*/  @UP1 ULDC.64 UR10, c[0x0][0x3d0] ;  /* 0x0000f400000a1ab9 */ /* 0x000fe20000000a00 */
[----:B------:R-:W-:Y:S02]  /*2570*/  @UP1 UMOV UR34, UR30 ;  /* 0x0000001e00221c82 */ /* 0x000fe40008000000 */
[----:B------:R-:W-:Y:S01]  /*2580*/  @UP1 UIMAD UR32, UR32, UR10, URZ ;  /* 0x0000000a202012a4 */ /* 0x000fe2000f8e023f */
[----:B------:R-:W-:Y:S02]  /*2590*/  @UP1 UMOV UR35, UR27 ;  /* 0x0000001b00231c82 */ /* 0x000fe40008000000 */
[----:B------:R-:W-:Y:S01]  /*25a0*/  @UP1 UIMAD.WIDE.U32 UR34, UR28, UR10, UR34 ;  /* 0x0000000a1c2212a5 */ /* 0x000fe2000f8e0022 */
[----:B------:R-:W-:Y:S01]  /*25b0*/  SHF.R.S32.HI R2, RZ, 0x4, R26 ;  /* 0x00000004ff027819 */ /* 0x000fe2000001141a */
[----:B------:R-:W-:Y:S01]  /*25c0*/  @UP1 UIMAD UR11, UR28, UR11, UR32 ;  /* 0x0000000b1c0b12a4 */ /* 0x000fe2000f8e0220 */
[----:B------:R-:W-:-:S04]  /*25d0*/  DEPBAR.LE SB0, 0x0 ;  /* 0x000080000000791a */ /* 0x000fc80000000000 */
[----:B------:R-:W-:Y:S02]  /*25e0*/  @UP1 ULEA UR12, UP0, UR34, UR12, 0x2 ;  /* 0x0000000c220c1291 */ /* 0x000fe4000f80103f */
[----:B------:R-:W-:Y:S01]  /*25f0*/  @UP1 UIADD3 UR11, UR35, UR11, URZ ;  /* 0x0000000b230b1290 */ /* 0x000fe2000fffe03f */
[----:B------:R-:W-:-:S03]  /*2600*/  @UP1 ULDC UR10, c[0x0][0x2e8] ;  /* 0x0000ba00000a1ab9 */ /* 0x000fc60000000800 */
[----:B------:R-:W-:Y:S01]  /*2610*/  @UP1 ULEA.HI.X UR13, UR34, UR13, UR11, 0x2, UP0 ;  /* 0x0000000d220d1291 */ /* 0x000fe200080f140b */
[----:B------:R-:W-:-:S05]  /*2620*/  IMAD.U32 R6, RZ, RZ, UR12 ;  /* 0x0000000cff067e24 */ /* 0x000fca000f8e00ff */
[----:B------:R-:W-:-:S05]  /*2630*/  IMAD.U32 R7, RZ, RZ, UR13 ;  /* 0x0000000dff077e24 */ /* 0x000fca000f8e00ff */
[----:B-1----:R1:W5:Y:S01]  /*2640*/  @P2 LDG.E R9, desc[UR24][R6.64] ;  /* 0x0000001806092981 */ /* 0x002362000c1e1900 */
[----:B------:R-:W-:Y:S01]  /*2650*/  LEA.HI R0, R26, R2, RZ, 0x1 ;  /* 0x000000021a007211 */ /* 0x000fe200078f08ff */
[----:B------:R-:W5:Y:S01]  /*2660*/  @P2 MUFU.RCP R8, UR10 ;  /* 0x0000000a00082d08 */ /* 0x000f620008001000 */
[----:B------:R-:W-:Y:S01]  /*2670*/  ISETP.GE.AND P1, PT, R14, UR18, PT ;  /* 0x000000120e007c0c */ /* 0x000fe2000bf26270 */
[----:B------:R-:W-:Y:S01]  /*2680*/  BAR.SYNC.DEFER_BLOCKING 0x0 ;  /* 0x0000000000007b1d */ /* 0x000fe20000010000 */
[----:B------:R-:W-:Y:S01]  /*2690*/  LOP3.LUT R0, R0, 0xfffffffe, RZ, 0xc0, !PT ;  /* 0xfffffffe00007812 */ /* 0x000fe200078ec0ff */
[----:B------:R-:W-:Y:S01]  /*26a0*/  IMAD.SHL.U32 R5, R14, 0x8, RZ ;  /* 0x000000080e057824 */ /* 0x000fe200078e00ff */
[----:B------:R-:W-:Y:S01]  /*26b0*/  UIMAD UR5, UR5, UR6, URZ ;  /* 0x00000006050572a4 */ /* 0x000fe2000f8e023f */
[----:B--2---:R-:W-:Y:S01]  /*26c0*/  IMAD.IADD R12, R29, 0x1, R17 ;  /* 0x000000011d0c7824 */ /* 0x004fe200078e0211 */
[----:B------:R-:W-:Y:S01]  /*26d0*/  UIMAD.WIDE.U32 UR12, UR19, UR6, URZ ;  /* 0x00000006130c72a5 */ /* 0x000fe2000f8e003f */
[----:B------:R-:W-:Y:S01]  /*26e0*/  IMAD.IADD R10, R2, 0x1, -R0 ;  /* 0x00000001020a7824 */ /* 0x000fe200078e0a00 */
[----:B------:R-:W-:Y:S01]  /*26f0*/  UIMAD UR5, UR19, UR7, UR5 ;  /* 0x00000007130572a4 */ /* 0x000fe2000f8e0205 */
[----:B------:R-:W-:Y:S01]  /*2700*/  IMAD.SHL.U32 R0, R36, 0x40, RZ ;  /* 0x0000004024007824 */ /* 0x000fe200078e00ff */
[----:B------:R2:W-:Y:S01]  /*2710*/  STL [R1+0x78], R12 ;  /* 0x0000780c01007387 */ /* 0x0005e20000100800 */
[----:B------:R-:W-:Y:S01]  /*2720*/  IMAD.SHL.U32 R2, R16, 0x40, RZ ;  /* 0x0000004010027824 */ /* 0x000fe200078e00ff */
[----:B------:R-:W-:Y:S01]  /*2730*/  UIADD3 UR5, UR13, UR5, URZ ;  /* 0x000000050d057290 */ /* 0x000fe2000fffe03f */
[----:B------:R-:W-:Y:S01]  /*2740*/  LEA.HI R219, R27, R220, RZ, 0x5 ;  /* 0x000000dc1bdb7211 */ /* 0x000fe200078f28ff */
[----:B------:R-:W-:Y:S01]  /*2750*/  BSSY B0, `(.L_x_389) ;  /* 0x000002a000007945 */ /* 0x000fe20003800000 */
[----:B------:R-:W-:-:S02]  /*2760*/  LOP3.LUT R0, R0, 0x1c0, RZ, 0xc0, !PT ;  /* 0x000001c000007812 */ /* 0x000fc400078ec0ff */
[----:B------:R-:W-:Y:S02]  /*2770*/  LOP3.LUT R2, R2, 0x1c0, RZ, 0xc0, !PT ;  /* 0x000001c002027812 */ /* 0x000fe400078ec0ff */
[----:B------:R-:W-:Y:S02]  /*2780*/  SHF.R.S32.HI R218, RZ, 0x5, R219 ;  /* 0x00000005ffda7819 */ /* 0x000fe400000114db */
[----:B------:R-:W-:Y:S01]  /*2790*/  ISETP.GE.AND P0, PT, R20, UR18, PT ;  /* 0x0000001214007c0c */ /* 0x000fe2000bf06270 */
[----:B-1----:R-:W-:Y:S01]  /*27a0*/  IMAD.SHL.U32 R7, R10, 0x8, RZ ;  /* 0x000000080a077824 */ /* 0x002fe200078e00ff */
[----:B------:R-:W-:Y:S02]  /*27b0*/  LOP3.LUT R6, R0, 0x8, R5, 0xf8, !PT ;  /* 0x0000000800067812 */ /* 0x000fe400078ef805 */
[----:B------:R-:W-:Y:S01]  /*27c0*/  SHF.R.U32.HI R0, RZ, 0x3, R0 ;  /* 0x00000003ff007819 */ /* 0x000fe20000011600 */
[----:B------:R2:W-:Y:S01]  /*27d0*/  @P1 STS.128 [R228+0x8000], RZ ;  /* 0x008000ffe4001388 */ /* 0x0005e20000000c00 */
[----:B------:R-:W-:-:S02]  /*27e0*/  LOP3.LUT R5, R2, 0x8, R7, 0xf8, !PT ;  /* 0x0000000802057812 */ /* 0x000fc400078ef807 */
[----:B------:R-:W-:Y:S02]  /*27f0*/  LOP3.LUT R11, R6, R0, RZ, 0x3c, !PT ;  /* 0x00000000060b7212 */ /* 0x000fe400078e3cff */
[----:B------:R-:W-:Y:S02]  /*2800*/  SHF.R.U32.HI R2, RZ, 0x3, R2 ;  /* 0x00000003ff027819 */ /* 0x000fe40000011602 */
[----:B------:R-:W-:Y:S02]  /*2810*/  ISETP.GE.AND P6, PT, R23, UR18, PT ;  /* 0x0000001217007c0c */ /* 0x000fe4000bfc6270 */
[----:B------:R-:W-:Y:S01]  /*2820*/  LOP3.LUT R103, R5, R2, RZ, 0x3c, !PT ;  /* 0x0000000205677212 */ /* 0x000fe200078e3cff */
[----:B------:R-:W-:Y:S01]  /*2830*/  IMAD.SHL.U32 R2, R25, 0x40, RZ ;  /* 0x0000004019027824 */ /* 0x000fe200078e00ff */
[----:B------:R-:W-:Y:S02]  /*2840*/  ISETP.GE.AND P5, PT, R22, UR18, PT ;  /* 0x0000001216007c0c */ /* 0x000fe4000bfa6270 */
[----:B------:R-:W-:-:S02]  /*2850*/  ISETP.GE.AND P4, PT, R21, UR18, PT ;  /* 0x0000001215007c0c */ /* 0x000fc4000bf86270 */
[----:B------:R-:W-:Y:S02]  /*2860*/  LOP3.LUT R102, R2, 0xfffffe00, RZ, 0xc0, !PT ;  /* 0xfffffe0002667812 */ /* 0x000fe400078ec0ff */
[----:B------:R-:W-:-:S03]  /*2870*/  ISETP.GE.AND P3, PT, R24, UR18, PT ;  /* 0x0000001218007c0c */ /* 0x000fc6000bf66270 */
[----:B------:R-:W-:Y:S02]  /*2880*/  IMAD R2, R218, 0x400, R102 ;  /* 0x00000400da027824 */ /* 0x000fe400078e0266 */
[----:B-----5:R-:W-:Y:S01]  /*2890*/  @P2 FMUL.FTZ R0, R9, R8 ;  /* 0x0000000809002220 */ /* 0x020fe20000410000 */
[----:B------:R-:W-:Y:S02]  /*28a0*/  IMAD.U32 R8, RZ, RZ, UR12 ;  /* 0x0000000cff087e24 */ /* 0x000fe4000f8e00ff */
[----:B------:R-:W-:Y:S02]  /*28b0*/  IMAD.U32 R9, RZ, RZ, UR13 ;  /* 0x0000000dff097e24 */ /* 0x000fe4000f8e00ff */
[----:B------:R-:W-:Y:S01]  /*28c0*/  @P2 R2UR UR10, R0 ;  /* 0x00000000000a22ca */ /* 0x000fe200000e0000 */
[----:B------:R-:W-:Y:S01]  /*28d0*/  IMAD.U32 R0, RZ, RZ, UR5 ;  /* 0x00000005ff007e24 */ /* 0x000fe2000f8e00ff */
[----:B------:R-:W-:Y:S01]  /*28e0*/  LEA R6, P2, R8, R28, 0x7 ;  /* 0x0000001c08067211 */ /* 0x000fe200078438ff */
[----:B------:R-:W-:-:S03]  /*28f0*/  UMOV UR5, URZ ;  /* 0x0000003f00057c82 */ /* 0x000fc60008000000 */
[----:B------:R-:W-:Y:S02]  /*2900*/  LEA.HI.X R7, R8, R12, R0, 0x7, P2 ;  /* 0x0000000c08077211 */ /* 0x000fe400010f3c00 */
[----:B------:R-:W-:-:S05]  /*2910*/  ISETP.GE.AND P2, PT, R19, UR18, PT ;  /* 0x0000001213007c0c */ /* 0x000fca000bf46270 */
[----:B------:R-:W-:Y:S01]  /*2920*/  @UP1 UMOV UR5, UR10 ;  /* 0x0000000a00051c82 */ /* 0x000fe20008000000 */
[----:B--2---:R-:W-:Y:S07]  /*2930*/  @P1 BRA `(.L_x_390) ;  /* 0x00000000002c1947 */ /* 0x004fee0003800000 */
        /* <DEDUP_REMOVED lines=11> */
.L_x_390:
[----:B------:R-:W-:Y:S05]  /*29f0*/  BSYNC B0 ;  /* 0x0000000000007941 */ /* 0x000fea0003800000 */
.L_x_389:
[----:B------:R1:W-:Y:S01]  /*2a00*/  @P0 STS.128 [R228+0x8800], RZ ;  /* 0x008800ffe4000388 */ /* 0x0003e20000000c00 */
[----:B------:R-:W-:Y:S01]  /*2a10*/  IMAD R0, R10, 0x200, R11 ;  /* 0x000002000a007824 */ /* 0x000fe200078e020b */
[----:B------:R-:W-:Y:S01]  /*2a20*/  BSSY B0, `(.L_x_391) ;  /* 0x0000016000007945 */ /* 0x000fe20003800000 */
[----:B------:R-:W-:Y:S01]  /*2a30*/  IMAD.IADD R2, R103, 0x1, R2 ;  /* 0x0000000167027824 */ /* 0x000fe200078e0202 */
        /* <DEDUP_REMOVED lines=20> */
.L_x_392:
[----:B------:R-:W-:Y:S05]  /*2b80*/  BSYNC B0 ;  /* 0x0000000000007941 */ /* 0x000fea0003800000 */
.L_x_391:
        /* <DEDUP_REMOVED lines=19> */
.L_x_394:
[----:B------:R-:W-:Y:S05]  /*2cc0*/  BSYNC B0 ;  /* 0x0000000000007941 */ /* 0x000fea0003800000 */
.L_x_393:
[----:B------:R1:W-:Y:S01]  /*2cd0*/  @P5 STS.128 [R228+0x9800], RZ ;  /* 0x009800ffe4005388 */ /* 0x0003e20000000c00 */
[----:B------:R-:W-:Y:S04]  /*2ce0*/  BSSY B0, `(.L_x_395) ;  /* 0x0000011000007945 */ /* 0x000fe80003800000 */
[----:B------:R-:W-:Y:S05]  /*2cf0*/  @P5 BRA `(.L_x_396) ;  /* 0x00000000003c5947 */ /* 0x000fea0003800000 */
[----:B------:R-:W-:Y:S02]  /*2d00*/  ULDC UR10, c[0x0][0x2d0] ;  /* 0x0000b400000a7ab9 */ /* 0x000fe40000000800 */
[----:B------:R-:W-:-:S13]  /*2d10*/  ISETP.GE.AND P0, PT, R100, UR10, PT ;  /* 0x0000000a64007c0c */ /* 0x000fda000bf06270 */
[----:B------:R1:W-:Y:S01]  /*2d20*/  @P0 STS.128 [R228+0x9800], RZ ;  /* 0x009800ffe4000388 */ /* 0x0003e20000000c00 */
[----:B------:R-:W-:Y:S05]  /*2d30*/  @P0 BRA `(.L_x_396) ;  /* 0x00000000002c0947 */ /* 0x000fea0003800000 */
[----:B--2---:R-:W-:Y:S01]  /*2d40*/  IMAD.U32 R8, RZ, RZ, UR6 ;  /* 0x00000006ff087e24 */ /* 0x004fe2000f8e00ff */
        /* <DEDUP_REMOVED lines=10> */
.L_x_396:
[----:B------:R-:W-:Y:S05]  /*2df0*/  BSYNC B0 ;  /* 0x0000000000007941 */ /* 0x000fea0003800000 */
.L_x_395:
        /* <DEDUP_REMOVED lines=19> */
.L_x_398:
[----:B------:R-:W-:Y:S05]  /*2f30*/  BSYNC B0 ;  /* 0x0000000000007941 */ /* 0x000fea0003800000 */
.L_x_397:
[----:B------:R1:W-:Y:S01]  /*2f40*/  @P3 STS.128 [R228+0xa800], RZ ;  /* 0x00a800ffe4003388 */ /* 0x0003e20000000c00 */
        /* <DEDUP_REMOVED lines=19> */
.L_x_400:
[----:B------:R-:W-:Y:S05]  /*3080*/  BSYNC B0 ;  /* 0x0000000000007941 */ /* 0x000fea0003800000 */
.L_x_399:
        /* <DEDUP_REMOVED lines=20> */
.L_x_402:
[----:B------:R-:W-:Y:S05]  /*31d0*/  BSYNC B0 ;  /* 0x0000000000007941 */ /* 0x000fea0003800000 */
.L_x_401:
        /* <DEDUP_REMOVED lines=12> */
[----:B--2---:R-:W-:-:S04]  /*32a0*/  LEA R8, P0, R6, UR10, 0x1 ;  /* 0x0000000a06087c11 */ /* 0x004fc8000f8008ff */
[----:B------:R-:W-:-:S05]  /*32b0*/  LEA.HI.X R9, R6, UR11, R0, 0x1, P0 ;  /* 0x0000000b06097c11 */ /* 0x000fca00080f0c00 */
[----:B------:R-:W-:Y:S01]  /*32c0*/  @!PT LDS RZ, [RZ] ;  /* 0x00000000fffff984 */ /* 0x000fe20000000800 */
[----:B------:R-:W-:Y:S01]  /*32d0*/  @!PT LDS RZ, [RZ] ;  /* 0x00000000fffff984 */ /* 0x000fe20000000800 */
[----:B------:R-:W-:Y:S01]  /*32e0*/  @!PT LDS RZ, [RZ] ;  /* 0x00000000fffff984 */ /* 0x000fe20000000800 */
[----:B------:R2:W-:Y:S04]  /*32f0*/  LDGSTS.E.BYPASS.LTC128B.128 [R228+0xb800], desc[UR24][R8.64] ;  /* 0x0b80000008e47fae */ /* 0x0005e8000b901d58 */
.L_x_404:
[----:B------:R-:W-:Y:S05]  /*3300*/  BSYNC B0 ;  /* 0x0000000000007941 */ /* 0x000fea0003800000 */
.L_x_403:
[----:B------:R-:W-:Y:S01]  /*3310*/  LDSM.16.M88.4 R16, [R224] ;  /* 0x00000000e010783b */ /* 0x000fe20000000200 */
[----:B------:R-:W-:Y:S01]  /*3320*/  R2P PR, R36, 0x6 ;  /* 0x0000000624007804 */ /* 0x000fe20000000000 */
[----:B------:R-:W-:Y:S01]  /*3330*/  IMAD R5, R3, 0x2, R224 ;  /* 0x0000000203057824 */ /* 0x000fe200078e02e0 */
[----:B------:R-:W-:Y:S01]  /*3340*/  IADD3 R216, R217, 0x4040, RZ ;  /* 0x00004040d9d87810 */ /* 0x000fe20007ffe0ff */
[----:B--2---:R-:W2:Y:S01]  /*3350*/  LDSM.16.M88.4 R8, [R217+0x4000] ;  /* 0x00400000d908783b */ /* 0x004ea20000000200 */
[----:B------:R-:W-:Y:S01]  /*3360*/  UISETP.GE.AND UP0, UPT, UR26, 0x81, UPT ;  /* 0x000000811a00788c */ /* 0x000fe2000bf06270 */
[----:B------:R-:W-:Y:S02]  /*3370*/  SEL R2, R37, 0xffffffe0, !P1 ;  /* 0xffffffe025027807 */ /* 0x000fe40004800000 */
[----:B------:R-:W5:Y:S03]  /*3380*/  LDSM.16.M88.4 R12, [R224+0x2000] ;  /* 0x00200000e00c783b */ /* 0x000f660000000200 */
[C---:B------:R-:W-:Y:S01]  /*3390*/  IMAD.IADD R0, R217.reuse, 0x1, R2 ;  /* 0x00000001d9007824 */ /* 0x040fe200078e0202 */
[----:B------:R-:W3:Y:S04]  /*33a0*/  LDSM.16.M88.4 R52, [R217+0x4800] ;  /* 0x00480000d934783b */ /* 0x000ee80000000200 */
[----:B------:R-:W4:Y:S04]  /*33b0*/  LDSM.16.M88.4 R48, [R217+0x5000] ;  /* 0x00500000d930783b */ /* 0x000f280000000200 */
[----:B------:R-:W1:Y:S04]  /*33c0*/  LDSM.16.M88.4 R44, [R217+0x5800] ;  /* 0x00580000d92c783b */ /* 0x000e680000000200 */
[----:B------:R-:W1:Y:S04]  /*33d0*/  LDSM.16.M88.4 R40, [R217+0x6000] ;  /* 0x00600000d928783b */ /* 0x000e680000000200 */
[----:B------:R-:W1:Y:S04]  /*33e0*/  LDSM.16.M88.4 R32, [R217+0x6800] ;  /* 0x00680000d920783b */ /* 0x000e680000000200 */
[----:B------:R-:W1:Y:S04]  /*33f0*/  LDSM.16.M88.4 R28, [R217+0x7000] ;  /* 0x00700000d91c783b */ /* 0x000e680000000200 */
[----:B------:R-:W1:Y:S04]  /*3400*/  LDSM.16.M88.4 R24, [R217+0x7800] ;  /* 0x00780000d918783b */ /* 0x000e680000000200 */
[----:B------:R-:W-:Y:S01]  /*3410*/  LDSM.16.M88.4 R36, [R0+0x4000] ;  /* 0x004000000024783b */ /* 0x000fe20000000200 */
[-C--:B--2---:R-:W-:Y:S03]  /*3420*/  HMMA.16816.F32.BF16 R152, R16, R8.reuse, RZ ;  /* 0x000000081098723c */ /* 0x084fe600000418ff */
[----:B------:R-:W-:Y:S04]  /*3430*/  LDSM.16.M88.4 R56, [R0+0x4800] ;  /* 0x004800000038783b */ /* 0x000fe80000000200 */
[----:B------:R-:W-:Y:S01]  /*3440*/  LDSM.16.M88.4 R60, [R0+0x5000] ;  /* 0x00500000003c783b */ /* 0x000fe20000000200 */
[C---:B-----5:R-:W-:Y:S03]  /*3450*/  HMMA.16816.F32.BF16 R136, R12.reuse, R8, RZ ;  /* 0x000000080c88723c */ /* 0x060fe600000418ff */
[----:B------:R-:W-:Y:S03]  /*3460*/  LDSM.16.M88.4 R64, [R0+0x5800] ;  /* 0x005800000040783b */ /* 0x000fe60000000200 */
[-C--:B------:R-:W-:Y:S01]  /*3470*/  HMMA.16816.F32.BF16 R132, R12, R10.reuse, RZ ;  /* 0x0000000a0c84723c */ /* 0x080fe200000418ff */
[----:B------:R-:W-:Y:S04]  /*3480*/  LDSM.16.M88.4 R128, [R0+0x6800] ;  /* 0x006800000080783b */ /* 0x000fe80000000200 */
[----:B------:R-:W-:Y:S01]  /*3490*/  LDSM.16.M88.4 R140, [R0+0x7000] ;  /* 0x00700000008c783b */ /* 0x000fe20000000200 */
[----:B------:R-:W-:Y:S03]  /*34a0*/  HMMA.16816.F32.BF16 R156, R16, R10, RZ ;  /* 0x0000000a109c723c */ /* 0x000fe600000418ff */
[----:B------:R-:W2:Y:S03]  /*34b0*/  LDSM.16.M88.4 R8, [R5+0x2000] ;  /* 0x002000000508783b */ /* 0x000ea60000000200 */
[C---:B---3--:R-:W-:Y:S01]  /*34c0*/  HMMA.16816.F32.BF16 R124, R12.reuse, R52, RZ ;  /* 0x000000340c7c723c */ /* 0x048fe200000418ff */
[----:B------:R-:W3:Y:S04]  /*34d0*/  LDSM.16.M88.4 R148, [R0+0x7800] ;  /* 0x007800000094783b */ /* 0x000ee80000000200 */
[----:B------:R5:W3:Y:S01]  /*34e0*/  LDSM.16.M88.4 R20, [R5] ;  /* 0x000000000514783b */ /* 0x000ae20000000200 */
[C---:B------:R-:W-:Y:S03]  /*34f0*/  HMMA.16816.F32.BF16 R120, R12.reuse, R54, RZ ;  /* 0x000000360c78723c */ /* 0x040fe600000418ff */
[----:B------:R1:W3:Y:S03]  /*3500*/  LDSM.16.M88.4 R112, [R0+0x6000] ;  /* 0x006000000070783b */ /* 0x0002e60000000200 */
[C---:B----4-:R-:W-:Y:S01]  /*3510*/  HMMA.16816.F32.BF16 R116, R12.reuse, R48, RZ ;  /* 0x000000300c74723c */ /* 0x050fe200000418ff */
[----:B------:R-:W0:Y:S05]  /*3520*/  LDGDEPBAR ;  /* 0x00000000000079af */ /* 0x000e2a0000000000 */
[----:B------:R-:W-:Y:S06]  /*3530*/  HMMA.16816.F32.BF16 R108, R12, R50, RZ ;  /* 0x000000320c6c723c */ /* 0x000fec00000418ff */
[----:B------:R-:W-:Y:S01]  /*3540*/  HMMA.16816.F32.BF16 R144, R16, R52, RZ ;  /* 0x000000341090723c */ /* 0x000fe200000418ff */
[----:B-----5:R-:W-:-:S05]  /*3550*/  VIADD R5, R217, 0x4000 ;  /* 0x00004000d9057836 */ /* 0x020fca0000000000 */
[----:B------:R-:W-:Y:S01]  /*3560*/  HMMA.16816.F32.BF16 R160, R16, R48, RZ ;  /* 0x0000003010a0723c */ /* 0x000fe200000418ff */
[----:B-1----:R-:W-:Y:S02]  /*3570*/  IMAD R0, R4, 0x2, R224 ;  /* 0x0000000204007824 */ /* 0x002fe400078e02e0 */
[----:B------:R-:W-:-:S03]  /*3580*/  @P2 VIADD R216, R5, 0xffffffc0 ;  /* 0xffffffc005d82836 */ /* 0x000fc60000000000 */
[----:B------:R-:W-:Y:S01]  /*3590*/  HMMA.16816.F32.BF16 R52, R16, R54, RZ ;  /* 0x000000361034723c */ /* 0x000fe200000418ff */
[----:B------:R-:W-:Y:S02]  /*35a0*/  IMAD R225, R3, 0x2, R0 ;  /* 0x0000000203e17824 */ /* 0x000fe400078e0200 */
[----:B------:R-:W-:-:S03]  /*35b0*/  IMAD.IADD R222, R2, 0x1, R216 ;  /* 0x0000000102de7824 */ /* 0x000fc600078e02d8 */
        /* <DEDUP_REMOVED lines=11> */
[----:B--2---:R-:W-:Y:S06]  /*3670*/  HMMA.16816.F32.BF16 R16, R8, R38, R132 ;  /* 0x000000260810723c */ /* 0x004fec0000041884 */
[C---:B------:R-:W-:Y:S06]  /*3680*/  HMMA.16816.F32.BF16 R104, R12.reuse, R44, RZ ;  /* 0x0000002c0c68723c */ /* 0x040fec00000418ff */
[C---:B------:R-:W-:Y:S06]  /*3690*/  HMMA.16816.F32.BF16 R96, R12.reuse, R46, RZ ;  /* 0x0000002e0c60723c */ /* 0x040fec00000418ff */
[C---:B------:R-:W-:Y:S06]  /*36a0*/  HMMA.16816.F32.BF16 R80, R12.reuse, R34, RZ ;  /* 0x000000220c50723c */ /* 0x040fec00000418ff */
[----:B------:R-:W-:Y:S01]  /*36b0*/  IMAD.MOV.U32 R223, RZ, RZ, R16 ;  /* 0x000000ffffdf7224 */ /* 0x000fe200078e0010 */
[----:B------:R-:W-:Y:S01]  /*36c0*/  HMMA.16816.F32.BF16 R76, R12, R28, RZ ;  /* 0x0000001c0c4c723c */ /* 0x000fe200000418ff */
[----:B------:R-:W-:-:S02]  /*36d0*/  IMAD.MOV.U32 R221, RZ, RZ, R17 ;  /* 0x000000ffffdd7224 */ /* 0x000fc400078e0011 */
[----:B------:R-:W-:Y:S02]  /*36e0*/  IMAD.MOV.U32 R7, RZ, RZ, R18 ;  /* 0x000000ffff077224 */ /* 0x000fe400078e0012 */
[----:B------:R-:W-:Y:S01]  /*36f0*/  IMAD.MOV.U32 R6, RZ, RZ, R19 ;  /* 0x000000ffff067224 */ /* 0x000fe200078e0013 */
[----:B------:R-:W-:Y:S06]  /*3700*/  HMMA.16816.F32.BF16 R92, R12, R40, RZ ;  /* 0x000000280c5c723c */ /* 0x000fec00000418ff */
[----:B------:R-:W-:Y:S06]  /*3710*/  HMMA.16816.F32.BF16 R16, R8, R56, R124 ;  /* 0x000000380810723c */ /* 0x000fec000004187c */
[C---:B------:R-:W-:Y:S06]  /*3720*/  HMMA.16816.F32.BF16 R88, R12.reuse, R42, RZ ;  /* 0x0000002a0c58723c */ /* 0x040fec00000418ff */
[C---:B------:R-:W-:Y:S06]  /*3730*/  HMMA.16816.F32.BF16 R84, R12.reuse, R32, RZ ;  /* 0x000000200c54723c */ /* 0x040fec00000418ff */
[C---:B------:R-:W-:Y:S06]  /*3740*/  HMMA.16816.F32.BF16 R68, R12.reuse, R24, RZ ;  /* 0x000000180c44723c */ /* 0x040fec00000418ff */
[----:B------:R-:W-:Y:S01]  /*3750*/  IMAD.MOV.U32 R127, RZ, RZ, R16 ;  /* 0x000000ffff7f7224 */ /* 0x000fe200078e0010 */
[----:B------:R-:W-:Y:S01]  /*3760*/  MOV R126, R17 ;  /* 0x00000011007e7202 */ /* 0x000fe20000000f00 */
[----:B------:R-:W-:Y:S01]  /*3770*/  IMAD.MOV.U32 R125, RZ, RZ, R18 ;  /* 0x000000ffff7d7224 */ /* 0x000fe200078e0012 */
[----:B------:R-:W-:Y:S01]  /*3780*/  HMMA.16816.F32.BF16 R72, R12, R30, RZ ;  /* 0x0000001e0c48723c */ /* 0x000fe200000418ff */
[----:B------:R-:W-:-:S05]  /*3790*/  IMAD.MOV.U32 R124, RZ, RZ, R19 ;  /* 0x000000ffff7c7224 */ /* 0x000fca00078e0013 */
[C---:B------:R-:W-:Y:S06]  /*37a0*/  HMMA.16816.F32.BF16 R16, R8.reuse, R58, R120 ;  /* 0x0000003a0810723c */ /* 0x040fec0000041878 */
[----:B------:R-:W-:Y:S06]  /*37b0*/  HMMA.16816.F32.BF16 R204, R8, R36, R136 ;  /* 0x0000002408cc723c */ /* 0x000fec0000041888 */
[----:B------:R-:W-:Y:S06]  /*37c0*/  HMMA.16816.F32.BF16 R12, R12, R26, RZ ;  /* 0x0000001a0c0c723c */ /* 0x000fec00000418ff */
[C---:B------:R-:W-:Y:S01]  /*37d0*/  HMMA.16816.F32.BF16 R236, R8.reuse, R130, R80 ;  /* 0x0000008208ec723c */ /* 0x040fe20000041850 */
[----:B------:R-:W-:Y:S05]  /*37e0*/  LDSM.16.M88.4 R80, [R216] ;  /* 0x00000000d850783b */ /* 0x000fea0000000200 */
[----:B------:R-:W-:Y:S01]  /*37f0*/  IMAD.MOV.U32 R123, RZ, RZ, R16 ;  /* 0x000000ffff7b7224 */ /* 0x000fe200078e0010 */
[----:B------:R-:W-:Y:S01]  /*3800*/  HMMA.16816.F32.BF16 R232, R8, R140, R76 ;  /* 0x0000008c08e8723c */ /* 0x000fe2000004184c */
[----:B------:R-:W-:Y:S01]  /*3810*/  IMAD.MOV.U32 R122, RZ, RZ, R17 ;  /* 0x000000ffff7a7224 */ /* 0x000fe200078e0011 */
[----:B------:R-:W-:Y:S01]  /*3820*/  LDSM.16.M88.4 R76, [R216+0x800] ;  /* 0x00080000d84c783b */ /* 0x000fe20000000200 */
[----:B------:R-:W-:-:S02]  /*3830*/  IMAD.MOV.U32 R121, RZ, RZ, R18 ;  /* 0x000000ffff797224 */ /* 0x000fc400078e0012 */
[----:B------:R-:W-:Y:S01]  /*3840*/  IMAD.MOV.U32 R120, RZ, RZ, R19 ;  /* 0x000000ffff787224 */ /* 0x000fe200078e0013 */
[C---:B------:R-:W-:Y:S01]  /*3850*/  HMMA.16816.F32.BF16 R212, R8.reuse, R142, R72 ;  /* 0x0000008e08d4723c */ /* 0x040fe20000041848 */
[----:B------:R-:W-:Y:S01]  /*3860*/  IMAD.MOV.U32 R139, RZ, RZ, R204 ;  /* 0x000000ffff8b7224 */ /* 0x000fe200078e00cc */
[----:B------:R-:W-:Y:S01]  /*3870*/  LDSM.16.M88.4 R72, [R216+0x1000] ;  /* 0x00100000d848783b */ /* 0x000fe20000000200 */
[----:B------:R-:W-:Y:S02]  /*3880*/  IMAD.MOV.U32 R138, RZ, RZ, R205 ;  /* 0x000000ffff8a7224 */ /* 0x000fe400078e00cd */
[----:B------:R-:W-:Y:S01]  /*3890*/  IMAD.MOV.U32 R137, RZ, RZ, R206 ;  /* 0x000000ffff897224 */ /* 0x000fe200078e00ce */
[----:B------:R-:W-:Y:S01]  /*38a0*/  HMMA.16816.F32.BF16 R16, R8, R60, R116 ;  /* 0x0000003c0810723c */ /* 0x000fe20000041874 */
[----:B------:R-:W-:-:S05]  /*38b0*/  IMAD.MOV.U32 R136, RZ, RZ, R207 ;  /* 0x000000ffff887224 */ /* 0x000fca00078e00cf */
[----:B---3--:R-:W-:Y:S06]  /*38c0*/  HMMA.16816.F32.BF16 R204, R8, R150, R12 ;  /* 0x0000009608cc723c */ /* 0x008fec000004180c */
[----:B------:R-:W-:Y:S06]  /*38d0*/  HMMA.16816.F32.BF16 R12, R20, R38, R156 ;  /* 0x00000026140c723c */ /* 0x000fec000004189c */
[C---:B------:R-:W-:Y:S06]  /*38e0*/  HMMA.16816.F32.BF16 R248, R8.reuse, R112, R92 ;  /* 0x0000007008f8723c */ /* 0x040fec000004185c */
[----:B------:R-:W-:Y:S01]  /*38f0*/  IMAD.MOV.U32 R119, RZ, RZ, R16 ;  /* 0x000000ffff777224 */ /* 0x000fe200078e0010 */
[----:B------:R-:W-:Y:S01]  /*3900*/  HMMA.16816.F32.BF16 R244, R8, R114, R88 ;  /* 0x0000007208f4723c */ /* 0x000fe20000041858 */
[----:B------:R-:W-:-:S02]  /*3910*/  IMAD.MOV.U32 R118, RZ, RZ, R17 ;  /* 0x000000ffff767224 */ /* 0x000fc400078e0011 */
[----:B------:R-:W-:Y:S02]  /*3920*/  IMAD.MOV.U32 R117, RZ, RZ, R18 ;  /* 0x000000ffff757224 */ /* 0x000fe400078e0012 */
[----:B------:R-:W-:Y:S01]  /*3930*/  IMAD.MOV.U32 R116, RZ, RZ, R19 ;  /* 0x000000ffff747224 */ /* 0x000fe200078e0013 */
[C---:B------:R-:W-:Y:S06]  /*3940*/  HMMA.16816.F32.BF16 R240, R8.reuse, R128, R84 ;  /* 0x0000008008f0723c */ /* 0x040fec0000041854 */
[C---:B------:R-:W-:Y:S06]  /*3950*/  HMMA.16816.F32.BF16 R16, R8.reuse, R62, R108 ;  /* 0x0000003e0810723c */ /* 0x040fec000004186c */
[----:B------:R-:W-:Y:S01]  /*3960*/  HMMA.16816.F32.BF16 R208, R8, R148, R68 ;  /* 0x0000009408d0723c */ /* 0x000fe20000041844 */
[----:B------:R-:W-:Y:S05]  /*3970*/  LDSM.16.M88.4 R68, [R216+0x1800] ;  /* 0x00180000d844783b */ /* 0x000fea0000000200 */
[C---:B------:R-:W-:Y:S01]  /*3980*/  HMMA.16816.F32.BF16 R44, R20.reuse, R62, R48 ;  /* 0x0000003e142c723c */ /* 0x040fe20000041830 */
[----:B------:R-:W-:Y:S05]  /*3990*/  LDSM.16.M88.4 R48, [R216+0x3800] ;  /* 0x00380000d830783b */ /* 0x000fea0000000200 */
[C---:B------:R-:W-:Y:S06]  /*39a0*/  HMMA.16816.F32.BF16 R32, R20.reuse, R64, R164 ;  /* 0x000000401420723c */ /* 0x040fec00000418a4 */
[----:B------:R-:W-:Y:S01]  /*39b0*/  IMAD.MOV.U32 R135, RZ, RZ, R16 ;  /* 0x000000ffff877224 */ /* 0x000fe200078e0010 */
[----:B------:R-:W-:Y:S01]  /*39c0*/  MOV R134, R17 ;  /* 0x0000001100867202 */ /* 0x000fe20000000f00 */
[----:B------:R-:W-:Y:S01]  /*39d0*/  IMAD.MOV.U32 R133, RZ, RZ, R18 ;  /* 0x000000ffff857224 */ /* 0x000fe200078e0012 */
[----:B------:R-:W-:Y:S01]  /*39e0*/  HMMA.16816.F32.BF16 R28, R20, R66, R168 ;  /* 0x00000042141c723c */ /* 0x000fe200000418a8 */
[----:B------:R-:W-:-:S05]  /*39f0*/  IMAD.MOV.U32 R132, RZ, RZ, R19 ;  /* 0x000000ffff847224 */ /* 0x000fca00078e0013 */
[----:B------:R-:W-:Y:S06]  /*3a00*/  HMMA.16816.F32.BF16 R16, R8, R64, R104 ;  /* 0x000000400810723c */ /* 0x000fec0000041868 */
[C---:B------:R-:W-:Y:S01]  /*3a10*/  HMMA.16816.F32.BF16 R84, R20.reuse, R60, R160 ;  /* 0x0000003c1454723c */ /* 0x040fe200000418a0 */
[----:B------:R-:W-:Y:S05]  /*3a20*/  LDSM.16.M88.4 R60, [R216+0x2800] ;  /* 0x00280000d83c783b */ /* 0x000fea0000000200 */
[C---:B------:R-:W-:Y:S06]  /*3a30*/  HMMA.16816.F32.BF16 R24, R20.reuse, R112, R172 ;  /* 0x000000701418723c */ /* 0x040fec00000418ac */
[----:B------:R-:W-:Y:S01]  /*3a40*/  HMMA.16816.F32.BF16 R104, R20, R140, R192 ;  /* 0x0000008c1468723c */ /* 0x000fe200000418c0 */
[----:B------:R-:W-:Y:S01]  /*3a50*/  IMAD.MOV.U32 R112, RZ, RZ, R139 ;  /* 0x000000ffff707224 */ /* 0x000fe200078e008b */
[----:B------:R-:W-:-:S04]  /*3a60*/  MOV R113, R138 ;  /* 0x0000008a00717202 */ /* 0x000fc80000000f00 */
[----:B------:R-:W-:Y:S01]  /*3a70*/  IMAD.MOV.U32 R111, RZ, RZ, R16 ;  /* 0x000000ffff6f7224 */ /* 0x000fe200078e0010 */
[C---:B------:R-:W-:Y:S01]  /*3a80*/  HMMA.16816.F32.BF16 R88, R20.reuse, R128, R180 ;  /* 0x000000801458723c */ /* 0x040fe200000418b4 */
[----:B------:R-:W-:Y:S01]  /*3a90*/  IMAD.MOV.U32 R110, RZ, RZ, R17 ;  /* 0x000000ffff6e7224 */ /* 0x000fe200078e0011 */
[----:B------:R-:W-:Y:S01]  /*3aa0*/  LDSM.16.M88.4 R180, [R222+0x3800] ;  /* 0x00380000deb4783b */ /* 0x000fe20000000200 */
[----:B------:R-:W-:Y:S02]  /*3ab0*/  IMAD.MOV.U32 R109, RZ, RZ, R18 ;  /* 0x000000ffff6d7224 */ /* 0x000fe400078e0012 */
[----:B------:R-:W-:Y:S01]  /*3ac0*/  IMAD.MOV.U32 R108, RZ, RZ, R19 ;  /* 0x000000ffff6c7224 */ /* 0x000fe200078e0013 */
[----:B------:R-:W-:Y:S01]  /*3ad0*/  HMMA.16816.F32.BF16 R40, R20, R36, R152 ;  /* 0x000000241428723c */ /* 0x000fe20000041898 */
[----:B------:R-:W-:Y:S02]  /*3ae0*/  IMAD.MOV.U32 R192, RZ, RZ, R111 ;  /* 0x000000ffffc07224 */ /* 0x000fe400078e006f */
[----:B------:R-:W-:-:S02]  /*3af0*/  IMAD.MOV.U32 R193, RZ, RZ, R110 ;  /* 0x000000ffffc17224 */ /* 0x000fc400078e006e */
[----:B------:R-:W-:Y:S01]  /*3b00*/  IMAD.MOV.U32 R194, RZ, RZ, R109 ;  /* 0x000000ffffc27224 */ /* 0x000fe200078e006d */
[----:B------:R-:W-:Y:S01]  /*3b10*/  HMMA.16816.F32.BF16 R16, R8, R66, R96 ;  /* 0x000000420810723c */ /* 0x000fe20000041860 */
[----:B------:R-:W-:Y:S01]  /*3b20*/  LDSM.16.M88.4 R64, [R216+0x2000] ;  /* 0x00200000d840783b */ /* 0x000fe20000000200 */
[----:B------:R-:W-:-:S04]  /*3b30*/  IMAD.MOV.U32 R195, RZ, RZ, R108 ;  /* 0x000000ffffc37224 */ /* 0x000fc800078e006c */
[C---:B------:R-:W-:Y:S06]  /*3b40*/  HMMA.16816.F32.BF16 R8, R20.reuse, R56, R144 ;  /* 0x000000381408723c */ /* 0x040fec0000041890 */
[C---:B------:R-:W-:Y:S01]  /*3b50*/  HMMA.16816.F32.BF16 R56, R20.reuse, R58, R52 ;  /* 0x0000003a1438723c */ /* 0x040fe20000041834 */
[----:B------:R-:W-:Y:S05]  /*3b60*/  LDSM.16.M88.4 R52, [R216+0x3000] ;  /* 0x00300000d834783b */ /* 0x000fea0000000200 */
[C---:B------:R-:W-:Y:S06]  /*3b70*/  HMMA.16816.F32.BF16 R108, R20.reuse, R148, R188 ;  /* 0x00000094146c723c */ /* 0x040fec00000418bc */
[----:B------:R-:W-:Y:S01]  /*3b80*/  IMAD.MOV.U32 R99, RZ, RZ, R16 ;  /* 0x000000ffff637224 */ /* 0x000fe200078e0010 */
[----:B------:R-:W-:Y:S01]  /*3b90*/  HMMA.16816.F32.BF16 R36, R20, R114, R176 ;  /* 0x000000721424723c */ /* 0x000fe200000418b0 */
[----:B------:R-:W-:Y:S01]  /*3ba0*/  IMAD.MOV.U32 R98, RZ, RZ, R17 ;  /* 0x000000ffff627224 */ /* 0x000fe200078e0011 */
[----:B------:R-:W-:Y:S01]  /*3bb0*/  MOV R189, R134 ;  /* 0x0000008600bd7202 */ /* 0x000fe20000000f00 */
[----:B------:R-:W-:-:S02]  /*3bc0*/  IMAD.MOV.U32 R97, RZ, RZ, R18 ;  /* 0x000000ffff617224 */ /* 0x000fc400078e0012 */
[----:B------:R-:W-:Y:S01]  /*3bd0*/  IMAD.MOV.U32 R96, RZ, RZ, R19 ;  /* 0x000000ffff607224 */ /* 0x000fe200078e0013 */
[C---:B------:R-:W-:Y:S01]  /*3be0*/  HMMA.16816.F32.BF16 R92, R20.reuse, R130, R184 ;  /* 0x00000082145c723c */ /* 0x040fe200000418b8 */
[----:B------:R-:W1:Y:S01]  /*3bf0*/  LDSM.16.M88.4 R16, [R0] ;  /* 0x000000000010783b */ /* 0x000e620000000200 */
[----:B------:R-:W-:Y:S02]  /*3c00*/  IMAD.MOV.U32 R188, RZ, RZ, R135 ;  /* 0x000000ffffbc7224 */ /* 0x000fe400078e0087 */
[----:B------:R-:W-:Y:S02]  /*3c10*/  IMAD.MOV.U32 R190, RZ, RZ, R133 ;  /* 0x000000ffffbe7224 */ /* 0x000fe400078e0085 */
[----:B------:R-:W-:Y:S01]  /*3c20*/  HMMA.16816.F32.BF16 R140, R20, R142, R200 ;  /* 0x0000008e148c723c */ /* 0x000fe200000418c8 */
[----:B------:R-:W-:Y:S02]  /*3c30*/  IMAD.MOV.U32 R184, RZ, RZ, R99 ;  /* 0x000000ffffb87224 */ /* 0x000fe400078e0063 */
[----:B------:R-:W-:-:S02]  /*3c40*/  IMAD.MOV.U32 R185, RZ, RZ, R98 ;  /* 0x000000ffffb97224 */ /* 0x000fc400078e0062 */
[----:B------:R-:W-:Y:S02]  /*3c50*/  IMAD.MOV.U32 R186, RZ, RZ, R97 ;  /* 0x000000ffffba7224 */ /* 0x000fe400078e0061 */
[----:B------:R-:W-:Y:S02]  /*3c60*/  IMAD.MOV.U32 R187, RZ, RZ, R96 ;  /* 0x000000ffffbb7224 */ /* 0x000fe400078e0060 */
[----:B------:R-:W-:Y:S01]  /*3c70*/  HMMA.16816.F32.BF16 R96, R20, R150, R196 ;  /* 0x000000961460723c */ /* 0x000fe200000418c4 */
[----:B------:R-:W-:Y:S01]  /*3c80*/  IMAD.MOV.U32 R191, RZ, RZ, R132 ;  /* 0x000000ffffbf7224 */ /* 0x000fe200078e0084 */
[----:B------:R-:W-:Y:S01]  /*3c90*/  LDSM.16.M88.4 R20, [R222+0x1800] ;  /* 0x00180000de14783b */ /* 0x000fe20000000200 */
[----:B------:R-:W-:Y:S02]  /*3ca0*/  IMAD.MOV.U32 R114, RZ, RZ, R137 ;  /* 0x000000ffff727224 */ /* 0x000fe400078e0089 */
[----:B------:R-:W-:Y:S02]  /*3cb0*/  IMAD.MOV.U32 R115, RZ, RZ, R136 ;  /* 0x000000ffff737224 */ /* 0x000fe400078e0088 */
[----:B------:R-:W-:-:S02]  /*3cc0*/  IMAD.MOV.U32 R196, RZ, RZ, R123 ;  /* 0x000000ffffc47224 */ /* 0x000fc400078e007b */
[----:B------:R-:W-:Y:S02]  /*3cd0*/  IMAD.MOV.U32 R197, RZ, RZ, R122 ;  /* 0x000000ffffc57224 */ /* 0x000fe400078e007a */
[----:B------:R-:W-:Y:S02]  /*3ce0*/  IMAD.MOV.U32 R198, RZ, RZ, R121 ;  /* 0x000000ffffc67224 */ /* 0x000fe400078e0079 */
[----:B------:R-:W-:Y:S02]  /*3cf0*/  IMAD.MOV.U32 R199, RZ, RZ, R120 ;  /* 0x000000ffffc77224 */ /* 0x000fe400078e0078 */
[----:B------:R-:W-:Y:S02]  /*3d00*/  IMAD.MOV.U32 R200, RZ, RZ, R119 ;  /* 0x000000ffffc87224 */ /* 0x000fe400078e0077 */
[----:B------:R-:W-:Y:S02]  /*3d10*/  IMAD.MOV.U32 R201, RZ, RZ, R118 ;  /* 0x000000ffffc97224 */ /* 0x000fe400078e0076 */
[----:B------:R-:W-:-:S02]  /*3d20*/  IMAD.MOV.U32 R202, RZ, RZ, R117 ;  /* 0x000000ffffca7224 */ /* 0x000fc400078e0075 */
[----:B------:R-:W-:Y:S01]  /*3d30*/  IMAD.MOV.U32 R203, RZ, RZ, R116 ;  /* 0x000000ffffcb7224 */ /* 0x000fe200078e0074 */
[C---:B-1----:R-:W-:Y:S01]  /*3d40*/  HMMA.16816.F32.BF16 R172, R16.reuse, R82, R12 ;  /* 0x0000005210ac723c */ /* 0x042fe2000004180c */
[----:B------:R1:W2:Y:S05]  /*3d50*/  LDSM.16.M88.4 R12, [R0+0x2000] ;  /* 0x00200000000c783b */ /* 0x0002aa0000000200 */
[C---:B------:R-:W-:Y:S01]  /*3d60*/  HMMA.16816.F32.BF16 R168, R16.reuse, R76, R8 ;  /* 0x0000004c10a8723c */ /* 0x040fe20000041808 */
[----:B------:R-:W3:Y:S05]  /*3d70*/  LDSM.16.M88.4 R8, [R225] ;  /* 0x00000000e108783b */ /* 0x000eea0000000200 */
[C---:B------:R-:W-:Y:S01]  /*3d80*/  HMMA.16816.F32.BF16 R164, R16.reuse, R78, R56 ;  /* 0x0000004e10a4723c */ /* 0x040fe20000041838 */
[----:B------:R-:W-:Y:S05]  /*3d90*/  LDSM.16.M88.4 R56, [R225+0x2000] ;  /* 0x00200000e138783b */ /* 0x000fea0000000200 */
[C---:B------:R-:W-:Y:S01]  /*3da0*/  HMMA.16816.F32.BF16 R156, R16.reuse, R74, R44 ;  /* 0x0000004a109c723c */ /* 0x040fe2000004182c */
[----:B------:R-:W4:Y:S05]  /*3db0*/  LDSM.16.M88.4 R44, [R222+0x3000] ;  /* 0x00300000de2c783b */ /* 0x000f2a0000000200 */
[----:B------:R-:W-:Y:S01]  /*3dc0*/  HMMA.16816.F32.BF16 R120, R16, R48, R108 ;  /* 0x000000301078723c */ /* 0x000fe2000004186c */
[----:B-1----:R-:W-:-:S05]  /*3dd0*/  LOP3.LUT R0, R219, 0xffffffe0, RZ, 0xc0, !PT ;  /* 0xffffffe0db007812 */ /* 0x002fca00078ec0ff */
[----:B------:R-:W-:Y:S01]  /*3de0*/  HMMA.16816.F32.BF16 R144, R16, R64, R24 ;  /* 0x000000401090723c */ /* 0x000fe20000041818 */
[----:B------:R-:W1:Y:S01]  /*3df0*/  LDSM.16.M88.4 R24, [R222+0x1000] ;  /* 0x00100000de18783b */ /* 0x000e620000000200 */
[----:B------:R-:W-:-:S04]  /*3e00*/  IMAD.IADD R0, R220, 0x1, -R0 ;  /* 0x00000001dc007824 */ /* 0x000fc800078e0a00 */
[----:B------:R-:W-:Y:S01]  /*3e10*/  HMMA.16816.F32.BF16 R160, R16, R72, R84 ;  /* 0x0000004810a0723c */ /* 0x000fe20000041854 */
[----:B------:R-:W-:-:S04]  /*3e20*/  SHF.R.S32.HI R5, RZ, 0x1f, R0 ;  /* 0x0000001fff057819 */ /* 0x000fc80000011400 */
[----:B------:R-:W-:Y:S01]  /*3e30*/  LEA.HI R0, R5, R0, RZ, 0x2 ;  /* 0x0000000005007211 */ /* 0x000fe200078f10ff */
[C---:B------:R-:W-:Y:S01]  /*3e40*/  HMMA.16816.F32.BF16 R152, R16.reuse, R68, R32 ;  /* 0x000000441098723c */ /* 0x040fe20000041820 */
[----:B------:R-:W-:Y:S01]  /*3e50*/  IMAD.MOV.U32 R84, RZ, RZ, R127 ;  /* 0x000000ffff547224 */ /* 0x000fe200078e007f */
[----:B------:R-:W5:Y:S01]  /*3e60*/  LDSM.16.M88.4 R32, [R222] ;  /* 0x00000000de20783b */ /* 0x000f620000000200 */
[----:B------:R-:W-:Y:S01]  /*3e70*/  IMAD.MOV.U32 R85, RZ, RZ, R126 ;  /* 0x000000ffff557224 */ /* 0x000fe200078e007e */
[----:B------:R-:W-:Y:S01]  /*3e80*/  SHF.R.S32.HI R0, RZ, 0x2, R0 ;  /* 0x00000002ff007819 */ /* 0x000fe20000011400 */
[----:B------:R-:W-:Y:S01]  /*3e90*/  IMAD.MOV.U32 R86, RZ, RZ, R125 ;  /* 0x000000ffff567224 */ /* 0x000fe200078e007d */
[----:B------:R-:W-:Y:S01]  /*3ea0*/  HMMA.16816.F32.BF16 R148, R16, R70, R28 ;  /* 0x000000461094723c */ /* 0x000fe2000004181c */
[----:B------:R-:W-:Y:S01]  /*3eb0*/  IMAD.MOV.U32 R87, RZ, RZ, R124 ;  /* 0x000000ffff577224 */ /* 0x000fe200078e007c */
[----:B------:R-:W5:Y:S01]  /*3ec0*/  LDSM.16.M88.4 R28, [R222+0x800] ;  /* 0x00080000de1c783b */ /* 0x000f620000000200 */
[----:B------:R-:W-:-:S03]  /*3ed0*/  IMAD.SHL.U32 R5, R220, 0x2, RZ ;  /* 0x00000002dc057824 */ /* 0x000fc600078e00ff */
[C---:B------:R-:W-:Y:S06]  /*3ee0*/  HMMA.16816.F32.BF16 R132, R16.reuse, R60, R88 ;  /* 0x0000003c1084723c */ /* 0x040fec0000041858 */
[C---:B------:R-:W-:Y:S01]  /*3ef0*/  HMMA.16816.F32.BF16 R176, R16.reuse, R80, R40 ;  /* 0x0000005010b0723c */ /* 0x040fe20000041828 */
[----:B------:R-:W-:Y:S01]  /*3f00*/  IMAD.MOV.U32 R88, RZ, RZ, R223 ;  /* 0x000000ffff587224 */ /* 0x000fe200078e00df */
[----:B------:R-:W-:Y:S01]  /*3f10*/  MOV R91, R6 ;  /* 0x00000006005b7202 */ /* 0x000fe20000000f00 */
[----:B------:R-:W-:Y:S01]  /*3f20*/  IMAD.MOV.U32 R89, RZ, RZ, R221 ;  /* 0x000000ffff597224 */ /* 0x000fe200078e00dd */
[----:B------:R-:W-:Y:S01]  /*3f30*/  LDSM.16.M88.4 R40, [R222+0x2800] ;  /* 0x00280000de28783b */ /* 0x000fe20000000200 */
[----:B------:R-:W-:Y:S01]  /*3f40*/  IMAD.MOV.U32 R90, RZ, RZ, R7 ;  /* 0x000000ffff5a7224 */ /* 0x000fe200078e0007 */
[----:B------:R-:W-:Y:S01]  /*3f50*/  HMMA.16816.F32.BF16 R136, R16, R66, R36 ;  /* 0x000000421088723c */ /* 0x000fe20000041824 */
[----:B------:R-:W-:Y:S01]  /*3f60*/  LEA R6, R218, R0, 0x4 ;  /* 0x00000000da067211 */ /* 0x000fe200078e20ff */
[----:B------:R-:W5:Y:S01]  /*3f70*/  LDSM.16.M88.4 R36, [R222+0x2000] ;  /* 0x00200000de24783b */ /* 0x000f620000000200 */
[----:B------:R-:W-:Y:S01]  /*3f80*/  IMAD.U32 R0, RZ, RZ, UR26 ;  /* 0x0000001aff007e24 */ /* 0x000fe2000f8e00ff */
[----:B------:R-:W-:-:S04]  /*3f90*/  DEPBAR.LE SB0, 0x0 ;  /* 0x000080000000791a */ /* 0x000fc80000000000 */
[----:B------:R-:W-:Y:S01]  /*3fa0*/  HMMA.16816.F32.BF16 R128, R16, R62, R92 ;  /* 0x0000003e1080723c */ /* 0x000fe2000004185c */
[----:B------:R-:W-:-:S05]  /*3fb0*/  VIADD R7, R6, UR23 ;  /* 0x0000001706077c36 */ /* 0x000fca0008000000 */
[C---:B------:R-:W-:Y:S01]  /*3fc0*/  HMMA.16816.F32.BF16 R124, R16.reuse, R52, R104 ;  /* 0x00000034107c723c */ /* 0x040fe20000041868 */
[----:B------:R5:W-:Y:S05]  /*3fd0*/  STL [R1+0x68], R7 ;  /* 0x0000680701007387 */ /* 0x000bea0000100800 */
[C---:B------:R-:W-:Y:S06]  /*3fe0*/  HMMA.16816.F32.BF16 R140, R16.reuse, R54, R140 ;  /* 0x00000036108c723c */ /* 0x040fec000004188c */
[----:B------:R-:W-:Y:S06]  /*3ff0*/  HMMA.16816.F32.BF16 R116, R16, R50, R96 ;  /* 0x000000321074723c */ /* 0x000fec0000041860 */
[C---:B--2---:R-:W-:Y:S06]  /*4000*/  HMMA.16816.F32.BF16 R16, R12.reuse, R52, R232 ;  /* 0x000000340c10723c */ /* 0x044fec00000418e8 */
        /* <DEDUP_REMOVED lines=15> */
[----:B---3--:R-:W-:Y:S06]  /*4100*/  HMMA.16816.F32.BF16 R12, R8, R180, R120 ;  /* 0x000000b4080c723c */ /* 0x008fec0000041878 */
[-C--:B----4-:R-:W-:Y:S06]  /*4110*/  HMMA.16816.F32.BF16 R232, R56, R44.reuse, R16 ;  /* 0x0000002c38e8723c */ /* 0x090fec0000041810 */
[----:B------:R-:W-:Y:S01]  /*4120*/  HMMA.16816.F32.BF16 R212, R8, R44, R124 ;  /* 0x0000002c08d4723c */ /* 0x000fe2000004187c */
[----:B------:R-:W-:Y:S01]  /*4130*/  LOP3.LUT R16, R5, 0x6, RZ, 0xc0, !PT ;  /* 0x0000000605107812 */ /* 0x000fe200078ec0ff */
[----:B------:R-:W-:Y:S01]  /*4140*/  IMAD.U32 R5, RZ, RZ, UR19 ;  /* 0x00000013ff057e24 */ /* 0x000fe2000f8e00ff */
[----:B------:R-:W-:Y:S01]  /*4150*/  IADD3 R17, R0, -UR17, R7 ;  /* 0x8000001100117c10 */ /* 0x000fe2000fffe007 */
[----:B------:R-:W-:-:S02]  /*4160*/  IMAD.IADD R0, R102, 0x1, R103 ;  /* 0x0000000166007824 */ /* 0x000fc400078e0267 */
[----:B------:R-:W-:Y:S01]  /*4170*/  IMAD R16, R5, 0x80, R16 ;  /* 0x0000008005107824 */ /* 0x000fe200078e0210 */
[-C--:B------:R-:W-:Y:S01]  /*4180*/  HMMA.16816.F32.BF16 R148, R8, R22.reuse, R148 ;  /* 0x000000160894723c */ /* 0x080fe20000041894 */
[----:B------:R-:W-:Y:S02]  /*4190*/  IMAD.MOV.U32 R208, RZ, RZ, R184 ;  /* 0x000000ffffd07224 */ /* 0x000fe400078e00b8 */
[----:B------:R-:W-:Y:S01]  /*41a0*/  IMAD.IADD R5, R17, 0x1, -R16 ;  /* 0x0000000111057824 */ /* 0x000fe200078e0a10 */
[C---:B------:R-:W-:Y:S01]  /*41b0*/  ISETP.GE.AND P4, PT, R16.reuse, UR26, PT ;  /* 0x0000001a10007c0c */ /* 0x040fe2000bf86270 */
[----:B------:R-:W-:Y:S01]  /*41c0*/  IMAD.MOV.U32 R221, RZ, RZ, R14 ;  /* 0x000000ffffdd7224 */ /* 0x000fe200078e000e */
[----:B------:R-:W-:Y:S01]  /*41d0*/  HMMA.16816.F32.BF16 R124, R56, R22, R80 ;  /* 0x00000016387c723c */ /* 0x000fe20000041850 */
[C---:B------:R-:W-:Y:S01]  /*41e0*/  VIADD R14, R16.reuse, 0x1 ;  /* 0x00000001100e7836 */ /* 0x040fe20000000000 */
[----:B------:R-:W-:Y:S01]  /*41f0*/  IABS R5, R5 ;  /* 0x0000000500057213 */ /* 0x000fe20000000000 */
[----:B------:R-:W-:-:S02]  /*4200*/  VIADD R18, R16, 0x8 ;  /* 0x0000000810127836 */ /* 0x000fc40000000000 */
[----:B------:R-:W-:Y:S01]  /*4210*/  IMAD.MOV.U32 R207, RZ, RZ, R185 ;  /* 0x000000ffffcf7224 */ /* 0x000fe200078e00b9 */
[-C--:B-1----:R-:W-:Y:S01]  /*4220*/  HMMA.16816.F32.BF16 R156, R8, R26.reuse, R156 ;  /* 0x0000001a089c723c */ /* 0x082fe2000004189c */
[----:B------:R-:W-:Y:S01]  /*4230*/  VIADD R23, R16, 0x9 ;  /* 0x0000000910177836 */ /* 0x000fe20000000000 */
[----:B------:R-:W-:Y:S01]  /*4240*/  IADD3 R6, R17, -R14, RZ ;  /* 0x8000000e11067210 */ /* 0x000fe20007ffe0ff */
[----:B------:R-:W-:Y:S01]  /*4250*/  IMAD.MOV.U32 R206, RZ, RZ, R186 ;  /* 0x000000ffffce7224 */ /* 0x000fe200078e00ba */
[----:B------:R-:W-:Y:S01]  /*4260*/  ISETP.GE.AND P2, PT, R18, UR26, PT ;  /* 0x0000001a12007c0c */ /* 0x000fe2000bf46270 */
[----:B------:R-:W-:Y:S01]  /*4270*/  IMAD.MOV.U32 R205, RZ, RZ, R187 ;  /* 0x000000ffffcd7224 */ /* 0x000fe200078e00bb */
[----:B------:R-:W-:Y:S01]  /*4280*/  HMMA.16816.F32.BF16 R88, R56, R26, R88 ;  /* 0x0000001a3858723c */ /* 0x000fe20000041858 */
[----:B-----5:R-:W-:Y:S01]  /*4290*/  IABS R7, R6 ;  /* 0x0000000600077213 */ /* 0x020fe20000000000 */
[C---:B------:R-:W-:Y:S01]  /*42a0*/  VIADD R44, R16.reuse, 0x30 ;  /* 0x00000030102c7836 */ /* 0x040fe20000000000 */
[----:B------:R-:W-:Y:S01]  /*42b0*/  ISETP.GE.AND P1, PT, R23, UR26, PT ;  /* 0x0000001a17007c0c */ /* 0x000fe2000bf26270 */
[----:B------:R-:W-:Y:S01]  /*42c0*/  VIADD R45, R16, 0x31 ;  /* 0x00000031102d7836 */ /* 0x000fe20000000000 */
[----:B------:R-:W-:Y:S01]  /*42d0*/  ISETP.GE.AND P3, PT, R14, UR26, PT ;  /* 0x0000001a0e007c0c */ /* 0x000fe2000bf66270 */
[----:B------:R-:W-:Y:S01]  /*42e0*/  HMMA.16816.F32.BF16 R172, R8, R34, R172 ;  /* 0x0000002208ac723c */ /* 0x000fe200000418ac */
[----:B------:R-:W-:-:S02]  /*42f0*/  VIADD R26, R16, 0x10 ;  /* 0x00000010101a7836 */ /* 0x000fc40000000000 */
[C---:B------:R-:W-:Y:S02]  /*4300*/  VIADD R48, R16.reuse, 0x40 ;  /* 0x0000004010307836 */ /* 0x040fe40000000000 */
[C---:B------:R-:W-:Y:S01]  /*4310*/  VIADD R49, R16.reuse, 0x41 ;  /* 0x0000004110317836 */ /* 0x040fe20000000000 */
[C---:B------:R-:W-:Y:S01]  /*4320*/  HMMA.16816.F32.BF16 R168, R8.reuse, R28, R168 ;  /* 0x0000001c08a8723c */ /* 0x040fe200000418a8 */
[----:B------:R-:W-:Y:S01]  /*4330*/  VIADD R50, R16, 0x48 ;  /* 0x0000004810327836 */ /* 0x000fe20000000000 */
[----:B------:R-:W-:Y:S01]  /*4340*/  ISETP.GE.AND P0, PT, R26, UR26, PT ;  /* 0x0000001a1a007c0c */ /* 0x000fe2000bf06270 */
[----:B------:R-:W-:Y:S02]  /*4350*/  VIADD R51, R16, 0x49 ;  /* 0x0000004910337836 */ /* 0x000fe40000000000 */
[----:B------:R-:W-:Y:S01]  /*4360*/  IMAD.MOV.U32 R229, RZ, RZ, R12 ;  /* 0x000000ffffe57224 */ /* 0x000fe200078e000c */
[----:B------:R-:W-:Y:S01]  /*4370*/  HMMA.16816.F32.BF16 R176, R8, R32, R176 ;  /* 0x0000002008b0723c */ /* 0x000fe200000418b0 */
[----:B------:R-:W-:-:S02]  /*4380*/  IMAD.MOV.U32 R223, RZ, RZ, R13 ;  /* 0x000000ffffdf7224 */ /* 0x000fc400078e000d */
[----:B------:R-:W-:-:S03]  /*4390*/  IMAD.MOV.U32 R204, RZ, RZ, R15 ;  /* 0x000000ffffcc7224 */ /* 0x000fc600078e000f */
        /* <DEDUP_REMOVED lines=9> */
[----:B------:R-:W-:Y:S01]  /*4430*/  HMMA.16816.F32.BF16 R108, R56, R34, R108 ;  /* 0x00000022386c723c */ /* 0x000fe2000004186c */
[----:B------:R-:W-:-:S02]  /*4440*/  IMAD.IADD R8, R17, 0x1, -R18 ;  /* 0x0000000111087824 */ /* 0x000fc400078e0a12 */
[C---:B------:R-:W-:Y:S02]  /*4450*/  IMAD.IADD R9, R17.reuse, 0x1, -R23 ;  /* 0x0000000111097824 */ /* 0x040fe400078e0a17 */
[----:B------:R-:W-:Y:S01]  /*4460*/  IMAD.IADD R11, R17, 0x1, -R26 ;  /* 0x00000001110b7824 */ /* 0x000fe200078e0a1a */
[----:B------:R-:W-:Y:S01]  /*4470*/  IABS R6, R8 ;  /* 0x0000000800067213 */ /* 0x000fe20000000000 */
[----:B------:R-:W-:Y:S01]  /*4480*/  IMAD.MOV.U32 R10, RZ, RZ, R5 ;  /* 0x000000ffff0a7224 */ /* 0x000fe200078e0005 */
[----:B------:R-:W-:Y:S01]  /*4490*/  IABS R5, R9 ;  /* 0x0000000900057213 */ /* 0x000fe20000000000 */
[----:B------:R-:W-:Y:S01]  /*44a0*/  IMAD.MOV.U32 R9, RZ, RZ, R7 ;  /* 0x000000ffff097224 */ /* 0x000fe200078e0007 */
[----:B------:R-:W-:Y:S01]  /*44b0*/  IABS R8, R11 ;  /* 0x0000000b00087213 */ /* 0x000fe20000000000 */
[----:B------:R-:W-:Y:S01]  /*44c0*/  IMAD.MOV.U32 R7, RZ, RZ, R6 ;  /* 0x000000ffff077224 */ /* 0x000fe200078e0006 */
[----:B------:R-:W-:Y:S01]  /*44d0*/  HMMA.16816.F32.BF16 R104, R56, R28, R104 ;  /* 0x0000001c3868723c */ /* 0x000fe20000041868 */
[----:B------:R-:W-:Y:S01]  /*44e0*/  IMAD.MOV.U32 R6, RZ, RZ, R5 ;  /* 0x000000ffff067224 */ /* 0x000fe200078e0005 */
[----:B------:R-:W-:Y:S01]  /*44f0*/  I2FP.F32.S32 R9, R9 ;  /* 0x0000000900097245 */ /* 0x000fe20000201400 */
[----:B------:R-:W-:Y:S01]  /*4500*/  IMAD.MOV.U32 R5, RZ, RZ, R8 ;  /* 0x000000ffff057224 */ /* 0x000fe200078e0008 */
[----:B------:R-:W-:-:S02]  /*4510*/  IADD3 R34, R16, 0x19, RZ ;  /* 0x0000001910227810 */ /* 0x000fc40007ffe0ff */
[----:B------:R-:W-:Y:S01]  /*4520*/  I2FP.F32.S32 R6, R6 ;  /* 0x0000000600067245 */ /* 0x000fe20000201400 */
[C---:B------:R-:W-:Y:S01]  /*4530*/  HMMA.16816.F32.BF16 R92, R56.reuse, R24, R92 ;  /* 0x00000018385c723c */ /* 0x040fe2000004185c */
[----:B------:R-:W-:Y:S01]  /*4540*/  I2FP.F32.S32 R5, R5 ;  /* 0x0000000500057245 */ /* 0x000fe20000201400 */
[C---:B------:R-:W-:Y:S01]  /*4550*/  VIADD R29, R16.reuse, 0x18 ;  /* 0x00000018101d7836 */ /* 0x040fe20000000000 */
[----:B------:R-:W-:Y:S01]  /*4560*/  I2FP.F32.S32 R10, R10 ;  /* 0x0000000a000a7245 */ /* 0x000fe20000201400 */
[----:B------:R-:W-:Y:S01]  /*4570*/  IMAD.IADD R8, R17, 0x1, -R34 ;  /* 0x0000000111087824 */ /* 0x000fe200078e0a22 */
[----:B------:R-:W-:Y:S01]  /*4580*/  I2FP.F32.S32 R7, R7 ;  /* 0x0000000700077245 */ /* 0x000fe20000201400 */
[----:B------:R-:W-:Y:S01]  /*4590*/  HMMA.16816.F32.BF16 R188, R56, R36, R76 ;  /* 0x0000002438bc723c */ /* 0x000fe2000004184c */
[----:B------:R-:W-:Y:S01]  /*45a0*/  VIADD R25, R16, 0x11 ;  /* 0x0000001110197836 */ /* 0x000fe20000000000 */
[----:B------:R-:W-:-:S04]  /*45b0*/  ISETP.GE.AND P5, PT, R29, UR26, PT ;  /* 0x0000001a1d007c0c */ /* 0x000fc8000bfa6270 */
[----:B------:R-:W-:Y:S01]  /*45c0*/  HMMA.16816.F32.BF16 R196, R56, R40, R64 ;  /* 0x0000002838c4723c */ /* 0x000fe20000041840 */
[----:B------:R-:W-:Y:S01]  /*45d0*/  VIADD R37, R16, 0x20 ;  /* 0x0000002010257836 */ /* 0x000fe20000000000 */
[----:B------:R-:W-:-:S04]  /*45e0*/  ISETP.GE.AND P6, PT, R25, UR26, PT ;  /* 0x0000001a19007c0c */ /* 0x000fc8000bfc6270 */
[C---:B------:R-:W-:Y:S01]  /*45f0*/  HMMA.16816.F32.BF16 R200, R56.reuse, R42, R60 ;  /* 0x0000002a38c8723c */ /* 0x040fe2000004183c */
[----:B------:R-:W-:Y:S01]  /*4600*/  FFMA.FTZ R65, R5, -UR5, R168 ;  /* 0x8000000505417c23 */ /* 0x000fe200080100a8 */
[C---:B------:R-:W-:Y:S02]  /*4610*/  IMAD.IADD R5, R17.reuse, 0x1, -R29 ;  /* 0x0000000111057824 */ /* 0x040fe400078e0a1d */
[----:B------:R-:W-:Y:S01]  /*4620*/  FFMA.FTZ R40, R10, -UR5, R176 ;  /* 0x800000050a287c23 */ /* 0x000fe200080100b0 */
[----:B------:R-:W-:Y:S01]  /*4630*/  IMAD.MOV.U32 R176, RZ, RZ, R208 ;  /* 0x000000ffffb07224 */ /* 0x000fe200078e00d0 */
[C---:B------:R-:W-:Y:S01]  /*4640*/  HMMA.16816.F32.BF16 R192, R56.reuse, R38, R68 ;  /* 0x0000002638c0723c */ /* 0x040fe20000041844 */
[----:B------:R-:W-:Y:S01]  /*4650*/  FFMA.FTZ R63, R6, -UR5, R173 ;  /* 0x80000005063f7c23 */ /* 0x000fe200080100ad */
[C---:B------:R-:W-:Y:S01]  /*4660*/  IMAD.IADD R6, R17.reuse, 0x1, -R25 ;  /* 0x0000000111067824 */ /* 0x040fe200078e0a19 */
[C---:B------:R-:W-:Y:S01]  /*4670*/  IADD3 R61, R16.reuse, 0x59, RZ ;  /* 0x00000059103d7810 */ /* 0x040fe20007ffe0ff */
[----:B------:R-:W-:Y:S01]  /*4680*/  VIADD R42, R16, 0x28 ;  /* 0x00000028102a7836 */ /* 0x000fe20000000000 */
[----:B------:R-:W-:Y:S01]  /*4690*/  FSEL R83, R40, -INF , !P4 ;  /* 0xff80000028537808 */ /* 0x000fe20006000000 */
[----:B------:R-:W-:Y:S01]  /*46a0*/  HMMA.16816.F32.BF16 R236, R56, R46, R52 ;  /* 0x0000002e38ec723c */ /* 0x000fe20000041834 */
[C---:B------:R-:W-:Y:S01]  /*46b0*/  VIADD R38, R16.reuse, 0x21 ;  /* 0x0000002110267836 */ /* 0x040fe20000000000 */
[----:B------:R-:W-:Y:S01]  /*46c0*/  IABS R10, R6 ;  /* 0x00000006000a7213 */ /* 0x000fe20000000000 */
[----:B------:R-:W-:Y:S01]  /*46d0*/  VIADD R43, R16, 0x29 ;  /* 0x00000029102b7836 */ /* 0x000fe20000000000 */
[----:B------:R-:W-:Y:S01]  /*46e0*/  IABS R6, R8 ;  /* 0x0000000800067213 */ /* 0x000fe20000000000 */
[----:B------:R-:W-:Y:S01]  /*46f0*/  IMAD.IADD R11, R17, 0x1, -R38 ;  /* 0x00000001110b7824 */ /* 0x000fe200078e0a26 */
[----:B------:R-:W-:Y:S01]  /*4700*/  I2FP.F32.S32 R10, R10 ;  /* 0x0000000a000a7245 */ /* 0x000fe20000201400 */
[----:B------:R-:W-:Y:S01]  /*4710*/  FFMA.FTZ R53, R9, -UR5, R177 ;  /* 0x8000000509357c23 */ /* 0x000fe200080100b1 */
[----:B------:R-:W-:-:S02]  /*4720*/  IMAD.IADD R9, R17, 0x1, -R37 ;  /* 0x0000000111097824 */ /* 0x000fc400078e0a25 */
[----:B------:R-:W-:Y:S01]  /*4730*/  FFMA.FTZ R54, R7, -UR5, R172 ;  /* 0x8000000507367c23 */ /* 0x000fe200080100ac */
[----:B------:R-:W-:Y:S01]  /*4740*/  IABS R7, R5 ;  /* 0x0000000500077213 */ /* 0x000fe20000000000 */
[----:B------:R-:W-:Y:S01]  /*4750*/  VIADD R46, R16, 0x38 ;  /* 0x00000038102e7836 */ /* 0x000fe20000000000 */
[----:B------:R-:W-:Y:S01]  /*4760*/  IABS R8, R11 ;  /* 0x0000000b00087213 */ /* 0x000fe20000000000 */
[----:B------:R-:W-:Y:S01]  /*4770*/  FFMA.FTZ R64, R10, -UR5, R169 ;  /* 0x800000050a407c23 */ /* 0x000fe200080100a9 */
[----:B------:R-:W-:Y:S01]  /*4780*/  IABS R5, R9 ;  /* 0x0000000900057213 */ /* 0x000fe20000000000 */
[----:B------:R-:W-:Y:S01]  /*4790*/  IMAD.MOV.U32 R9, RZ, RZ, R7 ;  /* 0x000000ffff097224 */ /* 0x000fe200078e0007 */
[----:B------:R-:W-:Y:S01]  /*47a0*/  HMMA.16816.F32.BF16 R240, R56, R180, R72 ;  /* 0x000000b438f0723c */ /* 0x000fe20000041848 */
[----:B------:R-:W-:Y:S01]  /*47b0*/  IMAD.MOV.U32 R7, RZ, RZ, R6 ;  /* 0x000000ffff077224 */ /* 0x000fe200078e0006 */
[----:B------:R-:W-:Y:S01]  /*47c0*/  FSEL R79, R54, -INF , !P2 ;  /* 0xff800000364f7808 */ /* 0x000fe20005000000 */
[----:B------:R-:W-:Y:S01]  /*47d0*/  IMAD.MOV.U32 R6, RZ, RZ, R5 ;  /* 0x000000ffff067224 */ /* 0x000fe200078e0005 */
[----:B------:R-:W-:Y:S01]  /*47e0*/  MOV R5, R8 ;  /* 0x0000000800057202 */ /* 0x000fe20000000f00 */
[C---:B------:R-:W-:Y:S01]  /*47f0*/  IMAD.IADD R8, R17.reuse, 0x1, -R44 ;  /* 0x0000000111087824 */ /* 0x040fe200078e0a2c */
[----:B------:R-:W-:Y:S01]  /*4800*/  I2FP.F32.S32 R9, R9 ;  /* 0x0000000900097245 */ /* 0x000fe20000201400 */
[----:B------:R-:W-:Y:S01]  /*4810*/  IMAD.IADD R11, R17, 0x1, -R46 ;  /* 0x00000001110b7824 */ /* 0x000fe200078e0a2e */
[----:B------:R-:W-:Y:S01]  /*4820*/  I2FP.F32.S32 R6, R6 ;  /* 0x0000000600067245 */ /* 0x000fe20000201400 */
[----:B------:R-:W-:Y:S01]  /*4830*/  VIADD R47, R16, 0x39 ;  /* 0x00000039102f7836 */ /* 0x000fe20000000000 */
[----:B------:R-:W-:Y:S01]  /*4840*/  I2FP.F32.S32 R5, R5 ;  /* 0x0000000500057245 */ /* 0x000fe20000201400 */
[----:B------:R-:W-:Y:S01]  /*4850*/  FFMA.FTZ R66, R9, -UR5, R164 ;  /* 0x8000000509427c23 */ /* 0x000fe200080100a4 */
[----:B------:R-:W-:Y:S01]  /*4860*/  I2FP.F32.S32 R7, R7 ;  /* 0x0000000700077245 */ /* 0x000fe20000201400 */
[----:B------:R-:W-:Y:S01]  /*4870*/  FFMA.FTZ R68, R6, -UR5, R160 ;  /* 0x8000000506447c23 */ /* 0x000fe200080100a0 */
[----:B------:R-:W-:-:S02]  /*4880*/  IMAD.IADD R6, R17, 0x1, -R42 ;  /* 0x0000000111067824 */ /* 0x000fc400078e0a2a */
[----:B------:R-:W-:Y:S01]  /*4890*/  FFMA.FTZ R70, R5, -UR5, R161 ;  /* 0x8000000505467c23 */ /* 0x000fe200080100a1 */
[----:B------:R-:W-:Y:S02]  /*48a0*/  IMAD.IADD R5, R17, 0x1, -R43 ;  /* 0x0000000111057824 */ /* 0x000fe400078e0a2b */
[----:B------:R-:W-:Y:S01]  /*48b0*/  FFMA.FTZ R67, R7, -UR5, R165 ;  /* 0x8000000507437c23 */ /* 0x000fe200080100a5 */
[C---:B------:R-:W-:Y:S01]  /*48c0*/  IMAD.IADD R9, R17.reuse, 0x1, -R45 ;  /* 0x0000000111097824 */ /* 0x040fe200078e0a2d */
[----:B------:R-:W-:Y:S01]  /*48d0*/  IABS R10, R6 ;  /* 0x00000006000a7213 */ /* 0x000fe20000000000 */
[C---:B------:R-:W-:Y:S01]  /*48e0*/  VIADD R52, R16.reuse, 0x50 ;  /* 0x0000005010347836 */ /* 0x040fe20000000000 */
[----:B------:R-:W-:Y:S01]  /*48f0*/  IABS R7, R5 ;  /* 0x0000000500077213 */ /* 0x000fe20000000000 */
[C---:B------:R-:W-:Y:S01]  /*4900*/  VIADD R55, R16.reuse, 0x51 ;  /* 0x0000005110377836 */ /* 0x040fe20000000000 */
[----:B------:R-:W-:Y:S01]  /*4910*/  IABS R6, R8 ;  /* 0x0000000800067213 */ /* 0x000fe20000000000 */
[----:B------:R-:W-:Y:S01]  /*4920*/  VIADD R60, R16, 0x58 ;  /* 0x00000058103c7836 */ /* 0x000fe20000000000 */
[----:B------:R-:W-:Y:S01]  /*4930*/  IABS R5, R9 ;  /* 0x0000000900057213 */ /* 0x000fe20000000000 */
[----:B------:R-:W-:Y:S01]  /*4940*/  HMMA.16816.F32.BF16 R120, R56, R20, R84 ;  /* 0x000000143878723c */ /* 0x000fe20000041854 */
[----:B------:R-:W-:Y:S01]  /*4950*/  IABS R8, R11 ;  /* 0x0000000b00087213 */ /* 0x000fe20000000000 */
[C---:B------:R-:W-:Y:S01]  /*4960*/  IMAD.IADD R11, R17.reuse, 0x1, -R51 ;  /* 0x00000001110b7824 */ /* 0x040fe200078e0a33 */
[----:B------:R-:W-:Y:S01]  /*4970*/  MOV R9, R7 ;  /* 0x0000000700097202 */ /* 0x000fe20000000f00 */
[----:B------:R-:W-:Y:S01]  /*4980*/  IMAD.MOV.U32 R7, RZ, RZ, R6 ;  /* 0x000000ffff077224 */ /* 0x000fe200078e0006 */
[----:B------:R-:W-:Y:S01]  /*4990*/  I2FP.F32.S32 R10, R10 ;  /* 0x0000000a000a7245 */ /* 0x000fe20000201400 */
[----:B------:R-:W-:Y:S01]  /*49a0*/  IMAD.MOV.U32 R6, RZ, RZ, R5 ;  /* 0x000000ffff067224 */ /* 0x000fe200078e0005 */
[----:B------:R-:W-:Y:S01]  /*49b0*/  I2FP.F32.S32 R9, R9 ;  /* 0x0000000900097245 */ /* 0x000fe20000201400 */
[----:B------:R-:W-:Y:S01]  /*49c0*/  IMAD.MOV.U32 R5, RZ, RZ, R8 ;  /* 0x000000ffff057224 */ /* 0x000fe200078e0008 */
[----:B------:R-:W-:Y:S01]  /*49d0*/  I2FP.F32.S32 R7, R7 ;  /* 0x0000000700077245 */ /* 0x000fe20000201400 */
[----:B------:R-:W-:Y:S01]  /*49e0*/  FFMA.FTZ R69, R10, -UR5, R156 ;  /* 0x800000050a457c23 */ /* 0x000fe2000801009c */
[----:B------:R-:W-:Y:S01]  /*49f0*/  I2FP.F32.S32 R6, R6 ;  /* 0x0000000600067245 */ /* 0x000fe20000201400 */
[----:B------:R-:W-:Y:S01]  /*4a00*/  IMAD.IADD R10, R17, 0x1, -R50 ;  /* 0x00000001110a7824 */ /* 0x000fe200078e0a32 */
[----:B------:R-:W-:Y:S01]  /*4a10*/  I2FP.F32.S32 R5, R5 ;  /* 0x0000000500057245 */ /* 0x000fe20000201400 */
[----:B------:R-:W-:Y:S01]  /*4a20*/  FFMA.FTZ R71, R9, -UR5, R157 ;  /* 0x8000000509477c23 */ /* 0x000fe2000801009d */
[C---:B------:R-:W-:Y:S01]  /*4a30*/  IADD3 R8, R17.reuse, -R49, RZ ;  /* 0x8000003111087210 */ /* 0x040fe20007ffe0ff */
[----:B------:R-:W-:Y:S01]  /*4a40*/  FFMA.FTZ R78, R6, -UR5, R153 ;  /* 0x80000005064e7c23 */ /* 0x000fe20008010099 */
[----:B------:R-:W-:-:S02]  /*4a50*/  IMAD.IADD R6, R17, 0x1, -R47 ;  /* 0x0000000111067824 */ /* 0x000fc400078e0a2f */
[----:B------:R-:W-:Y:S01]  /*4a60*/  FFMA.FTZ R116, R5, -UR5, R148 ;  /* 0x8000000505747c23 */ /* 0x000fe20008010094 */
[----:B------:R-:W-:Y:S02]  /*4a70*/  IMAD.IADD R5, R17, 0x1, -R48 ;  /* 0x0000000111057824 */ /* 0x000fe400078e0a30 */
[----:B------:R-:W-:Y:S01]  /*4a80*/  FFMA.FTZ R72, R7, -UR5, R152 ;  /* 0x8000000507487c23 */ /* 0x000fe20008010098 */
[----:B------:R-:W-:Y:S01]  /*4a90*/  IABS R11, R11 ;  /* 0x0000000b000b7213 */ /* 0x000fe20000000000 */
[----:B------:R-:W-:Y:S01]  /*4aa0*/  VIADD R62, R16, 0x60 ;  /* 0x00000060103e7836 */ /* 0x000fe20000000000 */
[----:B------:R-:W-:Y:S01]  /*4ab0*/  IABS R9, R6 ;  /* 0x0000000600097213 */ /* 0x000fe20000000000 */
[----:B------:R-:W-:Y:S01]  /*4ac0*/  HMMA.16816.F32.BF16 R112, R56, R32, R112 ;  /* 0x000000203870723c */ /* 0x000fe20000041870 */
[----:B------:R-:W-:Y:S01]  /*4ad0*/  IABS R7, R5 ;  /* 0x0000000500077213 */ /* 0x000fe20000000000 */
[----:B------:R-:W-:Y:S01]  /*4ae0*/  IMAD.MOV.U32 R177, RZ, RZ, R207 ;  /* 0x000000ffffb17224 */ /* 0x000fe200078e00cf */
[----:B------:R-:W-:-:S02]  /*4af0*/  IABS R6, R8 ;  /* 0x0000000800067213 */ /* 0x000fc40000000000 */
[----:B------:R-:W-:Y:S01]  /*4b00*/  IABS R5, R10 ;  /* 0x0000000a00057213 */ /* 0x000fe20000000000 */
[----:B------:R-:W-:Y:S01]  /*4b10*/  IMAD.MOV.U32 R8, RZ, RZ, R7 ;  /* 0x000000ffff087224 */ /* 0x000fe200078e0007 */
[----:B------:R-:W-:Y:S01]  /*4b20*/  I2FP.F32.S32 R9, R9 ;  /* 0x0000000900097245 */ /* 0x000fe20000201400 */
[----:B------:R-:W-:Y:S01]  /*4b30*/  IMAD.MOV.U32 R7, RZ, RZ, R6 ;  /* 0x000000ffff077224 */ /* 0x000fe200078e0006 */
[----:B------:R-:W-:Y:S01]  /*4b40*/  HMMA.16816.F32.BF16 R96, R56, R30, R96 ;  /* 0x0000001e3860723c */ /* 0x000fe20000041860 */
[----:B------:R-:W-:Y:S01]  /*4b50*/  IMAD.MOV.U32 R6, RZ, RZ, R5 ;  /* 0x000000ffff067224 */ /* 0x000fe200078e0005 */
[----:B------:R-:W-:Y:S01]  /*4b60*/  I2FP.F32.S32 R8, R8 ;  /* 0x0000000800087245 */ /* 0x000fe20000201400 */
[----:B------:R-:W-:Y:S01]  /*4b70*/  IMAD.MOV.U32 R5, RZ, RZ, R11 ;  /* 0x000000ffff057224 */ /* 0x000fe200078e000b */
[----:B------:R-:W-:Y:S01]  /*4b80*/  I2FP.F32.S32 R7, R7 ;  /* 0x0000000700077245 */ /* 0x000fe20000201400 */
[----:B------:R-:W-:Y:S01]  /*4b90*/  FFMA.FTZ R85, R9, -UR5, R149 ;  /* 0x8000000509557c23 */ /* 0x000fe20008010095 */
        /* <DEDUP_REMOVED lines=8> */
[----:B------:R-:W-:Y:S01]  /*4c20*/  IMAD.IADD R5, R17, 0x1, -R55 ;  /* 0x0000000111057824 */ /* 0x000fe200078e0a37 */
[----:B------:R-:W-:Y:S01]  /*4c30*/  FSEL R75, R53, -INF , !P3 ;  /* 0xff800000354b7808 */ /* 0x000fe20005800000 */
[----:B------:R-:W-:Y:S01]  /*4c40*/  IMAD.IADD R9, R17, 0x1, -R61 ;  /* 0x0000000111097824 */ /* 0x000fe200078e0a3d */
[----:B------:R-:W-:Y:S02]  /*4c50*/  IABS R7, R6 ;  /* 0x0000000600077213 */ /* 0x000fe40000000000 */
[----:B------:R-:W-:Y:S02]  /*4c60*/  IABS R6, R5 ;  /* 0x0000000500067213 */ /* 0x000fe40000000000 */
[----:B------:R-:W-:-:S02]  /*4c70*/  IABS R5, R8 ;  /* 0x0000000800057213 */ /* 0x000fc40000000000 */
[----:B------:R-:W-:Y:S01]  /*4c80*/  I2FP.F32.S32 R10, R7 ;  /* 0x00000007000a7245 */ /* 0x000fe20000201400 */
[----:B------:R-:W-:Y:S01]  /*4c90*/  IMAD.MOV.U32 R8, RZ, RZ, R6 ;  /* 0x000000ffff087224 */ /* 0x000fe200078e0006 */
[----:B------:R-:W-:Y:S01]  /*4ca0*/  IABS R7, R9 ;  /* 0x0000000900077213 */ /* 0x000fe20000000000 */
[----:B------:R-:W-:Y:S01]  /*4cb0*/  IMAD.IADD R6, R17, 0x1, -R62 ;  /* 0x0000000111067824 */ /* 0x000fe200078e0a3e */
[----:B------:R-:W-:Y:S01]  /*4cc0*/  FSEL R54, R65, -INF , !P0 ;  /* 0xff80000041367808 */ /* 0x000fe20004000000 */
[----:B------:R-:W-:Y:S01]  /*4cd0*/  FFMA.FTZ R153, R10, -UR5, R132 ;  /* 0x800000050a997c23 */ /* 0x000fe20008010084 */
[----:B------:R-:W-:Y:S02]  /*4ce0*/  I2FP.F32.S32 R9, R8 ;  /* 0x0000000800097245 */ /* 0x000fe40000201400 */
[----:B------:R-:W-:Y:S02]  /*4cf0*/  I2FP.F32.S32 R8, R5 ;  /* 0x0000000500087245 */ /* 0x000fe40000201400 */
[----:B------:R-:W-:Y:S01]  /*4d00*/  IABS R5, R6 ;  /* 0x0000000600057213 */ /* 0x000fe20000000000 */
[----:B------:R-:W-:-:S02]  /*4d10*/  IMAD.MOV.U32 R6, RZ, RZ, R7 ;  /* 0x000000ffff067224 */ /* 0x000fc400078e0007 */
[----:B------:R-:W-:Y:S01]  /*4d20*/  FFMA.FTZ R148, R9, -UR5, R133 ;  /* 0x8000000509947c23 */ /* 0x000fe20008010085 */
[----:B------:R-:W-:Y:S01]  /*4d30*/  FFMA.FTZ R152, R8, -UR5, R184 ;  /* 0x8000000508987c23 */ /* 0x000fe200080100b8 */
[----:B------:R-:W-:Y:S01]  /*4d40*/  VIADD R7, R17, 0x8 ;  /* 0x0000000811077836 */ /* 0x000fe20000000000 */
[----:B------:R-:W-:Y:S01]  /*4d50*/  FSEL R74, R63, -INF , !P1 ;  /* 0xff8000003f4a7808 */ /* 0x000fe20004800000 */
[----:B------:R-:W-:Y:S01]  /*4d60*/  IMAD.MOV.U32 R9, RZ, RZ, R5 ;  /* 0x000000ffff097224 */ /* 0x000fe200078e0005 */
[----:B------:R-:W-:Y:S01]  /*4d70*/  I2FP.F32.S32 R8, R6 ;  /* 0x0000000600087245 */ /* 0x000fe20000201400 */
[C---:B------:R-:W-:Y:S01]  /*4d80*/  VIADD R6, R17.reuse, 0x40 ;  /* 0x0000004011067836 */ /* 0x040fe20000000000 */
[----:B------:R-:W-:Y:S02]  /*4d90*/  IADD3 R5, R17, 0x48, RZ ;  /* 0x0000004811057810 */ /* 0x000fe40007ffe0ff */
[----:B------:R-:W-:Y:S01]  /*4da0*/  I2FP.F32.S32 R11, R9 ;  /* 0x00000009000b7245 */ /* 0x000fe20000201400 */
[----:B------:R-:W-:Y:S01]  /*4db0*/  FFMA.FTZ R149, R8, -UR5, R185 ;  /* 0x8000000508957c23 */ /* 0x000fe200080100b9 */
[--C-:B------:R-:W-:Y:S01]  /*4dc0*/  IMAD.IADD R8, R6, 0x1, -R16.reuse ;  /* 0x0000000106087824 */ /* 0x100fe200078e0a10 */
[----:B------:R-:W-:Y:S01]  /*4dd0*/  FSEL R86, R66, -INF , !P5 ;  /* 0xff80000042567808 */ /* 0x000fe20006800000 */
[----:B------:R-:W-:-:S02]  /*4de0*/  IMAD.IADD R10, R5, 0x1, -R16 ;  /* 0x00000001050a7824 */ /* 0x000fc400078e0a10 */
[----:B------:R-:W-:Y:S01]  /*4df0*/  FFMA.FTZ R119, R11, -UR5, R212 ;  /* 0x800000050b777c23 */ /* 0x000fe200080100d4 */
[C---:B------:R-:W-:Y:S01]  /*4e00*/  IMAD.IADD R9, R7.reuse, 0x1, -R16 ;  /* 0x0000000107097824 */ /* 0x040fe200078e0a10 */
[----:B------:R-:W-:Y:S02]  /*4e10*/  IABS R8, R8 ;  /* 0x0000000800087213 */ /* 0x000fe40000000000 */
[----:B------:R-:W-:Y:S01]  /*4e20*/  IABS R11, R10 ;  /* 0x0000000a000b7213 */ /* 0x000fe20000000000 */
[--C-:B------:R-:W-:Y:S01]  /*4e30*/  IMAD.IADD R10, R6, 0x1, -R14.reuse ;  /* 0x00000001060a7824 */ /* 0x100fe200078e0a0e */
[----:B------:R-:W-:Y:S01]  /*4e40*/  IABS R12, R9 ;  /* 0x00000009000c7213 */ /* 0x000fe20000000000 */
[----:B------:R-:W-:Y:S02]  /*4e50*/  IMAD.IADD R9, R7, 0x1, -R14 ;  /* 0x0000000107097824 */ /* 0x000fe400078e0a0e */
[----:B------:R-:W-:Y:S01]  /*4e60*/  IMAD.MOV.U32 R13, RZ, RZ, R8 ;  /* 0x000000ffff0d7224 */ /* 0x000fe200078e0008 */
[----:B------:R-:W-:Y:S01]  /*4e70*/  IABS R8, R10 ;  /* 0x0000000a00087213 */ /* 0x000fe20000000000 */
[----:B------:R-:W-:Y:S01]  /*4e80*/  IMAD.MOV.U32 R10, RZ, RZ, R11 ;  /* 0x000000ffff0a7224 */ /* 0x000fe200078e000b */
[----:B------:R-:W-:-:S02]  /*4e90*/  IABS R9, R9 ;  /* 0x0000000900097213 */ /* 0x000fc40000000000 */
[----:B------:R-:W-:Y:S02]  /*4ea0*/  I2FP.F32.S32 R8, R8 ;  /* 0x0000000800087245 */ /* 0x000fe40000201400 */
[----:B------:R-:W-:Y:S02]  /*4eb0*/  I2FP.F32.S32 R9, R9 ;  /* 0x0000000900097245 */ /* 0x000fe40000201400 */
[----:B------:R-:W-:Y:S01]  /*4ec0*/  I2FP.F32.S32 R10, R10 ;  /* 0x0000000a000a7245 */ /* 0x000fe20000201400 */
[----:B------:R-:W-:Y:S01]  /*4ed0*/  FFMA.FTZ R28, R8, -UR5, R113 ;  /* 0x80000005081c7c23 */ /* 0x000fe20008010071 */
[----:B------:R-:W-:Y:S01]  /*4ee0*/  I2FP.F32.S32 R12, R12 ;  /* 0x0000000c000c7245 */ /* 0x000fe20000201400 */
[----:B------:R-:W-:Y:S01]  /*4ef0*/  FFMA.FTZ R32, R9, -UR5, R179 ;  /* 0x8000000509207c23 */ /* 0x000fe200080100b3 */
[----:B------:R-:W-:Y:S01]  /*4f00*/  I2FP.F32.S32 R11, R13 ;  /* 0x0000000d000b7245 */ /* 0x000fe20000201400 */
[----:B------:R-:W-:Y:S02]  /*4f10*/  IMAD.IADD R8, R5, 0x1, -R14 ;  /* 0x0000000105087824 */ /* 0x000fe400078e0a0e */
[----:B------:R-:W-:Y:S01]  /*4f20*/  FFMA.FTZ R15, R10, -UR5, R114 ;  /* 0x800000050a0f7c23 */ /* 0x000fe20008010072 */
[----:B------:R-:W-:-:S02]  /*4f30*/  IMAD.IADD R9, R7, 0x1, -R18 ;  /* 0x0000000107097824 */ /* 0x000fc400078e0a12 */
[----:B------:R-:W-:Y:S01]  /*4f40*/  FFMA.FTZ R22, R12, -UR5, R178 ;  /* 0x800000050c167c23 */ /* 0x000fe200080100b2 */
[----:B------:R-:W-:Y:S02]  /*4f50*/  IMAD.IADD R10, R6, 0x1, -R18 ;  /* 0x00000001060a7824 */ /* 0x000fe400078e0a12 */
[----:B------:R-:W-:Y:S01]  /*4f60*/  FFMA.FTZ R19, R11, -UR5, R112 ;  /* 0x800000050b137c23 */ /* 0x000fe20008010070 */
[----:B------:R-:W-:Y:S01]  /*4f70*/  IMAD.IADD R12, R5, 0x1, -R18 ;  /* 0x00000001050c7824 */ /* 0x000fe200078e0a12 */
[----:B------:R-:W-:Y:S01]  /*4f80*/  IABS R11, R8 ;  /* 0x00000008000b7213 */ /* 0x000fe20000000000 */
[----:B------:R-:W-:Y:S01]  /*4f90*/  IMAD.IADD R13, R7, 0x1, -R23 ;  /* 0x00000001070d7824 */ /* 0x000fe200078e0a17 */
[----:B------:R-:W-:Y:S01]  /*4fa0*/  IABS R9, R9 ;  /* 0x0000000900097213 */ /* 0x000fe20000000000 */
[----:B------:R-:W-:Y:S01]  /*4fb0*/  IMAD.MOV.U32 R178, RZ, RZ, R206 ;  /* 0x000000ffffb27224 */ /* 0x000fe200078e00ce */
[----:B------:R-:W-:Y:S02]  /*4fc0*/  IABS R8, R10 ;  /* 0x0000000a00087213 */ /* 0x000fe40000000000 */
[----:B------:R-:W-:-:S02]  /*4fd0*/  IABS R10, R12 ;  /* 0x0000000c000a7213 */ /* 0x000fc40000000000 */
[----:B------:R-:W-:Y:S01]  /*4fe0*/  IABS R12, R13 ;  /* 0x0000000d000c7213 */ /* 0x000fe20000000000 */
[----:B------:R-:W-:Y:S01]  /*4ff0*/  IMAD.MOV.U32 R13, RZ, RZ, R11 ;  /* 0x000000ffff0d7224 */ /* 0x000fe200078e000b */
[----:B------:R-:W-:Y:S01]  /*5000*/  FSEL R102, R19, -INF , !P4 ;  /* 0xff80000013667808 */ /* 0x000fe20006000000 */
[----:B------:R-:W-:Y:S01]  /*5010*/  IMAD.MOV.U32 R11, RZ, RZ, R9 ;  /* 0x000000ffff0b7224 */ /* 0x000fe200078e0009 */
[----:B------:R-:W-:Y:S01]  /*5020*/  FSEL R80, R28, -INF , !P3 ;  /* 0xff8000001c507808 */ /* 0x000fe20005800000 */
[----:B------:R-:W-:Y:S01]  /*5030*/  IMAD.MOV.U32 R9, RZ, RZ, R8 ;  /* 0x000000ffff097224 */ /* 0x000fe200078e0008 */
[----:B------:R-:W-:Y:S01]  /*5040*/  I2FP.F32.S32 R13, R13 ;  /* 0x0000000d000d7245 */ /* 0x000fe20000201400 */
[----:B------:R-:W-:Y:S01]  /*5050*/  IMAD.MOV.U32 R8, RZ, RZ, R10 ;  /* 0x000000ffff087224 */ /* 0x000fe200078e000a */
[----:B------:R-:W-:Y:S01]  /*5060*/  MOV R179, R205 ;  /* 0x000000cd00b37202 */ /* 0x000fe20000000f00 */
[----:B------:R-:W-:Y:S01]  /*5070*/  IMAD.MOV.U32 R10, RZ, RZ, R12 ;  /* 0x000000ffff0a7224 */ /* 0x000fe200078e000c */
[----:B------:R-:W-:Y:S01]  /*5080*/  I2FP.F32.S32 R12, R11 ;  /* 0x0000000b000c7245 */ /* 0x000fe20000201400 */
[----:B------:R-:W-:Y:S01]  /*5090*/  FFMA.FTZ R20, R13, -UR5, R115 ;  /* 0x800000050d147c23 */ /* 0x000fe20008010073 */
[----:B------:R-:W-:Y:S01]  /*50a0*/  I2FP.F32.S32 R11, R9 ;  /* 0x00000009000b7245 */ /* 0x000fe20000201400 */
[----:B------:R-:W-:Y:S01]  /*50b0*/  IMAD.IADD R13, R5, 0x1, -R26 ;  /* 0x00000001050d7824 */ /* 0x000fe200078e0a1a */
        /* <DEDUP_REMOVED lines=8> */
[----:B------:R-:W-:Y:S01]  /*5140*/  IADD3 R9, -R23, R6, RZ ;  /* 0x0000000617097210 */ /* 0x000fe20007ffe1ff */
[----:B------:R-:W-:Y:S01]  /*5150*/  IMAD.IADD R10, R7, 0x1, -R26 ;  /* 0x00000001070a7824 */ /* 0x000fe200078e0a1a */
[----:B------:R-:W-:Y:S01]  /*5160*/  FSEL R87, R21, -INF , !P2 ;  /* 0xff80000015577808 */ /* 0x000fe20005000000 */
[----:B------:R-:W-:Y:S01]  /*5170*/  HMMA.16816.F32.BF16 R56, R56, R182, R176 ;  /* 0x000000b63838723c */ /* 0x000fe200000418b0 */
[----:B------:R-:W-:Y:S02]  /*5180*/  IABS R12, R9 ;  /* 0x00000009000c7213 */ /* 0x000fe40000000000 */
[----:B------:R-:W-:-:S02]  /*5190*/  IABS R8, R8 ;  /* 0x0000000800087213 */ /* 0x000fc40000000000 */
[----:B------:R-:W-:Y:S02]  /*51a0*/  IABS R9, R11 ;  /* 0x0000000b00097213 */ /* 0x000fe40000000000 */
[----:B------:R-:W-:Y:S01]  /*51b0*/  IABS R11, R13 ;  /* 0x0000000d000b7213 */ /* 0x000fe20000000000 */
[----:B------:R-:W-:Y:S01]  /*51c0*/  IMAD.MOV.U32 R13, RZ, RZ, R12 ;  /* 0x000000ffff0d7224 */ /* 0x000fe200078e000c */
[----:B------:R-:W-:Y:S01]  /*51d0*/  IABS R10, R10 ;  /* 0x0000000a000a7213 */ /* 0x000fe20000000000 */
[----:B------:R-:W-:Y:S01]  /*51e0*/  IMAD.MOV.U32 R12, RZ, RZ, R8 ;  /* 0x000000ffff0c7224 */ /* 0x000fe200078e0008 */
[----:B------:R-:W-:Y:S01]  /*51f0*/  I2FP.F32.S32 R9, R9 ;  /* 0x0000000900097245 */ /* 0x000fe20000201400 */
[----:B------:R-:W-:Y:S01]  /*5200*/  IMAD.MOV.U32 R8, RZ, RZ, R11 ;  /* 0x000000ffff087224 */ /* 0x000fe200078e000b */
[----:B------:R-:W-:Y:S02]  /*5210*/  I2FP.F32.S32 R10, R10 ;  /* 0x0000000a000a7245 */ /* 0x000fe40000201400 */
[----:B------:R-:W-:Y:S01]  /*5220*/  I2FP.F32.S32 R13, R13 ;  /* 0x0000000d000d7245 */ /* 0x000fe20000201400 */
[----:B------:R-:W-:Y:S01]  /*5230*/  FFMA.FTZ R35, R9, -UR5, R104 ;  /* 0x8000000509237c23 */ /* 0x000fe20008010068 */
[----:B------:R-:W-:Y:S01]  /*5240*/  I2FP.F32.S32 R8, R8 ;  /* 0x0000000800087245 */ /* 0x000fe20000201400 */
[--C-:B------:R-:W-:Y:S01]  /*5250*/  IMAD.IADD R9, R7, 0x1, -R25.reuse ;  /* 0x0000000107097824 */ /* 0x100fe200078e0a19 */
[----:B------:R-:W-:Y:S01]  /*5260*/  I2FP.F32.S32 R11, R12 ;  /* 0x0000000c000b7245 */ /* 0x000fe20000201400 */
[----:B------:R-:W-:Y:S01]  /*5270*/  FFMA.FTZ R36, R10, -UR5, R170 ;  /* 0x800000050a247c23 */ /* 0x000fe200080100aa */
[----:B------:R-:W-:-:S02]  /*5280*/  IMAD.IADD R10, R5, 0x1, -R25 ;  /* 0x00000001050a7824 */ /* 0x000fc400078e0a19 */
[----:B------:R-:W-:Y:S01]  /*5290*/  FFMA.FTZ R33, R8, -UR5, R106 ;  /* 0x8000000508217c23 */ /* 0x000fe2000801006a */
[C---:B------:R-:W-:Y:S02]  /*52a0*/  IMAD.IADD R8, R6.reuse, 0x1, -R25 ;  /* 0x0000000106087824 */ /* 0x040fe400078e0a19 */
[----:B------:R-:W-:Y:S01]  /*52b0*/  FFMA.FTZ R26, R13, -UR5, R109 ;  /* 0x800000050d1a7c23 */ /* 0x000fe2000801006d */
[----:B------:R-:W-:Y:S01]  /*52c0*/  FFMA.FTZ R23, R11, -UR5, R111 ;  /* 0x800000050b177c23 */ /* 0x000fe2000801006f */
[----:B------:R-:W-:Y:S01]  /*52d0*/  IADD3 R12, -R29, R7, RZ ;  /* 0x000000071d0c7210 */ /* 0x000fe20007ffe1ff */
[----:B------:R-:W-:Y:S01]  /*52e0*/  IMAD.IADD R13, R6, 0x1, -R29 ;  /* 0x00000001060d7824 */ /* 0x000fe200078e0a1d */
[----:B------:R-:W-:Y:S02]  /*52f0*/  IABS R11, R9 ;  /* 0x00000009000b7213 */ /* 0x000fe40000000000 */
[----:B------:R-:W-:Y:S02]  /*5300*/  IABS R9, R8 ;  /* 0x0000000800097213 */ /* 0x000fe40000000000 */
[----:B------:R-:W-:-:S02]  /*5310*/  IABS R8, R10 ;  /* 0x0000000a00087213 */ /* 0x000fc40000000000 */
[----:B------:R-:W-:Y:S01]  /*5320*/  IABS R10, R12 ;  /* 0x0000000c000a7213 */ /* 0x000fe20000000000 */
[----:B------:R-:W-:Y:S01]  /*5330*/  IMAD.MOV.U32 R12, RZ, RZ, R11 ;  /* 0x000000ffff0c7224 */ /* 0x000fe200078e000b */
[----:B------:R-:W-:Y:S01]  /*5340*/  IABS R14, R13 ;  /* 0x0000000d000e7213 */ /* 0x000fe20000000000 */
[----:B------:R-:W-:Y:S01]  /*5350*/  IMAD.MOV.U32 R11, RZ, RZ, R9 ;  /* 0x000000ffff0b7224 */ /* 0x000fe200078e0009 */
[----:B------:R-:W-:Y:S01]  /*5360*/  FSEL R104, R15, -INF , !P4 ;  /* 0xff8000000f687808 */ /* 0x000fe20006000000 */
[----:B------:R-:W-:Y:S01]  /*5370*/  IMAD.MOV.U32 R9, RZ, RZ, R10 ;  /* 0x000000ffff097224 */ /* 0x000fe200078e000a */
[----:B------:R-:W-:Y:S01]  /*5380*/  I2FP.F32.S32 R13, R12 ;  /* 0x0000000c000d7245 */ /* 0x000fe20000201400 */
[----:B------:R-:W-:Y:S01]  /*5390*/  IMAD.MOV.U32 R10, RZ, RZ, R14 ;  /* 0x000000ffff0a7224 */ /* 0x000fe200078e000e */
[----:B------:R-:W-:Y:S02]  /*53a0*/  I2FP.F32.S32 R12, R11 ;  /* 0x0000000b000c7245 */ /* 0x000fe40000201400 */
[----:B------:R-:W-:Y:S01]  /*53b0*/  I2FP.F32.S32 R11, R8 ;  /* 0x00000008000b7245 */ /* 0x000fe20000201400 */
[----:B------:R-:W-:Y:S01]  /*53c0*/  FFMA.FTZ R30, R13, -UR5, R171 ;  /* 0x800000050d1e7c23 */ /* 0x000fe200080100ab */
[----:B------:R-:W-:Y:S01]  /*53d0*/  I2FP.F32.S32 R9, R9 ;  /* 0x0000000900097245 */ /* 0x000fe20000201400 */
[----:B------:R-:W-:Y:S01]  /*53e0*/  FFMA.FTZ R27, R12, -UR5, R105 ;  /* 0x800000050c1b7c23 */ /* 0x000fe20008010069 */
[----:B------:R-:W-:Y:S01]  /*53f0*/  I2FP.F32.S32 R8, R10 ;  /* 0x0000000a00087245 */ /* 0x000fe20000201400 */
[----:B------:R-:W-:-:S02]  /*5400*/  IMAD.IADD R10, R6, 0x1, -R34 ;  /* 0x00000001060a7824 */ /* 0x000fc400078e0a22 */
[----:B------:R-:W-:Y:S01]  /*5410*/  FFMA.FTZ R25, R11, -UR5, R107 ;  /* 0x800000050b197c23 */ /* 0x000fe2000801006b */
[----:B------:R-:W-:Y:S01]  /*5420*/  FFMA.FTZ R41, R9, -UR5, R166 ;  /* 0x8000000509297c23 */ /* 0x000fe200080100a6 */
[----:B------:R-:W-:Y:S02]  /*5430*/  IMAD.IADD R9, R7, 0x1, -R34 ;  /* 0x0000000107097824 */ /* 0x000fe400078e0a22 */
[----:B------:R-:W-:Y:S01]  /*5440*/  FFMA.FTZ R39, R8, -UR5, R96 ;  /* 0x8000000508277c23 */ /* 0x000fe20008010060 */
[C---:B------:R-:W-:Y:S01]  /*5450*/  IMAD.IADD R8, R5.reuse, 0x1, -R29 ;  /* 0x0000000105087824 */ /* 0x040fe200078e0a1d */
[----:B------:R-:W-:Y:S01]  /*5460*/  FSEL R107, R22, -INF , !P4 ;  /* 0xff800000166b7808 */ /* 0x000fe20006000000 */
[----:B------:R-:W-:Y:S01]  /*5470*/  IMAD.IADD R12, R5, 0x1, -R34 ;  /* 0x00000001050c7824 */ /* 0x000fe200078e0a22 */
[----:B------:R-:W-:Y:S01]  /*5480*/  IABS R9, R9 ;  /* 0x0000000900097213 */ /* 0x000fe20000000000 */
[----:B------:R-:W-:Y:S01]  /*5490*/  IMAD.IADD R13, R7, 0x1, -R37 ;  /* 0x00000001070d7824 */ /* 0x000fe200078e0a25 */
[----:B------:R-:W-:-:S02]  /*54a0*/  IABS R11, R8 ;  /* 0x00000008000b7213 */ /* 0x000fc40000000000 */
[----:B------:R-:W-:Y:S02]  /*54b0*/  IABS R8, R10 ;  /* 0x0000000a00087213 */ /* 0x000fe40000000000 */
[----:B------:R-:W-:Y:S02]  /*54c0*/  IABS R10, R12 ;  /* 0x0000000c000a7213 */ /* 0x000fe40000000000 */
[----:B------:R-:W-:Y:S02]  /*54d0*/  IABS R12, R13 ;  /* 0x0000000d000c7213 */ /* 0x000fe40000000000 */
[----:B------:R-:W-:Y:S01]  /*54e0*/  MOV R13, R11 ;  /* 0x0000000b000d7202 */ /* 0x000fe20000000f00 */
[----:B------:R-:W-:Y:S01]  /*54f0*/  IMAD.MOV.U32 R11, RZ, RZ, R9 ;  /* 0x000000ffff0b7224 */ /* 0x000fe200078e0009 */
[----:B------:R-:W-:Y:S01]  /*5500*/  ISETP.GE.AND P4, PT, R34, UR26, PT ;  /* 0x0000001a22007c0c */ /* 0x000fe2000bf86270 */
[----:B------:R-:W-:Y:S01]  /*5510*/  IMAD.MOV.U32 R9, RZ, RZ, R8 ;  /* 0x000000ffff097224 */ /* 0x000fe200078e0008 */
[----:B------:R-:W-:Y:S01]  /*5520*/  I2FP.F32.S32 R13, R13 ;  /* 0x0000000d000d7245 */ /* 0x000fe20000201400 */
[----:B------:R-:W-:Y:S01]  /*5530*/  IMAD.MOV.U32 R8, RZ, RZ, R10 ;  /* 0x000000ffff087224 */ /* 0x000fe200078e000a */
[----:B------:R-:W-:Y:S01]  /*5540*/  FSEL R105, R32, -INF , !P3 ;  /* 0xff80000020697808 */ /* 0x000fe20005800000 */
[----:B------:R-:W-:Y:S01]  /*5550*/  IMAD.MOV.U32 R10, RZ, RZ, R12 ;  /* 0x000000ffff0a7224 */ /* 0x000fe200078e000c */
[----:B------:R-:W-:Y:S01]  /*5560*/  I2FP.F32.S32 R12, R11 ;  /* 0x0000000b000c7245 */ /* 0x000fe20000201400 */
[----:B------:R-:W-:Y:S01]  /*5570*/  FFMA.FTZ R15, R13, -UR5, R98 ;  /* 0x800000050d0f7c23 */ /* 0x000fe20008010062 */
[----:B------:R-:W-:Y:S01]  /*5580*/  I2FP.F32.S32 R11, R9 ;  /* 0x00000009000b7245 */ /* 0x000fe20000201400 */
[--C-:B------:R-:W-:Y:S01]  /*5590*/  IMAD.IADD R13, R5, 0x1, -R38.reuse ;  /* 0x00000001050d7824 */ /* 0x100fe200078e0a26 */
        /* <DEDUP_REMOVED lines=14> */
[----:B------:R-:W-:Y:S01]  /*5680*/  IABS R11, R13 ;  /* 0x0000000d000b7213 */ /* 0x000fe20000000000 */
[----:B------:R-:W-:Y:S01]  /*5690*/  IMAD.MOV.U32 R13, RZ, RZ, R12 ;  /* 0x000000ffff0d7224 */ /* 0x000fe200078e000c */
[----:B------:R-:W-:Y:S02]  /*56a0*/  MOV R12, R8 ;  /* 0x00000008000c7202 */ /* 0x000fe40000000f00 */
[----:B------:R-:W-:Y:S01]  /*56b0*/  IABS R10, R10 ;  /* 0x0000000a000a7213 */ /* 0x000fe20000000000 */
[----:B------:R-:W-:Y:S01]  /*56c0*/  IMAD.MOV.U32 R8, RZ, RZ, R11 ;  /* 0x000000ffff087224 */ /* 0x000fe200078e000b */
[----:B------:R-:W-:Y:S02]  /*56d0*/  I2FP.F32.S32 R9, R9 ;  /* 0x0000000900097245 */ /* 0x000fe40000201400 */
[----:B------:R-:W-:Y:S02]  /*56e0*/  I2FP.F32.S32 R10, R10 ;  /* 0x0000000a000a7245 */ /* 0x000fe40000201400 */
[----:B------:R-:W-:Y:S01]  /*56f0*/  I2FP.F32.S32 R8, R8 ;  /* 0x0000000800087245 */ /* 0x000fe20000201400 */
[----:B------:R-:W-:Y:S01]  /*5700*/  FFMA.FTZ R34, R9, -UR5, R93 ;  /* 0x8000000509227c23 */ /* 0x000fe2000801005d */
[----:B------:R-:W-:Y:S01]  /*5710*/  I2FP.F32.S32 R11, R12 ;  /* 0x0000000c000b7245 */ /* 0x000fe20000201400 */
[--C-:B------:R-:W-:Y:S01]  /*5720*/  IMAD.IADD R9, R7, 0x1, -R42.reuse ;  /* 0x0000000107097824 */ /* 0x100fe200078e0a2a */
[----:B------:R-:W-:Y:S01]  /*5730*/  I2FP.F32.S32 R13, R13 ;  /* 0x0000000d000d7245 */ /* 0x000fe20000201400 */
[----:B------:R-:W-:Y:S01]  /*5740*/  FFMA.FTZ R32, R8, -UR5, R95 ;  /* 0x8000000508207c23 */ /* 0x000fe2000801005f */
[----:B------:R-:W-:Y:S01]  /*5750*/  FSEL R97, R18, -INF , !P2 ;  /* 0xff80000012617808 */ /* 0x000fe20005000000 */
[----:B------:R-:W-:Y:S01]  /*5760*/  IMAD.IADD R8, R6, 0x1, -R42 ;  /* 0x0000000106087824 */ /* 0x000fe200078e0a2a */
[----:B------:R-:W-:Y:S01]  /*5770*/  ISETP.GE.AND P2, PT, R38, UR26, PT ;  /* 0x0000001a26007c0c */ /* 0x000fe2000bf46270 */
[----:B------:R-:W-:Y:S01]  /*5780*/  FFMA.FTZ R38, R10, -UR5, R163 ;  /* 0x800000050a267c23 */ /* 0x000fe200080100a3 */
[----:B------:R-:W-:Y:S01]  /*5790*/  FFMA.FTZ R18, R11, -UR5, R94 ;  /* 0x800000050b127c23 */ /* 0x000fe2000801005e */
[----:B------:R-:W-:-:S02]  /*57a0*/  IMAD.IADD R10, R5, 0x1, -R42 ;  /* 0x00000001050a7824 */ /* 0x000fc400078e0a2a */
[----:B------:R-:W-:Y:S01]  /*57b0*/  FFMA.FTZ R19, R13, -UR5, R92 ;  /* 0x800000050d137c23 */ /* 0x000fe2000801005c */
[--C-:B------:R-:W-:Y:S01]  /*57c0*/  IMAD.IADD R11, R7, 0x1, -R43.reuse ;  /* 0x00000001070b7824 */ /* 0x100fe200078e0a2b */
[----:B------:R-:W-:Y:S01]  /*57d0*/  IABS R12, R9 ;  /* 0x00000009000c7213 */ /* 0x000fe20000000000 */
[----:B------:R-:W-:Y:S01]  /*57e0*/  IMAD.IADD R13, R6, 0x1, -R43 ;  /* 0x00000001060d7824 */ /* 0x000fe200078e0a2b */
[----:B------:R-:W-:Y:S02]  /*57f0*/  IABS R9, R8 ;  /* 0x0000000800097213 */ /* 0x000fe40000000000 */
[----:B------:R-:W-:Y:S02]  /*5800*/  IABS R8, R10 ;  /* 0x0000000a00087213 */ /* 0x000fe40000000000 */
[----:B------:R-:W-:Y:S02]  /*5810*/  IABS R10, R11 ;  /* 0x0000000b000a7213 */ /* 0x000fe40000000000 */
[----:B------:R-:W-:Y:S01]  /*5820*/  IABS R11, R13 ;  /* 0x0000000d000b7213 */ /* 0x000fe20000000000 */
[----:B------:R-:W-:Y:S01]  /*5830*/  IMAD.MOV.U32 R13, RZ, RZ, R12 ;  /* 0x000000ffff0d7224 */ /* 0x000fe200078e000c */
[----:B------:R-:W-:Y:S01]  /*5840*/  FSEL R96, R20, -INF , !P3 ;  /* 0xff80000014607808 */ /* 0x000fe20005800000 */
[----:B------:R-:W-:Y:S01]  /*5850*/  IMAD.MOV.U32 R12, RZ, RZ, R9 ;  /* 0x000000ffff0c7224 */ /* 0x000fe200078e0009 */
[----:B------:R-:W-:Y:S01]  /*5860*/  ISETP.GE.AND P3, PT, R37, UR26, PT ;  /* 0x0000001a25007c0c */ /* 0x000fe2000bf66270 */
[----:B------:R-:W-:Y:S01]  /*5870*/  IMAD.MOV.U32 R9, RZ, RZ, R10 ;  /* 0x000000ffff097224 */ /* 0x000fe200078e000a */
[----:B------:R-:W-:Y:S01]  /*5880*/  I2FP.F32.S32 R13, R13 ;  /* 0x0000000d000d7245 */ /* 0x000fe20000201400 */
[----:B------:R-:W-:Y:S01]  /*5890*/  IMAD.MOV.U32 R10, RZ, RZ, R11 ;  /* 0x000000ffff0a7224 */ /* 0x000fe200078e000b */
[----:B------:R-:W-:-:S02]  /*58a0*/  I2FP.F32.S32 R11, R8 ;  /* 0x00000008000b7245 */ /* 0x000fc40000201400 */
[----:B------:R-:W-:Y:S01]  /*58b0*/  I2FP.F32.S32 R9, R9 ;  /* 0x0000000900097245 */ /* 0x000fe20000201400 */
[----:B------:R-:W-:Y:S01]  /*58c0*/  FFMA.FTZ R28, R13, -UR5, R158 ;  /* 0x800000050d1c7c23 */ /* 0x000fe2000801009e */
[----:B------:R-:W-:Y:S01]  /*58d0*/  I2FP.F32.S32 R8, R10 ;  /* 0x0000000a00087245 */ /* 0x000fe20000201400 */
[--C-:B------:R-:W-:Y:S01]  /*58e0*/  IMAD.IADD R10, R6, 0x1, -R44.reuse ;  /* 0x00000001060a7824 */ /* 0x100fe200078e0a2c */
[----:B------:R-:W-:Y:S01]  /*58f0*/  I2FP.F32.S32 R12, R12 ;  /* 0x0000000c000c7245 */ /* 0x000fe20000201400 */
[----:B------:R-:W-:Y:S01]  /*5900*/  FFMA.FTZ R37, R9, -UR5, R159 ;  /* 0x8000000509257c23 */ /* 0x000fe2000801009f */
[----:B------:R-:W-:Y:S01]  /*5910*/  FSEL R94, R31, -INF , !P1 ;  /* 0xff8000001f5e7808 */ /* 0x000fe20004800000 */
[----:B------:R-:W-:Y:S01]  /*5920*/  FFMA.FTZ R31, R8, -UR5, R89 ;  /* 0x80000005081f7c23 */ /* 0x000fe20008010059 */
[----:B------:R-:W-:Y:S01]  /*5930*/  FSEL R77, R26, -INF , !P1 ;  /* 0xff8000001a4d7808 */ /* 0x000fe20004800000 */
[----:B------:R-:W-:Y:S01]  /*5940*/  IMAD.IADD R9, R7, 0x1, -R44 ;  /* 0x0000000107097824 */ /* 0x000fe200078e0a2c */
[----:B------:R-:W-:Y:S01]  /*5950*/  IADD3 R8, -R43, R5, RZ ;  /* 0x000000052b087210 */ /* 0x000fe20007ffe1ff */
[----:B------:R-:W-:Y:S01]  /*5960*/  FFMA.FTZ R26, R12, -UR5, R88 ;  /* 0x800000050c1a7c23 */ /* 0x000fe20008010058 */
[----:B------:R-:W-:-:S02]  /*5970*/  IMAD.IADD R12, R5, 0x1, -R44 ;  /* 0x00000001050c7824 */ /* 0x000fc400078e0a2c */
[----:B------:R-:W-:Y:S01]  /*5980*/  FFMA.FTZ R21, R11, -UR5, R90 ;  /* 0x800000050b157c23 */ /* 0x000fe2000801005a */
[----:B------:R-:W-:Y:S01]  /*5990*/  IMAD.IADD R13, R7, 0x1, -R45 ;  /* 0x00000001070d7824 */ /* 0x000fe200078e0a2d */
[----:B------:R-:W-:Y:S02]  /*59a0*/  IABS R11, R8 ;  /* 0x00000008000b7213 */ /* 0x000fe40000000000 */
[----:B------:R-:W-:Y:S02]  /*59b0*/  IABS R9, R9 ;  /* 0x0000000900097213 */ /* 0x000fe40000000000 */
[----:B------:R-:W-:Y:S02]  /*59c0*/  IABS R8, R10 ;  /* 0x0000000a00087213 */ /* 0x000fe40000000000 */
[----:B------:R-:W-:Y:S02]  /*59d0*/  IABS R10, R12 ;  /* 0x0000000c000a7213 */ /* 0x000fe40000000000 */
        /* <DEDUP_REMOVED lines=24> */
[----:B------:R-:W-:Y:S02]  /*5b60*/  FSEL R73, R35, -INF , !P0 ;  /* 0xff80000023497808 */ /* 0x000fe40004000000 */
        /* <DEDUP_REMOVED lines=13> */
[----:B------:R-:W-:Y:S01]  /*5c40*/  IMAD.IADD R9, R7, 0x1, -R47 ;  /* 0x0000000107097824 */ /* 0x000fe200078e0a2f */
[----:B------:R-:W-:-:S02]  /*5c50*/  FSEL R88, R64, -INF , !P6 ;  /* 0xff80000040587808 */ /* 0x000fc40007000000 */
[----:B------:R-:W-:Y:S02]  /*5c60*/  FSEL R131, R30, -INF , !P6 ;  /* 0xff8000001e837808 */ /* 0x000fe40007000000 */
[----:B------:R-:W-:Y:S02]  /*5c70*/  FSEL R65, R27, -INF , !P6 ;  /* 0xff8000001b417808 */ /* 0x000fe40007000000 */
[----:B------:R-:W-:Y:S01]  /*5c80*/  FSEL R115, R29, -INF , !P4 ;  /* 0xff8000001d737808 */ /* 0x000fe20006000000 */
[----:B------:R-:W-:Y:S01]  /*5c90*/  FFMA.FTZ R29, R8, -UR5, R126 ;  /* 0x80000005081d7c23 */ /* 0x000fe2000801007e */
[----:B------:R-:W-:Y:S01]  /*5ca0*/  I2FP.F32.S32 R13, R13 ;  /* 0x0000000d000d7245 */ /* 0x000fe20000201400 */
[----:B------:R-:W-:Y:S01]  /*5cb0*/  IMAD.IADD R8, R6, 0x1, -R47 ;  /* 0x0000000106087824 */ /* 0x000fe200078e0a2f */
[----:B------:R-:W-:Y:S01]  /*5cc0*/  ISETP.GE.AND P6, PT, R44, UR26, PT ;  /* 0x0000001a2c007c0c */ /* 0x000fe2000bfc6270 */
[----:B------:R-:W-:Y:S01]  /*5cd0*/  FFMA.FTZ R44, R10, -UR5, R150 ;  /* 0x800000050a2c7c23 */ /* 0x000fe20008010096 */
[----:B------:R-:W-:Y:S01]  /*5ce0*/  FSEL R76, R15, -INF , !P5 ;  /* 0xff8000000f4c7808 */ /* 0x000fe20006800000 */
[----:B------:R-:W-:Y:S01]  /*5cf0*/  FFMA.FTZ R15, R11, -UR5, R123 ;  /* 0x800000050b0f7c23 */ /* 0x000fe2000801007b */
[----:B------:R-:W-:Y:S01]  /*5d00*/  IMAD.IADD R10, R5, 0x1, -R47 ;  /* 0x00000001050a7824 */ /* 0x000fe200078e0a2f */
[----:B------:R-:W-:Y:S01]  /*5d10*/  FSEL R64, R22, -INF , !P4 ;  /* 0xff80000016407808 */ /* 0x000fe20006000000 */
[----:B------:R-:W-:-:S02]  /*5d20*/  IMAD.IADD R11, R7, 0x1, -R48 ;  /* 0x00000001070b7824 */ /* 0x000fc400078e0a30 */
[----:B------:R-:W-:Y:S01]  /*5d30*/  FFMA.FTZ R22, R13, -UR5, R121 ;  /* 0x800000050d167c23 */ /* 0x000fe20008010079 */
[----:B------:R-:W-:Y:S02]  /*5d40*/  IADD3 R13, -R48, R6, RZ ;  /* 0x00000006300d7210 */ /* 0x000fe40007ffe1ff */
        /* <DEDUP_REMOVED lines=10> */
[----:B------:R-:W-:Y:S01]  /*5df0*/  ISETP.GE.AND P5, PT, R45, UR26, PT ;  /* 0x0000001a2d007c0c */ /* 0x000fe2000bfa6270 */
[----:B------:R-:W-:Y:S01]  /*5e00*/  IMAD.MOV.U32 R10, RZ, RZ, R11 ;  /* 0x000000ffff0a7224 */ /* 0x000fe200078e000b */
[----:B------:R-:W-:-:S02]  /*5e10*/  I2FP.F32.S32 R11, R8 ;  /* 0x00000008000b7245 */ /* 0x000fc40000201400 */
[----:B------:R-:W-:Y:S02]  /*5e20*/  I2FP.F32.S32 R9, R9 ;  /* 0x0000000900097245 */ /* 0x000fe40000201400 */
[----:B------:R-:W-:Y:S01]  /*5e30*/  I2FP.F32.S32 R8, R10 ;  /* 0x0000000a00087245 */ /* 0x000fe20000201400 */
[----:B------:R-:W-:Y:S01]  /*5e40*/  IMAD.IADD R10, R6, 0x1, -R49 ;  /* 0x00000001060a7824 */ /* 0x000fe200078e0a31 */
[----:B------:R-:W-:Y:S02]  /*5e50*/  I2FP.F32.S32 R12, R12 ;  /* 0x0000000c000c7245 */ /* 0x000fe40000201400 */
[----:B------:R-:W-:Y:S01]  /*5e60*/  I2FP.F32.S32 R13, R13 ;  /* 0x0000000d000d7245 */ /* 0x000fe20000201400 */
[----:B------:R-:W-:Y:S01]  /*5e70*/  FFMA.FTZ R45, R8, -UR5, R188 ;  /* 0x80000005082d7c23 */ /* 0x000fe200080100bc */
[----:B------:R-:W-:Y:S01]  /*5e80*/  FSEL R92, R67, -INF , !P4 ;  /* 0xff800000435c7808 */ /* 0x000fe20006000000 */
[----:B------:R-:W-:Y:S01]  /*5e90*/  IMAD.IADD R8, R5, 0x1, -R48 ;  /* 0x0000000105087824 */ /* 0x000fe200078e0a30 */
[----:B------:R-:W-:Y:S01]  /*5ea0*/  FSEL R66, R14, -INF , !P4 ;  /* 0xff8000000e427808 */ /* 0x000fe20006000000 */
[----:B------:R-:W-:Y:S01]  /*5eb0*/  FFMA.FTZ R14, R11, -UR5, R127 ;  /* 0x800000050b0e7c23 */ /* 0x000fe2000801007f */
[----:B------:R-:W-:Y:S01]  /*5ec0*/  ISETP.GE.AND P4, PT, R46, UR26, PT ;  /* 0x0000001a2e007c0c */ /* 0x000fe2000bf86270 */
[----:B------:R-:W-:Y:S01]  /*5ed0*/  FFMA.FTZ R46, R9, -UR5, R146 ;  /* 0x80000005092e7c23 */ /* 0x000fe20008010092 */
[----:B------:R-:W-:Y:S01]  /*5ee0*/  FSEL R136, R18, -INF , !P3 ;  /* 0xff80000012887808 */ /* 0x000fe20005800000 */
[----:B------:R-:W-:Y:S01]  /*5ef0*/  FFMA.FTZ R18, R12, -UR5, R125 ;  /* 0x800000050c127c23 */ /* 0x000fe2000801007d */
[----:B------:R-:W-:Y:S01]  /*5f00*/  FSEL R130, R19, -INF , !P3 ;  /* 0xff80000013827808 */ /* 0x000fe20005800000 */
[----:B------:R-:W-:-:S02]  /*5f10*/  IMAD.IADD R9, R7, 0x1, -R49 ;  /* 0x0000000107097824 */ /* 0x000fc400078e0a31 */
[----:B------:R-:W-:Y:S01]  /*5f20*/  FFMA.FTZ R19, R13, -UR5, R151 ;  /* 0x800000050d137c23 */ /* 0x000fe20008010097 */
[----:B------:R-:W-:Y:S01]  /*5f30*/  IMAD.IADD R12, R5, 0x1, -R49 ;  /* 0x00000001050c7824 */ /* 0x000fe200078e0a31 */
[----:B------:R-:W-:Y:S01]  /*5f40*/  IABS R11, R8 ;  /* 0x00000008000b7213 */ /* 0x000fe20000000000 */
[----:B------:R-:W-:Y:S01]  /*5f50*/  IMAD.IADD R13, R7, 0x1, -R50 ;  /* 0x00000001070d7824 */ /* 0x000fe200078e0a32 */
[----:B------:R-:W-:Y:S02]  /*5f60*/  IABS R9, R9 ;  /* 0x0000000900097213 */ /* 0x000fe40000000000 */
[----:B------:R-:W-:Y:S02]  /*5f70*/  IABS R8, R10 ;  /* 0x0000000a00087213 */ /* 0x000fe40000000000 */
[----:B------:R-:W-:Y:S02]  /*5f80*/  IABS R10, R12 ;  /* 0x0000000c000a7213 */ /* 0x000fe40000000000 */
[----:B------:R-:W-:Y:S01]  /*5f90*/  IABS R12, R13 ;  /* 0x0000000d000c7213 */ /* 0x000fe20000000000 */
[----:B------:R-:W-:Y:S01]  /*5fa0*/  IMAD.MOV.U32 R13, RZ, RZ, R11 ;  /* 0x000000ffff0d7224 */ /* 0x000fe200078e000b */
[----:B------:R-:W-:Y:S01]  /*5fb0*/  MOV R11, R9 ;  /* 0x00000009000b7202 */ /* 0x000fe20000000f00 */
[----:B------:R-:W-:Y:S01]  /*5fc0*/  IMAD.MOV.U32 R9, RZ, RZ, R8 ;  /* 0x000000ffff097224 */ /* 0x000fe200078e0008 */
[----:B------:R-:W-:Y:S01]  /*5fd0*/  ISETP.GE.AND P1, PT, R42, UR26, PT ;  /* 0x0000001a2a007c0c */ /* 0x000fe2000bf26270 */
[----:B------:R-:W-:Y:S01]  /*5fe0*/  IMAD.MOV.U32 R8, RZ, RZ, R10 ;  /* 0x000000ffff087224 */ /* 0x000fe200078e000a */
[----:B------:R-:W-:Y:S01]  /*5ff0*/  FSEL R128, R68, -INF , !P3 ;  /* 0xff80000044807808 */ /* 0x000fe20005800000 */
[----:B------:R-:W-:Y:S01]  /*6000*/  IMAD.MOV.U32 R10, RZ, RZ, R12 ;  /* 0x000000ffff0a7224 */ /* 0x000fe200078e000c */
[----:B------:R-:W-:-:S02]  /*6010*/  I2FP.F32.S32 R12, R11 ;  /* 0x0000000b000c7245 */ /* 0x000fc40000201400 */
[----:B------:R-:W-:Y:S02]  /*6020*/  I2FP.F32.S32 R11, R9 ;  /* 0x00000009000b7245 */ /* 0x000fe40000201400 */
[----:B------:R-:W-:Y:S01]  /*6030*/  I2FP.F32.S32 R9, R10 ;  /* 0x0000000a00097245 */ /* 0x000fe20000201400 */
[----:B------:R-:W-:Y:S01]  /*6040*/  FFMA.FTZ R30, R12, -UR5, R147 ;  /* 0x800000050c1e7c23 */ /* 0x000fe20008010093 */
[----:B------:R-:W-:Y:S01]  /*6050*/  I2FP.F32.S32 R8, R8 ;  /* 0x0000000800087245 */ /* 0x000fe20000201400 */
[----:B------:R-:W-:Y:S01]  /*6060*/  FFMA.FTZ R27, R11, -UR5, R189 ;  /* 0x800000050b1b7c23 */ /* 0x000fe200080100bd */
[----:B------:R-:W-:Y:S01]  /*6070*/  FSEL R129, R40, -INF , !P3 ;  /* 0xff80000028817808 */ /* 0x000fe20005800000 */
[--C-:B------:R-:W-:Y:S01]  /*6080*/  IMAD.IADD R11, R6, 0x1, -R51.reuse ;  /* 0x00000001060b7824 */ /* 0x100fe200078e0a33 */
[----:B------:R-:W-:Y:S01]  /*6090*/  I2FP.F32.S32 R13, R13 ;  /* 0x0000000d000d7245 */ /* 0x000fe20000201400 */
[----:B------:R-:W-:Y:S01]  /*60a0*/  IMAD.IADD R10, R7, 0x1, -R51 ;  /* 0x00000001070a7824 */ /* 0x000fe200078e0a33 */
[----:B------:R-:W-:Y:S01]  /*60b0*/  ISETP.GE.AND P3, PT, R47, UR26, PT ;  /* 0x0000001a2f007c0c */ /* 0x000fe2000bf66270 */
[----:B------:R-:W-:Y:S01]  /*60c0*/  FFMA.FTZ R47, R9, -UR5, R138 ;  /* 0x80000005092f7c23 */ /* 0x000fe2000801008a */
[----:B------:R-:W-:Y:S01]  /*60d0*/  FSEL R127, R21, -INF , !P1 ;  /* 0xff800000157f7808 */ /* 0x000fe20004800000 */
[----:B------:R-:W-:Y:S01]  /*60e0*/  FFMA.FTZ R21, R8, -UR5, R191 ;  /* 0x8000000508157c23 */ /* 0x000fe200080100bf */
[--C-:B------:R-:W-:Y:S01]  /*60f0*/  IMAD.IADD R9, R6, 0x1, -R50.reuse ;  /* 0x0000000106097824 */ /* 0x100fe200078e0a32 */
[----:B------:R-:W-:Y:S01]  /*6100*/  FSEL R110, R26, -INF , !P1 ;  /* 0xff8000001a6e7808 */ /* 0x000fe20004800000 */
[----:B------:R-:W-:-:S02]  /*6110*/  IMAD.IADD R8, R5, 0x1, -R50 ;  /* 0x0000000105087824 */ /* 0x000fc400078e0a32 */
[----:B------:R-:W-:Y:S01]  /*6120*/  FFMA.FTZ R26, R13, -UR5, R190 ;  /* 0x800000050d1a7c23 */ /* 0x000fe200080100be */
[----:B------:R-:W-:Y:S01]  /*6130*/  IMAD.IADD R13, R5, 0x1, -R51 ;  /* 0x00000001050d7824 */ /* 0x000fe200078e0a33 */
[----:B------:R-:W-:Y:S02]  /*6140*/  IABS R12, R9 ;  /* 0x00000009000c7213 */ /* 0x000fe40000000000 */
[----:B------:R-:W-:Y:S02]  /*6150*/  IABS R8, R8 ;  /* 0x0000000800087213 */ /* 0x000fe40000000000 */
[----:B------:R-:W-:Y:S02]  /*6160*/  IABS R9, R11 ;  /* 0x0000000b00097213 */ /* 0x000fe40000000000 */
[----:B------:R-:W-:Y:S01]  /*6170*/  IABS R11, R13 ;  /* 0x0000000d000b7213 */ /* 0x000fe20000000000 */
[----:B------:R-:W-:Y:S01]  /*6180*/  IMAD.MOV.U32 R13, RZ, RZ, R12 ;  /* 0x000000ffff0d7224 */ /* 0x000fe200078e000c */
[----:B------:R-:W-:Y:S01]  /*6190*/  IABS R10, R10 ;  /* 0x0000000a000a7213 */ /* 0x000fe20000000000 */
[----:B------:R-:W-:Y:S01]  /*61a0*/  IMAD.MOV.U32 R12, RZ, RZ, R8 ;  /* 0x000000ffff0c7224 */ /* 0x000fe200078e0008 */
[----:B------:R-:W-:-:S02]  /*61b0*/  MOV R8, R11 ;  /* 0x0000000b00087202 */ /* 0x000fc40000000f00 */
[----:B------:R-:W-:Y:S02]  /*61c0*/  I2FP.F32.S32 R9, R9 ;  /* 0x0000000900097245 */ /* 0x000fe40000201400 */
[----:B------:R-:W-:Y:S02]  /*61d0*/  I2FP.F32.S32 R8, R8 ;  /* 0x0000000800087245 */ /* 0x000fe40000201400 */
[----:B------:R-:W-:Y:S02]  /*61e0*/  I2FP.F32.S32 R10, R10 ;  /* 0x0000000a000a7245 */ /* 0x000fe40000201400 */
[----:B------:R-:W-:Y:S02]  /*61f0*/  I2FP.F32.S32 R11, R12 ;  /* 0x0000000c000b7245 */ /* 0x000fe40000201400 */
[----:B------:R-:W-:Y:S01]  /*6200*/  FSEL R93, R36, -INF , !P0 ;  /* 0xff800000245d7808 */ /* 0x000fe20004000000 */
[----:B------:R-:W-:Y:S01]  /*6210*/  FFMA.FTZ R36, R9, -UR5, R193 ;  /* 0x8000000509247c23 */ /* 0x000fe200080100c1 */
[----:B------:R-:W-:Y:S01]  /*6220*/  I2FP.F32.S32 R13, R13 ;  /* 0x0000000d000d7245 */ /* 0x000fe20000201400 */
[--C-:B------:R-:W-:Y:S01]  /*6230*/  IMAD.IADD R9, R7, 0x1, -R52.reuse ;  /* 0x0000000107097824 */ /* 0x100fe200078e0a34 */
[----:B------:R-:W-:Y:S01]  /*6240*/  FSEL R124, R32, -INF , !P2 ;  /* 0xff800000207c7808 */ /* 0x000fe20005000000 */
[----:B------:R-:W-:Y:S01]  /*6250*/  FFMA.FTZ R32, R8, -UR5, R195 ;  /* 0x8000000508207c23 */ /* 0x000fe200080100c3 */
[----:B------:R-:W-:Y:S01]  /*6260*/  ISETP.GE.AND P0, PT, R43, UR26, PT ;  /* 0x0000001a2b007c0c */ /* 0x000fe2000bf06270 */
[----:B------:R-:W-:Y:S01]  /*6270*/  FFMA.FTZ R43, R10, -UR5, R139 ;  /* 0x800000050a2b7c23 */ /* 0x000fe2000801008b */
[----:B------:R-:W-:Y:S01]  /*6280*/  FSEL R114, R34, -INF , !P2 ;  /* 0xff80000022727808 */ /* 0x000fe20005000000 */
[----:B------:R-:W-:-:S02]  /*6290*/  IMAD.IADD R8, R6, 0x1, -R52 ;  /* 0x0000000106087824 */ /* 0x000fc400078e0a34 */
[----:B------:R-:W-:Y:S01]  /*62a0*/  FFMA.FTZ R34, R11, -UR5, R194 ;  /* 0x800000050b227c23 */ /* 0x000fe200080100c2 */
[----:B------:R-:W-:Y:S02]  /*62b0*/  IMAD.IADD R10, R5, 0x1, -R52 ;  /* 0x00000001050a7824 */ /* 0x000fe400078e0a34 */
[----:B------:R-:W-:Y:S01]  /*62c0*/  FFMA.FTZ R42, R13, -UR5, R192 ;  /* 0x800000050d2a7c23 */ /* 0x000fe200080100c0 */
[--C-:B------:R-:W-:Y:S01]  /*62d0*/  IMAD.IADD R11, R7, 0x1, -R55.reuse ;  /* 0x00000001070b7824 */ /* 0x100fe200078e0a37 */
[----:B------:R-:W-:Y:S01]  /*62e0*/  IABS R12, R9 ;  /* 0x00000009000c7213 */ /* 0x000fe20000000000 */
[----:B------:R-:W-:Y:S01]  /*62f0*/  IMAD.IADD R13, R6, 0x1, -R55 ;  /* 0x00000001060d7824 */ /* 0x000fe200078e0a37 */
[----:B------:R-:W-:Y:S02]  /*6300*/  IABS R9, R8 ;  /* 0x0000000800097213 */ /* 0x000fe40000000000 */
        /* <DEDUP_REMOVED lines=15> */
[----:B------:R-:W-:Y:S01]  /*6400*/  I2FP.F32.S32 R12, R12 ;  /* 0x0000000c000c7245 */ /* 0x000fe20000201400 */
[----:B------:R-:W-:Y:S01]  /*6410*/  FFMA.FTZ R41, R9, -UR5, R135 ;  /* 0x8000000509297c23 */ /* 0x000fe20008010087 */
[----:B------:R-:W-:Y:S01]  /*6420*/  IADD3 R9, -R60, R7, RZ ;  /* 0x000000073c097210 */ /* 0x000fe20007ffe1ff */
[----:B------:R-:W-:Y:S01]  /*6430*/  FFMA.FTZ R40, R8, -UR5, R197 ;  /* 0x8000000508287c23 */ /* 0x000fe200080100c5 */
[----:B------:R-:W-:-:S02]  /*6440*/  IMAD.IADD R8, R5, 0x1, -R55 ;  /* 0x0000000105087824 */ /* 0x000fc400078e0a37 */
[----:B------:R-:W-:Y:S01]  /*6450*/  FFMA.FTZ R38, R12, -UR5, R196 ;  /* 0x800000050c267c23 */ /* 0x000fe200080100c4 */
[----:B------:R-:W-:Y:S02]  /*6460*/  IMAD.IADD R12, R5, 0x1, -R60 ;  /* 0x00000001050c7824 */ /* 0x000fe400078e0a3c */
[----:B------:R-:W-:Y:S01]  /*6470*/  FFMA.FTZ R37, R11, -UR5, R198 ;  /* 0x800000050b257c23 */ /* 0x000fe200080100c6 */
[----:B------:R-:W-:Y:S01]  /*6480*/  IMAD.IADD R13, R7, 0x1, -R61 ;  /* 0x00000001070d7824 */ /* 0x000fe200078e0a3d */
[----:B------:R-:W-:Y:S02]  /*6490*/  IABS R11, R8 ;  /* 0x00000008000b7213 */ /* 0x000fe40000000000 */
        /* <DEDUP_REMOVED lines=13> */
[----:B------:R-:W-:-:S02]  /*6570*/  I2FP.F32.S32 R12, R11 ;  /* 0x0000000b000c7245 */ /* 0x000fc40000201400 */
[----:B------:R-:W-:Y:S02]  /*6580*/  I2FP.F32.S32 R11, R9 ;  /* 0x00000009000b7245 */ /* 0x000fe40000201400 */
[----:B------:R-:W-:Y:S02]  /*6590*/  I2FP.F32.S32 R9, R10 ;  /* 0x0000000a00097245 */ /* 0x000fe40000201400 */
[----:B------:R-:W-:Y:S01]  /*65a0*/  I2FP.F32.S32 R8, R8 ;  /* 0x0000000800087245 */ /* 0x000fe20000201400 */
[----:B------:R-:W-:Y:S01]  /*65b0*/  FFMA.FTZ R31, R11, -UR5, R200 ;  /* 0x800000050b1f7c23 */ /* 0x000fe200080100c8 */
[----:B------:R-:W-:Y:S01]  /*65c0*/  FSEL R126, R35, -INF , !P4 ;  /* 0xff800000237e7808 */ /* 0x000fe20006000000 */
[----:B------:R-:W-:Y:S01]  /*65d0*/  FFMA.FTZ R28, R9, -UR5, R187 ;  /* 0x80000005091c7c23 */ /* 0x000fe200080100bb */
[--C-:B------:R-:W-:Y:S02]  /*65e0*/  IMAD.IADD R9, R6, 0x1, -R61.reuse ;  /* 0x0000000106097824 */ /* 0x100fe400078e0a3d */
[----:B------:R-:W-:Y:S01]  /*65f0*/  FFMA.FTZ R29, R8, -UR5, R202 ;  /* 0x80000005081d7c23 */ /* 0x000fe200080100ca */
[----:B------:R-:W-:Y:S01]  /*6600*/  IMAD.IADD R8, R5, 0x1, -R61 ;  /* 0x0000000105087824 */ /* 0x000fe200078e0a3d */
[----:B------:R-:W-:Y:S01]  /*6610*/  FSEL R137, R33, -INF , !P5 ;  /* 0xff80000021897808 */ /* 0x000fe20006800000 */
[----:B------:R-:W-:Y:S01]  /*6620*/  FFMA.FTZ R35, R13, -UR5, R199 ;  /* 0x800000050d237c23 */ /* 0x000fe200080100c7 */
        /* <DEDUP_REMOVED lines=8> */
[----:B------:R-:W-:Y:S01]  /*66b0*/  IADD3 R10, -R62, R7, RZ ;  /* 0x000000073e0a7210 */ /* 0x000fe20007ffe1ff */
[----:B------:R-:W-:Y:S01]  /*66c0*/  IMAD.MOV.U32 R12, RZ, RZ, R8 ;  /* 0x000000ffff0c7224 */ /* 0x000fe200078e0008 */
[----:B------:R-:W-:Y:S01]  /*66d0*/  FSEL R138, R22, -INF , !P5 ;  /* 0xff800000168a7808 */ /* 0x000fe20006800000 */
[----:B------:R-:W-:Y:S01]  /*66e0*/  IMAD.MOV.U32 R8, RZ, RZ, R11 ;  /* 0x000000ffff087224 */ /* 0x000fe200078e000b */
[----:B------:R-:W-:-:S02]  /*66f0*/  IABS R10, R10 ;  /* 0x0000000a000a7213 */ /* 0x000fc40000000000 */
[----:B------:R-:W-:Y:S01]  /*6700*/  I2FP.F32.S32 R11, R12 ;  /* 0x0000000c000b7245 */ /* 0x000fe20000201400 */
[C---:B------:R-:W-:Y:S01]  /*6710*/  VIADD R12, R16.reuse, 0x61 ;  /* 0x00000061100c7836 */ /* 0x040fe20000000000 */
[----:B------:R-:W-:Y:S02]  /*6720*/  I2FP.F32.S32 R8, R8 ;  /* 0x0000000800087245 */ /* 0x000fe40000201400 */
[----:B------:R-:W-:Y:S01]  /*6730*/  FSEL R143, R15, -INF , !P5 ;  /* 0xff8000000f8f7808 */ /* 0x000fe20006800000 */
[----:B------:R-:W-:Y:S01]  /*6740*/  FFMA.FTZ R22, R11, -UR5, R203 ;  /* 0x800000050b167c23 */ /* 0x000fe200080100cb */
[----:B------:R-:W-:Y:S01]  /*6750*/  VIADD R11, R16, 0x68 ;  /* 0x00000068100b7836 */ /* 0x000fe20000000000 */
[----:B------:R-:W-:Y:S01]  /*6760*/  I2FP.F32.S32 R10, R10 ;  /* 0x0000000a000a7245 */ /* 0x000fe20000201400 */
[----:B------:R-:W-:Y:S01]  /*6770*/  FFMA.FTZ R15, R8, -UR5, R234 ;  /* 0x80000005080f7c23 */ /* 0x000fe200080100ea */
[----:B------:R-:W-:Y:S01]  /*6780*/  FSEL R103, R71, -INF , !P0 ;  /* 0xff80000047677808 */ /* 0x000fe20004000000 */
[----:B------:R-:W-:Y:S01]  /*6790*/  VIADD R8, R16, 0x71 ;  /* 0x0000007110087836 */ /* 0x000fe20000000000 */
[----:B------:R-:W-:-:S02]  /*67a0*/  FSEL R112, R23, -INF , !P0 ;  /* 0xff80000017707808 */ /* 0x000fc40004000000 */
[----:B------:R-:W-:Y:S02]  /*67b0*/  FSEL R146, R72, -INF , !P6 ;  /* 0xff80000048927808 */ /* 0x000fe40007000000 */
[----:B------:R-:W-:Y:S01]  /*67c0*/  FSEL R147, R25, -INF , !P6 ;  /* 0xff80000019937808 */ /* 0x000fe20007000000 */
[----:B------:R-:W-:Y:S01]  /*67d0*/  IMAD.IADD R25, R17, 0x1, -R8 ;  /* 0x0000000111197824 */ /* 0x000fe200078e0a08 */
[----:B------:R-:W-:Y:S02]  /*67e0*/  FSEL R150, R24, -INF , !P6 ;  /* 0xff80000018967808 */ /* 0x000fe40007000000 */
[----:B------:R-:W-:Y:S01]  /*67f0*/  FSEL R155, R20, -INF , !P6 ;  /* 0xff800000149b7808 */ /* 0x000fe20007000000 */
        /* <DEDUP_REMOVED lines=9> */
[----:B------:R-:W-:Y:S01]  /*6890*/  VIADD R14, R16, 0x79 ;  /* 0x00000079100e7836 */ /* 0x000fe20000000000 */
[----:B------:R-:W-:Y:S02]  /*68a0*/  I2FP.F32.S32 R13, R13 ;  /* 0x0000000d000d7245 */ /* 0x000fe40000201400 */
[----:B------:R-:W-:Y:S01]  /*68b0*/  I2FP.F32.S32 R9, R9 ;  /* 0x0000000900097245 */ /* 0x000fe20000201400 */
[----:B------:R-:W-:Y:S01]  /*68c0*/  IMAD.IADD R53, R7, 0x1, -R14 ;  /* 0x0000000107357824 */ /* 0x000fe200078e0a0e */
[----:B------:R-:W-:Y:S01]  /*68d0*/  ISETP.GE.AND P0, PT, R50, UR26, PT ;  /* 0x0000001a32007c0c */ /* 0x000fe2000bf06270 */
[----:B------:R-:W-:Y:S01]  /*68e0*/  FFMA.FTZ R23, R13, -UR5, R201 ;  /* 0x800000050d177c23 */ /* 0x000fe200080100c9 */
[----:B------:R-:W-:Y:S01]  /*68f0*/  ISETP.GE.AND P6, PT, R51, UR26, PT ;  /* 0x0000001a33007c0c */ /* 0x000fe2000bfc6270 */
[----:B------:R-:W-:Y:S01]  /*6900*/  FFMA.FTZ R18, R9, -UR5, R232 ;  /* 0x8000000509127c23 */ /* 0x000fe200080100e8 */
[----:B------:R-:W-:Y:S01]  /*6910*/  ISETP.GE.AND P4, PT, R55, UR26, PT ;  /* 0x0000001a37007c0c */ /* 0x000fe2000bf86270 */
[----:B------:R-:W-:Y:S01]  /*6920*/  VIADD R9, R16, 0x70 ;  /* 0x0000007010097836 */ /* 0x000fe20000000000 */
[----:B------:R-:W-:Y:S01]  /*6930*/  ISETP.GE.AND P3, PT, R60, UR26, PT ;  /* 0x0000001a3c007c0c */ /* 0x000fe2000bf66270 */
[----:B------:R-:W-:Y:S01]  /*6940*/  IMAD.IADD R44, R5, 0x1, -R14 ;  /* 0x00000001052c7824 */ /* 0x000fe200078e0a0e */
[----:B------:R-:W-:Y:S01]  /*6950*/  FSEL R109, R69, -INF , !P1 ;  /* 0xff800000456d7808 */ /* 0x000fe20004800000 */
[----:B------:R-:W-:Y:S01]  /*6960*/  IMAD.IADD R24, R17, 0x1, -R9 ;  /* 0x0000000111187824 */ /* 0x000fe200078e0a09 */
[----:B------:R-:W-:-:S02]  /*6970*/  ISETP.GE.AND P1, PT, R49, UR26, PT ;  /* 0x0000001a31007c0c */ /* 0x000fc4000bf26270 */
[----:B------:R-:W-:Y:S02]  /*6980*/  FSEL R111, R70, -INF , !P2 ;  /* 0xff800000466f7808 */ /* 0x000fe40005000000 */
[----:B------:R-:W-:Y:S02]  /*6990*/  FSEL R133, R78, -INF , !P5 ;  /* 0xff8000004e857808 */ /* 0x000fe40006800000 */
[----:B------:R-:W-:Y:S01]  /*69a0*/  FSEL R144, R42, -INF , !P0 ;  /* 0xff8000002a907808 */ /* 0x000fe20004000000 */
[--C-:B------:R-:W-:Y:S01]  /*69b0*/  IMAD.IADD R42, R5, 0x1, -R8.reuse ;  /* 0x00000001052a7824 */ /* 0x100fe200078e0a08 */
[----:B------:R-:W-:Y:S02]  /*69c0*/  FSEL R165, R43, -INF , !P6 ;  /* 0xff8000002ba57808 */ /* 0x000fe40007000000 */
[----:B------:R-:W-:Y:S01]  /*69d0*/  FSEL R208, R41, -INF , !P4 ;  /* 0xff80000029d07808 */ /* 0x000fe20006000000 */
[----:B------:R-:W-:Y:S01]  /*69e0*/  IMAD.IADD R41, R7, 0x1, -R8 ;  /* 0x0000000107297824 */ /* 0x000fe200078e0a08 */
[----:B------:R-:W-:-:S02]  /*69f0*/  FSEL R205, R152, -INF , !P3 ;  /* 0xff80000098cd7808 */ /* 0x000fc40005800000 */
[----:B------:R-:W-:Y:S02]  /*6a00*/  FSEL R206, R33, -INF , !P3 ;  /* 0xff80000021ce7808 */ /* 0x000fe40005800000 */
[----:B------:R-:W-:Y:S02]  /*6a10*/  FSEL R185, R31, -INF , !P3 ;  /* 0xff8000001fb97808 */ /* 0x000fe40005800000 */
[----:B------:R-:W-:Y:S02]  /*6a20*/  FSEL R188, R29, -INF , !P3 ;  /* 0xff8000001dbc7808 */ /* 0x000fe40005800000 */
[----:B------:R-:W-:Y:S01]  /*6a30*/  ISETP.GE.AND P2, PT, R48, UR26, PT ;  /* 0x0000001a30007c0c */ /* 0x000fe2000bf46270 */
[----:B------:R-:W-:Y:S01]  /*6a40*/  IMAD.IADD R48, R6, 0x1, -R14 ;  /* 0x0000000106307824 */ /* 0x000fe200078e0a0e */
[----:B------:R-:W-:Y:S02]  /*6a50*/  ISETP.GE.AND P5, PT, R52, UR26, PT ;  /* 0x0000001a34007c0c */ /* 0x000fe4000bfa6270 */
[----:B------:R-:W-:Y:S01]  /*6a60*/  IADD3 R13, R16, 0x78, RZ ;  /* 0x00000078100d7810 */ /* 0x000fe20007ffe0ff */
[----:B------:R-:W-:Y:S01]  /*6a70*/  IMAD.IADD R16, R17, 0x1, -R12 ;  /* 0x0000000111107824 */ /* 0x000fe200078e0a0c */
[----:B------:R-:W-:-:S02]  /*6a80*/  ISETP.GE.AND P3, PT, R8, UR26, PT ;  /* 0x0000001a08007c0c */ /* 0x000fc4000bf66270 */
[----:B------:R-:W-:Y:S01]  /*6a90*/  IADD3 R43, -R8, R6, RZ ;  /* 0x00000006082b7210 */ /* 0x000fe20007ffe1ff */
[--C-:B------:R-:W-:Y:S01]  /*6aa0*/  IMAD.IADD R50, R6, 0x1, -R13.reuse ;  /* 0x0000000106327824 */ /* 0x100fe200078e0a0d */
[----:B------:R-:W-:Y:S02]  /*6ab0*/  IABS R8, R19 ;  /* 0x0000001300087213 */ /* 0x000fe40000000000 */
[----:B------:R-:W-:Y:S01]  /*6ac0*/  FSEL R167, R21, -INF , !P1 ;  /* 0xff80000015a77808 */ /* 0x000fe20004800000 */
[----:B------:R-:W-:Y:S01]  /*6ad0*/  IMAD.IADD R21, R17, 0x1, -R10 ;  /* 0x0000000111157824 */ /* 0x000fe200078e0a0a */
[----:B------:R-:W-:Y:S02]  /*6ae0*/  FSEL R139, R145, -INF , !P6 ;  /* 0xff800000918b7808 */ /* 0x000fe40007000000 */
[----:B------:R-:W-:Y:S01]  /*6af0*/  FSEL R163, R46, -INF , !P2 ;  /* 0xff8000002ea37808 */ /* 0x000fe20005000000 */
[----:B------:R-:W-:Y:S01]  /*6b00*/  IMAD.IADD R46, R7, 0x1, -R13 ;  /* 0x00000001072e7824 */ /* 0x000fe200078e0a0d */
[----:B------:R-:W-:Y:S01]  /*6b10*/  FSEL R160, R30, -INF , !P1 ;  /* 0xff8000001ea07808 */ /* 0x000fe20004800000 */
[--C-:B------:R-:W-:Y:S01]  /*6b20*/  IMAD.IADD R30, R6, 0x1, -R12.reuse ;  /* 0x00000001061e7824 */ /* 0x100fe200078e0a0c */
[----:B------:R-:W-:Y:S01]  /*6b30*/  FSEL R161, R27, -INF , !P1 ;  /* 0xff8000001ba17808 */ /* 0x000fe20004800000 */
[C---:B------:R-:W-:Y:S01]  /*6b40*/  IMAD.IADD R27, R7.reuse, 0x1, -R12 ;  /* 0x00000001071b7824 */ /* 0x040fe200078e0a0c */
[----:B------:R-:W-:Y:S01]  /*6b50*/  FSEL R145, R36, -INF , !P6 ;  /* 0xff80000024917808 */ /* 0x000fe20007000000 */
[--C-:B------:R-:W-:Y:S01]  /*6b60*/  IMAD.IADD R36, R6, 0x1, -R11.reuse ;  /* 0x0000000106247824 */ /* 0x100fe200078e0a0b */
[----:B------:R-:W-:Y:S01]  /*6b70*/  FSEL R158, R32, -INF , !P6 ;  /* 0xff800000209e7808 */ /* 0x000fe20007000000 */
[----:B------:R-:W-:Y:S01]  /*6b80*/  IMAD.IADD R32, R7, 0x1, -R11 ;  /* 0x0000000107207824 */ /* 0x000fe200078e0a0b */
[----:B------:R-:W-:Y:S01]  /*6b90*/  FSEL R210, R39, -INF , !P5 ;  /* 0xff80000027d27808 */ /* 0x000fe20006800000 */
[--C-:B------:R-:W-:Y:S01]  /*6ba0*/  IMAD.IADD R39, R6, 0x1, -R10.reuse ;  /* 0x0000000106277824 */ /* 0x100fe200078e0a0a */
[----:B------:R-:W-:Y:S01]  /*6bb0*/  FSEL R192, R37, -INF , !P5 ;  /* 0xff80000025c07808 */ /* 0x000fe20006800000 */
[----:B------:R-:W-:Y:S01]  /*6bc0*/  IMAD.IADD R37, R7, 0x1, -R10 ;  /* 0x0000000107257824 */ /* 0x000fe200078e0a0a */
[----:B------:R-:W-:Y:S01]  /*6bd0*/  FSEL R189, R40, -INF , !P4 ;  /* 0xff80000028bd7808 */ /* 0x000fe20006000000 */
[--C-:B------:R-:W-:Y:S01]  /*6be0*/  IMAD.IADD R40, R6, 0x1, -R9.reuse ;  /* 0x0000000106287824 */ /* 0x100fe200078e0a09 */
[----:B------:R-:W-:Y:S01]  /*6bf0*/  FSEL R190, R35, -INF , !P4 ;  /* 0xff80000023be7808 */ /* 0x000fe20006000000 */
[--C-:B------:R-:W-:Y:S01]  /*6c00*/  IMAD.IADD R35, R7, 0x1, -R9.reuse ;  /* 0x0000000107237824 */ /* 0x100fe200078e0a09 */
[----:B------:R-:W-:Y:S01]  /*6c10*/  FSEL R164, R45, -INF , !P2 ;  /* 0xff8000002da47808 */ /* 0x000fe20005000000 */
[----:B------:R-:W-:Y:S01]  /*6c20*/  IMAD.MOV.U32 R6, RZ, RZ, R8 ;  /* 0x000000ffff067224 */ /* 0x000fe200078e0008 */
[----:B------:R-:W-:Y:S01]  /*6c30*/  FSEL R207, R148, -INF , !P4 ;  /* 0xff80000094cf7808 */ /* 0x000fe20006000000 */
[----:B------:R-:W-:Y:S01]  /*6c40*/  IMAD.IADD R45, R5, 0x1, -R9 ;  /* 0x00000001052d7824 */ /* 0x000fe200078e0a09 */
[----:B------:R-:W-:-:S02]  /*6c50*/  IABS R7, R16 ;  /* 0x0000001000077213 */ /* 0x000fc40000000000 */
[----:B------:R-:W-:Y:S02]  /*6c60*/  ISETP.GE.AND P4, PT, R9, UR26, PT ;  /* 0x0000001a09007c0c */ /* 0x000fe4000bf86270 */
[----:B------:R-:W-:Y:S02]  /*6c70*/  IABS R9, R21 ;  /* 0x0000001500097213 */ /* 0x000fe40000000000 */
[----:B------:R-:W-:Y:S02]  /*6c80*/  I2FP.F32.S32 R8, R7 ;  /* 0x0000000700087245 */ /* 0x000fe40000201400 */
[----:B------:R-:W-:Y:S02]  /*6c90*/  I2FP.F32.S32 R7, R6 ;  /* 0x0000000600077245 */ /* 0x000fe40000201400 */
[----:B------:R-:W-:Y:S01]  /*6ca0*/  I2FP.F32.S32 R6, R9 ;  /* 0x0000000900067245 */ /* 0x000fe20000201400 */
[----:B------:R-:W-:Y:S01]  /*6cb0*/  FFMA.FTZ R52, R8, -UR5, R213 ;  /* 0x8000000508347c23 */ /* 0x000fe200080100d5 */
[----:B------:R-:W-:Y:S01]  /*6cc0*/  FSEL R168, R26, -INF , !P2 ;  /* 0xff8000001aa87808 */ /* 0x000fe20005000000 */
[----:B------:R-:W-:Y:S01]  /*6cd0*/  IMAD.IADD R26, R17, 0x1, -R13 ;  /* 0x00000001111a7824 */ /* 0x000fe200078e0a0d */
[----:B------:R-:W-:Y:S01]  /*6ce0*/  FSEL R141, R141, -INF , !P0 ;  /* 0xff8000008d8d7808 */ /* 0x000fe20004000000 */
[----:B------:R-:W-:Y:S01]  /*6cf0*/  IMAD.IADD R17, R17, 0x1, -R14 ;  /* 0x0000000111117824 */ /* 0x000fe200078e0a0e */
[----:B------:R-:W-:Y:S01]  /*6d00*/  FSEL R166, R47, -INF , !P0 ;  /* 0xff8000002fa67808 */ /* 0x000fe20004000000 */
[----:B------:R-:W-:Y:S01]  /*6d10*/  FFMA.FTZ R49, R6, -UR5, R245 ;  /* 0x8000000506317c23 */ /* 0x000fe200080100f5 */
[----:B------:R-:W-:Y:S01]  /*6d20*/  FSEL R157, R34, -INF , !P0 ;  /* 0xff800000229d7808 */ /* 0x000fe20004000000 */
[C---:B------:R-:W-:Y:S01]  /*6d30*/  IMAD.IADD R34, R5.reuse, 0x1, -R11 ;  /* 0x0000000105227824 */ /* 0x040fe200078e0a0b */
[----:B------:R-:W-:Y:S01]  /*6d40*/  ISETP.GE.AND P0, PT, R12, UR26, PT ;  /* 0x0000001a0c007c0c */ /* 0x000fe2000bf06270 */
[C---:B------:R-:W-:Y:S01]  /*6d50*/  IMAD.IADD R47, R5.reuse, 0x1, -R13 ;  /* 0x00000001052f7824 */ /* 0x040fe200078e0a0d */
[----:B------:R-:W-:Y:S01]  /*6d60*/  FSEL R191, R38, -INF , !P5 ;  /* 0xff80000026bf7808 */ /* 0x000fe20006800000 */
[----:B------:R-:W-:Y:S01]  /*6d70*/  IMAD.IADD R38, R5, 0x1, -R10 ;  /* 0x0000000105267824 */ /* 0x000fe200078e0a0a */
[----:B------:R-:W-:Y:S01]  /*6d80*/  IABS R6, R25 ;  /* 0x0000001900067213 */ /* 0x000fe20000000000 */
[----:B------:R-:W-:Y:S01]  /*6d90*/  FFMA.FTZ R51, R7, -UR5, R244 ;  /* 0x8000000507337c23 */ /* 0x000fe200080100f4 */
[----:B------:R-:W-:-:S02]  /*6da0*/  IADD3 R12, -R12, R5, RZ ;  /* 0x000000050c0c7210 */ /* 0x000fc40007ffe1ff */
[----:B------:R-:W-:Y:S01]  /*6db0*/  FSEL R209, R153, -INF , !P5 ;  /* 0xff80000099d17808 */ /* 0x000fe20006800000 */
[----:B------:R-:W-:Y:S01]  /*6dc0*/  IMAD.MOV.U32 R9, RZ, RZ, R6 ;  /* 0x000000ffff097224 */ /* 0x000fe200078e0006 */
[----:B------:R-:W-:Y:S02]  /*6dd0*/  ISETP.GE.AND P5, PT, R10, UR26, PT ;  /* 0x0000001a0a007c0c */ /* 0x000fe4000bfa6270 */
[----:B------:R-:W-:Y:S02]  /*6de0*/  IABS R7, R24 ;  /* 0x0000001800077213 */ /* 0x000fe40000000000 */
[----:B------:R-:W-:Y:S02]  /*6df0*/  IABS R5, R26 ;  /* 0x0000001a00057213 */ /* 0x000fe40000000000 */
[----:B------:R-:W-:Y:S02]  /*6e00*/  IABS R8, R17 ;  /* 0x0000001100087213 */ /* 0x000fe40000000000 */
[----:B------:R-:W-:Y:S01]  /*6e10*/  IABS R10, R27 ;  /* 0x0000001b000a7213 */ /* 0x000fe20000000000 */
[----:B------:R-:W-:Y:S01]  /*6e20*/  BAR.SYNC.DEFER_BLOCKING 0x0 ;  /* 0x0000000000007b1d */ /* 0x000fe20000010000 */
[----:B------:R-:W-:Y:S01]  /*6e30*/  ISETP.GE.AND P6, PT, R11, UR26, PT ;  /* 0x0000001a0b007c0c */ /* 0x000fe2000bfc6270 */
[----:B------:R-:W-:Y:S01]  /*6e40*/  IMAD.MOV.U32 R11, RZ, RZ, R7 ;  /* 0x000000ffff0b7224 */ /* 0x000fe200078e0007 */
[----:B------:R-:W-:Y:S01]  /*6e50*/  MOV R6, R5 ;  /* 0x0000000500067202 */ /* 0x000fe20000000f00 */
[----:B------:R-:W-:Y:S01]  /*6e60*/  IMAD.MOV.U32 R5, RZ, RZ, R8 ;  /* 0x000000ffff057224 */ /* 0x000fe200078e0008 */
[----:B------:R-:W-:Y:S01]  /*6e70*/  FSEL R162, R118, -INF , !P2 ;  /* 0xff80000076a27808 */ /* 0x000fe20005000000 */
[----:B------:R-:W-:Y:S01]  /*6e80*/  IMAD.MOV.U32 R7, RZ, RZ, R10 ;  /* 0x000000ffff077224 */ /* 0x000fe200078e000a */
[----:B------:R-:W-:-:S02]  /*6e90*/  I2FP.F32.S32 R8, R6 ;  /* 0x0000000600087245 */ /* 0x000fc40000201400 */
[----:B------:R-:W-:Y:S02]  /*6ea0*/  ISETP.GE.AND P2, PT, R61, UR26, PT ;  /* 0x0000001a3d007c0c */ /* 0x000fe4000bf46270 */
[----:B------:R-:W-:Y:S01]  /*6eb0*/  I2FP.F32.S32 R6, R5 ;  /* 0x0000000500067245 */ /* 0x000fe20000201400 */
[----:B------:R-:W-:Y:S01]  /*6ec0*/  FFMA.FTZ R29, R8, -UR5, R248 ;  /* 0x80000005081d7c23 */ /* 0x000fe200080100f8 */
[----:B------:R-:W-:Y:S02]  /*6ed0*/  I2FP.F32.S32 R5, R7 ;  /* 0x0000000700057245 */ /* 0x000fe40000201400 */
[----:B------:R-:W-:Y:S01]  /*6ee0*/  FSEL R195, R28, -INF , !P2 ;  /* 0xff8000001cc37808 */ /* 0x000fe20005000000 */
[----:B------:R-:W-:Y:S01]  /*6ef0*/  FFMA.FTZ R28, R6, -UR5, R249 ;  /* 0x80000005061c7c23 */ /* 0x000fe200080100f9 */
[----:B------:R-:W-:Y:S01]  /*6f00*/  I2FP.F32.S32 R11, R11 ;  /* 0x0000000b000b7245 */ /* 0x000fe20000201400 */
[----:B------:R-:W-:Y:S01]  /*6f10*/  FFMA.FTZ R27, R5, -UR5, R215 ;  /* 0x80000005051b7c23 */ /* 0x000fe200080100d7 */
[----:B------:R-:W-:-:S02]  /*6f20*/  I2FP.F32.S32 R9, R9 ;  /* 0x0000000900097245 */ /* 0x000fc40000201400 */
[----:B------:R-:W-:Y:S01]  /*6f30*/  IABS R6, R30 ;  /* 0x0000001e00067213 */ /* 0x000fe20000000000 */
[----:B------:R-:W-:Y:S01]  /*6f40*/  FFMA.FTZ R33, R11, -UR5, R229 ;  /* 0x800000050b217c23 */ /* 0x000fe200080100e5 */
[----:B------:R-:W-:Y:S01]  /*6f50*/  IABS R5, R12 ;  /* 0x0000000c00057213 */ /* 0x000fe20000000000 */
[----:B------:R-:W-:Y:S01]  /*6f60*/  FFMA.FTZ R31, R9, -UR5, R223 ;  /* 0x80000005091f7c23 */ /* 0x000fe200080100df */
[----:B------:R-:W-:Y:S01]  /*6f70*/  IABS R7, R32 ;  /* 0x0000002000077213 */ /* 0x000fe20000000000 */
[----:B------:R-:W-:Y:S01]  /*6f80*/  IMAD.MOV.U32 R11, RZ, RZ, R6 ;  /* 0x000000ffff0b7224 */ /* 0x000fe200078e0006 */
[----:B------:R-:W-:Y:S01]  /*6f90*/  IABS R8, R36 ;  /* 0x0000002400087213 */ /* 0x000fe20000000000 */
[----:B------:R-:W-:Y:S01]  /*6fa0*/  IMAD.MOV.U32 R9, RZ, RZ, R5 ;  /* 0x000000ffff097224 */ /* 0x000fe200078e0005 */
[----:B------:R-:W-:Y:S01]  /*6fb0*/  IABS R10, R34 ;  /* 0x00000022000a7213 */ /* 0x000fe20000000000 */
[----:B------:R-:W-:Y:S01]  /*6fc0*/  IMAD.MOV.U32 R6, RZ, RZ, R7 ;  /* 0x000000ffff067224 */ /* 0x000fe200078e0007 */
[----:B------:R-:W-:Y:S01]  /*6fd0*/  I2FP.F32.S32 R11, R11 ;  /* 0x0000000b000b7245 */ /* 0x000fe20000201400 */
[----:B------:R-:W-:Y:S01]  /*6fe0*/  IMAD.MOV.U32 R5, RZ, RZ, R8 ;  /* 0x000000ffff057224 */ /* 0x000fe200078e0008 */
[----:B------:R-:W-:Y:S01]  /*6ff0*/  FSEL R180, R23, -INF , !P2 ;  /* 0xff80000017b47808 */ /* 0x000fe20005000000 */
[----:B------:R-:W-:Y:S01]  /*7000*/  IMAD.MOV.U32 R7, RZ, RZ, R10 ;  /* 0x000000ffff077224 */ /* 0x000fe200078e000a */
[----:B------:R-:W-:Y:S01]  /*7010*/  I2FP.F32.S32 R8, R6 ;  /* 0x0000000600087245 */ /* 0x000fe20000201400 */
[----:B------:R-:W-:Y:S01]  /*7020*/  FFMA.FTZ R26, R11, -UR5, R233 ;  /* 0x800000050b1a7c23 */ /* 0x000fe200080100e9 */
[----:B------:R-:W-:-:S02]  /*7030*/  I2FP.F32.S32 R6, R5 ;  /* 0x0000000500067245 */ /* 0x000fc40000201400 */
[----:B------:R-:W-:Y:S01]  /*7040*/  I2FP.F32.S32 R5, R7 ;  /* 0x0000000700057245 */ /* 0x000fe20000201400 */
[----:B------:R-:W-:Y:S01]  /*7050*/  FFMA.FTZ R24, R8, -UR5, R246 ;  /* 0x8000000508187c23 */ /* 0x000fe200080100f6 */
[----:B------:R-:W-:Y:S01]  /*7060*/  IABS R7, R37 ;  /* 0x0000002500077213 */ /* 0x000fe20000000000 */
[----:B------:R-:W-:Y:S01]  /*7070*/  FFMA.FTZ R23, R6, -UR5, R236 ;  /* 0x8000000506177c23 */ /* 0x000fe200080100ec */
[----:B------:R-:W-:Y:S02]  /*7080*/  I2FP.F32.S32 R9, R9 ;  /* 0x0000000900097245 */ /* 0x000fe40000201400 */
[----:B------:R-:W-:Y:S01]  /*7090*/  IABS R6, R39 ;  /* 0x0000002700067213 */ /* 0x000fe20000000000 */
[----:B------:R-:W-:Y:S01]  /*70a0*/  IMAD.MOV.U32 R11, RZ, RZ, R7 ;  /* 0x000000ffff0b7224 */ /* 0x000fe200078e0007 */
[----:B------:R-:W-:Y:S01]  /*70b0*/  IABS R10, R40 ;  /* 0x00000028000a7213 */ /* 0x000fe20000000000 */
[----:B------:R-:W-:Y:S01]  /*70c0*/  FFMA.FTZ R25, R9, -UR5, R235 ;  /* 0x8000000509197c23 */ /* 0x000fe200080100eb */
[----:B------:R-:W-:Y:S01]  /*70d0*/  FSEL R187, R22, -INF , !P2 ;  /* 0xff80000016bb7808 */ /* 0x000fe20005000000 */
[----:B------:R-:W-:Y:S01]  /*70e0*/  FFMA.FTZ R22, R5, -UR5, R238 ;  /* 0x8000000505167c23 */ /* 0x000fe200080100ee */
[----:B------:R-:W-:Y:S01]  /*70f0*/  IABS R8, R35 ;  /* 0x0000002300087213 */ /* 0x000fe20000000000 */
[----:B------:R-:W-:Y:S01]  /*7100*/  IMAD.MOV.U32 R9, RZ, RZ, R6 ;  /* 0x000000ffff097224 */ /* 0x000fe200078e0006 */
[----:B------:R-:W-:-:S02]  /*7110*/  IABS R5, R38 ;  /* 0x0000002600057213 */ /* 0x000fc40000000000 */
[----:B------:R-:W-:Y:S01]  /*7120*/  MOV R7, R10 ;  /* 0x0000000a00077202 */ /* 0x000fe20000000f00 */
[----:B------:R-:W-:Y:S01]  /*7130*/  IMAD.MOV.U32 R6, RZ, RZ, R8 ;  /* 0x000000ffff067224 */ /* 0x000fe200078e0008 */
[----:B------:R-:W-:Y:S02]  /*7140*/  I2FP.F32.S32 R8, R5 ;  /* 0x0000000500087245 */ /* 0x000fe40000201400 */
[----:B------:R-:W-:Y:S02]  /*7150*/  I2FP.F32.S32 R5, R7 ;  /* 0x0000000700057245 */ /* 0x000fe40000201400 */
[----:B------:R-:W-:Y:S01]  /*7160*/  FSEL R156, R117, -INF , !P1 ;  /* 0xff800000759c7808 */ /* 0x000fe20004800000 */
[----:B------:R-:W-:Y:S01]  /*7170*/  FFMA.FTZ R19, R8, -UR5, R239 ;  /* 0x8000000508137c23 */ /* 0x000fe200080100ef */
[----:B------:R-:W-:Y:S01]  /*7180*/  ISETP.GE.AND P1, PT, R62, UR26, PT ;  /* 0x0000001a3e007c0c */ /* 0x000fe2000bf26270 */
[----:B------:R-:W-:Y:S01]  /*7190*/  FFMA.FTZ R17, R5, -UR5, R240 ;  /* 0x8000000505117c23 */ /* 0x000fe200080100f0 */
[----:B------:R-:W-:-:S02]  /*71a0*/  I2FP.F32.S32 R9, R9 ;  /* 0x0000000900097245 */ /* 0x000fc40000201400 */
[----:B------:R-:W-:Y:S02]  /*71b0*/  I2FP.F32.S32 R11, R11 ;  /* 0x0000000b000b7245 */ /* 0x000fe40000201400 */
[----:B------:R-:W-:Y:S02]  /*71c0*/  I2FP.F32.S32 R6, R6 ;  /* 0x0000000600067245 */ /* 0x000fe40000201400 */
[----:B------:R-:W-:Y:S01]  /*71d0*/  IABS R7, R41 ;  /* 0x0000002900077213 */ /* 0x000fe20000000000 */
[----:B------:R-:W-:Y:S01]  /*71e0*/  FFMA.FTZ R21, R11, -UR5, R247 ;  /* 0x800000050b157c23 */ /* 0x000fe200080100f7 */
[----:B------:R-:W-:Y:S02]  /*71f0*/  IABS R5, R45 ;  /* 0x0000002d00057213 */ /* 0x000fe40000000000 */
[----:B------:R-:W-:Y:S02]  /*7200*/  IABS R10, R46 ;  /* 0x0000002e000a7213 */ /* 0x000fe40000000000 */
[----:B------:R-:W-:Y:S01]  /*7210*/  IABS R8, R42 ;  /* 0x0000002a00087213 */ /* 0x000fe20000000000 */
[----:B------:R-:W-:Y:S01]  /*7220*/  IMAD.MOV.U32 R11, RZ, RZ, R5 ;  /* 0x000000ffff0b7224 */ /* 0x000fe200078e0005 */
[----:B------:R-:W-:Y:S01]  /*7230*/  FSEL R211, R20, -INF , !P1 ;  /* 0xff80000014d37808 */ /* 0x000fe20004800000 */
[----:B------:R-:W-:Y:S01]  /*7240*/  FFMA.FTZ R20, R9, -UR5, R237 ;  /* 0x8000000509147c23 */ /* 0x000fe200080100ed */
[----:B------:R-:W-:Y:S01]  /*7250*/  FSEL R212, R18, -INF , !P1 ;  /* 0xff80000012d47808 */ /* 0x000fe20004800000 */
[----:B------:R-:W-:Y:S01]  /*7260*/  FFMA.FTZ R18, R6, -UR5, R221 ;  /* 0x8000000506127c23 */ /* 0x000fe200080100dd */
[----:B------:R-:W-:Y:S01]  /*7270*/  IMAD.MOV.U32 R9, RZ, RZ, R7 ;  /* 0x000000ffff097224 */ /* 0x000fe200078e0007 */
[----:B------:R-:W-:Y:S01]  /*7280*/  IABS R6, R43 ;  /* 0x0000002b00067213 */ /* 0x000fe20000000000 */
[----:B------:R-:W-:Y:S01]  /*7290*/  IMAD.MOV.U32 R7, RZ, RZ, R10 ;  /* 0x000000ffff077224 */ /* 0x000fe200078e000a */
[----:B------:R-:W-:Y:S01]  /*72a0*/  FSEL R193, R149, -INF , !P2 ;  /* 0xff80000095c17808 */ /* 0x000fe20005000000 */
[----:B------:R-:W-:Y:S01]  /*72b0*/  IMAD.MOV.U32 R5, RZ, RZ, R8 ;  /* 0x000000ffff057224 */ /* 0x000fe200078e0008 */
[----:B------:R-:W-:-:S02]  /*72c0*/  I2FP.F32.S32 R8, R6 ;  /* 0x0000000600087245 */ /* 0x000fc40000201400 */
[----:B------:R-:W-:Y:S02]  /*72d0*/  I2FP.F32.S32 R6, R7 ;  /* 0x0000000700067245 */ /* 0x000fe40000201400 */
[----:B------:R-:W-:Y:S02]  /*72e0*/  I2FP.F32.S32 R5, R5 ;  /* 0x0000000500057245 */ /* 0x000fe40000201400 */
[----:B------:R-:W-:Y:S01]  /*72f0*/  ISETP.GE.AND P2, PT, R13, UR26, PT ;  /* 0x0000001a0d007c0c */ /* 0x000fe2000bf46270 */
[----:B------:R-:W-:Y:S01]  /*7300*/  FFMA.FTZ R12, R6, -UR5, R250 ;  /* 0x80000005060c7c23 */ /* 0x000fe200080100fa */
[----:B------:R-:W-:Y:S01]  /*7310*/  FSEL R194, R119, -INF , !P1 ;  /* 0xff80000077c27808 */ /* 0x000fe20004800000 */
[----:B------:R-:W-:Y:S01]  /*7320*/  FFMA.FTZ R13, R5, -UR5, R243 ;  /* 0x80000005050d7c23 */ /* 0x000fe200080100f3 */
[----:B------:R-:W-:Y:S02]  /*7330*/  FSEL R214, R15, -INF , !P1 ;  /* 0xff8000000fd67808 */ /* 0x000fe40004800000 */
[----:B------:R-:W-:-:S02]  /*7340*/  I2FP.F32.S32 R9, R9 ;  /* 0x0000000900097245 */ /* 0x000fc40000201400 */
[----:B------:R-:W-:Y:S01]  /*7350*/  ISETP.GE.AND P1, PT, R14, UR26, PT ;  /* 0x0000001a0e007c0c */ /* 0x000fe2000bf26270 */
        /* <DEDUP_REMOVED lines=8> */
[----:B------:R-:W-:Y:S01]  /*73e0*/  IABS R8, R47 ;  /* 0x0000002f00087213 */ /* 0x000fe20000000000 */
[----:B------:R-:W-:Y:S01]  /*73f0*/  IMAD.MOV.U32 R6, RZ, RZ, R5 ;  /* 0x000000ffff067224 */ /* 0x000fe200078e0005 */
[----:B------:R-:W-:Y:S01]  /*7400*/  IABS R10, R44 ;  /* 0x0000002c000a7213 */ /* 0x000fe20000000000 */
[----:B------:R-:W-:Y:S01]  /*7410*/  IMAD.MOV.U32 R11, RZ, RZ, R7 ;  /* 0x000000ffff0b7224 */ /* 0x000fe200078e0007 */
[----:B------:R-:W-:Y:S01]  /*7420*/  FSEL R159, R52, -INF , !P0 ;  /* 0xff800000349f7808 */ /* 0x000fe20004000000 */
[----:B------:R-:W-:Y:S01]  /*7430*/  IMAD.MOV.U32 R5, RZ, RZ, R8 ;  /* 0x000000ffff057224 */ /* 0x000fe200078e0008 */
[----:B------:R-:W-:Y:S01]  /*7440*/  FSEL R172, R27, -INF , !P0 ;  /* 0xff8000001bac7808 */ /* 0x000fe20004000000 */
[----:B------:R-:W-:Y:S01]  /*7450*/  IMAD.MOV.U32 R7, RZ, RZ, R10 ;  /* 0x000000ffff077224 */ /* 0x000fe200078e000a */
[----:B------:R-:W-:-:S02]  /*7460*/  FSEL R177, R26, -INF , !P0 ;  /* 0xff8000001ab17808 */ /* 0x000fc40004000000 */
[----:B------:R-:W-:Y:S02]  /*7470*/  FSEL R178, R25, -INF , !P0 ;  /* 0xff80000019b27808 */ /* 0x000fe40004000000 */
[----:B------:R-:W-:Y:S02]  /*7480*/  PLOP3.LUT P0, PT, PT, PT, UP0, 0x80, 0x0 ;  /* 0x000000000000781c */ /* 0x000fe40003f0f008 */
[----:B------:R-:W-:Y:S02]  /*7490*/  I2FP.F32.S32 R8, R6 ;  /* 0x0000000600087245 */ /* 0x000fe40000201400 */
[----:B------:R-:W-:Y:S02]  /*74a0*/  I2FP.F32.S32 R6, R5 ;  /* 0x0000000500067245 */ /* 0x000fe40000201400 */
[----:B------:R-:W-:Y:S02]  /*74b0*/  I2FP.F32.S32 R10, R11 ;  /* 0x0000000b000a7245 */ /* 0x000fe40000201400 */
[----:B------:R-:W-:Y:S01]  /*74c0*/  I2FP.F32.S32 R9, R9 ;  /* 0x0000000900097245 */ /* 0x000fe20000201400 */
[----:B------:R-:W-:Y:S01]  /*74d0*/  FFMA.FTZ R6, R6, -UR5, R58 ;  /* 0x8000000506067c23 */ /* 0x000fe2000801003a */
[----:B------:R-:W-:Y:S01]  /*74e0*/  I2FP.F32.S32 R5, R7 ;  /* 0x0000000700057245 */ /* 0x000fe20000201400 */
[----:B------:R-:W-:Y:S01]  /*74f0*/  FFMA.FTZ R10, R10, -UR5, R251 ;  /* 0x800000050a0a7c23 */ /* 0x000fe200080100fb */
[----:B------:R-:W-:Y:S01]  /*7500*/  FFMA.FTZ R7, R8, -UR5, R57 ;  /* 0x8000000508077c23 */ /* 0x000fe20008010039 */
[----:B------:R-:W-:Y:S01]  /*7510*/  FFMA.FTZ R9, R9, -UR5, R56 ;  /* 0x8000000509097c23 */ /* 0x000fe20008010038 */
[----:B------:R-:W-:Y:S01]  /*7520*/  FSEL R154, R51, -INF , !P6 ;  /* 0xff800000339a7808 */ /* 0x000fe20007000000 */
[----:B------:R-:W-:Y:S01]  /*7530*/  FFMA.FTZ R5, R5, -UR5, R59 ;  /* 0x8000000505057c23 */ /* 0x000fe2000801003b */
        /* <DEDUP_REMOVED lines=22> */
[----:B------:R-:W-:Y:S01]  /*76a0*/  FSEL R198, R5, -INF , !P1 ;  /* 0xff80000005c67808 */ /* 0x000fe20004800000 */
[----:B------:R-:W-:Y:S06]  /*76b0*/  @!P0 BRA `(.L_x_405) ;  /* 0x0000000400c08947 */ /* 0x000fec0003800000 */
        /* <DEDUP_REMOVED lines=24> */
[----:B------:R-:W-:Y:S01]  /*7840*/  MOV R5, UR8 ;  /* 0x0000000800057c02 */ /* 0x000fe20008000f00 */
[----:B------:R-:W-:Y:S01]  /*7850*/  IMAD.U32 R14, RZ, RZ, UR8 ;  /* 0x00000008ff0e7e24 */ /* 0x000fe2000f8e00ff */
[-C--:B------:R-:W-:Y:S01]  /*7860*/  @!P1 LEA.HI.X R25, R11, R7.reuse, R10, 0x5, P3 ;  /* 0x000000070b199211 */ /* 0x080fe200018f2c0a */
[----:B------:R-:W-:Y:S01]  /*7870*/  @!P1 IMAD.MOV.U32 R6, RZ, RZ, R8 ;  /* 0x000000ffff069224 */ /* 0x000fe200078e0008 */
[----:B------:R-:W3:Y:S01]  /*7880*/  @!P1 LDC.64 R22, c[0x0][0x218] ;  /* 0x00008600ff169b82 */ /* 0x000ee20000000a00 */
[----:B------:R-:W-:Y:S01]  /*7890*/  @!P1 IMAD.WIDE.U32 R12, R5, 0x50, R12 ;  /* 0x00000050050c9825 */ /* 0x000fe200078e000c */
[C---:B------:R-:W-:Y:S01]  /*78a0*/  @!P1 IADD3 R5, P2, R8.reuse, UR31, RZ ;  /* 0x0000001f08059c10 */ /* 0x040fe2000ff5e0ff */
[----:B------:R-:W-:Y:S01]  /*78b0*/  @!UP0 UIMAD UR12, UR9, 0x30, URZ ;  /* 0x00000030090c88a4 */ /* 0x000fe2000f8e023f */
[----:B------:R-:W-:Y:S01]  /*78c0*/  @!P1 MOV R11, R7 ;  /* 0x00000007000b9202 */ /* 0x000fe20000000f00 */
[----:B------:R-:W-:Y:S01]  /*78d0*/  IMAD.U32 R17, RZ, RZ, UR8 ;  /* 0x00000008ff117e24 */ /* 0x000fe2000f8e00ff */
[----:B------:R-:W-:Y:S01]  /*78e0*/  @!P1 IADD3.X R20, R7, UR29, RZ, P2, !PT ;  /* 0x0000001d07149c10 */ /* 0x000fe200097fe4ff */
[----:B------:R-:W-:Y:S01]  /*78f0*/  @!P1 IMAD.MOV.U32 R10, RZ, RZ, R8 ;  /* 0x000000ffff0a9224 */ /* 0x000fe200078e0008 */
[----:B------:R-:W4:Y:S01]  /*7900*/  @!P1 LDC.64 R26, c[0x0][0x218] ;  /* 0x00008600ff1a9b82 */ /* 0x000f220000000a00 */
[----:B-1----:R-:W-:Y:S01]  /*7910*/  @!P1 LEA R18, P3, R8, R18, 0x1 ;  /* 0x0000001208129211 */ /* 0x002fe200078608ff */
[----:B------:R-:W-:Y:S01]  /*7920*/  @!P1 IMAD.WIDE.U32 R14, R14, 0x30, R6 ;  /* 0x000000300e0e9825 */ /* 0x000fe200078e0006 */
[----:B------:R-:W-:Y:S01]  /*7930*/  @!UP0 UIMAD UR11, UR9, 0x50, URZ ;  /* 0x00000050090b88a4 */ /* 0x000fe2000f8e023f */
[----:B------:R1:W-:Y:S01]  /*7940*/  @P1 STS.128 [R228+0x4000], RZ ;  /* 0x004000ffe4001388 */ /* 0x0003e20000000c00 */
[----:B------:R-:W-:Y:S01]  /*7950*/  @!P1 LEA.HI.X R19, R8, R19, R7, 0x1, P3 ;  /* 0x0000001308139211 */ /* 0x000fe200018f0c07 */
[----:B------:R-:W-:Y:S01]  /*7960*/  @!P1 IMAD.WIDE.U32 R10, R17, 0x60, R10 ;  /* 0x00000060110a9825 */ /* 0x000fe200078e000a */
[----:B------:R-:W-:Y:S01]  /*7970*/  @!UP0 UIMAD UR10, UR9, 0x60, URZ ;  /* 0x00000060090a88a4 */ /* 0x000fe2000f8e023f */
[----:B------:R-:W5:Y:S01]  /*7980*/  @!P1 LDC.64 R30, c[0x0][0x218] ;  /* 0x00008600ff1e9b82 */ /* 0x000f620000000a00 */
[C---:B--2---:R-:W-:Y:S01]  /*7990*/  @!P1 LEA R16, P2, R5.reuse, R28, 0x1 ;  /* 0x0000001c05109211 */ /* 0x044fe200078408ff */
[----:B------:R-:W-:Y:S01]  /*79a0*/  @!PT LDS RZ, [RZ] ;  /* 0x00000000fffff984 */ /* 0x000fe20000000800 */
[----:B------:R-:W-:Y:S01]  /*79b0*/  @!PT LDS RZ, [RZ] ;  /* 0x00000000fffff984 */ /* 0x000fe20000000800 */
[----:B------:R-:W-:Y:S01]  /*79c0*/  @!PT LDS RZ, [RZ] ;  /* 0x00000000fffff984 */ /* 0x000fe20000000800 */
[----:B------:R5:W-:Y:S03]  /*79d0*/  @!P1 LDGSTS.E.BYPASS.LTC128B.128 [R228+0x4000], desc[UR24][R18.64] ;  /* 0x0400000012e49fae */ /* 0x000be6000b901d58 */
[----:B------:R-:W-:Y:S01]  /*79e0*/  @!P1 LEA.HI.X R17, R5, R29, R20, 0x1, P2 ;  /* 0x0000001d05119211 */ /* 0x000fe200010f0c14 */
[----:B------:R-:W-:Y:S01]  /*79f0*/  @!P1 VIADD R5, R15, UR12 ;  /* 0x0000000c0f059c36 */ /* 0x000fe20008000000 */
        /* <DEDUP_REMOVED lines=11> */
[C---:B----4-:R-:W-:Y:S02]  /*7ab0*/  @!P1 LEA R20, P2, R14.reuse, R26, 0x1 ;  /* 0x0000001a0e149211 */ /* 0x050fe400078408ff */
[----:B------:R-:W-:Y:S01]  /*7ac0*/  @!PT LDS RZ, [RZ] ;  /* 0x00000000fffff984 */ /* 0x000fe20000000800 */
[----:B------:R-:W-:Y:S01]  /*7ad0*/  @!PT LDS RZ, [RZ] ;  /* 0x00000000fffff984 */ /* 0x000fe20000000800 */
[----:B------:R-:W-:Y:S01]  /*7ae0*/  @!PT LDS RZ, [RZ] ;  /* 0x00000000fffff984 */ /* 0x000fe20000000800 */
[----:B------:R1:W-:Y:S02]  /*7af0*/  @!P1 LDGSTS.E.BYPASS.LTC128B.128 [R228+0x5000], desc[UR24][R22.64] ;  /* 0x0500000016e49fae */ /* 0x0003e4000b901d58 */
[----:B------:R-:W-:Y:S01]  /*7b00*/  @!P1 LEA.HI.X R21, R14, R27, R5, 0x1, P2 ;  /* 0x0000001b0e159211 */ /* 0x000fe200010f0c05 */
[----:B------:R-:W-:Y:S01]  /*7b10*/  @!P1 VIADD R5, R13, UR11 ;  /* 0x0000000b0d059c36 */ /* 0x000fe20008000000 */
[----:B------:R1:W-:Y:S04]  /*7b20*/  @P1 STS.128 [R228+0x5800], RZ ;  /* 0x005800ffe4001388 */ /* 0x0003e80000000c00 */
[----:B------:R-:W-:Y:S01]  /*7b30*/  @!PT LDS RZ, [RZ] ;  /* 0x00000000fffff984 */ /* 0x000fe20000000800 */
[----:B------:R-:W-:Y:S01]  /*7b40*/  @!PT LDS RZ, [RZ] ;  /* 0x00000000fffff984 */ /* 0x000fe20000000800 */
[----:B------:R-:W-:Y:S01]  /*7b50*/  @!PT LDS RZ, [RZ] ;  /* 0x00000000fffff984 */ /* 0x000fe20000000800 */
[----:B------:R1:W-:Y:S01]  /*7b60*/  @!P1 LDGSTS.E.BYPASS.LTC128B.128 [R228+0x5800], desc[UR24][R20.64] ;  /* 0x0580000014e49fae */ /* 0x0003e2000b901d58 */
[----:B-----5:R-:W-:-:S03]  /*7b70*/  @!P1 LEA R18, P4, R24, R30, 0x1 ;  /* 0x0000001e18129211 */ /* 0x020fc600078808ff */
[----:B------:R1:W-:Y:S01]  /*7b80*/  @P1 STS.128 [R228+0x6000], RZ ;  /* 0x006000ffe4001388 */ /* 0x0003e20000000c00 */
[----:B------:R-:W-:Y:S02]  /*7b90*/  @!P1 LEA.HI.X R19, R24, R31, R36, 0x1, P4 ;  /* 0x0000001f18139211 */ /* 0x000fe400020f0c24 */
[----:B--2---:R-:W-:-:S03]  /*7ba0*/  @!P1 LEA R16, P3, R12, R32, 0x1 ;  /* 0x000000200c109211 */ /* 0x004fc600078608ff */
[----:B------:R-:W-:Y:S01]  /*7bb0*/  @!PT LDS RZ, [RZ] ;  /* 0x00000000fffff984 */ /* 0x000fe20000000800 */
[----:B------:R-:W-:Y:S01]  /*7bc0*/  @!PT LDS RZ, [RZ] ;  /* 0x00000000fffff984 */ /* 0x000fe20000000800 */
[----:B------:R-:W-:Y:S01]  /*7bd0*/  @!PT LDS RZ, [RZ] ;  /* 0x00000000fffff984 */ /* 0x000fe20000000800 */
[----:B------:R1:W-:Y:S01]  /*7be0*/  @!P1 LDGSTS.E.BYPASS.LTC128B.128 [R228+0x6000], desc[UR24][R18.64] ;  /* 0x0600000012e49fae */ /* 0x0003e2000b901d58 */
[----:B---3--:R-:W-:Y:S02]  /*7bf0*/  @!P1 LEA R14, P2, R10, R34, 0x1 ;  /* 0x000000220a0e9211 */ /* 0x008fe400078408ff */
[----:B------:R-:W-:Y:S01]  /*7c00*/  @!P1 LEA.HI.X R17, R12, R33, R5, 0x1, P3 ;  /* 0x000000210c119211 */ /* 0x000fe200018f0c05 */
[----:B------:R1:W-:Y:S01]  /*7c10*/  @P1 STS.128 [R228+0x6800], RZ ;  /* 0x006800ffe4001388 */ /* 0x0003e20000000c00 */
[----:B------:R-:W-:-:S03]  /*7c20*/  @!P1 LEA.HI.X R15, R10, R35, R11, 0x1, P2 ;  /* 0x000000230a0f9211 */ /* 0x000fc600010f0c0b */
        /* <DEDUP_REMOVED lines=23> */
.L_x_407:
[----:B------:R-:W-:Y:S05]  /*7da0*/  BSYNC B0 ;  /* 0x0000000000007941 */ /* 0x000fea0003800000 */
.L_x_406:
[----:B------:R-:W0:Y:S02]  /*7db0*/  LDGDEPBAR ;  /* 0x00000000000079af */ /* 0x000e240000000000 */
.L_x_405:
[----:B------:R-:W-:Y:S01]  /*7dc0*/  FMNMX.FTZ R5, R83, R75, !PT ;  /* 0x0000004b53057209 */ /* 0x000fe20007810000 */
[----:B------:R-:W-:Y:S01]  /*7dd0*/  ULDC UR8, c[0x0][0x2ec] ;  /* 0x0000bb0000087ab9 */ /* 0x000fe20000000800 */
[----:B------:R-:W-:Y:S01]  /*7de0*/  STL [R1+0xa0], R228 ;  /* 0x0000a0e401007387 */ /* 0x000fe20000100800 */
[----:B------:R-:W-:Y:S02]  /*7df0*/  LEA R218, R0, UR4, 0x1 ;  /* 0x0000000400da7c11 */ /* 0x000fe4000f8e08ff */
[----:B------:R-:W-:Y:S01]  /*7e00*/  FMNMX.FTZ R5, R79, R5, !PT ;  /* 0x000000054f057209 */ /* 0x000fe20007810000 */
[----:B------:R-:W-:Y:S01]  /*7e10*/  STL [R1+0x9c], R225 ;  /* 0x00009ce101007387 */ /* 0x000fe20000100800 */
[----:B------:R-:W-:Y:S01]  /*7e20*/  LEA R221, R3, R218, 0x1 ;  /* 0x000000da03dd7211 */ /* 0x000fe200078e08ff */
[----:B------:R-:W-:Y:S01]  /*7e30*/  IMAD R219, R4, 0x2, R218 ;  /* 0x0000000204db7824 */ /* 0x000fe200078e02da */
        /* <DEDUP_REMOVED lines=15> */
[----:B------:R-:W-:Y:S01]  /*7f30*/  LDSM.16.MT88.4 R24, [R218+0x8000] ;  /* 0x00800000da18783b */ /* 0x000fe20000004200 */
[----:B------:R-:W-:-:S02]  /*7f40*/  FMNMX.FTZ R5, R102, R80, !PT ;  /* 0x0000005066057209 */ /* 0x000fc40007810000 */
[----:B------:R-:W-:Y:S01]  /*7f50*/  FMNMX.FTZ R6, R103, R6, !PT ;  /* 0x0000000667067209 */ /* 0x000fe20007810000 */
[----:B-1----:R-:W-:Y:S01]  /*7f60*/  LDSM.16.MT88.4 R20, [R221+0x8000] ;  /* 0x00800000dd14783b */ /* 0x002fe20000004200 */
        /* <DEDUP_REMOVED lines=67> */
[----:B-1----:R-:W-:-:S02]  /*83a0*/  FMNMX.FTZ R175, R7, R175, !PT ;  /* 0x000000af07af7209 */ /* 0x002fc40007810000 */
[----:B------:R-:W-:Y:S02]  /*83b0*/  FMNMX.FTZ R5, R157, R5, !PT ;  /* 0x000000059d057209 */ /* 0x000fe40007810000 */
[----:B------:R-:W-:Y:S01]  /*83c0*/  FMNMX.FTZ R6, R196, R6, !PT ;  /* 0x00000006c4067209 */ /* 0x000fe20007810000 */
[----:B--2---:R-:W1:Y:S01]  /*83d0*/  SHFL.BFLY PT, R9, R175, 0x1, 0x1f ;  /* 0x0c201f00af097f89 */ /* 0x004e6200000e0000 */
        /* <DEDUP_REMOVED lines=8> */
[----:B------:R-:W2:Y:S01]  /*8460*/  SHFL.BFLY PT, R174, R8, 0x2, 0x1f ;  /* 0x0c401f0008ae7f89 */ /* 0x000ea200000e0000 */
        /* <DEDUP_REMOVED lines=10> */
[----:B------:R-:W-:Y:S01]  /*8510*/  FMUL.FTZ R7, R175, UR8 ;  /* 0x00000008af077c20 */ /* 0x000fe20008410000 */
[----:B------:R-:W-:Y:S01]  /*8520*/  FMNMX.FTZ R5, R199, R5, !PT ;  /* 0x00000005c7057209 */ /* 0x000fe20007810000 */
[----:B------:R-:W-:Y:S01]  /*8530*/  STL [R1+0xa4], R175 ;  /* 0x0000a4af01007387 */ /* 0x000fe20000100800 */
[----:B------:R-:W-:Y:S02]  /*8540*/  FSETP.NEU.FTZ.AND P1, PT, R175, -INF , PT ;  /* 0xff800000af00780b */ /* 0x000fe40003f3d000 */
[----:B------:R-:W-:Y:S02]  /*8550*/  FMNMX.FTZ R6, R113, R6, !PT ;  /* 0x0000000671067209 */ /* 0x000fe40007810000 */
[----:B------:R-:W-:-:S02]  /*8560*/  FMNMX.FTZ R5, R203, R5, !PT ;  /* 0x00000005cb057209 */ /* 0x000fc40007810000 */
[----:B--2---:R-:W-:Y:S02]  /*8570*/  FMNMX.FTZ R174, R8, R174, !PT ;  /* 0x000000ae08ae7209 */ /* 0x004fe40007810000 */
[----:B------:R-:W-:Y:S02]  /*8580*/  FSEL R7, R7, RZ, P1 ;  /* 0x000000ff07077208 */ /* 0x000fe40000800000 */
[----:B------:R-:W-:Y:S01]  /*8590*/  FMNMX.FTZ R6, R132, R6, !PT ;  /* 0x0000000684067209 */ /* 0x000fe20007810000 */
[----:B------:R-:W1:Y:S01]  /*85a0*/  SHFL.BFLY PT, R9, R174, 0x1, 0x1f ;  /* 0x0c201f00ae097f89 */ /* 0x000e6200000e0000 */
[----:B------:R-:W-:Y:S01]  /*85b0*/  FMNMX.FTZ R5, R204, R5, !PT ;  /* 0x00000005cc057209 */ /* 0x000fe20007810000 */
[----:B------:R-:W-:Y:S01]  /*85c0*/  FFMA.FTZ R8, R83, UR8, -R7 ;  /* 0x0000000853087c23 */ /* 0x000fe20008010807 */
[----:B------:R-:W-:Y:S02]  /*85d0*/  FMNMX.FTZ R6, R122, R6, !PT ;  /* 0x000000067a067209 */ /* 0x000fe40007810000 */
[----:B------:R-:W-:Y:S01]  /*85e0*/  FMNMX.FTZ R5, R202, R5, !PT ;  /* 0x00000005ca057209 */ /* 0x000fe20007810000 */
[----:B------:R2:W-:Y:S01]  /*85f0*/  MUFU.EX2 R223, R8 ;  /* 0x0000000800df7308 */ /* 0x0005e20000000800 */
[----:B------:R-:W-:-:S04]  /*8600*/  FMNMX.FTZ R6, R147, R6, !PT ;  /* 0x0000000693067209 */ /* 0x000fc80007810000 */
[----:B------:R-:W-:Y:S02]  /*8610*/  FMNMX.FTZ R6, R137, R6, !PT ;  /* 0x0000000689067209 */ /* 0x000fe40007810000 */
[----:B--2---:R-:W-:Y:S01]  /*8620*/  FMNMX.FTZ R8, R201, R5, !PT ;  /* 0x00000005c9087209 */ /* 0x004fe20007810000 */
[--C-:B------:R-:W-:Y:S01]  /*8630*/  FFMA.FTZ R5, R75, UR8, -R7.reuse ;  /* 0x000000084b057c23 */ /* 0x100fe20008010807 */
[----:B-1----:R-:W-:Y:S01]  /*8640*/  FMNMX.FTZ R174, R174, R9, !PT ;  /* 0x00000009aeae7209 */ /* 0x002fe20007810000 */
[----:B------:R-:W-:Y:S01]  /*8650*/  FFMA.FTZ R9, R54, UR8, -R7 ;  /* 0x0000000836097c23 */ /* 0x000fe20008010807 */
[----:B------:R-:W-:Y:S01]  /*8660*/  FMNMX.FTZ R8, R198, R8, !PT ;  /* 0x00000008c6087209 */ /* 0x000fe20007810000 */
[----:B------:R1:W-:Y:S01]  /*8670*/  MUFU.EX2 R11, R5 ;  /* 0x00000005000b7308 */ /* 0x0003e20000000800 */
[----:B------:R-:W-:-:S03]  /*8680*/  FSETP.NEU.FTZ.AND P1, PT, R174, -INF , PT ;  /* 0xff800000ae00780b */ /* 0x000fc60003f3d000 */
[----:B------:R-:W2:Y:S04]  /*8690*/  SHFL.BFLY PT, R173, R8, 0x2, 0x1f ;  /* 0x0c401f0008ad7f89 */ /* 0x000ea800000e0000 */
[----:B------:R-:W-:Y:S01]  /*86a0*/  MUFU.EX2 R228, R9 ;  /* 0x0000000900e47308 */ /* 0x000fe20000000800 */
[----:B-1----:R-:W-:Y:S01]  /*86b0*/  FMNMX.FTZ R5, R142, R6, !PT ;  /* 0x000000068e057209 */ /* 0x002fe20007810000 */
[----:B------:R-:W-:-:S03]  /*86c0*/  FFMA.FTZ R6, R79, UR8, -R7 ;  /* 0x000000084f067c23 */ /* 0x000fc60008010807 */
[----:B------:R-:W-:-:S03]  /*86d0*/  FMNMX.FTZ R5, R140, R5, !PT ;  /* 0x000000058c057209 */ /* 0x000fc60007810000 */
[----:B------:R1:W-:Y:S01]  /*86e0*/  MUFU.EX2 R240, R6 ;  /* 0x0000000600f07308 */ /* 0x0003e20000000800 */
        /* <DEDUP_REMOVED lines=11> */
[----:B--2---:R1:W-:Y:S02]  /*87a0*/  STL [R1+0x7c], R2 ;  /* 0x00007c0201007387 */ /* 0x0043e40000100800 */
[----:B------:R-:W-:Y:S02]  /*87b0*/  FSEL R6, R6, RZ, P1 ;  /* 0x000000ff06067208 */ /* 0x000fe40000800000 */
[----:B------:R2:W-:Y:S03]  /*87c0*/  STL [R1+0xa8], R174 ;  /* 0x0000a8ae01007387 */ /* 0x0005e60000100800 */
[----:B------:R-:W-:Y:S01]  /*87d0*/  FFMA.FTZ R5, R102, UR8, -R6 ;  /* 0x0000000866057c23 */ /* 0x000fe20008010806 */
[----:B---3--:R-:W-:-:S03]  /*87e0*/  FMNMX.FTZ R173, R173, R9, !PT ;  /* 0x00000009adad7209 */ /* 0x008fc60007810000 */
[----:B------:R3:W-:Y:S01]  /*87f0*/  MUFU.EX2 R213, R5 ;  /* 0x0000000500d57308 */ /* 0x0007e20000000800 */
[C---:B------:R-:W-:Y:S01]  /*8800*/  FSETP.NEU.FTZ.AND P1, PT, R173.reuse, -INF , PT ;  /* 0xff800000ad00780b */ /* 0x040fe20003f3d000 */
[----:B------:R-:W-:Y:S01]  /*8810*/  FMUL.FTZ R10, R173, UR8 ;  /* 0x00000008ad0a7c20 */ /* 0x000fe20008410000 */
[----:B---3--:R-:W-:Y:S01]  /*8820*/  FMNMX.FTZ R5, R206, R8, !PT ;  /* 0x00000008ce057209 */ /* 0x008fe20007810000 */
[----:B------:R-:W-:-:S03]  /*8830*/  FFMA.FTZ R8, R80, UR8, -R6 ;  /* 0x0000000850087c23 */ /* 0x000fc60008010806 */
[----:B------:R-:W-:Y:S01]  /*8840*/  FMNMX.FTZ R5, R195, R5, !PT ;  /* 0x00000005c3057209 */ /* 0x000fe20007810000 */
[----:B------:R3:W-:Y:S03]  /*8850*/  MUFU.EX2 R239, R8 ;  /* 0x0000000800ef7308 */ /* 0x0007e60000000800 */
[----:B------:R-:W-:-:S04]  /*8860*/  FMNMX.FTZ R5, R211, R5, !PT ;  /* 0x00000005d3057209 */ /* 0x000fc80007810000 */
[----:B------:R-:W-:-:S04]  /*8870*/  FMNMX.FTZ R5, R172, R5, !PT ;  /* 0x00000005ac057209 */ /* 0x000fc80007810000 */
[----:B------:R-:W-:-:S04]  /*8880*/  FMNMX.FTZ R5, R169, R5, !PT ;  /* 0x00000005a9057209 */ /* 0x000fc80007810000 */
[----:B------:R-:W-:Y:S01]  /*8890*/  FMNMX.FTZ R5, R197, R5, !PT ;  /* 0x00000005c5057209 */ /* 0x000fe20007810000 */
[----:B---3--:R-:W-:-:S03]  /*88a0*/  FFMA.FTZ R8, R87, UR8, -R6 ;  /* 0x0000000857087c23 */ /* 0x008fc60008010806 */
[----:B------:R-:W-:Y:S01]  /*88b0*/  FMNMX.FTZ R5, R186, R5, !PT ;  /* 0x00000005ba057209 */ /* 0x000fe20007810000 */
[----:B-1----:R-:W1:Y:S03]  /*88c0*/  MUFU.EX2 R2, R8 ;  /* 0x0000000800027308 */ /* 0x002e660000000800 */
[----:B------:R-:W-:-:S04]  /*88d0*/  FMNMX.FTZ R5, R184, R5, !PT ;  /* 0x00000005b8057209 */ /* 0x000fc80007810000 */
[----:B------:R-:W-:Y:S02]  /*88e0*/  FMNMX.FTZ R9, R181, R5, !PT ;  /* 0x00000005b5097209 */ /* 0x000fe40007810000 */
[----:B------:R-:W-:-:S05]  /*88f0*/  FSEL R5, R10, RZ, P1 ;  /* 0x000000ff0a057208 */ /* 0x000fca0000800000 */
[----:B------:R-:W-:-:S04]  /*8900*/  FFMA.FTZ R0, R96, UR8, -R5 ;  /* 0x0000000860007c23 */ /* 0x000fc80008010805 */
[----:B------:R3:W-:Y:S01]  /*8910*/  MUFU.EX2 R215, R0 ;  /* 0x0000000000d77308 */ /* 0x0007e20000000800 */
[----:B-1----:R-:W-:Y:S01]  /*8920*/  STL [R1+0x64], R2 ;  /* 0x0000640201007387 */ /* 0x002fe20000100800 */
[----:B------:R-:W-:Y:S01]  /*8930*/  LEA R220, R3, R219, 0x1 ;  /* 0x000000db03dc7211 */ /* 0x000fe200078e08ff */
[----:B------:R-:W-:Y:S02]  /*8940*/  FFMA.FTZ R8, R77, UR8, -R6 ;  /* 0x000000084d087c23 */ /* 0x000fe40008010806 */
[----:B------:R-:W-:Y:S03]  /*8950*/  STL [R1+0xac], R173 ;  /* 0x0000acad01007387 */ /* 0x000fe60000100800 */
[----:B--2---:R1:W-:Y:S01]  /*8960*/  MUFU.EX2 R174, R8 ;  /* 0x0000000800ae7308 */ /* 0x0043e20000000800 */
[----:B------:R-:W-:Y:S01]  /*8970*/  LDSM.16.MT88.4 R16, [R220+0x8000] ;  /* 0x00800000dc10783b */ /* 0x000fe20000004200 */
[----:B---3--:R-:W-:-:S06]  /*8980*/  FFMA.FTZ R0, R97, UR8, -R5 ;  /* 0x0000000861007c23 */ /* 0x008fcc0008010805 */
[----:B------:R-:W2:Y:S01]  /*8990*/  MUFU.EX2 R10, R0 ;  /* 0x00000000000a7308 */ /* 0x000ea20000000800 */
[----:B-1----:R-:W-:Y:S01]  /*89a0*/  FFMA.FTZ R8, R73, UR8, -R6 ;  /* 0x0000000849087c23 */ /* 0x002fe20008010806 */
[--C-:B------:R-:W-:Y:S01]  /*89b0*/  FFMA.FTZ R12, R82, UR8, -R5.reuse ;  /* 0x00000008520c7c23 */ /* 0x100fe20008010805 */
[----:B------:R-:W-:Y:S05]  /*89c0*/  LDSM.16.MT88.4 R72, [R219+0x8800] ;  /* 0x00880000db48783b */ /* 0x000fea0000004200 */
[----:B------:R1:W-:Y:S01]  /*89d0*/  MUFU.EX2 R224, R8 ;  /* 0x0000000800e07308 */ /* 0x0003e20000000800 */
[----:B--2---:R-:W-:Y:S01]  /*89e0*/  STL [R1+0x4c], R10 ;  /* 0x00004c0a01007387 */ /* 0x004fe20000100800 */
[----:B------:R-:W-:-:S03]  /*89f0*/  FFMA.FTZ R0, R84, UR8, -R5 ;  /* 0x0000000854007c23 */ /* 0x000fc60008010805 */
[----:B------:R2:W-:Y:S01]  /*8a00*/  STL [R1+0xb0], R4 ;  /* 0x0000b00401007387 */ /* 0x0005e20000100800 */
[----:B-1----:R-:W-:-:S04]  /*8a10*/  FFMA.FTZ R8, R65, UR8, -R6 ;  /* 0x0000000841087c23 */ /* 0x002fc80008010806 */
[----:B------:R1:W-:Y:S01]  /*8a20*/  MUFU.EX2 R101, R8 ;  /* 0x0000000800657308 */ /* 0x0003e20000000800 */
[----:B--2---:R-:W2:Y:S01]  /*8a30*/  LDL.LU R4, [R1+0x7c] ;  /* 0x00007c0001047983 */ /* 0x004ea20000300800 */
[----:B-1----:R-:W-:Y:S01]  /*8a40*/  FMNMX.FTZ R8, R179, R9, !PT ;  /* 0x00000009b3087209 */ /* 0x002fe20007810000 */
[----:B------:R-:W-:Y:S02]  /*8a50*/  FFMA.FTZ R9, R104, UR8, -R5 ;  /* 0x0000000868097c23 */ /* 0x000fe40008010805 */
[----:B------:R1:W-:Y:S03]  /*8a60*/  STL [R1+0xb4], R3 ;  /* 0x0000b40301007387 */ /* 0x0003e60000100800 */
[----:B------:R3:W4:Y:S02]  /*8a70*/  MUFU.EX2 R227, R9 ;  /* 0x0000000900e37308 */ /* 0x0007240000000800 */
[----:B---3--:R-:W3:Y:S04]  /*8a80*/  SHFL.BFLY PT, R9, R8, 0x2, 0x1f ;  /* 0x0c401f0008097f89 */ /* 0x008ee800000e0000 */
[----:B-1----:R-:W2:Y:S02]  /*8a90*/  LDL.LU R3, [R1+0x4c] ;  /* 0x00004c0001037983 */ /* 0x002ea40000300800 */
[----:B------:R1:W-:Y:S02]  /*8aa0*/  MUFU.EX2 R175, R0 ;  /* 0x0000000000af7308 */ /* 0x0003e40000000800 */
[----:B-1----:R-:W-:-:S06]  /*8ab0*/  FFMA.FTZ R0, R63, UR8, -R6 ;  /* 0x000000083f007c23 */ /* 0x002fcc0008010806 */
[----:B------:R-:W-:Y:S01]  /*8ac0*/  MUFU.EX2 R222, R12 ;  /* 0x0000000c00de7308 */ /* 0x000fe20000000800 */
[----:B------:R-:W-:Y:S07]  /*8ad0*/  LDSM.16.MT88.4 R60, [R218+0x8800] ;  /* 0x00880000da3c783b */ /* 0x000fee0000004200 */
[----:B------:R3:W-:Y:S02]  /*8ae0*/  MUFU.EX2 R244, R0 ;  /* 0x0000000000f47308 */ /* 0x0007e40000000800 */
[----:B---3--:R-:W-:-:S05]  /*8af0*/  FMNMX.FTZ R0, R8, R9, !PT ;  /* 0x0000000908007209 */ /* 0x008fca0007810000 */
[----:B------:R-:W1:Y:S01]  /*8b00*/  SHFL.BFLY PT, R13, R0, 0x1, 0x1f ;  /* 0x0c201f00000d7f89 */ /* 0x000e6200000e0000 */
[----:B------:R-:W-:Y:S01]  /*8b10*/  FFMA.FTZ R12, R81, UR8, -R5 ;  /* 0x00000008510c7c23 */ /* 0x000fe20008010805 */
[----:B------:R-:W-:-:S03]  /*8b20*/  FFMA.FTZ R8, R64, UR8, -R6 ;  /* 0x0000000840087c23 */ /* 0x000fc60008010806 */
[----:B------:R3:W3:Y:S01]  /*8b30*/  MUFU.EX2 R245, R12 ;  /* 0x0000000c00f57308 */ /* 0x0006e20000000800 */
[----:B------:R-:W-:Y:S01]  /*8b40*/  IMAD.MOV.U32 R102, RZ, RZ, R11 ;  /* 0x000000ffff667224 */ /* 0x000fe200078e000b */
[----:B------:R-:W-:Y:S02]  /*8b50*/  F2FP.BF16.F32.PACK_AB R10, R174, R2 ;  /* 0x00000002ae0a723e */ /* 0x000fe400000010ff */
[----:B----4-:R-:W-:-:S04]  /*8b60*/  F2FP.BF16.F32.PACK_AB R9, R215, R227 ;  /* 0x000000e3d709723e */ /* 0x010fc800000010ff */
[----:B------:R4:W4:Y:S01]  /*8b70*/  MUFU.EX2 R243, R8 ;  /* 0x0000000800f37308 */ /* 0x0009220000000800 */
[----:B-1----:R-:W-:Y:S01]  /*8b80*/  FMNMX.FTZ R176, R0, R13, !PT ;  /* 0x0000000d00b07209 */ /* 0x002fe20007810000 */
[--C-:B---3--:R-:W-:Y:S02]  /*8b90*/  FFMA.FTZ R12, R76, UR8, -R5.reuse ;  /* 0x000000084c0c7c23 */ /* 0x108fe40008010805 */
[----:B------:R-:W1:Y:S01]  /*8ba0*/  LDSM.16.MT88.4 R76, [R220+0x8800] ;  /* 0x00880000dc4c783b */ /* 0x000e620000004200 */
[C---:B------:R-:W-:Y:S01]  /*8bb0*/  FSETP.NEU.FTZ.AND P1, PT, R176.reuse, -INF , PT ;  /* 0xff800000b000780b */ /* 0x040fe20003f3d000 */
[----:B------:R-:W-:Y:S01]  /*8bc0*/  FMUL.FTZ R0, R176, UR8 ;  /* 0x00000008b0007c20 */ /* 0x000fe20008410000 */
[----:B----4-:R-:W-:Y:S01]  /*8bd0*/  F2FP.BF16.F32.PACK_AB R8, R239, R213 ;  /* 0x000000d5ef08723e */ /* 0x010fe200000010ff */
[----:B------:R3:W-:Y:S03]  /*8be0*/  MUFU.EX2 R173, R12 ;  /* 0x0000000c00ad7308 */ /* 0x0007e60000000800 */
[----:B------:R-:W-:Y:S01]  /*8bf0*/  FSEL R0, R0, RZ, P1 ;  /* 0x000000ff00007208 */ /* 0x000fe20000800000 */
[----:B------:R4:W-:Y:S01]  /*8c00*/  STL [R1+0xb8], R174 ;  /* 0x0000b8ae01007387 */ /* 0x0009e20000100800 */
[----:B---3--:R-:W-:-:S04]  /*8c10*/  FFMA.FTZ R12, R66, UR8, -R5 ;  /* 0x00000008420c7c23 */ /* 0x008fc80008010805 */
[----:B------:R3:W4:Y:S01]  /*8c20*/  MUFU.EX2 R230, R12 ;  /* 0x0000000c00e67308 */ /* 0x0007220000000800 */
[----:B------:R-:W-:Y:S02]  /*8c30*/  F2FP.BF16.F32.PACK_AB R13, R245, R222 ;  /* 0x000000def50d723e */ /* 0x000fe400000010ff */
[----:B------:R-:W-:Y:S01]  /*8c40*/  F2FP.BF16.F32.PACK_AB R14, R243, R244 ;  /* 0x000000f4f30e723e */ /* 0x000fe200000010ff */
[----:B---3--:R-:W-:-:S04]  /*8c50*/  FFMA.FTZ R12, R88, UR8, -R7 ;  /* 0x00000008580c7c23 */ /* 0x008fc80008010807 */
[----:B------:R3:W-:Y:S01]  /*8c60*/  MUFU.EX2 R217, R12 ;  /* 0x0000000c00d97308 */ /* 0x0007e20000000800 */
[----:B----4-:R-:W-:Y:S01]  /*8c70*/  F2FP.BF16.F32.PACK_AB R15, R230, R173 ;  /* 0x000000ade60f723e */ /* 0x010fe200000010ff */
[----:B---3--:R-:W-:-:S06]  /*8c80*/  FFMA.FTZ R12, R86, UR8, -R7 ;  /* 0x00000008560c7c23 */ /* 0x008fcc0008010807 */
[----:B------:R3:W-:Y:S02]  /*8c90*/  MUFU.EX2 R2, R12 ;  /* 0x0000000c00027308 */ /* 0x0007e40000000800 */
[----:B---3--:R-:W-:Y:S02]  /*8ca0*/  F2FP.BF16.F32.PACK_AB R12, R101, R224 ;  /* 0x000000e0650c723e */ /* 0x008fe400000010ff */
[----:B--2---:R-:W-:-:S07]  /*8cb0*/  F2FP.BF16.F32.PACK_AB R11, R175, R3 ;  /* 0x00000003af0b723e */ /* 0x004fce00000010ff */
[C---:B------:R-:W-:Y:S06]  /*8cc0*/  HMMA.16816.F32.BF16 R52, R8.reuse, R24, RZ ;  /* 0x000000180834723c */ /* 0x040fec00000418ff */
[C---:B------:R-:W-:Y:S06]  /*8cd0*/  HMMA.16816.F32.BF16 R48, R8.reuse, R26, RZ ;  /* 0x0000001a0830723c */ /* 0x040fec00000418ff */
[C---:B------:R-:W-:Y:S06]  /*8ce0*/  HMMA.16816.F32.BF16 R68, R8.reuse, R20, RZ ;  /* 0x000000140844723c */ /* 0x040fec00000418ff */
[C---:B------:R-:W-:Y:S06]  /*8cf0*/  HMMA.16816.F32.BF16 R64, R8.reuse, R22, RZ ;  /* 0x000000160840723c */ /* 0x040fec00000418ff */
[C---:B------:R-:W-:Y:S06]  /*8d00*/  HMMA.16816.F32.BF16 R44, R8.reuse, R28, RZ ;  /* 0x0000001c082c723c */ /* 0x040fec00000418ff */
[C---:B------:R-:W-:Y:S06]  /*8d10*/  HMMA.16816.F32.BF16 R40, R8.reuse, R30, RZ ;  /* 0x0000001e0828723c */ /* 0x040fec00000418ff */
[C---:B------:R-:W-:Y:S06]  /*8d20*/  HMMA.16816.F32.BF16 R36, R8.reuse, R16, RZ ;  /* 0x000000100824723c */ /* 0x040fec00000418ff */
[----:B------:R-:W-:Y:S07]  /*8d30*/  HMMA.16816.F32.BF16 R32, R8, R18, RZ ;  /* 0x000000120820723c */ /* 0x000fee00000418ff */
[--C-:B------:R-:W-:Y:S01]  /*8d40*/  FFMA.FTZ R8, R107, UR8, -R0.reuse ;  /* 0x000000086b087c23 */ /* 0x100fe20008010800 */
[----:B------:R-:W-:Y:S03]  /*8d50*/  STL [R1+0xc0], R3 ;  /* 0x0000c00301007387 */ /* 0x000fe60000100800 */
[----:B------:R2:W-:Y:S01]  /*8d60*/  MUFU.EX2 R174, R8 ;  /* 0x0000000800ae7308 */ /* 0x0005e20000000800 */
[----:B------:R3:W-:Y:S01]  /*8d70*/  STL [R1+0xbc], R175 ;  /* 0x0000bcaf01007387 */ /* 0x0007e20000100800 */
[----:B--2---:R-:W-:-:S06]  /*8d80*/  FFMA.FTZ R8, R105, UR8, -R0 ;  /* 0x0000000869087c23 */ /* 0x004fcc0008010800 */
[----:B---3--:R2:W3:Y:S02]  /*8d90*/  MUFU.EX2 R175, R8 ;  /* 0x0000000800af7308 */ /* 0x0084e40000000800 */
[----:B--2---:R-:W-:-:S06]  /*8da0*/  FFMA.FTZ R8, R106, UR8, -R0 ;  /* 0x000000086a087c23 */ /* 0x004fcc0008010800 */
[----:B------:R2:W-:Y:S01]  /*8db0*/  MUFU.EX2 R238, R8 ;  /* 0x0000000800ee7308 */ /* 0x0005e20000000800 */
[----:B------:R-:W-:Y:S01]  /*8dc0*/  HMMA.16816.F32.BF16 R96, R12, R60, R52 ;  /* 0x0000003c0c60723c */ /* 0x000fe20000041834 */
[----:B--2---:R-:W-:-:S06]  /*8dd0*/  FFMA.FTZ R8, R94, UR8, -R0 ;  /* 0x000000085e087c23 */ /* 0x004fcc0008010800 */
[----:B------:R2:W4:Y:S01]  /*8de0*/  MUFU.EX2 R234, R8 ;  /* 0x0000000800ea7308 */ /* 0x0005220000000800 */
[C---:B------:R-:W-:Y:S06]  /*8df0*/  HMMA.16816.F32.BF16 R88, R12.reuse, R62, R48 ;  /* 0x0000003e0c58723c */ /* 0x040fec0000041830 */
[----:B------:R-:W-:Y:S01]  /*8e00*/  HMMA.16816.F32.BF16 R68, R12, R56, R68 ;  /* 0x000000380c44723c */ /* 0x000fe20000041844 */
[----:B--2---:R-:W-:-:S05]  /*8e10*/  FFMA.FTZ R8, R92, UR8, -R7 ;  /* 0x000000085c087c23 */ /* 0x004fca0008010807 */
[C---:B------:R-:W-:Y:S01]  /*8e20*/  HMMA.16816.F32.BF16 R80, R12.reuse, R58, R64 ;  /* 0x0000003a0c50723c */ /* 0x040fe20000041840 */
[----:B------:R2:W-:Y:S05]  /*8e30*/  MUFU.EX2 R233, R8 ;  /* 0x0000000800e97308 */ /* 0x0005ea0000000800 */
[C---:B------:R-:W-:Y:S06]  /*8e40*/  HMMA.16816.F32.BF16 R84, R12.reuse, R72, R44 ;  /* 0x000000480c54723c */ /* 0x040fec000004182c */
[C---:B------:R-:W-:Y:S06]  /*8e50*/  HMMA.16816.F32.BF16 R104, R12.reuse, R74, R40 ;  /* 0x0000004a0c68723c */ /* 0x040fec0000041828 */
[----:B-1----:R-:W-:Y:S01]  /*8e60*/  HMMA.16816.F32.BF16 R116, R12, R76, R36 ;  /* 0x0000004c0c74723c */ /* 0x002fe20000041824 */
[----:B--2---:R-:W-:-:S05]  /*8e70*/  FFMA.FTZ R8, R93, UR8, -R0 ;  /* 0x000000085d087c23 */ /* 0x004fca0008010800 */
[----:B------:R-:W-:Y:S01]  /*8e80*/  HMMA.16816.F32.BF16 R92, R12, R78, R32 ;  /* 0x0000004e0c5c723c */ /* 0x000fe20000041820 */
[----:B------:R1:W-:Y:S06]  /*8e90*/  MUFU.EX2 R236, R8 ;  /* 0x0000000800ec7308 */ /* 0x0003ec0000000800 */
[----:B------:R-:W-:Y:S01]  /*8ea0*/  FFMA.FTZ R12, R131, UR8, -R0 ;  /* 0x00000008830c7c23 */ /* 0x000fe20008010800 */
[----:B------:R-:W-:-:S03]  /*8eb0*/  F2FP.BF16.F32.PACK_AB R10, R4, R240 ;  /* 0x000000f0040a723e */ /* 0x000fc600000010ff */
[----:B------:R2:W2:Y:S01]  /*8ec0*/  MUFU.EX2 R235, R12 ;  /* 0x0000000c00eb7308 */ /* 0x0004a20000000800 */
[----:B---3--:R-:W-:Y:S02]  /*8ed0*/  F2FP.BF16.F32.PACK_AB R9, R175, R174 ;  /* 0x000000aeaf09723e */ /* 0x008fe400000010ff */
[----:B----4-:R-:W-:Y:S02]  /*8ee0*/  F2FP.BF16.F32.PACK_AB R11, R234, R238 ;  /* 0x000000eeea0b723e */ /* 0x010fe400000010ff */
[----:B-1----:R-:W-:Y:S01]  /*8ef0*/  F2FP.BF16.F32.PACK_AB R8, R102, R223 ;  /* 0x000000df6608723e */ /* 0x002fe200000010ff */
[----:B--2---:R-:W-:-:S04]  /*8f00*/  FFMA.FTZ R12, R120, UR8, -R0 ;  /* 0x00000008780c7c23 */ /* 0x004fc80008010800 */
[----:B------:R1:W-:Y:S02]  /*8f10*/  MUFU.EX2 R131, R12 ;  /* 0x0000000c00837308 */ /* 0x0003e40000000800 */
[C---:B------:R-:W-:Y:S06]  /*8f20*/  HMMA.16816.F32.BF16 R40, R8.reuse, R24, RZ ;  /* 0x000000180828723c */ /* 0x040fec00000418ff */
[C---:B------:R-:W-:Y:S06]  /*8f30*/  HMMA.16816.F32.BF16 R32, R8.reuse, R26, RZ ;  /* 0x0000001a0820723c */ /* 0x040fec00000418ff */
[----:B------:R-:W-:Y:S01]  /*8f40*/  HMMA.16816.F32.BF16 R24, R8, R20, RZ ;  /* 0x000000140818723c */ /* 0x000fe200000418ff */
[----:B-1----:R-:W-:-:S04]  /*8f50*/  FFMA.FTZ R12, R115, UR8, -R0 ;  /* 0x00000008730c7c23 */ /* 0x002fc80008010800 */
[----:B------:R1:W2:Y:S01]  /*8f60*/  MUFU.EX2 R242, R12 ;  /* 0x0000000c00f27308 */ /* 0x0002a20000000800 */
        /* <DEDUP_REMOVED lines=8> */
[----:B--2---:R-:W-:-:S07]  /*8ff0*/  F2FP.BF16.F32.PACK_AB R11, R242, R131 ;  /* 0x00000083f20b723e */ /* 0x004fce00000010ff */
[C---:B------:R-:W-:Y:S01]  /*9000*/  HMMA.16816.F32.BF16 R44, R8.reuse, R56, R24 ;  /* 0x00000038082c723c */ /* 0x040fe20000041818 */
[----:B------:R-:W-:Y:S05]  /*9010*/  LDSM.16.MT88.4 R24, [R220+0x9000] ;  /* 0x00900000dc18783b */ /* 0x000fea0000004200 */
[----:B------:R-:W-:Y:S07]  /*9020*/  HMMA.16816.F32.BF16 R56, R8, R58, R12 ;  /* 0x0000003a0838723c */ /* 0x000fee000004180c */
        /* <DEDUP_REMOVED lines=17> */
[----:B------:R1:W3:Y:S01]  /*9140*/  MUFU.EX2 R3, R12 ;  /* 0x0000000c00037308 */ /* 0x0002e20000000800 */
[----:B--2---:R-:W-:Y:S01]  /*9150*/  MOV R110, R225 ;  /* 0x000000e1006e7202 */ /* 0x004fe20000000f00 */
[----:B------:R-:W-:Y:S01]  /*9160*/  HMMA.16816.F32.BF16 R64, R8, R60, R40 ;  /* 0x0000003c0840723c */ /* 0x000fe20000041828 */
[----:B-1----:R-:W-:-:S05]  /*9170*/  FFMA.FTZ R12, R108, UR8, -R6 ;  /* 0x000000086c0c7c23 */ /* 0x002fca0008010806 */
[----:B------:R1:W-:Y:S01]  /*9180*/  MUFU.EX2 R225, R12 ;  /* 0x0000000c00e17308 */ /* 0x0003e20000000800 */
[C---:B------:R-:W-:Y:S06]  /*9190*/  HMMA.16816.F32.BF16 R40, R8.reuse, R72, R36 ;  /* 0x000000480828723c */ /* 0x040fec0000041824 */
[----:B------:R-:W-:Y:S01]  /*91a0*/  HMMA.16816.F32.BF16 R52, R8, R62, R32 ;  /* 0x0000003e0834723c */ /* 0x000fe20000041820 */
[----:B-1----:R-:W-:-:S04]  /*91b0*/  FFMA.FTZ R12, R136, UR8, -R5 ;  /* 0x00000008880c7c23 */ /* 0x002fc80008010805 */
[----:B------:R1:W-:Y:S01]  /*91c0*/  MUFU.EX2 R103, R12 ;  /* 0x0000000c00677308 */ /* 0x0003e20000000800 */
[C---:B------:R-:W-:Y:S06]  /*91d0*/  HMMA.16816.F32.BF16 R36, R8.reuse, R74, R28 ;  /* 0x0000004a0824723c */ /* 0x040fec000004181c */
[----:B------:R-:W-:Y:S01]  /*91e0*/  HMMA.16816.F32.BF16 R32, R8, R76, R20 ;  /* 0x0000004c0820723c */ /* 0x000fe20000041814 */
[----:B------:R-:W-:Y:S01]  /*91f0*/  LDSM.16.MT88.4 R20, [R219+0x9000] ;  /* 0x00900000db14783b */ /* 0x000fe20000004200 */
[----:B-1----:R-:W-:-:S04]  /*9200*/  FFMA.FTZ R12, R124, UR8, -R5 ;  /* 0x000000087c0c7c23 */ /* 0x002fc80008010805 */
[----:B------:R-:W-:Y:S01]  /*9210*/  HMMA.16816.F32.BF16 R28, R8, R78, R16 ;  /* 0x0000004e081c723c */ /* 0x000fe20000041810 */
[----:B------:R-:W1:Y:S01]  /*9220*/  LDSM.16.MT88.4 R16, [R218+0x9000] ;  /* 0x00900000da10783b */ /* 0x000e620000004200 */
[----:B------:R2:W4:Y:S05]  /*9230*/  MUFU.EX2 R124, R12 ;  /* 0x0000000c007c7308 */ /* 0x00052a0000000800 */
[--C-:B------:R-:W-:Y:S01]  /*9240*/  FFMA.FTZ R8, R112, UR8, -R5.reuse ;  /* 0x0000000870087c23 */ /* 0x100fe20008010805 */
[----:B------:R-:W-:Y:S01]  /*9250*/  FFMA.FTZ R9, R127, UR8, -R5 ;  /* 0x000000087f097c23 */ /* 0x000fe20008010805 */
[----:B--2---:R-:W2:Y:S02]  /*9260*/  LDSM.16.MT88.4 R12, [R221+0x9000] ;  /* 0x00900000dd0c783b */ /* 0x004ea40000004200 */
[----:B------:R3:W-:Y:S08]  /*9270*/  MUFU.EX2 R229, R8 ;  /* 0x0000000800e57308 */ /* 0x0007f00000000800 */
[----:B------:R4:W1:Y:S01]  /*9280*/  MUFU.EX2 R120, R9 ;  /* 0x0000000900787308 */ /* 0x0008620000000800 */
[----:B---3--:R-:W-:-:S07]  /*9290*/  FFMA.FTZ R8, R132, UR8, -R0 ;  /* 0x0000000884087c23 */ /* 0x008fce0008010800 */
[----:B------:R3:W-:Y:S01]  /*92a0*/  MUFU.EX2 R108, R8 ;  /* 0x00000008006c7308 */ /* 0x0007e20000000800 */
[----:B------:R-:W-:Y:S01]  /*92b0*/  IMAD.MOV.U32 R136, RZ, RZ, R3 ;  /* 0x000000ffff887224 */ /* 0x000fe200078e0003 */
[----:B----4-:R-:W-:Y:S01]  /*92c0*/  F2FP.BF16.F32.PACK_AB R9, R124, R103 ;  /* 0x000000677c09723e */ /* 0x010fe200000010ff */
[----:B---3--:R-:W-:-:S05]  /*92d0*/  FFMA.FTZ R8, R122, UR8, -R0 ;  /* 0x000000087a087c23 */ /* 0x008fca0008010800 */
[----:B------:R3:W4:Y:S01]  /*92e0*/  MUFU.EX2 R114, R8 ;  /* 0x0000000800727308 */ /* 0x0007220000000800 */
[----:B------:R-:W-:Y:S02]  /*92f0*/  F2FP.BF16.F32.PACK_AB R10, R225, R136 ;  /* 0x00000088e10a723e */ /* 0x000fe400000010ff */
[----:B-1----:R-:W-:Y:S02]  /*9300*/  F2FP.BF16.F32.PACK_AB R11, R229, R120 ;  /* 0x00000078e50b723e */ /* 0x002fe400000010ff */
[----:B---3--:R-:W-:-:S07]  /*9310*/  F2FP.BF16.F32.PACK_AB R8, R110, R113 ;  /* 0x000000716e08723e */ /* 0x008fce00000010ff */
[C---:B------:R-:W-:Y:S06]  /*9320*/  HMMA.16816.F32.BF16 R48, R8.reuse, R16, R96 ;  /* 0x000000100830723c */ /* 0x040fec0000041860 */
[C---:B------:R-:W-:Y:S06]  /*9330*/  HMMA.16816.F32.BF16 R60, R8.reuse, R18, R88 ;  /* 0x00000012083c723c */ /* 0x040fec0000041858 */
[C---:B--2---:R-:W-:Y:S06]  /*9340*/  HMMA.16816.F32.BF16 R68, R8.reuse, R12, R68 ;  /* 0x0000000c0844723c */ /* 0x044fec0000041844 */
        /* <DEDUP_REMOVED lines=8> */
[----:B----4-:R-:W-:-:S07]  /*93d0*/  F2FP.BF16.F32.PACK_AB R11, R114, R108 ;  /* 0x0000006c720b723e */ /* 0x010fce00000010ff */
[----:B------:R-:W-:Y:S07]  /*93e0*/  HMMA.16816.F32.BF16 R76, R8, R12, R44 ;  /* 0x0000000c084c723c */ /* 0x000fee000004182c */
[----:B------:R-:W-:-:S04]  /*93f0*/  FFMA.FTZ R12, R146, UR8, -R7 ;  /* 0x00000008920c7c23 */ /* 0x000fc80008010807 */
[----:B------:R1:W-:Y:S02]  /*9400*/  MUFU.EX2 R132, R12 ;  /* 0x0000000c00847308 */ /* 0x0003e40000000800 */
[----:B-1----:R-:W-:-:S06]  /*9410*/  FFMA.FTZ R12, R133, UR8, -R7 ;  /* 0x00000008850c7c23 */ /* 0x002fcc0008010807 */
[----:B------:R1:W-:Y:S02]  /*9420*/  MUFU.EX2 R115, R12 ;  /* 0x0000000c00737308 */ /* 0x0003e40000000800 */
[----:B-1----:R-:W-:-:S06]  /*9430*/  FFMA.FTZ R12, R123, UR8, -R7 ;  /* 0x000000087b0c7c23 */ /* 0x002fcc0008010807 */
[----:B------:R1:W-:Y:S01]  /*9440*/  MUFU.EX2 R111, R12 ;  /* 0x0000000c006f7308 */ /* 0x0003e20000000800 */
[----:B------:R2:W-:Y:S01]  /*9450*/  STL [R1+0xc4], R176 ;  /* 0x0000c4b001007387 */ /* 0x0005e20000100800 */
[----:B-1----:R-:W-:-:S06]  /*9460*/  FFMA.FTZ R12, R121, UR8, -R7 ;  /* 0x00000008790c7c23 */ /* 0x002fcc0008010807 */
[----:B------:R1:W-:Y:S02]  /*9470*/  MUFU.EX2 R129, R12 ;  /* 0x0000000c00817308 */ /* 0x0003e40000000800 */
[----:B-1----:R-:W-:-:S06]  /*9480*/  FFMA.FTZ R12, R147, UR8, -R0 ;  /* 0x00000008930c7c23 */ /* 0x002fcc0008010800 */
[----:B------:R1:W-:Y:S02]  /*9490*/  MUFU.EX2 R241, R12 ;  /* 0x0000000c00f17308 */ /* 0x0003e40000000800 */
[----:B-1----:R-:W-:-:S06]  /*94a0*/  FFMA.FTZ R12, R137, UR8, -R0 ;  /* 0x00000008890c7c23 */ /* 0x002fcc0008010800 */
[----:B--2---:R1:W-:Y:S02]  /*94b0*/  MUFU.EX2 R176, R12 ;  /* 0x0000000c00b07308 */ /* 0x0043e40000000800 */
[----:B-1----:R-:W-:-:S06]  /*94c0*/  FFMA.FTZ R12, R150, UR8, -R6 ;  /* 0x00000008960c7c23 */ /* 0x002fcc0008010806 */
[----:B------:R1:W-:Y:S02]  /*94d0*/  MUFU.EX2 R232, R12 ;  /* 0x0000000c00e87308 */ /* 0x0003e40000000800 */
[----:B-1----:R-:W-:-:S06]  /*94e0*/  FFMA.FTZ R12, R138, UR8, -R6 ;  /* 0x000000088a0c7c23 */ /* 0x002fcc0008010806 */
[----:B------:R1:W-:Y:S02]  /*94f0*/  MUFU.EX2 R3, R12 ;  /* 0x0000000c00037308 */ /* 0x0003e40000000800 */
[----:B-1----:R-:W-:-:S06]  /*9500*/  FFMA.FTZ R12, R126, UR8, -R6 ;  /* 0x000000087e0c7c23 */ /* 0x002fcc0008010806 */
[----:B------:R1:W2:Y:S01]  /*9510*/  MUFU.EX2 R128, R12 ;  /* 0x0000000c00807308 */ /* 0x0002a20000000800 */
[----:B------:R-:W-:Y:S01]  /*9520*/  HMMA.16816.F32.BF16 R96, R8, R16, R64 ;  /* 0x000000100860723c */ /* 0x000fe20000041840 */
[----:B-1----:R-:W-:-:S06]  /*9530*/  FFMA.FTZ R12, R125, UR8, -R6 ;  /* 0x000000087d0c7c23 */ /* 0x002fcc0008010806 */
[----:B------:R1:W-:Y:S01]  /*9540*/  MUFU.EX2 R252, R12 ;  /* 0x0000000c00fc7308 */ /* 0x0003e20000000800 */
[C---:B------:R-:W-:Y:S01]  /*9550*/  HMMA.16816.F32.BF16 R88, R8.reuse, R18, R52 ;  /* 0x000000120858723c */ /* 0x040fe20000041834 */
[----:B------:R-:W3:Y:S05]  /*9560*/  LDSM.16.MT88.4 R16, [R218+0x9800] ;  /* 0x00980000da10783b */ /* 0x000eea0000004200 */
[----:B------:R-:W-:Y:S01]  /*9570*/  HMMA.16816.F32.BF16 R72, R8, R14, R56 ;  /* 0x0000000e0848723c */ /* 0x000fe20000041838 */
[----:B-1----:R-:W-:-:S04]  /*9580*/  FFMA.FTZ R12, R155, UR8, -R5 ;  /* 0x000000089b0c7c23 */ /* 0x002fc80008010805 */
[----:B------:R1:W-:Y:S01]  /*9590*/  MUFU.EX2 R251, R12 ;  /* 0x0000000c00fb7308 */ /* 0x0003e20000000800 */
[C---:B------:R-:W-:Y:S06]  /*95a0*/  HMMA.16816.F32.BF16 R52, R8.reuse, R20, R40 ;  /* 0x000000140834723c */ /* 0x040fec0000041828 */
[----:B------:R-:W-:Y:S01]  /*95b0*/  HMMA.16816.F32.BF16 R36, R8, R22, R36 ;  /* 0x000000160824723c */ /* 0x000fe20000041824 */
[----:B------:R-:W-:Y:S01]  /*95c0*/  LDSM.16.MT88.4 R20, [R219+0x9800] ;  /* 0x00980000db14783b */ /* 0x000fe20000004200 */
[----:B-1----:R-:W-:-:S04]  /*95d0*/  FFMA.FTZ R12, R143, UR8, -R5 ;  /* 0x000000088f0c7c23 */ /* 0x002fc80008010805 */
[C---:B------:R-:W-:Y:S01]  /*95e0*/  HMMA.16816.F32.BF16 R32, R8.reuse, R24, R32 ;  /* 0x000000180820723c */ /* 0x040fe20000041820 */
[----:B------:R1:W4:Y:S05]  /*95f0*/  MUFU.EX2 R250, R12 ;  /* 0x0000000c00fa7308 */ /* 0x00032a0000000800 */
[----:B------:R-:W-:Y:S01]  /*9600*/  HMMA.16816.F32.BF16 R28, R8, R26, R28 ;  /* 0x0000001a081c723c */ /* 0x000fe2000004181c */
[----:B------:R-:W-:Y:S04]  /*9610*/  LDSM.16.MT88.4 R24, [R220+0x9800] ;  /* 0x00980000dc18783b */ /* 0x000fe80000004200 */
[----:B-1----:R-:W1:Y:S02]  /*9620*/  LDSM.16.MT88.4 R12, [R221+0x9800] ;  /* 0x00980000dd0c783b */ /* 0x002e640000004200 */
[--C-:B------:R-:W-:Y:S01]  /*9630*/  FFMA.FTZ R8, R134, UR8, -R5.reuse ;  /* 0x0000000886087c23 */ /* 0x100fe20008010805 */
[----:B------:R-:W-:-:S03]  /*9640*/  FFMA.FTZ R9, R135, UR8, -R5 ;  /* 0x0000000887097c23 */ /* 0x000fc60008010805 */
[----:B------:R2:W-:Y:S08]  /*9650*/  MUFU.EX2 R249, R8 ;  /* 0x0000000800f97308 */ /* 0x0005f00000000800 */
[----:B------:R4:W3:Y:S01]  /*9660*/  MUFU.EX2 R248, R9 ;  /* 0x0000000900f87308 */ /* 0x0008e20000000800 */
[----:B--2---:R-:W-:-:S07]  /*9670*/  FFMA.FTZ R8, R142, UR8, -R0 ;  /* 0x000000088e087c23 */ /* 0x004fce0008010800 */
[----:B------:R2:W-:Y:S01]  /*9680*/  MUFU.EX2 R246, R8 ;  /* 0x0000000800f67308 */ /* 0x0005e20000000800 */
[----:B------:R-:W-:Y:S01]  /*9690*/  IMAD.MOV.U32 R142, RZ, RZ, R128 ;  /* 0x000000ffff8e7224 */ /* 0x000fe200078e0080 */
[----:B----4-:R-:W-:Y:S01]  /*96a0*/  F2FP.BF16.F32.PACK_AB R9, R250, R251 ;  /* 0x000000fbfa09723e */ /* 0x010fe200000010ff */
[----:B--2---:R-:W-:-:S05]  /*96b0*/  FFMA.FTZ R8, R140, UR8, -R0 ;  /* 0x000000088c087c23 */ /* 0x004fca0008010800 */
[----:B------:R2:W4:Y:S01]  /*96c0*/  MUFU.EX2 R247, R8 ;  /* 0x0000000800f77308 */ /* 0x0005220000000800 */
[----:B------:R-:W-:Y:S02]  /*96d0*/  F2FP.BF16.F32.PACK_AB R10, R252, R142 ;  /* 0x0000008efc0a723e */ /* 0x000fe400000010ff */
[----:B---3--:R-:W-:Y:S02]  /*96e0*/  F2FP.BF16.F32.PACK_AB R11, R249, R248 ;  /* 0x000000f8f90b723e */ /* 0x008fe400000010ff */
[----:B------:R-:W-:Y:S02]  /*96f0*/  MOV R143, R129 ;  /* 0x00000081008f7202 */ /* 0x000fe40000000f00 */
[----:B------:R-:W-:Y:S02]  /*9700*/  MOV R140, R111 ;  /* 0x0000006f008c7202 */ /* 0x000fe40000000f00 */
[----:B--2---:R-:W-:-:S07]  /*9710*/  F2FP.BF16.F32.PACK_AB R8, R3, R232 ;  /* 0x000000e80308723e */ /* 0x004fce00000010ff */
[C---:B------:R-:W-:Y:S06]  /*9720*/  HMMA.16816.F32.BF16 R44, R8.reuse, R18, R60 ;  /* 0x00000012082c723c */ /* 0x040fec000004183c */
[C---:B-1----:R-:W-:Y:S06]  /*9730*/  HMMA.16816.F32.BF16 R40, R8.reuse, R12, R68 ;  /* 0x0000000c0828723c */ /* 0x042fec0000041844 */
        /* <DEDUP_REMOVED lines=9> */
[----:B----4-:R-:W-:Y:S02]  /*97d0*/  F2FP.BF16.F32.PACK_AB R11, R247, R246 ;  /* 0x000000f6f70b723e */ /* 0x010fe400000010ff */
[----:B------:R-:W-:-:S05]  /*97e0*/  MOV R111, R242 ;  /* 0x000000f2006f7202 */ /* 0x000fca0000000f00 */
[----:B------:R-:W-:Y:S07]  /*97f0*/  HMMA.16816.F32.BF16 R76, R8, R12, R76 ;  /* 0x0000000c084c723c */ /* 0x000fee000004184c */
[----:B------:R-:W-:-:S04]  /*9800*/  FFMA.FTZ R12, R162, UR8, -R7 ;  /* 0x00000008a20c7c23 */ /* 0x000fc80008010807 */
[----:B------:R1:W-:Y:S01]  /*9810*/  MUFU.EX2 R242, R12 ;  /* 0x0000000c00f27308 */ /* 0x0003e20000000800 */
[----:B------:R-:W-:Y:S02]  /*9820*/  IMAD.MOV.U32 R128, RZ, RZ, R243 ;  /* 0x000000ffff807224 */ /* 0x000fe400078e00f3 */
[----:B------:R-:W-:Y:S02]  /*9830*/  IMAD.MOV.U32 R129, RZ, RZ, R245 ;  /* 0x000000ffff817224 */ /* 0x000fe400078e00f5 */
[----:B-1----:R-:W-:-:S04]  /*9840*/  FFMA.FTZ R12, R156, UR8, -R7 ;  /* 0x000000089c0c7c23 */ /* 0x002fc80008010807 */
[----:B------:R1:W-:Y:S01]  /*9850*/  MUFU.EX2 R243, R12 ;  /* 0x0000000c00f37308 */ /* 0x0003e20000000800 */
[----:B------:R-:W-:Y:S02]  /*9860*/  IMAD.MOV.U32 R138, RZ, RZ, R238 ;  /* 0x000000ffff8a7224 */ /* 0x000fe400078e00ee */
[----:B-1----:R-:W-:Y:S01]  /*9870*/  FFMA.FTZ R12, R141, UR8, -R7 ;  /* 0x000000088d0c7c23 */ /* 0x002fe20008010807 */
[----:B------:R-:W-:Y:S01]  /*9880*/  IMAD.MOV.U32 R141, RZ, RZ, R115 ;  /* 0x000000ffff8d7224 */ /* 0x000fe200078e0073 */
[----:B------:R-:W-:-:S03]  /*9890*/  MOV R115, R244 ;  /* 0x000000f400737202 */ /* 0x000fc60000000f00 */
[----:B------:R1:W-:Y:S02]  /*98a0*/  MUFU.EX2 R244, R12 ;  /* 0x0000000c00f47308 */ /* 0x0003e40000000800 */
[----:B-1----:R-:W-:-:S06]  /*98b0*/  FFMA.FTZ R12, R139, UR8, -R7 ;  /* 0x000000088b0c7c23 */ /* 0x002fcc0008010807 */
[----:B------:R1:W-:Y:S01]  /*98c0*/  MUFU.EX2 R245, R12 ;  /* 0x0000000c00f57308 */ /* 0x0003e20000000800 */
[----:B------:R-:W-:Y:S01]  /*98d0*/  IMAD.MOV.U32 R139, RZ, RZ, R109 ;  /* 0x000000ffff8b7224 */ /* 0x000fe200078e006d */
[----:B------:R-:W-:Y:S01]  /*98e0*/  MOV R109, R128 ;  /* 0x00000080006d7202 */ /* 0x000fe20000000f00 */
[----:B------:R-:W-:Y:S02]  /*98f0*/  IMAD.MOV.U32 R128, RZ, RZ, R240 ;  /* 0x000000ffff807224 */ /* 0x000fe400078e00f0 */
[----:B-1----:R-:W-:-:S04]  /*9900*/  FFMA.FTZ R12, R163, UR8, -R0 ;  /* 0x00000008a30c7c23 */ /* 0x002fc80008010800 */
[----:B------:R1:W-:Y:S01]  /*9910*/  MUFU.EX2 R238, R12 ;  /* 0x0000000c00ee7308 */ /* 0x0003e20000000800 */
[----:B------:R-:W-:Y:S02]  /*9920*/  IMAD.MOV.U32 R127, RZ, RZ, R236 ;  /* 0x000000ffff7f7224 */ /* 0x000fe400078e00ec */
[----:B------:R-:W-:Y:S02]  /*9930*/  IMAD.MOV.U32 R137, RZ, RZ, R237 ;  /* 0x000000ffff897224 */ /* 0x000fe400078e00ed */
[----:B-1----:R-:W-:-:S04]  /*9940*/  FFMA.FTZ R12, R160, UR8, -R0 ;  /* 0x00000008a00c7c23 */ /* 0x002fc80008010800 */
[----:B------:R1:W-:Y:S01]  /*9950*/  MUFU.EX2 R240, R12 ;  /* 0x0000000c00f07308 */ /* 0x0003e20000000800 */
[----:B------:R-:W-:Y:S02]  /*9960*/  MOV R126, R103 ;  /* 0x00000067007e7202 */ /* 0x000fe40000000f00 */
[----:B------:R-:W-:Y:S01]  /*9970*/  MOV R103, R239 ;  /* 0x000000ef00677202 */ /* 0x000fe20000000f00 */
[----:B-1----:R-:W-:-:S04]  /*9980*/  FFMA.FTZ R12, R164, UR8, -R6 ;  /* 0x00000008a40c7c23 */ /* 0x002fc80008010806 */
[----:B------:R1:W-:Y:S01]  /*9990*/  MUFU.EX2 R236, R12 ;  /* 0x0000000c00ec7308 */ /* 0x0003e20000000800 */
[----:B------:R-:W-:Y:S01]  /*99a0*/  MOV R130, R235 ;  /* 0x000000eb00827202 */ /* 0x000fe20000000f00 */
[----:B-1----:R-:W-:-:S06]  /*99b0*/  FFMA.FTZ R12, R161, UR8, -R6 ;  /* 0x00000008a10c7c23 */ /* 0x002fcc0008010806 */
[----:B------:R1:W-:Y:S01]  /*99c0*/  MUFU.EX2 R237, R12 ;  /* 0x0000000c00ed7308 */ /* 0x0003e20000000800 */
[----:B------:R-:W-:Y:S01]  /*99d0*/  IMAD.MOV.U32 R133, RZ, RZ, R234 ;  /* 0x000000ffff857224 */ /* 0x000fe200078e00ea */
[----:B------:R-:W-:Y:S01]  /*99e0*/  MOV R150, R120 ;  /* 0x0000007800967202 */ /* 0x000fe20000000f00 */
[----:B-1----:R-:W-:-:S05]  /*99f0*/  FFMA.FTZ R12, R144, UR8, -R6 ;  /* 0x00000008900c7c23 */ /* 0x002fca0008010806 */
[----:B------:R1:W-:Y:S01]  /*9a00*/  MUFU.EX2 R239, R12 ;  /* 0x0000000c00ef7308 */ /* 0x0003e20000000800 */
[----:B------:R-:W-:Y:S01]  /*9a10*/  MOV R147, R114 ;  /* 0x0000007200937202 */ /* 0x000fe20000000f00 */
[----:B------:R-:W-:Y:S01]  /*9a20*/  IMAD.MOV.U32 R134, RZ, RZ, R138 ;  /* 0x000000ffff867224 */ /* 0x000fe200078e008a */
[----:B------:R-:W-:Y:S01]  /*9a30*/  MOV R135, R150 ;  /* 0x0000009600877202 */ /* 0x000fe20000000f00 */
[----:B------:R-:W-:Y:S02]  /*9a40*/  IMAD.MOV.U32 R155, RZ, RZ, R137 ;  /* 0x000000ffff9b7224 */ /* 0x000fe400078e0089 */
[----:B-1----:R-:W-:-:S04]  /*9a50*/  FFMA.FTZ R12, R145, UR8, -R6 ;  /* 0x00000008910c7c23 */ /* 0x002fc80008010806 */
[----:B------:R1:W2:Y:S01]  /*9a60*/  MUFU.EX2 R235, R12 ;  /* 0x0000000c00eb7308 */ /* 0x0002a20000000800 */
[----:B------:R-:W-:Y:S01]  /*9a70*/  MOV R125, R147 ;  /* 0x00000093007d7202 */ /* 0x000fe20000000f00 */
[----:B------:R-:W-:Y:S01]  /*9a80*/  HMMA.16816.F32.BF16 R84, R8, R16, R96 ;  /* 0x000000100854723c */ /* 0x000fe20000041860 */
[----:B------:R-:W-:Y:S01]  /*9a90*/  MOV R138, R124 ;  /* 0x0000007c008a7202 */ /* 0x000fe20000000f00 */
[----:B------:R-:W-:Y:S01]  /*9aa0*/  IMAD.MOV.U32 R150, RZ, RZ, R110 ;  /* 0x000000ffff967224 */ /* 0x000fe200078e006e */
[----:B------:R-:W-:Y:S01]  /*9ab0*/  MOV R137, R130 ;  /* 0x0000008200897202 */ /* 0x000fe20000000f00 */
[----:B------:R-:W-:Y:S01]  /*9ac0*/  IMAD.MOV.U32 R147, RZ, RZ, R108 ;  /* 0x000000ffff937224 */ /* 0x000fe200078e006c */
[----:B------:R-:W-:Y:S01]  /*9ad0*/  MOV R130, R111 ;  /* 0x0000006f00827202 */ /* 0x000fe20000000f00 */
[----:B-1----:R-:W-:-:S04]  /*9ae0*/  FFMA.FTZ R12, R168, UR8, -R5 ;  /* 0x00000008a80c7c23 */ /* 0x002fc80008010805 */
[----:B------:R1:W-:Y:S01]  /*9af0*/  MUFU.EX2 R234, R12 ;  /* 0x0000000c00ea7308 */ /* 0x0003e20000000800 */
[C---:B------:R-:W-:Y:S01]  /*9b00*/  HMMA.16816.F32.BF16 R80, R8.reuse, R18, R88 ;  /* 0x000000120850723c */ /* 0x040fe20000041858 */
[----:B------:R-:W-:Y:S01]  /*9b10*/  IMAD.MOV.U32 R124, RZ, RZ, R109 ;  /* 0x000000ffff7c7224 */ /* 0x000fe200078e006d */
[----:B------:R-:W3:Y:S04]  /*9b20*/  LDSM.16.MT88.4 R16, [R218+0xa000] ;  /* 0x00a00000da10783b */ /* 0x000ee80000004200 */
[C---:B------:R-:W-:Y:S01]  /*9b30*/  HMMA.16816.F32.BF16 R72, R8.reuse, R14, R72 ;  /* 0x0000000e0848723c */ /* 0x040fe20000041848 */
[----:B-1----:R-:W-:Y:S01]  /*9b40*/  FFMA.FTZ R12, R167, UR8, -R5 ;  /* 0x00000008a70c7c23 */ /* 0x002fe20008010805 */
[----:B------:R-:W-:Y:S01]  /*9b50*/  MOV R167, R126 ;  /* 0x0000007e00a77202 */ /* 0x000fe20000000f00 */
[----:B------:R-:W-:Y:S01]  /*9b60*/  IMAD.MOV.U32 R126, RZ, RZ, R127 ;  /* 0x000000ffff7e7224 */ /* 0x000fe200078e007f */
[----:B------:R-:W-:Y:S01]  /*9b70*/  MOV R127, R129 ;  /* 0x00000081007f7202 */ /* 0x000fe20000000f00 */
[----:B------:R-:W-:Y:S01]  /*9b80*/  IMAD.MOV.U32 R129, RZ, RZ, R233 ;  /* 0x000000ffff817224 */ /* 0x000fe200078e00e9 */
[C---:B------:R-:W-:Y:S01]  /*9b90*/  HMMA.16816.F32.BF16 R96, R8.reuse, R20, R52 ;  /* 0x000000140860723c */ /* 0x040fe20000041834 */
[----:B------:R1:W4:Y:S05]  /*9ba0*/  MUFU.EX2 R233, R12 ;  /* 0x0000000c00e97308 */ /* 0x00032a0000000800 */
[C---:B------:R-:W-:Y:S01]  /*9bb0*/  HMMA.16816.F32.BF16 R120, R8.reuse, R22, R36 ;  /* 0x000000160878723c */ /* 0x040fe20000041824 */
[----:B------:R-:W-:Y:S05]  /*9bc0*/  LDSM.16.MT88.4 R20, [R219+0xa000] ;  /* 0x00a00000db14783b */ /* 0x000fea0000004200 */
[C---:B------:R-:W-:Y:S01]  /*9bd0*/  HMMA.16816.F32.BF16 R108, R8.reuse, R26, R28 ;  /* 0x0000001a086c723c */ /* 0x040fe2000004181c */
[----:B------:R-:W-:Y:S01]  /*9be0*/  LDSM.16.MT88.4 R28, [R220+0xa000] ;  /* 0x00a00000dc1c783b */ /* 0x000fe20000004200 */
[----:B------:R-:W-:Y:S01]  /*9bf0*/  IMAD.MOV.U32 R168, RZ, RZ, R113 ;  /* 0x000000ffffa87224 */ /* 0x000fe200078e0071 */
[----:B------:R-:W-:Y:S01]  /*9c00*/  MOV R146, R115 ;  /* 0x0000007300927202 */ /* 0x000fe20000000f00 */
[----:B------:R-:W-:Y:S01]  /*9c10*/  IMAD.MOV.U32 R163, RZ, RZ, R147 ;  /* 0x000000ffffa37224 */ /* 0x000fe200078e0093 */
[----:B------:R-:W-:Y:S01]  /*9c20*/  MOV R161, R138 ;  /* 0x0000008a00a17202 */ /* 0x000fe20000000f00 */
[----:B-1----:R-:W1:Y:S01]  /*9c30*/  LDSM.16.MT88.4 R12, [R221+0xa000] ;  /* 0x00a00000dd0c783b */ /* 0x002e620000004200 */
[----:B------:R-:W-:Y:S01]  /*9c40*/  HMMA.16816.F32.BF16 R112, R8, R24, R32 ;  /* 0x000000180870723c */ /* 0x000fe20000041820 */
[----:B------:R-:W-:-:S02]  /*9c50*/  IMAD.MOV.U32 R147, RZ, RZ, R129 ;  /* 0x000000ffff937224 */ /* 0x000fc400078e0081 */
[----:B------:R-:W-:Y:S01]  /*9c60*/  IMAD.MOV.U32 R162, RZ, RZ, R124 ;  /* 0x000000ffffa27224 */ /* 0x000fe200078e007c */
[----:B------:R-:W1:Y:S03]  /*9c70*/  LDSM.16.MT88.4 R36, [R220+0xa800] ;  /* 0x00a80000dc24783b */ /* 0x000e660000004200 */
[--C-:B------:R-:W-:Y:S01]  /*9c80*/  FFMA.FTZ R8, R158, UR8, -R5.reuse ;  /* 0x000000089e087c23 */ /* 0x100fe20008010805 */
[----:B------:R-:W-:Y:S01]  /*9c90*/  FFMA.FTZ R9, R157, UR8, -R5 ;  /* 0x000000089d097c23 */ /* 0x000fe20008010805 */
[----:B------:R-:W-:Y:S01]  /*9ca0*/  MOV R157, R232 ;  /* 0x000000e8009d7202 */ /* 0x000fe20000000f00 */
[----:B------:R-:W-:Y:S01]  /*9cb0*/  IMAD.MOV.U32 R158, RZ, RZ, R231 ;  /* 0x000000ffff9e7224 */ /* 0x000fe200078e00e7 */
[----:B------:R4:W-:Y:S01]  /*9cc0*/  MUFU.EX2 R232, R8 ;  /* 0x0000000800e87308 */ /* 0x0009e20000000800 */
[----:B------:R-:W-:Y:S01]  /*9cd0*/  MOV R129, R103 ;  /* 0x0000006700817202 */ /* 0x000fe20000000f00 */
[----:B------:R-:W-:Y:S01]  /*9ce0*/  IMAD.MOV.U32 R164, RZ, RZ, R150 ;  /* 0x000000ffffa47224 */ /* 0x000fe200078e0096 */
[----:B--2---:R-:W-:Y:S01]  /*9cf0*/  F2FP.BF16.F32.PACK_AB R10, R235, R239 ;  /* 0x000000efeb0a723e */ /* 0x004fe200000010ff */
[----:B------:R-:W2:Y:S04]  /*9d00*/  LDSM.16.MT88.4 R24, [R218+0xa800] ;  /* 0x00a80000da18783b */ /* 0x000ea80000004200 */
[----:B------:R3:W3:Y:S01]  /*9d10*/  MUFU.EX2 R231, R9 ;  /* 0x0000000900e77308 */ /* 0x0006e20000000800 */
[----:B------:R-:W-:Y:S01]  /*9d20*/  IMAD.MOV.U32 R103, RZ, RZ, R230 ;  /* 0x000000ffff677224 */ /* 0x000fe200078e00e6 */
[----:B------:R-:W-:Y:S01]  /*9d30*/  LDSM.16.MT88.4 R32, [R219+0xa800] ;  /* 0x00a80000db20783b */ /* 0x000fe20000004200 */
[----:B----4-:R-:W-:Y:S01]  /*9d40*/  FFMA.FTZ R8, R166, UR8, -R0 ;  /* 0x00000008a6087c23 */ /* 0x010fe20008010800 */
[----:B------:R-:W-:Y:S01]  /*9d50*/  MOV R166, R133 ;  /* 0x0000008500a67202 */ /* 0x000fe20000000f00 */
[----:B------:R-:W-:Y:S01]  /*9d60*/  IMAD.MOV.U32 R133, RZ, RZ, R146 ;  /* 0x000000ffff857224 */ /* 0x000fe200078e0092 */
[----:B------:R-:W-:-:S02]  /*9d70*/  MOV R146, R229 ;  /* 0x000000e500927202 */ /* 0x000fc40000000f00 */
[----:B------:R4:W-:Y:S01]  /*9d80*/  MUFU.EX2 R229, R8 ;  /* 0x0000000800e57308 */ /* 0x0009e20000000800 */
[----:B---3--:R-:W-:Y:S02]  /*9d90*/  F2FP.BF16.F32.PACK_AB R9, R233, R234 ;  /* 0x000000eae909723e */ /* 0x008fe400000010ff */
[----:B------:R-:W-:Y:S01]  /*9da0*/  F2FP.BF16.F32.PACK_AB R11, R232, R231 ;  /* 0x000000e7e80b723e */ /* 0x000fe200000010ff */
[----:B----4-:R-:W-:-:S04]  /*9db0*/  FFMA.FTZ R8, R165, UR8, -R0 ;  /* 0x00000008a5087c23 */ /* 0x010fc80008010800 */
[----:B------:R3:W4:Y:S02]  /*9dc0*/  MUFU.EX2 R230, R8 ;  /* 0x0000000800e67308 */ /* 0x0007240000000800 */
[----:B---3--:R-:W-:-:S07]  /*9dd0*/  F2FP.BF16.F32.PACK_AB R8, R237, R236 ;  /* 0x000000eced08723e */ /* 0x008fce00000010ff */
[C---:B------:R-:W-:Y:S06]  /*9de0*/  HMMA.16816.F32.BF16 R104, R8.reuse, R16, R48 ;  /* 0x000000100868723c */ /* 0x040fec0000041830 */
[C---:B------:R-:W-:Y:S06]  /*9df0*/  HMMA.16816.F32.BF16 R92, R8.reuse, R18, R44 ;  /* 0x00000012085c723c */ /* 0x040fec000004182c */
[C---:B-1----:R-:W-:Y:S06]  /*9e00*/  HMMA.16816.F32.BF16 R88, R8.reuse, R12, R40 ;  /* 0x0000000c0858723c */ /* 0x042fec0000041828 */
        /* <DEDUP_REMOVED lines=8> */
[----:B----4-:R-:W-:Y:S01]  /*9e90*/  F2FP.BF16.F32.PACK_AB R11, R230, R229 ;  /* 0x000000e5e60b723e */ /* 0x010fe200000010ff */
[----:B------:R-:W-:Y:S01]  /*9ea0*/  IMAD.MOV.U32 R124, RZ, RZ, R128 ;  /* 0x000000ffff7c7224 */ /* 0x000fe200078e0080 */
[----:B------:R-:W-:-:S05]  /*9eb0*/  MOV R128, R215 ;  /* 0x000000d700807202 */ /* 0x000fca0000000f00 */
[----:B------:R-:W-:Y:S01]  /*9ec0*/  HMMA.16816.F32.BF16 R76, R8, R12, R76 ;  /* 0x0000000c084c723c */ /* 0x000fe2000004184c */
[----:B------:R-:W-:-:S06]  /*9ed0*/  MOV R150, R130 ;  /* 0x0000008200967202 */ /* 0x000fcc0000000f00 */
[----:B------:R-:W-:Y:S01]  /*9ee0*/  FFMA.FTZ R12, R191, UR8, -R6 ;  /* 0x00000008bf0c7c23 */ /* 0x000fe20008010806 */
[----:B------:R-:W-:-:S03]  /*9ef0*/  MOV R130, R131 ;  /* 0x0000008300827202 */ /* 0x000fc60000000f00 */
[----:B------:R1:W-:Y:S01]  /*9f00*/  MUFU.EX2 R215, R12 ;  /* 0x0000000c00d77308 */ /* 0x0003e20000000800 */
[----:B------:R-:W-:Y:S01]  /*9f10*/  MOV R131, R223 ;  /* 0x000000df00837202 */ /* 0x000fe20000000f00 */
[----:B------:R-:W-:Y:S02]  /*9f20*/  IMAD.MOV.U32 R165, RZ, RZ, R134 ;  /* 0x000000ffffa57224 */ /* 0x000fe400078e0086 */
[----:B------:R-:W-:Y:S02]  /*9f30*/  IMAD.MOV.U32 R134, RZ, RZ, R155 ;  /* 0x000000ffff867224 */ /* 0x000fe400078e009b */
[----:B------:R-:W-:Y:S02]  /*9f40*/  IMAD.MOV.U32 R155, RZ, RZ, R226 ;  /* 0x000000ffff9b7224 */ /* 0x000fe400078e00e2 */
[----:B-1----:R-:W-:-:S04]  /*9f50*/  FFMA.FTZ R12, R189, UR8, -R6 ;  /* 0x00000008bd0c7c23 */ /* 0x002fc80008010806 */
[----:B------:R1:W3:Y:S01]  /*9f60*/  MUFU.EX2 R223, R12 ;  /* 0x0000000c00df7308 */ /* 0x0002e20000000800 */
[----:B------:R-:W-:Y:S01]  /*9f70*/  MOV R138, R103 ;  /* 0x00000067008a7202 */ /* 0x000fe20000000f00 */
[----:B------:R-:W-:Y:S01]  /*9f80*/  HMMA.16816.F32.BF16 R84, R8, R16, R84 ;  /* 0x000000100854723c */ /* 0x000fe20000041854 */
[----:B------:R-:W-:-:S05]  /*9f90*/  IMAD.MOV.U32 R103, RZ, RZ, R227 ;  /* 0x000000ffff677224 */ /* 0x000fca00078e00e3 */
[----:B------:R-:W-:Y:S01]  /*9fa0*/  HMMA.16816.F32.BF16 R80, R8, R18, R80 ;  /* 0x000000120850723c */ /* 0x000fe20000041850 */
[----:B------:R-:W4:Y:S01]  /*9fb0*/  LDSM.16.MT88.4 R16, [R221+0xa800] ;  /* 0x00a80000dd10783b */ /* 0x000f220000004200 */
[----:B-1----:R-:W-:-:S04]  /*9fc0*/  FFMA.FTZ R12, R185, UR8, -R6 ;  /* 0x00000008b90c7c23 */ /* 0x002fc80008010806 */
[----:B------:R1:W-:Y:S01]  /*9fd0*/  MUFU.EX2 R226, R12 ;  /* 0x0000000c00e27308 */ /* 0x0003e20000000800 */
[----:B------:R-:W-:Y:S01]  /*9fe0*/  IMAD.MOV.U32 R185, RZ, RZ, R124 ;  /* 0x000000ffffb97224 */ /* 0x000fe200078e007c */
[----:B------:R-:W-:Y:S01]  /*9ff0*/  MOV R124, R213 ;  /* 0x000000d5007c7202 */ /* 0x000fe20000000f00 */
[----:B-1----:R-:W-:Y:S01]  /*a000*/  FFMA.FTZ R12, R180, UR8, -R6 ;  /* 0x00000008b40c7c23 */ /* 0x002fe20008010806 */
[----:B------:R-:W-:-:S04]  /*a010*/  MOV R180, R128 ;  /* 0x0000008000b47202 */ /* 0x000fc80000000f00 */
[----:B------:R1:W-:Y:S01]  /*a020*/  MUFU.EX2 R227, R12 ;  /* 0x0000000c00e37308 */ /* 0x0003e20000000800 */
[----:B------:R-:W-:Y:S01]  /*a030*/  MOV R128, R131 ;  /* 0x0000008300807202 */ /* 0x000fe20000000f00 */
[--C-:B------:R-:W-:Y:S01]  /*a040*/  FFMA.FTZ R13, R188, UR8, -R5.reuse ;  /* 0x00000008bc0d7c23 */ /* 0x100fe20008010805 */
[----:B------:R-:W-:Y:S01]  /*a050*/  MOV R160, R137 ;  /* 0x0000008900a07202 */ /* 0x000fe20000000f00 */
[----:B------:R-:W-:Y:S01]  /*a060*/  HMMA.16816.F32.BF16 R68, R8, R20, R96 ;  /* 0x000000140844723c */ /* 0x000fe20000041860 */
[----:B-1----:R-:W-:-:S04]  /*a070*/  FFMA.FTZ R12, R192, UR8, -R5 ;  /* 0x00000008c00c7c23 */ /* 0x002fc80008010805 */
[----:B------:R1:W-:Y:S01]  /*a080*/  MUFU.EX2 R131, R12 ;  /* 0x0000000c00837308 */ /* 0x0003e20000000800 */
[----:B------:R-:W-:Y:S02]  /*a090*/  MOV R137, R130 ;  /* 0x0000008200897202 */ /* 0x000fe40000000f00 */
[----:B------:R-:W-:-:S05]  /*a0a0*/  MOV R97, R129 ;  /* 0x0000008100617202 */ /* 0x000fca0000000f00 */
[----:B------:R-:W-:Y:S01]  /*a0b0*/  MUFU.EX2 R129, R13 ;  /* 0x0000000d00817308 */ /* 0x000fe20000000800 */
[----:B-1----:R-:W-:-:S07]  /*a0c0*/  FFMA.FTZ R12, R190, UR8, -R5 ;  /* 0x00000008be0c7c23 */ /* 0x002fce0008010805 */
[----:B------:R1:W2:Y:S02]  /*a0d0*/  MUFU.EX2 R213, R12 ;  /* 0x0000000c00d57308 */ /* 0x0002a40000000800 */
[----:B-1----:R-:W-:-:S06]  /*a0e0*/  FFMA.FTZ R12, R187, UR8, -R5 ;  /* 0x00000008bb0c7c23 */ /* 0x002fcc0008010805 */
[----:B------:R-:W1:Y:S01]  /*a0f0*/  MUFU.EX2 R130, R12 ;  /* 0x0000000c00827308 */ /* 0x000e620000000800 */
[C---:B------:R-:W-:Y:S06]  /*a100*/  HMMA.16816.F32.BF16 R60, R8.reuse, R28, R112 ;  /* 0x0000001c083c723c */ /* 0x040fec0000041870 */
[C---:B------:R-:W-:Y:S06]  /*a110*/  HMMA.16816.F32.BF16 R72, R8.reuse, R14, R72 ;  /* 0x0000000e0848723c */ /* 0x040fec0000041848 */
[C---:B------:R-:W-:Y:S06]  /*a120*/  HMMA.16816.F32.BF16 R64, R8.reuse, R22, R120 ;  /* 0x000000160840723c */ /* 0x040fec0000041878 */
[----:B------:R-:W-:Y:S07]  /*a130*/  HMMA.16816.F32.BF16 R28, R8, R30, R108 ;  /* 0x0000001e081c723c */ /* 0x000fee000004186c */
[----:B---3--:R-:W-:-:S02]  /*a140*/  F2FP.BF16.F32.PACK_AB R8, R223, R215 ;  /* 0x000000d7df08723e */ /* 0x008fc400000010ff */
[----:B--2---:R-:W-:Y:S02]  /*a150*/  F2FP.BF16.F32.PACK_AB R9, R213, R131 ;  /* 0x00000083d509723e */ /* 0x004fe400000010ff */
[----:B------:R-:W-:Y:S02]  /*a160*/  F2FP.BF16.F32.PACK_AB R10, R227, R226 ;  /* 0x000000e2e30a723e */ /* 0x000fe400000010ff */
[----:B-1----:R-:W-:Y:S02]  /*a170*/  F2FP.BF16.F32.PACK_AB R11, R130, R129 ;  /* 0x00000081820b723e */ /* 0x002fe400000010ff */
[----:B------:R-:W-:-:S05]  /*a180*/  MOV R145, R135 ;  /* 0x0000008700917202 */ /* 0x000fca0000000f00 */
[----:B------:R-:W-:Y:S01]  /*a190*/  HMMA.16816.F32.BF16 R188, R8, R36, R44 ;  /* 0x0000002408bc723c */ /* 0x000fe2000004182c */
[----:B------:R-:W-:-:S05]  /*a1a0*/  MOV R135, R125 ;  /* 0x0000007d00877202 */ /* 0x000fca0000000f00 */
[C---:B------:R-:W-:Y:S06]  /*a1b0*/  HMMA.16816.F32.BF16 R104, R8.reuse, R24, R104 ;  /* 0x000000180868723c */ /* 0x040fec0000041868 */
[C---:B------:R-:W-:Y:S06]  /*a1c0*/  HMMA.16816.F32.BF16 R92, R8.reuse, R26, R92 ;  /* 0x0000001a085c723c */ /* 0x040fec000004185c */
[C---:B----4-:R-:W-:Y:S06]  /*a1d0*/  HMMA.16816.F32.BF16 R88, R8.reuse, R16, R88 ;  /* 0x000000100858723c */ /* 0x050fec0000041858 */
[C---:B------:R-:W-:Y:S06]  /*a1e0*/  HMMA.16816.F32.BF16 R56, R8.reuse, R18, R56 ;  /* 0x000000120838723c */ /* 0x040fec0000041838 */
[C---:B------:R-:W-:Y:S06]  /*a1f0*/  HMMA.16816.F32.BF16 R52, R8.reuse, R32, R52 ;  /* 0x000000200834723c */ /* 0x040fec0000041834 */
[C---:B------:R-:W-:Y:S06]  /*a200*/  HMMA.16816.F32.BF16 R48, R8.reuse, R34, R48 ;  /* 0x000000220830723c */ /* 0x040fec0000041830 */
[----:B------:R-:W-:Y:S07]  /*a210*/  HMMA.16816.F32.BF16 R44, R8, R38, R40 ;  /* 0x00000026082c723c */ /* 0x000fee0000041828 */
[----:B------:R-:W-:-:S04]  /*a220*/  FFMA.FTZ R8, R209, UR8, -R7 ;  /* 0x00000008d1087c23 */ /* 0x000fc80008010807 */
[----:B------:R1:W-:Y:S01]  /*a230*/  MUFU.EX2 R125, R8 ;  /* 0x00000008007d7308 */ /* 0x0003e20000000800 */
[----:B------:R-:W-:Y:S01]  /*a240*/  IMAD.MOV.U32 R144, RZ, RZ, R126 ;  /* 0x000000ffff907224 */ /* 0x000fe200078e007e */
[----:B------:R-:W-:Y:S01]  /*a250*/  MOV R156, R127 ;  /* 0x0000007f009c7202 */ /* 0x000fe20000000f00 */
[--C-:B------:R-:W-:Y:S01]  /*a260*/  FFMA.FTZ R22, R194, UR8, -R7.reuse ;  /* 0x00000008c2167c23 */ /* 0x100fe20008010807 */
[----:B-1----:R-:W-:-:S04]  /*a270*/  FFMA.FTZ R8, R207, UR8, -R7 ;  /* 0x00000008cf087c23 */ /* 0x002fc80008010807 */
[----:B------:R1:W-:Y:S01]  /*a280*/  MUFU.EX2 R126, R8 ;  /* 0x00000008007e7308 */ /* 0x0003e20000000800 */
[----:B------:R-:W-:Y:S01]  /*a290*/  MOV R207, R128 ;  /* 0x0000008000cf7202 */ /* 0x000fe20000000f00 */
[--C-:B------:R-:W-:Y:S01]  /*a2a0*/  FFMA.FTZ R21, R159, UR8, -R7.reuse ;  /* 0x000000089f157c23 */ /* 0x100fe20008010807 */
[--C-:B------:R-:W-:Y:S01]  /*a2b0*/  FFMA.FTZ R20, R154, UR8, -R7.reuse ;  /* 0x000000089a147c23 */ /* 0x100fe20008010807 */
[--C-:B------:R-:W-:Y:S01]  /*a2c0*/  FFMA.FTZ R15, R153, UR8, -R7.reuse ;  /* 0x00000008990f7c23 */ /* 0x100fe20008010807 */
[--C-:B------:R-:W-:Y:S01]  /*a2d0*/  FFMA.FTZ R14, R152, UR8, -R7.reuse ;  /* 0x00000008980e7c23 */ /* 0x100fe20008010807 */
[--C-:B------:R-:W-:Y:S01]  /*a2e0*/  FFMA.FTZ R13, R151, UR8, -R7.reuse ;  /* 0x00000008970d7c23 */ /* 0x100fe20008010807 */
[--C-:B------:R-:W-:Y:S01]  /*a2f0*/  FFMA.FTZ R12, R149, UR8, -R7.reuse ;  /* 0x00000008950c7c23 */ /* 0x100fe20008010807 */
[----:B-1----:R-:W-:-:S04]  /*a300*/  FFMA.FTZ R8, R205, UR8, -R7 ;  /* 0x00000008cd087c23 */ /* 0x002fc80008010807 */
[----:B------:R1:W-:Y:S02]  /*a310*/  MUFU.EX2 R127, R8 ;  /* 0x00000008007f7308 */ /* 0x0003e40000000800 */
[--C-:B-1----:R-:W-:Y:S01]  /*a320*/  FFMA.FTZ R8, R193, UR8, -R7.reuse ;  /* 0x00000008c1087c23 */ /* 0x102fe20008010807 */
[----:B------:R-:W-:-:S05]  /*a330*/  FFMA.FTZ R7, R148, UR8, -R7 ;  /* 0x0000000894077c23 */ /* 0x000fca0008010807 */
[----:B------:R1:W-:Y:S08]  /*a340*/  MUFU.EX2 R128, R8 ;  /* 0x0000000800807308 */ /* 0x0003f00000000800 */
[----:B------:R2:W-:Y:S01]  /*a350*/  MUFU.EX2 R117, R7 ;  /* 0x0000000700757308 */ /* 0x0005e20000000800 */
[----:B-1----:R-:W-:-:S07]  /*a360*/  FFMA.FTZ R8, R210, UR8, -R0 ;  /* 0x00000008d2087c23 */ /* 0x002fce0008010800 */
[----:B------:R1:W-:Y:S01]  /*a370*/  MUFU.EX2 R121, R8 ;  /* 0x0000000800797308 */ /* 0x0003e20000000800 */
[----:B--2---:R-:W-:-:S07]  /*a380*/  FFMA.FTZ R7, R211, UR8, -R0 ;  /* 0x00000008d3077c23 */ /* 0x004fce0008010800 */
[----:B------:R2:W-:Y:S01]  /*a390*/  MUFU.EX2 R110, R7 ;  /* 0x00000007006e7308 */ /* 0x0005e20000000800 */
[----:B-1----:R-:W-:-:S07]  /*a3a0*/  FFMA.FTZ R8, R208, UR8, -R0 ;  /* 0x00000008d0087c23 */ /* 0x002fce0008010800 */
[----:B------:R1:W3:Y:S01]  /*a3b0*/  MUFU.EX2 R122, R8 ;  /* 0x00000008007a7308 */ /* 0x0002e20000000800 */
[----:B--2---:R-:W-:-:S07]  /*a3c0*/  FFMA.FTZ R7, R172, UR8, -R0 ;  /* 0x00000008ac077c23 */ /* 0x004fce0008010800 */
[----:B------:R2:W-:Y:S01]  /*a3d0*/  MUFU.EX2 R111, R7 ;  /* 0x00000007006f7308 */ /* 0x0005e20000000800 */
[----:B------:R-:W-:Y:S02]  /*a3e0*/  IMAD.MOV.U32 R209, RZ, RZ, R124 ;  /* 0x000000ffffd17224 */ /* 0x000fe400078e007c */
[----:B-1----:R-:W-:-:S05]  /*a3f0*/  FFMA.FTZ R8, R206, UR8, -R0 ;  /* 0x00000008ce087c23 */ /* 0x002fca0008010800 */
[----:B------:R1:W-:Y:S01]  /*a400*/  MUFU.EX2 R123, R8 ;  /* 0x00000008007b7308 */ /* 0x0003e20000000800 */
[----:B--2---:R-:W-:-:S07]  /*a410*/  FFMA.FTZ R7, R169, UR8, -R0 ;  /* 0x00000008a9077c23 */ /* 0x004fce0008010800 */
[----:B------:R2:W-:Y:S01]  /*a420*/  MUFU.EX2 R112, R7 ;  /* 0x0000000700707308 */ /* 0x0005e20000000800 */
[----:B------:R-:W-:Y:S01]  /*a430*/  MOV R187, R103 ;  /* 0x0000006700bb7202 */ /* 0x000fe20000000f00 */
[----:B-1----:R-:W-:-:S06]  /*a440*/  FFMA.FTZ R8, R195, UR8, -R0 ;  /* 0x00000008c3087c23 */ /* 0x002fcc0008010800 */
[----:B------:R-:W1:Y:S01]  /*a450*/  MUFU.EX2 R124, R8 ;  /* 0x00000008007c7308 */ /* 0x000e620000000800 */
[----:B--2---:R-:W-:-:S07]  /*a460*/  FFMA.FTZ R7, R212, UR8, -R6 ;  /* 0x00000008d4077c23 */ /* 0x004fce0008010806 */
[----:B------:R2:W-:Y:S01]  /*a470*/  MUFU.EX2 R103, R7 ;  /* 0x0000000700677308 */ /* 0x0005e20000000800 */
[----:B---3--:R-:W-:Y:S02]  /*a480*/  F2FP.BF16.F32.PACK_AB R9, R122, R121 ;  /* 0x000000797a09723e */ /* 0x008fe400000010ff */
[----:B------:R-:W-:Y:S01]  /*a490*/  F2FP.BF16.F32.PACK_AB R10, R128, R127 ;  /* 0x0000007f800a723e */ /* 0x000fe200000010ff */
[----:B------:R-:W-:Y:S02]  /*a4a0*/  IMAD.MOV.U32 R205, RZ, RZ, R102 ;  /* 0x000000ffffcd7224 */ /* 0x000fe400078e0066 */
[----:B--2---:R-:W-:-:S04]  /*a4b0*/  FFMA.FTZ R7, R177, UR8, -R6 ;  /* 0x00000008b1077c23 */ /* 0x004fc80008010806 */
[----:B------:R2:W-:Y:S01]  /*a4c0*/  MUFU.EX2 R108, R7 ;  /* 0x00000007006c7308 */ /* 0x0005e20000000800 */
[----:B------:R-:W-:Y:S02]  /*a4d0*/  F2FP.BF16.F32.PACK_AB R8, R126, R125 ;  /* 0x0000007d7e08723e */ /* 0x000fe400000010ff */
[----:B-1----:R-:W-:Y:S01]  /*a4e0*/  F2FP.BF16.F32.PACK_AB R11, R124, R123 ;  /* 0x0000007b7c0b723e */ /* 0x002fe200000010ff */
[----:B--2---:R-:W-:-:S04]  /*a4f0*/  FFMA.FTZ R7, R170, UR8, -R6 ;  /* 0x00000008aa077c23 */ /* 0x004fc80008010806 */
[----:B------:R1:W-:Y:S02]  /*a500*/  MUFU.EX2 R109, R7 ;  /* 0x00000007006d7308 */ /* 0x0003e40000000800 */
[C---:B------:R-:W-:Y:S06]  /*a510*/  HMMA.16816.F32.BF16 R192, R8.reuse, R24, R84 ;  /* 0x0000001808c0723c */ /* 0x040fec0000041854 */
[----:B------:R-:W-:Y:S01]  /*a520*/  HMMA.16816.F32.BF16 R80, R8, R26, R80 ;  /* 0x0000001a0850723c */ /* 0x000fe20000041850 */
[----:B------:R-:W-:Y:S01]  /*a530*/  FFMA.FTZ R84, R179, UR8, -R0 ;  /* 0x00000008b3547c23 */ /* 0x000fe20008010800 */
[----:B------:R-:W-:Y:S01]  /*a540*/  MUFU.EX2 R114, R14 ;  /* 0x0000000e00727308 */ /* 0x000fe20000000800 */
[----:B------:R-:W-:Y:S01]  /*a550*/  LDSM.16.MT88.4 R24, [R219+0xb000] ;  /* 0x00b00000db18783b */ /* 0x000fe20000004200 */
[----:B-1----:R-:W-:-:S06]  /*a560*/  FFMA.FTZ R7, R171, UR8, -R6 ;  /* 0x00000008ab077c23 */ /* 0x002fcc0008010806 */
[----:B------:R1:W-:Y:S01]  /*a570*/  MUFU.EX2 R102, R7 ;  /* 0x0000000700667308 */ /* 0x0003e20000000800 */
[C---:B------:R-:W-:Y:S06]  /*a580*/  HMMA.16816.F32.BF16 R76, R8.reuse, R16, R76 ;  /* 0x00000010084c723c */ /* 0x040fec000004184c */
[C---:B------:R-:W-:Y:S06]  /*a590*/  HMMA.16816.F32.BF16 R72, R8.reuse, R18, R72 ;  /* 0x000000120848723c */ /* 0x040fec0000041848 */
[C---:B------:R-:W-:Y:S06]  /*a5a0*/  HMMA.16816.F32.BF16 R68, R8.reuse, R32, R68 ;  /* 0x000000200844723c */ /* 0x040fec0000041844 */
[----:B------:R-:W-:Y:S01]  /*a5b0*/  HMMA.16816.F32.BF16 R64, R8, R34, R64 ;  /* 0x000000220840723c */ /* 0x000fe20000041840 */
[----:B-1----:R-:W-:-:S05]  /*a5c0*/  FFMA.FTZ R7, R214, UR8, -R5 ;  /* 0x00000008d6077c23 */ /* 0x002fca0008010805 */
[C---:B------:R-:W-:Y:S01]  /*a5d0*/  HMMA.16816.F32.BF16 R60, R8.reuse, R36, R60 ;  /* 0x00000024083c723c */ /* 0x040fe2000004183c */
[----:B------:R1:W-:Y:S05]  /*a5e0*/  MUFU.EX2 R99, R7 ;  /* 0x0000000700637308 */ /* 0x0003ea0000000800 */
[----:B------:R-:W-:Y:S01]  /*a5f0*/  HMMA.16816.F32.BF16 R40, R8, R38, R28 ;  /* 0x000000260828723c */ /* 0x000fe2000004181c */
[--C-:B------:R-:W-:Y:S01]  /*a600*/  FFMA.FTZ R37, R186, UR8, -R0.reuse ;  /* 0x00000008ba257c23 */ /* 0x100fe20008010800 */
[--C-:B------:R-:W-:Y:S01]  /*a610*/  FFMA.FTZ R35, R202, UR8, -R5.reuse ;  /* 0x00000008ca237c23 */ /* 0x100fe20008010805 */
[--C-:B------:R-:W-:Y:S01]  /*a620*/  FFMA.FTZ R34, R201, UR8, -R5.reuse ;  /* 0x00000008c9227c23 */ /* 0x100fe20008010805 */
[----:B------:R-:W-:Y:S01]  /*a630*/  FFMA.FTZ R33, R198, UR8, -R5 ;  /* 0x00000008c6217c23 */ /* 0x000fe20008010805 */
[----:B------:R-:W-:Y:S01]  /*a640*/  FADD.FTZ R14, R174, R175 ;  /* 0x000000afae0e7221 */ /* 0x000fe20000010000 */
[----:B------:R-:W2:Y:S01]  /*a650*/  LDSM.16.MT88.4 R16, [R221+0xb000] ;  /* 0x00b00000dd10783b */ /* 0x000ea20000004200 */
[--C-:B------:R-:W-:Y:S01]  /*a660*/  FFMA.FTZ R8, R197, UR8, -R0.reuse ;  /* 0x00000008c5087c23 */ /* 0x100fe20008010800 */
[--C-:B------:R-:W-:Y:S01]  /*a670*/  FFMA.FTZ R38, R184, UR8, -R0.reuse ;  /* 0x00000008b8267c23 */ /* 0x100fe20008010800 */
[----:B------:R-:W-:Y:S01]  /*a680*/  FFMA.FTZ R39, R181, UR8, -R0 ;  /* 0x00000008b5277c23 */ /* 0x000fe20008010800 */
[--C-:B------:R-:W-:Y:S01]  /*a690*/  FFMA.FTZ R0, R203, UR8, -R5.reuse ;  /* 0x00000008cb007c23 */ /* 0x100fe20008010805 */
[----:B------:R-:W-:Y:S01]  /*a6a0*/  MUFU.EX2 R116, R22 ;  /* 0x0000001600747308 */ /* 0x000fe20000000800 */
[--C-:B-1----:R-:W-:Y:S01]  /*a6b0*/  FFMA.FTZ R7, R178, UR8, -R5.reuse ;  /* 0x00000008b2077c23 */ /* 0x102fe20008010805 */
[----:B------:R-:W-:Y:S06]  /*a6c0*/  LDSM.16.MT88.4 R28, [R220+0xb000] ;  /* 0x00b00000dc1c783b */ /* 0x000fec0000004200 */
[----:B------:R1:W3:Y:S08]  /*a6d0*/  MUFU.EX2 R85, R7 ;  /* 0x0000000700557308 */ /* 0x0002f00000000800 */
[----:B------:R4:W-:Y:S01]  /*a6e0*/  MUFU.EX2 R98, R0 ;  /* 0x0000000000627308 */ /* 0x0009e20000000800 */
[--C-:B-1----:R-:W-:Y:S01]  /*a6f0*/  FFMA.FTZ R7, R199, UR8, -R5.reuse ;  /* 0x00000008c7077c23 */ /* 0x102fe20008010805 */
[----:B----4-:R-:W-:Y:S01]  /*a700*/  FFMA.FTZ R0, R204, UR8, -R5 ;  /* 0x00000008cc007c23 */ /* 0x010fe20008010805 */
[----:B------:R-:W-:Y:S01]  /*a710*/  FADD.FTZ R5, R207, R205 ;  /* 0x000000cdcf057221 */ /* 0x000fe20000010000 */
[----:B------:R-:W-:Y:S01]  /*a720*/  MOV R207, R209 ;  /* 0x000000d100cf7202 */ /* 0x000fe20000000f00 */
[----:B------:R-:W-:Y:S01]  /*a730*/  IMAD.MOV.U32 R209, RZ, RZ, R180 ;  /* 0x000000ffffd17224 */ /* 0x000fe200078e00b4 */
[----:B------:R-:W-:-:S02]  /*a740*/  MOV R180, R165 ;  /* 0x000000a500b47202 */ /* 0x000fc40000000f00 */
[----:B------:R-:W-:Y:S02]  /*a750*/  MOV R205, R97 ;  /* 0x0000006100cd7202 */ /* 0x000fe40000000f00 */
[----:B------:R-:W-:Y:S01]  /*a760*/  MOV R97, R185 ;  /* 0x000000b900617202 */ /* 0x000fe20000000f00 */
[----:B------:R-:W-:Y:S01]  /*a770*/  IMAD.MOV.U32 R185, RZ, RZ, R166 ;  /* 0x000000ffffb97224 */ /* 0x000fe200078e00a6 */
[----:B------:R-:W-:Y:S01]  /*a780*/  MOV R165, R158 ;  /* 0x0000009e00a57202 */ /* 0x000fe20000000f00 */
[----:B------:R1:W4:Y:S01]  /*a790*/  MUFU.EX2 R96, R7 ;  /* 0x0000000700607308 */ /* 0x0003220000000800 */
        /* <DEDUP_REMOVED lines=8> */
[----:B------:R2:W5:Y:S01]  /*a820*/  LDL.LU R176, [R1+0xc4] ;  /* 0x0000c40001b07983 */ /* 0x0005620000300800 */
[----:B------:R-:W-:-:S03]  /*a830*/  MOV R141, R3 ;  /* 0x00000003008d7202 */ /* 0x000fc60000000f00 */
[----:B------:R-:W2:Y:S01]  /*a840*/  LDL.LU R3, [R1+0xc0] ;  /* 0x0000c00001037983 */ /* 0x000ea20000300800 */
[----:B-1----:R-:W-:-:S03]  /*a850*/  FFMA.FTZ R7, R200, UR8, -R6 ;  /* 0x00000008c8077c23 */ /* 0x002fc60008010806 */
[----:B------:R-:W2:Y:S01]  /*a860*/  LDL.LU R175, [R1+0xbc] ;  /* 0x0000bc0001af7983 */ /* 0x000ea20000300800 */
[----:B------:R1:W-:Y:S03]  /*a870*/  MUFU.EX2 R97, R7 ;  /* 0x0000000700617308 */ /* 0x0003e60000000800 */
[----:B------:R-:W2:Y:S01]  /*a880*/  LDL.LU R174, [R1+0xb8] ;  /* 0x0000b80001ae7983 */ /* 0x000ea20000300800 */
[----:B-1----:R-:W-:-:S03]  /*a890*/  FADD.FTZ R7, R151, R14 ;  /* 0x0000000e97077221 */ /* 0x002fc60000010000 */
[----:B------:R-:W2:Y:S01]  /*a8a0*/  LDL.LU R151, [R1+0x64] ;  /* 0x0000640001977983 */ /* 0x000ea20000300800 */
[----:B------:R-:W-:Y:S01]  /*a8b0*/  MUFU.EX2 R113, R21 ;  /* 0x0000001500717308 */ /* 0x000fe20000000800 */
[----:B---3--:R-:W-:Y:S02]  /*a8c0*/  F2FP.BF16.F32.PACK_AB R9, R85, R99 ;  /* 0x000000635509723e */ /* 0x008fe400000010ff */
[----:B------:R-:W-:Y:S02]  /*a8d0*/  F2FP.BF16.F32.PACK_AB R10, R102, R109 ;  /* 0x0000006d660a723e */ /* 0x000fe400000010ff */
[----:B----4-:R-:W-:-:S03]  /*a8e0*/  F2FP.BF16.F32.PACK_AB R11, R98, R96 ;  /* 0x00000060620b723e */ /* 0x010fc600000010ff */
[----:B------:R1:W-:Y:S01]  /*a8f0*/  MUFU.EX2 R115, R20 ;  /* 0x0000001400737308 */ /* 0x0003e20000000800 */
[----:B------:R-:W-:Y:S01]  /*a900*/  FADD.FTZ R32, R187, R209 ;  /* 0x000000d1bb207221 */ /* 0x000fe20000010000 */
[----:B------:R-:W-:-:S06]  /*a910*/  MOV R159, R185 ;  /* 0x000000b9009f7202 */ /* 0x000fcc0000000f00 */
[----:B------:R3:W-:Y:S01]  /*a920*/  MUFU.EX2 R86, R8 ;  /* 0x0000000800567308 */ /* 0x0007e20000000800 */
[----:B------:R-:W-:Y:S01]  /*a930*/  MOV R206, R166 ;  /* 0x000000a600ce7202 */ /* 0x000fe20000000f00 */
[----:B------:R-:W-:Y:S01]  /*a940*/  IMAD.MOV.U32 R208, RZ, RZ, R158 ;  /* 0x000000ffffd07224 */ /* 0x000fe200078e009e */
[----:B-1----:R-:W1:Y:S05]  /*a950*/  LDSM.16.MT88.4 R20, [R218+0xb000] ;  /* 0x00b00000da14783b */ /* 0x002e6a0000004200 */
[----:B------:R4:W-:Y:S01]  /*a960*/  MUFU.EX2 R120, R12 ;  /* 0x0000000c00787308 */ /* 0x0009e20000000800 */
[----:B------:R-:W-:Y:S02]  /*a970*/  MOV R187, R141 ;  /* 0x0000008d00bb7202 */ /* 0x000fe40000000f00 */
[----:B---3--:R-:W-:-:S05]  /*a980*/  F2FP.BF16.F32.PACK_AB R8, R108, R103 ;  /* 0x000000676c08723e */ /* 0x008fca00000010ff */
[----:B------:R3:W1:Y:S01]  /*a990*/  MUFU.EX2 R119, R15 ;  /* 0x0000000f00777308 */ /* 0x0006620000000800 */
[----:B------:R-:W-:Y:S01]  /*a9a0*/  IMAD.MOV.U32 R180, RZ, RZ, R140 ;  /* 0x000000ffffb47224 */ /* 0x000fe200078e008c */
[----:B------:R-:W-:Y:S02]  /*a9b0*/  MOV R185, R142 ;  /* 0x0000008e00b97202 */ /* 0x000fe40000000f00 */
[----:B------:R-:W-:Y:S02]  /*a9c0*/  MOV R166, R143 ;  /* 0x0000008f00a67202 */ /* 0x000fe40000000f00 */
[----:B------:R-:W-:Y:S01]  /*a9d0*/  MOV R209, R139 ;  /* 0x0000008b00d17202 */ /* 0x000fe20000000f00 */
[----:B----4-:R-:W-:Y:S01]  /*a9e0*/  FFMA.FTZ R12, R183, UR8, -R6 ;  /* 0x00000008b70c7c23 */ /* 0x010fe20008010806 */
[----:B--2---:R-:W-:Y:S01]  /*a9f0*/  HMMA.16816.F32.BF16 R140, R8, R18, R56 ;  /* 0x00000012088c723c */ /* 0x004fe20000041838 */
[----:B------:R-:W-:Y:S02]  /*aa00*/  IMAD.MOV.U32 R149, RZ, RZ, R208 ;  /* 0x000000ffff957224 */ /* 0x000fe400078e00d0 */
[----:B------:R-:W-:Y:S01]  /*aa10*/  MUFU.EX2 R56, R12 ;  /* 0x0000000c00387308 */ /* 0x000fe20000000800 */
[----:B---3--:R-:W-:Y:S01]  /*aa20*/  FADD.FTZ R15, R207, R205 ;  /* 0x000000cdcf0f7221 */ /* 0x008fe20000010000 */
[----:B------:R-:W-:Y:S01]  /*aa30*/  IMAD.MOV.U32 R207, RZ, RZ, R168 ;  /* 0x000000ffffcf7224 */ /* 0x000fe200078e00a8 */
        /* <DEDUP_REMOVED lines=11> */
[----:B------:R-:W-:Y:S01]  /*aaf0*/  FADD.FTZ R7, R172, R7 ;  /* 0x00000007ac077221 */ /* 0x000fe20000010000 */
        /* <DEDUP_REMOVED lines=8> */
[----:B------:R2:W-:Y:S01]  /*ab80*/  MUFU.EX2 R118, R13 ;  /* 0x0000000d00767308 */ /* 0x0005e20000000800 */
[----:B------:R-:W-:Y:S01]  /*ab90*/  MOV R210, R187 ;  /* 0x000000bb00d27202 */ /* 0x000fe20000000f00 */
[----:B------:R-:W-:Y:S01]  /*aba0*/  IMAD.MOV.U32 R187, RZ, RZ, R158 ;  /* 0x000000ffffbb7224 */ /* 0x000fe200078e009e */
[----:B------:R-:W-:-:S02]  /*abb0*/  MOV R180, R157 ;  /* 0x0000009d00b47202 */ /* 0x000fc40000000f00 */
[----:B------:R-:W-:Y:S01]  /*abc0*/  MOV R177, R133 ;  /* 0x0000008500b17202 */ /* 0x000fe20000000f00 */
[----:B------:R-:W-:Y:S01]  /*abd0*/  IMAD.MOV.U32 R172, RZ, RZ, R187 ;  /* 0x000000ffffac7224 */ /* 0x000fe200078e00bb */
[----:B------:R-:W-:Y:S01]  /*abe0*/  MOV R169, R180 ;  /* 0x000000b400a97202 */ /* 0x000fe20000000f00 */
[----:B------:R-:W-:Y:S01]  /*abf0*/  HMMA.16816.F32.BF16 R152, R8, R24, R52 ;  /* 0x000000180898723c */ /* 0x000fe20000041834 */
[----:B------:R-:W-:Y:S01]  /*ac00*/  FADD.FTZ R5, R4, R5 ;  /* 0x0000000504057221 */ /* 0x000fe20000010000 */
[--C-:B--2---:R-:W-:Y:S01]  /*ac10*/  FFMA.FTZ R13, R196, UR8, -R6.reuse ;  /* 0x00000008c40d7c23 */ /* 0x104fe20008010806 */
[----:B------:R-:W-:-:S03]  /*ac20*/  FFMA.FTZ R6, R182, UR8, -R6 ;  /* 0x00000008b6067c23 */ /* 0x000fc60008010806 */
[----:B------:R2:W-:Y:S01]  /*ac30*/  MUFU.EX2 R87, R13 ;  /* 0x0000000d00577308 */ /* 0x0005e20000000800 */
[C---:B------:R-:W-:Y:S07]  /*ac40*/  HMMA.16816.F32.BF16 R156, R8.reuse, R26, R48 ;  /* 0x0000001a089c723c */ /* 0x040fee0000041830 */
[----:B------:R3:W-:Y:S01]  /*ac50*/  MUFU.EX2 R52, R6 ;  /* 0x0000000600347308 */ /* 0x0007e20000000800 */
[----:B-1----:R-:W-:Y:S01]  /*ac60*/  HMMA.16816.F32.BF16 R196, R8, R20, R104 ;  /* 0x0000001408c4723c */ /* 0x002fe20000041868 */
[----:B------:R-:W-:-:S05]  /*ac70*/  IMAD.MOV.U32 R180, RZ, RZ, R166 ;  /* 0x000000ffffb47224 */ /* 0x000fca00078e00a6 */
[C---:B------:R-:W-:Y:S01]  /*ac80*/  HMMA.16816.F32.BF16 R200, R8.reuse, R22, R92 ;  /* 0x0000001608c8723c */ /* 0x040fe2000004185c */
[----:B------:R1:W4:Y:S05]  /*ac90*/  MUFU.EX2 R48, R0 ;  /* 0x0000000000307308 */ /* 0x00032a0000000800 */
[C---:B------:R-:W-:Y:S06]  /*aca0*/  HMMA.16816.F32.BF16 R136, R8.reuse, R16, R88 ;  /* 0x000000100888723c */ /* 0x040fec0000041858 */
[C---:B------:R-:W-:Y:S06]  /*acb0*/  HMMA.16816.F32.BF16 R188, R8.reuse, R28, R188 ;  /* 0x0000001c08bc723c */ /* 0x040fec00000418bc */
[----:B------:R-:W-:Y:S01]  /*acc0*/  HMMA.16816.F32.BF16 R44, R8, R30, R44 ;  /* 0x0000001e082c723c */ /* 0x000fe2000004182c */
[----:B------:R-:W-:Y:S01]  /*acd0*/  MOV R133, R146 ;  /* 0x0000009200857202 */ /* 0x000fe20000000f00 */
[----:B------:R-:W4:Y:S01]  /*ace0*/  MUFU.EX2 R35, R35 ;  /* 0x0000002300237308 */ /* 0x000f220000000800 */
[----:B------:R-:W-:-:S07]  /*acf0*/  F2FP.BF16.F32.PACK_AB R14, R119, R115 ;  /* 0x00000073770e723e */ /* 0x000fce00000010ff */
[----:B------:R-:W4:Y:S08]  /*ad00*/  MUFU.EX2 R34, R34 ;  /* 0x0000002200227308 */ /* 0x000f300000000800 */
[----:B------:R-:W4:Y:S01]  /*ad10*/  MUFU.EX2 R33, R33 ;  /* 0x0000002100217308 */ /* 0x000f220000000800 */
[----:B--2---:R-:W-:Y:S01]  /*ad20*/  FADD.FTZ R13, R3, R32 ;  /* 0x00000020030d7221 */ /* 0x004fe20000010000 */
[----:B------:R-:W-:Y:S01]  /*ad30*/  FADD.FTZ R12, R151, R15 ;  /* 0x0000000f970c7221 */ /* 0x000fe20000010000 */
[----:B------:R-:W-:Y:S01]  /*ad40*/  MOV R151, R206 ;  /* 0x000000ce00977202 */ /* 0x000fe20000000f00 */
[----:B------:R-:W-:Y:S01]  /*ad50*/  IMAD.MOV.U32 R206, RZ, RZ, R207 ;  /* 0x000000ffffce7224 */ /* 0x000fe200078e00cf */
[----:B------:R-:W-:Y:S01]  /*ad60*/  MOV R207, R185 ;  /* 0x000000b900cf7202 */ /* 0x000fe20000000f00 */
[----:B------:R2:W5:Y:S01]  /*ad70*/  LDL.LU R3, [R1+0xb4] ;  /* 0x0000b40001037983 */ /* 0x0005620000300800 */
[----:B------:R-:W-:-:S02]  /*ad80*/  MOV R185, R167 ;  /* 0x000000a700b97202 */ /* 0x000fc40000000f00 */
[----:B------:R-:W-:Y:S01]  /*ad90*/  MOV R167, R144 ;  /* 0x0000009000a77202 */ /* 0x000fe20000000f00 */
[----:B---3--:R-:W-:Y:S01]  /*ada0*/  FADD.FTZ R6, R174, R12 ;  /* 0x0000000cae067221 */ /* 0x008fe20000010000 */
        /* <DEDUP_REMOVED lines=15> */
[----:B------:R2:W5:Y:S01]  /*aea0*/  LDL.LU R4, [R1+0xb0] ;  /* 0x0000b00001047983 */ /* 0x0005620000300800 */
        /* <DEDUP_REMOVED lines=17> */
[----:B-1----:R-:W-:Y:S01]  /*afc0*/  FADD.FTZ R0, R217, R32 ;  /* 0x00000020d9007221 */ /* 0x002fe20000010000 */
[----:B------:R-:W-:Y:S01]  /*afd0*/  MOV R172, R211 ;  /* 0x000000d300ac7202 */ /* 0x000fe20000000f00 */
[----:B------:R-:W-:Y:S01]  /*afe0*/  IMAD.MOV.U32 R211, RZ, RZ, R148 ;  /* 0x000000ffffd37224 */ /* 0x000fe200078e0094 */
        /* <DEDUP_REMOVED lines=20> */
[----:B------:R-:W1:Y:S01]  /*b130*/  LDSM.16.MT88.4 R184, [R218+0xb800] ;  /* 0x00b80000dab8783b */ /* 0x000e620000004200 */
        /* <DEDUP_REMOVED lines=36> */
[----:B------:R-:W-:Y:S01]  /*b380*/  FADD.FTZ R8, R93, R6 ;  /* 0x000000065d087221 */ /* 0x000fe20000010000 */
[----:B------:R-:W-:Y:S01]  /*b390*/  IMAD.MOV.U32 R106, RZ, RZ, R149 ;  /* 0x000000ffff6a7224 */ /* 0x000fe200078e0095 */
[----:B------:R-:W-:Y:S01]  /*b3a0*/  MOV R107, R151 ;  /* 0x00000097006b7202 */ /* 0x000fe20000000f00 */
[----:B------:R-:W-:Y:S01]  /*b3b0*/  FADD.FTZ R6, R94, R9 ;  /* 0x000000095e067221 */ /* 0x000fe20000010000 */
[----:B------:R-:W-:Y:S01]  /*b3c0*/  MOV R204, R180 ;  /* 0x000000b400cc7202 */ /* 0x000fe20000000f00 */
[----:B------:R-:W-:Y:S01]  /*b3d0*/  FADD.FTZ R5, R95, R0 ;  /* 0x000000005f057221 */ /* 0x000fe20000010000 */
[----:B------:R-:W-:Y:S01]  /*b3e0*/  FADD.FTZ R0, R104, R7 ;  /* 0x0000000768007221 */ /* 0x000fe20000010000 */
[----:B------:R-:W-:-:S02]  /*b3f0*/  IMAD.MOV.U32 R179, RZ, RZ, R168 ;  /* 0x000000ffffb37224 */ /* 0x000fc400078e00a8 */
[----:B------:R-:W-:Y:S01]  /*b400*/  FADD.FTZ R7, R105, R8 ;  /* 0x0000000869077221 */ /* 0x000fe20000010000 */
[----:B------:R-:W-:Y:S01]  /*b410*/  FADD.FTZ R8, R106, R6 ;  /* 0x000000066a087221 */ /* 0x000fe20000010000 */
[----:B------:R-:W-:Y:S01]  /*b420*/  MOV R178, R134 ;  /* 0x0000008600b27202 */ /* 0x000fe20000000f00 */
[----:B------:R-:W-:Y:S01]  /*b430*/  FADD.FTZ R6, R107, R5 ;  /* 0x000000056b067221 */ /* 0x000fe20000010000 */
[----:B------:R-:W-:Y:S01]  /*b440*/  MOV R212, R133 ;  /* 0x0000008500d47202 */ /* 0x000fe20000000f00 */
[----:B------:R-:W-:Y:S01]  /*b450*/  FADD.FTZ R5, R204, R0 ;  /* 0x00000000cc057221 */ /* 0x000fe20000010000 */
[----:B------:R-:W-:Y:S01]  /*b460*/  FADD.FTZ R0, R179, R7 ;  /* 0x00000007b3007221 */ /* 0x000fe20000010000 */
[----:B------:R-:W-:Y:S01]  /*b470*/  MOV R214, R135 ;  /* 0x0000008700d67202 */ /* 0x000fe20000000f00 */
[----:B------:R-:W-:Y:S01]  /*b480*/  IMAD.MOV.U32 R177, RZ, RZ, R150 ;  /* 0x000000ffffb17224 */ /* 0x000fe200078e0096 */
        /* <DEDUP_REMOVED lines=24> */
[----:B------:R-:W3:Y:S01]  /*b610*/  LDSM.16.MT88.4 R144, [R221+0xb800] ;  /* 0x00b80000dd90783b */ /* 0x000ee20000004200 */
[----:B------:R-:W-:Y:S01]  /*b620*/  FADD.FTZ R6, R243, R6 ;  /* 0x00000006f3067221 */ /* 0x000fe20000010000 */
[----:B------:R-:W-:Y:S01]  /*b630*/  FADD.FTZ R0, R233, R0 ;  /* 0x00000000e9007221 */ /* 0x000fe20000010000 */
[----:B------:R-:W-:Y:S01]  /*b640*/  FADD.FTZ R5, R237, R5 ;  /* 0x00000005ed057221 */ /* 0x000fe20000010000 */
[----:B------:R-:W2:Y:S01]  /*b650*/  LDSM.16.MT88.4 R160, [R219+0xb800] ;  /* 0x00b80000dba0783b */ /* 0x000ea20000004200 */
[----:B------:R-:W-:Y:S01]  /*b660*/  FADD.FTZ R6, R244, R6 ;  /* 0x00000006f4067221 */ /* 0x000fe20000010000 */
[----:B------:R-:W-:Y:S01]  /*b670*/  FADD.FTZ R0, R231, R0 ;  /* 0x00000000e7007221 */ /* 0x000fe20000010000 */
[----:B------:R-:W-:Y:S01]  /*b680*/  FADD.FTZ R5, R239, R5 ;  /* 0x00000005ef057221 */ /* 0x000fe20000010000 */
[----:B------:R1:W5:Y:S01]  /*b690*/  LDL.LU R173, [R1+0xac] ;  /* 0x0000ac0001ad7983 */ /* 0x0003620000300800 */
        /* <DEDUP_REMOVED lines=35> */
[----:B------:R-:W2:Y:S01]  /*b8d0*/  LDSM.16.MT88.4 R16, [R220+0xb800] ;  /* 0x00b80000dc10783b */ /* 0x000ea20000004200 */
[----:B------:R-:W-:Y:S01]  /*b8e0*/  FADD.FTZ R0, R98, R0 ;  /* 0x0000000062007221 */ /* 0x000fe20000010000 */
[----:B------:R-:W-:Y:S01]  /*b8f0*/  FADD.FTZ R5, R102, R5 ;  /* 0x0000000566057221 */ /* 0x000fe20000010000 */
[----:B------:R-:W-:Y:S01]  /*b900*/  FADD.FTZ R241, R122, R241 ;  /* 0x000000f17af17221 */ /* 0x000fe20000010000 */
[----:B------:R-:W-:Y:S01]  /*b910*/  FADD.FTZ R6, R114, R6 ;  /* 0x0000000672067221 */ /* 0x000fe20000010000 */
[----:B----4-:R-:W-:Y:S01]  /*b920*/  FADD.FTZ R0, R48, R0 ;  /* 0x0000000030007221 */ /* 0x010fe20000010000 */
        /* <DEDUP_REMOVED lines=10> */
[----:B------:R-:W-:Y:S02]  /*b9d0*/  HMMA.16816.F32.BF16 R192, R12, R20, R192 ;  /* 0x000000140cc0723c */ /* 0x000fe400000418c0 */
[----:B------:R4:W5:Y:S01]  /*b9e0*/  LDL.LU R228, [R1+0xa0] ;  /* 0x0000a00001e47983 */ /* 0x0009620000300800 */
[----:B------:R-:W1:Y:S01]  /*b9f0*/  MUFU.EX2 R37, R37 ;  /* 0x0000002500257308 */ /* 0x000e620000000800 */
[----:B------:R-:W-:-:S02]  /*ba00*/  FADD.FTZ R5, R56, R5 ;  /* 0x0000000538057221 */ /* 0x000fc40000010000 */
[----:B------:R4:W5:Y:S01]  /*ba10*/  LDL.LU R225, [R1+0x9c] ;  /* 0x00009c0001e17983 */ /* 0x0009620000300800 */
[C---:B------:R-:W-:Y:S01]  /*ba20*/  HMMA.16816.F32.BF16 R68, R12.reuse, R24, R68 ;  /* 0x000000180c44723c */ /* 0x040fe20000041844 */
[----:B------:R-:W-:Y:S02]  /*ba30*/  FADD.FTZ R241, R110, R241 ;  /* 0x000000f16ef17221 */ /* 0x000fe40000010000 */
[----:B------:R4:W5:Y:S01]  /*ba40*/  LDL.LU R224, [R1+0x98] ;  /* 0x0000980001e07983 */ /* 0x0009620000300800 */
[----:B------:R-:W3:Y:S01]  /*ba50*/  MUFU.EX2 R38, R38 ;  /* 0x0000002600267308 */ /* 0x000ee20000000800 */
[----:B------:R-:W-:Y:S01]  /*ba60*/  FADD.FTZ R6, R117, R6 ;  /* 0x0000000675067221 */ /* 0x000fe20000010000 */
[----:B------:R-:W-:Y:S01]  /*ba70*/  HMMA.16816.F32.BF16 R20, R12, R22, R80 ;  /* 0x000000160c14723c */ /* 0x000fe20000041850 */
[----:B------:R4:W5:Y:S01]  /*ba80*/  LDL.LU R222, [R1+0x94] ;  /* 0x0000940001de7983 */ /* 0x0009620000300800 */
[----:B------:R-:W-:-:S04]  /*ba90*/  FADD.FTZ R0, R33, R0 ;  /* 0x0000000021007221 */ /* 0x000fc80000010000 */
[----:B------:R-:W-:Y:S01]  /*baa0*/  MUFU.EX2 R39, R39 ;  /* 0x0000002700277308 */ /* 0x000fe20000000800 */
[----:B------:R-:W-:Y:S01]  /*bab0*/  HMMA.16816.F32.BF16 R64, R12, R26, R64 ;  /* 0x0000001a0c40723c */ /* 0x000fe20000041840 */
[----:B------:R4:W5:Y:S01]  /*bac0*/  LDL.LU R217, [R1+0x90] ;  /* 0x0000900001d97983 */ /* 0x0009620000300800 */
[----:B------:R-:W-:-:S04]  /*bad0*/  FADD.FTZ R5, R52, R5 ;  /* 0x0000000534057221 */ /* 0x000fc80000010000 */
[----:B------:R-:W-:Y:S01]  /*bae0*/  HMMA.16816.F32.BF16 R60, R12, R28, R60 ;  /* 0x0000001c0c3c723c */ /* 0x000fe2000004183c */
[----:B------:R-:W2:Y:S01]  /*baf0*/  MUFU.EX2 R84, R84 ;  /* 0x0000005400547308 */ /* 0x000ea20000000800 */
[----:B------:R4:W5:Y:S01]  /*bb00*/  LDL.LU R216, [R1+0x8c] ;  /* 0x00008c0001d87983 */ /* 0x0009620000300800 */
[----:B------:R-:W-:-:S03]  /*bb10*/  FADD.FTZ R241, R111, R241 ;  /* 0x000000f16ff17221 */ /* 0x000fc60000010000 */
[----:B------:R-:W-:Y:S01]  /*bb20*/  HMMA.16816.F32.BF16 R40, R12, R30, R40 ;  /* 0x0000001e0c28723c */ /* 0x000fe20000041828 */
[----:B------:R4:W5:Y:S04]  /*bb30*/  LDL.LU R101, [R1+0x88] ;  /* 0x0000880001657983 */ /* 0x0009680000300800 */
[----:B------:R4:W5:Y:S01]  /*bb40*/  LDL.LU R100, [R1+0x84] ;  /* 0x0000840001647983 */ /* 0x0009620000300800 */
[----:B------:R-:W-:-:S03]  /*bb50*/  FADD.FTZ R241, R112, R241 ;  /* 0x000000f170f17221 */ /* 0x000fc60000010000 */
[----:B------:R4:W5:Y:S04]  /*bb60*/  LDL.LU R2, [R1+0x80] ;  /* 0x0000800001027983 */ /* 0x0009680000300800 */
[----:B------:R4:W-:Y:S04]  /*bb70*/  STL [R1+0x14], R6 ;  /* 0x0000140601007387 */ /* 0x0009e80000100800 */
[----:B------:R4:W-:Y:S04]  /*bb80*/  STL [R1+0x10], R0 ;  /* 0x0000100001007387 */ /* 0x0009e80000100800 */
[----:B------:R4:W-:Y:S01]  /*bb90*/  STL [R1+0x18], R5 ;  /* 0x0000180501007387 */ /* 0x0009e20000100800 */
[----:B------:R-:W-:Y:S01]  /*bba0*/  FADD.FTZ R241, R86, R241 ;  /* 0x000000f156f17221 */ /* 0x000fe20000010000 */
[----:B------:R-:W-:-:S02]  /*bbb0*/  F2FP.BF16.F32.PACK_AB R164, R87, R97 ;  /* 0x0000006157a4723e */ /* 0x000fc400000010ff */
[----:B------:R-:W-:Y:S01]  /*bbc0*/  F2FP.BF16.F32.PACK_AB R165, R35, R48 ;  /* 0x0000003023a5723e */ /* 0x000fe200000010ff */
[----:B-1----:R-:W-:Y:S01]  /*bbd0*/  FADD.FTZ R241, R37, R241 ;  /* 0x000000f125f17221 */ /* 0x002fe20000010000 */
[----:B------:R-:W-:Y:S02]  /*bbe0*/  F2FP.BF16.F32.PACK_AB R166, R52, R56 ;  /* 0x0000003834a6723e */ /* 0x000fe400000010ff */
[----:B------:R-:W-:Y:S02]  /*bbf0*/  F2FP.BF16.F32.PACK_AB R167, R33, R34 ;  /* 0x0000002221a7723e */ /* 0x000fe400000010ff */
[----:B------:R-:W-:Y:S02]  /*bc00*/  F2FP.BF16.F32.PACK_AB R168, R118, R114 ;  /* 0x0000007276a8723e */ /* 0x000fe400000010ff */
[----:B---3--:R-:W-:Y:S02]  /*bc10*/  F2FP.BF16.F32.PACK_AB R169, R38, R37 ;  /* 0x0000002526a9723e */ /* 0x008fe400000010ff */
[----:B------:R-:W-:-:S02]  /*bc20*/  F2FP.BF16.F32.PACK_AB R170, R117, R120 ;  /* 0x0000007875aa723e */ /* 0x000fc400000010ff */
[----:B--2---:R-:W-:Y:S01]  /*bc30*/  F2FP.BF16.F32.PACK_AB R171, R84, R39 ;  /* 0x0000002754ab723e */ /* 0x004fe200000010ff */
[----:B------:R-:W-:Y:S01]  /*bc40*/  FADD.FTZ R241, R38, R241 ;  /* 0x000000f126f17221 */ /* 0x000fe20000010000 */
[----:B------:R-:W-:Y:S03]  /*bc50*/  HMMA.16816.F32.BF16 R196, R164, R184, R196 ;  /* 0x000000b8a4c4723c */ /* 0x000fe600000418c4 */
[----:B------:R-:W-:-:S03]  /*bc60*/  FADD.FTZ R241, R39, R241 ;  /* 0x000000f127f17221 */ /* 0x000fc60000010000 */
[----:B------:R-:W-:Y:S01]  /*bc70*/  HMMA.16816.F32.BF16 R200, R164, R186, R200 ;  /* 0x000000baa4c8723c */ /* 0x000fe200000418c8 */
[----:B------:R-:W-:-:S05]  /*bc80*/  FADD.FTZ R241, R84, R241 ;  /* 0x000000f154f17221 */ /* 0x000fca0000010000 */
[C---:B------:R-:W-:Y:S06]  /*bc90*/  HMMA.16816.F32.BF16 R136, R164.reuse, R144, R136 ;  /* 0x00000090a488723c */ /* 0x040fec0000041888 */
[C---:B------:R-:W-:Y:S06]  /*bca0*/  HMMA.16816.F32.BF16 R140, R164.reuse, R146, R140 ;  /* 0x00000092a48c723c */ /* 0x040fec000004188c */
[C---:B------:R-:W-:Y:S06]  /*bcb0*/  HMMA.16816.F32.BF16 R152, R164.reuse, R160, R152 ;  /* 0x000000a0a498723c */ /* 0x040fec0000041898 */
        /* <DEDUP_REMOVED lines=12> */
[----:B----4-:R-:W-:-:S15]  /*bd80*/  @!P0 BRA `(.L_x_408) ;  /* 0x0000006800608947 */ /* 0x010fde0003800000 */
[----:B------:R-:W2:Y:S01]  /*bd90*/  LDL R207, [R1+0x68] ;  /* 0x0000680001cf7983 */ /* 0x000ea20000100800 */
[----:B------:R-:W-:Y:S01]  /*bda0*/  ULDC UR4, c[0x0][0x2d0] ;  /* 0x0000b40000047ab9 */ /* 0x000fe20000000800 */
[----:B------:R-:W1:Y:S01]  /*bdb0*/  LDC.64 R248, c[0x0][0x250] ;  /* 0x00009400fff87b82 */ /* 0x000e620000000a00 */
[----:B-----5:R-:W-:Y:S01]  /*bdc0*/  ISETP.GE.AND P0, PT, R100, UR4, PT ;  /* 0x0000000464007c0c */ /* 0x020fe2000bf06270 */
[----:B------:R-:W3:Y:S01]  /*bdd0*/  S2R R209, SR_TID.X ;  /* 0x0000000000d17919 */ /* 0x000ee20000002100 */
[----:B------:R-:W-:Y:S01]  /*bde0*/  MOV R0, UR26 ;  /* 0x0000001a00007c02 */ /* 0x000fe20008000f00 */
[----:B------:R-:W-:Y:S01]  /*bdf0*/  IMAD R227, R3, 0x2, R224 ;  /* 0x0000000203e37824 */ /* 0x000fe200078e02e0 */
[----:B------:R-:W-:Y:S01]  /*be00*/  IADD3 R223, R217, R2, RZ ;  /* 0x00000002d9df7210 */ /* 0x000fe20007ffe0ff */
[----:B------:R-:W-:Y:S01]  /*be10*/  IMAD.MOV.U32 R172, RZ, RZ, R176 ;  /* 0x000000ffffac7224 */ /* 0x000fe200078e00b0 */
[----:B------:R-:W-:Y:S01]  /*be20*/  MOV R178, R175 ;  /* 0x000000af00b27202 */ /* 0x000fe20000000f00 */
[----:B------:R-:W-:Y:S01]  /*be30*/  IMAD.MOV.U32 R177, RZ, RZ, R173 ;  /* 0x000000ffffb17224 */ /* 0x000fe200078e00ad */
[----:B------:R-:W-:Y:S01]  /*be40*/  MOV R179, R174 ;  /* 0x000000ae00b37202 */ /* 0x000fe20000000f00 */
[----:B------:R-:W-:Y:S01]  /*be50*/  USHF.L.U64.HI UR7, UR6, 0x4, UR7 ;  /* 0x0000000406077899 */ /* 0x000fe20008010207 */
[----:B------:R-:W-:Y:S01]  /*be60*/  LEA R226, R4, R224, 0x1 ;  /* 0x000000e004e27211 */ /* 0x000fe200078e08ff */
[----:B------:R-:W-:-:S02]  /*be70*/  USHF.L.U32 UR6, UR6, 0x4, URZ ;  /* 0x0000000406067899 */ /* 0x000fc4000800063f */
[----:B------:R-:W4:Y:S01]  /*be80*/  @!P0 LDC.64 R8, c[0x0][0x220] ;  /* 0x00008800ff088b82 */ /* 0x000f220000000a00 */
[----:B------:R-:W-:Y:S01]  /*be90*/  ULEA.HI.SX32 UR20, UR20, 0xfffffffe, 0x19 ;  /* 0xfffffffe14147891 */ /* 0x000fe2000f8fca3f */
[----:B------:R-:W-:-:S06]  /*bea0*/  ULDC UR4, c[0x0][0x2ec] ;  /* 0x0000bb0000047ab9 */ /* 0x000fcc0000000800 */
[----:B------:R-:W4:Y:S01]  /*beb0*/  @!P0 LDC.64 R6, c[0x0][0x220] ;  /* 0x00008800ff068b82 */ /* 0x000f220000000a00 */
[C---:B-1----:R-:W-:Y:S02]  /*bec0*/  @!P0 IMAD R3, R249.reuse, 0x50, RZ ;  /* 0x00000050f9038824 */ /* 0x042fe400078e02ff */
[----:B------:R-:W-:-:S05]  /*bed0*/  @!P0 IMAD R2, R249, 0x60, RZ ;  /* 0x00000060f9028824 */ /* 0x000fca00078e02ff */
[----:B------:R-:W1:Y:S01]  /*bee0*/  @!P0 LDC.64 R10, c[0x0][0x220] ;  /* 0x00008800ff0a8b82 */ /* 0x000e620000000a00 */
[----:B---3--:R-:W-:Y:S01]  /*bef0*/  LOP3.LUT R209, R209, 0x3, RZ, 0xc0, !PT ;  /* 0x00000003d1d17812 */ /* 0x008fe200078ec0ff */
[----:B----4-:R3:W-:Y:S04]  /*bf00*/  @!P0 STL.64 [R1+0x68], R8 ;  /* 0x0000680801008387 */ /* 0x0107e80000100a00 */
[----:B------:R4:W-:Y:S04]  /*bf10*/  @!P0 STL.64 [R1+0x60], R6 ;  /* 0x0000600601008387 */ /* 0x0009e80000100a00 */
[----:B-1----:R1:W-:Y:S01]  /*bf20*/  @!P0 STL.64 [R1+0x58], R10 ;  /* 0x0000580a01008387 */ /* 0x0023e20000100a00 */
[----:B---3--:R-:W3:Y:S08]  /*bf30*/  @!P0 LDC.64 R8, c[0x0][0x220] ;  /* 0x00008800ff088b82 */ /* 0x008ef00000000a00 */
[----:B----4-:R-:W4:Y:S08]  /*bf40*/  @!P0 LDC.64 R6, c[0x0][0x220] ;  /* 0x00008800ff068b82 */ /* 0x010f300000000a00 */
[----:B-1----:R-:W1:Y:S01]  /*bf50*/  @!P0 LDC.64 R10, c[0x0][0x220] ;  /* 0x00008800ff0a8b82 */ /* 0x002e620000000a00 */
[----:B---3--:R3:W-:Y:S04]  /*bf60*/  @!P0 STL.64 [R1+0x50], R8 ;  /* 0x0000500801008387 */ /* 0x0087e80000100a00 */
[----:B----4-:R4:W-:Y:S04]  /*bf70*/  @!P0 STL.64 [R1+0x48], R6 ;  /* 0x0000480601008387 */ /* 0x0109e80000100a00 */
[----:B-1----:R-:W-:Y:S01]  /*bf80*/  @!P0 STL.64 [R1+0x40], R10 ;  /* 0x0000400a01008387 */ /* 0x002fe20000100a00 */
[----:B---3--:R-:W1:Y:S08]  /*bf90*/  @!P0 LDC.64 R8, c[0x0][0x220] ;  /* 0x00008800ff088b82 */ /* 0x008e700000000a00 */
[----:B----4-:R-:W3:Y:S01]  /*bfa0*/  @!P0 LDC.64 R6, c[0x0][0x220] ;  /* 0x00008800ff068b82 */ /* 0x010ee20000000a00 */
[----:B-1----:R-:W-:Y:S04]  /*bfb0*/  @!P0 STL.64 [R1+0x38], R8 ;  /* 0x0000380801008387 */ /* 0x002fe80000100a00 */
[----:B---3--:R-:W-:Y:S01]  /*bfc0*/  @!P0 STL.64 [R1+0x30], R6 ;  /* 0x0000300601008387 */ /* 0x008fe20000100a00 */
[----:B--2---:R-:W-:-:S05]  /*bfd0*/  IMAD R5, R209, -0x2, R207 ;  /* 0xfffffffed1057824 */ /* 0x004fca00078e02cf */
[----:B------:R-:W-:-:S05]  /*bfe0*/  IADD3 R0, R0, -UR17, R5 ;  /* 0x8000001100007c10 */ /* 0x000fca000fffe005 */
[----:B------:R1:W-:Y:S02]  /*bff0*/  STL [R1+0x2c], R0 ;  /* 0x00002c0001007387 */ /* 0x0003e40000100800 */
[----:B-1----:R-:W-:-:S05]  /*c000*/  @!P0 IMAD R0, R249, 0x30, RZ ;  /* 0x00000030f9008824 */ /* 0x002fca00078e02ff */
[----:B------:R1:W-:Y:S04]  /*c010*/  @!P0 STL [R1+0x28], R0 ;  /* 0x0000280001008387 */ /* 0x0003e80000100800 */
[----:B------:R2:W-:Y:S04]  /*c020*/  @!P0 STL [R1+0x24], R3 ;  /* 0x0000240301008387 */ /* 0x0005e80000100800 */
[----:B------:R2:W-:Y:S01]  /*c030*/  @!P0 STL [R1+0x20], R2 ;  /* 0x0000200201008387 */ /* 0x0005e20000100800 */
[----:B-1----:R-:W-:-:S05]  /*c040*/  @!P0 IMAD R0, R249, 0x70, RZ ;  /* 0x00000070f9008824 */ /* 0x002fca00078e02ff */
[----:B------:R2:W-:Y:S01]  /*c050*/  @!P0 STL [R1+0x1c], R0 ;  /* 0x00001c0001008387 */ /* 0x0005e20000100800 */
[----:B------:R-:W-:Y:S05]  /*c060*/  BRA `(.L_x_409) ;  /* 0x0000000800987947 */ /* 0x000fea0003800000 */
.L_x_411:
[----:B------:R-:W-:Y:S01]  /*c070*/  IMAD.U32 R0, RZ, RZ, UR20 ;  /* 0x00000014ff007e24 */ /* 0x000fe2000f8e00ff */
[----:B------:R-:W1:Y:S01]  /*c080*/  @!P0 LDC.64 R174, c[0x0][0x248] ;  /* 0x00009200ffae8b82 */ /* 0x000e620000000a00 */
[----:B------:R-:W2:Y:S02]  /*c090*/  LDL.64 R232, [R1+0x8] ;  /* 0x0000080001e87983 */ /* 0x000ea40000100a00 */
[----:B------:R-:W-:Y:S04]  /*c0a0*/  @!P0 VIADD R0, R0, 0xffffffff ;  /* 0xffffffff00008836 */ /* 0x000fe80000000000 */
[----:B------:R-:W3:Y:S01]  /*c0b0*/  LDL.64 R230, [R1] ;  /* 0x0000000001e67983 */ /* 0x000ee20000100a00 */
[----:B------:R-:W-:Y:S01]  /*c0c0*/  @!P0 SHF.R.S32.HI R2, RZ, 0x1f, R0 ;  /* 0x0000001fff028819 */ /* 0x000fe20000011400 */
[----:B------:R-:W4:Y:S04]  /*c0d0*/  @!P0 LDC.64 R208, c[0x0][0x218] ;  /* 0x00008600ffd08b82 */ /* 0x000f280000000a00 */
[----:B------:R1:W-:Y:S04]  /*c0e0*/  @P0 STS.128 [R228+0x4000], RZ ;  /* 0x004000ffe4000388 */ /* 0x0003e80000000c00 */
[----:B------:R-:W5:Y:S01]  /*c0f0*/  @!P0 LDC.64 R204, c[0x0][0x248] ;  /* 0x00009200ffcc8b82 */ /* 0x000f620000000a00 */
[-C--:B-1----:R-:W-:Y:S07]  /*c100*/  @!P0 IMAD R173, R2, R174.reuse, RZ ;  /* 0x000000ae02ad8224 */ /* 0x082fee00078e02ff */
[----:B------:R-:W1:Y:S01]  /*c110*/  @!P0 LDC.64 R210, c[0x0][0x218] ;  /* 0x00008600ffd28b82 */ /* 0x000e620000000a00 */
        /* <DEDUP_REMOVED lines=8> */
[----:B------:R-:W-:Y:S01]  /*c1a0*/  @!P0 SHF.R.S32.HI R173, RZ, 0x1f, R0 ;  /* 0x0000001fffad8819 */ /* 0x000fe20000011400 */
[----:B------:R-:W-:Y:S03]  /*c1b0*/  @!P0 IMAD.WIDE.U32 R2, R174, 0x30, R206 ;  /* 0x00000030ae028825 */ /* 0x000fe600078e00ce */
[----:B------:R-:W2:Y:S01]  /*c1c0*/  @!P0 LDC.64 R206, c[0x0][0x218] ;  /* 0x00008600ffce8b82 */ /* 0x000ea20000000a00 */
[----:B------:R-:W-:Y:S01]  /*c1d0*/  @!P0 IMAD.IADD R3, R175, 0x1, R3 ;  /* 0x00000001af038824 */ /* 0x000fe200078e0203 */
[C---:B----4-:R-:W-:Y:S01]  /*c1e0*/  @!P0 LEA R208, P2, R2.reuse, R208, 0x1 ;  /* 0x000000d002d08211 */ /* 0x050fe200078408ff */
[-C--:B-----5:R-:W-:Y:S03]  /*c1f0*/  @!P0 IMAD R173, R173, R204.reuse, RZ ;  /* 0x000000ccadad8224 */ /* 0x0a0fe600078e02ff */
[----:B------:R-:W-:Y:S01]  /*c200*/  @!P0 LEA.HI.X R209, R2, R209, R3, 0x1, P2 ;  /* 0x000000d102d18211 */ /* 0x000fe200010f0c03 */
[C---:B------:R-:W-:Y:S04]  /*c210*/  @!P0 IMAD.WIDE.U32 R2, R0.reuse, R204, RZ ;  /* 0x000000cc00028225 */ /* 0x040fe800078e00ff */
[----:B------:R-:W-:Y:S01]  /*c220*/  @!P0 IMAD R0, R0, R205, R173 ;  /* 0x000000cd00008224 */ /* 0x000fe200078e02ad */
[C---:B------:R-:W-:Y:S03]  /*c230*/  @!P0 LEA R174, P2, R2.reuse, R232, 0x7 ;  /* 0x000000e802ae8211 */ /* 0x040fe600078438ff */
[----:B------:R-:W-:Y:S05]  /*c240*/  @!P0 IMAD.IADD R0, R3, 0x1, R0 ;  /* 0x0000000103008824 */ /* 0x000fea00078e0200 */
[----:B------:R-:W-:Y:S01]  /*c250*/  @!P0 LEA.HI.X R175, R2, R231, R0, 0x7, P2 ;  /* 0x000000e702af8211 */ /* 0x000fe200010f3c00 */
[----:B------:R-:W-:Y:S02]  /*c260*/  @!P0 IMAD R0, R205, 0x50, RZ ;  /* 0x00000050cd008824 */ /* 0x000fe400078e02ff */
[----:B------:R-:W-:Y:S03]  /*c270*/  @!P0 IMAD.WIDE.U32 R2, R204, 0x50, R174 ;  /* 0x00000050cc028825 */ /* 0x000fe600078e00ae */
[----:B------:R-:W3:Y:S02]  /*c280*/  @!P0 LDC.64 R174, c[0x0][0x248] ;  /* 0x00009200ffae8b82 */ /* 0x000ee40000000a00 */
[----:B------:R-:W-:Y:S02]  /*c290*/  @!P0 IADD3 R0, R0, R3, RZ ;  /* 0x0000000300008210 */ /* 0x000fe40007ffe0ff */
[C---:B-1----:R-:W-:Y:S04]  /*c2a0*/  @!P0 LEA R210, P2, R2.reuse, R210, 0x1 ;  /* 0x000000d202d28211 */ /* 0x042fe800078408ff */
[----:B------:R-:W-:Y:S01]  /*c2b0*/  @!P0 LEA.HI.X R211, R2, R211, R0, 0x1, P2 ;  /* 0x000000d302d38211 */ /* 0x000fe200010f0c00 */
[----:B------:R-:W-:Y:S04]  /*c2c0*/  IMAD.U32 R2, RZ, RZ, UR20 ;  /* 0x00000014ff027e24 */ /* 0x000fe8000f8e00ff */
[----:B------:R-:W-:Y:S05]  /*c2d0*/  @!P0 VIADD R2, R2, 0xffffffff ;  /* 0xffffffff02028836 */ /* 0x000fea0000000000 */
[----:B------:R-:W-:Y:S05]  /*c2e0*/  @!P0 SHF.R.S32.HI R0, RZ, 0x1f, R2 ;  /* 0x0000001fff008819 */ /* 0x000fea0000011402 */
[-C--:B---3--:R-:W-:Y:S04]  /*c2f0*/  @!P0 IMAD R0, R0, R174.reuse, RZ ;  /* 0x000000ae00008224 */ /* 0x088fe800078e02ff */
[C---:B------:R-:W-:Y:S02]  /*c300*/  @!P0 IMAD R0, R2.reuse, R175, R0 ;  /* 0x000000af02008224 */ /* 0x040fe400078e0200 */
[----:B------:R-:W-:Y:S04]  /*c310*/  @!P0 IMAD.WIDE.U32 R2, R2, R174, RZ ;  /* 0x000000ae02028225 */ /* 0x000fe800078e00ff */
[----:B------:R-:W-:Y:S01]  /*c320*/  @!P0 IMAD.IADD R0, R3, 0x1, R0 ;  /* 0x0000000103008824 */ /* 0x000fe200078e0200 */
[C---:B------:R-:W-:Y:S01]  /*c330*/  @!P0 LEA R204, P2, R2.reuse, R232, 0x7 ;  /* 0x000000e802cc8211 */ /* 0x040fe200078438ff */
[----:B------:R-:W-:Y:S03]  /*c340*/  @!P0 IMAD R175, R175, 0x60, RZ ;  /* 0x00000060afaf8824 */ /* 0x000fe600078e02ff */
[----:B------:R-:W-:Y:S03]  /*c350*/  @!P0 LEA.HI.X R205, R2, R231, R0, 0x7, P2 ;  /* 0x000000e702cd8211 */ /* 0x000fe600010f3c00 */
[----:B------:R-:W-:Y:S03]  /*c360*/  @!P0 IMAD.WIDE.U32 R2, R174, 0x60, R204 ;  /* 0x00000060ae028825 */ /* 0x000fe600078e00cc */
[----:B------:R-:W1:Y:S02]  /*c370*/  @!P0 LDC.64 R204, c[0x0][0x218] ;  /* 0x00008600ffcc8b82 */ /* 0x000e640000000a00 */
[----:B------:R-:W-:Y:S02]  /*c380*/  @!P0 IADD3 R175, R175, R3, RZ ;  /* 0x00000003afaf8210 */ /* 0x000fe40007ffe0ff */
[C---:B--2---:R-:W-:Y:S04]  /*c390*/  @!P0 LEA R206, P2, R2.reuse, R206, 0x1 ;  /* 0x000000ce02ce8211 */ /* 0x044fe800078408ff */
[----:B------:R-:W-:Y:S01]  /*c3a0*/  @!P0 LEA.HI.X R207, R2, R207, R175, 0x1, P2 ;  /* 0x000000cf02cf8211 */ /* 0x000fe200010f0caf */
[----:B------:R-:W-:Y:S01]  /*c3b0*/  IMAD.U32 R2, RZ, RZ, UR20 ;  /* 0x00000014ff027e24 */ /* 0x000fe2000f8e00ff */
[----:B------:R-:W2:Y:S03]  /*c3c0*/  @!P0 LDC.64 R174, c[0x0][0x248] ;  /* 0x00009200ffae8b82 */ /* 0x000ea60000000a00 */
[----:B------:R-:W-:Y:S05]  /*c3d0*/  @!P0 VIADD R2, R2, 0xffffffff ;  /* 0xffffffff02028836 */ /* 0x000fea0000000000 */
[----:B------:R-:W-:Y:S05]  /*c3e0*/  @!P0 SHF.R.S32.HI R0, RZ, 0x1f, R2 ;  /* 0x0000001fff008819 */ /* 0x000fea0000011402 */
[-C--:B--2---:R-:W-:Y:S04]  /*c3f0*/  @!P0 IMAD R0, R0, R174.reuse, RZ ;  /* 0x000000ae00008224 */ /* 0x084fe800078e02ff */
[C---:B------:R-:W-:Y:S02]  /*c400*/  @!P0 IMAD R175, R2.reuse, R175, R0 ;  /* 0x000000af02af8224 */ /* 0x040fe400078e0200 */
[----:B------:R-:W-:Y:S05]  /*c410*/  @!P0 IMAD.WIDE.U32 R2, R2, R174, RZ ;  /* 0x000000ae02028225 */ /* 0x000fea00078e00ff */
[----:B------:R-:W-:Y:S02]  /*c420*/  @!P0 IADD3 R3, R3, R175, RZ ;  /* 0x000000af03038210 */ /* 0x000fe40007ffe0ff */
[C---:B------:R-:W-:Y:S01]  /*c430*/  @!P0 LEA R0, P2, R2.reuse, R232, 0x7 ;  /* 0x000000e802008211 */ /* 0x040fe200078438ff */
[----:B------:R-:W2:Y:S03]  /*c440*/  @!P0 LDC.64 R174, c[0x0][0x248] ;  /* 0x00009200ffae8b82 */ /* 0x000ea60000000a00 */
[----:B------:R-:W-:Y:S01]  /*c450*/  @!P0 LEA.HI.X R176, R2, R231, R3, 0x7, P2 ;  /* 0x000000e702b08211 */ /* 0x000fe200010f3c03 */
[----:B------:R-:W-:Y:S04]  /*c460*/  IMAD.U32 R2, RZ, RZ, UR20 ;  /* 0x00000014ff027e24 */ /* 0x000fe8000f8e00ff */
[----:B------:R-:W-:Y:S05]  /*c470*/  @!P0 VIADD R2, R2, 0xffffffff ;  /* 0xffffffff02028836 */ /* 0x000fea0000000000 */
[----:B------:R-:W-:Y:S05]  /*c480*/  @!P0 SHF.R.S32.HI R3, RZ, 0x1f, R2 ;  /* 0x0000001fff038819 */ /* 0x000fea0000011402 */
[-C--:B--2---:R-:W-:Y:S04]  /*c490*/  @!P0 IMAD R3, R3, R174.reuse, RZ ;  /* 0x000000ae03038224 */ /* 0x084fe800078e02ff */
[C---:B------:R-:W-:Y:S02]  /*c4a0*/  @!P0 IMAD R175, R2.reuse, R175, R3 ;  /* 0x000000af02af8224 */ /* 0x040fe400078e0203 */
[----:B------:R-:W-:Y:S03]  /*c4b0*/  @!P0 IMAD.WIDE.U32 R2, R2, R174, RZ ;  /* 0x000000ae02028225 */ /* 0x000fe600078e00ff */
[C---:B------:R-:W-:Y:S02]  /*c4c0*/  @!P0 LEA R174, P2, R2.reuse, R232, 0x7 ;  /* 0x000000e802ae8211 */ /* 0x040fe400078438ff */
[----:B------:R-:W-:Y:S04]  /*c4d0*/  @!P0 IADD3 R3, R3, R175, RZ ;  /* 0x000000af03038210 */ /* 0x000fe80007ffe0ff */
[----:B------:R-:W-:Y:S02]  /*c4e0*/  @!P0 LEA.HI.X R173, R2, R231, R3, 0x7, P2 ;  /* 0x000000e702ad8211 */ /* 0x000fe400010f3c03 */
[----:B------:R-:W2:Y:S02]  /*c4f0*/  @!P0 LDC.64 R2, c[0x0][0x218] ;  /* 0x00008600ff028b82 */ /* 0x000ea40000000a00 */
[C---:B--2---:R-:W-:Y:S04]  /*c500*/  @!P0 LEA R2, P2, R0.reuse, R2, 0x1 ;  /* 0x0000000200028211 */ /* 0x044fe800078408ff */
[----:B------:R-:W-:Y:S02]  /*c510*/  @!P0 LEA.HI.X R3, R0, R3, R176, 0x1, P2 ;  /* 0x0000000300038211 */ /* 0x000fe400010f0cb0 */
[----:B------:R-:W-:Y:S02]  /*c520*/  @!P0 IADD3 R0, P3, R174, UR31, RZ ;  /* 0x0000001fae008c10 */ /* 0x000fe4000ff7e0ff */
[----:B------:R-:W2:Y:S01]  /*c530*/  @!P0 LDC.64 R174, c[0x0][0x248] ;  /* 0x00009200ffae8b82 */ /* 0x000ea20000000a00 */
[----:B------:R-:W-:Y:S01]  /*c540*/  @!PT LDS RZ, [RZ] ;  /* 0x00000000fffff984 */ /* 0x000fe20000000800 */
[----:B------:R-:W-:Y:S01]  /*c550*/  @!PT LDS RZ, [RZ] ;  /* 0x00000000fffff984 */ /* 0x000fe20000000800 */
[----:B------:R-:W-:Y:S01]  /*c560*/  @!PT LDS RZ, [RZ] ;  /* 0x00000000fffff984 */ /* 0x000fe20000000800 */
[----:B------:R3:W-:Y:S01]  /*c570*/  @!P0 LDGSTS.E.BYPASS.LTC128B.128 [R228+0x4000], desc[UR24][R2.64] ;  /* 0x0400000002e48fae */ /* 0x0007e2000b901d58 */
[----:B------:R-:W-:Y:S05]  /*c580*/  @!P0 IADD3.X R173, R173, UR29, RZ, P3, !PT ;  /* 0x0000001dadad8c10 */ /* 0x000fea0009ffe4ff */
[----:B------:R4:W-:Y:S01]  /*c590*/  @P0 STS.128 [R228+0x4800], RZ ;  /* 0x004800ffe4000388 */ /* 0x0009e20000000c00 */
[----:B---3--:R-:W3:Y:S02]  /*c5a0*/  @!P0 LDC.64 R2, c[0x0][0x218] ;  /* 0x00008600ff028b82 */ /* 0x008ee40000000a00 */
[C---:B---3--:R-:W-:Y:S04]  /*c5b0*/  @!P0 LEA R2, P2, R0.reuse, R2, 0x1 ;  /* 0x0000000200028211 */ /* 0x048fe800078408ff */
[----:B------:R-:W-:Y:S05]  /*c5c0*/  @!P0 LEA.HI.X R3, R0, R3, R173, 0x1, P2 ;  /* 0x0000000300038211 */ /* 0x000fea00010f0cad */
        /* <DEDUP_REMOVED lines=8> */
[-C--:B--2---:R-:W-:Y:S04]  /*c650*/  @!P0 IMAD R0, R0, R174.reuse, RZ ;  /* 0x000000ae00008224 */ /* 0x084fe800078e02ff */
[C---:B------:R-:W-:Y:S02]  /*c660*/  @!P0 IMAD R0, R2.reuse, R175, R0 ;  /* 0x000000af02008224 */ /* 0x040fe400078e0200 */
[----:B------:R-:W-:Y:S05]  /*c670*/  @!P0 IMAD.WIDE.U32 R2, R2, R174, RZ ;  /* 0x000000ae02028225 */ /* 0x000fea00078e00ff */
[----:B------:R-:W-:Y:S02]  /*c680*/  @!P0 IADD3 R0, R3, R0, RZ ;  /* 0x0000000003008210 */ /* 0x000fe40007ffe0ff */
[C---:B------:R-:W-:Y:S04]  /*c690*/  @!P0 LEA R173, P2, R2.reuse, R232, 0x7 ;  /* 0x000000e802ad8211 */ /* 0x040fe800078438ff */
[----:B------:R-:W-:Y:S02]  /*c6a0*/  @!P0 LEA.HI.X R2, R2, R231, R0, 0x7, P2 ;  /* 0x000000e702028211 */ /* 0x000fe400010f3c00 */
[C---:B------:R-:W-:Y:S04]  /*c6b0*/  @!P0 LEA R0, P2, R174.reuse, R173, 0x5 ;  /* 0x000000adae008211 */ /* 0x040fe800078428ff */
[----:B------:R-:W-:Y:S02]  /*c6c0*/  @!P0 LEA.HI.X R174, R174, R2, R175, 0x5, P2 ;  /* 0x00000002aeae8211 */ /* 0x000fe400010f2caf */
[----:B------:R-:W2:Y:S02]  /*c6d0*/  @!P0 LDC.64 R2, c[0x0][0x218] ;  /* 0x00008600ff028b82 */ /* 0x000ea40000000a00 */
[C---:B--2---:R-:W-:Y:S04]  /*c6e0*/  @!P0 LEA R2, P2, R0.reuse, R2, 0x1 ;  /* 0x0000000200028211 */ /* 0x044fe800078408ff */
[----:B------:R-:W-:Y:S02]  /*c6f0*/  @!P0 LEA.HI.X R3, R0, R3, R174, 0x1, P2 ;  /* 0x0000000300038211 */ /* 0x000fe400010f0cae */
[----:B------:R-:W2:Y:S03]  /*c700*/  @!P0 LDC.64 R174, c[0x0][0x248] ;  /* 0x00009200ffae8b82 */ /* 0x000ea60000000a00 */
        /* <DEDUP_REMOVED lines=12> */
[----:B-----5:R-:W3:Y:S04]  /*c7d0*/  @!P0 LDC.64 R208, c[0x0][0x218] ;  /* 0x00008600ffd08b82 */ /* 0x020ee80000000a00 */
[----:B------:R-:W-:Y:S05]  /*c7e0*/  @!P0 SHF.R.S32.HI R0, RZ, 0x1f, R2 ;  /* 0x0000001fff008819 */ /* 0x000fea0000011402 */
[-C--:B--2---:R-:W-:Y:S04]  /*c7f0*/  @!P0 IMAD R0, R0, R174.reuse, RZ ;  /* 0x000000ae00008224 */ /* 0x084fe800078e02ff */
[C---:B------:R-:W-:Y:S02]  /*c800*/  @!P0 IMAD R0, R2.reuse, R175, R0 ;  /* 0x000000af02008224 */ /* 0x040fe400078e0200 */
[----:B------:R-:W-:Y:S03]  /*c810*/  @!P0 IMAD.WIDE.U32 R2, R2, R174, RZ ;  /* 0x000000ae02028225 */ /* 0x000fe600078e00ff */
[C---:B------:R-:W-:Y:S02]  /*c820*/  @!P0 LEA R173, P2, R2.reuse, R232, 0x7 ;  /* 0x000000e802ad8211 */ /* 0x040fe400078438ff */
[----:B------:R-:W-:Y:S04]  /*c830*/  @!P0 IADD3 R0, R3, R0, RZ ;  /* 0x0000000003008210 */ /* 0x000fe80007ffe0ff */
[----:B------:R-:W-:Y:S02]  /*c840*/  @!P0 LEA.HI.X R2, R2, R231, R0, 0x7, P2 ;  /* 0x000000e702028211 */ /* 0x000fe400010f3c00 */
[C---:B------:R-:W-:Y:S04]  /*c850*/  @!P0 LEA R0, P2, R174.reuse, R173, 0x6 ;  /* 0x000000adae008211 */ /* 0x040fe800078430ff */
[----:B------:R-:W-:Y:S02]  /*c860*/  @!P0 LEA.HI.X R2, R174, R2, R175, 0x6, P2 ;  /* 0x00000002ae028211 */ /* 0x000fe400010f34af */
[C---:B-1----:R-:W-:Y:S01]  /*c870*/  @!P0 LEA R204, P2, R0.reuse, R204, 0x1 ;  /* 0x000000cc00cc8211 */ /* 0x042fe200078408ff */
[----:B------:R-:W1:Y:S03]  /*c880*/  @!P0 LDC.64 R174, c[0x0][0x248] ;  /* 0x00009200ffae8b82 */ /* 0x000e660000000a00 */
        /* <DEDUP_REMOVED lines=17> */
[----:B------:R4:W-:Y:S01]  /*c9a0*/  @!P0 LDGSTS.E.BYPASS.LTC128B.128 [R228+0x7000], desc[UR24][R206.64] ;  /* 0x07000000cee48fae */ /* 0x0009e2000b901d58 */
[-C--:B-1----:R-:W-:Y:S05]  /*c9b0*/  @!P0 IMAD R0, R0, R174.reuse, RZ ;  /* 0x000000ae00008224 */ /* 0x082fea00078e02ff */
[----:B------:R4:W-:Y:S01]  /*c9c0*/  @P0 STS.128 [R228+0x7800], RZ ;  /* 0x007800ffe4000388 */ /* 0x0009e20000000c00 */
[C---:B------:R-:W-:Y:S02]  /*c9d0*/  @!P0 IMAD R0, R2.reuse, R175, R0 ;  /* 0x000000af02008224 */ /* 0x040fe400078e0200 */
[----:B------:R-:W-:Y:S03]  /*c9e0*/  @!P0 IMAD.WIDE.U32 R2, R2, R174, RZ ;  /* 0x000000ae02028225 */ /* 0x000fe600078e00ff */
[C---:B--2---:R-:W-:Y:S02]  /*c9f0*/  @!P0 LEA R204, P2, R2.reuse, R232, 0x7 ;  /* 0x000000e802cc8211 */ /* 0x044fe400078438ff */
[----:B------:R-:W-:Y:S04]  /*ca00*/  @!P0 IADD3 R0, R3, R0, RZ ;  /* 0x0000000003008210 */ /* 0x000fe80007ffe0ff */
        /* <DEDUP_REMOVED lines=12> */
.L_x_409:
[----:B-12---:R-:W2:Y:S01]  /*cad0*/  LDL.64 R2, [R1+0x70] ;  /* 0x0000700001027983 */ /* 0x006ea20000100a00 */
[----:B------:R-:W-:Y:S01]  /*cae0*/  USHF.R.S32.HI UR8, URZ, 0x1f, UR20 ;  /* 0x0000001f3f087899 */ /* 0x000fe20008011414 */
[C---:B------:R-:W-:Y:S01]  /*caf0*/  IMAD.WIDE.U32 R4, R248.reuse, UR20, RZ ;  /* 0x00000014f8047c25 */ /* 0x040fe2000f8e00ff */
[----:B------:R-:W-:Y:S04]  /*cb00*/  DEPBAR.LE SB0, 0x0 ;  /* 0x000080000000791a */ /* 0x000fe80000000000 */
[----:B------:R-:W3:Y:S01]  /*cb10*/  LDL R10, [R1+0x78] ;  /* 0x00007800010a7983 */ /* 0x000ee20000100800 */
[----:B------:R-:W-:Y:S03]  /*cb20*/  IMAD R0, R248, UR8, RZ ;  /* 0x00000008f8007c24 */ /* 0x000fe6000f8e02ff */
[----:B------:R-:W4:Y:S01]  /*cb30*/  LDL R9, [R1+0x60] ;  /* 0x0000600001097983 */ /* 0x000f220000100800 */
[----:B------:R-:W-:Y:S03]  /*cb40*/  IMAD R0, R249, UR20, R0 ;  /* 0x00000014f9007c24 */ /* 0x000fe6000f8e0200 */
        /* <DEDUP_REMOVED lines=20> */
[----:B--2---:R-:W-:Y:S01]  /*cc90*/  IMAD.IADD R3, R5, 0x1, R0 ;  /* 0x0000000105037824 */ /* 0x004fe200078e0200 */
[----:B------:R-:W-:Y:S04]  /*cca0*/  LEA R2, P1, R4, R2, 0x7 ;  /* 0x0000000204027211 */ /* 0x000fe800078238ff */
[----:B------:R-:W-:Y:S02]  /*ccb0*/  @!P0 IADD3 R0, P6, R2, UR6, RZ ;  /* 0x0000000602008c10 */ /* 0x000fe4000ffde0ff */
[----:B---3--:R-:W-:Y:S02]  /*ccc0*/  LEA.HI.X R3, R4, R10, R3, 0x7, P1 ;  /* 0x0000000a04037211 */ /* 0x008fe400008f3c03 */
[----:B------:R-:W2:Y:S01]  /*ccd0*/  LDL R10, [R1+0x38] ;  /* 0x00003800010a7983 */ /* 0x000ea20000100800 */
[CC--:B------:R-:W-:Y:S02]  /*cce0*/  @!P0 LEA R5, P4, R248.reuse, R2.reuse, 0x5 ;  /* 0x00000002f8058211 */ /* 0x0c0fe400078828ff */
[----:B------:R-:W-:Y:S02]  /*ccf0*/  @!P0 LEA R6, P2, R248, R2, 0x6 ;  /* 0x00000002f8068211 */ /* 0x000fe400078430ff */
[----:B----4-:R-:W-:Y:S02]  /*cd00*/  @!P0 LEA R22, P5, R0, R9, 0x1 ;  /* 0x0000000900168211 */ /* 0x010fe400078a08ff */
[C---:B-----5:R-:W-:Y:S02]  /*cd10*/  @!P0 LEA R20, P3, R5.reuse, R8, 0x1 ;  /* 0x0000000805148211 */ /* 0x060fe400078608ff */
[CCC-:B------:R-:W-:Y:S02]  /*cd20*/  @!P0 LEA.HI.X R8, R248.reuse, R3.reuse, R249.reuse, 0x5, P4 ;  /* 0x00000003f8088211 */ /* 0x1c0fe400020f2cf9 */
[----:B------:R-:W-:Y:S02]  /*cd30*/  @!P0 LEA.HI.X R9, R248, R3, R249, 0x6, P2 ;  /* 0x00000003f8098211 */ /* 0x000fe400010f34f9 */
[C---:B------:R-:W-:Y:S02]  /*cd40*/  @!P0 LEA R4, P2, R2.reuse, R32, 0x1 ;  /* 0x0000002002048211 */ /* 0x040fe400078408ff */
[----:B------:R-:W-:Y:S01]  /*cd50*/  @!P0 LEA.HI.X R21, R5, R30, R8, 0x1, P3 ;  /* 0x0000001e05158211 */ /* 0x000fe200018f0c08 */
[--C-:B------:R-:W-:Y:S01]  /*cd60*/  @!P0 IMAD.MOV.U32 R8, RZ, RZ, R2.reuse ;  /* 0x000000ffff088224 */ /* 0x100fe200078e0002 */
[----:B------:R-:W-:Y:S01]  /*cd70*/  @!P0 LEA.HI.X R5, R2, R12, R3, 0x1, P2 ;  /* 0x0000000c02058211 */ /* 0x000fe200010f0c03 */
[----:B------:R-:W-:Y:S01]  /*cd80*/  @!P0 IMAD.MOV.U32 R12, RZ, RZ, R2 ;  /* 0x000000ffff0c8224 */ /* 0x000fe200078e0002 */
[----:B------:R-:W-:Y:S03]  /*cd90*/  @!P0 LEA R18, P1, R6, R7, 0x1 ;  /* 0x0000000706128211 */ /* 0x000fe600078208ff */
[----:B------:R-:W-:Y:S01]  /*cda0*/  @!PT LDS RZ, [RZ] ;  /* 0x00000000fffff984 */ /* 0x000fe20000000800 */
[----:B------:R-:W-:Y:S01]  /*cdb0*/  @!PT LDS RZ, [RZ] ;  /* 0x00000000fffff984 */ /* 0x000fe20000000800 */
[----:B------:R-:W-:Y:S01]  /*cdc0*/  @!PT LDS RZ, [RZ] ;  /* 0x00000000fffff984 */ /* 0x000fe20000000800 */
[----:B------:R1:W-:Y:S01]  /*cdd0*/  @!P0 LDGSTS.E.BYPASS.LTC128B.128 [R228+0x8000], desc[UR24][R4.64] ;  /* 0x0800000004e48fae */ /* 0x0003e2000b901d58 */
[----:B------:R-:W-:Y:S03]  /*cde0*/  @!P0 IADD3.X R7, R3, UR7, RZ, P6, !PT ;  /* 0x0000000703078c10 */ /* 0x000fe6000b7fe4ff */
[----:B------:R-:W-:Y:S01]  /*cdf0*/  @P0 STS.128 [R228+0x8800], RZ ;  /* 0x008800ffe4000388 */ /* 0x000fe20000000c00 */
        /* <DEDUP_REMOVED lines=9> */
[----:B------:R-:W-:Y:S01]  /*ce90*/  @!P0 LDGSTS.E.BYPASS.LTC128B.128 [R228+0x9000], desc[UR24][R20.64] ;  /* 0x0900000014e48fae */ /* 0x000fe2000b901d58 */
[----:B------:R-:W-:Y:S01]  /*cea0*/  @!P0 LEA.HI.X R19, R6, R13, R9, 0x1, P1 ;  /* 0x0000000d06138211 */ /* 0x000fe200008f0c09 */
[--C-:B------:R-:W-:Y:S02]  /*ceb0*/  @!P0 IMAD.MOV.U32 R13, RZ, RZ, R3.reuse ;  /* 0x000000ffff0d8224 */ /* 0x100fe400078e0003 */
[----:B------:R-:W-:Y:S01]  /*cec0*/  @P0 STS.128 [R228+0x9800], RZ ;  /* 0x009800ffe4000388 */ /* 0x000fe20000000c00 */
[----:B------:R-:W-:Y:S02]  /*ced0*/  @!P0 IMAD.MOV.U32 R9, RZ, RZ, R3 ;  /* 0x000000ffff098224 */ /* 0x000fe400078e0003 */
[C---:B------:R-:W-:Y:S04]  /*cee0*/  @!P0 IMAD.WIDE.U32 R12, R248.reuse, 0x60, R12 ;  /* 0x00000060f80c8825 */ /* 0x040fe800078e000c */
[----:B-1----:R-:W-:Y:S04]  /*cef0*/  @!P0 IMAD.WIDE.U32 R4, R248, 0x30, R2 ;  /* 0x00000030f8048825 */ /* 0x002fe800078e0002 */
[----:B------:R-:W-:Y:S01]  /*cf00*/  @!P0 IMAD.IADD R0, R17, 0x1, R5 ;  /* 0x0000000111008824 */ /* 0x000fe200078e0205 */
[----:B------:R-:W-:Y:S01]  /*cf10*/  @!P0 LEA R16, P4, R4, R16, 0x1 ;  /* 0x0000001004108211 */ /* 0x000fe200078808ff */
[----:B------:R-:W-:Y:S03]  /*cf20*/  @!P0 IMAD.WIDE.U32 R2, R248, 0x50, R2 ;  /* 0x00000050f8028825 */ /* 0x000fe600078e0002 */
[----:B------:R-:W-:Y:S01]  /*cf30*/  @!P0 LEA.HI.X R17, R4, R27, R0, 0x1, P4 ;  /* 0x0000001b04118211 */ /* 0x000fe200020f0c00 */
[----:B------:R-:W-:Y:S01]  /*cf40*/  @!P0 IMAD.IADD R3, R15, 0x1, R3 ;  /* 0x000000010f038824 */ /* 0x000fe200078e0203 */
[C---:B------:R-:W-:Y:S01]  /*cf50*/  @!P0 LEA R14, P3, R2.reuse, R14, 0x1 ;  /* 0x0000000e020e8211 */ /* 0x040fe200078608ff */
[----:B------:R-:W-:Y:S02]  /*cf60*/  @!P0 IMAD.IADD R5, R11, 0x1, R13 ;  /* 0x000000010b058824 */ /* 0x000fe400078e020d */
[----:B------:R-:W-:Y:S01]  /*cf70*/  @!PT LDS RZ, [RZ] ;  /* 0x00000000fffff984 */ /* 0x000fe20000000800 */
[----:B------:R-:W-:Y:S01]  /*cf80*/  @!PT LDS RZ, [RZ] ;  /* 0x00000000fffff984 */ /* 0x000fe20000000800 */
[----:B------:R-:W-:Y:S01]  /*cf90*/  @!PT LDS RZ, [RZ] ;  /* 0x00000000fffff984 */ /* 0x000fe20000000800 */
[----:B------:R-:W-:Y:S01]  /*cfa0*/  @!P0 LDGSTS.E.BYPASS.LTC128B.128 [R228+0x9800], desc[UR24][R16.64] ;  /* 0x0980000010e48fae */ /* 0x000fe2000b901d58 */
[----:B------:R-:W-:Y:S01]  /*cfb0*/  @!P0 LEA.HI.X R15, R2, R26, R3, 0x1, P3 ;  /* 0x0000001a020f8211 */ /* 0x000fe200018f0c03 */
[----:B------:R-:W-:Y:S02]  /*cfc0*/  @!P0 IMAD.WIDE.U32 R8, R248, 0x70, R8 ;  /* 0x00000070f8088825 */ /* 0x000fe400078e0008 */
[----:B------:R-:W-:Y:S02]  /*cfd0*/  @P0 STS.128 [R228+0xa000], RZ ;  /* 0x00a000ffe4000388 */ /* 0x000fe40000000c00 */
[----:B------:R-:W-:Y:S01]  /*cfe0*/  @!P0 IMAD.IADD R7, R29, 0x1, R9 ;  /* 0x000000011d078824 */ /* 0x000fe200078e0209 */
[C---:B------:R-:W-:Y:S01]  /*cff0*/  @!P0 LEA R6, P1, R8.reuse, R28, 0x1 ;  /* 0x0000001c08068211 */ /* 0x040fe200078208ff */
[----:B------:R-:W-:Y:S01]  /*d000*/  @!PT LDS RZ, [RZ] ;  /* 0x00000000fffff984 */ /* 0x000fe20000000800 */
[----:B------:R-:W-:Y:S01]  /*d010*/  @!PT LDS RZ, [RZ] ;  /* 0x00000000fffff984 */ /* 0x000fe20000000800 */
[----:B------:R-:W-:Y:S01]  /*d020*/  @!PT LDS RZ, [RZ] ;  /* 0x00000000fffff984 */ /* 0x000fe20000000800 */
[----:B------:R1:W-:Y:S03]  /*d030*/  @!P0 LDGSTS.E.BYPASS.LTC128B.128 [R228+0xa000], desc[UR24][R18.64] ;  /* 0x0a00000012e48fae */ /* 0x0003e6000b901d58 */
[----:B------:R-:W-:Y:S01]  /*d040*/  @!P0 LEA.HI.X R7, R8, R24, R7, 0x1, P1 ;  /* 0x0000001808078211 */ /* 0x000fe200008f0c07 */
[----:B------:R-:W-:Y:S01]  /*d050*/  @P0 STS.128 [R228+0xa800], RZ ;  /* 0x00a800ffe4000388 */ /* 0x000fe20000000c00 */
[----:B------:R-:W-:Y:S03]  /*d060*/  ISETP.LT.AND P1, PT, RZ, UR20, PT ;  /* 0x00000014ff007c0c */ /* 0x000fe6000bf21270 */
[----:B------:R-:W-:Y:S01]  /*d070*/  @!PT LDS RZ, [RZ] ;  /* 0x00000000fffff984 */ /* 0x000fe20000000800 */
[----:B------:R-:W-:Y:S01]  /*d080*/  @!PT LDS RZ, [RZ] ;  /* 0x00000000fffff984 */ /* 0x000fe20000000800 */
[----:B------:R-:W-:Y:S01]  /*d090*/  @!PT LDS RZ, [RZ] ;  /* 0x00000000fffff984 */ /* 0x000fe20000000800 */
[----:B------:R-:W-:Y:S04]  /*d0a0*/  @!P0 LDGSTS.E.BYPASS.LTC128B.128 [R228+0xa800], desc[UR24][R14.64] ;  /* 0x0a8000000ee48fae */ /* 0x000fe8000b901d58 */
        /* <DEDUP_REMOVED lines=193> */
.L_x_410:
[----:B------:R-:W2:Y:S01]  /*dcc0*/  LDL R2, [R1+0x2c] ;  /* 0x00002c0001027983 */ /* 0x000ea20000100800 */
[----:B------:R-:W-:Y:S01]  /*dcd0*/  MOV R0, UR20 ;  /* 0x0000001400007c02 */ /* 0x000fe20008000f00 */
[----:B------:R-:W-:Y:S02]  /*dce0*/  UIADD3 UR20, UR20, -0x1, URZ ;  /* 0xffffffff14147890 */ /* 0x000fe4000fffe03f */
[----:B------:R-:W3:Y:S02]  /*dcf0*/  LDL.LU R208, [R1+0x10] ;  /* 0x0000100001d07983 */ /* 0x000ee40000300800 */
[----:B--2---:R-:W-:Y:S05]  /*dd00*/  IMAD R0, R0, -0x80, R2 ;  /* 0xffffff8000007824 */ /* 0x004fea00078e0202 */
[C---:B------:R-:W-:Y:S02]  /*dd10*/  IADD3 R2, R0.reuse, 0x47, RZ ;  /* 0x0000004700027810 */ /* 0x040fe40007ffe0ff */
[----:B----4-:R-:W-:Y:S02]  /*dd20*/  IADD3 R175, R0, 0x40, RZ ;  /* 0x0000004000af7810 */ /* 0x010fe40007ffe0ff */
[----:B------:R-:W-:Y:S02]  /*dd30*/  ISETP.GE.AND P2, PT, R2, RZ, PT ;  /* 0x000000ff0200720c */ /* 0x000fe40003f46270 */
[C---:B------:R-:W-:Y:S02]  /*dd40*/  IADD3 R174, R0.reuse, 0x3f, RZ ;  /* 0x0000003f00ae7810 */ /* 0x040fe40007ffe0ff */
[----:B------:R-:W-:Y:S02]  /*dd50*/  IADD3 R3, R0, 0x37, RZ ;  /* 0x0000003700037810 */ /* 0x000fe40007ffe0ff */
[----:B------:R-:W-:Y:S02]  /*dd60*/  ISETP.GE.AND P6, PT, R175, RZ, PT ;  /* 0x000000ffaf00720c */ /* 0x000fe40003fc6270 */
[----:B------:R-:W-:Y:S02]  /*dd70*/  ISETP.GE.AND P5, PT, R174, RZ, PT ;  /* 0x000000ffae00720c */ /* 0x000fe40003fa6270 */
[----:B------:R-:W-:Y:S02]  /*dd80*/  ISETP.GE.AND P3, PT, R3, RZ, PT ;  /* 0x000000ff0300720c */ /* 0x000fe40003f66270 */
[C---:B------:R-:W-:Y:S02]  /*dd90*/  IADD3 R173, R0.reuse, 0x38, RZ ;  /* 0x0000003800ad7810 */ /* 0x040fe40007ffe0ff */
[C---:B------:R-:W-:Y:S02]  /*dda0*/  @!P2 IADD3 R2, -R0.reuse, -0x47, RZ ;  /* 0xffffffb90002a810 */ /* 0x040fe40007ffe1ff */
[----:B------:R-:W-:Y:S02]  /*ddb0*/  ISETP.GE.AND P4, PT, R173, RZ, PT ;  /* 0x000000ffad00720c */ /* 0x000fe40003f86270 */
[----:B------:R-:W-:Y:S02]  /*ddc0*/  I2FP.F32.S32 R2, R2 ;  /* 0x0000000200027245 */ /* 0x000fe40000201400 */
[C---:B------:R-:W-:Y:S02]  /*ddd0*/  @!P6 IADD3 R175, -R0.reuse, -0x40, RZ ;  /* 0xffffffc000afe810 */ /* 0x040fe40007ffe1ff */
[----:B------:R-:W-:Y:S01]  /*dde0*/  @!P5 IADD3 R174, -R0, -0x3f, RZ ;  /* 0xffffffc100aed810 */ /* 0x000fe20007ffe1ff */
[----:B------:R-:W-:Y:S01]  /*ddf0*/  FFMA.FTZ R11, R2, -UR5, R11 ;  /* 0x80000005020b7c23 */ /* 0x000fe2000801000b */
[C---:B------:R-:W-:Y:S02]  /*de00*/  IADD3 R2, R0.reuse, 0x2f, RZ ;  /* 0x0000002f00027810 */ /* 0x040fe40007ffe0ff */
[----:B------:R-:W-:Y:S02]  /*de10*/  @!P3 IADD3 R3, -R0, -0x37, RZ ;  /* 0xffffffc90003b810 */ /* 0x000fe40007ffe1ff */
[----:B------:R-:W-:Y:S02]  /*de20*/  ISETP.GE.AND P3, PT, R2, RZ, PT ;  /* 0x000000ff0200720c */ /* 0x000fe40003f66270 */
[----:B------:R-:W-:Y:S02]  /*de30*/  I2FP.F32.S32 R175, R175 ;  /* 0x000000af00af7245 */ /* 0x000fe40000201400 */
[----:B------:R-:W-:Y:S02]  /*de40*/  I2FP.F32.S32 R174, R174 ;  /* 0x000000ae00ae7245 */ /* 0x000fe40000201400 */
[----:B------:R-:W-:Y:S01]  /*de50*/  IADD3 R204, R0, 0x30, RZ ;  /* 0x0000003000cc7810 */ /* 0x000fe20007ffe0ff */
[C---:B------:R-:W-:Y:S01]  /*de60*/  FFMA.FTZ R8, R175.reuse, -UR5, R8 ;  /* 0x80000005af087c23 */ /* 0x040fe20008010008 */
[----:B------:R-:W-:Y:S01]  /*de70*/  FFMA.FTZ R14, R175, -UR5, R14 ;  /* 0x80000005af0e7c23 */ /* 0x000fe2000801000e */
[C---:B------:R-:W-:Y:S01]  /*de80*/  FFMA.FTZ R9, R174.reuse, -UR5, R9 ;  /* 0x80000005ae097c23 */ /* 0x040fe20008010009 */
[----:B------:R-:W-:Y:S01]  /*de90*/  FFMA.FTZ R15, R174, -UR5, R15 ;  /* 0x80000005ae0f7c23 */ /* 0x000fe2000801000f */
[C---:B------:R-:W-:Y:S02]  /*dea0*/  IADD3 R175, R0.reuse, 0x27, RZ ;  /* 0x0000002700af7810 */ /* 0x040fe40007ffe0ff */
[----:B------:R-:W-:Y:S02]  /*deb0*/  IADD3 R174, R0, 0x20, RZ ;  /* 0x0000002000ae7810 */ /* 0x000fe40007ffe0ff */
[----:B------:R-:W-:Y:S02]  /*dec0*/  ISETP.GE.AND P2, PT, R204, RZ, PT ;  /* 0x000000ffcc00720c */ /* 0x000fe40003f46270 */
[C---:B------:R-:W-:Y:S02]  /*ded0*/  @!P4 IADD3 R173, -R0.reuse, -0x38, RZ ;  /* 0xffffffc800adc810 */ /* 0x040fe40007ffe1ff */
[----:B------:R-:W-:Y:S02]  /*dee0*/  @!P3 IADD3 R2, -R0, -0x2f, RZ ;  /* 0xffffffd10002b810 */ /* 0x000fe40007ffe1ff */
[----:B------:R-:W-:Y:S02]  /*def0*/  ISETP.GE.AND P5, PT, R175, RZ, PT ;  /* 0x000000ffaf00720c */ /* 0x000fe40003fa6270 */
[----:B------:R-:W-:Y:S02]  /*df00*/  ISETP.GE.AND P4, PT, R174, RZ, PT ;  /* 0x000000ffae00720c */ /* 0x000fe40003f86270 */
[----:B------:R-:W-:Y:S02]  /*df10*/  I2FP.F32.S32 R3, R3 ;  /* 0x0000000300037245 */ /* 0x000fe40000201400 */
[----:B------:R-:W-:Y:S02]  /*df20*/  I2FP.F32.S32 R2, R2 ;  /* 0x0000000200027245 */ /* 0x000fe40000201400 */
[----:B------:R-:W-:Y:S01]  /*df30*/  IADD3 R176, R0, 0x28, RZ ;  /* 0x0000002800b07810 */ /* 0x000fe20007ffe0ff */
[C---:B------:R-:W-:Y:S01]  /*df40*/  FFMA.FTZ R13, R3.reuse, -UR5, R13 ;  /* 0x80000005030d7c23 */ /* 0x040fe2000801000d */
[----:B------:R-:W-:Y:S01]  /*df50*/  FFMA.FTZ R27, R3, -UR5, R27 ;  /* 0x80000005031b7c23 */ /* 0x000fe2000801001b */
[----:B------:R-:W-:Y:S01]  /*df60*/  I2FP.F32.S32 R205, R173 ;  /* 0x000000ad00cd7245 */ /* 0x000fe20000201400 */
[----:B------:R-:W-:Y:S01]  /*df70*/  FFMA.FTZ R25, R2, -UR5, R25 ;  /* 0x8000000502197c23 */ /* 0x000fe20008010019 */
[----:B------:R-:W-:Y:S01]  /*df80*/  IADD3 R3, R0, 0x18, RZ ;  /* 0x0000001800037810 */ /* 0x000fe20007ffe0ff */
[----:B------:R-:W-:Y:S01]  /*df90*/  FFMA.FTZ R31, R2, -UR5, R31 ;  /* 0x80000005021f7c23 */ /* 0x000fe2000801001f */
[----:B------:R-:W-:Y:S01]  /*dfa0*/  ISETP.GE.AND P6, PT, R176, RZ, PT ;  /* 0x000000ffb000720c */ /* 0x000fe20003fc6270 */
[C---:B------:R-:W-:Y:S01]  /*dfb0*/  FFMA.FTZ R12, R205.reuse, -UR5, R12 ;  /* 0x80000005cd0c7c23 */ /* 0x040fe2000801000c */
[C---:B------:R-:W-:Y:S01]  /*dfc0*/  IADD3 R173, R0.reuse, 0x1f, RZ ;  /* 0x0000001f00ad7810 */ /* 0x040fe20007ffe0ff */
[----:B------:R-:W-:Y:S01]  /*dfd0*/  FFMA.FTZ R26, R205, -UR5, R26 ;  /* 0x80000005cd1a7c23 */ /* 0x000fe2000801001a */
[C---:B------:R-:W-:Y:S02]  /*dfe0*/  IADD3 R2, R0.reuse, 0x17, RZ ;  /* 0x0000001700027810 */ /* 0x040fe40007ffe0ff */
[C---:B------:R-:W-:Y:S02]  /*dff0*/  @!P2 IADD3 R204, -R0.reuse, -0x30, RZ ;  /* 0xffffffd000cca810 */ /* 0x040fe40007ffe1ff */
[----:B------:R-:W-:Y:S02]  /*e000*/  ISETP.GE.AND P2, PT, R3, RZ, PT ;  /* 0x000000ff0300720c */ /* 0x000fe40003f46270 */
[C---:B------:R-:W-:Y:S02]  /*e010*/  @!P5 IADD3 R175, -R0.reuse, -0x27, RZ ;  /* 0xffffffd900afd810 */ /* 0x040fe40007ffe1ff */
[----:B------:R-:W-:Y:S02]  /*e020*/  @!P4 IADD3 R174, -R0, -0x20, RZ ;  /* 0xffffffe000aec810 */ /* 0x000fe40007ffe1ff */
[----:B------:R-:W-:Y:S02]  /*e030*/  ISETP.GE.AND P3, PT, R173, RZ, PT ;  /* 0x000000ffad00720c */ /* 0x000fe40003f66270 */
[----:B------:R-:W-:Y:S02]  /*e040*/  ISETP.GE.AND P5, PT, R2, RZ, PT ;  /* 0x000000ff0200720c */ /* 0x000fe40003fa6270 */
[----:B------:R-:W-:Y:S02]  /*e050*/  I2FP.F32.S32 R207, R174 ;  /* 0x000000ae00cf7245 */ /* 0x000fe40000201400 */
[C---:B------:R-:W-:Y:S02]  /*e060*/  IADD3 R174, R0.reuse, 0x10, RZ ;  /* 0x0000001000ae7810 */ /* 0x040fe40007ffe0ff */
[----:B------:R-:W-:Y:S01]  /*e070*/  @!P6 IADD3 R176, -R0, -0x28, RZ ;  /* 0xffffffd800b0e810 */ /* 0x000fe20007ffe1ff */
[C---:B------:R-:W-:Y:S01]  /*e080*/  FFMA.FTZ R40, R207.reuse, -UR5, R40 ;  /* 0x80000005cf287c23 */ /* 0x040fe20008010028 */
[----:B------:R-:W-:Y:S01]  /*e090*/  ISETP.GE.AND P4, PT, R174, RZ, PT ;  /* 0x000000ffae00720c */ /* 0x000fe20003f86270 */
[----:B------:R-:W-:Y:S01]  /*e0a0*/  FFMA.FTZ R46, R207, -UR5, R46 ;  /* 0x80000005cf2e7c23 */ /* 0x000fe2000801002e */
[----:B------:R-:W-:Y:S02]  /*e0b0*/  I2FP.F32.S32 R204, R204 ;  /* 0x000000cc00cc7245 */ /* 0x000fe40000201400 */
[----:B------:R-:W-:Y:S02]  /*e0c0*/  I2FP.F32.S32 R175, R175 ;  /* 0x000000af00af7245 */ /* 0x000fe40000201400 */
[----:B------:R-:W-:Y:S01]  /*e0d0*/  I2FP.F32.S32 R176, R176 ;  /* 0x000000b000b07245 */ /* 0x000fe20000201400 */
[----:B------:R-:W-:Y:S01]  /*e0e0*/  FFMA.FTZ R24, R204, -UR5, R24 ;  /* 0x80000005cc187c23 */ /* 0x000fe20008010018 */
[C---:B------:R-:W-:Y:S01]  /*e0f0*/  @!P2 IADD3 R3, -R0.reuse, -0x18, RZ ;  /* 0xffffffe80003a810 */ /* 0x040fe20007ffe1ff */
[C---:B------:R-:W-:Y:S01]  /*e100*/  FFMA.FTZ R29, R175.reuse, -UR5, R29 ;  /* 0x80000005af1d7c23 */ /* 0x040fe2000801001d */
[C---:B------:R-:W-:Y:S01]  /*e110*/  @!P3 IADD3 R173, -R0.reuse, -0x1f, RZ ;  /* 0xffffffe100adb810 */ /* 0x040fe20007ffe1ff */
[----:B------:R-:W-:Y:S01]  /*e120*/  FFMA.FTZ R43, R175, -UR5, R43 ;  /* 0x80000005af2b7c23 */ /* 0x000fe2000801002b */
[----:B------:R-:W-:Y:S01]  /*e130*/  @!P5 IADD3 R2, -R0, -0x17, RZ ;  /* 0xffffffe90002d810 */ /* 0x000fe20007ffe1ff */
[----:B------:R-:W-:Y:S01]  /*e140*/  FFMA.FTZ R30, R204, -UR5, R30 ;  /* 0x80000005cc1e7c23 */ /* 0x000fe2000801001e */
[----:B------:R-:W-:Y:S01]  /*e150*/  I2FP.F32.S32 R204, R3 ;  /* 0x0000000300cc7245 */ /* 0x000fe20000201400 */
[----:B------:R-:W-:Y:S01]  /*e160*/  FFMA.FTZ R28, R176, -UR5, R28 ;  /* 0x80000005b01c7c23 */ /* 0x000fe2000801001c */
[----:B------:R-:W-:Y:S01]  /*e170*/  IADD3 R175, R0, 0x7, RZ ;  /* 0x0000000700af7810 */ /* 0x000fe20007ffe0ff */
[----:B------:R-:W-:Y:S01]  /*e180*/  FFMA.FTZ R42, R176, -UR5, R42 ;  /* 0x80000005b02a7c23 */ /* 0x000fe2000801002a */
[----:B------:R-:W-:Y:S01]  /*e190*/  I2FP.F32.S32 R206, R173 ;  /* 0x000000ad00ce7245 */ /* 0x000fe20000201400 */
[----:B------:R-:W-:Y:S01]  /*e1a0*/  FFMA.FTZ R44, R204, -UR5, R44 ;  /* 0x80000005cc2c7c23 */ /* 0x000fe2000801002c */
[----:B------:R-:W-:Y:S01]  /*e1b0*/  IADD3 R3, R0, -0x1, RZ ;  /* 0xffffffff00037810 */ /* 0x000fe20007ffe0ff */
[----:B------:R-:W-:Y:S01]  /*e1c0*/  FFMA.FTZ R58, R204, -UR5, R58 ;  /* 0x80000005cc3a7c23 */ /* 0x000fe2000801003a */
[----:B------:R-:W-:Y:S01]  /*e1d0*/  I2FP.F32.S32 R205, R2 ;  /* 0x0000000200cd7245 */ /* 0x000fe20000201400 */
[----:B------:R-:W-:Y:S01]  /*e1e0*/  FFMA.FTZ R41, R206, -UR5, R41 ;  /* 0x80000005ce297c23 */ /* 0x000fe20008010029 */
[----:B------:R-:W-:Y:S01]  /*e1f0*/  IADD3 R173, R0, 0xf, RZ ;  /* 0x0000000f00ad7810 */ /* 0x000fe20007ffe0ff */
[----:B------:R-:W-:Y:S01]  /*e200*/  FFMA.FTZ R47, R206, -UR5, R47 ;  /* 0x80000005ce2f7c23 */ /* 0x000fe2000801002f */
[C---:B------:R-:W-:Y:S01]  /*e210*/  IADD3 R176, R0.reuse, 0x8, RZ ;  /* 0x0000000800b07810 */ /* 0x040fe20007ffe0ff */
[C---:B------:R-:W-:Y:S01]  /*e220*/  FFMA.FTZ R45, R205.reuse, -UR5, R45 ;  /* 0x80000005cd2d7c23 */ /* 0x040fe2000801002d */
[C---:B------:R-:W-:Y:S01]  /*e230*/  IADD3 R2, R0.reuse, -0x40, RZ ;  /* 0xffffffc000027810 */ /* 0x040fe20007ffe0ff */
[----:B------:R-:W-:Y:S01]  /*e240*/  FFMA.FTZ R59, R205, -UR5, R59 ;  /* 0x80000005cd3b7c23 */ /* 0x000fe2000801003b */
[----:B------:R-:W-:Y:S02]  /*e250*/  ISETP.GE.AND P2, PT, R175, RZ, PT ;  /* 0x000000ffaf00720c */ /* 0x000fe40003f46270 */
[----:B------:R-:W-:Y:S02]  /*e260*/  ISETP.GE.AND P6, PT, R3, RZ, PT ;  /* 0x000000ff0300720c */ /* 0x000fe40003fc6270 */
[----:B------:R-:W-:Y:S02]  /*e270*/  @!P4 IADD3 R174, -R0, -0x10, RZ ;  /* 0xfffffff000aec810 */ /* 0x000fe40007ffe1ff */
[----:B------:R-:W-:Y:S02]  /*e280*/  ISETP.GE.AND P3, PT, R173, RZ, PT ;  /* 0x000000ffad00720c */ /* 0x000fe40003f66270 */
[----:B------:R-:W-:Y:S02]  /*e290*/  ISETP.GE.AND P5, PT, R176, RZ, PT ;  /* 0x000000ffb000720c */ /* 0x000fe40003fa6270 */
[----:B------:R-:W-:Y:S02]  /*e2a0*/  ISETP.GE.AND P4, PT, R2, RZ, PT ;  /* 0x000000ff0200720c */ /* 0x000fe40003f86270 */
[C---:B------:R-:W-:Y:S02]  /*e2b0*/  IADD3 R206, R0.reuse, 0x48, RZ ;  /* 0x0000004800ce7810 */ /* 0x040fe40007ffe0ff */
[C---:B------:R-:W-:Y:S02]  /*e2c0*/  IADD3 R205, R0.reuse, -0x8, RZ ;  /* 0xfffffff800cd7810 */ /* 0x040fe40007ffe0ff */
[C---:B------:R-:W-:Y:S02]  /*e2d0*/  IADD3 R204, R0.reuse, -0x9, RZ ;  /* 0xfffffff700cc7810 */ /* 0x040fe40007ffe0ff */
[C---:B------:R-:W-:Y:S02]  /*e2e0*/  @!P2 IADD3 R175, -R0.reuse, -0x7, RZ ;  /* 0xfffffff900afa810 */ /* 0x040fe40007ffe1ff */
[----:B------:R-:W-:Y:S02]  /*e2f0*/  @!P6 IADD3 R3, -R0, 0x1, RZ ;  /* 0x000000010003e810 */ /* 0x000fe40007ffe1ff */
[----:B------:R-:W-:Y:S02]  /*e300*/  ISETP.GE.AND P2, PT, R206, RZ, PT ;  /* 0x000000ffce00720c */ /* 0x000fe40003f46270 */
[C---:B------:R-:W-:Y:S02]  /*e310*/  @!P3 IADD3 R173, -R0.reuse, -0xf, RZ ;  /* 0xfffffff100adb810 */ /* 0x040fe40007ffe1ff */
[C---:B------:R-:W-:Y:S02]  /*e320*/  @!P5 IADD3 R176, -R0.reuse, -0x8, RZ ;  /* 0xfffffff800b0d810 */ /* 0x040fe40007ffe1ff */
[----:B------:R-:W-:Y:S02]  /*e330*/  ISETP.GE.AND P6, PT, R205, RZ, PT ;  /* 0x000000ffcd00720c */ /* 0x000fe40003fc6270 */
[----:B------:R-:W-:Y:S02]  /*e340*/  @!P4 IADD3 R2, -R0, 0x40, RZ ;  /* 0x000000400002c810 */ /* 0x000fe40007ffe1ff */
[----:B------:R-:W-:Y:S02]  /*e350*/  ISETP.GE.AND P5, PT, R204, RZ, PT ;  /* 0x000000ffcc00720c */ /* 0x000fe40003fa6270 */
[----:B------:R-:W-:Y:S02]  /*e360*/  I2FP.F32.S32 R175, R175 ;  /* 0x000000af00af7245 */ /* 0x000fe40000201400 */
[----:B------:R-:W-:Y:S02]  /*e370*/  I2FP.F32.S32 R174, R174 ;  /* 0x000000ae00ae7245 */ /* 0x000fe40000201400 */
[----:B------:R-:W-:Y:S01]  /*e380*/  I2FP.F32.S32 R173, R173 ;  /* 0x000000ad00ad7245 */ /* 0x000fe20000201400 */
[C---:B------:R-:W-:Y:S01]  /*e390*/  FFMA.FTZ R61, R175.reuse, -UR5, R61 ;  /* 0x80000005af3d7c23 */ /* 0x040fe2000801003d */
[----:B------:R-:W-:Y:S01]  /*e3a0*/  I2FP.F32.S32 R2, R2 ;  /* 0x0000000200027245 */ /* 0x000fe20000201400 */
[C---:B------:R-:W-:Y:S01]  /*e3b0*/  FFMA.FTZ R7, R175.reuse, -UR5, R7 ;  /* 0x80000005af077c23 */ /* 0x040fe20008010007 */
[----:B------:R-:W-:Y:S01]  /*e3c0*/  FFMA.FTZ R75, R175, -UR5, R75 ;  /* 0x80000005af4b7c23 */ /* 0x000fe2000801004b */
[----:B------:R-:W-:Y:S01]  /*e3d0*/  FFMA.FTZ R56, R174, -UR5, R56 ;  /* 0x80000005ae387c23 */ /* 0x000fe20008010038 */
[----:B------:R-:W-:Y:S01]  /*e3e0*/  IADD3 R175, R0, -0x11, RZ ;  /* 0xffffffef00af7810 */ /* 0x000fe20007ffe0ff */
[----:B------:R-:W-:Y:S01]  /*e3f0*/  FFMA.FTZ R62, R174, -UR5, R62 ;  /* 0x80000005ae3e7c23 */ /* 0x000fe2000801003e */
[C---:B------:R-:W-:Y:S01]  /*e400*/  FFMA.FTZ R57, R173.reuse, -UR5, R57 ;  /* 0x80000005ad397c23 */ /* 0x040fe20008010039 */
[----:B------:R-:W-:Y:S01]  /*e410*/  IADD3 R174, R0, -0x41, RZ ;  /* 0xffffffbf00ae7810 */ /* 0x000fe20007ffe0ff */
[----:B------:R-:W-:Y:S01]  /*e420*/  FFMA.FTZ R63, R173, -UR5, R63 ;  /* 0x80000005ad3f7c23 */ /* 0x000fe2000801003f */
[C---:B------:R-:W-:Y:S01]  /*e430*/  FFMA.FTZ R68, R2.reuse, -UR5, R68 ;  /* 0x8000000502447c23 */ /* 0x040fe20008010044 */
[----:B------:R-:W-:Y:S01]  /*e440*/  FFMA.FTZ R82, R2, -UR5, R82 ;  /* 0x8000000502527c23 */ /* 0x000fe20008010052 */
[C---:B------:R-:W-:Y:S02]  /*e450*/  IADD3 R173, R0.reuse, -0x48, RZ ;  /* 0xffffffb800ad7810 */ /* 0x040fe40007ffe0ff */
[C---:B------:R-:W-:Y:S02]  /*e460*/  IADD3 R2, R0.reuse, -0x49, RZ ;  /* 0xffffffb700027810 */ /* 0x040fe40007ffe0ff */
[C---:B------:R-:W-:Y:S02]  /*e470*/  @!P2 IADD3 R206, -R0.reuse, -0x48, RZ ;  /* 0xffffffb800cea810 */ /* 0x040fe40007ffe1ff */
[----:B------:R-:W-:Y:S02]  /*e480*/  ISETP.GE.AND P3, PT, R175, RZ, PT ;  /* 0x000000ffaf00720c */ /* 0x000fe40003f66270 */
[----:B------:R-:W-:Y:S02]  /*e490*/  @!P6 IADD3 R205, -R0, 0x8, RZ ;  /* 0x0000000800cde810 */ /* 0x000fe40007ffe1ff */
[----:B------:R-:W-:Y:S02]  /*e4a0*/  ISETP.GE.AND P2, PT, R174, RZ, PT ;  /* 0x000000ffae00720c */ /* 0x000fe40003f46270 */
[----:B------:R-:W-:Y:S02]  /*e4b0*/  @!P5 IADD3 R204, -R0, 0x9, RZ ;  /* 0x0000000900ccd810 */ /* 0x000fe40007ffe1ff */
[----:B------:R-:W-:Y:S02]  /*e4c0*/  ISETP.GE.AND P6, PT, R173, RZ, PT ;  /* 0x000000ffad00720c */ /* 0x000fe40003fc6270 */
[----:B------:R-:W-:Y:S02]  /*e4d0*/  ISETP.GE.AND P5, PT, R2, RZ, PT ;  /* 0x000000ff0200720c */ /* 0x000fe40003fa6270 */
[----:B------:R-:W-:Y:S02]  /*e4e0*/  I2FP.F32.S32 R206, R206 ;  /* 0x000000ce00ce7245 */ /* 0x000fe40000201400 */
[----:B------:R-:W-:Y:S02]  /*e4f0*/  I2FP.F32.S32 R176, R176 ;  /* 0x000000b000b07245 */ /* 0x000fe40000201400 */
[----:B------:R-:W-:Y:S01]  /*e500*/  @!P3 IADD3 R175, -R0, 0x11, RZ ;  /* 0x0000001100afb810 */ /* 0x000fe20007ffe1ff */
[----:B------:R-:W-:Y:S01]  /*e510*/  FFMA.FTZ R10, R206, -UR5, R10 ;  /* 0x80000005ce0a7c23 */ /* 0x000fe2000801000a */
[----:B------:R-:W-:Y:S01]  /*e520*/  @!P2 IADD3 R174, -R0, 0x41, RZ ;  /* 0x0000004100aea810 */ /* 0x000fe20007ffe1ff */
[C---:B------:R-:W-:Y:S01]  /*e530*/  FFMA.FTZ R60, R176.reuse, -UR5, R60 ;  /* 0x80000005b03c7c23 */ /* 0x040fe2000801003c */
[----:B------:R-:W-:Y:S01]  /*e540*/  I2FP.F32.S32 R206, R175 ;  /* 0x000000af00ce7245 */ /* 0x000fe20000201400 */
[----:B------:R-:W-:Y:S01]  /*e550*/  FFMA.FTZ R6, R176, -UR5, R6 ;  /* 0x80000005b0067c23 */ /* 0x000fe20008010006 */
[----:B------:R-:W-:Y:S01]  /*e560*/  @!P6 IADD3 R173, -R0, 0x48, RZ ;  /* 0x0000004800ade810 */ /* 0x000fe20007ffe1ff */
[----:B------:R-:W-:Y:S01]  /*e570*/  FFMA.FTZ R74, R176, -UR5, R74 ;  /* 0x80000005b04a7c23 */ /* 0x000fe2000801004a */
[----:B------:R-:W-:Y:S01]  /*e580*/  @!P5 IADD3 R2, -R0, 0x49, RZ ;  /* 0x000000490002d810 */ /* 0x000fe20007ffe1ff */
[C---:B------:R-:W-:Y:S01]  /*e590*/  FFMA.FTZ R89, R206.reuse, -UR5, R89 ;  /* 0x80000005ce597c23 */ /* 0x040fe20008010059 */
[----:B------:R-:W-:Y:S01]  /*e5a0*/  I2FP.F32.S32 R175, R174 ;  /* 0x000000ae00af7245 */ /* 0x000fe20000201400 */
[----:B------:R-:W-:Y:S01]  /*e5b0*/  FFMA.FTZ R21, R206, -UR5, R21 ;  /* 0x80000005ce157c23 */ /* 0x000fe20008010015 */
[----:B------:R-:W-:Y:S01]  /*e5c0*/  IADD3 R176, R0, -0x10, RZ ;  /* 0xfffffff000b07810 */ /* 0x000fe20007ffe0ff */
[----:B------:R-:W-:Y:S01]  /*e5d0*/  FFMA.FTZ R35, R206, -UR5, R35 ;  /* 0x80000005ce237c23 */ /* 0x000fe20008010023 */
[----:B------:R-:W-:Y:S01]  /*e5e0*/  I2FP.F32.S32 R174, R173 ;  /* 0x000000ad00ae7245 */ /* 0x000fe20000201400 */
[C---:B------:R-:W-:Y:S01]  /*e5f0*/  FFMA.FTZ R83, R175.reuse, -UR5, R83 ;  /* 0x80000005af537c23 */ /* 0x040fe20008010053 */
[----:B------:R-:W-:Y:S01]  /*e600*/  I2FP.F32.S32 R173, R2 ;  /* 0x0000000200ad7245 */ /* 0x000fe20000201400 */
[----:B------:R-:W-:Y:S01]  /*e610*/  FFMA.FTZ R69, R175, -UR5, R69 ;  /* 0x80000005af457c23 */ /* 0x000fe20008010045 */
[----:B------:R-:W-:Y:S01]  /*e620*/  IADD3 R2, R0, -0x50, RZ ;  /* 0xffffffb000027810 */ /* 0x000fe20007ffe0ff */
[----:B------:R-:W-:Y:S01]  /*e630*/  FFMA.FTZ R86, R174, -UR5, R86 ;  /* 0x80000005ae567c23 */ /* 0x000fe20008010056 */
[----:B------:R-:W-:Y:S01]  /*e640*/  ISETP.GE.AND P4, PT, R176, RZ, PT ;  /* 0x000000ffb000720c */ /* 0x000fe20003f86270 */
[----:B------:R-:W-:Y:S01]  /*e650*/  FFMA.FTZ R80, R174, -UR5, R80 ;  /* 0x80000005ae507c23 */ /* 0x000fe20008010050 */
[----:B------:R-:W-:Y:S01]  /*e660*/  ISETP.GE.AND P2, PT, R2, RZ, PT ;  /* 0x000000ff0200720c */ /* 0x000fe20003f46270 */
[C---:B------:R-:W-:Y:S01]  /*e670*/  FFMA.FTZ R87, R173.reuse, -UR5, R87 ;  /* 0x80000005ad577c23 */ /* 0x040fe20008010057 */
[----:B------:R-:W-:Y:S01]  /*e680*/  I2FP.F32.S32 R205, R205 ;  /* 0x000000cd00cd7245 */ /* 0x000fe20000201400 */
[----:B------:R-:W-:Y:S01]  /*e690*/  FFMA.FTZ R81, R173, -UR5, R81 ;  /* 0x80000005ad517c23 */ /* 0x000fe20008010051 */
[----:B------:R-:W-:Y:S01]  /*e6a0*/  IADD3 R174, R0, -0x58, RZ ;  /* 0xffffffa800ae7810 */ /* 0x000fe20007ffe0ff */
[----:B------:R-:W-:Y:S01]  /*e6b0*/  FFMA.FTZ R95, R206, -UR5, R95 ;  /* 0x80000005ce5f7c23 */ /* 0x000fe2000801005f */
[----:B------:R-:W-:Y:S01]  /*e6c0*/  I2FP.F32.S32 R204, R204 ;  /* 0x000000cc00cc7245 */ /* 0x000fe20000201400 */
[C---:B------:R-:W-:Y:S01]  /*e6d0*/  FFMA.FTZ R22, R205.reuse, -UR5, R22 ;  /* 0x80000005cd167c23 */ /* 0x040fe20008010016 */
[C---:B------:R-:W-:Y:S01]  /*e6e0*/  FFMA.FTZ R76, R205.reuse, -UR5, R76 ;  /* 0x80000005cd4c7c23 */ /* 0x040fe2000801004c */
[C---:B------:R-:W-:Y:S01]  /*e6f0*/  FFMA.FTZ R16, R205.reuse, -UR5, R16 ;  /* 0x80000005cd107c23 */ /* 0x040fe20008010010 */
[----:B------:R-:W-:Y:S01]  /*e700*/  FFMA.FTZ R90, R205, -UR5, R90 ;  /* 0x80000005cd5a7c23 */ /* 0x000fe2000801005a */
[----:B------:R-:W-:Y:S01]  /*e710*/  IADD3 R205, R0, -0x18, RZ ;  /* 0xffffffe800cd7810 */ /* 0x000fe20007ffe0ff */
[----:B------:R-:W-:Y:S01]  /*e720*/  FFMA.FTZ R23, R204, -UR5, R23 ;  /* 0x80000005cc177c23 */ /* 0x000fe20008010017 */
[----:B------:R-:W-:Y:S01]  /*e730*/  @!P4 IADD3 R176, -R0, 0x10, RZ ;  /* 0x0000001000b0c810 */ /* 0x000fe20007ffe1ff */
[C---:B------:R-:W-:Y:S01]  /*e740*/  FFMA.FTZ R77, R204.reuse, -UR5, R77 ;  /* 0x80000005cc4d7c23 */ /* 0x040fe2000801004d */
[----:B------:R-:W-:Y:S01]  /*e750*/  ISETP.GE.AND P4, PT, R205, RZ, PT ;  /* 0x000000ffcd00720c */ /* 0x000fe20003f86270 */
[----:B------:R-:W-:Y:S01]  /*e760*/  FFMA.FTZ R17, R204, -UR5, R17 ;  /* 0x80000005cc117c23 */ /* 0x000fe20008010011 */
[----:B------:R-:W-:Y:S01]  /*e770*/  @!P2 IADD3 R2, -R0, 0x50, RZ ;  /* 0x000000500002a810 */ /* 0x000fe20007ffe1ff */
[----:B------:R-:W-:Y:S01]  /*e780*/  FFMA.FTZ R91, R204, -UR5, R91 ;  /* 0x80000005cc5b7c23 */ /* 0x000fe2000801005b */
[----:B------:R-:W-:Y:S02]  /*e790*/  ISETP.GE.AND P2, PT, R174, RZ, PT ;  /* 0x000000ffae00720c */ /* 0x000fe40003f46270 */
[C---:B------:R-:W-:Y:S02]  /*e7a0*/  IADD3 R175, R0.reuse, -0x51, RZ ;  /* 0xffffffaf00af7810 */ /* 0x040fe40007ffe0ff */
[C---:B------:R-:W-:Y:S02]  /*e7b0*/  IADD3 R204, R0.reuse, -0x19, RZ ;  /* 0xffffffe700cc7810 */ /* 0x040fe40007ffe0ff */
[----:B------:R-:W-:Y:S02]  /*e7c0*/  ISETP.GE.AND P3, PT, R175, RZ, PT ;  /* 0x000000ffaf00720c */ /* 0x000fe40003f66270 */
[C---:B------:R-:W-:Y:S02]  /*e7d0*/  IADD3 R173, R0.reuse, -0x21, RZ ;  /* 0xffffffdf00ad7810 */ /* 0x040fe40007ffe0ff */
[----:B------:R-:W-:Y:S02]  /*e7e0*/  I2FP.F32.S32 R2, R2 ;  /* 0x0000000200027245 */ /* 0x000fe40000201400 */
[----:B------:R-:W-:Y:S02]  /*e7f0*/  @!P4 IADD3 R205, -R0, 0x18, RZ ;  /* 0x0000001800cdc810 */ /* 0x000fe40007ffe1ff */
[----:B------:R-:W-:Y:S01]  /*e800*/  ISETP.GE.AND P6, PT, R204, RZ, PT ;  /* 0x000000ffcc00720c */ /* 0x000fe20003fc6270 */
[C---:B------:R-:W-:Y:S01]  /*e810*/  FFMA.FTZ R98, R2.reuse, -UR5, R98 ;  /* 0x8000000502627c23 */ /* 0x040fe20008010062 */
[----:B------:R-:W-:Y:S01]  /*e820*/  ISETP.GE.AND P4, PT, R173, RZ, PT ;  /* 0x000000ffad00720c */ /* 0x000fe20003f86270 */
[----:B------:R-:W-:Y:S01]  /*e830*/  FFMA.FTZ R84, R2, -UR5, R84 ;  /* 0x8000000502547c23 */ /* 0x000fe20008010054 */
[C---:B------:R-:W-:Y:S02]  /*e840*/  @!P2 IADD3 R174, -R0.reuse, 0x58, RZ ;  /* 0x0000005800aea810 */ /* 0x040fe40007ffe1ff */
[C---:B------:R-:W-:Y:S02]  /*e850*/  IADD3 R2, R0.reuse, -0x59, RZ ;  /* 0xffffffa700027810 */ /* 0x040fe40007ffe0ff */
[----:B------:R-:W-:Y:S02]  /*e860*/  I2FP.F32.S32 R174, R174 ;  /* 0x000000ae00ae7245 */ /* 0x000fe40000201400 */
[----:B------:R-:W-:Y:S02]  /*e870*/  @!P3 IADD3 R175, -R0, 0x51, RZ ;  /* 0x0000005100afb810 */ /* 0x000fe40007ffe1ff */
[----:B------:R-:W-:Y:S01]  /*e880*/  ISETP.GE.AND P3, PT, R2, RZ, PT ;  /* 0x000000ff0200720c */ /* 0x000fe20003f66270 */
[C---:B------:R-:W-:Y:S01]  /*e890*/  FFMA.FTZ R96, R174.reuse, -UR5, R96 ;  /* 0x80000005ae607c23 */ /* 0x040fe20008010060 */
[----:B------:R-:W-:Y:S01]  /*e8a0*/  I2FP.F32.S32 R3, R3 ;  /* 0x0000000300037245 */ /* 0x000fe20000201400 */
[----:B------:R-:W-:Y:S01]  /*e8b0*/  FFMA.FTZ R102, R174, -UR5, R102 ;  /* 0x80000005ae667c23 */ /* 0x000fe20008010066 */
[C---:B------:R-:W-:Y:S02]  /*e8c0*/  IADD3 R174, R0.reuse, -0x61, RZ ;  /* 0xffffff9f00ae7810 */ /* 0x040fe40007ffe0ff */
[C---:B------:R-:W-:Y:S01]  /*e8d0*/  @!P6 IADD3 R204, -R0.reuse, 0x19, RZ ;  /* 0x0000001900cce810 */ /* 0x040fe20007ffe1ff */
[C---:B------:R-:W-:Y:S01]  /*e8e0*/  FFMA.FTZ R73, R3.reuse, -UR5, R73 ;  /* 0x8000000503497c23 */ /* 0x040fe20008010049 */
[----:B------:R-:W-:Y:S01]  /*e8f0*/  @!P4 IADD3 R173, -R0, 0x21, RZ ;  /* 0x0000002100adc810 */ /* 0x000fe20007ffe1ff */
[C---:B------:R-:W-:Y:S01]  /*e900*/  FFMA.FTZ R19, R3.reuse, -UR5, R19 ;  /* 0x8000000503137c23 */ /* 0x040fe20008010013 */
[C---:B------:R-:W-:Y:S01]  /*e910*/  FFMA.FTZ R5, R3.reuse, -UR5, R5 ;  /* 0x8000000503057c23 */ /* 0x040fe20008010005 */
[----:B------:R-:W-:Y:S01]  /*e920*/  FFMA.FTZ R79, R3, -UR5, R79 ;  /* 0x80000005034f7c23 */ /* 0x000fe2000801004f */
[----:B------:R-:W-:Y:S02]  /*e930*/  IABS R3, R0 ;  /* 0x0000000000037213 */ /* 0x000fe40000000000 */
[----:B------:R-:W-:Y:S02]  /*e940*/  ISETP.GE.AND P4, PT, R174, RZ, PT ;  /* 0x000000ffae00720c */ /* 0x000fe40003f86270 */
[----:B------:R-:W-:Y:S02]  /*e950*/  I2FP.F32.S32 R206, R204 ;  /* 0x000000cc00ce7245 */ /* 0x000fe40000201400 */
[----:B------:R-:W-:Y:S02]  /*e960*/  I2FP.F32.S32 R204, R173 ;  /* 0x000000ad00cc7245 */ /* 0x000fe40000201400 */
        /* <DEDUP_REMOVED lines=8> */
[----:B------:R-:W-:Y:S01]  /*e9f0*/  @!P3 IADD3 R2, -R0, 0x59, RZ ;  /* 0x000000590002b810 */ /* 0x000fe20007ffe1ff */
[C---:B------:R-:W-:Y:S01]  /*ea00*/  FFMA.FTZ R34, R176.reuse, -UR5, R34 ;  /* 0x80000005b0227c23 */ /* 0x040fe20008010022 */
[----:B------:R-:W-:Y:S01]  /*ea10*/  ISETP.GE.AND P3, PT, R173, RZ, PT ;  /* 0x000000ffad00720c */ /* 0x000fe20003f66270 */
[----:B------:R-:W-:Y:S01]  /*ea20*/  FFMA.FTZ R94, R176, -UR5, R94 ;  /* 0x80000005b05e7c23 */ /* 0x000fe2000801005e */
[C---:B------:R-:W-:Y:S01]  /*ea30*/  FFMA.FTZ R18, R3.reuse, -UR5, R18 ;  /* 0x8000000503127c23 */ /* 0x040fe20008010012 */
[C---:B------:R-:W-:Y:S01]  /*ea40*/  FFMA.FTZ R72, R3.reuse, -UR5, R72 ;  /* 0x8000000503487c23 */ /* 0x040fe20008010048 */
[C---:B------:R-:W-:Y:S01]  /*ea50*/  FFMA.FTZ R4, R3.reuse, -UR5, R4 ;  /* 0x8000000503047c23 */ /* 0x040fe20008010004 */
[C---:B------:R-:W-:Y:S01]  /*ea60*/  IADD3 R176, R0.reuse, -0x20, RZ ;  /* 0xffffffe000b07810 */ /* 0x040fe20007ffe0ff */
[----:B------:R-:W-:Y:S01]  /*ea70*/  FFMA.FTZ R78, R3, -UR5, R78 ;  /* 0x80000005034e7c23 */ /* 0x000fe2000801004e */
[C---:B------:R-:W-:Y:S01]  /*ea80*/  IADD3 R3, R0.reuse, -0x28, RZ ;  /* 0xffffffd800037810 */ /* 0x040fe20007ffe0ff */
[C---:B------:R-:W-:Y:S01]  /*ea90*/  FFMA.FTZ R99, R175.reuse, -UR5, R99 ;  /* 0x80000005af637c23 */ /* 0x040fe20008010063 */
[----:B------:R-:W-:Y:S01]  /*eaa0*/  FFMA.FTZ R85, R175, -UR5, R85 ;  /* 0x80000005af557c23 */ /* 0x000fe20008010055 */
[----:B------:R-:W-:Y:S01]  /*eab0*/  IADD3 R175, R0, -0x60, RZ ;  /* 0xffffffa000af7810 */ /* 0x000fe20007ffe0ff */
[----:B------:R-:W-:Y:S01]  /*eac0*/  FFMA.FTZ R51, R204, -UR5, R51 ;  /* 0x80000005cc337c23 */ /* 0x000fe20008010033 */
[----:B------:R-:W-:Y:S01]  /*ead0*/  @!P4 IADD3 R174, -R0, 0x61, RZ ;  /* 0x0000006100aec810 */ /* 0x000fe20007ffe1ff */
[----:B------:R-:W-:Y:S01]  /*eae0*/  FFMA.FTZ R37, R204, -UR5, R37 ;  /* 0x80000005cc257c23 */ /* 0x000fe20008010025 */
[----:B------:R-:W-:Y:S01]  /*eaf0*/  ISETP.GE.AND P5, PT, R176, RZ, PT ;  /* 0x000000ffb000720c */ /* 0x000fe20003fa6270 */
[----:B------:R-:W-:Y:S01]  /*eb00*/  FFMA.FTZ R111, R204, -UR5, R111 ;  /* 0x80000005cc6f7c23 */ /* 0x000fe2000801006f */
[----:B------:R-:W-:Y:S01]  /*eb10*/  ISETP.GE.AND P4, PT, R3, RZ, PT ;  /* 0x000000ff0300720c */ /* 0x000fe20003f86270 */
[C---:B------:R-:W-:Y:S01]  /*eb20*/  FFMA.FTZ R39, R206.reuse, -UR5, R39 ;  /* 0x80000005ce277c23 */ /* 0x040fe20008010027 */
[----:B------:R-:W-:Y:S01]  /*eb30*/  ISETP.GE.AND P2, PT, R175, RZ, PT ;  /* 0x000000ffaf00720c */ /* 0x000fe20003f46270 */
[C---:B------:R-:W-:Y:S01]  /*eb40*/  FFMA.FTZ R33, R206.reuse, -UR5, R33 ;  /* 0x80000005ce217c23 */ /* 0x040fe20008010021 */
[----:B------:R-:W-:Y:S01]  /*eb50*/  I2FP.F32.S32 R2, R2 ;  /* 0x0000000200027245 */ /* 0x000fe20000201400 */
[----:B------:R-:W-:Y:S01]  /*eb60*/  FFMA.FTZ R107, R206, -UR5, R107 ;  /* 0x80000005ce6b7c23 */ /* 0x000fe2000801006b */
[C---:B------:R-:W-:Y:S02]  /*eb70*/  @!P3 IADD3 R173, -R0.reuse, 0x68, RZ ;  /* 0x0000006800adb810 */ /* 0x040fe40007ffe1ff */
[----:B------:R-:W-:Y:S01]  /*eb80*/  IADD3 R204, R0, -0x29, RZ ;  /* 0xffffffd700cc7810 */ /* 0x000fe20007ffe0ff */
[C---:B------:R-:W-:Y:S01]  /*eb90*/  FFMA.FTZ R103, R2.reuse, -UR5, R103 ;  /* 0x8000000502677c23 */ /* 0x040fe20008010067 */
[----:B------:R-:W-:Y:S01]  /*eba0*/  I2FP.F32.S32 R173, R173 ;  /* 0x000000ad00ad7245 */ /* 0x000fe20000201400 */
[----:B------:R-:W-:Y:S01]  /*ebb0*/  FFMA.FTZ R97, R2, -UR5, R97 ;  /* 0x8000000502617c23 */ /* 0x000fe20008010061 */
[C---:B------:R-:W-:Y:S02]  /*ebc0*/  @!P5 IADD3 R176, -R0.reuse, 0x20, RZ ;  /* 0x0000002000b0d810 */ /* 0x040fe40007ffe1ff */
[C---:B------:R-:W-:Y:S01]  /*ebd0*/  IADD3 R2, R0.reuse, -0x69, RZ ;  /* 0xffffff9700027810 */ /* 0x040fe20007ffe0ff */
[C---:B------:R-:W-:Y:S01]  /*ebe0*/  FFMA.FTZ R118, R173.reuse, -UR5, R118 ;  /* 0x80000005ad767c23 */ /* 0x040fe20008010076 */
[----:B------:R-:W-:Y:S01]  /*ebf0*/  @!P4 IADD3 R3, -R0, 0x28, RZ ;  /* 0x000000280003c810 */ /* 0x000fe20007ffe1ff */
[----:B------:R-:W-:Y:S01]  /*ec00*/  FFMA.FTZ R112, R173, -UR5, R112 ;  /* 0x80000005ad707c23 */ /* 0x000fe20008010070 */
[----:B------:R-:W-:Y:S02]  /*ec10*/  ISETP.GE.AND P5, PT, R204, RZ, PT ;  /* 0x000000ffcc00720c */ /* 0x000fe40003fa6270 */
[C---:B------:R-:W-:Y:S02]  /*ec20*/  @!P2 IADD3 R175, -R0.reuse, 0x60, RZ ;  /* 0x0000006000afa810 */ /* 0x040fe40007ffe1ff */
[----:B------:R-:W-:Y:S02]  /*ec30*/  IADD3 R173, R0, -0x39, RZ ;  /* 0xffffffc700ad7810 */ /* 0x000fe40007ffe0ff */
[----:B------:R-:W-:Y:S02]  /*ec40*/  ISETP.GE.AND P2, PT, R2, RZ, PT ;  /* 0x000000ff0200720c */ /* 0x000fe40003f46270 */
[----:B------:R-:W-:Y:S02]  /*ec50*/  I2FP.F32.S32 R3, R3 ;  /* 0x0000000300037245 */ /* 0x000fe40000201400 */
[----:B------:R-:W-:Y:S02]  /*ec60*/  I2FP.F32.S32 R176, R176 ;  /* 0x000000b000b07245 */ /* 0x000fe40000201400 */
[----:B------:R-:W-:Y:S01]  /*ec70*/  I2FP.F32.S32 R205, R205 ;  /* 0x000000cd00cd7245 */ /* 0x000fe20000201400 */
[C---:B------:R-:W-:Y:S01]  /*ec80*/  FFMA.FTZ R54, R3.reuse, -UR5, R54 ;  /* 0x8000000503367c23 */ /* 0x040fe20008010036 */
[----:B------:R-:W-:Y:S01]  /*ec90*/  I2FP.F32.S32 R175, R175 ;  /* 0x000000af00af7245 */ /* 0x000fe20000201400 */
[----:B------:R-:W-:Y:S01]  /*eca0*/  FFMA.FTZ R108, R3, -UR5, R108 ;  /* 0x80000005036c7c23 */ /* 0x000fe2000801006c */
[----:B------:R-:W-:Y:S01]  /*ecb0*/  ISETP.GE.AND P6, PT, R173, RZ, PT ;  /* 0x000000ffad00720c */ /* 0x000fe20003fc6270 */
[C---:B------:R-:W-:Y:S01]  /*ecc0*/  FFMA.FTZ R48, R3.reuse, -UR5, R48 ;  /* 0x8000000503307c23 */ /* 0x040fe20008010030 */
[----:B------:R-:W-:Y:S01]  /*ecd0*/  FFMA.FTZ R122, R3, -UR5, R122 ;  /* 0x80000005037a7c23 */ /* 0x000fe2000801007a */
[----:B------:R-:W-:Y:S01]  /*ece0*/  IADD3 R3, R0, -0x70, RZ ;  /* 0xffffff9000037810 */ /* 0x000fe20007ffe0ff */
[C---:B------:R-:W-:Y:S01]  /*ecf0*/  FFMA.FTZ R104, R176.reuse, -UR5, R104 ;  /* 0x80000005b0687c23 */ /* 0x040fe20008010068 */
[C---:B------:R-:W-:Y:S01]  /*ed00*/  FFMA.FTZ R36, R176.reuse, -UR5, R36 ;  /* 0x80000005b0247c23 */ /* 0x040fe20008010024 */
[C---:B------:R-:W-:Y:S01]  /*ed10*/  FFMA.FTZ R50, R176.reuse, -UR5, R50 ;  /* 0x80000005b0327c23 */ /* 0x040fe20008010032 */
[----:B------:R-:W-:Y:S01]  /*ed20*/  FFMA.FTZ R110, R176, -UR5, R110 ;  /* 0x80000005b06e7c23 */ /* 0x000fe2000801006e */
[C---:B------:R-:W-:Y:S01]  /*ed30*/  FFMA.FTZ R92, R205.reuse, -UR5, R92 ;  /* 0x80000005cd5c7c23 */ /* 0x040fe2000801005c */
[C---:B------:R-:W-:Y:S01]  /*ed40*/  FFMA.FTZ R38, R205.reuse, -UR5, R38 ;  /* 0x80000005cd267c23 */ /* 0x040fe20008010026 */
[C---:B------:R-:W-:Y:S01]  /*ed50*/  IADD3 R176, R0.reuse, -0x30, RZ ;  /* 0xffffffd000b07810 */ /* 0x040fe20007ffe0ff */
[C---:B------:R-:W-:Y:S01]  /*ed60*/  FFMA.FTZ R32, R205.reuse, -UR5, R32 ;  /* 0x80000005cd207c23 */ /* 0x040fe20008010020 */
[----:B------:R-:W-:Y:S01]  /*ed70*/  FFMA.FTZ R106, R205, -UR5, R106 ;  /* 0x80000005cd6a7c23 */ /* 0x000fe2000801006a */
[C---:B------:R-:W-:Y:S01]  /*ed80*/  FFMA.FTZ R100, R175.reuse, -UR5, R100 ;  /* 0x80000005af647c23 */ /* 0x040fe20008010064 */
[----:B------:R-:W-:Y:S01]  /*ed90*/  FFMA.FTZ R114, R175, -UR5, R114 ;  /* 0x80000005af727c23 */ /* 0x000fe20008010072 */
[C---:B------:R-:W-:Y:S02]  /*eda0*/  IADD3 R175, R0.reuse, -0x31, RZ ;  /* 0xffffffcf00af7810 */ /* 0x040fe40007ffe0ff */
[C---:B------:R-:W-:Y:S02]  /*edb0*/  IADD3 R205, R0.reuse, -0x38, RZ ;  /* 0xffffffc800cd7810 */ /* 0x040fe40007ffe0ff */
[C---:B------:R-:W-:Y:S02]  /*edc0*/  @!P5 IADD3 R204, -R0.reuse, 0x29, RZ ;  /* 0x0000002900ccd810 */ /* 0x040fe40007ffe1ff */
[----:B------:R-:W-:Y:S02]  /*edd0*/  ISETP.GE.AND P5, PT, R3, RZ, PT ;  /* 0x000000ff0300720c */ /* 0x000fe40003fa6270 */
[----:B------:R-:W-:Y:S02]  /*ede0*/  @!P2 IADD3 R2, -R0, 0x69, RZ ;  /* 0x000000690002a810 */ /* 0x000fe40007ffe1ff */
[----:B------:R-:W-:Y:S02]  /*edf0*/  ISETP.GE.AND P4, PT, R176, RZ, PT ;  /* 0x000000ffb000720c */ /* 0x000fe40003f86270 */
[----:B------:R-:W-:Y:S02]  /*ee00*/  ISETP.GE.AND P3, PT, R175, RZ, PT ;  /* 0x000000ffaf00720c */ /* 0x000fe40003f66270 */
[----:B------:R-:W-:Y:S02]  /*ee10*/  ISETP.GE.AND P2, PT, R205, RZ, PT ;  /* 0x000000ffcd00720c */ /* 0x000fe40003f46270 */
[----:B------:R-:W-:Y:S02]  /*ee20*/  I2FP.F32.S32 R2, R2 ;  /* 0x0000000200027245 */ /* 0x000fe40000201400 */
[----:B------:R-:W-:Y:S02]  /*ee30*/  @!P6 IADD3 R173, -R0, 0x39, RZ ;  /* 0x0000003900ade810 */ /* 0x000fe40007ffe1ff */
[----:B------:R-:W-:Y:S01]  /*ee40*/  I2FP.F32.S32 R174, R174 ;  /* 0x000000ae00ae7245 */ /* 0x000fe20000201400 */
[C---:B------:R-:W-:Y:S01]  /*ee50*/  FFMA.FTZ R119, R2.reuse, -UR5, R119 ;  /* 0x8000000502777c23 */ /* 0x040fe20008010077 */
[----:B------:R-:W-:Y:S01]  /*ee60*/  I2FP.F32.S32 R207, R173 ;  /* 0x000000ad00cf7245 */ /* 0x000fe20000201400 */
[----:B------:R-:W-:Y:S01]  /*ee70*/  FFMA.FTZ R113, R2, -UR5, R113 ;  /* 0x8000000502717c23 */ /* 0x000fe20008010071 */
[----:B------:R-:W-:Y:S01]  /*ee80*/  FMNMX.FTZ R173, R6, R172, !PT ;  /* 0x000000ac06ad7209 */ /* 0x000fe20007810000 */
[----:B------:R-:W-:Y:S01]  /*ee90*/  FFMA.FTZ R101, R174, -UR5, R101 ;  /* 0x80000005ae657c23 */ /* 0x000fe20008010065 */
[----:B------:R-:W-:Y:S01]  /*eea0*/  IADD3 R2, R0, -0x71, RZ ;  /* 0xffffff8f00027810 */ /* 0x000fe20007ffe0ff */
[----:B------:R-:W-:Y:S01]  /*eeb0*/  FFMA.FTZ R115, R174, -UR5, R115 ;  /* 0x80000005ae737c23 */ /* 0x000fe20008010073 */
[C---:B------:R-:W-:Y:S01]  /*eec0*/  IADD3 R174, R0.reuse, -0x78, RZ ;  /* 0xffffff8800ae7810 */ /* 0x040fe20007ffe0ff */
[C---:B------:R-:W-:Y:S01]  /*eed0*/  FFMA.FTZ R71, R207.reuse, -UR5, R71 ;  /* 0x80000005cf477c23 */ /* 0x040fe20008010047 */
[C---:B------:R-:W-:Y:S01]  /*eee0*/  IADD3 R206, R0.reuse, -0x79, RZ ;  /* 0xffffff8700ce7810 */ /* 0x040fe20007ffe0ff */
[C---:B------:R-:W-:Y:S01]  /*eef0*/  FFMA.FTZ R65, R207.reuse, -UR5, R65 ;  /* 0x80000005cf417c23 */ /* 0x040fe20008010041 */
[C---:B------:R-:W-:Y:S01]  /*ef00*/  @!P5 IADD3 R3, -R0.reuse, 0x70, RZ ;  /* 0x000000700003d810 */ /* 0x040fe20007ffe1ff */
[----:B------:R-:W-:Y:S01]  /*ef10*/  FFMA.FTZ R125, R207, -UR5, R125 ;  /* 0x80000005cf7d7c23 */ /* 0x000fe2000801007d */
[----:B------:R-:W-:Y:S02]  /*ef20*/  FMNMX.FTZ R173, R7, R173, !PT ;  /* 0x000000ad07ad7209 */ /* 0x000fe40007810000 */
[C---:B------:R-:W-:Y:S02]  /*ef30*/  @!P4 IADD3 R176, -R0.reuse, 0x30, RZ ;  /* 0x0000003000b0c810 */ /* 0x040fe40007ffe1ff */
[C---:B------:R-:W-:Y:S02]  /*ef40*/  @!P3 IADD3 R175, -R0.reuse, 0x31, RZ ;  /* 0x0000003100afb810 */ /* 0x040fe40007ffe1ff */
[----:B------:R-:W-:Y:S02]  /*ef50*/  @!P2 IADD3 R205, -R0, 0x38, RZ ;  /* 0x0000003800cda810 */ /* 0x000fe40007ffe1ff */
[----:B------:R-:W-:Y:S02]  /*ef60*/  ISETP.GE.AND P4, PT, R2, RZ, PT ;  /* 0x000000ff0200720c */ /* 0x000fe40003f86270 */
[----:B------:R-:W-:Y:S02]  /*ef70*/  ISETP.GE.AND P2, PT, R206, RZ, PT ;  /* 0x000000ffce00720c */ /* 0x000fe40003f46270 */
[----:B------:R-:W-:Y:S02]  /*ef80*/  I2FP.F32.S32 R3, R3 ;  /* 0x0000000300037245 */ /* 0x000fe40000201400 */
[----:B------:R-:W-:Y:S02]  /*ef90*/  ISETP.GE.AND P3, PT, R174, RZ, PT ;  /* 0x000000ffae00720c */ /* 0x000fe40003f66270 */
[----:B------:R-:W-:Y:S01]  /*efa0*/  FMNMX.FTZ R173, R18, R173, !PT ;  /* 0x000000ad12ad7209 */ /* 0x000fe20007810000 */
[C---:B------:R-:W-:Y:S01]  /*efb0*/  FFMA.FTZ R116, R3.reuse, -UR5, R116 ;  /* 0x8000000503747c23 */ /* 0x040fe20008010074 */
[----:B------:R-:W-:Y:S01]  /*efc0*/  FFMA.FTZ R130, R3, -UR5, R130 ;  /* 0x8000000503827c23 */ /* 0x000fe20008010082 */
[----:B------:R-:W-:Y:S02]  /*efd0*/  I2FP.F32.S32 R176, R176 ;  /* 0x000000b000b07245 */ /* 0x000fe40000201400 */
[----:B------:R-:W-:Y:S02]  /*efe0*/  FMNMX.FTZ R3, R19, R173, !PT ;  /* 0x000000ad13037209 */ /* 0x000fe40007810000 */
[----:B------:R-:W-:Y:S01]  /*eff0*/  @!P4 IADD3 R2, -R0, 0x71, RZ ;  /* 0x000000710002c810 */ /* 0x000fe20007ffe1ff */
[----:B------:R-:W-:Y:S01]  /*f000*/  FFMA.FTZ R52, R176, -UR5, R52 ;  /* 0x80000005b0347c23 */ /* 0x000fe20008010034 */
[----:B------:R-:W-:Y:S01]  /*f010*/  FMNMX.FTZ R3, R22, R3, !PT ;  /* 0x0000000316037209 */ /* 0x000fe20007810000 */
[----:B------:R-:W-:Y:S01]  /*f020*/  FFMA.FTZ R120, R176, -UR5, R120 ;  /* 0x80000005b0787c23 */ /* 0x000fe20008010078 */
[----:B------:R-:W-:Y:S01]  /*f030*/  @!P3 IADD3 R174, -R0, 0x78, RZ ;  /* 0x0000007800aeb810 */ /* 0x000fe20007ffe1ff */
[----:B------:R-:W-:Y:S01]  /*f040*/  FFMA.FTZ R66, R176, -UR5, R66 ;  /* 0x80000005b0427c23 */ /* 0x000fe20008010042 */
[----:B------:R-:W-:Y:S01]  /*f050*/  @!P2 IADD3 R206, -R0, 0x79, RZ ;  /* 0x0000007900cea810 */ /* 0x000fe20007ffe1ff */
[----:B------:R-:W-:Y:S01]  /*f060*/  FFMA.FTZ R126, R176, -UR5, R126 ;  /* 0x80000005b07e7c23 */ /* 0x000fe2000801007e */
[----:B------:R-:W-:Y:S02]  /*f070*/  FMNMX.FTZ R3, R23, R3, !PT ;  /* 0x0000000317037209 */ /* 0x000fe40007810000 */
[----:B------:R-:W-:Y:S02]  /*f080*/  I2FP.F32.S32 R0, R175 ;  /* 0x000000af00007245 */ /* 0x000fe40000201400 */
[----:B------:R-:W-:Y:S02]  /*f090*/  I2FP.F32.S32 R2, R2 ;  /* 0x0000000200027245 */ /* 0x000fe40000201400 */
[----:B------:R-:W-:Y:S01]  /*f0a0*/  FMNMX.FTZ R176, R34, R3, !PT ;  /* 0x0000000322b07209 */ /* 0x000fe20007810000 */
[C---:B------:R-:W-:Y:S01]  /*f0b0*/  FFMA.FTZ R121, R0.reuse, -UR5, R121 ;  /* 0x8000000500797c23 */ /* 0x040fe20008010079 */
[C---:B------:R-:W-:Y:S01]  /*f0c0*/  FFMA.FTZ R53, R0.reuse, -UR5, R53 ;  /* 0x8000000500357c23 */ /* 0x040fe20008010035 */
[C---:B------:R-:W-:Y:S01]  /*f0d0*/  FFMA.FTZ R67, R0.reuse, -UR5, R67 ;  /* 0x8000000500437c23 */ /* 0x040fe20008010043 */
[----:B------:R-:W-:Y:S01]  /*f0e0*/  FFMA.FTZ R127, R0, -UR5, R127 ;  /* 0x80000005007f7c23 */ /* 0x000fe2000801007f */
[----:B------:R-:W-:Y:S01]  /*f0f0*/  FMNMX.FTZ R173, R4, R178, !PT ;  /* 0x000000b204ad7209 */ /* 0x000fe20007810000 */
[----:B------:R-:W-:Y:S01]  /*f100*/  FFMA.FTZ R117, R2, -UR5, R117 ;  /* 0x8000000502757c23 */ /* 0x000fe20008010075 */
[----:B------:R-:W-:Y:S01]  /*f110*/  FMNMX.FTZ R0, R10, R177, !PT ;  /* 0x000000b10a007209 */ /* 0x000fe20007810000 */
[----:B------:R-:W-:Y:S01]  /*f120*/  FFMA.FTZ R131, R2, -UR5, R131 ;  /* 0x8000000502837c23 */ /* 0x000fe20008010083 */
        /* <DEDUP_REMOVED lines=15> */
[----:B------:R-:W-:Y:S02]  /*f220*/  I2FP.F32.S32 R204, R204 ;  /* 0x000000cc00cc7245 */ /* 0x000fe40000201400 */
[----:B------:R-:W-:Y:S02]  /*f230*/  FMNMX.FTZ R0, R26, R0, !PT ;  /* 0x000000001a007209 */ /* 0x000fe40007810000 */
[----:B------:R-:W-:Y:S01]  /*f240*/  FMNMX.FTZ R2, R24, R2, !PT ;  /* 0x0000000218027209 */ /* 0x000fe20007810000 */
[C---:B------:R-:W-:Y:S01]  /*f250*/  FFMA.FTZ R55, R204.reuse, -UR5, R55 ;  /* 0x80000005cc377c23 */ /* 0x040fe20008010037 */
[----:B------:R-:W-:Y:S01]  /*f260*/  FMNMX.FTZ R176, R51, R176, !PT ;  /* 0x000000b033b07209 */ /* 0x000fe20007810000 */
[C---:B------:R-:W-:Y:S01]  /*f270*/  FFMA.FTZ R49, R204.reuse, -UR5, R49 ;  /* 0x80000005cc317c23 */ /* 0x040fe20008010031 */
[----:B------:R-:W-:Y:S01]  /*f280*/  FMNMX.FTZ R3, R21, R3, !PT ;  /* 0x0000000315037209 */ /* 0x000fe20007810000 */
[C---:B------:R-:W-:Y:S01]  /*f290*/  FFMA.FTZ R123, R204.reuse, -UR5, R123 ;  /* 0x80000005cc7b7c23 */ /* 0x040fe2000801007b */
        /* <DEDUP_REMOVED lines=96> */
[----:B------:R-:W-:Y:S01]  /*f8a0*/  FFMA.FTZ R128, R174, -UR5, R128 ;  /* 0x80000005ae807c23 */ /* 0x000fe20008010080 */
[----:B------:R-:W-:Y:S02]  /*f8b0*/  I2FP.F32.S32 R3, R206 ;  /* 0x000000ce00037245 */ /* 0x000fe40000201400 */
[----:B------:R-:W-:Y:S02]  /*f8c0*/  FMNMX.FTZ R2, R117, R2, !PT ;  /* 0x0000000275027209 */ /* 0x000fe40007810000 */
[----:B------:R-:W-:Y:S01]  /*f8d0*/  FMNMX.FTZ R0, R123, R0, !PT ;  /* 0x000000007b007209 */ /* 0x000fe20007810000 */
[----:B------:R-:W-:Y:S01]  /*f8e0*/  FFMA.FTZ R129, R3, -UR5, R129 ;  /* 0x8000000503817c23 */ /* 0x000fe20008010081 */
[----:B------:R-:W-:Y:S02]  /*f8f0*/  FMNMX.FTZ R174, R128, R2, !PT ;  /* 0x0000000280ae7209 */ /* 0x000fe40007810000 */
[----:B------:R-:W-:Y:S02]  /*f900*/  FMNMX.FTZ R0, R126, R0, !PT ;  /* 0x000000007e007209 */ /* 0x000fe40007810000 */
[----:B------:R-:W-:Y:S02]  /*f910*/  FMNMX.FTZ R174, R129, R174, !PT ;  /* 0x000000ae81ae7209 */ /* 0x000fe40007810000 */
[----:B------:R-:W-:Y:S02]  /*f920*/  FMNMX.FTZ R0, R127, R0, !PT ;  /* 0x000000007f007209 */ /* 0x000fe40007810000 */
[----:B-1----:R-:W-:Y:S01]  /*f930*/  FMNMX.FTZ R176, R176, R175, !PT ;  /* 0x000000afb0b07209 */ /* 0x002fe20007810000 */
[----:B------:R-:W1:Y:S01]  /*f940*/  SHFL.BFLY PT, R205, R174, 0x2, 0x1f ;  /* 0x0c401f00aecd7f89 */ /* 0x000e6200000e0000 */
[----:B------:R-:W-:Y:S07]  /*f950*/  FMNMX.FTZ R173, R109, R173, !PT ;  /* 0x000000ad6dad7209 */ /* 0x000fee0007810000 */
[----:B------:R-:W2:Y:S01]  /*f960*/  SHFL.BFLY PT, R2, R0, 0x2, 0x1f ;  /* 0x0c401f0000027f89 */ /* 0x000ea200000e0000 */
[----:B------:R-:W-:Y:S07]  /*f970*/  FMNMX.FTZ R173, R120, R173, !PT ;  /* 0x000000ad78ad7209 */ /* 0x000fee0007810000 */
[----:B------:R-:W4:Y:S01]  /*f980*/  SHFL.BFLY PT, R175, R176, 0x1, 0x1f ;  /* 0x0c201f00b0af7f89 */ /* 0x000f2200000e0000 */
[----:B------:R-:W-:Y:S04]  /*f990*/  FMNMX.FTZ R173, R121, R173, !PT ;  /* 0x000000ad79ad7209 */ /* 0x000fe80007810000 */
[----:B------:R-:W-:Y:S04]  /*f9a0*/  FMNMX.FTZ R173, R124, R173, !PT ;  /* 0x000000ad7cad7209 */ /* 0x000fe80007810000 */
[----:B------:R-:W-:Y:S05]  /*f9b0*/  FMNMX.FTZ R173, R125, R173, !PT ;  /* 0x000000ad7dad7209 */ /* 0x000fea0007810000 */
[----:B------:R-:W5:Y:S01]  /*f9c0*/  SHFL.BFLY PT, R204, R173, 0x2, 0x1f ;  /* 0x0c401f00adcc7f89 */ /* 0x000f6200000e0000 */
[----:B-1----:R-:W-:Y:S02]  /*f9d0*/  FMNMX.FTZ R174, R174, R205, !PT ;  /* 0x000000cdaeae7209 */ /* 0x002fe40007810000 */
[----:B--2---:R-:W-:Y:S05]  /*f9e0*/  FMNMX.FTZ R0, R0, R2, !PT ;  /* 0x0000000200007209 */ /* 0x004fea0007810000 */
[----:B------:R-:W1:Y:S01]  /*f9f0*/  SHFL.BFLY PT, R205, R174, 0x1, 0x1f ;  /* 0x0c201f00aecd7f89 */ /* 0x000e6200000e0000 */
[----:B----4-:R-:W-:Y:S07]  /*fa00*/  FMNMX.FTZ R176, R176, R175, !PT ;  /* 0x000000afb0b07209 */ /* 0x010fee0007810000 */
[----:B------:R-:W2:Y:S01]  /*fa10*/  SHFL.BFLY PT, R3, R0, 0x1, 0x1f ;  /* 0x0c201f0000037f89 */ /* 0x000ea200000e0000 */
[C---:B------:R-:W-:Y:S01]  /*fa20*/  FSETP.NEU.FTZ.AND P3, PT, R176.reuse, -INF , PT ;  /* 0xff800000b000780b */ /* 0x040fe20003f7d000 */
[----:B------:R-:W-:Y:S04]  /*fa30*/  FADD.FTZ R2, -R176, R172 ;  /* 0x000000acb0027221 */ /* 0x000fe80000010100 */
[----:B------:R-:W-:Y:S04]  /*fa40*/  FMUL.FTZ R2, R2, UR4 ;  /* 0x0000000402027c20 */ /* 0x000fe80008410000 */
[----:B------:R4:W3:Y:S01]  /*fa50*/  MUFU.EX2 R172, R2 ;  /* 0x0000000200ac7308 */ /* 0x0008e20000000800 */
[----:B-----5:R-:W-:Y:S05]  /*fa60*/  FMNMX.FTZ R204, R173, R204, !PT ;  /* 0x000000ccadcc7209 */ /* 0x020fea0007810000 */
[----:B------:R-:W5:Y:S01]  /*fa70*/  SHFL.BFLY PT, R206, R204, 0x1, 0x1f ;  /* 0x0c201f00ccce7f89 */ /* 0x000f6200000e0000 */
[----:B-1----:R-:W-:Y:S02]  /*fa80*/  FMNMX.FTZ R175, R174, R205, !PT ;  /* 0x000000cdaeaf7209 */ /* 0x002fe40007810000 */
[----:B--2---:R-:W-:Y:S04]  /*fa90*/  FMNMX.FTZ R173, R0, R3, !PT ;  /* 0x0000000300ad7209 */ /* 0x004fe80007810000 */
[----:B------:R-:W-:Y:S01]  /*faa0*/  FSETP.NEU.FTZ.AND P2, PT, R173, -INF , PT ;  /* 0xff800000ad00780b */ /* 0x000fe20003f5d000 */
[----:B----4-:R-:W-:Y:S01]  /*fab0*/  FADD.FTZ R2, -R175, R178 ;  /* 0x000000b2af027221 */ /* 0x010fe20000010100 */
[C---:B------:R-:W-:Y:S01]  /*fac0*/  FMUL.FTZ R178, R173.reuse, UR4 ;  /* 0x00000004adb27c20 */ /* 0x040fe20008410000 */
[----:B------:R-:W-:Y:S01]  /*fad0*/  FADD.FTZ R0, -R173, R177 ;  /* 0x000000b1ad007221 */ /* 0x000fe20000010100 */
[----:B------:R-:W-:Y:S01]  /*fae0*/  FMUL.FTZ R177, R176, UR4 ;  /* 0x00000004b0b17c20 */ /* 0x000fe20008410000 */
[----:B------:R-:W-:Y:S01]  /*faf0*/  FMUL.FTZ R2, R2, UR4 ;  /* 0x0000000402027c20 */ /* 0x000fe20008410000 */
[----:B---3--:R-:W-:Y:S01]  /*fb00*/  FMUL.FTZ R134, R172, R134 ;  /* 0x00000086ac867220 */ /* 0x008fe20000410000 */
[----:B------:R-:W-:Y:S01]  /*fb10*/  FMUL.FTZ R0, R0, UR4 ;  /* 0x0000000400007c20 */ /* 0x000fe20008410000 */
[----:B------:R-:W-:Y:S01]  /*fb20*/  FSEL R178, R178, RZ, P2 ;  /* 0x000000ffb2b27208 */ /* 0x000fe20001000000 */
[C---:B------:R-:W-:Y:S01]  /*fb30*/  FMUL.FTZ R135, R172.reuse, R135 ;  /* 0x00000087ac877220 */ /* 0x040fe20000410000 */
[----:B------:R-:W-:Y:S01]  /*fb40*/  FMUL.FTZ R146, R172, R146 ;  /* 0x00000092ac927220 */ /* 0x000fe20000410000 */
[----:B------:R-:W1:Y:S01]  /*fb50*/  MUFU.EX2 R3, R0 ;  /* 0x0000000000037308 */ /* 0x000e620000000800 */
[----:B------:R-:W-:Y:S01]  /*fb60*/  FSEL R177, R177, RZ, P3 ;  /* 0x000000ffb1b17208 */ /* 0x000fe20001800000 */
[--C-:B------:R-:W-:Y:S01]  /*fb70*/  FFMA.FTZ R213, R10, UR4, -R178.reuse ;  /* 0x000000040ad57c23 */ /* 0x100fe200080108b2 */
[--C-:B------:R-:W-:Y:S01]  /*fb80*/  FFMA.FTZ R15, R15, UR4, -R178.reuse ;  /* 0x000000040f0f7c23 */ /* 0x100fe200080108b2 */
[--C-:B------:R-:W-:Y:S01]  /*fb90*/  FFMA.FTZ R42, R42, UR4, -R178.reuse ;  /* 0x000000042a2a7c23 */ /* 0x100fe200080108b2 */
[--C-:B------:R-:W-:Y:S01]  /*fba0*/  FFMA.FTZ R43, R43, UR4, -R178.reuse ;  /* 0x000000042b2b7c23 */ /* 0x100fe200080108b2 */
[--C-:B------:R-:W-:Y:S01]  /*fbb0*/  FFMA.FTZ R46, R46, UR4, -R178.reuse ;  /* 0x000000042e2e7c23 */ /* 0x100fe200080108b2 */
[--C-:B------:R-:W-:Y:S03]  /*fbc0*/  FFMA.FTZ R47, R47, UR4, -R178.reuse ;  /* 0x000000042f2f7c23 */ /* 0x100fe600080108b2 */
[----:B------:R2:W-:Y:S01]  /*fbd0*/  MUFU.EX2 R233, R15 ;  /* 0x0000000f00e97308 */ /* 0x0005e20000000800 */
[--C-:B------:R-:W-:Y:S01]  /*fbe0*/  FFMA.FTZ R205, R6, UR4, -R177.reuse ;  /* 0x0000000406cd7c23 */ /* 0x100fe200080108b1 */
[--C-:B------:R-:W-:Y:S01]  /*fbf0*/  FFMA.FTZ R19, R19, UR4, -R177.reuse ;  /* 0x0000000413137c23 */ /* 0x100fe200080108b1 */
[--C-:B------:R-:W-:Y:S01]  /*fc00*/  FFMA.FTZ R240, R54, UR4, -R177.reuse ;  /* 0x0000000436f07c23 */ /* 0x100fe200080108b1 */
[--C-:B------:R-:W-:Y:S01]  /*fc10*/  FFMA.FTZ R207, R18, UR4, -R177.reuse ;  /* 0x0000000412cf7c23 */ /* 0x100fe200080108b1 */
[----:B------:R-:W-:Y:S01]  /*fc20*/  FMUL.FTZ R18, R172, R186 ;  /* 0x000000baac127220 */ /* 0x000fe20000410000 */
[----:B------:R-:W-:Y:S01]  /*fc30*/  FFMA.FTZ R229, R22, UR4, -R177 ;  /* 0x0000000416e57c23 */ /* 0x000fe200080108b1 */
[----:B------:R-:W-:Y:S03]  /*fc40*/  FMUL.FTZ R22, R172, R182 ;  /* 0x000000b6ac167220 */ /* 0x000fe60000410000 */
[----:B------:R-:W3:Y:S01]  /*fc50*/  MUFU.EX2 R213, R213 ;  /* 0x000000d500d57308 */ /* 0x000ee20000000800 */
[C---:B-1----:R-:W-:Y:S01]  /*fc60*/  FMUL.FTZ R10, R3.reuse, R198 ;  /* 0x000000c6030a7220 */ /* 0x042fe20000410000 */
[C---:B------:R-:W-:Y:S01]  /*fc70*/  FMUL.FTZ R138, R3.reuse, R138 ;  /* 0x0000008a038a7220 */ /* 0x040fe20000410000 */
[C---:B------:R-:W-:Y:S01]  /*fc80*/  FMUL.FTZ R139, R3.reuse, R139 ;  /* 0x0000008b038b7220 */ /* 0x040fe20000410000 */
[C---:B------:R-:W-:Y:S01]  /*fc90*/  FMUL.FTZ R142, R3.reuse, R142 ;  /* 0x0000008e038e7220 */ /* 0x040fe20000410000 */
[C---:B------:R-:W-:Y:S01]  /*fca0*/  FMUL.FTZ R143, R3.reuse, R143 ;  /* 0x0000008f038f7220 */ /* 0x040fe20000410000 */
[C---:B------:R-:W-:Y:S01]  /*fcb0*/  FMUL.FTZ R154, R3.reuse, R154 ;  /* 0x0000009a039a7220 */ /* 0x040fe20000410000 */
[C---:B------:R-:W-:Y:S03]  /*fcc0*/  FMUL.FTZ R155, R3.reuse, R155 ;  /* 0x0000009b039b7220 */ /* 0x040fe60000410000 */
[----:B------:R1:W-:Y:S01]  /*fcd0*/  MUFU.EX2 R234, R19 ;  /* 0x0000001300ea7308 */ /* 0x0003e20000000800 */
[----:B-----5:R-:W-:Y:S01]  /*fce0*/  FMNMX.FTZ R174, R204, R206, !PT ;  /* 0x000000ceccae7209 */ /* 0x020fe20007810000 */
[C---:B--2---:R-:W-:Y:S01]  /*fcf0*/  FMUL.FTZ R15, R3.reuse, R203 ;  /* 0x000000cb030f7220 */ /* 0x044fe20000410000 */
[C---:B------:R-:W-:Y:S01]  /*fd00*/  FMUL.FTZ R158, R3.reuse, R158 ;  /* 0x0000009e039e7220 */ /* 0x040fe20000410000 */
[C---:B------:R-:W-:Y:S01]  /*fd10*/  FMUL.FTZ R159, R3.reuse, R159 ;  /* 0x0000009f039f7220 */ /* 0x040fe20000410000 */
[C---:B------:R-:W-:Y:S01]  /*fd20*/  FSETP.NEU.FTZ.AND P2, PT, R174.reuse, -INF , PT ;  /* 0xff800000ae00780b */ /* 0x040fe20003f5d000 */
[C---:B------:R-:W-:Y:S01]  /*fd30*/  FMUL.FTZ R6, R174.reuse, UR4 ;  /* 0x00000004ae067c20 */ /* 0x040fe20008410000 */
[----:B------:R-:W-:Y:S03]  /*fd40*/  FMUL.FTZ R166, R3, R166 ;  /* 0x000000a603a67220 */ /* 0x000fe60000410000 */
[----:B------:R-:W2:Y:S01]  /*fd50*/  MUFU.EX2 R205, R205 ;  /* 0x000000cd00cd7308 */ /* 0x000ea20000000800 */
[----:B------:R-:W-:Y:S01]  /*fd60*/  FADD.FTZ R0, -R174, R179 ;  /* 0x000000b3ae007221 */ /* 0x000fe20000010100 */
[C---:B------:R-:W-:Y:S01]  /*fd70*/  FMUL.FTZ R179, R175.reuse, UR4 ;  /* 0x00000004afb37c20 */ /* 0x040fe20008410000 */
[----:B------:R-:W-:Y:S01]  /*fd80*/  FSETP.NEU.FTZ.AND P3, PT, R175, -INF , PT ;  /* 0xff800000af00780b */ /* 0x000fe20003f7d000 */
[--C-:B------:R-:W-:Y:S01]  /*fd90*/  FFMA.FTZ R206, R11, UR4, -R178.reuse ;  /* 0x000000040bce7c23 */ /* 0x100fe200080108b2 */
[----:B------:R-:W-:Y:S01]  /*fda0*/  FFMA.FTZ R215, R14, UR4, -R178 ;  /* 0x000000040ed77c23 */ /* 0x000fe200080108b2 */
[--C-:B------:R-:W-:Y:S01]  /*fdb0*/  FFMA.FTZ R231, R34, UR4, -R177.reuse ;  /* 0x0000000422e77c23 */ /* 0x100fe200080108b1 */
[----:B------:R-:W-:Y:S03]  /*fdc0*/  FSEL R179, R179, RZ, P3 ;  /* 0x000000ffb3b37208 */ /* 0x000fe60001800000 */
[----:B------:R-:W4:Y:S01]  /*fdd0*/  MUFU.EX2 R2, R2 ;  /* 0x0000000200027308 */ /* 0x000f220000000800 */
[----:B------:R-:W-:Y:S01]  /*fde0*/  FFMA.FTZ R232, R35, UR4, -R177 ;  /* 0x0000000423e87c23 */ /* 0x000fe200080108b1 */
[C---:B------:R-:W-:Y:S01]  /*fdf0*/  FMUL.FTZ R11, R3.reuse, R199 ;  /* 0x000000c7030b7220 */ /* 0x040fe20000410000 */
[C---:B------:R-:W-:Y:S01]  /*fe00*/  FMUL.FTZ R14, R3.reuse, R202 ;  /* 0x000000ca030e7220 */ /* 0x040fe20000410000 */
[C---:B------:R-:W-:Y:S01]  /*fe10*/  FMUL.FTZ R34, R3.reuse, R190 ;  /* 0x000000be03227220 */ /* 0x040fe20000410000 */
[C---:B------:R-:W-:Y:S01]  /*fe20*/  FMUL.FTZ R35, R3.reuse, R191 ;  /* 0x000000bf03237220 */ /* 0x040fe20000410000 */
[C---:B------:R-:W-:Y:S01]  /*fe30*/  FMUL.FTZ R167, R3.reuse, R167 ;  /* 0x000000a703a77220 */ /* 0x040fe20000410000 */
[----:B---3--:R-:W-:Y:S03]  /*fe40*/  FFMA.FTZ R3, R3, R208, R213 ;  /* 0x000000d003037223 */ /* 0x008fe600000100d5 */
[----:B------:R-:W-:Y:S01]  /*fe50*/  MUFU.EX2 R206, R206 ;  /* 0x000000ce00ce7308 */ /* 0x000fe20000000800 */
[----:B------:R-:W3:Y:S01]  /*fe60*/  LDSM.16.MT88.4 R208, [R218+0x8000] ;  /* 0x00800000dad0783b */ /* 0x000ee20000004200 */
[----:B------:R-:W-:Y:S01]  /*fe70*/  FSEL R54, R6, RZ, P2 ;  /* 0x000000ff06367208 */ /* 0x000fe20001000000 */
[----:B------:R-:W-:Y:S01]  /*fe80*/  FFMA.FTZ R16, R16, UR4, -R179 ;  /* 0x0000000410107c23 */ /* 0x000fe200080108b3 */
[----:B------:R-:W-:Y:S01]  /*fe90*/  FFMA.FTZ R230, R23, UR4, -R177 ;  /* 0x0000000417e67c23 */ /* 0x000fe200080108b1 */
[----:B------:R-:W-:Y:S01]  /*fea0*/  FFMA.FTZ R17, R17, UR4, -R179 ;  /* 0x0000000411117c23 */ /* 0x000fe200080108b3 */
[----:B------:R-:W-:Y:S01]  /*feb0*/  FFMA.FTZ R204, R7, UR4, -R177 ;  /* 0x0000000407cc7c23 */ /* 0x000fe200080108b1 */
[C---:B-1----:R-:W-:Y:S03]  /*fec0*/  FMUL.FTZ R19, R172.reuse, R187 ;  /* 0x000000bbac137220 */ /* 0x042fe60000410000 */
[----:B------:R4:W-:Y:S01]  /*fed0*/  MUFU.EX2 R243, R16 ;  /* 0x0000001000f37308 */ /* 0x0009e20000000800 */
[C---:B------:R-:W-:Y:S01]  /*fee0*/  FMUL.FTZ R23, R172.reuse, R183 ;  /* 0x000000b7ac177220 */ /* 0x040fe20000410000 */
[C---:B------:R-:W-:Y:S01]  /*fef0*/  FMUL.FTZ R7, R172.reuse, R195 ;  /* 0x000000c3ac077220 */ /* 0x040fe20000410000 */
[C---:B------:R-:W-:Y:S01]  /*ff00*/  FMUL.FTZ R147, R172.reuse, R147 ;  /* 0x00000093ac937220 */ /* 0x040fe20000410000 */
[C---:B------:R-:W-:Y:S01]  /*ff10*/  FMUL.FTZ R150, R172.reuse, R150 ;  /* 0x00000096ac967220 */ /* 0x040fe20000410000 */
[C---:B------:R-:W-:Y:S01]  /*ff20*/  FMUL.FTZ R151, R172.reuse, R151 ;  /* 0x00000097ac977220 */ /* 0x040fe20000410000 */
[C---:B------:R-:W-:Y:S01]  /*ff30*/  FMUL.FTZ R162, R172.reuse, R162 ;  /* 0x000000a2aca27220 */ /* 0x040fe20000410000 */
[C---:B------:R-:W-:Y:S03]  /*ff40*/  FMUL.FTZ R163, R172.reuse, R163 ;  /* 0x000000a3aca37220 */ /* 0x040fe60000410000 */
[----:B------:R-:W1:Y:S01]  /*ff50*/  MUFU.EX2 R204, R204 ;  /* 0x000000cc00cc7308 */ /* 0x000e620000000800 */
[C---:B------:R-:W-:Y:S01]  /*ff60*/  FMUL.FTZ R170, R172.reuse, R170 ;  /* 0x000000aaacaa7220 */ /* 0x040fe20000410000 */
[C---:B------:R-:W-:Y:S01]  /*ff70*/  FMUL.FTZ R171, R172.reuse, R171 ;  /* 0x000000abacab7220 */ /* 0x040fe20000410000 */
[C---:B------:R-:W-:Y:S01]  /*ff80*/  FMUL.FTZ R6, R172.reuse, R194 ;  /* 0x000000c2ac067220 */ /* 0x040fe20000410000 */
[----:B--2---:R-:W-:Y:S01]  /*ff90*/  FFMA.FTZ R172, R172, R241, R205 ;  /* 0x000000f1acac7223 */ /* 0x004fe200000100cd */
[--C-:B------:R-:W-:Y:S01]  /*ffa0*/  FFMA.FTZ R8, R8, UR4, -R54.reuse ;  /* 0x0000000408087c23 */ /* 0x100fe20008010836 */
[--C-:B------:R-:W-:Y:S01]  /*ffb0*/  FFMA.FTZ R9, R9, UR4, -R54.reuse ;  /* 0x0000000409097c23 */ /* 0x100fe20008010836 */
[--C-:B------:R-:W-:Y:S03]  /*ffc0*/  FFMA.FTZ R12, R12, UR4, -R54.reuse ;  /* 0x000000040c0c7c23 */ /* 0x100fe60008010836 */
[----:B------:R2:W-:Y:S01]  /*ffd0*/  MUFU.EX2 R241, R17 ;  /* 0x0000001100f17308 */ /* 0x0005e20000000800 */
[--C-:B------:R-:W-:Y:S01]  /*ffe0*/  FFMA.FTZ R4, R4, UR4, -R179.reuse ;  /* 0x0000000404047c23 */ /* 0x100fe200080108b3 */
[--C-:B------:R-:W-:Y:S01]  /*fff0*/  FFMA.FTZ R5, R5, UR4, -R179.reuse ;  /* 0x0000000405057c23 */ /* 0x100fe200080108b3 */
[--C-:B------:R-:W-:Y:S01]  /*10000*/  FFMA.FTZ R13, R13, UR4, -R54.reuse ;  /* 0x000000040d0d7c23 */ /* 0x100fe20008010836 */
[----:B----4-:R-:W-:Y:S01]  /*10010*/  FMUL.FTZ R16, R2, R184 ;  /* 0x000000b802107220 */ /* 0x010fe20000410000 */
        /* <DEDUP_REMOVED lines=9> */
[----:B------:R-:W-:Y:S01]  /*100b0*/  FFMA.FTZ R52, R52, UR4, -R179 ;  /* 0x0000000434347c23 */ /* 0x000fe200080108b3 */
[--C-:B------:R-:W-:Y:S03]  /*100c0*/  FFMA.FTZ R56, R56, UR4, -R54.reuse ;  /* 0x0000000438387c23 */ /* 0x100fe60008010836 */
[----:B------:R-:W-:Y:S01]  /*100d0*/  MUFU.EX2 R215, R215 ;  /* 0x000000d700d77308 */ /* 0x000fe20000000800 */
[----:B--2---:R-:W-:Y:S01]  /*100e0*/  FMUL.FTZ R17, R2, R185 ;  /* 0x000000b902117220 */ /* 0x004fe20000410000 */
[--C-:B------:R-:W-:Y:S01]  /*100f0*/  FFMA.FTZ R57, R57, UR4, -R54.reuse ;  /* 0x0000000439397c23 */ /* 0x100fe20008010836 */
[----:B------:R-:W2:Y:S01]  /*10100*/  LDSM.16.MT88.4 R184, [R221+0x8000] ;  /* 0x00800000ddb8783b */ /* 0x000ea20000004200 */
        /* <DEDUP_REMOVED lines=13> */
[----:B------:R-:W-:Y:S01]  /*101e0*/  FMUL.FTZ R0, R0, UR4 ;  /* 0x0000000400007c20 */ /* 0x000fe20008410000 */
[----:B------:R-:W-:Y:S01]  /*101f0*/  FFMA.FTZ R242, R66, UR4, -R177 ;  /* 0x0000000442f27c23 */ /* 0x000fe200080108b1 */
[--C-:B------:R-:W-:Y:S01]  /*10200*/  FFMA.FTZ R105, R105, UR4, -R54.reuse ;  /* 0x0000000469697c23 */ /* 0x100fe20008010836 */
[--C-:B------:R-:W-:Y:S01]  /*10210*/  FFMA.FTZ R108, R108, UR4, -R54.reuse ;  /* 0x000000046c6c7c23 */ /* 0x100fe20008010836 */
[--C-:B------:R-:W-:Y:S01]  /*10220*/  FFMA.FTZ R109, R109, UR4, -R54.reuse ;  /* 0x000000046d6d7c23 */ /* 0x100fe20008010836 */
[--C-:B------:R-:W-:Y:S01]  /*10230*/  FFMA.FTZ R120, R120, UR4, -R54.reuse ;  /* 0x0000000478787c23 */ /* 0x100fe20008010836 */
[--C-:B------:R-:W-:Y:S03]  /*10240*/  FFMA.FTZ R121, R121, UR4, -R54.reuse ;  /* 0x0000000479797c23 */ /* 0x100fe60008010836 */
[----:B------:R-:W4:Y:S01]  /*10250*/  MUFU.EX2 R0, R0 ;  /* 0x0000000000007308 */ /* 0x000f220000000800 */
[--C-:B------:R-:W-:Y:S01]  /*10260*/  FFMA.FTZ R124, R124, UR4, -R54.reuse ;  /* 0x000000047c7c7c23 */ /* 0x100fe20008010836 */
[----:B------:R-:W-:Y:S01]  /*10270*/  FFMA.FTZ R125, R125, UR4, -R54 ;  /* 0x000000047d7d7c23 */ /* 0x000fe20008010836 */
[C---:B-1----:R-:W-:Y:S01]  /*10280*/  F2FP.BF16.F32.PACK_AB R205, R204.reuse, R205 ;  /* 0x000000cdcccd723e */ /* 0x042fe200000010ff */
[----:B------:R-:W-:Y:S01]  /*10290*/  FADD.FTZ R204, R204, R172 ;  /* 0x000000accccc7221 */ /* 0x000fe20000010000 */
[----:B------:R-:W-:Y:S01]  /*102a0*/  F2FP.BF16.F32.PACK_AB R213, R206, R213 ;  /* 0x000000d5ced5723e */ /* 0x000fe200000010ff */
        /* <DEDUP_REMOVED lines=8> */
[----:B------:R-:W-:Y:S01]  /*10330*/  FMUL.FTZ R161, R2, R161 ;  /* 0x000000a102a17220 */ /* 0x000fe20000410000 */
[--C-:B------:R-:W-:Y:S03]  /*10340*/  FFMA.FTZ R20, R20, UR4, -R179.reuse ;  /* 0x0000000414147c23 */ /* 0x100fe600080108b3 */
[----:B------:R1:W5:Y:S01]  /*10350*/  MUFU.EX2 R198, R9 ;  /* 0x0000000900c67308 */ /* 0x0003620000000800 */
[C---:B----4-:R-:W-:Y:S01]  /*10360*/  FMUL.FTZ R136, R0.reuse, R136 ;  /* 0x0000008800887220 */ /* 0x050fe20000410000 */
[C---:B------:R-:W-:Y:S01]  /*10370*/  FMUL.FTZ R137, R0.reuse, R137 ;  /* 0x0000008900897220 */ /* 0x040fe20000410000 */
[C---:B------:R-:W-:Y:S01]  /*10380*/  FMUL.FTZ R140, R0.reuse, R140 ;  /* 0x0000008c008c7220 */ /* 0x040fe20000410000 */
[C---:B------:R-:W-:Y:S01]  /*10390*/  FMUL.FTZ R141, R0.reuse, R141 ;  /* 0x0000008d008d7220 */ /* 0x040fe20000410000 */
[C---:B------:R-:W-:Y:S01]  /*103a0*/  FMUL.FTZ R152, R0.reuse, R152 ;  /* 0x0000009800987220 */ /* 0x040fe20000410000 */
[C---:B------:R-:W-:Y:S01]  /*103b0*/  FMUL.FTZ R153, R0.reuse, R153 ;  /* 0x0000009900997220 */ /* 0x040fe20000410000 */
[C---:B------:R-:W-:Y:S03]  /*103c0*/  FMUL.FTZ R156, R0.reuse, R156 ;  /* 0x0000009c009c7220 */ /* 0x040fe60000410000 */
[----:B------:R4:W-:Y:S01]  /*103d0*/  MUFU.EX2 R199, R12 ;  /* 0x0000000c00c77308 */ /* 0x0009e20000000800 */
[C---:B------:R-:W-:Y:S01]  /*103e0*/  FMUL.FTZ R157, R0.reuse, R157 ;  /* 0x0000009d009d7220 */ /* 0x040fe20000410000 */
[----:B------:R-:W-:Y:S01]  /*103f0*/  FFMA.FTZ R21, R21, UR4, -R179 ;  /* 0x0000000415157c23 */ /* 0x000fe200080108b3 */
[C---:B------:R-:W-:Y:S01]  /*10400*/  FMUL.FTZ R164, R0.reuse, R164 ;  /* 0x000000a400a47220 */ /* 0x040fe20000410000 */
[----:B------:R-:W-:Y:S01]  /*10410*/  FMUL.FTZ R165, R0, R165 ;  /* 0x000000a500a57220 */ /* 0x000fe20000410000 */
[--C-:B------:R-:W-:Y:S01]  /*10420*/  FFMA.FTZ R27, R27, UR4, -R178.reuse ;  /* 0x000000041b1b7c23 */ /* 0x100fe200080108b2 */
[----:B------:R-:W-:Y:S01]  /*10430*/  FFMA.FTZ R236, R51, UR4, -R177 ;  /* 0x0000000433ec7c23 */ /* 0x000fe200080108b1 */
[----:B------:R-:W-:Y:S03]  /*10440*/  FFMA.FTZ R30, R30, UR4, -R178 ;  /* 0x000000041e1e7c23 */ /* 0x000fe600080108b2 */
[----:B------:R-:W3:Y:S01]  /*10450*/  MUFU.EX2 R202, R13 ;  /* 0x0000000d00ca7308 */ /* 0x000ee20000000800 */
[----:B------:R-:W-:Y:S01]  /*10460*/  FADD.FTZ R206, R206, R3 ;  /* 0x00000003cece7221 */ /* 0x000fe20000010000 */
[--C-:B------:R-:W-:Y:S01]  /*10470*/  FFMA.FTZ R246, R71, UR4, -R177.reuse ;  /* 0x0000000447f67c23 */ /* 0x100fe200080108b1 */
[----:B------:R-:W-:Y:S01]  /*10480*/  FADD.FTZ R3, R207, R204 ;  /* 0x000000cccf037221 */ /* 0x000fe20000010000 */
[----:B------:R-:W-:Y:S01]  /*10490*/  F2FP.BF16.F32.PACK_AB R207, R234, R207 ;  /* 0x000000cfeacf723e */ /* 0x000fe200000010ff */
[----:B------:R-:W-:Y:S01]  /*104a0*/  FADD.FTZ R71, R215, R206 ;  /* 0x000000ced7477221 */ /* 0x000fe20000010000 */
[----:B------:R-:W-:Y:S01]  /*104b0*/  F2FP.BF16.F32.PACK_AB R204, R238, R237 ;  /* 0x000000edeecc723e */ /* 0x000fe200000010ff */
[C---:B------:R-:W-:Y:S03]  /*104c0*/  FMUL.FTZ R4, R2.reuse, R192 ;  /* 0x000000c002047220 */ /* 0x040fe60000410000 */
[----:B------:R-:W-:Y:S01]  /*104d0*/  MUFU.EX2 R229, R229 ;  /* 0x000000e500e57308 */ /* 0x000fe20000000800 */
[----:B------:R-:W-:Y:S01]  /*104e0*/  F2FP.BF16.F32.PACK_AB R206, R241, R243 ;  /* 0x000000f3f1ce723e */ /* 0x000fe200000010ff */
[----:B------:R-:W-:Y:S01]  /*104f0*/  FMUL.FTZ R5, R2, R193 ;  /* 0x000000c102057220 */ /* 0x000fe20000410000 */
[C---:B-1----:R-:W-:Y:S01]  /*10500*/  FMUL.FTZ R9, R0.reuse, R197 ;  /* 0x000000c500097220 */ /* 0x042fe20000410000 */
[----:B------:R-:W-:Y:S01]  /*10510*/  F2FP.BF16.F32.PACK_AB R215, R233, R215 ;  /* 0x000000d7e9d7723e */ /* 0x000fe200000010ff */
[----:B------:R-:W-:Y:S01]  /*10520*/  FMUL.FTZ R8, R0, R196 ;  /* 0x000000c400087220 */ /* 0x000fe20000410000 */
[----:B-----5:R-:W-:Y:S01]  /*10530*/  F2FP.BF16.F32.PACK_AB R212, R198, R66 ;  /* 0x00000042c6d4723e */ /* 0x020fe200000010ff */
[----:B----4-:R-:W-:Y:S03]  /*10540*/  FMUL.FTZ R12, R0, R200 ;  /* 0x000000c8000c7220 */ /* 0x010fe60000410000 */
[----:B------:R-:W-:Y:S01]  /*10550*/  MUFU.EX2 R230, R230 ;  /* 0x000000e600e67308 */ /* 0x000fe20000000800 */
[----:B---3--:R-:W-:Y:S01]  /*10560*/  F2FP.BF16.F32.PACK_AB R214, R202, R199 ;  /* 0x000000c7cad6723e */ /* 0x008fe200000010ff */
[-C--:B------:R-:W-:Y:S05]  /*10570*/  HMMA.16816.F32.BF16 R4, R204, R208.reuse, R4 ;  /* 0x000000d0cc04723c */ /* 0x080fea0000041804 */
[----:B------:R-:W-:Y:S03]  /*10580*/  FMUL.FTZ R13, R0, R201 ;  /* 0x000000c9000d7220 */ /* 0x000fe60000410000 */
[----:B------:R-:W-:Y:S01]  /*10590*/  MUFU.EX2 R231, R231 ;  /* 0x000000e700e77308 */ /* 0x000fe20000000800 */
[C---:B------:R-:W-:Y:S04]  /*105a0*/  HMMA.16816.F32.BF16 R8, R212.reuse, R208, R8 ;  /* 0x000000d0d408723c */ /* 0x040fe80000041808 */
[--C-:B------:R-:W-:Y:S01]  /*105b0*/  FFMA.FTZ R239, R55, UR4, -R177.reuse ;  /* 0x0000000437ef7c23 */ /* 0x100fe200080108b1 */
[--C-:B------:R-:W-:Y:S01]  /*105c0*/  FFMA.FTZ R245, R82, UR4, -R177.reuse ;  /* 0x0000000452f57c23 */ /* 0x100fe200080108b1 */
[-C--:B------:R-:W-:Y:S03]  /*105d0*/  HMMA.16816.F32.BF16 R12, R212, R210.reuse, R12 ;  /* 0x000000d2d40c723c */ /* 0x080fe6000004180c */
[----:B------:R-:W1:Y:S02]  /*105e0*/  MUFU.EX2 R232, R232 ;  /* 0x000000e800e87308 */ /* 0x000e640000000800 */
[--C-:B------:R-:W-:Y:S01]  /*105f0*/  FFMA.FTZ R82, R83, UR4, -R177.reuse ;  /* 0x0000000453527c23 */ /* 0x100fe200080108b1 */
[C---:B------:R-:W-:Y:S07]  /*10600*/  HMMA.16816.F32.BF16 R16, R204.reuse, R210, R16 ;  /* 0x000000d2cc10723c */ /* 0x040fee0000041810 */
[----:B------:R3:W-:Y:S01]  /*10610*/  MUFU.EX2 R83, R20 ;  /* 0x0000001400537308 */ /* 0x0007e20000000800 */
[----:B------:R-:W-:Y:S01]  /*10620*/  FFMA.FTZ R55, R103, UR4, -R177 ;  /* 0x0000000467377c23 */ /* 0x000fe200080108b1 */
[-C--:B--2---:R-:W-:Y:S08]  /*10630*/  HMMA.16816.F32.BF16 R132, R204, R184.reuse, R132 ;  /* 0x000000b8cc84723c */ /* 0x084ff00000041884 */
[----:B------:R2:W-:Y:S01]  /*10640*/  MUFU.EX2 R103, R21 ;  /* 0x0000001500677308 */ /* 0x0005e20000000800 */
[C---:B------:R-:W-:Y:S04]  /*10650*/  HMMA.16816.F32.BF16 R136, R212.reuse, R184, R136 ;  /* 0x000000b8d488723c */ /* 0x040fe80000041888 */
[--C-:B------:R-:W-:Y:S02]  /*10660*/  FFMA.FTZ R32, R32, UR4, -R179.reuse ;  /* 0x0000000420207c23 */ /* 0x100fe400080108b3 */
[-C--:B------:R-:W-:Y:S03]  /*10670*/  HMMA.16816.F32.BF16 R140, R212, R186.reuse, R140 ;  /* 0x000000bad48c723c */ /* 0x080fe6000004188c */
[----:B------:R1:W-:Y:S02]  /*10680*/  MUFU.EX2 R51, R27 ;  /* 0x0000001b00337308 */ /* 0x0003e40000000800 */
[----:B------:R-:W-:Y:S01]  /*10690*/  FFMA.FTZ R33, R33, UR4, -R179 ;  /* 0x0000000421217c23 */ /* 0x000fe200080108b3 */
[C---:B------:R-:W-:Y:S01]  /*106a0*/  HMMA.16816.F32.BF16 R144, R204.reuse, R186, R144 ;  /* 0x000000bacc90723c */ /* 0x040fe20000041890 */
[----:B------:R-:W4:Y:S06]  /*106b0*/  LDSM.16.MT88.4 R184, [R219+0x8000] ;  /* 0x00800000dbb8783b */ /* 0x000f2c0000004200 */
[----:B------:R5:W-:Y:S01]  /*106c0*/  MUFU.EX2 R201, R32 ;  /* 0x0000002000c97308 */ /* 0x000be20000000800 */
[C---:B---3--:R-:W-:Y:S03]  /*106d0*/  FMUL.FTZ R20, R2.reuse, R180 ;  /* 0x000000b402147220 */ /* 0x048fe60000410000 */
[C---:B--2---:R-:W-:Y:S01]  /*106e0*/  FMUL.FTZ R21, R2.reuse, R181 ;  /* 0x000000b502157220 */ /* 0x044fe20000410000 */
[--C-:B------:R-:W-:Y:S01]  /*106f0*/  FFMA.FTZ R31, R31, UR4, -R178.reuse ;  /* 0x000000041f1f7c23 */ /* 0x100fe200080108b2 */
[----:B------:R-:W-:Y:S01]  /*10700*/  FMUL.FTZ R168, R2, R168 ;  /* 0x000000a802a87220 */ /* 0x000fe20000410000 */
[----:B------:R-:W-:Y:S03]  /*10710*/  LDSM.16.MT88.4 R180, [R218+0x8800] ;  /* 0x00880000dab4783b */ /* 0x000fe60000004200 */
[----:B------:R2:W3:Y:S01]  /*10720*/  MUFU.EX2 R208, R33 ;  /* 0x0000002100d07308 */ /* 0x0004e20000000800 */
[--C-:B------:R-:W-:Y:S01]  /*10730*/  FFMA.FTZ R26, R26, UR4, -R178.reuse ;  /* 0x000000041a1a7c23 */ /* 0x100fe200080108b2 */
[--C-:B------:R-:W-:Y:S01]  /*10740*/  FFMA.FTZ R235, R50, UR4, -R177.reuse ;  /* 0x0000000432eb7c23 */ /* 0x100fe200080108b1 */
[----:B------:R-:W-:Y:S01]  /*10750*/  FFMA.FTZ R244, R67, UR4, -R177 ;  /* 0x0000000443f47c23 */ /* 0x000fe200080108b1 */
[----:B------:R-:W-:Y:S01]  /*10760*/  FMUL.FTZ R169, R2, R169 ;  /* 0x000000a902a97220 */ /* 0x000fe20000410000 */
[----:B-1----:R-:W-:Y:S01]  /*10770*/  F2FP.BF16.F32.PACK_AB R27, R232, R231 ;  /* 0x000000e7e81b723e */ /* 0x002fe200000010ff */
[----:B------:R-:W-:Y:S01]  /*10780*/  FFMA.FTZ R48, R48, UR4, -R179 ;  /* 0x0000000430307c23 */ /* 0x000fe200080108b3 */
[--C-:B------:R-:W-:Y:S03]  /*10790*/  FFMA.FTZ R38, R38, UR4, -R177.reuse ;  /* 0x0000000426267c23 */ /* 0x100fe600080108b1 */
[----:B------:R3:W-:Y:S01]  /*107a0*/  MUFU.EX2 R50, R26 ;  /* 0x0000001a00327308 */ /* 0x0007e20000000800 */
[----:B-----5:R-:W-:Y:S01]  /*107b0*/  FMUL.FTZ R32, R0, R188 ;  /* 0x000000bc00207220 */ /* 0x020fe20000410000 */
[----:B------:R-:W-:Y:S01]  /*107c0*/  FFMA.FTZ R39, R39, UR4, -R177 ;  /* 0x0000000427277c23 */ /* 0x000fe200080108b1 */
[--C-:B------:R-:W-:Y:S01]  /*107d0*/  FFMA.FTZ R36, R36, UR4, -R179.reuse ;  /* 0x0000000424247c23 */ /* 0x100fe200080108b3 */
[----:B------:R-:W-:Y:S01]  /*107e0*/  FFMA.FTZ R37, R37, UR4, -R179 ;  /* 0x0000000425257c23 */ /* 0x000fe200080108b3 */
[--C-:B------:R-:W-:Y:S01]  /*107f0*/  FFMA.FTZ R247, R70, UR4, -R177.reuse ;  /* 0x0000000446f77c23 */ /* 0x100fe200080108b1 */
[--C-:B------:R-:W-:Y:S01]  /*10800*/  FFMA.FTZ R86, R86, UR4, -R177.reuse ;  /* 0x0000000456567c23 */ /* 0x100fe200080108b1 */
[--C-:B------:R-:W-:Y:S03]  /*10810*/  FFMA.FTZ R251, R98, UR4, -R177.reuse ;  /* 0x0000000462fb7c23 */ /* 0x100fe600080108b1 */
[----:B------:R1:W-:Y:S01]  /*10820*/  MUFU.EX2 R67, R25 ;  /* 0x0000001900437308 */ /* 0x0003e20000000800 */
[----:B--2---:R-:W-:Y:S01]  /*10830*/  FMUL.FTZ R33, R0, R189 ;  /* 0x000000bd00217220 */ /* 0x004fe20000410000 */
[--C-:B------:R-:W-:Y:S01]  /*10840*/  FFMA.FTZ R252, R87, UR4, -R177.reuse ;  /* 0x0000000457fc7c23 */ /* 0x100fe200080108b1 */
[--C-:B------:R-:W-:Y:S01]  /*10850*/  FFMA.FTZ R250, R99, UR4, -R177.reuse ;  /* 0x0000000463fa7c23 */ /* 0x100fe200080108b1 */
[----:B------:R-:W-:Y:S01]  /*10860*/  FFMA.FTZ R119, R119, UR4, -R177 ;  /* 0x0000000477777c23 */ /* 0x000fe200080108b1 */
[----:B------:R-:W-:Y:S01]  /*10870*/  FFMA.FTZ R53, R53, UR4, -R179 ;  /* 0x0000000435357c23 */ /* 0x000fe200080108b3 */
[----:B------:R-:W-:Y:S01]  /*10880*/  FFMA.FTZ R118, R118, UR4, -R177 ;  /* 0x0000000476767c23 */ /* 0x000fe200080108b1 */
[--C-:B------:R-:W-:Y:S03]  /*10890*/  FFMA.FTZ R49, R49, UR4, -R179.reuse ;  /* 0x0000000431317c23 */ /* 0x100fe600080108b3 */
[----:B------:R-:W-:Y:S01]  /*108a0*/  MUFU.EX2 R87, R30 ;  /* 0x0000001e00577308 */ /* 0x000fe20000000800 */
[----:B---3--:R-:W-:Y:S01]  /*108b0*/  F2FP.BF16.F32.PACK_AB R26, R208, R201 ;  /* 0x000000c9d01a723e */ /* 0x008fe200000010ff */
[--C-:B------:R-:W-:Y:S01]  /*108c0*/  FFMA.FTZ R65, R65, UR4, -R179.reuse ;  /* 0x0000000441417c23 */ /* 0x100fe200080108b3 */
[----:B------:R-:W-:Y:S01]  /*108d0*/  MOV R211, R119 ;  /* 0x0000007700d37202 */ /* 0x000fe20000000f00 */
[--C-:B------:R-:W-:Y:S01]  /*108e0*/  FFMA.FTZ R68, R68, UR4, -R179.reuse ;  /* 0x0000000444447c23 */ /* 0x100fe200080108b3 */
[----:B------:R-:W-:Y:S01]  /*108f0*/  MOV R210, R118 ;  /* 0x0000007600d27202 */ /* 0x000fe20000000f00 */
[-C--:B----4-:R-:W-:Y:S04]  /*10900*/  HMMA.16816.F32.BF16 R148, R204, R184.reuse, R148 ;  /* 0x000000b8cc94723c */ /* 0x090fe80000041894 */
[----:B------:R-:W2:Y:S01]  /*10910*/  MUFU.EX2 R99, R31 ;  /* 0x0000001f00637308 */ /* 0x000ea20000000800 */
[----:B-1----:R-:W-:Y:S01]  /*10920*/  F2FP.BF16.F32.PACK_AB R25, R230, R229 ;  /* 0x000000e5e619723e */ /* 0x002fe200000010ff */
[----:B------:R-:W-:Y:S01]  /*10930*/  FFMA.FTZ R69, R69, UR4, -R179 ;  /* 0x0000000445457c23 */ /* 0x000fe200080108b3 */
[----:B------:R-:W-:Y:S01]  /*10940*/  FADD.FTZ R3, R234, R3 ;  /* 0x00000003ea037221 */ /* 0x000fe20000010000 */
[C---:B------:R-:W-:Y:S06]  /*10950*/  HMMA.16816.F32.BF16 R152, R212.reuse, R184, R152 ;  /* 0x000000b8d498723c */ /* 0x040fec0000041898 */
[----:B------:R-:W-:Y:S01]  /*10960*/  MUFU.EX2 R194, R28 ;  /* 0x0000001c00c27308 */ /* 0x000fe20000000800 */
[----:B------:R-:W-:Y:S01]  /*10970*/  FADD.FTZ R3, R229, R3 ;  /* 0x00000003e5037221 */ /* 0x000fe20000010000 */
[-C--:B------:R-:W-:Y:S03]  /*10980*/  HMMA.16816.F32.BF16 R156, R212, R186.reuse, R156 ;  /* 0x000000bad49c723c */ /* 0x080fe6000004189c */
[--C-:B------:R-:W-:Y:S05]  /*10990*/  FFMA.FTZ R102, R102, UR4, -R177.reuse ;  /* 0x0000000466667c23 */ /* 0x100fea00080108b1 */
[----:B------:R1:W3:Y:S01]  /*109a0*/  MUFU.EX2 R196, R29 ;  /* 0x0000001d00c47308 */ /* 0x0002e20000000800 */
[C---:B------:R-:W-:Y:S01]  /*109b0*/  HMMA.16816.F32.BF16 R160, R204.reuse, R186, R160 ;  /* 0x000000bacca0723c */ /* 0x040fe200000418a0 */
[----:B------:R-:W4:Y:S03]  /*109c0*/  LDSM.16.MT88.4 R184, [R220+0x8000] ;  /* 0x00800000dcb8783b */ /* 0x000f260000004200 */
[----:B--2---:R-:W-:Y:S01]  /*109d0*/  F2FP.BF16.F32.PACK_AB R31, R99, R87 ;  /* 0x00000057631f723e */ /* 0x004fe200000010ff */
[--C-:B------:R-:W-:Y:S01]  /*109e0*/  FFMA.FTZ R114, R114, UR4, -R177.reuse ;  /* 0x0000000472727c23 */ /* 0x100fe200080108b1 */
[--C-:B------:R-:W-:Y:S03]  /*109f0*/  FFMA.FTZ R115, R115, UR4, -R177.reuse ;  /* 0x0000000473737c23 */ /* 0x100fe600080108b1 */
[----:B------:R-:W-:Y:S02]  /*10a00*/  MUFU.EX2 R235, R235 ;  /* 0x000000eb00eb7308 */ /* 0x000fe40000000800 */
[--C-:B------:R-:W-:Y:S01]  /*10a10*/  FFMA.FTZ R130, R130, UR4, -R177.reuse ;  /* 0x0000000482827c23 */ /* 0x100fe200080108b1 */
[----:B------:R-:W-:Y:S01]  /*10a20*/  FFMA.FTZ R177, R131, UR4, -R177 ;  /* 0x0000000483b17c23 */ /* 0x000fe200080108b1 */
[--C-:B------:R-:W-:Y:S01]  /*10a30*/  FFMA.FTZ R64, R64, UR4, -R179.reuse ;  /* 0x0000000440407c23 */ /* 0x100fe200080108b3 */
[--C-:B------:R-:W-:Y:S01]  /*10a40*/  FFMA.FTZ R58, R58, UR4, -R178.reuse ;  /* 0x000000043a3a7c23 */ /* 0x100fe200080108b2 */
[--C-:B------:R-:W-:Y:S04]  /*10a50*/  FFMA.FTZ R59, R59, UR4, -R178.reuse ;  /* 0x000000043b3b7c23 */ /* 0x100fe800080108b2 */
[----:B------:R-:W-:Y:S01]  /*10a60*/  MUFU.EX2 R236, R236 ;  /* 0x000000ec00ec7308 */ /* 0x000fe20000000800 */
[----:B-1----:R-:W-:Y:S01]  /*10a70*/  F2FP.BF16.F32.PACK_AB R29, R51, R50 ;  /* 0x00000032331d723e */ /* 0x002fe200000010ff */
[--C-:B------:R-:W-:Y:S01]  /*10a80*/  FFMA.FTZ R62, R62, UR4, -R178.reuse ;  /* 0x000000043e3e7c23 */ /* 0x100fe200080108b2 */
[----:B---3--:R-:W-:Y:S01]  /*10a90*/  F2FP.BF16.F32.PACK_AB R30, R196, R194 ;  /* 0x000000c2c41e723e */ /* 0x008fe200000010ff */
[--C-:B------:R-:W-:Y:S01]  /*10aa0*/  FFMA.FTZ R63, R63, UR4, -R178.reuse ;  /* 0x000000043f3f7c23 */ /* 0x100fe200080108b2 */
[----:B------:R-:W-:Y:S01]  /*10ab0*/  MOV R209, R130 ;  /* 0x0000008200d17202 */ /* 0x000fe20000000f00 */
        /* <DEDUP_REMOVED lines=20> */
[-C--:B----4-:R-:W-:Y:S03]  /*10c00*/  HMMA.16816.F32.BF16 R20, R204, R184.reuse, R20 ;  /* 0x000000b8cc14723c */ /* 0x090fe60000041814 */
[--C-:B------:R-:W-:Y:S01]  /*10c10*/  FFMA.FTZ R100, R100, UR4, -R179.reuse ;  /* 0x0000000464647c23 */ /* 0x100fe200080108b3 */
[--C-:B------:R-:W-:Y:S01]  /*10c20*/  FFMA.FTZ R101, R101, UR4, -R179.reuse ;  /* 0x0000000465657c23 */ /* 0x100fe200080108b3 */
[--C-:B------:R-:W-:Y:S03]  /*10c30*/  FFMA.FTZ R112, R112, UR4, -R179.reuse ;  /* 0x0000000470707c23 */ /* 0x100fe600080108b3 */
[----:B------:R-:W-:Y:S01]  /*10c40*/  MUFU.EX2 R98, R42 ;  /* 0x0000002a00627308 */ /* 0x000fe20000000800 */
[C---:B------:R-:W-:Y:S04]  /*10c50*/  HMMA.16816.F32.BF16 R32, R212.reuse, R184, R32 ;  /* 0x000000b8d420723c */ /* 0x040fe80000041820 */
[--C-:B------:R-:W-:Y:S01]  /*10c60*/  FFMA.FTZ R113, R113, UR4, -R179.reuse ;  /* 0x0000000471717c23 */ /* 0x100fe200080108b3 */
[----:B------:R-:W-:Y:S01]  /*10c70*/  FFMA.FTZ R116, R116, UR4, -R179 ;  /* 0x0000000474747c23 */ /* 0x000fe200080108b3 */
[-C--:B------:R-:W-:Y:S03]  /*10c80*/  HMMA.16816.F32.BF16 R164, R212, R186.reuse, R164 ;  /* 0x000000bad4a4723c */ /* 0x080fe600000418a4 */
[----:B------:R2:W-:Y:S02]  /*10c90*/  MUFU.EX2 R185, R48 ;  /* 0x0000003000b97308 */ /* 0x0005e40000000800 */
[----:B-1----:R-:W-:Y:S01]  /*10ca0*/  FADD.FTZ R49, R233, R71 ;  /* 0x00000047e9317221 */ /* 0x002fe20000010000 */
[----:B------:R-:W-:Y:S01]  /*10cb0*/  HMMA.16816.F32.BF16 R168, R204, R186, R168 ;  /* 0x000000bacca8723c */ /* 0x000fe200000418a8 */
[----:B------:R-:W3:Y:S06]  /*10cc0*/  LDL.LU R187, [R1+0x14] ;  /* 0x0000140001bb7983 */ /* 0x000eec0000300800 */
[----:B------:R-:W-:Y:S01]  /*10cd0*/  MUFU.EX2 R184, R38 ;  /* 0x0000002600b87308 */ /* 0x000fe20000000800 */
[----:B------:R-:W-:Y:S03]  /*10ce0*/  MOV R213, R55 ;  /* 0x0000003700d57202 */ /* 0x000fe60000000f00 */
[--C-:B------:R-:W-:Y:S01]  /*10cf0*/  FFMA.FTZ R117, R117, UR4, -R179.reuse ;  /* 0x0000000475757c23 */ /* 0x100fe200080108b3 */
[----:B------:R-:W-:Y:S01]  /*10d00*/  MOV R214, R114 ;  /* 0x0000007200d67202 */ /* 0x000fe20000000f00 */
[--C-:B------:R-:W-:Y:S04]  /*10d10*/  FFMA.FTZ R128, R128, UR4, -R179.reuse ;  /* 0x0000000480807c23 */ /* 0x100fe800080108b3 */
[----:B------:R1:W4:Y:S01]  /*10d20*/  MUFU.EX2 R55, R24 ;  /* 0x0000001800377308 */ /* 0x0003220000000800 */
[----:B--2---:R-:W-:Y:S01]  /*10d30*/  MOV R48, R86 ;  /* 0x0000005600307202 */ /* 0x004fe20000000f00 */
[----:B------:R-:W-:Y:S01]  /*10d40*/  FFMA.FTZ R179, R129, UR4, -R179 ;  /* 0x0000000481b37c23 */ /* 0x000fe200080108b3 */
[----:B------:R-:W-:Y:S02]  /*10d50*/  MOV R215, R115 ;  /* 0x0000007300d77202 */ /* 0x000fe40000000f00 */
[----:B------:R-:W-:Y:S05]  /*10d60*/  MOV R212, R102 ;  /* 0x0000006600d47202 */ /* 0x000fea0000000f00 */
[----:B------:R-:W-:Y:S10]  /*10d70*/  MUFU.EX2 R186, R39 ;  /* 0x0000002700ba7308 */ /* 0x000ff40000000800 */
[----:B------:R-:W2:Y:S01]  /*10d80*/  MUFU.EX2 R119, R43 ;  /* 0x0000002b00777308 */ /* 0x000ea20000000800 */
[----:B-1----:R-:W-:Y:S02]  /*10d90*/  F2FP.BF16.F32.PACK_AB R24, R103, R83 ;  /* 0x000000536718723e */ /* 0x002fe400000010ff */
[----:B----4-:R-:W-:Y:S07]  /*10da0*/  F2FP.BF16.F32.PACK_AB R28, R67, R55 ;  /* 0x00000037431c723e */ /* 0x010fee00000010ff */
[----:B------:R-:W-:Y:S01]  /*10db0*/  MUFU.EX2 R172, R46 ;  /* 0x0000002e00ac7308 */ /* 0x000fe20000000800 */
[-C--:B------:R-:W-:Y:S06]  /*10dc0*/  HMMA.16816.F32.BF16 R4, R24, R180.reuse, R4 ;  /* 0x000000b41804723c */ /* 0x080fec0000041804 */
[C---:B------:R-:W-:Y:S03]  /*10dd0*/  HMMA.16816.F32.BF16 R8, R28.reuse, R180, R8 ;  /* 0x000000b41c08723c */ /* 0x040fe60000041808 */
[----:B------:R-:W1:Y:S02]  /*10de0*/  MUFU.EX2 R200, R47 ;  /* 0x0000002f00c87308 */ /* 0x000e640000000800 */
[----:B--2---:R-:W-:Y:S01]  /*10df0*/  F2FP.BF16.F32.PACK_AB R37, R119, R98 ;  /* 0x000000627725723e */ /* 0x004fe200000010ff */
[-C--:B------:R-:W-:Y:S07]  /*10e00*/  HMMA.16816.F32.BF16 R12, R28, R182.reuse, R12 ;  /* 0x000000b61c0c723c */ /* 0x080fee000004180c */
[----:B------:R-:W-:Y:S01]  /*10e10*/  MUFU.EX2 R70, R40 ;  /* 0x0000002800467308 */ /* 0x000fe20000000800 */
[C---:B------:R-:W-:Y:S01]  /*10e20*/  HMMA.16816.F32.BF16 R16, R24.reuse, R182, R16 ;  /* 0x000000b61810723c */ /* 0x040fe20000041810 */
[----:B------:R-:W2:Y:S08]  /*10e30*/  LDSM.16.MT88.4 R180, [R221+0x8800] ;  /* 0x00880000ddb4783b */ /* 0x000eb00000004200 */
[----:B------:R4:W5:Y:S02]  /*10e40*/  MUFU.EX2 R86, R41 ;  /* 0x0000002900567308 */ /* 0x0009640000000800 */
[----:B-1----:R-:W-:Y:S08]  /*10e50*/  F2FP.BF16.F32.PACK_AB R39, R200, R172 ;  /* 0x000000acc827723e */ /* 0x002ff000000010ff */
[----:B------:R-:W-:Y:S10]  /*10e60*/  MUFU.EX2 R195, R44 ;  /* 0x0000002c00c37308 */ /* 0x000ff40000000800 */
[----:B------:R1:W2:Y:S01]  /*10e70*/  MUFU.EX2 R197, R45 ;  /* 0x0000002d00c57308 */ /* 0x0002a20000000800 */
[----:B----4-:R-:W-:Y:S01]  /*10e80*/  LDSM.16.MT88.4 R40, [R218+0xa000] ;  /* 0x00a00000da28783b */ /* 0x010fe20000004200 */
[----:B-----5:R-:W-:Y:S08]  /*10e90*/  F2FP.BF16.F32.PACK_AB R36, R86, R70 ;  /* 0x000000465624723e */ /* 0x020ff000000010ff */
[----:B------:R-:W-:Y:S10]  /*10ea0*/  MUFU.EX2 R190, R240 ;  /* 0x000000f000be7308 */ /* 0x000ff40000000800 */
[----:B------:R-:W-:Y:S01]  /*10eb0*/  MUFU.EX2 R193, R239 ;  /* 0x000000ef00c17308 */ /* 0x000fe20000000800 */
[----:B-1----:R-:W-:Y:S01]  /*10ec0*/  LDSM.16.MT88.4 R44, [R221+0xa000] ;  /* 0x00a00000dd2c783b */ /* 0x002fe20000004200 */
[----:B--2---:R-:W-:Y:S01]  /*10ed0*/  F2FP.BF16.F32.PACK_AB R38, R197, R195 ;  /* 0x000000c3c526723e */ /* 0x004fe200000010ff */
[-C--:B------:R-:W-:Y:S07]  /*10ee0*/  HMMA.16816.F32.BF16 R132, R24, R180.reuse, R132 ;  /* 0x000000b41884723c */ /* 0x080fee0000041884 */
[----:B------:R-:W-:Y:S01]  /*10ef0*/  MUFU.EX2 R192, R242 ;  /* 0x000000f200c07308 */ /* 0x000fe20000000800 */
[C---:B------:R-:W-:Y:S06]  /*10f00*/  HMMA.16816.F32.BF16 R136, R28.reuse, R180, R136 ;  /* 0x000000b41c88723c */ /* 0x040fec0000041888 */
[-C--:B------:R-:W-:Y:S03]  /*10f10*/  HMMA.16816.F32.BF16 R140, R28, R182.reuse, R140 ;  /* 0x000000b61c8c723c */ /* 0x080fe6000004188c */
[----:B------:R-:W-:Y:S03]  /*10f20*/  MUFU.EX2 R188, R53 ;  /* 0x0000003500bc7308 */ /* 0x000fe60000000800 */
[C---:B------:R-:W-:Y:S01]  /*10f30*/  HMMA.16816.F32.BF16 R144, R24.reuse, R182, R144 ;  /* 0x000000b61890723c */ /* 0x040fe20000041890 */
[----:B------:R-:W1:Y:S06]  /*10f40*/  LDSM.16.MT88.4 R180, [R219+0x8800] ;  /* 0x00880000dbb4783b */ /* 0x000e6c0000004200 */
[----:B------:R-:W-:Y:S10]  /*10f50*/  MUFU.EX2 R206, R65 ;  /* 0x0000004100ce7308 */ /* 0x000ff40000000800 */
[----:B------:R-:W-:Y:S10]  /*10f60*/  MUFU.EX2 R179, R179 ;  /* 0x000000b300b37308 */ /* 0x000ff40000000800 */
[----:B------:R-:W-:Y:S10]  /*10f70*/  MUFU.EX2 R207, R244 ;  /* 0x000000f400cf7308 */ /* 0x000ff40000000800 */
[----:B------:R-:W-:Y:S10]  /*10f80*/  MUFU.EX2 R189, R64 ;  /* 0x0000004000bd7308 */ /* 0x000ff40000000800 */
[----:B------:R2:W-:Y:S01]  /*10f90*/  MUFU.EX2 R130, R58 ;  /* 0x0000003a00827308 */ /* 0x0005e20000000800 */
[-C--:B-1----:R-:W-:Y:S09]  /*10fa0*/  HMMA.16816.F32.BF16 R148, R24, R180.reuse, R148 ;  /* 0x000000b41894723c */ /* 0x082ff20000041894 */
[----:B------:R1:W-:Y:S01]  /*10fb0*/  MUFU.EX2 R205, R63 ;  /* 0x0000003f00cd7308 */ /* 0x0003e20000000800 */
[C---:B------:R-:W-:Y:S09]  /*10fc0*/  HMMA.16816.F32.BF16 R152, R28.reuse, R180, R152 ;  /* 0x000000b41c98723c */ /* 0x040ff20000041898 */
[----:B------:R-:W-:Y:S02]  /*10fd0*/  MUFU.EX2 R115, R56 ;  /* 0x0000003800737308 */ /* 0x000fe40000000800 */
[--C-:B--2---:R-:W-:Y:S01]  /*10fe0*/  FFMA.FTZ R58, R123, UR4, -R178.reuse ;  /* 0x000000047b3a7c23 */ /* 0x104fe200080108b2 */
[-C--:B------:R-:W-:Y:S06]  /*10ff0*/  HMMA.16816.F32.BF16 R156, R28, R182.reuse, R156 ;  /* 0x000000b61c9c723c */ /* 0x080fec000004189c */
[C---:B------:R-:W-:Y:S01]  /*11000*/  HMMA.16816.F32.BF16 R160, R24.reuse, R182, R160 ;  /* 0x000000b618a0723c */ /* 0x040fe200000418a0 */
[----:B------:R-:W2:Y:S01]  /*11010*/  LDSM.16.MT88.4 R180, [R220+0x8800] ;  /* 0x00880000dcb4783b */ /* 0x000ea20000004200 */
[----:B------:R4:W-:Y:S03]  /*11020*/  MUFU.EX2 R114, R57 ;  /* 0x0000003900727308 */ /* 0x0009e60000000800 */
[--C-:B-1----:R-:W-:Y:S07]  /*11030*/  FFMA.FTZ R63, R111, UR4, -R178.reuse ;  /* 0x000000046f3f7c23 */ /* 0x102fee00080108b2 */
[----:B------:R-:W-:Y:S10]  /*11040*/  MUFU.EX2 R191, R60 ;  /* 0x0000003c00bf7308 */ /* 0x000ff40000000800 */
[----:B------:R-:W-:Y:S01]  /*11050*/  MUFU.EX2 R204, R61 ;  /* 0x0000003d00cc7308 */ /* 0x000fe20000000800 */
[--C-:B----4-:R-:W-:Y:S09]  /*11060*/  FFMA.FTZ R57, R126, UR4, -R178.reuse ;  /* 0x000000047e397c23 */ /* 0x110ff200080108b2 */
[----:B------:R-:W-:Y:S10]  /*11070*/  MUFU.EX2 R71, R247 ;  /* 0x000000f700477308 */ /* 0x000ff40000000800 */
[----:B------:R-:W-:Y:S01]  /*11080*/  MUFU.EX2 R102, R246 ;  /* 0x000000f600667308 */ /* 0x000fe20000000800 */
[-C--:B--2---:R-:W-:Y:S09]  /*11090*/  HMMA.16816.F32.BF16 R20, R24, R180.reuse, R20 ;  /* 0x000000b41814723c */ /* 0x084ff20000041814 */
[----:B------:R-:W-:Y:S01]  /*110a0*/  MUFU.EX2 R123, R245 ;  /* 0x000000f5007b7308 */ /* 0x000fe20000000800 */
[C---:B------:R-:W-:Y:S09]  /*110b0*/  HMMA.16816.F32.BF16 R32, R28.reuse, R180, R32 ;  /* 0x000000b41c20723c */ /* 0x040ff20000041820 */
[----:B------:R1:W2:Y:S01]  /*110c0*/  MUFU.EX2 R181, R59 ;  /* 0x0000003b00b57308 */ /* 0x0002a20000000800 */
[-C--:B------:R-:W-:Y:S01]  /*110d0*/  HMMA.16816.F32.BF16 R164, R28, R182.reuse, R164 ;  /* 0x000000b61ca4723c */ /* 0x080fe200000418a4 */
[----:B------:R-:W4:Y:S08]  /*110e0*/  LDSM.16.MT88.4 R28, [R218+0x9000] ;  /* 0x00900000da1c783b */ /* 0x000f300000004200 */
[----:B------:R-:W-:Y:S01]  /*110f0*/  MUFU.EX2 R111, R69 ;  /* 0x00000045006f7308 */ /* 0x000fe20000000800 */
[----:B------:R-:W-:Y:S07]  /*11100*/  HMMA.16816.F32.BF16 R168, R24, R182, R168 ;  /* 0x000000b618a8723c */ /* 0x000fee00000418a8 */
[----:B------:R-:W-:Y:S02]  /*11110*/  F2FP.BF16.F32.PACK_AB R25, R186, R184 ;  /* 0x000000b8ba19723e */ /* 0x000fe400000010ff */
[----:B------:R5:W2:Y:S02]  /*11120*/  MUFU.EX2 R182, R52 ;  /* 0x0000003400b67308 */ /* 0x000aa40000000800 */
[----:B------:R-:W-:Y:S01]  /*11130*/  F2FP.BF16.F32.PACK_AB R26, R203, R185 ;  /* 0x000000b9cb1a723e */ /* 0x000fe200000010ff */
[--C-:B-1----:R-:W-:Y:S01]  /*11140*/  FFMA.FTZ R59, R122, UR4, -R178.reuse ;  /* 0x000000047a3b7c23 */ /* 0x102fe200080108b2 */
[----:B------:R-:W-:Y:S01]  /*11150*/  F2FP.BF16.F32.PACK_AB R27, R236, R235 ;  /* 0x000000ebec1b723e */ /* 0x000fe200000010ff */
[----:B------:R-:W-:Y:S01]  /*11160*/  FFMA.FTZ R178, R127, UR4, -R178 ;  /* 0x000000047fb27c23 */ /* 0x000fe200080108b2 */
[----:B------:R-:W-:Y:S04]  /*11170*/  F2FP.BF16.F32.PACK_AB R24, R131, R118 ;  /* 0x000000768318723e */ /* 0x000fe800000010ff */
[----:B------:R3:W-:Y:S10]  /*11180*/  MUFU.EX2 R69, R48 ;  /* 0x0000003000457308 */ /* 0x0007f40000000800 */
[----:B------:R-:W-:Y:S01]  /*11190*/  MUFU.EX2 R178, R178 ;  /* 0x000000b200b27308 */ /* 0x000fe20000000800 */
[----:B-----5:R-:W5:Y:S09]  /*111a0*/  LDL.LU R52, [R1+0x18] ;  /* 0x0000180001347983 */ /* 0x020f720000300800 */
[----:B------:R-:W1:Y:S01]  /*111b0*/  MUFU.EX2 R183, R62 ;  /* 0x0000003e00b77308 */ /* 0x000e620000000800 */
[-C--:B----4-:R-:W-:Y:S09]  /*111c0*/  HMMA.16816.F32.BF16 R4, R24, R28.reuse, R4 ;  /* 0x0000001c1804723c */ /* 0x090ff20000041804 */
[----:B------:R-:W-:Y:S01]  /*111d0*/  MUFU.EX2 R127, R82 ;  /* 0x00000052007f7308 */ /* 0x000fe20000000800 */
[C---:B------:R-:W-:Y:S06]  /*111e0*/  HMMA.16816.F32.BF16 R8, R36.reuse, R28, R8 ;  /* 0x0000001c2408723c */ /* 0x040fec0000041808 */
[-C--:B------:R-:W-:Y:S03]  /*111f0*/  HMMA.16816.F32.BF16 R12, R36, R30.reuse, R12 ;  /* 0x0000001e240c723c */ /* 0x080fe6000004180c */
[----:B------:R-:W-:Y:S03]  /*11200*/  MUFU.EX2 R82, R68 ;  /* 0x0000004400527308 */ /* 0x000fe60000000800 */
[C---:B------:R-:W-:Y:S01]  /*11210*/  HMMA.16816.F32.BF16 R16, R24.reuse, R30, R16 ;  /* 0x0000001e1810723c */ /* 0x040fe20000041810 */
[----:B------:R-:W4:Y:S06]  /*11220*/  LDSM.16.MT88.4 R28, [R221+0x9000] ;  /* 0x00900000dd1c783b */ /* 0x000f2c0000004200 */
[----:B------:R-:W-:Y:S10]  /*11230*/  MUFU.EX2 R122, R80 ;  /* 0x00000050007a7308 */ /* 0x000ff40000000800 */
[----:B------:R-:W-:Y:S01]  /*11240*/  MUFU.EX2 R180, R81 ;  /* 0x0000005100b47308 */ /* 0x000fe20000000800 */
[----:B---3--:R-:W-:Y:S01]  /*11250*/  FFMA.FTZ R48, R2, R187, R237 ;  /* 0x000000bb02307223 */ /* 0x008fe200000100ed */
[----:B------:R-:W-:Y:S01]  /*11260*/  FADD.FTZ R2, R50, R49 ;  /* 0x0000003132027221 */ /* 0x000fe20000010000 */
[----:B------:R-:W-:Y:S07]  /*11270*/  FADD.FTZ R50, R230, R3 ;  /* 0x00000003e6327221 */ /* 0x000fee0000010000 */
[----:B------:R-:W-:Y:S01]  /*11280*/  MUFU.EX2 R74, R74 ;  /* 0x0000004a004a7308 */ /* 0x000fe20000000800 */
[----:B------:R-:W-:Y:S01]  /*11290*/  FADD.FTZ R48, R238, R48 ;  /* 0x00000030ee307221 */ /* 0x000fe20000010000 */
[----:B------:R-:W-:Y:S03]  /*112a0*/  FADD.FTZ R49, R51, R2 ;  /* 0x0000000233317221 */ /* 0x000fe60000010000 */
[----:B------:R-:W-:Y:S05]  /*112b0*/  FADD.FTZ R2, R243, R48 ;  /* 0x00000030f3027221 */ /* 0x000fea0000010000 */
[----:B------:R-:W3:Y:S01]  /*112c0*/  MUFU.EX2 R75, R75 ;  /* 0x0000004b004b7308 */ /* 0x000ee20000000800 */
[----:B------:R-:W-:Y:S04]  /*112d0*/  FADD.FTZ R2, R241, R2 ;  /* 0x00000002f1027221 */ /* 0x000fe80000010000 */
[----:B------:R-:W-:Y:S05]  /*112e0*/  FADD.FTZ R2, R83, R2 ;  /* 0x0000000253027221 */ /* 0x000fea0000010000 */
[----:B------:R-:W-:Y:S01]  /*112f0*/  MUFU.EX2 R80, R78 ;  /* 0x0000004e00507308 */ /* 0x000fe20000000800 */
[-C--:B----4-:R-:W-:Y:S09]  /*11300*/  HMMA.16816.F32.BF16 R132, R24, R28.reuse, R132 ;  /* 0x0000001c1884723c */ /* 0x090ff20000041884 */
[----:B------:R-:W4:Y:S01]  /*11310*/  MUFU.EX2 R81, R79 ;  /* 0x0000004f00517308 */ /* 0x000f220000000800 */
[C---:B------:R-:W-:Y:S09]  /*11320*/  HMMA.16816.F32.BF16 R136, R36.reuse, R28, R136 ;  /* 0x0000001c2488723c */ /* 0x040ff20000041888 */
[----:B------:R-:W-:Y:S01]  /*11330*/  MUFU.EX2 R72, R72 ;  /* 0x0000004800487308 */ /* 0x000fe20000000800 */
[-C--:B------:R-:W-:Y:S06]  /*11340*/  HMMA.16816.F32.BF16 R140, R36, R30.reuse, R140 ;  /* 0x0000001e248c723c */ /* 0x080fec000004188c */
[C---:B------:R-:W-:Y:S01]  /*11350*/  HMMA.16816.F32.BF16 R144, R24.reuse, R30, R144 ;  /* 0x0000001e1890723c */ /* 0x040fe20000041890 */
[----:B------:R-:W2:Y:S02]  /*11360*/  LDSM.16.MT88.4 R28, [R219+0x9000] ;  /* 0x00900000db1c783b */ /* 0x000ea40000004200 */
[----:B------:R-:W4:Y:S10]  /*11370*/  MUFU.EX2 R73, R73 ;  /* 0x0000004900497308 */ /* 0x000f340000000800 */
[----:B------:R-:W-:Y:S10]  /*11380*/  MUFU.EX2 R76, R76 ;  /* 0x0000004c004c7308 */ /* 0x000ff40000000800 */
[----:B------:R-:W4:Y:S10]  /*11390*/  MUFU.EX2 R77, R77 ;  /* 0x0000004d004d7308 */ /* 0x000f340000000800 */
[----:B------:R-:W-:Y:S10]  /*113a0*/  MUFU.EX2 R78, R252 ;  /* 0x000000fc004e7308 */ /* 0x000ff40000000800 */
[----:B------:R-:W-:Y:S01]  /*113b0*/  MUFU.EX2 R79, R251 ;  /* 0x000000fb004f7308 */ /* 0x000fe20000000800 */
[-C--:B--2---:R-:W-:Y:S09]  /*113c0*/  HMMA.16816.F32.BF16 R148, R24, R28.reuse, R148 ;  /* 0x0000001c1894723c */ /* 0x084ff20000041894 */
[----:B------:R-:W-:Y:S01]  /*113d0*/  MUFU.EX2 R126, R250 ;  /* 0x000000fa007e7308 */ /* 0x000fe20000000800 */
[C---:B------:R-:W-:Y:S09]  /*113e0*/  HMMA.16816.F32.BF16 R152, R36.reuse, R28, R152 ;  /* 0x0000001c2498723c */ /* 0x040ff20000041898 */
[----:B------:R-:W-:Y:S01]  /*113f0*/  MUFU.EX2 R84, R84 ;  /* 0x0000005400547308 */ /* 0x000fe20000000800 */
[-C--:B------:R-:W-:Y:S09]  /*11400*/  HMMA.16816.F32.BF16 R156, R36, R30.reuse, R156 ;  /* 0x0000001e249c723c */ /* 0x080ff2000004189c */
[----:B------:R-:W-:Y:S01]  /*11410*/  MUFU.EX2 R85, R85 ;  /* 0x0000005500557308 */ /* 0x000fe20000000800 */
[C---:B------:R-:W-:Y:S01]  /*11420*/  HMMA.16816.F32.BF16 R160, R24.reuse, R30, R160 ;  /* 0x0000001e18a0723c */ /* 0x040fe200000418a0 */
[----:B------:R-:W2:Y:S08]  /*11430*/  LDSM.16.MT88.4 R28, [R220+0x9000] ;  /* 0x00900000dc1c783b */ /* 0x000eb00000004200 */
[----:B------:R-:W-:Y:S10]  /*11440*/  MUFU.EX2 R96, R96 ;  /* 0x0000006000607308 */ /* 0x000ff40000000800 */
[----:B------:R-:W-:Y:S10]  /*11450*/  MUFU.EX2 R97, R97 ;  /* 0x0000006100617308 */ /* 0x000ff40000000800 */
[----:B------:R-:W-:Y:S10]  /*11460*/  MUFU.EX2 R90, R90 ;  /* 0x0000005a005a7308 */ /* 0x000ff40000000800 */
[----:B------:R-:W4:Y:S10]  /*11470*/  MUFU.EX2 R91, R91 ;  /* 0x0000005b005b7308 */ /* 0x000f340000000800 */
[----:B------:R-:W-:Y:S01]  /*11480*/  MUFU.EX2 R94, R94 ;  /* 0x0000005e005e7308 */ /* 0x000fe20000000800 */
[-C--:B--2---:R-:W-:Y:S06]  /*11490*/  HMMA.16816.F32.BF16 R20, R24, R28.reuse, R20 ;  /* 0x0000001c1814723c */ /* 0x084fec0000041814 */
[C---:B------:R-:W-:Y:S03]  /*114a0*/  HMMA.16816.F32.BF16 R32, R36.reuse, R28, R32 ;  /* 0x0000001c2420723c */ /* 0x040fe60000041820 */
[----:B------:R-:W2:Y:S03]  /*114b0*/  MUFU.EX2 R95, R95 ;  /* 0x0000005f005f7308 */ /* 0x000ea60000000800 */
[-C--:B------:R-:W-:Y:S01]  /*114c0*/  HMMA.16816.F32.BF16 R164, R36, R30.reuse, R164 ;  /* 0x0000001e24a4723c */ /* 0x080fe200000418a4 */
[----:B------:R-:W3:Y:S06]  /*114d0*/  LDSM.16.MT88.4 R36, [R218+0x9800] ;  /* 0x00980000da24783b */ /* 0x000eec0000004200 */
[----:B------:R-:W-:Y:S01]  /*114e0*/  MUFU.EX2 R88, R88 ;  /* 0x0000005800587308 */ /* 0x000fe20000000800 */
[----:B------:R-:W-:Y:S01]  /*114f0*/  F2FP.BF16.F32.PACK_AB R29, R181, R130 ;  /* 0x00000082b51d723e */ /* 0x000fe200000010ff */
[----:B------:R-:W-:Y:S04]  /*11500*/  HMMA.16816.F32.BF16 R168, R24, R30, R168 ;  /* 0x0000001e18a8723c */ /* 0x000fe800000418a8 */
[----:B------:R-:W-:Y:S04]  /*11510*/  F2FP.BF16.F32.PACK_AB R28, R114, R115 ;  /* 0x00000073721c723e */ /* 0x000fe800000010ff */
[----:B------:R-:W2:Y:S03]  /*11520*/  MUFU.EX2 R89, R89 ;  /* 0x0000005900597308 */ /* 0x000ea60000000800 */
[----:B------:R-:W-:Y:S02]  /*11530*/  F2FP.BF16.F32.PACK_AB R25, R193, R190 ;  /* 0x000000bec119723e */ /* 0x000fe400000010ff */
[----:B------:R-:W-:Y:S02]  /*11540*/  F2FP.BF16.F32.PACK_AB R27, R207, R192 ;  /* 0x000000c0cf1b723e */ /* 0x000fe400000010ff */
[----:B------:R-:W-:Y:S03]  /*11550*/  F2FP.BF16.F32.PACK_AB R24, R188, R182 ;  /* 0x000000b6bc18723e */ /* 0x000fe600000010ff */
[----:B------:R-:W-:Y:S01]  /*11560*/  MUFU.EX2 R92, R92 ;  /* 0x0000005c005c7308 */ /* 0x000fe20000000800 */
[----:B------:R-:W-:Y:S02]  /*11570*/  F2FP.BF16.F32.PACK_AB R26, R206, R189 ;  /* 0x000000bdce1a723e */ /* 0x000fe400000010ff */
[----:B-1----:R-:W-:Y:S02]  /*11580*/  F2FP.BF16.F32.PACK_AB R31, R205, R183 ;  /* 0x000000b7cd1f723e */ /* 0x002fe400000010ff */
[----:B------:R-:W-:Y:S05]  /*11590*/  F2FP.BF16.F32.PACK_AB R30, R204, R191 ;  /* 0x000000bfcc1e723e */ /* 0x000fea00000010ff */
[----:B------:R-:W1:Y:S10]  /*115a0*/  MUFU.EX2 R93, R93 ;  /* 0x0000005d005d7308 */ /* 0x000e740000000800 */
[----:B------:R-:W-:Y:S01]  /*115b0*/  MUFU.EX2 R68, R212 ;  /* 0x000000d400447308 */ /* 0x000fe20000000800 */
[-C--:B---3--:R-:W-:Y:S09]  /*115c0*/  HMMA.16816.F32.BF16 R4, R24, R36.reuse, R4 ;  /* 0x000000241804723c */ /* 0x088ff20000041804 */
[----:B------:R-:W-:Y:S01]  /*115d0*/  MUFU.EX2 R65, R214 ;  /* 0x000000d600417308 */ /* 0x000fe20000000800 */
[C---:B------:R-:W-:Y:S09]  /*115e0*/  HMMA.16816.F32.BF16 R8, R28.reuse, R36, R8 ;  /* 0x000000241c08723c */ /* 0x040ff20000041808 */
[----:B------:R-:W-:Y:S01]  /*115f0*/  MUFU.EX2 R64, R215 ;  /* 0x000000d700407308 */ /* 0x000fe20000000800 */
[-C--:B------:R-:W-:Y:S06]  /*11600*/  HMMA.16816.F32.BF16 R12, R28, R38.reuse, R12 ;  /* 0x000000261c0c723c */ /* 0x080fec000004180c */
[C---:B------:R-:W-:Y:S01]  /*11610*/  HMMA.16816.F32.BF16 R16, R24.reuse, R38, R16 ;  /* 0x000000261810723c */ /* 0x040fe20000041810 */
[----:B------:R-:W3:Y:S02]  /*11620*/  LDSM.16.MT88.4 R36, [R221+0x9800] ;  /* 0x00980000dd24783b */ /* 0x000ee40000004200 */
[----:B------:R-:W-:Y:S10]  /*11630*/  MUFU.EX2 R100, R100 ;  /* 0x0000006400647308 */ /* 0x000ff40000000800 */
[----:B------:R-:W-:Y:S10]  /*11640*/  MUFU.EX2 R101, R101 ;  /* 0x0000006500657308 */ /* 0x000ff40000000800 */
[----:B------:R-:W-:Y:S10]  /*11650*/  MUFU.EX2 R112, R112 ;  /* 0x0000007000707308 */ /* 0x000ff40000000800 */
[----:B------:R-:W-:Y:S10]  /*11660*/  MUFU.EX2 R113, R113 ;  /* 0x0000007100717308 */ /* 0x000ff40000000800 */
[----:B------:R-:W-:Y:S01]  /*11670*/  MUFU.EX2 R106, R106 ;  /* 0x0000006a006a7308 */ /* 0x000fe20000000800 */
[-C--:B---3--:R-:W-:Y:S09]  /*11680*/  HMMA.16816.F32.BF16 R132, R24, R36.reuse, R132 ;  /* 0x000000241884723c */ /* 0x088ff20000041884 */
[----:B------:R-:W3:Y:S02]  /*11690*/  MUFU.EX2 R107, R107 ;  /* 0x0000006b006b7308 */ /* 0x000ee40000000800 */
[----:B-----5:R-:W-:Y:S01]  /*116a0*/  FFMA.FTZ R0, R0, R52, R66 ;  /* 0x0000003400007223 */ /* 0x020fe20000010042 */
[----:B------:R-:W-:Y:S01]  /*116b0*/  FADD.FTZ R52, R103, R2 ;  /* 0x0000000267347221 */ /* 0x000fe20000010000 */
[----:B------:R-:W-:Y:S01]  /*116c0*/  FADD.FTZ R2, R231, R50 ;  /* 0x00000032e7027221 */ /* 0x000fe20000010000 */
[C---:B------:R-:W-:Y:S05]  /*116d0*/  HMMA.16816.F32.BF16 R136, R28.reuse, R36, R136 ;  /* 0x000000241c88723c */ /* 0x040fea0000041888 */
[----:B------:R-:W5:Y:S01]  /*116e0*/  MUFU.EX2 R66, R213 ;  /* 0x000000d500427308 */ /* 0x000f620000000800 */
[----:B------:R-:W-:Y:S01]  /*116f0*/  FADD.FTZ R56, R232, R2 ;  /* 0x00000002e8387221 */ /* 0x000fe20000010000 */
[-C--:B------:R-:W-:Y:S04]  /*11700*/  HMMA.16816.F32.BF16 R140, R28, R38.reuse, R140 ;  /* 0x000000261c8c723c */ /* 0x080fe8000004188c */
[----:B------:R-:W-:Y:S02]  /*11710*/  FADD.FTZ R2, R201, R52 ;  /* 0x00000034c9027221 */ /* 0x000fe40000010000 */
[C---:B------:R-:W-:Y:S01]  /*11720*/  HMMA.16816.F32.BF16 R144, R24.reuse, R38, R144 ;  /* 0x000000261890723c */ /* 0x040fe20000041890 */
[----:B------:R-:W4:Y:S01]  /*11730*/  LDSM.16.MT88.4 R36, [R219+0x9800] ;  /* 0x00980000db24783b */ /* 0x000f220000004200 */
[----:B------:R-:W-:Y:S03]  /*11740*/  MUFU.EX2 R110, R110 ;  /* 0x0000006e006e7308 */ /* 0x000fe60000000800 */
[----:B------:R-:W-:Y:S01]  /*11750*/  FADD.FTZ R2, R208, R2 ;  /* 0x00000002d0027221 */ /* 0x000fe20000010000 */
[----:B------:R-:W-:Y:S06]  /*11760*/  FADD.FTZ R0, R198, R0 ;  /* 0x00000000c6007221 */ /* 0x000fec0000010000 */
[----:B------:R-:W5:Y:S01]  /*11770*/  MUFU.EX2 R63, R63 ;  /* 0x0000003f003f7308 */ /* 0x000f620000000800 */
[----:B------:R-:W-:Y:S01]  /*11780*/  FADD.FTZ R52, R118, R2 ;  /* 0x0000000276347221 */ /* 0x000fe20000010000 */
[----:B------:R-:W-:Y:S04]  /*11790*/  FADD.FTZ R0, R199, R0 ;  /* 0x00000000c7007221 */ /* 0x000fe80000010000 */
[----:B------:R-:W-:Y:S04]  /*117a0*/  FADD.FTZ R0, R202, R0 ;  /* 0x00000000ca007221 */ /* 0x000fe80000010000 */
[----:B------:R-:W-:Y:S01]  /*117b0*/  MUFU.EX2 R104, R104 ;  /* 0x0000006800687308 */ /* 0x000fe20000000800 */
[----:B------:R-:W-:Y:S01]  /*117c0*/  FADD.FTZ R3, R55, R0 ;  /* 0x0000000037037221 */ /* 0x000fe20000010000 */
[----:B------:R-:W-:Y:S02]  /*117d0*/  FADD.FTZ R0, R87, R49 ;  /* 0x0000003157007221 */ /* 0x000fe40000010000 */
[----:B------:R-:W-:Y:S01]  /*117e0*/  LDSM.16.MT88.4 R48, [R219+0xa800] ;  /* 0x00a80000db30783b */ /* 0x000fe20000004200 */
[----:B------:R-:W-:Y:S01]  /*117f0*/  FADD.FTZ R3, R67, R3 ;  /* 0x0000000343037221 */ /* 0x000fe20000010000 */
[----:B------:R-:W-:Y:S04]  /*11800*/  FADD.FTZ R55, R99, R0 ;  /* 0x0000000063377221 */ /* 0x000fe80000010000 */
[----:B------:R-:W5:Y:S01]  /*11810*/  MUFU.EX2 R105, R105 ;  /* 0x0000006900697308 */ /* 0x000f620000000800 */
[----:B------:R-:W-:Y:S01]  /*11820*/  FADD.FTZ R0, R194, R3 ;  /* 0x00000003c2007221 */ /* 0x000fe20000010000 */
[----:B------:R-:W-:Y:S03]  /*11830*/  FADD.FTZ R3, R184, R56 ;  /* 0x00000038b8037221 */ /* 0x000fe60000010000 */
[----:B------:R-:W-:Y:S01]  /*11840*/  FADD.FTZ R53, R196, R0 ;  /* 0x00000000c4357221 */ /* 0x000fe20000010000 */
[----:B------:R-:W-:Y:S01]  /*11850*/  FADD.FTZ R0, R98, R55 ;  /* 0x0000003762007221 */ /* 0x000fe20000010000 */
[----:B------:R-:W-:Y:S03]  /*11860*/  FADD.FTZ R3, R186, R3 ;  /* 0x00000003ba037221 */ /* 0x000fe60000010000 */
[----:B------:R-:W-:Y:S01]  /*11870*/  MUFU.EX2 R108, R108 ;  /* 0x0000006c006c7308 */ /* 0x000fe20000000800 */
[----:B------:R-:W-:Y:S01]  /*11880*/  FADD.FTZ R2, R70, R53 ;  /* 0x0000003546027221 */ /* 0x000fe20000010000 */
[----:B------:R-:W-:Y:S01]  /*11890*/  FADD.FTZ R0, R119, R0 ;  /* 0x0000000077007221 */ /* 0x000fe20000010000 */
[----:B------:R-:W-:Y:S02]  /*118a0*/  FADD.FTZ R3, R235, R3 ;  /* 0x00000003eb037221 */ /* 0x000fe40000010000 */
[----:B------:R-:W-:Y:S01]  /*118b0*/  FADD.FTZ R2, R86, R2 ;  /* 0x0000000256027221 */ /* 0x000fe20000010000 */
[-C--:B----4-:R-:W-:Y:S04]  /*118c0*/  HMMA.16816.F32.BF16 R148, R24, R36.reuse, R148 ;  /* 0x000000241894723c */ /* 0x090fe80000041894 */
[----:B------:R-:W4:Y:S01]  /*118d0*/  MUFU.EX2 R109, R109 ;  /* 0x0000006d006d7308 */ /* 0x000f220000000800 */
[----:B------:R-:W-:Y:S01]  /*118e0*/  FADD.FTZ R2, R195, R2 ;  /* 0x00000002c3027221 */ /* 0x000fe20000010000 */
[----:B------:R-:W-:Y:S01]  /*118f0*/  FADD.FTZ R3, R236, R3 ;  /* 0x00000003ec037221 */ /* 0x000fe20000010000 */
[----:B------:R-:W-:Y:S01]  /*11900*/  FADD.FTZ R0, R172, R0 ;  /* 0x00000000ac007221 */ /* 0x000fe20000010000 */
[C---:B------:R-:W-:Y:S06]  /*11910*/  HMMA.16816.F32.BF16 R152, R28.reuse, R36, R152 ;  /* 0x000000241c98723c */ /* 0x040fec0000041898 */
[----:B------:R-:W-:Y:S01]  /*11920*/  MUFU.EX2 R62, R210 ;  /* 0x000000d2003e7308 */ /* 0x000fe20000000800 */
[----:B------:R-:W-:Y:S01]  /*11930*/  FADD.FTZ R0, R200, R0 ;  /* 0x00000000c8007221 */ /* 0x000fe20000010000 */
[-C--:B------:R-:W-:Y:S03]  /*11940*/  HMMA.16816.F32.BF16 R156, R28, R38.reuse, R156 ;  /* 0x000000261c9c723c */ /* 0x080fe6000004189c */
[----:B------:R-:W-:Y:S03]  /*11950*/  MOV R172, R176 ;  /* 0x000000b000ac7202 */ /* 0x000fe60000000f00 */
[C---:B------:R-:W-:Y:S01]  /*11960*/  HMMA.16816.F32.BF16 R160, R24.reuse, R38, R160 ;  /* 0x0000002618a0723c */ /* 0x040fe200000418a0 */
[----:B------:R-:W2:Y:S01]  /*11970*/  LDSM.16.MT88.4 R36, [R220+0x9800] ;  /* 0x00980000dc24783b */ /* 0x000ea20000004200 */
[----:B------:R-:W-:Y:S10]  /*11980*/  MUFU.EX2 R61, R211 ;  /* 0x000000d3003d7308 */ /* 0x000ff40000000800 */
[----:B------:R-:W-:Y:S10]  /*11990*/  MUFU.EX2 R60, R209 ;  /* 0x000000d1003c7308 */ /* 0x000ff40000000800 */
[----:B------:R-:W-:Y:S10]  /*119a0*/  MUFU.EX2 R177, R177 ;  /* 0x000000b100b17308 */ /* 0x000ff40000000800 */
        /* <DEDUP_REMOVED lines=8> */
[----:B------:R-:W-:Y:S01]  /*11a30*/  HMMA.16816.F32.BF16 R168, R24, R38, R168 ;  /* 0x0000002618a8723c */ /* 0x000fe200000418a8 */
[----:B------:R-:W2:Y:S03]  /*11a40*/  LDSM.16.MT88.4 R36, [R219+0xa000] ;  /* 0x00a00000db24783b */ /* 0x000ea60000004200 */
[----:B------:R-:W-:Y:S03]  /*11a50*/  F2FP.BF16.F32.PACK_AB R29, R75, R74 ;  /* 0x0000004a4b1d723e */ /* 0x000fe600000010ff */
[----:B------:R-:W-:Y:S02]  /*11a60*/  F2FP.BF16.F32.PACK_AB R25, R102, R71 ;  /* 0x000000476619723e */ /* 0x000fe400000010ff */
[----:B------:R-:W4:Y:S02]  /*11a70*/  MUFU.EX2 R58, R58 ;  /* 0x0000003a003a7308 */ /* 0x000f240000000800 */
[----:B------:R-:W-:Y:S02]  /*11a80*/  F2FP.BF16.F32.PACK_AB R27, R127, R123 ;  /* 0x0000007b7f1b723e */ /* 0x000fe400000010ff */
[----:B------:R-:W-:Y:S02]  /*11a90*/  F2FP.BF16.F32.PACK_AB R24, R111, R82 ;  /* 0x000000526f18723e */ /* 0x000fe400000010ff */
[----:B------:R-:W-:Y:S04]  /*11aa0*/  F2FP.BF16.F32.PACK_AB R26, R180, R122 ;  /* 0x0000007ab41a723e */ /* 0x000fe800000010ff */
[----:B------:R-:W-:Y:S01]  /*11ab0*/  MUFU.EX2 R56, R120 ;  /* 0x0000007800387308 */ /* 0x000fe20000000800 */
[----:B------:R-:W-:Y:S02]  /*11ac0*/  F2FP.BF16.F32.PACK_AB R31, R81, R80 ;  /* 0x00000050511f723e */ /* 0x000fe400000010ff */
[----:B------:R-:W-:Y:S02]  /*11ad0*/  F2FP.BF16.F32.PACK_AB R28, R73, R72 ;  /* 0x00000048491c723e */ /* 0x000fe400000010ff */
[----:B------:R-:W-:Y:S01]  /*11ae0*/  F2FP.BF16.F32.PACK_AB R30, R77, R76 ;  /* 0x0000004c4d1e723e */ /* 0x000fe200000010ff */
[-C--:B------:R-:W-:Y:S06]  /*11af0*/  HMMA.16816.F32.BF16 R4, R24, R40.reuse, R4 ;  /* 0x000000281804723c */ /* 0x080fec0000041804 */
        /* <DEDUP_REMOVED lines=8> */
[----:B------:R-:W3:Y:S05]  /*11b80*/  LDSM.16.MT88.4 R44, [R218+0xa800] ;  /* 0x00a80000da2c783b */ /* 0x000eea0000004200 */
[-C--:B--2---:R-:W-:Y:S06]  /*11b90*/  HMMA.16816.F32.BF16 R148, R24, R36.reuse, R148 ;  /* 0x000000241894723c */ /* 0x084fec0000041894 */
[C---:B------:R-:W-:Y:S06]  /*11ba0*/  HMMA.16816.F32.BF16 R152, R28.reuse, R36, R152 ;  /* 0x000000241c98723c */ /* 0x040fec0000041898 */
[-C--:B------:R-:W-:Y:S06]  /*11bb0*/  HMMA.16816.F32.BF16 R156, R28, R38.reuse, R156 ;  /* 0x000000261c9c723c */ /* 0x080fec000004189c */
[C---:B------:R-:W-:Y:S01]  /*11bc0*/  HMMA.16816.F32.BF16 R160, R24.reuse, R38, R160 ;  /* 0x0000002618a0723c */ /* 0x040fe200000418a0 */
[----:B------:R-:W2:Y:S05]  /*11bd0*/  LDSM.16.MT88.4 R36, [R221+0xa800] ;  /* 0x00a80000dd24783b */ /* 0x000eaa0000004200 */
[-C--:B-1----:R-:W-:Y:S06]  /*11be0*/  HMMA.16816.F32.BF16 R20, R24, R40.reuse, R20 ;  /* 0x000000281814723c */ /* 0x082fec0000041814 */
[C---:B------:R-:W-:Y:S06]  /*11bf0*/  HMMA.16816.F32.BF16 R32, R28.reuse, R40, R32 ;  /* 0x000000281c20723c */ /* 0x040fec0000041820 */
[-C--:B------:R-:W-:Y:S06]  /*11c00*/  HMMA.16816.F32.BF16 R164, R28, R42.reuse, R164 ;  /* 0x0000002a1ca4723c */ /* 0x080fec00000418a4 */
[----:B------:R-:W-:Y:S01]  /*11c10*/  HMMA.16816.F32.BF16 R168, R24, R42, R168 ;  /* 0x0000002a18a8723c */ /* 0x000fe200000418a8 */
[----:B------:R-:W1:Y:S04]  /*11c20*/  LDSM.16.MT88.4 R40, [R220+0xa800] ;  /* 0x00a80000dc28783b */ /* 0x000e680000004200 */
        /* <DEDUP_REMOVED lines=12> */
[----:B------:R-:W-:Y:S05]  /*11cf0*/  LDSM.16.MT88.4 R44, [R221+0xb000] ;  /* 0x00b00000dd2c783b */ /* 0x000fea0000004200 */
        /* <DEDUP_REMOVED lines=8> */
[C---:B------:R-:W-:Y:S01]  /*11d80*/  HMMA.16816.F32.BF16 R160, R24.reuse, R50, R160 ;  /* 0x0000003218a0723c */ /* 0x040fe200000418a0 */
[----:B------:R-:W3:Y:S05]  /*11d90*/  LDSM.16.MT88.4 R48, [R219+0xb000] ;  /* 0x00b00000db30783b */ /* 0x000eea0000004200 */
[-C--:B-1----:R-:W-:Y:S06]  /*11da0*/  HMMA.16816.F32.BF16 R20, R24, R40.reuse, R20 ;  /* 0x000000281814723c */ /* 0x082fec0000041814 */
[C---:B------:R-:W-:Y:S06]  /*11db0*/  HMMA.16816.F32.BF16 R32, R28.reuse, R40, R32 ;  /* 0x000000281c20723c */ /* 0x040fec0000041820 */
[-C--:B------:R-:W-:Y:S05]  /*11dc0*/  HMMA.16816.F32.BF16 R164, R28, R42.reuse, R164 ;  /* 0x0000002a1ca4723c */ /* 0x080fea00000418a4 */
[----:B------:R-:W-:Y:S01]  /*11dd0*/  FADD.FTZ R40, R131, R52 ;  /* 0x0000003483287221 */ /* 0x000fe20000010000 */
[----:B------:R-:W-:Y:S01]  /*11de0*/  HMMA.16816.F32.BF16 R168, R24, R42, R168 ;  /* 0x0000002a18a8723c */ /* 0x000fe200000418a8 */
[----:B------:R-:W1:Y:S04]  /*11df0*/  LDSM.16.MT88.4 R52, [R220+0xb000] ;  /* 0x00b00000dc34783b */ /* 0x000e680000004200 */
[----:B------:R-:W-:Y:S01]  /*11e00*/  F2FP.BF16.F32.PACK_AB R29, R107, R106 ;  /* 0x0000006a6b1d723e */ /* 0x000fe200000010ff */
[----:B------:R-:W-:Y:S01]  /*11e10*/  FADD.FTZ R40, R185, R40 ;  /* 0x00000028b9287221 */ /* 0x000fe20000010000 */
[----:B-----5:R-:W-:Y:S01]  /*11e20*/  F2FP.BF16.F32.PACK_AB R25, R66, R68 ;  /* 0x000000444219723e */ /* 0x020fe200000010ff */
[----:B------:R-:W-:Y:S01]  /*11e30*/  FADD.FTZ R41, R190, R3 ;  /* 0x00000003be297221 */ /* 0x000fe20000010000 */
[----:B------:R-:W5:Y:S02]  /*11e40*/  LDSM.16.MT88.4 R184, [R218+0xb800] ;  /* 0x00b80000dab8783b */ /* 0x000f640000004200 */
        /* <DEDUP_REMOVED lines=10> */
[----:B----4-:R-:W-:Y:S01]  /*11ef0*/  F2FP.BF16.F32.PACK_AB R30, R109, R108 ;  /* 0x0000006c6d1e723e */ /* 0x010fe200000010ff */
[-C--:B--2---:R-:W-:Y:S03]  /*11f00*/  HMMA.16816.F32.BF16 R4, R24, R36.reuse, R4 ;  /* 0x000000241804723c */ /* 0x084fe60000041804 */
[----:B------:R-:W-:Y:S01]  /*11f10*/  FADD.FTZ R40, R193, R41 ;  /* 0x00000029c1287221 */ /* 0x000fe20000010000 */
[----:B------:R-:W-:Y:S01]  /*11f20*/  FADD.FTZ R0, R188, R0 ;  /* 0x00000000bc007221 */ /* 0x000fe20000010000 */
[----:B------:R-:W-:Y:S01]  /*11f30*/  FADD.FTZ R2, R181, R2 ;  /* 0x00000002b5027221 */ /* 0x000fe20000010000 */
        /* <DEDUP_REMOVED lines=8> */
[C---:B------:R-:W-:Y:S01]  /*11fc0*/  HMMA.16816.F32.BF16 R144, R24.reuse, R46, R144 ;  /* 0x0000002e1890723c */ /* 0x040fe20000041890 */
[----:B------:R-:W4:Y:S01]  /*11fd0*/  LDSM.16.MT88.4 R40, [R219+0xb800] ;  /* 0x00b80000db28783b */ /* 0x000f220000004200 */
[----:B------:R-:W-:Y:S03]  /*11fe0*/  MUFU.EX2 R47, R125 ;  /* 0x0000007d002f7308 */ /* 0x000fe60000000800 */
[----:B------:R-:W-:Y:S01]  /*11ff0*/  FADD.FTZ R44, R114, R3 ;  /* 0x00000003722c7221 */ /* 0x000fe20000010000 */
[-C--:B---3--:R-:W-:Y:S05]  /*12000*/  HMMA.16816.F32.BF16 R148, R24, R48.reuse, R148 ;  /* 0x000000301894723c */ /* 0x088fea0000041894 */
[----:B------:R-:W-:Y:S01]  /*12010*/  FADD.FTZ R46, R189, R0 ;  /* 0x00000000bd2e7221 */ /* 0x000fe20000010000 */
[C---:B------:R-:W-:Y:S01]  /*12020*/  HMMA.16816.F32.BF16 R152, R28.reuse, R48, R152 ;  /* 0x000000301c98723c */ /* 0x040fe20000041898 */
[----:B------:R-:W-:Y:S04]  /*12030*/  MUFU.EX2 R48, R124 ;  /* 0x0000007c00307308 */ /* 0x000fe80000000800 */
[----:B------:R-:W-:Y:S01]  /*12040*/  FADD.FTZ R3, R183, R2 ;  /* 0x00000002b7037221 */ /* 0x000fe20000010000 */
[-C--:B------:R-:W-:Y:S05]  /*12050*/  HMMA.16816.F32.BF16 R156, R28, R50.reuse, R156 ;  /* 0x000000321c9c723c */ /* 0x080fea000004189c */
[----:B------:R-:W3:Y:S01]  /*12060*/  MUFU.EX2 R49, R121 ;  /* 0x0000007900317308 */ /* 0x000ee20000000800 */
[----:B------:R-:W-:Y:S01]  /*12070*/  FADD.FTZ R0, R191, R44 ;  /* 0x0000002cbf007221 */ /* 0x000fe20000010000 */
[C---:B------:R-:W-:Y:S04]  /*12080*/  HMMA.16816.F32.BF16 R160, R24.reuse, R50, R160 ;  /* 0x0000003218a0723c */ /* 0x040fe800000418a0 */
[----:B------:R-:W-:Y:S02]  /*12090*/  FADD.FTZ R2, R207, R45 ;  /* 0x0000002dcf027221 */ /* 0x000fe40000010000 */
[-C--:B-1----:R-:W-:Y:S05]  /*120a0*/  HMMA.16816.F32.BF16 R20, R24, R52.reuse, R20 ;  /* 0x000000341814723c */ /* 0x082fea0000041814 */
        /* <DEDUP_REMOVED lines=8> */
[----:B------:R-:W-:Y:S04]  /*12130*/  F2FP.BF16.F32.PACK_AB R25, R61, R62 ;  /* 0x0000003e3d19723e */ /* 0x000fe800000010ff */
[----:B------:R-:W-:Y:S02]  /*12140*/  F2FP.BF16.F32.PACK_AB R27, R177, R60 ;  /* 0x0000003cb11b723e */ /* 0x000fe400000010ff */
[----:B------:R-:W-:Y:S02]  /*12150*/  F2FP.BF16.F32.PACK_AB R24, R117, R116 ;  /* 0x000000747518723e */ /* 0x000fe400000010ff */
[----:B------:R-:W-:Y:S02]  /*12160*/  F2FP.BF16.F32.PACK_AB R26, R179, R128 ;  /* 0x00000080b31a723e */ /* 0x000fe400000010ff */
[----:B------:R-:W-:Y:S02]  /*12170*/  F2FP.BF16.F32.PACK_AB R31, R178, R57 ;  /* 0x00000039b21f723e */ /* 0x000fe400000010ff */
[----:B---3--:R-:W-:Y:S02]  /*12180*/  F2FP.BF16.F32.PACK_AB R28, R49, R56 ;  /* 0x00000038311c723e */ /* 0x008fe400000010ff */
[----:B------:R-:W-:Y:S01]  /*12190*/  F2FP.BF16.F32.PACK_AB R30, R47, R48 ;  /* 0x000000302f1e723e */ /* 0x000fe200000010ff */
[-C--:B-----5:R-:W-:Y:S06]  /*121a0*/  HMMA.16816.F32.BF16 R192, R24, R184.reuse, R4 ;  /* 0x000000b818c0723c */ /* 0x0a0fec0000041804 */
[C---:B------:R-:W-:Y:S05]  /*121b0*/  HMMA.16816.F32.BF16 R196, R28.reuse, R184, R8 ;  /* 0x000000b81cc4723c */ /* 0x040fea0000041808 */
[----:B------:R-:W-:Y:S01]  /*121c0*/  FADD.FTZ R4, R206, R46 ;  /* 0x0000002ece047221 */ /* 0x000fe20000010000 */
[-C--:B------:R-:W-:Y:S05]  /*121d0*/  HMMA.16816.F32.BF16 R200, R28, R186.reuse, R12 ;  /* 0x000000ba1cc8723c */ /* 0x080fea000004180c */
[----:B------:R-:W-:Y:S01]  /*121e0*/  FADD.FTZ R9, R82, R4 ;  /* 0x0000000452097221 */ /* 0x000fe20000010000 */
[C---:B------:R-:W-:Y:S01]  /*121f0*/  HMMA.16816.F32.BF16 R184, R24.reuse, R186, R16 ;  /* 0x000000ba18b8723c */ /* 0x040fe20000041810 */
[----:B------:R-:W1:Y:S04]  /*12200*/  LDSM.16.MT88.4 R4, [R220+0xb800] ;  /* 0x00b80000dc04783b */ /* 0x000e680000004200 */
        /* <DEDUP_REMOVED lines=10> */
[-C--:B----4-:R-:W-:Y:S04]  /*122b0*/  HMMA.16816.F32.BF16 R148, R24, R40.reuse, R148 ;  /* 0x000000281894723c */ /* 0x090fe80000041894 */
        /* <DEDUP_REMOVED lines=15> */
[-C--:B------:R-:W-:Y:S04]  /*123b0*/  HMMA.16816.F32.BF16 R164, R28, R6.reuse, R164 ;  /* 0x000000061ca4723c */ /* 0x080fe800000418a4 */
[----:B------:R-:W-:Y:S02]  /*123c0*/  FADD.FTZ R8, R76, R8 ;  /* 0x000000084c087221 */ /* 0x000fe40000010000 */
[----:B------:R-:W-:Y:S05]  /*123d0*/  HMMA.16816.F32.BF16 R168, R24, R6, R168 ;  /* 0x0000000618a8723c */ /* 0x000fea00000418a8 */
[----:B------:R-:W-:Y:S06]  /*123e0*/  FADD.FTZ R8, R77, R8 ;  /* 0x000000084d087221 */ /* 0x000fec0000010000 */
        /* <DEDUP_REMOVED lines=43> */
[----:B------:R-:W-:Y:S02]  /*126a0*/  MOV R177, R173 ;  /* 0x000000ad00b17202 */ /* 0x000fe40000000f00 */
[----:B------:R1:W-:Y:S01]  /*126b0*/  STL [R1+0x10], R3 ;  /* 0x0000100301007387 */ /* 0x0003e20000100800 */
[----:B------:R-:W-:Y:S02]  /*126c0*/  MOV R178, R175 ;  /* 0x000000af00b27202 */ /* 0x000fe40000000f00 */
[----:B------:R-:W-:Y:S01]  /*126d0*/  MOV R179, R174 ;  /* 0x000000ae00b37202 */ /* 0x000fe20000000f00 */
[----:B------:R1:W-:Y:S04]  /*126e0*/  STL [R1+0x14], R2 ;  /* 0x0000140201007387 */ /* 0x0003e80000100800 */
[----:B------:R1:W-:Y:S01]  /*126f0*/  STL [R1+0x18], R0 ;  /* 0x0000180001007387 */ /* 0x0003e20000100800 */
[----:B------:R-:W-:Y:S05]  /*12700*/  @P1 BRA `(.L_x_409) ;  /* 0xffffffa000f01947 */ /* 0x000fea000383ffff */
.L_x_408:
[----:B-1---5:R-:W2:Y:S04]  /*12710*/  LDL.LU R2, [R1+0x14] ;  /* 0x0000140001027983 */ /* 0x022ea80000300800 */
[----:B------:R-:W3:Y:S04]  /*12720*/  LDL.LU R13, [R1+0x18] ;  /* 0x00001800010d7983 */ /* 0x000ee80000300800 */
[----:B------:R-:W4:Y:S01]  /*12730*/  LDL.LU R12, [R1+0x10] ;  /* 0x00001000010c7983 */ /* 0x000f220000300800 */
[----:B------:R-:W1:Y:S01]  /*12740*/  S2UR UR6, SR_CgaCtaId ;  /* 0x00000000000679c3 */ /* 0x000e620000008800 */
[----:B------:R-:W-:Y:S01]  /*12750*/  UISETP.NE.AND UP0, UPT, UR15, -0x1, UPT ;  /* 0xffffffff0f00788c */ /* 0x000fe2000bf05270 */
[----:B------:R-:W-:Y:S01]  /*12760*/  IMAD.MOV.U32 R36, RZ, RZ, 0x20 ;  /* 0x00000020ff247424 */ /* 0x000fe200078e00ff */
[----:B------:R-:W1:Y:S01]  /*12770*/  S2R R11, SR_TID.X ;  /* 0x00000000000b7919 */ /* 0x000e620000002100 */
[----:B------:R-:W-:Y:S01]  /*12780*/  UMOV UR7, 0x400 ;  /* 0x0000040000077882 */ /* 0x000fe20000000000 */
[----:B------:R-:W1:Y:S01]  /*12790*/  SHFL.BFLY PT, R5, R241, 0x2, 0x1f ;  /* 0x0c401f00f1057f89 */ /* 0x000e6200000e0000 */
[----:B------:R-:W2:Y:S06]  /*127a0*/  S2R R46, SR_TID.X ;  /* 0x00000000002e7919 */ /* 0x000eac0000002100 */
[----:B------:R-:W-:-:S02]  /*127b0*/  @UP0 ULDC.64 UR4, c[0x0][0x298] ;  /* 0x0000a60000040ab9 */ /* 0x000fc40000000a00 */
[----:B------:R-:W-:-:S07]  /*127c0*/  @UP0 UIMAD.WIDE.U32 UR8, UR15, UR4, URZ ;  /* 0x000000040f0802a5 */ /* 0x000fce000f8e003f */
[----:B------:R-:W-:Y:S01]  /*127d0*/  @UP0 UMOV UR4, UR8 ;  /* 0x0000000800040c82 */ /* 0x000fe20008000000 */
[----:B-1----:R-:W-:Y:S02]  /*127e0*/  ULEA UR7, UR6, UR7, 0x18 ;  /* 0x0000000706077291 */ /* 0x002fe4000f8ec03f */
[----:B------:R-:W-:Y:S01]  /*127f0*/  @UP0 UIMAD UR6, UR15, UR5, UR9 ;  /* 0x000000050f0602a4 */ /* 0x000fe2000f8e0209 */
[----:B------:R-:W-:Y:S01]  /*12800*/  FADD.FTZ R5, R5, R241 ;  /* 0x000000f105057221 */ /* 0x000fe20000010000 */
[----:B------:R-:W-:-:S04]  /*12810*/  SHF.R.S32.HI R45, RZ, 0x1f, R11 ;  /* 0x0000001fff2d7819 */ /* 0x000fc8000001140b */
[----:B------:R-:W-:Y:S01]  /*12820*/  SHFL.BFLY PT, R41, R5, 0x1, 0x1f ;  /* 0x0c201f0005297f89 */ /* 0x000fe200000e0000 */
[CC--:B------:R-:W-:Y:S02]  /*12830*/  LEA.HI R3, R45.reuse, R11.reuse, RZ, 0x2 ;  /* 0x0000000b2d037211 */ /* 0x0c0fe400078f10ff */
[----:B------:R-:W-:Y:S02]  /*12840*/  LEA.HI R10, R45, R11, RZ, 0x5 ;  /* 0x0000000b2d0a7211 */ /* 0x000fe400078f28ff */
[--C-:B------:R-:W-:Y:S02]  /*12850*/  SHF.R.S32.HI R6, RZ, 0x2, R3.reuse ;  /* 0x00000002ff067819 */ /* 0x100fe40000011403 */
[----:B------:R-:W-:Y:S01]  /*12860*/  SHF.R.S32.HI R8, RZ, 0x5, R10 ;  /* 0x00000005ff087819 */ /* 0x000fe2000001140a */
[----:B--2---:R-:W1:Y:S04]  /*12870*/  SHFL.BFLY PT, R0, R2, 0x2, 0x1f ;  /* 0x0c401f0002007f89 */ /* 0x004e6800000e0000 */
[----:B---3--:R-:W2:Y:S04]  /*12880*/  SHFL.BFLY PT, R4, R13, 0x2, 0x1f ;  /* 0x0c401f000d047f89 */ /* 0x008ea800000e0000 */
[----:B----4-:R-:W3:Y:S01]  /*12890*/  SHFL.BFLY PT, R9, R12, 0x2, 0x1f ;  /* 0x0c401f000c097f89 */ /* 0x010ee200000e0000 */
[----:B-1----:R-:W-:Y:S01]  /*128a0*/  FADD.FTZ R0, R0, R2 ;  /* 0x0000000200007221 */ /* 0x002fe20000010000 */
[----:B------:R-:W-:-:S02]  /*128b0*/  SHF.R.S32.HI R2, RZ, 0x1f, R3 ;  /* 0x0000001fff027819 */ /* 0x000fc40000011403 */
[----:B------:R-:W-:Y:S01]  /*128c0*/  LOP3.LUT R3, R3, 0x3ffffffc, RZ, 0xc0, !PT ;  /* 0x3ffffffc03037812 */ /* 0x000fe200078ec0ff */
[----:B--2---:R-:W-:Y:S01]  /*128d0*/  FADD.FTZ R4, R4, R13 ;  /* 0x0000000d04047221 */ /* 0x004fe20000010000 */
[----:B------:R-:W-:Y:S01]  /*128e0*/  LEA.HI R2, R2, R6, RZ, 0x3 ;  /* 0x0000000602027211 */ /* 0x000fe200078f18ff */
[----:B------:R-:W1:Y:S02]  /*128f0*/  SHFL.BFLY PT, R40, R0, 0x1, 0x1f ;  /* 0x0c201f0000287f89 */ /* 0x000e6400000e0000 */
[----:B------:R-:W-:Y:S01]  /*12900*/  IMAD.IADD R7, R11, 0x1, -R3 ;  /* 0x000000010b077824 */ /* 0x000fe200078e0a03 */
[----:B------:R-:W-:Y:S01]  /*12910*/  LOP3.LUT R2, R2, 0xfffffff8, RZ, 0xc0, !PT ;  /* 0xfffffff802027812 */ /* 0x000fe200078ec0ff */
[----:B---3--:R-:W-:Y:S01]  /*12920*/  FADD.FTZ R3, R9, R12 ;  /* 0x0000000c09037221 */ /* 0x008fe20000010000 */
[----:B------:R2:W3:Y:S01]  /*12930*/  SHFL.BFLY PT, R42, R4, 0x1, 0x1f ;  /* 0x0c201f00042a7f89 */ /* 0x0004e200000e0000 */
[----:B------:R-:W-:Y:S02]  /*12940*/  IMAD R7, R8, 0x200, R7 ;  /* 0x0000020008077824 */ /* 0x000fe400078e0207 */
[----:B------:R-:W-:Y:S01]  /*12950*/  IMAD.IADD R2, R6, 0x1, -R2 ;  /* 0x0000000106027824 */ /* 0x000fe200078e0a02 */
[----:B------:R2:W4:Y:S03]  /*12960*/  SHFL.BFLY PT, R43, R3, 0x1, 0x1f ;  /* 0x0c201f00032b7f89 */ /* 0x00052600000e0000 */
[C---:B------:R-:W-:Y:S01]  /*12970*/  IMAD.SHL.U32 R6, R2.reuse, 0x40, RZ ;  /* 0x0000004002067824 */ /* 0x040fe200078e00ff */
[----:B------:R-:W-:-:S02]  /*12980*/  R2P PR, R2, 0x6 ;  /* 0x0000000602007804 */ /* 0x000fc40000000000 */
[----:B------:R-:W-:Y:S02]  /*12990*/  PLOP3.LUT P3, PT, PT, PT, UP0, 0x80, 0x0 ;  /* 0x000000000000781c */ /* 0x000fe40003f6f008 */
[----:B------:R-:W-:Y:S02]  /*129a0*/  LOP3.LUT R6, R6, 0x1c0, RZ, 0xc0, !PT ;  /* 0x000001c006067812 */ /* 0x000fe400078ec0ff */
[----:B------:R-:W-:Y:S02]  /*129b0*/  SEL R36, R36, 0xffffffe0, !P1 ;  /* 0xffffffe024247807 */ /* 0x000fe40004800000 */
[----:B------:R-:W-:Y:S01]  /*129c0*/  LEA.HI R21, R6, R6, RZ, 0x1d ;  /* 0x0000000606157211 */ /* 0x000fe200078fe8ff */
[----:B-1----:R-:W-:Y:S01]  /*129d0*/  FADD.FTZ R40, R0, R40 ;  /* 0x0000002800287221 */ /* 0x002fe20000010000 */
[----:B------:R-:W-:-:S03]  /*129e0*/  IMAD.MOV.U32 R0, RZ, RZ, 0x3f800000 ;  /* 0x3f800000ff007424 */ /* 0x000fc600078e00ff */
[----:B------:R-:W-:Y:S01]  /*129f0*/  IMAD.U32 R21, R7, 0x2, R21 ;  /* 0x0000000207157824 */ /* 0x000fe200078e0015 */
[----:B------:R-:W-:-:S04]  /*12a00*/  FSETP.NE.FTZ.AND P0, PT, R40, RZ, PT ;  /* 0x000000ff2800720b */ /* 0x000fc80003f15000 */
[----:B------:R-:W-:-:S05]  /*12a10*/  LEA R21, R21, UR7, 0x1 ;  /* 0x0000000715157c11 */ /* 0x000fca000f8e08ff */
[C---:B------:R-:W-:Y:S02]  /*12a20*/  VIADD R23, R21.reuse, 0x40 ;  /* 0x0000004015177836 */ /* 0x040fe40000000000 */
[----:B------:R-:W-:Y:S01]  /*12a30*/  @P2 VIADD R23, R21, 0xffffffc0 ;  /* 0xffffffc015172836 */ /* 0x000fe20000000000 */
[----:B--234-:R-:W-:Y:S06]  /*12a40*/  @P3 BRA `(.L_x_412) ;  /* 0x0000000000203947 */ /* 0x01cfec0003800000 */
        /* <DEDUP_REMOVED lines=8> */
.L_x_412:
[----:B------:R-:W-:Y:S01]  /*12ad0*/  ULDC.U8 UR5, c[0x0][0x3d8] ;  /* 0x0000f60000057ab9 */ /* 0x000fe20000000000 */
[----:B------:R-:W-:Y:S01]  /*12ae0*/  ULDC.U8 UR8, c[0x0][0x3d9] ;  /* 0x0000f64000087ab9 */ /* 0x000fe20000000000 */
[----:B------:R-:W-:Y:S01]  /*12af0*/  ISETP.NE.AND P3, PT, RZ, UR5, PT ;  /* 0x00000005ff007c0c */ /* 0x000fe2000bf65270 */
[----:B------:R1:W2:Y:S01]  /*12b00*/  @P0 MUFU.RCP R0, R40 ;  /* 0x0000002800000308 */ /* 0x0002a20000001000 */
[----:B------:R-:W-:Y:S01]  /*12b10*/  SHF.R.S32.HI R47, RZ, 0x1f, R46 ;  /* 0x0000001fff2f7819 */ /* 0x000fe2000001142e */
[----:B------:R-:W-:Y:S01]  /*12b20*/  FADD.FTZ R42, R4, R42 ;  /* 0x0000002a042a7221 */ /* 0x000fe20000010000 */
[----:B------:R-:W-:Y:S01]  /*12b30*/  ISETP.NE.OR P1, PT, RZ, UR8, !P3 ;  /* 0x00000008ff007c0c */ /* 0x000fe2000df25670 */
[----:B------:R-:W-:Y:S01]  /*12b40*/  FADD.FTZ R41, R5, R41 ;  /* 0x0000002905297221 */ /* 0x000fe20000010000 */
[----:B------:R-:W-:Y:S02]  /*12b50*/  PLOP3.LUT P6, PT, PT, PT, PT, 0x8, 0x0 ;  /* 0x000000000000781c */ /* 0x000fe40003fce170 */
[----:B------:R-:W-:-:S02]  /*12b60*/  CS2R R38, SRZ ;  /* 0x0000000000267805 */ /* 0x000fc4000001ff00 */
[----:B------:R-:W-:Y:S02]  /*12b70*/  LEA.HI R45, R45, R11, RZ, 0x3 ;  /* 0x0000000b2d2d7211 */ /* 0x000fe400078f18ff */
[----:B------:R-:W-:Y:S02]  /*12b80*/  LEA.HI R47, R47, R46, RZ, 0x3 ;  /* 0x0000002e2f2f7211 */ /* 0x000fe400078f18ff */
[----:B------:R-:W-:-:S03]  /*12b90*/  LOP3.LUT R4, R10, 0xffffffe0, RZ, 0xc0, !PT ;  /* 0xffffffe00a047812 */ /* 0x000fc600078ec0ff */
        /* <DEDUP_REMOVED lines=9> */
.L_x_413:
[----:B------:R-:W-:Y:S01]  /*12c30*/  ISETP.NE.AND P2, PT, RZ, UR8, PT ;  /* 0x00000008ff007c0c */ /* 0x000fe2000bf45270 */
[----:B------:R-:W-:Y:S01]  /*12c40*/  FADD.FTZ R43, R3, R43 ;  /* 0x0000002b032b7221 */ /* 0x000fe20000010000 */
[----:B------:R-:W-:Y:S01]  /*12c50*/  LOP3.LUT R2, R2, 0x1, RZ, 0xc0, !PT ;  /* 0x0000000102027812 */ /* 0x000fe200078ec0ff */
[C---:B--2---:R-:W-:Y:S01]  /*12c60*/  FMUL.FTZ R192, R0.reuse, R192 ;  /* 0x000000c000c07220 */ /* 0x044fe20000410000 */
[----:B------:R-:W-:Y:S01]  /*12c70*/  MOV R37, 0x10 ;  /* 0x0000001000257802 */ /* 0x000fe20000000f00 */
[----:B------:R-:W-:Y:S01]  /*12c80*/  FMUL.FTZ R6, R0, R193 ;  /* 0x000000c100067220 */ /* 0x000fe20000410000 */
[----:B------:R-:W-:Y:S01]  /*12c90*/  ISETP.NE.U32.AND P1, PT, R2, 0x1, PT ;  /* 0x000000010200780c */ /* 0x000fe20003f25070 */
[C---:B------:R-:W-:Y:S01]  /*12ca0*/  FMUL.FTZ R184, R0.reuse, R184 ;  /* 0x000000b800b87220 */ /* 0x040fe20000410000 */
[----:B------:R-:W-:Y:S01]  /*12cb0*/  FSETP.NE.FTZ.AND P4, PT, R41, RZ, PT ;  /* 0x000000ff2900720b */ /* 0x000fe20003f95000 */
[C---:B------:R-:W-:Y:S01]  /*12cc0*/  FMUL.FTZ R185, R0.reuse, R185 ;  /* 0x000000b900b97220 */ /* 0x040fe20000410000 */
[----:B------:R-:W-:Y:S01]  /*12cd0*/  SEL R37, R37, 0xfffffff0, P1 ;  /* 0xfffffff025257807 */ /* 0x000fe20000800000 */
[C---:B------:R-:W-:Y:S01]  /*12ce0*/  FMUL.FTZ R132, R0.reuse, R132 ;  /* 0x0000008400847220 */ /* 0x040fe20000410000 */
[----:B------:R-:W-:Y:S01]  /*12cf0*/  PLOP3.LUT P1, PT, PT, PT, PT, 0x8, 0x0 ;  /* 0x000000000000781c */ /* 0x000fe20003f2e170 */
[----:B------:R-:W2:Y:S01]  /*12d00*/  @!P2 LDC R44, c[0x0][0x2c4] ;  /* 0x0000b100ff2cab82 */ /* 0x000ea20000000800 */
[----:B------:R-:W-:Y:S01]  /*12d10*/  @!P2 PLOP3.LUT P1, PT, P3, PT, PT, 0x80, 0x0 ;  /* 0x000000000000a81c */ /* 0x000fe20001f2f070 */
[----:B------:R-:W-:Y:S01]  /*12d20*/  FMUL.FTZ R12, R0, R133 ;  /* 0x00000085000c7220 */ /* 0x000fe20000410000 */
[----:B------:R-:W-:Y:S01]  /*12d30*/  FSETP.NE.FTZ.AND P3, PT, R42, RZ, PT ;  /* 0x000000ff2a00720b */ /* 0x000fe20003f75000 */
[C---:B------:R-:W-:Y:S01]  /*12d40*/  FMUL.FTZ R144, R0.reuse, R144 ;  /* 0x0000009000907220 */ /* 0x040fe20000410000 */
        /* <DEDUP_REMOVED lines=11> */
[----:B------:R-:W3:Y:S01]  /*12e00*/  @P4 MUFU.RCP R3, R41 ;  /* 0x0000002900034308 */ /* 0x000ee20000001000 */
[----:B------:R-:W-:Y:S01]  /*12e10*/  MOV R0, 0x3f800000 ;  /* 0x3f80000000007802 */ /* 0x000fe20000000f00 */
[----:B------:R-:W4:Y:S01]  /*12e20*/  S2UR UR5, SR_CTAID.X ;  /* 0x00000000000579c3 */ /* 0x000f220000002500 */
[----:B------:R-:W-:Y:S01]  /*12e30*/  IADD3 R5, -R4, R11, RZ ;  /* 0x0000000b04057210 */ /* 0x000fe20007ffe1ff */
[----:B------:R-:W-:Y:S01]  /*12e40*/  BSSY B0, `(.L_x_414) ;  /* 0x00000da000007945 */ /* 0x000fe20003800000 */
[----:B------:R-:W-:-:S02]  /*12e50*/  LOP3.LUT R4, R47, 0xfffffff8, RZ, 0xc0, !PT ;  /* 0xfffffff82f047812 */ /* 0x000fc400078ec0ff */
[----:B------:R-:W-:Y:S01]  /*12e60*/  LOP3.LUT P5, RZ, R5, 0x3, RZ, 0xc0, !PT ;  /* 0x0000000305ff7812 */ /* 0x000fe200078ac0ff */
[----:B------:R-:W5:Y:S01]  /*12e70*/  @P3 MUFU.RCP R2, R42 ;  /* 0x0000002a00023308 */ /* 0x000f620000001000 */
[----:B------:R-:W-:Y:S01]  /*12e80*/  IADD3 R46, -R4, R46, RZ ;  /* 0x0000002e042e7210 */ /* 0x000fe20007ffe1ff */
[----:B--2---:R-:W2:Y:S01]  /*12e90*/  @P1 LDC R44, c[0x0][0x2e4] ;  /* 0x0000b900ff2c1b82 */ /* 0x004ea20000000800 */
[----:B------:R-:W-:Y:S02]  /*12ea0*/  FSETP.NE.FTZ.AND P1, PT, R43, RZ, PT ;  /* 0x000000ff2b00720b */ /* 0x000fe40003f35000 */
[----:B------:R-:W-:Y:S02]  /*12eb0*/  F2FP.BF16.F32.PACK_AB R6, R6, R192 ;  /* 0x000000c00606723e */ /* 0x000fe400000010ff */
[----:B------:R-:W-:Y:S01]  /*12ec0*/  F2FP.BF16.F32.PACK_AB R12, R12, R132 ;  /* 0x000000840c0c723e */ /* 0x000fe200000010ff */
[C---:B---3--:R-:W-:Y:S01]  /*12ed0*/  FMUL.FTZ R194, R3.reuse, R194 ;  /* 0x000000c203c27220 */ /* 0x048fe20000410000 */
[C---:B------:R-:W-:Y:S01]  /*12ee0*/  FMUL.FTZ R5, R3.reuse, R195 ;  /* 0x000000c303057220 */ /* 0x040fe20000410000 */
[C---:B------:R-:W-:Y:S01]  /*12ef0*/  FMUL.FTZ R186, R3.reuse, R186 ;  /* 0x000000ba03ba7220 */ /* 0x040fe20000410000 */
[C---:B------:R-:W-:Y:S01]  /*12f00*/  FMUL.FTZ R187, R3.reuse, R187 ;  /* 0x000000bb03bb7220 */ /* 0x040fe20000410000 */
[C---:B------:R-:W-:Y:S01]  /*12f10*/  FMUL.FTZ R134, R3.reuse, R134 ;  /* 0x0000008603867220 */ /* 0x040fe20000410000 */
[C---:B------:R-:W-:Y:S01]  /*12f20*/  FMUL.FTZ R11, R3.reuse, R135 ;  /* 0x00000087030b7220 */ /* 0x040fe20000410000 */
[----:B------:R-:W-:-:S02]  /*12f30*/  FMUL.FTZ R146, R3, R146 ;  /* 0x0000009203927220 */ /* 0x000fc40000410000 */
[----:B------:R-:W3:Y:S01]  /*12f40*/  @P1 MUFU.RCP R0, R43 ;  /* 0x0000002b00001308 */ /* 0x000ee20000001000 */
[C---:B-----5:R-:W-:Y:S01]  /*12f50*/  FMUL.FTZ R196, R2.reuse, R196 ;  /* 0x000000c402c47220 */ /* 0x060fe20000410000 */
        /* <DEDUP_REMOVED lines=42> */
[----:B------:R-:W-:-:S02]  /*13200*/  F2FP.BF16.F32.PACK_AB R3, R185, R184 ;  /* 0x000000b8b903723e */ /* 0x000fc400000010ff */
[----:B------:R-:W-:Y:S01]  /*13210*/  F2FP.BF16.F32.PACK_AB R2, R187, R186 ;  /* 0x000000babb02723e */ /* 0x000fe200000010ff */
[----:B------:R-:W-:Y:S01]  /*13220*/  STS [R21+0x400], R5 ;  /* 0x0004000515007388 */ /* 0x000fe20000000800 */
[----:B------:R-:W-:Y:S02]  /*13230*/  IADD3 R0, R21, R37, RZ ;  /* 0x0000002515007210 */ /* 0x000fe40007ffe0ff */
        /* <DEDUP_REMOVED lines=21> */
[----:B-----5:R-:W-:Y:S01]  /*13390*/  IADD3 R3, R0, R36, RZ ;  /* 0x0000002400037210 */ /* 0x020fe20007ffe0ff */
[----:B------:R-:W5:Y:S01]  /*133a0*/  @!P2 LDC R5, c[0x0][0x270] ;  /* 0x00009c00ff05ab82 */ /* 0x000f620000000800 */
[----:B------:R-:W-:Y:S02]  /*133b0*/  F2FP.BF16.F32.PACK_AB R22, R22, R162 ;  /* 0x000000a21616723e */ /* 0x000fe400000010ff */
[----:B-1----:R-:W-:Y:S02]  /*133c0*/  IADD3 R2, R21, R36, RZ ;  /* 0x0000002415027210 */ /* 0x002fe40007ffe0ff */
[----:B------:R-:W-:Y:S02]  /*133d0*/  F2FP.BF16.F32.PACK_AB R24, R24, R152 ;  /* 0x000000981818723e */ /* 0x000fe400000010ff */
[----:B------:R-:W-:Y:S01]  /*133e0*/  F2FP.BF16.F32.PACK_AB R26, R155, R26 ;  /* 0x0000001a9b1a723e */ /* 0x000fe200000010ff */
[----:B------:R1:W-:Y:S01]  /*133f0*/  STS [R2], R12 ;  /* 0x0000000c02007388 */ /* 0x0003e20000000800 */
[----:B------:R-:W-:-:S02]  /*13400*/  F2FP.BF16.F32.PACK_AB R25, R25, R156 ;  /* 0x0000009c1919723e */ /* 0x000fc400000010ff */
[----:B------:R-:W-:Y:S01]  /*13410*/  F2FP.BF16.F32.PACK_AB R27, R159, R27 ;  /* 0x0000001b9f1b723e */ /* 0x000fe200000010ff */
[----:B------:R3:W-:Y:S01]  /*13420*/  STS [R2+0x400], R11 ;  /* 0x0004000b02007388 */ /* 0x0007e20000000800 */
[----:B------:R-:W-:Y:S01]  /*13430*/  F2FP.BF16.F32.PACK_AB R31, R31, R180 ;  /* 0x000000b41f1f723e */ /* 0x000fe200000010ff */
[----:B----4-:R-:W4:Y:S01]  /*13440*/  @P0 MUFU.LG2 R7, R40 ;  /* 0x0000002800070308 */ /* 0x010f220000000c00 */
[----:B------:R-:W-:Y:S01]  /*13450*/  F2FP.BF16.F32.PACK_AB R30, R30, R182 ;  /* 0x000000b61e1e723e */ /* 0x000fe200000010ff */
[----:B--2---:R-:W2:Y:S01]  /*13460*/  S2R R13, SR_CTAID.Y ;  /* 0x00000000000d7919 */ /* 0x004ea20000002600 */
[----:B------:R-:W-:Y:S02]  /*13470*/  F2FP.BF16.F32.PACK_AB R29, R29, R168 ;  /* 0x000000a81d1d723e */ /* 0x000fe400000010ff */
[----:B------:R-:W-:Y:S01]  /*13480*/  IADD3 R0, R36, 0x400, R23 ;  /* 0x0000040024007810 */ /* 0x000fe20007ffe017 */
[----:B------:R-:W-:Y:S01]  /*13490*/  STS [R3], R9 ;  /* 0x0000000903007388 */ /* 0x000fe20000000800 */
[----:B------:R-:W-:Y:S01]  /*134a0*/  F2FP.BF16.F32.PACK_AB R28, R28, R170 ;  /* 0x000000aa1c1c723e */ /* 0x000fe200000010ff */
[----:B------:R-:W2:Y:S01]  /*134b0*/  @P3 LDC R14, c[0x0][0x2e8] ;  /* 0x0000ba00ff0e3b82 */ /* 0x000ea20000000800 */
[C---:B------:R-:W-:Y:S01]  /*134c0*/  IADD3 R4, R37.reuse, R0, RZ ;  /* 0x0000000025047210 */ /* 0x040fe20007ffe0ff */
[----:B------:R5:W-:Y:S01]  /*134d0*/  STS [R3+0x400], R8 ;  /* 0x0004000803007388 */ /* 0x000be20000000800 */
[----:B------:R-:W-:-:S02]  /*134e0*/  IADD3 R0, R37, R23, RZ ;  /* 0x0000001725007210 */ /* 0x000fc40007ffe0ff */
[----:B------:R-:W-:Y:S01]  /*134f0*/  F2FP.BF16.F32.PACK_AB R33, R33, R188 ;  /* 0x000000bc2121723e */ /* 0x000fe200000010ff */
[----:B------:R-:W-:Y:S01]  /*13500*/  STS [R2+0x2000], R10 ;  /* 0x0020000a02007388 */ /* 0x000fe20000000800 */
[----:B------:R-:W-:Y:S02]  /*13510*/  F2FP.BF16.F32.PACK_AB R32, R191, R32 ;  /* 0x00000020bf20723e */ /* 0x000fe400000010ff */
[----:B------:R-:W-:Y:S01]  /*13520*/  @!P2 MOV R6, 0x1 ;  /* 0x000000010006a802 */ /* 0x000fe20000000f00 */
[----:B------:R2:W-:Y:S01]  /*13530*/  STS [R2+0x2400], R16 ;  /* 0x0024001002007388 */ /* 0x0005e20000000800 */
[----:B-1----:R-:W-:Y:S01]  /*13540*/  @P3 MUFU.LG2 R12, R42 ;  /* 0x0000002a000c3308 */ /* 0x002fe20000000c00 */
[----:B------:R-:W-:Y:S01]  /*13550*/  F2FP.BF16.F32.PACK_AB R35, R35, R164 ;  /* 0x000000a42323723e */ /* 0x000fe200000010ff */
[----:B----4-:R-:W-:Y:S01]  /*13560*/  @P0 FMUL.FTZ R7, R7, 0.69314718246459960938 ;  /* 0x3f31721807070820 */ /* 0x010fe20000410000 */
[----:B------:R-:W-:Y:S01]  /*13570*/  STS [R3+0x2000], R15 ;  /* 0x0020000f03007388 */ /* 0x000fe20000000800 */
[----:B------:R-:W-:-:S02]  /*13580*/  F2FP.BF16.F32.PACK_AB R34, R167, R34 ;  /* 0x00000022a722723e */ /* 0x000fc400000010ff */
[----:B------:R-:W-:Y:S01]  /*13590*/  MOV R21, 0x7f800000 ;  /* 0x7f80000000157802 */ /* 0x000fe20000000f00 */
[----:B------:R1:W-:Y:S01]  /*135a0*/  STS [R3+0x2400], R20 ;  /* 0x0024001403007388 */ /* 0x0003e20000000800 */
[----:B---3--:R-:W3:Y:S03]  /*135b0*/  @P4 MUFU.LG2 R11, R41 ;  /* 0x00000029000b4308 */ /* 0x008ee60000000c00 */
[----:B------:R-:W-:Y:S04]  /*135c0*/  STS [R23], R19 ;  /* 0x0000001317007388 */ /* 0x000fe80000000800 */
[----:B------:R-:W-:Y:S01]  /*135d0*/  STS [R23+0x400], R18 ;  /* 0x0004001217007388 */ /* 0x000fe20000000800 */
[----:B-----5:R-:W4:Y:S03]  /*135e0*/  @P2 LDC.64 R8, c[0x0][0x2c0] ;  /* 0x0000b000ff082b82 */ /* 0x020f260000000a00 */
[----:B------:R-:W-:Y:S04]  /*135f0*/  STS [R0], R17 ;  /* 0x0000001100007388 */ /* 0x000fe80000000800 */
[----:B------:R5:W-:Y:S01]  /*13600*/  STS [R0+0x400], R22 ;  /* 0x0004001600007388 */ /* 0x000be20000000800 */
[C---:B--2---:R-:W-:Y:S01]  /*13610*/  IADD3 R2, R36.reuse, R23, RZ ;  /* 0x0000001724027210 */ /* 0x044fe20007ffe0ff */
[----:B------:R-:W2:Y:S02]  /*13620*/  @P0 LDC R10, c[0x0][0x2e8] ;  /* 0x0000ba00ff0a0b82 */ /* 0x000ea40000000800 */
[----:B------:R3:W-:Y:S04]  /*13630*/  STS [R23+0x2000], R24 ;  /* 0x0020001817007388 */ /* 0x0007e80000000800 */
[----:B------:R3:W-:Y:S01]  /*13640*/  STS [R23+0x2400], R26 ;  /* 0x0024001a17007388 */ /* 0x0007e20000000800 */
[----:B-1----:R-:W-:Y:S01]  /*13650*/  IADD3 R3, R36, R0, RZ ;  /* 0x0000000024037210 */ /* 0x002fe20007ffe0ff */
[----:B------:R-:W1:Y:S01]  /*13660*/  @P4 LDC R15, c[0x0][0x2e8] ;  /* 0x0000ba00ff0f4b82 */ /* 0x000e620000000800 */
[----:B------:R-:W-:Y:S01]  /*13670*/  MOV R20, 0x7f800000 ;  /* 0x7f80000000147802 */ /* 0x000fe20000000f00 */
[----:B------:R-:W-:Y:S04]  /*13680*/  STS [R0+0x2000], R25 ;  /* 0x0020001900007388 */ /* 0x000fe80000000800 */
[----:B------:R4:W-:Y:S04]  /*13690*/  STS [R0+0x2400], R27 ;  /* 0x0024001b00007388 */ /* 0x0009e80000000800 */
[----:B------:R-:W-:Y:S04]  /*136a0*/  STS [R2], R31 ;  /* 0x0000001f02007388 */ /* 0x000fe80000000800 */
[----:B------:R-:W-:Y:S01]  /*136b0*/  STS [R2+0x400], R30 ;  /* 0x0004001e02007388 */ /* 0x000fe20000000800 */
[----:B-----5:R-:W-:-:S03]  /*136c0*/  MOV R22, 0x7f800000 ;  /* 0x7f80000000167802 */ /* 0x020fc60000000f00 */
[----:B------:R-:W-:Y:S01]  /*136d0*/  STS [R3], R29 ;  /* 0x0000001d03007388 */ /* 0x000fe20000000800 */
[----:B---3--:R-:W3:Y:S01]  /*136e0*/  S2R R24, SR_CTAID.Z ;  /* 0x0000000000187919 */ /* 0x008ee20000002700 */
[----:B------:R-:W-:Y:S01]  /*136f0*/  MOV R23, 0x7f800000 ;  /* 0x7f80000000177802 */ /* 0x000fe20000000f00 */
[----:B--2---:R-:W-:Y:S01]  /*13700*/  @P0 FFMA.FTZ R23, R175, R10, R7 ;  /* 0x0000000aaf170223 */ /* 0x004fe20000010007 */
[----:B------:R-:W-:Y:S01]  /*13710*/  @P4 FMUL.FTZ R7, R11, 0.69314718246459960938 ;  /* 0x3f3172180b074820 */ /* 0x000fe20000410000 */
[----:B------:R-:W-:Y:S03]  /*13720*/  STS [R4], R28 ;  /* 0x0000001c04007388 */ /* 0x000fe60000000800 */
[----:B-1----:R-:W-:Y:S01]  /*13730*/  @P4 FFMA.FTZ R22, R176, R15, R7 ;  /* 0x0000000fb0164223 */ /* 0x002fe20000010007 */
[----:B------:R-:W-:Y:S01]  /*13740*/  STS [R2+0x2000], R33 ;  /* 0x0020002102007388 */ /* 0x000fe20000000800 */
[----:B----4-:R-:W-:Y:S01]  /*13750*/  @P2 MOV R0, 0x1 ;  /* 0x0000000100002802 */ /* 0x010fe20000000f00 */
[----:B------:R-:W-:-:S02]  /*13760*/  @!P2 IMAD R0, R44, R5, RZ ;  /* 0x000000052c00a224 */ /* 0x000fc400078e02ff */
[----:B------:R1:W-:Y:S02]  /*13770*/  STS [R2+0x2400], R32 ;  /* 0x0024002002007388 */ /* 0x0003e40000000800 */
[----:B------:R-:W-:Y:S02]  /*13780*/  IMAD R0, R13, R0, RZ ;  /* 0x000000000d007224 */ /* 0x000fe400078e02ff */
[----:B------:R-:W2:Y:S01]  /*13790*/  @P1 LDC R13, c[0x0][0x2e8] ;  /* 0x0000ba00ff0d1b82 */ /* 0x000ea20000000800 */
[----:B------:R4:W-:Y:S02]  /*137a0*/  STS [R3+0x2000], R35 ;  /* 0x0020002303007388 */ /* 0x0009e40000000800 */
[----:B------:R-:W-:Y:S01]  /*137b0*/  SEL R5, R0, RZ, !P6 ;  /* 0x000000ff00057207 */ /* 0x000fe20007000000 */
[----:B------:R-:W-:Y:S01]  /*137c0*/  IMAD R0, R6, UR5, RZ ;  /* 0x0000000506007c24 */ /* 0x000fe2000f8e02ff */
[----:B------:R5:W-:Y:S04]  /*137d0*/  STS [R4+0x2000], R34 ;  /* 0x0020002204007388 */ /* 0x000be80000000800 */
[----:B------:R-:W-:Y:S01]  /*137e0*/  SHF.L.U32 R0, R0, 0x7, RZ ;  /* 0x0000000700007819 */ /* 0x000fe200000006ff */
[----:B-1----:R-:W-:Y:S01]  /*137f0*/  @P2 IMAD R2, R9, R8, RZ ;  /* 0x0000000809022224 */ /* 0x002fe200078e02ff */
[----:B------:R-:W-:Y:S01]  /*13800*/  @!P2 MOV R2, R44 ;  /* 0x0000002c0002a202 */ /* 0x000fe20000000f00 */
[----:B------:R-:W5:Y:S01]  /*13810*/  @P1 MUFU.LG2 R8, R43 ;  /* 0x0000002b00081308 */ /* 0x000f620000000c00 */
[----:B----4-:R-:W-:-:S03]  /*13820*/  SHF.R.S32.HI R3, RZ, 0x1f, R0 ;  /* 0x0000001fff037819 */ /* 0x010fc60000011400 */
[----:B---3--:R-:W-:Y:S02]  /*13830*/  IMAD R2, R24, R2, R5 ;  /* 0x0000000218027224 */ /* 0x008fe400078e0205 */
[----:B------:R-:W-:Y:S01]  /*13840*/  @P3 FMUL.FTZ R5, R12, 0.69314718246459960938 ;  /* 0x3f3172180c053820 */ /* 0x000fe20000410000 */
[----:B------:R-:W-:Y:S02]  /*13850*/  BAR.SYNC.DEFER_BLOCKING 0x0 ;  /* 0x0000000000007b1d */ /* 0x000fe40000010000 */
[--C-:B------:R-:W-:Y:S01]  /*13860*/  IADD3 R10, P2, P0, R0, R38, R2.reuse ;  /* 0x00000026000a7210 */ /* 0x100fe2000785e002 */
[----:B------:R-:W-:Y:S01]  /*13870*/  @P3 FFMA.FTZ R20, R174, R14, R5 ;  /* 0x0000000eae143223 */ /* 0x000fe20000010005 */
[----:B------:R-:W-:-:S04]  /*13880*/  SHF.R.S32.HI R9, RZ, 0x1f, R2 ;  /* 0x0000001fff097819 */ /* 0x000fc80000011402 */
[----:B------:R-:W-:Y:S01]  /*13890*/  IADD3.X R9, R3, R39, R9, P2, P0 ;  /* 0x0000002703097210 */ /* 0x000fe200017e0409 */
[----:B-----5:R-:W-:-:S04]  /*138a0*/  @P1 FMUL.FTZ R4, R8, 0.69314718246459960938 ;  /* 0x3f31721808041820 */ /* 0x020fc80000410000 */
[----:B--2---:R-:W-:Y:S01]  /*138b0*/  @P1 FFMA.FTZ R21, R173, R13, R4 ;  /* 0x0000000dad151223 */ /* 0x004fe20000010004 */
[----:B------:R-:W-:Y:S06]  /*138c0*/  @P5 BRA `(.L_x_415) ;  /* 0x0000000000c45947 */ /* 0x000fec0003800000 */
[----:B------:R-:W1:Y:S02]  /*138d0*/  S2R R4, SR_TID.X ;  /* 0x0000000000047919 */ /* 0x000e640000002100 */
[----:B-1----:R-:W-:-:S04]  /*138e0*/  SHF.R.S32.HI R2, RZ, 0x1f, R4 ;  /* 0x0000001fff027819 */ /* 0x002fc80000011404 */
[----:B------:R-:W-:-:S04]  /*138f0*/  LEA.HI R2, R2, R4, RZ, 0x5 ;  /* 0x0000000402027211 */ /* 0x000fc800078f28ff */
[----:B------:R-:W-:Y:S02]  /*13900*/  SHF.R.S32.HI R0, RZ, 0x5, R2 ;  /* 0x00000005ff007819 */ /* 0x000fe40000011402 */
[----:B------:R-:W-:Y:S02]  /*13910*/  LOP3.LUT R2, R2, 0xffffffe0, RZ, 0xc0, !PT ;  /* 0xffffffe002027812 */ /* 0x000fe400078ec0ff */
[----:B------:R-:W-:-:S03]  /*13920*/  SHF.R.S32.HI R3, RZ, 0x1f, R0 ;  /* 0x0000001fff037819 */ /* 0x000fc60000011400 */
[----:B------:R-:W-:Y:S01]  /*13930*/  IMAD.IADD R2, R4, 0x1, -R2 ;  /* 0x0000000104027824 */ /* 0x000fe200078e0a02 */
[----:B------:R-:W-:-:S04]  /*13940*/  LEA.HI R3, R3, R0, RZ, 0x2 ;  /* 0x0000000003037211 */ /* 0x000fc800078f10ff */
[----:B------:R-:W-:Y:S02]  /*13950*/  SHF.R.S32.HI R4, RZ, 0x1f, R2 ;  /* 0x0000001fff047819 */ /* 0x000fe40000011402 */
[----:B------:R-:W-:Y:S02]  /*13960*/  LOP3.LUT R3, R3, 0xfffffffc, RZ, 0xc0, !PT ;  /* 0xfffffffc03037812 */ /* 0x000fe400078ec0ff */
[----:B------:R-:W-:-:S03]  /*13970*/  LEA.HI R2, R4, R2, RZ, 0x2 ;  /* 0x0000000204027211 */ /* 0x000fc600078f10ff */
[----:B------:R-:W-:Y:S01]  /*13980*/  IMAD.IADD R3, R0, 0x1, -R3 ;  /* 0x0000000100037824 */ /* 0x000fe200078e0a03 */
[----:B------:R-:W-:-:S05]  /*13990*/  SHF.R.S32.HI R0, RZ, 0x2, R2 ;  /* 0x00000002ff007819 */ /* 0x000fca0000011402 */
        /* <DEDUP_REMOVED lines=19> */
[----:B------:R-:W-:Y:S02]  /*13ad0*/  @!P5 LEA.HI.X.SX32 R2, R2, R9, 0x1, P2 ;  /* 0x000000090202d211 */ /* 0x000fe400010f0eff */
[----:B------:R-:W-:-:S05]  /*13ae0*/  @!P3 IADD3 R10, P0, R5, R10, RZ ;  /* 0x0000000a050ab210 */ /* 0x000fca0007f1e0ff */
        /* <DEDUP_REMOVED lines=15> */
.L_x_415:
[----:B------:R-:W-:Y:S05]  /*13be0*/  BSYNC B0 ;  /* 0x0000000000007941 */ /* 0x000fea0003800000 */
.L_x_414:
        /* <DEDUP_REMOVED lines=45> */
.L_x_417:
[----:B------:R-:W-:Y:S05]  /*13ec0*/  BSYNC B0 ;  /* 0x0000000000007941 */ /* 0x000fea0003800000 */
.L_x_416:
        /* <DEDUP_REMOVED lines=18> */
.L_x_419:
[----:B------:R-:W-:Y:S05]  /*13ff0*/  BSYNC B0 ;  /* 0x0000000000007941 */ /* 0x000fea0003800000 */
.L_x_418:
        /* <DEDUP_REMOVED lines=16> */
.L_x_421:
[----:B------:R-:W-:Y:S05]  /*14100*/  BSYNC B0 ;  /* 0x0000000000007941 */ /* 0x000fea0003800000 */
.L_x_420:
        /* <DEDUP_REMOVED lines=16> */
.L_x_423:
[----:B------:R-:W-:Y:S05]  /*14210*/  BSYNC B0 ;  /* 0x0000000000007941 */ /* 0x000fea0003800000 */
.L_x_422:
        /* <DEDUP_REMOVED lines=16> */
.L_x_425:
[----:B------:R-:W-:Y:S05]  /*14320*/  BSYNC B0 ;  /* 0x0000000000007941 */ /* 0x000fea0003800000 */
.L_x_424:
        /* <DEDUP_REMOVED lines=16> */
.L_x_427:
[----:B------:R-:W-:Y:S05]  /*14430*/  BSYNC B0 ;  /* 0x0000000000007941 */ /* 0x000fea0003800000 */
.L_x_426:
        /* <DEDUP_REMOVED lines=16> */
.L_x_429:
[----:B------:R-:W-:Y:S05]  /*14540*/  BSYNC B0 ;  /* 0x0000000000007941 */ /* 0x000fea0003800000 */
.L_x_428:
        /* <DEDUP_REMOVED lines=15> */
.L_x_354:
        /* <DEDUP_REMOVED lines=10> */
[----:B------:R-:W-:Y:S01]  /*146e0*/  @UP4 ULDC.64 UR6, c[0x0][0x298] ;  /* 0x0000a60000064ab9 */ /* 0x000fe20000000a00 */
[----:B------:R-:W-:Y:S02]  /*146f0*/  @!UP4 USHF.R.S32.HI UR9, URZ, 0x1f, UR28 ;  /* 0x0000001f3f09c899 */ /* 0x000fe4000801141c */
[----:B------:R-:W-:Y:S01]  /*14700*/  @UP4 UIMAD.WIDE.U32 UR10, UR15, UR6, URZ ;  /* 0x000000060f0a42a5 */ /* 0x000fe2000f8e003f */
[----:B------:R-:W-:Y:S01]  /*14710*/  @!UP4 ULDC.64 UR4, c[0x0][0x290] ;  /* 0x0000a4000004cab9 */ /* 0x000fe20000000a00 */
[----:B------:R-:W-:Y:S02]  /*14720*/  @UP2 UMOV UR19, 0x1 ;  /* 0x0000000100132882 */ /* 0x000fe40000000000 */
[----:B------:R-:W-:Y:S02]  /*14730*/  @UP4 UIMAD UR7, UR15, UR7, UR11 ;  /* 0x000000070f0742a4 */ /* 0x000fe4000f8e020b */
[----:B------:R-:W-:Y:S01]  /*14740*/  @!UP4 UIMAD UR6, UR9, UR4, URZ ;  /* 0x000000040906c2a4 */ /* 0x000fe2000f8e023f */
[----:B------:R-:W-:Y:S01]  /*14750*/  ULDC.U8 UR11, c[0x0][0x3d8] ;  /* 0x0000f600000b7ab9 */ /* 0x000fe20000000000 */
[----:B------:R-:W-:-:S02]  /*14760*/  @!UP4 UIMAD.WIDE.U32 UR12, UR28, UR4, URZ ;  /* 0x000000041c0cc2a5 */ /* 0x000fc4000f8e003f */
[----:B------:R-:W-:Y:S02]  /*14770*/  UISETP.NE.AND UP0, UPT, UR11, URZ, !UP2 ;  /* 0x0000003f0b00728c */ /* 0x000fe4000d705270 */
[----:B------:R-:W-:Y:S02]  /*14780*/  UISETP.NE.AND UP3, UPT, UR11, URZ, UPT ;  /* 0x0000003f0b00728c */ /* 0x000fe4000bf65270 */
[----:B------:R-:W-:Y:S01]  /*14790*/  @!UP4 UIMAD UR6, UR28, UR5, UR6 ;  /* 0x000000051c06c2a4 */ /* 0x000fe2000f8e0206 */
[----:B-1----:R-:W-:Y:S01]  /*147a0*/  SHF.R.S32.HI R4, RZ, 0x1f, R14 ;  /* 0x0000001fff047819 */ /* 0x002fe2000001140e */
[----:B------:R-:W-:Y:S02]  /*147b0*/  UISETP.NE.OR UP3, UPT, UR8, URZ, !UP3 ;  /* 0x0000003f0800728c */ /* 0x000fe4000df65670 */
[----:B------:R-:W-:Y:S01]  /*147c0*/  @!UP4 UIADD3 UR7, UR13, UR6, URZ ;  /* 0x000000060d07c290 */ /* 0x000fe2000fffe03f */
[----:B------:R-:W-:Y:S01]  /*147d0*/  LEA.HI R4, R4, R14, RZ, 0x3 ;  /* 0x0000000e04047211 */ /* 0x000fe200078f18ff */
[----:B------:R-:W-:Y:S01]  /*147e0*/  UISETP.NE.OR UP1, UPT, UR15, -0x1, UP3 ;  /* 0xffffffff0f00788c */ /* 0x000fe20009f25670 */
[----:B------:R-:W-:-:S02]  /*147f0*/  @!UP2 ULDC UR8, c[0x0][0x2c4] ;  /* 0x0000b1000008aab9 */ /* 0x000fc40000000800 */
[----:B------:R-:W-:Y:S01]  /*14800*/  LOP3.LUT R0, R4, 0xfffffff8, RZ, 0xc0, !PT ;  /* 0xfffffff804007812 */ /* 0x000fe200078ec0ff */
[----:B------:R-:W-:Y:S01]  /*14810*/  @!UP4 UMOV UR10, UR12 ;  /* 0x0000000c000acc82 */ /* 0x000fe20008000000 */
[----:B------:R-:W-:Y:S01]  /*14820*/  @!UP2 ULDC UR11, c[0x0][0x270] ;  /* 0x00009c00000baab9 */ /* 0x000fe20000000800 */
[----:B------:R-:W-:Y:S01]  /*14830*/  @UP0 ULDC UR8, c[0x0][0x2e4] ;  /* 0x0000b90000080ab9 */ /* 0x000fe20000000800 */
[----:B------:R-:W-:Y:S01]  /*14840*/  @UP2 ULDC.64 UR4, c[0x0][0x2c0] ;  /* 0x0000b00000042ab9 */ /* 0x000fe20000000a00 */
[----:B------:R-:W-:Y:S01]  /*14850*/  IMAD.IADD R14, R14, 0x1, -R0 ;  /* 0x000000010e0e7824 */ /* 0x000fe200078e0a00 */
[----:B------:R-:W-:Y:S01]  /*14860*/  @!UP2 UIMAD UR19, UR8, UR11, URZ ;  /* 0x0000000b0813a2a4 */ /* 0x000fe2000f8e023f */
[----:B------:R-:W-:Y:S01]  /*14870*/  SHF.R.S32.HI R4, RZ, 0x3, R4 ;  /* 0x00000003ff047819 */ /* 0x000fe20000011404 */
[----:B------:R-:W-:Y:S01]  /*14880*/  @UP2 UIMAD UR14, UR5, UR4, URZ ;  /* 0x00000004050e22a4 */ /* 0x000fe2000f8e023f */
[----:B------:R-:W-:Y:S01]  /*14890*/  IMAD.SHL.U32 R0, R14, 0x8, RZ ;  /* 0x000000080e007824 */ /* 0x000fe200078e00ff */
[----:B------:R-:W-:Y:S01]  /*148a0*/  ULDC UR9, c[0x0][0x2d0] ;  /* 0x0000b40000097ab9 */ /* 0x000fe20000000800 */
[----:B------:R-:W-:Y:S01]  /*148b0*/  ULDC.64 UR4, c[0x0][0x2a0] ;  /* 0x0000a80000047ab9 */ /* 0x000fe20000000a00 */
[----:B------:R-:W-:Y:S01]  /*148c0*/  @UP2 ULDC UR20, c[0x0][0x2c0] ;  /* 0x0000b00000142ab9 */ /* 0x000fe20000000800 */
[----:B------:R-:W-:Y:S01]  /*148d0*/  UIMAD UR18, UR18, UR4, URZ ;  /* 0x00000004121272a4 */ /* 0x000fe2000f8e023f */
[C---:B------:R-:W-:Y:S01]  /*148e0*/  IADD3 R8, P1, R0.reuse, UR10, RZ ;  /* 0x0000000a00087c10 */ /* 0x040fe2000ff3e0ff */
[----:B------:R-:W-:Y:S01]  /*148f0*/  IMAD.U32 R6, RZ, RZ, UR4 ;  /* 0x00000004ff067e24 */ /* 0x000fe2000f8e00ff */
[C---:B------:R-:W-:Y:S01]  /*14900*/  ISETP.GE.AND P0, PT, R0.reuse, UR9, PT ;  /* 0x0000000900007c0c */ /* 0x040fe2000bf06270 */
[----:B------:R-:W-:Y:S01]  /*14910*/  @!UP3 ULDC UR4, c[0x0][0x2c4] ;  /* 0x0000b1000004bab9 */ /* 0x000fe20000000800 */
[----:B------:R-:W-:Y:S01]  /*14920*/  LEA.HI.X.SX32 R9, R0, UR7, 0x1, P1 ;  /* 0x0000000700097c11 */ /* 0x000fe200088f0eff */
[----:B------:R-:W-:Y:S01]  /*14930*/  UIMAD UR7, UR28, UR19, URZ ;  /* 0x000000131c0772a4 */ /* 0x000fe2000f8e023f */
[----:B------:R-:W-:Y:S01]  /*14940*/  ISETP.GE.OR P2, PT, R4, UR17, P0 ;  /* 0x0000001104007c0c */ /* 0x000fe20008746670 */
[----:B------:R-:W-:Y:S01]  /*14950*/  @!UP1 UIMAD UR15, UR28, UR4, URZ ;  /* 0x000000041c0f92a4 */ /* 0x000fe2000f8e023f */
[----:B------:R-:W-:Y:S01]  /*14960*/  SHF.R.S32.HI R5, RZ, 0x1f, R4 ;  /* 0x0000001fff057819 */ /* 0x000fe20000011404 */
[----:B------:R-:W-:Y:S01]  /*14970*/  USEL UR7, UR7, URZ, UP3 ;  /* 0x0000003f07077287 */ /* 0x000fe20009800000 */
[----:B------:R-:W-:Y:S01]  /*14980*/  IMAD.WIDE.U32 R8, R6, UR30, R8 ;  /* 0x0000001e06087c25 */ /* 0x000fe2000f8e0008 */
[----:B------:R-:W-:Y:S01]  /*14990*/  @!UP2 UMOV UR20, 0x1 ;  /* 0x000000010014a882 */ /* 0x000fe20000000000 */
[----:B------:R-:W-:Y:S01]  /*149a0*/  @!UP2 UMOV UR14, UR8 ;  /* 0x00000008000eac82 */ /* 0x000fe20008000000 */
[----:B------:R-:W-:Y:S01]  /*149b0*/  UIMAD UR6, UR23, UR20, URZ ;  /* 0x00000014170672a4 */ /* 0x000fe2000f8e023f */
[C---:B------:R-:W-:Y:S01]  /*149c0*/  VIADD R17, R4.reuse, 0x10 ;  /* 0x0000001004117836 */ /* 0x040fe20000000000 */
[----:B------:R-:W-:Y:S01]  /*149d0*/  UIMAD UR14, UR30, UR14, UR7 ;  /* 0x0000000e1e0e72a4 */ /* 0x000fe2000f8e0207 */
[C---:B------:R-:W-:Y:S01]  /*149e0*/  VIADD R18, R4.reuse, 0x20 ;  /* 0x0000002004127836 */ /* 0x040fe20000000000 */
[----:B------:R-:W-:Y:S01]  /*149f0*/  UIMAD UR5, UR30, UR5, UR18 ;  /* 0x000000051e0572a4 */ /* 0x000fe2000f8e0212 */
[C---:B------:R-:W-:Y:S01]  /*14a00*/  VIADD R20, R4.reuse, 0x40 ;  /* 0x0000004004147836 */ /* 0x040fe20000000000 */
[----:B------:R-:W-:Y:S01]  /*14a10*/  @!UP3 UMOV UR26, UR15 ;  /* 0x0000000f001abc82 */ /* 0x000fe20008000000 */
[----:B------:R-:W-:Y:S01]  /*14a20*/  USHF.R.S32.HI UR4, URZ, 0x1f, UR6 ;  /* 0x0000001f3f047899 */ /* 0x000fe20008011406 */
[----:B------:R-:W-:Y:S01]  /*14a30*/  VIADD R19, R4, 0x30 ;  /* 0x0000003004137836 */ /* 0x000fe20000000000 */
[----:B------:R-:W-:Y:S01]  /*14a40*/  @!UP3 USHF.R.S32.HI UR27, URZ, 0x1f, UR15 ;  /* 0x0000001f3f1bb899 */ /* 0x000fe2000801140f */
[----:B------:R-:W-:Y:S01]  /*14a50*/  VIADD R7, R9, UR5 ;  /* 0x0000000509077c36 */ /* 0x000fe20008000000 */
[----:B------:R-:W-:Y:S01]  /*14a60*/  USHF.R.S32.HI UR7, URZ, 0x1f, UR14 ;  /* 0x0000001f3f077899 */ /* 0x000fe2000801140e */
[----:B------:R-:W-:Y:S01]  /*14a70*/  IMAD.WIDE R2, R2, 0x80, R4 ;  /* 0x0000008002027825 */ /* 0x000fe200078e0204 */
[----:B------:R-:W-:Y:S01]  /*14a80*/  UIADD3 UR6, UP1, UP0, UR6, UR26, UR14 ;  /* 0x0000001a06067290 */ /* 0x000fe2000f83e00e */
[----:B------:R-:W-:-:S02]  /*14a90*/  ISETP.GE.AND P4, PT, R20, UR17, PT ;  /* 0x0000001114007c0c */ /* 0x000fc4000bf86270 */
[----:B------:R-:W-:Y:S01]  /*14aa0*/  ISETP.GE.OR P1, PT, R17, UR17, P0 ;  /* 0x0000001111007c0c */ /* 0x000fe20008726670 */
[----:B------:R-:W-:Y:S01]  /*14ab0*/  UIADD3.X UR26, UR4, UR27, UR7, UP1, UP0 ;  /* 0x0000001b041a7290 */ /* 0x000fe20008fe0407 */
        /* <DEDUP_REMOVED lines=17> */
.L_x_431:
[----:B------:R-:W-:Y:S05]  /*14bd0*/  BSYNC B0 ;  /* 0x0000000000007941 */ /* 0x000fea0003800000 */
.L_x_430:
        /* <DEDUP_REMOVED lines=16> */
.L_x_433:
[----:B------:R-:W-:Y:S05]  /*14ce0*/  BSYNC B0 ;  /* 0x0000000000007941 */ /* 0x000fea0003800000 */
.L_x_432:
        /* <DEDUP_REMOVED lines=16> */
.L_x_435:
[----:B------:R-:W-:Y:S05]  /*14df0*/  BSYNC B0 ;  /* 0x0000000000007941 */ /* 0x000fea0003800000 */
.L_x_434:
        /* <DEDUP_REMOVED lines=16> */
.L_x_437:
[----:B------:R-:W-:Y:S05]  /*14f00*/  BSYNC B0 ;  /* 0x0000000000007941 */ /* 0x000fea0003800000 */
.L_x_436:
        /* <DEDUP_REMOVED lines=16> */
.L_x_439:
[----:B------:R-:W-:Y:S05]  /*15010*/  BSYNC B0 ;  /* 0x0000000000007941 */ /* 0x000fea0003800000 */
.L_x_438:
        /* <DEDUP_REMOVED lines=25> */
.L_x_441:
[----:B------:R-:W-:Y:S05]  /*151b0*/  BSYNC B0 ;  /* 0x0000000000007941 */ /* 0x000fea0003800000 */
.L_x_440:
        /* <DEDUP_REMOVED lines=19> */
.L_x_443:
[----:B------:R-:W-:Y:S05]  /*152f0*/  BSYNC B0 ;  /* 0x0000000000007941 */ /* 0x000fea0003800000 */
.L_x_442:
        /* <DEDUP_REMOVED lines=16> */
.L_x_445:
[----:B------:R-:W-:Y:S05]  /*15400*/  BSYNC B0 ;  /* 0x0000000000007941 */ /* 0x000fea0003800000 */
.L_x_444:
        /* <DEDUP_REMOVED lines=11> */
.L_x_447:
[----:B------:R-:W-:Y:S05]  /*154c0*/  BSYNC B0 ;  /* 0x0000000000007941 */ /* 0x000fea0003800000 */
.L_x_446:
        /* <DEDUP_REMOVED lines=11> */
.L_x_449:
[----:B------:R-:W-:Y:S05]  /*15580*/  BSYNC B0 ;  /* 0x0000000000007941 */ /* 0x000fea0003800000 */
.L_x_448:
        /* <DEDUP_REMOVED lines=10> */
.L_x_451:
[----:B------:R-:W-:Y:S05]  /*15630*/  BSYNC B0 ;  /* 0x0000000000007941 */ /* 0x000fea0003800000 */
.L_x_450:
        /* <DEDUP_REMOVED lines=10> */
.L_x_453:
[----:B------:R-:W-:Y:S05]  /*156e0*/  BSYNC B0 ;  /* 0x0000000000007941 */ /* 0x000fea0003800000 */
.L_x_452:
        /* <DEDUP_REMOVED lines=10> */
.L_x_455:
[----:B------:R-:W-:Y:S05]  /*15790*/  BSYNC B0 ;  /* 0x0000000000007941 */ /* 0x000fea0003800000 */
.L_x_454:
        /* <DEDUP_REMOVED lines=10> */
.L_x_457:
[----:B------:R-:W-:Y:S05]  /*15840*/  BSYNC B0 ;  /* 0x0000000000007941 */ /* 0x000fea0003800000 */
.L_x_456:
        /* <DEDUP_REMOVED lines=10> */
.L_x_459:
[----:B------:R-:W-:Y:S05]  /*158f0*/  BSYNC B0 ;  /* 0x0000000000007941 */ /* 0x000fea0003800000 */
.L_x_458:
        /* <DEDUP_REMOVED lines=10> */
.L_x_460:
        /* <DEDUP_REMOVED lines=14> */
.L_x_2576:


//--------------------- .text._ZN5flash16flash_fwd_kernelI23Flash_fwd_kernel_traitsILi64ELi128ELi128ELi4ELb0ELb0EN7cutlass10bfloat16_tE19Flash_kernel_traitsILi64ELi128ELi128ELi4ES3_EELb0ELb0ELb0ELb1ELb0ELb0ELb1ELb0EEEvNS_16Flash_fwd_paramsE --------------------------
	.section	.text._ZN5flash16flash_fwd_kernelI23Flash_fwd_kernel_traitsILi64ELi128ELi128ELi4ELb0ELb0EN7cutlass10bfloat16_tE19Flash_kernel_traitsILi64ELi128ELi128ELi4ES3_EELb0ELb0ELb0ELb1ELb0ELb0ELb1ELb0EEEvNS_16Flash_fwd_paramsE,"ax",@progbits
	.align	128
        .global         _ZN5flash16flash_fwd_kernelI23Flash_fwd_kernel_traitsILi64ELi128ELi128ELi4ELb0ELb0EN7cutlass10bfloat16_tE19Flash_kernel_traitsILi64ELi128ELi128ELi4ES3_EELb0ELb0ELb0ELb1ELb0ELb0ELb1ELb0EEEvNS_16Flash_fwd_paramsE
        .type           _ZN5flash16flash_fwd_kernelI23Flash_fwd_kernel_traitsILi64ELi128ELi128ELi4ELb0ELb0EN7cutlass10bfloat16_tE19Flash_kernel_traitsILi64ELi128ELi128ELi4ES3_EELb0ELb0ELb0ELb1ELb0ELb0ELb1ELb0EEEvNS_16Flash_fwd_paramsE,@function
        .size           _ZN5flash16flash_fwd_kernelI23Flash_fwd_kernel_traitsILi64ELi128ELi128ELi4ELb0ELb0EN7cutlass10bfloat16_tE19Flash_kernel_traitsILi64ELi128ELi128ELi4ES3_EELb0ELb0ELb0ELb1ELb0ELb0ELb1ELb0EEEvNS_16Flash_fwd_paramsE,(.L_x_2577 - _ZN5flash16flash_fwd_kernelI23Flash_fwd_kernel_traitsILi64ELi128ELi128ELi4ELb0ELb0EN7cutlass10bfloat16_tE19Flash_kernel_traitsILi64ELi128ELi128ELi4ES3_EELb0ELb0ELb0ELb1ELb0ELb0ELb1ELb0EEEvNS_16Flash_fwd_paramsE)
        .other          _ZN5flash16flash_fwd_kernelI23Flash_fwd_kernel_traitsILi64ELi128ELi128ELi4ELb0ELb0EN7cutlass10bfloat16_tE19Flash_kernel_traitsILi64ELi128ELi128ELi4ES3_EELb0ELb0ELb0ELb1ELb0ELb0ELb1ELb0EEEvNS_16Flash_fwd_paramsE,@"STO_CUDA_ENTRY STV_DEFAULT"
_ZN5flash16flash_fwd_kernelI23Flash_fwd_kernel_traitsILi64ELi128ELi128ELi4ELb0ELb0EN7cutlass10bfloat16_tE19Flash_kernel_traitsILi64ELi128ELi128ELi4ES3_EELb0ELb0ELb0ELb1ELb0ELb0ELb1ELb0EEEvNS_16Flash_fwd_paramsE:
.text._ZN5flash16flash_fwd_kernelI23Flash_fwd_kernel_traitsILi64ELi128ELi128ELi4ELb0ELb0EN7cutlass10bfloat16_tE19Flash_kernel_traitsILi64ELi128ELi128ELi4ES3_EELb0ELb0ELb0ELb1ELb0ELb0ELb1ELb0EEEvNS_16Flash_fwd_paramsE:
        /* <DEDUP_REMOVED lines=56> */
.L_x_461:
[----:B------:R-:W-:-:S05]  /*0380*/  ULDC UR7, c[0x0][0x2c8] ;  /* 0x0000b20000077ab9 */ /* 0x000fca0000000800 */
.L_x_462:
        /* <DEDUP_REMOVED lines=26> */
[----:B------:R-:W-:Y:S01]  /*0530*/  IMAD.MOV.U32 R8, RZ, RZ, RZ ;  /* 0x000000ffff087224 */ /* 0x000fe200078e00ff */
        /* <DEDUP_REMOVED lines=13> */
[----:B------:R-:W-:Y:S01]  /*0610*/  @UP0 UIMAD.WIDE.U32 UR32, UR12, UR8, URZ ;  /* 0x000000080c2002a5 */ /* 0x000fe2000f8e003f */
[----:B------:R-:W1:Y:S01]  /*0620*/  I2F.RP R5, R6 ;  /* 0x0000000600057306 */ /* 0x000e620000209400 */
[----:B------:R-:W-:Y:S02]  /*0630*/  @!UP1 UIMAD UR5, UR28, UR5, UR7 ;  /* 0x000000051c0592a4 */ /* 0x000fe4000f8e0207 */
[----:B------:R-:W-:Y:S01]  /*0640*/  @UP0 UIMAD UR12, UR12, UR9, URZ ;  /* 0x000000090c0c02a4 */ /* 0x000fe2000f8e023f */
        /* <DEDUP_REMOVED lines=9> */
[----:B-1----:R-:W-:-:S04]  /*06e0*/  IMAD.MOV R3, RZ, RZ, -R9 ;  /* 0x000000ffff037224 */ /* 0x002fc800078e0a09 */
[----:B------:R-:W-:-:S04]  /*06f0*/  IMAD R3, R3, R6, RZ ;  /* 0x0000000603037224 */ /* 0x000fc800078e02ff */
[----:B------:R-:W-:-:S04]  /*0700*/  IMAD.HI.U32 R8, R9, R3, R8 ;  /* 0x0000000309087227 */ /* 0x000fc800078e0008 */
[----:B------:R-:W-:-:S04]  /*0710*/  IMAD.MOV.U32 R3, RZ, RZ, R2 ;  /* 0x000000ffff037224 */ /* 0x000fc800078e0002 */
[----:B------:R-:W-:Y:S01]  /*0720*/  IMAD.HI.U32 R2, R8, R3, RZ ;  /* 0x0000000308027227 */ /* 0x000fe200078e00ff */
[----:B------:R-:W-:-:S04]  /*0730*/  LEA.HI R8, R15, R0, RZ, 0x6 ;  /* 0x000000000f087211 */ /* 0x000fc800078f30ff */
[----:B------:R-:W-:-:S05]  /*0740*/  IADD3 R7, -R2, RZ, RZ ;  /* 0x000000ff02077210 */ /* 0x000fca0007ffe1ff */
[----:B------:R-:W-:Y:S01]  /*0750*/  IMAD R7, R6, R7, R3 ;  /* 0x0000000706077224 */ /* 0x000fe200078e0203 */
[----:B------:R-:W-:-:S04]  /*0760*/  LEA.HI R3, R15, R0, RZ, 0x3 ;  /* 0x000000000f037211 */ /* 0x000fc800078f18ff */
[----:B------:R-:W-:Y:S02]  /*0770*/  SHF.R.S32.HI R20, RZ, 0x3, R3 ;  /* 0x00000003ff147819 */ /* 0x000fe40000011403 */
[----:B------:R-:W-:-:S03]  /*0780*/  LOP3.LUT R3, R3, 0xfffffff8, RZ, 0xc0, !PT ;  /* 0xfffffff803037812 */ /* 0x000fc600078ec0ff */
[----:B------:R-:W-:Y:S02]  /*0790*/  IMAD.SHL.U32 R9, R20, 0x40, RZ ;  /* 0x0000004014097824 */ /* 0x000fe400078e00ff */
[----:B------:R-:W-:-:S03]  /*07a0*/  IMAD.IADD R3, R0, 0x1, -R3 ;  /* 0x0000000100037824 */ /* 0x000fc600078e0a03 */
[----:B------:R-:W-:Y:S02]  /*07b0*/  LOP3.LUT R9, R9, 0x1c0, RZ, 0xc0, !PT ;  /* 0x000001c009097812 */ /* 0x000fe400078ec0ff */
[----:B------:R-:W-:Y:S02]  /*07c0*/  SHF.L.U32 R200, R3, 0x3, RZ ;  /* 0x0000000303c87819 */ /* 0x000fe400000006ff */
        /* <DEDUP_REMOVED lines=16> */
.L_x_464:
[----:B------:R-:W-:Y:S01]  /*08d0*/  @UP0 UIADD3 UR5, UR10, UR6, URZ ;  /* 0x000000060a050290 */ /* 0x000fe2000fffe03f */
[----:B------:R-:W-:Y:S01]  /*08e0*/  IMAD.SHL.U32 R8, R8, 0x8, RZ ;  /* 0x0000000808087824 */ /* 0x000fe200078e00ff */
[----:B------:R-:W-:Y:S01]  /*08f0*/  LOP3.LUT R5, R10, R5, RZ, 0x3c, !PT ;  /* 0x000000050a057212 */ /* 0x000fe200078e3cff */
        /* <DEDUP_REMOVED lines=21> */
.L_x_465:
[----:B------:R-:W1:Y:S01]  /*0a50*/  S2UR UR19, SR_CgaCtaId ;  /* 0x00000000001379c3 */ /* 0x000e620000008800 */
[----:B------:R-:W-:Y:S01]  /*0a60*/  ULDC.64 UR10, c[0x0][0x258] ;  /* 0x00009600000a7ab9 */ /* 0x000fe20000000a00 */
[----:B------:R-:W-:Y:S01]  /*0a70*/  @!P1 IMAD.IADD R7, R7, 0x1, -R6 ;  /* 0x0000000107079824 */ /* 0x000fe200078e0a06 */
[----:B------:R-:W-:Y:S01]  /*0a80*/  UIMAD UR4, UR27, UR10, URZ ;  /* 0x0000000a1b0472a4 */ /* 0x000fe2000f8e023f */
[----:B------:R-:W-:Y:S01]  /*0a90*/  SHF.R.S32.HI R201, RZ, 0x1f, R200 ;  /* 0x0000001fffc97819 */ /* 0x000fe200000114c8 */
[----:B------:R-:W-:Y:S01]  /*0aa0*/  UIADD3 UR14, -UR23, UR17, URZ ;  /* 0x00000011170e7290 */ /* 0x000fe2000fffe13f */
[----:B------:R-:W-:Y:S01]  /*0ab0*/  IMAD.U32 R16, RZ, RZ, UR10 ;  /* 0x0000000aff107e24 */ /* 0x000fe2000f8e00ff */
[----:B------:R-:W-:Y:S01]  /*0ac0*/  UIMAD UR11, UR30, UR11, UR4 ;  /* 0x0000000b1e0b72a4 */ /* 0x000fe2000f8e0204 */
[----:B------:R-:W-:Y:S01]  /*0ad0*/  ISETP.GE.U32.AND P4, PT, R7, R6, PT ;  /* 0x000000060700720c */ /* 0x000fe20003f86070 */
[----:B------:R-:W-:Y:S01]  /*0ae0*/  VIADD R14, R20, 0x10 ;  /* 0x00000010140e7836 */ /* 0x000fe20000000000 */
[----:B------:R-:W-:Y:S01]  /*0af0*/  UMOV UR4, 0x400 ;  /* 0x0000040000047882 */ /* 0x000fe20000000000 */
[----:B------:R-:W-:Y:S01]  /*0b00*/  IADD3 R6, P0, R200, UR20, RZ ;  /* 0x00000014c8067c10 */ /* 0x000fe2000ff1e0ff */
[C---:B------:R-:W-:Y:S01]  /*0b10*/  VIADD R13, R20.reuse, 0x20 ;  /* 0x00000020140d7836 */ /* 0x040fe20000000000 */
[C---:B------:R-:W-:Y:S01]  /*0b20*/  ISETP.GE.AND P3, PT, R20.reuse, UR14, PT ;  /* 0x0000000e14007c0c */ /* 0x040fe2000bf66270 */
[C---:B------:R-:W-:Y:S01]  /*0b30*/  VIADD R12, R20.reuse, 0x30 ;  /* 0x00000030140c7836 */ /* 0x040fe20000000000 */
[----:B------:R-:W-:Y:S01]  /*0b40*/  IADD3.X R7, R201, UR13, RZ, P0, !PT ;  /* 0x0000000dc9077c10 */ /* 0x000fe200087fe4ff */
[----:B------:R-:W-:Y:S01]  /*0b50*/  VIADD R11, R20, 0x40 ;  /* 0x00000040140b7836 */ /* 0x000fe20000000000 */
[----:B------:R-:W-:Y:S01]  /*0b60*/  SHF.R.S32.HI R21, RZ, 0x1f, R20 ;  /* 0x0000001fff157819 */ /* 0x000fe20000011414 */
[----:B------:R-:W-:Y:S01]  /*0b70*/  @!P1 VIADD R2, R2, 0x1 ;  /* 0x0000000102029836 */ /* 0x000fe20000000000 */
[----:B------:R-:W-:Y:S01]  /*0b80*/  BSSY B0, `(.L_x_466) ;  /* 0x0000022000007945 */ /* 0x000fe20003800000 */
[----:B------:R-:W-:Y:S01]  /*0b90*/  IMAD.WIDE.U32 R16, R16, UR30, R6 ;  /* 0x0000001e10107c25 */ /* 0x000fe2000f8e0006 */
[----:B------:R-:W-:-:S02]  /*0ba0*/  ISETP.GE.AND P5, PT, R8, RZ, PT ;  /* 0x000000ff0800720c */ /* 0x000fc40003fa6270 */
[----:B------:R-:W-:Y:S01]  /*0bb0*/  ISETP.NE.AND P6, PT, R4, RZ, PT ;  /* 0x000000ff0400720c */ /* 0x000fe20003fc5270 */
[----:B-1----:R-:W-:Y:S01]  /*0bc0*/  ULEA UR4, UR19, UR4, 0x18 ;  /* 0x0000000413047291 */ /* 0x002fe2000f8ec03f */
[----:B------:R-:W-:Y:S01]  /*0bd0*/  IMAD.U32 R25, RZ, RZ, UR16 ;  /* 0x00000010ff197e24 */ /* 0x000fe2000f8e00ff */
[----:B------:R-:W-:Y:S01]  /*0be0*/  ISETP.GE.AND P2, PT, R14, UR14, PT ;  /* 0x0000000e0e007c0c */ /* 0x000fe2000bf46270 */
[----:B------:R-:W-:Y:S01]  /*0bf0*/  VIADD R23, R17, UR11 ;  /* 0x0000000b11177c36 */ /* 0x000fe20008000000 */
[----:B------:R-:W-:Y:S01]  /*0c00*/  ISETP.GE.AND P1, PT, R13, UR14, PT ;  /* 0x0000000e0d007c0c */ /* 0x000fe2000bf26270 */
[----:B------:R-:W-:Y:S01]  /*0c10*/  @P4 VIADD R2, R2, 0x1 ;  /* 0x0000000102024836 */ /* 0x000fe20000000000 */
[----:B------:R-:W-:Y:S01]  /*0c20*/  LEA R30, R5, UR4, 0x1 ;  /* 0x00000004051e7c11 */ /* 0x000fe2000f8e08ff */
[----:B------:R-:W-:Y:S01]  /*0c30*/  IMAD.WIDE R24, R25, 0x80, R20 ;  /* 0x0000008019187825 */ /* 0x000fe200078e0214 */
[----:B------:R-:W-:Y:S02]  /*0c40*/  ISETP.GE.AND P0, PT, R12, UR14, PT ;  /* 0x0000000e0c007c0c */ /* 0x000fe4000bf06270 */
[----:B------:R-:W-:Y:S01]  /*0c50*/  ISETP.GE.AND P4, PT, R11, UR14, PT ;  /* 0x0000000e0b007c0c */ /* 0x000fe2000bf86270 */
[----:B------:R1:W-:Y:S01]  /*0c60*/  STL [R1+0x48], R30 ;  /* 0x0000481e01007387 */ /* 0x0003e20000100800 */
[----:B------:R-:W-:Y:S01]  /*0c70*/  VIADD R10, R20, 0x50 ;  /* 0x00000050140a7836 */ /* 0x000fe20000000000 */
[----:B------:R-:W-:Y:S10]  /*0c80*/  @P3 BRA `(.L_x_467) ;  /* 0x0000000000443947 */ /* 0x000ff40003800000 */
        /* <DEDUP_REMOVED lines=17> */
.L_x_467:
[----:B------:R-:W-:Y:S05]  /*0da0*/  BSYNC B0 ;  /* 0x0000000000007941 */ /* 0x000fea0003800000 */
.L_x_466:
[----:B------:R-:W-:Y:S01]  /*0db0*/  BSSY B0, `(.L_x_468) ;  /* 0x0000019000007945 */ /* 0x000fe20003800000 */
[----:B------:R-:W-:Y:S01]  /*0dc0*/  ISETP.GE.AND P3, PT, R10, UR14, PT ;  /* 0x0000000e0a007c0c */ /* 0x000fe2000bf66270 */
[----:B---3--:R-:W-:Y:S01]  /*0dd0*/  VIADD R9, R20, 0x60 ;  /* 0x0000006014097836 */ /* 0x008fe20000000000 */
        /* <DEDUP_REMOVED lines=22> */
.L_x_469:
[----:B------:R-:W-:Y:S05]  /*0f40*/  BSYNC B0 ;  /* 0x0000000000007941 */ /* 0x000fea0003800000 */
.L_x_468:
        /* <DEDUP_REMOVED lines=10> */
[----:B----4-:R-:W-:Y:S01]  /*0ff0*/  IADD3 R6, P1, R24, 0x20, RZ ;  /* 0x0000002018067810 */ /* 0x010fe20007f3e0ff */
        /* <DEDUP_REMOVED lines=15> */
.L_x_471:
[----:B------:R-:W-:Y:S05]  /*10f0*/  BSYNC B0 ;  /* 0x0000000000007941 */ /* 0x000fea0003800000 */
.L_x_470:
[----:B----4-:R-:W-:Y:S01]  /*1100*/  SHF.R.S32.HI R7, RZ, 0x1f, R18 ;  /* 0x0000001fff077819 */ /* 0x010fe20000011412 */
        /* <DEDUP_REMOVED lines=24> */
.L_x_473:
[----:B------:R-:W-:Y:S05]  /*1290*/  BSYNC B0 ;  /* 0x0000000000007941 */ /* 0x000fea0003800000 */
.L_x_472:
        /* <DEDUP_REMOVED lines=18> */
[----:B------:R-:W-:Y:S01]  /*13c0*/  @!PT LDS RZ, [RZ] ;  /* 0x00000000fffff984 */ /* 0x000fe20000000800 */
[----:B------:R-:W-:Y:S01]  /*13d0*/  @!PT LDS RZ, [RZ] ;  /* 0x00000000fffff984 */ /* 0x000fe20000000800 */
[----:B------:R-:W-:Y:S01]  /*13e0*/  @!PT LDS RZ, [RZ] ;  /* 0x00000000fffff984 */ /* 0x000fe20000000800 */
[----:B------:R1:W-:Y:S02]  /*13f0*/  LDGSTS.E.BYPASS.LTC128B.128 [R30+0x2000], desc[UR24][R28.64] ;  /* 0x020000001c1e7fae */ /* 0x0003e4000b901d58 */
.L_x_475:
[----:B------:R-:W-:Y:S05]  /*1400*/  BSYNC B0 ;  /* 0x0000000000007941 */ /* 0x000fea0003800000 */
.L_x_474:
        /* <DEDUP_REMOVED lines=22> */
.L_x_477:
[----:B------:R-:W-:Y:S05]  /*1570*/  BSYNC B0 ;  /* 0x0000000000007941 */ /* 0x000fea0003800000 */
.L_x_476:
        /* <DEDUP_REMOVED lines=22> */
.L_x_479:
[----:B------:R-:W-:Y:S05]  /*16e0*/  BSYNC B0 ;  /* 0x0000000000007941 */ /* 0x000fea0003800000 */
.L_x_478:
        /* <DEDUP_REMOVED lines=15> */
[----:B------:R-:W-:Y:S02]  /*17e0*/  MOV R17, R23 ;  /* 0x0000001700117202 */ /* 0x000fe40000000f00 */
[----:B------:R-:W-:Y:S01]  /*17f0*/  IADD3.X R5, RZ, R25, RZ, P0, !PT ;  /* 0x00000019ff057210 */ /* 0x000fe200007fe4ff */
        /* <DEDUP_REMOVED lines=11> */
.L_x_481:
[----:B------:R-:W-:Y:S05]  /*18b0*/  BSYNC B0 ;  /* 0x0000000000007941 */ /* 0x000fea0003800000 */
.L_x_480:
[C---:B-1----:R-:W-:Y:S01]  /*18c0*/  IMAD R5, R21.reuse, UR8, RZ ;  /* 0x0000000815057c24 */ /* 0x042fe2000f8e02ff */
[----:B------:R-:W-:Y:S01]  /*18d0*/  SHF.R.S32.HI R17, RZ, 0x1f, R2 ;  /* 0x0000001fff117819 */ /* 0x000fe20000011402 */
[----:B------:R-:W-:Y:S01]  /*18e0*/  IMAD.WIDE.U32 R26, R20, UR8, R200 ;  /* 0x00000008141a7c25 */ /* 0x000fe2000f8e00c8 */
[----:B------:R-:W-:Y:S01]  /*18f0*/  ULDC.64 UR10, c[0x0][0x260] ;  /* 0x00009800000a7ab9 */ /* 0x000fe20000000a00 */
[----:B------:R-:W-:Y:S01]  /*1900*/  ULEA.HI.SX32 UR19, UR20, 0xffffffff, 0x19 ;  /* 0xffffffff14137891 */ /* 0x000fe2000f8fca3f */
[----:B------:R-:W-:Y:S01]  /*1910*/  BSSY B0, `(.L_x_482) ;  /* 0x0000036000007945 */ /* 0x000fe20003800000 */
[----:B------:R-:W-:Y:S01]  /*1920*/  IMAD R23, R21, UR6, RZ ;  /* 0x0000000615177c24 */ /* 0x000fe2000f8e02ff */
[----:B------:R-:W-:Y:S01]  /*1930*/  IADD3 R22, P1, R26, UR22, RZ ;  /* 0x000000161a167c10 */ /* 0x000fe2000ff3e0ff */
[C---:B------:R-:W-:Y:S01]  /*1940*/  IMAD R5, R20.reuse, UR9, R5 ;  /* 0x0000000914057c24 */ /* 0x040fe2000f8e0205 */
[----:B------:R-:W-:Y:S01]  /*1950*/  USHF.L.U32 UR22, UR8, 0x7, URZ ;  /* 0x0000000708167899 */ /* 0x000fe2000800063f */
[C---:B------:R-:W-:Y:S01]  /*1960*/  IMAD R4, R20.reuse, UR7, R23 ;  /* 0x0000000714047c24 */ /* 0x040fe2000f8e0217 */
[----:B------:R-:W-:Y:S01]  /*1970*/  USHF.L.U64.HI UR21, UR8, 0x7, UR9 ;  /* 0x0000000708157899 */ /* 0x000fe20008010209 */
[----:B------:R-:W-:Y:S01]  /*1980*/  IMAD.WIDE.U32 R24, R20, UR6, R200 ;  /* 0x0000000614187c25 */ /* 0x000fe2000f8e00c8 */
[----:B------:R-:W-:-:S02]  /*1990*/  IADD3.X R23, R27, UR12, R5, P1, !PT ;  /* 0x0000000c1b177c10 */ /* 0x000fc40008ffe405 */
[----:B------:R-:W-:Y:S01]  /*19a0*/  UIMAD UR12, UR21, UR19, URZ ;  /* 0x00000013150c72a4 */ /* 0x000fe2000f8e023f */
[----:B------:R-:W-:Y:S01]  /*19b0*/  IMAD R5, R17, UR10, RZ ;  /* 0x0000000a11057c24 */ /* 0x000fe2000f8e02ff */
[----:B------:R-:W-:Y:S01]  /*19c0*/  IADD3 R24, P0, R24, UR18, RZ ;  /* 0x0000001218187c10 */ /* 0x000fe2000ff1e0ff */
[C---:B------:R-:W-:Y:S01]  /*19d0*/  IMAD.WIDE.U32 R32, R2.reuse, UR10, R22 ;  /* 0x0000000a02207c25 */ /* 0x040fe2000f8e0016 */
[----:B------:R-:W-:Y:S01]  /*19e0*/  MOV R22, UR19 ;  /* 0x0000001300167c02 */ /* 0x000fe20008000f00 */
[----:B------:R-:W-:Y:S01]  /*19f0*/  UIMAD UR18, UR19, -0x80, UR26 ;  /* 0xffffff80131278a4 */ /* 0x000fe2000f8e021a */
[----:B------:R-:W-:Y:S01]  /*1a00*/  IADD3.X R25, R25, UR5, R4, P0, !PT ;  /* 0x0000000519197c10 */ /* 0x000fe200087fe404 */
[----:B------:R-:W-:Y:S01]  /*1a10*/  IMAD R16, R2, UR11, R5 ;  /* 0x0000000b02107c24 */ /* 0x000fe2000f8e0205 */
[----:B------:R-:W-:Y:S01]  /*1a20*/  MOV R28, R32 ;  /* 0x00000020001c7202 */ /* 0x000fe20000000f00 */
[----:B------:R-:W-:Y:S01]  /*1a30*/  ULDC.64 UR10, c[0x0][0x268] ;  /* 0x00009a00000a7ab9 */ /* 0x000fe20000000a00 */
[----:B------:R-:W-:Y:S01]  /*1a40*/  STL.64 [R1+0x58], R32 ;  /* 0x0000582001007387 */ /* 0x000fe20000100a00 */
[----:B------:R-:W-:Y:S01]  /*1a50*/  IMAD.IADD R29, R33, 0x1, R16 ;  /* 0x00000001211d7824 */ /* 0x000fe200078e0210 */
[----:B------:R-:W-:Y:S01]  /*1a60*/  R2P PR, R18, 0x6 ;  /* 0x0000000612007804 */ /* 0x000fe20000000000 */
[----:B------:R-:W-:Y:S01]  /*1a70*/  IMAD.MOV.U32 R6, RZ, RZ, 0x10 ;  /* 0x00000010ff067424 */ /* 0x000fe200078e00ff */
[----:B------:R-:W-:Y:S01]  /*1a80*/  USHF.R.S32.HI UR5, URZ, 0x1f, UR19 ;  /* 0x0000001f3f057899 */ /* 0x000fe20008011413 */
[----:B------:R-:W-:Y:S01]  /*1a90*/  IMAD.WIDE.U32 R22, R22, UR22, R28 ;  /* 0x0000001616167c25 */ /* 0x000fe2000f8e001c */
[----:B------:R1:W-:Y:S01]  /*1aa0*/  STL.64 [R1+0x60], R28 ;  /* 0x0000601c01007387 */ /* 0x0003e20000100a00 */
[----:B------:R-:W-:Y:S01]  /*1ab0*/  ISETP.GE.AND P0, PT, R14, UR18, PT ;  /* 0x000000120e007c0c */ /* 0x000fe2000bf06270 */
[----:B------:R-:W-:Y:S01]  /*1ac0*/  UIMAD UR12, UR5, UR22, UR12 ;  /* 0x00000016050c72a4 */ /* 0x000fe2000f8e020c */
[----:B------:R-:W-:Y:S01]  /*1ad0*/  SEL R6, R6, 0xfffffff0, !P1 ;  /* 0xfffffff006067807 */ /* 0x000fe20004800000 */
[----:B------:R-:W-:Y:S01]  /*1ae0*/  IMAD R17, R17, UR10, RZ ;  /* 0x0000000a11117c24 */ /* 0x000fe2000f8e02ff */
[----:B------:R-:W-:Y:S01]  /*1af0*/  ISETP.GE.AND P1, PT, R20, UR18, PT ;  /* 0x0000001214007c0c */ /* 0x000fe2000bf26270 */
[----:B------:R-:W-:Y:S01]  /*1b00*/  IMAD.MOV.U32 R5, RZ, RZ, 0x20 ;  /* 0x00000020ff057424 */ /* 0x000fe200078e00ff */
[----:B------:R-:W-:Y:S01]  /*1b10*/  ISETP.GE.AND P6, PT, R13, UR18, PT ;  /* 0x000000120d007c0c */ /* 0x000fe2000bfc6270 */
[----:B------:R-:W-:Y:S01]  /*1b20*/  IMAD R252, R2, UR11, R17 ;  /* 0x0000000b02fc7c24 */ /* 0x000fe2000f8e0211 */
[----:B------:R-:W-:-:S02]  /*1b30*/  ISETP.GE.AND P5, PT, R12, UR18, PT ;  /* 0x000000120c007c0c */ /* 0x000fc4000bfa6270 */
[----:B------:R-:W-:Y:S02]  /*1b40*/  SEL R4, R5, 0xffffffe0, !P2 ;  /* 0xffffffe005047807 */ /* 0x000fe40005000000 */
[----:B------:R-:W-:Y:S02]  /*1b50*/  ISETP.GE.AND P4, PT, R11, UR18, PT ;  /* 0x000000120b007c0c */ /* 0x000fe4000bf86270 */
[----:B------:R-:W-:Y:S02]  /*1b60*/  ISETP.GE.AND P3, PT, R10, UR18, PT ;  /* 0x000000120a007c0c */ /* 0x000fe4000bf66270 */
[----:B------:R-:W-:Y:S01]  /*1b70*/  ISETP.GE.AND P2, PT, R9, UR18, PT ;  /* 0x0000001209007c0c */ /* 0x000fe2000bf46270 */
[----:B-1----:R-:W-:-:S04]  /*1b80*/  IMAD.WIDE.U32 R28, R2, UR10, R24 ;  /* 0x0000000a021c7c25 */ /* 0x002fc8000f8e0018 */
[----:B------:R-:W-:Y:S01]  /*1b90*/  VIADD R25, R23, UR12 ;  /* 0x0000000c17197c36 */ /* 0x000fe20008000000 */
[----:B------:R1:W-:Y:S01]  /*1ba0*/  STL.64 [R1+0x50], R28 ;  /* 0x0000501c01007387 */ /* 0x0003e20000100a00 */
        /* <DEDUP_REMOVED lines=12> */
.L_x_483:
[----:B------:R-:W-:Y:S05]  /*1c70*/  BSYNC B0 ;  /* 0x0000000000007941 */ /* 0x000fea0003800000 */
.L_x_482:
        /* <DEDUP_REMOVED lines=9> */
[----:B-1----:R-:W-:Y:S01]  /*1d10*/  IADD3 R17, P0, R22, UR31, RZ ;  /* 0x0000001f16117c10 */ /* 0x002fe2000ff1e0ff */
[----:B------:R-:W-:-:S03]  /*1d20*/  ULDC.64 UR10, c[0x0][0x218] ;  /* 0x00008600000a7ab9 */ /* 0x000fc60000000a00 */
[----:B------:R-:W-:Y:S02]  /*1d30*/  IADD3.X R2, R25, UR29, RZ, P0, !PT ;  /* 0x0000001d19027c10 */ /* 0x000fe400087fe4ff */
[----:B------:R-:W-:-:S04]  /*1d40*/  LEA R16, P0, R17, UR10, 0x1 ;  /* 0x0000000a11107c11 */ /* 0x000fc8000f8008ff */
[----:B------:R-:W-:-:S05]  /*1d50*/  LEA.HI.X R17, R17, UR11, R2, 0x1, P0 ;  /* 0x0000000b11117c11 */ /* 0x000fca00080f0c02 */
[----:B------:R-:W-:Y:S01]  /*1d60*/  @!PT LDS RZ, [RZ] ;  /* 0x00000000fffff984 */ /* 0x000fe20000000800 */
[----:B------:R-:W-:Y:S01]  /*1d70*/  @!PT LDS RZ, [RZ] ;  /* 0x00000000fffff984 */ /* 0x000fe20000000800 */
[----:B------:R-:W-:Y:S01]  /*1d80*/  @!PT LDS RZ, [RZ] ;  /* 0x00000000fffff984 */ /* 0x000fe20000000800 */
[----:B------:R1:W-:Y:S04]  /*1d90*/  LDGSTS.E.BYPASS.LTC128B.128 [R30+0x4800], desc[UR24][R16.64] ;  /* 0x04800000101e7fae */ /* 0x0003e8000b901d58 */
.L_x_485:
[----:B------:R-:W-:Y:S05]  /*1da0*/  BSYNC B0 ;  /* 0x0000000000007941 */ /* 0x000fea0003800000 */
.L_x_484:
        /* <DEDUP_REMOVED lines=18> */
.L_x_487:
[----:B------:R-:W-:Y:S05]  /*1ed0*/  BSYNC B0 ;  /* 0x0000000000007941 */ /* 0x000fea0003800000 */
.L_x_486:
[----:B------:R-:W-:Y:S04]  /*1ee0*/  BSSY B0, `(.L_x_488) ;  /* 0x0000012000007945 */ /* 0x000fe80003800000 */
[----:B------:R-:W-:Y:S05]  /*1ef0*/  @P5 BRA `(.L_x_489) ;  /* 0x0000000000405947 */ /* 0x000fea0003800000 */
[----:B------:R-:W-:Y:S02]  /*1f00*/  ULDC UR10, c[0x0][0x2d0] ;  /* 0x0000b400000a7ab9 */ /* 0x000fe40000000800 */
[----:B------:R-:W-:-:S13]  /*1f10*/  ISETP.GE.AND P0, PT, R200, UR10, PT ;  /* 0x0000000ac8007c0c */ /* 0x000fda000bf06270 */
[----:B------:R1:W-:Y:S01]  /*1f20*/  @P0 STS.128 [R30+0x5800], RZ ;  /* 0x005800ff1e000388 */ /* 0x0003e20000000c00 */
[----:B------:R-:W-:Y:S05]  /*1f30*/  @P0 BRA `(.L_x_489) ;  /* 0x0000000000300947 */ /* 0x000fea0003800000 */
[----:B------:R-:W-:Y:S01]  /*1f40*/  MOV R24, R22 ;  /* 0x0000001600187202 */ /* 0x000fe20000000f00 */
[----:B-1----:R-:W-:Y:S01]  /*1f50*/  IMAD.U32 R17, RZ, RZ, UR8 ;  /* 0x00000008ff117e24 */ /* 0x002fe2000f8e00ff */
        /* <DEDUP_REMOVED lines=10> */
.L_x_489:
[----:B------:R-:W-:Y:S05]  /*2000*/  BSYNC B0 ;  /* 0x0000000000007941 */ /* 0x000fea0003800000 */
.L_x_488:
        /* <DEDUP_REMOVED lines=18> */
.L_x_491:
[----:B------:R-:W-:Y:S05]  /*2130*/  BSYNC B0 ;  /* 0x0000000000007941 */ /* 0x000fea0003800000 */
.L_x_490:
        /* <DEDUP_REMOVED lines=19> */
.L_x_493:
[----:B------:R-:W-:Y:S05]  /*2270*/  BSYNC B0 ;  /* 0x0000000000007941 */ /* 0x000fea0003800000 */
.L_x_492:
        /* <DEDUP_REMOVED lines=19> */
.L_x_495:
[----:B------:R-:W-:Y:S05]  /*23b0*/  BSYNC B0 ;  /* 0x0000000000007941 */ /* 0x000fea0003800000 */
.L_x_494:
        /* <DEDUP_REMOVED lines=18> */
.L_x_497:
[----:B------:R-:W-:Y:S05]  /*24e0*/  BSYNC B0 ;  /* 0x0000000000007941 */ /* 0x000fea0003800000 */
.L_x_496:
        /* <DEDUP_REMOVED lines=11> */
[----:B------:R-:W-:-:S04]  /*25a0*/  DEPBAR.LE SB0, 0x0 ;  /* 0x000080000000791a */ /* 0x000fc80000000000 */
[----:B------:R-:W-:Y:S02]  /*25b0*/  @UP1 UIMAD UR11, UR28, UR11, UR32 ;  /* 0x0000000b1c0b12a4 */ /* 0x000fe4000f8e0220 */
[----:B------:R-:W-:Y:S02]  /*25c0*/  @UP1 ULEA UR12, UP0, UR34, UR12, 0x2 ;  /* 0x0000000c220c1291 */ /* 0x000fe4000f80103f */
[----:B------:R-:W-:Y:S01]  /*25d0*/  @UP1 UIADD3 UR11, UR35, UR11, URZ ;  /* 0x0000000b230b1290 */ /* 0x000fe2000fffe03f */
[----:B------:R-:W-:Y:S01]  /*25e0*/  SHF.R.S32.HI R250, RZ, 0x4, R19 ;  /* 0x00000004fffa7819 */ /* 0x000fe20000011413 */
[----:B------:R-:W-:Y:S02]  /*25f0*/  @UP1 ULDC UR10, c[0x0][0x2e8] ;  /* 0x0000ba00000a1ab9 */ /* 0x000fe40000000800 */
[----:B------:R-:W-:Y:S01]  /*2600*/  @UP1 ULEA.HI.X UR13, UR34, UR13, UR11, 0x2, UP0 ;  /* 0x0000000d220d1291 */ /* 0x000fe200080f140b */
[----:B------:R-:W-:-:S05]  /*2610*/  IMAD.U32 R22, RZ, RZ, UR12 ;  /* 0x0000000cff167e24 */ /* 0x000fca000f8e00ff */
[----:B------:R-:W-:-:S05]  /*2620*/  IMAD.U32 R23, RZ, RZ, UR13 ;  /* 0x0000000dff177e24 */ /* 0x000fca000f8e00ff */
[----:B-1----:R-:W5:Y:S01]  /*2630*/  @P2 LDG.E R16, desc[UR24][R22.64] ;  /* 0x0000001816102981 */ /* 0x002f62000c1e1900 */
[----:B------:R-:W-:Y:S01]  /*2640*/  LEA.HI R17, R19, R250, RZ, 0x1 ;  /* 0x000000fa13117211 */ /* 0x000fe200078f08ff */
[----:B------:R-:W-:Y:S01]  /*2650*/  IMAD.SHL.U32 R2, R3, 0x40, RZ ;  /* 0x0000004003027824 */ /* 0x000fe200078e00ff */
[----:B------:R-:W5:Y:S01]  /*2660*/  @P2 MUFU.RCP R19, UR10 ;  /* 0x0000000a00132d08 */ /* 0x000f620008001000 */
[----:B------:R-:W-:Y:S01]  /*2670*/  ISETP.GE.AND P1, PT, R20, UR18, PT ;  /* 0x0000001214007c0c */ /* 0x000fe2000bf26270 */
[----:B------:R-:W-:Y:S01]  /*2680*/  BAR.SYNC.DEFER_BLOCKING 0x0 ;  /* 0x0000000000007b1d */ /* 0x000fe20000010000 */
[----:B------:R-:W-:Y:S01]  /*2690*/  LOP3.LUT R17, R17, 0xfffffffe, RZ, 0xc0, !PT ;  /* 0xfffffffe11117812 */ /* 0x000fe200078ec0ff */
[----:B------:R-:W-:Y:S01]  /*26a0*/  IMAD.SHL.U32 R21, R18, 0x40, RZ ;  /* 0x0000004012157824 */ /* 0x000fe200078e00ff */
[----:B------:R-:W-:Y:S01]  /*26b0*/  LOP3.LUT R18, R2, 0x1c0, RZ, 0xc0, !PT ;  /* 0x000001c002127812 */ /* 0x000fe200078ec0ff */
[----:B------:R-:W-:Y:S01]  /*26c0*/  UIMAD UR5, UR5, UR6, URZ ;  /* 0x00000006050572a4 */ /* 0x000fe2000f8e023f */
[----:B------:R-:W-:Y:S01]  /*26d0*/  IMAD.SHL.U32 R7, R7, 0x40, RZ ;  /* 0x0000004007077824 */ /* 0x000fe200078e00ff */
[----:B------:R-:W-:Y:S01]  /*26e0*/  UIMAD.WIDE.U32 UR12, UR19, UR6, URZ ;  /* 0x00000006130c72a5 */ /* 0x000fe2000f8e003f */
[----:B------:R-:W-:Y:S01]  /*26f0*/  IMAD.IADD R250, R250, 0x1, -R17 ;  /* 0x00000001fafa7824 */ /* 0x000fe200078e0a11 */
[----:B------:R-:W-:Y:S01]  /*2700*/  UIMAD UR5, UR19, UR7, UR5 ;  /* 0x00000007130572a4 */ /* 0x000fe2000f8e0205 */
[----:B------:R-:W-:Y:S01]  /*2710*/  IMAD.SHL.U32 R17, R20, 0x8, RZ ;  /* 0x0000000814117824 */ /* 0x000fe200078e00ff */
[----:B------:R-:W-:Y:S01]  /*2720*/  LOP3.LUT R21, R21, 0x1c0, RZ, 0xc0, !PT ;  /* 0x000001c015157812 */ /* 0x000fe200078ec0ff */
[----:B------:R-:W-:Y:S01]  /*2730*/  IMAD.SHL.U32 R2, R250, 0x8, RZ ;  /* 0x00000008fa027824 */ /* 0x000fe200078e00ff */
[----:B------:R-:W-:Y:S01]  /*2740*/  UIADD3 UR5, UR13, UR5, URZ ;  /* 0x000000050d057290 */ /* 0x000fe2000fffe03f */
[----:B------:R-:W-:Y:S01]  /*2750*/  LEA.HI R220, R15, R0, RZ, 0x5 ;  /* 0x000000000fdc7211 */ /* 0x000fe200078f28ff */
[----:B------:R-:W-:Y:S01]  /*2760*/  IMAD.IADD R252, R29, 0x1, R252 ;  /* 0x000000011dfc7824 */ /* 0x000fe200078e02fc */
[----:B------:R-:W-:Y:S01]  /*2770*/  LOP3.LUT R17, R18, 0x8, R17, 0xf8, !PT ;  /* 0x0000000812117812 */ /* 0x000fe200078ef811 */
[----:B------:R-:W-:Y:S01]  /*2780*/  BSSY B0, `(.L_x_498) ;  /* 0x0000025000007945 */ /* 0x000fe20003800000 */
[----:B------:R-:W-:-:S02]  /*2790*/  SHF.R.U32.HI R18, RZ, 0x3, R18 ;  /* 0x00000003ff127819 */ /* 0x000fc40000011612 */
[----:B------:R-:W-:Y:S01]  /*27a0*/  ISETP.GE.AND P4, PT, R11, UR18, PT ;  /* 0x000000120b007c0c */ /* 0x000fe2000bf86270 */
[----:B------:R-:W-:Y:S01]  /*27b0*/  IMAD.U32 R11, RZ, RZ, UR5 ;  /* 0x00000005ff0b7e24 */ /* 0x000fe2000f8e00ff */
[----:B------:R-:W-:Y:S01]  /*27c0*/  LOP3.LUT R17, R17, R18, RZ, 0x3c, !PT ;  /* 0x0000001211117212 */ /* 0x000fe200078e3cff */
[----:B------:R-:W-:Y:S01]  /*27d0*/  IMAD.U32 R18, RZ, RZ, UR12 ;  /* 0x0000000cff127e24 */ /* 0x000fe2000f8e00ff */
[----:B------:R-:W-:Y:S01]  /*27e0*/  ISETP.GE.AND P5, PT, R12, UR18, PT ;  /* 0x000000120c007c0c */ /* 0x000fe2000bfa6270 */
[----:B------:R1:W-:Y:S01]  /*27f0*/  @P1 STS.128 [R30+0x8000], RZ ;  /* 0x008000ff1e001388 */ /* 0x0003e20000000c00 */
[----:B------:R-:W-:Y:S01]  /*2800*/  LOP3.LUT R2, R21, 0x8, R2, 0xf8, !PT ;  /* 0x0000000815027812 */ /* 0x000fe200078ef802 */
[----:B------:R-:W-:Y:S01]  /*2810*/  UMOV UR5, URZ ;  /* 0x0000003f00057c82 */ /* 0x000fe20008000000 */
[----:B------:R-:W-:Y:S02]  /*2820*/  SHF.R.S32.HI R202, RZ, 0x5, R220 ;  /* 0x00000005ffca7819 */ /* 0x000fe400000114dc */
[----:B------:R-:W-:-:S02]  /*2830*/  LOP3.LUT R7, R7, 0xfffffe00, RZ, 0xc0, !PT ;  /* 0xfffffe0007077812 */ /* 0x000fc400078ec0ff */
[----:B------:R-:W-:Y:S02]  /*2840*/  SHF.R.U32.HI R21, RZ, 0x3, R21 ;  /* 0x00000003ff157819 */ /* 0x000fe40000011615 */
[----:B------:R-:W-:Y:S01]  /*2850*/  ISETP.GE.AND P6, PT, R13, UR18, PT ;  /* 0x000000120d007c0c */ /* 0x000fe2000bfc6270 */
[----:B------:R-:W-:Y:S01]  /*2860*/  IMAD R251, R202, 0x400, R7 ;  /* 0x00000400cafb7824 */ /* 0x000fe200078e0207 */
[----:B------:R-:W-:Y:S02]  /*2870*/  LOP3.LUT R2, R2, R21, RZ, 0x3c, !PT ;  /* 0x0000001502027212 */ /* 0x000fe400078e3cff */
[----:B------:R-:W-:Y:S02]  /*2880*/  ISETP.GE.AND P0, PT, R14, UR18, PT ;  /* 0x000000120e007c0c */ /* 0x000fe4000bf06270 */
[----:B------:R-:W-:Y:S01]  /*2890*/  ISETP.GE.AND P3, PT, R10, UR18, PT ;  /* 0x000000120a007c0c */ /* 0x000fe2000bf66270 */
[----:B-----5:R-:W-:Y:S01]  /*28a0*/  @P2 FMUL.FTZ R16, R16, R19 ;  /* 0x0000001310102220 */ /* 0x020fe20000410000 */
[----:B------:R-:W-:-:S04]  /*28b0*/  IMAD.U32 R19, RZ, RZ, UR13 ;  /* 0x0000000dff137e24 */ /* 0x000fc8000f8e00ff */
[----:B------:R-:W-:Y:S02]  /*28c0*/  @P2 R2UR UR10, R16 ;  /* 0x00000000100a22ca */ /* 0x000fe400000e0000 */
[----:B------:R-:W-:-:S04]  /*28d0*/  LEA R12, P2, R18, R28, 0x7 ;  /* 0x0000001c120c7211 */ /* 0x000fc800078438ff */
[----:B------:R-:W-:Y:S02]  /*28e0*/  LEA.HI.X R13, R18, R252, R11, 0x7, P2 ;  /* 0x000000fc120d7211 */ /* 0x000fe400010f3c0b */
[----:B------:R-:W-:-:S05]  /*28f0*/  ISETP.GE.AND P2, PT, R9, UR18, PT ;  /* 0x0000001209007c0c */ /* 0x000fca000bf46270 */
[----:B------:R-:W-:Y:S01]  /*2900*/  @UP1 UMOV UR5, UR10 ;  /* 0x0000000a00051c82 */ /* 0x000fe20008000000 */
[----:B-1----:R-:W-:Y:S07]  /*2910*/  @P1 BRA `(.L_x_499) ;  /* 0x00000000002c1947 */ /* 0x002fee0003800000 */
        /* <DEDUP_REMOVED lines=11> */
.L_x_499:
[----:B------:R-:W-:Y:S05]  /*29d0*/  BSYNC B0 ;  /* 0x0000000000007941 */ /* 0x000fea0003800000 */
.L_x_498:
        /* <DEDUP_REMOVED lines=24> */
.L_x_501:
[----:B------:R-:W-:Y:S05]  /*2b60*/  BSYNC B0 ;  /* 0x0000000000007941 */ /* 0x000fea0003800000 */
.L_x_500:
        /* <DEDUP_REMOVED lines=19> */
.L_x_503:
[----:B------:R-:W-:Y:S05]  /*2ca0*/  BSYNC B0 ;  /* 0x0000000000007941 */ /* 0x000fea0003800000 */
.L_x_502:
        /* <DEDUP_REMOVED lines=18> */
.L_x_505:
[----:B------:R-:W-:Y:S05]  /*2dd0*/  BSYNC B0 ;  /* 0x0000000000007941 */ /* 0x000fea0003800000 */
.L_x_504:
        /* <DEDUP_REMOVED lines=19> */
.L_x_507:
[----:B------:R-:W-:Y:S05]  /*2f10*/  BSYNC B0 ;  /* 0x0000000000007941 */ /* 0x000fea0003800000 */
.L_x_506:
        /* <DEDUP_REMOVED lines=20> */
.L_x_509:
[----:B------:R-:W-:Y:S05]  /*3060*/  BSYNC B0 ;  /* 0x0000000000007941 */ /* 0x000fea0003800000 */
.L_x_508:
        /* <DEDUP_REMOVED lines=20> */
.L_x_511:
[----:B------:R-:W-:Y:S05]  /*31b0*/  BSYNC B0 ;  /* 0x0000000000007941 */ /* 0x000fea0003800000 */
.L_x_510:
        /* <DEDUP_REMOVED lines=18> */
.L_x_513:
[----:B------:R-:W-:Y:S05]  /*32e0*/  BSYNC B0 ;  /* 0x0000000000007941 */ /* 0x000fea0003800000 */
.L_x_512:
[----:B------:R-:W-:Y:S01]  /*32f0*/  LDSM.16.M88.4 R48, [R251] ;  /* 0x00000000fb30783b */ /* 0x000fe20000000200 */
[----:B------:R-:W-:Y:S01]  /*3300*/  R2P PR, R3, 0x6 ;  /* 0x0000000603007804 */ /* 0x000fe20000000000 */
[----:B------:R-:W-:Y:S01]  /*3310*/  IMAD R44, R6, 0x2, R251 ;  /* 0x00000002062c7824 */ /* 0x000fe200078e02fb */
[----:B------:R-:W-:Y:S01]  /*3320*/  ULDC UR10, c[0x0][0x39c] ;  /* 0x0000e700000a7ab9 */ /* 0x000fe20000000800 */
[----:B------:R-:W5:Y:S01]  /*3330*/  LDSM.16.M88.4 R116, [R250+0x4000] ;  /* 0x00400000fa74783b */ /* 0x000f620000000200 */
[C---:B------:R-:W-:Y:S01]  /*3340*/  VIADD R249, R250.reuse, 0x4040 ;  /* 0x00004040faf97836 */ /* 0x040fe20000000000 */
[----:B------:R-:W-:Y:S01]  /*3350*/  SEL R5, R5, 0xffffffe0, !P1 ;  /* 0xffffffe005057807 */ /* 0x000fe20004800000 */
[----:B------:R-:W-:Y:S01]  /*3360*/  UISETP.GE.AND UP0, UPT, UR26, 0x81, UPT ;  /* 0x000000811a00788c */ /* 0x000fe2000bf06270 */
[----:B------:R-:W2:Y:S03]  /*3370*/  LDSM.16.M88.4 R52, [R251+0x2000] ;  /* 0x00200000fb34783b */ /* 0x000ea60000000200 */
[----:B------:R-:W-:Y:S01]  /*3380*/  IMAD.IADD R3, R250, 0x1, R5 ;  /* 0x00000001fa037824 */ /* 0x000fe200078e0205 */
[----:B------:R-:W3:Y:S04]  /*3390*/  LDSM.16.M88.4 R108, [R250+0x4800] ;  /* 0x00480000fa6c783b */ /* 0x000ee80000000200 */
[----:B------:R-:W1:Y:S04]  /*33a0*/  LDSM.16.M88.4 R100, [R250+0x5000] ;  /* 0x00500000fa64783b */ /* 0x000e680000000200 */
[----:B------:R-:W1:Y:S04]  /*33b0*/  LDSM.16.M88.4 R92, [R250+0x5800] ;  /* 0x00580000fa5c783b */ /* 0x000e680000000200 */
[----:B------:R-:W1:Y:S04]  /*33c0*/  LDSM.16.M88.4 R84, [R250+0x6000] ;  /* 0x00600000fa54783b */ /* 0x000e680000000200 */
[----:B------:R-:W1:Y:S04]  /*33d0*/  LDSM.16.M88.4 R76, [R250+0x6800] ;  /* 0x00680000fa4c783b */ /* 0x000e680000000200 */
[----:B------:R-:W1:Y:S04]  /*33e0*/  LDSM.16.M88.4 R64, [R250+0x7000] ;  /* 0x00700000fa40783b */ /* 0x000e680000000200 */
[----:B------:R-:W1:Y:S04]  /*33f0*/  LDSM.16.M88.4 R156, [R250+0x7800] ;  /* 0x00780000fa9c783b */ /* 0x000e680000000200 */
[----:B------:R-:W-:Y:S04]  /*3400*/  LDSM.16.M88.4 R152, [R44+0x2000] ;  /* 0x002000002c98783b */ /* 0x000fe80000000200 */
[----:B------:R-:W1:Y:S01]  /*3410*/  LDSM.16.M88.4 R148, [R3+0x4000] ;  /* 0x004000000394783b */ /* 0x000e620000000200 */
[-C--:B-----5:R-:W-:Y:S03]  /*3420*/  HMMA.16816.F32.BF16 R120, R48, R116.reuse, RZ ;  /* 0x000000743078723c */ /* 0x0a0fe600000418ff */
[----:B------:R-:W5:Y:S03]  /*3430*/  LDSM.16.M88.4 R44, [R44] ;  /* 0x000000002c2c783b */ /* 0x000f660000000200 */
[C---:B--2---:R-:W-:Y:S01]  /*3440*/  HMMA.16816.F32.BF16 R40, R52.reuse, R116, RZ ;  /* 0x000000743428723c */ /* 0x044fe200000418ff */
[----:B------:R-:W2:Y:S04]  /*3450*/  LDSM.16.M88.4 R144, [R3+0x4800] ;  /* 0x004800000390783b */ /* 0x000ea80000000200 */
[----:B------:R-:W2:Y:S01]  /*3460*/  LDSM.16.M88.4 R140, [R3+0x5000] ;  /* 0x00500000038c783b */ /* 0x000ea20000000200 */
[C---:B------:R-:W-:Y:S03]  /*3470*/  HMMA.16816.F32.BF16 R36, R52.reuse, R118, RZ ;  /* 0x000000763424723c */ /* 0x040fe600000418ff */
[----:B------:R-:W2:Y:S03]  /*3480*/  LDSM.16.M88.4 R136, [R3+0x5800] ;  /* 0x005800000388783b */ /* 0x000ea60000000200 */
[C---:B---3--:R-:W-:Y:S01]  /*3490*/  HMMA.16816.F32.BF16 R32, R52.reuse, R108, RZ ;  /* 0x0000006c3420723c */ /* 0x048fe200000418ff */
[----:B------:R-:W3:Y:S04]  /*34a0*/  LDSM.16.M88.4 R160, [R3+0x6000] ;  /* 0x0060000003a0783b */ /* 0x000ee80000000200 */
[----:B------:R-:W3:Y:S01]  /*34b0*/  LDSM.16.M88.4 R132, [R3+0x6800] ;  /* 0x006800000384783b */ /* 0x000ee20000000200 */
[C---:B-1--4-:R-:W-:Y:S03]  /*34c0*/  HMMA.16816.F32.BF16 R28, R52.reuse, R110, RZ ;  /* 0x0000006e341c723c */ /* 0x052fe600000418ff */
[----:B------:R-:W1:Y:S03]  /*34d0*/  LDSM.16.M88.4 R128, [R3+0x7000] ;  /* 0x007000000380783b */ /* 0x000e660000000200 */
[C---:B------:R-:W-:Y:S01]  /*34e0*/  HMMA.16816.F32.BF16 R24, R52.reuse, R100, RZ ;  /* 0x000000643418723c */ /* 0x040fe200000418ff */
[----:B------:R4:W1:Y:S04]  /*34f0*/  LDSM.16.M88.4 R124, [R3+0x7800] ;  /* 0x00780000037c783b */ /* 0x0008680000000200 */
[----:B------:R-:W0:Y:S01]  /*3500*/  LDGDEPBAR ;  /* 0x00000000000079af */ /* 0x000e220000000000 */
[C---:B------:R-:W-:Y:S06]  /*3510*/  HMMA.16816.F32.BF16 R20, R52.reuse, R102, RZ ;  /* 0x000000663414723c */ /* 0x040fec00000418ff */
[C---:B------:R-:W-:Y:S06]  /*3520*/  HMMA.16816.F32.BF16 R16, R52.reuse, R92, RZ ;  /* 0x0000005c3410723c */ /* 0x040fec00000418ff */
[C---:B------:R-:W-:Y:S06]  /*3530*/  HMMA.16816.F32.BF16 R12, R52.reuse, R94, RZ ;  /* 0x0000005e340c723c */ /* 0x040fec00000418ff */
[----:B------:R-:W-:Y:S01]  /*3540*/  HMMA.16816.F32.BF16 R8, R52, R84, RZ ;  /* 0x000000543408723c */ /* 0x000fe200000418ff */
[----:B----4-:R-:W-:-:S04]  /*3550*/  IMAD R3, R4, 0x2, R251 ;  /* 0x0000000204037824 */ /* 0x010fc800078e02fb */
[----:B------:R-:W-:Y:S01]  /*3560*/  IMAD R248, R6, 0x2, R3 ;  /* 0x0000000206f87824 */ /* 0x000fe200078e0203 */
[C---:B------:R-:W-:Y:S04]  /*3570*/  HMMA.16816.F32.BF16 R180, R52.reuse, R86, RZ ;  /* 0x0000005634b4723c */ /* 0x040fe800000418ff */
[----:B------:R-:W-:Y:S02]  /*3580*/  LDSM.16.M88.4 R216, [R248+0x2000] ;  /* 0x00200000f8d8783b */ /* 0x000fe40000000200 */
        /* <DEDUP_REMOVED lines=16> */
[-C--:B------:R-:W-:Y:S06]  /*3690*/  HMMA.16816.F32.BF16 R40, R152, R148.reuse, R40 ;  /* 0x000000949828723c */ /* 0x080fec0000041828 */
[----:B-----5:R-:W-:Y:S06]  /*36a0*/  HMMA.16816.F32.BF16 R120, R44, R148, R120 ;  /* 0x000000942c78723c */ /* 0x020fec0000041878 */
[----:B------:R-:W-:Y:S01]  /*36b0*/  HMMA.16816.F32.BF16 R72, R48, R64, RZ ;  /* 0x000000403048723c */ /* 0x000fe200000418ff */
[----:B------:R-:W-:-:S04]  /*36c0*/  VIADD R148, R250, 0x4000 ;  /* 0x00004000fa947836 */ /* 0x000fc80000000000 */
[----:B------:R-:W-:Y:S01]  /*36d0*/  @P2 VIADD R249, R148, 0xffffffc0 ;  /* 0xffffffc094f92836 */ /* 0x000fe20000000000 */
[----:B------:R-:W-:Y:S03]  /*36e0*/  HMMA.16816.F32.BF16 R64, R48, R66, RZ ;  /* 0x000000423040723c */ /* 0x000fe600000418ff */
[----:B------:R-:W-:-:S03]  /*36f0*/  IMAD.IADD R203, R5, 0x1, R249 ;  /* 0x0000000105cb7824 */ /* 0x000fc600078e02f9 */
[C---:B------:R-:W-:Y:S02]  /*3700*/  HMMA.16816.F32.BF16 R116, R48.reuse, R118, RZ ;  /* 0x000000763074723c */ /* 0x040fe400000418ff */
[----:B------:R-:W-:Y:S04]  /*3710*/  LDSM.16.M88.4 R212, [R203] ;  /* 0x00000000cbd4783b */ /* 0x000fe80000000200 */
[C---:B------:R-:W-:Y:S01]  /*3720*/  HMMA.16816.F32.BF16 R60, R48.reuse, R156, RZ ;  /* 0x0000009c303c723c */ /* 0x040fe200000418ff */
[----:B------:R-:W-:Y:S04]  /*3730*/  LDSM.16.M88.4 R192, [R203+0x2000] ;  /* 0x00200000cbc0783b */ /* 0x000fe80000000200 */
[----:B------:R-:W-:Y:S01]  /*3740*/  LDSM.16.M88.4 R204, [R203+0x1000] ;  /* 0x00100000cbcc783b */ /* 0x000fe20000000200 */
[----:B------:R-:W-:Y:S03]  /*3750*/  HMMA.16816.F32.BF16 R48, R48, R158, RZ ;  /* 0x0000009e3030723c */ /* 0x000fe600000418ff */
[----:B------:R-:W-:Y:S03]  /*3760*/  LDSM.16.M88.4 R156, [R3+0x2000] ;  /* 0x00200000039c783b */ /* 0x000fe60000000200 */
[C---:B------:R-:W-:Y:S01]  /*3770*/  HMMA.16816.F32.BF16 R36, R152.reuse, R150, R36 ;  /* 0x000000969824723c */ /* 0x040fe20000041824 */
[----:B------:R-:W-:Y:S04]  /*3780*/  LDSM.16.M88.4 R188, [R203+0x2800] ;  /* 0x00280000cbbc783b */ /* 0x000fe80000000200 */
[----:B------:R-:W-:Y:S01]  /*3790*/  LDSM.16.M88.4 R196, [R203+0x1800] ;  /* 0x00180000cbc4783b */ /* 0x000fe20000000200 */
[C---:B--2---:R-:W-:Y:S03]  /*37a0*/  HMMA.16816.F32.BF16 R32, R152.reuse, R144, R32 ;  /* 0x000000909820723c */ /* 0x044fe60000041820 */
[----:B------:R-:W-:Y:S03]  /*37b0*/  LDSM.16.M88.4 R184, [R203+0x3000] ;  /* 0x00300000cbb8783b */ /* 0x000fe60000000200 */
[C---:B------:R-:W-:Y:S01]  /*37c0*/  HMMA.16816.F32.BF16 R28, R152.reuse, R146, R28 ;  /* 0x00000092981c723c */ /* 0x040fe2000004181c */
[----:B------:R-:W-:Y:S04]  /*37d0*/  LDSM.16.M88.4 R208, [R203+0x800] ;  /* 0x00080000cbd0783b */ /* 0x000fe80000000200 */
[----:B------:R-:W-:Y:S01]  /*37e0*/  LDSM.16.M88.4 R164, [R203+0x3800] ;  /* 0x00380000cba4783b */ /* 0x000fe20000000200 */
[C---:B------:R-:W-:Y:S06]  /*37f0*/  HMMA.16816.F32.BF16 R24, R152.reuse, R140, R24 ;  /* 0x0000008c9818723c */ /* 0x040fec0000041818 */
[C---:B------:R-:W-:Y:S06]  /*3800*/  HMMA.16816.F32.BF16 R20, R152.reuse, R142, R20 ;  /* 0x0000008e9814723c */ /* 0x040fec0000041814 */
[C---:B------:R-:W-:Y:S06]  /*3810*/  HMMA.16816.F32.BF16 R16, R152.reuse, R136, R16 ;  /* 0x000000889810723c */ /* 0x040fec0000041810 */
[C---:B------:R-:W-:Y:S06]  /*3820*/  HMMA.16816.F32.BF16 R12, R152.reuse, R138, R12 ;  /* 0x0000008a980c723c */ /* 0x040fec000004180c */
[C---:B---3--:R-:W-:Y:S06]  /*3830*/  HMMA.16816.F32.BF16 R8, R152.reuse, R160, R8 ;  /* 0x000000a09808723c */ /* 0x048fec0000041808 */
[C---:B------:R-:W-:Y:S06]  /*3840*/  HMMA.16816.F32.BF16 R180, R152.reuse, R162, R180 ;  /* 0x000000a298b4723c */ /* 0x040fec00000418b4 */
[C---:B------:R-:W-:Y:S06]  /*3850*/  HMMA.16816.F32.BF16 R176, R152.reuse, R132, R176 ;  /* 0x0000008498b0723c */ /* 0x040fec00000418b0 */
[C---:B------:R-:W-:Y:S06]  /*3860*/  HMMA.16816.F32.BF16 R172, R152.reuse, R134, R172 ;  /* 0x0000008698ac723c */ /* 0x040fec00000418ac */
[C---:B-1----:R-:W-:Y:S06]  /*3870*/  HMMA.16816.F32.BF16 R168, R152.reuse, R128, R168 ;  /* 0x0000008098a8723c */ /* 0x042fec00000418a8 */
[C---:B------:R-:W-:Y:S06]  /*3880*/  HMMA.16816.F32.BF16 R56, R152.reuse, R124, R56 ;  /* 0x0000007c9838723c */ /* 0x040fec0000041838 */
[C---:B------:R-:W-:Y:S06]  /*3890*/  HMMA.16816.F32.BF16 R68, R152.reuse, R130, R68 ;  /* 0x000000829844723c */ /* 0x040fec0000041844 */
[----:B------:R-:W-:Y:S01]  /*38a0*/  HMMA.16816.F32.BF16 R52, R152, R126, R52 ;  /* 0x0000007e9834723c */ /* 0x000fe20000041834 */
[----:B------:R-:W1:Y:S05]  /*38b0*/  LDSM.16.M88.4 R152, [R249] ;  /* 0x00000000f998783b */ /* 0x000e6a0000000200 */
[C---:B------:R-:W-:Y:S06]  /*38c0*/  HMMA.16816.F32.BF16 R88, R44.reuse, R160, R88 ;  /* 0x000000a02c58723c */ /* 0x040fec0000041858 */
[C---:B------:R-:W-:Y:S01]  /*38d0*/  HMMA.16816.F32.BF16 R84, R44.reuse, R162, R84 ;  /* 0x000000a22c54723c */ /* 0x040fe20000041854 */
[----:B------:R2:W3:Y:S05]  /*38e0*/  LDSM.16.M88.4 R160, [R3] ;  /* 0x0000000003a0783b */ /* 0x0004ea0000000200 */
[C---:B------:R-:W-:Y:S06]  /*38f0*/  HMMA.16816.F32.BF16 R96, R44.reuse, R136, R96 ;  /* 0x000000882c60723c */ /* 0x040fec0000041860 */
[C---:B------:R-:W-:Y:S01]  /*3900*/  HMMA.16816.F32.BF16 R92, R44.reuse, R138, R92 ;  /* 0x0000008a2c5c723c */ /* 0x040fe2000004185c */
[----:B------:R-:W4:Y:S05]  /*3910*/  LDSM.16.M88.4 R136, [R249+0x2000] ;  /* 0x00200000f988783b */ /* 0x000f2a0000000200 */
[C---:B------:R-:W-:Y:S06]  /*3920*/  HMMA.16816.F32.BF16 R112, R44.reuse, R144, R112 ;  /* 0x000000902c70723c */ /* 0x040fec0000041870 */
[----:B------:R-:W-:Y:S01]  /*3930*/  HMMA.16816.F32.BF16 R108, R44, R146, R108 ;  /* 0x000000922c6c723c */ /* 0x000fe2000004186c */
[----:B------:R-:W5:Y:S01]  /*3940*/  LDSM.16.M88.4 R144, [R249+0x1000] ;  /* 0x00100000f990783b */ /* 0x000f620000000200 */
[----:B--2---:R-:W-:-:S04]  /*3950*/  LOP3.LUT R3, R220, 0xffffffe0, RZ, 0xc0, !PT ;  /* 0xffffffe0dc037812 */ /* 0x004fc800078ec0ff */
[----:B------:R-:W-:Y:S01]  /*3960*/  HMMA.16816.F32.BF16 R80, R44, R132, R80 ;  /* 0x000000842c50723c */ /* 0x000fe20000041850 */
[----:B------:R-:W-:-:S05]  /*3970*/  IMAD.IADD R3, R0, 0x1, -R3 ;  /* 0x0000000100037824 */ /* 0x000fca00078e0a03 */
[C---:B------:R-:W-:Y:S01]  /*3980*/  HMMA.16816.F32.BF16 R76, R44.reuse, R134, R76 ;  /* 0x000000862c4c723c */ /* 0x040fe2000004184c */
[----:B------:R-:W2:Y:S05]  /*3990*/  LDSM.16.M88.4 R132, [R249+0x2800] ;  /* 0x00280000f984783b */ /* 0x000eaa0000000200 */
[C---:B------:R-:W-:Y:S06]  /*39a0*/  HMMA.16816.F32.BF16 R104, R44.reuse, R140, R104 ;  /* 0x0000008c2c68723c */ /* 0x040fec0000041868 */
[C---:B------:R-:W-:Y:S01]  /*39b0*/  HMMA.16816.F32.BF16 R100, R44.reuse, R142, R100 ;  /* 0x0000008e2c64723c */ /* 0x040fe20000041864 */
[----:B------:R-:W2:Y:S05]  /*39c0*/  LDSM.16.M88.4 R140, [R249+0x1800] ;  /* 0x00180000f98c783b */ /* 0x000eaa0000000200 */
[C---:B------:R-:W-:Y:S06]  /*39d0*/  HMMA.16816.F32.BF16 R72, R44.reuse, R128, R72 ;  /* 0x000000802c48723c */ /* 0x040fec0000041848 */
[C---:B------:R-:W-:Y:S01]  /*39e0*/  HMMA.16816.F32.BF16 R64, R44.reuse, R130, R64 ;  /* 0x000000822c40723c */ /* 0x040fe20000041840 */
[----:B------:R-:W2:Y:S05]  /*39f0*/  LDSM.16.M88.4 R128, [R249+0x3000] ;  /* 0x00300000f980783b */ /* 0x000eaa0000000200 */
[C---:B------:R-:W-:Y:S01]  /*3a00*/  HMMA.16816.F32.BF16 R116, R44.reuse, R150, R116 ;  /* 0x000000962c74723c */ /* 0x040fe20000041874 */
[----:B------:R-:W2:Y:S05]  /*3a10*/  LDSM.16.M88.4 R148, [R249+0x800] ;  /* 0x00080000f994783b */ /* 0x000eaa0000000200 */
[C---:B------:R-:W-:Y:S06]  /*3a20*/  HMMA.16816.F32.BF16 R60, R44.reuse, R124, R60 ;  /* 0x0000007c2c3c723c */ /* 0x040fec000004183c */
[----:B------:R-:W-:Y:S01]  /*3a30*/  HMMA.16816.F32.BF16 R48, R44, R126, R48 ;  /* 0x0000007e2c30723c */ /* 0x000fe20000041830 */
[----:B------:R-:W2:Y:S04]  /*3a40*/  LDSM.16.M88.4 R124, [R249+0x3800] ;  /* 0x00380000f97c783b */ /* 0x000ea80000000200 */
[----:B------:R-:W2:Y:S01]  /*3a50*/  LDSM.16.M88.4 R44, [R248] ;  /* 0x00000000f82c783b */ /* 0x000ea20000000200 */
[----:B-1----:R-:W-:Y:S01]  /*3a60*/  HMMA.16816.F32.BF16 R40, R156, R152, R40 ;  /* 0x000000989c28723c */ /* 0x002fe20000041828 */
[----:B------:R-:W-:-:S05]  /*3a70*/  DEPBAR.LE SB0, 0x0 ;  /* 0x000080000000791a */ /* 0x000fca0000000000 */
[C---:B---3--:R-:W-:Y:S06]  /*3a80*/  HMMA.16816.F32.BF16 R116, R160.reuse, R154, R116 ;  /* 0x0000009aa074723c */ /* 0x048fec0000041874 */
[C---:B------:R-:W-:Y:S06]  /*3a90*/  HMMA.16816.F32.BF16 R120, R160.reuse, R152, R120 ;  /* 0x00000098a078723c */ /* 0x040fec0000041878 */
[-C--:B----4-:R-:W-:Y:S06]  /*3aa0*/  HMMA.16816.F32.BF16 R88, R160, R136.reuse, R88 ;  /* 0x00000088a058723c */ /* 0x090fec0000041858 */
[----:B------:R-:W-:Y:S06]  /*3ab0*/  HMMA.16816.F32.BF16 R8, R156, R136, R8 ;  /* 0x000000889c08723c */ /* 0x000fec0000041808 */
[C---:B-----5:R-:W-:Y:S06]  /*3ac0*/  HMMA.16816.F32.BF16 R100, R160.reuse, R146, R100 ;  /* 0x00000092a064723c */ /* 0x060fec0000041864 */
[C---:B--2---:R-:W-:Y:S06]  /*3ad0*/  HMMA.16816.F32.BF16 R80, R160.reuse, R132, R80 ;  /* 0x00000084a050723c */ /* 0x044fec0000041850 */
[-C--:B------:R-:W-:Y:S06]  /*3ae0*/  HMMA.16816.F32.BF16 R104, R160, R144.reuse, R104 ;  /* 0x00000090a068723c */ /* 0x080fec0000041868 */
[----:B------:R-:W-:Y:S06]  /*3af0*/  HMMA.16816.F32.BF16 R24, R156, R144, R24 ;  /* 0x000000909c18723c */ /* 0x000fec0000041818 */
[C---:B------:R-:W-:Y:S06]  /*3b00*/  HMMA.16816.F32.BF16 R96, R160.reuse, R140, R96 ;  /* 0x0000008ca060723c */ /* 0x040fec0000041860 */
[----:B------:R-:W-:Y:S06]  /*3b10*/  HMMA.16816.F32.BF16 R84, R160, R138, R84 ;  /* 0x0000008aa054723c */ /* 0x000fec0000041854 */
[----:B------:R-:W-:Y:S06]  /*3b20*/  HMMA.16816.F32.BF16 R20, R156, R146, R20 ;  /* 0x000000929c14723c */ /* 0x000fec0000041814 */
[----:B------:R-:W-:Y:S06]  /*3b30*/  HMMA.16816.F32.BF16 R92, R160, R142, R92 ;  /* 0x0000008ea05c723c */ /* 0x000fec000004185c */
        /* <DEDUP_REMOVED lines=9> */
[----:B------:R-:W-:Y:S06]  /*3bd0*/  HMMA.16816.F32.BF16 R48, R160, R126, R48 ;  /* 0x0000007ea030723c */ /* 0x000fec0000041830 */
[----:B------:R-:W-:Y:S06]  /*3be0*/  HMMA.16816.F32.BF16 R40, R216, R212, R40 ;  /* 0x000000d4d828723c */ /* 0x000fec0000041828 */
[----:B------:R-:W-:Y:S06]  /*3bf0*/  HMMA.16816.F32.BF16 R116, R44, R214, R116 ;  /* 0x000000d62c74723c */ /* 0x000fec0000041874 */
[----:B------:R-:W-:Y:S06]  /*3c00*/  HMMA.16816.F32.BF16 R68, R156, R130, R68 ;  /* 0x000000829c44723c */ /* 0x000fec0000041844 */
[C---:B------:R-:W-:Y:S06]  /*3c10*/  HMMA.16816.F32.BF16 R120, R44.reuse, R212, R120 ;  /* 0x000000d42c78723c */ /* 0x040fec0000041878 */
[-C--:B------:R-:W-:Y:S06]  /*3c20*/  HMMA.16816.F32.BF16 R88, R44, R192.reuse, R88 ;  /* 0x000000c02c58723c */ /* 0x080fec0000041858 */
[----:B------:R-:W-:Y:S06]  /*3c30*/  HMMA.16816.F32.BF16 R8, R216, R192, R8 ;  /* 0x000000c0d808723c */ /* 0x000fec0000041808 */
[C---:B------:R-:W-:Y:S06]  /*3c40*/  HMMA.16816.F32.BF16 R100, R44.reuse, R206, R100 ;  /* 0x000000ce2c64723c */ /* 0x040fec0000041864 */
[C---:B------:R-:W-:Y:S06]  /*3c50*/  HMMA.16816.F32.BF16 R80, R44.reuse, R188, R80 ;  /* 0x000000bc2c50723c */ /* 0x040fec0000041850 */
[----:B------:R-:W-:Y:S01]  /*3c60*/  HMMA.16816.F32.BF16 R104, R44, R204, R104 ;  /* 0x000000cc2c68723c */ /* 0x000fe20000041868 */
[----:B------:R-:W-:-:S05]  /*3c70*/  FMUL.FTZ R136, R89, UR10 ;  /* 0x0000000a59887c20 */ /* 0x000fca0008410000 */
[----:B------:R-:W-:Y:S01]  /*3c80*/  HMMA.16816.F32.BF16 R24, R216, R204, R24 ;  /* 0x000000ccd818723c */ /* 0x000fe20000041818 */
[----:B------:R-:W-:Y:S01]  /*3c90*/  FMUL.FTZ R89, R9, UR10 ;  /* 0x0000000a09597c20 */ /* 0x000fe20008410000 */
[----:B------:R-:W-:Y:S04]  /*3ca0*/  MUFU.TANH R136, R136 ;  /* 0x0000008800887308 */ /* 0x000fe80000002400 */
[C---:B------:R-:W-:Y:S01]  /*3cb0*/  HMMA.16816.F32.BF16 R96, R44.reuse, R196, R96 ;  /* 0x000000c42c60723c */ /* 0x040fe20000041860 */
[----:B------:R-:W-:Y:S01]  /*3cc0*/  FMUL.FTZ R130, R100, UR10 ;  /* 0x0000000a64827c20 */ /* 0x000fe20008410000 */
[----:B------:R-:W-:Y:S01]  /*3cd0*/  FMUL.FTZ R100, R91, UR10 ;  /* 0x0000000a5b647c20 */ /* 0x000fe20008410000 */
[----:B------:R-:W-:Y:S01]  /*3ce0*/  FMUL.FTZ R131, R101, UR10 ;  /* 0x0000000a65837c20 */ /* 0x000fe20008410000 */
[----:B------:R-:W-:Y:S02]  /*3cf0*/  MUFU.TANH R89, R89 ;  /* 0x0000005900597308 */ /* 0x000fe40000002400 */
[----:B------:R-:W-:Y:S01]  /*3d00*/  HMMA.16816.F32.BF16 R84, R44, R194, R84 ;  /* 0x000000c22c54723c */ /* 0x000fe20000041854 */
[----:B------:R-:W-:Y:S01]  /*3d10*/  FMUL.FTZ R9, R80, UR10 ;  /* 0x0000000a50097c20 */ /* 0x000fe20008410000 */
[----:B------:R-:W-:-:S04]  /*3d20*/  FMUL.FTZ R81, R81, UR10 ;  /* 0x0000000a51517c20 */ /* 0x000fc80008410000 */
[----:B------:R-:W-:Y:S01]  /*3d30*/  HMMA.16816.F32.BF16 R56, R156, R124, R56 ;  /* 0x0000007c9c38723c */ /* 0x000fe20000041838 */
[----:B------:R-:W-:Y:S01]  /*3d40*/  MUFU.TANH R9, R9 ;  /* 0x0000000900097308 */ /* 0x000fe20000002400 */
[----:B------:R-:W-:Y:S01]  /*3d50*/  FMUL.FTZ R106, R106, UR10 ;  /* 0x0000000a6a6a7c20 */ /* 0x000fe20008410000 */
[----:B------:R-:W-:-:S03]  /*3d60*/  FMUL.FTZ R107, R107, UR10 ;  /* 0x0000000a6b6b7c20 */ /* 0x000fc60008410000 */
[----:B------:R-:W-:Y:S01]  /*3d70*/  HMMA.16816.F32.BF16 R20, R216, R206, R20 ;  /* 0x000000ced814723c */ /* 0x000fe20000041814 */
[----:B------:R-:W-:Y:S01]  /*3d80*/  SHF.R.S32.HI R124, RZ, 0x1f, R3 ;  /* 0x0000001fff7c7819 */ /* 0x000fe20000011403 */
[----:B------:R-:W-:Y:S01]  /*3d90*/  FMUL.FTZ R26, R26, UR10 ;  /* 0x0000000a1a1a7c20 */ /* 0x000fe20008410000 */
[----:B------:R-:W-:Y:S02]  /*3da0*/  MUFU.TANH R81, R81 ;  /* 0x0000005100517308 */ /* 0x000fe40000002400 */
[----:B------:R-:W-:Y:S01]  /*3db0*/  LEA.HI R124, R124, R3, RZ, 0x2 ;  /* 0x000000037c7c7211 */ /* 0x000fe200078f10ff */
[----:B------:R-:W-:Y:S01]  /*3dc0*/  HMMA.16816.F32.BF16 R92, R44, R198, R92 ;  /* 0x000000c62c5c723c */ /* 0x000fe2000004185c */
[----:B------:R-:W-:Y:S02]  /*3dd0*/  IMAD.SHL.U32 R3, R0, 0x2, RZ ;  /* 0x0000000200037824 */ /* 0x000fe400078e00ff */
[----:B------:R-:W-:Y:S02]  /*3de0*/  FMUL.FTZ R98, R98, UR10 ;  /* 0x0000000a62627c20 */ /* 0x000fe40008410000 */
[----:B------:R-:W-:Y:S01]  /*3df0*/  MUFU.TANH R26, R26 ;  /* 0x0000001a001a7308 */ /* 0x000fe20000002400 */
[----:B------:R-:W-:Y:S01]  /*3e00*/  HMMA.16816.F32.BF16 R36, R216, R214, R36 ;  /* 0x000000d6d824723c */ /* 0x000fe20000041824 */
[----:B------:R-:W-:Y:S01]  /*3e10*/  LOP3.LUT R125, R3, 0x6, RZ, 0xc0, !PT ;  /* 0x00000006037d7812 */ /* 0x000fe200078ec0ff */
[----:B------:R-:W-:-:S02]  /*3e20*/  IMAD.IADD R3, R7, 0x1, R2 ;  /* 0x0000000107037824 */ /* 0x000fc400078e0202 */
[----:B------:R-:W-:Y:S01]  /*3e30*/  FMUL.FTZ R7, R118, UR10 ;  /* 0x0000000a76077c20 */ /* 0x000fe20008410000 */
[----:B------:R-:W-:Y:S01]  /*3e40*/  FMUL.FTZ R84, R84, UR10 ;  /* 0x0000000a54547c20 */ /* 0x000fe20008410000 */
[C---:B------:R-:W-:Y:S02]  /*3e50*/  HMMA.16816.F32.BF16 R16, R216.reuse, R196, R16 ;  /* 0x000000c4d810723c */ /* 0x040fe40000041810 */
[----:B------:R1:W-:Y:S04]  /*3e60*/  MUFU.TANH R80, R7 ;  /* 0x0000000700507308 */ /* 0x0003e80000002400 */
[----:B------:R-:W-:Y:S01]  /*3e70*/  HMMA.16816.F32.BF16 R12, R216, R198, R12 ;  /* 0x000000c6d80c723c */ /* 0x000fe2000004180c */
[----:B------:R-:W-:Y:S01]  /*3e80*/  FMUL.FTZ R20, R20, UR10 ;  /* 0x0000000a14147c20 */ /* 0x000fe20008410000 */
[----:B------:R-:W-:-:S02]  /*3e90*/  FMUL.FTZ R22, R22, UR10 ;  /* 0x0000000a16167c20 */ /* 0x000fc40008410000 */
[----:B------:R-:W-:Y:S02]  /*3ea0*/  MUFU.TANH R84, R84 ;  /* 0x0000005400547308 */ /* 0x000fe40000002400 */
[----:B------:R-:W-:Y:S01]  /*3eb0*/  HMMA.16816.F32.BF16 R76, R44, R190, R76 ;  /* 0x000000be2c4c723c */ /* 0x000fe2000004184c */
[----:B------:R-:W-:-:S05]  /*3ec0*/  FMUL.FTZ R92, R92, UR10 ;  /* 0x0000000a5c5c7c20 */ /* 0x000fca0008410000 */
[----:B------:R-:W-:Y:S01]  /*3ed0*/  MUFU.TANH R22, R22 ;  /* 0x0000001600167308 */ /* 0x000fe20000002400 */
[----:B------:R-:W-:Y:S01]  /*3ee0*/  HMMA.16816.F32.BF16 R72, R44, R184, R72 ;  /* 0x000000b82c48723c */ /* 0x000fe20000041848 */
[----:B------:R-:W-:Y:S01]  /*3ef0*/  FMUL.FTZ R36, R36, UR10 ;  /* 0x0000000a24247c20 */ /* 0x000fe20008410000 */
[----:B------:R-:W-:Y:S01]  /*3f00*/  FMUL.FTZ R38, R38, UR10 ;  /* 0x0000000a26267c20 */ /* 0x000fe20008410000 */
[----:B------:R-:W-:Y:S01]  /*3f10*/  FMUL.FTZ R39, R39, UR10 ;  /* 0x0000000a27277c20 */ /* 0x000fe20008410000 */
[----:B------:R-:W-:Y:S02]  /*3f20*/  FMUL.FTZ R37, R37, UR10 ;  /* 0x0000000a25257c20 */ /* 0x000fe40008410000 */
[----:B------:R-:W-:Y:S01]  /*3f30*/  HMMA.16816.F32.BF16 R52, R156, R126, R52 ;  /* 0x0000007e9c34723c */ /* 0x000fe20000041834 */
[----:B------:R-:W-:Y:S01]  /*3f40*/  FMUL.FTZ R101, R16, UR10 ;  /* 0x0000000a10657c20 */ /* 0x000fe20008410000 */
[----:B------:R-:W-:Y:S04]  /*3f50*/  MUFU.TANH R92, R92 ;  /* 0x0000005c005c7308 */ /* 0x000fe80000002400 */
[----:B------:R-:W-:Y:S01]  /*3f60*/  HMMA.16816.F32.BF16 R112, R44, R208, R112 ;  /* 0x000000d02c70723c */ /* 0x000fe20000041870 */
[----:B------:R-:W-:Y:S01]  /*3f70*/  SHF.R.S32.HI R127, RZ, 0x2, R124 ;  /* 0x00000002ff7f7819 */ /* 0x000fe2000001147c */
[----:B------:R-:W-:-:S02]  /*3f80*/  IMAD.U32 R124, RZ, RZ, UR19 ;  /* 0x00000013ff7c7e24 */ /* 0x000fc4000f8e00ff */
[----:B------:R-:W-:Y:S01]  /*3f90*/  FMUL.FTZ R126, R119, UR10 ;  /* 0x0000000a777e7c20 */ /* 0x000fe20008410000 */
[----:B------:R-:W-:Y:S01]  /*3fa0*/  MUFU.TANH R37, R37 ;  /* 0x0000002500257308 */ /* 0x000fe20000002400 */
[C---:B------:R-:W-:Y:S01]  /*3fb0*/  HMMA.16816.F32.BF16 R108, R44.reuse, R210, R108 ;  /* 0x000000d22c6c723c */ /* 0x040fe2000004186c */
[----:B------:R-:W-:Y:S02]  /*3fc0*/  IMAD R202, R202, 0x10, R127 ;  /* 0x00000010caca7824 */ /* 0x000fe400078e027f */
[----:B------:R-:W-:Y:S01]  /*3fd0*/  FMUL.FTZ R119, R79, UR10 ;  /* 0x0000000a4f777c20 */ /* 0x000fe20008410000 */
[----:B------:R-:W-:Y:S02]  /*3fe0*/  IMAD R2, R124, 0x80, R125 ;  /* 0x000000807c027824 */ /* 0x000fe400078e027d */
[----:B------:R-:W-:Y:S01]  /*3ff0*/  FMUL.FTZ R125, R105, UR10 ;  /* 0x0000000a697d7c20 */ /* 0x000fe20008410000 */
[----:B-1----:R-:W-:Y:S01]  /*4000*/  VIADD R7, R202, UR23 ;  /* 0x00000017ca077c36 */ /* 0x002fe20008000000 */
[C---:B------:R-:W-:Y:S01]  /*4010*/  HMMA.16816.F32.BF16 R60, R44.reuse, R164, R60 ;  /* 0x000000a42c3c723c */ /* 0x040fe2000004183c */
[----:B------:R-:W-:Y:S01]  /*4020*/  FMUL.FTZ R105, R27, UR10 ;  /* 0x0000000a1b697c20 */ /* 0x000fe20008410000 */
[----:B------:R-:W-:Y:S01]  /*4030*/  FMUL.FTZ R27, R99, UR10 ;  /* 0x0000000a631b7c20 */ /* 0x000fe20008410000 */
[----:B------:R-:W-:Y:S01]  /*4040*/  FMUL.FTZ R99, R11, UR10 ;  /* 0x0000000a0b637c20 */ /* 0x000fe20008410000 */
[----:B------:R-:W-:Y:S01]  /*4050*/  FMUL.FTZ R11, R85, UR10 ;  /* 0x0000000a550b7c20 */ /* 0x000fe20008410000 */
[----:B------:R-:W-:Y:S01]  /*4060*/  FMUL.FTZ R127, R102, UR10 ;  /* 0x0000000a667f7c20 */ /* 0x000fe20008410000 */
[----:B------:R-:W-:Y:S01]  /*4070*/  HMMA.16816.F32.BF16 R64, R44, R186, R64 ;  /* 0x000000ba2c40723c */ /* 0x000fe20000041840 */
[----:B------:R-:W-:Y:S01]  /*4080*/  FMUL.FTZ R102, R17, UR10 ;  /* 0x0000000a11667c20 */ /* 0x000fe20008410000 */
[----:B------:R-:W-:-:S02]  /*4090*/  VIADD R152, R2, 0x1 ;  /* 0x0000000102987836 */ /* 0x000fc40000000000 */
[----:B------:R-:W-:Y:S01]  /*40a0*/  FMUL.FTZ R17, R14, UR10 ;  /* 0x0000000a0e117c20 */ /* 0x000fe20008410000 */
[C---:B------:R-:W-:Y:S02]  /*40b0*/  VIADD R162, R2.reuse, 0x11 ;  /* 0x0000001102a27836 */ /* 0x040fe40000000000 */
[----:B------:R-:W-:Y:S01]  /*40c0*/  FMUL.FTZ R14, R73, UR10 ;  /* 0x0000000a490e7c20 */ /* 0x000fe20008410000 */
[----:B------:R-:W-:Y:S01]  /*40d0*/  HMMA.16816.F32.BF16 R48, R44, R166, R48 ;  /* 0x000000a62c30723c */ /* 0x000fe20000041830 */
[----:B------:R-:W-:Y:S01]  /*40e0*/  FMUL.FTZ R113, R113, UR10 ;  /* 0x0000000a71717c20 */ /* 0x000fe20008410000 */
[C---:B------:R-:W-:Y:S01]  /*40f0*/  VIADD R160, R2.reuse, 0x18 ;  /* 0x0000001802a07836 */ /* 0x040fe20000000000 */
[----:B------:R-:W-:Y:S01]  /*4100*/  MUFU.TANH R214, R11 ;  /* 0x0000000b00d67308 */ /* 0x000fe20000002400 */
[----:B------:R-:W-:Y:S02]  /*4110*/  VIADD R154, R2, 0x21 ;  /* 0x00000021029a7836 */ /* 0x000fe40000000000 */
[----:B------:R-:W-:Y:S01]  /*4120*/  FMUL.FTZ R72, R72, UR10 ;  /* 0x0000000a48487c20 */ /* 0x000fe20008410000 */
[----:B------:R-:W-:Y:S01]  /*4130*/  HMMA.16816.F32.BF16 R176, R156, R132, R176 ;  /* 0x000000849cb0723c */ /* 0x000fe200000418b0 */
[----:B------:R-:W-:Y:S01]  /*4140*/  FMUL.FTZ R46, R41, UR10 ;  /* 0x0000000a292e7c20 */ /* 0x000fe20008410000 */
[----:B------:R-:W-:Y:S01]  /*4150*/  FMUL.FTZ R44, R43, UR10 ;  /* 0x0000000a2b2c7c20 */ /* 0x000fe20008410000 */
[----:B------:R-:W-:Y:S01]  /*4160*/  FMUL.FTZ R43, R122, UR10 ;  /* 0x0000000a7a2b7c20 */ /* 0x000fe20008410000 */
[----:B------:R-:W-:Y:S01]  /*4170*/  FMUL.FTZ R122, R104, UR10 ;  /* 0x0000000a687a7c20 */ /* 0x000fe20008410000 */
[----:B------:R-:W-:Y:S01]  /*4180*/  FMUL.FTZ R45, R116, UR10 ;  /* 0x0000000a742d7c20 */ /* 0x000fe20008410000 */
[----:B------:R-:W-:Y:S01]  /*4190*/  HMMA.16816.F32.BF16 R68, R216, R186, R68 ;  /* 0x000000bad844723c */ /* 0x000fe20000041844 */
[----:B------:R-:W-:Y:S01]  /*41a0*/  FMUL.FTZ R132, R42, UR10 ;  /* 0x0000000a2a847c20 */ /* 0x000fe20008410000 */
[----:B------:R-:W-:Y:S01]  /*41b0*/  FMUL.FTZ R42, R121, UR10 ;  /* 0x0000000a792a7c20 */ /* 0x000fe20008410000 */
[----:B------:R-:W-:Y:S01]  /*41c0*/  FMUL.FTZ R121, R103, UR10 ;  /* 0x0000000a67797c20 */ /* 0x000fe20008410000 */
[----:B------:R-:W-:Y:S01]  /*41d0*/  FMUL.FTZ R104, R25, UR10 ;  /* 0x0000000a19687c20 */ /* 0x000fe20008410000 */
[----:B------:R1:W-:Y:S01]  /*41e0*/  MUFU.TANH R103, R46 ;  /* 0x0000002e00677308 */ /* 0x0003e20000002400 */
[C---:B------:R-:W-:Y:S01]  /*41f0*/  HMMA.16816.F32.BF16 R168, R156.reuse, R128, R168 ;  /* 0x000000809ca8723c */ /* 0x040fe200000418a8 */
        /* <DEDUP_REMOVED lines=10> */
[----:B------:R-:W-:Y:S01]  /*42a0*/  VIADD R90, R2, 0x8 ;  /* 0x00000008025a7836 */ /* 0x000fe20000000000 */
[----:B------:R-:W-:Y:S01]  /*42b0*/  MUFU.TANH R91, R45 ;  /* 0x0000002d005b7308 */ /* 0x000fe20000002400 */
[----:B------:R-:W-:Y:S01]  /*42c0*/  FMUL.FTZ R128, R117, UR10 ;  /* 0x0000000a75807c20 */ /* 0x000fe20008410000 */
[----:B------:R-:W-:Y:S01]  /*42d0*/  FMUL.FTZ R123, R109, UR10 ;  /* 0x0000000a6d7b7c20 */ /* 0x000fe20008410000 */
[----:B------:R-:W-:Y:S01]  /*42e0*/  HMMA.16816.F32.BF16 R172, R156, R134, R172 ;  /* 0x000000869cac723c */ /* 0x000fe200000418ac */
[----:B-1----:R-:W-:Y:S01]  /*42f0*/  FMUL.FTZ R46, R8, UR10 ;  /* 0x0000000a082e7c20 */ /* 0x002fe20008410000 */
[----:B------:R-:W-:-:S02]  /*4300*/  IMAD.U32 R8, RZ, RZ, UR26 ;  /* 0x0000001aff087e24 */ /* 0x000fc4000f8e00ff */
[----:B------:R-:W-:Y:S01]  /*4310*/  FMUL.FTZ R109, R78, UR10 ;  /* 0x0000000a4e6d7c20 */ /* 0x000fe20008410000 */
[----:B------:R-:W-:Y:S01]  /*4320*/  FMUL.FTZ R116, R86, UR10 ;  /* 0x0000000a56747c20 */ /* 0x000fe20008410000 */
[----:B------:R-:W1:Y:S01]  /*4330*/  MUFU.TANH R40, R40 ;  /* 0x0000002800287308 */ /* 0x000e620000002400 */
[----:B------:R-:W-:Y:S01]  /*4340*/  VIADD R78, R2, 0x9 ;  /* 0x00000009024e7836 */ /* 0x000fe20000000000 */
[----:B------:R-:W-:Y:S01]  /*4350*/  IADD3 R85, R8, -UR17, R7 ;  /* 0x8000001108557c10 */ /* 0x000fe2000fffe007 */
[----:B------:R-:W-:Y:S01]  /*4360*/  FMUL.FTZ R134, R97, UR10 ;  /* 0x0000000a61867c20 */ /* 0x000fe20008410000 */
[----:B------:R-:W-:Y:S01]  /*4370*/  FMUL.FTZ R97, R87, UR10 ;  /* 0x0000000a57617c20 */ /* 0x000fe20008410000 */
[----:B------:R-:W-:Y:S01]  /*4380*/  FMUL.FTZ R124, R108, UR10 ;  /* 0x0000000a6c7c7c20 */ /* 0x000fe20008410000 */
[----:B------:R-:W-:Y:S01]  /*4390*/  FMUL.FTZ R87, R68, UR10 ;  /* 0x0000000a44577c20 */ /* 0x000fe20008410000 */
[----:B------:R-:W-:Y:S01]  /*43a0*/  IMAD.IADD R79, R85, 0x1, -R2 ;  /* 0x00000001554f7824 */ /* 0x000fe200078e0a02 */
[----:B------:R2:W-:Y:S01]  /*43b0*/  MUFU.TANH R74, R36 ;  /* 0x00000024004a7308 */ /* 0x0005e20000002400 */
[----:B------:R-:W-:Y:S01]  /*43c0*/  FMUL.FTZ R68, R69, UR10 ;  /* 0x0000000a45447c20 */ /* 0x000fe20008410000 */
[----:B------:R-:W-:Y:S01]  /*43d0*/  FMUL.FTZ R133, R96, UR10 ;  /* 0x0000000a60857c20 */ /* 0x000fe20008410000 */
[----:B------:R-:W-:Y:S01]  /*43e0*/  IMAD.IADD R69, R85, 0x1, -R78 ;  /* 0x0000000155457824 */ /* 0x000fe200078e0a4e */
[----:B------:R-:W-:Y:S01]  /*43f0*/  IABS R79, R79 ;  /* 0x0000004f004f7213 */ /* 0x000fe20000000000 */
[----:B------:R-:W-:Y:S01]  /*4400*/  FMUL.FTZ R108, R24, UR10 ;  /* 0x0000000a186c7c20 */ /* 0x000fe20008410000 */
[----:B------:R-:W-:Y:S01]  /*4410*/  FMUL.FTZ R96, R18, UR10 ;  /* 0x0000000a12607c20 */ /* 0x000fe20008410000 */
[C---:B------:R-:W-:Y:S01]  /*4420*/  HMMA.16816.F32.BF16 R32, R156.reuse, R148, R32 ;  /* 0x000000949c20723c */ /* 0x040fe20000041820 */
[----:B------:R-:W3:Y:S01]  /*4430*/  MUFU.TANH R86, R128 ;  /* 0x0000008000567308 */ /* 0x000ee20000002400 */
[----:B------:R-:W-:Y:S01]  /*4440*/  I2FP.F32.S32 R79, R79 ;  /* 0x0000004f004f7245 */ /* 0x000fe20000201400 */
[----:B------:R-:W-:Y:S01]  /*4450*/  FMUL.FTZ R24, R21, UR10 ;  /* 0x0000000a15187c20 */ /* 0x000fe20008410000 */
[----:B------:R-:W-:Y:S01]  /*4460*/  FMUL.FTZ R18, R75, UR10 ;  /* 0x0000000a4b127c20 */ /* 0x000fe20008410000 */
[----:B------:R-:W-:Y:S01]  /*4470*/  FMUL.FTZ R21, R70, UR10 ;  /* 0x0000000a46157c20 */ /* 0x000fe20008410000 */
[----:B------:R-:W-:Y:S01]  /*4480*/  HMMA.16816.F32.BF16 R28, R156, R150, R28 ;  /* 0x000000969c1c723c */ /* 0x000fe2000004181c */
[----:B-1----:R-:W-:Y:S01]  /*4490*/  FFMA.FTZ R79, R79, -UR5, R40 ;  /* 0x800000054f4f7c23 */ /* 0x002fe20008010028 */
[C---:B------:R-:W-:Y:S01]  /*44a0*/  IMAD.IADD R75, R85.reuse, 0x1, -R152 ;  /* 0x00000001554b7824 */ /* 0x040fe200078e0a98 */
[----:B------:R-:W1:Y:S01]  /*44b0*/  MUFU.TANH R42, R42 ;  /* 0x0000002a002a7308 */ /* 0x000e620000002400 */
[----:B--2---:R-:W-:-:S02]  /*44c0*/  IMAD.IADD R36, R85, 0x1, -R90 ;  /* 0x0000000155247824 */ /* 0x004fc400078e0a5a */
[----:B------:R-:W-:Y:S01]  /*44d0*/  FMUL.FTZ R16, R71, UR10 ;  /* 0x0000000a47107c20 */ /* 0x000fe20008410000 */
[----:B------:R-:W-:Y:S01]  /*44e0*/  HMMA.16816.F32.BF16 R180, R156, R138, R180 ;  /* 0x0000008a9cb4723c */ /* 0x000fe200000418b4 */
[----:B------:R-:W-:Y:S01]  /*44f0*/  IMAD.IADD R40, R85, 0x1, -R162 ;  /* 0x0000000155287824 */ /* 0x000fe200078e0aa2 */
[----:B------:R-:W-:Y:S01]  /*4500*/  IABS R69, R69 ;  /* 0x0000004500457213 */ /* 0x000fe20000000000 */
[----:B------:R-:W-:Y:S01]  /*4510*/  FMUL.FTZ R47, R12, UR10 ;  /* 0x0000000a0c2f7c20 */ /* 0x000fe20008410000 */
[----:B------:R-:W-:Y:S01]  /*4520*/  IABS R36, R36 ;  /* 0x0000002400247213 */ /* 0x000fe20000000000 */
[----:B------:R-:W2:Y:S01]  /*4530*/  MUFU.TANH R113, R113 ;  /* 0x0000007100717308 */ /* 0x000ea20000002400 */
[----:B------:R-:W-:Y:S01]  /*4540*/  IABS R75, R75 ;  /* 0x0000004b004b7213 */ /* 0x000fe20000000000 */
[C---:B------:R-:W-:Y:S01]  /*4550*/  VIADD R158, R2.reuse, 0x19 ;  /* 0x00000019029e7836 */ /* 0x040fe20000000000 */
[----:B------:R-:W-:Y:S01]  /*4560*/  I2FP.F32.S32 R36, R36 ;  /* 0x0000002400247245 */ /* 0x000fe20000201400 */
[----:B------:R-:W-:Y:S01]  /*4570*/  FMUL.FTZ R12, R61, UR10 ;  /* 0x0000000a3d0c7c20 */ /* 0x000fe20008410000 */
[----:B------:R-:W-:Y:S01]  /*4580*/  IABS R40, R40 ;  /* 0x0000002800287213 */ /* 0x000fe20000000000 */
[----:B------:R-:W-:Y:S01]  /*4590*/  VIADD R156, R2, 0x20 ;  /* 0x00000020029c7836 */ /* 0x000fe20000000000 */
[----:B------:R-:W-:Y:S01]  /*45a0*/  I2FP.F32.S32 R61, R69 ;  /* 0x00000045003d7245 */ /* 0x000fe20000201400 */
[----:B------:R-:W4:Y:S01]  /*45b0*/  MUFU.TANH R73, R124 ;  /* 0x0000007c00497308 */ /* 0x000f220000002400 */
[----:B------:R-:W-:Y:S01]  /*45c0*/  FFMA.FTZ R71, R36, -UR5, R91 ;  /* 0x8000000524477c23 */ /* 0x000fe2000801005b */
[C---:B------:R-:W-:Y:S01]  /*45d0*/  IADD3 R36, R85.reuse, -R160, RZ ;  /* 0x800000a055247210 */ /* 0x040fe20007ffe0ff */
[----:B------:R-:W-:Y:S01]  /*45e0*/  IMAD.IADD R91, R85, 0x1, -R158 ;  /* 0x00000001555b7824 */ /* 0x000fe200078e0a9e */
[----:B------:R-:W-:Y:S01]  /*45f0*/  I2FP.F32.S32 R75, R75 ;  /* 0x0000004b004b7245 */ /* 0x000fe20000201400 */
[----:B---3--:R-:W-:Y:S01]  /*4600*/  FFMA.FTZ R86, R61, -UR5, R86 ;  /* 0x800000053d567c23 */ /* 0x008fe20008010056 */
[----:B------:R-:W-:Y:S01]  /*4610*/  IABS R36, R36 ;  /* 0x0000002400247213 */ /* 0x000fe20000000000 */
[----:B------:R-:W-:Y:S01]  /*4620*/  FMUL.FTZ R117, R94, UR10 ;  /* 0x0000000a5e757c20 */ /* 0x000fe20008410000 */
[----:B------:R-:W3:Y:S01]  /*4630*/  MUFU.TANH R70, R123 ;  /* 0x0000007b00467308 */ /* 0x000ee20000002400 */
[----:B------:R-:W-:Y:S01]  /*4640*/  IABS R91, R91 ;  /* 0x0000005b005b7213 */ /* 0x000fe20000000000 */
[----:B------:R-:W-:Y:S01]  /*4650*/  FMUL.FTZ R8, R63, UR10 ;  /* 0x0000000a3f087c20 */ /* 0x000fe20008410000 */
[----:B------:R-:W-:Y:S01]  /*4660*/  I2FP.F32.S32 R40, R40 ;  /* 0x0000002800287245 */ /* 0x000fe20000201400 */
[----:B------:R-:W-:Y:S01]  /*4670*/  VIADD R150, R2, 0x28 ;  /* 0x0000002802967836 */ /* 0x000fe20000000000 */
[----:B------:R-:W-:Y:S01]  /*4680*/  I2FP.F32.S32 R36, R36 ;  /* 0x0000002400247245 */ /* 0x000fe20000201400 */
[----:B------:R-:W-:Y:S01]  /*4690*/  FMUL.FTZ R94, R10, UR10 ;  /* 0x0000000a0a5e7c20 */ /* 0x000fe20008410000 */
[----:B------:R-:W-:Y:S01]  /*46a0*/  I2FP.F32.S32 R91, R91 ;  /* 0x0000005b005b7245 */ /* 0x000fe20000201400 */
[----:B------:R-:W5:Y:S01]  /*46b0*/  MUFU.TANH R69, R122 ;  /* 0x0000007a00457308 */ /* 0x000f620000002400 */
[----:B-1----:R-:W-:Y:S01]  /*46c0*/  FFMA.FTZ R75, R75, -UR5, R42 ;  /* 0x800000054b4b7c23 */ /* 0x002fe2000801002a */
[----:B--2---:R-:W-:Y:S01]  /*46d0*/  FFMA.FTZ R137, R40, -UR5, R113 ;  /* 0x8000000528897c23 */ /* 0x004fe20008010071 */
[----:B------:R-:W-:Y:S01]  /*46e0*/  FMUL.FTZ R10, R62, UR10 ;  /* 0x0000000a3e0a7c20 */ /* 0x000fe20008410000 */
[----:B------:R-:W-:-:S02]  /*46f0*/  VIADD R148, R2, 0x29 ;  /* 0x0000002902947836 */ /* 0x000fc40000000000 */
[----:B----4-:R-:W-:Y:S01]  /*4700*/  FFMA.FTZ R73, R36, -UR5, R73 ;  /* 0x8000000524497c23 */ /* 0x010fe20008010049 */
[C---:B------:R-:W-:Y:S01]  /*4710*/  IMAD.IADD R42, R85.reuse, 0x1, -R156 ;  /* 0x00000001552a7824 */ /* 0x040fe200078e0a9c */
[C---:B------:R-:W-:Y:S01]  /*4720*/  HMMA.16816.F32.BF16 R32, R216.reuse, R208, R32 ;  /* 0x000000d0d820723c */ /* 0x040fe20000041820 */
[----:B------:R-:W1:Y:S01]  /*4730*/  MUFU.TANH R61, R125 ;  /* 0x0000007d003d7308 */ /* 0x000e620000002400 */
[----:B------:R-:W-:Y:S02]  /*4740*/  IMAD.IADD R40, R85, 0x1, -R154 ;  /* 0x0000000155287824 */ /* 0x000fe400078e0a9a */
[----:B---3--:R-:W-:Y:S01]  /*4750*/  FFMA.FTZ R70, R91, -UR5, R70 ;  /* 0x800000055b467c23 */ /* 0x008fe20008010046 */
[C---:B------:R-:W-:Y:S01]  /*4760*/  IMAD.IADD R36, R85.reuse, 0x1, -R150 ;  /* 0x0000000155247824 */ /* 0x040fe200078e0a96 */
[----:B------:R-:W-:Y:S01]  /*4770*/  IABS R42, R42 ;  /* 0x0000002a002a7213 */ /* 0x000fe20000000000 */
[C---:B------:R-:W-:Y:S01]  /*4780*/  IMAD.IADD R91, R85.reuse, 0x1, -R148 ;  /* 0x00000001555b7824 */ /* 0x040fe200078e0a94 */
[----:B------:R-:W-:Y:S01]  /*4790*/  IABS R40, R40 ;  /* 0x0000002800287213 */ /* 0x000fe20000000000 */
[C---:B------:R-:W-:Y:S01]  /*47a0*/  VIADD R144, R2.reuse, 0x31 ;  /* 0x0000003102907836 */ /* 0x040fe20000000000 */
[----:B------:R-:W2:Y:S01]  /*47b0*/  MUFU.TANH R63, R130 ;  /* 0x00000082003f7308 */ /* 0x000ea20000002400 */
[----:B------:R-:W-:Y:S01]  /*47c0*/  IABS R36, R36 ;  /* 0x0000002400247213 */ /* 0x000fe20000000000 */
[----:B------:R-:W-:Y:S01]  /*47d0*/  VIADD R140, R2, 0x39 ;  /* 0x00000039028c7836 */ /* 0x000fe20000000000 */
[----:B------:R-:W-:Y:S01]  /*47e0*/  IABS R91, R91 ;  /* 0x0000005b005b7213 */ /* 0x000fe20000000000 */
[C---:B------:R-:W-:Y:S01]  /*47f0*/  HMMA.16816.F32.BF16 R28, R216.reuse, R210, R28 ;  /* 0x000000d2d81c723c */ /* 0x040fe2000004181c */
[----:B------:R-:W-:Y:S01]  /*4800*/  I2FP.F32.S32 R42, R42 ;  /* 0x0000002a002a7245 */ /* 0x000fe20000201400 */
[----:B------:R-:W-:Y:S01]  /*4810*/  FMUL.FTZ R135, R88, UR10 ;  /* 0x0000000a58877c20 */ /* 0x000fe20008410000 */
[----:B------:R-:W-:Y:S01]  /*4820*/  I2FP.F32.S32 R40, R40 ;  /* 0x0000002800287245 */ /* 0x000fe20000201400 */
[----:B------:R-:W3:Y:S01]  /*4830*/  MUFU.TANH R62, R131 ;  /* 0x00000083003e7308 */ /* 0x000ee20000002400 */
[----:B------:R-:W-:Y:S01]  /*4840*/  I2FP.F32.S32 R36, R36 ;  /* 0x0000002400247245 */ /* 0x000fe20000201400 */
[----:B-----5:R-:W-:Y:S01]  /*4850*/  FFMA.FTZ R69, R42, -UR5, R69 ;  /* 0x800000052a457c23 */ /* 0x020fe20008010045 */
[----:B------:R-:W-:Y:S01]  /*4860*/  I2FP.F32.S32 R91, R91 ;  /* 0x0000005b005b7245 */ /* 0x000fe20000201400 */
[----:B-1----:R-:W-:Y:S01]  /*4870*/  FFMA.FTZ R61, R40, -UR5, R61 ;  /* 0x80000005283d7c23 */ /* 0x002fe2000801003d */
[----:B------:R-:W-:Y:S01]  /*4880*/  VIADD R42, R2, 0x41 ;  /* 0x00000041022a7836 */ /* 0x000fe20000000000 */
[C---:B------:R-:W-:Y:S01]  /*4890*/  HMMA.16816.F32.BF16 R180, R216.reuse, R194, R180 ;  /* 0x000000c2d8b4723c */ /* 0x040fe200000418b4 */
[C---:B------:R-:W-:Y:S01]  /*48a0*/  IMAD.IADD R40, R85.reuse, 0x1, -R144 ;  /* 0x0000000155287824 */ /* 0x040fe200078e0a90 */
[----:B------:R-:W1:Y:S01]  /*48b0*/  MUFU.TANH R125, R134 ;  /* 0x00000086007d7308 */ /* 0x000e620000002400 */
[----:B--2---:R-:W-:Y:S01]  /*48c0*/  FFMA.FTZ R63, R36, -UR5, R63 ;  /* 0x80000005243f7c23 */ /* 0x004fe2000801003f */
[----:B------:R-:W-:Y:S01]  /*48d0*/  IMAD.IADD R36, R85, 0x1, -R140 ;  /* 0x0000000155247824 */ /* 0x000fe200078e0a8c */
[C---:B------:R-:W-:Y:S01]  /*48e0*/  IADD3 R122, R2.reuse, 0x58, RZ ;  /* 0x00000058027a7810 */ /* 0x040fe20007ffe0ff */
[C---:B------:R-:W-:Y:S01]  /*48f0*/  HMMA.16816.F32.BF16 R176, R216.reuse, R188, R176 ;  /* 0x000000bcd8b0723c */ /* 0x040fe200000418b0 */
[----:B------:R-:W-:Y:S01]  /*4900*/  IABS R40, R40 ;  /* 0x0000002800287213 */ /* 0x000fe20000000000 */
[----:B------:R-:W-:Y:S01]  /*4910*/  VIADD R124, R2, 0x51 ;  /* 0x00000051027c7836 */ /* 0x000fe20000000000 */
[----:B------:R-:W-:Y:S01]  /*4920*/  IABS R36, R36 ;  /* 0x0000002400247213 */ /* 0x000fe20000000000 */
[----:B------:R-:W2:Y:S01]  /*4930*/  MUFU.TANH R15, R15 ;  /* 0x0000000f000f7308 */ /* 0x000ea20000002400 */
[----:B---3--:R-:W-:Y:S01]  /*4940*/  FFMA.FTZ R62, R91, -UR5, R62 ;  /* 0x800000055b3e7c23 */ /* 0x008fe2000801003e */
[C---:B------:R-:W-:Y:S01]  /*4950*/  IMAD.IADD R91, R85.reuse, 0x1, -R42 ;  /* 0x00000001555b7824 */ /* 0x040fe200078e0a2a */
[----:B------:R-:W-:Y:S01]  /*4960*/  I2FP.F32.S32 R40, R40 ;  /* 0x0000002800287245 */ /* 0x000fe20000201400 */
[C---:B------:R-:W-:Y:S01]  /*4970*/  HMMA.16816.F32.BF16 R172, R216.reuse, R190, R172 ;  /* 0x000000bed8ac723c */ /* 0x040fe200000418ac */
[----:B------:R-:W-:Y:S01]  /*4980*/  I2FP.F32.S32 R36, R36 ;  /* 0x0000002400247245 */ /* 0x000fe20000201400 */
[C---:B------:R-:W-:Y:S01]  /*4990*/  IMAD.IADD R11, R85.reuse, 0x1, -R122 ;  /* 0x00000001550b7824 */ /* 0x040fe200078e0a7a */
[----:B------:R-:W-:Y:S01]  /*49a0*/  IABS R91, R91 ;  /* 0x0000005b005b7213 */ /* 0x000fe20000000000 */
[----:B------:R3:W-:Y:S01]  /*49b0*/  MUFU.TANH R118, R41 ;  /* 0x0000002900767308 */ /* 0x0007e20000002400 */
[----:B-1----:R-:W-:Y:S01]  /*49c0*/  FFMA.FTZ R125, R40, -UR5, R125 ;  /* 0x80000005287d7c23 */ /* 0x002fe2000801007d */
[C---:B------:R-:W-:Y:S01]  /*49d0*/  VIADD R134, R2.reuse, 0x50 ;  /* 0x0000005002867836 */ /* 0x040fe20000000000 */
[----:B------:R-:W-:Y:S01]  /*49e0*/  I2FP.F32.S32 R91, R91 ;  /* 0x0000005b005b7245 */ /* 0x000fe20000201400 */
[----:B------:R-:W-:Y:S01]  /*49f0*/  VIADD R40, R2, 0x48 ;  /* 0x0000004802287836 */ /* 0x000fe20000000000 */
[C---:B------:R-:W-:Y:S01]  /*4a00*/  HMMA.16816.F32.BF16 R168, R216.reuse, R184, R168 ;  /* 0x000000b8d8a8723c */ /* 0x040fe200000418a8 */
[----:B------:R-:W-:Y:S01]  /*4a10*/  IMAD.IADD R198, R85, 0x1, -R134 ;  /* 0x0000000155c67824 */ /* 0x000fe200078e0a86 */
[----:B------:R-:W-:Y:S01]  /*4a20*/  IABS R11, R11 ;  /* 0x0000000b000b7213 */ /* 0x000fe20000000000 */
[----:B------:R1:W-:Y:S01]  /*4a30*/  MUFU.TANH R88, R44 ;  /* 0x0000002c00587308 */ /* 0x0003e20000002400 */
[----:B--2---:R-:W-:Y:S01]  /*4a40*/  FFMA.FTZ R113, R36, -UR5, R15 ;  /* 0x8000000524717c23 */ /* 0x004fe2000801000f */
[C---:B------:R-:W-:Y:S01]  /*4a50*/  VIADD R36, R2.reuse, 0x60 ;  /* 0x0000006002247836 */ /* 0x040fe20000000000 */
[----:B------:R-:W-:Y:S01]  /*4a60*/  HMMA.16816.F32.BF16 R56, R216, R164, R56 ;  /* 0x000000a4d838723c */ /* 0x000fe20000041838 */
[----:B------:R-:W-:Y:S01]  /*4a70*/  IABS R198, R198 ;  /* 0x000000c600c67213 */ /* 0x000fe20000000000 */
[----:B------:R-:W-:-:S02]  /*4a80*/  VIADD R142, R2, 0x38 ;  /* 0x00000038028e7836 */ /* 0x000fc40000000000 */
[----:B------:R-:W-:Y:S01]  /*4a90*/  FMUL.FTZ R77, R77, UR10 ;  /* 0x0000000a4d4d7c20 */ /* 0x000fe20008410000 */
[----:B------:R-:W-:Y:S01]  /*4aa0*/  IMAD.IADD R196, R85, 0x1, -R124 ;  /* 0x0000000155c47824 */ /* 0x000fe200078e0a7c */
[----:B------:R-:W-:Y:S01]  /*4ab0*/  I2FP.F32.S32 R198, R198 ;  /* 0x000000c600c67245 */ /* 0x000fe20000201400 */
[----:B---3--:R-:W-:Y:S01]  /*4ac0*/  FMUL.FTZ R41, R13, UR10 ;  /* 0x0000000a0d297c20 */ /* 0x008fe20008410000 */
[----:B------:R-:W-:Y:S01]  /*4ad0*/  FMUL.FTZ R13, R60, UR10 ;  /* 0x0000000a3c0d7c20 */ /* 0x000fe20008410000 */
[----:B------:R-:W-:Y:S01]  /*4ae0*/  VIADD R60, R2, 0x49 ;  /* 0x00000049023c7836 */ /* 0x000fe20000000000 */
[----:B------:R-:W-:Y:S01]  /*4af0*/  HMMA.16816.F32.BF16 R52, R216, R166, R52 ;  /* 0x000000a6d834723c */ /* 0x000fe20000041834 */
[----:B------:R-:W-:Y:S01]  /*4b00*/  FFMA.FTZ R198, R198, -UR5, R9 ;  /* 0x80000005c6c67c23 */ /* 0x000fe20008010009 */
[----:B------:R-:W-:Y:S01]  /*4b10*/  MUFU.TANH R43, R43 ;  /* 0x0000002b002b7308 */ /* 0x000fe20000002400 */
[----:B------:R-:W-:Y:S01]  /*4b20*/  IMAD.IADD R15, R85, 0x1, -R60 ;  /* 0x00000001550f7824 */ /* 0x000fe200078e0a3c */
[----:B------:R-:W-:Y:S01]  /*4b30*/  I2FP.F32.S32 R11, R11 ;  /* 0x0000000b000b7245 */ /* 0x000fe20000201400 */
[----:B-1----:R-:W-:Y:S01]  /*4b40*/  FMUL.FTZ R44, R82, UR10 ;  /* 0x0000000a522c7c20 */ /* 0x002fe20008410000 */
[----:B------:R-:W-:Y:S01]  /*4b50*/  FMUL.FTZ R82, R76, UR10 ;  /* 0x0000000a4c527c20 */ /* 0x000fe20008410000 */
[----:B------:R-:W-:Y:S01]  /*4b60*/  FFMA.FTZ R218, R91, -UR5, R136 ;  /* 0x800000055bda7c23 */ /* 0x000fe20008010088 */
[C---:B------:R-:W-:Y:S01]  /*4b70*/  IMAD.IADD R91, R85.reuse, 0x1, -R40 ;  /* 0x00000001555b7824 */ /* 0x040fe200078e0a28 */
[----:B------:R-:W-:Y:S01]  /*4b80*/  IABS R15, R15 ;  /* 0x0000000f000f7213 */ /* 0x000fe20000000000 */
[----:B------:R-:W1:Y:S01]  /*4b90*/  MUFU.TANH R130, R82 ;  /* 0x0000005200827308 */ /* 0x000e620000002400 */
[C---:B------:R-:W-:Y:S01]  /*4ba0*/  VIADD R9, R85.reuse, 0x48 ;  /* 0x0000004855097836 */ /* 0x040fe20000000000 */
[----:B------:R-:W-:Y:S01]  /*4bb0*/  IABS R196, R196 ;  /* 0x000000c400c47213 */ /* 0x000fe20000000000 */
[----:B------:R-:W-:Y:S01]  /*4bc0*/  IMAD.IADD R123, R85, 0x1, -R142 ;  /* 0x00000001557b7824 */ /* 0x000fe200078e0a8e */
[----:B------:R-:W-:Y:S01]  /*4bd0*/  IABS R91, R91 ;  /* 0x0000005b005b7213 */ /* 0x000fe20000000000 */
[----:B------:R-:W-:Y:S01]  /*4be0*/  FMUL.FTZ R33, R33, UR10 ;  /* 0x0000000a21217c20 */ /* 0x000fe20008410000 */
[----:B------:R-:W-:Y:S01]  /*4bf0*/  I2FP.F32.S32 R15, R15 ;  /* 0x0000000f000f7245 */ /* 0x000fe20000201400 */
[----:B------:R-:W-:Y:S01]  /*4c00*/  FMUL.FTZ R112, R112, UR10 ;  /* 0x0000000a70707c20 */ /* 0x000fe20008410000 */
[----:B------:R-:W-:Y:S01]  /*4c10*/  I2FP.F32.S32 R91, R91 ;  /* 0x0000005b005b7245 */ /* 0x000fe20000201400 */
[----:B------:R-:W-:Y:S01]  /*4c20*/  MUFU.TANH R76, R126 ;  /* 0x0000007e004c7308 */ /* 0x000fe20000002400 */
[----:B------:R-:W-:Y:S01]  /*4c30*/  IABS R123, R123 ;  /* 0x0000007b007b7213 */ /* 0x000fe20000000000 */
[----:B------:R-:W-:Y:S01]  /*4c40*/  FFMA.FTZ R214, R15, -UR5, R214 ;  /* 0x800000050fd67c23 */ /* 0x000fe200080100d6 */
[----:B------:R-:W-:-:S02]  /*4c50*/  VIADD R15, R85, 0x8 ;  /* 0x00000008550f7836 */ /* 0x000fc40000000000 */
[----:B------:R-:W-:Y:S01]  /*4c60*/  FFMA.FTZ R216, R91, -UR5, R84 ;  /* 0x800000055bd87c23 */ /* 0x000fe20008010054 */
[----:B------:R-:W-:Y:S01]  /*4c70*/  IMAD.IADD R91, R85, 0x1, -R36 ;  /* 0x00000001555b7824 */ /* 0x000fe200078e0a24 */
[----:B------:R-:W-:Y:S01]  /*4c80*/  I2FP.F32.S32 R196, R196 ;  /* 0x000000c400c47245 */ /* 0x000fe20000201400 */
[----:B------:R-:W-:Y:S01]  /*4c90*/  IMAD.IADD R84, R15, 0x1, -R2 ;  /* 0x000000010f547824 */ /* 0x000fe200078e0a02 */
[----:B------:R-:W2:Y:S01]  /*4ca0*/  MUFU.TANH R126, R72 ;  /* 0x00000048007e7308 */ /* 0x000ea20000002400 */
[----:B-1----:R-:W-:Y:S01]  /*4cb0*/  FFMA.FTZ R130, R11, -UR5, R130 ;  /* 0x800000050b827c23 */ /* 0x002fe20008010082 */
[----:B------:R-:W-:Y:S01]  /*4cc0*/  IABS R91, R91 ;  /* 0x0000005b005b7213 */ /* 0x000fe20000000000 */
[----:B------:R-:W-:Y:S01]  /*4cd0*/  VIADD R11, R85, 0x40 ;  /* 0x00000040550b7836 */ /* 0x000fe20000000000 */
[----:B------:R-:W-:Y:S01]  /*4ce0*/  IABS R84, R84 ;  /* 0x0000005400547213 */ /* 0x000fe20000000000 */
[----:B------:R-:W-:Y:S01]  /*4cf0*/  FFMA.FTZ R196, R196, -UR5, R81 ;  /* 0x80000005c4c47c23 */ /* 0x000fe20008010051 */
[----:B------:R-:W-:Y:S01]  /*4d00*/  I2FP.F32.S32 R91, R91 ;  /* 0x0000005b005b7245 */ /* 0x000fe20000201400 */
[----:B------:R-:W-:Y:S01]  /*4d10*/  IMAD.IADD R81, R11, 0x1, -R2 ;  /* 0x000000010b517824 */ /* 0x000fe200078e0a02 */
[----:B------:R-:W-:Y:S01]  /*4d20*/  MUFU.TANH R132, R132 ;  /* 0x0000008400847308 */ /* 0x000fe20000002400 */
[----:B------:R-:W-:Y:S01]  /*4d30*/  I2FP.F32.S32 R84, R84 ;  /* 0x0000005400547245 */ /* 0x000fe20000201400 */
[----:B------:R-:W-:Y:S01]  /*4d40*/  FMUL.FTZ R34, R34, UR10 ;  /* 0x0000000a22227c20 */ /* 0x000fe20008410000 */
[----:B------:R-:W-:Y:S01]  /*4d50*/  I2FP.F32.S32 R123, R123 ;  /* 0x0000007b007b7245 */ /* 0x000fe20000201400 */
[----:B------:R-:W-:Y:S01]  /*4d60*/  VIADD R164, R2, 0x10 ;  /* 0x0000001002a47836 */ /* 0x000fe20000000000 */
[----:B------:R-:W-:Y:S01]  /*4d70*/  IABS R81, R81 ;  /* 0x0000005100517213 */ /* 0x000fe20000000000 */
[----:B------:R-:W-:Y:S01]  /*4d80*/  FFMA.FTZ R43, R84, -UR5, R43 ;  /* 0x80000005542b7c23 */ /* 0x000fe2000801002b */
[----:B------:R-:W-:Y:S01]  /*4d90*/  FMUL.FTZ R115, R115, UR10 ;  /* 0x0000000a73737c20 */ /* 0x000fe20008410000 */
[----:B------:R1:W-:Y:S01]  /*4da0*/  MUFU.TANH R82, R38 ;  /* 0x0000002600527308 */ /* 0x0003e20000002400 */
[----:B--2---:R-:W-:Y:S01]  /*4db0*/  FFMA.FTZ R126, R91, -UR5, R126 ;  /* 0x800000055b7e7c23 */ /* 0x004fe2000801007e */
[----:B------:R-:W-:-:S02]  /*4dc0*/  IMAD.IADD R91, R15, 0x1, -R90 ;  /* 0x000000010f5b7824 */ /* 0x000fc400078e0a5a */
[----:B------:R-:W-:Y:S01]  /*4dd0*/  FFMA.FTZ R123, R123, -UR5, R92 ;  /* 0x800000057b7b7c23 */ /* 0x000fe2000801005c */
[----:B------:R-:W-:Y:S01]  /*4de0*/  IMAD.IADD R92, R11, 0x1, -R152 ;  /* 0x000000010b5c7824 */ /* 0x000fe200078e0a98 */
[----:B------:R-:W-:Y:S01]  /*4df0*/  I2FP.F32.S32 R72, R81 ;  /* 0x0000005100487245 */ /* 0x000fe20000201400 */
[----:B------:R-:W-:Y:S01]  /*4e00*/  FMUL.FTZ R32, R32, UR10 ;  /* 0x0000000a20207c20 */ /* 0x000fe20008410000 */
[----:B------:R-:W-:Y:S01]  /*4e10*/  IABS R91, R91 ;  /* 0x0000005b005b7213 */ /* 0x000fe20000000000 */
[----:B------:R2:W-:Y:S01]  /*4e20*/  MUFU.TANH R128, R77 ;  /* 0x0000004d00807308 */ /* 0x0005e20000002400 */
[----:B------:R-:W-:Y:S01]  /*4e30*/  IABS R92, R92 ;  /* 0x0000005c005c7213 */ /* 0x000fe20000000000 */
[----:B------:R-:W-:Y:S01]  /*4e40*/  FMUL.FTZ R114, R114, UR10 ;  /* 0x0000000a72727c20 */ /* 0x000fe20008410000 */
[----:B------:R-:W-:Y:S01]  /*4e50*/  I2FP.F32.S32 R91, R91 ;  /* 0x0000005b005b7245 */ /* 0x000fe20000201400 */
[----:B------:R-:W-:Y:S01]  /*4e60*/  IMAD.IADD R139, R85, 0x1, -R164 ;  /* 0x00000001558b7824 */ /* 0x000fe200078e0aa4 */
[----:B------:R-:W-:Y:S01]  /*4e70*/  I2FP.F32.S32 R92, R92 ;  /* 0x0000005c005c7245 */ /* 0x000fe20000201400 */
[----:B------:R-:W-:Y:S01]  /*4e80*/  FMUL.FTZ R28, R28, UR10 ;  /* 0x0000000a1c1c7c20 */ /* 0x000fe20008410000 */
[----:B------:R-:W-:Y:S01]  /*4e90*/  ISETP.GE.AND P1, PT, R78, UR26, PT ;  /* 0x0000001a4e007c0c */ /* 0x000fe2000bf26270 */
[----:B------:R-:W3:Y:S01]  /*4ea0*/  MUFU.TANH R129, R129 ;  /* 0x0000008100817308 */ /* 0x000ee20000002400 */
[----:B-1----:R-:W-:-:S02]  /*4eb0*/  IMAD.IADD R38, R9, 0x1, -R2 ;  /* 0x0000000109267824 */ /* 0x002fc400078e0a02 */
[----:B------:R-:W-:Y:S01]  /*4ec0*/  FFMA.FTZ R91, R91, -UR5, R80 ;  /* 0x800000055b5b7c23 */ /* 0x000fe20008010050 */
[----:B------:R-:W-:Y:S01]  /*4ed0*/  IMAD.IADD R80, R11, 0x1, -R78 ;  /* 0x000000010b507824 */ /* 0x000fe200078e0a4e */
[----:B------:R-:W-:Y:S01]  /*4ee0*/  IABS R139, R139 ;  /* 0x0000008b008b7213 */ /* 0x000fe20000000000 */
[----:B------:R-:W-:Y:S01]  /*4ef0*/  FMUL.FTZ R35, R35, UR10 ;  /* 0x0000000a23237c20 */ /* 0x000fe20008410000 */
[----:B------:R-:W-:Y:S01]  /*4f00*/  FMUL.FTZ R29, R29, UR10 ;  /* 0x0000000a1d1d7c20 */ /* 0x000fe20008410000 */
[----:B------:R-:W-:Y:S01]  /*4f10*/  FMUL.FTZ R31, R31, UR10 ;  /* 0x0000000a1f1f7c20 */ /* 0x000fe20008410000 */
[----:B------:R-:W1:Y:S01]  /*4f20*/  MUFU.TANH R112, R112 ;  /* 0x0000007000707308 */ /* 0x000e620000002400 */
[----:B--2---:R-:W-:Y:S01]  /*4f30*/  IABS R77, R38 ;  /* 0x00000026004d7213 */ /* 0x004fe20000000000 */
[----:B------:R-:W-:Y:S01]  /*4f40*/  FMUL.FTZ R30, R30, UR10 ;  /* 0x0000000a1e1e7c20 */ /* 0x000fe20008410000 */
[----:B------:R-:W-:Y:S01]  /*4f50*/  I2FP.F32.S32 R139, R139 ;  /* 0x0000008b008b7245 */ /* 0x000fe20000201400 */
[----:B------:R-:W-:Y:S01]  /*4f60*/  FMUL.FTZ R45, R83, UR10 ;  /* 0x0000000a532d7c20 */ /* 0x000fe20008410000 */
[----:B------:R-:W-:Y:S01]  /*4f70*/  I2FP.F32.S32 R77, R77 ;  /* 0x0000004d004d7245 */ /* 0x000fe20000201400 */
[----:B------:R-:W-:Y:S01]  /*4f80*/  FMUL.FTZ R83, R169, UR10 ;  /* 0x0000000aa9537c20 */ /* 0x000fe20008410000 */
[----:B------:R-:W-:Y:S01]  /*4f90*/  ISETP.GE.AND P4, PT, R2, UR26, PT ;  /* 0x0000001a02007c0c */ /* 0x000fe2000bf86270 */
[----:B------:R2:W4:Y:S01]  /*4fa0*/  MUFU.TANH R38, R39 ;  /* 0x0000002700267308 */ /* 0x0005220000002400 */
[----:B---3--:R-:W-:Y:S01]  /*4fb0*/  FFMA.FTZ R129, R72, -UR5, R129 ;  /* 0x8000000548817c23 */ /* 0x008fe20008010081 */
[----:B------:R-:W-:Y:S01]  /*4fc0*/  FFMA.FTZ R84, R77, -UR5, R132 ;  /* 0x800000054d547c23 */ /* 0x000fe20008010084 */
[C---:B------:R-:W-:Y:S01]  /*4fd0*/  IMAD.IADD R77, R15.reuse, 0x1, -R152 ;  /* 0x000000010f4d7824 */ /* 0x040fe200078e0a98 */
[----:B------:R-:W-:Y:S01]  /*4fe0*/  ISETP.GE.AND P2, PT, R90, UR26, PT ;  /* 0x0000001a5a007c0c */ /* 0x000fe2000bf46270 */
[----:B------:R-:W-:Y:S01]  /*4ff0*/  IMAD.IADD R169, R15, 0x1, -R160 ;  /* 0x000000010fa97824 */ /* 0x000fe200078e0aa0 */
[----:B------:R-:W-:Y:S01]  /*5000*/  FSEL R159, R43, -INF , !P4 ;  /* 0xff8000002b9f7808 */ /* 0x000fe20006000000 */
[----:B------:R-:W-:Y:S01]  /*5010*/  IMAD.IADD R43, R9, 0x1, -R158 ;  /* 0x00000001092b7824 */ /* 0x000fe200078e0a9e */
[----:B------:R-:W-:Y:S01]  /*5020*/  IABS R77, R77 ;  /* 0x0000004d004d7213 */ /* 0x000fe20000000000 */
[----:B------:R3:W-:Y:S01]  /*5030*/  MUFU.TANH R72, R33 ;  /* 0x0000002100487308 */ /* 0x0007e20000002400 */
[----:B-1----:R-:W-:Y:S01]  /*5040*/  FFMA.FTZ R139, R139, -UR5, R112 ;  /* 0x800000058b8b7c23 */ /* 0x002fe20008010070 */
[----:B------:R-:W-:Y:S01]  /*5050*/  VIADD R112, R2, 0x59 ;  /* 0x0000005902707836 */ /* 0x000fe20000000000 */
[----:B------:R-:W-:Y:S01]  /*5060*/  I2FP.F32.S32 R77, R77 ;  /* 0x0000004d004d7245 */ /* 0x000fe20000201400 */
[----:B------:R-:W-:Y:S01]  /*5070*/  FMUL.FTZ R110, R110, UR10 ;  /* 0x0000000a6e6e7c20 */ /* 0x000fe20008410000 */
[----:B------:R-:W-:Y:S01]  /*5080*/  ISETP.GE.AND P5, PT, R160, UR26, PT ;  /* 0x0000001aa0007c0c */ /* 0x000fe2000bfa6270 */
[----:B------:R-:W-:Y:S01]  /*5090*/  IMAD.IADD R131, R85, 0x1, -R112 ;  /* 0x0000000155837824 */ /* 0x000fe200078e0a70 */
[----:B------:R-:W-:Y:S01]  /*50a0*/  IABS R43, R43 ;  /* 0x0000002b002b7213 */ /* 0x000fe20000000000 */
[----:B--2---:R-:W-:-:S02]  /*50b0*/  IMAD.IADD R39, R11, 0x1, -R90 ;  /* 0x000000010b277824 */ /* 0x004fc400078e0a5a */
[----:B------:R-:W-:Y:S01]  /*50c0*/  FFMA.FTZ R118, R77, -UR5, R118 ;  /* 0x800000054d767c23 */ /* 0x000fe20008010076 */
[----:B------:R-:W-:Y:S01]  /*50d0*/  FFMA.FTZ R77, R92, -UR5, R103 ;  /* 0x800000055c4d7c23 */ /* 0x000fe20008010067 */
[C---:B------:R-:W-:Y:S01]  /*50e0*/  IMAD.IADD R103, R9.reuse, 0x1, -R90 ;  /* 0x0000000109677824 */ /* 0x040fe200078e0a5a */
[----:B------:R1:W-:Y:S01]  /*50f0*/  MUFU.TANH R92, R34 ;  /* 0x00000022005c7308 */ /* 0x0003e20000002400 */
[----:B------:R-:W-:Y:S01]  /*5100*/  IABS R39, R39 ;  /* 0x0000002700277213 */ /* 0x000fe20000000000 */
[C---:B------:R-:W-:Y:S01]  /*5110*/  VIADD R146, R2.reuse, 0x30 ;  /* 0x0000003002927836 */ /* 0x040fe20000000000 */
[----:B------:R-:W-:Y:S01]  /*5120*/  IABS R131, R131 ;  /* 0x0000008300837213 */ /* 0x000fe20000000000 */
[----:B------:R-:W-:Y:S01]  /*5130*/  VIADD R138, R2, 0x40 ;  /* 0x00000040028a7836 */ /* 0x000fe20000000000 */
[----:B------:R-:W-:Y:S01]  /*5140*/  I2FP.F32.S32 R39, R39 ;  /* 0x0000002700277245 */ /* 0x000fe20000201400 */
[----:B---3--:R-:W-:Y:S01]  /*5150*/  IMAD.IADD R33, R9, 0x1, -R78 ;  /* 0x0000000109217824 */ /* 0x008fe200078e0a4e */
[----:B------:R-:W-:Y:S01]  /*5160*/  IABS R103, R103 ;  /* 0x0000006700677213 */ /* 0x000fe20000000000 */
[----:B------:R-:W2:Y:S01]  /*5170*/  MUFU.TANH R81, R114 ;  /* 0x0000007200517308 */ /* 0x000ea20000002400 */
[----:B------:R-:W-:Y:S01]  /*5180*/  I2FP.F32.S32 R131, R131 ;  /* 0x0000008300837245 */ /* 0x000fe20000201400 */
[----:B------:R-:W-:Y:S01]  /*5190*/  FFMA.FTZ R74, R39, -UR5, R74 ;  /* 0x80000005274a7c23 */ /* 0x000fe2000801004a */
[----:B------:R-:W-:Y:S01]  /*51a0*/  IMAD.IADD R39, R15, 0x1, -R78 ;  /* 0x000000010f277824 */ /* 0x000fe200078e0a4e */
[----:B------:R-:W-:Y:S01]  /*51b0*/  IABS R33, R33 ;  /* 0x0000002100217213 */ /* 0x000fe20000000000 */
[----:B------:R-:W-:Y:S01]  /*51c0*/  IMAD.IADD R236, R85, 0x1, -R146 ;  /* 0x0000000155ec7824 */ /* 0x000fe200078e0a92 */
[----:B------:R-:W-:Y:S01]  /*51d0*/  I2FP.F32.S32 R103, R103 ;  /* 0x0000006700677245 */ /* 0x000fe20000201400 */
[----:B------:R-:W-:Y:S01]  /*51e0*/  FFMA.FTZ R128, R131, -UR5, R128 ;  /* 0x8000000583807c23 */ /* 0x000fe20008010080 */
[----:B------:R-:W-:Y:S01]  /*51f0*/  IABS R39, R39 ;  /* 0x0000002700277213 */ /* 0x000fe20000000000 */
[----:B------:R-:W-:Y:S01]  /*5200*/  MUFU.TANH R115, R115 ;  /* 0x0000007300737308 */ /* 0x000fe20000002400 */
[----:B-1----:R-:W-:Y:S01]  /*5210*/  IABS R34, R80 ;  /* 0x0000005000227213 */ /* 0x002fe20000000000 */
[----:B------:R-:W-:Y:S01]  /*5220*/  IMAD.IADD R80, R15, 0x1, -R162 ;  /* 0x000000010f507824 */ /* 0x000fe200078e0aa2 */
[----:B------:R-:W-:Y:S01]  /*5230*/  I2FP.F32.S32 R39, R39 ;  /* 0x0000002700277245 */ /* 0x000fe20000201400 */
[----:B------:R-:W-:Y:S01]  /*5240*/  FFMA.FTZ R78, R103, -UR5, R82 ;  /* 0x80000005674e7c23 */ /* 0x000fe20008010052 */
[----:B------:R-:W-:Y:S01]  /*5250*/  I2FP.F32.S32 R34, R34 ;  /* 0x0000002200227245 */ /* 0x000fe20000201400 */
[----:B------:R-:W-:Y:S01]  /*5260*/  IMAD.IADD R131, R9, 0x1, -R152 ;  /* 0x0000000109837824 */ /* 0x000fe200078e0a98 */
[----:B------:R-:W-:Y:S01]  /*5270*/  I2FP.F32.S32 R33, R33 ;  /* 0x0000002100217245 */ /* 0x000fe20000201400 */
[----:B------:R-:W1:Y:S01]  /*5280*/  MUFU.TANH R32, R32 ;  /* 0x0000002000207308 */ /* 0x000e620000002400 */
[----:B------:R-:W-:Y:S01]  /*5290*/  FFMA.FTZ R76, R39, -UR5, R76 ;  /* 0x80000005274c7c23 */ /* 0x000fe2000801004c */
[----:B------:R-:W-:Y:S01]  /*52a0*/  FFMA.FTZ R39, R34, -UR5, R37 ;  /* 0x8000000522277c23 */ /* 0x000fe20008010025 */
[----:B------:R-:W-:-:S02]  /*52b0*/  IMAD.IADD R37, R11, 0x1, -R164 ;  /* 0x000000010b257824 */ /* 0x000fc400078e0aa4 */
[----:B----4-:R-:W-:Y:S01]  /*52c0*/  FFMA.FTZ R34, R33, -UR5, R38 ;  /* 0x8000000521227c23 */ /* 0x010fe20008010026 */
[----:B------:R-:W-:Y:S01]  /*52d0*/  IADD3 R38, -R164, R15, RZ ;  /* 0x0000000fa4267210 */ /* 0x000fe20007ffe1ff */
[----:B------:R-:W-:Y:S01]  /*52e0*/  IMAD.IADD R33, R9, 0x1, -R164 ;  /* 0x0000000109217824 */ /* 0x000fe200078e0aa4 */
[----:B------:R-:W-:Y:S01]  /*52f0*/  IABS R131, R131 ;  /* 0x0000008300837213 */ /* 0x000fe20000000000 */
[----:B------:R3:W4:Y:S01]  /*5300*/  MUFU.TANH R103, R28 ;  /* 0x0000001c00677308 */ /* 0x0007220000002400 */
[----:B------:R-:W-:Y:S01]  /*5310*/  IABS R38, R38 ;  /* 0x0000002600267213 */ /* 0x000fe20000000000 */
[--C-:B------:R-:W-:Y:S01]  /*5320*/  IMAD.IADD R220, R85, 0x1, -R138.reuse ;  /* 0x0000000155dc7824 */ /* 0x100fe200078e0a8a */
[----:B------:R-:W-:Y:S01]  /*5330*/  IABS R37, R37 ;  /* 0x0000002500257213 */ /* 0x000fe20000000000 */
[----:B------:R-:W-:Y:S01]  /*5340*/  IMAD.IADD R231, R11, 0x1, -R138 ;  /* 0x000000010be77824 */ /* 0x000fe200078e0a8a */
[----:B------:R-:W-:Y:S01]  /*5350*/  I2FP.F32.S32 R38, R38 ;  /* 0x0000002600267245 */ /* 0x000fe20000201400 */
[----:B------:R-:W-:Y:S01]  /*5360*/  FMUL.FTZ R111, R111, UR10 ;  /* 0x0000000a6f6f7c20 */ /* 0x000fe20008410000 */
[----:B------:R-:W-:Y:S01]  /*5370*/  I2FP.F32.S32 R37, R37 ;  /* 0x0000002500257245 */ /* 0x000fe20000201400 */
[----:B------:R-:W-:Y:S01]  /*5380*/  MUFU.TANH R35, R35 ;  /* 0x0000002300237308 */ /* 0x000fe20000002400 */
[----:B------:R-:W-:Y:S01]  /*5390*/  I2FP.F32.S32 R131, R131 ;  /* 0x0000008300837245 */ /* 0x000fe20000201400 */
[----:B--2---:R-:W-:Y:S01]  /*53a0*/  FFMA.FTZ R81, R38, -UR5, R81 ;  /* 0x8000000526517c23 */ /* 0x004fe20008010051 */
[----:B------:R-:W-:Y:S01]  /*53b0*/  I2FP.F32.S32 R43, R43 ;  /* 0x0000002b002b7245 */ /* 0x000fe20000201400 */
[----:B-1----:R-:W-:Y:S01]  /*53c0*/  FFMA.FTZ R38, R37, -UR5, R32 ;  /* 0x8000000525267c23 */ /* 0x002fe20008010020 */
[----:B------:R-:W-:-:S02]  /*53d0*/  IMAD.IADD R32, R11, 0x1, -R160 ;  /* 0x000000010b207824 */ /* 0x000fc400078e0aa0 */
[----:B------:R-:W-:Y:S01]  /*53e0*/  FFMA.FTZ R88, R131, -UR5, R88 ;  /* 0x8000000583587c23 */ /* 0x000fe20008010058 */
[----:B------:R-:W-:Y:S01]  /*53f0*/  IMAD.IADD R37, R11, 0x1, -R162 ;  /* 0x000000010b257824 */ /* 0x000fe200078e0aa2 */
[----:B------:R-:W1:Y:S01]  /*5400*/  MUFU.TANH R90, R31 ;  /* 0x0000001f005a7308 */ /* 0x000e620000002400 */
[----:B---3--:R-:W-:Y:S01]  /*5410*/  IABS R28, R80 ;  /* 0x00000050001c7213 */ /* 0x008fe20000000000 */
        /* <DEDUP_REMOVED lines=9> */
[----:B------:R-:W-:-:S02]  /*54b0*/  IMAD.IADD R28, R9, 0x1, -R162 ;  /* 0x00000001091c7824 */ /* 0x000fc400078e0aa2 */
[----:B----4-:R-:W-:Y:S01]  /*54c0*/  FFMA.FTZ R32, R32, -UR5, R103 ;  /* 0x8000000520207c23 */ /* 0x010fe20008010067 */
[----:B------:R-:W-:Y:S01]  /*54d0*/  IMAD.IADD R103, R11, 0x1, -R158 ;  /* 0x000000010b677824 */ /* 0x000fe200078e0a9e */
[----:B------:R-:W-:Y:S01]  /*54e0*/  ISETP.GE.AND P3, PT, R152, UR26, PT ;  /* 0x0000001a98007c0c */ /* 0x000fe2000bf66270 */
[----:B------:R-:W-:Y:S01]  /*54f0*/  FMUL.FTZ R181, R181, UR10 ;  /* 0x0000000ab5b57c20 */ /* 0x000fe20008410000 */
[----:B------:R-:W-:Y:S01]  /*5500*/  IABS R28, R28 ;  /* 0x0000001c001c7213 */ /* 0x000fe20000000000 */
[----:B------:R2:W3:Y:S01]  /*5510*/  MUFU.TANH R82, R106 ;  /* 0x0000006a00527308 */ /* 0x0004e20000002400 */
[----:B------:R-:W-:Y:S01]  /*5520*/  IABS R103, R103 ;  /* 0x0000006700677213 */ /* 0x000fe20000000000 */
[----:B-1----:R-:W-:Y:S01]  /*5530*/  FFMA.FTZ R43, R43, -UR5, R90 ;  /* 0x800000052b2b7c23 */ /* 0x002fe2000801005a */
[----:B------:R-:W-:Y:S01]  /*5540*/  I2FP.F32.S32 R28, R28 ;  /* 0x0000001c001c7245 */ /* 0x000fe20000201400 */
[----:B------:R-:W-:Y:S01]  /*5550*/  FMUL.FTZ R183, R183, UR10 ;  /* 0x0000000ab7b77c20 */ /* 0x000fe20008410000 */
[----:B------:R-:W-:Y:S01]  /*5560*/  I2FP.F32.S32 R103, R103 ;  /* 0x0000006700677245 */ /* 0x000fe20000201400 */
[C---:B------:R-:W-:Y:S01]  /*5570*/  IMAD.IADD R217, R15.reuse, 0x1, -R42 ;  /* 0x000000010fd97824 */ /* 0x040fe200078e0a2a */
[----:B------:R-:W-:Y:S01]  /*5580*/  I2FP.F32.S32 R37, R37 ;  /* 0x0000002500257245 */ /* 0x000fe20000201400 */
[----:B------:R-:W-:Y:S01]  /*5590*/  FFMA.FTZ R28, R28, -UR5, R35 ;  /* 0x800000051c1c7c23 */ /* 0x000fe20008010023 */
[--C-:B------:R-:W-:Y:S01]  /*55a0*/  IMAD.IADD R35, R15, 0x1, -R156.reuse ;  /* 0x000000010f237824 */ /* 0x100fe200078e0a9c */
[----:B------:R-:W1:Y:S01]  /*55b0*/  MUFU.TANH R30, R30 ;  /* 0x0000001e001e7308 */ /* 0x000e620000002400 */
[----:B------:R-:W-:Y:S01]  /*55c0*/  FSEL R90, R75, -INF , !P3 ;  /* 0xff8000004b5a7808 */ /* 0x000fe20005800000 */
[----:B------:R-:W-:Y:S01]  /*55d0*/  IMAD.IADD R75, R11, 0x1, -R156 ;  /* 0x000000010b4b7824 */ /* 0x000fe200078e0a9c */
[----:B------:R-:W-:Y:S01]  /*55e0*/  FSEL R77, R77, -INF , !P3 ;  /* 0xff8000004d4d7808 */ /* 0x000fe20005800000 */
[----:B------:R-:W-:Y:S01]  /*55f0*/  FFMA.FTZ R37, R37, -UR5, R72 ;  /* 0x8000000525257c23 */ /* 0x000fe20008010048 */
[----:B------:R-:W-:Y:S01]  /*5600*/  IABS R35, R35 ;  /* 0x0000002300237213 */ /* 0x000fe20000000000 */
[----:B------:R-:W-:Y:S01]  /*5610*/  IMAD.IADD R232, R9, 0x1, -R42 ;  /* 0x0000000109e87824 */ /* 0x000fe200078e0a2a */
[----:B------:R-:W-:Y:S01]  /*5620*/  FSEL R91, R91, -INF , !P2 ;  /* 0xff8000005b5b7808 */ /* 0x000fe20005000000 */
[----:B------:R4:W5:Y:S01]  /*5630*/  MUFU.TANH R29, R107 ;  /* 0x0000006b001d7308 */ /* 0x0009620000002400 */
[----:B------:R-:W-:Y:S01]  /*5640*/  I2FP.F32.S32 R35, R35 ;  /* 0x0000002300237245 */ /* 0x000fe20000201400 */
[C---:B--2---:R-:W-:Y:S01]  /*5650*/  IMAD.IADD R106, R15.reuse, 0x1, -R158 ;  /* 0x000000010f6a7824 */ /* 0x044fe200078e0a9e */
[----:B------:R-:W-:Y:S01]  /*5660*/  FSEL R78, R78, -INF , !P2 ;  /* 0xff8000004e4e7808 */ /* 0x000fe20005000000 */
[----:B------:R-:W-:Y:S01]  /*5670*/  IMAD.IADD R237, R15, 0x1, -R40 ;  /* 0x000000010fed7824 */ /* 0x000fe200078e0a28 */
[----:B------:R-:W-:Y:S01]  /*5680*/  IABS R33, R33 ;  /* 0x0000002100217213 */ /* 0x000fe20000000000 */
[----:B---3--:R-:W-:Y:S01]  /*5690*/  FFMA.FTZ R35, R35, -UR5, R82 ;  /* 0x8000000523237c23 */ /* 0x008fe20008010052 */
[----:B------:R-:W-:Y:S01]  /*56a0*/  IMAD.IADD R82, R11, 0x1, -R154 ;  /* 0x000000010b527824 */ /* 0x000fe200078e0a9a */
[----:B------:R2:W-:Y:S01]  /*56b0*/  MUFU.TANH R31, R104 ;  /* 0x00000068001f7308 */ /* 0x0005e20000002400 */
[----:B------:R-:W-:Y:S01]  /*56c0*/  I2FP.F32.S32 R33, R33 ;  /* 0x0000002100217245 */ /* 0x000fe20000201400 */
[----:B------:R-:W-:Y:S01]  /*56d0*/  FMUL.FTZ R178, R178, UR10 ;  /* 0x0000000ab2b27c20 */ /* 0x000fe20008410000 */
[----:B------:R-:W-:Y:S01]  /*56e0*/  ISETP.GE.AND P0, PT, R164, UR26, PT ;  /* 0x0000001aa4007c0c */ /* 0x000fe2000bf06270 */
[----:B------:R-:W-:Y:S01]  /*56f0*/  FMUL.FTZ R174, R174, UR10 ;  /* 0x0000000aaeae7c20 */ /* 0x000fe20008410000 */
[----:B------:R-:W-:Y:S01]  /*5700*/  ISETP.GE.AND P6, PT, R162, UR26, PT ;  /* 0x0000001aa2007c0c */ /* 0x000fe2000bfc6270 */
[----:B------:R-:W-:Y:S01]  /*5710*/  FFMA.FTZ R33, R33, -UR5, R92 ;  /* 0x8000000521217c23 */ /* 0x000fe2000801005c */
[----:B------:R-:W-:Y:S01]  /*5720*/  FSEL R81, R81, -INF , !P0 ;  /* 0xff80000051517808 */ /* 0x000fe20004000000 */
[----:B------:R3:W5:Y:S01]  /*5730*/  MUFU.TANH R240, R105 ;  /* 0x0000006900f07308 */ /* 0x0007620000002400 */
[----:B----4-:R-:W-:Y:S01]  /*5740*/  IABS R107, R160 ;  /* 0x000000a0006b7213 */ /* 0x010fe20000000000 */
[C---:B------:R-:W-:Y:S01]  /*5750*/  IMAD.IADD R219, R15.reuse, 0x1, -R140 ;  /* 0x000000010fdb7824 */ /* 0x040fe200078e0a8c */
[----:B------:R-:W-:Y:S01]  /*5760*/  IABS R169, R169 ;  /* 0x000000a900a97213 */ /* 0x000fe20000000000 */
[----:B------:R-:W-:Y:S01]  /*5770*/  IMAD.IADD R207, R15, 0x1, -R134 ;  /* 0x000000010fcf7824 */ /* 0x000fe200078e0a86 */
[----:B------:R-:W-:Y:S01]  /*5780*/  I2FP.F32.S32 R107, R107 ;  /* 0x0000006b006b7245 */ /* 0x000fe20000201400 */
[----:B------:R-:W-:Y:S01]  /*5790*/  FMUL.FTZ R180, R180, UR10 ;  /* 0x0000000ab4b47c20 */ /* 0x000fe20008410000 */
[----:B------:R-:W-:Y:S01]  /*57a0*/  I2FP.F32.S32 R169, R169 ;  /* 0x000000a900a97245 */ /* 0x000fe20000201400 */
[----:B------:R-:W-:Y:S01]  /*57b0*/  MUFU.TANH R121, R121 ;  /* 0x0000007900797308 */ /* 0x000fe20000002400 */
[----:B--2---:R-:W-:Y:S01]  /*57c0*/  FFMA.FTZ R104, R103, -UR5, R80 ;  /* 0x8000000567687c23 */ /* 0x004fe20008010050 */
[----:B------:R-:W-:Y:S01]  /*57d0*/  FSEL R103, R118, -INF , !P3 ;  /* 0xff80000076677808 */ /* 0x000fe20005800000 */
[----:B-1----:R-:W-:Y:S01]  /*57e0*/  FFMA.FTZ R72, R107, -UR5, R30 ;  /* 0x800000056b487c23 */ /* 0x002fe2000801001e */
[----:B------:R-:W-:Y:S01]  /*57f0*/  FSEL R80, R88, -INF , !P3 ;  /* 0xff80000058507808 */ /* 0x000fe20005800000 */
[----:B------:R-:W-:Y:S01]  /*5800*/  FMUL.FTZ R168, R168, UR10 ;  /* 0x0000000aa8a87c20 */ /* 0x000fe20008410000 */
[----:B------:R-:W-:Y:S01]  /*5810*/  ISETP.GE.AND P3, PT, R156, UR26, PT ;  /* 0x0000001a9c007c0c */ /* 0x000fe2000bf66270 */
[----:B------:R-:W-:Y:S01]  /*5820*/  IMAD.IADD R156, R9, 0x1, -R156 ;  /* 0x00000001099c7824 */ /* 0x000fe200078e0a9c */
[----:B------:R-:W-:Y:S01]  /*5830*/  FSEL R88, R71, -INF , !P2 ;  /* 0xff80000047587808 */ /* 0x000fe20005000000 */
[----:B------:R1:W-:Y:S01]  /*5840*/  MUFU.TANH R30, R20 ;  /* 0x00000014001e7308 */ /* 0x0003e20000002400 */
[----:B------:R-:W-:Y:S01]  /*5850*/  FSEL R71, R74, -INF , !P2 ;  /* 0xff8000004a477808 */ /* 0x000fe20005000000 */
[--C-:B------:R-:W-:Y:S01]  /*5860*/  IMAD.IADD R74, R15, 0x1, -R154.reuse ;  /* 0x000000010f4a7824 */ /* 0x100fe200078e0a9a */
[----:B------:R-:W-:Y:S01]  /*5870*/  ISETP.GE.AND P2, PT, R154, UR26, PT ;  /* 0x0000001a9a007c0c */ /* 0x000fe2000bf46270 */
[----:B------:R-:W-:Y:S01]  /*5880*/  IMAD.IADD R154, R9, 0x1, -R154 ;  /* 0x00000001099a7824 */ /* 0x000fe200078e0a9a */
[----:B---3--:R-:W-:Y:S01]  /*5890*/  IABS R105, R156 ;  /* 0x0000009c00697213 */ /* 0x008fe20000000000 */
[----:B------:R-:W-:Y:S01]  /*58a0*/  FMUL.FTZ R176, R176, UR10 ;  /* 0x0000000ab0b07c20 */ /* 0x000fe20008410000 */
[----:B------:R-:W-:Y:S01]  /*58b0*/  IABS R74, R74 ;  /* 0x0000004a004a7213 */ /* 0x000fe20000000000 */
[----:B------:R-:W2:Y:S01]  /*58c0*/  MUFU.TANH R24, R24 ;  /* 0x0000001800187308 */ /* 0x000ea20000002400 */
[----:B------:R-:W-:Y:S01]  /*58d0*/  I2FP.F32.S32 R105, R105 ;  /* 0x0000006900697245 */ /* 0x000fe20000201400 */
[----:B------:R-:W-:Y:S01]  /*58e0*/  FMUL.FTZ R179, R179, UR10 ;  /* 0x0000000ab3b37c20 */ /* 0x000fe20008410000 */
[----:B------:R-:W-:Y:S01]  /*58f0*/  IABS R107, R75 ;  /* 0x0000004b006b7213 */ /* 0x000fe20000000000 */
[----:B------:R-:W-:Y:S01]  /*5900*/  FMUL.FTZ R172, R172, UR10 ;  /* 0x0000000aacac7c20 */ /* 0x000fe20008410000 */
[----:B------:R-:W-:Y:S01]  /*5910*/  I2FP.F32.S32 R74, R74 ;  /* 0x0000004a004a7245 */ /* 0x000fe20000201400 */
[----:B------:R-:W-:Y:S01]  /*5920*/  FFMA.FTZ R242, R105, -UR5, R26 ;  /* 0x8000000569f27c23 */ /* 0x000fe2000801001a */
[----:B------:R-:W-:Y:S01]  /*5930*/  IABS R75, R154 ;  /* 0x0000009a004b7213 */ /* 0x000fe20000000000 */
[----:B------:R-:W-:Y:S01]  /*5940*/  IMAD.IADD R26, R15, 0x1, -R148 ;  /* 0x000000010f1a7824 */ /* 0x000fe200078e0a94 */
[----:B-1----:R-:W-:Y:S01]  /*5950*/  IABS R20, R82 ;  /* 0x0000005200147213 */ /* 0x002fe20000000000 */
[----:B-----5:R-:W-:Y:S01]  /*5960*/  FFMA.FTZ R105, R74, -UR5, R29 ;  /* 0x800000054a697c23 */ /* 0x020fe2000801001d */
[----:B------:R-:W-:Y:S01]  /*5970*/  I2FP.F32.S32 R75, R75 ;  /* 0x0000004b004b7245 */ /* 0x000fe20000201400 */
[----:B------:R-:W-:Y:S01]  /*5980*/  IMAD.IADD R29, R9, 0x1, -R150 ;  /* 0x00000001091d7824 */ /* 0x000fe200078e0a96 */
[----:B------:R-:W-:Y:S01]  /*5990*/  I2FP.F32.S32 R20, R20 ;  /* 0x0000001400147245 */ /* 0x000fe20000201400 */
[----:B------:R-:W1:Y:S01]  /*59a0*/  MUFU.TANH R127, R127 ;  /* 0x0000007f007f7308 */ /* 0x000e620000002400 */
[----:B------:R-:W-:Y:S01]  /*59b0*/  FSEL R74, R34, -INF , !P1 ;  /* 0xff800000224a7808 */ /* 0x000fe20004800000 */
[----:B------:R-:W-:-:S02]  /*59c0*/  IMAD.IADD R34, R11, 0x1, -R148 ;  /* 0x000000010b227824 */ /* 0x000fc400078e0a94 */
[----:B------:R-:W-:Y:S01]  /*59d0*/  FFMA.FTZ R240, R75, -UR5, R240 ;  /* 0x800000054bf07c23 */ /* 0x000fe200080100f0 */
[----:B------:R-:W-:Y:S01]  /*59e0*/  FFMA.FTZ R20, R20, -UR5, R31 ;  /* 0x8000000514147c23 */ /* 0x000fe2000801001f */
[----:B------:R-:W-:Y:S01]  /*59f0*/  FSEL R31, R39, -INF , !P1 ;  /* 0xff800000271f7808 */ /* 0x000fe20004800000 */
[--C-:B------:R-:W-:Y:S01]  /*5a00*/  IMAD.IADD R39, R11, 0x1, -R150.reuse ;  /* 0x000000010b277824 */ /* 0x100fe200078e0a96 */
[----:B------:R-:W-:Y:S01]  /*5a10*/  IABS R26, R26 ;  /* 0x0000001a001a7213 */ /* 0x000fe20000000000 */
[----:B------:R3:W-:Y:S01]  /*5a20*/  MUFU.TANH R235, R27 ;  /* 0x0000001b00eb7308 */ /* 0x0007e20000002400 */
[----:B------:R-:W-:Y:S01]  /*5a30*/  FSEL R75, R76, -INF , !P1 ;  /* 0xff8000004c4b7808 */ /* 0x000fe20004800000 */
[----:B------:R-:W-:Y:S01]  /*5a40*/  IMAD.IADD R76, R15, 0x1, -R150 ;  /* 0x000000010f4c7824 */ /* 0x000fe200078e0a96 */
[----:B------:R-:W-:Y:S01]  /*5a50*/  IABS R39, R39 ;  /* 0x0000002700277213 */ /* 0x000fe20000000000 */
[----:B------:R-:W-:Y:S01]  /*5a60*/  FMUL.FTZ R173, R173, UR10 ;  /* 0x0000000aadad7c20 */ /* 0x000fe20008410000 */
[----:B------:R-:W-:Y:S01]  /*5a70*/  IABS R29, R29 ;  /* 0x0000001d001d7213 */ /* 0x000fe20000000000 */
[----:B------:R-:W-:Y:S01]  /*5a80*/  FMUL.FTZ R175, R175, UR10 ;  /* 0x0000000aafaf7c20 */ /* 0x000fe20008410000 */
[----:B------:R-:W-:Y:S01]  /*5a90*/  IABS R34, R34 ;  /* 0x0000002200227213 */ /* 0x000fe20000000000 */
[----:B------:R-:W4:Y:S01]  /*5aa0*/  MUFU.TANH R110, R110 ;  /* 0x0000006e006e7308 */ /* 0x000f220000002400 */
[----:B------:R-:W-:Y:S01]  /*5ab0*/  I2FP.F32.S32 R39, R39 ;  /* 0x0000002700277245 */ /* 0x000fe20000201400 */
[----:B------:R-:W-:Y:S01]  /*5ac0*/  FMUL.FTZ R170, R170, UR10 ;  /* 0x0000000aaaaa7c20 */ /* 0x000fe20008410000 */
[----:B------:R-:W-:Y:S01]  /*5ad0*/  I2FP.F32.S32 R26, R26 ;  /* 0x0000001a001a7245 */ /* 0x000fe20000201400 */
[C---:B------:R-:W-:Y:S01]  /*5ae0*/  IMAD.IADD R225, R11.reuse, 0x1, -R122 ;  /* 0x000000010be17824 */ /* 0x040fe200078e0a7a */
[----:B------:R-:W-:Y:S01]  /*5af0*/  I2FP.F32.S32 R29, R29 ;  /* 0x0000001d001d7245 */ /* 0x000fe20000201400 */
[----:B------:R-:W-:Y:S01]  /*5b00*/  IMAD.IADD R229, R11, 0x1, -R134 ;  /* 0x000000010be57824 */ /* 0x000fe200078e0a86 */
[----:B------:R-:W-:Y:S01]  /*5b10*/  IABS R76, R76 ;  /* 0x0000004c004c7213 */ /* 0x000fe20000000000 */
[----:B------:R5:W-:Y:S01]  /*5b20*/  MUFU.TANH R241, R98 ;  /* 0x0000006200f17308 */ /* 0x000be20000002400 */
[----:B---3--:R-:W-:Y:S01]  /*5b30*/  I2FP.F32.S32 R27, R34 ;  /* 0x00000022001b7245 */ /* 0x008fe20000201400 */
[----:B------:R-:W-:Y:S01]  /*5b40*/  FFMA.FTZ R238, R29, -UR5, R22 ;  /* 0x800000051dee7c23 */ /* 0x000fe20008010016 */
[----:B------:R-:W-:Y:S01]  /*5b50*/  I2FP.F32.S32 R76, R76 ;  /* 0x0000004c004c7245 */ /* 0x000fe20000201400 */
[----:B------:R-:W-:Y:S01]  /*5b60*/  IMAD.IADD R22, R15, 0x1, -R144 ;  /* 0x000000010f167824 */ /* 0x000fe200078e0a90 */
[----:B------:R-:W-:Y:S01]  /*5b70*/  FSEL R82, R139, -INF , !P0 ;  /* 0xff8000008b527808 */ /* 0x000fe20004000000 */
[----:B--2---:R-:W-:Y:S01]  /*5b80*/  FFMA.FTZ R34, R27, -UR5, R24 ;  /* 0x800000051b227c23 */ /* 0x004fe20008010018 */
[----:B------:R-:W-:Y:S01]  /*5b90*/  FSEL R29, R38, -INF , !P0 ;  /* 0xff800000261d7808 */ /* 0x000fe20004000000 */
[----:B------:R-:W2:Y:S01]  /*5ba0*/  MUFU.TANH R25, R25 ;  /* 0x0000001900197308 */ /* 0x000ea20000002400 */
[----:B------:R-:W-:Y:S01]  /*5bb0*/  FSEL R27, R37, -INF , !P6 ;  /* 0xff800000251b7808 */ /* 0x000fe20007000000 */
[--C-:B------:R-:W-:Y:S01]  /*5bc0*/  IMAD.IADD R37, R15, 0x1, -R146.reuse ;  /* 0x000000010f257824 */ /* 0x100fe200078e0a92 */
[----:B------:R-:W-:Y:S01]  /*5bd0*/  FSEL R24, R28, -INF , !P6 ;  /* 0xff8000001c187808 */ /* 0x000fe20007000000 */
[----:B------:R-:W-:-:S02]  /*5be0*/  IMAD.IADD R28, R9, 0x1, -R146 ;  /* 0x00000001091c7824 */ /* 0x000fc400078e0a92 */
[----:B-1----:R-:W-:Y:S01]  /*5bf0*/  FFMA.FTZ R243, R76, -UR5, R127 ;  /* 0x800000054cf37c23 */ /* 0x002fe2000801007f */
[----:B------:R-:W-:Y:S01]  /*5c00*/  IADD3 R76, -R146, R11, RZ ;  /* 0x0000000b924c7210 */ /* 0x000fe20007ffe1ff */
[----:B----4-:R-:W-:Y:S01]  /*5c10*/  FFMA.FTZ R169, R169, -UR5, R110 ;  /* 0x80000005a9a97c23 */ /* 0x010fe2000801006e */
[----:B------:R-:W-:Y:S01]  /*5c20*/  MUFU.TANH R101, R101 ;  /* 0x0000006500657308 */ /* 0x000fe20000002400 */
[----:B-----5:R-:W-:Y:S01]  /*5c30*/  FFMA.FTZ R98, R39, -UR5, R30 ;  /* 0x8000000527627c23 */ /* 0x020fe2000801001e */
[----:B------:R-:W-:Y:S01]  /*5c40*/  FFMA.FTZ R39, R26, -UR5, R121 ;  /* 0x800000051a277c23 */ /* 0x000fe20008010079 */
[----:B------:R-:W-:Y:S01]  /*5c50*/  FSEL R26, R33, -INF , !P0 ;  /* 0xff800000211a7808 */ /* 0x000fe20004000000 */
[----:B------:R-:W-:Y:S01]  /*5c60*/  FMUL.FTZ R171, R171, UR10 ;  /* 0x0000000aabab7c20 */ /* 0x000fe20008410000 */
[----:B------:R-:W-:Y:S01]  /*5c70*/  ISETP.GE.AND P0, PT, R148, UR26, PT ;  /* 0x0000001a94007c0c */ /* 0x000fe2000bf06270 */
[----:B------:R-:W-:Y:S01]  /*5c80*/  IMAD.IADD R148, R9, 0x1, -R148 ;  /* 0x0000000109947824 */ /* 0x000fe200078e0a94 */
[----:B------:R-:W-:Y:S01]  /*5c90*/  IABS R28, R28 ;  /* 0x0000001c001c7213 */ /* 0x000fe20000000000 */
[----:B------:R1:W3:Y:S01]  /*5ca0*/  MUFU.TANH R33, R96 ;  /* 0x0000006000217308 */ /* 0x0002e20000002400 */
[----:B------:R-:W-:Y:S01]  /*5cb0*/  IABS R76, R76 ;  /* 0x0000004c004c7213 */ /* 0x000fe20000000000 */
[----:B------:R-:W-:Y:S01]  /*5cc0*/  FMUL.FTZ R48, R48, UR10 ;  /* 0x0000000a30307c20 */ /* 0x000fe20008410000 */
[----:B------:R-:W-:Y:S01]  /*5cd0*/  IABS R38, R148 ;  /* 0x0000009400267213 */ /* 0x000fe20000000000 */
[----:B------:R-:W-:Y:S01]  /*5ce0*/  FMUL.FTZ R57, R57, UR10 ;  /* 0x0000000a39397c20 */ /* 0x000fe20008410000 */
[----:B------:R-:W-:Y:S01]  /*5cf0*/  I2FP.F32.S32 R28, R28 ;  /* 0x0000001c001c7245 */ /* 0x000fe20000201400 */
[----:B------:R-:W-:Y:S01]  /*5d00*/  FMUL.FTZ R56, R56, UR10 ;  /* 0x0000000a38387c20 */ /* 0x000fe20008410000 */
[----:B------:R-:W-:Y:S01]  /*5d10*/  I2FP.F32.S32 R38, R38 ;  /* 0x0000002600267245 */ /* 0x000fe20000201400 */
[----:B------:R-:W4:Y:S01]  /*5d20*/  MUFU.TANH R117, R117 ;  /* 0x0000007500757308 */ /* 0x000f220000002400 */
[----:B------:R-:W-:Y:S01]  /*5d30*/  FSEL R92, R79, -INF , !P4 ;  /* 0xff8000004f5c7808 */ /* 0x000fe20006000000 */
[----:B------:R-:W-:Y:S01]  /*5d40*/  FMUL.FTZ R49, R49, UR10 ;  /* 0x0000000a31317c20 */ /* 0x000fe20008410000 */
[----:B------:R-:W-:Y:S01]  /*5d50*/  I2FP.F32.S32 R76, R76 ;  /* 0x0000004c004c7245 */ /* 0x000fe20000201400 */
[----:B--2---:R-:W-:Y:S01]  /*5d60*/  FFMA.FTZ R38, R38, -UR5, R25 ;  /* 0x8000000526267c23 */ /* 0x004fe20008010019 */
[----:B------:R-:W-:Y:S01]  /*5d70*/  FSEL R79, R129, -INF , !P4 ;  /* 0xff800000814f7808 */ /* 0x000fe20006000000 */
[----:B------:R-:W-:Y:S01]  /*5d80*/  FMUL.FTZ R65, R65, UR10 ;  /* 0x0000000a41417c20 */ /* 0x000fe20008410000 */
[----:B------:R-:W-:Y:S01]  /*5d90*/  FSEL R84, R84, -INF , !P4 ;  /* 0xff80000054547808 */ /* 0x000fe20006000000 */
[----:B------:R2:W-:Y:S01]  /*5da0*/  MUFU.TANH R234, R23 ;  /* 0x0000001700ea7308 */ /* 0x0005e20000002400 */
[----:B-1----:R-:W-:Y:S01]  /*5db0*/  IABS R96, R37 ;  /* 0x0000002500607213 */ /* 0x002fe20000000000 */
[----:B---3--:R-:W-:Y:S01]  /*5dc0*/  FFMA.FTZ R33, R28, -UR5, R33 ;  /* 0x800000051c217c23 */ /* 0x008fe20008010021 */
[----:B------:R-:W-:Y:S01]  /*5dd0*/  ISETP.GE.AND P4, PT, R158, UR26, PT ;  /* 0x0000001a9e007c0c */ /* 0x000fe2000bf86270 */
[----:B------:R-:W-:Y:S01]  /*5de0*/  FFMA.FTZ R37, R76, -UR5, R101 ;  /* 0x800000054c257c23 */ /* 0x000fe20008010065 */
[----:B------:R-:W-:Y:S01]  /*5df0*/  I2FP.F32.S32 R96, R96 ;  /* 0x0000006000607245 */ /* 0x000fe20000201400 */
[----:B------:R-:W-:Y:S01]  /*5e00*/  FMUL.FTZ R67, R67, UR10 ;  /* 0x0000000a43437c20 */ /* 0x000fe20008410000 */
[----:B------:R-:W-:Y:S01]  /*5e10*/  FSEL R28, R73, -INF , !P5 ;  /* 0xff800000491c7808 */ /* 0x000fe20006800000 */
[----:B------:R-:W-:Y:S01]  /*5e20*/  MUFU.TANH R47, R47 ;  /* 0x0000002f002f7308 */ /* 0x000fe20000002400 */
[----:B------:R-:W-:Y:S01]  /*5e30*/  FSEL R169, R169, -INF , !P5 ;  /* 0xff800000a9a97808 */ /* 0x000fe20006800000 */
[----:B------:R-:W-:Y:S01]  /*5e40*/  FFMA.FTZ R241, R96, -UR5, R241 ;  /* 0x8000000560f17c23 */ /* 0x000fe200080100f1 */
[----:B------:R-:W-:Y:S01]  /*5e50*/  IMAD.IADD R96, R15, 0x1, -R142 ;  /* 0x000000010f607824 */ /* 0x000fe200078e0a8e */
[----:B------:R-:W-:Y:S01]  /*5e60*/  FSEL R25, R32, -INF , !P5 ;  /* 0xff80000020197808 */ /* 0x000fe20006800000 */
[--C-:B------:R-:W-:Y:S01]  /*5e70*/  IMAD.IADD R32, R11, 0x1, -R144.reuse ;  /* 0x000000010b207824 */ /* 0x100fe200078e0a90 */
[----:B------:R-:W-:Y:S01]  /*5e80*/  FSEL R72, R72, -INF , !P5 ;  /* 0xff80000048487808 */ /* 0x000fe20006800000 */
[----:B------:R-:W-:Y:S01]  /*5e90*/  FMUL.FTZ R58, R58, UR10 ;  /* 0x0000000a3a3a7c20 */ /* 0x000fe20008410000 */
[----:B------:R-:W-:Y:S01]  /*5ea0*/  ISETP.GE.AND P5, PT, R144, UR26, PT ;  /* 0x0000001a90007c0c */ /* 0x000fe2000bfa6270 */
[----:B------:R-:W-:Y:S01]  /*5eb0*/  IMAD.IADD R144, R9, 0x1, -R144 ;  /* 0x0000000109907824 */ /* 0x000fe200078e0a90 */
[----:B------:R-:W-:Y:S01]  /*5ec0*/  IABS R22, R22 ;  /* 0x0000001600167213 */ /* 0x000fe20000000000 */
[----:B------:R-:W-:Y:S01]  /*5ed0*/  MUFU.TANH R41, R41 ;  /* 0x0000002900297308 */ /* 0x000fe20000002400 */
[----:B------:R-:W-:Y:S01]  /*5ee0*/  FSEL R76, R70, -INF , !P4 ;  /* 0xff800000464c7808 */ /* 0x000fe20006000000 */
[C---:B------:R-:W-:Y:S01]  /*5ef0*/  IMAD.IADD R70, R11.reuse, 0x1, -R142 ;  /* 0x000000010b467824 */ /* 0x040fe200078e0a8e */
[----:B--2---:R-:W-:Y:S01]  /*5f00*/  FSEL R23, R104, -INF , !P4 ;  /* 0xff80000068177808 */ /* 0x004fe20006000000 */
[----:B------:R-:W-:Y:S01]  /*5f10*/  IMAD.IADD R104, R11, 0x1, -R140 ;  /* 0x000000010b687824 */ /* 0x000fe200078e0a8c */
[----:B------:R-:W-:Y:S01]  /*5f20*/  IABS R96, R96 ;  /* 0x0000006000607213 */ /* 0x000fe20000000000 */
[----:B------:R-:W-:Y:S01]  /*5f30*/  FMUL.FTZ R59, R59, UR10 ;  /* 0x0000000a3b3b7c20 */ /* 0x000fe20008410000 */
[----:B------:R-:W-:Y:S01]  /*5f40*/  I2FP.F32.S32 R22, R22 ;  /* 0x0000001600167245 */ /* 0x000fe20000201400 */
[----:B------:R-:W1:Y:S01]  /*5f50*/  MUFU.TANH R102, R102 ;  /* 0x0000006600667308 */ /* 0x000e620000002400 */
[----:B------:R-:W-:Y:S01]  /*5f60*/  IABS R101, R32 ;  /* 0x0000002000657213 */ /* 0x000fe20000000000 */
[----:B------:R-:W-:Y:S01]  /*5f70*/  FMUL.FTZ R52, R52, UR10 ;  /* 0x0000000a34347c20 */ /* 0x000fe20008410000 */
[----:B------:R-:W-:Y:S01]  /*5f80*/  IABS R32, R144 ;  /* 0x0000009000207213 */ /* 0x000fe20000000000 */
[----:B------:R-:W-:Y:S01]  /*5f90*/  FFMA.FTZ R235, R22, -UR5, R235 ;  /* 0x8000000516eb7c23 */ /* 0x000fe200080100eb */
[----:B------:R-:W-:Y:S01]  /*5fa0*/  IABS R70, R70 ;  /* 0x0000004600467213 */ /* 0x000fe20000000000 */
[----:B------:R-:W-:Y:S01]  /*5fb0*/  FMUL.FTZ R53, R53, UR10 ;  /* 0x0000000a35357c20 */ /* 0x000fe20008410000 */
[----:B------:R-:W-:Y:S01]  /*5fc0*/  I2FP.F32.S32 R96, R96 ;  /* 0x0000006000607245 */ /* 0x000fe20000201400 */
[----:B------:R-:W2:Y:S01]  /*5fd0*/  MUFU.TANH R133, R133 ;  /* 0x0000008500857308 */ /* 0x000ea20000002400 */
[----:B------:R-:W-:Y:S01]  /*5fe0*/  IABS R104, R104 ;  /* 0x0000006800687213 */ /* 0x000fe20000000000 */
[----:B------:R-:W-:Y:S01]  /*5ff0*/  FMUL.FTZ R54, R54, UR10 ;  /* 0x0000000a36367c20 */ /* 0x000fe20008410000 */
[----:B------:R-:W-:Y:S01]  /*6000*/  FSEL R22, R43, -INF , !P4 ;  /* 0xff8000002b167808 */ /* 0x000fe20006000000 */
[----:B------:R-:W-:Y:S01]  /*6010*/  IMAD.IADD R43, R9, 0x1, -R142 ;  /* 0x00000001092b7824 */ /* 0x000fe200078e0a8e */
[----:B------:R-:W-:Y:S01]  /*6020*/  I2FP.F32.S32 R70, R70 ;  /* 0x0000004600467245 */ /* 0x000fe20000201400 */
[----:B----4-:R-:W-:Y:S01]  /*6030*/  FFMA.FTZ R221, R96, -UR5, R117 ;  /* 0x8000000560dd7c23 */ /* 0x010fe20008010075 */
[----:B------:R-:W-:Y:S01]  /*6040*/  FSEL R247, R61, -INF , !P2 ;  /* 0xff8000003df77808 */ /* 0x000fe20005000000 */
[----:B------:R3:W4:Y:S01]  /*6050*/  MUFU.TANH R222, R17 ;  /* 0x0000001100de7308 */ /* 0x0007220000002400 */
[----:B------:R-:W-:Y:S01]  /*6060*/  FSEL R244, R105, -INF , !P2 ;  /* 0xff80000069f47808 */ /* 0x000fe20005000000 */
[----:B------:R-:W-:Y:S01]  /*6070*/  IMAD.IADD R96, R15, 0x1, -R138 ;  /* 0x000000010f607824 */ /* 0x000fe200078e0a8a */
[----:B------:R-:W-:Y:S01]  /*6080*/  FSEL R245, R20, -INF , !P2 ;  /* 0xff80000014f57808 */ /* 0x000fe20005000000 */
[----:B------:R-:W-:Y:S01]  /*6090*/  IMAD.IADD R20, R11, 0x1, -R42 ;  /* 0x000000010b147824 */ /* 0x000fe200078e0a2a */
[----:B------:R-:W-:Y:S01]  /*60a0*/  FSEL R240, R240, -INF , !P2 ;  /* 0xff800000f0f07808 */ /* 0x000fe20005000000 */
[----:B------:R-:W-:Y:S01]  /*60b0*/  FMUL.FTZ R55, R55, UR10 ;  /* 0x0000000a37377c20 */ /* 0x000fe20008410000 */
[----:B------:R-:W-:Y:S01]  /*60c0*/  I2FP.F32.S32 R104, R104 ;  /* 0x0000006800687245 */ /* 0x000fe20000201400 */
[----:B------:R-:W5:Y:S01]  /*60d0*/  MUFU.TANH R94, R94 ;  /* 0x0000005e005e7308 */ /* 0x000f620000002400 */
[----:B------:R-:W-:Y:S01]  /*60e0*/  ISETP.GE.AND P2, PT, R138, UR26, PT ;  /* 0x0000001a8a007c0c */ /* 0x000fe2000bf46270 */
[----:B------:R-:W-:Y:S01]  /*60f0*/  IMAD.IADD R138, R9, 0x1, -R138 ;  /* 0x00000001098a7824 */ /* 0x000fe200078e0a8a */
[----:B------:R-:W-:Y:S01]  /*6100*/  IABS R236, R236 ;  /* 0x000000ec00ec7213 */ /* 0x000fe20000000000 */
[----:B------:R-:W-:Y:S01]  /*6110*/  FMUL.FTZ R66, R66, UR10 ;  /* 0x0000000a42427c20 */ /* 0x000fe20008410000 */
[----:B------:R-:W-:Y:S01]  /*6120*/  IABS R43, R43 ;  /* 0x0000002b002b7213 */ /* 0x000fe20000000000 */
[----:B------:R-:W-:Y:S01]  /*6130*/  FMUL.FTZ R50, R50, UR10 ;  /* 0x0000000a32327c20 */ /* 0x000fe20008410000 */
[----:B------:R-:W-:Y:S01]  /*6140*/  I2FP.F32.S32 R101, R101 ;  /* 0x0000006500657245 */ /* 0x000fe20000201400 */
[----:B------:R-:W5:Y:S01]  /*6150*/  MUFU.TANH R46, R46 ;  /* 0x0000002e002e7308 */ /* 0x000f620000002400 */
[----:B---3--:R-:W-:Y:S01]  /*6160*/  I2FP.F32.S32 R17, R32 ;  /* 0x0000002000117245 */ /* 0x008fe20000201400 */
[----:B------:R-:W-:Y:S01]  /*6170*/  FMUL.FTZ R51, R51, UR10 ;  /* 0x0000000a33337c20 */ /* 0x000fe20008410000 */
[----:B------:R-:W-:Y:S01]  /*6180*/  IABS R20, R20 ;  /* 0x0000001400147213 */ /* 0x000fe20000000000 */
[----:B-1----:R-:W-:Y:S01]  /*6190*/  FFMA.FTZ R32, R101, -UR5, R102 ;  /* 0x8000000565207c23 */ /* 0x002fe20008010066 */
[----:B------:R-:W-:Y:S01]  /*61a0*/  I2FP.F32.S32 R236, R236 ;  /* 0x000000ec00ec7245 */ /* 0x000fe20000201400 */
[----:B------:R-:W-:Y:S01]  /*61b0*/  FFMA.FTZ R234, R17, -UR5, R234 ;  /* 0x8000000511ea7c23 */ /* 0x000fe200080100ea */
[----:B------:R-:W-:Y:S01]  /*61c0*/  FFMA.FTZ R17, R70, -UR5, R47 ;  /* 0x8000000546117c23 */ /* 0x000fe2000801002f */
[----:B------:R-:W-:Y:S01]  /*61d0*/  FSEL R70, R35, -INF , !P3 ;  /* 0xff80000023467808 */ /* 0x000fe20005800000 */
[----:B------:R-:W-:Y:S01]  /*61e0*/  FFMA.FTZ R35, R104, -UR5, R41 ;  /* 0x8000000568237c23 */ /* 0x000fe20008010029 */
[----:B------:R-:W-:Y:S01]  /*61f0*/  IABS R41, R138 ;  /* 0x0000008a00297213 */ /* 0x000fe20000000000 */
[----:B------:R-:W1:Y:S01]  /*6200*/  MUFU.TANH R111, R111 ;  /* 0x0000006f006f7308 */ /* 0x000e620000002400 */
[----:B------:R-:W-:Y:S01]  /*6210*/  I2FP.F32.S32 R43, R43 ;  /* 0x0000002b002b7245 */ /* 0x000fe20000201400 */
[----:B--2---:R-:W-:Y:S01]  /*6220*/  FFMA.FTZ R236, R236, -UR5, R133 ;  /* 0x80000005ecec7c23 */ /* 0x004fe20008010085 */
[----:B------:R-:W-:Y:S01]  /*6230*/  FSEL R86, R86, -INF , !P1 ;  /* 0xff80000056567808 */ /* 0x000fe20004800000 */
[----:B------:R-:W-:Y:S01]  /*6240*/  IMAD.IADD R102, R9, 0x1, -R140 ;  /* 0x0000000109667824 */ /* 0x000fe200078e0a8c */
[----:B------:R-:W-:Y:S01]  /*6250*/  IABS R231, R231 ;  /* 0x000000e700e77213 */ /* 0x000fe20000000000 */
[----:B----4-:R-:W-:Y:S01]  /*6260*/  FFMA.FTZ R222, R43, -UR5, R222 ;  /* 0x800000052bde7c23 */ /* 0x010fe200080100de */
[----:B------:R-:W-:Y:S01]  /*6270*/  ISETP.GE.AND P1, PT, R150, UR26, PT ;  /* 0x0000001a96007c0c */ /* 0x000fe2000bf26270 */
[----:B------:R-:W2:Y:S01]  /*6280*/  MUFU.TANH R177, R177 ;  /* 0x000000b100b17308 */ /* 0x000ea20000002400 */
[----:B------:R-:W-:Y:S01]  /*6290*/  I2FP.F32.S32 R41, R41 ;  /* 0x0000002900297245 */ /* 0x000fe20000201400 */
[----:B------:R-:W-:Y:S01]  /*62a0*/  VIADD R104, R2, 0x69 ;  /* 0x0000006902687836 */ /* 0x000fe20000000000 */
[----:B------:R-:W-:-:S02]  /*62b0*/  I2FP.F32.S32 R20, R20 ;  /* 0x0000001400147245 */ /* 0x000fc40000201400 */
[----:B------:R-:W-:Y:S01]  /*62c0*/  FSEL R30, R137, -INF , !P6 ;  /* 0xff800000891e7808 */ /* 0x000fe20007000000 */
[----:B-----5:R-:W-:Y:S01]  /*62d0*/  FFMA.FTZ R230, R41, -UR5, R94 ;  /* 0x8000000529e67c23 */ /* 0x020fe2000801005e */
[----:B------:R-:W-:Y:S01]  /*62e0*/  FSEL R157, R157, -INF , !P6 ;  /* 0xff8000009d9d7808 */ /* 0x000fe20007000000 */
[----:B------:R-:W3:Y:S01]  /*62f0*/  MUFU.TANH R182, R182 ;  /* 0x000000b600b67308 */ /* 0x000ee20000002400 */
[----:B------:R-:W-:Y:S01]  /*6300*/  I2FP.F32.S32 R231, R231 ;  /* 0x000000e700e77245 */ /* 0x000fe20000201400 */
[----:B------:R-:W-:Y:S01]  /*6310*/  FFMA.FTZ R215, R20, -UR5, R89 ;  /* 0x8000000514d77c23 */ /* 0x000fe20008010059 */
[----:B------:R-:W-:Y:S01]  /*6320*/  ISETP.GE.AND P6, PT, R146, UR26, PT ;  /* 0x0000001a92007c0c */ /* 0x000fe2000bfc6270 */
[----:B------:R-:W-:Y:S01]  /*6330*/  IMAD.IADD R94, R15, 0x1, -R122 ;  /* 0x000000010f5e7824 */ /* 0x000fe200078e0a7a */
[----:B------:R-:W-:Y:S01]  /*6340*/  FSEL R63, R63, -INF , !P1 ;  /* 0xff8000003f3f7808 */ /* 0x000fe20004800000 */
[----:B------:R-:W-:Y:S01]  /*6350*/  FFMA.FTZ R231, R231, -UR5, R46 ;  /* 0x80000005e7e77c23 */ /* 0x000fe2000801002e */
[----:B------:R-:W-:Y:S01]  /*6360*/  FSEL R243, R243, -INF , !P1 ;  /* 0xff800000f3f37808 */ /* 0x000fe20004800000 */
[----:B------:R4:W-:Y:S01]  /*6370*/  MUFU.TANH R205, R45 ;  /* 0x0000002d00cd7308 */ /* 0x0009e20000002400 */
[----:B------:R-:W-:Y:S01]  /*6380*/  FSEL R43, R98, -INF , !P1 ;  /* 0xff800000622b7808 */ /* 0x000fe20004800000 */
[----:B------:R-:W-:Y:S01]  /*6390*/  IMAD.IADD R46, R15, 0x1, -R60 ;  /* 0x000000010f2e7824 */ /* 0x000fe200078e0a3c */
[----:B------:R-:W-:Y:S01]  /*63a0*/  FSEL R238, R238, -INF , !P1 ;  /* 0xff800000eeee7808 */ /* 0x000fe20004800000 */
[----:B------:R-:W-:Y:S01]  /*63b0*/  IMAD.IADD R105, R11, 0x1, -R104 ;  /* 0x000000010b697824 */ /* 0x000fe200078e0a68 */
[----:B------:R-:W-:-:S02]  /*63c0*/  ISETP.GE.AND P1, PT, R42, UR26, PT ;  /* 0x0000001a2a007c0c */ /* 0x000fc4000bf26270 */
[----:B------:R-:W-:Y:S01]  /*63d0*/  FSEL R62, R62, -INF , !P0 ;  /* 0xff8000003e3e7808 */ /* 0x000fe20004000000 */
[----:B------:R-:W5:Y:S01]  /*63e0*/  MUFU.TANH R181, R181 ;  /* 0x000000b500b57308 */ /* 0x000f620000002400 */
[----:B------:R-:W-:Y:S02]  /*63f0*/  FSEL R61, R39, -INF , !P0 ;  /* 0xff800000273d7808 */ /* 0x000fe40004000000 */
[----:B------:R-:W-:Y:S01]  /*6400*/  FSEL R41, R34, -INF , !P0 ;  /* 0xff80000022297808 */ /* 0x000fe20004000000 */
[--C-:B------:R-:W-:Y:S01]  /*6410*/  IMAD.IADD R34, R11, 0x1, -R40.reuse ;  /* 0x000000010b227824 */ /* 0x100fe200078e0a28 */
[----:B------:R-:W-:Y:S01]  /*6420*/  FSEL R42, R38, -INF , !P0 ;  /* 0xff800000262a7808 */ /* 0x000fe20004000000 */
[----:B------:R-:W-:Y:S01]  /*6430*/  IMAD.IADD R38, R9, 0x1, -R40 ;  /* 0x0000000109267824 */ /* 0x000fe200078e0a28 */
[----:B------:R-:W-:Y:S01]  /*6440*/  ISETP.GE.AND P0, PT, R40, UR26, PT ;  /* 0x0000001a28007c0c */ /* 0x000fe2000bf06270 */
[----:B------:R-:W5:Y:S01]  /*6450*/  MUFU.TANH R20, R183 ;  /* 0x000000b700147308 */ /* 0x000f620000002400 */
[----:B----4-:R-:W-:Y:S01]  /*6460*/  FSEL R45, R32, -INF , !P5 ;  /* 0xff800000202d7808 */ /* 0x010fe20006800000 */
[----:B------:R-:W-:Y:S01]  /*6470*/  IMAD.IADD R32, R11, 0x1, -R124 ;  /* 0x000000010b207824 */ /* 0x000fe200078e0a7c */
[----:B------:R-:W-:-:S02]  /*6480*/  IABS R106, R106 ;  /* 0x0000006a006a7213 */ /* 0x000fc40000000000 */
[----:B------:R-:W-:Y:S02]  /*6490*/  FSEL R236, R236, -INF , !P6 ;  /* 0xff800000ecec7808 */ /* 0x000fe40007000000 */
[----:B------:R-:W-:Y:S01]  /*64a0*/  FSEL R241, R241, -INF , !P6 ;  /* 0xff800000f1f17808 */ /* 0x000fe20007000000 */
[----:B------:R-:W4:Y:S01]  /*64b0*/  MUFU.TANH R108, R108 ;  /* 0x0000006c006c7308 */ /* 0x000f220000002400 */
[----:B------:R-:W-:Y:S01]  /*64c0*/  FSEL R47, R37, -INF , !P6 ;  /* 0xff800000252f7808 */ /* 0x000fe20007000000 */
[--C-:B------:R-:W-:Y:S01]  /*64d0*/  IMAD.IADD R37, R11, 0x1, -R60.reuse ;  /* 0x000000010b257824 */ /* 0x100fe200078e0a3c */
[----:B------:R-:W-:Y:S02]  /*64e0*/  FSEL R40, R33, -INF , !P6 ;  /* 0xff80000021287808 */ /* 0x000fe40007000000 */
[----:B------:R-:W-:Y:S01]  /*64f0*/  ISETP.GE.AND P6, PT, R60, UR26, PT ;  /* 0x0000001a3c007c0c */ /* 0x000fe2000bfc6270 */
[----:B------:R-:W-:Y:S01]  /*6500*/  IMAD.IADD R60, R9, 0x1, -R60 ;  /* 0x00000001093c7824 */ /* 0x000fe200078e0a3c */
[----:B------:R-:W-:Y:S01]  /*6510*/  I2FP.F32.S32 R106, R106 ;  /* 0x0000006a006a7245 */ /* 0x000fe20000201400 */
[----:B------:R-:W4:Y:S01]  /*6520*/  MUFU.TANH R120, R120 ;  /* 0x0000007800787308 */ /* 0x000f220000002400 */
[----:B------:R-:W-:-:S02]  /*6530*/  IABS R32, R32 ;  /* 0x0000002000207213 */ /* 0x000fc40000000000 */
[----:B------:R-:W-:Y:S01]  /*6540*/  IABS R33, R38 ;  /* 0x0000002600217213 */ /* 0x000fe20000000000 */
[----:B-1----:R-:W-:Y:S01]  /*6550*/  FFMA.FTZ R106, R106, -UR5, R111 ;  /* 0x800000056a6a7c23 */ /* 0x002fe2000801006f */
[----:B------:R-:W-:Y:S02]  /*6560*/  IABS R38, R37 ;  /* 0x0000002500267213 */ /* 0x000fe40000000000 */
[----:B------:R-:W-:Y:S01]  /*6570*/  IABS R37, R60 ;  /* 0x0000003c00257213 */ /* 0x000fe20000000000 */
[----:B------:R-:W1:Y:S01]  /*6580*/  MUFU.TANH R19, R19 ;  /* 0x0000001300137308 */ /* 0x000e620000002400 */
[----:B------:R-:W-:Y:S02]  /*6590*/  I2FP.F32.S32 R32, R32 ;  /* 0x0000002000207245 */ /* 0x000fe40000201400 */
[----:B------:R-:W-:Y:S02]  /*65a0*/  I2FP.F32.S32 R33, R33 ;  /* 0x0000002100217245 */ /* 0x000fe40000201400 */
[----:B------:R-:W-:Y:S01]  /*65b0*/  I2FP.F32.S32 R38, R38 ;  /* 0x0000002600267245 */ /* 0x000fe20000201400 */
[----:B--2---:R-:W-:Y:S01]  /*65c0*/  FFMA.FTZ R227, R32, -UR5, R177 ;  /* 0x8000000520e37c23 */ /* 0x004fe200080100b1 */
[----:B------:R-:W-:Y:S01]  /*65d0*/  I2FP.F32.S32 R37, R37 ;  /* 0x0000002500257245 */ /* 0x000fe20000201400 */
[----:B------:R-:W2:Y:S01]  /*65e0*/  MUFU.TANH R119, R119 ;  /* 0x0000007700777308 */ /* 0x000ea20000002400 */
[----:B------:R-:W-:Y:S01]  /*65f0*/  IABS R89, R34 ;  /* 0x0000002200597213 */ /* 0x000fe20000000000 */
[----:B---3--:R-:W-:Y:S01]  /*6600*/  FFMA.FTZ R34, R33, -UR5, R182 ;  /* 0x8000000521227c23 */ /* 0x008fe200080100b6 */
[----:B------:R-:W-:Y:S01]  /*6610*/  FSEL R73, R106, -INF , !P4 ;  /* 0xff8000006a497808 */ /* 0x000fe20006000000 */
[----:B------:R-:W-:Y:S01]  /*6620*/  IMAD.IADD R32, R15, 0x1, -R112 ;  /* 0x000000010f207824 */ /* 0x000fe200078e0a70 */
[----:B------:R-:W-:Y:S01]  /*6630*/  ISETP.GE.AND P4, PT, R142, UR26, PT ;  /* 0x0000001a8e007c0c */ /* 0x000fe2000bf86270 */
[----:B-----5:R-:W-:Y:S01]  /*6640*/  FFMA.FTZ R33, R38, -UR5, R181 ;  /* 0x8000000526217c23 */ /* 0x020fe200080100b5 */
[----:B------:R-:W-:Y:S01]  /*6650*/  I2FP.F32.S32 R107, R107 ;  /* 0x0000006b006b7245 */ /* 0x000fe20000201400 */
[----:B------:R-:W3:Y:S01]  /*6660*/  MUFU.TANH R135, R135 ;  /* 0x0000008700877308 */ /* 0x000ee20000002400 */
[----:B------:R-:W-:Y:S01]  /*6670*/  FFMA.FTZ R20, R37, -UR5, R20 ;  /* 0x8000000525147c23 */ /* 0x000fe20008010014 */
[----:B------:R-:W-:Y:S01]  /*6680*/  IMAD.IADD R38, R15, 0x1, -R124 ;  /* 0x000000010f267824 */ /* 0x000fe200078e0a7c */
[----:B------:R-:W-:Y:S01]  /*6690*/  IABS R219, R219 ;  /* 0x000000db00db7213 */ /* 0x000fe20000000000 */
[----:B----4-:R-:W-:Y:S01]  /*66a0*/  FFMA.FTZ R107, R107, -UR5, R108 ;  /* 0x800000056b6b7c23 */ /* 0x010fe2000801006c */
[----:B------:R-:W-:Y:S01]  /*66b0*/  IABS R102, R102 ;  /* 0x0000006600667213 */ /* 0x000fe20000000000 */
[----:B------:R-:W-:Y:S01]  /*66c0*/  VIADD R106, R2, 0x68 ;  /* 0x00000068026a7836 */ /* 0x000fe20000000000 */
[----:B------:R-:W-:Y:S01]  /*66d0*/  IADD3 R37, -R134, R9, RZ ;  /* 0x0000000986257210 */ /* 0x000fe20007ffe1ff */
[----:B------:R-:W4:Y:S01]  /*66e0*/  MUFU.TANH R95, R95 ;  /* 0x0000005f005f7308 */ /* 0x000f220000002400 */
[----:B------:R-:W-:Y:S01]  /*66f0*/  FSEL R39, R17, -INF , !P4 ;  /* 0xff80000011277808 */ /* 0x000fe20006000000 */
[----:B------:R-:W-:Y:S01]  /*6700*/  IMAD.IADD R17, R9, 0x1, -R122 ;  /* 0x0000000109117824 */ /* 0x000fe200078e0a7a */
[----:B------:R-:W-:Y:S01]  /*6710*/  IABS R32, R32 ;  /* 0x0000002000207213 */ /* 0x000fe20000000000 */
[----:B------:R-:W-:Y:S01]  /*6720*/  IMAD.IADD R101, R15, 0x1, -R106 ;  /* 0x000000010f657824 */ /* 0x000fe200078e0a6a */
[----:B------:R-:W-:-:S02]  /*6730*/  IABS R220, R220 ;  /* 0x000000dc00dc7213 */ /* 0x000fc40000000000 */
[----:B------:R-:W-:Y:S01]  /*6740*/  IABS R96, R96 ;  /* 0x0000006000607213 */ /* 0x000fe20000000000 */
[----:B------:R-:W5:Y:S01]  /*6750*/  MUFU.TANH R44, R44 ;  /* 0x0000002c002c7308 */ /* 0x000f620000002400 */
[----:B------:R-:W-:Y:S02]  /*6760*/  I2FP.F32.S32 R219, R219 ;  /* 0x000000db00db7245 */ /* 0x000fe40000201400 */
[----:B------:R-:W-:Y:S02]  /*6770*/  I2FP.F32.S32 R102, R102 ;  /* 0x0000006600667245 */ /* 0x000fe40000201400 */
[----:B------:R-:W-:Y:S01]  /*6780*/  IABS R207, R207 ;  /* 0x000000cf00cf7213 */ /* 0x000fe20000000000 */
[----:B------:R-:W-:Y:S01]  /*6790*/  FFMA.FTZ R219, R219, -UR5, R120 ;  /* 0x80000005dbdb7c23 */ /* 0x000fe20008010078 */
[----:B------:R-:W-:Y:S01]  /*67a0*/  IABS R37, R37 ;  /* 0x0000002500257213 */ /* 0x000fe20000000000 */
[----:B------:R-:W5:Y:S01]  /*67b0*/  MUFU.TANH R178, R178 ;  /* 0x000000b200b27308 */ /* 0x000f620000002400 */
[----:B------:R-:W-:Y:S01]  /*67c0*/  IABS R38, R38 ;  /* 0x0000002600267213 */ /* 0x000fe20000000000 */
[----:B-1----:R-:W-:Y:S01]  /*67d0*/  FFMA.FTZ R19, R102, -UR5, R19 ;  /* 0x8000000566137c23 */ /* 0x002fe20008010013 */
[----:B------:R-:W-:Y:S01]  /*67e0*/  IABS R217, R217 ;  /* 0x000000d900d97213 */ /* 0x000fe20000000000 */
[----:B------:R-:W-:Y:S01]  /*67f0*/  VIADD R102, R2, 0x70 ;  /* 0x0000007002667836 */ /* 0x000fe20000000000 */
[----:B------:R-:W-:-:S02]  /*6800*/  IABS R232, R232 ;  /* 0x000000e800e87213 */ /* 0x000fc40000000000 */
[----:B------:R-:W-:Y:S01]  /*6810*/  I2FP.F32.S32 R32, R32 ;  /* 0x0000002000207245 */ /* 0x000fe20000201400 */
[----:B------:R-:W1:Y:S01]  /*6820*/  MUFU.TANH R100, R100 ;  /* 0x0000006400647308 */ /* 0x000e620000002400 */
[----:B------:R-:W-:Y:S01]  /*6830*/  I2FP.F32.S32 R220, R220 ;  /* 0x000000dc00dc7245 */ /* 0x000fe20000201400 */
[----:B------:R-:W-:Y:S01]  /*6840*/  IMAD.IADD R108, R15, 0x1, -R102 ;  /* 0x000000010f6c7824 */ /* 0x000fe200078e0a66 */
[----:B------:R-:W-:Y:S01]  /*6850*/  I2FP.F32.S32 R96, R96 ;  /* 0x0000006000607245 */ /* 0x000fe20000201400 */
[----:B--2---:R-:W-:Y:S01]  /*6860*/  FFMA.FTZ R197, R32, -UR5, R119 ;  /* 0x8000000520c57c23 */ /* 0x004fe20008010077 */
[----:B------:R-:W-:Y:S01]  /*6870*/  IABS R46, R46 ;  /* 0x0000002e002e7213 */ /* 0x000fe20000000000 */
[----:B---3--:R-:W-:Y:S01]  /*6880*/  FFMA.FTZ R220, R220, -UR5, R135 ;  /* 0x80000005dcdc7c23 */ /* 0x008fe20008010087 */
[----:B------:R-:W-:Y:S01]  /*6890*/  I2FP.F32.S32 R207, R207 ;  /* 0x000000cf00cf7245 */ /* 0x000fe20000201400 */
[----:B------:R-:W2:Y:S01]  /*68a0*/  MUFU.TANH R99, R99 ;  /* 0x0000006300637308 */ /* 0x000ea20000002400 */
[----:B------:R-:W-:Y:S01]  /*68b0*/  I2FP.F32.S32 R37, R37 ;  /* 0x0000002500257245 */ /* 0x000fe20000201400 */
[----:B----4-:R-:W-:Y:S01]  /*68c0*/  FFMA.FTZ R233, R96, -UR5, R95 ;  /* 0x8000000560e97c23 */ /* 0x010fe2000801005f */
[----:B------:R-:W-:Y:S01]  /*68d0*/  I2FP.F32.S32 R38, R38 ;  /* 0x0000002600267245 */ /* 0x000fe20000201400 */
[----:B-----5:R-:W-:Y:S01]  /*68e0*/  FFMA.FTZ R207, R207, -UR5, R44 ;  /* 0x80000005cfcf7c23 */ /* 0x020fe2000801002c */
[----:B------:R-:W-:Y:S01]  /*68f0*/  IABS R17, R17 ;  /* 0x0000001100117213 */ /* 0x000fe20000000000 */
[----:B------:R-:W-:Y:S01]  /*6900*/  FFMA.FTZ R228, R37, -UR5, R178 ;  /* 0x8000000525e47c23 */ /* 0x000fe200080100b2 */
[----:B------:R-:W-:Y:S01]  /*6910*/  FSEL R69, R69, -INF , !P3 ;  /* 0xff80000045457808 */ /* 0x000fe20005800000 */
[----:B------:R-:W3:Y:S01]  /*6920*/  MUFU.TANH R97, R97 ;  /* 0x0000006100617308 */ /* 0x000ee20000002400 */
[----:B------:R-:W-:Y:S01]  /*6930*/  FSEL R246, R107, -INF , !P3 ;  /* 0xff8000006bf67808 */ /* 0x000fe20005800000 */
[----:B------:R-:W-:Y:S01]  /*6940*/  FFMA.FTZ R205, R38, -UR5, R205 ;  /* 0x8000000526cd7c23 */ /* 0x000fe200080100cd */
[----:B------:R-:W-:Y:S01]  /*6950*/  FSEL R242, R242, -INF , !P3 ;  /* 0xff800000f2f27808 */ /* 0x000fe20005800000 */
[----:B------:R-:W-:Y:S01]  /*6960*/  IMAD.IADD R32, R11, 0x1, -R36 ;  /* 0x000000010b207824 */ /* 0x000fe200078e0a24 */
[----:B------:R-:W-:Y:S01]  /*6970*/  ISETP.GE.AND P3, PT, R140, UR26, PT ;  /* 0x0000001a8c007c0c */ /* 0x000fe2000bf66270 */
[----:B------:R-:W-:Y:S01]  /*6980*/  IMAD.IADD R95, R85, 0x1, -R106 ;  /* 0x00000001555f7824 */ /* 0x000fe200078e0a6a */
[----:B------:R-:W-:Y:S01]  /*6990*/  I2FP.F32.S32 R217, R217 ;  /* 0x000000d900d97245 */ /* 0x000fe20000201400 */
[----:B------:R-:W4:Y:S01]  /*69a0*/  MUFU.TANH R174, R174 ;  /* 0x000000ae00ae7308 */ /* 0x000f220000002400 */
[----:B------:R-:W-:Y:S01]  /*69b0*/  I2FP.F32.S32 R232, R232 ;  /* 0x000000e800e87245 */ /* 0x000fe20000201400 */
[----:B------:R-:W-:Y:S01]  /*69c0*/  IMAD.IADD R107, R11, 0x1, -R102 ;  /* 0x000000010b6b7824 */ /* 0x000fe200078e0a66 */
[----:B------:R-:W-:Y:S01]  /*69d0*/  I2FP.F32.S32 R46, R46 ;  /* 0x0000002e002e7245 */ /* 0x000fe20000201400 */
[----:B-1----:R-:W-:Y:S01]  /*69e0*/  FFMA.FTZ R217, R217, -UR5, R100 ;  /* 0x80000005d9d97c23 */ /* 0x002fe20008010064 */
[----:B------:R-:W-:Y:S01]  /*69f0*/  I2FP.F32.S32 R17, R17 ;  /* 0x0000001100117245 */ /* 0x000fe20000201400 */
[----:B--2---:R-:W-:Y:S01]  /*6a00*/  FFMA.FTZ R232, R232, -UR5, R99 ;  /* 0x80000005e8e87c23 */ /* 0x004fe20008010063 */
[----:B------:R-:W-:Y:S01]  /*6a10*/  IABS R94, R94 ;  /* 0x0000005e005e7213 */ /* 0x000fe20000000000 */
[----:B------:R-:W1:Y:S01]  /*6a20*/  MUFU.TANH R109, R109 ;  /* 0x0000006d006d7308 */ /* 0x000e620000002400 */
[----:B------:R-:W-:Y:S01]  /*6a30*/  FSEL R44, R113, -INF , !P3 ;  /* 0xff800000712c7808 */ /* 0x000fe20005800000 */
[----:B---3--:R-:W-:Y:S01]  /*6a40*/  FFMA.FTZ R239, R46, -UR5, R97 ;  /* 0x800000052eef7c23 */ /* 0x008fe20008010061 */
[----:B------:R-:W-:Y:S01]  /*6a50*/  FSEL R219, R219, -INF , !P3 ;  /* 0xff800000dbdb7808 */ /* 0x000fe20005800000 */
[----:B------:R-:W-:Y:S01]  /*6a60*/  VIADD R100, R2, 0x71 ;  /* 0x0000007102647836 */ /* 0x000fe20000000000 */
[----:B------:R-:W-:Y:S01]  /*6a70*/  FSEL R37, R35, -INF , !P3 ;  /* 0xff80000023257808 */ /* 0x000fe20005800000 */
[----:B------:R-:W-:Y:S01]  /*6a80*/  IMAD.IADD R35, R15, 0x1, -R36 ;  /* 0x000000010f237824 */ /* 0x000fe200078e0a24 */
[----:B------:R-:W-:Y:S01]  /*6a90*/  FSEL R38, R19, -INF , !P3 ;  /* 0xff80000013267808 */ /* 0x000fe20005800000 */
[----:B------:R-:W2:Y:S01]  /*6aa0*/  MUFU.TANH R116, R116 ;  /* 0x0000007400747308 */ /* 0x000ea20000002400 */
[----:B------:R-:W-:Y:S01]  /*6ab0*/  ISETP.GE.AND P3, PT, R122, UR26, PT ;  /* 0x0000001a7a007c0c */ /* 0x000fe2000bf66270 */
[----:B----4-:R-:W-:Y:S01]  /*6ac0*/  FFMA.FTZ R224, R17, -UR5, R174 ;  /* 0x8000000511e07c23 */ /* 0x010fe200080100ae */
[----:B------:R-:W-:Y:S01]  /*6ad0*/  FSEL R46, R123, -INF , !P4 ;  /* 0xff8000007b2e7808 */ /* 0x000fe20006000000 */
[----:B------:R-:W-:Y:S01]  /*6ae0*/  IMAD.IADD R17, R11, 0x1, -R112 ;  /* 0x000000010b117824 */ /* 0x000fe200078e0a70 */
[----:B------:R-:W-:Y:S01]  /*6af0*/  FSEL R221, R221, -INF , !P4 ;  /* 0xff800000dddd7808 */ /* 0x000fe20006000000 */
[----:B------:R-:W-:Y:S01]  /*6b00*/  IMAD.IADD R19, R9, 0x1, -R36 ;  /* 0x0000000109137824 */ /* 0x000fe200078e0a24 */
[----:B------:R-:W-:Y:S01]  /*6b10*/  FSEL R222, R222, -INF , !P4 ;  /* 0xff800000dede7808 */ /* 0x000fe20006000000 */
[----:B------:R-:W3:Y:S01]  /*6b20*/  MUFU.TANH R180, R180 ;  /* 0x000000b400b47308 */ /* 0x000ee20000002400 */
[----:B------:R-:W-:Y:S01]  /*6b30*/  I2FP.F32.S32 R94, R94 ;  /* 0x0000005e005e7245 */ /* 0x000fe20000201400 */
[----:B------:R-:W-:Y:S01]  /*6b40*/  IMAD.IADD R99, R11, 0x1, -R106 ;  /* 0x000000010b637824 */ /* 0x000fe200078e0a6a */
[----:B------:R-:W-:Y:S01]  /*6b50*/  FSEL R220, R220, -INF , !P2 ;  /* 0xff800000dcdc7808 */ /* 0x000fe20005000000 */
[--C-:B------:R-:W-:Y:S01]  /*6b60*/  IMAD.IADD R110, R15, 0x1, -R100.reuse ;  /* 0x000000010f6e7824 */ /* 0x100fe200078e0a64 */
[----:B------:R-:W-:Y:S01]  /*6b70*/  FSEL R233, R233, -INF , !P2 ;  /* 0xff800000e9e97808 */ /* 0x000fe20005000000 */
[----:B-1----:R-:W-:Y:S01]  /*6b80*/  FFMA.FTZ R199, R94, -UR5, R109 ;  /* 0x800000055ec77c23 */ /* 0x002fe2000801006d */
[----:B------:R-:W-:Y:S01]  /*6b90*/  FSEL R231, R231, -INF , !P2 ;  /* 0xff800000e7e77808 */ /* 0x000fe20005000000 */
[----:B------:R-:W1:Y:S01]  /*6ba0*/  MUFU.TANH R119, R168 ;  /* 0x000000a800777308 */ /* 0x000e620000002400 */
[----:B------:R-:W-:Y:S01]  /*6bb0*/  FSEL R230, R230, -INF , !P2 ;  /* 0xff800000e6e67808 */ /* 0x000fe20005000000 */
[----:B------:R-:W-:Y:S01]  /*6bc0*/  IMAD.IADD R109, R11, 0x1, -R100 ;  /* 0x000000010b6d7824 */ /* 0x000fe200078e0a64 */
[----:B------:R-:W-:Y:S01]  /*6bd0*/  ISETP.GE.AND P4, PT, R124, UR26, PT ;  /* 0x0000001a7c007c0c */ /* 0x000fe2000bf86270 */
[C---:B------:R-:W-:Y:S01]  /*6be0*/  IMAD.IADD R124, R9.reuse, 0x1, -R124 ;  /* 0x00000001097c7824 */ /* 0x040fe200078e0a7c */
[----:B------:R-:W-:Y:S01]  /*6bf0*/  ISETP.GE.AND P2, PT, R112, UR26, PT ;  /* 0x0000001a70007c0c */ /* 0x000fe2000bf46270 */
[----:B------:R-:W-:Y:S01]  /*6c00*/  IMAD.IADD R112, R9, 0x1, -R112 ;  /* 0x0000000109707824 */ /* 0x000fe200078e0a70 */
[----:B------:R-:W-:Y:S01]  /*6c10*/  IABS R237, R237 ;  /* 0x000000ed00ed7213 */ /* 0x000fe20000000000 */
[----:B------:R-:W4:Y:S01]  /*6c20*/  MUFU.TANH R93, R93 ;  /* 0x0000005d005d7308 */ /* 0x000f220000002400 */
[----:B------:R-:W-:-:S02]  /*6c30*/  FSEL R218, R218, -INF , !P1 ;  /* 0xff800000dada7808 */ /* 0x000fc40004800000 */
[----:B------:R-:W-:Y:S02]  /*6c40*/  FSEL R217, R217, -INF , !P1 ;  /* 0xff800000d9d97808 */ /* 0x000fe40004800000 */
[----:B------:R-:W-:Y:S02]  /*6c50*/  FSEL R215, R215, -INF , !P1 ;  /* 0xff800000d7d77808 */ /* 0x000fe40004800000 */
[----:B------:R-:W-:Y:S01]  /*6c60*/  FSEL R232, R232, -INF , !P1 ;  /* 0xff800000e8e87808 */ /* 0x000fe20004800000 */
[----:B------:R-:W5:Y:S01]  /*6c70*/  MUFU.TANH R176, R176 ;  /* 0x000000b000b07308 */ /* 0x000f620000002400 */
[----:B------:R-:W-:Y:S02]  /*6c80*/  IABS R32, R32 ;  /* 0x0000002000207213 */ /* 0x000fe40000000000 */
[----:B------:R-:W-:Y:S02]  /*6c90*/  ISETP.GE.AND P1, PT, R36, UR26, PT ;  /* 0x0000001a24007c0c */ /* 0x000fe4000bf26270 */
[----:B------:R-:W-:-:S02]  /*6ca0*/  IABS R36, R35 ;  /* 0x0000002300247213 */ /* 0x000fc40000000000 */
[----:B------:R-:W-:Y:S01]  /*6cb0*/  IABS R94, R17 ;  /* 0x00000011005e7213 */ /* 0x000fe20000000000 */
[----:B------:R-:W5:Y:S01]  /*6cc0*/  MUFU.TANH R179, R179 ;  /* 0x000000b300b37308 */ /* 0x000f620000002400 */
[----:B------:R-:W-:Y:S02]  /*6cd0*/  I2FP.F32.S32 R237, R237 ;  /* 0x000000ed00ed7245 */ /* 0x000fe40000201400 */
[----:B------:R-:W-:Y:S02]  /*6ce0*/  I2FP.F32.S32 R89, R89 ;  /* 0x0000005900597245 */ /* 0x000fe40000201400 */
[----:B------:R-:W-:Y:S01]  /*6cf0*/  IABS R229, R229 ;  /* 0x000000e500e57213 */ /* 0x000fe20000000000 */
[----:B--2---:R-:W-:Y:S01]  /*6d00*/  FFMA.FTZ R237, R237, -UR5, R116 ;  /* 0x80000005eded7c23 */ /* 0x004fe20008010074 */
[----:B------:R-:W-:Y:S01]  /*6d10*/  IABS R226, R124 ;  /* 0x0000007c00e27213 */ /* 0x000fe20000000000 */
[----:B------:R-:W2:Y:S01]  /*6d20*/  MUFU.TANH R172, R172 ;  /* 0x000000ac00ac7308 */ /* 0x000ea20000002400 */
[----:B------:R-:W-:Y:S01]  /*6d30*/  IABS R225, R225 ;  /* 0x000000e100e17213 */ /* 0x000fe20000000000 */
[----:B---3--:R-:W-:Y:S01]  /*6d40*/  FFMA.FTZ R89, R89, -UR5, R180 ;  /* 0x8000000559597c23 */ /* 0x008fe200080100b4 */
[----:B------:R-:W-:-:S02]  /*6d50*/  IABS R212, R112 ;  /* 0x0000007000d47213 */ /* 0x000fc40000000000 */
[----:B------:R-:W-:Y:S01]  /*6d60*/  IABS R17, R19 ;  /* 0x0000001300117213 */ /* 0x000fe20000000000 */
[C---:B------:R-:W-:Y:S01]  /*6d70*/  IMAD.IADD R19, R85.reuse, 0x1, -R100 ;  /* 0x0000000155137824 */ /* 0x040fe200078e0a64 */
[----:B------:R-:W-:Y:S01]  /*6d80*/  I2FP.F32.S32 R32, R32 ;  /* 0x0000002000207245 */ /* 0x000fe20000201400 */
[----:B------:R-:W3:Y:S01]  /*6d90*/  MUFU.TANH R173, R173 ;  /* 0x000000ad00ad7308 */ /* 0x000ee20000002400 */
[----:B------:R-:W-:Y:S02]  /*6da0*/  I2FP.F32.S32 R36, R36 ;  /* 0x0000002400247245 */ /* 0x000fe40000201400 */
[----:B------:R-:W-:Y:S01]  /*6db0*/  I2FP.F32.S32 R229, R229 ;  /* 0x000000e500e57245 */ /* 0x000fe20000201400 */
[----:B-1----:R-:W-:Y:S01]  /*6dc0*/  FFMA.FTZ R119, R32, -UR5, R119 ;  /* 0x8000000520777c23 */ /* 0x002fe20008010077 */
[----:B------:R-:W-:Y:S01]  /*6dd0*/  I2FP.F32.S32 R226, R226 ;  /* 0x000000e200e27245 */ /* 0x000fe20000201400 */
[----:B------:R-:W-:Y:S01]  /*6de0*/  VIADD R32, R2, 0x61 ;  /* 0x0000006102207836 */ /* 0x000fe20000000000 */
[----:B------:R-:W-:Y:S01]  /*6df0*/  I2FP.F32.S32 R225, R225 ;  /* 0x000000e100e17245 */ /* 0x000fe20000201400 */
[----:B------:R-:W1:Y:S01]  /*6e00*/  MUFU.TANH R175, R175 ;  /* 0x000000af00af7308 */ /* 0x000e620000002400 */
[----:B------:R-:W-:Y:S01]  /*6e10*/  I2FP.F32.S32 R94, R94 ;  /* 0x0000005e005e7245 */ /* 0x000fe20000201400 */
[----:B----4-:R-:W-:Y:S01]  /*6e20*/  FFMA.FTZ R121, R36, -UR5, R93 ;  /* 0x8000000524797c23 */ /* 0x010fe2000801005d */
[----:B------:R-:W-:Y:S01]  /*6e30*/  I2FP.F32.S32 R212, R212 ;  /* 0x000000d400d47245 */ /* 0x000fe20000201400 */
[----:B------:R-:W-:Y:S01]  /*6e40*/  IMAD.IADD R93, R85, 0x1, -R102 ;  /* 0x00000001555d7824 */ /* 0x000fe200078e0a66 */
[----:B------:R-:W-:Y:S01]  /*6e50*/  I2FP.F32.S32 R17, R17 ;  /* 0x0000001100117245 */ /* 0x000fe20000201400 */
[----:B-----5:R-:W-:Y:S01]  /*6e60*/  FFMA.FTZ R229, R229, -UR5, R176 ;  /* 0x80000005e5e57c23 */ /* 0x020fe200080100b0 */
[----:B------:R-:W-:Y:S01]  /*6e70*/  FSEL R60, R125, -INF , !P5 ;  /* 0xff8000007d3c7808 */ /* 0x000fe20006800000 */
[----:B------:R-:W4:Y:S01]  /*6e80*/  MUFU.TANH R122, R170 ;  /* 0x000000aa007a7308 */ /* 0x000f220000002400 */
[----:B------:R-:W-:Y:S01]  /*6e90*/  FSEL R235, R235, -INF , !P5 ;  /* 0xff800000ebeb7808 */ /* 0x000fe20006800000 */
[----:B------:R-:W-:Y:S01]  /*6ea0*/  FFMA.FTZ R226, R226, -UR5, R179 ;  /* 0x80000005e2e27c23 */ /* 0x000fe200080100b3 */
[----:B------:R-:W-:Y:S01]  /*6eb0*/  FSEL R234, R234, -INF , !P5 ;  /* 0xff800000eaea7808 */ /* 0x000fe20006800000 */
[----:B--2---:R-:W-:Y:S01]  /*6ec0*/  FFMA.FTZ R225, R225, -UR5, R172 ;  /* 0x80000005e1e17c23 */ /* 0x004fe200080100ac */
[----:B---3--:R-:W-:Y:S01]  /*6ed0*/  FFMA.FTZ R223, R94, -UR5, R173 ;  /* 0x800000055edf7c23 */ /* 0x008fe200080100ad */
[----:B------:R-:W-:Y:S01]  /*6ee0*/  VIADD R36, R2, 0x78 ;  /* 0x0000007802247836 */ /* 0x000fe20000000000 */
[----:B------:R-:W-:Y:S01]  /*6ef0*/  ISETP.GE.AND P5, PT, R134, UR26, PT ;  /* 0x0000001a86007c0c */ /* 0x000fe2000bfa6270 */
[----:B------:R-:W-:-:S02]  /*6f00*/  VIADD R2, R2, 0x79 ;  /* 0x0000007902027836 */ /* 0x000fc40000000000 */
[----:B-1----:R-:W-:Y:S01]  /*6f10*/  FFMA.FTZ R212, R212, -UR5, R175 ;  /* 0x80000005d4d47c23 */ /* 0x002fe200080100af */
[----:B------:R-:W-:Y:S01]  /*6f20*/  FSEL R216, R216, -INF , !P0 ;  /* 0xff800000d8d87808 */ /* 0x000fe20004000000 */
[--C-:B------:R-:W-:Y:S01]  /*6f30*/  IMAD.IADD R96, R85, 0x1, -R32.reuse ;  /* 0x0000000155607824 */ /* 0x100fe200078e0a20 */
[----:B------:R-:W-:Y:S01]  /*6f40*/  FSEL R237, R237, -INF , !P0 ;  /* 0xff800000eded7808 */ /* 0x000fe20004000000 */
[--C-:B------:R-:W-:Y:S01]  /*6f50*/  IMAD.IADD R98, R15, 0x1, -R32.reuse ;  /* 0x000000010f627824 */ /* 0x100fe200078e0a20 */
[----:B------:R-:W-:Y:S01]  /*6f60*/  FSEL R35, R89, -INF , !P0 ;  /* 0xff80000059237808 */ /* 0x000fe20004000000 */
[----:B------:R-:W-:Y:S01]  /*6f70*/  IMAD.IADD R97, R11, 0x1, -R32 ;  /* 0x000000010b617824 */ /* 0x000fe200078e0a20 */
[----:B------:R-:W-:Y:S01]  /*6f80*/  FSEL R34, R34, -INF , !P0 ;  /* 0xff80000022227808 */ /* 0x000fe20004000000 */
[----:B----4-:R-:W-:Y:S01]  /*6f90*/  FFMA.FTZ R122, R17, -UR5, R122 ;  /* 0x80000005117a7c23 */ /* 0x010fe2000801007a */
[----:B------:R-:W-:Y:S01]  /*6fa0*/  ISETP.GE.AND P0, PT, R32, UR26, PT ;  /* 0x0000001a20007c0c */ /* 0x000fe2000bf06270 */
[----:B------:R-:W-:Y:S01]  /*6fb0*/  IMAD.IADD R89, R9, 0x1, -R32 ;  /* 0x0000000109597824 */ /* 0x000fe200078e0a20 */
[----:B------:R-:W1:Y:S01]  /*6fc0*/  MUFU.TANH R13, R13 ;  /* 0x0000000d000d7308 */ /* 0x000e620000002400 */
[----:B------:R-:W-:Y:S01]  /*6fd0*/  FSEL R214, R214, -INF , !P6 ;  /* 0xff800000d6d67808 */ /* 0x000fe20007000000 */
[----:B------:R-:W-:Y:S01]  /*6fe0*/  IMAD.IADD R94, R85, 0x1, -R104 ;  /* 0x00000001555e7824 */ /* 0x000fe200078e0a68 */
[----:B------:R-:W-:Y:S01]  /*6ff0*/  FSEL R239, R239, -INF , !P6 ;  /* 0xff800000efef7808 */ /* 0x000fe20007000000 */
[--C-:B------:R-:W-:Y:S01]  /*7000*/  IMAD.IADD R111, R15, 0x1, -R36.reuse ;  /* 0x000000010f6f7824 */ /* 0x100fe200078e0a24 */
[----:B------:R-:W-:Y:S01]  /*7010*/  FSEL R33, R33, -INF , !P6 ;  /* 0xff80000021217808 */ /* 0x000fe20007000000 */
[----:B------:R-:W-:Y:S01]  /*7020*/  IMAD.IADD R112, R11, 0x1, -R36 ;  /* 0x000000010b707824 */ /* 0x000fe200078e0a24 */
[----:B------:R-:W-:Y:S01]  /*7030*/  FSEL R32, R20, -INF , !P6 ;  /* 0xff80000014207808 */ /* 0x000fe20007000000 */
[----:B------:R-:W2:Y:S01]  /*7040*/  MUFU.TANH R12, R12 ;  /* 0x0000000c000c7308 */ /* 0x000ea20000002400 */
[----:B------:R-:W-:Y:S01]  /*7050*/  ISETP.GE.AND P6, PT, R106, UR26, PT ;  /* 0x0000001a6a007c0c */ /* 0x000fe2000bfc6270 */
[----:B------:R-:W-:Y:S01]  /*7060*/  IMAD.IADD R20, R9, 0x1, -R106 ;  /* 0x0000000109147824 */ /* 0x000fe200078e0a6a */
[----:B------:R-:W-:Y:S01]  /*7070*/  IABS R93, R93 ;  /* 0x0000005d005d7213 */ /* 0x000fe20000000000 */
[----:B------:R-:W-:Y:S01]  /*7080*/  IMAD.IADD R106, R15, 0x1, -R104 ;  /* 0x000000010f6a7824 */ /* 0x000fe200078e0a68 */
[C---:B------:R-:W-:Y:S01]  /*7090*/  IADD3 R17, R85.reuse, -R36, RZ ;  /* 0x8000002455117210 */ /* 0x040fe20007ffe0ff */
[--C-:B------:R-:W-:Y:S01]  /*70a0*/  IMAD.IADD R85, R85, 0x1, -R2.reuse ;  /* 0x0000000155557824 */ /* 0x100fe200078e0a02 */
[----:B------:R-:W-:Y:S01]  /*70b0*/  FSEL R198, R198, -INF , !P5 ;  /* 0xff800000c6c67808 */ /* 0x000fe20006800000 */
[--C-:B------:R-:W-:Y:S01]  /*70c0*/  IMAD.IADD R15, R15, 0x1, -R2.reuse ;  /* 0x000000010f0f7824 */ /* 0x100fe200078e0a02 */
[----:B------:R-:W-:Y:S01]  /*70d0*/  FSEL R207, R207, -INF , !P5 ;  /* 0xff800000cfcf7808 */ /* 0x000fe20006800000 */
[----:B------:R-:W-:Y:S01]  /*70e0*/  IMAD.IADD R11, R11, 0x1, -R2 ;  /* 0x000000010b0b7824 */ /* 0x000fe200078e0a02 */
[----:B------:R-:W-:Y:S01]  /*70f0*/  FSEL R229, R229, -INF , !P5 ;  /* 0xff800000e5e57808 */ /* 0x000fe20006800000 */
[----:B------:R-:W3:Y:S01]  /*7100*/  MUFU.TANH R14, R14 ;  /* 0x0000000e000e7308 */ /* 0x000ee20000002400 */
[----:B------:R-:W-:-:S02]  /*7110*/  FSEL R228, R228, -INF , !P5 ;  /* 0xff800000e4e47808 */ /* 0x000fc40006800000 */
[----:B------:R-:W-:Y:S02]  /*7120*/  FSEL R196, R196, -INF , !P4 ;  /* 0xff800000c4c47808 */ /* 0x000fe40006000000 */
[----:B------:R-:W-:Y:S02]  /*7130*/  FSEL R205, R205, -INF , !P4 ;  /* 0xff800000cdcd7808 */ /* 0x000fe40006000000 */
[----:B------:R-:W-:Y:S01]  /*7140*/  FSEL R227, R227, -INF , !P4 ;  /* 0xff800000e3e37808 */ /* 0x000fe20006000000 */
[----:B------:R-:W4:Y:S01]  /*7150*/  MUFU.TANH R18, R18 ;  /* 0x0000001200127308 */ /* 0x000f220000002400 */
[----:B------:R-:W-:Y:S02]  /*7160*/  FSEL R226, R226, -INF , !P4 ;  /* 0xff800000e2e27808 */ /* 0x000fe40006000000 */
[----:B------:R-:W-:Y:S02]  /*7170*/  FSEL R130, R130, -INF , !P3 ;  /* 0xff80000082827808 */ /* 0x000fe40005800000 */
[----:B------:R-:W-:-:S02]  /*7180*/  FSEL R199, R199, -INF , !P3 ;  /* 0xff800000c7c77808 */ /* 0x000fc40005800000 */
[----:B------:R-:W-:Y:S01]  /*7190*/  FSEL R225, R225, -INF , !P3 ;  /* 0xff800000e1e17808 */ /* 0x000fe20005800000 */
[----:B------:R-:W5:Y:S01]  /*71a0*/  MUFU.TANH R83, R83 ;  /* 0x0000005300537308 */ /* 0x000f620000002400 */
[----:B------:R-:W-:Y:S02]  /*71b0*/  FSEL R224, R224, -INF , !P3 ;  /* 0xff800000e0e07808 */ /* 0x000fe40005800000 */
[----:B------:R-:W-:Y:S02]  /*71c0*/  FSEL R128, R128, -INF , !P2 ;  /* 0xff80000080807808 */ /* 0x000fe40005000000 */
[----:B------:R-:W-:Y:S02]  /*71d0*/  FSEL R197, R197, -INF , !P2 ;  /* 0xff800000c5c57808 */ /* 0x000fe40005000000 */
[----:B------:R-:W-:Y:S01]  /*71e0*/  FSEL R223, R223, -INF , !P2 ;  /* 0xff800000dfdf7808 */ /* 0x000fe20005000000 */
[----:B------:R-:W5:Y:S01]  /*71f0*/  MUFU.TANH R171, R171 ;  /* 0x000000ab00ab7308 */ /* 0x000f620000002400 */
[----:B------:R-:W-:-:S02]  /*7200*/  FSEL R212, R212, -INF , !P2 ;  /* 0xff800000d4d47808 */ /* 0x000fc40005000000 */
[----:B------:R-:W-:Y:S02]  /*7210*/  FSEL R126, R126, -INF , !P1 ;  /* 0xff8000007e7e7808 */ /* 0x000fe40004800000 */
[----:B------:R-:W-:Y:S02]  /*7220*/  FSEL R121, R121, -INF , !P1 ;  /* 0xff80000079797808 */ /* 0x000fe40004800000 */
[----:B------:R-:W-:Y:S01]  /*7230*/  FSEL R119, R119, -INF , !P1 ;  /* 0xff80000077777808 */ /* 0x000fe20004800000 */
[----:B------:R-:W5:Y:S01]  /*7240*/  MUFU.TANH R21, R21 ;  /* 0x0000001500157308 */ /* 0x000f620000002400 */
[----:B------:R-:W-:Y:S02]  /*7250*/  FSEL R122, R122, -INF , !P1 ;  /* 0xff8000007a7a7808 */ /* 0x000fe40004800000 */
[----:B------:R-:W-:Y:S01]  /*7260*/  ISETP.GE.AND P5, PT, R104, UR26, PT ;  /* 0x0000001a68007c0c */ /* 0x000fe2000bfa6270 */
[C---:B------:R-:W-:Y:S01]  /*7270*/  IMAD.IADD R104, R9.reuse, 0x1, -R104 ;  /* 0x0000000109687824 */ /* 0x040fe200078e0a68 */
[----:B------:R-:W-:Y:S01]  /*7280*/  ISETP.GE.AND P4, PT, R102, UR26, PT ;  /* 0x0000001a66007c0c */ /* 0x000fe2000bf86270 */
[C---:B------:R-:W-:Y:S01]  /*7290*/  IMAD.IADD R102, R9.reuse, 0x1, -R102 ;  /* 0x0000000109667824 */ /* 0x040fe200078e0a66 */
[----:B------:R-:W-:Y:S01]  /*72a0*/  ISETP.GE.AND P3, PT, R100, UR26, PT ;  /* 0x0000001a64007c0c */ /* 0x000fe2000bf66270 */
[C---:B------:R-:W-:Y:S01]  /*72b0*/  IMAD.IADD R100, R9.reuse, 0x1, -R100 ;  /* 0x0000000109647824 */ /* 0x040fe200078e0a64 */
[----:B------:R-:W-:Y:S01]  /*72c0*/  ISETP.GE.AND P2, PT, R36, UR26, PT ;  /* 0x0000001a24007c0c */ /* 0x000fe2000bf46270 */
[C---:B------:R-:W-:Y:S01]  /*72d0*/  IMAD.IADD R36, R9.reuse, 0x1, -R36 ;  /* 0x0000000109247824 */ /* 0x040fe200078e0a24 */
[----:B------:R-:W-:Y:S01]  /*72e0*/  ISETP.GE.AND P1, PT, R2, UR26, PT ;  /* 0x0000001a02007c0c */ /* 0x000fe2000bf26270 */
[----:B------:R-:W-:-:S02]  /*72f0*/  IMAD.IADD R2, R9, 0x1, -R2 ;  /* 0x0000000109027824 */ /* 0x000fc400078e0a02 */
[----:B------:R-:W-:Y:S01]  /*7300*/  FMUL.FTZ R9, R64, UR10 ;  /* 0x0000000a40097c20 */ /* 0x000fe20008410000 */
[----:B------:R-:W-:Y:S01]  /*7310*/  IMAD.MOV.U32 R64, RZ, RZ, R93 ;  /* 0x000000ffff407224 */ /* 0x000fe200078e005d */
[----:B------:R-:W-:Y:S01]  /*7320*/  IABS R19, R19 ;  /* 0x0000001300137213 */ /* 0x000fe20000000000 */
[----:B------:R-:W5:Y:S01]  /*7330*/  MUFU.TANH R48, R48 ;  /* 0x0000003000307308 */ /* 0x000f620000002400 */
[----:B------:R-:W-:Y:S02]  /*7340*/  IABS R96, R96 ;  /* 0x0000006000607213 */ /* 0x000fe40000000000 */
[----:B------:R-:W-:Y:S02]  /*7350*/  I2FP.F32.S32 R64, R64 ;  /* 0x0000004000407245 */ /* 0x000fe40000201400 */
[----:B------:R-:W-:Y:S02]  /*7360*/  I2FP.F32.S32 R19, R19 ;  /* 0x0000001300137245 */ /* 0x000fe40000201400 */
[----:B------:R-:W-:Y:S01]  /*7370*/  IABS R98, R98 ;  /* 0x0000006200627213 */ /* 0x000fe20000000000 */
[----:B------:R-:W5:Y:S01]  /*7380*/  MUFU.TANH R57, R57 ;  /* 0x0000003900397308 */ /* 0x000f620000002400 */
[----:B------:R-:W-:Y:S01]  /*7390*/  IABS R97, R97 ;  /* 0x0000006100617213 */ /* 0x000fe20000000000 */
[----:B-1----:R-:W-:Y:S01]  /*73a0*/  FFMA.FTZ R13, R64, -UR5, R13 ;  /* 0x80000005400d7c23 */ /* 0x002fe2000801000d */
[----:B------:R-:W-:Y:S01]  /*73b0*/  IABS R89, R89 ;  /* 0x0000005900597213 */ /* 0x000fe20000000000 */
[----:B--2---:R-:W-:Y:S01]  /*73c0*/  FFMA.FTZ R12, R19, -UR5, R12 ;  /* 0x80000005130c7c23 */ /* 0x004fe2000801000c */
[----:B------:R-:W-:-:S02]  /*73d0*/  IABS R20, R20 ;  /* 0x0000001400147213 */ /* 0x000fc40000000000 */
[----:B------:R-:W-:Y:S01]  /*73e0*/  I2FP.F32.S32 R93, R96 ;  /* 0x00000060005d7245 */ /* 0x000fe20000201400 */
[----:B------:R-:W1:Y:S01]  /*73f0*/  MUFU.TANH R87, R87 ;  /* 0x0000005700577308 */ /* 0x000e620000002400 */
[----:B------:R-:W-:Y:S02]  /*7400*/  IABS R17, R17 ;  /* 0x0000001100117213 */ /* 0x000fe40000000000 */
[----:B------:R-:W-:Y:S01]  /*7410*/  I2FP.F32.S32 R19, R98 ;  /* 0x0000006200137245 */ /* 0x000fe20000201400 */
[----:B---3--:R-:W-:Y:S01]  /*7420*/  FFMA.FTZ R14, R93, -UR5, R14 ;  /* 0x800000055d0e7c23 */ /* 0x008fe2000801000e */
[----:B------:R-:W-:Y:S02]  /*7430*/  I2FP.F32.S32 R64, R97 ;  /* 0x0000006100407245 */ /* 0x000fe40000201400 */
[----:B------:R-:W-:Y:S01]  /*7440*/  I2FP.F32.S32 R124, R89 ;  /* 0x00000059007c7245 */ /* 0x000fe20000201400 */
[----:B------:R-:W2:Y:S01]  /*7450*/  MUFU.TANH R10, R10 ;  /* 0x0000000a000a7308 */ /* 0x000ea20000002400 */
[----:B------:R-:W-:Y:S01]  /*7460*/  I2FP.F32.S32 R20, R20 ;  /* 0x0000001400147245 */ /* 0x000fe20000201400 */
[----:B----4-:R-:W-:Y:S01]  /*7470*/  FFMA.FTZ R18, R19, -UR5, R18 ;  /* 0x8000000513127c23 */ /* 0x010fe20008010012 */
[----:B------:R-:W-:Y:S01]  /*7480*/  I2FP.F32.S32 R17, R17 ;  /* 0x0000001100117245 */ /* 0x000fe20000201400 */
[----:B-----5:R-:W-:Y:S01]  /*7490*/  FFMA.FTZ R64, R64, -UR5, R83 ;  /* 0x8000000540407c23 */ /* 0x020fe20008010053 */
[----:B------:R-:W-:Y:S01]  /*74a0*/  FFMA.FTZ R124, R124, -UR5, R171 ;  /* 0x800000057c7c7c23 */ /* 0x000fe200080100ab */
[----:B------:R-:W-:Y:S01]  /*74b0*/  IABS R109, R109 ;  /* 0x0000006d006d7213 */ /* 0x000fe20000000000 */
[----:B------:R-:W-:Y:S01]  /*74c0*/  FFMA.FTZ R21, R20, -UR5, R21 ;  /* 0x8000000514157c23 */ /* 0x000fe20008010015 */
[----:B------:R-:W3:Y:S01]  /*74d0*/  MUFU.TANH R56, R56 ;  /* 0x0000003800387308 */ /* 0x000ee20000002400 */
[----:B------:R-:W-:Y:S01]  /*74e0*/  IABS R85, R85 ;  /* 0x0000005500557213 */ /* 0x000fe20000000000 */
[----:B------:R-:W-:Y:S01]  /*74f0*/  FFMA.FTZ R204, R17, -UR5, R48 ;  /* 0x8000000511cc7c23 */ /* 0x000fe20008010030 */
[----:B------:R-:W-:-:S02]  /*7500*/  IABS R99, R99 ;  /* 0x0000006300637213 */ /* 0x000fc40000000000 */
[----:B------:R-:W-:Y:S02]  /*7510*/  IABS R108, R108 ;  /* 0x0000006c006c7213 */ /* 0x000fe40000000000 */
[----:B------:R-:W-:Y:S01]  /*7520*/  IABS R107, R107 ;  /* 0x0000006b006b7213 */ /* 0x000fe20000000000 */
[----:B------:R-:W4:Y:S01]  /*7530*/  MUFU.TANH R49, R49 ;  /* 0x0000003100317308 */ /* 0x000f220000002400 */
[----:B------:R-:W-:Y:S02]  /*7540*/  I2FP.F32.S32 R20, R109 ;  /* 0x0000006d00147245 */ /* 0x000fe40000201400 */
[----:B------:R-:W-:Y:S02]  /*7550*/  I2FP.F32.S32 R202, R85 ;  /* 0x0000005500ca7245 */ /* 0x000fe40000201400 */
[----:B------:R-:W-:Y:S01]  /*7560*/  I2FP.F32.S32 R48, R99 ;  /* 0x0000006300307245 */ /* 0x000fe20000201400 */
[----:B------:R-:W-:Y:S01]  /*7570*/  FFMA.FTZ R57, R20, -UR5, R57 ;  /* 0x8000000514397c23 */ /* 0x000fe20008010039 */
[----:B------:R-:W-:Y:S01]  /*7580*/  I2FP.F32.S32 R19, R108 ;  /* 0x0000006c00137245 */ /* 0x000fe20000201400 */
[----:B------:R-:W-:Y:S01]  /*7590*/  MUFU.TANH R68, R68 ;  /* 0x0000004400447308 */ /* 0x000fe20000002400 */
[----:B------:R-:W-:Y:S01]  /*75a0*/  I2FP.F32.S32 R17, R107 ;  /* 0x0000006b00117245 */ /* 0x000fe20000201400 */
[----:B-1----:R-:W-:Y:S01]  /*75b0*/  FFMA.FTZ R87, R48, -UR5, R87 ;  /* 0x8000000530577c23 */ /* 0x002fe20008010057 */
[----:B------:R-:W-:Y:S01]  /*75c0*/  FSEL R211, R14, -INF , !P0 ;  /* 0xff8000000ed37808 */ /* 0x000fe20004000000 */
[----:B--2---:R-:W-:Y:S01]  /*75d0*/  FFMA.FTZ R10, R19, -UR5, R10 ;  /* 0x80000005130a7c23 */ /* 0x004fe2000801000a */
[----:B------:R-:W-:Y:S01]  /*75e0*/  FSEL R131, R18, -INF , !P0 ;  /* 0xff80000012837808 */ /* 0x000fe20004000000 */
[----:B---3--:R-:W-:Y:S01]  /*75f0*/  FFMA.FTZ R56, R17, -UR5, R56 ;  /* 0x8000000511387c23 */ /* 0x008fe20008010038 */
[----:B------:R-:W-:Y:S01]  /*7600*/  FSEL R127, R64, -INF , !P0 ;  /* 0xff800000407f7808 */ /* 0x000fe20004000000 */
[----:B------:R-:W1:Y:S01]  /*7610*/  MUFU.TANH R65, R65 ;  /* 0x0000004100417308 */ /* 0x000e620000002400 */
[----:B------:R-:W-:Y:S01]  /*7620*/  FSEL R124, R124, -INF , !P0 ;  /* 0xff8000007c7c7808 */ /* 0x000fe20004000000 */
[----:B----4-:R-:W-:Y:S01]  /*7630*/  FFMA.FTZ R202, R202, -UR5, R49 ;  /* 0x80000005caca7c23 */ /* 0x010fe20008010031 */
[----:B------:R-:W-:-:S02]  /*7640*/  IABS R94, R94 ;  /* 0x0000005e005e7213 */ /* 0x000fc40000000000 */
[----:B------:R-:W-:Y:S02]  /*7650*/  IABS R106, R106 ;  /* 0x0000006a006a7213 */ /* 0x000fe40000000000 */
[----:B------:R-:W-:Y:S01]  /*7660*/  IABS R105, R105 ;  /* 0x0000006900697213 */ /* 0x000fe20000000000 */
[----:B------:R-:W2:Y:S01]  /*7670*/  MUFU.TANH R67, R67 ;  /* 0x0000004300437308 */ /* 0x000ea20000002400 */
[----:B------:R-:W-:Y:S02]  /*7680*/  IABS R11, R11 ;  /* 0x0000000b000b7213 */ /* 0x000fe40000000000 */
[----:B------:R-:W-:Y:S02]  /*7690*/  PLOP3.LUT P0, PT, PT, PT, UP0, 0x80, 0x0 ;  /* 0x000000000000781c */ /* 0x000fe40003f0f008 */
[----:B------:R-:W-:Y:S02]  /*76a0*/  IABS R95, R95 ;  /* 0x0000005f005f7213 */ /* 0x000fe40000000000 */
[----:B------:R-:W-:Y:S01]  /*76b0*/  IABS R101, R101 ;  /* 0x0000006500657213 */ /* 0x000fe20000000000 */
[----:B------:R-:W-:Y:S01]  /*76c0*/  MUFU.TANH R16, R16 ;  /* 0x0000001000107308 */ /* 0x000fe20000002400 */
[----:B------:R-:W-:-:S02]  /*76d0*/  IABS R104, R104 ;  /* 0x0000006800687213 */ /* 0x000fc40000000000 */
[----:B------:R-:W-:Y:S02]  /*76e0*/  IABS R102, R102 ;  /* 0x0000006600667213 */ /* 0x000fe40000000000 */
[----:B------:R-:W-:Y:S02]  /*76f0*/  IABS R110, R110 ;  /* 0x0000006e006e7213 */ /* 0x000fe40000000000 */
[----:B------:R-:W-:Y:S01]  /*7700*/  IABS R100, R100 ;  /* 0x0000006400647213 */ /* 0x000fe20000000000 */
[----:B------:R-:W-:Y:S01]  /*7710*/  MUFU.TANH R8, R8 ;  /* 0x0000000800087308 */ /* 0x000fe20000002400 */
[----:B------:R-:W-:Y:S02]  /*7720*/  IABS R111, R111 ;  /* 0x0000006f006f7213 */ /* 0x000fe40000000000 */
[----:B------:R-:W-:Y:S02]  /*7730*/  IABS R15, R15 ;  /* 0x0000000f000f7213 */ /* 0x000fe40000000000 */
[----:B------:R-:W-:-:S02]  /*7740*/  IABS R112, R112 ;  /* 0x0000007000707213 */ /* 0x000fc40000000000 */
[----:B------:R-:W-:Y:S01]  /*7750*/  IABS R36, R36 ;  /* 0x0000002400247213 */ /* 0x000fe20000000000 */
[----:B------:R-:W3:Y:S01]  /*7760*/  MUFU.TANH R9, R9 ;  /* 0x0000000900097308 */ /* 0x000ee20000002400 */
[----:B------:R-:W-:Y:S02]  /*7770*/  IABS R2, R2 ;  /* 0x0000000200027213 */ /* 0x000fe40000000000 */
[----:B------:R-:W-:Y:S02]  /*7780*/  I2FP.F32.S32 R94, R94 ;  /* 0x0000005e005e7245 */ /* 0x000fe40000201400 */
[----:B------:R-:W-:Y:S02]  /*7790*/  I2FP.F32.S32 R106, R106 ;  /* 0x0000006a006a7245 */ /* 0x000fe40000201400 */
[----:B------:R-:W-:Y:S01]  /*77a0*/  I2FP.F32.S32 R105, R105 ;  /* 0x0000006900697245 */ /* 0x000fe20000201400 */
[----:B------:R-:W4:Y:S01]  /*77b0*/  MUFU.TANH R66, R66 ;  /* 0x0000004200427308 */ /* 0x000f220000002400 */
[----:B------:R-:W-:Y:S01]  /*77c0*/  I2FP.F32.S32 R20, R11 ;  /* 0x0000000b00147245 */ /* 0x000fe20000201400 */
[----:B-1----:R-:W-:Y:S01]  /*77d0*/  FFMA.FTZ R209, R94, -UR5, R65 ;  /* 0x800000055ed17c23 */ /* 0x002fe20008010041 */
[----:B------:R-:W-:Y:S01]  /*77e0*/  I2FP.F32.S32 R96, R95 ;  /* 0x0000005f00607245 */ /* 0x000fe20000201400 */
[----:B--2---:R-:W-:Y:S01]  /*77f0*/  FFMA.FTZ R117, R106, -UR5, R67 ;  /* 0x800000056a757c23 */ /* 0x004fe20008010043 */
[----:B------:R-:W-:Y:S01]  /*7800*/  I2FP.F32.S32 R101, R101 ;  /* 0x0000006500657245 */ /* 0x000fe20000201400 */
[----:B------:R-:W-:Y:S01]  /*7810*/  FFMA.FTZ R68, R105, -UR5, R68 ;  /* 0x8000000569447c23 */ /* 0x000fe20008010044 */
[----:B------:R-:W-:Y:S01]  /*7820*/  I2FP.F32.S32 R49, R104 ;  /* 0x0000006800317245 */ /* 0x000fe20000201400 */
[----:B------:R-:W1:Y:S01]  /*7830*/  MUFU.TANH R58, R58 ;  /* 0x0000003a003a7308 */ /* 0x000e620000002400 */
[----:B------:R-:W-:Y:S01]  /*7840*/  I2FP.F32.S32 R17, R102 ;  /* 0x0000006600117245 */ /* 0x000fe20000201400 */
[----:B---3--:R-:W-:Y:S01]  /*7850*/  FFMA.FTZ R9, R96, -UR5, R9 ;  /* 0x8000000560097c23 */ /* 0x008fe20008010009 */
[----:B------:R-:W-:Y:S01]  /*7860*/  I2FP.F32.S32 R19, R110 ;  /* 0x0000006e00137245 */ /* 0x000fe20000201400 */
[----:B------:R-:W-:Y:S01]  /*7870*/  FFMA.FTZ R16, R49, -UR5, R16 ;  /* 0x8000000531107c23 */ /* 0x000fe20008010010 */
[----:B------:R-:W-:-:S02]  /*7880*/  I2FP.F32.S32 R100, R100 ;  /* 0x0000006400647245 */ /* 0x000fc40000201400 */
[----:B------:R-:W-:Y:S01]  /*7890*/  I2FP.F32.S32 R111, R111 ;  /* 0x0000006f006f7245 */ /* 0x000fe20000201400 */
[----:B------:R-:W2:Y:S01]  /*78a0*/  MUFU.TANH R59, R59 ;  /* 0x0000003b003b7308 */ /* 0x000ea20000002400 */
[----:B------:R-:W-:Y:S01]  /*78b0*/  I2FP.F32.S32 R48, R15 ;  /* 0x0000000f00307245 */ /* 0x000fe20000201400 */
[----:B----4-:R-:W-:Y:S01]  /*78c0*/  FFMA.FTZ R66, R101, -UR5, R66 ;  /* 0x8000000565427c23 */ /* 0x010fe20008010042 */
[----:B------:R-:W-:Y:S01]  /*78d0*/  I2FP.F32.S32 R107, R112 ;  /* 0x00000070006b7245 */ /* 0x000fe20000201400 */
[----:B------:R-:W-:Y:S01]  /*78e0*/  FFMA.FTZ R8, R19, -UR5, R8 ;  /* 0x8000000513087c23 */ /* 0x000fe20008010008 */
[----:B------:R-:W-:Y:S02]  /*78f0*/  I2FP.F32.S32 R11, R36 ;  /* 0x00000024000b7245 */ /* 0x000fe40000201400 */
[----:B------:R-:W-:Y:S01]  /*7900*/  I2FP.F32.S32 R2, R2 ;  /* 0x0000000200027245 */ /* 0x000fe20000201400 */
[----:B------:R-:W3:Y:S01]  /*7910*/  MUFU.TANH R52, R52 ;  /* 0x0000003400347308 */ /* 0x000ee20000002400 */
[----:B-1----:R-:W-:Y:S01]  /*7920*/  FFMA.FTZ R108, R17, -UR5, R58 ;  /* 0x80000005116c7c23 */ /* 0x002fe2000801003a */
[----:B------:R-:W-:-:S02]  /*7930*/  LOP3.LUT R36, R0, 0x3, RZ, 0xc0, !PT ;  /* 0x0000000300247812 */ /* 0x000fc400078ec0ff */
[----:B------:R-:W-:Y:S02]  /*7940*/  FSEL R210, R9, -INF , !P6 ;  /* 0xff80000009d27808 */ /* 0x000fe40007000000 */
[----:B------:R-:W-:Y:S02]  /*7950*/  FSEL R129, R66, -INF , !P6 ;  /* 0xff80000042817808 */ /* 0x000fe40007000000 */
[----:B------:R-:W1:Y:S01]  /*7960*/  MUFU.TANH R53, R53 ;  /* 0x0000003500357308 */ /* 0x000e620000002400 */
[----:B--2---:R-:W-:Y:S01]  /*7970*/  FFMA.FTZ R106, R100, -UR5, R59 ;  /* 0x80000005646a7c23 */ /* 0x004fe2000801003b */
[----:B------:R-:W-:Y:S02]  /*7980*/  FSEL R125, R87, -INF , !P6 ;  /* 0xff800000577d7808 */ /* 0x000fe40007000000 */
[----:B------:R-:W-:Y:S02]  /*7990*/  FSEL R112, R21, -INF , !P6 ;  /* 0xff80000015707808 */ /* 0x000fe40007000000 */
[----:B------:R-:W-:-:S02]  /*79a0*/  FSEL R209, R209, -INF , !P5 ;  /* 0xff800000d1d17808 */ /* 0x000fc40006800000 */
[----:B------:R-:W2:Y:S01]  /*79b0*/  MUFU.TANH R50, R50 ;  /* 0x0000003200327308 */ /* 0x000ea20000002400 */
[----:B---3--:R-:W-:Y:S01]  /*79c0*/  FFMA.FTZ R107, R107, -UR5, R52 ;  /* 0x800000056b6b7c23 */ /* 0x008fe20008010034 */
[----:B------:R-:W-:Y:S02]  /*79d0*/  FSEL R117, R117, -INF , !P5 ;  /* 0xff80000075757808 */ /* 0x000fe40006800000 */
[----:B------:R-:W-:Y:S02]  /*79e0*/  FSEL R123, R68, -INF , !P5 ;  /* 0xff800000447b7808 */ /* 0x000fe40006800000 */
[----:B------:R-:W-:Y:S02]  /*79f0*/  FSEL R110, R16, -INF , !P5 ;  /* 0xff800000106e7808 */ /* 0x000fe40006800000 */
[----:B------:R-:W3:Y:S01]  /*7a00*/  MUFU.TANH R54, R54 ;  /* 0x0000003600367308 */ /* 0x000ee20000002400 */
[----:B-1----:R-:W-:Y:S01]  /*7a10*/  FFMA.FTZ R105, R20, -UR5, R53 ;  /* 0x8000000514697c23 */ /* 0x002fe20008010035 */
[----:B------:R-:W-:-:S02]  /*7a20*/  FSEL R208, R13, -INF , !P4 ;  /* 0xff8000000dd07808 */ /* 0x000fc40006000000 */
        /* <DEDUP_REMOVED lines=12> */
[----:B------:R-:W-:Y:S01]  /*7af0*/  FSEL R114, R114, -INF , !P2 ;  /* 0xff80000072727808 */ /* 0x000fe20005000000 */
[----:B-1----:R-:W-:Y:S01]  /*7b00*/  FFMA.FTZ R113, R48, -UR5, R51 ;  /* 0x8000000530717c23 */ /* 0x002fe20008010033 */
[----:B------:R-:W-:-:S02]  /*7b10*/  FSEL R202, R202, -INF , !P1 ;  /* 0xff800000caca7808 */ /* 0x000fc40004800000 */
[----:B------:R-:W-:Y:S02]  /*7b20*/  FSEL R107, R107, -INF , !P2 ;  /* 0xff8000006b6b7808 */ /* 0x000fe40005000000 */
[----:B------:R-:W-:Y:S02]  /*7b30*/  FSEL R113, R113, -INF , !P1 ;  /* 0xff80000071717808 */ /* 0x000fe40004800000 */
[----:B------:R-:W-:Y:S01]  /*7b40*/  FSEL R94, R94, -INF , !P2 ;  /* 0xff8000005e5e7808 */ /* 0x000fe20005000000 */
[----:B--2---:R-:W-:Y:S01]  /*7b50*/  FFMA.FTZ R93, R2, -UR5, R55 ;  /* 0x80000005025d7c23 */ /* 0x004fe20008010037 */
[----:B------:R-:W-:-:S04]  /*7b60*/  FSEL R105, R105, -INF , !P1 ;  /* 0xff80000069697808 */ /* 0x000fc80004800000 */
[----:B------:R-:W-:Y:S01]  /*7b70*/  FSEL R93, R93, -INF , !P1 ;  /* 0xff8000005d5d7808 */ /* 0x000fe20004800000 */
[----:B------:R-:W-:Y:S06]  /*7b80*/  BAR.SYNC.DEFER_BLOCKING 0x0 ;  /* 0x0000000000007b1d */ /* 0x000fec0000010000 */
[----:B------:R-:W-:Y:S05]  /*7b90*/  @!P0 BRA `(.L_x_514) ;  /* 0x0000000400cc8947 */ /* 0x000fea0003800000 */
[----:B------:R-:W2:Y:S01]  /*7ba0*/  LDL.64 R192, [R1+0x60] ;  /* 0x0000600001c07983 */ /* 0x000ea20000100a00 */
[----:B------:R-:W-:-:S03]  /*7bb0*/  ULDC UR10, c[0x0][0x2d0] ;  /* 0x0000b400000a7ab9 */ /* 0x000fc60000000800 */
[----:B------:R-:W3:Y:S01]  /*7bc0*/  LDL R153, [R1+0x48] ;  /* 0x0000480001997983 */ /* 0x000ee20000100800 */
        /* <DEDUP_REMOVED lines=10> */
[----:B------:R-:W-:Y:S01]  /*7c70*/  IMAD.U32 R9, RZ, RZ, UR9 ;  /* 0x00000009ff097e24 */ /* 0x000fe2000f8e00ff */
[----:B------:R-:W-:Y:S01]  /*7c80*/  UIMAD UR10, UR10, UR22, UR11 ;  /* 0x000000160a0a72a4 */ /* 0x000fe2000f8e020b */
[----:B------:R-:W-:Y:S01]  /*7c90*/  IMAD.U32 R48, RZ, RZ, UR8 ;  /* 0x00000008ff307e24 */ /* 0x000fe2000f8e00ff */
[----:B------:R-:W1:Y:S01]  /*7ca0*/  @!P1 LDC.64 R20, c[0x0][0x218] ;  /* 0x00008600ff149b82 */ /* 0x000e620000000a00 */
[----:B------:R-:W-:Y:S01]  /*7cb0*/  IMAD.U32 R11, RZ, RZ, UR9 ;  /* 0x00000009ff0b7e24 */ /* 0x000fe2000f8e00ff */
[----:B------:R-:W-:Y:S01]  /*7cc0*/  VOTEU.ALL UP0, P1 ;  /* 0x00000000003f7886 */ /* 0x000fe20000800000 */
[----:B------:R-:W-:Y:S02]  /*7cd0*/  IMAD.U32 R59, RZ, RZ, UR8 ;  /* 0x00000008ff3b7e24 */ /* 0x000fe4000f8e00ff */
[----:B------:R-:W-:Y:S02]  /*7ce0*/  IMAD.U32 R0, RZ, RZ, UR8 ;  /* 0x00000008ff007e24 */ /* 0x000fe4000f8e00ff */
[----:B------:R-:W-:Y:S01]  /*7cf0*/  @!UP0 UIMAD UR12, UR9, 0x30, URZ ;  /* 0x00000030090c88a4 */ /* 0x000fe2000f8e023f */
[----:B------:R-:W4:Y:S01]  /*7d00*/  @!P1 LDC.64 R18, c[0x0][0x218] ;  /* 0x00008600ff129b82 */ /* 0x000f220000000a00 */
[----:B------:R-:W-:-:S07]  /*7d10*/  @!UP0 UIMAD UR11, UR9, 0x50, URZ ;  /* 0x00000050090b88a4 */ /* 0x000fce000f8e023f */
[----:B------:R-:W5:Y:S08]  /*7d20*/  @!P1 LDC.64 R16, c[0x0][0x218] ;  /* 0x00008600ff109b82 */ /* 0x000f700000000a00 */
[----:B------:R-:W5:Y:S08]  /*7d30*/  @!P1 LDC.64 R14, c[0x0][0x218] ;  /* 0x00008600ff0e9b82 */ /* 0x000f700000000a00 */
[----:B------:R-:W5:Y:S01]  /*7d40*/  @!P1 LDC.64 R12, c[0x0][0x218] ;  /* 0x00008600ff0c9b82 */ /* 0x000f620000000a00 */
[----:B--2---:R-:W-:-:S04]  /*7d50*/  IMAD.WIDE.U32 R52, R52, UR22, R192 ;  /* 0x0000001634347c25 */ /* 0x004fc8000f8e00c0 */
[----:B------:R-:W-:Y:S01]  /*7d60*/  VIADD R57, R53, UR10 ;  /* 0x0000000a35397c36 */ /* 0x000fe20008000000 */
[-C--:B------:R-:W-:Y:S01]  /*7d70*/  @!P1 LEA R51, P2, R51, R52.reuse, 0x6 ;  /* 0x0000003433339211 */ /* 0x080fe200078430ff */
[--C-:B------:R-:W-:Y:S01]  /*7d80*/  @!P1 IMAD.MOV.U32 R8, RZ, RZ, R52.reuse ;  /* 0x000000ffff089224 */ /* 0x100fe200078e0034 */
[----:B------:R-:W-:Y:S01]  /*7d90*/  @!P1 LEA R49, P3, R49, R52, 0x5 ;  /* 0x0000003431319211 */ /* 0x000fe200078628ff */
[--C-:B------:R-:W-:Y:S01]  /*7da0*/  @!P1 IMAD.MOV.U32 R66, RZ, RZ, R52.reuse ;  /* 0x000000ffff429224 */ /* 0x100fe200078e0034 */
[-C--:B------:R-:W-:Y:S01]  /*7db0*/  @!P1 LEA.HI.X R50, R56, R57.reuse, R9, 0x6, P2 ;  /* 0x0000003938329211 */ /* 0x080fe200010f3409 */
[----:B------:R-:W-:Y:S01]  /*7dc0*/  @!P1 IMAD.MOV.U32 R9, RZ, RZ, R57 ;  /* 0x000000ffff099224 */ /* 0x000fe200078e0039 */
[-C--:B------:R-:W-:Y:S01]  /*7dd0*/  @!P1 LEA.HI.X R48, R48, R57.reuse, R11, 0x5, P3 ;  /* 0x0000003930309211 */ /* 0x080fe200018f2c0b */
[----:B------:R-:W-:Y:S01]  /*7de0*/  @!P1 IMAD.MOV.U32 R56, RZ, RZ, R52 ;  /* 0x000000ffff389224 */ /* 0x000fe200078e0034 */
[----:B------:R-:W2:Y:S01]  /*7df0*/  @!P1 LDC.64 R10, c[0x0][0x218] ;  /* 0x00008600ff0a9b82 */ /* 0x000ea20000000a00 */
[----:B------:R-:W-:Y:S01]  /*7e00*/  @!P1 IMAD.WIDE.U32 R54, R54, 0x50, R8 ;  /* 0x0000005036369825 */ /* 0x000fe200078e0008 */
[C---:B------:R-:W-:Y:S01]  /*7e10*/  @!P1 IADD3 R2, P2, R52.reuse, UR31, RZ ;  /* 0x0000001f34029c10 */ /* 0x040fe2000ff5e0ff */
[----:B------:R-:W-:Y:S01]  /*7e20*/  @!UP0 UIMAD UR10, UR9, 0x60, URZ ;  /* 0x00000060090a88a4 */ /* 0x000fe2000f8e023f */
[----:B-1----:R-:W-:Y:S01]  /*7e30*/  @!P1 LEA R64, P3, R52, R20, 0x1 ;  /* 0x0000001434409211 */ /* 0x002fe200078608ff */
[----:B------:R-:W-:Y:S01]  /*7e40*/  @!P1 IMAD.WIDE.U32 R58, R59, 0x30, R56 ;  /* 0x000000303b3a9825 */ /* 0x000fe200078e0038 */
[----:B------:R-:W-:Y:S01]  /*7e50*/  @!P1 MOV R67, R57 ;  /* 0x0000003900439202 */ /* 0x000fe20000000f00 */
[----:B---3--:R1:W-:Y:S01]  /*7e60*/  @P1 STS.128 [R153+0x4000], RZ ;  /* 0x004000ff99001388 */ /* 0x0083e20000000c00 */
[----:B------:R-:W3:Y:S01]  /*7e70*/  @!P1 LDC.64 R8, c[0x0][0x218] ;  /* 0x00008600ff089b82 */ /* 0x000ee20000000a00 */
[----:B------:R-:W-:-:S02]  /*7e80*/  @!P1 IADD3.X R20, R57, UR29, RZ, P2, !PT ;  /* 0x0000001d39149c10 */ /* 0x000fc400097fe4ff */
[----:B----4-:R-:W-:Y:S01]  /*7e90*/  @!P1 LEA R18, P2, R2, R18, 0x1 ;  /* 0x0000001202129211 */ /* 0x010fe200078408ff */
[----:B------:R-:W-:Y:S01]  /*7ea0*/  @!P1 IMAD.WIDE.U32 R66, R0, 0x60, R66 ;  /* 0x0000006000429825 */ /* 0x000fe200078e0042 */
[----:B------:R-:W-:Y:S02]  /*7eb0*/  @!P1 LEA.HI.X R65, R52, R21, R57, 0x1, P3 ;  /* 0x0000001534419211 */ /* 0x000fe400018f0c39 */
[----:B------:R-:W-:Y:S01]  /*7ec0*/  @!P1 LEA.HI.X R19, R2, R19, R20, 0x1, P2 ;  /* 0x0000001302139211 */ /* 0x000fe200010f0c14 */
[----:B------:R-:W-:Y:S01]  /*7ed0*/  @!P1 VIADD R0, R59, UR12 ;  /* 0x0000000c3b009c36 */ /* 0x000fe20008000000 */
[----:B-----5:R-:W-:Y:S01]  /*7ee0*/  @!P1 LEA R16, P3, R49, R16, 0x1 ;  /* 0x0000001031109211 */ /* 0x020fe200078608ff */
[----:B------:R-:W-:Y:S01]  /*7ef0*/  @!PT LDS RZ, [RZ] ;  /* 0x00000000fffff984 */ /* 0x000fe20000000800 */
[----:B------:R-:W-:Y:S01]  /*7f00*/  @!PT LDS RZ, [RZ] ;  /* 0x00000000fffff984 */ /* 0x000fe20000000800 */
[----:B------:R-:W-:Y:S01]  /*7f10*/  @!PT LDS RZ, [RZ] ;  /* 0x00000000fffff984 */ /* 0x000fe20000000800 */
[----:B------:R1:W-:Y:S01]  /*7f20*/  @!P1 LDGSTS.E.BYPASS.LTC128B.128 [R153+0x4000], desc[UR24][R64.64] ;  /* 0x0400000040999fae */ /* 0x0003e2000b901d58 */
[C---:B------:R-:W-:Y:S01]  /*7f30*/  @!P1 LEA R14, P2, R58.reuse, R14, 0x1 ;  /* 0x0000000e3a0e9211 */ /* 0x040fe200078408ff */
[----:B------:R-:W-:Y:S01]  /*7f40*/  @!P1 VIADD R2, R67, UR10 ;  /* 0x0000000a43029c36 */ /* 0x000fe20008000000 */
[----:B------:R-:W-:Y:S01]  /*7f50*/  @!P1 LEA.HI.X R17, R49, R17, R48, 0x1, P3 ;  /* 0x0000001131119211 */ /* 0x000fe200018f0c30 */
[----:B------:R1:W-:Y:S01]  /*7f60*/  @P1 STS.128 [R153+0x4800], RZ ;  /* 0x004800ff99001388 */ /* 0x0003e20000000c00 */
[----:B------:R-:W-:Y:S01]  /*7f70*/  @!P1 LEA.HI.X R15, R58, R15, R0, 0x1, P2 ;  /* 0x0000000f3a0f9211 */ /* 0x000fe200010f0c00 */
[----:B------:R-:W-:Y:S01]  /*7f80*/  @!P1 VIADD R0, R55, UR11 ;  /* 0x0000000b37009c36 */ /* 0x000fe20008000000 */
[----:B------:R-:W-:Y:S01]  /*7f90*/  @!P1 LEA R12, P4, R51, R12, 0x1 ;  /* 0x0000000c330c9211 */ /* 0x000fe200078808ff */
[----:B------:R-:W-:Y:S01]  /*7fa0*/  @!PT LDS RZ, [RZ] ;  /* 0x00000000fffff984 */ /* 0x000fe20000000800 */
[----:B------:R-:W-:Y:S01]  /*7fb0*/  @!PT LDS RZ, [RZ] ;  /* 0x00000000fffff984 */ /* 0x000fe20000000800 */
[----:B------:R-:W-:Y:S01]  /*7fc0*/  @!PT LDS RZ, [RZ] ;  /* 0x00000000fffff984 */ /* 0x000fe20000000800 */
[----:B------:R1:W-:Y:S01]  /*7fd0*/  @!P1 LDGSTS.E.BYPASS.LTC128B.128 [R153+0x4800], desc[UR24][R18.64] ;  /* 0x0480000012999fae */ /* 0x0003e2000b901d58 */
[----:B--2---:R-:W-:-:S02]  /*7fe0*/  @!P1 LEA R10, P3, R54, R10, 0x1 ;  /* 0x0000000a360a9211 */ /* 0x004fc400078608ff */
[----:B------:R-:W-:Y:S01]  /*7ff0*/  @!P1 LEA.HI.X R13, R51, R13, R50, 0x1, P4 ;  /* 0x0000000d330d9211 */ /* 0x000fe200020f0c32 */
[----:B------:R1:W-:Y:S01]  /*8000*/  @P1 STS.128 [R153+0x5000], RZ ;  /* 0x005000ff99001388 */ /* 0x0003e20000000c00 */
[----:B------:R-:W-:Y:S02]  /*8010*/  @!P1 LEA.HI.X R11, R54, R11, R0, 0x1, P3 ;  /* 0x0000000b360b9211 */ /* 0x000fe400018f0c00 */
[C---:B---3--:R-:W-:Y:S01]  /*8020*/  @!P1 LEA R8, P2, R66.reuse, R8, 0x1 ;  /* 0x0000000842089211 */ /* 0x048fe200078408ff */
[----:B------:R-:W-:Y:S01]  /*8030*/  @!PT LDS RZ, [RZ] ;  /* 0x00000000fffff984 */ /* 0x000fe20000000800 */
[----:B------:R-:W-:Y:S01]  /*8040*/  @!PT LDS RZ, [RZ] ;  /* 0x00000000fffff984 */ /* 0x000fe20000000800 */
[----:B------:R-:W-:Y:S01]  /*8050*/  @!PT LDS RZ, [RZ] ;  /* 0x00000000fffff984 */ /* 0x000fe20000000800 */
[----:B------:R1:W-:Y:S03]  /*8060*/  @!P1 LDGSTS.E.BYPASS.LTC128B.128 [R153+0x5000], desc[UR24][R16.64] ;  /* 0x0500000010999fae */ /* 0x0003e6000b901d58 */
[----:B------:R-:W-:Y:S01]  /*8070*/  @!P1 LEA.HI.X R9, R66, R9, R2, 0x1, P2 ;  /* 0x0000000942099211 */ /* 0x000fe200010f0c02 */
[----:B------:R1:W-:Y:S04]  /*8080*/  @P1 STS.128 [R153+0x5800], RZ ;  /* 0x005800ff99001388 */ /* 0x0003e80000000c00 */
        /* <DEDUP_REMOVED lines=34> */
.L_x_516:
[----:B------:R-:W-:Y:S05]  /*82b0*/  BSYNC B0 ;  /* 0x0000000000007941 */ /* 0x000fea0003800000 */
.L_x_515:
[----:B------:R-:W0:Y:S02]  /*82c0*/  LDGDEPBAR ;  /* 0x00000000000079af */ /* 0x000e240000000000 */
.L_x_514:
[----:B-12---:R-:W-:Y:S01]  /*82d0*/  FMNMX.FTZ R9, R92, R90, !PT ;  /* 0x0000005a5c097209 */ /* 0x006fe20007810000 */
[----:B------:R-:W-:Y:S01]  /*82e0*/  ULDC UR8, c[0x0][0x2ec] ;  /* 0x0000bb0000087ab9 */ /* 0x000fe20000000800 */
[----:B------:R-:W-:Y:S02]  /*82f0*/  MOV R51, R247 ;  /* 0x000000f700337202 */ /* 0x000fe40000000f00 */
[----:B------:R-:W-:Y:S02]  /*8300*/  FMNMX.FTZ R9, R88, R9, !PT ;  /* 0x0000000958097209 */ /* 0x000fe40007810000 */
[----:B------:R-:W-:Y:S02]  /*8310*/  MOV R49, R246 ;  /* 0x000000f600317202 */ /* 0x000fe40000000f00 */
[----:B------:R-:W-:Y:S02]  /*8320*/  FMNMX.FTZ R9, R86, R9, !PT ;  /* 0x0000000956097209 */ /* 0x000fe40007810000 */
[----:B------:R-:W-:-:S02]  /*8330*/  MOV R48, R245 ;  /* 0x000000f500307202 */ /* 0x000fc40000000f00 */
[----:B------:R-:W-:Y:S02]  /*8340*/  FMNMX.FTZ R9, R82, R9, !PT ;  /* 0x0000000952097209 */ /* 0x000fe40007810000 */
[----:B------:R-:W-:Y:S02]  /*8350*/  MOV R50, R244 ;  /* 0x000000f400327202 */ /* 0x000fe40000000f00 */
[----:B------:R-:W-:Y:S02]  /*8360*/  FMNMX.FTZ R9, R30, R9, !PT ;  /* 0x000000091e097209 */ /* 0x000fe40007810000 */
[----:B------:R-:W-:Y:S02]  /*8370*/  LEA R247, R3, UR4, 0x1 ;  /* 0x0000000403f77c11 */ /* 0x000fe4000f8e08ff */
[----:B------:R-:W-:Y:S02]  /*8380*/  FMNMX.FTZ R9, R28, R9, !PT ;  /* 0x000000091c097209 */ /* 0x000fe40007810000 */
[----:B------:R-:W-:Y:S01]  /*8390*/  LEA R245, R4, R247, 0x1 ;  /* 0x000000f704f57211 */ /* 0x000fe200078e08ff */
[----:B------:R-:W-:Y:S01]  /*83a0*/  LDSM.16.MT88.4 R176, [R247+0x8000] ;  /* 0x00800000f7b0783b */ /* 0x000fe20000004200 */
[----:B------:R-:W-:-:S02]  /*83b0*/  FMNMX.FTZ R0, R76, R9, !PT ;  /* 0x000000094c007209 */ /* 0x000fc40007810000 */
[----:B------:R-:W-:Y:S01]  /*83c0*/  FMNMX.FTZ R9, R84, R80, !PT ;  /* 0x0000005054097209 */ /* 0x000fe20007810000 */
[----:B------:R-:W-:Y:S01]  /*83d0*/  LDSM.16.MT88.4 R192, [R245+0x8000] ;  /* 0x00800000f5c0783b */ /* 0x000fe20000004200 */
[----:B------:R-:W-:Y:S02]  /*83e0*/  FMNMX.FTZ R0, R69, R0, !PT ;  /* 0x0000000045007209 */ /* 0x000fe40007810000 */
[----:B------:R-:W-:Y:S01]  /*83f0*/  FMNMX.FTZ R9, R78, R9, !PT ;  /* 0x000000094e097209 */ /* 0x000fe20007810000 */
[----:B------:R-:W-:Y:S01]  /*8400*/  LDSM.16.MT88.4 R16, [R245+0x8800] ;  /* 0x00880000f510783b */ /* 0x000fe20000004200 */
        /* <DEDUP_REMOVED lines=65> */
[----:B-1----:R-:W-:Y:S02]  /*8820*/  FMNMX.FTZ R15, R2, R15, !PT ;  /* 0x0000000f020f7209 */ /* 0x002fe40007810000 */
[----:B------:R-:W-:Y:S02]  /*8830*/  FMNMX.FTZ R2, R159, R103, !PT ;  /* 0x000000679f027209 */ /* 0x000fe40007810000 */
[----:B------:R-:W-:Y:S01]  /*8840*/  FMNMX.FTZ R9, R34, R9, !PT ;  /* 0x0000000922097209 */ /* 0x000fe20007810000 */
[----:B------:R-:W-:Y:S01]  /*8850*/  SHFL.BFLY PT, R68, R15, 0x1, 0x1f ;  /* 0x0c201f000f447f89 */ /* 0x000fe200000e0000 */
        /* <DEDUP_REMOVED lines=31> */
[----:B------:R-:W1:Y:S01]  /*8a50*/  SHFL.BFLY PT, R2, R11, 0x1, 0x1f ;  /* 0x0c201f000b027f89 */ /* 0x000e6200000e0000 */
[----:B------:R-:W-:Y:S02]  /*8a60*/  FMNMX.FTZ R8, R221, R8, !PT ;  /* 0x00000008dd087209 */ /* 0x000fe40007810000 */
[----:B------:R-:W-:Y:S02]  /*8a70*/  FMNMX.FTZ R9, R93, R0, !PT ;  /* 0x000000005d097209 */ /* 0x000fe40007810000 */
[----:B------:R-:W-:Y:S02]  /*8a80*/  FMNMX.FTZ R8, R219, R8, !PT ;  /* 0x00000008db087209 */ /* 0x000fe40007810000 */
[----:B------:R-:W-:Y:S01]  /*8a90*/  FMNMX.FTZ R68, R15, R68, !PT ;  /* 0x000000440f447209 */ /* 0x000fe20007810000 */
[----:B------:R-:W2:Y:S01]  /*8aa0*/  SHFL.BFLY PT, R0, R9, 0x2, 0x1f ;  /* 0x0c401f0009007f89 */ /* 0x000ea200000e0000 */
[----:B------:R-:W-:-:S02]  /*8ab0*/  FMNMX.FTZ R8, R233, R8, !PT ;  /* 0x00000008e9087209 */ /* 0x000fc40007810000 */
[C---:B------:R-:W-:Y:S01]  /*8ac0*/  FSETP.NEU.FTZ.AND P1, PT, R68.reuse, -INF , PT ;  /* 0xff8000004400780b */ /* 0x040fe20003f3d000 */
[----:B------:R-:W-:Y:S01]  /*8ad0*/  FMUL.FTZ R213, R68, UR8 ;  /* 0x0000000844d57c20 */ /* 0x000fe20008410000 */
[----:B------:R-:W-:Y:S02]  /*8ae0*/  FMNMX.FTZ R8, R217, R8, !PT ;  /* 0x00000008d9087209 */ /* 0x000fe40007810000 */
[----:B------:R-:W-:Y:S02]  /*8af0*/  LEA R246, R6, R247, 0x1 ;  /* 0x000000f706f67211 */ /* 0x000fe400078e08ff */
[----:B------:R-:W-:Y:S02]  /*8b00*/  FMNMX.FTZ R8, R237, R8, !PT ;  /* 0x00000008ed087209 */ /* 0x000fe40007810000 */
[----:B------:R-:W-:Y:S01]  /*8b10*/  FSEL R213, R213, RZ, P1 ;  /* 0x000000ffd5d57208 */ /* 0x000fe20000800000 */
[----:B------:R-:W-:Y:S01]  /*8b20*/  LDSM.16.MT88.4 R184, [R246+0x8000] ;  /* 0x00800000f6b8783b */ /* 0x000fe20000004200 */
[----:B------:R-:W-:-:S02]  /*8b30*/  FMNMX.FTZ R8, R239, R8, !PT ;  /* 0x00000008ef087209 */ /* 0x000fc40007810000 */
[----:B------:R-:W-:Y:S01]  /*8b40*/  LEA R244, R6, R245, 0x1 ;  /* 0x000000f506f47211 */ /* 0x000fe200078e08ff */
[--C-:B------:R-:W-:Y:S01]  /*8b50*/  FFMA.FTZ R100, R92, UR8, -R213.reuse ;  /* 0x000000085c647c23 */ /* 0x100fe200080108d5 */
[----:B------:R-:W-:Y:S01]  /*8b60*/  FMNMX.FTZ R8, R207, R8, !PT ;  /* 0x00000008cf087209 */ /* 0x000fe20007810000 */
[--C-:B------:R-:W-:Y:S01]  /*8b70*/  FFMA.FTZ R99, R90, UR8, -R213.reuse ;  /* 0x000000085a637c23 */ /* 0x100fe200080108d5 */
[----:B-1----:R-:W-:Y:S01]  /*8b80*/  FMNMX.FTZ R2, R11, R2, !PT ;  /* 0x000000020b027209 */ /* 0x002fe20007810000 */
[--C-:B------:R-:W-:Y:S01]  /*8b90*/  FFMA.FTZ R98, R88, UR8, -R213.reuse ;  /* 0x0000000858627c23 */ /* 0x100fe200080108d5 */
[----:B------:R-:W-:Y:S01]  /*8ba0*/  FMNMX.FTZ R8, R205, R8, !PT ;  /* 0x00000008cd087209 */ /* 0x000fe20007810000 */
[--C-:B------:R-:W-:Y:S01]  /*8bb0*/  FFMA.FTZ R89, R86, UR8, -R213.reuse ;  /* 0x0000000856597c23 */ /* 0x100fe200080108d5 */
[C---:B------:R-:W-:Y:S01]  /*8bc0*/  FSETP.NEU.FTZ.AND P1, PT, R2.reuse, -INF , PT ;  /* 0xff8000000200780b */ /* 0x040fe20003f3d000 */
[----:B------:R-:W-:Y:S01]  /*8bd0*/  FMUL.FTZ R118, R2, UR8 ;  /* 0x0000000802767c20 */ /* 0x000fe20008410000 */
[----:B--2---:R-:W-:Y:S01]  /*8be0*/  FMNMX.FTZ R0, R9, R0, !PT ;  /* 0x0000000009007209 */ /* 0x004fe20007810000 */
[----:B------:R-:W-:Y:S01]  /*8bf0*/  MUFU.EX2 R100, R100 ;  /* 0x0000006400647308 */ /* 0x000fe20000000800 */
[----:B------:R-:W-:Y:S01]  /*8c00*/  FMNMX.FTZ R8, R199, R8, !PT ;  /* 0x00000008c7087209 */ /* 0x000fe20007810000 */
[--C-:B------:R-:W-:Y:S01]  /*8c10*/  FFMA.FTZ R86, R82, UR8, -R213.reuse ;  /* 0x0000000852567c23 */ /* 0x100fe200080108d5 */
[----:B------:R-:W-:Y:S01]  /*8c20*/  FSEL R118, R118, RZ, P1 ;  /* 0x000000ff76767208 */ /* 0x000fe20000800000 */
[----:B------:R-:W1:Y:S01]  /*8c30*/  SHFL.BFLY PT, R9, R0, 0x1, 0x1f ;  /* 0x0c201f0000097f89 */ /* 0x000e6200000e0000 */
[----:B------:R-:W-:Y:S01]  /*8c40*/  FMNMX.FTZ R8, R197, R8, !PT ;  /* 0x00000008c5087209 */ /* 0x000fe20007810000 */
[--C-:B------:R-:W-:Y:S01]  /*8c50*/  FFMA.FTZ R83, R30, UR8, -R213.reuse ;  /* 0x000000081e537c23 */ /* 0x100fe200080108d5 */
[--C-:B------:R-:W-:Y:S01]  /*8c60*/  FFMA.FTZ R69, R69, UR8, -R213.reuse ;  /* 0x0000000845457c23 */ /* 0x100fe200080108d5 */
[--C-:B------:R-:W-:Y:S01]  /*8c70*/  FFMA.FTZ R97, R79, UR8, -R118.reuse ;  /* 0x000000084f617c23 */ /* 0x100fe20008010876 */
[----:B------:R-:W-:Y:S01]  /*8c80*/  FMNMX.FTZ R8, R121, R8, !PT ;  /* 0x0000000879087209 */ /* 0x000fe20007810000 */
[--C-:B------:R-:W-:Y:S01]  /*8c90*/  FFMA.FTZ R96, R77, UR8, -R118.reuse ;  /* 0x000000084d607c23 */ /* 0x100fe20008010876 */
[--C-:B------:R-:W-:Y:S01]  /*8ca0*/  FFMA.FTZ R90, R71, UR8, -R118.reuse ;  /* 0x00000008475a7c23 */ /* 0x100fe20008010876 */
[--C-:B------:R-:W-:Y:S01]  /*8cb0*/  FFMA.FTZ R85, R31, UR8, -R118.reuse ;  /* 0x000000081f557c23 */ /* 0x100fe20008010876 */
[----:B------:R-:W-:Y:S01]  /*8cc0*/  FMNMX.FTZ R8, R131, R8, !PT ;  /* 0x0000000883087209 */ /* 0x000fe20007810000 */
[----:B------:R-:W2:Y:S01]  /*8cd0*/  MUFU.EX2 R99, R99 ;  /* 0x0000006300637308 */ /* 0x000ea20000000800 */
[--C-:B------:R-:W-:Y:S01]  /*8ce0*/  FFMA.FTZ R79, R27, UR8, -R118.reuse ;  /* 0x000000081b4f7c23 */ /* 0x100fe20008010876 */
        /* <DEDUP_REMOVED lines=8> */
[--C-:B------:R-:W-:Y:S01]  /*8d70*/  FFMA.FTZ R63, R63, UR8, -R213.reuse ;  /* 0x000000083f3f7c23 */ /* 0x100fe200080108d5 */
[----:B------:R-:W-:Y:S01]  /*8d80*/  FMNMX.FTZ R8, R116, R11, !PT ;  /* 0x0000000b74087209 */ /* 0x000fe20007810000 */
[--C-:B------:R-:W-:Y:S01]  /*8d90*/  FFMA.FTZ R62, R62, UR8, -R213.reuse ;  /* 0x000000083e3e7c23 */ /* 0x100fe200080108d5 */
[--C-:B------:R-:W-:Y:S01]  /*8da0*/  FFMA.FTZ R59, R46, UR8, -R213.reuse ;  /* 0x000000082e3b7c23 */ /* 0x100fe200080108d5 */
[----:B-1----:R-:W-:Y:S01]  /*8db0*/  FMNMX.FTZ R0, R0, R9, !PT ;  /* 0x0000000900007209 */ /* 0x002fe20007810000 */
[--C-:B------:R-:W-:Y:S01]  /*8dc0*/  FFMA.FTZ R58, R44, UR8, -R213.reuse ;  /* 0x000000082c3a7c23 */ /* 0x100fe200080108d5 */
[----:B------:R-:W-:Y:S01]  /*8dd0*/  FMNMX.FTZ R9, R115, R8, !PT ;  /* 0x0000000873097209 */ /* 0x000fe20007810000 */
[----:B------:R-:W1:Y:S01]  /*8de0*/  MUFU.EX2 R89, R89 ;  /* 0x0000005900597308 */ /* 0x000e620000000800 */
[C---:B------:R-:W-:Y:S01]  /*8df0*/  FSETP.NEU.FTZ.AND P1, PT, R0.reuse, -INF , PT ;  /* 0xff8000000000780b */ /* 0x040fe20003f3d000 */
[----:B------:R-:W-:Y:S01]  /*8e00*/  FMUL.FTZ R95, R0, UR8 ;  /* 0x00000008005f7c20 */ /* 0x000fe20008410000 */
[----:B------:R-:W-:Y:S01]  /*8e10*/  FMNMX.FTZ R12, R114, R9, !PT ;  /* 0x00000009720c7209 */ /* 0x000fe20007810000 */
[--C-:B------:R-:W-:Y:S01]  /*8e20*/  FFMA.FTZ R46, R45, UR8, -R118.reuse ;  /* 0x000000082d2e7c23 */ /* 0x100fe20008010876 */
[----:B------:R-:W-:Y:S01]  /*8e30*/  LDSM.16.MT88.4 R8, [R244+0x8000] ;  /* 0x00800000f408783b */ /* 0x000fe20000004200 */
[----:B--2---:R-:W-:Y:S01]  /*8e40*/  F2FP.BF16.F32.PACK_AB R188, R99, R100 ;  /* 0x0000006463bc723e */ /* 0x004fe200000010ff */
[--C-:B------:R-:W-:Y:S01]  /*8e50*/  FFMA.FTZ R45, R39, UR8, -R118.reuse ;  /* 0x00000008272d7c23 */ /* 0x100fe20008010876 */
[----:B------:R-:W-:Y:S01]  /*8e60*/  FMNMX.FTZ R12, R113, R12, !PT ;  /* 0x0000000c710c7209 */ /* 0x000fe20007810000 */
[----:B------:R-:W-:Y:S01]  /*8e70*/  MUFU.EX2 R97, R97 ;  /* 0x0000006100617308 */ /* 0x000fe20000000800 */
[----:B------:R-:W-:Y:S01]  /*8e80*/  FSEL R95, R95, RZ, P1 ;  /* 0x000000ff5f5f7208 */ /* 0x000fe20000800000 */
[--C-:B------:R-:W-:Y:S01]  /*8e90*/  FFMA.FTZ R44, R37, UR8, -R118.reuse ;  /* 0x00000008252c7c23 */ /* 0x100fe20008010876 */
[--C-:B------:R-:W-:Y:S01]  /*8ea0*/  FFMA.FTZ R47, R47, UR8, -R118.reuse ;  /* 0x000000082f2f7c23 */ /* 0x100fe20008010876 */
[----:B------:R-:W2:Y:S01]  /*8eb0*/  SHFL.BFLY PT, R3, R12, 0x2, 0x1f ;  /* 0x0c401f000c037f89 */ /* 0x000ea200000e0000 */
[----:B------:R-:W-:Y:S01]  /*8ec0*/  FFMA.FTZ R60, R60, UR8, -R213 ;  /* 0x000000083c3c7c23 */ /* 0x000fe200080108d5 */
[--C-:B------:R-:W-:Y:S01]  /*8ed0*/  FFMA.FTZ R102, R84, UR8, -R95.reuse ;  /* 0x0000000854667c23 */ /* 0x100fe2000801085f */
[--C-:B------:R-:W-:Y:S01]  /*8ee0*/  FFMA.FTZ R101, R80, UR8, -R95.reuse ;  /* 0x0000000850657c23 */ /* 0x100fe2000801085f */
[--C-:B------:R-:W-:Y:S01]  /*8ef0*/  FFMA.FTZ R92, R78, UR8, -R95.reuse ;  /* 0x000000084e5c7c23 */ /* 0x100fe2000801085f */
[--C-:B------:R-:W-:Y:S01]  /*8f00*/  FFMA.FTZ R87, R74, UR8, -R95.reuse ;  /* 0x000000084a577c23 */ /* 0x100fe2000801085f */
[----:B------:R-:W3:Y:S01]  /*8f10*/  MUFU.EX2 R96, R96 ;  /* 0x0000006000607308 */ /* 0x000ee20000000800 */
[--C-:B------:R-:W-:Y:S01]  /*8f20*/  FFMA.FTZ R74, R25, UR8, -R118.reuse ;  /* 0x00000008194a7c23 */ /* 0x100fe20008010876 */
[--C-:B------:R-:W-:Y:S01]  /*8f30*/  FFMA.FTZ R84, R26, UR8, -R95.reuse ;  /* 0x000000081a547c23 */ /* 0x100fe2000801085f */
[--C-:B------:R-:W-:Y:S01]  /*8f40*/  FFMA.FTZ R77, R24, UR8, -R95.reuse ;  /* 0x00000008184d7c23 */ /* 0x100fe2000801085f */
[--C-:B------:R-:W-:Y:S01]  /*8f50*/  FFMA.FTZ R67, R22, UR8, -R95.reuse ;  /* 0x0000000816437c23 */ /* 0x100fe2000801085f */
[----:B------:R-:W-:Y:S01]  /*8f60*/  LDSM.16.MT88.4 R24, [R247+0x8800] ;  /* 0x00880000f718783b */ /* 0x000fe20000004200 */
[----:B-1----:R-:W-:Y:S01]  /*8f70*/  F2FP.BF16.F32.PACK_AB R190, R89, R98 ;  /* 0x0000006259be723e */ /* 0x002fe200000010ff */
[----:B------:R-:W-:Y:S01]  /*8f80*/  FFMA.FTZ R72, R72, UR8, -R95 ;  /* 0x0000000848487c23 */ /* 0x000fe2000801085f */
[----:B------:R-:W-:Y:S01]  /*8f90*/  MUFU.EX2 R90, R90 ;  /* 0x0000005a005a7308 */ /* 0x000fe20000000800 */
[----:B------:R-:W-:Y:S01]  /*8fa0*/  LDSM.16.MT88.4 R20, [R246+0x8800] ;  /* 0x00880000f614783b */ /* 0x000fe20000004200 */
[----:B------:R-:W-:Y:S01]  /*8fb0*/  FFMA.FTZ R78, R28, UR8, -R213 ;  /* 0x000000081c4e7c23 */ /* 0x000fe200080108d5 */
[--C-:B------:R-:W-:Y:S01]  /*8fc0*/  FFMA.FTZ R66, R242, UR8, -R95.reuse ;  /* 0x00000008f2427c23 */ /* 0x100fe2000801085f */
[--C-:B------:R-:W-:Y:S01]  /*8fd0*/  FFMA.FTZ R43, R240, UR8, -R95.reuse ;  /* 0x00000008f02b7c23 */ /* 0x100fe2000801085f */
[--C-:B------:R-:W-:Y:S01]  /*8fe0*/  FFMA.FTZ R238, R238, UR8, -R95.reuse ;  /* 0x00000008eeee7c23 */ /* 0x100fe2000801085f */
[--C-:B------:R-:W-:Y:S01]  /*8ff0*/  FFMA.FTZ R40, R40, UR8, -R95.reuse ;  /* 0x0000000828287c23 */ /* 0x100fe2000801085f */
[--C-:B------:R-:W-:Y:S01]  /*9000*/  FFMA.FTZ R39, R234, UR8, -R95.reuse ;  /* 0x00000008ea277c23 */ /* 0x100fe2000801085f */
[----:B------:R-:W1:Y:S01]  /*9010*/  MUFU.EX2 R85, R85 ;  /* 0x0000005500557308 */ /* 0x000e620000000800 */
[----:B---3--:R-:W-:Y:S01]  /*9020*/  F2FP.BF16.F32.PACK_AB R160, R96, R97 ;  /* 0x0000006160a0723e */ /* 0x008fe200000010ff */
[--C-:B------:R-:W-:Y:S01]  /*9030*/  FFMA.FTZ R37, R38, UR8, -R95.reuse ;  /* 0x0000000826257c23 */ /* 0x100fe2000801085f */
[----:B--2---:R-:W-:Y:S01]  /*9040*/  FMNMX.FTZ R12, R12, R3, !PT ;  /* 0x000000030c0c7209 */ /* 0x004fe20007810000 */
[--C-:B------:R-:W-:Y:S01]  /*9050*/  FFMA.FTZ R222, R222, UR8, -R95.reuse ;  /* 0x00000008dede7c23 */ /* 0x100fe2000801085f */
[--C-:B------:R-:W-:Y:S01]  /*9060*/  FFMA.FTZ R215, R215, UR8, -R118.reuse ;  /* 0x00000008d7d77c23 */ /* 0x100fe20008010876 */
[--C-:B------:R-:W-:Y:S01]  /*9070*/  FFMA.FTZ R230, R230, UR8, -R95.reuse ;  /* 0x00000008e6e67c23 */ /* 0x100fe2000801085f */
[--C-:B------:R-:W-:Y:S01]  /*9080*/  FFMA.FTZ R229, R229, UR8, -R118.reuse ;  /* 0x00000008e5e57c23 */ /* 0x100fe20008010876 */
[----:B------:R-:W2:Y:S01]  /*9090*/  SHFL.BFLY PT, R3, R12, 0x1, 0x1f ;  /* 0x0c201f000c037f89 */ /* 0x000ea200000e0000 */
[----:B------:R-:W-:Y:S01]  /*90a0*/  MUFU.EX2 R102, R102 ;  /* 0x0000006600667308 */ /* 0x000fe20000000800 */
[--C-:B------:R-:W-:Y:S01]  /*90b0*/  FFMA.FTZ R225, R225, UR8, -R118.reuse ;  /* 0x00000008e1e17c23 */ /* 0x100fe20008010876 */
[--C-:B------:R-:W-:Y:S01]  /*90c0*/  FFMA.FTZ R226, R226, UR8, -R95.reuse ;  /* 0x00000008e2e27c23 */ /* 0x100fe2000801085f */
[----:B------:R-:W-:Y:S01]  /*90d0*/  FFMA.FTZ R212, R212, UR8, -R95 ;  /* 0x00000008d4d47c23 */ /* 0x000fe2000801085f */
[--C-:B------:R-:W-:Y:S01]  /*90e0*/  FFMA.FTZ R198, R198, UR8, -R213.reuse ;  /* 0x00000008c6c67c23 */ /* 0x100fe200080108d5 */
[--C-:B------:R-:W-:Y:S01]  /*90f0*/  FFMA.FTZ R130, R130, UR8, -R213.reuse ;  /* 0x0000000882827c23 */ /* 0x100fe200080108d5 */
[--C-:B------:R-:W-:Y:S01]  /*9100*/  FFMA.FTZ R210, R210, UR8, -R213.reuse ;  /* 0x00000008d2d27c23 */ /* 0x100fe200080108d5 */
[----:B------:R-:W-:Y:S01]  /*9110*/  FFMA.FTZ R126, R126, UR8, -R213 ;  /* 0x000000087e7e7c23 */ /* 0x000fe200080108d5 */
[----:B------:R-:W3:Y:S01]  /*9120*/  MUFU.EX2 R101, R101 ;  /* 0x0000006500657308 */ /* 0x000ee20000000800 */
[----:B-1----:R-:W-:Y:S01]  /*9130*/  F2FP.BF16.F32.PACK_AB R162, R85, R90 ;  /* 0x0000005a55a2723e */ /* 0x002fe200000010ff */
[--C-:B------:R-:W-:Y:S01]  /*9140*/  FFMA.FTZ R119, R119, UR8, -R118.reuse ;  /* 0x0000000877777c23 */ /* 0x100fe20008010876 */
[--C-:B------:R-:W-:Y:S01]  /*9150*/  FFMA.FTZ R125, R125, UR8, -R118.reuse ;  /* 0x000000087d7d7c23 */ /* 0x100fe20008010876 */
[--C-:B------:R-:W-:Y:S01]  /*9160*/  FFMA.FTZ R122, R122, UR8, -R95.reuse ;  /* 0x000000087a7a7c23 */ /* 0x100fe2000801085f */
[--C-:B------:R-:W-:Y:S01]  /*9170*/  FFMA.FTZ R112, R112, UR8, -R95.reuse ;  /* 0x0000000870707c23 */ /* 0x100fe2000801085f */
[----:B------:R-:W-:Y:S01]  /*9180*/  FFMA.FTZ R110, R110, UR8, -R95 ;  /* 0x000000086e6e7c23 */ /* 0x000fe2000801085f */
[----:B------:R-:W-:Y:S01]  /*9190*/  FFMA.FTZ R111, R111, UR8, -R118 ;  /* 0x000000086f6f7c23 */ /* 0x000fe20008010876 */
[----:B------:R-:W-:Y:S01]  /*91a0*/  MUFU.EX2 R92, R92 ;  /* 0x0000005c005c7308 */ /* 0x000fe20000000800 */
[----:B------:R-:W-:Y:S01]  /*91b0*/  FADD.FTZ R99, R100, R99 ;  /* 0x0000006364637221 */ /* 0x000fe20000010000 */
[----:B------:R-:W-:Y:S01]  /*91c0*/  FADD.FTZ R97, R97, R96 ;  /* 0x0000006061617221 */ /* 0x000fe20000010000 */
[--C-:B------:R-:W-:Y:S01]  /*91d0*/  FFMA.FTZ R206, R206, UR8, -R213.reuse ;  /* 0x00000008cece7c23 */ /* 0x100fe200080108d5 */
[----:B------:R-:W-:Y:S01]  /*91e0*/  FFMA.FTZ R204, R204, UR8, -R213 ;  /* 0x00000008cccc7c23 */ /* 0x000fe200080108d5 */
[----:B------:R-:W-:Y:S01]  /*91f0*/  FADD.FTZ R98, R98, R99 ;  /* 0x0000006362627221 */ /* 0x000fe20000010000 */
[----:B--2---:R-:W-:-:S02]  /*9200*/  FMNMX.FTZ R3, R12, R3, !PT ;  /* 0x000000030c037209 */ /* 0x004fc40007810000 */
[----:B------:R-:W1:Y:S01]  /*9210*/  MUFU.EX2 R87, R87 ;  /* 0x0000005700577308 */ /* 0x000e620000000800 */
[----:B------:R-:W2:Y:S01]  /*9220*/  LDSM.16.MT88.4 R12, [R244+0x8800] ;  /* 0x00880000f40c783b */ /* 0x000ea20000004200 */
[----:B---3--:R-:W-:Y:S01]  /*9230*/  F2FP.BF16.F32.PACK_AB R161, R101, R102 ;  /* 0x0000006665a1723e */ /* 0x008fe200000010ff */
[----:B------:R-:W-:Y:S01]  /*9240*/  FADD.FTZ R101, R102, R101 ;  /* 0x0000006566657221 */ /* 0x000fe20000010000 */
[C---:B------:R-:W-:Y:S01]  /*9250*/  FMUL.FTZ R120, R3.reuse, UR8 ;  /* 0x0000000803787c20 */ /* 0x040fe20008410000 */
[----:B------:R-:W-:-:S03]  /*9260*/  FSETP.NEU.FTZ.AND P1, PT, R3, -INF , PT ;  /* 0xff8000000300780b */ /* 0x000fc60003f3d000 */
[----:B------:R-:W-:Y:S01]  /*9270*/  MUFU.EX2 R86, R86 ;  /* 0x0000005600567308 */ /* 0x000fe20000000800 */
[----:B------:R-:W-:-:S05]  /*9280*/  FSEL R120, R120, RZ, P1 ;  /* 0x000000ff78787208 */ /* 0x000fca0000800000 */
[--C-:B------:R-:W-:Y:S01]  /*9290*/  FFMA.FTZ R104, R159, UR8, -R120.reuse ;  /* 0x000000089f687c23 */ /* 0x100fe20008010878 */
[--C-:B------:R-:W-:Y:S01]  /*92a0*/  FFMA.FTZ R103, R103, UR8, -R120.reuse ;  /* 0x0000000867677c23 */ /* 0x100fe20008010878 */
[--C-:B------:R-:W-:Y:S01]  /*92b0*/  FFMA.FTZ R91, R91, UR8, -R120.reuse ;  /* 0x000000085b5b7c23 */ /* 0x100fe20008010878 */
[--C-:B------:R-:W-:Y:S01]  /*92c0*/  FFMA.FTZ R88, R75, UR8, -R120.reuse ;  /* 0x000000084b587c23 */ /* 0x100fe20008010878 */
[----:B-1----:R-:W-:Y:S01]  /*92d0*/  F2FP.BF16.F32.PACK_AB R163, R87, R92 ;  /* 0x0000005c57a3723e */ /* 0x002fe200000010ff */
[----:B------:R-:W-:Y:S01]  /*92e0*/  FFMA.FTZ R75, R76, UR8, -R213 ;  /* 0x000000084c4b7c23 */ /* 0x000fe200080108d5 */
[----:B------:R-:W-:Y:S01]  /*92f0*/  MUFU.EX2 R104, R104 ;  /* 0x0000006800687308 */ /* 0x000fe20000000800 */
[--C-:B------:R-:W-:Y:S01]  /*9300*/  FFMA.FTZ R81, R81, UR8, -R120.reuse ;  /* 0x0000000851517c23 */ /* 0x100fe20008010878 */
[--C-:B------:R-:W-:Y:S01]  /*9310*/  FFMA.FTZ R80, R157, UR8, -R120.reuse ;  /* 0x000000089d507c23 */ /* 0x100fe20008010878 */
[--C-:B------:R-:W-:Y:S01]  /*9320*/  FFMA.FTZ R76, R169, UR8, -R120.reuse ;  /* 0x00000008a94c7c23 */ /* 0x100fe20008010878 */
[--C-:B------:R-:W-:Y:S01]  /*9330*/  FFMA.FTZ R73, R73, UR8, -R120.reuse ;  /* 0x0000000849497c23 */ /* 0x100fe20008010878 */
[C---:B------:R-:W-:Y:S01]  /*9340*/  HMMA.16816.F32.BF16 R140, R160.reuse, R176, RZ ;  /* 0x000000b0a08c723c */ /* 0x040fe200000418ff */
[----:B------:R-:W-:Y:S01]  /*9350*/  FFMA.FTZ R57, R50, UR8, -R120 ;  /* 0x0000000832397c23 */ /* 0x000fe20008010878 */
[--C-:B------:R-:W-:Y:S01]  /*9360*/  FFMA.FTZ R50, R48, UR8, -R118.reuse ;  /* 0x0000000830327c23 */ /* 0x100fe20008010876 */
[----:B------:R-:W1:Y:S01]  /*9370*/  MUFU.EX2 R103, R103 ;  /* 0x0000006700677308 */ /* 0x000e620000000800 */
[----:B------:R-:W-:Y:S01]  /*9380*/  FFMA.FTZ R48, R41, UR8, -R118 ;  /* 0x0000000829307c23 */ /* 0x000fe20008010876 */
[----:B------:R-:W-:Y:S01]  /*9390*/  FFMA.FTZ R41, R42, UR8, -R95 ;  /* 0x000000082a297c23 */ /* 0x000fe2000801085f */
[C---:B------:R-:W-:Y:S01]  /*93a0*/  HMMA.16816.F32.BF16 R132, R160.reuse, R178, RZ ;  /* 0x000000b2a084723c */ /* 0x040fe200000418ff */
[--C-:B------:R-:W-:Y:S01]  /*93b0*/  FFMA.FTZ R70, R70, UR8, -R120.reuse ;  /* 0x0000000846467c23 */ /* 0x100fe20008010878 */
[--C-:B------:R-:W-:Y:S01]  /*93c0*/  FFMA.FTZ R56, R243, UR8, -R120.reuse ;  /* 0x00000008f3387c23 */ /* 0x100fe20008010878 */
[--C-:B------:R-:W-:Y:S01]  /*93d0*/  FFMA.FTZ R55, R61, UR8, -R120.reuse ;  /* 0x000000083d377c23 */ /* 0x100fe20008010878 */
[--C-:B------:R-:W-:Y:S01]  /*93e0*/  FFMA.FTZ R61, R236, UR8, -R213.reuse ;  /* 0x00000008ec3d7c23 */ /* 0x100fe200080108d5 */
[----:B------:R-:W-:Y:S01]  /*93f0*/  MUFU.EX2 R91, R91 ;  /* 0x0000005b005b7308 */ /* 0x000fe20000000800 */
[C---:B------:R-:W-:Y:S01]  /*9400*/  HMMA.16816.F32.BF16 R148, R160.reuse, R184, RZ ;  /* 0x000000b8a094723c */ /* 0x040fe200000418ff */
[--C-:B------:R-:W-:Y:S01]  /*9410*/  FFMA.FTZ R54, R241, UR8, -R120.reuse ;  /* 0x00000008f1367c23 */ /* 0x100fe20008010878 */
[--C-:B------:R-:W-:Y:S01]  /*9420*/  FFMA.FTZ R53, R235, UR8, -R120.reuse ;  /* 0x00000008eb357c23 */ /* 0x100fe20008010878 */
[--C-:B------:R-:W-:Y:S01]  /*9430*/  FFMA.FTZ R52, R221, UR8, -R120.reuse ;  /* 0x00000008dd347c23 */ /* 0x100fe20008010878 */
[--C-:B------:R-:W-:Y:S01]  /*9440*/  FFMA.FTZ R51, R219, UR8, -R120.reuse ;  /* 0x00000008db337c23 */ /* 0x100fe20008010878 */
[--C-:B------:R-:W-:Y:S01]  /*9450*/  FFMA.FTZ R221, R218, UR8, -R213.reuse ;  /* 0x00000008dadd7c23 */ /* 0x100fe200080108d5 */
[C---:B------:R-:W-:Y:S01]  /*9460*/  HMMA.16816.F32.BF16 R136, R160.reuse, R186, RZ ;  /* 0x000000baa088723c */ /* 0x040fe200000418ff */
[----:B------:R-:W3:Y:S01]  /*9470*/  MUFU.EX2 R88, R88 ;  /* 0x0000005800587308 */ /* 0x000ee20000000800 */
[----:B-1----:R-:W-:Y:S01]  /*9480*/  F2FP.BF16.F32.PACK_AB R189, R103, R104 ;  /* 0x0000006867bd723e */ /* 0x002fe200000010ff */
[----:B------:R-:W-:Y:S01]  /*9490*/  FFMA.FTZ R218, R233, UR8, -R120 ;  /* 0x00000008e9da7c23 */ /* 0x000fe20008010878 */
[----:B------:R-:W-:Y:S01]  /*94a0*/  FFMA.FTZ R219, R214, UR8, -R213 ;  /* 0x00000008d6db7c23 */ /* 0x000fe200080108d5 */
[--C-:B------:R-:W-:Y:S01]  /*94b0*/  FFMA.FTZ R233, R232, UR8, -R95.reuse ;  /* 0x00000008e8e97c23 */ /* 0x100fe2000801085f */
[C---:B------:R-:W-:Y:S01]  /*94c0*/  HMMA.16816.F32.BF16 R152, R160.reuse, R192, RZ ;  /* 0x000000c0a098723c */ /* 0x040fe200000418ff */
[----:B------:R-:W-:Y:S01]  /*94d0*/  FFMA.FTZ R214, R35, UR8, -R118 ;  /* 0x0000000823d67c23 */ /* 0x000fe20008010876 */
[--C-:B------:R-:W-:Y:S01]  /*94e0*/  FFMA.FTZ R235, R34, UR8, -R95.reuse ;  /* 0x0000000822eb7c23 */ /* 0x100fe2000801085f */
[----:B------:R-:W-:Y:S01]  /*94f0*/  MUFU.EX2 R82, R82 ;  /* 0x0000005200527308 */ /* 0x000fe20000000800 */
[--C-:B------:R-:W-:Y:S01]  /*9500*/  FFMA.FTZ R232, R32, UR8, -R95.reuse ;  /* 0x0000000820e87c23 */ /* 0x100fe2000801085f */
[--C-:B------:R-:W-:Y:S01]  /*9510*/  FFMA.FTZ R217, R217, UR8, -R120.reuse ;  /* 0x00000008d9d97c23 */ /* 0x100fe20008010878 */
[C---:B------:R-:W-:Y:S01]  /*9520*/  HMMA.16816.F32.BF16 R144, R160.reuse, R194, RZ ;  /* 0x000000c2a090723c */ /* 0x040fe200000418ff */
[--C-:B------:R-:W-:Y:S01]  /*9530*/  FFMA.FTZ R237, R237, UR8, -R120.reuse ;  /* 0x00000008eded7c23 */ /* 0x100fe20008010878 */
[----:B------:R-:W-:Y:S01]  /*9540*/  FFMA.FTZ R234, R239, UR8, -R120 ;  /* 0x00000008efea7c23 */ /* 0x000fe20008010878 */
[----:B------:R-:W-:Y:S01]  /*9550*/  FFMA.FTZ R236, R227, UR8, -R118 ;  /* 0x00000008e3ec7c23 */ /* 0x000fe20008010876 */
[----:B------:R-:W-:Y:S01]  /*9560*/  FFMA.FTZ R227, R224, UR8, -R95 ;  /* 0x00000008e0e37c23 */ /* 0x000fe2000801085f */
[----:B------:R-:W1:Y:S01]  /*9570*/  MUFU.EX2 R79, R79 ;  /* 0x0000004f004f7308 */ /* 0x000e620000000800 */
[----:B---3--:R-:W-:Y:S01]  /*9580*/  F2FP.BF16.F32.PACK_AB R191, R88, R91 ;  /* 0x0000005b58bf723e */ /* 0x008fe200000010ff */
[----:B------:R-:W-:Y:S01]  /*9590*/  HMMA.16816.F32.BF16 R164, R160, R8, RZ ;  /* 0x00000008a0a4723c */ /* 0x000fe200000418ff */
[--C-:B------:R-:W-:Y:S01]  /*95a0*/  FFMA.FTZ R239, R196, UR8, -R213.reuse ;  /* 0x00000008c4ef7c23 */ /* 0x100fe200080108d5 */
[--C-:B------:R-:W-:Y:S01]  /*95b0*/  FFMA.FTZ R241, R128, UR8, -R213.reuse ;  /* 0x0000000880f17c23 */ /* 0x100fe200080108d5 */
[--C-:B------:R-:W-:Y:S01]  /*95c0*/  FFMA.FTZ R128, R207, UR8, -R120.reuse ;  /* 0x00000008cf807c23 */ /* 0x100fe20008010878 */
[--C-:B------:R-:W-:Y:S01]  /*95d0*/  FFMA.FTZ R205, R205, UR8, -R120.reuse ;  /* 0x00000008cdcd7c23 */ /* 0x100fe20008010878 */
[--C-:B------:R-:W-:Y:S01]  /*95e0*/  FFMA.FTZ R196, R199, UR8, -R120.reuse ;  /* 0x00000008c7c47c23 */ /* 0x100fe20008010878 */
[C---:B------:R-:W-:Y:S01]  /*95f0*/  HMMA.16816.F32.BF16 R156, R188.reuse, R176, RZ ;  /* 0x000000b0bc9c723c */ /* 0x040fe200000418ff */
[----:B------:R-:W-:Y:S01]  /*9600*/  MUFU.EX2 R74, R74 ;  /* 0x0000004a004a7308 */ /* 0x000fe20000000800 */
[----:B------:R-:W-:Y:S01]  /*9610*/  FFMA.FTZ R197, R197, UR8, -R120 ;  /* 0x00000008c5c57c23 */ /* 0x000fe20008010878 */
[--C-:B------:R-:W-:Y:S01]  /*9620*/  FFMA.FTZ R207, R211, UR8, -R213.reuse ;  /* 0x00000008d3cf7c23 */ /* 0x100fe200080108d5 */
[--C-:B------:R-:W-:Y:S01]  /*9630*/  FFMA.FTZ R199, R209, UR8, -R213.reuse ;  /* 0x00000008d1c77c23 */ /* 0x100fe200080108d5 */
[--C-:B------:R-:W-:Y:S01]  /*9640*/  FFMA.FTZ R211, R202, UR8, -R213.reuse ;  /* 0x00000008cad37c23 */ /* 0x100fe200080108d5 */
[C---:B------:R-:W-:Y:S01]  /*9650*/  HMMA.16816.F32.BF16 R168, R188.reuse, R184, RZ ;  /* 0x000000b8bca8723c */ /* 0x040fe200000418ff */
[----:B------:R-:W-:Y:S01]  /*9660*/  FFMA.FTZ R209, R208, UR8, -R213 ;  /* 0x00000008d0d17c23 */ /* 0x000fe200080108d5 */
[----:B------:R-:W-:Y:S01]  /*9670*/  FFMA.FTZ R224, R123, UR8, -R118 ;  /* 0x000000087be07c23 */ /* 0x000fe20008010876 */
[----:B------:R-:W3:Y:S01]  /*9680*/  MUFU.EX2 R71, R71 ;  /* 0x0000004700477308 */ /* 0x000ee20000000800 */
[----:B-1----:R-:W-:Y:S01]  /*9690*/  F2FP.BF16.F32.PACK_AB R28, R79, R82 ;  /* 0x000000524f1c723e */ /* 0x002fe200000010ff */
[--C-:B------:R-:W-:Y:S01]  /*96a0*/  FFMA.FTZ R121, R121, UR8, -R120.reuse ;  /* 0x0000000879797c23 */ /* 0x100fe20008010878 */
[C---:B------:R-:W-:Y:S01]  /*96b0*/  HMMA.16816.F32.BF16 R172, R188.reuse, R192, RZ ;  /* 0x000000c0bcac723c */ /* 0x040fe200000418ff */
[--C-:B------:R-:W-:Y:S01]  /*96c0*/  FFMA.FTZ R208, R131, UR8, -R120.reuse ;  /* 0x0000000883d07c23 */ /* 0x100fe20008010878 */
[--C-:B------:R-:W-:Y:S01]  /*96d0*/  FFMA.FTZ R129, R129, UR8, -R120.reuse ;  /* 0x0000000881817c23 */ /* 0x100fe20008010878 */
[----:B------:R-:W-:Y:S01]  /*96e0*/  FFMA.FTZ R123, R124, UR8, -R95 ;  /* 0x000000087c7b7c23 */ /* 0x000fe2000801085f */
[--C-:B------:R-:W-:Y:S01]  /*96f0*/  FFMA.FTZ R117, R117, UR8, -R120.reuse ;  /* 0x0000000875757c23 */ /* 0x100fe20008010878 */
[----:B------:R-:W-:Y:S01]  /*9700*/  MUFU.EX2 R84, R84 ;  /* 0x0000005400547308 */ /* 0x000fe20000000800 */
[C---:B------:R-:W-:Y:S01]  /*9710*/  HMMA.16816.F32.BF16 R176, R188.reuse, R178, RZ ;  /* 0x000000b2bcb0723c */ /* 0x040fe200000418ff */
[----:B------:R-:W-:Y:S01]  /*9720*/  FADD.FTZ R104, R104, R103 ;  /* 0x0000006768687221 */ /* 0x000fe20000010000 */
[--C-:B------:R-:W-:Y:S01]  /*9730*/  FFMA.FTZ R116, R116, UR8, -R120.reuse ;  /* 0x0000000874747c23 */ /* 0x100fe20008010878 */
[--C-:B------:R-:W-:Y:S01]  /*9740*/  FFMA.FTZ R115, R115, UR8, -R120.reuse ;  /* 0x0000000873737c23 */ /* 0x100fe20008010878 */
[----:B------:R-:W-:Y:S01]  /*9750*/  FFMA.FTZ R114, R114, UR8, -R120 ;  /* 0x0000000872727c23 */ /* 0x000fe20008010878 */
[----:B------:R-:W-:Y:S01]  /*9760*/  FADD.FTZ R91, R91, R104 ;  /* 0x000000685b5b7221 */ /* 0x000fe20000010000 */
[----:B------:R-:W-:Y:S01]  /*9770*/  HMMA.16816.F32.BF16 R184, R188, R186, RZ ;  /* 0x000000babcb8723c */ /* 0x000fe200000418ff */
[----:B------:R-:W1:Y:S01]  /*9780*/  MUFU.EX2 R77, R77 ;  /* 0x0000004d004d7308 */ /* 0x000e620000000800 */
[----:B---3--:R-:W-:Y:S01]  /*9790*/  F2FP.BF16.F32.PACK_AB R30, R71, R74 ;  /* 0x0000004a471e723e */ /* 0x008fe200000010ff */
[----:B------:R-:W-:-:S03]  /*97a0*/  FFMA.FTZ R113, R113, UR8, -R120 ;  /* 0x0000000871717c23 */ /* 0x000fc60008010878 */
[C---:B------:R-:W-:Y:S03]  /*97b0*/  HMMA.16816.F32.BF16 R192, R188.reuse, R194, RZ ;  /* 0x000000c2bcc0723c */ /* 0x040fe600000418ff */
[----:B------:R-:W-:Y:S03]  /*97c0*/  MUFU.EX2 R72, R72 ;  /* 0x0000004800487308 */ /* 0x000fe60000000800 */
[----:B------:R-:W-:Y:S05]  /*97d0*/  HMMA.16816.F32.BF16 R180, R188, R8, RZ ;  /* 0x00000008bcb4723c */ /* 0x000fea00000418ff */
[----:B------:R-:W3:Y:S01]  /*97e0*/  MUFU.EX2 R67, R67 ;  /* 0x0000004300437308 */ /* 0x000ee20000000800 */
[----:B------:R-:W-:Y:S01]  /*97f0*/  HMMA.16816.F32.BF16 R160, R160, R10, RZ ;  /* 0x0000000aa0a0723c */ /* 0x000fe200000418ff */
[----:B-1----:R-:W-:-:S05]  /*9800*/  F2FP.BF16.F32.PACK_AB R29, R77, R84 ;  /* 0x000000544d1d723e */ /* 0x002fca00000010ff */
[----:B------:R-:W-:Y:S01]  /*9810*/  HMMA.16816.F32.BF16 R188, R188, R10, RZ ;  /* 0x0000000abcbc723c */ /* 0x000fe200000418ff */
[----:B------:R-:W1:Y:S08]  /*9820*/  MUFU.EX2 R83, R83 ;  /* 0x0000005300537308 */ /* 0x000e700000000800 */
[----:B------:R-:W-:Y:S01]  /*9830*/  MUFU.EX2 R78, R78 ;  /* 0x0000004e004e7308 */ /* 0x000fe20000000800 */
[----:B---3--:R-:W-:-:S07]  /*9840*/  F2FP.BF16.F32.PACK_AB R31, R67, R72 ;  /* 0x00000048431f723e */ /* 0x008fce00000010ff */
[----:B------:R-:W3:Y:S01]  /*9850*/  MUFU.EX2 R75, R75 ;  /* 0x0000004b004b7308 */ /* 0x000ee20000000800 */
[----:B-1----:R-:W-:Y:S01]  /*9860*/  F2FP.BF16.F32.PACK_AB R8, R83, R86 ;  /* 0x000000565308723e */ /* 0x002fe200000010ff */
[C---:B------:R-:W-:Y:S06]  /*9870*/  HMMA.16816.F32.BF16 R140, R28.reuse, R24, R140 ;  /* 0x000000181c8c723c */ /* 0x040fec000004188c */
[----:B------:R-:W-:Y:S01]  /*9880*/  MUFU.EX2 R81, R81 ;  /* 0x0000005100517308 */ /* 0x000fe20000000800 */
[C---:B------:R-:W-:Y:S06]  /*9890*/  HMMA.16816.F32.BF16 R132, R28.reuse, R26, R132 ;  /* 0x0000001a1c84723c */ /* 0x040fec0000041884 */
[----:B------:R-:W-:Y:S01]  /*98a0*/  HMMA.16816.F32.BF16 R148, R28, R20, R148 ;  /* 0x000000141c94723c */ /* 0x000fe20000041894 */
[----:B------:R-:W1:Y:S01]  /*98b0*/  MUFU.EX2 R80, R80 ;  /* 0x0000005000507308 */ /* 0x000e620000000800 */
[----:B---3--:R-:W-:-:S04]  /*98c0*/  F2FP.BF16.F32.PACK_AB R10, R75, R78 ;  /* 0x0000004e4b0a723e */ /* 0x008fc800000010ff */
[C---:B------:R-:W-:Y:S03]  /*98d0*/  HMMA.16816.F32.BF16 R136, R28.reuse, R22, R136 ;  /* 0x000000161c88723c */ /* 0x040fe60000041888 */
[----:B------:R-:W-:Y:S03]  /*98e0*/  MUFU.EX2 R76, R76 ;  /* 0x0000004c004c7308 */ /* 0x000fe60000000800 */
[C---:B------:R-:W-:Y:S05]  /*98f0*/  HMMA.16816.F32.BF16 R152, R28.reuse, R16, R152 ;  /* 0x000000101c98723c */ /* 0x040fea0000041898 */
[----:B------:R-:W3:Y:S01]  /*9900*/  MUFU.EX2 R73, R73 ;  /* 0x0000004900497308 */ /* 0x000ee20000000800 */
[----:B-1----:R-:W-:Y:S01]  /*9910*/  F2FP.BF16.F32.PACK_AB R9, R80, R81 ;  /* 0x000000515009723e */ /* 0x002fe200000010ff */
[C---:B------:R-:W-:Y:S06]  /*9920*/  HMMA.16816.F32.BF16 R144, R28.reuse, R18, R144 ;  /* 0x000000121c90723c */ /* 0x040fec0000041890 */
[C---:B--2---:R-:W-:Y:S01]  /*9930*/  HMMA.16816.F32.BF16 R164, R28.reuse, R12, R164 ;  /* 0x0000000c1ca4723c */ /* 0x044fe200000418a4 */
[----:B------:R-:W-:Y:S05]  /*9940*/  MUFU.EX2 R65, R65 ;  /* 0x0000004100417308 */ /* 0x000fea0000000800 */
[----:B------:R-:W-:Y:S01]  /*9950*/  HMMA.16816.F32.BF16 R160, R28, R14, R160 ;  /* 0x0000000e1ca0723c */ /* 0x000fe200000418a0 */
[----:B------:R-:W-:Y:S01]  /*9960*/  LDSM.16.MT88.4 R28, [R244+0xa000] ;  /* 0x00a00000f41c783b */ /* 0x000fe20000004200 */
[----:B---3--:R-:W-:Y:S01]  /*9970*/  F2FP.BF16.F32.PACK_AB R11, R73, R76 ;  /* 0x0000004c490b723e */ /* 0x008fe200000010ff */
[----:B------:R-:W1:Y:S06]  /*9980*/  MUFU.EX2 R50, R50 ;  /* 0x0000003200327308 */ /* 0x000e6c0000000800 */
[C---:B------:R-:W-:Y:S02]  /*9990*/  HMMA.16816.F32.BF16 R156, R8.reuse, R24, R156 ;  /* 0x00000018089c723c */ /* 0x040fe4000004189c */
[----:B------:R-:W-:Y:S04]  /*99a0*/  MUFU.EX2 R49, R49 ;  /* 0x0000003100317308 */ /* 0x000fe80000000800 */
[C---:B------:R-:W-:Y:S01]  /*99b0*/  HMMA.16816.F32.BF16 R176, R8.reuse, R26, R176 ;  /* 0x0000001a08b0723c */ /* 0x040fe200000418b0 */
[----:B------:R-:W2:Y:S03]  /*99c0*/  LDSM.16.MT88.4 R24, [R247+0x9000] ;  /* 0x00900000f718783b */ /* 0x000ea60000004200 */
[----:B------:R-:W-:Y:S02]  /*99d0*/  MUFU.EX2 R48, R48 ;  /* 0x0000003000307308 */ /* 0x000fe40000000800 */
[C---:B------:R-:W-:Y:S06]  /*99e0*/  HMMA.16816.F32.BF16 R168, R8.reuse, R20, R168 ;  /* 0x0000001408a8723c */ /* 0x040fec00000418a8 */
[C---:B------:R-:W-:Y:S01]  /*99f0*/  HMMA.16816.F32.BF16 R184, R8.reuse, R22, R184 ;  /* 0x0000001608b8723c */ /* 0x040fe200000418b8 */
[----:B------:R-:W3:Y:S01]  /*9a00*/  LDSM.16.MT88.4 R20, [R246+0x9000] ;  /* 0x00900000f614783b */ /* 0x000ee20000004200 */
[----:B------:R-:W-:Y:S04]  /*9a10*/  MUFU.EX2 R66, R66 ;  /* 0x0000004200427308 */ /* 0x000fe80000000800 */
[C---:B------:R-:W-:Y:S04]  /*9a20*/  HMMA.16816.F32.BF16 R172, R8.reuse, R16, R172 ;  /* 0x0000001008ac723c */ /* 0x040fe800000418ac */
[----:B------:R-:W4:Y:S02]  /*9a30*/  MUFU.EX2 R43, R43 ;  /* 0x0000002b002b7308 */ /* 0x000f240000000800 */
[C---:B------:R-:W-:Y:S01]  /*9a40*/  HMMA.16816.F32.BF16 R192, R8.reuse, R18, R192 ;  /* 0x0000001208c0723c */ /* 0x040fe200000418c0 */
[----:B------:R-:W5:Y:S05]  /*9a50*/  LDSM.16.MT88.4 R16, [R245+0x9000] ;  /* 0x00900000f510783b */ /* 0x000f6a0000004200 */
[C---:B------:R-:W-:Y:S01]  /*9a60*/  HMMA.16816.F32.BF16 R180, R8.reuse, R12, R180 ;  /* 0x0000000c08b4723c */ /* 0x040fe200000418b4 */
[----:B------:R2:W-:Y:S05]  /*9a70*/  MUFU.EX2 R42, R238 ;  /* 0x000000ee002a7308 */ /* 0x0005ea0000000800 */
[----:B------:R-:W-:Y:S01]  /*9a80*/  HMMA.16816.F32.BF16 R188, R8, R14, R188 ;  /* 0x0000000e08bc723c */ /* 0x000fe200000418bc */
[----:B------:R-:W5:Y:S02]  /*9a90*/  LDSM.16.MT88.4 R12, [R244+0x9000] ;  /* 0x00900000f40c783b */ /* 0x000f640000004200 */
[----:B------:R-:W3:Y:S04]  /*9aa0*/  MUFU.EX2 R41, R41 ;  /* 0x0000002900297308 */ /* 0x000ee80000000800 */
[----:B-1----:R-:W-:-:S02]  /*9ab0*/  F2FP.BF16.F32.PACK_AB R8, R50, R65 ;  /* 0x000000413208723e */ /* 0x002fc400000010ff */
[----:B----4-:R-:W-:Y:S02]  /*9ac0*/  F2FP.BF16.F32.PACK_AB R9, R43, R66 ;  /* 0x000000422b09723e */ /* 0x010fe400000010ff */
[----:B------:R-:W-:Y:S01]  /*9ad0*/  MUFU.EX2 R69, R69 ;  /* 0x0000004500457308 */ /* 0x000fe20000000800 */
[----:B------:R-:W-:Y:S01]  /*9ae0*/  F2FP.BF16.F32.PACK_AB R10, R48, R49 ;  /* 0x00000031300a723e */ /* 0x000fe200000010ff */
[----:B--2---:R-:W-:Y:S01]  /*9af0*/  FFMA.FTZ R238, R223, UR8, -R118 ;  /* 0x00000008dfee7c23 */ /* 0x004fe20008010876 */
[----:B------:R-:W-:-:S05]  /*9b00*/  FFMA.FTZ R223, R228, UR8, -R95 ;  /* 0x00000008e4df7c23 */ /* 0x000fca000801085f */
[----:B------:R-:W1:Y:S01]  /*9b10*/  MUFU.EX2 R64, R64 ;  /* 0x0000004000407308 */ /* 0x000e620000000800 */
[----:B---3--:R-:W-:-:S07]  /*9b20*/  F2FP.BF16.F32.PACK_AB R11, R41, R42 ;  /* 0x0000002a290b723e */ /* 0x008fce00000010ff */
[----:B------:R-:W-:Y:S01]  /*9b30*/  MUFU.EX2 R63, R63 ;  /* 0x0000003f003f7308 */ /* 0x000fe20000000800 */
[C---:B------:R-:W-:Y:S06]  /*9b40*/  HMMA.16816.F32.BF16 R140, R8.reuse, R24, R140 ;  /* 0x00000018088c723c */ /* 0x040fec000004188c */
[C---:B------:R-:W-:Y:S01]  /*9b50*/  HMMA.16816.F32.BF16 R132, R8.reuse, R26, R132 ;  /* 0x0000001a0884723c */ /* 0x040fe20000041884 */
[----:B------:R-:W-:Y:S05]  /*9b60*/  MUFU.EX2 R62, R62 ;  /* 0x0000003e003e7308 */ /* 0x000fea0000000800 */
[C---:B------:R-:W-:Y:S03]  /*9b70*/  HMMA.16816.F32.BF16 R148, R8.reuse, R20, R148 ;  /* 0x000000140894723c */ /* 0x040fe60000041894 */
        /* <DEDUP_REMOVED lines=13> */
[----:B------:R-:W1:Y:S01]  /*9c50*/  MUFU.EX2 R46, R46 ;  /* 0x0000002e002e7308 */ /* 0x000e620000000800 */
[----:B---3--:R-:W-:-:S07]  /*9c60*/  F2FP.BF16.F32.PACK_AB R11, R55, R56 ;  /* 0x00000038370b723e */ /* 0x008fce00000010ff */
        /* <DEDUP_REMOVED lines=13> */
[----:B------:R4:W-:Y:S03]  /*9d40*/  MUFU.EX2 R38, R222 ;  /* 0x000000de00267308 */ /* 0x0009e60000000800 */
[C---:B------:R-:W-:Y:S05]  /*9d50*/  HMMA.16816.F32.BF16 R180, R8.reuse, R12, R180 ;  /* 0x0000000c08b4723c */ /* 0x040fea00000418b4 */
[----:B------:R-:W2:Y:S01]  /*9d60*/  MUFU.EX2 R37, R37 ;  /* 0x0000002500257308 */ /* 0x000ea20000000800 */
[----:B------:R-:W-:Y:S01]  /*9d70*/  HMMA.16816.F32.BF16 R188, R8, R14, R188 ;  /* 0x0000000e08bc723c */ /* 0x000fe200000418bc */
[----:B------:R-:W5:Y:S06]  /*9d80*/  LDSM.16.MT88.4 R12, [R244+0x9800] ;  /* 0x00980000f40c783b */ /* 0x000f6c0000004200 */
[----:B------:R-:W-:Y:S01]  /*9d90*/  MUFU.EX2 R61, R61 ;  /* 0x0000003d003d7308 */ /* 0x000fe20000000800 */
[----:B-1----:R-:W-:Y:S01]  /*9da0*/  F2FP.BF16.F32.PACK_AB R8, R46, R47 ;  /* 0x0000002f2e08723e */ /* 0x002fe200000010ff */
[--C-:B----4-:R-:W-:Y:S01]  /*9db0*/  FFMA.FTZ R222, R220, UR8, -R213.reuse ;  /* 0x00000008dcde7c23 */ /* 0x110fe200080108d5 */
[----:B------:R-:W-:Y:S01]  /*9dc0*/  F2FP.BF16.F32.PACK_AB R9, R39, R40 ;  /* 0x000000282709723e */ /* 0x000fe200000010ff */
[----:B------:R-:W-:Y:S01]  /*9dd0*/  FFMA.FTZ R220, R216, UR8, -R213 ;  /* 0x00000008d8dc7c23 */ /* 0x000fe200080108d5 */
[----:B------:R-:W-:Y:S01]  /*9de0*/  F2FP.BF16.F32.PACK_AB R10, R44, R45 ;  /* 0x0000002d2c0a723e */ /* 0x000fe200000010ff */
[--C-:B------:R-:W-:Y:S01]  /*9df0*/  FFMA.FTZ R216, R231, UR8, -R118.reuse ;  /* 0x00000008e7d87c23 */ /* 0x100fe20008010876 */
[----:B------:R-:W-:Y:S01]  /*9e00*/  FFMA.FTZ R231, R33, UR8, -R118 ;  /* 0x0000000821e77c23 */ /* 0x000fe20008010876 */
[----:B------:R-:W1:Y:S01]  /*9e10*/  MUFU.EX2 R60, R60 ;  /* 0x0000003c003c7308 */ /* 0x000e620000000800 */
[----:B--2---:R-:W-:Y:S01]  /*9e20*/  F2FP.BF16.F32.PACK_AB R11, R37, R38 ;  /* 0x00000026250b723e */ /* 0x004fe200000010ff */
[----:B------:R-:W-:Y:S06]  /*9e30*/  LDSM.16.MT88.4 R32, [R245+0xa000] ;  /* 0x00a00000f520783b */ /* 0x000fec0000004200 */
[----:B------:R-:W-:Y:S01]  /*9e40*/  MUFU.EX2 R59, R59 ;  /* 0x0000003b003b7308 */ /* 0x000fe20000000800 */
[C---:B------:R-:W-:Y:S06]  /*9e50*/  HMMA.16816.F32.BF16 R140, R8.reuse, R24, R140 ;  /* 0x00000018088c723c */ /* 0x040fec000004188c */
        /* <DEDUP_REMOVED lines=38> */
[----:B----4-:R-:W-:Y:S02]  /*a0c0*/  F2FP.BF16.F32.PACK_AB R9, R233, R230 ;  /* 0x000000e6e909723e */ /* 0x010fe400000010ff */
[----:B------:R-:W-:-:S03]  /*a0d0*/  F2FP.BF16.F32.PACK_AB R10, R231, R214 ;  /* 0x000000d6e70a723e */ /* 0x000fc600000010ff */
[----:B------:R-:W1:Y:S01]  /*a0e0*/  MUFU.EX2 R221, R221 ;  /* 0x000000dd00dd7308 */ /* 0x000e620000000800 */
[----:B--2---:R-:W-:-:S07]  /*a0f0*/  F2FP.BF16.F32.PACK_AB R11, R232, R235 ;  /* 0x000000ebe80b723e */ /* 0x004fce00000010ff */
        /* <DEDUP_REMOVED lines=8> */
[C---:B------:R-:W-:Y:S06]  /*a180*/  HMMA.16816.F32.BF16 R152, R8.reuse, R32, R152 ;  /* 0x000000200898723c */ /* 0x040fec0000041898 */
        /* <DEDUP_REMOVED lines=23> */
[----:B------:R-:W3:Y:S02]  /*a300*/  LDSM.16.MT88.4 R32, [R244+0xb000] ;  /* 0x00b00000f420783b */ /* 0x000ee40000004200 */
[----:B------:R-:W-:Y:S03]  /*a310*/  MUFU.EX2 R227, R227 ;  /* 0x000000e300e37308 */ /* 0x000fe60000000800 */
[C---:B------:R-:W-:Y:S05]  /*a320*/  HMMA.16816.F32.BF16 R180, R8.reuse, R28, R180 ;  /* 0x0000001c08b4723c */ /* 0x040fea00000418b4 */
[----:B------:R-:W5:Y:S01]  /*a330*/  MUFU.EX2 R212, R212 ;  /* 0x000000d400d47308 */ /* 0x000f620000000800 */
[----:B------:R-:W-:Y:S01]  /*a340*/  HMMA.16816.F32.BF16 R188, R8, R30, R188 ;  /* 0x0000001e08bc723c */ /* 0x000fe200000418bc */
[----:B------:R-:W3:Y:S06]  /*a350*/  LDSM.16.MT88.4 R28, [R247+0xb000] ;  /* 0x00b00000f71c783b */ /* 0x000eec0000004200 */
[----:B------:R-:W-:Y:S01]  /*a360*/  MUFU.EX2 R198, R198 ;  /* 0x000000c600c67308 */ /* 0x000fe20000000800 */
[----:B-1----:R-:W-:-:S02]  /*a370*/  F2FP.BF16.F32.PACK_AB R8, R236, R229 ;  /* 0x000000e5ec08723e */ /* 0x002fc400000010ff */
[----:B----4-:R-:W-:Y:S02]  /*a380*/  F2FP.BF16.F32.PACK_AB R9, R226, R223 ;  /* 0x000000dfe209723e */ /* 0x010fe400000010ff */
[----:B------:R-:W-:-:S03]  /*a390*/  F2FP.BF16.F32.PACK_AB R10, R238, R225 ;  /* 0x000000e1ee0a723e */ /* 0x000fc600000010ff */
[----:B------:R-:W1:Y:S01]  /*a3a0*/  MUFU.EX2 R239, R239 ;  /* 0x000000ef00ef7308 */ /* 0x000e620000000800 */
[----:B-----5:R-:W-:-:S07]  /*a3b0*/  F2FP.BF16.F32.PACK_AB R11, R212, R227 ;  /* 0x000000e3d40b723e */ /* 0x020fce00000010ff */
[----:B------:R-:W-:Y:S01]  /*a3c0*/  MUFU.EX2 R130, R130 ;  /* 0x0000008200827308 */ /* 0x000fe20000000800 */
[C---:B------:R-:W-:Y:S06]  /*a3d0*/  HMMA.16816.F32.BF16 R140, R8.reuse, R24, R140 ;  /* 0x00000018088c723c */ /* 0x040fec000004188c */
[C---:B------:R-:W-:Y:S01]  /*a3e0*/  HMMA.16816.F32.BF16 R132, R8.reuse, R26, R132 ;  /* 0x0000001a0884723c */ /* 0x040fe20000041884 */
[----:B------:R-:W-:Y:S05]  /*a3f0*/  MUFU.EX2 R241, R241 ;  /* 0x000000f100f17308 */ /* 0x000fea0000000800 */
[C---:B------:R-:W-:Y:S03]  /*a400*/  HMMA.16816.F32.BF16 R148, R8.reuse, R20, R148 ;  /* 0x000000140894723c */ /* 0x040fe60000041894 */
[----:B------:R-:W-:Y:S03]  /*a410*/  MUFU.EX2 R128, R128 ;  /* 0x0000008000807308 */ /* 0x000fe60000000800 */
[C---:B------:R-:W-:Y:S05]  /*a420*/  HMMA.16816.F32.BF16 R136, R8.reuse, R22, R136 ;  /* 0x000000160888723c */ /* 0x040fea0000041888 */
[----:B------:R-:W4:Y:S01]  /*a430*/  MUFU.EX2 R205, R205 ;  /* 0x000000cd00cd7308 */ /* 0x000f220000000800 */
[C---:B--2---:R-:W-:Y:S06]  /*a440*/  HMMA.16816.F32.BF16 R152, R8.reuse, R16, R152 ;  /* 0x000000100898723c */ /* 0x044fec0000041898 */
[C---:B------:R-:W-:Y:S01]  /*a450*/  HMMA.16816.F32.BF16 R144, R8.reuse, R18, R144 ;  /* 0x000000120890723c */ /* 0x040fe20000041890 */
[----:B------:R-:W-:Y:S05]  /*a460*/  MUFU.EX2 R196, R196 ;  /* 0x000000c400c47308 */ /* 0x000fea0000000800 */
[C---:B---3--:R-:W-:Y:S03]  /*a470*/  HMMA.16816.F32.BF16 R164, R8.reuse, R12, R164 ;  /* 0x0000000c08a4723c */ /* 0x048fe600000418a4 */
[----:B------:R-:W2:Y:S03]  /*a480*/  MUFU.EX2 R197, R197 ;  /* 0x000000c500c57308 */ /* 0x000ea60000000800 */
[----:B------:R-:W-:Y:S05]  /*a490*/  HMMA.16816.F32.BF16 R160, R8, R14, R160 ;  /* 0x0000000e08a0723c */ /* 0x000fea00000418a0 */
[----:B------:R3:W-:Y:S02]  /*a4a0*/  MUFU.EX2 R202, R210 ;  /* 0x000000d200ca7308 */ /* 0x0007e40000000800 */
[----:B-1----:R-:W-:-:S02]  /*a4b0*/  F2FP.BF16.F32.PACK_AB R8, R239, R198 ;  /* 0x000000c6ef08723e */ /* 0x002fc400000010ff */
[----:B----4-:R-:W-:Y:S02]  /*a4c0*/  F2FP.BF16.F32.PACK_AB R9, R205, R128 ;  /* 0x00000080cd09723e */ /* 0x010fe400000010ff */
[----:B------:R-:W-:Y:S02]  /*a4d0*/  F2FP.BF16.F32.PACK_AB R10, R241, R130 ;  /* 0x00000082f10a723e */ /* 0x000fe400000010ff */
[----:B------:R-:W-:Y:S01]  /*a4e0*/  MUFU.EX2 R126, R126 ;  /* 0x0000007e007e7308 */ /* 0x000fe20000000800 */
[----:B--2---:R-:W-:-:S07]  /*a4f0*/  F2FP.BF16.F32.PACK_AB R11, R197, R196 ;  /* 0x000000c4c50b723e */ /* 0x004fce00000010ff */
[C---:B------:R-:W-:Y:S01]  /*a500*/  HMMA.16816.F32.BF16 R156, R8.reuse, R24, R156 ;  /* 0x00000018089c723c */ /* 0x040fe2000004189c */
[----:B---3--:R-:W-:Y:S01]  /*a510*/  FFMA.FTZ R210, R127, UR8, -R118 ;  /* 0x000000087fd27c23 */ /* 0x008fe20008010876 */
[----:B------:R-:W-:Y:S04]  /*a520*/  MUFU.EX2 R207, R207 ;  /* 0x000000cf00cf7308 */ /* 0x000fe80000000800 */
[C---:B------:R-:W-:Y:S01]  /*a530*/  HMMA.16816.F32.BF16 R176, R8.reuse, R26, R176 ;  /* 0x0000001a08b0723c */ /* 0x040fe200000418b0 */
[----:B------:R-:W-:Y:S01]  /*a540*/  FADD.FTZ R24, R92, R101 ;  /* 0x000000655c187221 */ /* 0x000fe20000010000 */
[----:B------:R-:W-:Y:S02]  /*a550*/  FADD.FTZ R92, R88, R91 ;  /* 0x0000005b585c7221 */ /* 0x000fe40000010000 */
[----:B------:R-:W1:Y:S01]  /*a560*/  MUFU.EX2 R199, R199 ;  /* 0x000000c700c77308 */ /* 0x000e620000000800 */
[----:B------:R-:W-:Y:S01]  /*a570*/  FADD.FTZ R91, R87, R24 ;  /* 0x00000018575b7221 */ /* 0x000fe20000010000 */
[----:B------:R-:W-:Y:S01]  /*a580*/  HMMA.16816.F32.BF16 R168, R8, R20, R168 ;  /* 0x0000001408a8723c */ /* 0x000fe200000418a8 */
[----:B------:R-:W-:Y:S01]  /*a590*/  FADD.FTZ R81, R81, R92 ;  /* 0x0000005c51517221 */ /* 0x000fe20000010000 */
[----:B------:R-:W-:Y:S01]  /*a5a0*/  LDSM.16.MT88.4 R24, [R247+0xb800] ;  /* 0x00b80000f718783b */ /* 0x000fe20000004200 */
[----:B------:R-:W-:-:S02]  /*a5b0*/  FADD.FTZ R84, R84, R91 ;  /* 0x0000005b54547221 */ /* 0x000fc40000010000 */
[----:B------:R-:W-:Y:S01]  /*a5c0*/  FADD.FTZ R81, R80, R81 ;  /* 0x0000005150517221 */ /* 0x000fe20000010000 */
[----:B------:R-:W-:Y:S01]  /*a5d0*/  HMMA.16816.F32.BF16 R184, R8, R22, R184 ;  /* 0x0000001608b8723c */ /* 0x000fe200000418b8 */
[----:B------:R-:W-:Y:S01]  /*a5e0*/  MUFU.EX2 R121, R121 ;  /* 0x0000007900797308 */ /* 0x000fe20000000800 */
[----:B------:R-:W-:Y:S01]  /*a5f0*/  FADD.FTZ R77, R77, R84 ;  /* 0x000000544d4d7221 */ /* 0x000fe20000010000 */
[----:B------:R-:W-:-:S03]  /*a600*/  FADD.FTZ R76, R76, R81 ;  /* 0x000000514c4c7221 */ /* 0x000fc60000010000 */
[C---:B------:R-:W-:Y:S01]  /*a610*/  HMMA.16816.F32.BF16 R172, R8.reuse, R16, R172 ;  /* 0x0000001008ac723c */ /* 0x040fe200000418ac */
[----:B------:R-:W-:Y:S01]  /*a620*/  FADD.FTZ R72, R72, R77 ;  /* 0x0000004d48487221 */ /* 0x000fe20000010000 */
[----:B------:R-:W-:Y:S01]  /*a630*/  FADD.FTZ R73, R73, R76 ;  /* 0x0000004c49497221 */ /* 0x000fe20000010000 */
[----:B------:R-:W-:Y:S02]  /*a640*/  MUFU.EX2 R208, R208 ;  /* 0x000000d000d07308 */ /* 0x000fe40000000800 */
[----:B------:R-:W-:Y:S01]  /*a650*/  FADD.FTZ R67, R67, R72 ;  /* 0x0000004843437221 */ /* 0x000fe20000010000 */
[C---:B------:R-:W-:Y:S01]  /*a660*/  HMMA.16816.F32.BF16 R192, R8.reuse, R18, R192 ;  /* 0x0000001208c0723c */ /* 0x040fe200000418c0 */
[----:B------:R-:W-:Y:S01]  /*a670*/  FADD.FTZ R70, R70, R73 ;  /* 0x0000004946467221 */ /* 0x000fe20000010000 */
[----:B------:R-:W2:Y:S01]  /*a680*/  LDSM.16.MT88.4 R16, [R246+0xb000] ;  /* 0x00b00000f610783b */ /* 0x000ea20000004200 */
[----:B------:R-:W-:Y:S02]  /*a690*/  FADD.FTZ R66, R66, R67 ;  /* 0x0000004342427221 */ /* 0x000fe40000010000 */
[----:B------:R-:W-:Y:S01]  /*a6a0*/  MUFU.EX2 R129, R129 ;  /* 0x0000008100817308 */ /* 0x000fe20000000800 */
[----:B------:R-:W-:Y:S01]  /*a6b0*/  HMMA.16816.F32.BF16 R180, R8, R12, R180 ;  /* 0x0000000c08b4723c */ /* 0x000fe200000418b4 */
[----:B------:R-:W-:Y:S01]  /*a6c0*/  FADD.FTZ R57, R57, R70 ;  /* 0x0000004639397221 */ /* 0x000fe20000010000 */
[----:B------:R-:W-:-:S03]  /*a6d0*/  FADD.FTZ R43, R43, R66 ;  /* 0x000000422b2b7221 */ /* 0x000fc60000010000 */
[----:B------:R-:W-:Y:S01]  /*a6e0*/  FADD.FTZ R56, R56, R57 ;  /* 0x0000003938387221 */ /* 0x000fe20000010000 */
[----:B------:R-:W-:Y:S01]  /*a6f0*/  HMMA.16816.F32.BF16 R188, R8, R14, R188 ;  /* 0x0000000e08bc723c */ /* 0x000fe200000418bc */
[----:B------:R-:W-:Y:S01]  /*a700*/  MUFU.EX2 R119, R119 ;  /* 0x0000007700777308 */ /* 0x000fe20000000800 */
[----:B------:R-:W3:Y:S01]  /*a710*/  LDSM.16.MT88.4 R12, [R245+0xb000] ;  /* 0x00b00000f50c783b */ /* 0x000ee20000004200 */
[----:B------:R-:W-:Y:S01]  /*a720*/  FADD.FTZ R42, R42, R43 ;  /* 0x0000002b2a2a7221 */ /* 0x000fe20000010000 */
[----:B------:R-:W-:-:S03]  /*a730*/  FADD.FTZ R55, R55, R56 ;  /* 0x0000003837377221 */ /* 0x000fc60000010000 */
[--C-:B------:R-:W-:Y:S01]  /*a740*/  FFMA.FTZ R9, R109, UR8, -R118.reuse ;  /* 0x000000086d097c23 */ /* 0x100fe20008010876 */
[--C-:B------:R-:W-:Y:S01]  /*a750*/  FFMA.FTZ R8, R107, UR8, -R118.reuse ;  /* 0x000000086b087c23 */ /* 0x100fe20008010876 */
[----:B------:R-:W-:Y:S01]  /*a760*/  FFMA.FTZ R118, R105, UR8, -R118 ;  /* 0x0000000869767c23 */ /* 0x000fe20008010876 */
[----:B------:R-:W-:Y:S01]  /*a770*/  FFMA.FTZ R107, R94, UR8, -R95 ;  /* 0x000000085e6b7c23 */ /* 0x000fe2000801085f */
[----:B------:R-:W4:Y:S01]  /*a780*/  MUFU.EX2 R210, R210 ;  /* 0x000000d200d27308 */ /* 0x000f220000000800 */
[----:B------:R-:W-:Y:S01]  /*a790*/  FADD.FTZ R11, R89, R98 ;  /* 0x00000062590b7221 */ /* 0x000fe20000010000 */
[----:B------:R-:W-:Y:S01]  /*a7a0*/  FADD.FTZ R10, R90, R97 ;  /* 0x000000615a0a7221 */ /* 0x000fe20000010000 */
[--C-:B------:R-:W-:Y:S01]  /*a7b0*/  FFMA.FTZ R109, R108, UR8, -R95.reuse ;  /* 0x000000086c6d7c23 */ /* 0x100fe2000801085f */
[----:B------:R-:W-:Y:S01]  /*a7c0*/  FFMA.FTZ R108, R106, UR8, -R95 ;  /* 0x000000086a6c7c23 */ /* 0x000fe2000801085f */
[----:B------:R-:W-:Y:S01]  /*a7d0*/  FADD.FTZ R98, R86, R11 ;  /* 0x0000000b56627221 */ /* 0x000fe20000010000 */
[----:B------:R-:W-:Y:S01]  /*a7e0*/  FADD.FTZ R89, R85, R10 ;  /* 0x0000000a55597221 */ /* 0x000fe20000010000 */
[----:B------:R-:W-:Y:S01]  /*a7f0*/  FFMA.FTZ R106, R93, UR8, -R95 ;  /* 0x000000085d6a7c23 */ /* 0x000fe2000801085f */
[----:B------:R-:W-:Y:S01]  /*a800*/  MUFU.EX2 R125, R125 ;  /* 0x0000007d007d7308 */ /* 0x000fe20000000800 */
[----:B------:R-:W-:Y:S01]  /*a810*/  FADD.FTZ R83, R83, R98 ;  /* 0x0000006253537221 */ /* 0x000fe20000010000 */
[----:B-1----:R-:W-:Y:S01]  /*a820*/  F2FP.BF16.F32.PACK_AB R10, R199, R202 ;  /* 0x000000cac70a723e */ /* 0x002fe200000010ff */
[----:B------:R-:W-:Y:S01]  /*a830*/  FADD.FTZ R82, R82, R89 ;  /* 0x0000005952527221 */ /* 0x000fe20000010000 */
[----:B------:R-:W-:Y:S01]  /*a840*/  FADD.FTZ R41, R41, R42 ;  /* 0x0000002a29297221 */ /* 0x000fe20000010000 */
[----:B------:R-:W-:Y:S01]  /*a850*/  FADD.FTZ R78, R78, R83 ;  /* 0x000000534e4e7221 */ /* 0x000fe20000010000 */
[----:B------:R-:W-:Y:S01]  /*a860*/  FADD.FTZ R54, R54, R55 ;  /* 0x0000003736367221 */ /* 0x000fe20000010000 */
[----:B------:R-:W-:Y:S01]  /*a870*/  FADD.FTZ R79, R79, R82 ;  /* 0x000000524f4f7221 */ /* 0x000fe20000010000 */
[----:B------:R-:W1:Y:S01]  /*a880*/  MUFU.EX2 R224, R224 ;  /* 0x000000e000e07308 */ /* 0x000e620000000800 */
[----:B----4-:R-:W-:Y:S01]  /*a890*/  F2FP.BF16.F32.PACK_AB R20, R210, R119 ;  /* 0x00000077d214723e */ /* 0x010fe200000010ff */
[----:B------:R-:W-:Y:S01]  /*a8a0*/  FADD.FTZ R78, R75, R78 ;  /* 0x0000004e4b4e7221 */ /* 0x000fe20000010000 */
[----:B------:R-:W-:Y:S01]  /*a8b0*/  FADD.FTZ R40, R40, R41 ;  /* 0x0000002928287221 */ /* 0x000fe20000010000 */
[----:B------:R-:W-:-:S02]  /*a8c0*/  FADD.FTZ R53, R53, R54 ;  /* 0x0000003635357221 */ /* 0x000fc40000010000 */
[----:B------:R-:W-:Y:S01]  /*a8d0*/  FADD.FTZ R69, R69, R78 ;  /* 0x0000004e45457221 */ /* 0x000fe20000010000 */
[----:B------:R-:W-:Y:S01]  /*a8e0*/  FADD.FTZ R39, R39, R40 ;  /* 0x0000002827277221 */ /* 0x000fe20000010000 */
[----:B------:R-:W-:Y:S01]  /*a8f0*/  MUFU.EX2 R122, R122 ;  /* 0x0000007a007a7308 */ /* 0x000fe20000000800 */
[----:B------:R-:W-:Y:S01]  /*a900*/  FADD.FTZ R52, R52, R53 ;  /* 0x0000003534347221 */ /* 0x000fe20000010000 */
[----:B------:R-:W-:Y:S01]  /*a910*/  FADD.FTZ R64, R64, R69 ;  /* 0x0000004540407221 */ /* 0x000fe20000010000 */
[----:B------:R-:W-:Y:S02]  /*a920*/  FADD.FTZ R38, R38, R39 ;  /* 0x0000002726267221 */ /* 0x000fe40000010000 */
[----:B------:R-:W-:Y:S01]  /*a930*/  FADD.FTZ R51, R51, R52 ;  /* 0x0000003433337221 */ /* 0x000fe20000010000 */
[----:B------:R-:W-:Y:S01]  /*a940*/  FADD.FTZ R63, R63, R64 ;  /* 0x000000403f3f7221 */ /* 0x000fe20000010000 */
[----:B------:R-:W-:Y:S01]  /*a950*/  FADD.FTZ R37, R37, R38 ;  /* 0x0000002625257221 */ /* 0x000fe20000010000 */
[----:B------:R-:W4:Y:S01]  /*a960*/  MUFU.EX2 R123, R123 ;  /* 0x0000007b007b7308 */ /* 0x000f220000000800 */
[----:B-1----:R-:W-:Y:S01]  /*a970*/  F2FP.BF16.F32.PACK_AB R22, R224, R125 ;  /* 0x0000007de016723e */ /* 0x002fe200000010ff */
        /* <DEDUP_REMOVED lines=19> */
[----:B------:R-:W4:Y:S01]  /*aab0*/  MUFU.EX2 R94, R117 ;  /* 0x00000075005e7308 */ /* 0x000f220000000800 */
[----:B------:R-:W-:Y:S01]  /*aac0*/  FADD.FTZ R205, R205, R128 ;  /* 0x00000080cdcd7221 */ /* 0x000fe20000010000 */
[----:B------:R-:W-:Y:S01]  /*aad0*/  FADD.FTZ R221, R221, R222 ;  /* 0x000000dedddd7221 */ /* 0x000fe20000010000 */
[----:B------:R-:W-:Y:S02]  /*aae0*/  FADD.FTZ R226, R226, R223 ;  /* 0x000000dfe2e27221 */ /* 0x000fe40000010000 */
[----:B------:R-:W-:Y:S01]  /*aaf0*/  FADD.FTZ R196, R196, R205 ;  /* 0x000000cdc4c47221 */ /* 0x000fe20000010000 */
[----:B------:R-:W-:Y:S01]  /*ab00*/  FADD.FTZ R220, R220, R221 ;  /* 0x000000dddcdc7221 */ /* 0x000fe20000010000 */
[----:B------:R-:W-:Y:S01]  /*ab10*/  FADD.FTZ R227, R227, R226 ;  /* 0x000000e2e3e37221 */ /* 0x000fe20000010000 */
[----:B------:R5:W-:Y:S01]  /*ab20*/  MUFU.EX2 R96, R9 ;  /* 0x0000000900607308 */ /* 0x000be20000000800 */
[----:B-1----:R-:W-:Y:S01]  /*ab30*/  F2FP.BF16.F32.PACK_AB R23, R105, R112 ;  /* 0x000000706917723e */ /* 0x002fe200000010ff */
[----:B------:R-:W-:Y:S01]  /*ab40*/  FADD.FTZ R219, R219, R220 ;  /* 0x000000dcdbdb7221 */ /* 0x000fe20000010000 */
[----:B------:R-:W-:Y:S01]  /*ab50*/  FADD.FTZ R196, R197, R196 ;  /* 0x000000c4c5c47221 */ /* 0x000fe20000010000 */
[----:B------:R-:W-:-:S02]  /*ab60*/  FADD.FTZ R227, R212, R227 ;  /* 0x000000e3d4e37221 */ /* 0x000fc40000010000 */
[----:B------:R-:W-:Y:S02]  /*ab70*/  FADD.FTZ R198, R198, R219 ;  /* 0x000000dbc6c67221 */ /* 0x000fe40000010000 */
[----:B------:R1:W-:Y:S01]  /*ab80*/  MUFU.EX2 R95, R8 ;  /* 0x00000008005f7308 */ /* 0x0003e20000000800 */
[----:B----4-:R-:W-:Y:S01]  /*ab90*/  F2FP.BF16.F32.PACK_AB R11, R94, R129 ;  /* 0x000000815e0b723e */ /* 0x010fe200000010ff */
[----:B------:R-:W-:Y:S01]  /*aba0*/  HMMA.16816.F32.BF16 R164, R20, R32, R164 ;  /* 0x0000002014a4723c */ /* 0x000fe200000418a4 */
[----:B------:R-:W-:Y:S01]  /*abb0*/  FADD.FTZ R239, R239, R198 ;  /* 0x000000c6efef7221 */ /* 0x000fe20000010000 */
[----:B------:R-:W-:-:S03]  /*abc0*/  FADD.FTZ R122, R122, R227 ;  /* 0x000000e37a7a7221 */ /* 0x000fc60000010000 */
[----:B------:R-:W-:Y:S01]  /*abd0*/  FADD.FTZ R130, R130, R239 ;  /* 0x000000ef82827221 */ /* 0x000fe20000010000 */
[C---:B------:R-:W-:Y:S01]  /*abe0*/  HMMA.16816.F32.BF16 R140, R20.reuse, R28, R140 ;  /* 0x0000001c148c723c */ /* 0x040fe2000004188c */
[C---:B-----5:R-:W-:Y:S01]  /*abf0*/  F2FP.BF16.F32.PACK_AB R9, R208.reuse, R121 ;  /* 0x00000079d009723e */ /* 0x060fe200000010ff */
[----:B------:R-:W-:Y:S01]  /*ac00*/  MUFU.EX2 R209, R209 ;  /* 0x000000d100d17308 */ /* 0x000fe20000000800 */
[----:B------:R-:W-:Y:S01]  /*ac10*/  FADD.FTZ R241, R241, R130 ;  /* 0x00000082f1f17221 */ /* 0x000fe20000010000 */
[----:B------:R-:W-:Y:S01]  /*ac20*/  FADD.FTZ R121, R121, R196 ;  /* 0x000000c479797221 */ /* 0x000fe20000010000 */
[----:B------:R-:W-:Y:S01]  /*ac30*/  FADD.FTZ R123, R123, R122 ;  /* 0x0000007a7b7b7221 */ /* 0x000fe20000010000 */
[C---:B------:R-:W-:Y:S02]  /*ac40*/  HMMA.16816.F32.BF16 R132, R20.reuse, R30, R132 ;  /* 0x0000001e1484723c */ /* 0x040fe40000041884 */
[----:B------:R-:W-:Y:S01]  /*ac50*/  FADD.FTZ R208, R208, R121 ;  /* 0x00000079d0d07221 */ /* 0x000fe20000010000 */
[----:B-1----:R-:W-:Y:S01]  /*ac60*/  F2FP.BF16.F32.PACK_AB R8, R207, R126 ;  /* 0x0000007ecf08723e */ /* 0x002fe200000010ff */
[----:B------:R-:W1:Y:S01]  /*ac70*/  MUFU.EX2 R206, R206 ;  /* 0x000000ce00ce7308 */ /* 0x000e620000000800 */
[----:B------:R-:W-:Y:S01]  /*ac80*/  FADD.FTZ R126, R126, R241 ;  /* 0x000000f17e7e7221 */ /* 0x000fe20000010000 */
[----:B--2---:R-:W-:Y:S01]  /*ac90*/  HMMA.16816.F32.BF16 R148, R20, R16, R148 ;  /* 0x000000101494723c */ /* 0x004fe20000041894 */
[----:B------:R-:W-:Y:S01]  /*aca0*/  FADD.FTZ R129, R129, R208 ;  /* 0x000000d081817221 */ /* 0x000fe20000010000 */
[----:B------:R-:W-:Y:S01]  /*acb0*/  FADD.FTZ R112, R112, R123 ;  /* 0x0000007b70707221 */ /* 0x000fe20000010000 */
        /* <DEDUP_REMOVED lines=11> */
[C---:B---3--:R-:W-:Y:S03]  /*ad70*/  HMMA.16816.F32.BF16 R152, R20.reuse, R12, R152 ;  /* 0x0000000c1498723c */ /* 0x048fe60000041898 */
[----:B------:R-:W-:Y:S02]  /*ad80*/  FADD.FTZ R65, R65, R32 ;  /* 0x0000002041417221 */ /* 0x000fe40000010000 */
[----:B------:R-:W-:Y:S01]  /*ad90*/  MUFU.EX2 R116, R116 ;  /* 0x0000007400747308 */ /* 0x000fe20000000800 */
[----:B------:R-:W-:Y:S01]  /*ada0*/  HMMA.16816.F32.BF16 R144, R20, R14, R144 ;  /* 0x0000000e1490723c */ /* 0x000fe20000041890 */
[----:B------:R-:W-:-:S04]  /*adb0*/  FADD.FTZ R50, R50, R65 ;  /* 0x0000004132327221 */ /* 0x000fc80000010000 */
[----:B------:R-:W-:Y:S01]  /*adc0*/  FADD.FTZ R49, R49, R50 ;  /* 0x0000003231317221 */ /* 0x000fe20000010000 */
[----:B------:R-:W-:Y:S01]  /*add0*/  HMMA.16816.F32.BF16 R160, R20, R34, R160 ;  /* 0x0000002214a0723c */ /* 0x000fe200000418a0 */
[----:B------:R-:W2:Y:S01]  /*ade0*/  LDSM.16.MT88.4 R20, [R246+0xb800] ;  /* 0x00b80000f614783b */ /* 0x000ea20000004200 */
[----:B------:R-:W3:Y:S01]  /*adf0*/  MUFU.EX2 R115, R115 ;  /* 0x0000007300737308 */ /* 0x000ee20000000800 */
[----:B------:R-:W-:-:S03]  /*ae00*/  FADD.FTZ R48, R48, R49 ;  /* 0x0000003130307221 */ /* 0x000fc60000010000 */
[----:B------:R-:W-:Y:S01]  /*ae10*/  HMMA.16816.F32.BF16 R168, R8, R16, R168 ;  /* 0x0000001008a8723c */ /* 0x000fe200000418a8 */
[----:B------:R-:W-:-:S03]  /*ae20*/  FADD.FTZ R47, R47, R48 ;  /* 0x000000302f2f7221 */ /* 0x000fc60000010000 */
[----:B------:R-:W-:Y:S01]  /*ae30*/  MUFU.EX2 R114, R114 ;  /* 0x0000007200727308 */ /* 0x000fe20000000800 */
[----:B------:R-:W-:Y:S01]  /*ae40*/  FADD.FTZ R46, R46, R47 ;  /* 0x0000002f2e2e7221 */ /* 0x000fe20000010000 */
[----:B------:R-:W-:Y:S01]  /*ae50*/  HMMA.16816.F32.BF16 R184, R8, R18, R184 ;  /* 0x0000001208b8723c */ /* 0x000fe200000418b8 */
[----:B------:R-:W4:Y:S02]  /*ae60*/  LDSM.16.MT88.4 R16, [R245+0xb800] ;  /* 0x00b80000f510783b */ /* 0x000f240000004200 */
[----:B------:R-:W-:-:S03]  /*ae70*/  FADD.FTZ R45, R45, R46 ;  /* 0x0000002e2d2d7221 */ /* 0x000fc60000010000 */
[C---:B------:R-:W-:Y:S01]  /*ae80*/  HMMA.16816.F32.BF16 R172, R8.reuse, R12, R172 ;  /* 0x0000000c08ac723c */ /* 0x040fe200000418ac */
[----:B------:R-:W-:Y:S01]  /*ae90*/  FADD.FTZ R45, R44, R45 ;  /* 0x0000002d2c2d7221 */ /* 0x000fe20000010000 */
[----:B------:R-:W5:Y:S03]  /*aea0*/  MUFU.EX2 R113, R113 ;  /* 0x0000007100717308 */ /* 0x000f660000000800 */
[----:B------:R-:W-:Y:S01]  /*aeb0*/  FADD.FTZ R216, R216, R45 ;  /* 0x0000002dd8d87221 */ /* 0x000fe20000010000 */
[C---:B------:R-:W-:Y:S01]  /*aec0*/  HMMA.16816.F32.BF16 R192, R8.reuse, R14, R192 ;  /* 0x0000000e08c0723c */ /* 0x040fe200000418c0 */
[----:B------:R-:W4:Y:S02]  /*aed0*/  LDSM.16.MT88.4 R12, [R244+0xb800] ;  /* 0x00b80000f40c783b */ /* 0x000f240000004200 */
[----:B------:R-:W-:Y:S01]  /*aee0*/  FADD.FTZ R215, R215, R216 ;  /* 0x000000d8d7d77221 */ /* 0x000fe20000010000 */
[----:B------:R-:W-:Y:S02]  /*aef0*/  MUFU.EX2 R85, R109 ;  /* 0x0000006d00557308 */ /* 0x000fe40000000800 */
[----:B------:R-:W-:Y:S01]  /*af00*/  HMMA.16816.F32.BF16 R156, R8, R28, R156 ;  /* 0x0000001c089c723c */ /* 0x000fe2000004189c */
[----:B------:R-:W-:-:S04]  /*af10*/  FADD.FTZ R214, R214, R215 ;  /* 0x000000d7d6d67221 */ /* 0x000fc80000010000 */
[----:B------:R-:W-:Y:S01]  /*af20*/  FADD.FTZ R214, R231, R214 ;  /* 0x000000d6e7d67221 */ /* 0x000fe20000010000 */
[----:B------:R-:W-:Y:S01]  /*af30*/  HMMA.16816.F32.BF16 R176, R8, R30, R176 ;  /* 0x0000001e08b0723c */ /* 0x000fe200000418b0 */
[----:B------:R-:W2:Y:S02]  /*af40*/  MUFU.EX2 R86, R108 ;  /* 0x0000006c00567308 */ /* 0x000ea40000000800 */
[----:B------:R-:W-:-:S03]  /*af50*/  FADD.FTZ R229, R229, R214 ;  /* 0x000000d6e5e57221 */ /* 0x000fc60000010000 */
[----:B------:R-:W-:Y:S01]  /*af60*/  HMMA.16816.F32.BF16 R188, R8, R34, R188 ;  /* 0x0000002208bc723c */ /* 0x000fe200000418bc */
[----:B------:R-:W-:Y:S02]  /*af70*/  FADD.FTZ R236, R236, R229 ;  /* 0x000000e5ecec7221 */ /* 0x000fe40000010000 */
[----:B------:R-:W4:Y:S02]  /*af80*/  MUFU.EX2 R93, R111 ;  /* 0x0000006f005d7308 */ /* 0x000f240000000800 */
[----:B------:R-:W-:Y:S02]  /*af90*/  FADD.FTZ R225, R225, R236 ;  /* 0x000000ece1e17221 */ /* 0x000fe40000010000 */
[----:B-1----:R-:W-:Y:S01]  /*afa0*/  F2FP.BF16.F32.PACK_AB R8, R206, R209 ;  /* 0x000000d1ce08723e */ /* 0x002fe200000010ff */
[----:B------:R-:W-:Y:S01]  /*afb0*/  FADD.FTZ R209, R209, R202 ;  /* 0x000000cad1d17221 */ /* 0x000fe20000010000 */
[----:B------:R-:W-:Y:S01]  /*afc0*/  FADD.FTZ R238, R238, R225 ;  /* 0x000000e1eeee7221 */ /* 0x000fe20000010000 */
[----:B---3--:R-:W-:Y:S01]  /*afd0*/  F2FP.BF16.F32.PACK_AB R9, R115, R116 ;  /* 0x000000747309723e */ /* 0x008fe200000010ff */
[----:B------:R-:W-:Y:S01]  /*afe0*/  MUFU.EX2 R87, R107 ;  /* 0x0000006b00577308 */ /* 0x000fe20000000800 */
[----:B------:R-:W-:Y:S01]  /*aff0*/  F2FP.BF16.F32.PACK_AB R10, R211, R204 ;  /* 0x000000ccd30a723e */ /* 0x000fe200000010ff */
[----:B------:R-:W-:Y:S01]  /*b000*/  FADD.FTZ R119, R119, R238 ;  /* 0x000000ee77777221 */ /* 0x000fe20000010000 */
[----:B-----5:R-:W-:Y:S01]  /*b010*/  F2FP.BF16.F32.PACK_AB R11, R113, R114 ;  /* 0x00000072710b723e */ /* 0x020fe200000010ff */
[----:B------:R-:W-:Y:S01]  /*b020*/  FADD.FTZ R209, R206, R209 ;  /* 0x000000d1ced17221 */ /* 0x000fe20000010000 */
[----:B--2---:R-:W-:Y:S01]  /*b030*/  F2FP.BF16.F32.PACK_AB R29, R86, R85 ;  /* 0x00000055561d723e */ /* 0x004fe200000010ff */
[----:B------:R-:W-:Y:S01]  /*b040*/  FADD.FTZ R210, R210, R119 ;  /* 0x00000077d2d27221 */ /* 0x000fe20000010000 */
[----:B------:R-:W-:Y:S01]  /*b050*/  FADD.FTZ R116, R116, R129 ;  /* 0x0000008174747221 */ /* 0x000fe20000010000 */
[----:B------:R-:W1:Y:S01]  /*b060*/  MUFU.EX2 R88, R106 ;  /* 0x0000006a00587308 */ /* 0x000e620000000800 */
[----:B----4-:R-:W-:Y:S01]  /*b070*/  F2FP.BF16.F32.PACK_AB R28, R96, R93 ;  /* 0x0000005d601c723e */ /* 0x010fe200000010ff */
[----:B------:R-:W-:Y:S01]  /*b080*/  FADD.FTZ R125, R125, R210 ;  /* 0x000000d27d7d7221 */ /* 0x000fe20000010000 */
[----:B------:R-:W-:Y:S01]  /*b090*/  FADD.FTZ R85, R85, R112 ;  /* 0x0000007055557221 */ /* 0x000fe20000010000 */
[----:B------:R-:W-:Y:S01]  /*b0a0*/  FADD.FTZ R204, R204, R209 ;  /* 0x000000d1cccc7221 */ /* 0x000fe20000010000 */
[----:B------:R-:W-:Y:S01]  /*b0b0*/  FADD.FTZ R115, R115, R116 ;  /* 0x0000007473737221 */ /* 0x000fe20000010000 */
[----:B------:R-:W-:Y:S01]  /*b0c0*/  FADD.FTZ R224, R224, R125 ;  /* 0x0000007de0e07221 */ /* 0x000fe20000010000 */
[----:B------:R-:W-:Y:S01]  /*b0d0*/  FADD.FTZ R86, R86, R85 ;  /* 0x0000005556567221 */ /* 0x000fe20000010000 */
[----:B------:R-:W2:Y:S01]  /*b0e0*/  MUFU.EX2 R90, R118 ;  /* 0x00000076005a7308 */ /* 0x000ea20000000800 */
[----:B------:R-:W-:Y:S01]  /*b0f0*/  HMMA.16816.F32.BF16 R156, R8, R24, R156 ;  /* 0x00000018089c723c */ /* 0x000fe2000004189c */
[----:B------:R-:W-:Y:S01]  /*b100*/  FADD.FTZ R93, R93, R224 ;  /* 0x000000e05d5d7221 */ /* 0x000fe20000010000 */
[----:B------:R-:W-:-:S03]  /*b110*/  FADD.FTZ R114, R114, R115 ;  /* 0x0000007372727221 */ /* 0x000fc60000010000 */
[----:B------:R-:W-:Y:S01]  /*b120*/  FADD.FTZ R96, R96, R93 ;  /* 0x0000005d60607221 */ /* 0x000fe20000010000 */
[----:B------:R-:W-:Y:S01]  /*b130*/  HMMA.16816.F32.BF16 R176, R8, R26, R176 ;  /* 0x0000001a08b0723c */ /* 0x000fe200000418b0 */
[----:B-1----:R-:W-:Y:S01]  /*b140*/  F2FP.BF16.F32.PACK_AB R31, R88, R87 ;  /* 0x00000057581f723e */ /* 0x002fe200000010ff */
[----:B------:R-:W-:-:S04]  /*b150*/  FADD.FTZ R87, R87, R86 ;  /* 0x0000005657577221 */ /* 0x000fc80000010000 */
[----:B------:R-:W-:Y:S01]  /*b160*/  HMMA.16816.F32.BF16 R168, R8, R20, R168 ;  /* 0x0000001408a8723c */ /* 0x000fe200000418a8 */
[----:B--2---:R-:W-:Y:S01]  /*b170*/  F2FP.BF16.F32.PACK_AB R30, R90, R95 ;  /* 0x0000005f5a1e723e */ /* 0x004fe200000010ff */
[----:B------:R-:W-:-:S04]  /*b180*/  FADD.FTZ R95, R95, R96 ;  /* 0x000000605f5f7221 */ /* 0x000fc80000010000 */
[C---:B------:R-:W-:Y:S06]  /*b190*/  HMMA.16816.F32.BF16 R184, R8.reuse, R22, R184 ;  /* 0x0000001608b8723c */ /* 0x040fec00000418b8 */
[C---:B------:R-:W-:Y:S06]  /*b1a0*/  HMMA.16816.F32.BF16 R172, R8.reuse, R16, R172 ;  /* 0x0000001008ac723c */ /* 0x040fec00000418ac */
[C---:B------:R-:W-:Y:S06]  /*b1b0*/  HMMA.16816.F32.BF16 R192, R8.reuse, R18, R192 ;  /* 0x0000001208c0723c */ /* 0x040fec00000418c0 */
[C---:B------:R-:W-:Y:S06]  /*b1c0*/  HMMA.16816.F32.BF16 R180, R8.reuse, R12, R180 ;  /* 0x0000000c08b4723c */ /* 0x040fec00000418b4 */
        /* <DEDUP_REMOVED lines=8> */
[C---:B------:R-:W-:Y:S06]  /*b250*/  HMMA.16816.F32.BF16 R148, R28.reuse, R20, R148 ;  /* 0x000000141c94723c */ /* 0x040fec0000041894 */
[C---:B------:R-:W-:Y:S06]  /*b260*/  HMMA.16816.F32.BF16 R136, R28.reuse, R22, R136 ;  /* 0x000000161c88723c */ /* 0x040fec0000041888 */
[----:B------:R-:W-:Y:S01]  /*b270*/  HMMA.16816.F32.BF16 R152, R28, R16, R152 ;  /* 0x000000101c98723c */ /* 0x000fe20000041898 */
[----:B-1----:R-:W-:-:S05]  /*b280*/  FADD.FTZ R8, R88, R87 ;  /* 0x0000005758087221 */ /* 0x002fca0000010000 */
[C---:B------:R-:W-:Y:S01]  /*b290*/  HMMA.16816.F32.BF16 R144, R28.reuse, R18, R144 ;  /* 0x000000121c90723c */ /* 0x040fe20000041890 */
[----:B------:R2:W-:Y:S05]  /*b2a0*/  STL [R1+0x80], R8 ;  /* 0x0000800801007387 */ /* 0x0005ea0000100800 */
[C---:B------:R-:W-:Y:S01]  /*b2b0*/  HMMA.16816.F32.BF16 R164, R28.reuse, R12, R164 ;  /* 0x0000000c1ca4723c */ /* 0x040fe200000418a4 */
[----:B------:R2:W-:Y:S05]  /*b2c0*/  STL [R1+0x78], R9 ;  /* 0x0000780901007387 */ /* 0x0005ea0000100800 */
[----:B------:R-:W-:Y:S01]  /*b2d0*/  HMMA.16816.F32.BF16 R160, R28, R14, R160 ;  /* 0x0000000e1ca0723c */ /* 0x000fe200000418a0 */
[----:B------:R-:W-:-:S08]  /*b2e0*/  NOP ;  /* 0x0000000000007918 */ /* 0x000fd00000000000 */
[----:B------:R-:W-:-:S15]  /*b2f0*/  @!P0 BRA `(.L_x_517) ;  /* 0x0000007c00008947 */ /* 0x000fde0003800000 */
[----:B------:R-:W-:Y:S01]  /*b300*/  ULDC UR4, c[0x0][0x2d0] ;  /* 0x0000b40000047ab9 */ /* 0x000fe20000000800 */
[----:B--2---:R-:W1:Y:S01]  /*b310*/  LDC.64 R8, c[0x0][0x250] ;  /* 0x00009400ff087b82 */ /* 0x004e620000000a00 */
[----:B------:R-:W-:Y:S01]  /*b320*/  ISETP.GE.AND P0, PT, R200, UR4, PT ;  /* 0x00000004c8007c0c */ /* 0x000fe2000bf06270 */
[----:B------:R-:W-:Y:S01]  /*b330*/  IMAD R36, R36, -0x2, R7 ;  /* 0xfffffffe24247824 */ /* 0x000fe200078e0207 */
[----:B------:R-:W-:Y:S01]  /*b340*/  MOV R7, UR26 ;  /* 0x0000001a00077c02 */ /* 0x000fe20008000f00 */
[----:B------:R-:W-:Y:S01]  /*b350*/  IMAD.MOV.U32 R199, RZ, RZ, R0 ;  /* 0x000000ffffc77224 */ /* 0x000fe200078e0000 */
[----:B------:R-:W-:Y:S01]  /*b360*/  MOV R197, R2 ;  /* 0x0000000200c57202 */ /* 0x000fe20000000f00 */
[----:B------:R-:W-:Y:S01]  /*b370*/  IMAD.MOV.U32 R196, RZ, RZ, R3 ;  /* 0x000000ffffc47224 */ /* 0x000fe200078e0003 */
[----:B------:R-:W-:Y:S01]  /*b380*/  IADD3 R7, R7, -UR17, R36 ;  /* 0x8000001107077c10 */ /* 0x000fe2000fffe024 */
[----:B------:R-:W-:Y:S01]  /*b390*/  IMAD R202, R6, 0x2, R251 ;  /* 0x0000000206ca7824 */ /* 0x000fe200078e02fb */
[----:B------:R-:W-:Y:S01]  /*b3a0*/  MOV R201, R68 ;  /* 0x0000004400c97202 */ /* 0x000fe20000000f00 */
[----:B------:R-:W-:Y:S01]  /*b3b0*/  USHF.L.U64.HI UR7, UR6, 0x4, UR7 ;  /* 0x0000000406077899 */ /* 0x000fe20008010207 */
[----:B------:R-:W-:Y:S01]  /*b3c0*/  IADD3 R200, R250, R5, RZ ;  /* 0x00000005fac87210 */ /* 0x000fe20007ffe0ff */
[----:B------:R-:W-:Y:S01]  /*b3d0*/  USHF.L.U32 UR6, UR6, 0x4, URZ ;  /* 0x0000000406067899 */ /* 0x000fe2000800063f */
[----:B------:R-:W-:Y:S01]  /*b3e0*/  LEA R198, R4, R251, 0x1 ;  /* 0x000000fb04c67211 */ /* 0x000fe200078e08ff */
[----:B------:R-:W2:Y:S01]  /*b3f0*/  @!P0 LDC.64 R12, c[0x0][0x220] ;  /* 0x00008800ff0c8b82 */ /* 0x000ea20000000a00 */
[----:B------:R-:W-:Y:S01]  /*b400*/  ULEA.HI.SX32 UR20, UR20, 0xfffffffe, 0x19 ;  /* 0xfffffffe14147891 */ /* 0x000fe2000f8fca3f */
[----:B------:R-:W-:Y:S01]  /*b410*/  ULDC UR8, c[0x0][0x39c] ;  /* 0x0000e70000087ab9 */ /* 0x000fe20000000800 */
[----:B------:R-:W-:-:S05]  /*b420*/  ULDC UR4, c[0x0][0x2ec] ;  /* 0x0000bb0000047ab9 */ /* 0x000fca0000000800 */
[----:B------:R-:W3:Y:S01]  /*b430*/  @!P0 LDC.64 R10, c[0x0][0x220] ;  /* 0x00008800ff0a8b82 */ /* 0x000ee20000000a00 */
[----:B-1----:R1:W-:Y:S07]  /*b440*/  STL.64 [R1+0x40], R8 ;  /* 0x0000400801007387 */ /* 0x0023ee0000100a00 */
[----:B------:R-:W4:Y:S01]  /*b450*/  @!P0 LDC.64 R14, c[0x0][0x220] ;  /* 0x00008800ff0e8b82 */ /* 0x000f220000000a00 */
[----:B--2---:R2:W-:Y:S04]  /*b460*/  @!P0 STL.64 [R1+0x38], R12 ;  /* 0x0000380c01008387 */ /* 0x0045e80000100a00 */
[----:B---3--:R3:W-:Y:S01]  /*b470*/  @!P0 STL.64 [R1+0x30], R10 ;  /* 0x0000300a01008387 */ /* 0x0087e20000100a00 */
[----:B-1----:R-:W-:-:S03]  /*b480*/  MOV R8, R9 ;  /* 0x0000000900087202 */ /* 0x002fc60000000f00 */
[----:B----4-:R1:W-:Y:S02]  /*b490*/  @!P0 STL.64 [R1+0x28], R14 ;  /* 0x0000280e01008387 */ /* 0x0103e40000100a00 */
[C---:B------:R-:W-:Y:S02]  /*b4a0*/  @!P0 IMAD R0, R8.reuse, 0x30, RZ ;  /* 0x0000003008008824 */ /* 0x040fe400078e02ff */
[C---:B------:R-:W-:Y:S02]  /*b4b0*/  @!P0 IMAD R3, R8.reuse, 0x50, RZ ;  /* 0x0000005008038824 */ /* 0x040fe400078e02ff */
[C---:B------:R-:W-:Y:S01]  /*b4c0*/  @!P0 IMAD R2, R8.reuse, 0x60, RZ ;  /* 0x0000006008028824 */ /* 0x040fe200078e02ff */
[----:B--2---:R-:W2:Y:S08]  /*b4d0*/  @!P0 LDC.64 R12, c[0x0][0x220] ;  /* 0x00008800ff0c8b82 */ /* 0x004eb00000000a00 */
[----:B---3--:R-:W3:Y:S08]  /*b4e0*/  @!P0 LDC.64 R10, c[0x0][0x220] ;  /* 0x00008800ff0a8b82 */ /* 0x008ef00000000a00 */
[----:B-1----:R-:W1:Y:S01]  /*b4f0*/  @!P0 LDC.64 R14, c[0x0][0x220] ;  /* 0x00008800ff0e8b82 */ /* 0x002e620000000a00 */
[----:B--2---:R2:W-:Y:S04]  /*b500*/  @!P0 STL.64 [R1+0x20], R12 ;  /* 0x0000200c01008387 */ /* 0x0045e80000100a00 */
[----:B---3--:R3:W-:Y:S04]  /*b510*/  @!P0 STL.64 [R1+0x18], R10 ;  /* 0x0000180a01008387 */ /* 0x0087e80000100a00 */
[----:B-1----:R-:W-:Y:S01]  /*b520*/  @!P0 STL.64 [R1+0x10], R14 ;  /* 0x0000100e01008387 */ /* 0x002fe20000100a00 */
[----:B--2---:R-:W1:Y:S08]  /*b530*/  @!P0 LDC.64 R12, c[0x0][0x220] ;  /* 0x00008800ff0c8b82 */ /* 0x004e700000000a00 */
[----:B---3--:R-:W2:Y:S01]  /*b540*/  @!P0 LDC.64 R10, c[0x0][0x220] ;  /* 0x00008800ff0a8b82 */ /* 0x008ea20000000a00 */
[----:B-1----:R-:W-:Y:S04]  /*b550*/  @!P0 STL.64 [R1+0x8], R12 ;  /* 0x0000080c01008387 */ /* 0x002fe80000100a00 */
[----:B--2---:R-:W-:Y:S04]  /*b560*/  @!P0 STL.64 [R1], R10 ;  /* 0x0000000a01008387 */ /* 0x004fe80000100a00 */
[----:B------:R-:W-:Y:S04]  /*b570*/  STL [R1+0x4c], R7 ;  /* 0x00004c0701007387 */ /* 0x000fe80000100800 */
[----:B------:R1:W-:Y:S04]  /*b580*/  @!P0 STL [R1+0x74], R0 ;  /* 0x0000740001008387 */ /* 0x0003e80000100800 */
[----:B------:R2:W-:Y:S04]  /*b590*/  @!P0 STL [R1+0x70], R3 ;  /* 0x0000700301008387 */ /* 0x0005e80000100800 */
[----:B------:R2:W-:Y:S01]  /*b5a0*/  @!P0 STL [R1+0x6c], R2 ;  /* 0x00006c0201008387 */ /* 0x0005e20000100800 */
[----:B-1----:R-:W-:-:S05]  /*b5b0*/  @!P0 IMAD R0, R8, 0x70, RZ ;  /* 0x0000007008008824 */ /* 0x002fca00078e02ff */
[----:B------:R2:W-:Y:S01]  /*b5c0*/  @!P0 STL [R1+0x68], R0 ;  /* 0x0000680001008387 */ /* 0x0005e20000100800 */
[----:B------:R-:W-:Y:S05]  /*b5d0*/  BRA `(.L_x_518) ;  /* 0x00000008009c7947 */ /* 0x000fea0003800000 */
.L_x_520:
[----:B-1----:R-:W-:Y:S01]  /*b5e0*/  IMAD.U32 R15, RZ, RZ, UR20 ;  /* 0x00000014ff0f7e24 */ /* 0x002fe2000f8e00ff */
[----:B------:R-:W1:Y:S01]  /*b5f0*/  @!P0 LDC.64 R18, c[0x0][0x248] ;  /* 0x00009200ff128b82 */ /* 0x000e620000000a00 */
[----:B------:R-:W2:Y:S01]  /*b600*/  LDL.64 R66, [R1+0x58] ;  /* 0x0000580001427983 */ /* 0x000ea20000100a00 */
[----:B------:R-:W-:Y:S01]  /*b610*/  MOV R41, UR20 ;  /* 0x0000001400297c02 */ /* 0x000fe20008000f00 */
[----:B------:R-:W-:Y:S04]  /*b620*/  @!P0 VIADD R15, R15, 0xffffffff ;  /* 0xffffffff0f0f8836 */ /* 0x000fe80000000000 */
[----:B------:R-:W3:Y:S01]  /*b630*/  LDL.64 R62, [R1+0x60] ;  /* 0x00006000013e7983 */ /* 0x000ee20000100a00 */
[----:B------:R-:W-:Y:S01]  /*b640*/  @!P0 VIADD R41, R41, 0xffffffff ;  /* 0xffffffff29298836 */ /* 0x000fe20000000000 */
[----:B------:R-:W-:Y:S04]  /*b650*/  @!P0 SHF.R.S32.HI R17, RZ, 0x1f, R15 ;  /* 0x0000001fff118819 */ /* 0x000fe8000001140f */
[----:B------:R-:W4:Y:S01]  /*b660*/  LDL R216, [R1+0x48] ;  /* 0x0000480001d87983 */ /* 0x000f220000100800 */
[-C--:B-1----:R-:W-:Y:S02]  /*b670*/  @!P0 IMAD R14, R17, R18.reuse, RZ ;  /* 0x00000012110e8224 */ /* 0x082fe400078e02ff */
[----:B------:R-:W1:Y:S01]  /*b680*/  @!P0 LDC.64 R16, c[0x0][0x218] ;  /* 0x00008600ff108b82 */ /* 0x000e620000000a00 */
[C---:B------:R-:W-:Y:S04]  /*b690*/  @!P0 IMAD.WIDE.U32 R44, R15.reuse, R18, RZ ;  /* 0x000000120f2c8225 */ /* 0x040fe800078e00ff */
[----:B------:R-:W-:Y:S04]  /*b6a0*/  @!P0 IMAD R14, R15, R19, R14 ;  /* 0x000000130f0e8224 */ /* 0x000fe800078e020e */
[----:B------:R-:W-:Y:S01]  /*b6b0*/  @!P0 IMAD.IADD R14, R45, 0x1, R14 ;  /* 0x000000012d0e8824 */ /* 0x000fe200078e020e */
[C---:B--2---:R-:W-:Y:S04]  /*b6c0*/  @!P0 LEA R48, P2, R44.reuse, R66, 0x7 ;  /* 0x000000422c308211 */ /* 0x044fe800078438ff */
[----:B---3--:R-:W-:Y:S01]  /*b6d0*/  @!P0 LEA.HI.X R49, R44, R63, R14, 0x7, P2 ;  /* 0x0000003f2c318211 */ /* 0x008fe200010f3c0e */
[----:B------:R-:W-:Y:S01]  /*b6e0*/  @!P0 IMAD R44, R19, 0x30, RZ ;  /* 0x00000030132c8824 */ /* 0x000fe200078e02ff */
[----:B------:R-:W2:Y:S01]  /*b6f0*/  @!P0 LDC.64 R14, c[0x0][0x248] ;  /* 0x00009200ff0e8b82 */ /* 0x000ea20000000a00 */
[----:B------:R-:W-:Y:S01]  /*b700*/  @!P0 SHF.R.S32.HI R19, RZ, 0x1f, R41 ;  /* 0x0000001fff138819 */ /* 0x000fe20000011429 */
[----:B----4-:R3:W-:Y:S01]  /*b710*/  @P0 STS.128 [R216+0x4000], RZ ;  /* 0x004000ffd8000388 */ /* 0x0107e20000000c00 */
[----:B------:R-:W-:Y:S04]  /*b720*/  @!P0 IMAD.WIDE.U32 R48, R18, 0x30, R48 ;  /* 0x0000003012308825 */ /* 0x000fe800078e0030 */
[----:B------:R-:W-:Y:S01]  /*b730*/  @!P0 IMAD.IADD R18, R44, 0x1, R49 ;  /* 0x000000012c128824 */ /* 0x000fe200078e0231 */
[C---:B-1----:R-:W-:Y:S04]  /*b740*/  @!P0 LEA R44, P2, R48.reuse, R16, 0x1 ;  /* 0x00000010302c8211 */ /* 0x042fe800078408ff */
[----:B------:R-:W-:Y:S01]  /*b750*/  @!P0 LEA.HI.X R45, R48, R17, R18, 0x1, P2 ;  /* 0x00000011302d8211 */ /* 0x000fe200010f0c12 */
[-C--:B--2---:R-:W-:Y:S02]  /*b760*/  @!P0 IMAD R16, R19, R14.reuse, RZ ;  /* 0x0000000e13108224 */ /* 0x084fe400078e02ff */
[C---:B------:R-:W-:Y:S04]  /*b770*/  @!P0 IMAD.WIDE.U32 R48, R41.reuse, R14, RZ ;  /* 0x0000000e29308225 */ /* 0x040fe800078e00ff */
[----:B------:R-:W-:Y:S01]  /*b780*/  @!P0 IMAD R16, R41, R15, R16 ;  /* 0x0000000f29108224 */ /* 0x000fe200078e0210 */
[C---:B------:R-:W-:Y:S03]  /*b790*/  @!P0 LEA R18, P2, R48.reuse, R66, 0x7 ;  /* 0x0000004230128211 */ /* 0x040fe600078438ff */
[----:B------:R-:W-:Y:S05]  /*b7a0*/  @!P0 IMAD.IADD R16, R49, 0x1, R16 ;  /* 0x0000000131108824 */ /* 0x000fea00078e0210 */
[----:B------:R-:W-:Y:S01]  /*b7b0*/  @!P0 LEA.HI.X R19, R48, R63, R16, 0x7, P2 ;  /* 0x0000003f30138211 */ /* 0x000fe200010f3c10 */
[----:B------:R-:W-:Y:S01]  /*b7c0*/  @!P0 IMAD R48, R15, 0x50, RZ ;  /* 0x000000500f308824 */ /* 0x000fe200078e02ff */
[----:B------:R-:W1:Y:S01]  /*b7d0*/  @!P0 LDC.64 R16, c[0x0][0x218] ;  /* 0x00008600ff108b82 */ /* 0x000e620000000a00 */
[----:B------:R-:W-:Y:S07]  /*b7e0*/  @!P0 IMAD.WIDE.U32 R50, R14, 0x50, R18 ;  /* 0x000000500e328825 */ /* 0x000fee00078e0012 */
[----:B------:R-:W2:Y:S01]  /*b7f0*/  @!P0 LDC.64 R14, c[0x0][0x248] ;  /* 0x00009200ff0e8b82 */ /* 0x000ea20000000a00 */
[----:B------:R-:W-:Y:S02]  /*b800*/  @!P0 IADD3 R48, R48, R51, RZ ;  /* 0x0000003330308210 */ /* 0x000fe40007ffe0ff */
[C---:B-1----:R-:W-:Y:S04]  /*b810*/  @!P0 LEA R18, P2, R50.reuse, R16, 0x1 ;  /* 0x0000001032128211 */ /* 0x042fe800078408ff */
[----:B------:R-:W-:Y:S01]  /*b820*/  @!P0 LEA.HI.X R19, R50, R17, R48, 0x1, P2 ;  /* 0x0000001132138211 */ /* 0x000fe200010f0c30 */
[----:B------:R-:W-:Y:S04]  /*b830*/  IMAD.U32 R17, RZ, RZ, UR20 ;  /* 0x00000014ff117e24 */ /* 0x000fe8000f8e00ff */
[----:B------:R-:W-:Y:S04]  /*b840*/  @!P0 VIADD R17, R17, 0xffffffff ;  /* 0xffffffff11118836 */ /* 0x000fe80000000000 */
[----:B--2---:R-:W-:Y:S01]  /*b850*/  @!P0 IMAD.WIDE.U32 R48, R17, R14, RZ ;  /* 0x0000000e11308225 */ /* 0x004fe200078e00ff */
[----:B------:R-:W-:Y:S02]  /*b860*/  @!P0 SHF.R.S32.HI R41, RZ, 0x1f, R17 ;  /* 0x0000001fff298819 */ /* 0x000fe40000011411 */
[C---:B------:R-:W-:Y:S03]  /*b870*/  @!P0 LEA R50, P2, R48.reuse, R66, 0x7 ;  /* 0x0000004230328211 */ /* 0x040fe600078438ff */
        /* <DEDUP_REMOVED lines=39> */
[----:B------:R-:W-:Y:S06]  /*baf0*/  @!P0 LDGSTS.E.BYPASS.LTC128B.128 [R216+0x4000], desc[UR24][R54.64] ;  /* 0x0400000036d88fae */ /* 0x000fec000b901d58 */
        /* <DEDUP_REMOVED lines=85> */
.L_x_518:
        /* <DEDUP_REMOVED lines=252> */
[----:B------:R-:W-:Y:S03]  /*d010*/  FMUL.FTZ R3, R5, UR8 ;  /* 0x0000000805037c20 */ /* 0x000fe60008410000 */
[----:B------:R-:W-:Y:S01]  /*d020*/  FMUL.FTZ R2, R7, UR8 ;  /* 0x0000000807027c20 */ /* 0x000fe20008410000 */
[----:B------:R-:W2:Y:S01]  /*d030*/  MUFU.TANH R0, R0 ;  /* 0x0000000000007308 */ /* 0x000ea20000002400 */
[----:B------:R-:W-:Y:S01]  /*d040*/  FMUL.FTZ R229, R8, UR8 ;  /* 0x0000000808e57c20 */ /* 0x000fe20008410000 */
[----:B------:R-:W-:Y:S01]  /*d050*/  FMUL.FTZ R10, R10, UR8 ;  /* 0x000000080a0a7c20 */ /* 0x000fe20008410000 */
[----:B------:R-:W-:Y:S01]  /*d060*/  FMUL.FTZ R11, R11, UR8 ;  /* 0x000000080b0b7c20 */ /* 0x000fe20008410000 */
[----:B------:R-:W-:Y:S02]  /*d070*/  FMUL.FTZ R9, R9, UR8 ;  /* 0x0000000809097c20 */ /* 0x000fe40008410000 */
[----:B------:R-:W-:Y:S01]  /*d080*/  FMUL.FTZ R13, R13, UR8 ;  /* 0x000000080d0d7c20 */ /* 0x000fe20008410000 */
[----:B------:R-:W-:Y:S03]  /*d090*/  FMUL.FTZ R238, R12, UR8 ;  /* 0x000000080cee7c20 */ /* 0x000fe60008410000 */
[----:B------:R3:W4:Y:S01]  /*d0a0*/  MUFU.TANH R225, R10 ;  /* 0x0000000a00e17308 */ /* 0x0007220000002400 */
[----:B------:R-:W-:Y:S01]  /*d0b0*/  FMUL.FTZ R14, R14, UR8 ;  /* 0x000000080e0e7c20 */ /* 0x000fe20008410000 */
[----:B------:R-:W-:Y:S01]  /*d0c0*/  FMUL.FTZ R15, R15, UR8 ;  /* 0x000000080f0f7c20 */ /* 0x000fe20008410000 */
[----:B------:R-:W-:Y:S01]  /*d0d0*/  FMUL.FTZ R7, R17, UR8 ;  /* 0x0000000811077c20 */ /* 0x000fe20008410000 */
[----:B------:R-:W-:Y:S06]  /*d0e0*/  FMUL.FTZ R19, R19, UR8 ;  /* 0x0000000813137c20 */ /* 0x000fec0008410000 */
[----:B------:R-:W2:Y:S10]  /*d0f0*/  MUFU.TANH R239, R13 ;  /* 0x0000000d00ef7308 */ /* 0x000eb40000002400 */
[----:B------:R-:W2:Y:S01]  /*d100*/  MUFU.TANH R234, R14 ;  /* 0x0000000e00ea7308 */ /* 0x000ea20000002400 */
[----:B---3--:R-:W-:Y:S01]  /*d110*/  FMUL.FTZ R10, R18, UR8 ;  /* 0x00000008120a7c20 */ /* 0x008fe20008410000 */
[-C--:B-1----:R-:W-:Y:S08]  /*d120*/  HMMA.16816.F32.BF16 R20, R204, R208.reuse, R20 ;  /* 0x000000d0cc14723c */ /* 0x082ff00000041814 */
[----:B------:R1:W3:Y:S01]  /*d130*/  MUFU.TANH R227, R11 ;  /* 0x0000000b00e37308 */ /* 0x0002e20000002400 */
[C---:B------:R-:W-:Y:S09]  /*d140*/  HMMA.16816.F32.BF16 R24, R212.reuse, R208, R24 ;  /* 0x000000d0d418723c */ /* 0x040ff20000041818 */
[----:B------:R5:W2:Y:S01]  /*d150*/  MUFU.TANH R230, R9 ;  /* 0x0000000900e67308 */ /* 0x000aa20000002400 */
[-C--:B------:R-:W-:Y:S06]  /*d160*/  HMMA.16816.F32.BF16 R28, R212, R210.reuse, R28 ;  /* 0x000000d2d41c723c */ /* 0x080fec000004181c */
[C---:B------:R-:W-:Y:S03]  /*d170*/  HMMA.16816.F32.BF16 R32, R204.reuse, R210, R32 ;  /* 0x000000d2cc20723c */ /* 0x040fe60000041820 */
[----:B------:R-:W2:Y:S01]  /*d180*/  MUFU.TANH R237, R15 ;  /* 0x0000000f00ed7308 */ /* 0x000ea20000002400 */
[----:B------:R-:W4:Y:S01]  /*d190*/  LDSM.16.M88.4 R208, [R203+0x1000] ;  /* 0x00100000cbd0783b */ /* 0x000f220000000200 */
[----:B-1----:R-:W-:Y:S01]  /*d1a0*/  FMUL.FTZ R11, R16, UR8 ;  /* 0x00000008100b7c20 */ /* 0x002fe20008410000 */
[----:B------:R-:W-:Y:S01]  /*d1b0*/  FMUL.FTZ R13, R23, UR8 ;  /* 0x00000008170d7c20 */ /* 0x000fe20008410000 */
[----:B------:R-:W-:Y:S01]  /*d1c0*/  FMUL.FTZ R5, R21, UR8 ;  /* 0x0000000815057c20 */ /* 0x000fe20008410000 */
[----:B------:R-:W-:Y:S05]  /*d1d0*/  FMUL.FTZ R22, R22, UR8 ;  /* 0x0000000816167c20 */ /* 0x000fea0008410000 */
[----:B------:R-:W1:Y:S01]  /*d1e0*/  MUFU.TANH R2, R2 ;  /* 0x0000000200027308 */ /* 0x000e620000002400 */
[----:B-----5:R-:W-:Y:S01]  /*d1f0*/  FMUL.FTZ R9, R20, UR8 ;  /* 0x0000000814097c20 */ /* 0x020fe20008410000 */
[----:B------:R-:W-:Y:S01]  /*d200*/  FMUL.FTZ R26, R26, UR8 ;  /* 0x000000081a1a7c20 */ /* 0x000fe20008410000 */
[----:B------:R-:W-:Y:S01]  /*d210*/  FMUL.FTZ R27, R27, UR8 ;  /* 0x000000081b1b7c20 */ /* 0x000fe20008410000 */
[----:B------:R-:W-:Y:S01]  /*d220*/  FMUL.FTZ R25, R25, UR8 ;  /* 0x0000000819197c20 */ /* 0x000fe20008410000 */
[----:B------:R-:W-:Y:S05]  /*d230*/  FMUL.FTZ R243, R24, UR8 ;  /* 0x0000000818f37c20 */ /* 0x000fea0008410000 */
[----:B------:R5:W1:Y:S01]  /*d240*/  MUFU.TANH R241, R26 ;  /* 0x0000001a00f17308 */ /* 0x000a620000002400 */
[----:B------:R-:W-:Y:S01]  /*d250*/  FMUL.FTZ R30, R30, UR8 ;  /* 0x000000081e1e7c20 */ /* 0x000fe20008410000 */
[----:B------:R-:W-:Y:S01]  /*d260*/  FMUL.FTZ R29, R29, UR8 ;  /* 0x000000081d1d7c20 */ /* 0x000fe20008410000 */
[----:B------:R-:W-:Y:S01]  /*d270*/  FMUL.FTZ R14, R28, UR8 ;  /* 0x000000081c0e7c20 */ /* 0x000fe20008410000 */
[----:B------:R-:W-:Y:S01]  /*d280*/  FMUL.FTZ R31, R31, UR8 ;  /* 0x000000081f1f7c20 */ /* 0x000fe20008410000 */
[----:B------:R-:W-:Y:S05]  /*d290*/  FMUL.FTZ R23, R33, UR8 ;  /* 0x0000000821177c20 */ /* 0x000fea0008410000 */
[----:B------:R-:W1:Y:S01]  /*d2a0*/  MUFU.TANH R12, R30 ;  /* 0x0000001e000c7308 */ /* 0x000e620000002400 */
[----:B------:R-:W-:Y:S09]  /*d2b0*/  FMUL.FTZ R21, R32, UR8 ;  /* 0x0000000820157c20 */ /* 0x000ff20008410000 */
[----:B------:R3:W1:Y:S01]  /*d2c0*/  MUFU.TANH R217, R29 ;  /* 0x0000001d00d97308 */ /* 0x0006620000002400 */
[----:B-----5:R-:W-:Y:S09]  /*d2d0*/  FMUL.FTZ R26, R34, UR8 ;  /* 0x00000008221a7c20 */ /* 0x020ff20008410000 */
[----:B------:R-:W1:Y:S01]  /*d2e0*/  MUFU.TANH R8, R14 ;  /* 0x0000000e00087308 */ /* 0x000e620000002400 */
[-C--:B----4-:R-:W-:Y:S06]  /*d2f0*/  HMMA.16816.F32.BF16 R36, R204, R208.reuse, R36 ;  /* 0x000000d0cc24723c */ /* 0x090fec0000041824 */
[C---:B------:R-:W-:Y:S03]  /*d300*/  HMMA.16816.F32.BF16 R40, R212.reuse, R208, R40 ;  /* 0x000000d0d428723c */ /* 0x040fe60000041828 */
[----:B------:R4:W1:Y:S03]  /*d310*/  MUFU.TANH R4, R31 ;  /* 0x0000001f00047308 */ /* 0x0008660000002400 */
[-C--:B------:R-:W-:Y:S07]  /*d320*/  HMMA.16816.F32.BF16 R44, R212, R210.reuse, R44 ;  /* 0x000000d2d42c723c */ /* 0x080fee000004182c */
[----:B------:R5:W1:Y:S01]  /*d330*/  MUFU.TANH R242, R27 ;  /* 0x0000001b00f27308 */ /* 0x000a620000002400 */
[C---:B------:R-:W-:Y:S01]  /*d340*/  HMMA.16816.F32.BF16 R48, R204.reuse, R210, R48 ;  /* 0x000000d2cc30723c */ /* 0x040fe20000041830 */
[----:B------:R-:W2:Y:S08]  /*d350*/  LDSM.16.M88.4 R208, [R203+0x1800] ;  /* 0x00180000cbd0783b */ /* 0x000eb00000000200 */
[----:B------:R1:W1:Y:S02]  /*d360*/  MUFU.TANH R222, R25 ;  /* 0x0000001900de7308 */ /* 0x0002640000002400 */
[----:B---3--:R-:W-:Y:S01]  /*d370*/  FMUL.FTZ R29, R39, UR8 ;  /* 0x00000008271d7c20 */ /* 0x008fe20008410000 */
[----:B------:R-:W-:Y:S01]  /*d380*/  FMUL.FTZ R30, R37, UR8 ;  /* 0x00000008251e7c20 */ /* 0x000fe20008410000 */
[----:B----4-:R-:W-:Y:S01]  /*d390*/  FMUL.FTZ R31, R36, UR8 ;  /* 0x00000008241f7c20 */ /* 0x010fe20008410000 */
[----:B------:R-:W-:Y:S05]  /*d3a0*/  FMUL.FTZ R42, R42, UR8 ;  /* 0x000000082a2a7c20 */ /* 0x000fea0008410000 */
[----:B------:R-:W3:Y:S01]  /*d3b0*/  MUFU.TANH R6, R6 ;  /* 0x0000000600067308 */ /* 0x000ee20000002400 */
[----:B------:R-:W-:Y:S01]  /*d3c0*/  FMUL.FTZ R43, R43, UR8 ;  /* 0x000000082b2b7c20 */ /* 0x000fe20008410000 */
[----:B-----5:R-:W-:Y:S01]  /*d3d0*/  FMUL.FTZ R27, R38, UR8 ;  /* 0x00000008261b7c20 */ /* 0x020fe20008410000 */
[----:B------:R-:W-:Y:S01]  /*d3e0*/  FMUL.FTZ R15, R40, UR8 ;  /* 0x00000008280f7c20 */ /* 0x000fe20008410000 */
[----:B------:R-:W-:Y:S01]  /*d3f0*/  FMUL.FTZ R41, R41, UR8 ;  /* 0x0000000829297c20 */ /* 0x000fe20008410000 */
[----:B------:R-:W-:Y:S01]  /*d400*/  FMUL.FTZ R14, R46, UR8 ;  /* 0x000000082e0e7c20 */ /* 0x000fe20008410000 */
[----:B------:R-:W-:Y:S01]  /*d410*/  FMUL.FTZ R46, R47, UR8 ;  /* 0x000000082f2e7c20 */ /* 0x000fe20008410000 */
[----:B------:R-:W-:Y:S03]  /*d420*/  FMUL.FTZ R47, R44, UR8 ;  /* 0x000000082c2f7c20 */ /* 0x000fe60008410000 */
[----:B------:R4:W2:Y:S01]  /*d430*/  MUFU.TANH R36, R42 ;  /* 0x0000002a00247308 */ /* 0x0008a20000002400 */
[----:B-1----:R-:W-:Y:S01]  /*d440*/  FMUL.FTZ R25, R35, UR8 ;  /* 0x0000000823197c20 */ /* 0x002fe20008410000 */
[----:B------:R-:W-:Y:S01]  /*d450*/  FMUL.FTZ R45, R45, UR8 ;  /* 0x000000082d2d7c20 */ /* 0x000fe20008410000 */
[----:B------:R-:W-:Y:S01]  /*d460*/  FMUL.FTZ R38, R48, UR8 ;  /* 0x0000000830267c20 */ /* 0x000fe20008410000 */
[----:B------:R-:W-:Y:S06]  /*d470*/  FMUL.FTZ R35, R49, UR8 ;  /* 0x0000000831237c20 */ /* 0x000fec0008410000 */
[----:B------:R-:W1:Y:S10]  /*d480*/  MUFU.TANH R32, R14 ;  /* 0x0000000e00207308 */ /* 0x000e740000002400 */
[----:B------:R5:W1:Y:S01]  /*d490*/  MUFU.TANH R24, R43 ;  /* 0x0000002b00187308 */ /* 0x000a620000002400 */
[----:B----4-:R-:W-:Y:S01]  /*d4a0*/  FMUL.FTZ R42, R50, UR8 ;  /* 0x00000008322a7c20 */ /* 0x010fe20008410000 */
[-C--:B--2---:R-:W-:Y:S08]  /*d4b0*/  HMMA.16816.F32.BF16 R52, R204, R208.reuse, R52 ;  /* 0x000000d0cc34723c */ /* 0x084ff00000041834 */
[----:B------:R-:W2:Y:S01]  /*d4c0*/  MUFU.TANH R3, R3 ;  /* 0x0000000300037308 */ /* 0x000ea20000002400 */
[C---:B------:R-:W-:Y:S09]  /*d4d0*/  HMMA.16816.F32.BF16 R56, R212.reuse, R208, R56 ;  /* 0x000000d0d438723c */ /* 0x040ff20000041838 */
[----:B------:R-:W4:Y:S01]  /*d4e0*/  MUFU.TANH R229, R229 ;  /* 0x000000e500e57308 */ /* 0x000f220000002400 */
[-C--:B------:R-:W-:Y:S03]  /*d4f0*/  HMMA.16816.F32.BF16 R60, R212, R210.reuse, R60 ;  /* 0x000000d2d43c723c */ /* 0x080fe6000004183c */
[----:B-----5:R-:W-:Y:S03]  /*d500*/  FMUL.FTZ R43, R51, UR8 ;  /* 0x00000008332b7c20 */ /* 0x020fe60008410000 */
[C---:B------:R-:W-:Y:S03]  /*d510*/  HMMA.16816.F32.BF16 R64, R204.reuse, R210, R64 ;  /* 0x000000d2cc40723c */ /* 0x040fe60000041840 */
[----:B------:R-:W1:Y:S01]  /*d520*/  MUFU.TANH R238, R238 ;  /* 0x000000ee00ee7308 */ /* 0x000e620000002400 */
[----:B------:R-:W5:Y:S01]  /*d530*/  LDSM.16.M88.4 R208, [R203+0x2000] ;  /* 0x00200000cbd0783b */ /* 0x000f620000000200 */
[----:B------:R-:W-:Y:S01]  /*d540*/  FMUL.FTZ R54, R54, UR8 ;  /* 0x0000000836367c20 */ /* 0x000fe20008410000 */
[----:B------:R-:W-:Y:S01]  /*d550*/  FMUL.FTZ R55, R55, UR8 ;  /* 0x0000000837377c20 */ /* 0x000fe20008410000 */
[----:B------:R-:W-:Y:S01]  /*d560*/  FMUL.FTZ R52, R52, UR8 ;  /* 0x0000000834347c20 */ /* 0x000fe20008410000 */
[----:B------:R-:W-:Y:S05]  /*d570*/  FMUL.FTZ R53, R53, UR8 ;  /* 0x0000000835357c20 */ /* 0x000fea0008410000 */
[----:B------:R-:W1:Y:S01]  /*d580*/  MUFU.TANH R39, R54 ;  /* 0x0000003600277308 */ /* 0x000e620000002400 */
[----:B------:R-:W-:Y:S01]  /*d590*/  FMUL.FTZ R58, R58, UR8 ;  /* 0x000000083a3a7c20 */ /* 0x000fe20008410000 */
[----:B------:R-:W-:Y:S01]  /*d5a0*/  FMUL.FTZ R59, R59, UR8 ;  /* 0x000000083b3b7c20 */ /* 0x000fe20008410000 */
[----:B------:R-:W-:Y:S01]  /*d5b0*/  FMUL.FTZ R14, R56, UR8 ;  /* 0x00000008380e7c20 */ /* 0x000fe20008410000 */
[----:B------:R-:W-:Y:S06]  /*d5c0*/  FMUL.FTZ R56, R57, UR8 ;  /* 0x0000000839387c20 */ /* 0x000fec0008410000 */
[----:B------:R-:W1:Y:S01]  /*d5d0*/  MUFU.TANH R37, R55 ;  /* 0x0000003700257308 */ /* 0x000e620000002400 */
[----:B------:R-:W-:Y:S01]  /*d5e0*/  FMUL.FTZ R57, R61, UR8 ;  /* 0x000000083d397c20 */ /* 0x000fe20008410000 */
[----:B------:R-:W-:Y:S01]  /*d5f0*/  FMUL.FTZ R62, R62, UR8 ;  /* 0x000000083e3e7c20 */ /* 0x000fe20008410000 */
[----:B------:R-:W-:Y:S01]  /*d600*/  FMUL.FTZ R63, R63, UR8 ;  /* 0x000000083f3f7c20 */ /* 0x000fe20008410000 */
[----:B------:R-:W-:Y:S06]  /*d610*/  FMUL.FTZ R60, R60, UR8 ;  /* 0x000000083c3c7c20 */ /* 0x000fec0008410000 */
[----:B------:R-:W1:Y:S10]  /*d620*/  MUFU.TANH R33, R52 ;  /* 0x0000003400217308 */ /* 0x000e740000002400 */
[----:B------:R3:W1:Y:S10]  /*d630*/  MUFU.TANH R34, R53 ;  /* 0x0000003500227308 */ /* 0x0006740000002400 */
[----:B------:R2:W1:Y:S01]  /*d640*/  MUFU.TANH R235, R58 ;  /* 0x0000003a00eb7308 */ /* 0x0004620000002400 */
[-C--:B-----5:R-:W-:Y:S06]  /*d650*/  HMMA.16816.F32.BF16 R68, R204, R208.reuse, R68 ;  /* 0x000000d0cc44723c */ /* 0x0a0fec0000041844 */
[C---:B------:R-:W-:Y:S03]  /*d660*/  HMMA.16816.F32.BF16 R72, R212.reuse, R208, R72 ;  /* 0x000000d0d448723c */ /* 0x040fe60000041848 */
[----:B------:R5:W1:Y:S01]  /*d670*/  MUFU.TANH R233, R59 ;  /* 0x0000003b00e97308 */ /* 0x000a620000002400 */
[----:B---3--:R-:W-:Y:S02]  /*d680*/  LDSM.16.M88.4 R52, [R203+0x3800] ;  /* 0x00380000cb34783b */ /* 0x008fe40000000200 */
[-C--:B------:R-:W-:Y:S07]  /*d690*/  HMMA.16816.F32.BF16 R76, R212, R210.reuse, R76 ;  /* 0x000000d2d44c723c */ /* 0x080fee000004184c */
[----:B------:R-:W3:Y:S01]  /*d6a0*/  MUFU.TANH R10, R10 ;  /* 0x0000000a000a7308 */ /* 0x000ee20000002400 */
[----:B--2---:R-:W-:Y:S01]  /*d6b0*/  FMUL.FTZ R58, R67, UR8 ;  /* 0x00000008433a7c20 */ /* 0x004fe20008410000 */
[C---:B------:R-:W-:Y:S01]  /*d6c0*/  HMMA.16816.F32.BF16 R80, R204.reuse, R210, R80 ;  /* 0x000000d2cc50723c */ /* 0x040fe20000041850 */
[----:B------:R-:W2:Y:S07]  /*d6d0*/  LDSM.16.M88.4 R208, [R203+0x2800] ;  /* 0x00280000cbd0783b */ /* 0x000eae0000000200 */
[----:B------:R1:W1:Y:S03]  /*d6e0*/  MUFU.TANH R226, R19 ;  /* 0x0000001300e27308 */ /* 0x0002660000002400 */
[----:B-----5:R-:W-:Y:S01]  /*d6f0*/  FMUL.FTZ R59, R66, UR8 ;  /* 0x00000008423b7c20 */ /* 0x020fe20008410000 */
[----:B------:R-:W-:Y:S01]  /*d700*/  FMUL.FTZ R68, R68, UR8 ;  /* 0x0000000844447c20 */ /* 0x000fe20008410000 */
[----:B------:R-:W-:Y:S01]  /*d710*/  FMUL.FTZ R69, R69, UR8 ;  /* 0x0000000845457c20 */ /* 0x000fe20008410000 */
[----:B------:R-:W-:Y:S04]  /*d720*/  FMUL.FTZ R74, R74, UR8 ;  /* 0x000000084a4a7c20 */ /* 0x000fe80008410000 */
[----:B------:R-:W1:Y:S01]  /*d730*/  MUFU.TANH R11, R11 ;  /* 0x0000000b000b7308 */ /* 0x000e620000002400 */
[----:B------:R-:W-:Y:S01]  /*d740*/  FMUL.FTZ R61, R75, UR8 ;  /* 0x000000084b3d7c20 */ /* 0x000fe20008410000 */
[----:B------:R-:W-:Y:S08]  /*d750*/  FMUL.FTZ R72, R72, UR8 ;  /* 0x0000000848487c20 */ /* 0x000ff00008410000 */
[----:B------:R-:W1:Y:S10]  /*d760*/  MUFU.TANH R7, R7 ;  /* 0x0000000700077308 */ /* 0x000e740000002400 */
[----:B------:R-:W1:Y:S10]  /*d770*/  MUFU.TANH R22, R22 ;  /* 0x0000001600167308 */ /* 0x000e740000002400 */
[----:B------:R-:W1:Y:S01]  /*d780*/  MUFU.TANH R13, R13 ;  /* 0x0000000d000d7308 */ /* 0x000e620000002400 */
[-C--:B--2---:R-:W-:Y:S09]  /*d790*/  HMMA.16816.F32.BF16 R84, R204, R208.reuse, R84 ;  /* 0x000000d0cc54723c */ /* 0x084ff20000041854 */
[----:B------:R-:W2:Y:S01]  /*d7a0*/  MUFU.TANH R9, R9 ;  /* 0x0000000900097308 */ /* 0x000ea20000002400 */
[C---:B------:R-:W-:Y:S09]  /*d7b0*/  HMMA.16816.F32.BF16 R88, R212.reuse, R208, R88 ;  /* 0x000000d0d458723c */ /* 0x040ff20000041858 */
[----:B------:R-:W1:Y:S01]  /*d7c0*/  MUFU.TANH R5, R5 ;  /* 0x0000000500057308 */ /* 0x000e620000002400 */
[-C--:B------:R-:W-:Y:S06]  /*d7d0*/  HMMA.16816.F32.BF16 R92, R212, R210.reuse, R92 ;  /* 0x000000d2d45c723c */ /* 0x080fec000004185c */
[C---:B------:R-:W-:Y:S03]  /*d7e0*/  HMMA.16816.F32.BF16 R96, R204.reuse, R210, R96 ;  /* 0x000000d2cc60723c */ /* 0x040fe60000041860 */
[----:B------:R-:W1:Y:S01]  /*d7f0*/  MUFU.TANH R243, R243 ;  /* 0x000000f300f37308 */ /* 0x000e620000002400 */
[----:B------:R-:W5:Y:S02]  /*d800*/  LDSM.16.M88.4 R208, [R203+0x3000] ;  /* 0x00300000cbd0783b */ /* 0x000f640000000200 */
[----:B------:R-:W-:Y:S07]  /*d810*/  DEPBAR.LE SB0, 0x0 ;  /* 0x000080000000791a */ /* 0x000fee0000000000 */
[----:B------:R-:W1:Y:S01]  /*d820*/  MUFU.TANH R26, R26 ;  /* 0x0000001a001a7308 */ /* 0x000e620000002400 */
[----:B------:R-:W-:Y:S09]  /*d830*/  BAR.SYNC.DEFER_BLOCKING 0x0 ;  /* 0x0000000000007b1d */ /* 0x000ff20000010000 */
[----:B------:R-:W1:Y:S10]  /*d840*/  MUFU.TANH R25, R25 ;  /* 0x0000001900197308 */ /* 0x000e740000002400 */
[----:B------:R-:W1:Y:S10]  /*d850*/  MUFU.TANH R21, R21 ;  /* 0x0000001500157308 */ /* 0x000e740000002400 */
[----:B------:R-:W1:Y:S10]  /*d860*/  MUFU.TANH R23, R23 ;  /* 0x0000001700177308 */ /* 0x000e740000002400 */
[----:B------:R-:W1:Y:S01]  /*d870*/  MUFU.TANH R27, R27 ;  /* 0x0000001b001b7308 */ /* 0x000e620000002400 */
[-C--:B-----5:R-:W-:Y:S06]  /*d880*/  HMMA.16816.F32.BF16 R100, R204, R208.reuse, R100 ;  /* 0x000000d0cc64723c */ /* 0x0a0fec0000041864 */
[C---:B------:R-:W-:Y:S03]  /*d890*/  HMMA.16816.F32.BF16 R104, R212.reuse, R208, R104 ;  /* 0x000000d0d468723c */ /* 0x040fe60000041868 */
[----:B------:R-:W1:Y:S03]  /*d8a0*/  MUFU.TANH R29, R29 ;  /* 0x0000001d001d7308 */ /* 0x000e660000002400 */
[-C--:B------:R-:W-:Y:S07]  /*d8b0*/  HMMA.16816.F32.BF16 R108, R212, R210.reuse, R108 ;  /* 0x000000d2d46c723c */ /* 0x080fee000004186c */
[----:B------:R-:W1:Y:S01]  /*d8c0*/  MUFU.TANH R31, R31 ;  /* 0x0000001f001f7308 */ /* 0x000e620000002400 */
[C---:B------:R-:W-:Y:S09]  /*d8d0*/  HMMA.16816.F32.BF16 R112, R204.reuse, R210, R112 ;  /* 0x000000d2cc70723c */ /* 0x040ff20000041870 */
[----:B------:R-:W1:Y:S01]  /*d8e0*/  MUFU.TANH R30, R30 ;  /* 0x0000001e001e7308 */ /* 0x000e620000002400 */
[-C--:B------:R-:W-:Y:S06]  /*d8f0*/  HMMA.16816.F32.BF16 R116, R204, R52.reuse, R116 ;  /* 0x00000034cc74723c */ /* 0x080fec0000041874 */
[C---:B------:R-:W-:Y:S03]  /*d900*/  HMMA.16816.F32.BF16 R120, R212.reuse, R52, R120 ;  /* 0x00000034d478723c */ /* 0x040fe60000041878 */
[----:B------:R1:W1:Y:S03]  /*d910*/  MUFU.TANH R28, R15 ;  /* 0x0000000f001c7308 */ /* 0x0002660000002400 */
[-C--:B------:R-:W-:Y:S07]  /*d920*/  HMMA.16816.F32.BF16 R124, R212, R54.reuse, R124 ;  /* 0x00000036d47c723c */ /* 0x080fee000004187c */
[----:B------:R1:W1:Y:S01]  /*d930*/  MUFU.TANH R20, R41 ;  /* 0x0000002900147308 */ /* 0x0002620000002400 */
[----:B------:R-:W-:Y:S09]  /*d940*/  HMMA.16816.F32.BF16 R128, R204, R54, R128 ;  /* 0x00000036cc80723c */ /* 0x000ff20000041880 */
[----:B------:R-:W1:Y:S10]  /*d950*/  MUFU.TANH R46, R46 ;  /* 0x0000002e002e7308 */ /* 0x000e740000002400 */
[----:B------:R-:W1:Y:S10]  /*d960*/  MUFU.TANH R47, R47 ;  /* 0x0000002f002f7308 */ /* 0x000e740000002400 */
[----:B------:R1:W1:Y:S10]  /*d970*/  MUFU.TANH R40, R45 ;  /* 0x0000002d00287308 */ /* 0x0002740000002400 */
[----:B------:R-:W1:Y:S10]  /*d980*/  MUFU.TANH R42, R42 ;  /* 0x0000002a002a7308 */ /* 0x000e740000002400 */
[----:B------:R-:W1:Y:S10]  /*d990*/  MUFU.TANH R43, R43 ;  /* 0x0000002b002b7308 */ /* 0x000e740000002400 */
[----:B------:R-:W1:Y:S10]  /*d9a0*/  MUFU.TANH R38, R38 ;  /* 0x0000002600267308 */ /* 0x000e740000002400 */
[----:B------:R-:W1:Y:S10]  /*d9b0*/  MUFU.TANH R35, R35 ;  /* 0x0000002300237308 */ /* 0x000e740000002400 */
[----:B------:R1:W1:Y:S10]  /*d9c0*/  MUFU.TANH R223, R14 ;  /* 0x0000000e00df7308 */ /* 0x0002740000002400 */
[----:B------:R1:W1:Y:S10]  /*d9d0*/  MUFU.TANH R221, R56 ;  /* 0x0000003800dd7308 */ /* 0x0002740000002400 */
[----:B------:R1:W1:Y:S10]  /*d9e0*/  MUFU.TANH R232, R62 ;  /* 0x0000003e00e87308 */ /* 0x0002740000002400 */
[----:B------:R1:W1:Y:S10]  /*d9f0*/  MUFU.TANH R231, R63 ;  /* 0x0000003f00e77308 */ /* 0x0002740000002400 */
[----:B------:R1:W1:Y:S10]  /*da00*/  MUFU.TANH R219, R60 ;  /* 0x0000003c00db7308 */ /* 0x0002740000002400 */
[----:B------:R-:W1:Y:S10]  /*da10*/  MUFU.TANH R57, R57 ;  /* 0x0000003900397308 */ /* 0x000e740000002400 */
[----:B------:R-:W1:Y:S10]  /*da20*/  MUFU.TANH R59, R59 ;  /* 0x0000003b003b7308 */ /* 0x000e740000002400 */
[----:B------:R-:W1:Y:S10]  /*da30*/  MUFU.TANH R58, R58 ;  /* 0x0000003a003a7308 */ /* 0x000e740000002400 */
[----:B------:R1:W1:Y:S10]  /*da40*/  MUFU.TANH R210, R68 ;  /* 0x0000004400d27308 */ /* 0x0002740000002400 */
[----:B------:R1:W1:Y:S10]  /*da50*/  MUFU.TANH R208, R69 ;  /* 0x0000004500d07308 */ /* 0x0002740000002400 */
[----:B------:R-:W1:Y:S10]  /*da60*/  MUFU.TANH R74, R74 ;  /* 0x0000004a004a7308 */ /* 0x000e740000002400 */
[----:B------:R-:W1:Y:S01]  /*da70*/  MUFU.TANH R61, R61 ;  /* 0x0000003d003d7308 */ /* 0x000e620000002400 */
[----:B--234-:R-:W-:Y:S05]  /*da80*/  @P1 BRA `(.L_x_520) ;  /* 0xffffffd800d41947 */ /* 0x01cfea000383ffff */
.L_x_519:
[----:B------:R2:W4:Y:S01]  /*da90*/  MUFU.TANH R215, R72 ;  /* 0x0000004800d77308 */ /* 0x0005220000002400 */
[----:B-1----:R-:W5:Y:S01]  /*daa0*/  LDL R14, [R1+0x4c] ;  /* 0x00004c00010e7983 */ /* 0x002f620000100800 */
[----:B---3--:R-:W-:Y:S01]  /*dab0*/  MOV R19, UR20 ;  /* 0x0000001400137c02 */ /* 0x008fe20008000f00 */
        /* <DEDUP_REMOVED lines=27> */
[----:B--2---:R-:W-:Y:S01]  /*dc70*/  FMUL.FTZ R72, R126, UR8 ;  /* 0x000000087e487c20 */ /* 0x004fe20008410000 */
        /* <DEDUP_REMOVED lines=11> */
[----:B------:R-:W-:Y:S08]  /*dd30*/  UIADD3 UR20, UR20, -0x1, URZ ;  /* 0xffffffff14147890 */ /* 0x000ff0000fffe03f */
[----:B------:R-:W1:Y:S10]  /*dd40*/  MUFU.TANH R220, R78 ;  /* 0x0000004e00dc7308 */ /* 0x000e740000002400 */
[----:B------:R-:W2:Y:S10]  /*dd50*/  MUFU.TANH R49, R49 ;  /* 0x0000003100317308 */ /* 0x000eb40000002400 */
[----:B------:R-:W3:Y:S10]  /*dd60*/  MUFU.TANH R216, R87 ;  /* 0x0000005700d87308 */ /* 0x000ef40000002400 */
[----:B------:R-:W-:Y:S10]  /*dd70*/  MUFU.TANH R213, R76 ;  /* 0x0000004c00d57308 */ /* 0x000ff40000002400 */
[----:B------:R-:W-:Y:S10]  /*dd80*/  MUFU.TANH R209, R88 ;  /* 0x0000005800d17308 */ /* 0x000ff40000002400 */
[----:B------:R-:W-:Y:S10]  /*dd90*/  MUFU.TANH R89, R89 ;  /* 0x0000005900597308 */ /* 0x000ff40000002400 */
[----:B------:R-:W-:Y:S10]  /*dda0*/  MUFU.TANH R228, R91 ;  /* 0x0000005b00e47308 */ /* 0x000ff40000002400 */
[----:B------:R4:W-:Y:S10]  /*ddb0*/  MUFU.TANH R204, R96 ;  /* 0x0000006000cc7308 */ /* 0x0009f40000002400 */
[----:B------:R-:W-:Y:S10]  /*ddc0*/  MUFU.TANH R236, R107 ;  /* 0x0000006b00ec7308 */ /* 0x000ff40000002400 */
[----:B------:R1:W-:Y:S01]  /*ddd0*/  MUFU.TANH R107, R105 ;  /* 0x00000069006b7308 */ /* 0x0003e20000002400 */
[----:B----4-:R-:W-:Y:S09]  /*dde0*/  FMUL.FTZ R96, R121, UR8 ;  /* 0x0000000879607c20 */ /* 0x010ff20008410000 */
[----:B------:R4:W-:Y:S10]  /*ddf0*/  MUFU.TANH R207, R93 ;  /* 0x0000005d00cf7308 */ /* 0x0009f40000002400 */
[----:B------:R2:W-:Y:S01]  /*de00*/  MUFU.TANH R205, R92 ;  /* 0x0000005c00cd7308 */ /* 0x0005e20000002400 */
[----:B-1----:R-:W-:Y:S09]  /*de10*/  FMUL.FTZ R105, R109, UR8 ;  /* 0x000000086d697c20 */ /* 0x002ff20008410000 */
[----:B------:R-:W-:Y:S01]  /*de20*/  MUFU.TANH R72, R72 ;  /* 0x0000004800487308 */ /* 0x000fe20000002400 */
[----:B----4-:R-:W-:Y:S09]  /*de30*/  FMUL.FTZ R93, R128, UR8 ;  /* 0x00000008805d7c20 */ /* 0x010ff20008410000 */
[----:B------:R-:W-:Y:S01]  /*de40*/  MUFU.TANH R206, R85 ;  /* 0x0000005500ce7308 */ /* 0x000fe20000002400 */
[----:B--2---:R-:W-:Y:S09]  /*de50*/  FMUL.FTZ R92, R129, UR8 ;  /* 0x00000008815c7c20 */ /* 0x004ff20008410000 */
[----:B------:R-:W-:Y:S10]  /*de60*/  MUFU.TANH R96, R96 ;  /* 0x0000006000607308 */ /* 0x000ff40000002400 */
[----:B------:R-:W-:Y:S10]  /*de70*/  MUFU.TANH R105, R105 ;  /* 0x0000006900697308 */ /* 0x000ff40000002400 */
[----:B------:R-:W-:Y:S10]  /*de80*/  MUFU.TANH R240, R123 ;  /* 0x0000007b00f07308 */ /* 0x000ff40000002400 */
[----:B------:R-:W-:Y:S10]  /*de90*/  MUFU.TANH R93, R93 ;  /* 0x0000005d005d7308 */ /* 0x000ff40000002400 */
[----:B------:R-:W-:Y:S01]  /*dea0*/  MUFU.TANH R92, R92 ;  /* 0x0000005c005c7308 */ /* 0x000fe20000002400 */
[----:B-----5:R-:W-:Y:S05]  /*deb0*/  IMAD R19, R19, -0x80, R14 ;  /* 0xffffff8013137824 */ /* 0x020fea00078e020e */
[C---:B------:R-:W-:Y:S02]  /*dec0*/  IADD3 R14, R19.reuse, 0x47, RZ ;  /* 0x00000047130e7810 */ /* 0x040fe40007ffe0ff */
[C---:B------:R-:W-:Y:S02]  /*ded0*/  IADD3 R16, R19.reuse, 0x40, RZ ;  /* 0x0000004013107810 */ /* 0x040fe40007ffe0ff */
[----:B------:R-:W-:Y:S02]  /*dee0*/  ISETP.GE.AND P2, PT, R14, RZ, PT ;  /* 0x000000ff0e00720c */ /* 0x000fe40003f46270 */
[----:B------:R-:W-:Y:S02]  /*def0*/  ISETP.GE.AND P6, PT, R16, RZ, PT ;  /* 0x000000ff1000720c */ /* 0x000fe40003fc6270 */
[C---:B------:R-:W-:Y:S02]  /*df00*/  IADD3 R45, R19.reuse, 0x37, RZ ;  /* 0x00000037132d7810 */ /* 0x040fe40007ffe0ff */
[C---:B------:R-:W-:Y:S02]  /*df10*/  IADD3 R15, R19.reuse, 0x48, RZ ;  /* 0x00000048130f7810 */ /* 0x040fe40007ffe0ff */
[C---:B------:R-:W-:Y:S02]  /*df20*/  IADD3 R18, R19.reuse, 0x3f, RZ ;  /* 0x0000003f13127810 */ /* 0x040fe40007ffe0ff */
[----:B------:R-:W-:Y:S02]  /*df30*/  IADD3 R17, R19, 0x38, RZ ;  /* 0x0000003813117810 */ /* 0x000fe40007ffe0ff */
[----:B------:R-:W-:Y:S02]  /*df40*/  ISETP.GE.AND P3, PT, R15, RZ, PT ;  /* 0x000000ff0f00720c */ /* 0x000fe40003f66270 */
[----:B------:R-:W-:Y:S02]  /*df50*/  @!P2 IADD3 R14, -R19, -0x47, RZ ;  /* 0xffffffb9130ea810 */ /* 0x000fe40007ffe1ff */
[----:B------:R-:W-:Y:S02]  /*df60*/  ISETP.GE.AND P2, PT, R45, RZ, PT ;  /* 0x000000ff2d00720c */ /* 0x000fe40003f46270 */
[----:B------:R-:W-:Y:S02]  /*df70*/  ISETP.GE.AND P5, PT, R18, RZ, PT ;  /* 0x000000ff1200720c */ /* 0x000fe40003fa6270 */
[----:B------:R-:W-:Y:S02]  /*df80*/  ISETP.GE.AND P4, PT, R17, RZ, PT ;  /* 0x000000ff1100720c */ /* 0x000fe40003f86270 */
[C---:B------:R-:W-:Y:S02]  /*df90*/  @!P6 IADD3 R16, -R19.reuse, -0x40, RZ ;  /* 0xffffffc01310e810 */ /* 0x040fe40007ffe1ff */
[----:B------:R-:W-:Y:S02]  /*dfa0*/  I2FP.F32.S32 R44, R14 ;  /* 0x0000000e002c7245 */ /* 0x000fe40000201400 */
[----:B------:R-:W-:Y:S02]  /*dfb0*/  I2FP.F32.S32 R14, R16 ;  /* 0x00000010000e7245 */ /* 0x000fe40000201400 */
[C---:B------:R-:W-:Y:S01]  /*dfc0*/  IADD3 R60, R19.reuse, 0x2f, RZ ;  /* 0x0000002f133c7810 */ /* 0x040fe20007ffe0ff */
[----:B------:R-:W-:Y:S01]  /*dfd0*/  FFMA.FTZ R16, R44, -UR5, R227 ;  /* 0x800000052c107c23 */ /* 0x000fe200080100e3 */
[C---:B------:R-:W-:Y:S01]  /*dfe0*/  IADD3 R44, R19.reuse, 0x30, RZ ;  /* 0x00000030132c7810 */ /* 0x040fe20007ffe0ff */
[----:B------:R1:W-:Y:S01]  /*dff0*/  MUFU.TANH R227, R90 ;  /* 0x0000005a00e37308 */ /* 0x0003e20000002400 */
[C---:B------:R-:W-:Y:S02]  /*e000*/  @!P2 IADD3 R45, -R19.reuse, -0x37, RZ ;  /* 0xffffffc9132da810 */ /* 0x040fe40007ffe1ff */
[C---:B------:R-:W-:Y:S02]  /*e010*/  @!P3 IADD3 R15, -R19.reuse, -0x48, RZ ;  /* 0xffffffb8130fb810 */ /* 0x040fe40007ffe1ff */
[C---:B------:R-:W-:Y:S02]  /*e020*/  @!P5 IADD3 R18, -R19.reuse, -0x3f, RZ ;  /* 0xffffffc11312d810 */ /* 0x040fe40007ffe1ff */
[----:B------:R-:W-:Y:S02]  /*e030*/  ISETP.GE.AND P2, PT, R60, RZ, PT ;  /* 0x000000ff3c00720c */ /* 0x000fe40003f46270 */
[C---:B------:R-:W-:Y:S02]  /*e040*/  @!P4 IADD3 R17, -R19.reuse, -0x38, RZ ;  /* 0xffffffc81311c810 */ /* 0x040fe40007ffe1ff */
[----:B------:R-:W-:Y:S02]  /*e050*/  ISETP.GE.AND P3, PT, R44, RZ, PT ;  /* 0x000000ff2c00720c */ /* 0x000fe40003f66270 */
[----:B------:R-:W-:Y:S02]  /*e060*/  I2FP.F32.S32 R41, R18 ;  /* 0x0000001200297245 */ /* 0x000fe40000201400 */
[----:B------:R-:W-:Y:S02]  /*e070*/  I2FP.F32.S32 R51, R17 ;  /* 0x0000001100337245 */ /* 0x000fe40000201400 */
[----:B------:R-:W-:Y:S01]  /*e080*/  IADD3 R54, R19, 0x27, RZ ;  /* 0x0000002713367810 */ /* 0x000fe20007ffe0ff */
[C---:B------:R-:W-:Y:S01]  /*e090*/  FFMA.FTZ R17, R41.reuse, -UR5, R230 ;  /* 0x8000000529117c23 */ /* 0x040fe200080100e6 */
[----:B------:R-:W-:Y:S01]  /*e0a0*/  FFMA.FTZ R18, R41, -UR5, R237 ;  /* 0x8000000529127c23 */ /* 0x000fe200080100ed */
[----:B------:R2:W-:Y:S01]  /*e0b0*/  MUFU.TANH R230, R95 ;  /* 0x0000005f00e67308 */ /* 0x0005e20000002400 */
[C---:B------:R-:W-:Y:S01]  /*e0c0*/  FFMA.FTZ R41, R51.reuse, -UR5, R238 ;  /* 0x8000000533297c23 */ /* 0x040fe200080100ee */
[----:B------:R-:W-:Y:S01]  /*e0d0*/  FFMA.FTZ R52, R51, -UR5, R241 ;  /* 0x8000000533347c23 */ /* 0x000fe200080100f1 */
[----:B------:R-:W-:Y:S01]  /*e0e0*/  IADD3 R51, R19, 0x20, RZ ;  /* 0x0000002013337810 */ /* 0x000fe20007ffe0ff */
[----:B-1----:R-:W-:Y:S01]  /*e0f0*/  FMUL.FTZ R90, R97, UR8 ;  /* 0x00000008615a7c20 */ /* 0x002fe20008410000 */
[C---:B------:R-:W-:Y:S01]  /*e100*/  @!P2 IADD3 R60, -R19.reuse, -0x2f, RZ ;  /* 0xffffffd1133ca810 */ /* 0x040fe20007ffe1ff */
[----:B------:R-:W-:Y:S01]  /*e110*/  FMUL.FTZ R97, R120, UR8 ;  /* 0x0000000878617c20 */ /* 0x000fe20008410000 */
[----:B------:R-:W-:Y:S03]  /*e120*/  @!P3 IADD3 R44, -R19, -0x30, RZ ;  /* 0xffffffd0132cb810 */ /* 0x000fe60007ffe1ff */
[----:B------:R-:W-:Y:S01]  /*e130*/  MUFU.TANH R238, R111 ;  /* 0x0000006f00ee7308 */ /* 0x000fe20000002400 */
[----:B------:R-:W-:Y:S02]  /*e140*/  ISETP.GE.AND P3, PT, R51, RZ, PT ;  /* 0x000000ff3300720c */ /* 0x000fe40003f66270 */
[----:B------:R-:W-:Y:S02]  /*e150*/  I2FP.F32.S32 R63, R60 ;  /* 0x0000003c003f7245 */ /* 0x000fe40000201400 */
[----:B------:R-:W-:Y:S02]  /*e160*/  ISETP.GE.AND P4, PT, R54, RZ, PT ;  /* 0x000000ff3600720c */ /* 0x000fe40003f86270 */
[----:B------:R-:W-:Y:S03]  /*e170*/  I2FP.F32.S32 R56, R44 ;  /* 0x0000002c00387245 */ /* 0x000fe60000201400 */
[----:B------:R-:W-:Y:S01]  /*e180*/  MUFU.TANH R90, R90 ;  /* 0x0000005a005a7308 */ /* 0x000fe20000002400 */
[----:B------:R-:W-:Y:S01]  /*e190*/  FFMA.FTZ R60, R63, -UR5, R4 ;  /* 0x800000053f3c7c23 */ /* 0x000fe20008010004 */
[----:B--2---:R-:W-:Y:S01]  /*e1a0*/  FMUL.FTZ R95, R116, UR8 ;  /* 0x00000008745f7c20 */ /* 0x004fe20008410000 */
[C---:B------:R-:W-:Y:S01]  /*e1b0*/  IADD3 R44, R19.reuse, 0x1f, RZ ;  /* 0x0000001f132c7810 */ /* 0x040fe20007ffe0ff */
[C---:B------:R-:W-:Y:S01]  /*e1c0*/  FFMA.FTZ R243, R56.reuse, -UR5, R243 ;  /* 0x8000000538f37c23 */ /* 0x040fe200080100f3 */
[C---:B------:R-:W-:Y:S01]  /*e1d0*/  IADD3 R55, R19.reuse, 0x28, RZ ;  /* 0x0000002813377810 */ /* 0x040fe20007ffe0ff */
[----:B------:R-:W-:Y:S01]  /*e1e0*/  FFMA.FTZ R56, R56, -UR5, R12 ;  /* 0x8000000538387c23 */ /* 0x000fe2000801000c */
[----:B------:R-:W-:Y:S03]  /*e1f0*/  @!P3 IADD3 R51, -R19, -0x20, RZ ;  /* 0xffffffe01333b810 */ /* 0x000fe60007ffe1ff */
[----:B------:R1:W-:Y:S01]  /*e200*/  MUFU.TANH R4, R84 ;  /* 0x0000005400047308 */ /* 0x0003e20000002400 */
[----:B------:R-:W-:Y:S01]  /*e210*/  ISETP.GE.AND P2, PT, R44, RZ, PT ;  /* 0x000000ff2c00720c */ /* 0x000fe20003f46270 */
[----:B------:R-:W-:Y:S01]  /*e220*/  FFMA.FTZ R69, R63, -UR5, R222 ;  /* 0x800000053f457c23 */ /* 0x000fe200080100de */
[----:B------:R-:W-:Y:S02]  /*e230*/  ISETP.GE.AND P5, PT, R55, RZ, PT ;  /* 0x000000ff3700720c */ /* 0x000fe40003fa6270 */
[----:B------:R-:W-:Y:S02]  /*e240*/  I2FP.F32.S32 R51, R51 ;  /* 0x0000003300337245 */ /* 0x000fe40000201400 */
[C---:B------:R-:W-:Y:S03]  /*e250*/  @!P4 IADD3 R54, -R19.reuse, -0x27, RZ ;  /* 0xffffffd91336c810 */ /* 0x040fe60007ffe1ff */
[----:B------:R2:W-:Y:S01]  /*e260*/  MUFU.TANH R237, R110 ;  /* 0x0000006e00ed7308 */ /* 0x0005e20000002400 */
[----:B------:R-:W-:Y:S01]  /*e270*/  IADD3 R12, R19, 0x7, RZ ;  /* 0x00000007130c7810 */ /* 0x000fe20007ffe0ff */
[----:B------:R-:W-:Y:S01]  /*e280*/  FFMA.FTZ R83, R51, -UR5, R32 ;  /* 0x8000000533537c23 */ /* 0x000fe20008010020 */
[C---:B------:R-:W-:Y:S02]  /*e290*/  IADD3 R32, R19.reuse, 0x18, RZ ;  /* 0x0000001813207810 */ /* 0x040fe40007ffe0ff */
[----:B------:R-:W-:Y:S02]  /*e2a0*/  I2FP.F32.S32 R54, R54 ;  /* 0x0000003600367245 */ /* 0x000fe40000201400 */
[----:B------:R-:W-:Y:S03]  /*e2b0*/  @!P2 IADD3 R44, -R19, -0x1f, RZ ;  /* 0xffffffe1132ca810 */ /* 0x000fe60007ffe1ff */
[----:B------:R-:W-:Y:S01]  /*e2c0*/  MUFU.TANH R97, R97 ;  /* 0x0000006100617308 */ /* 0x000fe20000002400 */
[----:B-1----:R-:W-:Y:S01]  /*e2d0*/  FFMA.FTZ R84, R51, -UR5, R28 ;  /* 0x8000000533547c23 */ /* 0x002fe2000801001c */
[C---:B------:R-:W-:Y:S01]  /*e2e0*/  @!P5 IADD3 R55, -R19.reuse, -0x28, RZ ;  /* 0xffffffd81337d810 */ /* 0x040fe20007ffe1ff */
[C---:B------:R-:W-:Y:S01]  /*e2f0*/  FFMA.FTZ R80, R54.reuse, -UR5, R24 ;  /* 0x8000000536507c23 */ /* 0x040fe20008010018 */
[C---:B------:R-:W-:Y:S01]  /*e300*/  IADD3 R28, R19.reuse, 0x17, RZ ;  /* 0x00000017131c7810 */ /* 0x040fe20007ffe0ff */
[----:B------:R-:W-:Y:S01]  /*e310*/  FFMA.FTZ R62, R54, -UR5, R217 ;  /* 0x80000005363e7c23 */ /* 0x000fe200080100d9 */
[----:B------:R-:W-:Y:S04]  /*e320*/  ISETP.GE.AND P2, PT, R32, RZ, PT ;  /* 0x000000ff2000720c */ /* 0x000fe80003f46270 */
[----:B------:R-:W-:Y:S01]  /*e330*/  MUFU.TANH R95, R95 ;  /* 0x0000005f005f7308 */ /* 0x000fe20000002400 */
[----:B------:R-:W-:Y:S01]  /*e340*/  I2FP.F32.S32 R55, R55 ;  /* 0x0000003700377245 */ /* 0x000fe20000201400 */
[----:B--2---:R-:W-:Y:S01]  /*e350*/  FMUL.FTZ R110, R112, UR8 ;  /* 0x00000008706e7c20 */ /* 0x004fe20008410000 */
[----:B------:R-:W-:Y:S02]  /*e360*/  IADD3 R24, R19, 0x10, RZ ;  /* 0x0000001013187810 */ /* 0x000fe40007ffe0ff */
[----:B------:R-:W-:Y:S01]  /*e370*/  ISETP.GE.AND P4, PT, R28, RZ, PT ;  /* 0x000000ff1c00720c */ /* 0x000fe20003f86270 */
[----:B------:R-:W-:Y:S01]  /*e380*/  FFMA.FTZ R79, R55, -UR5, R8 ;  /* 0x80000005374f7c23 */ /* 0x000fe20008010008 */
[----:B------:R-:W-:Y:S03]  /*e390*/  I2FP.F32.S32 R51, R44 ;  /* 0x0000002c00337245 */ /* 0x000fe60000201400 */
[----:B------:R-:W-:Y:S01]  /*e3a0*/  MUFU.TANH R110, R110 ;  /* 0x0000006e006e7308 */ /* 0x000fe20000002400 */
[----:B------:R-:W-:Y:S01]  /*e3b0*/  ISETP.GE.AND P3, PT, R24, RZ, PT ;  /* 0x000000ff1800720c */ /* 0x000fe20003f66270 */
[----:B------:R-:W-:Y:S01]  /*e3c0*/  FMUL.FTZ R44, R98, UR8 ;  /* 0x00000008622c7c20 */ /* 0x000fe20008410000 */
[----:B------:R-:W-:Y:S01]  /*e3d0*/  IADD3 R8, R19, 0xf, RZ ;  /* 0x0000000f13087810 */ /* 0x000fe20007ffe0ff */
[----:B------:R-:W-:Y:S01]  /*e3e0*/  FFMA.FTZ R82, R51, -UR5, R20 ;  /* 0x8000000533527c23 */ /* 0x000fe20008010014 */
[----:B------:R-:W-:Y:S01]  /*e3f0*/  @!P2 IADD3 R32, -R19, -0x18, RZ ;  /* 0xffffffe81320a810 */ /* 0x000fe20007ffe1ff */
[----:B------:R-:W-:Y:S01]  /*e400*/  FFMA.FTZ R81, R51, -UR5, R46 ;  /* 0x8000000533517c23 */ /* 0x000fe2000801002e */
[----:B------:R-:W-:Y:S03]  /*e410*/  IADD3 R20, R19, 0x8, RZ ;  /* 0x0000000813147810 */ /* 0x000fe60007ffe0ff */
[----:B------:R-:W-:Y:S01]  /*e420*/  MUFU.TANH R44, R44 ;  /* 0x0000002c002c7308 */ /* 0x000fe20000002400 */
[----:B------:R-:W-:Y:S01]  /*e430*/  ISETP.GE.AND P2, PT, R8, RZ, PT ;  /* 0x000000ff0800720c */ /* 0x000fe20003f46270 */
[----:B------:R-:W-:Y:S01]  /*e440*/  FMUL.FTZ R46, R99, UR8 ;  /* 0x00000008632e7c20 */ /* 0x000fe20008410000 */
[----:B------:R-:W-:Y:S01]  /*e450*/  @!P4 IADD3 R28, -R19, -0x17, RZ ;  /* 0xffffffe9131cc810 */ /* 0x000fe20007ffe1ff */
[----:B------:R-:W-:Y:S01]  /*e460*/  FMUL.FTZ R99, R124, UR8 ;  /* 0x000000087c637c20 */ /* 0x000fe20008410000 */
[----:B------:R-:W-:Y:S01]  /*e470*/  ISETP.GE.AND P4, PT, R20, RZ, PT ;  /* 0x000000ff1400720c */ /* 0x000fe20003f86270 */
[----:B------:R-:W-:Y:S01]  /*e480*/  FMUL.FTZ R98, R125, UR8 ;  /* 0x000000087d627c20 */ /* 0x000fe20008410000 */
[C---:B------:R-:W-:Y:S03]  /*e490*/  @!P3 IADD3 R24, -R19.reuse, -0x10, RZ ;  /* 0xfffffff01318b810 */ /* 0x040fe60007ffe1ff */
[----:B------:R-:W-:Y:S01]  /*e4a0*/  MUFU.TANH R46, R46 ;  /* 0x0000002e002e7308 */ /* 0x000fe20000002400 */
[----:B------:R-:W-:Y:S02]  /*e4b0*/  ISETP.GE.AND P3, PT, R12, RZ, PT ;  /* 0x000000ff0c00720c */ /* 0x000fe40003f66270 */
[----:B------:R-:W-:Y:S02]  /*e4c0*/  I2FP.F32.S32 R24, R24 ;  /* 0x0000001800187245 */ /* 0x000fe40000201400 */
[----:B------:R-:W-:Y:S02]  /*e4d0*/  I2FP.F32.S32 R32, R32 ;  /* 0x0000002000207245 */ /* 0x000fe40000201400 */
[C---:B------:R-:W-:Y:S03]  /*e4e0*/  @!P2 IADD3 R8, -R19.reuse, -0xf, RZ ;  /* 0xfffffff11308a810 */ /* 0x040fe60007ffe1ff */
[----:B------:R-:W-:Y:S01]  /*e4f0*/  MUFU.TANH R99, R99 ;  /* 0x0000006300637308 */ /* 0x000fe20000002400 */
[C---:B------:R-:W-:Y:S01]  /*e500*/  FFMA.FTZ R223, R24.reuse, -UR5, R223 ;  /* 0x8000000518df7c23 */ /* 0x040fe200080100df */
[----:B------:R-:W-:Y:S01]  /*e510*/  FFMA.FTZ R232, R24, -UR5, R232 ;  /* 0x8000000518e87c23 */ /* 0x000fe200080100e8 */
[C---:B------:R-:W-:Y:S01]  /*e520*/  @!P4 IADD3 R20, -R19.reuse, -0x8, RZ ;  /* 0xfffffff81314c810 */ /* 0x040fe20007ffe1ff */
[C---:B------:R-:W-:Y:S01]  /*e530*/  FFMA.FTZ R67, R32.reuse, -UR5, R47 ;  /* 0x8000000520437c23 */ /* 0x040fe2000801002f */
[----:B------:R-:W-:Y:S01]  /*e540*/  I2FP.F32.S32 R24, R8 ;  /* 0x0000000800187245 */ /* 0x000fe20000201400 */
[----:B------:R-:W-:Y:S01]  /*e550*/  FFMA.FTZ R235, R32, -UR5, R235 ;  /* 0x8000000520eb7c23 */ /* 0x000fe200080100eb */
[C---:B------:R-:W-:Y:S03]  /*e560*/  IADD3 R8, R19.reuse, -0x1, RZ ;  /* 0xffffffff13087810 */ /* 0x040fe60007ffe0ff */
[----:B------:R-:W-:Y:S01]  /*e570*/  MUFU.TANH R98, R98 ;  /* 0x0000006200627308 */ /* 0x000fe20000002400 */
[----:B------:R-:W-:Y:S01]  /*e580*/  I2FP.F32.S32 R47, R20 ;  /* 0x00000014002f7245 */ /* 0x000fe20000201400 */
[----:B------:R-:W-:Y:S01]  /*e590*/  FFMA.FTZ R221, R24, -UR5, R221 ;  /* 0x8000000518dd7c23 */ /* 0x000fe200080100dd */
[----:B------:R-:W-:Y:S01]  /*e5a0*/  ISETP.GE.AND P2, PT, R8, RZ, PT ;  /* 0x000000ff0800720c */ /* 0x000fe20003f46270 */
[----:B------:R-:W-:Y:S01]  /*e5b0*/  FFMA.FTZ R231, R24, -UR5, R231 ;  /* 0x8000000518e77c23 */ /* 0x000fe200080100e7 */
[----:B------:R-:W-:Y:S01]  /*e5c0*/  @!P3 IADD3 R12, -R19, -0x7, RZ ;  /* 0xfffffff9130cb810 */ /* 0x000fe20007ffe1ff */
[C---:B------:R-:W-:Y:S01]  /*e5d0*/  FFMA.FTZ R20, R47.reuse, -UR5, R0 ;  /* 0x800000052f147c23 */ /* 0x040fe20008010000 */
[----:B------:R-:W-:Y:S01]  /*e5e0*/  IABS R0, R19 ;  /* 0x0000001300007213 */ /* 0x000fe20000000000 */
[C---:B------:R-:W-:Y:S01]  /*e5f0*/  FFMA.FTZ R219, R47.reuse, -UR5, R219 ;  /* 0x800000052fdb7c23 */ /* 0x040fe200080100db */
[----:B------:R-:W-:Y:S01]  /*e600*/  I2FP.F32.S32 R73, R12 ;  /* 0x0000000c00497245 */ /* 0x000fe20000201400 */
[----:B------:R-:W-:Y:S01]  /*e610*/  FFMA.FTZ R74, R47, -UR5, R74 ;  /* 0x800000052f4a7c23 */ /* 0x000fe2000801004a */
[----:B------:R-:W-:Y:S02]  /*e620*/  I2FP.F32.S32 R47, R0 ;  /* 0x00000000002f7245 */ /* 0x000fe40000201400 */
[----:B------:R-:W-:Y:S01]  /*e630*/  IADD3 R0, R19, -0x41, RZ ;  /* 0xffffffbf13007810 */ /* 0x000fe20007ffe0ff */
[----:B------:R-:W-:Y:S01]  /*e640*/  FFMA.FTZ R24, R73, -UR5, R2 ;  /* 0x8000000549187c23 */ /* 0x000fe20008010002 */
[----:B------:R-:W-:Y:S01]  /*e650*/  IADD3 R2, R19, -0x40, RZ ;  /* 0xffffffc013027810 */ /* 0x000fe20007ffe0ff */
[C---:B------:R-:W-:Y:S01]  /*e660*/  FFMA.FTZ R10, R47.reuse, -UR5, R10 ;  /* 0x800000052f0a7c23 */ /* 0x040fe2000801000a */
[----:B------:R-:W-:Y:S01]  /*e670*/  I2FP.F32.S32 R50, R45 ;  /* 0x0000002d00327245 */ /* 0x000fe20000201400 */
[----:B------:R-:W-:Y:S01]  /*e680*/  FFMA.FTZ R215, R47, -UR5, R215 ;  /* 0x800000052fd77c23 */ /* 0x000fe200080100d7 */
[----:B------:R-:W-:Y:S01]  /*e690*/  @!P2 IADD3 R8, -R19, 0x1, RZ ;  /* 0x000000011308a810 */ /* 0x000fe20007ffe1ff */
[----:B------:R-:W-:Y:S01]  /*e6a0*/  FFMA.FTZ R220, R47, -UR5, R220 ;  /* 0x800000052fdc7c23 */ /* 0x000fe200080100dc */
[----:B------:R-:W-:Y:S01]  /*e6b0*/  ISETP.GE.AND P2, PT, R0, RZ, PT ;  /* 0x000000ff0000720c */ /* 0x000fe20003f46270 */
[----:B------:R-:W-:Y:S01]  /*e6c0*/  FFMA.FTZ R45, R50, -UR5, R239 ;  /* 0x80000005322d7c23 */ /* 0x000fe200080100ef */
[----:B------:R-:W-:Y:S01]  /*e6d0*/  ISETP.GE.AND P3, PT, R2, RZ, PT ;  /* 0x000000ff0200720c */ /* 0x000fe20003f66270 */
[----:B------:R-:W-:Y:S01]  /*e6e0*/  MUFU.TANH R239, R122 ;  /* 0x0000007a00ef7308 */ /* 0x000fe20000002400 */
[----:B------:R-:W-:Y:S01]  /*e6f0*/  FFMA.FTZ R53, R50, -UR5, R242 ;  /* 0x8000000532357c23 */ /* 0x000fe200080100f2 */
[----:B------:R-:W-:Y:S01]  /*e700*/  MOV R128, R79 ;  /* 0x0000004f00807202 */ /* 0x000fe20000000f00 */
[C---:B------:R-:W-:Y:S01]  /*e710*/  FFMA.FTZ R75, R73.reuse, -UR5, R57 ;  /* 0x80000005494b7c23 */ /* 0x040fe20008010039 */
[----:B------:R-:W-:Y:S01]  /*e720*/  MOV R87, R243 ;  /* 0x000000f300577202 */ /* 0x000fe20000000f00 */
[----:B------:R-:W-:Y:S01]  /*e730*/  FFMA.FTZ R73, R73, -UR5, R61 ;  /* 0x8000000549497c23 */ /* 0x000fe2000801003d */
[C---:B------:R-:W-:Y:S04]  /*e740*/  IADD3 R12, R19.reuse, -0x49, RZ ;  /* 0xffffffb7130c7810 */ /* 0x040fe80007ffe0ff */
[----:B------:R1:W2:Y:S01]  /*e750*/  MUFU.TANH R50, R86 ;  /* 0x0000005600327308 */ /* 0x0002a20000002400 */
[----:B------:R-:W-:Y:S02]  /*e760*/  I2FP.F32.S32 R8, R8 ;  /* 0x0000000800087245 */ /* 0x000fe40000201400 */
[C---:B------:R-:W-:Y:S02]  /*e770*/  @!P2 IADD3 R0, -R19.reuse, 0x41, RZ ;  /* 0x000000411300a810 */ /* 0x040fe40007ffe1ff */
[----:B------:R-:W-:Y:S01]  /*e780*/  ISETP.GE.AND P2, PT, R12, RZ, PT ;  /* 0x000000ff0c00720c */ /* 0x000fe20003f46270 */
[C---:B------:R-:W-:Y:S01]  /*e790*/  FFMA.FTZ R32, R8.reuse, -UR5, R3 ;  /* 0x8000000508207c23 */ /* 0x040fe20008010003 */
[----:B------:R-:W-:Y:S01]  /*e7a0*/  @!P3 IADD3 R2, -R19, 0x40, RZ ;  /* 0x000000401302b810 */ /* 0x000fe20007ffe1ff */
[C---:B------:R-:W-:Y:S01]  /*e7b0*/  FFMA.FTZ R218, R8.reuse, -UR5, R218 ;  /* 0x8000000508da7c23 */ /* 0x040fe200080100da */
[C---:B------:R-:W-:Y:S01]  /*e7c0*/  FFMA.FTZ R226, R8.reuse, -UR5, R226 ;  /* 0x8000000508e27c23 */ /* 0x040fe200080100e2 */
[----:B------:R-:W-:Y:S01]  /*e7d0*/  FFMA.FTZ R211, R8, -UR5, R211 ;  /* 0x8000000508d37c23 */ /* 0x000fe200080100d3 */
[----:B------:R-:W-:Y:S01]  /*e7e0*/  I2FP.F32.S32 R3, R2 ;  /* 0x0000000200037245 */ /* 0x000fe20000201400 */
[----:B------:R-:W-:Y:S01]  /*e7f0*/  FMUL.FTZ R2, R101, UR8 ;  /* 0x0000000865027c20 */ /* 0x000fe20008410000 */
[----:B------:R-:W-:Y:S01]  /*e800*/  I2FP.F32.S32 R51, R28 ;  /* 0x0000001c00337245 */ /* 0x000fe20000201400 */
[----:B------:R-:W-:Y:S01]  /*e810*/  FFMA.FTZ R28, R47, -UR5, R6 ;  /* 0x800000052f1c7c23 */ /* 0x000fe20008010006 */
[----:B------:R-:W-:Y:S01]  /*e820*/  IADD3 R8, R19, -0x10, RZ ;  /* 0xfffffff013087810 */ /* 0x000fe20007ffe0ff */
[----:B------:R-:W-:Y:S01]  /*e830*/  FFMA.FTZ R210, R3, -UR5, R210 ;  /* 0x8000000503d27c23 */ /* 0x000fe200080100d2 */
[----:B-1----:R-:W-:Y:S01]  /*e840*/  FFMA.FTZ R86, R55, -UR5, R36 ;  /* 0x8000000537567c23 */ /* 0x002fe20008010024 */
[----:B------:R-:W-:Y:S01]  /*e850*/  MUFU.TANH R2, R2 ;  /* 0x0000000200027308 */ /* 0x000fe20000002400 */
[----:B------:R-:W-:Y:S01]  /*e860*/  IADD3 R36, R19, -0x48, RZ ;  /* 0xffffffb813247810 */ /* 0x000fe20007ffe0ff */
[----:B------:R-:W-:Y:S01]  /*e870*/  FFMA.FTZ R224, R3, -UR5, R224 ;  /* 0x8000000503e07c23 */ /* 0x000fe200080100e0 */
[----:B------:R-:W-:Y:S01]  /*e880*/  IADD3 R3, R19, -0x9, RZ ;  /* 0xfffffff713037810 */ /* 0x000fe20007ffe0ff */
[----:B------:R-:W-:Y:S01]  /*e890*/  FFMA.FTZ R66, R51, -UR5, R40 ;  /* 0x8000000533427c23 */ /* 0x000fe20008010028 */
[----:B------:R-:W-:Y:S01]  /*e8a0*/  IADD3 R6, R19, -0x8, RZ ;  /* 0xfffffff813067810 */ /* 0x000fe20007ffe0ff */
[----:B------:R-:W-:Y:S01]  /*e8b0*/  FMUL.FTZ R40, R102, UR8 ;  /* 0x0000000866287c20 */ /* 0x000fe20008410000 */
[----:B------:R-:W-:Y:S01]  /*e8c0*/  I2FP.F32.S32 R47, R0 ;  /* 0x00000000002f7245 */ /* 0x000fe20000201400 */
[----:B------:R-:W-:Y:S01]  /*e8d0*/  FFMA.FTZ R233, R51, -UR5, R233 ;  /* 0x8000000533e97c23 */ /* 0x000fe200080100e9 */
[----:B------:R-:W-:Y:S01]  /*e8e0*/  @!P2 IADD3 R12, -R19, 0x49, RZ ;  /* 0x00000049130ca810 */ /* 0x000fe20007ffe1ff */
[----:B------:R-:W-:Y:S01]  /*e8f0*/  FMUL.FTZ R0, R100, UR8 ;  /* 0x0000000864007c20 */ /* 0x000fe20008410000 */
[----:B------:R-:W-:Y:S01]  /*e900*/  ISETP.GE.AND P3, PT, R36, RZ, PT ;  /* 0x000000ff2400720c */ /* 0x000fe20003f66270 */
[----:B------:R-:W-:Y:S01]  /*e910*/  MUFU.TANH R40, R40 ;  /* 0x0000002800287308 */ /* 0x000fe20000002400 */
[----:B------:R-:W-:Y:S01]  /*e920*/  ISETP.GE.AND P2, PT, R8, RZ, PT ;  /* 0x000000ff0800720c */ /* 0x000fe20003f46270 */
[----:B------:R-:W-:Y:S01]  /*e930*/  FFMA.FTZ R208, R47, -UR5, R208 ;  /* 0x800000052fd07c23 */ /* 0x000fe200080100d0 */
[----:B------:R-:W-:Y:S01]  /*e940*/  ISETP.GE.AND P4, PT, R3, RZ, PT ;  /* 0x000000ff0300720c */ /* 0x000fe20003f86270 */
[----:B------:R-:W-:Y:S01]  /*e950*/  FFMA.FTZ R222, R47, -UR5, R49 ;  /* 0x800000052fde7c23 */ /* 0x000fe20008010031 */
[----:B------:R-:W-:Y:S01]  /*e960*/  ISETP.GE.AND P5, PT, R6, RZ, PT ;  /* 0x000000ff0600720c */ /* 0x000fe20003fa6270 */
[----:B------:R-:W-:Y:S01]  /*e970*/  FMUL.FTZ R102, R130, UR8 ;  /* 0x0000000882667c20 */ /* 0x000fe20008410000 */
[----:B------:R-:W-:Y:S03]  /*e980*/  I2FP.F32.S32 R47, R12 ;  /* 0x0000000c002f7245 */ /* 0x000fe60000201400 */
[----:B------:R-:W-:Y:S01]  /*e990*/  MUFU.TANH R0, R0 ;  /* 0x0000000000007308 */ /* 0x000fe20000002400 */
[----:B------:R-:W-:Y:S01]  /*e9a0*/  I2FP.F32.S32 R48, R15 ;  /* 0x0000000f00307245 */ /* 0x000fe20000201400 */
[C---:B------:R-:W-:Y:S01]  /*e9b0*/  FFMA.FTZ R15, R14.reuse, -UR5, R229 ;  /* 0x800000050e0f7c23 */ /* 0x040fe200080100e5 */
[----:B------:R-:W-:Y:S01]  /*e9c0*/  FFMA.FTZ R14, R14, -UR5, R234 ;  /* 0x800000050e0e7c23 */ /* 0x000fe200080100ea */
[C---:B------:R-:W-:Y:S01]  /*e9d0*/  FFMA.FTZ R214, R47.reuse, -UR5, R214 ;  /* 0x800000052fd67c23 */ /* 0x040fe200080100d6 */
[----:B---3--:R-:W-:Y:S01]  /*e9e0*/  FFMA.FTZ R216, R47, -UR5, R216 ;  /* 0x800000052fd87c23 */ /* 0x008fe200080100d8 */
[C---:B------:R-:W-:Y:S01]  /*e9f0*/  IADD3 R47, R19.reuse, -0x50, RZ ;  /* 0xffffffb0132f7810 */ /* 0x040fe20007ffe0ff */
[----:B------:R-:W-:Y:S03]  /*ea00*/  FFMA.FTZ R225, R48, -UR5, R225 ;  /* 0x8000000530e17c23 */ /* 0x000fe600080100e1 */
[----:B------:R-:W-:Y:S01]  /*ea10*/  MUFU.TANH R229, R94 ;  /* 0x0000005e00e57308 */ /* 0x000fe20000002400 */
[C---:B------:R-:W-:Y:S02]  /*ea20*/  @!P3 IADD3 R36, -R19.reuse, 0x48, RZ ;  /* 0x000000481324b810 */ /* 0x040fe40007ffe1ff */
[C---:B------:R-:W-:Y:S02]  /*ea30*/  @!P2 IADD3 R8, -R19.reuse, 0x10, RZ ;  /* 0x000000101308a810 */ /* 0x040fe40007ffe1ff */
[----:B------:R-:W-:Y:S02]  /*ea40*/  @!P4 IADD3 R3, -R19, 0x9, RZ ;  /* 0x000000091303c810 */ /* 0x000fe40007ffe1ff */
[----:B------:R-:W-:Y:S03]  /*ea50*/  ISETP.GE.AND P2, PT, R47, RZ, PT ;  /* 0x000000ff2f00720c */ /* 0x000fe60003f46270 */
[----:B------:R-:W1:Y:S01]  /*ea60*/  MUFU.TANH R48, R77 ;  /* 0x0000004d00307308 */ /* 0x000e620000002400 */
[----:B------:R-:W-:Y:S02]  /*ea70*/  @!P5 IADD3 R6, -R19, 0x8, RZ ;  /* 0x000000081306d810 */ /* 0x000fe40007ffe1ff */
[----:B------:R-:W-:Y:S02]  /*ea80*/  I2FP.F32.S32 R49, R36 ;  /* 0x0000002400317245 */ /* 0x000fe40000201400 */
[----:B------:R-:W-:Y:S01]  /*ea90*/  I2FP.F32.S32 R54, R3 ;  /* 0x0000000300367245 */ /* 0x000fe20000201400 */
[----:B------:R-:W-:Y:S01]  /*eaa0*/  FMUL.FTZ R3, R104, UR8 ;  /* 0x0000000868037c20 */ /* 0x000fe20008410000 */
[----:B------:R-:W-:Y:S03]  /*eab0*/  I2FP.F32.S32 R6, R6 ;  /* 0x0000000600067245 */ /* 0x000fe60000201400 */
[----:B------:R-:W3:Y:S01]  /*eac0*/  MUFU.TANH R36, R103 ;  /* 0x0000006700247308 */ /* 0x000ee20000002400 */
[----:B--2---:R-:W-:Y:S01]  /*ead0*/  FFMA.FTZ R12, R49, -UR5, R50 ;  /* 0x80000005310c7c23 */ /* 0x004fe20008010032 */
[----:B------:R-:W-:Y:S01]  /*eae0*/  I2FP.F32.S32 R50, R8 ;  /* 0x0000000800327245 */ /* 0x000fe20000201400 */
[----:B------:R-:W-:Y:S01]  /*eaf0*/  FFMA.FTZ R8, R54, -UR5, R7 ;  /* 0x8000000536087c23 */ /* 0x000fe20008010007 */
[C---:B------:R-:W-:Y:S01]  /*eb00*/  FFMA.FTZ R213, R6.reuse, -UR5, R213 ;  /* 0x8000000506d57c23 */ /* 0x040fe200080100d5 */
[C---:B------:R-:W-:Y:S01]  /*eb10*/  FFMA.FTZ R11, R6.reuse, -UR5, R11 ;  /* 0x80000005060b7c23 */ /* 0x040fe2000801000b */
[C---:B------:R-:W-:Y:S01]  /*eb20*/  FFMA.FTZ R22, R6.reuse, -UR5, R22 ;  /* 0x8000000506167c23 */ /* 0x040fe20008010016 */
[C---:B------:R-:W-:Y:S03]  /*eb30*/  IADD3 R7, R19.reuse, -0x59, RZ ;  /* 0xffffffa713077810 */ /* 0x040fe60007ffe0ff */
[----:B------:R2:W-:Y:S01]  /*eb40*/  MUFU.TANH R234, R106 ;  /* 0x0000006a00ea7308 */ /* 0x0005e20000002400 */
[----:B------:R-:W-:Y:S01]  /*eb50*/  FFMA.FTZ R227, R6, -UR5, R227 ;  /* 0x8000000506e37c23 */ /* 0x000fe200080100e3 */
[C---:B------:R-:W-:Y:S01]  /*eb60*/  IADD3 R6, R19.reuse, -0x11, RZ ;  /* 0xffffffef13067810 */ /* 0x040fe20007ffe0ff */
[----:B------:R-:W-:Y:S01]  /*eb70*/  FFMA.FTZ R57, R50, -UR5, R9 ;  /* 0x8000000532397c23 */ /* 0x000fe20008010009 */
[----:B------:R-:W-:Y:S01]  /*eb80*/  @!P2 IADD3 R47, -R19, 0x50, RZ ;  /* 0x00000050132fa810 */ /* 0x000fe20007ffe1ff */
[----:B-1----:R-:W-:Y:S01]  /*eb90*/  FFMA.FTZ R91, R54, -UR5, R48 ;  /* 0x80000005365b7c23 */ /* 0x002fe20008010030 */
[----:B------:R-:W-:Y:S01]  /*eba0*/  ISETP.GE.AND P2, PT, R7, RZ, PT ;  /* 0x000000ff0700720c */ /* 0x000fe20003f46270 */
[----:B------:R-:W-:Y:S03]  /*ebb0*/  FFMA.FTZ R26, R50, -UR5, R26 ;  /* 0x80000005321a7c23 */ /* 0x000fe6000801001a */
[----:B------:R-:W1:Y:S01]  /*ebc0*/  MUFU.TANH R3, R3 ;  /* 0x0000000300037308 */ /* 0x000e620000002400 */
[----:B------:R-:W-:Y:S01]  /*ebd0*/  ISETP.GE.AND P3, PT, R6, RZ, PT ;  /* 0x000000ff0600720c */ /* 0x000fe20003f66270 */
[C---:B------:R-:W-:Y:S01]  /*ebe0*/  FFMA.FTZ R209, R50.reuse, -UR5, R209 ;  /* 0x8000000532d17c23 */ /* 0x040fe200080100d1 */
[----:B------:R-:W-:Y:S01]  /*ebf0*/  I2FP.F32.S32 R47, R47 ;  /* 0x0000002f002f7245 */ /* 0x000fe20000201400 */
[----:B------:R-:W-:Y:S01]  /*ec00*/  FFMA.FTZ R229, R50, -UR5, R229 ;  /* 0x8000000532e57c23 */ /* 0x000fe200080100e5 */
[C---:B------:R-:W-:Y:S01]  /*ec10*/  IADD3 R9, R19.reuse, -0x58, RZ ;  /* 0xffffffa813097810 */ /* 0x040fe20007ffe0ff */
[----:B------:R-:W-:Y:S01]  /*ec20*/  FFMA.FTZ R13, R54, -UR5, R13 ;  /* 0x80000005360d7c23 */ /* 0x000fe2000801000d */
[----:B------:R-:W-:Y:S03]  /*ec30*/  IADD3 R48, R19, -0x51, RZ ;  /* 0xffffffaf13307810 */ /* 0x000fe60007ffe0ff */
[----:B------:R-:W-:Y:S01]  /*ec40*/  MUFU.TANH R102, R102 ;  /* 0x0000006600667308 */ /* 0x000fe20000002400 */
[----:B------:R-:W-:Y:S01]  /*ec50*/  FFMA.FTZ R88, R47, -UR5, R4 ;  /* 0x800000052f587c23 */ /* 0x000fe20008010004 */
[C---:B------:R-:W-:Y:S01]  /*ec60*/  IADD3 R4, R19.reuse, -0x19, RZ ;  /* 0xffffffe713047810 */ /* 0x040fe20007ffe0ff */
[----:B--2---:R-:W-:Y:S01]  /*ec70*/  FMUL.FTZ R106, R118, UR8 ;  /* 0x00000008766a7c20 */ /* 0x004fe20008410000 */
[C---:B------:R-:W-:Y:S01]  /*ec80*/  @!P2 IADD3 R7, -R19.reuse, 0x59, RZ ;  /* 0x000000591307a810 */ /* 0x040fe20007ffe1ff */
[----:B------:R-:W-:Y:S01]  /*ec90*/  FFMA.FTZ R228, R54, -UR5, R228 ;  /* 0x8000000536e47c23 */ /* 0x000fe200080100e4 */
[----:B------:R-:W-:Y:S01]  /*eca0*/  @!P3 IADD3 R6, -R19, 0x11, RZ ;  /* 0x000000111306b810 */ /* 0x000fe20007ffe1ff */
[----:B------:R-:W-:Y:S01]  /*ecb0*/  FMUL.FTZ R94, R117, UR8 ;  /* 0x00000008755e7c20 */ /* 0x000fe20008410000 */
[----:B------:R-:W-:Y:S02]  /*ecc0*/  ISETP.GE.AND P2, PT, R4, RZ, PT ;  /* 0x000000ff0400720c */ /* 0x000fe40003f46270 */
[----:B------:R-:W2:Y:S01]  /*ecd0*/  MUFU.TANH R106, R106 ;  /* 0x0000006a006a7308 */ /* 0x000ea20000002400 */
[----:B------:R-:W-:Y:S01]  /*ece0*/  I2FP.F32.S32 R6, R6 ;  /* 0x0000000600067245 */ /* 0x000fe20000201400 */
[----:B------:R-:W-:Y:S01]  /*ecf0*/  FFMA.FTZ R44, R47, -UR5, R44 ;  /* 0x800000052f2c7c23 */ /* 0x000fe2000801002c */
[----:B------:R-:W-:Y:S01]  /*ed00*/  ISETP.GE.AND P3, PT, R9, RZ, PT ;  /* 0x000000ff0900720c */ /* 0x000fe20003f66270 */
[----:B------:R-:W-:Y:S01]  /*ed10*/  FMUL.FTZ R103, R108, UR8 ;  /* 0x000000086c677c20 */ /* 0x000fe20008410000 */
[----:B------:R-:W-:Y:S01]  /*ed20*/  I2FP.F32.S32 R7, R7 ;  /* 0x0000000700077245 */ /* 0x000fe20000201400 */
[C---:B------:R-:W-:Y:S01]  /*ed30*/  FFMA.FTZ R89, R6.reuse, -UR5, R89 ;  /* 0x8000000506597c23 */ /* 0x040fe20008010059 */
[C---:B------:R-:W-:Y:S03]  /*ed40*/  FFMA.FTZ R61, R6.reuse, -UR5, R5 ;  /* 0x80000005063d7c23 */ /* 0x040fe60008010005 */
[----:B------:R-:W-:Y:S01]  /*ed50*/  MUFU.TANH R94, R94 ;  /* 0x0000005e005e7308 */ /* 0x000fe20000002400 */
[C---:B------:R-:W-:Y:S01]  /*ed60*/  FFMA.FTZ R25, R6.reuse, -UR5, R25 ;  /* 0x8000000506197c23 */ /* 0x040fe20008010019 */
[----:B------:R-:W-:Y:S01]  /*ed70*/  FFMA.FTZ R230, R6, -UR5, R230 ;  /* 0x8000000506e67c23 */ /* 0x000fe200080100e6 */
[----:B------:R-:W-:Y:S01]  /*ed80*/  IADD3 R6, R19, -0x21, RZ ;  /* 0xffffffdf13067810 */ /* 0x000fe20007ffe0ff */
[----:B------:R-:W-:Y:S01]  /*ed90*/  FFMA.FTZ R90, R7, -UR5, R90 ;  /* 0x80000005075a7c23 */ /* 0x000fe2000801005a */
[----:B------:R-:W-:Y:S01]  /*eda0*/  @!P2 IADD3 R4, -R19, 0x19, RZ ;  /* 0x000000191304a810 */ /* 0x000fe20007ffe1ff */
[----:B---3--:R-:W-:Y:S01]  /*edb0*/  FFMA.FTZ R36, R7, -UR5, R36 ;  /* 0x8000000507247c23 */ /* 0x008fe20008010024 */
[----:B------:R-:W-:Y:S03]  /*edc0*/  ISETP.GE.AND P2, PT, R6, RZ, PT ;  /* 0x000000ff0600720c */ /* 0x000fe60003f46270 */
[----:B------:R-:W-:Y:S01]  /*edd0*/  MUFU.TANH R103, R103 ;  /* 0x0000006700677308 */ /* 0x000fe20000002400 */
[----:B------:R-:W-:Y:S01]  /*ede0*/  IADD3 R7, R19, -0x20, RZ ;  /* 0xffffffe013077810 */ /* 0x000fe20007ffe0ff */
[----:B------:R-:W-:Y:S01]  /*edf0*/  FMUL.FTZ R108, R113, UR8 ;  /* 0x00000008716c7c20 */ /* 0x000fe20008410000 */
[----:B------:R-:W-:Y:S01]  /*ee00*/  @!P3 IADD3 R9, -R19, 0x58, RZ ;  /* 0x000000581309b810 */ /* 0x000fe20007ffe1ff */
[----:B------:R-:W-:Y:S01]  /*ee10*/  FMUL.FTZ R104, R119, UR8 ;  /* 0x0000000877687c20 */ /* 0x000fe20008410000 */
[----:B------:R-:W-:Y:S01]  /*ee20*/  IADD3 R5, R19, -0x18, RZ ;  /* 0xffffffe813057810 */ /* 0x000fe20007ffe0ff */
[----:B------:R-:W-:Y:S01]  /*ee30*/  FFMA.FTZ R212, R49, -UR5, R212 ;  /* 0x8000000531d47c23 */ /* 0x000fe200080100d4 */
[----:B------:R-:W-:Y:S03]  /*ee40*/  ISETP.GE.AND P3, PT, R7, RZ, PT ;  /* 0x000000ff0700720c */ /* 0x000fe60003f66270 */
[----:B------:R-:W-:Y:S01]  /*ee50*/  MUFU.TANH R108, R108 ;  /* 0x0000006c006c7308 */ /* 0x000fe20000002400 */
[----:B------:R-:W-:Y:S02]  /*ee60*/  I2FP.F32.S32 R9, R9 ;  /* 0x0000000900097245 */ /* 0x000fe40000201400 */
[----:B------:R-:W-:Y:S02]  /*ee70*/  ISETP.GE.AND P5, PT, R5, RZ, PT ;  /* 0x000000ff0500720c */ /* 0x000fe40003fa6270 */
[----:B------:R-:W-:Y:S01]  /*ee80*/  @!P2 IADD3 R6, -R19, 0x21, RZ ;  /* 0x000000211306a810 */ /* 0x000fe20007ffe1ff */
[C---:B------:R-:W-:Y:S01]  /*ee90*/  FFMA.FTZ R204, R9.reuse, -UR5, R204 ;  /* 0x8000000509cc7c23 */ /* 0x040fe200080100cc */
[----:B------:R-:W-:Y:S03]  /*eea0*/  FFMA.FTZ R40, R9, -UR5, R40 ;  /* 0x8000000509287c23 */ /* 0x000fe60008010028 */
[----:B------:R-:W-:Y:S01]  /*eeb0*/  MUFU.TANH R104, R104 ;  /* 0x0000006800687308 */ /* 0x000fe20000002400 */
[----:B------:R-:W-:Y:S02]  /*eec0*/  I2FP.F32.S32 R9, R6 ;  /* 0x0000000600097245 */ /* 0x000fe40000201400 */
[----:B------:R-:W-:Y:S02]  /*eed0*/  ISETP.GE.AND P4, PT, R48, RZ, PT ;  /* 0x000000ff3000720c */ /* 0x000fe40003f86270 */
[----:B------:R-:W-:Y:S01]  /*eee0*/  I2FP.F32.S32 R50, R4 ;  /* 0x0000000400327245 */ /* 0x000fe20000201400 */
[C---:B------:R-:W-:Y:S01]  /*eef0*/  FFMA.FTZ R68, R9.reuse, -UR5, R30 ;  /* 0x8000000509447c23 */ /* 0x040fe2000801001e */
[C---:B------:R-:W-:Y:S01]  /*ef00*/  FFMA.FTZ R43, R9.reuse, -UR5, R43 ;  /* 0x80000005092b7c23 */ /* 0x040fe2000801002b */
[C---:B------:R-:W-:Y:S01]  /*ef10*/  FFMA.FTZ R107, R9.reuse, -UR5, R107 ;  /* 0x80000005096b7c23 */ /* 0x040fe2000801006b */
[----:B------:R-:W-:Y:S01]  /*ef20*/  FFMA.FTZ R238, R9, -UR5, R238 ;  /* 0x8000000509ee7c23 */ /* 0x000fe200080100ee */
[C---:B------:R-:W-:Y:S01]  /*ef30*/  @!P3 IADD3 R7, -R19.reuse, 0x20, RZ ;  /* 0x000000201307b810 */ /* 0x040fe20007ffe1ff */
[C---:B------:R-:W-:Y:S01]  /*ef40*/  FFMA.FTZ R76, R50.reuse, -UR5, R23 ;  /* 0x80000005324c7c23 */ /* 0x040fe20008010017 */
[C---:B------:R-:W-:Y:S01]  /*ef50*/  IADD3 R9, R19.reuse, -0x68, RZ ;  /* 0xffffff9813097810 */ /* 0x040fe20007ffe0ff */
[C---:B------:R-:W-:Y:S01]  /*ef60*/  FFMA.FTZ R207, R50.reuse, -UR5, R207 ;  /* 0x8000000532cf7c23 */ /* 0x040fe200080100cf */
[----:B------:R-:W-:Y:S01]  /*ef70*/  @!P5 IADD3 R5, -R19, 0x18, RZ ;  /* 0x000000181305d810 */ /* 0x000fe20007ffe1ff */
[C---:B------:R-:W-:Y:S01]  /*ef80*/  FFMA.FTZ R29, R50.reuse, -UR5, R29 ;  /* 0x80000005321d7c23 */ /* 0x040fe2000801001d */
[----:B------:R-:W-:Y:S01]  /*ef90*/  FFMA.FTZ R236, R50, -UR5, R236 ;  /* 0x8000000532ec7c23 */ /* 0x000fe200080100ec */
[----:B------:R-:W-:Y:S01]  /*efa0*/  I2FP.F32.S32 R50, R7 ;  /* 0x0000000700327245 */ /* 0x000fe20000201400 */
[----:B------:R-:W-:Y:S01]  /*efb0*/  FMUL.FTZ R4, R115, UR8 ;  /* 0x0000000873047c20 */ /* 0x000fe20008410000 */
[----:B------:R-:W-:Y:S02]  /*efc0*/  ISETP.GE.AND P3, PT, R9, RZ, PT ;  /* 0x000000ff0900720c */ /* 0x000fe40003f66270 */
[C---:B------:R-:W-:Y:S01]  /*efd0*/  IADD3 R7, R19.reuse, -0x60, RZ ;  /* 0xffffffa013077810 */ /* 0x040fe20007ffe0ff */
[C---:B-1----:R-:W-:Y:S01]  /*efe0*/  FFMA.FTZ R109, R50.reuse, -UR5, R3 ;  /* 0x80000005326d7c23 */ /* 0x042fe20008010003 */
[----:B------:R-:W-:Y:S01]  /*eff0*/  I2FP.F32.S32 R54, R5 ;  /* 0x0000000500367245 */ /* 0x000fe20000201400 */
[----:B------:R-:W-:Y:S01]  /*f000*/  MUFU.TANH R4, R4 ;  /* 0x0000000400047308 */ /* 0x000fe20000002400 */
[----:B------:R-:W-:Y:S01]  /*f010*/  IADD3 R5, R19, -0x61, RZ ;  /* 0xffffff9f13057810 */ /* 0x000fe20007ffe0ff */
[----:B------:R-:W-:Y:S01]  /*f020*/  FFMA.FTZ R77, R50, -UR5, R31 ;  /* 0x80000005324d7c23 */ /* 0x000fe2000801001f */
[----:B------:R-:W-:Y:S01]  /*f030*/  ISETP.GE.AND P2, PT, R7, RZ, PT ;  /* 0x000000ff0700720c */ /* 0x000fe20003f46270 */
[C---:B------:R-:W-:Y:S01]  /*f040*/  FFMA.FTZ R78, R54.reuse, -UR5, R21 ;  /* 0x80000005364e7c23 */ /* 0x040fe20008010015 */
[----:B------:R-:W-:Y:S01]  /*f050*/  @!P4 IADD3 R48, -R19, 0x51, RZ ;  /* 0x000000511330c810 */ /* 0x000fe20007ffe1ff */
[C---:B------:R-:W-:Y:S01]  /*f060*/  FFMA.FTZ R27, R54.reuse, -UR5, R27 ;  /* 0x80000005361b7c23 */ /* 0x040fe2000801001b */
[----:B------:R-:W-:Y:S01]  /*f070*/  ISETP.GE.AND P4, PT, R5, RZ, PT ;  /* 0x000000ff0500720c */ /* 0x000fe20003f86270 */
[----:B------:R-:W-:Y:S01]  /*f080*/  FFMA.FTZ R205, R54, -UR5, R205 ;  /* 0x8000000536cd7c23 */ /* 0x000fe200080100cd */
[----:B------:R-:W-:Y:S01]  /*f090*/  I2FP.F32.S32 R47, R48 ;  /* 0x00000030002f7245 */ /* 0x000fe20000201400 */
[----:B------:R-:W-:Y:S01]  /*f0a0*/  FMUL.FTZ R48, R114, UR8 ;  /* 0x0000000872307c20 */ /* 0x000fe20008410000 */
[C---:B------:R-:W-:Y:S01]  /*f0b0*/  @!P3 IADD3 R9, -R19.reuse, 0x68, RZ ;  /* 0x000000681309b810 */ /* 0x040fe20007ffe1ff */
[----:B------:R-:W-:Y:S01]  /*f0c0*/  FFMA.FTZ R234, R54, -UR5, R234 ;  /* 0x8000000536ea7c23 */ /* 0x000fe200080100ea */
[----:B------:R-:W-:Y:S01]  /*f0d0*/  IADD3 R6, R19, -0x69, RZ ;  /* 0xffffff9713067810 */ /* 0x000fe20007ffe0ff */
[----:B------:R-:W-:Y:S01]  /*f0e0*/  FFMA.FTZ R206, R47, -UR5, R206 ;  /* 0x800000052fce7c23 */ /* 0x000fe200080100ce */
[----:B------:R-:W-:Y:S01]  /*f0f0*/  I2FP.F32.S32 R9, R9 ;  /* 0x0000000900097245 */ /* 0x000fe20000201400 */
[----:B------:R-:W1:Y:S01]  /*f100*/  MUFU.TANH R48, R48 ;  /* 0x0000003000307308 */ /* 0x000e620000002400 */
[----:B------:R-:W-:Y:S01]  /*f110*/  IADD3 R3, R19, -0x28, RZ ;  /* 0xffffffd813037810 */ /* 0x000fe20007ffe0ff */
[----:B------:R-:W-:Y:S01]  /*f120*/  FFMA.FTZ R46, R47, -UR5, R46 ;  /* 0x800000052f2e7c23 */ /* 0x000fe2000801002e */
[----:B------:R-:W-:Y:S01]  /*f130*/  @!P2 IADD3 R7, -R19, 0x60, RZ ;  /* 0x000000601307a810 */ /* 0x000fe20007ffe1ff */
[C---:B------:R-:W-:Y:S01]  /*f140*/  FFMA.FTZ R110, R9.reuse, -UR5, R110 ;  /* 0x80000005096e7c23 */ /* 0x040fe2000801006e */
[----:B------:R-:W-:Y:S01]  /*f150*/  ISETP.GE.AND P2, PT, R6, RZ, PT ;  /* 0x000000ff0600720c */ /* 0x000fe20003f46270 */
[----:B--2---:R-:W-:Y:S01]  /*f160*/  FFMA.FTZ R106, R9, -UR5, R106 ;  /* 0x80000005096a7c23 */ /* 0x004fe2000801006a */
[----:B------:R-:W-:Y:S01]  /*f170*/  @!P4 IADD3 R5, -R19, 0x61, RZ ;  /* 0x000000611305c810 */ /* 0x000fe20007ffe1ff */
[C---:B------:R-:W-:Y:S01]  /*f180*/  FFMA.FTZ R42, R50.reuse, -UR5, R42 ;  /* 0x80000005322a7c23 */ /* 0x040fe2000801002a */
[----:B------:R-:W-:Y:S01]  /*f190*/  ISETP.GE.AND P4, PT, R3, RZ, PT ;  /* 0x000000ff0300720c */ /* 0x000fe20003f86270 */
[----:B------:R-:W-:Y:S01]  /*f1a0*/  FFMA.FTZ R237, R50, -UR5, R237 ;  /* 0x8000000532ed7c23 */ /* 0x000fe200080100ed */
[----:B------:R-:W-:Y:S01]  /*f1b0*/  IADD3 R9, R19, -0x29, RZ ;  /* 0xffffffd713097810 */ /* 0x000fe20007ffe0ff */
[----:B------:R-:W-:Y:S01]  /*f1c0*/  FMUL.FTZ R50, R70, UR8 ;  /* 0x0000000846327c20 */ /* 0x000fe20008410000 */
[----:B------:R-:W-:Y:S02]  /*f1d0*/  I2FP.F32.S32 R7, R7 ;  /* 0x0000000700077245 */ /* 0x000fe40000201400 */
[----:B------:R-:W-:Y:S02]  /*f1e0*/  ISETP.GE.AND P3, PT, R9, RZ, PT ;  /* 0x000000ff0900720c */ /* 0x000fe40003f66270 */
[----:B------:R-:W-:Y:S01]  /*f1f0*/  IADD3 R23, R19, -0x30, RZ ;  /* 0xffffffd013177810 */ /* 0x000fe20007ffe0ff */
[----:B------:R-:W-:Y:S01]  /*f200*/  MUFU.TANH R50, R50 ;  /* 0x0000003200327308 */ /* 0x000fe20000002400 */
[----:B------:R-:W-:Y:S01]  /*f210*/  I2FP.F32.S32 R5, R5 ;  /* 0x0000000500057245 */ /* 0x000fe20000201400 */
[----:B-1----:R-:W-:Y:S01]  /*f220*/  FFMA.FTZ R48, R7, -UR5, R48 ;  /* 0x8000000507307c23 */ /* 0x002fe20008010030 */
[----:B------:R-:W-:Y:S01]  /*f230*/  IADD3 R21, R19, -0x31, RZ ;  /* 0xffffffcf13157810 */ /* 0x000fe20007ffe0ff */
[----:B------:R-:W-:Y:S01]  /*f240*/  FFMA.FTZ R112, R7, -UR5, R0 ;  /* 0x8000000507707c23 */ /* 0x000fe20008010000 */
[----:B------:R-:W-:Y:S01]  /*f250*/  @!P2 IADD3 R6, -R19, 0x69, RZ ;  /* 0x000000691306a810 */ /* 0x000fe20007ffe1ff */
[----:B------:R-:W-:Y:S01]  /*f260*/  FFMA.FTZ R111, R5, -UR5, R2 ;  /* 0x80000005056f7c23 */ /* 0x000fe20008010002 */
[----:B------:R-:W-:Y:S01]  /*f270*/  ISETP.GE.AND P6, PT, R23, RZ, PT ;  /* 0x000000ff1700720c */ /* 0x000fe20003fc6270 */
[----:B------:R-:W-:Y:S01]  /*f280*/  FFMA.FTZ R30, R5, -UR5, R4 ;  /* 0x80000005051e7c23 */ /* 0x000fe20008010004 */
[----:B------:R-:W-:Y:S01]  /*f290*/  @!P4 IADD3 R3, -R19, 0x28, RZ ;  /* 0x000000281303c810 */ /* 0x000fe20007ffe1ff */
[----:B------:R-:W-:Y:S01]  /*f2a0*/  FMUL.FTZ R0, R127, UR8 ;  /* 0x000000087f007c20 */ /* 0x000fe20008410000 */
[----:B------:R-:W-:Y:S02]  /*f2b0*/  ISETP.GE.AND P5, PT, R21, RZ, PT ;  /* 0x000000ff1500720c */ /* 0x000fe40003fa6270 */
[C---:B------:R-:W-:Y:S02]  /*f2c0*/  IADD3 R7, R19.reuse, -0x70, RZ ;  /* 0xffffff9013077810 */ /* 0x040fe40007ffe0ff */
[----:B------:R-:W-:Y:S01]  /*f2d0*/  I2FP.F32.S32 R5, R6 ;  /* 0x0000000600057245 */ /* 0x000fe20000201400 */
[----:B------:R-:W-:Y:S01]  /*f2e0*/  MUFU.TANH R0, R0 ;  /* 0x0000000000007308 */ /* 0x000fe20000002400 */
[----:B------:R-:W-:Y:S02]  /*f2f0*/  IADD3 R6, R19, -0x71, RZ ;  /* 0xffffff8f13067810 */ /* 0x000fe40007ffe0ff */
[----:B------:R-:W-:Y:S01]  /*f300*/  I2FP.F32.S32 R3, R3 ;  /* 0x0000000300037245 */ /* 0x000fe20000201400 */
[----:B------:R-:W-:Y:S01]  /*f310*/  FFMA.FTZ R108, R5, -UR5, R108 ;  /* 0x80000005056c7c23 */ /* 0x000fe2000801006c */
[----:B------:R-:W-:Y:S01]  /*f320*/  @!P3 IADD3 R9, -R19, 0x29, RZ ;  /* 0x000000291309b810 */ /* 0x000fe20007ffe1ff */
[----:B------:R-:W-:Y:S01]  /*f330*/  FFMA.FTZ R104, R5, -UR5, R104 ;  /* 0x8000000505687c23 */ /* 0x000fe20008010068 */
[----:B------:R-:W-:Y:S01]  /*f340*/  ISETP.GE.AND P2, PT, R7, RZ, PT ;  /* 0x000000ff0700720c */ /* 0x000fe20003f46270 */
[C---:B------:R-:W-:Y:S01]  /*f350*/  FFMA.FTZ R122, R3.reuse, -UR5, R38 ;  /* 0x80000005037a7c23 */ /* 0x040fe20008010026 */
[----:B------:R-:W-:Y:S01]  /*f360*/  ISETP.GE.AND P4, PT, R6, RZ, PT ;  /* 0x000000ff0600720c */ /* 0x000fe20003f86270 */
[C---:B------:R-:W-:Y:S01]  /*f370*/  FFMA.FTZ R39, R3.reuse, -UR5, R39 ;  /* 0x8000000503277c23 */ /* 0x040fe20008010027 */
[----:B------:R-:W-:Y:S01]  /*f380*/  MOV R127, R62 ;  /* 0x0000003e007f7202 */ /* 0x000fe20000000f00 */
[----:B------:R-:W-:Y:S01]  /*f390*/  FFMA.FTZ R103, R3, -UR5, R103 ;  /* 0x8000000503677c23 */ /* 0x000fe20008010067 */
[----:B------:R-:W-:Y:S01]  /*f3a0*/  IADD3 R5, R19, -0x78, RZ ;  /* 0xffffff8813057810 */ /* 0x000fe20007ffe0ff */
[----:B------:R-:W-:Y:S01]  /*f3b0*/  FFMA.FTZ R239, R3, -UR5, R239 ;  /* 0x8000000503ef7c23 */ /* 0x000fe200080100ef */
[----:B------:R-:W-:Y:S01]  /*f3c0*/  I2FP.F32.S32 R62, R9 ;  /* 0x00000009003e7245 */ /* 0x000fe20000201400 */
[----:B------:R-:W-:Y:S01]  /*f3d0*/  FMUL.FTZ R38, R71, UR8 ;  /* 0x0000000847267c20 */ /* 0x000fe20008410000 */
[----:B------:R-:W1:Y:S01]  /*f3e0*/  MUFU.TANH R9, R131 ;  /* 0x0000008300097308 */ /* 0x000e620000002400 */
[C---:B------:R-:W-:Y:S02]  /*f3f0*/  IADD3 R3, R19.reuse, -0x39, RZ ;  /* 0xffffffc713037810 */ /* 0x040fe40007ffe0ff */
[C---:B------:R-:W-:Y:S01]  /*f400*/  @!P6 IADD3 R23, -R19.reuse, 0x30, RZ ;  /* 0x000000301317e810 */ /* 0x040fe20007ffe1ff */
[C---:B------:R-:W-:Y:S01]  /*f410*/  FFMA.FTZ R126, R62.reuse, -UR5, R35 ;  /* 0x800000053e7e7c23 */ /* 0x040fe20008010023 */
[----:B------:R-:W-:Y:S01]  /*f420*/  @!P5 IADD3 R21, -R19, 0x31, RZ ;  /* 0x000000311315d810 */ /* 0x000fe20007ffe1ff */
[C---:B------:R-:W-:Y:S01]  /*f430*/  FFMA.FTZ R37, R62.reuse, -UR5, R37 ;  /* 0x800000053e257c23 */ /* 0x040fe20008010025 */
[----:B------:R-:W-:Y:S03]  /*f440*/  ISETP.GE.AND P3, PT, R5, RZ, PT ;  /* 0x000000ff0500720c */ /* 0x000fe60003f66270 */
[----:B------:R-:W2:Y:S01]  /*f450*/  MUFU.TANH R38, R38 ;  /* 0x0000002600267308 */ /* 0x000ea20000002400 */
[----:B------:R-:W-:Y:S01]  /*f460*/  ISETP.GE.AND P5, PT, R3, RZ, PT ;  /* 0x000000ff0300720c */ /* 0x000fe20003fa6270 */
[C---:B------:R-:W-:Y:S01]  /*f470*/  FFMA.FTZ R105, R62.reuse, -UR5, R105 ;  /* 0x800000053e697c23 */ /* 0x040fe20008010069 */
[----:B------:R-:W-:Y:S01]  /*f480*/  I2FP.F32.S32 R54, R23 ;  /* 0x0000001700367245 */ /* 0x000fe20000201400 */
[----:B------:R-:W-:Y:S01]  /*f490*/  FFMA.FTZ R240, R62, -UR5, R240 ;  /* 0x800000053ef07c23 */ /* 0x000fe200080100f0 */
[C---:B------:R-:W-:Y:S02]  /*f4a0*/  @!P2 IADD3 R7, -R19.reuse, 0x70, RZ ;  /* 0x000000701307a810 */ /* 0x040fe40007ffe1ff */
[----:B------:R-:W-:Y:S01]  /*f4b0*/  @!P4 IADD3 R6, -R19, 0x71, RZ ;  /* 0x000000711306c810 */ /* 0x000fe20007ffe1ff */
[C---:B------:R-:W-:Y:S01]  /*f4c0*/  FFMA.FTZ R97, R54.reuse, -UR5, R97 ;  /* 0x8000000536617c23 */ /* 0x040fe20008010061 */
[C---:B------:R-:W-:Y:S01]  /*f4d0*/  FFMA.FTZ R72, R54.reuse, -UR5, R72 ;  /* 0x8000000536487c23 */ /* 0x040fe20008010048 */
[C---:B------:R-:W-:Y:S01]  /*f4e0*/  FFMA.FTZ R35, R54.reuse, -UR5, R33 ;  /* 0x8000000536237c23 */ /* 0x040fe20008010021 */
[----:B------:R-:W-:Y:S01]  /*f4f0*/  FFMA.FTZ R59, R54, -UR5, R59 ;  /* 0x80000005363b7c23 */ /* 0x000fe2000801003b */
[----:B------:R-:W-:Y:S02]  /*f500*/  I2FP.F32.S32 R71, R21 ;  /* 0x0000001500477245 */ /* 0x000fe40000201400 */
[----:B------:R-:W-:Y:S02]  /*f510*/  I2FP.F32.S32 R54, R7 ;  /* 0x0000000700367245 */ /* 0x000fe40000201400 */
[----:B------:R-:W-:Y:S01]  /*f520*/  I2FP.F32.S32 R7, R6 ;  /* 0x0000000600077245 */ /* 0x000fe20000201400 */
[----:B------:R-:W-:Y:S01]  /*f530*/  FFMA.FTZ R47, R71, -UR5, R34 ;  /* 0x80000005472f7c23 */ /* 0x000fe20008010022 */
[----:B------:R-:W-:Y:S01]  /*f540*/  @!P3 IADD3 R5, -R19, 0x78, RZ ;  /* 0x000000781305b810 */ /* 0x000fe20007ffe1ff */
[----:B------:R-:W-:Y:S01]  /*f550*/  FFMA.FTZ R96, R71, -UR5, R96 ;  /* 0x8000000547607c23 */ /* 0x000fe20008010060 */
[----:B------:R-:W-:Y:S01]  /*f560*/  @!P5 IADD3 R3, -R19, 0x39, RZ ;  /* 0x000000391303d810 */ /* 0x000fe20007ffe1ff */
[----:B------:R-:W-:Y:S01]  /*f570*/  FFMA.FTZ R94, R7, -UR5, R94 ;  /* 0x80000005075e7c23 */ /* 0x000fe2000801005e */
[----:B------:R-:W-:Y:S01]  /*f580*/  FFMA.FTZ R58, R71, -UR5, R58 ;  /* 0x80000005473a7c23 */ /* 0x000fe2000801003a */
[----:B-1----:R-:W-:Y:S01]  /*f590*/  FFMA.FTZ R34, R7, -UR5, R9 ;  /* 0x8000000507227c23 */ /* 0x002fe20008010009 */
[----:B------:R-:W-:Y:S01]  /*f5a0*/  FFMA.FTZ R71, R71, -UR5, R0 ;  /* 0x8000000547477c23 */ /* 0x000fe20008010000 */
[----:B------:R-:W-:Y:S01]  /*f5b0*/  FMNMX.FTZ R7, R20, R196, !PT ;  /* 0x000000c414077209 */ /* 0x000fe20007810000 */
[C---:B------:R-:W-:Y:S01]  /*f5c0*/  FFMA.FTZ R102, R54.reuse, -UR5, R102 ;  /* 0x8000000536667c23 */ /* 0x040fe20008010066 */
[----:B------:R-:W-:Y:S01]  /*f5d0*/  I2FP.F32.S32 R0, R5 ;  /* 0x0000000500007245 */ /* 0x000fe20000201400 */
[----:B------:R-:W-:Y:S01]  /*f5e0*/  FFMA.FTZ R95, R54, -UR5, R95 ;  /* 0x80000005365f7c23 */ /* 0x000fe2000801005f */
[----:B------:R-:W-:Y:S02]  /*f5f0*/  I2FP.F32.S32 R5, R3 ;  /* 0x0000000300057245 */ /* 0x000fe40000201400 */
[----:B------:R-:W-:Y:S01]  /*f600*/  FMNMX.FTZ R3, R225, R199, !PT ;  /* 0x000000c7e1037209 */ /* 0x000fe20007810000 */
[----:B------:R-:W-:Y:S01]  /*f610*/  FFMA.FTZ R93, R0, -UR5, R93 ;  /* 0x80000005005d7c23 */ /* 0x000fe2000801005d */
[----:B------:R-:W-:Y:S01]  /*f620*/  FMNMX.FTZ R7, R24, R7, !PT ;  /* 0x0000000718077209 */ /* 0x000fe20007810000 */
[C---:B--2---:R-:W-:Y:S01]  /*f630*/  FFMA.FTZ R38, R5.reuse, -UR5, R38 ;  /* 0x8000000505267c23 */ /* 0x044fe20008010026 */
        /* <DEDUP_REMOVED lines=12> */
[----:B------:R-:W1:Y:S01]  /*f700*/  MUFU.TANH R7, R64 ;  /* 0x0000004000077308 */ /* 0x000e620000002400 */
[----:B------:R-:W-:Y:S02]  /*f710*/  FMNMX.FTZ R0, R32, R9, !PT ;  /* 0x0000000920007209 */ /* 0x000fe40007810000 */
[----:B------:R-:W-:Y:S02]  /*f720*/  FMNMX.FTZ R6, R25, R6, !PT ;  /* 0x0000000619067209 */ /* 0x000fe40007810000 */
[----:B------:R-:W-:Y:S02]  /*f730*/  IADD3 R4, R19, -0x38, RZ ;  /* 0xffffffc813047810 */ /* 0x000fe40007ffe0ff */
[----:B------:R-:W-:Y:S02]  /*f740*/  FMNMX.FTZ R9, R11, R0, !PT ;  /* 0x000000000b097209 */ /* 0x000fe40007810000 */
[----:B------:R-:W-:Y:S02]  /*f750*/  FMNMX.FTZ R3, R56, R3, !PT ;  /* 0x0000000338037209 */ /* 0x000fe40007810000 */
[----:B------:R-:W-:Y:S02]  /*f760*/  FMNMX.FTZ R6, R27, R6, !PT ;  /* 0x000000061b067209 */ /* 0x000fe40007810000 */
[----:B------:R-:W-:Y:S02]  /*f770*/  ISETP.GE.AND P6, PT, R4, RZ, PT ;  /* 0x000000ff0400720c */ /* 0x000fe40003fc6270 */
        /* <DEDUP_REMOVED lines=8> */
[----:B------:R-:W2:Y:S01]  /*f800*/  MUFU.TANH R0, R65 ;  /* 0x0000004100007308 */ /* 0x000ea20000002400 */
[----:B------:R-:W-:Y:S02]  /*f810*/  FMNMX.FTZ R6, R43, R6, !PT ;  /* 0x000000062b067209 */ /* 0x000fe40007810000 */
[----:B------:R-:W-:Y:S02]  /*f820*/  @!P6 IADD3 R4, -R19, 0x38, RZ ;  /* 0x000000381304e810 */ /* 0x000fe40007ffe1ff */
[----:B------:R-:W-:Y:S02]  /*f830*/  FMNMX.FTZ R62, R83, R62, !PT ;  /* 0x0000003e533e7209 */ /* 0x000fe40007810000 */
[----:B------:R-:W-:Y:S02]  /*f840*/  FMNMX.FTZ R9, R78, R9, !PT ;  /* 0x000000094e097209 */ /* 0x000fe40007810000 */
[----:B------:R-:W-:Y:S02]  /*f850*/  FMNMX.FTZ R6, R39, R6, !PT ;  /* 0x0000000627067209 */ /* 0x000fe40007810000 */
[----:B------:R-:W-:Y:S02]  /*f860*/  I2FP.F32.S32 R4, R4 ;  /* 0x0000000400047245 */ /* 0x000fe40000201400 */
[----:B------:R-:W-:Y:S02]  /*f870*/  FMNMX.FTZ R62, R81, R62, !PT ;  /* 0x0000003e513e7209 */ /* 0x000fe40007810000 */
[----:B------:R-:W-:Y:S01]  /*f880*/  FMNMX.FTZ R9, R76, R9, !PT ;  /* 0x000000094c097209 */ /* 0x000fe20007810000 */
[C---:B-1----:R-:W-:Y:S01]  /*f890*/  FFMA.FTZ R31, R4.reuse, -UR5, R7 ;  /* 0x80000005041f7c23 */ /* 0x042fe20008010007 */
[----:B------:R-:W-:Y:S01]  /*f8a0*/  FMNMX.FTZ R6, R37, R6, !PT ;  /* 0x0000000625067209 */ /* 0x000fe20007810000 */
[C---:B------:R-:W-:Y:S01]  /*f8b0*/  FFMA.FTZ R50, R4.reuse, -UR5, R50 ;  /* 0x8000000504327c23 */ /* 0x040fe20008010032 */
[----:B------:R-:W-:Y:S01]  /*f8c0*/  MOV R33, R68 ;  /* 0x0000004400217202 */ /* 0x000fe20000000f00 */
[----:B--2---:R-:W-:Y:S01]  /*f8d0*/  FFMA.FTZ R23, R5, -UR5, R0 ;  /* 0x8000000505177c23 */ /* 0x004fe20008010000 */
        /* <DEDUP_REMOVED lines=54> */
[----:B------:R-:W-:Y:S02]  /*fc40*/  @!P2 IADD3 R2, -R19, 0x79, RZ ;  /* 0x000000791302a810 */ /* 0x000fe40007ffe1ff */
[----:B------:R-:W-:Y:S02]  /*fc50*/  FMNMX.FTZ R9, R111, R6, !PT ;  /* 0x000000066f097209 */ /* 0x000fe40007810000 */
[----:B------:R-:W-:Y:S02]  /*fc60*/  FMNMX.FTZ R3, R240, R3, !PT ;  /* 0x00000003f0037209 */ /* 0x000fe40007810000 */
[----:B------:R-:W-:Y:S02]  /*fc70*/  FMNMX.FTZ R6, R34, R7, !PT ;  /* 0x0000000722067209 */ /* 0x000fe40007810000 */
[----:B------:R-:W-:Y:S02]  /*fc80*/  I2FP.F32.S32 R7, R2 ;  /* 0x0000000200077245 */ /* 0x000fe40000201400 */
[----:B------:R-:W-:Y:S02]  /*fc90*/  FMNMX.FTZ R2, R72, R3, !PT ;  /* 0x0000000348027209 */ /* 0x000fe40007810000 */
[----:B------:R-:W1:Y:S01]  /*fca0*/  SHFL.BFLY PT, R3, R6, 0x2, 0x1f ;  /* 0x0c401f0006037f89 */ /* 0x000e6200000e0000 */
[----:B------:R-:W-:Y:S01]  /*fcb0*/  FMNMX.FTZ R54, R15, R197, !PT ;  /* 0x000000c50f367209 */ /* 0x000fe20007810000 */
[----:B------:R-:W-:Y:S01]  /*fcc0*/  FFMA.FTZ R92, R7, -UR5, R92 ;  /* 0x80000005075c7c23 */ /* 0x000fe2000801005c */
[----:B------:R-:W-:Y:S02]  /*fcd0*/  MOV R124, R69 ;  /* 0x00000045007c7202 */ /* 0x000fe40000000f00 */
        /* <DEDUP_REMOVED lines=11> */
[----:B-1----:R-:W-:Y:S02]  /*fd90*/  FMNMX.FTZ R4, R6, R3, !PT ;  /* 0x0000000306047209 */ /* 0x002fe40007810000 */
[----:B------:R-:W-:Y:S02]  /*fda0*/  FMNMX.FTZ R54, R128, R54, !PT ;  /* 0x0000003680367209 */ /* 0x000fe40007810000 */
[----:B------:R-:W-:Y:S03]  /*fdb0*/  FMNMX.FTZ R19, R93, R62, !PT ;  /* 0x0000003e5d137209 */ /* 0x000fe60007810000 */
[----:B------:R-:W1:Y:S01]  /*fdc0*/  SHFL.BFLY PT, R3, R4, 0x1, 0x1f ;  /* 0x0c201f0004037f89 */ /* 0x000e6200000e0000 */
[----:B------:R-:W-:Y:S02]  /*fdd0*/  FMNMX.FTZ R54, R127, R54, !PT ;  /* 0x000000367f367209 */ /* 0x000fe40007810000 */
[----:B------:R-:W-:Y:S02]  /*fde0*/  FMNMX.FTZ R21, R92, R19, !PT ;  /* 0x000000135c157209 */ /* 0x000fe40007810000 */
[----:B------:R-:W-:Y:S03]  /*fdf0*/  FMNMX.FTZ R54, R84, R54, !PT ;  /* 0x0000003654367209 */ /* 0x000fe60007810000 */
[----:B------:R-:W3:Y:S01]  /*fe00*/  SHFL.BFLY PT, R62, R21, 0x2, 0x1f ;  /* 0x0c401f00153e7f89 */ /* 0x000ee200000e0000 */
[----:B------:R-:W-:Y:S04]  /*fe10*/  FMNMX.FTZ R54, R82, R54, !PT ;  /* 0x0000003652367209 */ /* 0x000fe80007810000 */
[----:B------:R-:W-:Y:S04]  /*fe20*/  FMNMX.FTZ R54, R67, R54, !PT ;  /* 0x0000003643367209 */ /* 0x000fe80007810000 */
[----:B------:R-:W-:Y:S02]  /*fe30*/  FMNMX.FTZ R54, R66, R54, !PT ;  /* 0x0000003642367209 */ /* 0x000fe40007810000 */
[----:B--2---:R-:W-:Y:S02]  /*fe40*/  FMNMX.FTZ R7, R0, R7, !PT ;  /* 0x0000000700077209 */ /* 0x004fe40007810000 */
[----:B------:R-:W-:Y:S02]  /*fe50*/  FMNMX.FTZ R54, R223, R54, !PT ;  /* 0x00000036df367209 */ /* 0x000fe40007810000 */
[----:B-1----:R-:W-:Y:S01]  /*fe60*/  FMNMX.FTZ R3, R4, R3, !PT ;  /* 0x0000000304037209 */ /* 0x002fe20007810000 */
[----:B------:R-:W1:Y:S01]  /*fe70*/  SHFL.BFLY PT, R0, R7, 0x1, 0x1f ;  /* 0x0c201f0007007f89 */ /* 0x000e6200000e0000 */
[----:B------:R-:W-:Y:S02]  /*fe80*/  FMNMX.FTZ R54, R221, R54, !PT ;  /* 0x00000036dd367209 */ /* 0x000fe40007810000 */
[C---:B------:R-:W-:Y:S01]  /*fe90*/  FSETP.NEU.FTZ.AND P3, PT, R3.reuse, -INF , PT ;  /* 0xff8000000300780b */ /* 0x040fe20003f7d000 */
[----:B------:R-:W-:Y:S01]  /*fea0*/  FMUL.FTZ R101, R3, UR4 ;  /* 0x0000000403657c20 */ /* 0x000fe20008410000 */
[----:B------:R-:W-:Y:S02]  /*feb0*/  FMNMX.FTZ R54, R219, R54, !PT ;  /* 0x00000036db367209 */ /* 0x000fe40007810000 */
[----:B---3--:R-:W-:Y:S02]  /*fec0*/  FMNMX.FTZ R19, R21, R62, !PT ;  /* 0x0000003e15137209 */ /* 0x008fe40007810000 */
[----:B------:R-:W-:Y:S02]  /*fed0*/  FSEL R101, R101, RZ, P3 ;  /* 0x000000ff65657208 */ /* 0x000fe40001800000 */
[----:B------:R-:W-:Y:S01]  /*fee0*/  FMNMX.FTZ R54, R75, R54, !PT ;  /* 0x000000364b367209 */ /* 0x000fe20007810000 */
[----:B------:R-:W2:Y:S01]  /*fef0*/  SHFL.BFLY PT, R68, R19, 0x1, 0x1f ;  /* 0x0c201f0013447f89 */ /* 0x000ea200000e0000 */
[----:B------:R-:W-:Y:S01]  /*ff00*/  MOV R21, R67 ;  /* 0x0000004300157202 */ /* 0x000fe20000000f00 */
[--C-:B------:R-:W-:Y:S01]  /*ff10*/  FFMA.FTZ R79, R10, UR4, -R101.reuse ;  /* 0x000000040a4f7c23 */ /* 0x100fe20008010865 */
[--C-:B------:R-:W-:Y:S05]  /*ff20*/  FFMA.FTZ R116, R13, UR4, -R101.reuse ;  /* 0x000000040d747c23 */ /* 0x100fea0008010865 */
[----:B------:R-:W3:Y:S01]  /*ff30*/  LDL.LU R10, [R1+0x84] ;  /* 0x00008400010a7983 */ /* 0x000ee20000300800 */
[----:B------:R-:W-:Y:S01]  /*ff40*/  FMNMX.FTZ R54, R215, R54, !PT ;  /* 0x00000036d7367209 */ /* 0x000fe20007810000 */
[--C-:B------:R-:W-:Y:S01]  /*ff50*/  FFMA.FTZ R20, R20, UR4, -R101.reuse ;  /* 0x0000000414147c23 */ /* 0x100fe20008010865 */
[--C-:B------:R-:W-:Y:S01]  /*ff60*/  FFMA.FTZ R49, R39, UR4, -R101.reuse ;  /* 0x0000000427317c23 */ /* 0x100fe20008010865 */
[----:B------:R-:W-:Y:S01]  /*ff70*/  MUFU.EX2 R79, R79 ;  /* 0x0000004f004f7308 */ /* 0x000fe20000000800 */
[----:B------:R-:W4:Y:S01]  /*ff80*/  LDL.LU R13, [R1+0x80] ;  /* 0x00008000010d7983 */ /* 0x000f220000300800 */
[----:B------:R-:W-:Y:S01]  /*ff90*/  FMNMX.FTZ R54, R211, R54, !PT ;  /* 0x00000036d3367209 */ /* 0x000fe20007810000 */
[--C-:B------:R-:W-:Y:S01]  /*ffa0*/  FFMA.FTZ R118, R37, UR4, -R101.reuse ;  /* 0x0000000425767c23 */ /* 0x100fe20008010865 */
[----:B-1----:R-:W-:Y:S01]  /*ffb0*/  FMNMX.FTZ R0, R7, R0, !PT ;  /* 0x0000000007007209 */ /* 0x002fe20007810000 */
[--C-:B------:R-:W-:Y:S01]  /*ffc0*/  FFMA.FTZ R125, R48, UR4, -R101.reuse ;  /* 0x00000004307d7c23 */ /* 0x100fe20008010865 */
[----:B------:R-:W-:Y:S01]  /*ffd0*/  FMNMX.FTZ R54, R213, R54, !PT ;  /* 0x00000036d5367209 */ /* 0x000fe20007810000 */
[--C-:B------:R-:W-:Y:S03]  /*ffe0*/  FFMA.FTZ R242, R226, UR4, -R101.reuse ;  /* 0x00000004e2f27c23 */ /* 0x100fe60008010865 */
[----:B------:R-:W-:Y:S01]  /*fff0*/  MUFU.EX2 R20, R20 ;  /* 0x0000001400147308 */ /* 0x000fe20000000800 */
[C---:B------:R-:W-:Y:S01]  /*10000*/  FMUL.FTZ R243, R0.reuse, UR4 ;  /* 0x0000000400f37c20 */ /* 0x040fe20008410000 */
[----:B------:R-:W-:Y:S01]  /*10010*/  FMNMX.FTZ R54, R91, R54, !PT ;  /* 0x000000365b367209 */ /* 0x000fe20007810000 */
[--C-:B------:R-:W-:Y:S01]  /*10020*/  FFMA.FTZ R129, R29, UR4, -R101.reuse ;  /* 0x000000041d817c23 */ /* 0x100fe20008010865 */
[----:B------:R-:W-:Y:S01]  /*10030*/  FSETP.NEU.FTZ.AND P2, PT, R0, -INF , PT ;  /* 0xff8000000000780b */ /* 0x000fe20003f5d000 */
[--C-:B------:R-:W-:Y:S01]  /*10040*/  FFMA.FTZ R123, R22, UR4, -R101.reuse ;  /* 0x00000004167b7c23 */ /* 0x100fe20008010865 */
[----:B------:R-:W-:Y:S01]  /*10050*/  FMNMX.FTZ R54, R209, R54, !PT ;  /* 0x00000036d1367209 */ /* 0x000fe20007810000 */
[--C-:B------:R-:W-:Y:S03]  /*10060*/  FFMA.FTZ R65, R26, UR4, -R101.reuse ;  /* 0x000000041a417c23 */ /* 0x100fe60008010865 */
[----:B------:R-:W-:Y:S01]  /*10070*/  MUFU.EX2 R242, R242 ;  /* 0x000000f200f27308 */ /* 0x000fe20000000800 */
[----:B--2---:R-:W-:Y:S01]  /*10080*/  FMNMX.FTZ R68, R19, R68, !PT ;  /* 0x0000004413447209 */ /* 0x004fe20007810000 */
[--C-:B------:R-:W-:Y:S01]  /*10090*/  FFMA.FTZ R64, R25, UR4, -R101.reuse ;  /* 0x0000000419407c23 */ /* 0x100fe20008010865 */
[----:B------:R-:W-:Y:S01]  /*100a0*/  FMNMX.FTZ R54, R89, R54, !PT ;  /* 0x0000003659367209 */ /* 0x000fe20007810000 */
[----:B------:R-:W-:Y:S01]  /*100b0*/  FFMA.FTZ R117, R27, UR4, -R101 ;  /* 0x000000041b757c23 */ /* 0x000fe20008010865 */
[C---:B------:R-:W-:Y:S01]  /*100c0*/  FSETP.NEU.FTZ.AND P3, PT, R68.reuse, -INF , PT ;  /* 0xff8000004400780b */ /* 0x040fe20003f7d000 */
[C---:B------:R-:W-:Y:S01]  /*100d0*/  FMUL.FTZ R113, R68.reuse, UR4 ;  /* 0x0000000444717c20 */ /* 0x040fe20008410000 */
[----:B------:R-:W-:Y:S03]  /*100e0*/  FMNMX.FTZ R54, R205, R54, !PT ;  /* 0x00000036cd367209 */ /* 0x000fe60007810000 */
[----:B------:R-:W-:Y:S01]  /*100f0*/  MUFU.EX2 R125, R125 ;  /* 0x0000007d007d7308 */ /* 0x000fe20000000800 */
[----:B------:R-:W-:Y:S01]  /*10100*/  FSEL R243, R243, RZ, P2 ;  /* 0x000000fff3f37208 */ /* 0x000fe20001000000 */
[----:B------:R-:W-:Y:S01]  /*10110*/  FADD.FTZ R6, -R68, R201 ;  /* 0x000000c944067221 */ /* 0x000fe20000010100 */
[----:B------:R-:W-:Y:S01]  /*10120*/  FMNMX.FTZ R54, R207, R54, !PT ;  /* 0x00000036cf367209 */ /* 0x000fe20007810000 */
[----:B------:R-:W-:Y:S01]  /*10130*/  FFMA.FTZ R121, R42, UR4, -R101 ;  /* 0x000000042a797c23 */ /* 0x000fe20008010865 */
[----:B------:R-:W-:Y:S01]  /*10140*/  FSEL R113, R113, RZ, P3 ;  /* 0x000000ff71717208 */ /* 0x000fe20001800000 */
[----:B------:R-:W-:Y:S01]  /*10150*/  FMUL.FTZ R70, R6, UR4 ;  /* 0x0000000406467c20 */ /* 0x000fe20008410000 */
[----:B------:R-:W-:Y:S01]  /*10160*/  FMNMX.FTZ R54, R109, R54, !PT ;  /* 0x000000366d367209 */ /* 0x000fe20007810000 */
[----:B------:R-:W-:Y:S01]  /*10170*/  FFMA.FTZ R85, R225, UR4, -R243 ;  /* 0x00000004e1557c23 */ /* 0x000fe200080108f3 */
[----:B------:R-:W-:Y:S01]  /*10180*/  FFMA.FTZ R120, R43, UR4, -R101 ;  /* 0x000000042b787c23 */ /* 0x000fe20008010865 */
[----:B------:R-:W-:Y:S01]  /*10190*/  FFMA.FTZ R114, R11, UR4, -R113 ;  /* 0x000000040b727c23 */ /* 0x000fe20008010871 */
[----:B------:R-:W-:Y:S01]  /*101a0*/  FMNMX.FTZ R54, R107, R54, !PT ;  /* 0x000000366b367209 */ /* 0x000fe20007810000 */
[----:B------:R-:W1:Y:S01]  /*101b0*/  MUFU.EX2 R70, R70 ;  /* 0x0000004600467308 */ /* 0x000e620000000800 */
[--C-:B------:R-:W-:Y:S01]  /*101c0*/  FFMA.FTZ R29, R58, UR4, -R101.reuse ;  /* 0x000000043a1d7c23 */ /* 0x100fe20008010865 */
[--C-:B------:R-:W-:Y:S01]  /*101d0*/  FFMA.FTZ R226, R50, UR4, -R101.reuse ;  /* 0x0000000432e27c23 */ /* 0x100fe20008010865 */
[----:B------:R-:W-:Y:S01]  /*101e0*/  FMNMX.FTZ R54, R103, R54, !PT ;  /* 0x0000003667367209 */ /* 0x000fe20007810000 */
[--C-:B------:R-:W-:Y:S01]  /*101f0*/  FFMA.FTZ R225, R38, UR4, -R101.reuse ;  /* 0x0000000426e17c23 */ /* 0x100fe20008010865 */
[--C-:B------:R-:W-:Y:S01]  /*10200*/  FFMA.FTZ R131, R40, UR4, -R101.reuse ;  /* 0x0000000428837c23 */ /* 0x100fe20008010865 */
[--C-:B------:R-:W-:Y:S01]  /*10210*/  FFMA.FTZ R130, R36, UR4, -R101.reuse ;  /* 0x0000000424827c23 */ /* 0x100fe20008010865 */
[----:B------:R-:W-:Y:S03]  /*10220*/  FMNMX.FTZ R54, R105, R54, !PT ;  /* 0x0000003669367209 */ /* 0x000fe60007810000 */
[----:B------:R-:W-:Y:S01]  /*10230*/  MUFU.EX2 R85, R85 ;  /* 0x0000005500557308 */ /* 0x000fe20000000800 */
        /* <DEDUP_REMOVED lines=12> */
[----:B------:R-:W-:Y:S01]  /*10300*/  FFMA.FTZ R102, R102, UR4, -R101 ;  /* 0x0000000466667c23 */ /* 0x000fe20008010865 */
[----:B------:R-:W-:Y:S01]  /*10310*/  FFMA.FTZ R115, R8, UR4, -R113 ;  /* 0x0000000408737c23 */ /* 0x000fe20008010871 */
[----:B------:R-:W-:Y:S03]  /*10320*/  FMNMX.FTZ R5, R98, R9, !PT ;  /* 0x0000000962057209 */ /* 0x000fe60007810000 */
[----:B------:R-:W-:Y:S01]  /*10330*/  MUFU.EX2 R120, R120 ;  /* 0x0000007800787308 */ /* 0x000fe20000000800 */
[----:B------:R-:W-:Y:S01]  /*10340*/  FFMA.FTZ R241, R18, UR4, -R243 ;  /* 0x0000000412f17c23 */ /* 0x000fe200080108f3 */
[----:B------:R-:W-:Y:S01]  /*10350*/  MOV R25, R35 ;  /* 0x0000002300197202 */ /* 0x000fe20000000f00 */
[C---:B-1----:R-:W-:Y:S01]  /*10360*/  FMUL.FTZ R48, R70.reuse, R192 ;  /* 0x000000c046307220 */ /* 0x042fe20000410000 */
[----:B------:R-:W1:Y:S01]  /*10370*/  SHFL.BFLY PT, R2, R5, 0x2, 0x1f ;  /* 0x0c401f0005027f89 */ /* 0x000e6200000e0000 */
[----:B------:R-:W-:Y:S01]  /*10380*/  MOV R12, R23 ;  /* 0x00000017000c7202 */ /* 0x000fe20000000f00 */
[----:B------:R-:W-:Y:S01]  /*10390*/  FMUL.FTZ R36, R70, R172 ;  /* 0x000000ac46247220 */ /* 0x000fe20000410000 */
[----:B------:R-:W-:Y:S03]  /*103a0*/  FFMA.FTZ R126, R126, UR4, -R113 ;  /* 0x000000047e7e7c23 */ /* 0x000fe60008010871 */
[----:B------:R-:W-:Y:S01]  /*103b0*/  MUFU.EX2 R115, R115 ;  /* 0x0000007300737308 */ /* 0x000fe20000000800 */
[----:B------:R-:W-:Y:S01]  /*103c0*/  FFMA.FTZ R16, R16, UR4, -R243 ;  /* 0x0000000410107c23 */ /* 0x000fe200080108f3 */
[--C-:B------:R-:W-:Y:S01]  /*103d0*/  FFMA.FTZ R172, R214, UR4, -R113.reuse ;  /* 0x00000004d6ac7c23 */ /* 0x100fe20008010871 */
[--C-:B------:R-:W-:Y:S01]  /*103e0*/  FFMA.FTZ R214, R206, UR4, -R113.reuse ;  /* 0x00000004ced67c23 */ /* 0x100fe20008010871 */
[----:B------:R-:W-:Y:S01]  /*103f0*/  FFMA.FTZ R110, R110, UR4, -R113 ;  /* 0x000000046e6e7c23 */ /* 0x000fe20008010871 */
        /* <DEDUP_REMOVED lines=12> */
[----:B-1----:R-:W-:Y:S01]  /*104c0*/  FMNMX.FTZ R54, R5, R2, !PT ;  /* 0x0000000205367209 */ /* 0x002fe20007810000 */
[----:B------:R-:W-:Y:S01]  /*104d0*/  FADD.FTZ R2, -R3, R196 ;  /* 0x000000c403027221 */ /* 0x000fe20000010100 */
[----:B------:R-:W-:Y:S01]  /*104e0*/  FFMA.FTZ R196, R32, UR4, -R113 ;  /* 0x0000000420c47c23 */ /* 0x000fe20008010871 */
[----:B------:R-:W-:Y:S06]  /*104f0*/  MOV R32, R66 ;  /* 0x0000004200207202 */ /* 0x000fec0000000f00 */
[----:B------:R-:W-:Y:S01]  /*10500*/  MUFU.EX2 R226, R226 ;  /* 0x000000e200e27308 */ /* 0x000fe20000000800 */
[----:B------:R-:W-:Y:S01]  /*10510*/  FMUL.FTZ R5, R2, UR4 ;  /* 0x0000000402057c20 */ /* 0x000fe20008410000 */
[----:B------:R-:W1:Y:S01]  /*10520*/  SHFL.BFLY PT, R9, R54, 0x1, 0x1f ;  /* 0x0c201f0036097f89 */ /* 0x000e6200000e0000 */
[----:B------:R-:W-:Y:S01]  /*10530*/  FADD.FTZ R2, -R0, R199 ;  /* 0x000000c700027221 */ /* 0x000fe20000010100 */
[--C-:B------:R-:W-:Y:S03]  /*10540*/  FFMA.FTZ R199, R46, UR4, -R101.reuse ;  /* 0x000000042ec77c23 */ /* 0x100fe60008010865 */
[----:B------:R-:W-:Y:S03]  /*10550*/  FMUL.FTZ R4, R2, UR4 ;  /* 0x0000000402047c20 */ /* 0x000fe60008410000 */
[----:B------:R-:W2:Y:S10]  /*10560*/  MUFU.EX2 R5, R5 ;  /* 0x0000000500057308 */ /* 0x000eb40000000800 */
[----:B------:R-:W5:Y:S10]  /*10570*/  MUFU.EX2 R4, R4 ;  /* 0x0000000400047308 */ /* 0x000f740000000800 */
[----:B------:R-:W-:Y:S01]  /*10580*/  MUFU.EX2 R196, R196 ;  /* 0x000000c400c47308 */ /* 0x000fe20000000800 */
[C---:B--2---:R-:W-:Y:S01]  /*10590*/  FMUL.FTZ R55, R5.reuse, R183 ;  /* 0x000000b705377220 */ /* 0x044fe20000410000 */
[----:B-1----:R-:W-:Y:S01]  /*105a0*/  FMNMX.FTZ R2, R54, R9, !PT ;  /* 0x0000000936027209 */ /* 0x002fe20007810000 */
[----:B------:R-:W-:Y:S01]  /*105b0*/  FFMA.FTZ R9, R24, UR4, -R101 ;  /* 0x0000000418097c23 */ /* 0x000fe20008010865 */
[----:B------:R-:W-:Y:S01]  /*105c0*/  FFMA.FTZ R24, R14, UR4, -R243 ;  /* 0x000000040e187c23 */ /* 0x000fe200080108f3 */
[----:B------:R-:W-:Y:S01]  /*105d0*/  FMUL.FTZ R67, R5, R191 ;  /* 0x000000bf05437220 */ /* 0x000fe20000410000 */
[----:B------:R-:W-:Y:S01]  /*105e0*/  MOV R191, R81 ;  /* 0x0000005100bf7202 */ /* 0x000fe20000000f00 */
[----:B------:R-:W-:Y:S03]  /*105f0*/  FADD.FTZ R6, -R2, R197 ;  /* 0x000000c502067221 */ /* 0x000fe60000010100 */
[----:B------:R-:W-:Y:S01]  /*10600*/  MUFU.EX2 R225, R225 ;  /* 0x000000e100e17308 */ /* 0x000fe20000000800 */
[C---:B-----5:R-:W-:Y:S01]  /*10610*/  FMUL.FTZ R11, R4.reuse, R143 ;  /* 0x0000008f040b7220 */ /* 0x060fe20000410000 */
[----:B------:R-:W-:Y:S01]  /*10620*/  FMUL.FTZ R14, R4, R134 ;  /* 0x00000086040e7220 */ /* 0x000fe20000410000 */
[----:B------:R-:W-:Y:S01]  /*10630*/  MOV R134, R80 ;  /* 0x0000005000867202 */ /* 0x000fe20000000f00 */
[----:B------:R-:W-:Y:S01]  /*10640*/  FMUL.FTZ R100, R2, UR4 ;  /* 0x0000000402647c20 */ /* 0x000fe20008410000 */
[----:B------:R-:W-:Y:S01]  /*10650*/  MOV R143, R83 ;  /* 0x00000053008f7202 */ /* 0x000fe20000000f00 */
[----:B------:R-:W-:Y:S01]  /*10660*/  FMUL.FTZ R69, R6, UR4 ;  /* 0x0000000406457c20 */ /* 0x000fe20008410000 */
[----:B------:R-:W-:Y:S03]  /*10670*/  MOV R183, R82 ;  /* 0x0000005200b77202 */ /* 0x000fe60000000f00 */
[----:B------:R-:W-:Y:S01]  /*10680*/  MUFU.EX2 R9, R9 ;  /* 0x0000000900097308 */ /* 0x000fe20000000800 */
[----:B------:R-:W1:Y:S01]  /*10690*/  LDSM.16.MT88.4 R80, [R247+0x8000] ;  /* 0x00800000f750783b */ /* 0x000e620000004200 */
[----:B------:R-:W-:Y:S01]  /*106a0*/  FSETP.NEU.FTZ.AND P2, PT, R2, -INF , PT ;  /* 0xff8000000200780b */ /* 0x000fe20003f5d000 */
[----:B------:R-:W-:Y:S01]  /*106b0*/  FFMA.FTZ R6, R59, UR4, -R101 ;  /* 0x000000043b067c23 */ /* 0x000fe20008010865 */
[----:B------:R-:W-:Y:S01]  /*106c0*/  FFMA.FTZ R197, R28, UR4, -R113 ;  /* 0x000000041cc57c23 */ /* 0x000fe20008010871 */
[----:B------:R-:W-:Y:S01]  /*106d0*/  FFMA.FTZ R101, R34, UR4, -R101 ;  /* 0x0000000422657c23 */ /* 0x000fe20008010865 */
[----:B------:R-:W-:Y:S01]  /*106e0*/  FSEL R100, R100, RZ, P2 ;  /* 0x000000ff64647208 */ /* 0x000fe20001000000 */
[C---:B------:R-:W-:Y:S03]  /*106f0*/  FMUL.FTZ R7, R5.reuse, R159 ;  /* 0x0000009f05077220 */ /* 0x040fe60000410000 */
[----:B------:R-:W2:Y:S01]  /*10700*/  MUFU.EX2 R69, R69 ;  /* 0x0000004500457308 */ /* 0x000ea20000000800 */
[----:B------:R-:W-:Y:S01]  /*10710*/  MOV R44, R6 ;  /* 0x00000006002c7202 */ /* 0x000fe20000000f00 */
[C---:B------:R-:W-:Y:S01]  /*10720*/  FMUL.FTZ R6, R5.reuse, R158 ;  /* 0x0000009e05067220 */ /* 0x040fe20000410000 */
[C---:B------:R-:W-:Y:S01]  /*10730*/  FMUL.FTZ R18, R5.reuse, R178 ;  /* 0x000000b205127220 */ /* 0x040fe20000410000 */
[C---:B------:R-:W-:Y:S01]  /*10740*/  FMUL.FTZ R19, R5.reuse, R179 ;  /* 0x000000b305137220 */ /* 0x040fe20000410000 */
[C---:B------:R-:W-:Y:S01]  /*10750*/  FMUL.FTZ R22, R5.reuse, R170 ;  /* 0x000000aa05167220 */ /* 0x040fe20000410000 */
[C---:B------:R-:W-:Y:S01]  /*10760*/  FMUL.FTZ R23, R5.reuse, R171 ;  /* 0x000000ab05177220 */ /* 0x040fe20000410000 */
[C---:B------:R-:W-:Y:S03]  /*10770*/  FMUL.FTZ R34, R5.reuse, R186 ;  /* 0x000000ba05227220 */ /* 0x040fe60000410000 */
[----:B------:R-:W5:Y:S01]  /*10780*/  MUFU.EX2 R197, R197 ;  /* 0x000000c500c57308 */ /* 0x000f620000000800 */
[C---:B------:R-:W-:Y:S01]  /*10790*/  FMUL.FTZ R35, R5.reuse, R187 ;  /* 0x000000bb05237220 */ /* 0x040fe20000410000 */
[C---:B------:R-:W-:Y:S01]  /*107a0*/  FMUL.FTZ R38, R5.reuse, R174 ;  /* 0x000000ae05267220 */ /* 0x040fe20000410000 */
[C---:B------:R-:W-:Y:S01]  /*107b0*/  FMUL.FTZ R39, R5.reuse, R175 ;  /* 0x000000af05277220 */ /* 0x040fe20000410000 */
[C---:B------:R-:W-:Y:S01]  /*107c0*/  FMUL.FTZ R50, R5.reuse, R194 ;  /* 0x000000c205327220 */ /* 0x040fe20000410000 */
[C---:B------:R-:W-:Y:S01]  /*107d0*/  FMUL.FTZ R51, R5.reuse, R195 ;  /* 0x000000c305337220 */ /* 0x040fe20000410000 */
[C---:B------:R-:W-:Y:S01]  /*107e0*/  FMUL.FTZ R54, R5.reuse, R182 ;  /* 0x000000b605367220 */ /* 0x040fe20000410000 */
[----:B------:R-:W-:Y:S03]  /*107f0*/  FMUL.FTZ R66, R5, R190 ;  /* 0x000000be05427220 */ /* 0x000fe60000410000 */
[----:B------:R-:W1:Y:S01]  /*10800*/  MUFU.EX2 R24, R24 ;  /* 0x0000001800187308 */ /* 0x000e620000000800 */
[C---:B------:R-:W-:Y:S01]  /*10810*/  FMUL.FTZ R26, R4.reuse, R150 ;  /* 0x00000096041a7220 */ /* 0x040fe20000410000 */
[----:B------:R-:W-:Y:S01]  /*10820*/  FMUL.FTZ R46, R4, R146 ;  /* 0x00000092042e7220 */ /* 0x000fe20000410000 */
[----:B------:R-:W-:Y:S01]  /*10830*/  MOV R187, R118 ;  /* 0x0000007600bb7202 */ /* 0x000fe20000000f00 */
[--C-:B------:R-:W-:Y:S01]  /*10840*/  FFMA.FTZ R118, R41, UR4, -R100.reuse ;  /* 0x0000000429767c23 */ /* 0x100fe20008010864 */
[----:B------:R-:W-:Y:S01]  /*10850*/  MOV R150, R117 ;  /* 0x0000007500967202 */ /* 0x000fe20000000f00 */
[--C-:B------:R-:W-:Y:S01]  /*10860*/  FFMA.FTZ R117, R45, UR4, -R100.reuse ;  /* 0x000000042d757c23 */ /* 0x100fe20008010864 */
[----:B------:R-:W-:Y:S03]  /*10870*/  MOV R194, R49 ;  /* 0x0000003100c27202 */ /* 0x000fe60000000f00 */
[----:B------:R-:W-:Y:S01]  /*10880*/  MUFU.EX2 R224, R224 ;  /* 0x000000e000e07308 */ /* 0x000fe20000000800 */
[----:B------:R-:W-:Y:S01]  /*10890*/  FMUL.FTZ R49, R70, R193 ;  /* 0x000000c146317220 */ /* 0x000fe20000410000 */
[----:B------:R-:W-:Y:S01]  /*108a0*/  MOV R28, R47 ;  /* 0x0000002f001c7202 */ /* 0x000fe20000000f00 */
[C---:B------:R-:W-:Y:S01]  /*108b0*/  FMUL.FTZ R30, R4.reuse, R138 ;  /* 0x0000008a041e7220 */ /* 0x040fe20000410000 */
[C---:B------:R-:W-:Y:S01]  /*108c0*/  FMUL.FTZ R31, R4.reuse, R139 ;  /* 0x0000008b041f7220 */ /* 0x040fe20000410000 */
[C---:B------:R-:W-:Y:S01]  /*108d0*/  FMUL.FTZ R42, R4.reuse, R154 ;  /* 0x0000009a042a7220 */ /* 0x040fe20000410000 */
[----:B------:R-:W-:Y:S01]  /*108e0*/  MOV R179, R28 ;  /* 0x0000001c00b37202 */ /* 0x000fe20000000f00 */
        /* <DEDUP_REMOVED lines=8> */
[----:B------:R-:W-:Y:S03]  /*10970*/  MOV R190, R84 ;  /* 0x0000005400be7202 */ /* 0x000fe60000000f00 */
[----:B------:R-:W-:Y:S01]  /*10980*/  MUFU.EX2 R117, R117 ;  /* 0x0000007500757308 */ /* 0x000fe20000000800 */
[----:B------:R-:W-:Y:S01]  /*10990*/  MOV R159, R12 ;  /* 0x0000000c009f7202 */ /* 0x000fe20000000f00 */
[C---:B--2---:R-:W-:Y:S01]  /*109a0*/  FMUL.FTZ R28, R69.reuse, R136 ;  /* 0x00000088451c7220 */ /* 0x044fe20000410000 */
[----:B------:R-:W-:Y:S01]  /*109b0*/  MOV R138, R77 ;  /* 0x0000004d008a7202 */ /* 0x000fe20000000f00 */
[C---:B------:R-:W-:Y:S01]  /*109c0*/  FMUL.FTZ R40, R69.reuse, R152 ;  /* 0x0000009845287220 */ /* 0x040fe20000410000 */
[----:B------:R-:W-:Y:S01]  /*109d0*/  MOV R139, R76 ;  /* 0x0000004c008b7202 */ /* 0x000fe20000000f00 */
[----:B------:R-:W-:Y:S01]  /*109e0*/  FMUL.FTZ R41, R69, R153 ;  /* 0x0000009945297220 */ /* 0x000fe20000410000 */
[----:B------:R-:W-:Y:S03]  /*109f0*/  MOV R154, R78 ;  /* 0x0000004e009a7202 */ /* 0x000fe60000000f00 */
[----:B------:R-:W-:Y:S01]  /*10a00*/  MUFU.EX2 R172, R172 ;  /* 0x000000ac00ac7308 */ /* 0x000fe20000000800 */
[----:B------:R-:W-:Y:S01]  /*10a10*/  F2FP.BF16.F32.PACK_AB R77, R9, R20 ;  /* 0x00000014094d723e */ /* 0x000fe200000010ff */
[----:B------:R-:W-:Y:S01]  /*10a20*/  FMUL.FTZ R45, R69, R145 ;  /* 0x00000091452d7220 */ /* 0x000fe20000410000 */
[----:B-----5:R-:W-:Y:S01]  /*10a30*/  F2FP.BF16.F32.PACK_AB R76, R196, R197 ;  /* 0x000000c5c44c723e */ /* 0x020fe200000010ff */
[--C-:B------:R-:W-:Y:S01]  /*10a40*/  FFMA.FTZ R128, R128, UR4, -R100.reuse ;  /* 0x0000000480807c23 */ /* 0x100fe20008010864 */
[----:B------:R-:W-:Y:S01]  /*10a50*/  F2FP.BF16.F32.PACK_AB R78, R115, R114 ;  /* 0x00000072734e723e */ /* 0x000fe200000010ff */
[--C-:B------:R-:W-:Y:S01]  /*10a60*/  FFMA.FTZ R127, R127, UR4, -R100.reuse ;  /* 0x000000047f7f7c23 */ /* 0x100fe20008010864 */
[----:B------:R-:W-:Y:S03]  /*10a70*/  MOV R151, R87 ;  /* 0x0000005700977202 */ /* 0x000fe60000000f00 */
[----:B------:R-:W-:Y:S01]  /*10a80*/  MUFU.EX2 R217, R217 ;  /* 0x000000d900d97308 */ /* 0x000fe20000000800 */
[----:B-1----:R-:W-:Y:S01]  /*10a90*/  F2FP.BF16.F32.PACK_AB R87, R241, R24 ;  /* 0x00000018f157723e */ /* 0x002fe200000010ff */
[----:B------:R-:W-:Y:S01]  /*10aa0*/  FFMA.FTZ R153, R179, UR4, -R113 ;  /* 0x00000004b3997c23 */ /* 0x000fe20008010871 */
[----:B------:R-:W-:Y:S01]  /*10ab0*/  MOV R195, R21 ;  /* 0x0000001500c37202 */ /* 0x000fe20000000f00 */
[C---:B------:R-:W-:Y:S01]  /*10ac0*/  FMUL.FTZ R21, R70.reuse, R169 ;  /* 0x000000a946157220 */ /* 0x040fe20000410000 */
[----:B------:R-:W-:Y:S01]  /*10ad0*/  MOV R158, R25 ;  /* 0x00000019009e7202 */ /* 0x000fe20000000f00 */
[C---:B------:R-:W-:Y:S01]  /*10ae0*/  FMUL.FTZ R25, R69.reuse, R149 ;  /* 0x0000009545197220 */ /* 0x040fe20000410000 */
[----:B------:R-:W-:Y:S03]  /*10af0*/  MOV R170, R29 ;  /* 0x0000001d00aa7202 */ /* 0x000fe60000000f00 */
[----:B------:R1:W-:Y:S01]  /*10b00*/  MUFU.EX2 R169, R116 ;  /* 0x0000007400a97308 */ /* 0x0003e20000000800 */
[C---:B------:R-:W-:Y:S01]  /*10b10*/  FMUL.FTZ R29, R69.reuse, R137 ;  /* 0x00000089451d7220 */ /* 0x040fe20000410000 */
[----:B------:R-:W-:Y:S01]  /*10b20*/  MOV R186, R32 ;  /* 0x0000002000ba7202 */ /* 0x000fe20000000f00 */
[C---:B------:R-:W-:Y:S01]  /*10b30*/  FMUL.FTZ R32, R70.reuse, R184 ;  /* 0x000000b846207220 */ /* 0x040fe20000410000 */
[----:B------:R-:W-:Y:S01]  /*10b40*/  MOV R182, R33 ;  /* 0x0000002100b67202 */ /* 0x000fe20000000f00 */
[C---:B------:R-:W-:Y:S01]  /*10b50*/  FMUL.FTZ R33, R70.reuse, R185 ;  /* 0x000000b946217220 */ /* 0x040fe20000410000 */
[----:B------:R-:W-:Y:S01]  /*10b60*/  MOV R178, R37 ;  /* 0x0000002500b27202 */ /* 0x000fe20000000f00 */
[----:B------:R-:W-:Y:S03]  /*10b70*/  FMUL.FTZ R37, R70, R173 ;  /* 0x000000ad46257220 */ /* 0x000fe60000410000 */
[----:B------:R-:W-:Y:S01]  /*10b80*/  MUFU.EX2 R128, R128 ;  /* 0x0000008000807308 */ /* 0x000fe20000000800 */
[----:B------:R-:W-:Y:S01]  /*10b90*/  MOV R171, R44 ;  /* 0x0000002c00ab7202 */ /* 0x000fe20000000f00 */
[C---:B------:R-:W-:Y:S01]  /*10ba0*/  FMUL.FTZ R44, R69.reuse, R144 ;  /* 0x00000090452c7220 */ /* 0x040fe20000410000 */
[--C-:B------:R-:W-:Y:S01]  /*10bb0*/  FFMA.FTZ R149, R60, UR4, -R243.reuse ;  /* 0x000000043c957c23 */ /* 0x100fe200080108f3 */
[----:B------:R-:W-:Y:S01]  /*10bc0*/  FMUL.FTZ R60, R69, R160 ;  /* 0x000000a0453c7220 */ /* 0x000fe20000410000 */
[----:B------:R-:W2:Y:S01]  /*10bd0*/  LDL.LU R185, [R1+0x7c] ;  /* 0x00007c0001b97983 */ /* 0x000ea20000300800 */
[----:B------:R-:W-:Y:S01]  /*10be0*/  FFMA.FTZ R184, R72, UR4, -R243 ;  /* 0x0000000448b87c23 */ /* 0x000fe200080108f3 */
[--C-:B------:R-:W-:Y:S03]  /*10bf0*/  FFMA.FTZ R160, R138, UR4, -R113.reuse ;  /* 0x000000048aa07c23 */ /* 0x100fe60008010871 */
[----:B------:R-:W-:Y:S01]  /*10c00*/  MUFU.EX2 R127, R127 ;  /* 0x0000007f007f7308 */ /* 0x000fe20000000800 */
[--C-:B-1----:R-:W-:Y:S01]  /*10c10*/  FFMA.FTZ R116, R139, UR4, -R113.reuse ;  /* 0x000000048b747c23 */ /* 0x102fe20008010871 */
[----:B------:R-:W5:Y:S01]  /*10c20*/  LDL.LU R179, [R1+0x78] ;  /* 0x0000780001b37983 */ /* 0x000f620000300800 */
        /* <DEDUP_REMOVED lines=17> */
[--C-:B------:R-:W-:Y:S01]  /*10d40*/  FFMA.FTZ R109, R109, UR4, -R100.reuse ;  /* 0x000000046d6d7c23 */ /* 0x100fe20008010864 */
[----:B------:R-:W-:Y:S01]  /*10d50*/  FFMA.FTZ R103, R103, UR4, -R100 ;  /* 0x0000000467677c23 */ /* 0x000fe20008010864 */
[--C-:B------:R-:W-:Y:S01]  /*10d60*/  FFMA.FTZ R159, R235, UR4, -R243.reuse ;  /* 0x00000004eb9f7c23 */ /* 0x100fe200080108f3 */
[--C-:B------:R-:W-:Y:S03]  /*10d70*/  FFMA.FTZ R138, R231, UR4, -R243.reuse ;  /* 0x00000004e78a7c23 */ /* 0x100fe600080108f3 */
[----:B------:R-:W-:Y:S01]  /*10d80*/  MUFU.EX2 R160, R160 ;  /* 0x000000a000a07308 */ /* 0x000fe20000000800 */
[--C-:B------:R-:W-:Y:S09]  /*10d90*/  FFMA.FTZ R221, R227, UR4, -R243.reuse ;  /* 0x00000004e3dd7c23 */ /* 0x100ff200080108f3 */
[----:B------:R-:W-:Y:S10]  /*10da0*/  MUFU.EX2 R163, R163 ;  /* 0x000000a300a37308 */ /* 0x000ff40000000800 */
[----:B------:R1:W-:Y:S10]  /*10db0*/  MUFU.EX2 R136, R170 ;  /* 0x000000aa00887308 */ /* 0x0003f40000000800 */
[----:B------:R-:W-:Y:S10]  /*10dc0*/  MUFU.EX2 R158, R158 ;  /* 0x0000009e009e7308 */ /* 0x000ff40000000800 */
[----:B------:R-:W3:Y:S01]  /*10dd0*/  MUFU.EX2 R153, R153 ;  /* 0x0000009900997308 */ /* 0x000ee20000000800 */
[----:B-1----:R-:W-:Y:S09]  /*10de0*/  FFMA.FTZ R170, R71, UR4, -R243 ;  /* 0x0000000447aa7c23 */ /* 0x002ff200080108f3 */
[----:B------:R-:W-:Y:S10]  /*10df0*/  MUFU.EX2 R137, R137 ;  /* 0x0000008900897308 */ /* 0x000ff40000000800 */
[----:B------:R-:W-:Y:S01]  /*10e00*/  MUFU.EX2 R159, R159 ;  /* 0x0000009f009f7308 */ /* 0x000fe20000000800 */
[----:B---3--:R-:W-:Y:S01]  /*10e10*/  F2FP.BF16.F32.PACK_AB R72, R153, R158 ;  /* 0x0000009e9948723e */ /* 0x008fe200000010ff */
[----:B------:R-:W-:Y:S01]  /*10e20*/  FFMA.FTZ R8, R5, R10, R20 ;  /* 0x0000000a05087223 */ /* 0x000fe20000010014 */
[--C-:B------:R-:W-:Y:S01]  /*10e30*/  FFMA.FTZ R5, R15, UR4, -R100.reuse ;  /* 0x000000040f057c23 */ /* 0x100fe20008010864 */
[C---:B------:R-:W-:Y:S01]  /*10e40*/  FMUL.FTZ R10, R4.reuse, R142 ;  /* 0x0000008e040a7220 */ /* 0x040fe20000410000 */
[----:B------:R-:W-:Y:S01]  /*10e50*/  MOV R142, R124 ;  /* 0x0000007c008e7202 */ /* 0x000fe20000000f00 */
[----:B------:R-:W-:Y:S04]  /*10e60*/  FFMA.FTZ R124, R17, UR4, -R100 ;  /* 0x00000004117c7c23 */ /* 0x000fe80008010864 */
[----:B------:R1:W-:Y:S01]  /*10e70*/  MUFU.EX2 R146, R5 ;  /* 0x0000000500927308 */ /* 0x0003e20000000800 */
[----:B------:R-:W-:Y:S01]  /*10e80*/  FADD.FTZ R12, R9, R8 ;  /* 0x00000008090c7221 */ /* 0x000fe20000010000 */
[C---:B------:R-:W-:Y:S01]  /*10e90*/  FMUL.FTZ R15, R4.reuse, R135 ;  /* 0x00000087040f7220 */ /* 0x040fe20000410000 */
[----:B----4-:R-:W-:Y:S01]  /*10ea0*/  FFMA.FTZ R13, R4, R13, R85 ;  /* 0x0000000d040d7223 */ /* 0x010fe20000010055 */
[----:B------:R-:W-:Y:S01]  /*10eb0*/  FMUL.FTZ R4, R70, R156 ;  /* 0x0000009c46047220 */ /* 0x000fe20000410000 */
[----:B------:R-:W-:Y:S01]  /*10ec0*/  FADD.FTZ R175, R79, R12 ;  /* 0x0000000c4faf7221 */ /* 0x000fe20000010000 */
[----:B------:R-:W-:Y:S01]  /*10ed0*/  F2FP.BF16.F32.PACK_AB R79, R242, R79 ;  /* 0x0000004ff24f723e */ /* 0x000fe200000010ff */
[C---:B------:R-:W-:Y:S03]  /*10ee0*/  FMUL.FTZ R8, R69.reuse, R140 ;  /* 0x0000008c45087220 */ /* 0x040fe60000410000 */
[----:B------:R-:W3:Y:S01]  /*10ef0*/  MUFU.EX2 R124, R124 ;  /* 0x0000007c007c7308 */ /* 0x000ee20000000800 */
[----:B------:R-:W-:Y:S01]  /*10f00*/  MOV R135, R86 ;  /* 0x0000005600877202 */ /* 0x000fe20000000f00 */
[----:B------:R-:W-:Y:S01]  /*10f10*/  FMUL.FTZ R9, R69, R141 ;  /* 0x0000008d45097220 */ /* 0x000fe20000410000 */
[C---:B------:R-:W-:Y:S01]  /*10f20*/  F2FP.BF16.F32.PACK_AB R85, R16.reuse, R85 ;  /* 0x000000551055723e */ /* 0x040fe200000010ff */
[----:B------:R-:W-:Y:S01]  /*10f30*/  FADD.FTZ R13, R16, R13 ;  /* 0x0000000d100d7221 */ /* 0x000fe20000010000 */
[----:B------:R-:W-:Y:S01]  /*10f40*/  F2FP.BF16.F32.PACK_AB R86, R117, R118 ;  /* 0x000000767556723e */ /* 0x000fe200000010ff */
[C---:B------:R-:W-:Y:S01]  /*10f50*/  FMUL.FTZ R12, R69.reuse, R132 ;  /* 0x00000084450c7220 */ /* 0x040fe20000410000 */
[----:B------:R-:W-:Y:S01]  /*10f60*/  FMUL.FTZ R16, R70, R176 ;  /* 0x000000b046107220 */ /* 0x000fe20000410000 */
[----:B------:R-:W-:Y:S01]  /*10f70*/  FADD.FTZ R174, R24, R13 ;  /* 0x0000000d18ae7221 */ /* 0x000fe20000010000 */
[C---:B-1----:R-:W-:Y:S01]  /*10f80*/  FMUL.FTZ R5, R70.reuse, R157 ;  /* 0x0000009d46057220 */ /* 0x042fe20000410000 */
[C---:B------:R-:W-:Y:S01]  /*10f90*/  FMUL.FTZ R13, R69.reuse, R133 ;  /* 0x00000085450d7220 */ /* 0x040fe20000410000 */
[----:B------:R-:W-:Y:S01]  /*10fa0*/  FMUL.FTZ R17, R70, R177 ;  /* 0x000000b146117220 */ /* 0x000fe20000410000 */
[----:B------:R-:W-:Y:S01]  /*10fb0*/  FADD.FTZ R177, R242, R175 ;  /* 0x000000aff2b17221 */ /* 0x000fe20000010000 */
[----:B------:R-:W-:Y:S01]  /*10fc0*/  FMUL.FTZ R20, R70, R168 ;  /* 0x000000a846147220 */ /* 0x000fe20000410000 */
[----:B------:R-:W-:Y:S01]  /*10fd0*/  FMUL.FTZ R24, R69, R148 ;  /* 0x0000009445187220 */ /* 0x000fe20000410000 */
[----:B------:R1:W-:Y:S01]  /*10fe0*/  MUFU.EX2 R168, R123 ;  /* 0x0000007b00a87308 */ /* 0x0003e20000000800 */
[-C--:B------:R-:W-:Y:S05]  /*10ff0*/  HMMA.16816.F32.BF16 R4, R76, R80.reuse, R4 ;  /* 0x000000504c04723c */ /* 0x080fea0000041804 */
[----:B---3--:R-:W-:Y:S01]  /*11000*/  F2FP.BF16.F32.PACK_AB R84, R124, R146 ;  /* 0x000000927c54723e */ /* 0x008fe200000010ff */
[--C-:B------:R-:W-:Y:S01]  /*11010*/  FFMA.FTZ R157, R57, UR4, -R113.reuse ;  /* 0x00000004399d7c23 */ /* 0x100fe20008010871 */
[----:B------:R-:W-:Y:S01]  /*11020*/  FMUL.FTZ R57, R69, R165 ;  /* 0x000000a545397220 */ /* 0x000fe20000410000 */
[--C-:B------:R-:W-:Y:S01]  /*11030*/  FFMA.FTZ R148, R61, UR4, -R113.reuse ;  /* 0x000000043d947c23 */ /* 0x100fe20008010871 */
[----:B------:R3:W-:Y:S02]  /*11040*/  MUFU.EX2 R133, R64 ;  /* 0x0000004000857308 */ /* 0x0007e40000000800 */
[----:B------:R-:W-:Y:S01]  /*11050*/  FMUL.FTZ R61, R69, R161 ;  /* 0x000000a1453d7220 */ /* 0x000fe20000410000 */
[C---:B------:R-:W-:Y:S04]  /*11060*/  HMMA.16816.F32.BF16 R8, R84.reuse, R80, R8 ;  /* 0x000000505408723c */ /* 0x040fe80000041808 */
[----:B-1----:R-:W-:Y:S03]  /*11070*/  FFMA.FTZ R123, R154, UR4, -R113 ;  /* 0x000000049a7b7c23 */ /* 0x002fe60008010871 */
[----:B------:R-:W-:Y:S01]  /*11080*/  MUFU.EX2 R157, R157 ;  /* 0x0000009d009d7308 */ /* 0x000fe20000000800 */
[-C--:B------:R-:W-:Y:S03]  /*11090*/  HMMA.16816.F32.BF16 R12, R84, R82.reuse, R12 ;  /* 0x00000052540c723c */ /* 0x080fe6000004180c */
[----:B------:R-:W-:Y:S03]  /*110a0*/  FFMA.FTZ R165, R223, UR4, -R100 ;  /* 0x00000004dfa57c23 */ /* 0x000fe60008010864 */
[C---:B------:R-:W-:Y:S01]  /*110b0*/  HMMA.16816.F32.BF16 R16, R76.reuse, R82, R16 ;  /* 0x000000524c10723c */ /* 0x040fe20000041810 */
[----:B------:R-:W1:Y:S02]  /*110c0*/  LDSM.16.MT88.4 R80, [R246+0x8000] ;  /* 0x00800000f650783b */ /* 0x000e640000004200 */
[----:B------:R-:W-:Y:S02]  /*110d0*/  MUFU.EX2 R148, R148 ;  /* 0x0000009400947308 */ /* 0x000fe40000000800 */
[----:B---3--:R-:W-:Y:S01]  /*110e0*/  FMUL.FTZ R64, R70, R188 ;  /* 0x000000bc46407220 */ /* 0x008fe20000410000 */
[----:B------:R-:W-:Y:S01]  /*110f0*/  FADD.FTZ R241, R241, R174 ;  /* 0x000000aef1f17221 */ /* 0x000fe20000010000 */
[----:B------:R-:W-:Y:S01]  /*11100*/  MOV R139, R142 ;  /* 0x0000008e008b7202 */ /* 0x000fe20000000f00 */
[----:B------:R-:W-:Y:S05]  /*11110*/  FFMA.FTZ R176, R52, UR4, -R243 ;  /* 0x0000000434b07c23 */ /* 0x000fea00080108f3 */
[----:B------:R-:W-:Y:S01]  /*11120*/  MUFU.EX2 R123, R123 ;  /* 0x0000007b007b7308 */ /* 0x000fe20000000800 */
[----:B------:R-:W-:Y:S01]  /*11130*/  FMUL.FTZ R52, R70, R180 ;  /* 0x000000b446347220 */ /* 0x000fe20000410000 */
[--C-:B------:R-:W-:Y:S01]  /*11140*/  FFMA.FTZ R162, R139, UR4, -R100.reuse ;  /* 0x000000048ba27c23 */ /* 0x100fe20008010864 */
[--C-:B------:R-:W-:Y:S01]  /*11150*/  FFMA.FTZ R139, R75, UR4, -R100.reuse ;  /* 0x000000044b8b7c23 */ /* 0x100fe20008010864 */
[----:B------:R-:W-:Y:S01]  /*11160*/  FFMA.FTZ R180, R208, UR4, -R113 ;  /* 0x00000004d0b47c23 */ /* 0x000fe20008010871 */
[----:B------:R-:W-:Y:S01]  /*11170*/  MOV R142, R182 ;  /* 0x000000b6008e7202 */ /* 0x000fe20000000f00 */
[----:B------:R-:W-:Y:S01]  /*11180*/  FFMA.FTZ R156, R233, UR4, -R243 ;  /* 0x00000004e99c7c23 */ /* 0x000fe200080108f3 */
[----:B------:R-:W-:Y:S03]  /*11190*/  MOV R182, R195 ;  /* 0x000000c300b67202 */ /* 0x000fe60000000f00 */
[----:B------:R-:W-:Y:S01]  /*111a0*/  MUFU.EX2 R176, R176 ;  /* 0x000000b000b07308 */ /* 0x000fe20000000800 */
[----:B------:R-:W-:Y:S01]  /*111b0*/  MOV R195, R186 ;  /* 0x000000ba00c37202 */ /* 0x000fe20000000f00 */
[--C-:B------:R-:W-:Y:S01]  /*111c0*/  FFMA.FTZ R155, R142, UR4, -R113.reuse ;  /* 0x000000048e9b7c23 */ /* 0x100fe20008010871 */
[----:B------:R-:W-:Y:S01]  /*111d0*/  MOV R186, R171 ;  /* 0x000000ab00ba7202 */ /* 0x000fe20000000f00 */
[----:B------:R-:W-:Y:S01]  /*111e0*/  FFMA.FTZ R142, R122, UR4, -R113 ;  /* 0x000000047a8e7c23 */ /* 0x000fe20008010871 */
[--C-:B------:R-:W-:Y:S01]  /*111f0*/  FFMA.FTZ R171, R53, UR4, -R243.reuse ;  /* 0x0000000435ab7c23 */ /* 0x100fe200080108f3 */
[----:B------:R-:W-:Y:S01]  /*11200*/  FMUL.FTZ R53, R70, R181 ;  /* 0x000000b546357220 */ /* 0x000fe20000410000 */
[----:B------:R-:W-:Y:S03]  /*11210*/  MOV R154, R151 ;  /* 0x00000097009a7202 */ /* 0x000fe60000000f00 */
[----:B------:R-:W3:Y:S01]  /*11220*/  MUFU.EX2 R145, R186 ;  /* 0x000000ba00917308 */ /* 0x000ee20000000800 */
[--C-:B------:R-:W-:Y:S01]  /*11230*/  FFMA.FTZ R122, R191, UR4, -R243.reuse ;  /* 0x00000004bf7a7c23 */ /* 0x100fe200080108f3 */
[----:B------:R-:W-:Y:S01]  /*11240*/  FFMA.FTZ R181, R73, UR4, -R243 ;  /* 0x0000000449b57c23 */ /* 0x000fe200080108f3 */
[----:B------:R-:W-:Y:S01]  /*11250*/  MOV R151, R150 ;  /* 0x0000009600977202 */ /* 0x000fe20000000f00 */
[--C-:B------:R-:W-:Y:S01]  /*11260*/  FFMA.FTZ R167, R154, UR4, -R100.reuse ;  /* 0x000000049aa77c23 */ /* 0x100fe20008010864 */
[----:B------:R-:W-:Y:S01]  /*11270*/  FFMA.FTZ R154, R178, UR4, -R113 ;  /* 0x00000004b29a7c23 */ /* 0x000fe20008010871 */
[--C-:B------:R-:W-:Y:S01]  /*11280*/  FFMA.FTZ R178, R218, UR4, -R243.reuse ;  /* 0x00000004dab27c23 */ /* 0x100fe200080108f3 */
[--C-:B------:R-:W-:Y:S01]  /*11290*/  FFMA.FTZ R150, R56, UR4, -R243.reuse ;  /* 0x0000000438967c23 */ /* 0x100fe200080108f3 */
[----:B------:R-:W-:Y:S02]  /*112a0*/  FMUL.FTZ R56, R69, R164 ;  /* 0x000000a445387220 */ /* 0x000fe40000410000 */
[----:B------:R-:W4:Y:S01]  /*112b0*/  MUFU.EX2 R171, R171 ;  /* 0x000000ab00ab7308 */ /* 0x000f220000000800 */
[--C-:B------:R-:W-:Y:S01]  /*112c0*/  FFMA.FTZ R164, R190, UR4, -R100.reuse ;  /* 0x00000004bea47c23 */ /* 0x100fe20008010864 */
[--C-:B------:R-:W-:Y:S01]  /*112d0*/  FFMA.FTZ R218, R228, UR4, -R243.reuse ;  /* 0x00000004e4da7c23 */ /* 0x100fe200080108f3 */
[-C--:B-1----:R-:W-:Y:S07]  /*112e0*/  HMMA.16816.F32.BF16 R20, R76, R80.reuse, R20 ;  /* 0x000000504c14723c */ /* 0x082fee0000041814 */
[----:B------:R-:W-:Y:S01]  /*112f0*/  MUFU.EX2 R174, R178 ;  /* 0x000000b200ae7308 */ /* 0x000fe20000000800 */
[----:B---3--:R-:W-:Y:S01]  /*11300*/  F2FP.BF16.F32.PACK_AB R75, R136, R145 ;  /* 0x00000091884b723e */ /* 0x008fe200000010ff */
[C---:B------:R-:W-:Y:S08]  /*11310*/  HMMA.16816.F32.BF16 R24, R84.reuse, R80, R24 ;  /* 0x000000505418723c */ /* 0x040ff00000041818 */
[----:B------:R-:W-:Y:S01]  /*11320*/  MUFU.EX2 R150, R150 ;  /* 0x0000009600967308 */ /* 0x000fe20000000800 */
[-C--:B------:R-:W-:Y:S06]  /*11330*/  HMMA.16816.F32.BF16 R28, R84, R82.reuse, R28 ;  /* 0x00000052541c723c */ /* 0x080fec000004181c */
[C---:B------:R-:W-:Y:S01]  /*11340*/  HMMA.16816.F32.BF16 R32, R76.reuse, R82, R32 ;  /* 0x000000524c20723c */ /* 0x040fe20000041820 */
[----:B------:R-:W1:Y:S02]  /*11350*/  LDSM.16.MT88.4 R80, [R245+0x8000] ;  /* 0x00800000f550783b */ /* 0x000e640000004200 */
[----:B------:R-:W-:Y:S10]  /*11360*/  MUFU.EX2 R167, R167 ;  /* 0x000000a700a77308 */ /* 0x000ff40000000800 */
[----:B------:R-:W3:Y:S10]  /*11370*/  MUFU.EX2 R162, R162 ;  /* 0x000000a200a27308 */ /* 0x000ef40000000800 */
[----:B------:R-:W-:Y:S10]  /*11380*/  MUFU.EX2 R122, R122 ;  /* 0x0000007a007a7308 */ /* 0x000ff40000000800 */
[----:B------:R-:W-:Y:S10]  /*11390*/  MUFU.EX2 R164, R164 ;  /* 0x000000a400a47308 */ /* 0x000ff40000000800 */
[----:B------:R-:W-:Y:S01]  /*113a0*/  MUFU.EX2 R101, R101 ;  /* 0x0000006500657308 */ /* 0x000fe20000000800 */
[-C--:B-1----:R-:W-:Y:S09]  /*113b0*/  HMMA.16816.F32.BF16 R36, R76, R80.reuse, R36 ;  /* 0x000000504c24723c */ /* 0x082ff20000041824 */
[----:B------:R1:W3:Y:S01]  /*113c0*/  MUFU.EX2 R140, R65 ;  /* 0x00000041008c7308 */ /* 0x0002e20000000800 */
[C---:B------:R-:W-:Y:S09]  /*113d0*/  HMMA.16816.F32.BF16 R40, R84.reuse, R80, R40 ;  /* 0x000000505428723c */ /* 0x040ff20000041828 */
[----:B------:R4:W-:Y:S01]  /*113e0*/  MUFU.EX2 R141, R151 ;  /* 0x00000097008d7308 */ /* 0x0009e20000000800 */
[-C--:B------:R-:W-:Y:S09]  /*113f0*/  HMMA.16816.F32.BF16 R44, R84, R82.reuse, R44 ;  /* 0x00000052542c723c */ /* 0x080ff2000004182c */
[----:B------:R2:W-:Y:S01]  /*11400*/  MUFU.EX2 R132, R129 ;  /* 0x0000008100847308 */ /* 0x0005e20000000800 */
[C---:B------:R-:W-:Y:S01]  /*11410*/  HMMA.16816.F32.BF16 R48, R76.reuse, R82, R48 ;  /* 0x000000524c30723c */ /* 0x040fe20000041830 */
[----:B------:R-:W3:Y:S03]  /*11420*/  LDSM.16.MT88.4 R80, [R244+0x8000] ;  /* 0x00800000f450783b */ /* 0x000ee60000004200 */
[----:B-1----:R-:W-:Y:S05]  /*11430*/  FMUL.FTZ R65, R70, R189 ;  /* 0x000000bd46417220 */ /* 0x002fea0000410000 */
[----:B------:R-:W-:Y:S02]  /*11440*/  MUFU.EX2 R155, R155 ;  /* 0x0000009b009b7308 */ /* 0x000fe40000000800 */
[----:B----4-:R-:W-:Y:S02]  /*11450*/  MOV R151, R135 ;  /* 0x0000008700977202 */ /* 0x010fe40000000f00 */
[----:B------:R-:W-:Y:S02]  /*11460*/  MOV R135, R134 ;  /* 0x0000008600877202 */ /* 0x000fe40000000f00 */
[----:B------:R-:W-:Y:S01]  /*11470*/  MOV R134, R143 ;  /* 0x0000008f00867202 */ /* 0x000fe20000000f00 */
[--C-:B------:R-:W-:Y:S03]  /*11480*/  FFMA.FTZ R161, R151, UR4, -R243.reuse ;  /* 0x0000000497a17c23 */ /* 0x100fe600080108f3 */
[----:B------:R-:W-:Y:S01]  /*11490*/  MUFU.EX2 R143, R121 ;  /* 0x00000079008f7308 */ /* 0x000fe20000000800 */
[--C-:B------:R-:W-:Y:S01]  /*114a0*/  FFMA.FTZ R152, R135, UR4, -R243.reuse ;  /* 0x0000000487987c23 */ /* 0x100fe200080108f3 */
[--C-:B--2---:R-:W-:Y:S01]  /*114b0*/  FFMA.FTZ R129, R182, UR4, -R100.reuse ;  /* 0x00000004b6817c23 */ /* 0x104fe20008010864 */
[--C-:B------:R-:W-:Y:S01]  /*114c0*/  FFMA.FTZ R147, R134, UR4, -R243.reuse ;  /* 0x0000000486937c23 */ /* 0x100fe200080108f3 */
[--C-:B------:R-:W-:Y:S01]  /*114d0*/  FFMA.FTZ R182, R74, UR4, -R243.reuse ;  /* 0x000000044ab67c23 */ /* 0x100fe200080108f3 */
[----:B------:R-:W-:Y:S05]  /*114e0*/  FFMA.FTZ R151, R232, UR4, -R243 ;  /* 0x00000004e8977c23 */ /* 0x000fea00080108f3 */
[----:B------:R-:W-:Y:S10]  /*114f0*/  MUFU.EX2 R135, R194 ;  /* 0x000000c200877308 */ /* 0x000ff40000000800 */
[----:B------:R-:W1:Y:S10]  /*11500*/  MUFU.EX2 R134, R187 ;  /* 0x000000bb00867308 */ /* 0x000e740000000800 */
[----:B------:R2:W-:Y:S01]  /*11510*/  MUFU.EX2 R121, R126 ;  /* 0x0000007e00797308 */ /* 0x0005e20000000800 */
[-C--:B---3--:R-:W-:Y:S06]  /*11520*/  HMMA.16816.F32.BF16 R52, R76, R80.reuse, R52 ;  /* 0x000000504c34723c */ /* 0x088fec0000041834 */
[C---:B------:R-:W-:Y:S03]  /*11530*/  HMMA.16816.F32.BF16 R56, R84.reuse, R80, R56 ;  /* 0x000000505438723c */ /* 0x040fe60000041838 */
[----:B------:R-:W-:Y:S02]  /*11540*/  MUFU.EX2 R161, R161 ;  /* 0x000000a100a17308 */ /* 0x000fe40000000800 */
[----:B------:R-:W-:Y:S01]  /*11550*/  FFMA.FTZ R197, R70, R185, R197 ;  /* 0x000000b946c57223 */ /* 0x000fe200000100c5 */
[-C--:B------:R-:W-:Y:S01]  /*11560*/  HMMA.16816.F32.BF16 R60, R84, R82.reuse, R60 ;  /* 0x00000052543c723c */ /* 0x080fe2000004183c */
[----:B------:R-:W3:Y:S06]  /*11570*/  LDSM.16.MT88.4 R84, [R247+0x8800] ;  /* 0x00880000f754783b */ /* 0x000eec0000004200 */
[----:B------:R-:W-:Y:S01]  /*11580*/  MUFU.EX2 R152, R152 ;  /* 0x0000009800987308 */ /* 0x000fe20000000800 */
[----:B------:R-:W-:Y:S01]  /*11590*/  F2FP.BF16.F32.PACK_AB R81, R171, R176 ;  /* 0x000000b0ab51723e */ /* 0x000fe200000010ff */
[----:B------:R-:W-:Y:S04]  /*115a0*/  HMMA.16816.F32.BF16 R64, R76, R82, R64 ;  /* 0x000000524c40723c */ /* 0x000fe80000041840 */
[----:B------:R-:W-:Y:S01]  /*115b0*/  F2FP.BF16.F32.PACK_AB R80, R162, R167 ;  /* 0x000000a7a250723e */ /* 0x000fe200000010ff */
[--C-:B--2---:R-:W-:Y:S02]  /*115c0*/  FFMA.FTZ R126, R195, UR4, -R100.reuse ;  /* 0x00000004c37e7c23 */ /* 0x104fe40008010864 */
[----:B------:R-:W-:Y:S01]  /*115d0*/  F2FP.BF16.F32.PACK_AB R77, R169, R168 ;  /* 0x000000a8a94d723e */ /* 0x000fe200000010ff */
[----:B------:R-:W-:Y:S01]  /*115e0*/  MUFU.EX2 R142, R142 ;  /* 0x0000008e008e7308 */ /* 0x000fe20000000800 */
[----:B------:R-:W-:Y:S02]  /*115f0*/  LDSM.16.MT88.4 R192, [R245+0xb800] ;  /* 0x00b80000f5c0783b */ /* 0x000fe40000004200 */
[----:B------:R-:W-:Y:S01]  /*11600*/  F2FP.BF16.F32.PACK_AB R79, R133, R140 ;  /* 0x0000008c854f723e */ /* 0x000fe200000010ff */
[----:B------:R-:W-:Y:S01]  /*11610*/  FFMA.FTZ R70, R89, UR4, -R100 ;  /* 0x0000000459467c23 */ /* 0x000fe20008010864 */
[----:B------:R-:W-:Y:S01]  /*11620*/  F2FP.BF16.F32.PACK_AB R76, R148, R157 ;  /* 0x0000009d944c723e */ /* 0x000fe200000010ff */
[----:B-----5:R-:W-:Y:S01]  /*11630*/  FFMA.FTZ R146, R69, R179, R146 ;  /* 0x000000b345927223 */ /* 0x020fe20000010092 */
[----:B------:R-:W-:Y:S01]  /*11640*/  F2FP.BF16.F32.PACK_AB R78, R116, R123 ;  /* 0x0000007b744e723e */ /* 0x000fe200000010ff */
[----:B------:R-:W-:Y:S01]  /*11650*/  FADD.FTZ R168, R168, R177 ;  /* 0x000000b1a8a87221 */ /* 0x000fe20000010000 */
[----:B------:R-:W-:Y:S01]  /*11660*/  F2FP.BF16.F32.PACK_AB R83, R149, R150 ;  /* 0x000000969553723e */ /* 0x000fe200000010ff */
[----:B------:R-:W-:Y:S01]  /*11670*/  LDSM.16.MT88.4 R88, [R246+0xa000] ;  /* 0x00a00000f658783b */ /* 0x000fe20000004200 */
[----:B------:R-:W-:Y:S01]  /*11680*/  F2FP.BF16.F32.PACK_AB R82, R127, R128 ;  /* 0x000000807f52723e */ /* 0x000fe200000010ff */
[----:B------:R-:W-:Y:S01]  /*11690*/  MUFU.EX2 R147, R147 ;  /* 0x0000009300937308 */ /* 0x000fe20000000800 */
[----:B-1----:R-:W-:Y:S01]  /*116a0*/  F2FP.BF16.F32.PACK_AB R73, R134, R135 ;  /* 0x000000878649723e */ /* 0x002fe200000010ff */
[----:B------:R-:W-:Y:S01]  /*116b0*/  FADD.FTZ R176, R176, R241 ;  /* 0x000000f1b0b07221 */ /* 0x000fe20000010000 */
[--C-:B------:R-:W-:Y:S01]  /*116c0*/  FFMA.FTZ R69, R112, UR4, -R113.reuse ;  /* 0x0000000470457c23 */ /* 0x100fe20008010871 */
[----:B------:R-:W-:Y:S01]  /*116d0*/  FADD.FTZ R169, R169, R168 ;  /* 0x000000a8a9a97221 */ /* 0x000fe20000010000 */
[--C-:B------:R-:W-:Y:S01]  /*116e0*/  FFMA.FTZ R168, R95, UR4, -R113.reuse ;  /* 0x000000045fa87c23 */ /* 0x100fe20008010871 */
[--C-:B------:R-:W-:Y:S01]  /*116f0*/  FFMA.FTZ R112, R111, UR4, -R113.reuse ;  /* 0x000000046f707c23 */ /* 0x100fe20008010871 */
[----:B------:R-:W-:Y:S03]  /*11700*/  FADD.FTZ R171, R171, R176 ;  /* 0x000000b0abab7221 */ /* 0x000fe60000010000 */
[----:B------:R-:W-:Y:S01]  /*11710*/  MUFU.EX2 R129, R129 ;  /* 0x0000008100817308 */ /* 0x000fe20000000800 */
[----:B------:R-:W-:Y:S01]  /*11720*/  FFMA.FTZ R111, R108, UR4, -R113 ;  /* 0x000000046c6f7c23 */ /* 0x000fe20008010871 */
[----:B------:R-:W-:Y:S01]  /*11730*/  FADD.FTZ R197, R196, R197 ;  /* 0x000000c5c4c57221 */ /* 0x000fe20000010000 */
[----:B------:R-:W-:Y:S03]  /*11740*/  FADD.FTZ R140, R140, R169 ;  /* 0x000000a98c8c7221 */ /* 0x000fe60000010000 */
[----:B------:R-:W-:Y:S01]  /*11750*/  FADD.FTZ R114, R114, R197 ;  /* 0x000000c572727221 */ /* 0x000fe20000010000 */
[-C--:B---3--:R-:W-:Y:S03]  /*11760*/  HMMA.16816.F32.BF16 R4, R76, R84.reuse, R4 ;  /* 0x000000544c04723c */ /* 0x088fe60000041804 */
[----:B------:R-:W-:Y:S01]  /*11770*/  MUFU.EX2 R126, R126 ;  /* 0x0000007e007e7308 */ /* 0x000fe20000000800 */
[----:B------:R-:W-:Y:S01]  /*11780*/  FADD.FTZ R140, R133, R140 ;  /* 0x0000008c858c7221 */ /* 0x000fe20000010000 */
[--C-:B------:R-:W-:Y:S01]  /*11790*/  FFMA.FTZ R133, R97, UR4, -R100.reuse ;  /* 0x0000000461857c23 */ /* 0x100fe20008010864 */
[----:B------:R-:W-:Y:S01]  /*117a0*/  MOV R197, R2 ;  /* 0x0000000200c57202 */ /* 0x000fe20000000f00 */
[C---:B------:R-:W-:Y:S06]  /*117b0*/  HMMA.16816.F32.BF16 R8, R80.reuse, R84, R8 ;  /* 0x000000545008723c */ /* 0x040fec0000041808 */
[----:B------:R-:W1:Y:S01]  /*117c0*/  MUFU.EX2 R154, R154 ;  /* 0x0000009a009a7308 */ /* 0x000e620000000800 */
[-C--:B------:R-:W-:Y:S09]  /*117d0*/  HMMA.16816.F32.BF16 R12, R80, R86.reuse, R12 ;  /* 0x00000056500c723c */ /* 0x080ff2000004180c */
[----:B------:R-:W-:Y:S01]  /*117e0*/  MUFU.EX2 R156, R156 ;  /* 0x0000009c009c7308 */ /* 0x000fe20000000800 */
[C---:B------:R-:W-:Y:S01]  /*117f0*/  HMMA.16816.F32.BF16 R16, R76.reuse, R86, R16 ;  /* 0x000000564c10723c */ /* 0x040fe20000041810 */
[----:B------:R-:W2:Y:S08]  /*11800*/  LDSM.16.MT88.4 R84, [R246+0x8800] ;  /* 0x00880000f654783b */ /* 0x000eb00000004200 */
[----:B------:R-:W-:Y:S02]  /*11810*/  MUFU.EX2 R151, R151 ;  /* 0x0000009700977308 */ /* 0x000fe40000000800 */
[----:B-1----:R-:W-:Y:S08]  /*11820*/  F2FP.BF16.F32.PACK_AB R74, R137, R154 ;  /* 0x0000009a894a723e */ /* 0x002ff000000010ff */
[----:B------:R-:W-:Y:S10]  /*11830*/  MUFU.EX2 R138, R138 ;  /* 0x0000008a008a7308 */ /* 0x000ff40000000800 */
[----:B------:R-:W-:Y:S10]  /*11840*/  MUFU.EX2 R165, R165 ;  /* 0x000000a500a57308 */ /* 0x000ff40000000800 */
[----:B------:R-:W-:Y:S10]  /*11850*/  MUFU.EX2 R166, R166 ;  /* 0x000000a600a67308 */ /* 0x000ff40000000800 */
[----:B------:R-:W-:Y:S01]  /*11860*/  MUFU.EX2 R144, R144 ;  /* 0x0000009000907308 */ /* 0x000fe20000000800 */
[-C--:B--2---:R-:W-:Y:S06]  /*11870*/  HMMA.16816.F32.BF16 R20, R76, R84.reuse, R20 ;  /* 0x000000544c14723c */ /* 0x084fec0000041814 */
[C---:B------:R-:W-:Y:S03]  /*11880*/  HMMA.16816.F32.BF16 R24, R80.reuse, R84, R24 ;  /* 0x000000545018723c */ /* 0x040fe60000041818 */
[----:B------:R-:W-:Y:S03]  /*11890*/  MUFU.EX2 R139, R139 ;  /* 0x0000008b008b7308 */ /* 0x000fe60000000800 */
[-C--:B------:R-:W-:Y:S07]  /*118a0*/  HMMA.16816.F32.BF16 R28, R80, R86.reuse, R28 ;  /* 0x00000056501c723c */ /* 0x080fee000004181c */
[----:B------:R-:W-:Y:S01]  /*118b0*/  MUFU.EX2 R71, R222 ;  /* 0x000000de00477308 */ /* 0x000fe20000000800 */
[C---:B------:R-:W-:Y:S01]  /*118c0*/  HMMA.16816.F32.BF16 R32, R76.reuse, R86, R32 ;  /* 0x000000564c20723c */ /* 0x040fe20000041820 */
[----:B------:R-:W1:Y:S08]  /*118d0*/  LDSM.16.MT88.4 R84, [R245+0x8800] ;  /* 0x00880000f554783b */ /* 0x000e700000004200 */
[----:B------:R-:W-:Y:S10]  /*118e0*/  MUFU.EX2 R183, R183 ;  /* 0x000000b700b77308 */ /* 0x000ff40000000800 */
[----:B------:R-:W-:Y:S10]  /*118f0*/  MUFU.EX2 R180, R180 ;  /* 0x000000b400b47308 */ /* 0x000ff40000000800 */
[----:B------:R-:W-:Y:S10]  /*11900*/  MUFU.EX2 R173, R173 ;  /* 0x000000ad00ad7308 */ /* 0x000ff40000000800 */
[----:B------:R-:W-:Y:S10]  /*11910*/  MUFU.EX2 R182, R182 ;  /* 0x000000b600b67308 */ /* 0x000ff40000000800 */
[----:B------:R-:W-:Y:S01]  /*11920*/  MUFU.EX2 R181, R181 ;  /* 0x000000b500b57308 */ /* 0x000fe20000000800 */
[-C--:B-1----:R-:W-:Y:S09]  /*11930*/  HMMA.16816.F32.BF16 R36, R76, R84.reuse, R36 ;  /* 0x000000544c24723c */ /* 0x082ff20000041824 */
[----:B------:R1:W-:Y:S01]  /*11940*/  MUFU.EX2 R175, R220 ;  /* 0x000000dc00af7308 */ /* 0x0003e20000000800 */
[C---:B------:R-:W-:Y:S06]  /*11950*/  HMMA.16816.F32.BF16 R40, R80.reuse, R84, R40 ;  /* 0x000000545028723c */ /* 0x040fec0000041828 */
[-C--:B------:R-:W-:Y:S03]  /*11960*/  HMMA.16816.F32.BF16 R44, R80, R86.reuse, R44 ;  /* 0x00000056502c723c */ /* 0x080fe6000004182c */
[----:B------:R-:W-:Y:S03]  /*11970*/  MUFU.EX2 R219, R219 ;  /* 0x000000db00db7308 */ /* 0x000fe60000000800 */
[C---:B------:R-:W-:Y:S01]  /*11980*/  HMMA.16816.F32.BF16 R48, R76.reuse, R86, R48 ;  /* 0x000000564c30723c */ /* 0x040fe20000041830 */
[----:B------:R-:W2:Y:S06]  /*11990*/  LDSM.16.MT88.4 R84, [R244+0x8800] ;  /* 0x00880000f454783b */ /* 0x000eac0000004200 */
[----:B------:R-:W-:Y:S01]  /*119a0*/  MUFU.EX2 R212, R212 ;  /* 0x000000d400d47308 */ /* 0x000fe20000000800 */
[--C-:B-1----:R-:W-:Y:S03]  /*119b0*/  FFMA.FTZ R220, R205, UR4, -R100.reuse ;  /* 0x00000004cddc7c23 */ /* 0x102fe60008010864 */
[----:B------:R-:W-:Y:S06]  /*119c0*/  FFMA.FTZ R205, R207, UR4, -R100 ;  /* 0x00000004cfcd7c23 */ /* 0x000fec0008010864 */
        /* <DEDUP_REMOVED lines=8> */
[-C--:B------:R-:W-:Y:S01]  /*11a50*/  HMMA.16816.F32.BF16 R60, R80, R86.reuse, R60 ;  /* 0x00000056503c723c */ /* 0x080fe2000004183c */
[----:B------:R-:W1:Y:S02]  /*11a60*/  LDSM.16.MT88.4 R80, [R247+0x9000] ;  /* 0x00900000f750783b */ /* 0x000e640000004200 */
[----:B------:R-:W-:Y:S03]  /*11a70*/  F2FP.BF16.F32.PACK_AB R85, R152, R161 ;  /* 0x000000a19855723e */ /* 0x000fe600000010ff */
[----:B------:R-:W-:Y:S03]  /*11a80*/  HMMA.16816.F32.BF16 R64, R76, R86, R64 ;  /* 0x000000564c40723c */ /* 0x000fe60000041840 */
[----:B------:R-:W-:Y:S02]  /*11a90*/  MUFU.EX2 R214, R214 ;  /* 0x000000d600d67308 */ /* 0x000fe40000000800 */
[----:B------:R-:W-:Y:S02]  /*11aa0*/  F2FP.BF16.F32.PACK_AB R84, R163, R164 ;  /* 0x000000a4a354723e */ /* 0x000fe400000010ff */
[----:B------:R-:W-:Y:S01]  /*11ab0*/  F2FP.BF16.F32.PACK_AB R77, R132, R141 ;  /* 0x0000008d844d723e */ /* 0x000fe200000010ff */
[----:B------:R-:W-:Y:S05]  /*11ac0*/  FADD.FTZ R141, R141, R140 ;  /* 0x0000008c8d8d7221 */ /* 0x000fea0000010000 */
[----:B------:R-:W-:Y:S01]  /*11ad0*/  MUFU.EX2 R211, R211 ;  /* 0x000000d300d37308 */ /* 0x000fe20000000800 */
[----:B------:R-:W-:Y:S01]  /*11ae0*/  F2FP.BF16.F32.PACK_AB R79, R120, R143 ;  /* 0x0000008f784f723e */ /* 0x000fe200000010ff */
[----:B------:R-:W-:Y:S01]  /*11af0*/  FADD.FTZ R132, R132, R141 ;  /* 0x0000008d84847221 */ /* 0x000fe20000010000 */
[----:B------:R-:W-:Y:S02]  /*11b00*/  F2FP.BF16.F32.PACK_AB R76, R155, R160 ;  /* 0x000000a09b4c723e */ /* 0x000fe400000010ff */
[----:B------:R-:W-:Y:S01]  /*11b10*/  F2FP.BF16.F32.PACK_AB R78, R121, R142 ;  /* 0x0000008e794e723e */ /* 0x000fe200000010ff */
[----:B------:R-:W-:Y:S01]  /*11b20*/  FADD.FTZ R143, R143, R132 ;  /* 0x000000848f8f7221 */ /* 0x000fe20000010000 */
[----:B------:R-:W-:Y:S03]  /*11b30*/  F2FP.BF16.F32.PACK_AB R87, R122, R147 ;  /* 0x000000937a57723e */ /* 0x000fe600000010ff */
[----:B------:R-:W-:Y:S01]  /*11b40*/  MUFU.EX2 R204, R204 ;  /* 0x000000cc00cc7308 */ /* 0x000fe20000000800 */
[----:B------:R-:W-:Y:S01]  /*11b50*/  F2FP.BF16.F32.PACK_AB R86, R126, R129 ;  /* 0x000000817e56723e */ /* 0x000fe200000010ff */
[----:B------:R-:W-:Y:S04]  /*11b60*/  FADD.FTZ R120, R120, R143 ;  /* 0x0000008f78787221 */ /* 0x000fe80000010000 */
[----:B------:R-:W-:Y:S04]  /*11b70*/  FADD.FTZ R135, R135, R120 ;  /* 0x0000007887877221 */ /* 0x000fe80000010000 */
[----:B------:R-:W-:Y:S01]  /*11b80*/  MUFU.EX2 R221, R221 ;  /* 0x000000dd00dd7308 */ /* 0x000fe20000000800 */
[----:B------:R-:W-:Y:S04]  /*11b90*/  FADD.FTZ R134, R134, R135 ;  /* 0x0000008786867221 */ /* 0x000fe80000010000 */
[----:B------:R-:W-:Y:S05]  /*11ba0*/  FADD.FTZ R145, R145, R134 ;  /* 0x0000008691917221 */ /* 0x000fea0000010000 */
[----:B------:R-:W-:Y:S01]  /*11bb0*/  MUFU.EX2 R218, R218 ;  /* 0x000000da00da7308 */ /* 0x000fe20000000800 */
[-C--:B-1----:R-:W-:Y:S03]  /*11bc0*/  HMMA.16816.F32.BF16 R4, R76, R80.reuse, R4 ;  /* 0x000000504c04723c */ /* 0x082fe60000041804 */
[----:B------:R-:W-:Y:S03]  /*11bd0*/  FADD.FTZ R145, R136, R145 ;  /* 0x0000009188917221 */ /* 0x000fe60000010000 */
        /* <DEDUP_REMOVED lines=22> */
[----:B------:R-:W-:Y:S01]  /*11d40*/  MUFU.EX2 R106, R106 ;  /* 0x0000006a006a7308 */ /* 0x000fe20000000800 */
[-C--:B-1----:R-:W-:Y:S09]  /*11d50*/  HMMA.16816.F32.BF16 R36, R76, R80.reuse, R36 ;  /* 0x000000504c24723c */ /* 0x082ff20000041824 */
[----:B------:R-:W1:Y:S01]  /*11d60*/  MUFU.EX2 R102, R102 ;  /* 0x0000006600667308 */ /* 0x000e620000000800 */
[C---:B------:R-:W-:Y:S09]  /*11d70*/  HMMA.16816.F32.BF16 R40, R84.reuse, R80, R40 ;  /* 0x000000505428723c */ /* 0x040ff20000041828 */
[----:B------:R-:W-:Y:S01]  /*11d80*/  MUFU.EX2 R108, R234 ;  /* 0x000000ea006c7308 */ /* 0x000fe20000000800 */
[-C--:B------:R-:W-:Y:S06]  /*11d90*/  HMMA.16816.F32.BF16 R44, R84, R82.reuse, R44 ;  /* 0x00000052542c723c */ /* 0x080fec000004182c */
[C---:B------:R-:W-:Y:S01]  /*11da0*/  HMMA.16816.F32.BF16 R48, R76.reuse, R82, R48 ;  /* 0x000000524c30723c */ /* 0x040fe20000041830 */
[----:B------:R-:W2:Y:S02]  /*11db0*/  LDSM.16.MT88.4 R80, [R244+0x9000] ;  /* 0x00900000f450783b */ /* 0x000ea40000004200 */
[----:B------:R-:W-:Y:S02]  /*11dc0*/  MUFU.EX2 R119, R236 ;  /* 0x000000ec00777308 */ /* 0x000fe40000000800 */
[----:B-1----:R-:W-:Y:S08]  /*11dd0*/  F2FP.BF16.F32.PACK_AB R191, R101, R102 ;  /* 0x0000006665bf723e */ /* 0x002ff000000010ff */
[----:B------:R-:W-:Y:S10]  /*11de0*/  MUFU.EX2 R109, R109 ;  /* 0x0000006d006d7308 */ /* 0x000ff40000000800 */
[----:B------:R-:W-:Y:S10]  /*11df0*/  MUFU.EX2 R103, R103 ;  /* 0x0000006700677308 */ /* 0x000ff40000000800 */
[----:B------:R-:W-:Y:S10]  /*11e00*/  MUFU.EX2 R239, R239 ;  /* 0x000000ef00ef7308 */ /* 0x000ff40000000800 */
[----:B------:R-:W-:Y:S01]  /*11e10*/  MUFU.EX2 R240, R240 ;  /* 0x000000f000f07308 */ /* 0x000fe20000000800 */
[-C--:B--2---:R-:W-:Y:S06]  /*11e20*/  HMMA.16816.F32.BF16 R52, R76, R80.reuse, R52 ;  /* 0x000000504c34723c */ /* 0x084fec0000041834 */
[C---:B------:R-:W-:Y:S06]  /*11e30*/  HMMA.16816.F32.BF16 R56, R84.reuse, R80, R56 ;  /* 0x000000505438723c */ /* 0x040fec0000041838 */
[-C--:B------:R-:W-:Y:S01]  /*11e40*/  HMMA.16816.F32.BF16 R60, R84, R82.reuse, R60 ;  /* 0x00000052543c723c */ /* 0x080fe2000004183c */
[----:B------:R-:W1:Y:S05]  /*11e50*/  LDSM.16.MT88.4 R84, [R247+0x9800] ;  /* 0x00980000f754783b */ /* 0x000e6a0000004200 */
[----:B------:R-:W-:Y:S03]  /*11e60*/  HMMA.16816.F32.BF16 R64, R76, R82, R64 ;  /* 0x000000524c40723c */ /* 0x000fe60000041840 */
[----:B------:R-:W2:Y:S04]  /*11e70*/  LDSM.16.MT88.4 R80, [R246+0x9800] ;  /* 0x00980000f650783b */ /* 0x000ea80000004200 */
[----:B------:R-:W-:Y:S04]  /*11e80*/  F2FP.BF16.F32.PACK_AB R77, R156, R159 ;  /* 0x0000009f9c4d723e */ /* 0x000fe800000010ff */
[----:B------:R-:W-:Y:S02]  /*11e90*/  F2FP.BF16.F32.PACK_AB R79, R138, R151 ;  /* 0x000000978a4f723e */ /* 0x000fe400000010ff */
[----:B------:R-:W-:Y:S02]  /*11ea0*/  F2FP.BF16.F32.PACK_AB R76, R166, R165 ;  /* 0x000000a5a64c723e */ /* 0x000fe400000010ff */
[----:B------:R-:W-:Y:S01]  /*11eb0*/  F2FP.BF16.F32.PACK_AB R78, R139, R144 ;  /* 0x000000908b4e723e */ /* 0x000fe200000010ff */
[-C--:B-1----:R-:W-:Y:S06]  /*11ec0*/  HMMA.16816.F32.BF16 R4, R72, R84.reuse, R4 ;  /* 0x000000544804723c */ /* 0x082fec0000041804 */
        /* <DEDUP_REMOVED lines=8> */
[----:B------:R-:W1:Y:S05]  /*11f50*/  LDSM.16.MT88.4 R80, [R245+0x9800] ;  /* 0x00980000f550783b */ /* 0x000e6a0000004200 */
[-C--:B-1----:R-:W-:Y:S06]  /*11f60*/  HMMA.16816.F32.BF16 R36, R72, R80.reuse, R36 ;  /* 0x000000504824723c */ /* 0x082fec0000041824 */
[C---:B------:R-:W-:Y:S06]  /*11f70*/  HMMA.16816.F32.BF16 R40, R76.reuse, R80, R40 ;  /* 0x000000504c28723c */ /* 0x040fec0000041828 */
[-C--:B------:R-:W-:Y:S06]  /*11f80*/  HMMA.16816.F32.BF16 R44, R76, R82.reuse, R44 ;  /* 0x000000524c2c723c */ /* 0x080fec000004182c */
[C---:B------:R-:W-:Y:S01]  /*11f90*/  HMMA.16816.F32.BF16 R48, R72.reuse, R82, R48 ;  /* 0x000000524830723c */ /* 0x040fe20000041830 */
[----:B------:R-:W1:Y:S05]  /*11fa0*/  LDSM.16.MT88.4 R80, [R244+0x9800] ;  /* 0x00980000f450783b */ /* 0x000e6a0000004200 */
[-C--:B-1----:R-:W-:Y:S06]  /*11fb0*/  HMMA.16816.F32.BF16 R52, R72, R80.reuse, R52 ;  /* 0x000000504834723c */ /* 0x082fec0000041834 */
[C---:B------:R-:W-:Y:S06]  /*11fc0*/  HMMA.16816.F32.BF16 R56, R76.reuse, R80, R56 ;  /* 0x000000504c38723c */ /* 0x040fec0000041838 */
[-C--:B------:R-:W-:Y:S06]  /*11fd0*/  HMMA.16816.F32.BF16 R60, R76, R82.reuse, R60 ;  /* 0x000000524c3c723c */ /* 0x080fec000004183c */
[----:B------:R-:W-:Y:S01]  /*11fe0*/  HMMA.16816.F32.BF16 R64, R72, R82, R64 ;  /* 0x000000524840723c */ /* 0x000fe20000041840 */
[----:B------:R-:W1:Y:S04]  /*11ff0*/  LDSM.16.MT88.4 R80, [R245+0xa000] ;  /* 0x00a00000f550783b */ /* 0x000e680000004200 */
[----:B------:R-:W-:Y:S02]  /*12000*/  F2FP.BF16.F32.PACK_AB R77, R181, R182 ;  /* 0x000000b6b54d723e */ /* 0x000fe400000010ff */
        /* <DEDUP_REMOVED lines=25> */
[C---:B------:R-:W-:Y:S05]  /*121a0*/  HMMA.16816.F32.BF16 R48, R72.reuse, R82, R48 ;  /* 0x000000524830723c */ /* 0x040fea0000041830 */
[----:B------:R-:W-:Y:S01]  /*121b0*/  FADD.FTZ R118, R118, R81 ;  /* 0x0000005176767221 */ /* 0x000fe20000010000 */
[-C--:B--2---:R-:W-:Y:S05]  /*121c0*/  HMMA.16816.F32.BF16 R52, R72, R84.reuse, R52 ;  /* 0x000000544834723c */ /* 0x084fea0000041834 */
[----:B------:R-:W-:Y:S01]  /*121d0*/  FADD.FTZ R80, R115, R114 ;  /* 0x0000007273507221 */ /* 0x000fe20000010000 */
[C---:B------:R-:W-:Y:S01]  /*121e0*/  HMMA.16816.F32.BF16 R56, R76.reuse, R84, R56 ;  /* 0x000000544c38723c */ /* 0x040fe20000041838 */
[----:B------:R-:W-:Y:S04]  /*121f0*/  MUFU.EX2 R114, R237 ;  /* 0x000000ed00727308 */ /* 0x000fe80000000800 */
[--C-:B------:R-:W-:Y:S01]  /*12200*/  FFMA.FTZ R146, R94, UR4, -R113.reuse ;  /* 0x000000045e927c23 */ /* 0x100fe20008010871 */
[-C--:B------:R-:W-:Y:S05]  /*12210*/  HMMA.16816.F32.BF16 R60, R76, R86.reuse, R60 ;  /* 0x000000564c3c723c */ /* 0x080fea000004183c */
[----:B------:R-:W-:Y:S01]  /*12220*/  MUFU.EX2 R115, R238 ;  /* 0x000000ee00737308 */ /* 0x000fe20000000800 */
[----:B------:R-:W-:Y:S01]  /*12230*/  FADD.FTZ R118, R117, R118 ;  /* 0x0000007675767221 */ /* 0x000fe20000010000 */
[----:B------:R-:W-:Y:S01]  /*12240*/  HMMA.16816.F32.BF16 R64, R72, R86, R64 ;  /* 0x000000564840723c */ /* 0x000fe20000041840 */
[----:B------:R-:W-:Y:S03]  /*12250*/  LDSM.16.MT88.4 R84, [R244+0xa800] ;  /* 0x00a80000f454783b */ /* 0x000fe60000004200 */
[--C-:B------:R-:W-:Y:S01]  /*12260*/  FFMA.FTZ R117, R93, UR4, -R113.reuse ;  /* 0x000000045d757c23 */ /* 0x100fe20008010871 */
[----:B------:R-:W-:Y:S02]  /*12270*/  FADD.FTZ R93, R157, R80 ;  /* 0x000000509d5d7221 */ /* 0x000fe40000010000 */
[----:B------:R-:W-:Y:S01]  /*12280*/  F2FP.BF16.F32.PACK_AB R73, R216, R217 ;  /* 0x000000d9d849723e */ /* 0x000fe200000010ff */
[----:B------:R-:W-:Y:S01]  /*12290*/  FFMA.FTZ R113, R92, UR4, -R113 ;  /* 0x000000045c717c23 */ /* 0x000fe20008010871 */
[----:B------:R-:W1:Y:S02]  /*122a0*/  LDSM.16.MT88.4 R80, [R246+0xa800] ;  /* 0x00a80000f650783b */ /* 0x000e640000004200 */
[----:B------:R-:W-:Y:S01]  /*122b0*/  F2FP.BF16.F32.PACK_AB R75, R199, R208 ;  /* 0x000000d0c74b723e */ /* 0x000fe200000010ff */
[----:B------:R-:W-:Y:S01]  /*122c0*/  FADD.FTZ R176, R148, R93 ;  /* 0x0000005d94b07221 */ /* 0x000fe20000010000 */
[----:B------:R-:W-:Y:S01]  /*122d0*/  F2FP.BF16.F32.PACK_AB R72, R214, R213 ;  /* 0x000000d5d648723e */ /* 0x000fe200000010ff */
[----:B------:R-:W-:Y:S01]  /*122e0*/  FFMA.FTZ R124, R105, UR4, -R100 ;  /* 0x00000004697c7c23 */ /* 0x000fe20008010864 */
[----:B------:R-:W-:Y:S01]  /*122f0*/  F2FP.BF16.F32.PACK_AB R74, R204, R211 ;  /* 0x000000d3cc4a723e */ /* 0x000fe200000010ff */
[----:B------:R-:W-:Y:S01]  /*12300*/  MUFU.EX2 R113, R113 ;  /* 0x0000007100717308 */ /* 0x000fe20000000800 */
[----:B------:R-:W-:Y:S01]  /*12310*/  F2FP.BF16.F32.PACK_AB R77, R218, R221 ;  /* 0x000000ddda4d723e */ /* 0x000fe200000010ff */
[----:B------:R-:W2:Y:S01]  /*12320*/  LDSM.16.MT88.4 R92, [R245+0xa800] ;  /* 0x00a80000f55c783b */ /* 0x000ea20000004200 */
[----:B------:R-:W-:Y:S01]  /*12330*/  F2FP.BF16.F32.PACK_AB R79, R201, R206 ;  /* 0x000000cec94f723e */ /* 0x000fe200000010ff */
[----:B------:R-:W-:Y:S01]  /*12340*/  FADD.FTZ R157, R167, R118 ;  /* 0x00000076a79d7221 */ /* 0x000fe20000010000 */
[----:B------:R-:W-:Y:S01]  /*12350*/  F2FP.BF16.F32.PACK_AB R76, R70, R209 ;  /* 0x000000d1464c723e */ /* 0x000fe200000010ff */
[-C--:B---3--:R-:W-:Y:S04]  /*12360*/  HMMA.16816.F32.BF16 R4, R72, R88.reuse, R4 ;  /* 0x000000584804723c */ /* 0x088fe80000041804 */
[----:B------:R-:W3:Y:S01]  /*12370*/  MUFU.EX2 R105, R104 ;  /* 0x0000006800697308 */ /* 0x000ee20000000800 */
[----:B------:R-:W-:Y:S01]  /*12380*/  F2FP.BF16.F32.PACK_AB R78, R205, R220 ;  /* 0x000000dccd4e723e */ /* 0x000fe200000010ff */
[----:B------:R-:W-:Y:S01]  /*12390*/  FADD.FTZ R157, R162, R157 ;  /* 0x0000009da29d7221 */ /* 0x000fe20000010000 */
[----:B------:R-:W-:Y:S01]  /*123a0*/  FFMA.FTZ R118, R107, UR4, -R100 ;  /* 0x000000046b767c23 */ /* 0x000fe20008010864 */
[----:B------:R-:W-:Y:S03]  /*123b0*/  FADD.FTZ R148, R150, R171 ;  /* 0x000000ab96947221 */ /* 0x000fe60000010000 */
[----:B------:R-:W-:Y:S01]  /*123c0*/  FADD.FTZ R217, R217, R224 ;  /* 0x000000e0d9d97221 */ /* 0x000fe20000010000 */
[C---:B------:R-:W-:Y:S02]  /*123d0*/  HMMA.16816.F32.BF16 R8, R76.reuse, R88, R8 ;  /* 0x000000584c08723c */ /* 0x040fe40000041808 */
[----:B------:R-:W-:Y:S02]  /*123e0*/  MUFU.EX2 R104, R168 ;  /* 0x000000a800687308 */ /* 0x000fe40000000800 */
[----:B------:R-:W-:Y:S01]  /*123f0*/  FADD.FTZ R148, R149, R148 ;  /* 0x0000009495947221 */ /* 0x000fe20000010000 */
[----:B------:R-:W-:Y:S01]  /*12400*/  FADD.FTZ R217, R216, R217 ;  /* 0x000000d9d8d97221 */ /* 0x000fe20000010000 */
[-C--:B------:R-:W-:Y:S06]  /*12410*/  HMMA.16816.F32.BF16 R12, R76, R90.reuse, R12 ;  /* 0x0000005a4c0c723c */ /* 0x080fec000004180c */
[----:B------:R-:W4:Y:S01]  /*12420*/  MUFU.EX2 R107, R146 ;  /* 0x00000092006b7308 */ /* 0x000f220000000800 */
[----:B------:R-:W-:Y:S01]  /*12430*/  FADD.FTZ R89, R123, R176 ;  /* 0x000000b07b597221 */ /* 0x000fe20000010000 */
[C---:B------:R-:W-:Y:S01]  /*12440*/  HMMA.16816.F32.BF16 R16, R72.reuse, R90, R16 ;  /* 0x0000005a4810723c */ /* 0x040fe20000041810 */
[----:B------:R-:W-:Y:S03]  /*12450*/  LDSM.16.MT88.4 R176, [R247+0xb800] ;  /* 0x00b80000f7b0783b */ /* 0x000fe60000004200 */
[----:B------:R-:W-:Y:S02]  /*12460*/  FADD.FTZ R88, R128, R157 ;  /* 0x0000009d80587221 */ /* 0x000fe40000010000 */
[-C--:B-1----:R-:W-:Y:S02]  /*12470*/  HMMA.16816.F32.BF16 R20, R72, R80.reuse, R20 ;  /* 0x000000504814723c */ /* 0x082fe40000041814 */
[----:B------:R-:W-:Y:S03]  /*12480*/  MUFU.EX2 R118, R118 ;  /* 0x0000007600767308 */ /* 0x000fe60000000800 */
[----:B------:R-:W-:Y:S01]  /*12490*/  FADD.FTZ R127, R127, R88 ;  /* 0x000000587f7f7221 */ /* 0x000fe20000010000 */
[C---:B------:R-:W-:Y:S06]  /*124a0*/  HMMA.16816.F32.BF16 R24, R76.reuse, R80, R24 ;  /* 0x000000504c18723c */ /* 0x040fec0000041818 */
[----:B------:R-:W-:Y:S01]  /*124b0*/  MUFU.EX2 R124, R124 ;  /* 0x0000007c007c7308 */ /* 0x000fe20000000800 */
[--C-:B------:R-:W-:Y:S01]  /*124c0*/  FFMA.FTZ R128, R96, UR4, -R100.reuse ;  /* 0x0000000460807c23 */ /* 0x100fe20008010864 */
[-C--:B------:R-:W-:Y:S03]  /*124d0*/  HMMA.16816.F32.BF16 R28, R76, R82.reuse, R28 ;  /* 0x000000524c1c723c */ /* 0x080fe6000004181c */
[--C-:B------:R-:W-:Y:S03]  /*124e0*/  FFMA.FTZ R123, R99, UR4, -R100.reuse ;  /* 0x00000004637b7c23 */ /* 0x100fe60008010864 */
[C---:B------:R-:W-:Y:S01]  /*124f0*/  HMMA.16816.F32.BF16 R32, R72.reuse, R82, R32 ;  /* 0x000000524820723c */ /* 0x040fe20000041820 */
[----:B------:R-:W1:Y:S04]  /*12500*/  LDSM.16.MT88.4 R80, [R247+0xb000] ;  /* 0x00b00000f750783b */ /* 0x000e680000004200 */
[----:B------:R-:W-:Y:S01]  /*12510*/  FFMA.FTZ R100, R98, UR4, -R100 ;  /* 0x0000000462647c23 */ /* 0x000fe20008010864 */
[-C--:B--2---:R-:W-:Y:S01]  /*12520*/  HMMA.16816.F32.BF16 R36, R72, R92.reuse, R36 ;  /* 0x0000005c4824723c */ /* 0x084fe20000041824 */
[----:B------:R-:W-:Y:S02]  /*12530*/  MUFU.EX2 R123, R123 ;  /* 0x0000007b007b7308 */ /* 0x000fe40000000800 */
[----:B------:R-:W-:Y:S02]  /*12540*/  LDSM.16.MT88.4 R96, [R244+0xb000] ;  /* 0x00b00000f460783b */ /* 0x000fe40000004200 */
[----:B---3--:R-:W-:Y:S01]  /*12550*/  F2FP.BF16.F32.PACK_AB R189, R105, R106 ;  /* 0x0000006a69bd723e */ /* 0x008fe200000010ff */
[C---:B------:R-:W-:Y:S05]  /*12560*/  HMMA.16816.F32.BF16 R40, R76.reuse, R92, R40 ;  /* 0x0000005c4c28723c */ /* 0x040fea0000041828 */
[----:B------:R-:W2:Y:S01]  /*12570*/  MUFU.EX2 R100, R100 ;  /* 0x0000006400647308 */ /* 0x000ea20000000800 */
[----:B----4-:R-:W-:Y:S01]  /*12580*/  F2FP.BF16.F32.PACK_AB R188, R107, R104 ;  /* 0x000000686bbc723e */ /* 0x010fe200000010ff */
[-C--:B------:R-:W-:Y:S04]  /*12590*/  HMMA.16816.F32.BF16 R44, R76, R94.reuse, R44 ;  /* 0x0000005e4c2c723c */ /* 0x080fe8000004182c */
[----:B------:R-:W-:Y:S02]  /*125a0*/  FADD.FTZ R93, R116, R89 ;  /* 0x00000059745d7221 */ /* 0x000fe40000010000 */
[C---:B------:R-:W-:Y:S01]  /*125b0*/  HMMA.16816.F32.BF16 R48, R72.reuse, R94, R48 ;  /* 0x0000005e4830723c */ /* 0x040fe20000041830 */
[----:B------:R-:W3:Y:S04]  /*125c0*/  LDSM.16.MT88.4 R88, [R246+0xb000] ;  /* 0x00b00000f658783b */ /* 0x000ee80000004200 */
[----:B------:R-:W-:Y:S01]  /*125d0*/  FADD.FTZ R160, R160, R93 ;  /* 0x0000005da0a07221 */ /* 0x000fe20000010000 */
[-C--:B------:R-:W-:Y:S03]  /*125e0*/  HMMA.16816.F32.BF16 R52, R72, R84.reuse, R52 ;  /* 0x000000544834723c */ /* 0x080fe60000041834 */
[----:B------:R-:W4:Y:S02]  /*125f0*/  LDSM.16.MT88.4 R92, [R245+0xb000] ;  /* 0x00b00000f55c783b */ /* 0x000f240000004200 */
[----:B------:R-:W-:Y:S01]  /*12600*/  FADD.FTZ R116, R164, R127 ;  /* 0x0000007fa4747221 */ /* 0x000fe20000010000 */
[C---:B------:R-:W-:Y:S01]  /*12610*/  HMMA.16816.F32.BF16 R56, R76.reuse, R84, R56 ;  /* 0x000000544c38723c */ /* 0x040fe20000041838 */
[----:B------:R-:W5:Y:S04]  /*12620*/  MUFU.EX2 R84, R117 ;  /* 0x0000007500547308 */ /* 0x000f680000000800 */
[----:B--2---:R-:W-:Y:S01]  /*12630*/  F2FP.BF16.F32.PACK_AB R162, R100, R123 ;  /* 0x0000007b64a2723e */ /* 0x004fe200000010ff */
        /* <DEDUP_REMOVED lines=19> */
[----:B-----5:R-:W-:Y:S01]  /*12770*/  F2FP.BF16.F32.PACK_AB R190, R113, R84 ;  /* 0x0000005471be723e */ /* 0x020fe200000010ff */
[----:B------:R-:W-:Y:S01]  /*12780*/  FADD.FTZ R158, R158, R121 ;  /* 0x000000799e9e7221 */ /* 0x000fe20000010000 */
[----:B------:R-:W-:Y:S01]  /*12790*/  FADD.FTZ R156, R156, R159 ;  /* 0x0000009f9c9c7221 */ /* 0x000fe20000010000 */
[C---:B------:R-:W-:Y:S01]  /*127a0*/  HMMA.16816.F32.BF16 R8, R76.reuse, R80, R8 ;  /* 0x000000504c08723c */ /* 0x040fe20000041808 */
[----:B------:R1:W-:Y:S04]  /*127b0*/  MUFU.EX2 R80, R184 ;  /* 0x000000b800507308 */ /* 0x0003e80000000800 */
[----:B------:R-:W-:Y:S01]  /*127c0*/  FADD.FTZ R153, R153, R158 ;  /* 0x0000009e99997221 */ /* 0x000fe20000010000 */
[-C--:B------:R-:W-:Y:S05]  /*127d0*/  HMMA.16816.F32.BF16 R12, R76, R82.reuse, R12 ;  /* 0x000000524c0c723c */ /* 0x080fea000004180c */
[----:B------:R-:W2:Y:S01]  /*127e0*/  MUFU.EX2 R81, R170 ;  /* 0x000000aa00517308 */ /* 0x000ea20000000800 */
[----:B------:R-:W-:Y:S01]  /*127f0*/  FADD.FTZ R151, R151, R156 ;  /* 0x0000009c97977221 */ /* 0x000fe20000010000 */
[C---:B------:R-:W-:Y:S04]  /*12800*/  HMMA.16816.F32.BF16 R16, R72.reuse, R82, R16 ;  /* 0x000000524810723c */ /* 0x040fe80000041810 */
[----:B------:R-:W-:Y:S02]  /*12810*/  F2FP.BF16.F32.PACK_AB R161, R240, R239 ;  /* 0x000000eff0a1723e */ /* 0x000fe400000010ff */
[-C--:B---3--:R-:W-:Y:S01]  /*12820*/  HMMA.16816.F32.BF16 R20, R72, R88.reuse, R20 ;  /* 0x000000584814723c */ /* 0x088fe20000041814 */
[----:B-1----:R-:W1:Y:S01]  /*12830*/  LDSM.16.MT88.4 R184, [R246+0xb800] ;  /* 0x00b80000f6b8783b */ /* 0x002e620000004200 */
[----:B------:R-:W-:Y:S03]  /*12840*/  MUFU.EX2 R82, R133 ;  /* 0x0000008500527308 */ /* 0x000fe60000000800 */
[----:B------:R-:W-:Y:S01]  /*12850*/  FADD.FTZ R116, R163, R116 ;  /* 0x00000074a3747221 */ /* 0x000fe20000010000 */
[C---:B------:R-:W-:Y:S06]  /*12860*/  HMMA.16816.F32.BF16 R24, R76.reuse, R88, R24 ;  /* 0x000000584c18723c */ /* 0x040fec0000041818 */
[----:B------:R-:W3:Y:S01]  /*12870*/  MUFU.EX2 R83, R128 ;  /* 0x0000008000537308 */ /* 0x000ee20000000800 */
[----:B--2---:R-:W-:Y:S01]  /*12880*/  F2FP.BF16.F32.PACK_AB R163, R81, R80 ;  /* 0x0000005051a3723e */ /* 0x004fe200000010ff */
[-C--:B------:R-:W-:Y:S03]  /*12890*/  HMMA.16816.F32.BF16 R28, R76, R90.reuse, R28 ;  /* 0x0000005a4c1c723c */ /* 0x080fe6000004181c */
[----:B------:R-:W-:Y:S03]  /*128a0*/  FADD.FTZ R151, R138, R151 ;  /* 0x000000978a977221 */ /* 0x000fe60000010000 */
[C---:B------:R-:W-:Y:S05]  /*128b0*/  HMMA.16816.F32.BF16 R32, R72.reuse, R90, R32 ;  /* 0x0000005a4820723c */ /* 0x040fea0000041820 */
[----:B------:R-:W-:Y:S01]  /*128c0*/  FADD.FTZ R154, R154, R153 ;  /* 0x000000999a9a7221 */ /* 0x000fe20000010000 */
[-C--:B----4-:R-:W-:Y:S05]  /*128d0*/  HMMA.16816.F32.BF16 R36, R72, R92.reuse, R36 ;  /* 0x0000005c4824723c */ /* 0x090fea0000041824 */
[----:B---3--:R-:W-:Y:S01]  /*128e0*/  F2FP.BF16.F32.PACK_AB R160, R83, R82 ;  /* 0x0000005253a0723e */ /* 0x008fe200000010ff */
[C---:B------:R-:W-:Y:S05]  /*128f0*/  HMMA.16816.F32.BF16 R40, R76.reuse, R92, R40 ;  /* 0x0000005c4c28723c */ /* 0x040fea0000041828 */
[----:B------:R-:W-:Y:S01]  /*12900*/  FADD.FTZ R182, R182, R151 ;  /* 0x00000097b6b67221 */ /* 0x000fe20000010000 */
[-C--:B------:R-:W-:Y:S05]  /*12910*/  HMMA.16816.F32.BF16 R44, R76, R94.reuse, R44 ;  /* 0x0000005e4c2c723c */ /* 0x080fea000004182c */
[----:B------:R-:W-:Y:S01]  /*12920*/  FADD.FTZ R182, R181, R182 ;  /* 0x000000b6b5b67221 */ /* 0x000fe20000010000 */
        /* <DEDUP_REMOVED lines=10> */
[-C--:B------:R-:W-:Y:S01]  /*129d0*/  HMMA.16816.F32.BF16 R156, R188, R176.reuse, R4 ;  /* 0x000000b0bc9c723c */ /* 0x080fe20000041804 */
[----:B------:R-:W2:Y:S04]  /*129e0*/  LDSM.16.MT88.4 R4, [R244+0xb800] ;  /* 0x00b80000f404783b */ /* 0x000ea80000004200 */
[----:B------:R-:W-:Y:S01]  /*129f0*/  FADD.FTZ R174, R174, R175 ;  /* 0x000000afaeae7221 */ /* 0x000fe20000010000 */
[C---:B------:R-:W-:Y:S05]  /*12a00*/  HMMA.16816.F32.BF16 R140, R160.reuse, R176, R8 ;  /* 0x000000b0a08c723c */ /* 0x040fea0000041808 */
        /* <DEDUP_REMOVED lines=38> */
[----:B------:R-:W-:Y:S04]  /*12c70*/  HMMA.16816.F32.BF16 R188, R188, R6, R64 ;  /* 0x00000006bcbc723c */ /* 0x000fe80000041840 */
[----:B------:R1:W-:Y:S01]  /*12c80*/  STL [R1+0x84], R4 ;  /* 0x0000840401007387 */ /* 0x0003e20000100800 */
[----:B------:R-:W-:Y:S01]  /*12c90*/  FADD.FTZ R114, R114, R119 ;  /* 0x0000007772727221 */ /* 0x000fe20000010000 */
[----:B------:R-:W-:Y:S01]  /*12ca0*/  FADD.FTZ R214, R214, R213 ;  /* 0x000000d5d6d67221 */ /* 0x000fe20000010000 */
[----:B------:R-:W-:Y:S01]  /*12cb0*/  FADD.FTZ R212, R212, R219 ;  /* 0x000000dbd4d47221 */ /* 0x000fe20000010000 */
[----:B------:R-:W-:Y:S03]  /*12cc0*/  MOV R199, R0 ;  /* 0x0000000000c77202 */ /* 0x000fe60000000f00 */
        /* <DEDUP_REMOVED lines=17> */
[----:B------:R3:W-:Y:S01]  /*12de0*/  STL [R1+0x80], R6 ;  /* 0x0000800601007387 */ /* 0x0007e20000100800 */
[----:B------:R-:W-:Y:S01]  /*12df0*/  FADD.FTZ R111, R111, R110 ;  /* 0x0000006e6f6f7221 */ /* 0x000fe20000010000 */
[----:B------:R-:W-:Y:S03]  /*12e00*/  FADD.FTZ R220, R205, R220 ;  /* 0x000000dccddc7221 */ /* 0x000fe60000010000 */
[----:B------:R-:W-:Y:S01]  /*12e10*/  FADD.FTZ R104, R104, R111 ;  /* 0x0000006f68687221 */ /* 0x000fe20000010000 */
[----:B------:R-:W-:Y:S03]  /*12e20*/  FADD.FTZ R109, R109, R220 ;  /* 0x000000dc6d6d7221 */ /* 0x000fe60000010000 */
[----:B------:R-:W-:Y:S01]  /*12e30*/  FADD.FTZ R107, R107, R104 ;  /* 0x000000686b6b7221 */ /* 0x000fe20000010000 */
[----:B------:R-:W-:Y:S03]  /*12e40*/  FADD.FTZ R118, R118, R109 ;  /* 0x0000006d76767221 */ /* 0x000fe60000010000 */
[----:B------:R-:W-:Y:S01]  /*12e50*/  FADD.FTZ R84, R84, R107 ;  /* 0x0000006b54547221 */ /* 0x000fe20000010000 */
[----:B------:R-:W-:Y:S03]  /*12e60*/  FADD.FTZ R103, R103, R118 ;  /* 0x0000007667677221 */ /* 0x000fe60000010000 */
[----:B------:R-:W-:Y:S01]  /*12e70*/  FADD.FTZ R5, R113, R84 ;  /* 0x0000005471057221 */ /* 0x000fe20000010000 */
[----:B------:R-:W-:Y:S04]  /*12e80*/  FADD.FTZ R103, R124, R103 ;  /* 0x000000677c677221 */ /* 0x000fe80000010000 */
[----:B------:R3:W-:Y:S01]  /*12e90*/  STL [R1+0x7c], R5 ;  /* 0x00007c0501007387 */ /* 0x0007e20000100800 */
[----:B------:R-:W-:Y:S04]  /*12ea0*/  FADD.FTZ R82, R82, R103 ;  /* 0x0000006752527221 */ /* 0x000fe80000010000 */
[----:B------:R-:W-:Y:S04]  /*12eb0*/  FADD.FTZ R82, R83, R82 ;  /* 0x0000005253527221 */ /* 0x000fe80000010000 */
[----:B------:R-:W-:Y:S04]  /*12ec0*/  FADD.FTZ R123, R123, R82 ;  /* 0x000000527b7b7221 */ /* 0x000fe80000010000 */
[----:B-1----:R-:W-:Y:S05]  /*12ed0*/  FADD.FTZ R4, R100, R123 ;  /* 0x0000007b64047221 */ /* 0x002fea0000010000 */
[----:B------:R3:W-:Y:S01]  /*12ee0*/  STL [R1+0x78], R4 ;  /* 0x0000780401007387 */ /* 0x0007e20000100800 */
[----:B------:R-:W-:Y:S05]  /*12ef0*/  @P1 BRA `(.L_x_518) ;  /* 0xffffff9000541947 */ /* 0x000fea000383ffff */
.L_x_517:
[----:B------:R-:W4:Y:S04]  /*12f00*/  LDL.LU R7, [R1+0x7c] ;  /* 0x00007c0001077983 */ /* 0x000f280000300800 */
[----:B---3--:R-:W3:Y:S04]  /*12f10*/  LDL.LU R6, [R1+0x84] ;  /* 0x0000840001067983 */ /* 0x008ee80000300800 */
[----:B------:R-:W5:Y:S04]  /*12f20*/  LDL.LU R18, [R1+0x78] ;  /* 0x0000780001127983 */ /* 0x000f680000300800 */
[----:B------:R-:W5:Y:S01]  /*12f30*/  LDL.LU R16, [R1+0x80] ;  /* 0x0000800001107983 */ /* 0x000f620000300800 */
[----:B------:R-:W1:Y:S01]  /*12f40*/  S2UR UR6, SR_CgaCtaId ;  /* 0x00000000000679c3 */ /* 0x000e620000008800 */
[----:B------:R-:W-:Y:S01]  /*12f50*/  UISETP.NE.AND UP0, UPT, UR15, -0x1, UPT ;  /* 0xffffffff0f00788c */ /* 0x000fe2000bf05270 */
[----:B------:R-:W2:Y:S01]  /*12f60*/  S2R R5, SR_TID.X ;  /* 0x0000000000057919 */ /* 0x000ea20000002100 */
[----:B------:R-:W-:-:S09]  /*12f70*/  UMOV UR7, 0x400 ;  /* 0x0000040000077882 */ /* 0x000fd20000000000 */
[----:B------:R-:W-:Y:S02]  /*12f80*/  @UP0 ULDC.64 UR4, c[0x0][0x298] ;  /* 0x0000a60000040ab9 */ /* 0x000fe40000000a00 */
[----:B------:R-:W-:-:S07]  /*12f90*/  @UP0 UIMAD.WIDE.U32 UR8, UR15, UR4, URZ ;  /* 0x000000040f0802a5 */ /* 0x000fce000f8e003f */
[----:B------:R-:W-:Y:S01]  /*12fa0*/  @UP0 UMOV UR4, UR8 ;  /* 0x0000000800040c82 */ /* 0x000fe20008000000 */
[----:B-1----:R-:W-:Y:S02]  /*12fb0*/  ULEA UR7, UR6, UR7, 0x18 ;  /* 0x0000000706077291 */ /* 0x002fe4000f8ec03f */
[----:B------:R-:W-:Y:S01]  /*12fc0*/  @UP0 UIMAD UR6, UR15, UR5, UR9 ;  /* 0x000000050f0602a4 */ /* 0x000fe2000f8e0209 */
[----:B--2---:R-:W-:-:S04]  /*12fd0*/  SHF.R.S32.HI R4, RZ, 0x1f, R5 ;  /* 0x0000001fff047819 */ /* 0x004fc80000011405 */
[----:B------:R-:W-:-:S04]  /*12fe0*/  LEA.HI R14, R4, R5, RZ, 0x2 ;  /* 0x00000005040e7211 */ /* 0x000fc800078f10ff */
[--C-:B------:R-:W-:Y:S01]  /*12ff0*/  SHF.R.S32.HI R8, RZ, 0x1f, R14.reuse ;  /* 0x0000001fff087819 */ /* 0x100fe2000001140e */
[----:B----4-:R-:W1:Y:S04]  /*13000*/  SHFL.BFLY PT, R12, R7, 0x2, 0x1f ;  /* 0x0c401f00070c7f89 */ /* 0x010e6800000e0000 */
[----:B---3--:R-:W2:Y:S04]  /*13010*/  SHFL.BFLY PT, R10, R6, 0x2, 0x1f ;  /* 0x0c401f00060a7f89 */ /* 0x008ea800000e0000 */
[----:B-----5:R-:W3:Y:S04]  /*13020*/  SHFL.BFLY PT, R9, R18, 0x2, 0x1f ;  /* 0x0c401f0012097f89 */ /* 0x020ee800000e0000 */
[----:B------:R-:W4:Y:S01]  /*13030*/  SHFL.BFLY PT, R17, R16, 0x2, 0x1f ;  /* 0x0c401f0010117f89 */ /* 0x000f2200000e0000 */
        /* <DEDUP_REMOVED lines=8> */
[----:B------:R-:W2:Y:S01]  /*130c0*/  S2R R6, SR_TID.X ;  /* 0x0000000000067919 */ /* 0x000ea20000002100 */
[----:B---3--:R-:W-:Y:S01]  /*130d0*/  FADD.FTZ R9, R9, R18 ;  /* 0x0000001209097221 */ /* 0x008fe20000010000 */
[----:B----4-:R-:W-:Y:S02]  /*130e0*/  FADD.FTZ R17, R17, R16 ;  /* 0x0000001011117221 */ /* 0x010fe40000010000 */
[----:B------:R-:W-:Y:S01]  /*130f0*/  IMAD.IADD R8, R7, 0x1, -R8 ;  /* 0x0000000107087824 */ /* 0x000fe200078e0a08 */
[----:B------:R-:W-:Y:S01]  /*13100*/  LEA.HI R7, R4, R5, RZ, 0x5 ;  /* 0x0000000504077211 */ /* 0x000fe200078f28ff */
[----:B------:R3:W4:Y:S02]  /*13110*/  SHFL.BFLY PT, R19, R10, 0x1, 0x1f ;  /* 0x0c201f000a137f89 */ /* 0x00072400000e0000 */
[C---:B------:R-:W-:Y:S01]  /*13120*/  IMAD.SHL.U32 R15, R8.reuse, 0x40, RZ ;  /* 0x00000040080f7824 */ /* 0x040fe200078e00ff */
[----:B------:R-:W-:Y:S01]  /*13130*/  SHF.R.S32.HI R13, RZ, 0x5, R7 ;  /* 0x00000005ff0d7819 */ /* 0x000fe20000011407 */
[----:B------:R3:W2:Y:S01]  /*13140*/  SHFL.BFLY PT, R18, R9, 0x1, 0x1f ;  /* 0x0c201f0009127f89 */ /* 0x0006a200000e0000 */
[----:B------:R-:W-:-:S02]  /*13150*/  R2P PR, R8, 0x6 ;  /* 0x0000000608007804 */ /* 0x000fc40000000000 */
[----:B------:R-:W-:Y:S01]  /*13160*/  LOP3.LUT R15, R15, 0x1c0, RZ, 0xc0, !PT ;  /* 0x000001c00f0f7812 */ /* 0x000fe200078ec0ff */
[----:B------:R-:W-:Y:S01]  /*13170*/  IMAD R13, R13, 0x200, R14 ;  /* 0x000002000d0d7824 */ /* 0x000fe200078e020e */
[----:B------:R-:W-:Y:S01]  /*13180*/  PLOP3.LUT P3, PT, PT, PT, UP0, 0x80, 0x0 ;  /* 0x000000000000781c */ /* 0x000fe20003f6f008 */
[----:B------:R3:W2:Y:S01]  /*13190*/  SHFL.BFLY PT, R16, R17, 0x1, 0x1f ;  /* 0x0c201f0011107f89 */ /* 0x0006a200000e0000 */
[----:B------:R-:W-:Y:S01]  /*131a0*/  LEA.HI R14, R15, R15, RZ, 0x1d ;  /* 0x0000000f0f0e7211 */ /* 0x000fe200078fe8ff */
[----:B------:R-:W-:Y:S02]  /*131b0*/  IMAD.MOV.U32 R15, RZ, RZ, 0x3f800000 ;  /* 0x3f800000ff0f7424 */ /* 0x000fe400078e00ff */
[----:B-1----:R-:W-:Y:S02]  /*131c0*/  FADD.FTZ R11, R12, R11 ;  /* 0x0000000b0c0b7221 */ /* 0x002fe40000010000 */
[----:B------:R-:W-:Y:S02]  /*131d0*/  IMAD.U32 R14, R13, 0x2, R14 ;  /* 0x000000020d0e7824 */ /* 0x000fe400078e000e */
[----:B------:R-:W-:Y:S01]  /*131e0*/  IMAD.MOV.U32 R13, RZ, RZ, 0x20 ;  /* 0x00000020ff0d7424 */ /* 0x000fe200078e00ff */
[----:B------:R-:W-:-:S02]  /*131f0*/  FSETP.NE.FTZ.AND P0, PT, R11, RZ, PT ;  /* 0x000000ff0b00720b */ /* 0x000fc40003f15000 */
[----:B------:R-:W-:Y:S02]  /*13200*/  LEA R14, R14, UR7, 0x1 ;  /* 0x000000070e0e7c11 */ /* 0x000fe4000f8e08ff */
[----:B------:R-:W-:-:S03]  /*13210*/  SEL R13, R13, 0xffffffe0, !P1 ;  /* 0xffffffe00d0d7807 */ /* 0x000fc60004800000 */
[C---:B------:R-:W-:Y:S02]  /*13220*/  VIADD R12, R14.reuse, 0x40 ;  /* 0x000000400e0c7836 */ /* 0x040fe40000000000 */
[----:B------:R-:W-:Y:S01]  /*13230*/  @P2 VIADD R12, R14, 0xffffffc0 ;  /* 0xffffffc00e0c2836 */ /* 0x000fe20000000000 */
[----:B----4-:R-:W-:Y:S06]  /*13240*/  @P3 BRA `(.L_x_521) ;  /* 0x0000000000203947 */ /* 0x010fec0003800000 */
        /* <DEDUP_REMOVED lines=8> */
.L_x_521:
[----:B------:R-:W-:Y:S01]  /*132d0*/  ULDC.U8 UR5, c[0x0][0x3d8] ;  /* 0x0000f60000057ab9 */ /* 0x000fe20000000000 */
[----:B------:R-:W-:Y:S01]  /*132e0*/  ULDC.U8 UR8, c[0x0][0x3d9] ;  /* 0x0000f64000087ab9 */ /* 0x000fe20000000000 */
[----:B------:R-:W-:Y:S01]  /*132f0*/  ISETP.NE.AND P3, PT, RZ, UR5, PT ;  /* 0x00000005ff007c0c */ /* 0x000fe2000bf65270 */
[----:B------:R1:W4:Y:S01]  /*13300*/  @P0 MUFU.RCP R15, R11 ;  /* 0x0000000b000f0308 */ /* 0x0003220000001000 */
[----:B---3--:R-:W-:Y:S01]  /*13310*/  FADD.FTZ R10, R10, R19 ;  /* 0x000000130a0a7221 */ /* 0x008fe20000010000 */
[----:B--2---:R-:W-:Y:S01]  /*13320*/  SHF.R.S32.HI R19, RZ, 0x1f, R6 ;  /* 0x0000001fff137819 */ /* 0x004fe20000011406 */
[----:B------:R-:W-:Y:S01]  /*13330*/  FADD.FTZ R9, R9, R18 ;  /* 0x0000001209097221 */ /* 0x000fe20000010000 */
[----:B------:R-:W-:Y:S02]  /*13340*/  ISETP.NE.OR P1, PT, RZ, UR8, !P3 ;  /* 0x00000008ff007c0c */ /* 0x000fe4000df25670 */
[----:B------:R-:W-:Y:S02]  /*13350*/  CS2R R22, SRZ ;  /* 0x0000000000167805 */ /* 0x000fe4000001ff00 */
[----:B------:R-:W-:-:S02]  /*13360*/  LEA.HI R18, R4, R5, RZ, 0x3 ;  /* 0x0000000504127211 */ /* 0x000fc400078f18ff */
[----:B------:R-:W-:Y:S02]  /*13370*/  PLOP3.LUT P6, PT, PT, PT, PT, 0x8, 0x0 ;  /* 0x000000000000781c */ /* 0x000fe40003fce170 */
[----:B------:R-:W-:Y:S02]  /*13380*/  LEA.HI R4, R19, R6, RZ, 0x3 ;  /* 0x0000000613047211 */ /* 0x000fe400078f18ff */
[----:B------:R-:W-:-:S03]  /*13390*/  LOP3.LUT R20, R7, 0xffffffe0, RZ, 0xc0, !PT ;  /* 0xffffffe007147812 */ /* 0x000fc600078ec0ff */
[----:B-1--4-:R-:W-:Y:S06]  /*133a0*/  @P1 BRA `(.L_x_522) ;  /* 0x0000000000201947 */ /* 0x012fec0003800000 */
        /* <DEDUP_REMOVED lines=8> */
.L_x_522:
[----:B------:R-:W-:Y:S01]  /*13430*/  ISETP.NE.AND P2, PT, RZ, UR8, PT ;  /* 0x00000008ff007c0c */ /* 0x000fe2000bf45270 */
[----:B------:R-:W-:Y:S01]  /*13440*/  FADD.FTZ R16, R17, R16 ;  /* 0x0000001011107221 */ /* 0x000fe20000010000 */
[----:B------:R-:W-:Y:S01]  /*13450*/  IADD3 R20, -R20, R5, RZ ;  /* 0x0000000514147210 */ /* 0x000fe20007ffe1ff */
[C---:B------:R-:W-:Y:S01]  /*13460*/  FMUL.FTZ R156, R15.reuse, R156 ;  /* 0x0000009c0f9c7220 */ /* 0x040fe20000410000 */
[----:B------:R-:W-:Y:S01]  /*13470*/  LOP3.LUT R5, R4, 0xfffffff8, RZ, 0xc0, !PT ;  /* 0xfffffff804057812 */ /* 0x000fe200078ec0ff */
[C---:B------:R-:W-:Y:S01]  /*13480*/  FMUL.FTZ R157, R15.reuse, R157 ;  /* 0x0000009d0f9d7220 */ /* 0x040fe20000410000 */
[----:B------:R-:W-:Y:S01]  /*13490*/  LOP3.LUT R8, R8, 0x1, RZ, 0xc0, !PT ;  /* 0x0000000108087812 */ /* 0x000fe200078ec0ff */
[----:B------:R-:W-:Y:S01]  /*134a0*/  FMUL.FTZ R176, R15, R176 ;  /* 0x000000b00fb07220 */ /* 0x000fe20000410000 */
[----:B------:R-:W-:Y:S01]  /*134b0*/  IADD3 R5, -R5, R6, RZ ;  /* 0x0000000605057210 */ /* 0x000fe20007ffe1ff */
[C---:B------:R-:W-:Y:S01]  /*134c0*/  FMUL.FTZ R177, R15.reuse, R177 ;  /* 0x000000b10fb17220 */ /* 0x040fe20000410000 */
[----:B------:R-:W-:Y:S01]  /*134d0*/  ISETP.NE.U32.AND P1, PT, R8, 0x1, PT ;  /* 0x000000010800780c */ /* 0x000fe20003f25070 */
[C---:B------:R-:W-:Y:S01]  /*134e0*/  FMUL.FTZ R168, R15.reuse, R168 ;  /* 0x000000a80fa87220 */ /* 0x040fe20000410000 */
[----:B------:R-:W-:Y:S01]  /*134f0*/  MOV R7, 0x10 ;  /* 0x0000001000077802 */ /* 0x000fe20000000f00 */
[----:B------:R-:W1:Y:S01]  /*13500*/  @!P2 LDC R6, c[0x0][0x2c4] ;  /* 0x0000b100ff06ab82 */ /* 0x000e620000000800 */
[----:B------:R-:W-:Y:S01]  /*13510*/  FSETP.NE.FTZ.AND P4, PT, R10, RZ, PT ;  /* 0x000000ff0a00720b */ /* 0x000fe20003f95000 */
[----:B------:R-:W-:Y:S01]  /*13520*/  FMUL.FTZ R169, R15, R169 ;  /* 0x000000a90fa97220 */ /* 0x000fe20000410000 */
        /* <DEDUP_REMOVED lines=8> */
[----:B------:R-:W-:Y:S01]  /*135b0*/  MOV R8, 0x3f800000 ;  /* 0x3f80000000087802 */ /* 0x000fe20000000f00 */
[C---:B------:R-:W-:Y:S01]  /*135c0*/  FMUL.FTZ R192, R15.reuse, R192 ;  /* 0x000000c00fc07220 */ /* 0x040fe20000410000 */
[----:B------:R-:W-:Y:S01]  /*135d0*/  MOV R17, 0x3f800000 ;  /* 0x3f80000000117802 */ /* 0x000fe20000000f00 */
[C---:B------:R-:W-:Y:S01]  /*135e0*/  FMUL.FTZ R193, R15.reuse, R193 ;  /* 0x000000c10fc17220 */ /* 0x040fe20000410000 */
[----:B------:R-:W-:Y:S01]  /*135f0*/  MOV R19, 0x3f800000 ;  /* 0x3f80000000137802 */ /* 0x000fe20000000f00 */
[C---:B------:R-:W-:Y:S01]  /*13600*/  FMUL.FTZ R180, R15.reuse, R180 ;  /* 0x000000b40fb47220 */ /* 0x040fe20000410000 */
[----:B------:R-:W2:Y:S01]  /*13610*/  @P4 MUFU.RCP R8, R10 ;  /* 0x0000000a00084308 */ /* 0x000ea20000001000 */
[C---:B------:R-:W-:Y:S01]  /*13620*/  FMUL.FTZ R181, R15.reuse, R181 ;  /* 0x000000b50fb57220 */ /* 0x040fe20000410000 */
[C---:B------:R-:W-:Y:S01]  /*13630*/  FMUL.FTZ R188, R15.reuse, R188 ;  /* 0x000000bc0fbc7220 */ /* 0x040fe20000410000 */
[----:B------:R-:W-:Y:S01]  /*13640*/  FMUL.FTZ R15, R15, R189 ;  /* 0x000000bd0f0f7220 */ /* 0x000fe20000410000 */
[----:B------:R-:W-:Y:S01]  /*13650*/  F2FP.BF16.F32.PACK_AB R157, R157, R156 ;  /* 0x0000009c9d9d723e */ /* 0x000fe200000010ff */
[----:B------:R-:W3:Y:S01]  /*13660*/  S2UR UR5, SR_CTAID.X ;  /* 0x00000000000579c3 */ /* 0x000ee20000002500 */
[----:B------:R-:W-:Y:S01]  /*13670*/  F2FP.BF16.F32.PACK_AB R176, R177, R176 ;  /* 0x000000b0b1b0723e */ /* 0x000fe200000010ff */
[----:B------:R-:W-:Y:S01]  /*13680*/  BSSY B0, `(.L_x_523) ;  /* 0x00000d6000007945 */ /* 0x000fe20003800000 */
[----:B------:R-:W4:Y:S01]  /*13690*/  @P3 MUFU.RCP R17, R9 ;  /* 0x0000000900113308 */ /* 0x000f220000001000 */
[----:B------:R-:W-:Y:S01]  /*136a0*/  F2FP.BF16.F32.PACK_AB R188, R15, R188 ;  /* 0x000000bc0fbc723e */ /* 0x000fe200000010ff */
[----:B------:R-:W-:Y:S01]  /*136b0*/  STS [R14], R157 ;  /* 0x0000009d0e007388 */ /* 0x000fe20000000800 */
[----:B------:R-:W-:-:S02]  /*136c0*/  IADD3 R15, R14, R7, RZ ;  /* 0x000000070e0f7210 */ /* 0x000fc40007ffe0ff */
[----:B-1----:R-:W1:Y:S01]  /*136d0*/  @P1 LDC R6, c[0x0][0x2e4] ;  /* 0x0000b900ff061b82 */ /* 0x002e620000000800 */
[----:B------:R-:W-:Y:S02]  /*136e0*/  FSETP.NE.FTZ.AND P1, PT, R16, RZ, PT ;  /* 0x000000ff1000720b */ /* 0x000fe40003f35000 */
[----:B------:R-:W-:Y:S01]  /*136f0*/  LOP3.LUT P5, RZ, R20, 0x3, RZ, 0xc0, !PT ;  /* 0x0000000314ff7812 */ /* 0x000fe200078ac0ff */
[C---:B--2---:R-:W-:Y:S01]  /*13700*/  FMUL.FTZ R158, R8.reuse, R158 ;  /* 0x0000009e089e7220 */ /* 0x044fe20000410000 */
[C---:B------:R-:W-:Y:S01]  /*13710*/  FMUL.FTZ R159, R8.reuse, R159 ;  /* 0x0000009f089f7220 */ /* 0x040fe20000410000 */
[C---:B------:R-:W-:Y:S01]  /*13720*/  FMUL.FTZ R178, R8.reuse, R178 ;  /* 0x000000b208b27220 */ /* 0x040fe20000410000 */
[C---:B------:R-:W-:Y:S01]  /*13730*/  FMUL.FTZ R179, R8.reuse, R179 ;  /* 0x000000b308b37220 */ /* 0x040fe20000410000 */
[C---:B------:R-:W-:Y:S01]  /*13740*/  FMUL.FTZ R170, R8.reuse, R170 ;  /* 0x000000aa08aa7220 */ /* 0x040fe20000410000 */
[C---:B------:R-:W-:Y:S01]  /*13750*/  FMUL.FTZ R171, R8.reuse, R171 ;  /* 0x000000ab08ab7220 */ /* 0x040fe20000410000 */
[----:B------:R-:W-:Y:S01]  /*13760*/  F2FP.BF16.F32.PACK_AB R159, R159, R158 ;  /* 0x0000009e9f9f723e */ /* 0x000fe200000010ff */
[C---:B------:R-:W-:Y:S01]  /*13770*/  FMUL.FTZ R186, R8.reuse, R186 ;  /* 0x000000ba08ba7220 */ /* 0x040fe20000410000 */
[C---:B----4-:R-:W-:Y:S01]  /*13780*/  FMUL.FTZ R140, R17.reuse, R140 ;  /* 0x0000008c118c7220 */ /* 0x050fe20000410000 */
[C---:B------:R-:W-:Y:S01]  /*13790*/  FMUL.FTZ R141, R17.reuse, R141 ;  /* 0x0000008d118d7220 */ /* 0x040fe20000410000 */
[----:B------:R-:W2:Y:S01]  /*137a0*/  @P1 MUFU.RCP R19, R16 ;  /* 0x0000001000131308 */ /* 0x000ea20000001000 */
[C---:B------:R-:W-:Y:S01]  /*137b0*/  FMUL.FTZ R132, R17.reuse, R132 ;  /* 0x0000008411847220 */ /* 0x040fe20000410000 */
[----:B------:R-:W-:Y:S01]  /*137c0*/  FMUL.FTZ R133, R17, R133 ;  /* 0x0000008511857220 */ /* 0x000fe20000410000 */
[----:B------:R-:W-:Y:S01]  /*137d0*/  F2FP.BF16.F32.PACK_AB R178, R179, R178 ;  /* 0x000000b2b3b2723e */ /* 0x000fe200000010ff */
[C---:B------:R-:W-:Y:S01]  /*137e0*/  FMUL.FTZ R187, R8.reuse, R187 ;  /* 0x000000bb08bb7220 */ /* 0x040fe20000410000 */
[----:B------:R-:W-:Y:S01]  /*137f0*/  F2FP.BF16.F32.PACK_AB R141, R141, R140 ;  /* 0x0000008c8d8d723e */ /* 0x000fe200000010ff */
[C---:B------:R-:W-:Y:S01]  /*13800*/  FMUL.FTZ R174, R8.reuse, R174 ;  /* 0x000000ae08ae7220 */ /* 0x040fe20000410000 */
[----:B------:R-:W-:Y:S01]  /*13810*/  F2FP.BF16.F32.PACK_AB R132, R133, R132 ;  /* 0x000000848584723e */ /* 0x000fe200000010ff */
[C---:B------:R-:W-:Y:S01]  /*13820*/  FMUL.FTZ R175, R8.reuse, R175 ;  /* 0x000000af08af7220 */ /* 0x040fe20000410000 */
[----:B------:R-:W-:Y:S01]  /*13830*/  IADD3 R20, R13, 0x400, R12 ;  /* 0x000004000d147810 */ /* 0x000fe20007ffe00c */
[C---:B------:R-:W-:Y:S01]  /*13840*/  FMUL.FTZ R194, R8.reuse, R194 ;  /* 0x000000c208c27220 */ /* 0x040fe20000410000 */
[C---:B------:R-:W-:Y:S01]  /*13850*/  FMUL.FTZ R195, R8.reuse, R195 ;  /* 0x000000c308c37220 */ /* 0x040fe20000410000 */
[C---:B------:R-:W-:Y:S01]  /*13860*/  FMUL.FTZ R182, R8.reuse, R182 ;  /* 0x000000b608b67220 */ /* 0x040fe20000410000 */
[C---:B------:R-:W-:Y:S01]  /*13870*/  FMUL.FTZ R183, R8.reuse, R183 ;  /* 0x000000b708b77220 */ /* 0x040fe20000410000 */
[C---:B------:R-:W-:Y:S01]  /*13880*/  FMUL.FTZ R190, R8.reuse, R190 ;  /* 0x000000be08be7220 */ /* 0x040fe20000410000 */
[----:B------:R-:W-:Y:S01]  /*13890*/  FMUL.FTZ R191, R8, R191 ;  /* 0x000000bf08bf7220 */ /* 0x000fe20000410000 */
[----:B------:R-:W-:Y:S01]  /*138a0*/  FMUL.FTZ R148, R17, R148 ;  /* 0x0000009411947220 */ /* 0x000fe20000410000 */
[C---:B--2---:R-:W-:Y:S01]  /*138b0*/  FMUL.FTZ R143, R19.reuse, R143 ;  /* 0x0000008f138f7220 */ /* 0x044fe20000410000 */
[C---:B------:R-:W-:Y:S01]  /*138c0*/  FMUL.FTZ R142, R19.reuse, R142 ;  /* 0x0000008e138e7220 */ /* 0x040fe20000410000 */
[C---:B------:R-:W-:Y:S01]  /*138d0*/  FMUL.FTZ R135, R19.reuse, R135 ;  /* 0x0000008713877220 */ /* 0x040fe20000410000 */
[----:B------:R-:W-:Y:S01]  /*138e0*/  FMUL.FTZ R134, R19, R134 ;  /* 0x0000008613867220 */ /* 0x000fe20000410000 */
[----:B------:R-:W-:Y:S01]  /*138f0*/  FMUL.FTZ R149, R17, R149 ;  /* 0x0000009511957220 */ /* 0x000fe20000410000 */
[----:B------:R-:W-:Y:S01]  /*13900*/  FMUL.FTZ R151, R19, R151 ;  /* 0x0000009713977220 */ /* 0x000fe20000410000 */
[----:B------:R-:W-:Y:S01]  /*13910*/  F2FP.BF16.F32.PACK_AB R143, R143, R142 ;  /* 0x0000008e8f8f723e */ /* 0x000fe200000010ff */
[----:B------:R-:W-:Y:S01]  /*13920*/  FMUL.FTZ R150, R19, R150 ;  /* 0x0000009613967220 */ /* 0x000fe20000410000 */
[----:B------:R-:W-:Y:S01]  /*13930*/  F2FP.BF16.F32.PACK_AB R134, R135, R134 ;  /* 0x000000868786723e */ /* 0x000fe200000010ff */
[----:B------:R-:W-:Y:S01]  /*13940*/  STS [R14+0x400], R159 ;  /* 0x0004009f0e007388 */ /* 0x000fe20000000800 */
[C---:B------:R-:W-:Y:S01]  /*13950*/  FMUL.FTZ R139, R19.reuse, R139 ;  /* 0x0000008b138b7220 */ /* 0x040fe20000410000 */
[C---:B------:R-:W-:Y:S01]  /*13960*/  FMUL.FTZ R138, R19.reuse, R138 ;  /* 0x0000008a138a7220 */ /* 0x040fe20000410000 */
[C---:B------:R-:W-:Y:S01]  /*13970*/  FMUL.FTZ R155, R19.reuse, R155 ;  /* 0x0000009b139b7220 */ /* 0x040fe20000410000 */
[----:B------:R-:W-:Y:S01]  /*13980*/  STS [R15], R176 ;  /* 0x000000b00f007388 */ /* 0x000fe20000000800 */
[C---:B------:R-:W-:Y:S01]  /*13990*/  FMUL.FTZ R154, R19.reuse, R154 ;  /* 0x0000009a139a7220 */ /* 0x040fe20000410000 */
[C---:B------:R-:W-:Y:S01]  /*139a0*/  FMUL.FTZ R147, R19.reuse, R147 ;  /* 0x0000009313937220 */ /* 0x040fe20000410000 */
[C---:B------:R-:W-:Y:S01]  /*139b0*/  FMUL.FTZ R146, R19.reuse, R146 ;  /* 0x0000009213927220 */ /* 0x040fe20000410000 */
[----:B------:R-:W-:Y:S01]  /*139c0*/  STS [R15+0x400], R178 ;  /* 0x000400b20f007388 */ /* 0x000fe20000000800 */
[C---:B------:R-:W-:Y:S01]  /*139d0*/  FMUL.FTZ R167, R19.reuse, R167 ;  /* 0x000000a713a77220 */ /* 0x040fe20000410000 */
[C---:B------:R-:W-:Y:S01]  /*139e0*/  FMUL.FTZ R166, R19.reuse, R166 ;  /* 0x000000a613a67220 */ /* 0x040fe20000410000 */
[C---:B------:R-:W-:Y:S01]  /*139f0*/  FMUL.FTZ R163, R19.reuse, R163 ;  /* 0x000000a313a37220 */ /* 0x040fe20000410000 */
[----:B------:R-:W2:Y:S01]  /*13a00*/  S2R R8, SR_CTAID.Y ;  /* 0x0000000000087919 */ /* 0x000ea20000002600 */
[----:B------:R-:W-:Y:S01]  /*13a10*/  FMUL.FTZ R162, R19, R162 ;  /* 0x000000a213a27220 */ /* 0x000fe20000410000 */
[----:B------:R-:W-:Y:S01]  /*13a20*/  F2FP.BF16.F32.PACK_AB R168, R169, R168 ;  /* 0x000000a8a9a8723e */ /* 0x000fe200000010ff */
[----:B------:R-:W4:Y:S01]  /*13a30*/  @P0 LDC R29, c[0x0][0x2e8] ;  /* 0x0000ba00ff1d0b82 */ /* 0x000f220000000800 */
[----:B------:R-:W-:Y:S01]  /*13a40*/  STS [R14+0x2000], R141 ;  /* 0x0020008d0e007388 */ /* 0x000fe20000000800 */
[----:B------:R-:W-:Y:S01]  /*13a50*/  F2FP.BF16.F32.PACK_AB R170, R171, R170 ;  /* 0x000000aaabaa723e */ /* 0x000fe200000010ff */
[----:B------:R-:W5:Y:S01]  /*13a60*/  @P0 MUFU.LG2 R11, R11 ;  /* 0x0000000b000b0308 */ /* 0x000f620000000c00 */
[-C--:B------:R-:W-:Y:S01]  /*13a70*/  IADD3 R19, R14, R13.reuse, RZ ;  /* 0x0000000d0e137210 */ /* 0x080fe20007ffe0ff */
[----:B------:R-:W-:Y:S01]  /*13a80*/  STS [R14+0x2400], R143 ;  /* 0x0024008f0e007388 */ /* 0x000fe20000000800 */
[----:B------:R-:W-:Y:S01]  /*13a90*/  IADD3 R21, R15, R13, RZ ;  /* 0x0000000d0f157210 */ /* 0x000fe20007ffe0ff */
[----:B------:R-:W-:Y:S01]  /*13aa0*/  FMUL.FTZ R136, R17, R136 ;  /* 0x0000008811887220 */ /* 0x000fe20000410000 */
[C---:B------:R-:W-:Y:S01]  /*13ab0*/  IADD3 R25, R7.reuse, R20, RZ ;  /* 0x0000001407197210 */ /* 0x040fe20007ffe0ff */
[----:B------:R-:W-:Y:S01]  /*13ac0*/  STS [R15+0x2000], R132 ;  /* 0x002000840f007388 */ /* 0x000fe20000000800 */
[----:B------:R-:W-:Y:S01]  /*13ad0*/  IADD3 R27, R7, R12, RZ ;  /* 0x0000000c071b7210 */ /* 0x000fe20007ffe0ff */
[----:B------:R-:W3:Y:S01]  /*13ae0*/  @P2 LDC R20, c[0x0][0x2c0] ;  /* 0x0000b000ff142b82 */ /* 0x000ee20000000800 */
[----:B------:R-:W-:Y:S01]  /*13af0*/  F2FP.BF16.F32.PACK_AB R184, R185, R184 ;  /* 0x000000b8b9b8723e */ /* 0x000fe200000010ff */
[----:B------:R1:W-:Y:S01]  /*13b00*/  STS [R15+0x2400], R134 ;  /* 0x002400860f007388 */ /* 0x0003e20000000800 */
[----:B------:R-:W-:Y:S01]  /*13b10*/  F2FP.BF16.F32.PACK_AB R186, R187, R186 ;  /* 0x000000babbba723e */ /* 0x000fe200000010ff */
[----:B------:R-:W-:Y:S01]  /*13b20*/  FMUL.FTZ R137, R17, R137 ;  /* 0x0000008911897220 */ /* 0x000fe20000410000 */
[----:B------:R-:W-:Y:S01]  /*13b30*/  F2FP.BF16.F32.PACK_AB R148, R149, R148 ;  /* 0x000000949594723e */ /* 0x000fe200000010ff */
[----:B------:R-:W-:Y:S01]  /*13b40*/  STS [R19], R168 ;  /* 0x000000a813007388 */ /* 0x000fe20000000800 */
[----:B------:R-:W-:Y:S01]  /*13b50*/  F2FP.BF16.F32.PACK_AB R150, R151, R150 ;  /* 0x000000969796723e */ /* 0x000fe200000010ff */
[----:B------:R-:W5:Y:S01]  /*13b60*/  @!P2 LDC R7, c[0x0][0x270] ;  /* 0x00009c00ff07ab82 */ /* 0x000f620000000800 */
[----:B------:R-:W-:Y:S01]  /*13b70*/  @P2 MOV R31, 0x1 ;  /* 0x00000001001f2802 */ /* 0x000fe20000000f00 */
[----:B------:R-:W-:Y:S01]  /*13b80*/  STS [R19+0x400], R170 ;  /* 0x000400aa13007388 */ /* 0x000fe20000000800 */
[C---:B------:R-:W-:Y:S01]  /*13b90*/  FMUL.FTZ R152, R17.reuse, R152 ;  /* 0x0000009811987220 */ /* 0x040fe20000410000 */
[C---:B------:R-:W-:Y:S01]  /*13ba0*/  FMUL.FTZ R153, R17.reuse, R153 ;  /* 0x0000009911997220 */ /* 0x040fe20000410000 */
[C---:B------:R-:W-:Y:S01]  /*13bb0*/  FMUL.FTZ R144, R17.reuse, R144 ;  /* 0x0000009011907220 */ /* 0x040fe20000410000 */
[----:B------:R-:W-:Y:S01]  /*13bc0*/  STS [R21], R184 ;  /* 0x000000b815007388 */ /* 0x000fe20000000800 */
[----:B------:R-:W-:Y:S01]  /*13bd0*/  FMUL.FTZ R145, R17, R145 ;  /* 0x0000009111917220 */ /* 0x000fe20000410000 */
[----:B------:R-:W-:Y:S01]  /*13be0*/  F2FP.BF16.F32.PACK_AB R136, R137, R136 ;  /* 0x000000888988723e */ /* 0x000fe200000010ff */
[----:B------:R-:W4:Y:S01]  /*13bf0*/  @P4 MUFU.LG2 R10, R10 ;  /* 0x0000000a000a4308 */ /* 0x000f220000000c00 */
[----:B------:R-:W-:Y:S01]  /*13c00*/  STS [R21+0x400], R186 ;  /* 0x000400ba15007388 */ /* 0x000fe20000000800 */
[----:B------:R-:W-:Y:S01]  /*13c10*/  F2FP.BF16.F32.PACK_AB R138, R139, R138 ;  /* 0x0000008a8b8a723e */ /* 0x000fe200000010ff */
[----:B------:R-:W-:Y:S01]  /*13c20*/  FMUL.FTZ R164, R17, R164 ;  /* 0x000000a411a47220 */ /* 0x000fe20000410000 */
[----:B------:R-:W-:Y:S01]  /*13c30*/  F2FP.BF16.F32.PACK_AB R173, R173, R172 ;  /* 0x000000acadad723e */ /* 0x000fe200000010ff */
[----:B------:R-:W-:Y:S01]  /*13c40*/  STS [R19+0x2000], R148 ;  /* 0x0020009413007388 */ /* 0x000fe20000000800 */
[----:B------:R-:W-:Y:S01]  /*13c50*/  F2FP.BF16.F32.PACK_AB R175, R175, R174 ;  /* 0x000000aeafaf723e */ /* 0x000fe200000010ff */
[----:B------:R-:W-:Y:S01]  /*13c60*/  FMUL.FTZ R165, R17, R165 ;  /* 0x000000a511a57220 */ /* 0x000fe20000410000 */
[----:B------:R-:W4:Y:S01]  /*13c70*/  @P3 MUFU.LG2 R9, R9 ;  /* 0x0000000900093308 */ /* 0x000f220000000c00 */
[----:B------:R3:W-:Y:S01]  /*13c80*/  STS [R19+0x2400], R150 ;  /* 0x0024009613007388 */ /* 0x0007e20000000800 */
[----:B-1----:R-:W1:Y:S01]  /*13c90*/  @P2 LDC.64 R14, c[0x0][0x2c0] ;  /* 0x0000b000ff0e2b82 */ /* 0x002e620000000a00 */
[----:B------:R-:W-:Y:S01]  /*13ca0*/  F2FP.BF16.F32.PACK_AB R192, R193, R192 ;  /* 0x000000c0c1c0723e */ /* 0x000fe200000010ff */
[----:B------:R-:W-:Y:S01]  /*13cb0*/  FMUL.FTZ R160, R17, R160 ;  /* 0x000000a011a07220 */ /* 0x000fe20000410000 */
[----:B------:R-:W-:Y:S01]  /*13cc0*/  F2FP.BF16.F32.PACK_AB R194, R195, R194 ;  /* 0x000000c2c3c2723e */ /* 0x000fe200000010ff */
[----:B------:R-:W-:Y:S01]  /*13cd0*/  FMUL.FTZ R17, R17, R161 ;  /* 0x000000a111117220 */ /* 0x000fe20000410000 */
[----:B-----5:R-:W-:Y:S01]  /*13ce0*/  @!P2 IMAD R31, R6, R7, RZ ;  /* 0x00000007061fa224 */ /* 0x020fe200078e02ff */
[----:B------:R-:W5:Y:S01]  /*13cf0*/  @P1 MUFU.LG2 R16, R16 ;  /* 0x0000001000101308 */ /* 0x000f620000000c00 */
[----:B------:R-:W-:Y:S01]  /*13d00*/  @!P2 MOV R20, 0x1 ;  /* 0x000000010014a802 */ /* 0x000fe20000000f00 */
[----:B------:R-:W5:Y:S01]  /*13d10*/  @P1 LDC R7, c[0x0][0x2e8] ;  /* 0x0000ba00ff071b82 */ /* 0x000f620000000800 */
[----:B--2---:R-:W-:Y:S01]  /*13d20*/  IMAD R8, R8, R31, RZ ;  /* 0x0000001f08087224 */ /* 0x004fe200078e02ff */
[----:B------:R-:W-:Y:S01]  /*13d30*/  F2FP.BF16.F32.PACK_AB R153, R153, R152 ;  /* 0x000000989999723e */ /* 0x000fe200000010ff */
[----:B------:R-:W-:Y:S01]  /*13d40*/  STS [R21+0x2000], R136 ;  /* 0x0020008815007388 */ /* 0x000fe20000000800 */
[----:B------:R-:W-:Y:S01]  /*13d50*/  F2FP.BF16.F32.PACK_AB R155, R155, R154 ;  /* 0x0000009a9b9b723e */ /* 0x000fe200000010ff */
[----:B------:R-:W-:Y:S01]  /*13d60*/  @P0 FMUL.FTZ R11, R11, 0.69314718246459960938 ;  /* 0x3f3172180b0b0820 */ /* 0x000fe20000410000 */
[----:B------:R-:W-:Y:S01]  /*13d70*/  F2FP.BF16.F32.PACK_AB R144, R145, R144 ;  /* 0x000000909190723e */ /* 0x000fe200000010ff */
[----:B------:R2:W-:Y:S01]  /*13d80*/  STS [R21+0x2400], R138 ;  /* 0x0024008a15007388 */ /* 0x0005e20000000800 */
[----:B------:R-:W-:Y:S01]  /*13d90*/  F2FP.BF16.F32.PACK_AB R146, R147, R146 ;  /* 0x000000929392723e */ /* 0x000fe200000010ff */
[----:B----4-:R-:W-:Y:S01]  /*13da0*/  @P4 FMUL.FTZ R10, R10, 0.69314718246459960938 ;  /* 0x3f3172180a0a4820 */ /* 0x010fe20000410000 */
[----:B------:R-:W-:Y:S01]  /*13db0*/  F2FP.BF16.F32.PACK_AB R180, R181, R180 ;  /* 0x000000b4b5b4723e */ /* 0x000fe200000010ff */
[----:B------:R-:W-:Y:S01]  /*13dc0*/  STS [R12], R173 ;  /* 0x000000ad0c007388 */ /* 0x000fe20000000800 */
[----:B------:R-:W-:Y:S01]  /*13dd0*/  F2FP.BF16.F32.PACK_AB R182, R183, R182 ;  /* 0x000000b6b7b6723e */ /* 0x000fe200000010ff */
[----:B------:R-:W-:Y:S01]  /*13de0*/  @P3 FMUL.FTZ R9, R9, 0.69314718246459960938 ;  /* 0x3f31721809093820 */ /* 0x000fe20000410000 */
[----:B------:R-:W-:Y:S01]  /*13df0*/  SEL R8, R8, RZ, !P6 ;  /* 0x000000ff08087207 */ /* 0x000fe20007000000 */
[----:B------:R-:W-:Y:S01]  /*13e00*/  STS [R12+0x400], R175 ;  /* 0x000400af0c007388 */ /* 0x000fe20000000800 */
[----:B-1----:R-:W-:Y:S01]  /*13e10*/  @P2 IMAD R24, R15, R14, RZ ;  /* 0x0000000e0f182224 */ /* 0x002fe200078e02ff */
[----:B------:R-:W-:Y:S01]  /*13e20*/  @!P2 MOV R24, R6 ;  /* 0x000000060018a202 */ /* 0x000fe20000000f00 */
[----:B------:R-:W1:Y:S01]  /*13e30*/  @P4 LDC R14, c[0x0][0x2e8] ;  /* 0x0000ba00ff0e4b82 */ /* 0x000e620000000800 */
[----:B---3--:R-:W3:Y:S01]  /*13e40*/  S2R R19, SR_CTAID.Z ;  /* 0x0000000000137919 */ /* 0x008ee20000002700 */
[----:B------:R-:W-:Y:S01]  /*13e50*/  IMAD R6, R20, UR5, RZ ;  /* 0x0000000514067c24 */ /* 0x000fe2000f8e02ff */
[----:B------:R-:W-:Y:S01]  /*13e60*/  F2FP.BF16.F32.PACK_AB R190, R191, R190 ;  /* 0x000000bebfbe723e */ /* 0x000fe200000010ff */
[----:B------:R-:W-:Y:S01]  /*13e70*/  STS [R27], R192 ;  /* 0x000000c01b007388 */ /* 0x000fe20000000800 */
[----:B------:R-:W-:-:S03]  /*13e80*/  F2FP.BF16.F32.PACK_AB R164, R165, R164 ;  /* 0x000000a4a5a4723e */ /* 0x000fc600000010ff */
[----:B------:R-:W4:Y:S01]  /*13e90*/  @P3 LDC R15, c[0x0][0x2e8] ;  /* 0x0000ba00ff0f3b82 */ /* 0x000f220000000800 */
[----:B------:R-:W-:Y:S01]  /*13ea0*/  STS [R27+0x400], R194 ;  /* 0x000400c21b007388 */ /* 0x000fe20000000800 */
[----:B------:R-:W-:Y:S02]  /*13eb0*/  F2FP.BF16.F32.PACK_AB R166, R167, R166 ;  /* 0x000000a6a7a6723e */ /* 0x000fe400000010ff */
[----:B------:R-:W-:Y:S01]  /*13ec0*/  F2FP.BF16.F32.PACK_AB R17, R17, R160 ;  /* 0x000000a01111723e */ /* 0x000fe200000010ff */
[----:B------:R-:W-:Y:S01]  /*13ed0*/  STS [R12+0x2000], R153 ;  /* 0x002000990c007388 */ /* 0x000fe20000000800 */
[C---:B--2---:R-:W-:Y:S02]  /*13ee0*/  IADD3 R21, R13.reuse, R12, RZ ;  /* 0x0000000c0d157210 */ /* 0x044fe40007ffe0ff */
[----:B------:R-:W-:Y:S01]  /*13ef0*/  IADD3 R13, R13, R27, RZ ;  /* 0x0000001b0d0d7210 */ /* 0x000fe20007ffe0ff */
[----:B------:R2:W-:Y:S01]  /*13f00*/  STS [R12+0x2400], R155 ;  /* 0x0024009b0c007388 */ /* 0x0005e20000000800 */
[----:B------:R-:W-:-:S02]  /*13f10*/  F2FP.BF16.F32.PACK_AB R162, R163, R162 ;  /* 0x000000a2a3a2723e */ /* 0x000fc400000010ff */
[----:B------:R-:W-:Y:S01]  /*13f20*/  SHF.L.U32 R6, R6, 0x7, RZ ;  /* 0x0000000706067819 */ /* 0x000fe200000006ff */
[----:B------:R-:W-:Y:S01]  /*13f30*/  STS [R27+0x2000], R144 ;  /* 0x002000901b007388 */ /* 0x000fe20000000800 */
[----:B------:R-:W-:Y:S01]  /*13f40*/  MOV R26, 0x7f800000 ;  /* 0x7f800000001a7802 */ /* 0x000fe20000000f00 */
[----:B-1----:R-:W-:Y:S02]  /*13f50*/  @P4 FFMA.FTZ R26, R3, R14, R10 ;  /* 0x0000000e031a4223 */ /* 0x002fe4000001000a */
[----:B------:R5:W-:Y:S04]  /*13f60*/  STS [R27+0x2400], R146 ;  /* 0x002400921b007388 */ /* 0x000be80000000800 */
[----:B------:R-:W-:Y:S04]  /*13f70*/  STS [R21], R180 ;  /* 0x000000b415007388 */ /* 0x000fe80000000800 */
[----:B------:R-:W-:Y:S04]  /*13f80*/  STS [R21+0x400], R182 ;  /* 0x000400b615007388 */ /* 0x000fe80000000800 */
[----:B------:R-:W-:Y:S04]  /*13f90*/  STS [R13], R188 ;  /* 0x000000bc0d007388 */ /* 0x000fe80000000800 */
[----:B------:R-:W-:Y:S01]  /*13fa0*/  STS [R25], R190 ;  /* 0x000000be19007388 */ /* 0x000fe20000000800 */
[----:B--2---:R-:W-:Y:S01]  /*13fb0*/  MOV R12, 0x7f800000 ;  /* 0x7f800000000c7802 */ /* 0x004fe20000000f00 */
[----:B------:R-:W-:Y:S01]  /*13fc0*/  @P0 FFMA.FTZ R12, R68, R29, R11 ;  /* 0x0000001d440c0223 */ /* 0x000fe2000001000b */
[----:B---3--:R-:W-:Y:S01]  /*13fd0*/  IMAD R11, R19, R24, R8 ;  /* 0x00000018130b7224 */ /* 0x008fe200078e0208 */
[----:B------:R-:W-:Y:S01]  /*13fe0*/  STS [R21+0x2000], R164 ;  /* 0x002000a415007388 */ /* 0x000fe20000000800 */
[----:B------:R-:W-:-:S03]  /*13ff0*/  MOV R24, 0x7f800000 ;  /* 0x7f80000000187802 */ /* 0x000fc60000000f00 */
[----:B------:R1:W-:Y:S01]  /*14000*/  STS [R21+0x2400], R166 ;  /* 0x002400a615007388 */ /* 0x0003e20000000800 */
[----:B-----5:R-:W-:-:S03]  /*14010*/  @P1 FMUL.FTZ R27, R16, 0.69314718246459960938 ;  /* 0x3f317218101b1820 */ /* 0x020fc60000410000 */
[----:B------:R2:W-:Y:S01]  /*14020*/  STS [R13+0x2000], R17 ;  /* 0x002000110d007388 */ /* 0x0005e20000000800 */
[----:B------:R-:W-:-:S03]  /*14030*/  @P1 FFMA.FTZ R24, R0, R7, R27 ;  /* 0x0000000700181223 */ /* 0x000fc6000001001b */
[----:B------:R3:W-:Y:S01]  /*14040*/  STS [R25+0x2000], R162 ;  /* 0x002000a219007388 */ /* 0x0007e20000000800 */
[----:B-1----:R-:W-:Y:S01]  /*14050*/  MOV R21, 0x7f800000 ;  /* 0x7f80000000157802 */ /* 0x002fe20000000f00 */
[----:B----4-:R-:W-:Y:S01]  /*14060*/  @P3 FFMA.FTZ R21, R2, R15, R9 ;  /* 0x0000000f02153223 */ /* 0x010fe20000010009 */
[----:B------:R-:W-:Y:S01]  /*14070*/  BAR.SYNC.DEFER_BLOCKING 0x0 ;  /* 0x0000000000007b1d */ /* 0x000fe20000010000 */
[--C-:B--2---:R-:W-:Y:S02]  /*14080*/  IADD3 R13, P2, P0, R6, R22, R11.reuse ;  /* 0x00000016060d7210 */ /* 0x104fe4000785e00b */
[----:B------:R-:W-:Y:S02]  /*14090*/  SHF.R.S32.HI R17, RZ, 0x1f, R6 ;  /* 0x0000001fff117819 */ /* 0x000fe40000011406 */
[----:B------:R-:W-:-:S04]  /*140a0*/  SHF.R.S32.HI R22, RZ, 0x1f, R11 ;  /* 0x0000001fff167819 */ /* 0x000fc8000001140b */
[----:B------:R-:W-:Y:S01]  /*140b0*/  IADD3.X R22, R17, R23, R22, P2, P0 ;  /* 0x0000001711167210 */ /* 0x000fe200017e0416 */
[----:B---3--:R-:W-:Y:S06]  /*140c0*/  @P5 BRA `(.L_x_524) ;  /* 0x0000000000c45947 */ /* 0x008fec0003800000 */
        /* <DEDUP_REMOVED lines=25> */
[-C--:B------:R-:W-:Y:S01]  /*14260*/  @!P6 IADD3 R0, P0, R16, R13.reuse, RZ ;  /* 0x0000000d1000e210 */ /* 0x080fe20007f1e0ff */
[----:B------:R-:W2:Y:S01]  /*14270*/  @!P5 LDC.64 R8, c[0x0][0x2b0] ;  /* 0x0000ac00ff08db82 */ /* 0x000ea20000000a00 */
[----:B------:R-:W-:Y:S01]  /*14280*/  @!P3 IMAD R23, R23, R20, RZ ;  /* 0x000000141717b224 */ /* 0x000fe200078e02ff */
[-C--:B------:R-:W-:Y:S02]  /*14290*/  @!P5 IADD3 R17, P2, R15, R13.reuse, RZ ;  /* 0x0000000d0f11d210 */ /* 0x080fe40007f5e0ff */
[----:B------:R-:W-:Y:S02]  /*142a0*/  @!P4 IADD3 R20, P1, R14, R13, RZ ;  /* 0x0000000d0e14c210 */ /* 0x000fe40007f3e0ff */
[----:B------:R-:W-:-:S02]  /*142b0*/  @!P6 LEA.HI.X.SX32 R16, R16, R22, 0x1, P0 ;  /* 0x000000161010e211 */ /* 0x000fc400000f0eff */
[----:B------:R-:W3:Y:S01]  /*142c0*/  @!P4 LDC.64 R6, c[0x0][0x2b0] ;  /* 0x0000ac00ff06cb82 */ /* 0x000ee20000000a00 */
[-C--:B------:R-:W-:Y:S02]  /*142d0*/  @!P4 LEA.HI.X.SX32 R14, R14, R22.reuse, 0x1, P1 ;  /* 0x000000160e0ec211 */ /* 0x080fe400008f0eff */
[----:B------:R-:W-:Y:S02]  /*142e0*/  @!P5 LEA.HI.X.SX32 R28, R15, R22, 0x1, P2 ;  /* 0x000000160f1cd211 */ /* 0x000fe400010f0eff */
[----:B------:R-:W-:-:S03]  /*142f0*/  @!P3 IADD3 R13, P0, R23, R13, RZ ;  /* 0x0000000d170db210 */ /* 0x000fc60007f1e0ff */
[----:B------:R-:W4:Y:S01]  /*14300*/  @!P3 LDC.64 R2, c[0x0][0x2b0] ;  /* 0x0000ac00ff02bb82 */ /* 0x000f220000000a00 */
[C---:B-1----:R-:W-:Y:S02]  /*14310*/  @!P6 LEA R10, P2, R0.reuse, R10, 0x2 ;  /* 0x0000000a000ae211 */ /* 0x042fe400078410ff */
        /* <DEDUP_REMOVED lines=12> */
.L_x_524:
[----:B------:R-:W-:Y:S05]  /*143e0*/  BSYNC B0 ;  /* 0x0000000000007941 */ /* 0x000fea0003800000 */
.L_x_523:
[----:B------:R-:W2:Y:S01]  /*143f0*/  LDL R22, [R1+0x48] ;  /* 0x0000480001167983 */ /* 0x000ea20000100800 */
[----:B------:R-:W-:Y:S01]  /*14400*/  SHF.R.S32.HI R4, RZ, 0x3, R4 ;  /* 0x00000003ff047819 */ /* 0x000fe20000011404 */
[----:B------:R-:W-:Y:S01]  /*14410*/  IMAD.SHL.U32 R5, R5, 0x8, RZ ;  /* 0x0000000805057824 */ /* 0x000fe200078e00ff */
[----:B------:R-:W-:Y:S01]  /*14420*/  UIMAD UR17, UR5, -0x80, UR17 ;  /* 0xffffff80051178a4 */ /* 0x000fe2000f8e0211 */
[----:B------:R-:W-:Y:S01]  /*14430*/  SHF.R.S32.HI R0, RZ, 0x3, R18 ;  /* 0x00000003ff007819 */ /* 0x000fe20000011412 */
[----:B------:R-:W-:Y:S01]  /*14440*/  IMAD.U32 R13, RZ, RZ, UR16 ;  /* 0x00000010ff0d7e24 */ /* 0x000fe2000f8e00ff */
[----:B------:R-:W-:Y:S01]  /*14450*/  ULDC UR5, c[0x0][0x2d0] ;  /* 0x0000b40000057ab9 */ /* 0x000fe20000000800 */
[C---:B-1----:R-:W-:Y:S01]  /*14460*/  VIADD R2, R4.reuse, 0x30 ;  /* 0x0000003004027836 */ /* 0x042fe20000000000 */
[C---:B------:R-:W-:Y:S01]  /*14470*/  ISETP.GE.AND P1, PT, R5.reuse, UR5, PT ;  /* 0x0000000505007c0c */ /* 0x040fe2000bf26270 */
[----:B------:R-:W-:Y:S01]  /*14480*/  VIADD R3, R4, 0x20 ;  /* 0x0000002004037836 */ /* 0x000fe20000000000 */
[----:B------:R-:W-:Y:S01]  /*14490*/  IADD3 R14, P3, R5, UR4, RZ ;  /* 0x00000004050e7c10 */ /* 0x000fe2000ff7e0ff */
[----:B------:R-:W-:Y:S01]  /*144a0*/  ULDC.64 UR4, c[0x0][0x2a0] ;  /* 0x0000a80000047ab9 */ /* 0x000fe20000000a00 */
[----:B------:R-:W-:Y:S01]  /*144b0*/  ISETP.GE.OR P5, PT, R2, UR14, P1 ;  /* 0x0000000e02007c0c */ /* 0x000fe20008fa6670 */
[----:B------:R-:W-:Y:S01]  /*144c0*/  BSSY B0, `(.L_x_525) ;  /* 0x0000021000007945 */ /* 0x000fe20003800000 */
[----:B------:R-:W-:Y:S01]  /*144d0*/  ISETP.GE.OR P2, PT, R0, UR17, P1 ;  /* 0x0000001100007c0c */ /* 0x000fe20008f46670 */
[C---:B------:R-:W-:Y:S01]  /*144e0*/  VIADD R0, R4.reuse, 0x40 ;  /* 0x0000004004007836 */ /* 0x040fe20000000000 */
[----:B------:R-:W-:Y:S01]  /*144f0*/  SHF.R.S32.HI R2, RZ, 0x1f, R5 ;  /* 0x0000001fff027819 */ /* 0x000fe20000011405 */
[----:B------:R-:W-:Y:S01]  /*14500*/  VIADD R5, R4, 0x50 ;  /* 0x0000005004057836 */ /* 0x000fe20000000000 */
[----:B------:R-:W-:-:S02]  /*14510*/  ISETP.GE.OR P6, PT, R3, UR14, P1 ;  /* 0x0000000e03007c0c */ /* 0x000fc40008fc6670 */
[----:B------:R-:W-:Y:S02]  /*14520*/  SHF.R.S32.HI R3, RZ, 0x1f, R19 ;  /* 0x0000001fff037819 */ /* 0x000fe40000011413 */
[----:B------:R-:W-:Y:S01]  /*14530*/  IADD3.X R15, R2, UR6, RZ, P3, !PT ;  /* 0x00000006020f7c10 */ /* 0x000fe20009ffe4ff */
[----:B------:R-:W-:Y:S01]  /*14540*/  VIADD R2, R4, 0x60 ;  /* 0x0000006004027836 */ /* 0x000fe20000000000 */
[----:B------:R-:W-:Y:S01]  /*14550*/  ISETP.GE.OR P4, PT, R0, UR14, P1 ;  /* 0x0000000e00007c0c */ /* 0x000fe20008f86670 */
[----:B------:R-:W-:Y:S01]  /*14560*/  IMAD R0, R3, UR4, RZ ;  /* 0x0000000403007c24 */ /* 0x000fe2000f8e02ff */
[----:B------:R-:W-:Y:S01]  /*14570*/  ISETP.GE.OR P3, PT, R5, UR14, P1 ;  /* 0x0000000e05007c0c */ /* 0x000fe20008f66670 */
[C---:B------:R-:W-:Y:S01]  /*14580*/  IMAD.WIDE.U32 R14, R19.reuse, UR4, R14 ;  /* 0x00000004130e7c25 */ /* 0x040fe2000f8e000e */
[----:B------:R-:W-:Y:S02]  /*14590*/  SHF.R.S32.HI R5, RZ, 0x1f, R4 ;  /* 0x0000001fff057819 */ /* 0x000fe40000011404 */
[----:B------:R-:W-:Y:S01]  /*145a0*/  LEA.HI.SX32 R18, R18, 0x10, 0x1d ;  /* 0x0000001012127811 */ /* 0x000fe200078feaff */
[----:B------:R-:W-:-:S02]  /*145b0*/  IMAD R17, R19, UR5, R0 ;  /* 0x0000000513117c24 */ /* 0x000fc4000f8e0200 */
[----:B------:R-:W-:Y:S01]  /*145c0*/  IMAD.WIDE R12, R13, 0x80, R4 ;  /* 0x000000800d0c7825 */ /* 0x000fe200078e0204 */
[----:B------:R-:W-:-:S03]  /*145d0*/  ISETP.GE.OR P0, PT, R18, UR17, P1 ;  /* 0x0000001112007c0c */ /* 0x000fc60008f06670 */
[----:B------:R-:W-:Y:S02]  /*145e0*/  VIADD R0, R4, 0x70 ;  /* 0x0000007004007836 */ /* 0x000fe40000000000 */
        /* <DEDUP_REMOVED lines=14> */
.L_x_526:
[----:B------:R-:W-:Y:S05]  /*146d0*/  BSYNC B0 ;  /* 0x0000000000007941 */ /* 0x000fea0003800000 */
.L_x_525:
        /* <DEDUP_REMOVED lines=18> */
.L_x_528:
[----:B------:R-:W-:Y:S05]  /*14800*/  BSYNC B0 ;  /* 0x0000000000007941 */ /* 0x000fea0003800000 */
.L_x_527:
        /* <DEDUP_REMOVED lines=16> */
.L_x_530:
[----:B------:R-:W-:Y:S05]  /*14910*/  BSYNC B0 ;  /* 0x0000000000007941 */ /* 0x000fea0003800000 */
.L_x_529:
        /* <DEDUP_REMOVED lines=16> */
.L_x_532:
[----:B------:R-:W-:Y:S05]  /*14a20*/  BSYNC B0 ;  /* 0x0000000000007941 */ /* 0x000fea0003800000 */
.L_x_531:
        /* <DEDUP_REMOVED lines=16> */
.L_x_534:
[----:B------:R-:W-:Y:S05]  /*14b30*/  BSYNC B0 ;  /* 0x0000000000007941 */ /* 0x000fea0003800000 */
.L_x_533:
        /* <DEDUP_REMOVED lines=16> */
.L_x_536:
[----:B------:R-:W-:Y:S05]  /*14c40*/  BSYNC B0 ;  /* 0x0000000000007941 */ /* 0x000fea0003800000 */
.L_x_535:
        /* <DEDUP_REMOVED lines=16> */
.L_x_538:
[----:B------:R-:W-:Y:S05]  /*14d50*/  BSYNC B0 ;  /* 0x0000000000007941 */ /* 0x000fea0003800000 */
.L_x_537:
        /* <DEDUP_REMOVED lines=15> */
.L_x_463:
        /* <DEDUP_REMOVED lines=89> */
.L_x_540:
[----:B------:R-:W-:Y:S05]  /*153e0*/  BSYNC B0 ;  /* 0x0000000000007941 */ /* 0x000fea0003800000 */
.L_x_539:
        /* <DEDUP_REMOVED lines=16> */
.L_x_542:
[----:B------:R-:W-:Y:S05]  /*154f0*/  BSYNC B0 ;  /* 0x0000000000007941 */ /* 0x000fea0003800000 */
.L_x_541:
        /* <DEDUP_REMOVED lines=16> */
.L_x_544:
[----:B------:R-:W-:Y:S05]  /*15600*/  BSYNC B0 ;  /* 0x0000000000007941 */ /* 0x000fea0003800000 */
.L_x_543:
        /* <DEDUP_REMOVED lines=16> */
.L_x_546:
[----:B------:R-:W-:Y:S05]  /*15710*/  BSYNC B0 ;  /* 0x0000000000007941 */ /* 0x000fea0003800000 */
.L_x_545:
        /* <DEDUP_REMOVED lines=16> */
.L_x_548:
[----:B------:R-:W-:Y:S05]  /*15820*/  BSYNC B0 ;  /* 0x0000000000007941 */ /* 0x000fea0003800000 */
.L_x_547:
        /* <DEDUP_REMOVED lines=25> */
.L_x_550:
[----:B------:R-:W-:Y:S05]  /*159c0*/  BSYNC B0 ;  /* 0x0000000000007941 */ /* 0x000fea0003800000 */
.L_x_549:
        /* <DEDUP_REMOVED lines=19> */
.L_x_552:
[----:B------:R-:W-:Y:S05]  /*15b00*/  BSYNC B0 ;  /* 0x0000000000007941 */ /* 0x000fea0003800000 */
.L_x_551:
        /* <DEDUP_REMOVED lines=17> */
.L_x_554:
[----:B------:R-:W-:Y:S05]  /*15c20*/  BSYNC B0 ;  /* 0x0000000000007941 */ /* 0x000fea0003800000 */
.L_x_553:
        /* <DEDUP_REMOVED lines=11> */
.L_x_556:
[----:B------:R-:W-:Y:S05]  /*15ce0*/  BSYNC B0 ;  /* 0x0000000000007941 */ /* 0x000fea0003800000 */
.L_x_555:
        /* <DEDUP_REMOVED lines=11> */
.L_x_558:
[----:B------:R-:W-:Y:S05]  /*15da0*/  BSYNC B0 ;  /* 0x0000000000007941 */ /* 0x000fea0003800000 */
.L_x_557:
        /* <DEDUP_REMOVED lines=10> */
.L_x_560:
[----:B------:R-:W-:Y:S05]  /*15e50*/  BSYNC B0 ;  /* 0x0000000000007941 */ /* 0x000fea0003800000 */
.L_x_559:
        /* <DEDUP_REMOVED lines=10> */
.L_x_562:
[----:B------:R-:W-:Y:S05]  /*15f00*/  BSYNC B0 ;  /* 0x0000000000007941 */ /* 0x000fea0003800000 */
.L_x_561:
        /* <DEDUP_REMOVED lines=10> */
.L_x_564:
[----:B------:R-:W-:Y:S05]  /*15fb0*/  BSYNC B0 ;  /* 0x0000000000007941 */ /* 0x000fea0003800000 */
.L_x_563:
        /* <DEDUP_REMOVED lines=10> */
.L_x_566:
[----:B------:R-:W-:Y:S05]  /*16060*/  BSYNC B0 ;  /* 0x0000000000007941 */ /* 0x000fea0003800000 */
.L_x_565:
        /* <DEDUP_REMOVED lines=10> */
.L_x_568:
[----:B------:R-:W-:Y:S05]  /*16110*/  BSYNC B0 ;  /* 0x0000000000007941 */ /* 0x000fea0003800000 */
.L_x_567:
        /* <DEDUP_REMOVED lines=10> */
.L_x_569:
        /* <DEDUP_REMOVED lines=12> */
.L_x_2577:


//--------------------- .text._ZN5flash16flash_fwd_kernelI23Flash_fwd_kernel_traitsILi64ELi128ELi128ELi4ELb0ELb0EN7cutlass10bfloat16_tE19Flash_kernel_traitsILi64ELi128ELi128ELi4ES3_EELb0ELb0ELb1ELb0ELb0ELb1ELb0ELb0EEEvNS_16Flash_fwd_paramsE --------------------------
	.section	.text._ZN5flash16flash_fwd_kernelI23Flash_fwd_kernel_traitsILi64ELi128ELi128ELi4ELb0ELb0EN7cutlass10bfloat16_tE19Flash_kernel_traitsILi64ELi128ELi128ELi4ES3_EELb0ELb0ELb1ELb0ELb0ELb1ELb0ELb0EEEvNS_16Flash_fwd_paramsE,"ax",@progbits
	.align	128
        .global         _ZN5flash16flash_fwd_kernelI23Flash_fwd_kernel_traitsILi64ELi128ELi128ELi4ELb0ELb0EN7cutlass10bfloat16_tE19Flash_kernel_traitsILi64ELi128ELi128ELi4ES3_EELb0ELb0ELb1ELb0ELb0ELb1ELb0ELb0EEEvNS_16Flash_fwd_paramsE
        .type           _ZN5flash16flash_fwd_kernelI23Flash_fwd_kernel_traitsILi64ELi128ELi128ELi4ELb0ELb0EN7cutlass10bfloat16_tE19Flash_kernel_traitsILi64ELi128ELi128ELi4ES3_EELb0ELb0ELb1ELb0ELb0ELb1ELb0ELb0EEEvNS_16Flash_fwd_paramsE,@function
        .size           _ZN5flash16flash_fwd_kernelI23Flash_fwd_kernel_traitsILi64ELi128ELi128ELi4ELb0ELb0EN7cutlass10bfloat16_tE19Flash_kernel_traitsILi64ELi128ELi128ELi4ES3_EELb0ELb0ELb1ELb0ELb0ELb1ELb0ELb0EEEvNS_16Flash_fwd_paramsE,(.L_x_2578 - _ZN5flash16flash_fwd_kernelI23Flash_fwd_kernel_traitsILi64ELi128ELi128ELi4ELb0ELb0EN7cutlass10bfloat16_tE19Flash_kernel_traitsILi64ELi128ELi128ELi4ES3_EELb0ELb0ELb1ELb0ELb0ELb1ELb0ELb0EEEvNS_16Flash_fwd_paramsE)
        .other          _ZN5flash16flash_fwd_kernelI23Flash_fwd_kernel_traitsILi64ELi128ELi128ELi4ELb0ELb0EN7cutlass10bfloat16_tE19Flash_kernel_traitsILi64ELi128ELi128ELi4ES3_EELb0ELb0ELb1ELb0ELb0ELb1ELb0ELb0EEEvNS_16Flash_fwd_paramsE,@"STO_CUDA_ENTRY STV_DEFAULT"
_ZN5flash16flash_fwd_kernelI23Flash_fwd_kernel_traitsILi64ELi128ELi128ELi4ELb0ELb0EN7cutlass10bfloat16_tE19Flash_kernel_traitsILi64ELi128ELi128ELi4ES3_EELb0ELb0ELb1ELb0ELb0ELb1ELb0ELb0EEEvNS_16Flash_fwd_paramsE:
.text._ZN5flash16flash_fwd_kernelI23Flash_fwd_kernel_traitsILi64ELi128ELi128ELi4ELb0ELb0EN7cutlass10bfloat16_tE19Flash_kernel_traitsILi64ELi128ELi128ELi4ES3_EELb0ELb0ELb1ELb0ELb0ELb1ELb0ELb0EEEvNS_16Flash_fwd_paramsE:
        /* <DEDUP_REMOVED lines=55> */
.L_x_570:
[----:B------:R-:W-:-:S05]  /*0370*/  ULDC UR5, c[0x0][0x2c8] ;  /* 0x0000b20000057ab9 */ /* 0x000fca0000000800 */
.L_x_571:
        /* <DEDUP_REMOVED lines=19> */
[----:B------:R-:W-:Y:S10]  /*04b0*/  @!P0 EXIT ;  /* 0x000000000000894d */ /* 0x000ff40003800000 */
[----:B------:R-:W-:Y:S01]  /*04c0*/  @!UP2 UIADD3 UR25, UR6, UR5, -UR19 ;  /* 0x000000050619a290 */ /* 0x000fe2000fffe813 */
[----:B------:R-:W1:Y:S01]  /*04d0*/  S2R R134, SR_TID.X ;  /* 0x0000000000867919 */ /* 0x000e620000002100 */
[----:B------:R-:W-:Y:S02]  /*04e0*/  UIADD3 UR6, -UR26, 0xff, UR24 ;  /* 0x000000ff1a067890 */ /* 0x000fe4000fffe118 */
[----:B------:R-:W-:Y:S01]  /*04f0*/  UIADD3 UR11, UR25, UR24, -UR26 ;  /* 0x00000018190b7290 */ /* 0x000fe2000fffe81a */
[----:B------:R-:W-:Y:S01]  /*0500*/  ULDC UR23, c[0x0][0x394] ;  /* 0x0000e50000177ab9 */ /* 0x000fe20000000800 */
[----:B------:R-:W-:Y:S01]  /*0510*/  ULDC UR22, c[0x0][0x398] ;  /* 0x0000e60000167ab9 */ /* 0x000fe20000000800 */
[----:B------:R-:W-:Y:S02]  /*0520*/  UIADD3 UR9, UR25, 0x7f, URZ ;  /* 0x0000007f19097890 */ /* 0x000fe4000fffe03f */
[----:B------:R-:W-:Y:S02]  /*0530*/  UIADD3 UR6, UR6, UR22, UR25 ;  /* 0x0000001606067290 */ /* 0x000fe4000fffe019 */
[----:B------:R-:W-:-:S02]  /*0540*/  UIADD3 UR11, UR11, -UR23, URZ ;  /* 0x800000170b0b7290 */ /* 0x000fc4000fffe03f */
[----:B------:R-:W-:Y:S02]  /*0550*/  USHF.R.S32.HI UR7, URZ, 0x1f, UR9 ;  /* 0x0000001f3f077899 */ /* 0x000fe40008011409 */
[----:B------:R-:W-:Y:S02]  /*0560*/  USHF.R.S32.HI UR5, URZ, 0x1f, UR6 ;  /* 0x0000001f3f057899 */ /* 0x000fe40008011406 */
[----:B------:R-:W-:Y:S02]  /*0570*/  USHF.R.S32.HI UR10, URZ, 0x1f, UR11 ;  /* 0x0000001f3f0a7899 */ /* 0x000fe4000801140b */
[----:B------:R-:W-:Y:S02]  /*0580*/  ULEA.HI UR7, UR7, UR9, URZ, 0x7 ;  /* 0x0000000907077291 */ /* 0x000fe4000f8f383f */
[----:B------:R-:W-:Y:S02]  /*0590*/  ULEA.HI UR5, UR5, UR6, URZ, 0x7 ;  /* 0x0000000605057291 */ /* 0x000fe4000f8f383f */
[----:B------:R-:W-:-:S02]  /*05a0*/  ULEA.HI UR10, UR10, UR11, URZ, 0x7 ;  /* 0x0000000b0a0a7291 */ /* 0x000fc4000f8f383f */
[----:B------:R-:W-:Y:S02]  /*05b0*/  USHF.R.S32.HI UR7, URZ, 0x7, UR7 ;  /* 0x000000073f077899 */ /* 0x000fe40008011407 */
[----:B------:R-:W-:Y:S02]  /*05c0*/  USHF.R.S32.HI UR5, URZ, 0x7, UR5 ;  /* 0x000000073f057899 */ /* 0x000fe40008011405 */
[----:B------:R-:W-:Y:S02]  /*05d0*/  USHF.R.S32.HI UR10, URZ, 0x7, UR10 ;  /* 0x000000073f0a7899 */ /* 0x000fe4000801140a */
[----:B------:R-:W-:Y:S02]  /*05e0*/  UISETP.LT.AND UP0, UPT, UR7, UR5, UPT ;  /* 0x000000050700728c */ /* 0x000fe4000bf01270 */
[----:B------:R-:W-:Y:S02]  /*05f0*/  UISETP.LT.AND UP1, UPT, URZ, UR10, UPT ;  /* 0x0000000a3f00728c */ /* 0x000fe4000bf21270 */
[----:B------:R-:W-:-:S02]  /*0600*/  USEL UR15, UR7, UR5, UP0 ;  /* 0x00000005070f7287 */ /* 0x000fc40008000000 */
[----:B------:R-:W-:-:S04]  /*0610*/  USEL UR12, URZ, UR10, !UP1 ;  /* 0x0000000a3f0c7287 */ /* 0x000fc8000c800000 */
[----:B------:R-:W-:-:S06]  /*0620*/  UISETP.GT.AND UP0, UPT, UR15, UR12, UPT ;  /* 0x0000000c0f00728c */ /* 0x000fcc000bf04270 */
[----:B------:R-:W-:-:S13]  /*0630*/  PLOP3.LUT P0, PT, PT, PT, UP0, 0x80, 0x0 ;  /* 0x000000000000781c */ /* 0x000fda0003f0f008 */
[----:B-1----:R-:W-:Y:S05]  /*0640*/  @P0 BRA `(.L_x_572) ;  /* 0x0000001000a00947 */ /* 0x002fea0003800000 */
[----:B------:R-:W-:Y:S01]  /*0650*/  UISETP.NE.AND UP1, UPT, UR13, -0x1, UPT ;  /* 0xffffffff0d00788c */ /* 0x000fe2000bf25270 */
[----:B------:R-:W-:Y:S01]  /*0660*/  SHF.R.S32.HI R4, RZ, 0x1f, R134 ;  /* 0x0000001fff047819 */ /* 0x000fe20000011486 */
[----:B------:R-:W-:Y:S01]  /*0670*/  ULDC.U8 UR5, c[0x0][0x3d9] ;  /* 0x0000f64000057ab9 */ /* 0x000fe20000000000 */
[----:B------:R-:W-:Y:S01]  /*0680*/  UIADD3 UR26, -UR24, UR26, URZ ;  /* 0x0000001a181a7290 */ /* 0x000fe2000fffe13f */
[----:B------:R-:W-:Y:S01]  /*0690*/  LOP3.LUT P1, RZ, R134, 0x7, RZ, 0xc0, !PT ;  /* 0x0000000786ff7812 */ /* 0x000fe2000782c0ff */
[----:B------:R-:W-:Y:S01]  /*06a0*/  UISETP.NE.AND UP2, UPT, UR5, URZ, UPT ;  /* 0x0000003f0500728c */ /* 0x000fe2000bf45270 */
[----:B------:R-:W-:Y:S01]  /*06b0*/  LEA.HI R4, R4, R134, RZ, 0x3 ;  /* 0x0000008604047211 */ /* 0x000fe200078f18ff */
[----:B------:R-:W-:Y:S01]  /*06c0*/  UMOV UR22, URZ ;  /* 0x0000003f00167c82 */ /* 0x000fe20008000000 */
[----:B------:R-:W-:Y:S01]  /*06d0*/  UMOV UR23, URZ ;  /* 0x0000003f00177c82 */ /* 0x000fe20008000000 */
[----:B------:R-:W-:Y:S01]  /*06e0*/  BSSY B0, `(.L_x_573) ;  /* 0x000004c000007945 */ /* 0x000fe20003800000 */
[----:B------:R-:W-:Y:S01]  /*06f0*/  LOP3.LUT R0, R4, 0x1ffffff8, RZ, 0xc0, !PT ;  /* 0x1ffffff804007812 */ /* 0x000fe200078ec0ff */
[----:B------:R-:W-:Y:S01]  /*0700*/  @UP1 ULDC.64 UR8, c[0x0][0x298] ;  /* 0x0000a60000081ab9 */ /* 0x000fe20000000a00 */
[----:B------:R-:W-:Y:S01]  /*0710*/  @!UP1 USHF.R.S32.HI UR12, URZ, 0x1f, UR18 ;  /* 0x0000001f3f0c9899 */ /* 0x000fe20008011412 */
[----:B------:R-:W-:Y:S01]  /*0720*/  SHF.R.S32.HI R4, RZ, 0x3, R4 ;  /* 0x00000003ff047819 */ /* 0x000fe20000011404 */
[----:B------:R-:W-:Y:S01]  /*0730*/  @UP1 UIMAD.WIDE.U32 UR10, UR13, UR8, URZ ;  /* 0x000000080d0a12a5 */ /* 0x000fe2000f8e003f */
[----:B------:R-:W-:Y:S01]  /*0740*/  IMAD.IADD R0, R134, 0x1, -R0 ;  /* 0x0000000186007824 */ /* 0x000fe200078e0a00 */
[----:B------:R-:W-:Y:S01]  /*0750*/  @!UP1 ULDC.64 UR6, c[0x0][0x290] ;  /* 0x0000a40000069ab9 */ /* 0x000fe20000000a00 */
[----:B------:R-:W-:Y:S01]  /*0760*/  ISETP.GE.AND P2, PT, R4, UR26, PT ;  /* 0x0000001a04007c0c */ /* 0x000fe2000bf46270 */
[----:B------:R-:W-:Y:S01]  /*0770*/  @UP1 UIMAD UR9, UR13, UR9, UR11 ;  /* 0x000000090d0912a4 */ /* 0x000fe2000f8e020b */
[----:B------:R-:W-:Y:S01]  /*0780*/  IMAD.SHL.U32 R0, R0, 0x8, RZ ;  /* 0x0000000800007824 */ /* 0x000fe200078e00ff */
[----:B------:R-:W-:Y:S01]  /*0790*/  @!UP1 UIMAD UR8, UR12, UR6, URZ ;  /* 0x000000060c0892a4 */ /* 0x000fe2000f8e023f */
[----:B------:R-:W-:Y:S01]  /*07a0*/  SHF.R.S32.HI R5, RZ, 0x1f, R4 ;  /* 0x0000001fff057819 */ /* 0x000fe20000011404 */
[----:B------:R-:W-:Y:S01]  /*07b0*/  ULDC.U8 UR11, c[0x0][0x3d8] ;  /* 0x0000f600000b7ab9 */ /* 0x000fe20000000000 */
[----:B------:R-:W-:Y:S01]  /*07c0*/  @!UP1 UIMAD.WIDE.U32 UR20, UR18, UR6, URZ ;  /* 0x00000006121492a5 */ /* 0x000fe2000f8e003f */
[C---:B------:R-:W-:Y:S01]  /*07d0*/  VIADD R14, R4.reuse, 0x10 ;  /* 0x00000010040e7836 */ /* 0x040fe20000000000 */
[----:B------:R-:W-:Y:S01]  /*07e0*/  UISETP.NE.AND UP3, UPT, UR11, URZ, UPT ;  /* 0x0000003f0b00728c */ /* 0x000fe2000bf65270 */
[C---:B------:R-:W-:Y:S01]  /*07f0*/  VIADD R15, R4.reuse, 0x20 ;  /* 0x00000020040f7836 */ /* 0x040fe20000000000 */
[----:B------:R-:W-:Y:S01]  /*0800*/  UISETP.NE.AND UP0, UPT, UR11, URZ, !UP2 ;  /* 0x0000003f0b00728c */ /* 0x000fe2000d705270 */
[C---:B------:R-:W-:Y:S01]  /*0810*/  VIADD R16, R4.reuse, 0x30 ;  /* 0x0000003004107836 */ /* 0x040fe20000000000 */
[----:B------:R-:W-:Y:S01]  /*0820*/  @!UP1 UIMAD UR8, UR18, UR7, UR8 ;  /* 0x00000007120892a4 */ /* 0x000fe2000f8e0208 */
[C---:B------:R-:W-:Y:S01]  /*0830*/  VIADD R18, R4.reuse, 0x40 ;  /* 0x0000004004127836 */ /* 0x040fe20000000000 */
[----:B------:R-:W-:Y:S01]  /*0840*/  UISETP.NE.OR UP3, UPT, UR5, URZ, !UP3 ;  /* 0x0000003f0500728c */ /* 0x000fe2000df65670 */
[----:B------:R-:W-:Y:S01]  /*0850*/  ISETP.GE.OR P5, PT, R4, UR26, P1 ;  /* 0x0000001a04007c0c */ /* 0x000fe20008fa6670 */
[----:B------:R-:W-:Y:S01]  /*0860*/  @!UP1 UIADD3 UR9, UR21, UR8, URZ ;  /* 0x0000000815099290 */ /* 0x000fe2000fffe03f */
[----:B------:R-:W-:Y:S01]  /*0870*/  ISETP.GE.AND P4, PT, R14, UR26, PT ;  /* 0x0000001a0e007c0c */ /* 0x000fe2000bf86270 */
[----:B------:R-:W-:Y:S01]  /*0880*/  @!UP1 UMOV UR10, UR20 ;  /* 0x00000014000a9c82 */ /* 0x000fe20008000000 */
[----:B------:R-:W-:Y:S01]  /*0890*/  @UP2 ULDC.64 UR6, c[0x0][0x2c0] ;  /* 0x0000b00000062ab9 */ /* 0x000fe20000000a00 */
[C---:B------:R-:W-:Y:S01]  /*08a0*/  IADD3 R2, P0, R0.reuse, UR10, RZ ;  /* 0x0000000a00027c10 */ /* 0x040fe2000ff1e0ff */
[----:B------:R-:W-:Y:S01]  /*08b0*/  USHF.R.S32.HI UR12, URZ, 0x1f, UR4 ;  /* 0x0000001f3f0c7899 */ /* 0x000fe20008011404 */
[----:B------:R-:W-:Y:S01]  /*08c0*/  ISETP.GE.AND P3, PT, R15, UR26, PT ;  /* 0x0000001a0f007c0c */ /* 0x000fe2000bf66270 */
[----:B------:R-:W-:Y:S01]  /*08d0*/  @UP2 UIMAD UR15, UR7, UR6, URZ ;  /* 0x00000006070f22a4 */ /* 0x000fe2000f8e023f */
[----:B------:R-:W-:Y:S01]  /*08e0*/  LEA.HI.X.SX32 R3, R0, UR9, 0x1, P0 ;  /* 0x0000000900037c11 */ /* 0x000fe200080f0eff */
[----:B------:R-:W-:Y:S01]  /*08f0*/  @!UP2 ULDC UR8, c[0x0][0x2c4] ;  /* 0x0000b1000008aab9 */ /* 0x000fe20000000800 */
[----:B------:R-:W-:Y:S01]  /*0900*/  ULDC.64 UR6, c[0x0][0x2a0] ;  /* 0x0000a80000067ab9 */ /* 0x000fe20000000a00 */
[----:B------:R-:W-:Y:S01]  /*0910*/  @!UP2 ULDC UR5, c[0x0][0x270] ;  /* 0x00009c000005aab9 */ /* 0x000fe20000000800 */
[----:B------:R-:W-:Y:S01]  /*0920*/  @UP0 ULDC UR8, c[0x0][0x2e4] ;  /* 0x0000b90000080ab9 */ /* 0x000fe20000000800 */
[----:B------:R-:W-:Y:S01]  /*0930*/  @UP2 UMOV UR9, 0x1 ;  /* 0x0000000100092882 */ /* 0x000fe20000000000 */
[----:B------:R-:W-:Y:S01]  /*0940*/  UIMAD UR12, UR12, UR6, URZ ;  /* 0x000000060c0c72a4 */ /* 0x000fe2000f8e023f */
[----:B------:R-:W-:Y:S01]  /*0950*/  IMAD.U32 R8, RZ, RZ, UR6 ;  /* 0x00000006ff087e24 */ /* 0x000fe2000f8e00ff */
[----:B------:R-:W-:Y:S01]  /*0960*/  @!UP2 UIMAD UR9, UR8, UR5, URZ ;  /* 0x000000050809a2a4 */ /* 0x000fe2000f8e023f */
[----:B------:R-:W-:Y:S01]  /*0970*/  ISETP.GE.AND P0, PT, R16, UR26, PT ;  /* 0x0000001a10007c0c */ /* 0x000fe2000bf06270 */
[----:B------:R-:W-:Y:S01]  /*0980*/  @!UP3 ULDC UR6, c[0x0][0x2c4] ;  /* 0x0000b1000006bab9 */ /* 0x000fe20000000800 */
[----:B------:R-:W-:Y:S01]  /*0990*/  @UP2 ULDC UR10, c[0x0][0x2c0] ;  /* 0x0000b000000a2ab9 */ /* 0x000fe20000000800 */
[----:B------:R-:W-:Y:S01]  /*09a0*/  @!UP3 UIMAD UR6, UR18, UR6, URZ ;  /* 0x000000061206b2a4 */ /* 0x000fe2000f8e023f */
[----:B------:R-:W-:Y:S01]  /*09b0*/  IMAD.WIDE.U32 R8, R8, UR4, R2 ;  /* 0x0000000408087c25 */ /* 0x000fe2000f8e0002 */
[----:B------:R-:W-:Y:S01]  /*09c0*/  UIMAD UR9, UR18, UR9, URZ ;  /* 0x00000009120972a4 */ /* 0x000fe2000f8e023f */
[----:B------:R-:W-:Y:S01]  /*09d0*/  ISETP.GE.AND P6, PT, R18, UR26, PT ;  /* 0x0000001a12007c0c */ /* 0x000fe2000bfc6270 */
[----:B------:R-:W-:Y:S01]  /*09e0*/  @!UP3 USEL UR6, UR6, UR13, !UP1 ;  /* 0x0000000d0606b287 */ /* 0x000fe2000c800000 */
[----:B------:R-:W-:Y:S01]  /*09f0*/  IMAD.U32 R2, RZ, RZ, UR14 ;  /* 0x0000000eff027e24 */ /* 0x000fe2000f8e00ff */
[----:B------:R-:W-:Y:S01]  /*0a00*/  USEL UR9, UR9, URZ, UP3 ;  /* 0x0000003f09097287 */ /* 0x000fe20009800000 */
[----:B------:R-:W-:Y:S01]  /*0a10*/  VIADD R20, R4, 0x50 ;  /* 0x0000005004147836 */ /* 0x000fe20000000000 */
[----:B------:R-:W-:Y:S01]  /*0a20*/  @!UP2 UMOV UR10, 0x1 ;  /* 0x00000001000aa882 */ /* 0x000fe20000000000 */
[----:B------:R-:W-:Y:S01]  /*0a30*/  @!UP2 UMOV UR15, UR8 ;  /* 0x00000008000fac82 */ /* 0x000fe20008000000 */
[----:B------:R-:W-:Y:S01]  /*0a40*/  UIMAD UR24, UR24, UR10, URZ ;  /* 0x0000000a181872a4 */ /* 0x000fe2000f8e023f */
[----:B------:R-:W-:Y:S01]  /*0a50*/  IMAD.WIDE R2, R2, 0x80, R4 ;  /* 0x0000008002027825 */ /* 0x000fe200078e0204 */
[----:B------:R-:W-:-:S02]  /*0a60*/  UIMAD UR15, UR4, UR15, UR9 ;  /* 0x0000000f040f72a4 */ /* 0x000fc4000f8e0209 */
[----:B------:R-:W-:Y:S01]  /*0a70*/  UIMAD UR7, UR4, UR7, UR12 ;  /* 0x00000007040772a4 */ /* 0x000fe2000f8e020c */
[----:B------:R-:W-:Y:S01]  /*0a80*/  @!UP3 UMOV UR22, UR6 ;  /* 0x000000060016bc82 */ /* 0x000fe20008000000 */
[----:B------:R-:W-:Y:S02]  /*0a90*/  @!UP3 USHF.R.S32.HI UR23, URZ, 0x1f, UR6 ;  /* 0x0000001f3f17b899 */ /* 0x000fe40008011406 */
[----:B------:R-:W-:Y:S02]  /*0aa0*/  USHF.R.S32.HI UR4, URZ, 0x1f, UR24 ;  /* 0x0000001f3f047899 */ /* 0x000fe40008011418 */
[----:B------:R-:W-:Y:S01]  /*0ab0*/  VIADD R7, R9, UR7 ;  /* 0x0000000709077c36 */ /* 0x000fe20008000000 */
[----:B------:R-:W-:Y:S02]  /*0ac0*/  USHF.R.S32.HI UR5, URZ, 0x1f, UR15 ;  /* 0x0000001f3f057899 */ /* 0x000fe4000801140f */
[----:B------:R-:W-:-:S04]  /*0ad0*/  UIADD3 UR6, UP1, UP0, UR24, UR22, UR15 ;  /* 0x0000001618067290 */ /* 0x000fc8000f83e00f */
[----:B------:R-:W-:Y:S01]  /*0ae0*/  UIADD3.X UR22, UR4, UR23, UR5, UP1, UP0 ;  /* 0x0000001704167290 */ /* 0x000fe20008fe0405 */
        /* <DEDUP_REMOVED lines=11> */
.L_x_574:
[----:B------:R-:W-:Y:S05]  /*0ba0*/  BSYNC B0 ;  /* 0x0000000000007941 */ /* 0x000fea0003800000 */
.L_x_573:
[----:B------:R-:W-:Y:S01]  /*0bb0*/  BSSY B0, `(.L_x_575) ;  /* 0x0000011000007945 */ /* 0x000fe20003800000 */
[----:B------:R-:W-:Y:S02]  /*0bc0*/  ISETP.GE.AND P2, PT, R20, UR26, PT ;  /* 0x0000001a14007c0c */ /* 0x000fe4000bf46270 */
        /* <DEDUP_REMOVED lines=15> */
.L_x_576:
[----:B------:R-:W-:Y:S05]  /*0cc0*/  BSYNC B0 ;  /* 0x0000000000007941 */ /* 0x000fea0003800000 */
.L_x_575:
        /* <DEDUP_REMOVED lines=17> */
.L_x_578:
[----:B------:R-:W-:Y:S05]  /*0de0*/  BSYNC B0 ;  /* 0x0000000000007941 */ /* 0x000fea0003800000 */
.L_x_577:
        /* <DEDUP_REMOVED lines=16> */
.L_x_580:
[----:B------:R-:W-:Y:S05]  /*0ef0*/  BSYNC B0 ;  /* 0x0000000000007941 */ /* 0x000fea0003800000 */
.L_x_579:
[----:B------:R-:W-:Y:S01]  /*0f00*/  BSSY B0, `(.L_x_581) ;  /* 0x0000010000007945 */ /* 0x000fe20003800000 */
[----:B------:R-:W-:-:S03]  /*0f10*/  ISETP.GE.OR P0, PT, R14, UR26, P1 ;  /* 0x0000001a0e007c0c */ /* 0x000fc60008f06670 */
        /* <DEDUP_REMOVED lines=14> */
.L_x_582:
[----:B------:R-:W-:Y:S05]  /*1000*/  BSYNC B0 ;  /* 0x0000000000007941 */ /* 0x000fea0003800000 */
.L_x_581:
        /* <DEDUP_REMOVED lines=16> */
.L_x_584:
[----:B------:R-:W-:Y:S05]  /*1110*/  BSYNC B0 ;  /* 0x0000000000007941 */ /* 0x000fea0003800000 */
.L_x_583:
        /* <DEDUP_REMOVED lines=15> */
.L_x_586:
[----:B------:R-:W-:Y:S05]  /*1210*/  BSYNC B0 ;  /* 0x0000000000007941 */ /* 0x000fea0003800000 */
.L_x_585:
[----:B------:R-:W-:Y:S04]  /*1220*/  BSSY B0, `(.L_x_587) ;  /* 0x000000e000007945 */ /* 0x000fe80003800000 */
        /* <DEDUP_REMOVED lines=13> */
.L_x_588:
[----:B------:R-:W-:Y:S05]  /*1300*/  BSYNC B0 ;  /* 0x0000000000007941 */ /* 0x000fea0003800000 */
.L_x_587:
[----:B------:R-:W-:Y:S04]  /*1310*/  BSSY B0, `(.L_x_589) ;  /* 0x000000a000007945 */ /* 0x000fe80003800000 */
        /* <DEDUP_REMOVED lines=9> */
.L_x_590:
[----:B------:R-:W-:Y:S05]  /*13b0*/  BSYNC B0 ;  /* 0x0000000000007941 */ /* 0x000fea0003800000 */
.L_x_589:
[----:B------:R-:W-:Y:S01]  /*13c0*/  BSSY B0, `(.L_x_591) ;  /* 0x000000f000007945 */ /* 0x000fe20003800000 */
[----:B------:R-:W-:Y:S02]  /*13d0*/  ISETP.GE.OR P5, PT, R16, UR26, P1 ;  /* 0x0000001a10007c0c */ /* 0x000fe40008fa6670 */
[----:B------:R-:W-:Y:S02]  /*13e0*/  ISETP.GE.OR P4, PT, R18, UR26, P1 ;  /* 0x0000001a12007c0c */ /* 0x000fe40008f86670 */
[----:B------:R-:W-:Y:S02]  /*13f0*/  ISETP.GE.OR P3, PT, R20, UR26, P1 ;  /* 0x0000001a14007c0c */ /* 0x000fe40008f66670 */
[----:B------:R-:W-:Y:S02]  /*1400*/  ISETP.GE.OR P2, PT, R19, UR26, P1 ;  /* 0x0000001a13007c0c */ /* 0x000fe40008f46670 */
[----:B------:R-:W-:Y:S01]  /*1410*/  ISETP.GE.OR P1, PT, R17, UR26, P1 ;  /* 0x0000001a11007c0c */ /* 0x000fe20008f26670 */
[----:B------:R-:W-:-:S12]  /*1420*/  @P0 BRA `(.L_x_592) ;  /* 0x0000000000200947 */ /* 0x000fd80003800000 */
        /* <DEDUP_REMOVED lines=8> */
.L_x_592:
[----:B------:R-:W-:Y:S05]  /*14b0*/  BSYNC B0 ;  /* 0x0000000000007941 */ /* 0x000fea0003800000 */
.L_x_591:
        /* <DEDUP_REMOVED lines=10> */
.L_x_594:
[----:B------:R-:W-:Y:S05]  /*1560*/  BSYNC B0 ;  /* 0x0000000000007941 */ /* 0x000fea0003800000 */
.L_x_593:
        /* <DEDUP_REMOVED lines=10> */
.L_x_596:
[----:B------:R-:W-:Y:S05]  /*1610*/  BSYNC B0 ;  /* 0x0000000000007941 */ /* 0x000fea0003800000 */
.L_x_595:
        /* <DEDUP_REMOVED lines=10> */
.L_x_598:
[----:B------:R-:W-:Y:S05]  /*16c0*/  BSYNC B0 ;  /* 0x0000000000007941 */ /* 0x000fea0003800000 */
.L_x_597:
        /* <DEDUP_REMOVED lines=10> */
.L_x_600:
[----:B------:R-:W-:Y:S05]  /*1770*/  BSYNC B0 ;  /* 0x0000000000007941 */ /* 0x000fea0003800000 */
.L_x_599:
        /* <DEDUP_REMOVED lines=10> */
.L_x_602:
[----:B------:R-:W-:Y:S05]  /*1820*/  BSYNC B0 ;  /* 0x0000000000007941 */ /* 0x000fea0003800000 */
.L_x_601:
        /* <DEDUP_REMOVED lines=10> */
.L_x_572:
[----:B------:R-:W1:Y:S01]  /*18d0*/  LDC R17, c[0x0][0x278] ;  /* 0x00009e00ff117b82 */ /* 0x000e620000000800 */
[----:B------:R-:W2:Y:S01]  /*18e0*/  S2R R11, SR_CTAID.Z ;  /* 0x00000000000b7919 */ /* 0x000ea20000002700 */
[----:B------:R-:W-:Y:S01]  /*18f0*/  SHF.R.S32.HI R50, RZ, 0x1f, R134 ;  /* 0x0000001fff327819 */ /* 0x000fe20000011486 */
[----:B------:R-:W-:Y:S02]  /*1900*/  UIADD3 UR5, -UR24, UR26, URZ ;  /* 0x0000001a18057290 */ /* 0x000fe4000fffe13f */
[----:B------:R-:W-:Y:S01]  /*1910*/  UISETP.NE.AND UP0, UPT, UR13, -0x1, UPT ;  /* 0xffffffff0d00788c */ /* 0x000fe2000bf05270 */
[CC--:B------:R-:W-:Y:S02]  /*1920*/  LEA.HI R4, R50.reuse, R134.reuse, RZ, 0x3 ;  /* 0x0000008632047211 */ /* 0x0c0fe400078f18ff */
[----:B------:R-:W-:Y:S02]  /*1930*/  LEA.HI R16, R50, R134, RZ, 0x6 ;  /* 0x0000008632107211 */ /* 0x000fe400078f30ff */
[----:B------:R-:W-:-:S03]  /*1940*/  SHF.R.S32.HI R12, RZ, 0x3, R4 ;  /* 0x00000003ff0c7819 */ /* 0x000fc60000011404 */
[----:B------:R-:W-:Y:S01]  /*1950*/  IMAD.SHL.U32 R16, R16, 0x8, RZ ;  /* 0x0000000810107824 */ /* 0x000fe200078e00ff */
[C---:B------:R-:W-:Y:S01]  /*1960*/  ISETP.GE.AND P3, PT, R12.reuse, UR5, PT ;  /* 0x000000050c007c0c */ /* 0x040fe2000bf66270 */
[C---:B------:R-:W-:Y:S01]  /*1970*/  VIADD R42, R12.reuse, 0x10 ;  /* 0x000000100c2a7836 */ /* 0x040fe20000000000 */
[----:B------:R-:W-:Y:S01]  /*1980*/  @UP0 ULDC.64 UR6, c[0x0][0x240] ;  /* 0x0000900000060ab9 */ /* 0x000fe20000000a00 */
[C---:B------:R-:W-:Y:S01]  /*1990*/  VIADD R41, R12.reuse, 0x20 ;  /* 0x000000200c297836 */ /* 0x040fe20000000000 */
[----:B------:R-:W-:Y:S01]  /*19a0*/  @UP0 UIMAD.WIDE.U32 UR20, UR13, UR6, URZ ;  /* 0x000000060d1402a5 */ /* 0x000fe2000f8e003f */
[----:B------:R-:W-:Y:S01]  /*19b0*/  VIADD R47, R12, 0x30 ;  /* 0x000000300c2f7836 */ /* 0x000fe20000000000 */
[----:B------:R-:W-:Y:S01]  /*19c0*/  ISETP.GE.AND P2, PT, R42, UR5, PT ;  /* 0x000000052a007c0c */ /* 0x000fe2000bf46270 */
[----:B------:R-:W-:Y:S01]  /*19d0*/  @!UP0 USHF.R.S32.HI UR10, URZ, 0x1f, UR18 ;  /* 0x0000001f3f0a8899 */ /* 0x000fe20008011412 */
[----:B------:R-:W-:Y:S01]  /*19e0*/  ISETP.GE.AND P1, PT, R41, UR5, PT ;  /* 0x0000000529007c0c */ /* 0x000fe2000bf26270 */
[----:B------:R-:W-:Y:S01]  /*19f0*/  @UP0 UIMAD UR9, UR13, UR7, UR21 ;  /* 0x000000070d0902a4 */ /* 0x000fe2000f8e0215 */
[----:B-1----:R-:W-:Y:S01]  /*1a00*/  IABS R0, R17 ;  /* 0x0000001100007213 */ /* 0x002fe20000000000 */
[C---:B------:R-:W-:Y:S01]  /*1a10*/  VIADD R48, R12.reuse, 0x40 ;  /* 0x000000400c307836 */ /* 0x040fe20000000000 */
[----:B------:R-:W-:Y:S01]  /*1a20*/  ISETP.GE.AND P0, PT, R47, UR5, PT ;  /* 0x000000052f007c0c */ /* 0x000fe2000bf06270 */
[----:B------:R-:W-:Y:S01]  /*1a30*/  @!UP0 ULDC.64 UR6, c[0x0][0x228] ;  /* 0x00008a0000068ab9 */ /* 0x000fe20000000a00 */
[----:B------:R-:W-:Y:S01]  /*1a40*/  SHF.R.S32.HI R13, RZ, 0x1f, R12 ;  /* 0x0000001fff0d7819 */ /* 0x000fe2000001140c */
[----:B------:R-:W-:Y:S01]  /*1a50*/  IMAD.MOV.U32 R14, RZ, RZ, R0 ;  /* 0x000000ffff0e7224 */ /* 0x000fe200078e0000 */
[----:B------:R-:W-:Y:S01]  /*1a60*/  @!UP0 UIMAD UR10, UR10, UR6, URZ ;  /* 0x000000060a0a82a4 */ /* 0x000fe2000f8e023f */
[----:B------:R-:W1:Y:S01]  /*1a70*/  @!P3 LDC.64 R20, c[0x0][0x210] ;  /* 0x00008400ff14bb82 */ /* 0x000e620000000a00 */
[----:B------:R-:W-:Y:S01]  /*1a80*/  @!UP0 UIMAD.WIDE.U32 UR28, UR18, UR6, URZ ;  /* 0x00000006121c82a5 */ /* 0x000fe2000f8e003f */
[----:B------:R-:W3:Y:S01]  /*1a90*/  I2F.RP R2, R14 ;  /* 0x0000000e00027306 */ /* 0x000ee20000209400 */
[----:B--2---:R-:W-:Y:S01]  /*1aa0*/  IABS R11, R11 ;  /* 0x0000000b000b7213 */ /* 0x004fe20000000000 */
[----:B------:R-:W2:Y:S01]  /*1ab0*/  @!P2 S2R R10, SR_CgaCtaId ;  /* 0x00000000000aa919 */ /* 0x000ea20000008800 */
[----:B------:R-:W-:Y:S01]  /*1ac0*/  @!UP0 UIMAD UR7, UR18, UR7, UR10 ;  /* 0x00000007120782a4 */ /* 0x000fe2000f8e020a */
[C---:B------:R-:W-:Y:S01]  /*1ad0*/  VIADD R44, R12.reuse, 0x50 ;  /* 0x000000500c2c7836 */ /* 0x040fe20000000000 */
[----:B------:R-:W-:Y:S01]  /*1ae0*/  UIADD3 UR21, UR15, -0x1, URZ ;  /* 0xffffffff0f157890 */ /* 0x000fe2000fffe03f */
[----:B------:R-:W4:Y:S01]  /*1af0*/  @!P1 S2R R8, SR_CgaCtaId ;  /* 0x0000000000089919 */ /* 0x000f220000008800 */
[----:B------:R-:W5:Y:S01]  /*1b00*/  @!P2 LDC.64 R18, c[0x0][0x240] ;  /* 0x00009000ff12ab82 */ /* 0x000f620000000a00 */
[----:B------:R-:W-:Y:S01]  /*1b10*/  @!UP0 UIADD3 UR9, UR29, UR7, URZ ;  /* 0x000000071d098290 */ /* 0x000fe2000fffe03f */
[C---:B------:R-:W-:Y:S01]  /*1b20*/  IADD3 R46, R12.reuse, 0x60, RZ ;  /* 0x000000600c2e7810 */ /* 0x040fe20007ffe0ff */
[----:B------:R-:W1:Y:S01]  /*1b30*/  @!P0 S2R R7, SR_CgaCtaId ;  /* 0x0000000000078919 */ /* 0x000e620000008800 */
[----:B------:R-:W-:Y:S01]  /*1b40*/  @!UP0 UMOV UR20, UR28 ;  /* 0x0000001c00148c82 */ /* 0x000fe20008000000 */
[----:B------:R-:W-:Y:S01]  /*1b50*/  ULDC.64 UR6, c[0x0][0x258] ;  /* 0x0000960000067ab9 */ /* 0x000fe20000000a00 */
[----:B------:R-:W-:Y:S01]  /*1b60*/  VIADD R43, R12, 0x70 ;  /* 0x000000700c2b7836 */ /* 0x000fe20000000000 */
[----:B------:R-:W-:Y:S01]  /*1b70*/  UISETP.NE.AND UP0, UPT, UR8, -0x1, UPT ;  /* 0xffffffff0800788c */ /* 0x000fe2000bf05270 */
[----:B---3--:R-:W3:Y:S01]  /*1b80*/  MUFU.RCP R2, R2 ;  /* 0x0000000200027308 */ /* 0x008ee20000001000 */
[----:B------:R-:W5:Y:S08]  /*1b90*/  S2UR UR10, SR_CgaCtaId ;  /* 0x00000000000a79c3 */ /* 0x000f700000008800 */
[----:B------:R-:W5:Y:S01]  /*1ba0*/  @!P2 LDC.64 R26, c[0x0][0x210] ;  /* 0x00008400ff1aab82 */ /* 0x000f620000000a00 */
[----:B---3--:R-:W-:-:S07]  /*1bb0*/  VIADD R2, R2, 0xffffffe ;  /* 0x0ffffffe02027836 */ /* 0x008fce0000000000 */
[----:B------:R-:W3:Y:S01]  /*1bc0*/  @!P1 LDC.64 R22, c[0x0][0x240] ;  /* 0x00009000ff169b82 */ /* 0x000ee20000000a00 */
[----:B------:R-:W2:Y:S07]  /*1bd0*/  F2I.FTZ.U32.TRUNC.NTZ R3, R2 ;  /* 0x0000000200037305 */ /* 0x000eae000021f000 */
[----:B------:R-:W3:Y:S08]  /*1be0*/  @!P1 LDC.64 R32, c[0x0][0x210] ;  /* 0x00008400ff209b82 */ /* 0x000ef00000000a00 */
[----:B------:R-:W3:Y:S01]  /*1bf0*/  @!P0 LDC.64 R24, c[0x0][0x240] ;  /* 0x00009000ff188b82 */ /* 0x000ee20000000a00 */
[----:B--2---:R-:W-:-:S02]  /*1c00*/  IMAD.MOV R0, RZ, RZ, -R3 ;  /* 0x000000ffff007224 */ /* 0x004fc400078e0a03 */
[----:B------:R-:W-:Y:S02]  /*1c10*/  IMAD.MOV.U32 R2, RZ, RZ, RZ ;  /* 0x000000ffff027224 */ /* 0x000fe400078e00ff */
[----:B------:R-:W-:-:S03]  /*1c20*/  IMAD R0, R0, R14, RZ ;  /* 0x0000000e00007224 */ /* 0x000fc600078e02ff */
[----:B------:R-:W2:Y:S01]  /*1c30*/  @!P0 LDC.64 R28, c[0x0][0x210] ;  /* 0x00008400ff1c8b82 */ /* 0x000ea20000000a00 */
[----:B------:R-:W-:Y:S01]  /*1c40*/  IMAD.HI.U32 R3, R3, R0, R2 ;  /* 0x0000000003037227 */ /* 0x000fe200078e0002 */
[----:B------:R-:W-:-:S03]  /*1c50*/  LOP3.LUT R2, R4, 0xfffffff8, RZ, 0xc0, !PT ;  /* 0xfffffff804027812 */ /* 0x000fc600078ec0ff */
[----:B------:R-:W-:Y:S02]  /*1c60*/  IMAD.SHL.U32 R0, R12, 0x40, RZ ;  /* 0x000000400c007824 */ /* 0x000fe400078e00ff */
[----:B------:R-:W-:Y:S02]  /*1c70*/  IMAD.IADD R49, R134, 0x1, -R2 ;  /* 0x0000000186317824 */ /* 0x000fe400078e0a02 */
[----:B------:R-:W-:Y:S01]  /*1c80*/  IMAD.HI.U32 R4, R3, R11, RZ ;  /* 0x0000000b03047227 */ /* 0x000fe200078e00ff */
[----:B------:R-:W-:-:S03]  /*1c90*/  LOP3.LUT R0, R0, 0x1c0, RZ, 0xc0, !PT ;  /* 0x000001c000007812 */ /* 0x000fc600078ec0ff */
[----:B------:R-:W-:Y:S01]  /*1ca0*/  IMAD.SHL.U32 R30, R49, 0x8, RZ ;  /* 0x00000008311e7824 */ /* 0x000fe200078e00ff */
[----:B------:R-:W-:Y:S01]  /*1cb0*/  SHF.R.U32.HI R5, RZ, 0x3, R0 ;  /* 0x00000003ff057819 */ /* 0x000fe20000011600 */
[----:B------:R-:W-:-:S03]  /*1cc0*/  IMAD.U32 R2, RZ, RZ, UR14 ;  /* 0x0000000eff027e24 */ /* 0x000fc6000f8e00ff */
[----:B------:R-:W-:Y:S01]  /*1cd0*/  LOP3.LUT R6, R0, 0x38, R30, 0xf8, !PT ;  /* 0x0000003800067812 */ /* 0x000fe200078ef81e */
[----:B------:R-:W-:Y:S01]  /*1ce0*/  IMAD.MOV R0, RZ, RZ, -R4 ;  /* 0x000000ffff007224 */ /* 0x000fe200078e0a04 */
[----:B------:R-:W-:Y:S01]  /*1cf0*/  SHF.R.S32.HI R31, RZ, 0x1f, R30 ;  /* 0x0000001fff1f7819 */ /* 0x000fe2000001141e */
[----:B------:R-:W-:Y:S01]  /*1d00*/  IMAD.WIDE R2, R2, 0x80, R12 ;  /* 0x0000008002027825 */ /* 0x000fe200078e020c */
[----:B------:R-:W-:Y:S02]  /*1d10*/  LOP3.LUT R9, R6, R5, RZ, 0x3c, !PT ;  /* 0x0000000506097212 */ /* 0x000fe400078e3cff */
[----:B------:R-:W-:Y:S01]  /*1d20*/  @!P2 MOV R5, 0x400 ;  /* 0x000004000005a802 */ /* 0x000fe20000000f00 */
[----:B------:R-:W-:Y:S01]  /*1d30*/  IMAD R0, R14, R0, R11 ;  /* 0x000000000e007224 */ /* 0x000fe200078e020b */
[----:B------:R-:W-:Y:S02]  /*1d40*/  @!P1 MOV R6, 0x400 ;  /* 0x0000040000069802 */ /* 0x000fe40000000f00 */
[----:B------:R-:W-:-:S02]  /*1d50*/  @!P2 LEA R35, R10, R5, 0x18 ;  /* 0x000000050a23a211 */ /* 0x000fc400078ec0ff */
[----:B------:R-:W-:Y:S01]  /*1d60*/  ISETP.GT.U32.AND P6, PT, R14, R0, PT ;  /* 0x000000000e00720c */ /* 0x000fe20003fc4070 */
[----:B------:R-:W3:Y:S01]  /*1d70*/  @!P3 LDC.64 R10, c[0x0][0x240] ;  /* 0x00009000ff0abb82 */ /* 0x000ee20000000a00 */
[----:B------:R-:W-:Y:S02]  /*1d80*/  @!P0 MOV R5, 0x400 ;  /* 0x0000040000058802 */ /* 0x000fe40000000f00 */
[----:B----4-:R-:W-:Y:S02]  /*1d90*/  @!P1 LEA R36, R8, R6, 0x18 ;  /* 0x0000000608249211 */ /* 0x010fe400078ec0ff */
[----:B------:R-:W-:Y:S01]  /*1da0*/  IADD3 R6, P5, R30, UR20, RZ ;  /* 0x000000141e067c10 */ /* 0x000fe2000ffbe0ff */
[----:B------:R-:W-:Y:S01]  /*1db0*/  UIMAD UR20, UR21, -0x80, UR25 ;  /* 0xffffff80151478a4 */ /* 0x000fe2000f8e0219 */
[----:B-1----:R-:W-:Y:S02]  /*1dc0*/  @!P0 LEA R37, R7, R5, 0x18 ;  /* 0x0000000507258211 */ /* 0x002fe400078ec0ff */
[----:B------:R-:W-:Y:S01]  /*1dd0*/  IADD3.X R7, R31, UR9, RZ, P5, !PT ;  /* 0x000000091f077c10 */ /* 0x000fe2000affe4ff */
[----:B------:R-:W-:Y:S01]  /*1de0*/  USHF.R.S32.HI UR9, URZ, 0x1f, UR4 ;  /* 0x0000001f3f097899 */ /* 0x000fe20008011404 */
[----:B------:R-:W-:Y:S01]  /*1df0*/  LOP3.LUT R5, R17, UR4, RZ, 0x3c, !PT ;  /* 0x0000000411057c12 */ /* 0x000fe2000f8e3cff */
[----:B------:R-:W-:Y:S01]  /*1e00*/  @!P6 IMAD.IADD R0, R0, 0x1, -R14 ;  /* 0x000000010000e824 */ /* 0x000fe200078e0a0e */
[----:B------:R-:W-:Y:S01]  /*1e10*/  LOP3.LUT R16, R9, 0xfffffe00, R16, 0xf8, !PT ;  /* 0xfffffe0009107812 */ /* 0x000fe200078ef810 */
[----:B------:R-:W-:Y:S01]  /*1e20*/  @!P6 VIADD R4, R4, 0x1 ;  /* 0x000000010404e836 */ /* 0x000fe20000000000 */
[----:B------:R-:W-:Y:S01]  /*1e30*/  UIMAD UR9, UR9, UR6, URZ ;  /* 0x00000006090972a4 */ /* 0x000fe2000f8e023f */
[----:B------:R-:W-:-:S02]  /*1e40*/  ISETP.GE.AND P5, PT, R5, RZ, PT ;  /* 0x000000ff0500720c */ /* 0x000fc40003fa6270 */
[----:B------:R-:W-:Y:S01]  /*1e50*/  ISETP.GE.U32.AND P4, PT, R0, R14, PT ;  /* 0x0000000e0000720c */ /* 0x000fe20003f86070 */
[----:B------:R-:W-:Y:S01]  /*1e60*/  IMAD.U32 R0, RZ, RZ, UR6 ;  /* 0x00000006ff007e24 */ /* 0x000fe2000f8e00ff */
[----:B------:R-:W-:Y:S01]  /*1e70*/  UIMAD UR7, UR4, UR7, UR9 ;  /* 0x00000007040772a4 */ /* 0x000fe2000f8e0209 */
[----:B------:R-:W-:Y:S01]  /*1e80*/  ISETP.NE.AND P6, PT, R17, RZ, PT ;  /* 0x000000ff1100720c */ /* 0x000fe20003fc5270 */
[----:B------:R-:W-:Y:S01]  /*1e90*/  @UP0 UIADD3 UR6, UR19, UR8, URZ ;  /* 0x0000000813060290 */ /* 0x000fe2000fffe03f */
[----:B------:R-:W-:Y:S01]  /*1ea0*/  IMAD.WIDE.U32 R6, R0, UR4, R6 ;  /* 0x0000000400067c25 */ /* 0x000fe2000f8e0006 */
[----:B------:R-:W-:Y:S02]  /*1eb0*/  UMOV UR4, 0x400 ;  /* 0x0000040000047882 */ /* 0x000fe40000000000 */
[----:B-----5:R-:W-:Y:S01]  /*1ec0*/  ULEA UR4, UR10, UR4, 0x18 ;  /* 0x000000040a047291 */ /* 0x020fe2000f8ec03f */
[----:B---3--:R-:W-:Y:S02]  /*1ed0*/  @!P3 IMAD R0, R3, R10, RZ ;  /* 0x0000000a0300b224 */ /* 0x008fe400078e02ff */
[----:B------:R-:W-:Y:S01]  /*1ee0*/  VIADD R5, R7, UR7 ;  /* 0x0000000707057c36 */ /* 0x000fe20008000000 */
[----:B------:R-:W-:Y:S01]  /*1ef0*/  @UP0 UIADD3 UR7, UR19, UR8, URZ ;  /* 0x0000000813070290 */ /* 0x000fe2000fffe03f */
[----:B------:R-:W-:Y:S01]  /*1f00*/  @P4 VIADD R4, R4, 0x1 ;  /* 0x0000000104044836 */ /* 0x000fe20000000000 */
[C---:B------:R-:W-:Y:S01]  /*1f10*/  @!P2 IADD3 R15, P4, R2.reuse, 0x10, RZ ;  /* 0x00000010020fa810 */ /* 0x040fe20007f9e0ff */
[----:B------:R-:W-:Y:S01]  /*1f20*/  @!P3 IMAD R0, R2, R11, R0 ;  /* 0x0000000b0200b224 */ /* 0x000fe200078e0200 */
[----:B------:R-:W-:Y:S01]  /*1f30*/  LEA R234, R16, UR4, 0x1 ;  /* 0x0000000410ea7c11 */ /* 0x000fe2000f8e08ff */
[----:B------:R-:W-:Y:S01]  /*1f40*/  IMAD.MOV.U32 R34, RZ, RZ, R4 ;  /* 0x000000ffff227224 */ /* 0x000fe200078e0004 */
[----:B------:R-:W-:Y:S01]  /*1f50*/  @UP0 ULDC.64 UR8, c[0x0][0x250] ;  /* 0x0000940000080ab9 */ /* 0x000fe20000000a00 */
[----:B------:R-:W-:Y:S01]  /*1f60*/  @!P2 IMAD.X R4, RZ, RZ, R3, P4 ;  /* 0x000000ffff04a224 */ /* 0x000fe200020e0603 */
[----:B------:R-:W-:Y:S01]  /*1f70*/  @UP0 ULDC.64 UR10, c[0x0][0x248] ;  /* 0x00009200000a0ab9 */ /* 0x000fe20000000a00 */
[----:B------:R-:W-:Y:S01]  /*1f80*/  @!P5 IMAD.MOV R34, RZ, RZ, -R34 ;  /* 0x000000ffff22d224 */ /* 0x000fe200078e0a22 */
[----:B------:R-:W-:Y:S01]  /*1f90*/  @!P6 LOP3.LUT R34, RZ, R17, RZ, 0x33, !PT ;  /* 0x00000011ff22e212 */ /* 0x000fe200078e33ff */
[----:B------:R-:W-:Y:S01]  /*1fa0*/  @!P2 IMAD R8, R4, R18, RZ ;  /* 0x000000120408a224 */ /* 0x000fe200078e02ff */
[----:B------:R-:W-:Y:S01]  /*1fb0*/  @!P1 IADD3 R17, P4, R2, 0x20, RZ ;  /* 0x0000002002119810 */ /* 0x000fe20007f9e0ff */
[----:B------:R-:W-:Y:S01]  /*1fc0*/  @!P3 IMAD.MOV.U32 R4, RZ, RZ, R6 ;  /* 0x000000ffff04b224 */ /* 0x000fe200078e0006 */
[----:B------:R-:W-:Y:S01]  /*1fd0*/  ISETP.GE.AND P6, PT, R42, UR20, PT ;  /* 0x000000142a007c0c */ /* 0x000fe2000bfc6270 */
[----:B------:R-:W-:Y:S01]  /*1fe0*/  @!P2 IMAD R19, R15, R19, R8 ;  /* 0x000000130f13a224 */ /* 0x000fe200078e0208 */
[----:B------:R-:W-:Y:S01]  /*1ff0*/  @UP0 UIMAD.WIDE.U32 UR28, UR7, UR8, URZ ;  /* 0x00000008071c02a5 */ /* 0x000fe2000f8e003f */
[----:B------:R-:W-:Y:S01]  /*2000*/  @!P3 IMAD.WIDE.U32 R10, R2, R10, R4 ;  /* 0x0000000a020ab225 */ /* 0x000fe200078e0004 */
[----:B------:R-:W-:-:S02]  /*2010*/  @UP0 UIMAD.WIDE.U32 UR30, UR6, UR10, URZ ;  /* 0x0000000a061e02a5 */ /* 0x000fc4000f8e003f */
[----:B------:R-:W-:Y:S01]  /*2020*/  @UP0 UIMAD UR7, UR7, UR9, URZ ;  /* 0x00000009070702a4 */ /* 0x000fe2000f8e023f */
[----:B------:R-:W-:Y:S01]  /*2030*/  @!P2 IMAD.MOV.U32 R8, RZ, RZ, R6 ;  /* 0x000000ffff08a224 */ /* 0x000fe200078e0006 */
[----:B------:R-:W-:Y:S01]  /*2040*/  @!P3 IADD3 R0, R11, R0, RZ ;  /* 0x000000000b00b210 */ /* 0x000fe20007ffe0ff */
[----:B------:R-:W-:Y:S01]  /*2050*/  @!P2 IMAD.MOV.U32 R9, RZ, RZ, R5 ;  /* 0x000000ffff09a224 */ /* 0x000fe200078e0005 */
[C---:B------:R-:W-:Y:S01]  /*2060*/  @!P3 LEA R14, P5, R10.reuse, R20, 0x1 ;  /* 0x000000140a0eb211 */ /* 0x040fe200078a08ff */
[----:B------:R-:W-:Y:S01]  /*2070*/  @UP0 UIMAD UR6, UR6, UR11, URZ ;  /* 0x0000000b060602a4 */ /* 0x000fe2000f8e023f */
[----:B------:R-:W-:Y:S02]  /*2080*/  @!P2 IMAD.WIDE.U32 R8, R15, R18, R8 ;  /* 0x000000120f08a225 */ /* 0x000fe400078e0008 */
[----:B------:R-:W-:Y:S01]  /*2090*/  @!P3 LEA.HI.X R15, R10, R21, R0, 0x1, P5 ;  /* 0x000000150a0fb211 */ /* 0x000fe200028f0c00 */
[----:B------:R-:W-:Y:S01]  /*20a0*/  @UP0 UIADD3 UR27, UR29, UR7, URZ ;  /* 0x000000071d1b0290 */ /* 0x000fe2000fffe03f */
[----:B------:R-:W-:Y:S01]  /*20b0*/  ISETP.GE.AND P5, PT, R48, UR5, PT ;  /* 0x0000000530007c0c */ /* 0x000fe2000bfa6270 */
[----:B------:R-:W-:Y:S01]  /*20c0*/  @!P1 IMAD.X R0, RZ, RZ, R3, P4 ;  /* 0x000000ffff009224 */ /* 0x000fe200020e0603 */
[----:B------:R-:W-:Y:S01]  /*20d0*/  @!P2 LEA R10, P4, R8, R26, 0x1 ;  /* 0x0000001a080aa211 */ /* 0x000fe200078808ff */
[----:B------:R-:W-:Y:S01]  /*20e0*/  @!P2 IMAD.IADD R9, R9, 0x1, R19 ;  /* 0x000000010909a824 */ /* 0x000fe200078e0213 */
[----:B------:R-:W-:Y:S01]  /*20f0*/  @!PT LDS RZ, [RZ] ;  /* 0x00000000fffff984 */ /* 0x000fe20000000800 */
[----:B------:R-:W-:Y:S01]  /*2100*/  @!PT LDS RZ, [RZ] ;  /* 0x00000000fffff984 */ /* 0x000fe20000000800 */
[----:B------:R-:W-:Y:S01]  /*2110*/  @!PT LDS RZ, [RZ] ;  /* 0x00000000fffff984 */ /* 0x000fe20000000800 */
[----:B------:R1:W-:Y:S01]  /*2120*/  @!P3 LDGSTS.E.BYPASS.LTC128B.128 [R234], desc[UR16][R14.64] ;  /* 0x000000000eeabfae */ /* 0x0003e2000b901d50 */
[----:B------:R-:W-:Y:S01]  /*2130*/  @!P1 IMAD R0, R0, R22, RZ ;  /* 0x0000001600009224 */ /* 0x000fe200078e02ff */
[----:B------:R-:W-:-:S02]  /*2140*/  @UP0 UIADD3 UR29, UR31, UR6, URZ ;  /* 0x000000061f1d0290 */ /* 0x000fc4000fffe03f */
[----:B------:R-:W-:Y:S01]  /*2150*/  @!P2 LEA.HI.X R11, R8, R27, R9, 0x1, P4 ;  /* 0x0000001b080ba211 */ /* 0x000fe200020f0c09 */
[----:B------:R-:W-:Y:S01]  /*2160*/  @!P1 IMAD.MOV.U32 R8, RZ, RZ, R6 ;  /* 0x000000ffff089224 */ /* 0x000fe200078e0006 */
[----:B------:R-:W-:Y:S01]  /*2170*/  ISETP.GE.AND P4, PT, R44, UR5, PT ;  /* 0x000000052c007c0c */ /* 0x000fe2000bf86270 */
[----:B------:R-:W-:Y:S02]  /*2180*/  @!P1 IMAD.MOV.U32 R9, RZ, RZ, R5 ;  /* 0x000000ffff099224 */ /* 0x000fe400078e0005 */
[----:B------:R-:W3:Y:S01]  /*2190*/  @!P5 LDC.64 R18, c[0x0][0x240] ;  /* 0x00009000ff12db82 */ /* 0x000ee20000000a00 */
[C---:B------:R-:W-:Y:S02]  /*21a0*/  @!P1 IMAD.WIDE.U32 R8, R17.reuse, R22, R8 ;  /* 0x0000001611089225 */ /* 0x040fe400078e0008 */
[----:B------:R-:W4:Y:S05]  /*21b0*/  @!P5 S2R R22, SR_CgaCtaId ;  /* 0x000000000016d919 */ /* 0x000f2a0000008800 */
[----:B------:R-:W5:Y:S02]  /*21c0*/  @!P5 LDC.64 R26, c[0x0][0x210] ;  /* 0x00008400ff1adb82 */ /* 0x000f640000000a00 */
[----:B------:R-:W4:Y:S01]  /*21d0*/  @!P4 S2R R21, SR_CgaCtaId ;  /* 0x000000000015c919 */ /* 0x000f220000008800 */
[----:B-1----:R-:W-:Y:S01]  /*21e0*/  @!P1 IMAD R14, R17, R23, R0 ;  /* 0x00000017110e9224 */ /* 0x002fe200078e0200 */
[----:B------:R-:W-:Y:S01]  /*21f0*/  @!P0 IADD3 R0, P3, R2, 0x30, RZ ;  /* 0x0000003002008810 */ /* 0x000fe20007f7e0ff */
[----:B------:R-:W-:-:S02]  /*2200*/  @!P2 IMAD R17, R16, 0x2, R35 ;  /* 0x000000021011a824 */ /* 0x000fc400078e0223 */
[----:B------:R-:W-:Y:S02]  /*2210*/  @!P1 IMAD.IADD R9, R9, 0x1, R14 ;  /* 0x0000000109099824 */ /* 0x000fe400078e020e */
[----:B------:R-:W-:Y:S01]  /*2220*/  @!P0 IMAD.X R15, RZ, RZ, R3, P3 ;  /* 0x000000ffff0f8224 */ /* 0x000fe200018e0603 */
[----:B------:R-:W-:Y:S01]  /*2230*/  @!P1 LEA R14, P3, R8, R32, 0x1 ;  /* 0x00000020080e9211 */ /* 0x000fe200078608ff */
[----:B------:R1:W-:Y:S01]  /*2240*/  @!P2 LDGSTS.E.BYPASS.LTC128B.128 [R17+0x800], desc[UR16][R10.64] ;  /* 0x008000000a11afae */ /* 0x0003e2000b901d50 */
[----:B------:R-:W-:Y:S01]  /*2250*/  ISETP.GE.AND P2, PT, R12, UR20, PT ;  /* 0x000000140c007c0c */ /* 0x000fe2000bf46270 */
[----:B------:R-:W-:Y:S01]  /*2260*/  @!P0 IMAD R20, R15, R24, RZ ;  /* 0x000000180f148224 */ /* 0x000fe200078e02ff */
[----:B------:R-:W-:Y:S01]  /*2270*/  @!P1 LEA.HI.X R15, R8, R33, R9, 0x1, P3 ;  /* 0x00000021080f9211 */ /* 0x000fe200018f0c09 */
[----:B------:R-:W-:Y:S01]  /*2280*/  @!P0 IMAD.MOV.U32 R8, RZ, RZ, R6 ;  /* 0x000000ffff088224 */ /* 0x000fe200078e0006 */
[----:B------:R-:W-:Y:S01]  /*2290*/  P2R R32, PR, RZ, 0x4 ;  /* 0x00000004ff207803 */ /* 0x000fe20000000000 */
[----:B------:R-:W-:-:S02]  /*22a0*/  @!P0 IMAD.MOV.U32 R9, RZ, RZ, R5 ;  /* 0x000000ffff098224 */ /* 0x000fc400078e0005 */
[----:B------:R-:W-:-:S04]  /*22b0*/  @!P0 IMAD.WIDE.U32 R8, R0, R24, R8 ;  /* 0x0000001800088225 */ /* 0x000fc800078e0008 */
[----:B-1----:R-:W-:Y:S01]  /*22c0*/  @!P0 IMAD R17, R0, R25, R20 ;  /* 0x0000001900118224 */ /* 0x002fe200078e0214 */
[----:B------:R-:W-:Y:S01]  /*22d0*/  @!P5 IADD3 R0, P2, R2, 0x40, RZ ;  /* 0x000000400200d810 */ /* 0x000fe20007f5e0ff */
[----:B------:R-:W-:Y:S01]  /*22e0*/  @!P1 IMAD R11, R16, 0x2, R36 ;  /* 0x00000002100b9824 */ /* 0x000fe200078e0224 */
[----:B--2---:R-:W-:Y:S01]  /*22f0*/  @!P0 LEA R10, P3, R8, R28, 0x1 ;  /* 0x0000001c080a8211 */ /* 0x004fe200078608ff */
[----:B------:R-:W-:Y:S01]  /*2300*/  @!P0 IMAD.IADD R17, R9, 0x1, R17 ;  /* 0x0000000109118824 */ /* 0x000fe200078e0211 */
[----:B------:R-:W1:Y:S01]  /*2310*/  @!P6 S2R R25, SR_CgaCtaId ;  /* 0x000000000019e919 */ /* 0x000e620000008800 */
[----:B------:R-:W-:Y:S01]  /*2320*/  @!P5 IMAD.X R9, RZ, RZ, R3, P2 ;  /* 0x000000ffff09d224 */ /* 0x000fe200010e0603 */
[----:B------:R-:W-:Y:S01]  /*2330*/  ISETP.GE.AND P2, PT, R43, UR5, PT ;  /* 0x000000052b007c0c */ /* 0x000fe2000bf46270 */
[----:B------:R2:W-:Y:S01]  /*2340*/  @!P1 LDGSTS.E.BYPASS.LTC128B.128 [R11+0x1000], desc[UR16][R14.64] ;  /* 0x010000000e0b9fae */ /* 0x0005e2000b901d50 */
[----:B------:R-:W-:-:S13]  /*2350*/  ISETP.NE.AND P1, PT, R32, RZ, PT ;  /* 0x000000ff2000720c */ /* 0x000fda0003f25270 */
[----:B------:R-:W4:Y:S01]  /*2360*/  @!P1 S2R R24, SR_CgaCtaId ;  /* 0x0000000000189919 */ /* 0x000f220000008800 */
[----:B--2---:R-:W-:Y:S01]  /*2370*/  @!P0 LEA.HI.X R11, R8, R29, R17, 0x1, P3 ;  /* 0x0000001d080b8211 */ /* 0x004fe200018f0c11 */
[----:B---3--:R-:W-:Y:S01]  /*2380*/  @!P5 IMAD R8, R9, R18, RZ ;  /* 0x000000120908d224 */ /* 0x008fe200078e02ff */
[----:B------:R-:W-:Y:S01]  /*2390*/  ISETP.GE.AND P3, PT, R46, UR5, PT ;  /* 0x000000052e007c0c */ /* 0x000fe2000bf66270 */
[----:B------:R-:W-:Y:S02]  /*23a0*/  @!P5 IMAD.MOV.U32 R9, RZ, RZ, R5 ;  /* 0x000000ffff09d224 */ /* 0x000fe400078e0005 */
[----:B------:R-:W-:Y:S02]  /*23b0*/  @!P5 IMAD R14, R0, R19, R8 ;  /* 0x00000013000ed224 */ /* 0x000fe400078e0208 */
[----:B------:R-:W-:-:S04]  /*23c0*/  @!P5 IMAD.MOV.U32 R8, RZ, RZ, R6 ;  /* 0x000000ffff08d224 */ /* 0x000fc800078e0006 */
[----:B------:R-:W-:Y:S02]  /*23d0*/  @!P5 IMAD.WIDE.U32 R8, R0, R18, R8 ;  /* 0x000000120008d225 */ /* 0x000fe400078e0008 */
[----:B------:R-:W2:Y:S02]  /*23e0*/  @!P4 LDC.64 R18, c[0x0][0x240] ;  /* 0x00009000ff12cb82 */ /* 0x000ea40000000a00 */
[----:B------:R-:W-:Y:S01]  /*23f0*/  @!P0 IMAD R0, R16, 0x2, R37 ;  /* 0x0000000210008824 */ /* 0x000fe200078e0225 */
[----:B------:R-:W3:Y:S04]  /*2400*/  @!P3 S2R R20, SR_CgaCtaId ;  /* 0x000000000014b919 */ /* 0x000ee80000008800 */
[----:B------:R5:W-:Y:S01]  /*2410*/  @!P0 LDGSTS.E.BYPASS.LTC128B.128 [R0+0x1800], desc[UR16][R10.64] ;  /* 0x018000000a008fae */ /* 0x000be2000b901d50 */
[----:B------:R-:W1:Y:S08]  /*2420*/  @!P4 LDC.64 R36, c[0x0][0x210] ;  /* 0x00008400ff24cb82 */ /* 0x000e700000000a00 */
[----:B------:R-:W1:Y:S01]  /*2430*/  @!P3 LDC.64 R28, c[0x0][0x240] ;  /* 0x00009000ff1cbb82 */ /* 0x000e620000000a00 */
[----:B-----5:R-:W-:Y:S01]  /*2440*/  @!P5 IMAD.IADD R0, R9, 0x1, R14 ;  /* 0x000000010900d824 */ /* 0x020fe200078e020e */
[----:B------:R-:W-:-:S02]  /*2450*/  @!P5 LEA R14, P0, R8, R26, 0x1 ;  /* 0x0000001a080ed211 */ /* 0x000fc400078008ff */
[----:B------:R-:W1:Y:S01]  /*2460*/  @!P2 S2R R26, SR_CgaCtaId ;  /* 0x00000000001aa919 */ /* 0x000e620000008800 */
[----:B------:R-:W-:Y:S02]  /*2470*/  @!P5 MOV R9, 0x400 ;  /* 0x000004000009d802 */ /* 0x000fe40000000f00 */
[----:B------:R-:W-:Y:S02]  /*2480*/  @!P5 LEA.HI.X R15, R8, R27, R0, 0x1, P0 ;  /* 0x0000001b080fd211 */ /* 0x000fe400000f0c00 */
[C---:B------:R-:W-:Y:S02]  /*2490*/  @!P4 IADD3 R17, P0, R2.reuse, 0x50, RZ ;  /* 0x000000500211c810 */ /* 0x040fe40007f1e0ff */
[----:B------:R-:W-:Y:S02]  /*24a0*/  @!P1 MOV R0, 0x400 ;  /* 0x0000040000009802 */ /* 0x000fe40000000f00 */
[----:B------:R-:W-:Y:S01]  /*24b0*/  @!P4 MOV R8, 0x400 ;  /* 0x000004000008c802 */ /* 0x000fe20000000f00 */
[----:B------:R-:W-:Y:S01]  /*24c0*/  @!P4 IMAD.X R11, RZ, RZ, R3, P0 ;  /* 0x000000ffff0bc224 */ /* 0x000fe200000e0603 */
[----:B------:R-:W-:-:S02]  /*24d0*/  @!P3 IADD3 R23, P0, R2, 0x60, RZ ;  /* 0x000000600217b810 */ /* 0x000fc40007f1e0ff */
[----:B----4-:R-:W-:Y:S02]  /*24e0*/  @!P1 LEA R45, R24, R0, 0x18 ;  /* 0x00000000182d9211 */ /* 0x010fe400078ec0ff */
[----:B------:R-:W-:Y:S01]  /*24f0*/  @!P3 MOV R0, 0x400 ;  /* 0x000004000000b802 */ /* 0x000fe20000000f00 */
[----:B------:R-:W-:Y:S01]  /*2500*/  @!P3 IMAD.X R27, RZ, RZ, R3, P0 ;  /* 0x000000ffff1bb224 */ /* 0x000fe200000e0603 */
[----:B------:R-:W-:Y:S02]  /*2510*/  PLOP3.LUT P0, PT, PT, PT, UP0, 0x80, 0x0 ;  /* 0x000000000000781c */ /* 0x000fe40003f0f008 */
[----:B------:R-:W-:Y:S02]  /*2520*/  @!P5 LEA R22, R22, R9, 0x18 ;  /* 0x000000091616d211 */ /* 0x000fe400078ec0ff */
[----:B------:R-:W-:Y:S02]  /*2530*/  @!P4 LEA R35, R21, R8, 0x18 ;  /* 0x000000081523c211 */ /* 0x000fe400078ec0ff */
[----:B---3--:R-:W-:-:S07]  /*2540*/  @!P3 LEA R39, R20, R0, 0x18 ;  /* 0x000000001427b211 */ /* 0x008fce00078ec0ff */
[----:B--2---:R-:W-:Y:S05]  /*2550*/  @P0 BRA `(.L_x_603) ;  /* 0x0000000000340947 */ /* 0x004fea0003800000 */
        /* <DEDUP_REMOVED lines=9> */
[----:B------:R-:W-:-:S03]  /*25f0*/  UMOV UR30, UR32 ;  /* 0x00000020001e7c82 */ /* 0x000fc60008000000 */
[----:B------:R-:W-:Y:S02]  /*2600*/  UIMAD UR7, UR18, UR7, UR29 ;  /* 0x00000007120772a4 */ /* 0x000fe4000f8e021d */
[----:B------:R-:W-:-:S04]  /*2610*/  UIMAD.WIDE.U32 UR30, UR18, UR6, UR30 ;  /* 0x00000006121e72a5 */ /* 0x000fc8000f8e001e */
[----:B------:R-:W-:Y:S02]  /*2620*/  UIADD3 UR29, UR31, UR7, URZ ;  /* 0x000000071f1d7290 */ /* 0x000fe4000fffe03f */
.L_x_603:
[----:B------:R-:W-:Y:S01]  /*2630*/  @!P2 IADD3 R33, P1, R2, 0x70, RZ ;  /* 0x000000700221a810 */ /* 0x000fe20007f3e0ff */
[----:B------:R-:W-:-:S12]  /*2640*/  @P0 BRA `(.L_x_604) ;  /* 0x0000000000340947 */ /* 0x000fd80003800000 */
        /* <DEDUP_REMOVED lines=8> */
[----:B------:R-:W-:-:S04]  /*26d0*/  UIMAD UR19, UR19, UR6, URZ ;  /* 0x00000006131372a4 */ /* 0x000fc8000f8e023f */
[----:B------:R-:W-:Y:S02]  /*26e0*/  UIMAD UR7, UR18, UR7, UR19 ;  /* 0x00000007120772a4 */ /* 0x000fe4000f8e0213 */
[----:B------:R-:W-:-:S04]  /*26f0*/  UIMAD.WIDE.U32 UR18, UR18, UR6, UR32 ;  /* 0x00000006121272a5 */ /* 0x000fc8000f8e0020 */
[----:B------:R-:W-:-:S03]  /*2700*/  UIADD3 UR27, UR19, UR7, URZ ;  /* 0x00000007131b7290 */ /* 0x000fc6000fffe03f */
[----:B------:R-:W-:-:S09]  /*2710*/  UMOV UR28, UR18 ;  /* 0x00000012001c7c82 */ /* 0x000fd20008000000 */
.L_x_604:
[----:B------:R-:W-:Y:S01]  /*2720*/  IMAD R0, R13, UR10, RZ ;  /* 0x0000000a0d007c24 */ /* 0x000fe2000f8e02ff */
[----:B------:R-:W2:Y:S01]  /*2730*/  @!P3 LDC.64 R20, c[0x0][0x210] ;  /* 0x00008400ff14bb82 */ /* 0x000ea20000000a00 */
[C---:B------:R-:W-:Y:S01]  /*2740*/  IMAD.WIDE.U32 R8, R12.reuse, UR10, R30 ;  /* 0x0000000a0c087c25 */ /* 0x040fe2000f8e001e */
[----:B------:R-:W-:Y:S01]  /*2750*/  @!P2 MOV R4, 0x400 ;  /* 0x000004000004a802 */ /* 0x000fe20000000f00 */
[----:B------:R-:W-:Y:S01]  /*2760*/  ULDC.64 UR6, c[0x0][0x260] ;  /* 0x0000980000067ab9 */ /* 0x000fe20000000a00 */
[----:B------:R-:W-:Y:S01]  /*2770*/  USHF.L.U32 UR31, UR10, 0x7, URZ ;  /* 0x000000070a1f7899 */ /* 0x000fe2000800063f */
[----:B------:R-:W-:Y:S01]  /*2780*/  IMAD R0, R12, UR11, R0 ;  /* 0x0000000b0c007c24 */ /* 0x000fe2000f8e0200 */
[----:B------:R-:W-:Y:S01]  /*2790*/  IADD3 R10, P0, R8, UR30, RZ ;  /* 0x0000001e080a7c10 */ /* 0x000fe2000ff1e0ff */
[----:B------:R-:W-:Y:S01]  /*27a0*/  @!P4 IMAD R2, R11, R18, RZ ;  /* 0x000000120b02c224 */ /* 0x000fe200078e02ff */
[----:B-1----:R-:W-:Y:S01]  /*27b0*/  @!P2 LEA R38, R26, R4, 0x18 ;  /* 0x000000041a26a211 */ /* 0x002fe200078ec0ff */
[----:B------:R-:W-:Y:S01]  /*27c0*/  @!P2 IMAD.X R7, RZ, RZ, R3, P1 ;  /* 0x000000ffff07a224 */ /* 0x000fe200008e0603 */
[----:B------:R-:W-:Y:S01]  /*27d0*/  IADD3.X R11, R9, UR29, R0, P0, !PT ;  /* 0x0000001d090b7c10 */ /* 0x000fe200087fe400 */
[----:B------:R-:W-:Y:S01]  /*27e0*/  @!P5 IMAD R0, R16, 0x2, R22 ;  /* 0x000000021000d824 */ /* 0x000fe200078e0216 */
[----:B------:R-:W-:Y:S01]  /*27f0*/  @!P6 MOV R3, 0x400 ;  /* 0x000004000003e802 */ /* 0x000fe20000000f00 */
[----:B------:R-:W-:Y:S01]  /*2800*/  @!P4 IMAD R4, R17, R19, R2 ;  /* 0x000000131104c224 */ /* 0x000fe200078e0202 */
[----:B------:R-:W-:Y:S01]  /*2810*/  USHF.L.U64.HI UR30, UR10, 0x7, UR11 ;  /* 0x000000070a1e7899 */ /* 0x000fe2000801020b */
[----:B------:R-:W-:Y:S01]  /*2820*/  @!P4 IMAD.MOV.U32 R2, RZ, RZ, R6 ;  /* 0x000000ffff02c224 */ /* 0x000fe200078e0006 */
[----:B------:R-:W-:Y:S01]  /*2830*/  @!P6 LEA R40, R25, R3, 0x18 ;  /* 0x000000031928e211 */ /* 0x000fe200078ec0ff */
[----:B------:R-:W-:Y:S01]  /*2840*/  @!PT LDS RZ, [RZ] ;  /* 0x00000000fffff984 */ /* 0x000fe20000000800 */
[----:B------:R-:W-:Y:S01]  /*2850*/  @!PT LDS RZ, [RZ] ;  /* 0x00000000fffff984 */ /* 0x000fe20000000800 */
[----:B------:R-:W-:Y:S01]  /*2860*/  @!PT LDS RZ, [RZ] ;  /* 0x00000000fffff984 */ /* 0x000fe20000000800 */
[----:B------:R1:W-:Y:S01]  /*2870*/  @!P5 LDGSTS.E.BYPASS.LTC128B.128 [R0+0x2000], desc[UR16][R14.64] ;  /* 0x020000000e00dfae */ /* 0x0003e2000b901d50 */
[----:B------:R-:W3:Y:S01]  /*2880*/  @!P2 LDC.64 R24, c[0x0][0x240] ;  /* 0x00009000ff18ab82 */ /* 0x000ee20000000a00 */
[----:B------:R-:W-:Y:S01]  /*2890*/  ISETP.NE.AND P5, PT, R32, RZ, PT ;  /* 0x000000ff2000720c */ /* 0x000fe20003fa5270 */
[--C-:B------:R-:W-:Y:S01]  /*28a0*/  @!P4 IMAD.MOV.U32 R3, RZ, RZ, R5.reuse ;  /* 0x000000ffff03c224 */ /* 0x100fe200078e0005 */
[----:B------:R-:W-:Y:S01]  /*28b0*/  SHF.R.S32.HI R32, RZ, 0x1f, R34 ;  /* 0x0000001fff207819 */ /* 0x000fe20000011422 */
[----:B------:R-:W-:Y:S01]  /*28c0*/  @!P2 IMAD.MOV.U32 R19, RZ, RZ, R5 ;  /* 0x000000ffff13a224 */ /* 0x000fe200078e0005 */
[----:B------:R-:W-:Y:S01]  /*28d0*/  USHF.R.S32.HI UR29, URZ, 0x1f, UR21 ;  /* 0x0000001f3f1d7899 */ /* 0x000fe20008011415 */
[----:B------:R-:W-:Y:S01]  /*28e0*/  @!P4 IMAD.WIDE.U32 R8, R17, R18, R2 ;  /* 0x000000121108c225 */ /* 0x000fe200078e0002 */
[----:B------:R-:W-:Y:S01]  /*28f0*/  UIMAD.WIDE.U32 UR18, UR10, 0x20, URZ ;  /* 0x000000200a1278a5 */ /* 0x000fe2000f8e003f */
[----:B------:R-:W-:Y:S01]  /*2900*/  LEA.HI R133, R50, R134, RZ, 0x5 ;  /* 0x0000008632857211 */ /* 0x000fe200078f28ff */
[----:B------:R-:W-:Y:S01]  /*2910*/  UIADD3 UR23, UR25, -UR23, -UR26 ;  /* 0x8000001719177290 */ /* 0x000fe2000fffe81a */
[----:B------:R-:W-:-:S02]  /*2920*/  @!P3 IMAD.MOV.U32 R2, RZ, RZ, R6 ;  /* 0x000000ffff02b224 */ /* 0x000fc400078e0006 */
[----:B------:R-:W-:Y:S01]  /*2930*/  @!P3 IMAD.MOV.U32 R3, RZ, RZ, R5 ;  /* 0x000000ffff03b224 */ /* 0x000fe200078e0005 */
[----:B------:R-:W-:Y:S01]  /*2940*/  SHF.R.S32.HI R132, RZ, 0x5, R133 ;  /* 0x00000005ff847819 */ /* 0x000fe20000011485 */
[----:B------:R-:W-:Y:S02]  /*2950*/  @!P4 IMAD.IADD R4, R9, 0x1, R4 ;  /* 0x000000010904c824 */ /* 0x000fe400078e0204 */
[----:B------:R-:W-:-:S04]  /*2960*/  @!P3 IMAD.WIDE.U32 R2, R23, R28, R2 ;  /* 0x0000001c1702b225 */ /* 0x000fc800078e0002 */
[----:B------:R-:W-:-:S04]  /*2970*/  IMAD.WIDE.U32 R54, R34, UR6, R10 ;  /* 0x0000000622367c25 */ /* 0x000fc8000f8e000a */
[----:B------:R-:W-:Y:S01]  /*2980*/  IMAD.MOV.U32 R52, RZ, RZ, R54 ;  /* 0x000000ffff347224 */ /* 0x000fe200078e0036 */
[----:B------:R-:W-:Y:S01]  /*2990*/  STL.64 [R1+0x118], R54 ;  /* 0x0001183601007387 */ /* 0x000fe20000100a00 */
[----:B-1----:R-:W-:Y:S01]  /*29a0*/  @!P3 IMAD R0, R27, R28, RZ ;  /* 0x0000001c1b00b224 */ /* 0x002fe200078e02ff */
[C---:B------:R-:W-:Y:S01]  /*29b0*/  @!P4 LEA R14, P0, R8.reuse, R36, 0x1 ;  /* 0x00000024080ec211 */ /* 0x040fe200078008ff */
[----:B------:R-:W1:Y:S01]  /*29c0*/  @!P5 LDC.64 R26, c[0x0][0x218] ;  /* 0x00008600ff1adb82 */ /* 0x000e620000000a00 */
[----:B------:R-:W-:Y:S02]  /*29d0*/  @!P2 IMAD.MOV.U32 R18, RZ, RZ, R6 ;  /* 0x000000ffff12a224 */ /* 0x000fe400078e0006 */
[----:B------:R-:W-:Y:S01]  /*29e0*/  @!P3 IMAD R5, R23, R29, R0 ;  /* 0x0000001d1705b224 */ /* 0x000fe200078e0200 */
[----:B------:R-:W-:Y:S01]  /*29f0*/  @!P4 LEA.HI.X R15, R8, R37, R4, 0x1, P0 ;  /* 0x00000025080fc211 */ /* 0x000fe200000f0c04 */
[----:B------:R-:W-:Y:S01]  /*2a00*/  IMAD R0, R32, UR6, RZ ;  /* 0x0000000620007c24 */ /* 0x000fe2000f8e02ff */
[----:B------:R-:W-:Y:S01]  /*2a10*/  UIMAD UR6, UR30, UR21, URZ ;  /* 0x000000151e0672a4 */ /* 0x000fe2000f8e023f */
[----:B------:R-:W-:Y:S01]  /*2a20*/  @!P3 IMAD.IADD R5, R3, 0x1, R5 ;  /* 0x000000010305b824 */ /* 0x000fe200078e0205 */
[----:B------:R-:W4:Y:S01]  /*2a30*/  @!P2 LDC.64 R22, c[0x0][0x210] ;  /* 0x00008400ff16ab82 */ /* 0x000f220000000a00 */
[----:B------:R-:W-:Y:S01]  /*2a40*/  IMAD R0, R34, UR7, R0 ;  /* 0x0000000722007c24 */ /* 0x000fe2000f8e0200 */
[C---:B--2---:R-:W-:Y:S01]  /*2a50*/  @!P3 LEA R8, P0, R2.reuse, R20, 0x1 ;  /* 0x000000140208b211 */ /* 0x044fe200078008ff */
[----:B------:R-:W-:Y:S01]  /*2a60*/  IMAD.U32 R3, RZ, RZ, UR21 ;  /* 0x00000015ff037e24 */ /* 0x000fe2000f8e00ff */
[----:B------:R-:W-:Y:S01]  /*2a70*/  UIMAD UR6, UR29, UR31, UR6 ;  /* 0x0000001f1d0672a4 */ /* 0x000fe2000f8e0206 */
[----:B------:R-:W-:Y:S01]  /*2a80*/  IMAD.IADD R53, R55, 0x1, R0 ;  /* 0x0000000137357824 */ /* 0x000fe200078e0200 */
[----:B------:R-:W-:Y:S01]  /*2a90*/  @!P3 LEA.HI.X R9, R2, R21, R5, 0x1, P0 ;  /* 0x000000150209b211 */ /* 0x000fe200000f0c05 */
[----:B------:R-:W-:Y:S01]  /*2aa0*/  IMAD.U32 R0, RZ, RZ, UR10 ;  /* 0x0000000aff007e24 */ /* 0x000fe2000f8e00ff */
[----:B------:R-:W-:Y:S01]  /*2ab0*/  ISETP.GE.AND P0, PT, R41, UR20, PT ;  /* 0x0000001429007c0c */ /* 0x000fe2000bf06270 */
[----:B------:R-:W-:Y:S01]  /*2ac0*/  IMAD.WIDE.U32 R2, R3, UR31, R52 ;  /* 0x0000001f03027c25 */ /* 0x000fe2000f8e0034 */
[----:B------:R-:W2:Y:S01]  /*2ad0*/  @!P6 LDC.64 R20, c[0x0][0x218] ;  /* 0x00008600ff14eb82 */ /* 0x000ea20000000a00 */
[----:B------:R-:W-:Y:S02]  /*2ae0*/  STL.64 [R1+0x110], R52 ;  /* 0x0001103401007387 */ /* 0x000fe40000100a00 */
[----:B---3--:R-:W-:Y:S01]  /*2af0*/  @!P2 IMAD R4, R7, R24, RZ ;  /* 0x000000180704a224 */ /* 0x008fe200078e02ff */
[----:B------:R-:W-:Y:S01]  /*2b00*/  @!P6 LEA R10, P1, R0, R2, 0x4 ;  /* 0x00000002000ae211 */ /* 0x000fe200078220ff */
[----:B------:R-:W-:-:S02]  /*2b10*/  IMAD.U32 R7, RZ, RZ, UR10 ;  /* 0x0000000aff077e24 */ /* 0x000fc4000f8e00ff */
[----:B------:R-:W-:Y:S02]  /*2b20*/  IMAD.U32 R6, RZ, RZ, UR11 ;  /* 0x0000000bff067e24 */ /* 0x000fe4000f8e00ff */
[----:B------:R-:W-:Y:S01]  /*2b30*/  VIADD R3, R3, UR6 ;  /* 0x0000000603037c36 */ /* 0x000fe20008000000 */
[----:B------:R-:W-:Y:S01]  /*2b40*/  USHF.L.U32 UR6, UR11, 0x5, URZ ;  /* 0x000000050b067899 */ /* 0x000fe2000800063f */
[----:B------:R-:W-:Y:S02]  /*2b50*/  @!P4 IMAD R0, R16, 0x2, R35 ;  /* 0x000000021000c824 */ /* 0x000fe400078e0223 */
[----:B------:R-:W-:Y:S01]  /*2b60*/  @!P2 IMAD R11, R33, R25, R4 ;  /* 0x00000019210ba224 */ /* 0x000fe200078e0204 */
[----:B------:R-:W-:Y:S01]  /*2b70*/  @!P6 LEA.HI.X R17, R7, R3, R6, 0x4, P1 ;  /* 0x000000030711e211 */ /* 0x000fe200008f2406 */
[----:B------:R-:W-:Y:S01]  /*2b80*/  @!P2 IMAD.WIDE.U32 R4, R33, R24, R18 ;  /* 0x000000182104a225 */ /* 0x000fe200078e0012 */
[----:B------:R3:W-:Y:S01]  /*2b90*/  @!P4 LDGSTS.E.BYPASS.LTC128B.128 [R0+0x2800], desc[UR16][R14.64] ;  /* 0x028000000e00cfae */ /* 0x0007e2000b901d50 */
[----:B------:R-:W-:-:S02]  /*2ba0*/  ISETP.GE.AND P4, PT, R44, UR20, PT ;  /* 0x000000142c007c0c */ /* 0x000fc4000bf86270 */
[----:B------:R-:W-:Y:S01]  /*2bb0*/  @!P3 IMAD R7, R16, 0x2, R39 ;  /* 0x000000021007b824 */ /* 0x000fe200078e0227 */
[----:B----4-:R-:W-:-:S04]  /*2bc0*/  @!P2 LEA R6, P1, R4, R22, 0x1 ;  /* 0x000000160406a211 */ /* 0x010fc800078208ff */
[----:B------:R1:W-:Y:S06]  /*2bd0*/  @!P3 LDGSTS.E.BYPASS.LTC128B.128 [R7+0x3000], desc[UR16][R8.64] ;  /* 0x030000000807bfae */ /* 0x0003ec000b901d50 */
[----:B------:R-:W4:Y:S01]  /*2be0*/  @!P4 S2R R19, SR_CgaCtaId ;  /* 0x000000000013c919 */ /* 0x000f220000008800 */
[----:B---3--:R-:W-:Y:S01]  /*2bf0*/  @!P2 IMAD.IADD R0, R5, 0x1, R11 ;  /* 0x000000010500a824 */ /* 0x008fe200078e020b */
[----:B------:R-:W3:Y:S01]  /*2c00*/  @!P0 S2R R14, SR_CgaCtaId ;  /* 0x00000000000e8919 */ /* 0x000ee20000008800 */
[----:B------:R-:W-:Y:S01]  /*2c10*/  @!P5 IMAD R5, R16, 0x2, R45 ;  /* 0x000000021005d824 */ /* 0x000fe200078e022d */
[----:B-1----:R-:W-:-:S02]  /*2c20*/  @!P5 LEA R8, P3, R2, R26, 0x1 ;  /* 0x0000001a0208d211 */ /* 0x002fc400078608ff */
[----:B------:R-:W-:Y:S01]  /*2c30*/  @!P2 LEA.HI.X R7, R4, R23, R0, 0x1, P1 ;  /* 0x000000170407a211 */ /* 0x000fe200008f0c00 */
[----:B------:R-:W-:Y:S01]  /*2c40*/  @!P2 IMAD R0, R16, 0x2, R38 ;  /* 0x000000021000a824 */ /* 0x000fe200078e0226 */
[----:B------:R-:W-:Y:S02]  /*2c50*/  @!P5 LEA.HI.X R9, R2, R27, R3, 0x1, P3 ;  /* 0x0000001b0209d211 */ /* 0x000fe400018f0c03 */
[----:B------:R-:W-:Y:S02]  /*2c60*/  ISETP.GE.AND P1, PT, R47, UR20, PT ;  /* 0x000000142f007c0c */ /* 0x000fe4000bf26270 */
[----:B------:R1:W-:Y:S01]  /*2c70*/  @!P2 LDGSTS.E.BYPASS.LTC128B.128 [R0+0x3800], desc[UR16][R6.64] ;  /* 0x038000000600afae */ /* 0x0003e2000b901d50 */
[----:B--2---:R-:W-:Y:S02]  /*2c80*/  @!P6 LEA R4, P2, R10, R20, 0x1 ;  /* 0x000000140a04e211 */ /* 0x004fe400078408ff */
[----:B------:R-:W-:Y:S01]  /*2c90*/  ISETP.GE.AND P3, PT, R46, UR20, PT ;  /* 0x000000142e007c0c */ /* 0x000fe2000bf66270 */
[----:B------:R2:W-:Y:S01]  /*2ca0*/  @!P5 LDGSTS.E.BYPASS.LTC128B.128 [R5+0x4000], desc[UR16][R8.64] ;  /* 0x040000000805dfae */ /* 0x0005e2000b901d50 */
[----:B------:R-:W-:-:S06]  /*2cb0*/  ISETP.GE.AND P5, PT, R48, UR20, PT ;  /* 0x0000001430007c0c */ /* 0x000fcc000bfa6270 */
[----:B------:R-:W-:-:S05]  /*2cc0*/  VOTEU.ALL UP0, P1 ;  /* 0x00000000003f7886 */ /* 0x000fca0000800000 */
[----:B------:R-:W5:Y:S02]  /*2cd0*/  @!P3 S2R R20, SR_CgaCtaId ;  /* 0x000000000014b919 */ /* 0x000f640000008800 */
[----:B------:R-:W4:Y:S01]  /*2ce0*/  @!P5 S2R R18, SR_CgaCtaId ;  /* 0x000000000012d919 */ /* 0x000f220000008800 */
[----:B-1----:R-:W-:Y:S01]  /*2cf0*/  @!P6 IMAD R0, R16, 0x2, R40 ;  /* 0x000000021000e824 */ /* 0x002fe200078e0228 */
[----:B--2---:R-:W1:Y:S01]  /*2d00*/  @!P0 LDC.64 R8, c[0x0][0x218] ;  /* 0x00008600ff088b82 */ /* 0x004e620000000a00 */
[----:B------:R-:W-:Y:S02]  /*2d10*/  @!P6 LEA.HI.X R5, R10, R21, R17, 0x1, P2 ;  /* 0x000000150a05e211 */ /* 0x000fe400010f0c11 */
[----:B------:R-:W2:Y:S01]  /*2d20*/  @!P1 S2R R17, SR_CgaCtaId ;  /* 0x0000000000119919 */ /* 0x000ea20000008800 */
[----:B------:R-:W-:Y:S02]  /*2d30*/  ISETP.GE.AND P2, PT, R43, UR20, PT ;  /* 0x000000142b007c0c */ /* 0x000fe4000bf46270 */
[----:B------:R3:W-:Y:S02]  /*2d40*/  @!P6 LDGSTS.E.BYPASS.LTC128B.128 [R0+0x4800], desc[UR16][R4.64] ;  /* 0x048000000400efae */ /* 0x0007e4000b901d50 */
[----:B------:R-:W5:Y:S09]  /*2d50*/  @!P1 LDC.64 R10, c[0x0][0x218] ;  /* 0x00008600ff0a9b82 */ /* 0x000f720000000a00 */
[----:B------:R-:W2:Y:S01]  /*2d60*/  @!P2 S2R R21, SR_CgaCtaId ;  /* 0x000000000015a919 */ /* 0x000ea20000008800 */
[----:B---3--:R-:W-:Y:S01]  /*2d70*/  @!P0 MOV R5, 0x400 ;  /* 0x0000040000058802 */ /* 0x008fe20000000f00 */
[----:B------:R-:W-:Y:S01]  /*2d80*/  IMAD.U32 R4, RZ, RZ, UR6 ;  /* 0x00000006ff047e24 */ /* 0x000fe2000f8e00ff */
[----:B------:R-:W-:Y:S01]  /*2d90*/  @!P0 IADD3 R0, P6, R2, UR18, RZ ;  /* 0x0000001202008c10 */ /* 0x000fe2000ffde0ff */
[----:B------:R-:W-:Y:S01]  /*2da0*/  @!UP0 UIMAD UR6, UR11, 0x30, URZ ;  /* 0x000000300b0688a4 */ /* 0x000fe2000f8e023f */
[----:B------:R-:W-:Y:S01]  /*2db0*/  @!P0 LEA R7, R14, R5, 0x18 ;  /* 0x000000050e078211 */ /* 0x000fe200078ec0ff */
[----:B------:R-:W-:Y:S01]  /*2dc0*/  IMAD.U32 R5, RZ, RZ, UR10 ;  /* 0x0000000aff057e24 */ /* 0x000fe2000f8e00ff */
[----:B------:R-:W-:Y:S01]  /*2dd0*/  @!P0 IADD3.X R6, R3, UR19, R4, P6, !PT ;  /* 0x0000001303068c10 */ /* 0x000fe2000b7fe404 */
[----:B------:R-:W3:Y:S01]  /*2de0*/  @!P5 LDC.64 R14, c[0x0][0x218] ;  /* 0x00008600ff0edb82 */ /* 0x000ee20000000a00 */
[C---:B-1----:R-:W-:Y:S01]  /*2df0*/  @!P0 LEA R8, P6, R0.reuse, R8, 0x1 ;  /* 0x0000000800088211 */ /* 0x042fe200078c08ff */
[----:B------:R-:W-:Y:S01]  /*2e00*/  @!P1 IMAD.WIDE.U32 R4, R5, 0x30, R2 ;  /* 0x0000003005049825 */ /* 0x000fe200078e0002 */
[----:B------:R-:W-:Y:S01]  /*2e10*/  VOTEU.ALL UP0, P4 ;  /* 0x00000000003f7886 */ /* 0x000fe20002000000 */
[----:B------:R-:W-:Y:S01]  /*2e20*/  USHF.L.U32 UR19, UR8, 0x7, URZ ;  /* 0x0000000708137899 */ /* 0x000fe2000800063f */
[----:B------:R-:W-:Y:S01]  /*2e30*/  @!P0 LEA.HI.X R9, R0, R9, R6, 0x1, P6 ;  /* 0x0000000900098211 */ /* 0x000fe200030f0c06 */
[----:B------:R-:W-:Y:S01]  /*2e40*/  @!P0 IMAD R0, R16, 0x2, R7 ;  /* 0x0000000210008824 */ /* 0x000fe200078e0207 */
[----:B-----5:R-:W-:Y:S01]  /*2e50*/  @!P1 LEA R6, P6, R4, R10, 0x1 ;  /* 0x0000000a04069211 */ /* 0x020fe200078c08ff */
[----:B------:R-:W-:Y:S01]  /*2e60*/  @!P1 VIADD R5, R5, UR6 ;  /* 0x0000000605059c36 */ /* 0x000fe20008000000 */
[----:B------:R-:W-:-:S02]  /*2e70*/  @!UP0 UIMAD UR6, UR11, 0x50, URZ ;  /* 0x000000500b0688a4 */ /* 0x000fc4000f8e023f */
[----:B------:R1:W-:Y:S01]  /*2e80*/  @!P0 LDGSTS.E.BYPASS.LTC128B.128 [R0+0x5000], desc[UR16][R8.64] ;  /* 0x0500000008008fae */ /* 0x0003e2000b901d50 */
[----:B------:R-:W-:Y:S01]  /*2e90*/  VOTEU.ALL UP0, P3 ;  /* 0x00000000003f7886 */ /* 0x000fe20001800000 */
[----:B------:R-:W-:Y:S02]  /*2ea0*/  @!P1 LEA.HI.X R7, R4, R11, R5, 0x1, P6 ;  /* 0x0000000b04079211 */ /* 0x000fe400030f0c05 */
[----:B------:R-:W-:Y:S02]  /*2eb0*/  @!P5 MOV R4, 0x400 ;  /* 0x000004000004d802 */ /* 0x000fe40000000f00 */
[----:B------:R-:W-:Y:S02]  /*2ec0*/  @!P4 MOV R5, 0x400 ;  /* 0x000004000005c802 */ /* 0x000fe40000000f00 */
[----:B----4-:R-:W-:Y:S02]  /*2ed0*/  @!P5 LEA R4, R18, R4, 0x18 ;  /* 0x000000041204d211 */ /* 0x010fe400078ec0ff */
[----:B------:R-:W-:-:S02]  /*2ee0*/  @!P4 LEA R5, R19, R5, 0x18 ;  /* 0x000000051305c211 */ /* 0x000fc400078ec0ff */
[----:B------:R-:W4:Y:S01]  /*2ef0*/  @!P4 LDC.64 R18, c[0x0][0x218] ;  /* 0x00008600ff12cb82 */ /* 0x000f220000000a00 */
[----:B------:R-:W-:Y:S01]  /*2f00*/  @!P5 IMAD R10, R16, 0x2, R4 ;  /* 0x00000002100ad824 */ /* 0x000fe200078e0204 */
[----:B------:R-:W-:Y:S01]  /*2f10*/  ISETP.GE.AND P0, PT, R42, UR20, PT ;  /* 0x000000142a007c0c */ /* 0x000fe2000bf06270 */
[----:B------:R-:W-:Y:S01]  /*2f20*/  IMAD.U32 R4, RZ, RZ, UR10 ;  /* 0x0000000aff047e24 */ /* 0x000fe2000f8e00ff */
[----:B------:R-:W-:Y:S01]  /*2f30*/  ISETP.GE.AND P6, PT, R41, UR20, PT ;  /* 0x0000001429007c0c */ /* 0x000fe2000bfc6270 */
[----:B------:R-:W-:Y:S02]  /*2f40*/  @!P4 IMAD R11, R16, 0x2, R5 ;  /* 0x00000002100bc824 */ /* 0x000fe400078e0205 */
[----:B------:R-:W-:Y:S01]  /*2f50*/  IMAD.U32 R5, RZ, RZ, UR10 ;  /* 0x0000000aff057e24 */ /* 0x000fe2000f8e00ff */
[----:B-1----:R-:W-:Y:S02]  /*2f60*/  @!P1 MOV R0, 0x400 ;  /* 0x0000040000009802 */ /* 0x002fe40000000f00 */
[----:B------:R-:W-:-:S02]  /*2f70*/  @!P3 MOV R8, 0x400 ;  /* 0x000004000008b802 */ /* 0x000fc40000000f00 */
[----:B--2---:R-:W-:Y:S02]  /*2f80*/  @!P1 LEA R0, R17, R0, 0x18 ;  /* 0x0000000011009211 */ /* 0x004fe400078ec0ff */
[----:B------:R-:W-:Y:S02]  /*2f90*/  @!P2 MOV R9, 0x400 ;  /* 0x000004000009a802 */ /* 0x000fe40000000f00 */
[----:B------:R-:W-:Y:S01]  /*2fa0*/  @!P3 LEA R8, R20, R8, 0x18 ;  /* 0x000000081408b211 */ /* 0x000fe200078ec0ff */
[----:B------:R-:W-:Y:S01]  /*2fb0*/  @!P1 IMAD R0, R16, 0x2, R0 ;  /* 0x0000000210009824 */ /* 0x000fe200078e0200 */
[----:B------:R-:W-:-:S03]  /*2fc0*/  @!P2 LEA R9, R21, R9, 0x18 ;  /* 0x000000091509a211 */ /* 0x000fc600078ec0ff */
[C---:B------:R-:W-:Y:S01]  /*2fd0*/  @!P3 IMAD R21, R16.reuse, 0x2, R8 ;  /* 0x000000021015b824 */ /* 0x040fe200078e0208 */
[----:B------:R1:W-:Y:S01]  /*2fe0*/  @!P1 LDGSTS.E.BYPASS.LTC128B.128 [R0+0x5800], desc[UR16][R6.64] ;  /* 0x0580000006009fae */ /* 0x0003e2000b901d50 */
[----:B------:R-:W-:Y:S02]  /*2ff0*/  @!P2 IMAD R20, R16, 0x2, R9 ;  /* 0x000000021014a824 */ /* 0x000fe400078e0209 */
[----:B------:R-:W2:Y:S01]  /*3000*/  @!P2 LDC.64 R16, c[0x0][0x218] ;  /* 0x00008600ff10ab82 */ /* 0x000ea20000000a00 */
[----:B-1----:R-:W-:Y:S01]  /*3010*/  IMAD.U32 R0, RZ, RZ, UR11 ;  /* 0x0000000bff007e24 */ /* 0x002fe2000f8e00ff */
[----:B------:R-:W-:-:S04]  /*3020*/  @!P5 LEA R6, P1, R4, R2, 0x6 ;  /* 0x000000020406d211 */ /* 0x000fc800078230ff */
[----:B------:R-:W-:Y:S01]  /*3030*/  @!P5 LEA.HI.X R0, R5, R3, R0, 0x6, P1 ;  /* 0x000000030500d211 */ /* 0x000fe200008f3400 */
[----:B------:R-:W-:Y:S01]  /*3040*/  @!P4 IMAD.WIDE.U32 R4, R4, 0x50, R2 ;  /* 0x000000500404c825 */ /* 0x000fe200078e0002 */
[----:B---3--:R-:W-:-:S04]  /*3050*/  @!P5 LEA R8, P1, R6, R14, 0x1 ;  /* 0x0000000e0608d211 */ /* 0x008fc800078208ff */
[----:B------:R-:W-:Y:S01]  /*3060*/  @!P5 LEA.HI.X R9, R6, R15, R0, 0x1, P1 ;  /* 0x0000000f0609d211 */ /* 0x000fe200008f0c00 */
[C---:B------:R-:W-:Y:S01]  /*3070*/  IMAD.WIDE.U32 R6, R12.reuse, UR8, R30 ;  /* 0x000000080c067c25 */ /* 0x040fe2000f8e001e */
[----:B------:R-:W1:Y:S03]  /*3080*/  @!P3 LDC.64 R14, c[0x0][0x218] ;  /* 0x00008600ff0ebb82 */ /* 0x000e660000000a00 */
[----:B------:R-:W-:Y:S01]  /*3090*/  IMAD R0, R13, UR8, RZ ;  /* 0x000000080d007c24 */ /* 0x000fe2000f8e02ff */
[----:B------:R3:W-:Y:S03]  /*30a0*/  @!P5 LDGSTS.E.BYPASS.LTC128B.128 [R10+0x6000], desc[UR16][R8.64] ;  /* 0x06000000080adfae */ /* 0x0007e6000b901d50 */
[----:B------:R-:W-:Y:S01]  /*30b0*/  IMAD R0, R12, UR9, R0 ;  /* 0x000000090c007c24 */ /* 0x000fe2000f8e0200 */
[----:B---3--:R-:W-:Y:S01]  /*30c0*/  IADD3 R8, P5, R6, UR28, RZ ;  /* 0x0000001c06087c10 */ /* 0x008fe2000ffbe0ff */
[----:B------:R-:W-:Y:S01]  /*30d0*/  @!P4 VIADD R10, R5, UR6 ;  /* 0x00000006050acc36 */ /* 0x000fe20008000000 */
[C---:B----4-:R-:W-:Y:S01]  /*30e0*/  @!P4 LEA R6, P1, R4.reuse, R18, 0x1 ;  /* 0x000000120406c211 */ /* 0x050fe200078208ff */
[----:B------:R-:W-:Y:S01]  /*30f0*/  IMAD.U32 R5, RZ, RZ, UR10 ;  /* 0x0000000aff057e24 */ /* 0x000fe2000f8e00ff */
[----:B------:R-:W-:Y:S01]  /*3100*/  @!UP0 UIMAD UR6, UR11, 0x60, URZ ;  /* 0x000000600b0688a4 */ /* 0x000fe2000f8e023f */
[----:B------:R-:W-:Y:S01]  /*3110*/  IADD3.X R9, R7, UR27, R0, P5, !PT ;  /* 0x0000001b07097c10 */ /* 0x000fe2000affe400 */
[----:B------:R-:W-:Y:S01]  /*3120*/  VOTEU.ALL UP0, P2 ;  /* 0x00000000003f7886 */ /* 0x000fe20001000000 */
[----:B------:R-:W-:Y:S01]  /*3130*/  @!P4 LEA.HI.X R7, R4, R19, R10, 0x1, P1 ;  /* 0x000000130407c211 */ /* 0x000fe200008f0c0a */
[----:B------:R-:W-:Y:S01]  /*3140*/  @!P3 IMAD.WIDE.U32 R4, R5, 0x60, R2 ;  /* 0x000000600504b825 */ /* 0x000fe200078e0002 */
[----:B------:R-:W-:-:S02]  /*3150*/  ISETP.GE.AND P1, PT, R12, UR20, PT ;  /* 0x000000140c007c0c */ /* 0x000fc4000bf26270 */
[----:B------:R-:W-:Y:S01]  /*3160*/  @!UP0 UIMAD UR18, UR11, 0x70, URZ ;  /* 0x000000700b1288a4 */ /* 0x000fe2000f8e023f */
[----:B------:R-:W-:Y:S01]  /*3170*/  IMAD.U32 R0, RZ, RZ, UR10 ;  /* 0x0000000aff007e24 */ /* 0x000fe2000f8e00ff */
[----:B------:R1:W-:Y:S01]  /*3180*/  @!P4 LDGSTS.E.BYPASS.LTC128B.128 [R11+0x6800], desc[UR16][R6.64] ;  /* 0x06800000060bcfae */ /* 0x0003e2000b901d50 */
[----:B------:R-:W-:Y:S01]  /*3190*/  @!P3 VIADD R5, R5, UR6 ;  /* 0x000000060505bc36 */ /* 0x000fe20008000000 */
[----:B------:R-:W-:Y:S01]  /*31a0*/  ULDC.64 UR6, c[0x0][0x268] ;  /* 0x00009a0000067ab9 */ /* 0x000fe20000000a00 */
[----:B------:R-:W-:-:S04]  /*31b0*/  @!P2 IMAD.WIDE.U32 R2, R0, 0x70, R2 ;  /* 0x000000700002a825 */ /* 0x000fc800078e0002 */
[----:B------:R-:W-:Y:S01]  /*31c0*/  @!P2 VIADD R3, R3, UR18 ;  /* 0x000000120303ac36 */ /* 0x000fe20008000000 */
[----:B------:R-:W-:Y:S01]  /*31d0*/  USHF.L.U64.HI UR18, UR8, 0x7, UR9 ;  /* 0x0000000708127899 */ /* 0x000fe20008010209 */
[----:B------:R-:W-:Y:S02]  /*31e0*/  IMAD R0, R32, UR6, RZ ;  /* 0x0000000620007c24 */ /* 0x000fe4000f8e02ff */
[----:B------:R-:W-:Y:S01]  /*31f0*/  IMAD.WIDE.U32 R36, R34, UR6, R8 ;  /* 0x0000000622247c25 */ /* 0x000fe2000f8e0008 */
[----:B------:R-:W-:Y:S01]  /*3200*/  UIMAD UR6, UR18, UR21, URZ ;  /* 0x00000015120672a4 */ /* 0x000fe2000f8e023f */
[----:B------:R-:W-:Y:S02]  /*3210*/  LEA.HI R8, R50, R134, RZ, 0x4 ;  /* 0x0000008632087211 */ /* 0x000fe400078f20ff */
[----:B------:R-:W-:Y:S01]  /*3220*/  IMAD R0, R34, UR7, R0 ;  /* 0x0000000722007c24 */ /* 0x000fe2000f8e0200 */
[----:B------:R-:W-:Y:S01]  /*3230*/  UIMAD UR6, UR29, UR19, UR6 ;  /* 0x000000131d0672a4 */ /* 0x000fe2000f8e0206 */
[----:B------:R-:W-:Y:S01]  /*3240*/  IMAD.MOV.U32 R28, RZ, RZ, R36 ;  /* 0x000000ffff1c7224 */ /* 0x000fe200078e0024 */
[----:B------:R-:W-:Y:S01]  /*3250*/  LOP3.LUT R13, R8, 0xfffffff0, RZ, 0xc0, !PT ;  /* 0xfffffff0080d7812 */ /* 0x000fe200078ec0ff */
[----:B------:R-:W-:Y:S01]  /*3260*/  IMAD.IADD R29, R37, 0x1, R0 ;  /* 0x00000001251d7824 */ /* 0x000fe200078e0200 */
[----:B------:R-:W-:Y:S01]  /*3270*/  UIMAD.WIDE.U32 UR28, UR8, 0x20, URZ ;  /* 0x00000020081c78a5 */ /* 0x000fe2000f8e003f */
[----:B------:R-:W-:Y:S01]  /*3280*/  IMAD.U32 R0, RZ, RZ, UR9 ;  /* 0x00000009ff007e24 */ /* 0x000fe2000f8e00ff */
[----:B------:R-:W-:Y:S01]  /*3290*/  STL.64 [R1+0xd0], R36 ;  /* 0x0000d02401007387 */ /* 0x000fe20000100a00 */
[----:B------:R-:W-:-:S03]  /*32a0*/  IMAD.SHL.U32 R12, R12, 0x8, RZ ;  /* 0x000000080c0c7824 */ /* 0x000fc600078e00ff */
[----:B------:R-:W-:Y:S01]  /*32b0*/  STL.64 [R1+0xb8], R28 ;  /* 0x0000b81c01007387 */ /* 0x000fe20000100a00 */
[C---:B-1----:R-:W-:Y:S01]  /*32c0*/  @!P3 LEA R6, P4, R4.reuse, R14, 0x1 ;  /* 0x0000000e0406b211 */ /* 0x042fe200078808ff */
[----:B------:R-:W1:Y:S03]  /*32d0*/  @!P0 LDC.64 R10, c[0x0][0x220] ;  /* 0x00008800ff0a8b82 */ /* 0x000e660000000a00 */
[----:B------:R-:W-:Y:S02]  /*32e0*/  @!P3 LEA.HI.X R7, R4, R15, R5, 0x1, P4 ;  /* 0x0000000f0407b211 */ /* 0x000fe400020f0c05 */
[----:B--2---:R-:W-:-:S03]  /*32f0*/  @!P2 LEA R4, P4, R2, R16, 0x1 ;  /* 0x000000100204a211 */ /* 0x004fc600078808ff */
[----:B------:R2:W-:Y:S01]  /*3300*/  @!P3 LDGSTS.E.BYPASS.LTC128B.128 [R21+0x7000], desc[UR16][R6.64] ;  /* 0x070000000615bfae */ /* 0x0005e2000b901d50 */
[----:B------:R-:W-:Y:S01]  /*3310*/  @!P2 LEA.HI.X R5, R2, R17, R3, 0x1, P4 ;  /* 0x000000110205a211 */ /* 0x000fe200020f0c03 */
[----:B------:R-:W3:Y:S01]  /*3320*/  @!P1 LDC.64 R14, c[0x0][0x220] ;  /* 0x00008800ff0e9b82 */ /* 0x000ee20000000a00 */
[----:B------:R-:W-:Y:S01]  /*3330*/  IMAD.U32 R2, RZ, RZ, UR21 ;  /* 0x00000015ff027e24 */ /* 0x000fe2000f8e00ff */
[----:B------:R-:W-:Y:S02]  /*3340*/  ISETP.GE.AND P4, PT, R47, UR20, PT ;  /* 0x000000142f007c0c */ /* 0x000fe4000bf86270 */
[----:B------:R4:W-:Y:S01]  /*3350*/  @!P2 LDGSTS.E.BYPASS.LTC128B.128 [R20+0x7800], desc[UR16][R4.64] ;  /* 0x078000000414afae */ /* 0x0009e2000b901d50 */
[----:B------:R-:W-:Y:S01]  /*3360*/  IMAD.WIDE.U32 R2, R2, UR19, R28 ;  /* 0x0000001302027c25 */ /* 0x000fe2000f8e001c */
[----:B------:R-:W-:Y:S02]  /*3370*/  ISETP.GE.AND P3, PT, R48, UR20, PT ;  /* 0x0000001430007c0c */ /* 0x000fe4000bf66270 */
[----:B------:R-:W0:Y:S01]  /*3380*/  LDGDEPBAR ;  /* 0x00000000000079af */ /* 0x000e220000000000 */
[----:B------:R-:W-:Y:S01]  /*3390*/  VIADD R3, R3, UR6 ;  /* 0x0000000603037c36 */ /* 0x000fe20008000000 */
[----:B------:R-:W-:-:S05]  /*33a0*/  USHF.L.U32 UR6, UR9, 0x5, URZ ;  /* 0x0000000509067899 */ /* 0x000fca000800063f */
[----:B------:R-:W-:Y:S01]  /*33b0*/  VOTEU.ALL UP0, P4 ;  /* 0x00000000003f7886 */ /* 0x000fe20002000000 */
[----:B--2---:R-:W-:Y:S02]  /*33c0*/  IMAD.U32 R6, RZ, RZ, UR8 ;  /* 0x00000008ff067e24 */ /* 0x004fe4000f8e00ff */
[----:B------:R-:W-:-:S03]  /*33d0*/  IMAD.U32 R7, RZ, RZ, UR8 ;  /* 0x00000008ff077e24 */ /* 0x000fc6000f8e00ff */
[----:B------:R-:W-:Y:S01]  /*33e0*/  @!P0 LEA R6, P5, R6, R2, 0x4 ;  /* 0x0000000206068211 */ /* 0x000fe200078a20ff */
[----:B----4-:R-:W2:Y:S01]  /*33f0*/  @!P3 LDC.64 R20, c[0x0][0x220] ;  /* 0x00008800ff14bb82 */ /* 0x010ea20000000a00 */
[----:B------:R-:W-:-:S07]  /*3400*/  DEPBAR.LE SB0, 0x0 ;  /* 0x000080000000791a */ /* 0x000fce0000000000 */
[----:B------:R-:W-:Y:S01]  /*3410*/  BAR.SYNC.DEFER_BLOCKING 0x0 ;  /* 0x0000000000007b1d */ /* 0x000fe20000010000 */
[----:B---3--:R-:W-:Y:S02]  /*3420*/  @!P1 LEA R4, P2, R2, R14, 0x1 ;  /* 0x0000000e02049211 */ /* 0x008fe400078408ff */
[----:B------:R-:W-:Y:S01]  /*3430*/  @!P0 LEA.HI.X R9, R7, R3, R0, 0x4, P5 ;  /* 0x0000000307098211 */ /* 0x000fe200028f2400 */
[----:B------:R-:W-:Y:S01]  /*3440*/  IMAD.IADD R0, R134, 0x1, -R13 ;  /* 0x0000000186007824 */ /* 0x000fe200078e0a0d */
[----:B------:R-:W-:Y:S01]  /*3450*/  @!P1 LEA.HI.X R5, R2, R15, R3, 0x1, P2 ;  /* 0x0000000f02059211 */ /* 0x000fe200010f0c03 */
[----:B------:R-:W-:Y:S01]  /*3460*/  IMAD.U32 R13, RZ, RZ, UR8 ;  /* 0x00000008ff0d7e24 */ /* 0x000fe2000f8e00ff */
[----:B------:R-:W-:Y:S01]  /*3470*/  SHF.R.S32.HI R7, RZ, 0x4, R8 ;  /* 0x00000004ff077819 */ /* 0x000fe20000011408 */
[----:B------:R-:W3:Y:S01]  /*3480*/  @!P6 LDC.64 R14, c[0x0][0x220] ;  /* 0x00008800ff0eeb82 */ /* 0x000ee20000000a00 */
[----:B------:R-:W-:Y:S02]  /*3490*/  ISETP.GE.AND P5, PT, R46, UR20, PT ;  /* 0x000000142e007c0c */ /* 0x000fe4000bfa6270 */
[----:B------:R-:W-:-:S11]  /*34a0*/  ISETP.GE.AND P2, PT, R44, UR20, PT ;  /* 0x000000142c007c0c */ /* 0x000fd6000bf46270 */
[----:B------:R-:W4:Y:S01]  /*34b0*/  @!P5 LDC.64 R16, c[0x0][0x220] ;  /* 0x00008800ff10db82 */ /* 0x000f220000000a00 */
[----:B------:R-:W-:Y:S01]  /*34c0*/  VOTEU.ALL UP1, P5 ;  /* 0x00000000003f7886 */ /* 0x000fe20002820000 */
[----:B------:R-:W-:Y:S01]  /*34d0*/  @P1 STS.128 [R234+0x8000], RZ ;  /* 0x008000ffea001388 */ /* 0x000fe20000000c00 */
[----:B------:R-:W-:-:S03]  /*34e0*/  VOTEU.ALL UP2, P2 ;  /* 0x00000000003f7886 */ /* 0x000fc60001040000 */
[----:B------:R-:W-:Y:S01]  /*34f0*/  @!PT LDS RZ, [RZ] ;  /* 0x00000000fffff984 */ /* 0x000fe20000000800 */
[----:B------:R-:W-:Y:S01]  /*3500*/  @!PT LDS RZ, [RZ] ;  /* 0x00000000fffff984 */ /* 0x000fe20000000800 */
[----:B------:R-:W-:Y:S01]  /*3510*/  @!PT LDS RZ, [RZ] ;  /* 0x00000000fffff984 */ /* 0x000fe20000000800 */
[----:B------:R5:W-:Y:S01]  /*3520*/  @!P1 LDGSTS.E.BYPASS.LTC128B.128 [R234+0x8000], desc[UR16][R4.64] ;  /* 0x0800000004ea9fae */ /* 0x000be2000b901d50 */
[----:B------:R-:W-:-:S03]  /*3530*/  @!UP1 UIMAD UR7, UR9, 0x60, URZ ;  /* 0x00000060090798a4 */ /* 0x000fc6000f8e023f */
[----:B------:R-:W-:Y:S01]  /*3540*/  @P0 STS.128 [R234+0x8800], RZ ;  /* 0x008800ffea000388 */ /* 0x000fe20000000c00 */
[----:B-----5:R-:W-:Y:S02]  /*3550*/  LEA.HI R5, R8, R7, RZ, 0x1 ;  /* 0x0000000708057211 */ /* 0x020fe400078f08ff */
[----:B------:R-:W-:Y:S02]  /*3560*/  SHF.R.S32.HI R8, RZ, 0x1f, R0 ;  /* 0x0000001fff087819 */ /* 0x000fe40000011400 */
[----:B-1----:R-:W-:Y:S02]  /*3570*/  @!P0 LEA R4, P1, R6, R10, 0x1 ;  /* 0x0000000a06048211 */ /* 0x002fe400078208ff */
[----:B------:R-:W-:Y:S02]  /*3580*/  LEA.HI R22, R8, R0, RZ, 0x3 ;  /* 0x0000000008167211 */ /* 0x000fe400078f18ff */
[----:B------:R-:W-:Y:S02]  /*3590*/  LOP3.LUT R8, R5, 0xfffffffe, RZ, 0xc0, !PT ;  /* 0xfffffffe05087812 */ /* 0x000fe400078ec0ff */
[----:B------:R-:W-:-:S02]  /*35a0*/  @!P0 LEA.HI.X R5, R6, R11, R9, 0x1, P1 ;  /* 0x0000000b06058211 */ /* 0x000fc400008f0c09 */
[----:B------:R-:W1:Y:S01]  /*35b0*/  @!P4 LDC.64 R10, c[0x0][0x220] ;  /* 0x00008800ff0acb82 */ /* 0x000e620000000a00 */
[----:B------:R-:W-:Y:S01]  /*35c0*/  LOP3.LUT R6, R22, 0xfffffff8, RZ, 0xc0, !PT ;  /* 0xfffffff816067812 */ /* 0x000fe200078ec0ff */
[----:B------:R-:W-:Y:S01]  /*35d0*/  IMAD.IADD R9, R7, 0x1, -R8 ;  /* 0x0000000107097824 */ /* 0x000fe200078e0a08 */
[----:B------:R-:W-:Y:S01]  /*35e0*/  @!PT LDS RZ, [RZ] ;  /* 0x00000000fffff984 */ /* 0x000fe20000000800 */
[----:B------:R-:W-:Y:S01]  /*35f0*/  @!PT LDS RZ, [RZ] ;  /* 0x00000000fffff984 */ /* 0x000fe20000000800 */
[----:B------:R-:W-:Y:S01]  /*3600*/  @!PT LDS RZ, [RZ] ;  /* 0x00000000fffff984 */ /* 0x000fe20000000800 */
[----:B------:R5:W-:Y:S01]  /*3610*/  @!P0 LDGSTS.E.BYPASS.LTC128B.128 [R234+0x8800], desc[UR16][R4.64] ;  /* 0x0880000004ea8fae */ /* 0x000be2000b901d50 */
[----:B------:R-:W-:Y:S01]  /*3620*/  ISETP.GE.AND P1, PT, R43, UR20, PT ;  /* 0x000000142b007c0c */ /* 0x000fe2000bf26270 */
[----:B------:R-:W-:Y:S01]  /*3630*/  @!UP2 UIMAD UR20, UR9, 0x50, URZ ;  /* 0x000000500914a8a4 */ /* 0x000fe2000f8e023f */
[----:B------:R-:W-:Y:S01]  /*3640*/  IMAD.IADD R23, R0, 0x1, -R6 ;  /* 0x0000000100177824 */ /* 0x000fe200078e0a06 */
[----:B------:R-:W-:Y:S01]  /*3650*/  @!P6 IADD3 R0, P0, R2, UR28, RZ ;  /* 0x0000001c0200ec10 */ /* 0x000fe2000ff1e0ff */
[----:B------:R-:W-:Y:S01]  /*3660*/  IMAD.SHL.U32 R6, R49, 0x40, RZ ;  /* 0x0000004031067824 */ /* 0x000fe200078e00ff */
[----:B------:R-:W-:Y:S01]  /*3670*/  @P6 STS.128 [R234+0x9000], RZ ;  /* 0x009000ffea006388 */ /* 0x000fe20000000c00 */
[----:B------:R-:W-:-:S03]  /*3680*/  IMAD.SHL.U32 R8, R9, 0x8, RZ ;  /* 0x0000000809087824 */ /* 0x000fc600078e00ff */
[----:B------:R-:W-:-:S04]  /*3690*/  LOP3.LUT R6, R6, 0x1c0, RZ, 0xc0, !PT ;  /* 0x000001c006067812 */ /* 0x000fc800078ec0ff */
[----:B------:R-:W-:Y:S02]  /*36a0*/  LOP3.LUT R12, R6, 0x8, R12, 0xf8, !PT ;  /* 0x00000008060c7812 */ /* 0x000fe400078ef80c */
[----:B------:R-:W-:-:S04]  /*36b0*/  SHF.R.U32.HI R6, RZ, 0x3, R6 ;  /* 0x00000003ff067819 */ /* 0x000fc80000011606 */
[----:B------:R-:W-:Y:S01]  /*36c0*/  LOP3.LUT R12, R12, R6, RZ, 0x3c, !PT ;  /* 0x000000060c0c7212 */ /* 0x000fe200078e3cff */
[----:B-----5:R-:W-:Y:S01]  /*36d0*/  IMAD.U32 R5, RZ, RZ, UR6 ;  /* 0x00000006ff057e24 */ /* 0x020fe2000f8e00ff */
[----:B------:R-:W-:Y:S01]  /*36e0*/  @!UP0 UIMAD UR6, UR9, 0x30, URZ ;  /* 0x00000030090688a4 */ /* 0x000fe2000f8e023f */
[----:B------:R-:W-:Y:S01]  /*36f0*/  IMAD.U32 R4, RZ, RZ, UR8 ;  /* 0x00000008ff047e24 */ /* 0x000fe2000f8e00ff */
[----:B------:R-:W-:Y:S02]  /*3700*/  VOTEU.ALL UP0, P1 ;  /* 0x00000000003f7886 */ /* 0x000fe40000800000 */
[----:B------:R-:W-:Y:S01]  /*3710*/  @!P6 IADD3.X R7, R3, UR29, R5, P0, !PT ;  /* 0x0000001d0307ec10 */ /* 0x000fe200087fe405 */
[----:B------:R-:W-:Y:S01]  /*3720*/  @!P4 IMAD.WIDE.U32 R4, R4, 0x30, R2 ;  /* 0x000000300404c825 */ /* 0x000fe200078e0002 */
[----:B---3--:R-:W-:-:S03]  /*3730*/  @!P6 LEA R14, P0, R0, R14, 0x1 ;  /* 0x0000000e000ee211 */ /* 0x008fc600078008ff */
[----:B------:R-:W-:Y:S01]  /*3740*/  @!P4 VIADD R5, R5, UR6 ;  /* 0x000000060505cc36 */ /* 0x000fe20008000000 */
[----:B------:R-:W-:Y:S01]  /*3750*/  @!P6 LEA.HI.X R15, R0, R15, R7, 0x1, P0 ;  /* 0x0000000f000fe211 */ /* 0x000fe200000f0c07 */
[----:B------:R-:W-:Y:S01]  /*3760*/  IMAD.SHL.U32 R0, R23, 0x40, RZ ;  /* 0x0000004017007824 */ /* 0x000fe200078e00ff */
[C---:B-1----:R-:W-:Y:S01]  /*3770*/  @!P4 LEA R10, P0, R4.reuse, R10, 0x1 ;  /* 0x0000000a040ac211 */ /* 0x042fe200078008ff */
[----:B------:R-:W-:Y:S01]  /*3780*/  IMAD.U32 R7, RZ, RZ, UR8 ;  /* 0x00000008ff077e24 */ /* 0x000fe2000f8e00ff */
[----:B------:R-:W-:Y:S01]  /*3790*/  @!UP0 UIMAD UR6, UR9, 0x70, URZ ;  /* 0x00000070090688a4 */ /* 0x000fe2000f8e023f */
[----:B------:R-:W-:Y:S01]  /*37a0*/  @!PT LDS RZ, [RZ] ;  /* 0x00000000fffff984 */ /* 0x000fe20000000800 */
[----:B------:R-:W-:Y:S01]  /*37b0*/  @!PT LDS RZ, [RZ] ;  /* 0x00000000fffff984 */ /* 0x000fe20000000800 */
[----:B------:R-:W-:Y:S01]  /*37c0*/  @!PT LDS RZ, [RZ] ;  /* 0x00000000fffff984 */ /* 0x000fe20000000800 */
[----:B------:R1:W-:Y:S01]  /*37d0*/  @!P6 LDGSTS.E.BYPASS.LTC128B.128 [R234+0x9000], desc[UR16][R14.64] ;  /* 0x090000000eeaefae */ /* 0x0003e2000b901d50 */
[----:B------:R-:W-:Y:S01]  /*37e0*/  @!P4 LEA.HI.X R11, R4, R11, R5, 0x1, P0 ;  /* 0x0000000b040bc211 */ /* 0x000fe200000f0c05 */
[----:B------:R-:W-:Y:S01]  /*37f0*/  IMAD.U32 R5, RZ, RZ, UR8 ;  /* 0x00000008ff057e24 */ /* 0x000fe2000f8e00ff */
[----:B------:R-:W-:Y:S01]  /*3800*/  LOP3.LUT R0, R0, 0x1c0, RZ, 0xc0, !PT ;  /* 0x000001c000007812 */ /* 0x000fe200078ec0ff */
[----:B------:R-:W-:Y:S01]  /*3810*/  IMAD.U32 R4, RZ, RZ, UR9 ;  /* 0x00000009ff047e24 */ /* 0x000fe2000f8e00ff */
[----:B------:R-:W-:Y:S01]  /*3820*/  @P4 STS.128 [R234+0x9800], RZ ;  /* 0x009800ffea004388 */ /* 0x000fe20000000c00 */
[----:B------:R-:W-:Y:S01]  /*3830*/  UISETP.GT.AND UP0, UPT, UR21, UR12, UPT ;  /* 0x0000000c1500728c */ /* 0x000fe2000bf04270 */
[----:B------:R-:W-:-:S02]  /*3840*/  LOP3.LUT R8, R0, 0x8, R8, 0xf8, !PT ;  /* 0x0000000800087812 */ /* 0x000fc400078ef808 */
[----:B------:R-:W-:Y:S01]  /*3850*/  SHF.R.U32.HI R6, RZ, 0x3, R0 ;  /* 0x00000003ff067819 */ /* 0x000fe20000011600 */
[----:B------:R-:W-:Y:S01]  /*3860*/  IMAD R0, R9, 0x200, R12 ;  /* 0x0000020009007824 */ /* 0x000fe200078e020c */
[----:B------:R-:W-:Y:S01]  /*3870*/  @!P3 LEA R18, P0, R5, R2, 0x6 ;  /* 0x000000020512b211 */ /* 0x000fe200078030ff */
[----:B------:R-:W-:Y:S01]  /*3880*/  IMAD.U32 R12, RZ, RZ, UR8 ;  /* 0x00000008ff0c7e24 */ /* 0x000fe2000f8e00ff */
[----:B------:R-:W-:Y:S01]  /*3890*/  LOP3.LUT R232, R8, R6, RZ, 0x3c, !PT ;  /* 0x0000000608e87212 */ /* 0x000fe200078e3cff */
[----:B------:R-:W-:Y:S01]  /*38a0*/  IMAD.U32 R6, RZ, RZ, UR8 ;  /* 0x00000008ff067e24 */ /* 0x000fe2000f8e00ff */
[----:B------:R-:W-:Y:S01]  /*38b0*/  @!P3 LEA.HI.X R19, R7, R3, R4, 0x6, P0 ;  /* 0x000000030713b211 */ /* 0x000fe200000f3404 */
[--C-:B------:R-:W-:Y:S01]  /*38c0*/  @!P5 IMAD.MOV.U32 R4, RZ, RZ, R2.reuse ;  /* 0x000000ffff04d224 */ /* 0x100fe200078e0002 */
[----:B------:R-:W-:Y:S01]  /*38d0*/  @!PT LDS RZ, [RZ] ;  /* 0x00000000fffff984 */ /* 0x000fe20000000800 */
[----:B------:R-:W-:Y:S01]  /*38e0*/  @!PT LDS RZ, [RZ] ;  /* 0x00000000fffff984 */ /* 0x000fe20000000800 */
[----:B------:R-:W-:Y:S01]  /*38f0*/  @!PT LDS RZ, [RZ] ;  /* 0x00000000fffff984 */ /* 0x000fe20000000800 */
[----:B------:R3:W-:Y:S01]  /*3900*/  @!P4 LDGSTS.E.BYPASS.LTC128B.128 [R234+0x9800], desc[UR16][R10.64] ;  /* 0x098000000aeacfae */ /* 0x0007e2000b901d50 */
[--C-:B------:R-:W-:Y:S01]  /*3910*/  @!P5 IMAD.MOV.U32 R5, RZ, RZ, R3.reuse ;  /* 0x000000ffff05d224 */ /* 0x100fe200078e0003 */
[----:B------:R-:W-:Y:S01]  /*3920*/  LEA R135, R0, UR4, 0x1 ;  /* 0x0000000400877c11 */ /* 0x000fe2000f8e08ff */
[----:B------:R-:W-:Y:S01]  /*3930*/  @!P1 IMAD.MOV.U32 R8, RZ, RZ, R2 ;  /* 0x000000ffff089224 */ /* 0x000fe200078e0002 */
[----:B------:R-:W-:Y:S01]  /*3940*/  @P3 STS.128 [R234+0xa000], RZ ;  /* 0x00a000ffea003388 */ /* 0x000fe20000000c00 */
[----:B------:R-:W-:-:S02]  /*3950*/  @!P1 IMAD.MOV.U32 R9, RZ, RZ, R3 ;  /* 0x000000ffff099224 */ /* 0x000fc400078e0003 */
[----:B------:R-:W-:Y:S01]  /*3960*/  @!P2 IMAD.WIDE.U32 R6, R6, 0x50, R2 ;  /* 0x000000500606a825 */ /* 0x000fe200078e0002 */
[----:B-1----:R-:W1:Y:S03]  /*3970*/  @!P1 LDC.64 R14, c[0x0][0x220] ;  /* 0x00008800ff0e9b82 */ /* 0x002e660000000a00 */
[----:B------:R-:W-:-:S04]  /*3980*/  @!P5 IMAD.WIDE.U32 R4, R12, 0x60, R4 ;  /* 0x000000600c04d825 */ /* 0x000fc800078e0004 */
[----:B------:R-:W-:Y:S01]  /*3990*/  @!P1 IMAD.WIDE.U32 R2, R13, 0x70, R8 ;  /* 0x000000700d029825 */ /* 0x000fe200078e0008 */
[C---:B--2---:R-:W-:Y:S01]  /*39a0*/  @!P3 LEA R8, P0, R18.reuse, R20, 0x1 ;  /* 0x000000141208b211 */ /* 0x044fe200078008ff */
[----:B------:R-:W2:Y:S02]  /*39b0*/  @!P2 LDC.64 R12, c[0x0][0x220] ;  /* 0x00008800ff0cab82 */ /* 0x000ea40000000a00 */
[----:B------:R-:W-:Y:S01]  /*39c0*/  @!P2 VIADD R7, R7, UR20 ;  /* 0x000000140707ac36 */ /* 0x000fe20008000000 */
[----:B------:R-:W-:Y:S01]  /*39d0*/  @!P3 LEA.HI.X R9, R18, R21, R19, 0x1, P0 ;  /* 0x000000151209b211 */ /* 0x000fe200000f0c13 */
[----:B------:R-:W-:Y:S02]  /*39e0*/  @!P5 VIADD R5, R5, UR7 ;  /* 0x000000070505dc36 */ /* 0x000fe40008000000 */
[----:B------:R-:W-:Y:S01]  /*39f0*/  @!P1 VIADD R3, R3, UR6 ;  /* 0x0000000603039c36 */ /* 0x000fe20008000000 */
[----:B------:R-:W-:Y:S01]  /*3a00*/  UIADD3 UR6, UR25, 0x1, -UR26 ;  /* 0x0000000119067890 */ /* 0x000fe2000fffe81a */
[----:B------:R-:W-:Y:S01]  /*3a10*/  @!PT LDS RZ, [RZ] ;  /* 0x00000000fffff984 */ /* 0x000fe20000000800 */
[----:B------:R-:W-:Y:S01]  /*3a20*/  @!PT LDS RZ, [RZ] ;  /* 0x00000000fffff984 */ /* 0x000fe20000000800 */
[----:B------:R-:W-:Y:S01]  /*3a30*/  @!PT LDS RZ, [RZ] ;  /* 0x00000000fffff984 */ /* 0x000fe20000000800 */
[----:B------:R-:W-:Y:S01]  /*3a40*/  @!P3 LDGSTS.E.BYPASS.LTC128B.128 [R234+0xa000], desc[UR16][R8.64] ;  /* 0x0a00000008eabfae */ /* 0x000fe2000b901d50 */
[----:B------:R-:W-:-:S02]  /*3a50*/  IMAD.MOV.U32 R0, RZ, RZ, 0x20 ;  /* 0x00000020ff007424 */ /* 0x000fc400078e00ff */
[----:B---3--:R-:W-:Y:S01]  /*3a60*/  IMAD.SHL.U32 R10, R22, 0x40, RZ ;  /* 0x00000040160a7824 */ /* 0x008fe200078e00ff */
[----:B------:R-:W-:Y:S01]  /*3a70*/  @P2 STS.128 [R234+0xa800], RZ ;  /* 0x00a800ffea002388 */ /* 0x000fe20000000c00 */
[----:B------:R-:W-:Y:S01]  /*3a80*/  VIADD R226, R135, 0x4040 ;  /* 0x0000404087e27836 */ /* 0x000fe20000000000 */
[----:B------:R-:W-:Y:S02]  /*3a90*/  UIADD3 UR6, UR6, UR22, URZ ;  /* 0x0000001606067290 */ /* 0x000fe4000fffe03f */
[----:B------:R-:W-:Y:S02]  /*3aa0*/  LOP3.LUT R227, R10, 0xfffffe00, RZ, 0xc0, !PT ;  /* 0xfffffe000ae37812 */ /* 0x000fe400078ec0ff */
[----:B--2---:R-:W-:Y:S02]  /*3ab0*/  @!P2 LEA R10, P4, R6, R12, 0x1 ;  /* 0x0000000c060aa211 */ /* 0x004fe400078808ff */
[----:B----4-:R-:W-:Y:S02]  /*3ac0*/  @!P5 LEA R12, P0, R4, R16, 0x1 ;  /* 0x00000010040cd211 */ /* 0x010fe400078008ff */
[----:B------:R-:W-:Y:S01]  /*3ad0*/  @!P2 LEA.HI.X R11, R6, R13, R7, 0x1, P4 ;  /* 0x0000000d060ba211 */ /* 0x000fe200020f0c07 */
[----:B------:R-:W-:Y:S01]  /*3ae0*/  IMAD R6, R132, 0x400, R227 ;  /* 0x0000040084067824 */ /* 0x000fe200078e02e3 */
[----:B------:R-:W-:-:S02]  /*3af0*/  @!P5 LEA.HI.X R13, R4, R17, R5, 0x1, P0 ;  /* 0x00000011040dd211 */ /* 0x000fc400000f0c05 */
[C---:B-1----:R-:W-:Y:S01]  /*3b00*/  @!P1 LEA R4, P0, R2.reuse, R14, 0x1 ;  /* 0x0000000e02049211 */ /* 0x042fe200078008ff */
[----:B------:R-:W-:Y:S01]  /*3b10*/  @!PT LDS RZ, [RZ] ;  /* 0x00000000fffff984 */ /* 0x000fe20000000800 */
[----:B------:R-:W-:Y:S01]  /*3b20*/  @!PT LDS RZ, [RZ] ;  /* 0x00000000fffff984 */ /* 0x000fe20000000800 */
[----:B------:R-:W-:Y:S01]  /*3b30*/  @!PT LDS RZ, [RZ] ;  /* 0x00000000fffff984 */ /* 0x000fe20000000800 */
[----:B------:R1:W-:Y:S03]  /*3b40*/  @!P2 LDGSTS.E.BYPASS.LTC128B.128 [R234+0xa800], desc[UR16][R10.64] ;  /* 0x0a8000000aeaafae */ /* 0x0003e6000b901d50 */
[----:B------:R-:W-:Y:S01]  /*3b50*/  @!P1 LEA.HI.X R5, R2, R15, R3, 0x1, P0 ;  /* 0x0000000f02059211 */ /* 0x000fe200000f0c03 */
[----:B------:R-:W-:Y:S01]  /*3b60*/  IMAD.IADD R2, R232, 0x1, R6 ;  /* 0x00000001e8027824 */ /* 0x000fe200078e0206 */
[----:B------:R-:W-:Y:S04]  /*3b70*/  @P5 STS.128 [R234+0xb000], RZ ;  /* 0x00b000ffea005388 */ /* 0x000fe80000000c00 */
[----:B------:R-:W-:Y:S01]  /*3b80*/  LEA R222, R2, UR4, 0x1 ;  /* 0x0000000402de7c11 */ /* 0x000fe2000f8e08ff */
[----:B------:R-:W-:Y:S01]  /*3b90*/  @!PT LDS RZ, [RZ] ;  /* 0x00000000fffff984 */ /* 0x000fe20000000800 */
[----:B------:R-:W-:Y:S01]  /*3ba0*/  @!PT LDS RZ, [RZ] ;  /* 0x00000000fffff984 */ /* 0x000fe20000000800 */
[----:B------:R-:W-:Y:S01]  /*3bb0*/  @!PT LDS RZ, [RZ] ;  /* 0x00000000fffff984 */ /* 0x000fe20000000800 */
[----:B------:R2:W-:Y:S01]  /*3bc0*/  @!P5 LDGSTS.E.BYPASS.LTC128B.128 [R234+0xb000], desc[UR16][R12.64] ;  /* 0x0b0000000ceadfae */ /* 0x0005e2000b901d50 */
[----:B------:R-:W-:-:S03]  /*3bd0*/  IMAD.MOV.U32 R2, RZ, RZ, 0x10 ;  /* 0x00000010ff027424 */ /* 0x000fc600078e00ff */
[----:B------:R-:W-:Y:S04]  /*3be0*/  @P1 STS.128 [R234+0xb800], RZ ;  /* 0x00b800ffea001388 */ /* 0x000fe80000000c00 */
[----:B------:R-:W-:Y:S01]  /*3bf0*/  @!PT LDS RZ, [RZ] ;  /* 0x00000000fffff984 */ /* 0x000fe20000000800 */
[----:B------:R-:W-:Y:S01]  /*3c00*/  @!PT LDS RZ, [RZ] ;  /* 0x00000000fffff984 */ /* 0x000fe20000000800 */
[----:B------:R-:W-:Y:S01]  /*3c10*/  @!PT LDS RZ, [RZ] ;  /* 0x00000000fffff984 */ /* 0x000fe20000000800 */
[----:B------:R3:W-:Y:S01]  /*3c20*/  @!P1 LDGSTS.E.BYPASS.LTC128B.128 [R234+0xb800], desc[UR16][R4.64] ;  /* 0x0b80000004ea9fae */ /* 0x0007e2000b901d50 */
[----:B------:R-:W-:-:S03]  /*3c30*/  R2P PR, R23, 0x6 ;  /* 0x0000000617007804 */ /* 0x000fc60000000000 */
[----:B------:R-:W-:Y:S02]  /*3c40*/  LDSM.16.M88.4 R64, [R135+0x4800] ;  /* 0x004800008740783b */ /* 0x000fe40000000200 */
[----:B------:R-:W-:Y:S02]  /*3c50*/  SEL R2, R2, 0xfffffff0, !P1 ;  /* 0xfffffff002027807 */ /* 0x000fe40004800000 */
[----:B------:R-:W-:Y:S01]  /*3c60*/  LDSM.16.M88.4 R40, [R135+0x7000] ;  /* 0x007000008728783b */ /* 0x000fe20000000200 */
[----:B------:R-:W-:Y:S02]  /*3c70*/  SEL R3, R0, 0xffffffe0, !P2 ;  /* 0xffffffe000037807 */ /* 0x000fe40005000000 */
[----:B------:R-:W-:Y:S01]  /*3c80*/  R2P PR, R49, 0x6 ;  /* 0x0000000631007804 */ /* 0x000fe20000000000 */
[----:B-1----:R-:W1:Y:S01]  /*3c90*/  LDSM.16.M88.4 R8, [R222+0x2000] ;  /* 0x00200000de08783b */ /* 0x002e620000000200 */
[--C-:B------:R-:W-:Y:S02]  /*3ca0*/  IMAD R225, R2, 0x2, R222.reuse ;  /* 0x0000000202e17824 */ /* 0x100fe400078e02de */
[----:B------:R-:W-:Y:S01]  /*3cb0*/  IMAD R223, R3, 0x2, R222 ;  /* 0x0000000203df7824 */ /* 0x000fe200078e02de */
[----:B------:R-:W-:Y:S01]  /*3cc0*/  LDSM.16.M88.4 R60, [R135+0x5000] ;  /* 0x00500000873c783b */ /* 0x000fe20000000200 */
[----:B------:R-:W-:-:S02]  /*3cd0*/  SEL R0, R0, 0xffffffe0, !P1 ;  /* 0xffffffe000007807 */ /* 0x000fc40004800000 */
[----:B------:R-:W-:Y:S01]  /*3ce0*/  IMAD R224, R2, 0x2, R223 ;  /* 0x0000000202e07824 */ /* 0x000fe200078e02df */
[----:B--2---:R-:W2:Y:S02]  /*3cf0*/  LDSM.16.M88.4 R12, [R222] ;  /* 0x00000000de0c783b */ /* 0x004ea40000000200 */
[----:B------:R-:W-:Y:S02]  /*3d00*/  IMAD.IADD R221, R135, 0x1, R0 ;  /* 0x0000000187dd7824 */ /* 0x000fe400078e0200 */
[----:B------:R-:W-:Y:S04]  /*3d10*/  LDSM.16.M88.4 R56, [R135+0x5800] ;  /* 0x005800008738783b */ /* 0x000fe80000000200 */
[----:B---3--:R-:W3:Y:S04]  /*3d20*/  LDSM.16.M88.4 R4, [R135+0x4000] ;  /* 0x004000008704783b */ /* 0x008ee80000000200 */
[----:B------:R-:W4:Y:S04]  /*3d30*/  LDSM.16.M88.4 R52, [R135+0x6000] ;  /* 0x006000008734783b */ /* 0x000f280000000200 */
[----:B------:R-:W5:Y:S04]  /*3d40*/  LDSM.16.M88.4 R44, [R135+0x6800] ;  /* 0x00680000872c783b */ /* 0x000f680000000200 */
[----:B------:R-:W5:Y:S04]  /*3d50*/  LDSM.16.M88.4 R36, [R135+0x7800] ;  /* 0x007800008724783b */ /* 0x000f680000000200 */
[----:B------:R-:W-:Y:S04]  /*3d60*/  LDSM.16.M88.4 R32, [R221+0x4000] ;  /* 0x00400000dd20783b */ /* 0x000fe80000000200 */
[----:B------:R-:W-:Y:S04]  /*3d70*/  LDSM.16.M88.4 R28, [R221+0x4800] ;  /* 0x00480000dd1c783b */ /* 0x000fe80000000200 */
[----:B------:R-:W-:Y:S01]  /*3d80*/  LDSM.16.M88.4 R48, [R221+0x6000] ;  /* 0x00600000dd30783b */ /* 0x000fe20000000200 */
[C---:B-1----:R-:W-:Y:S03]  /*3d90*/  HMMA.16816.F32.BF16 R112, R8.reuse, R64, RZ ;  /* 0x000000400870723c */ /* 0x042fe600000418ff */
[----:B------:R-:W-:Y:S03]  /*3da0*/  LDSM.16.M88.4 R68, [R221+0x6800] ;  /* 0x00680000dd44783b */ /* 0x000fe60000000200 */
[----:B------:R-:W-:Y:S01]  /*3db0*/  HMMA.16816.F32.BF16 R108, R8, R66, RZ ;  /* 0x00000042086c723c */ /* 0x000fe200000418ff */
[----:B------:R-:W-:Y:S04]  /*3dc0*/  LDSM.16.M88.4 R24, [R221+0x5000] ;  /* 0x00500000dd18783b */ /* 0x000fe80000000200 */
[----:B------:R-:W-:Y:S01]  /*3dd0*/  LDSM.16.M88.4 R20, [R221+0x5800] ;  /* 0x00580000dd14783b */ /* 0x000fe20000000200 */
[C---:B--2---:R-:W-:Y:S03]  /*3de0*/  HMMA.16816.F32.BF16 R188, R12.reuse, R42, RZ ;  /* 0x0000002a0cbc723c */ /* 0x044fe600000418ff */
[----:B------:R-:W-:Y:S03]  /*3df0*/  LDSM.16.M88.4 R116, [R221+0x7000] ;  /* 0x00700000dd74783b */ /* 0x000fe60000000200 */
[-C--:B---3--:R-:W-:Y:S01]  /*3e00*/  HMMA.16816.F32.BF16 R168, R12, R4.reuse, RZ ;  /* 0x000000040ca8723c */ /* 0x088fe200000418ff */
[----:B------:R-:W-:Y:S04]  /*3e10*/  LDSM.16.M88.4 R124, [R221+0x7800] ;  /* 0x00780000dd7c783b */ /* 0x000fe80000000200 */
[----:B------:R-:W-:Y:S01]  /*3e20*/  LDSM.16.M88.4 R16, [R225] ;  /* 0x00000000e110783b */ /* 0x000fe20000000200 */
[C---:B------:R-:W-:Y:S03]  /*3e30*/  HMMA.16816.F32.BF16 R128, R8.reuse, R4, RZ ;  /* 0x000000040880723c */ /* 0x040fe600000418ff */
[----:B------:R-:W0:Y:S03]  /*3e40*/  LDGDEPBAR ;  /* 0x00000000000079af */ /* 0x000e260000000000 */
[-C--:B------:R-:W-:Y:S06]  /*3e50*/  HMMA.16816.F32.BF16 R120, R8, R6.reuse, RZ ;  /* 0x000000060878723c */ /* 0x080fec00000418ff */
[----:B------:R-:W-:Y:S01]  /*3e60*/  HMMA.16816.F32.BF16 R164, R12, R6, RZ ;  /* 0x000000060ca4723c */ /* 0x000fe200000418ff */
[----:B------:R-:W1:Y:S05]  /*3e70*/  LDSM.16.M88.4 R4, [R225+0x2000] ;  /* 0x00200000e104783b */ /* 0x000e6a0000000200 */
[C---:B------:R-:W-:Y:S06]  /*3e80*/  HMMA.16816.F32.BF16 R104, R8.reuse, R60, RZ ;  /* 0x0000003c0868723c */ /* 0x040fec00000418ff */
[C---:B------:R-:W-:Y:S06]  /*3e90*/  HMMA.16816.F32.BF16 R100, R8.reuse, R62, RZ ;  /* 0x0000003e0864723c */ /* 0x040fec00000418ff */
[C---:B------:R-:W-:Y:S06]  /*3ea0*/  HMMA.16816.F32.BF16 R96, R8.reuse, R56, RZ ;  /* 0x000000380860723c */ /* 0x040fec00000418ff */
[C---:B------:R-:W-:Y:S06]  /*3eb0*/  HMMA.16816.F32.BF16 R92, R8.reuse, R58, RZ ;  /* 0x0000003a085c723c */ /* 0x040fec00000418ff */
[C---:B----4-:R-:W-:Y:S06]  /*3ec0*/  HMMA.16816.F32.BF16 R88, R8.reuse, R52, RZ ;  /* 0x000000340858723c */ /* 0x050fec00000418ff */
[C---:B------:R-:W-:Y:S06]  /*3ed0*/  HMMA.16816.F32.BF16 R84, R8.reuse, R54, RZ ;  /* 0x000000360854723c */ /* 0x040fec00000418ff */
[C---:B-----5:R-:W-:Y:S06]  /*3ee0*/  HMMA.16816.F32.BF16 R80, R8.reuse, R44, RZ ;  /* 0x0000002c0850723c */ /* 0x060fec00000418ff */
        /* <DEDUP_REMOVED lines=13> */
[----:B------:R-:W-:Y:S01]  /*3fc0*/  HMMA.16816.F32.BF16 R208, R12, R40, RZ ;  /* 0x000000280cd0723c */ /* 0x000fe200000418ff */
[----:B------:R-:W-:Y:S02]  /*3fd0*/  IMAD.MOV.U32 R47, RZ, RZ, R188 ;  /* 0x000000ffff2f7224 */ /* 0x000fe400078e00bc */
[----:B------:R-:W-:-:S03]  /*3fe0*/  IMAD.MOV.U32 R46, RZ, RZ, R189 ;  /* 0x000000ffff2e7224 */ /* 0x000fc600078e00bd */
[C---:B------:R-:W-:Y:S06]  /*3ff0*/  HMMA.16816.F32.BF16 R172, R12.reuse, R56, RZ ;  /* 0x000000380cac723c */ /* 0x040fec00000418ff */
[C---:B------:R-:W-:Y:S06]  /*4000*/  HMMA.16816.F32.BF16 R156, R12.reuse, R58, RZ ;  /* 0x0000003a0c9c723c */ /* 0x040fec00000418ff */
[C---:B------:R-:W-:Y:S06]  /*4010*/  HMMA.16816.F32.BF16 R152, R12.reuse, R52, RZ ;  /* 0x000000340c98723c */ /* 0x040fec00000418ff */
[C---:B------:R-:W-:Y:S06]  /*4020*/  HMMA.16816.F32.BF16 R148, R12.reuse, R54, RZ ;  /* 0x000000360c94723c */ /* 0x040fec00000418ff */
[----:B------:R-:W-:Y:S06]  /*4030*/  HMMA.16816.F32.BF16 R40, R12, R36, RZ ;  /* 0x000000240c28723c */ /* 0x000fec00000418ff */
[C---:B-1----:R-:W-:Y:S06]  /*4040*/  HMMA.16816.F32.BF16 R244, R4.reuse, R34, R120 ;  /* 0x0000002204f4723c */ /* 0x042fec0000041878 */
[----:B------:R-:W-:Y:S06]  /*4050*/  HMMA.16816.F32.BF16 R240, R4, R28, R112 ;  /* 0x0000001c04f0723c */ /* 0x000fec0000041870 */
[----:B------:R-:W-:Y:S01]  /*4060*/  HMMA.16816.F32.BF16 R248, R12, R38, RZ ;  /* 0x000000260cf8723c */ /* 0x000fe200000418ff */
[----:B------:R-:W-:Y:S05]  /*4070*/  LDSM.16.M88.4 R12, [R224+0x2000] ;  /* 0x00200000e00c783b */ /* 0x000fea0000000200 */
        /* <DEDUP_REMOVED lines=18> */
[----:B------:R-:W-:Y:S05]  /*41a0*/  LDSM.16.M88.4 R8, [R223] ;  /* 0x00000000df08783b */ /* 0x000fea0000000200 */
[----:B------:R-:W-:Y:S01]  /*41b0*/  HMMA.16816.F32.BF16 R56, R16, R28, R144 ;  /* 0x0000001c1038723c */ /* 0x000fe20000041890 */
[----:B------:R-:W-:-:S04]  /*41c0*/  VIADD R4, R135, 0x4000 ;  /* 0x0000400087047836 */ /* 0x000fc80000000000 */
[----:B------:R-:W-:Y:S01]  /*41d0*/  @P2 VIADD R226, R4, 0xffffffc0 ;  /* 0xffffffc004e22836 */ /* 0x000fe20000000000 */
[C---:B------:R-:W-:Y:S01]  /*41e0*/  HMMA.16816.F32.BF16 R52, R16.reuse, R30, R160 ;  /* 0x0000001e1034723c */ /* 0x040fe200000418a0 */
[----:B------:R-:W-:Y:S02]  /*41f0*/  LDSM.16.M88.4 R4, [R223+0x2000] ;  /* 0x00200000df04783b */ /* 0x000fe40000000200 */
[----:B------:R-:W-:Y:S02]  /*4200*/  IMAD.IADD R220, R0, 0x1, R226 ;  /* 0x0000000100dc7824 */ /* 0x000fe400078e02e2 */
[----:B------:R-:W1:Y:S01]  /*4210*/  LDSM.16.M88.4 R28, [R226] ;  /* 0x00000000e21c783b */ /* 0x000e620000000200 */
[C---:B------:R-:W-:Y:S03]  /*4220*/  HMMA.16816.F32.BF16 R44, R16.reuse, R24, R176 ;  /* 0x00000018102c723c */ /* 0x040fe600000418b0 */
[----:B------:R-:W-:Y:S03]  /*4230*/  LDSM.16.M88.4 R36, [R226+0x1000] ;  /* 0x00100000e224783b */ /* 0x000fe60000000200 */
[C---:B------:R-:W-:Y:S01]  /*4240*/  HMMA.16816.F32.BF16 R180, R16.reuse, R26, R180 ;  /* 0x0000001a10b4723c */ /* 0x040fe200000418b4 */
[----:B------:R-:W2:Y:S04]  /*4250*/  LDSM.16.M88.4 R24, [R226+0x800] ;  /* 0x00080000e218783b */ /* 0x000ea80000000200 */
[----:B------:R-:W3:Y:S01]  /*4260*/  LDSM.16.M88.4 R72, [R226+0x1800] ;  /* 0x00180000e248783b */ /* 0x000ee20000000200 */
[C---:B------:R-:W-:Y:S03]  /*4270*/  HMMA.16816.F32.BF16 R104, R16.reuse, R118, R104 ;  /* 0x000000761068723c */ /* 0x040fe60000041868 */
[----:B------:R-:W4:Y:S03]  /*4280*/  LDSM.16.M88.4 R92, [R226+0x2000] ;  /* 0x00200000e25c783b */ /* 0x000f260000000200 */
[C---:B------:R-:W-:Y:S01]  /*4290*/  HMMA.16816.F32.BF16 R60, R16.reuse, R32, R168 ;  /* 0x00000020103c723c */ /* 0x040fe200000418a8 */
[----:B------:R-:W5:Y:S04]  /*42a0*/  LDSM.16.M88.4 R100, [R226+0x2800] ;  /* 0x00280000e264783b */ /* 0x000f680000000200 */
[----:B------:R-:W5:Y:S01]  /*42b0*/  LDSM.16.M88.4 R108, [R226+0x3000] ;  /* 0x00300000e26c783b */ /* 0x000f620000000200 */
[C---:B------:R-:W-:Y:S03]  /*42c0*/  HMMA.16816.F32.BF16 R64, R16.reuse, R34, R164 ;  /* 0x000000221040723c */ /* 0x040fe600000418a4 */
[----:B------:R-:W5:Y:S03]  /*42d0*/  LDSM.16.M88.4 R128, [R226+0x3800] ;  /* 0x00380000e280783b */ /* 0x000f660000000200 */
[C---:B------:R-:W-:Y:S01]  /*42e0*/  HMMA.16816.F32.BF16 R172, R16.reuse, R20, R172 ;  /* 0x0000001410ac723c */ /* 0x040fe200000418ac */
[----:B------:R-:W-:Y:S05]  /*42f0*/  LDSM.16.M88.4 R32, [R220] ;  /* 0x00000000dc20783b */ /* 0x000fea0000000200 */
[----:B------:R-:W-:Y:S01]  /*4300*/  HMMA.16816.F32.BF16 R156, R16, R22, R156 ;  /* 0x00000016109c723c */ /* 0x000fe2000004189c */
[----:B------:R-:W5:Y:S01]  /*4310*/  LDSM.16.M88.4 R20, [R224] ;  /* 0x00000000e014783b */ /* 0x000f620000000200 */
[----:B------:R-:W-:-:S02]  /*4320*/  IMAD.MOV.U32 R252, RZ, RZ, R105 ;  /* 0x000000fffffc7224 */ /* 0x000fc400078e0069 */
[----:B------:R-:W-:Y:S02]  /*4330*/  IMAD.MOV.U32 R235, RZ, RZ, R106 ;  /* 0x000000ffffeb7224 */ /* 0x000fe400078e006a */
[----:B------:R-:W-:Y:S01]  /*4340*/  HMMA.16816.F32.BF16 R152, R16, R48, R152 ;  /* 0x000000301098723c */ /* 0x000fe20000041898 */
[----:B------:R-:W-:-:S05]  /*4350*/  IMAD.MOV.U32 R233, RZ, RZ, R107 ;  /* 0x000000ffffe97224 */ /* 0x000fca00078e006b */
[C---:B------:R-:W-:Y:S06]  /*4360*/  HMMA.16816.F32.BF16 R148, R16.reuse, R50, R148 ;  /* 0x000000321094723c */ /* 0x040fec0000041894 */
[C---:B------:R-:W-:Y:S06]  /*4370*/  HMMA.16816.F32.BF16 R184, R16.reuse, R68, R184 ;  /* 0x0000004410b8723c */ /* 0x040fec00000418b8 */
[C---:B------:R-:W-:Y:S06]  /*4380*/  HMMA.16816.F32.BF16 R192, R16.reuse, R70, R192 ;  /* 0x0000004610c0723c */ /* 0x040fec00000418c0 */
[C---:B------:R-:W-:Y:S06]  /*4390*/  HMMA.16816.F32.BF16 R208, R16.reuse, R116, R208 ;  /* 0x0000007410d0723c */ /* 0x040fec00000418d0 */
[C---:B------:R-:W-:Y:S06]  /*43a0*/  HMMA.16816.F32.BF16 R176, R16.reuse, R124, R40 ;  /* 0x0000007c10b0723c */ /* 0x040fec0000041828 */
[----:B------:R-:W-:Y:S01]  /*43b0*/  HMMA.16816.F32.BF16 R16, R16, R126, R248 ;  /* 0x0000007e1010723c */ /* 0x000fe200000418f8 */
[----:B------:R-:W-:-:S05]  /*43c0*/  IMAD.MOV.U32 R40, RZ, RZ, R104 ;  /* 0x000000ffff287224 */ /* 0x000fca00078e0068 */
[----:B-1----:R-:W-:Y:S01]  /*43d0*/  HMMA.16816.F32.BF16 R48, R4, R30, R244 ;  /* 0x0000001e0430723c */ /* 0x002fe200000418f4 */
[----:B------:R-:W-:-:S05]  /*43e0*/  IMAD.MOV.U32 R251, RZ, RZ, R40 ;  /* 0x000000fffffb7224 */ /* 0x000fca00078e0028 */
[C---:B------:R-:W-:Y:S06]  /*43f0*/  HMMA.16816.F32.BF16 R40, R4.reuse, R28, R204 ;  /* 0x0000001c0428723c */ /* 0x040fec00000418cc */
[----:B--2---:R-:W-:Y:S01]  /*4400*/  HMMA.16816.F32.BF16 R96, R4, R24, R240 ;  /* 0x000000180460723c */ /* 0x004fe200000418f0 */
[----:B------:R-:W-:-:S05]  /*4410*/  IMAD.MOV.U32 R206, RZ, RZ, R235 ;  /* 0x000000ffffce7224 */ /* 0x000fca00078e00eb */
[----:B------:R-:W-:Y:S01]  /*4420*/  IMAD.MOV.U32 R0, RZ, RZ, R16 ;  /* 0x000000ffff007224 */ /* 0x000fe200078e0010 */
[C---:B------:R-:W-:Y:S01]  /*4430*/  HMMA.16816.F32.BF16 R104, R4.reuse, R26, R236 ;  /* 0x0000001a0468723c */ /* 0x040fe200000418ec */
[----:B------:R-:W-:Y:S02]  /*4440*/  IMAD.MOV.U32 R250, RZ, RZ, R17 ;  /* 0x000000fffffa7224 */ /* 0x000fe400078e0011 */
[----:B------:R-:W-:Y:S02]  /*4450*/  IMAD.MOV.U32 R249, RZ, RZ, R18 ;  /* 0x000000fffff97224 */ /* 0x000fe400078e0012 */
[----:B------:R-:W-:Y:S01]  /*4460*/  IMAD.MOV.U32 R248, RZ, RZ, R19 ;  /* 0x000000fffff87224 */ /* 0x000fe200078e0013 */
[----:B------:R-:W-:Y:S01]  /*4470*/  HMMA.16816.F32.BF16 R116, R4, R36, R228 ;  /* 0x000000240474723c */ /* 0x000fe200000418e4 */
[----:B------:R-:W-:Y:S01]  /*4480*/  IMAD.MOV.U32 R207, RZ, RZ, R0 ;  /* 0x000000ffffcf7224 */ /* 0x000fe200078e0000 */
[----:B------:R-:W-:-:S04]  /*4490*/  LOP3.LUT R0, R133, 0xffffffe0, RZ, 0xc0, !PT ;  /* 0xffffffe085007812 */ /* 0x000fc800078ec0ff */
[----:B------:R-:W-:Y:S01]  /*44a0*/  HMMA.16816.F32.BF16 R16, R8, R28, R60 ;  /* 0x0000001c0810723c */ /* 0x000fe2000004183c */
[C---:B------:R-:W-:Y:S02]  /*44b0*/  IMAD.IADD R0, R134.reuse, 0x1, -R0 ;  /* 0x0000000186007824 */ /* 0x040fe400078e0a00 */
[----:B------:R-:W-:Y:S02]  /*44c0*/  IMAD.MOV.U32 R230, RZ, RZ, R249 ;  /* 0x000000ffffe67224 */ /* 0x000fe400078e00f9 */
[----:B------:R-:W-:Y:S01]  /*44d0*/  IMAD.SHL.U32 R134, R134, 0x2, RZ ;  /* 0x0000000286867824 */ /* 0x000fe200078e00ff */
[C---:B------:R-:W-:Y:S01]  /*44e0*/  HMMA.16816.F32.BF16 R124, R4.reuse, R38, R216 ;  /* 0x00000026047c723c */ /* 0x040fe200000418d8 */
[----:B------:R-:W-:Y:S02]  /*44f0*/  IMAD.MOV.U32 R228, RZ, RZ, R207 ;  /* 0x000000ffffe47224 */ /* 0x000fe400078e00cf */
[----:B------:R-:W-:Y:S01]  /*4500*/  IMAD.MOV.U32 R207, RZ, RZ, R233 ;  /* 0x000000ffffcf7224 */ /* 0x000fe200078e00e9 */
[----:B------:R-:W-:Y:S01]  /*4510*/  LOP3.LUT R205, R134, 0x6, RZ, 0xc0, !PT ;  /* 0x0000000686cd7812 */ /* 0x000fe200078ec0ff */
[----:B------:R-:W-:Y:S01]  /*4520*/  IMAD.MOV.U32 R229, RZ, RZ, R250 ;  /* 0x000000ffffe57224 */ /* 0x000fe200078e00fa */
[----:B---3--:R-:W-:Y:S01]  /*4530*/  HMMA.16816.F32.BF16 R136, R4, R72, R212 ;  /* 0x000000480488723c */ /* 0x008fe200000418d4 */
[----:B------:R-:W-:-:S05]  /*4540*/  IMAD.MOV.U32 R231, RZ, RZ, R248 ;  /* 0x000000ffffe77224 */ /* 0x000fca00078e00f8 */
[C---:B------:R-:W-:Y:S06]  /*4550*/  HMMA.16816.F32.BF16 R200, R4.reuse, R74, R200 ;  /* 0x0000004a04c8723c */ /* 0x040fec00000418c8 */
[C---:B----4-:R-:W-:Y:S06]  /*4560*/  HMMA.16816.F32.BF16 R196, R4.reuse, R92, R196 ;  /* 0x0000005c04c4723c */ /* 0x050fec00000418c4 */
[C---:B------:R-:W-:Y:S06]  /*4570*/  HMMA.16816.F32.BF16 R188, R4.reuse, R94, R188 ;  /* 0x0000005e04bc723c */ /* 0x040fec00000418bc */
[C---:B-----5:R-:W-:Y:S06]  /*4580*/  HMMA.16816.F32.BF16 R120, R4.reuse, R100, R120 ;  /* 0x000000640478723c */ /* 0x060fec0000041878 */
[C---:B------:R-:W-:Y:S06]  /*4590*/  HMMA.16816.F32.BF16 R140, R4.reuse, R102, R112 ;  /* 0x00000066048c723c */ /* 0x040fec0000041870 */
[C---:B------:R-:W-:Y:S06]  /*45a0*/  HMMA.16816.F32.BF16 R144, R4.reuse, R108, R88 ;  /* 0x0000006c0490723c */ /* 0x040fec0000041858 */
[C---:B------:R-:W-:Y:S06]  /*45b0*/  HMMA.16816.F32.BF16 R160, R4.reuse, R128, R80 ;  /* 0x0000008004a0723c */ /* 0x040fec0000041850 */
[C---:B------:R-:W-:Y:S06]  /*45c0*/  HMMA.16816.F32.BF16 R164, R4.reuse, R110, R84 ;  /* 0x0000006e04a4723c */ /* 0x040fec0000041854 */
[----:B------:R-:W-:Y:S06]  /*45d0*/  HMMA.16816.F32.BF16 R168, R4, R130, R76 ;  /* 0x0000008204a8723c */ /* 0x000fec000004184c */
[C---:B------:R-:W-:Y:S01]  /*45e0*/  HMMA.16816.F32.BF16 R56, R8.reuse, R24, R56 ;  /* 0x000000180838723c */ /* 0x040fe20000041838 */
[----:B------:R-:W-:Y:S01]  /*45f0*/  SHF.R.S32.HI R4, RZ, 0x1f, R0 ;  /* 0x0000001fff047819 */ /* 0x000fe20000011400 */
[----:B------:R-:W-:Y:S01]  /*4600*/  IMAD.U32 R6, RZ, RZ, UR6 ;  /* 0x00000006ff067e24 */ /* 0x000fe2000f8e00ff */
[----:B------:R-:W-:Y:S01]  /*4610*/  LEA R5, R132, UR24, 0x4 ;  /* 0x0000001884057c11 */ /* 0x000fe2000f8e20ff */
[----:B------:R-:W-:Y:S01]  /*4620*/  IMAD.U32 R7, RZ, RZ, UR6 ;  /* 0x00000006ff077e24 */ /* 0x000fe2000f8e00ff */
[----:B------:R-:W-:Y:S01]  /*4630*/  LEA.HI R4, R4, R0, RZ, 0x2 ;  /* 0x0000000004047211 */ /* 0x000fe200078f10ff */
[----:B------:R-:W-:Y:S01]  /*4640*/  HMMA.16816.F32.BF16 R60, R8, R26, R52 ;  /* 0x0000001a083c723c */ /* 0x000fe20000041834 */
[----:B------:R-:W-:-:S02]  /*4650*/  IMAD.U32 R0, RZ, RZ, UR21 ;  /* 0x00000015ff007e24 */ /* 0x000fc4000f8e00ff */
[----:B------:R-:W-:Y:S02]  /*4660*/  SHF.R.S32.HI R204, RZ, 0x2, R4 ;  /* 0x00000002ffcc7819 */ /* 0x000fe40000011404 */
[----:B------:R-:W-:Y:S01]  /*4670*/  IMAD R0, R0, 0x80, R205 ;  /* 0x0000008000007824 */ /* 0x000fe200078e02cd */
[----:B------:R-:W-:Y:S01]  /*4680*/  HMMA.16816.F32.BF16 R24, R20, R32, R16 ;  /* 0x000000201418723c */ /* 0x000fe20000041810 */
[----:B------:R-:W-:Y:S01]  /*4690*/  IMAD.MOV.U32 R205, RZ, RZ, R252 ;  /* 0x000000ffffcd7224 */ /* 0x000fe200078e00fc */
[----:B------:R1:W-:Y:S01]  /*46a0*/  STL [R1+0x100], R204 ;  /* 0x000100cc01007387 */ /* 0x0003e20000100800 */
[----:B------:R-:W-:Y:S02]  /*46b0*/  IMAD.IADD R5, R204, 0x1, R5 ;  /* 0x00000001cc057824 */ /* 0x000fe400078e0205 */
[----:B------:R-:W-:Y:S01]  /*46c0*/  VIADD R4, R0, 0x1 ;  /* 0x0000000100047836 */ /* 0x000fe20000000000 */
[----:B------:R-:W-:Y:S01]  /*46d0*/  HMMA.16816.F32.BF16 R64, R8, R30, R64 ;  /* 0x0000001e0840723c */ /* 0x000fe20000041840 */
[----:B------:R-:W-:Y:S01]  /*46e0*/  IMAD.U32 R16, RZ, RZ, UR6 ;  /* 0x00000006ff107e24 */ /* 0x000fe2000f8e00ff */
[--C-:B------:R-:W-:Y:S01]  /*46f0*/  IADD3 R18, R6, 0x48, R5.reuse ;  /* 0x0000004806127810 */ /* 0x100fe20007ffe005 */
[----:B------:R-:W-:Y:S01]  /*4700*/  IMAD.U32 R17, RZ, RZ, UR6 ;  /* 0x00000006ff117e24 */ /* 0x000fe2000f8e00ff */
[C---:B------:R-:W-:Y:S01]  /*4710*/  VIADDMNMX R241, R5.reuse, UR23, RZ, !PT ;  /* 0x0000001705f17c46 */ /* 0x040fe2000f8001ff */
[C---:B------:R-:W-:Y:S01]  /*4720*/  VIADD R6, R5.reuse, 0x8 ;  /* 0x0000000805067836 */ /* 0x040fe20000000000 */
[C---:B------:R-:W-:Y:S01]  /*4730*/  VIADDMNMX R249, R5.reuse, R16, UR25, PT ;  /* 0x0000001905f97e46 */ /* 0x040fe2000b800110 */
[----:B------:R-:W-:Y:S01]  /*4740*/  VIADD R16, R5, 0x40 ;  /* 0x0000004005107836 */ /* 0x000fe20000000000 */
[----:B------:R-:W-:Y:S01]  /*4750*/  IADD3 R17, R17, 0x8, R5 ;  /* 0x0000000811117810 */ /* 0x000fe20007ffe005 */
[----:B------:R-:W-:Y:S01]  /*4760*/  HMMA.16816.F32.BF16 R40, R12, R32, R40 ;  /* 0x000000200c28723c */ /* 0x000fe20000041828 */
[----:B------:R-:W-:-:S02]  /*4770*/  VIMNMX R243, R18, UR25, PT ;  /* 0x0000001912f37c48 */ /* 0x000fc4000bfe0100 */
[----:B------:R-:W-:Y:S02]  /*4780*/  VIMNMX R245, R17, UR25, PT ;  /* 0x0000001911f57c48 */ /* 0x000fe4000bfe0100 */
[----:B------:R-:W-:Y:S01]  /*4790*/  VIADDMNMX R237, R16, UR23, RZ, !PT ;  /* 0x0000001710ed7c46 */ /* 0x000fe2000f8001ff */
[----:B------:R-:W-:Y:S01]  /*47a0*/  HMMA.16816.F32.BF16 R28, R12, R34, R48 ;  /* 0x000000220c1c723c */ /* 0x000fe20000041830 */
[----:B------:R-:W2:Y:S01]  /*47b0*/  LDSM.16.M88.4 R16, [R220+0x800] ;  /* 0x00080000dc10783b */ /* 0x000ea20000000200 */
[-C--:B------:R-:W-:Y:S02]  /*47c0*/  ISETP.GE.AND P0, PT, R0, R249.reuse, PT ;  /* 0x000000f90000720c */ /* 0x080fe40003f06270 */
[----:B------:R-:W-:Y:S01]  /*47d0*/  IADD3 R7, R7, 0x40, R5 ;  /* 0x0000004007077810 */ /* 0x000fe20007ffe005 */
[----:B------:R-:W-:Y:S01]  /*47e0*/  VIADD R5, R5, 0x48 ;  /* 0x0000004805057836 */ /* 0x000fe20000000000 */
[----:B------:R-:W-:Y:S01]  /*47f0*/  VIADDMNMX R239, R6, UR23, RZ, !PT ;  /* 0x0000001706ef7c46 */ /* 0x000fe2000f8001ff */
[----:B------:R-:W-:Y:S01]  /*4800*/  HMMA.16816.F32.BF16 R68, R8, R36, R44 ;  /* 0x000000240844723c */ /* 0x000fe2000004182c */
[C---:B------:R-:W-:Y:S01]  /*4810*/  ISETP.GE.AND P6, PT, R4.reuse, R249, PT ;  /* 0x000000f90400720c */ /* 0x040fe20003fc6270 */
[----:B-1----:R-:W-:Y:S01]  /*4820*/  IMAD.MOV.U32 R204, RZ, RZ, R251 ;  /* 0x000000ffffcc7224 */ /* 0x002fe200078e00fb */
[-C--:B------:R-:W-:Y:S01]  /*4830*/  ISETP.GE.AND P4, PT, R4, R245.reuse, PT ;  /* 0x000000f50400720c */ /* 0x080fe20003f86270 */
[C---:B------:R-:W-:Y:S01]  /*4840*/  VIADD R6, R0.reuse, 0x50 ;  /* 0x0000005000067836 */ /* 0x040fe20000000000 */
[C---:B------:R-:W-:Y:S01]  /*4850*/  ISETP.GE.AND P5, PT, R0.reuse, R245, PT ;  /* 0x000000f50000720c */ /* 0x040fe20003fa6270 */
[----:B------:R-:W-:Y:S01]  /*4860*/  HMMA.16816.F32.BF16 R32, R20, R34, R64 ;  /* 0x000000221420723c */ /* 0x000fe20000041840 */
[----:B------:R-:W-:-:S02]  /*4870*/  ISETP.LT.OR P0, PT, R0, R241, P0 ;  /* 0x000000f10000720c */ /* 0x000fc40000701670 */
[----:B------:R-:W-:Y:S02]  /*4880*/  VIMNMX R247, R7, UR25, PT ;  /* 0x0000001907f77c48 */ /* 0x000fe4000bfe0100 */
[C---:B------:R-:W-:Y:S01]  /*4890*/  ISETP.LT.OR P6, PT, R4.reuse, R241, P6 ;  /* 0x000000f10400720c */ /* 0x040fe200037c1670 */
[C---:B------:R-:W-:Y:S01]  /*48a0*/  HMMA.16816.F32.BF16 R52, R8.reuse, R38, R180 ;  /* 0x000000260834723c */ /* 0x040fe200000418b4 */
[-C--:B------:R-:W-:Y:S02]  /*48b0*/  ISETP.LT.OR P4, PT, R4, R239.reuse, P4 ;  /* 0x000000ef0400720c */ /* 0x080fe40002781670 */
[----:B------:R-:W-:Y:S02]  /*48c0*/  ISETP.LT.OR P5, PT, R0, R239, P5 ;  /* 0x000000ef0000720c */ /* 0x000fe40002fa1670 */
[----:B------:R-:W-:Y:S01]  /*48d0*/  FSEL R80, R24, -INF , !P0 ;  /* 0xff80000018507808 */ /* 0x000fe20004000000 */
[----:B------:R-:W-:Y:S01]  /*48e0*/  HMMA.16816.F32.BF16 R48, R8, R72, R172 ;  /* 0x000000480830723c */ /* 0x000fe200000418ac */
[----:B------:R-:W-:Y:S01]  /*48f0*/  VIADDMNMX R235, R5, UR23, RZ, !PT ;  /* 0x0000001705eb7c46 */ /* 0x000fe2000f8001ff */
[----:B------:R-:W-:Y:S01]  /*4900*/  VIADD R5, R0, 0x9 ;  /* 0x0000000900057836 */ /* 0x000fe20000000000 */
[----:B------:R-:W-:-:S02]  /*4910*/  ISETP.GE.AND P3, PT, R4, R247, PT ;  /* 0x000000f70400720c */ /* 0x000fc40003f66270 */
[----:B------:R-:W-:Y:S01]  /*4920*/  ISETP.GE.AND P2, PT, R4, R243, PT ;  /* 0x000000f30400720c */ /* 0x000fe20003f46270 */
[----:B------:R-:W-:Y:S01]  /*4930*/  HMMA.16816.F32.BF16 R72, R8, R74, R156 ;  /* 0x0000004a0848723c */ /* 0x000fe2000004189c */
[C---:B------:R-:W-:Y:S02]  /*4940*/  ISETP.GE.AND P1, PT, R0.reuse, R247, PT ;  /* 0x000000f70000720c */ /* 0x040fe40003f26270 */
[----:B------:R-:W-:Y:S02]  /*4950*/  ISETP.GE.AND P0, PT, R0, R243, PT ;  /* 0x000000f30000720c */ /* 0x000fe40003f06270 */
[----:B------:R-:W-:Y:S02]  /*4960*/  FSEL R88, R26, -INF , !P5 ;  /* 0xff8000001a587808 */ /* 0x000fe40006800000 */
[----:B------:R-:W-:Y:S02]  /*4970*/  FSEL R77, R25, -INF , !P6 ;  /* 0xff800000194d7808 */ /* 0x000fe40007000000 */
[----:B------:R-:W-:Y:S01]  /*4980*/  FSEL R86, R27, -INF , !P4 ;  /* 0xff8000001b567808 */ /* 0x000fe20006000000 */
[----:B--2---:R-:W-:Y:S01]  /*4990*/  HMMA.16816.F32.BF16 R36, R12, R16, R96 ;  /* 0x000000100c24723c */ /* 0x004fe20000041860 */
[----:B------:R-:W1:Y:S01]  /*49a0*/  LDSM.16.M88.4 R24, [R220+0x1000] ;  /* 0x00100000dc18783b */ /* 0x000e620000000200 */
[----:B------:R-:W-:-:S02]  /*49b0*/  ISETP.LT.OR P3, PT, R4, R237, P3 ;  /* 0x000000ed0400720c */ /* 0x000fc40001f61670 */
[----:B------:R-:W-:Y:S01]  /*49c0*/  ISETP.LT.OR P2, PT, R4, R235, P2 ;  /* 0x000000eb0400720c */ /* 0x000fe20001741670 */
[C---:B------:R-:W-:Y:S01]  /*49d0*/  VIADD R4, R0.reuse, 0x8 ;  /* 0x0000000800047836 */ /* 0x040fe20000000000 */
[C---:B------:R-:W-:Y:S01]  /*49e0*/  ISETP.LT.OR P1, PT, R0.reuse, R237, P1 ;  /* 0x000000ed0000720c */ /* 0x040fe20000f21670 */
[----:B------:R-:W-:Y:S01]  /*49f0*/  HMMA.16816.F32.BF16 R44, R20, R18, R60 ;  /* 0x00000012142c723c */ /* 0x000fe2000004183c */
[----:B------:R-:W-:Y:S02]  /*4a00*/  ISETP.LT.OR P0, PT, R0, R235, P0 ;  /* 0x000000eb0000720c */ /* 0x000fe40000701670 */
[----:B------:R-:W-:Y:S02]  /*4a10*/  FSEL R90, R40, -INF , !P1 ;  /* 0xff800000285a7808 */ /* 0x000fe40004800000 */
[----:B------:R-:W-:Y:S01]  /*4a20*/  FSEL R113, R42, -INF , !P0 ;  /* 0xff8000002a717808 */ /* 0x000fe20004000000 */
[----:B------:R-:W-:Y:S01]  /*4a30*/  HMMA.16816.F32.BF16 R60, R8, R92, R152 ;  /* 0x0000005c083c723c */ /* 0x000fe20000041898 */
[----:B------:R-:W-:-:S02]  /*4a40*/  FSEL R89, R41, -INF , !P3 ;  /* 0xff80000029597808 */ /* 0x000fc40005800000 */
[----:B------:R-:W-:Y:S02]  /*4a50*/  FSEL R112, R43, -INF , !P2 ;  /* 0xff8000002b707808 */ /* 0x000fe40005000000 */
[C---:B------:R-:W-:Y:S01]  /*4a60*/  ISETP.GE.AND P5, PT, R4.reuse, R249, PT ;  /* 0x000000f90400720c */ /* 0x040fe20003fa6270 */
[----:B------:R-:W-:Y:S01]  /*4a70*/  HMMA.16816.F32.BF16 R40, R20, R16, R56 ;  /* 0x000000101428723c */ /* 0x000fe20000041838 */
[C---:B------:R-:W-:Y:S02]  /*4a80*/  ISETP.GE.AND P1, PT, R4.reuse, R245, PT ;  /* 0x000000f50400720c */ /* 0x040fe40003f26270 */
[C---:B------:R-:W-:Y:S02]  /*4a90*/  ISETP.GE.AND P0, PT, R4.reuse, R247, PT ;  /* 0x000000f70400720c */ /* 0x040fe40003f06270 */
[C---:B------:R-:W-:Y:S01]  /*4aa0*/  ISETP.GE.AND P3, PT, R4.reuse, R243, PT ;  /* 0x000000f30400720c */ /* 0x040fe20003f66270 */
[----:B------:R-:W-:Y:S01]  /*4ab0*/  HMMA.16816.F32.BF16 R56, R8, R102, R192 ;  /* 0x000000660838723c */ /* 0x000fe200000418c0 */
[----:B------:R-:W-:-:S02]  /*4ac0*/  ISETP.LT.OR P5, PT, R4, R241, P5 ;  /* 0x000000f10400720c */ /* 0x000fc40002fa1670 */
[C---:B------:R-:W-:Y:S02]  /*4ad0*/  ISETP.LT.OR P1, PT, R4.reuse, R239, P1 ;  /* 0x000000ef0400720c */ /* 0x040fe40000f21670 */
[C---:B------:R-:W-:Y:S02]  /*4ae0*/  ISETP.LT.OR P0, PT, R4.reuse, R237, P0 ;  /* 0x000000ed0400720c */ /* 0x040fe40000701670 */
[----:B------:R-:W-:Y:S01]  /*4af0*/  ISETP.LT.OR P3, PT, R4, R235, P3 ;  /* 0x000000eb0400720c */ /* 0x000fe20001f61670 */
[----:B------:R-:W-:Y:S01]  /*4b00*/  VIADD R4, R0, 0x10 ;  /* 0x0000001000047836 */ /* 0x000fe20000000000 */
[----:B------:R-:W-:Y:S02]  /*4b10*/  FSEL R83, R32, -INF , !P5 ;  /* 0xff80000020537808 */ /* 0x000fe40006800000 */
[----:B------:R-:W-:Y:S02]  /*4b20*/  FSEL R115, R34, -INF , !P1 ;  /* 0xff80000022737808 */ /* 0x000fe40004800000 */
[----:B------:R-:W-:-:S02]  /*4b30*/  ISETP.GE.AND P5, PT, R5, R247, PT ;  /* 0x000000f70500720c */ /* 0x000fc40003fa6270 */
[C---:B------:R-:W-:Y:S02]  /*4b40*/  ISETP.GE.AND P1, PT, R5.reuse, R243, PT ;  /* 0x000000f30500720c */ /* 0x040fe40003f26270 */
[C---:B------:R-:W-:Y:S02]  /*4b50*/  ISETP.GE.AND P6, PT, R5.reuse, R249, PT ;  /* 0x000000f90500720c */ /* 0x040fe40003fc6270 */
[C---:B------:R-:W-:Y:S02]  /*4b60*/  ISETP.GE.AND P4, PT, R5.reuse, R245, PT ;  /* 0x000000f50500720c */ /* 0x040fe40003f86270 */
[----:B------:R-:W-:Y:S02]  /*4b70*/  ISETP.GE.AND P2, PT, R4, R249, PT ;  /* 0x000000f90400720c */ /* 0x000fe40003f46270 */
[C---:B------:R-:W-:Y:S02]  /*4b80*/  ISETP.LT.OR P5, PT, R5.reuse, R237, P5 ;  /* 0x000000ed0500720c */ /* 0x040fe40002fa1670 */
[----:B------:R-:W-:-:S02]  /*4b90*/  ISETP.LT.OR P1, PT, R5, R235, P1 ;  /* 0x000000eb0500720c */ /* 0x000fc40000f21670 */
[C---:B------:R-:W-:Y:S02]  /*4ba0*/  ISETP.LT.OR P6, PT, R5.reuse, R241, P6 ;  /* 0x000000f10500720c */ /* 0x040fe400037c1670 */
[----:B------:R-:W-:Y:S01]  /*4bb0*/  ISETP.LT.OR P4, PT, R5, R239, P4 ;  /* 0x000000ef0500720c */ /* 0x000fe20002781670 */
[----:B------:R-:W-:Y:S01]  /*4bc0*/  VIADD R5, R0, 0x11 ;  /* 0x0000001100057836 */ /* 0x000fe20000000000 */
[----:B------:R-:W-:Y:S02]  /*4bd0*/  ISETP.LT.OR P2, PT, R4, R241, P2 ;  /* 0x000000f10400720c */ /* 0x000fe40001741670 */
[----:B------:R-:W-:Y:S02]  /*4be0*/  FSEL R85, R28, -INF , !P0 ;  /* 0xff8000001c557808 */ /* 0x000fe40004000000 */
[----:B------:R-:W-:Y:S02]  /*4bf0*/  FSEL R98, R30, -INF , !P3 ;  /* 0xff8000001e627808 */ /* 0x000fe40005800000 */
[----:B------:R-:W-:-:S02]  /*4c00*/  FSEL R84, R29, -INF , !P5 ;  /* 0xff8000001d547808 */ /* 0x000fc40006800000 */
[----:B------:R-:W-:Y:S02]  /*4c10*/  FSEL R97, R31, -INF , !P1 ;  /* 0xff8000001f617808 */ /* 0x000fe40004800000 */
[----:B------:R-:W-:Y:S01]  /*4c20*/  HMMA.16816.F32.BF16 R28, R12, R18, R104 ;  /* 0x000000120c1c723c */ /* 0x000fe20000041868 */
[----:B------:R-:W2:Y:S01]  /*4c30*/  LDSM.16.M88.4 R16, [R220+0x1800] ;  /* 0x00180000dc10783b */ /* 0x000ea20000000200 */
[----:B------:R-:W-:Y:S02]  /*4c40*/  FSEL R114, R35, -INF , !P4 ;  /* 0xff80000023727808 */ /* 0x000fe40006000000 */
[----:B------:R-:W-:Y:S02]  /*4c50*/  FSEL R67, R40, -INF , !P2 ;  /* 0xff80000028437808 */ /* 0x000fe40005000000 */
[C---:B------:R-:W-:Y:S02]  /*4c60*/  ISETP.GE.AND P3, PT, R4.reuse, R247, PT ;  /* 0x000000f70400720c */ /* 0x040fe40003f66270 */
[----:B------:R-:W-:-:S02]  /*4c70*/  ISETP.GE.AND P5, PT, R4, R243, PT ;  /* 0x000000f30400720c */ /* 0x000fc40003fa6270 */
[C---:B------:R-:W-:Y:S02]  /*4c80*/  ISETP.GE.AND P4, PT, R5.reuse, R247, PT ;  /* 0x000000f70500720c */ /* 0x040fe40003f86270 */
[C---:B------:R-:W-:Y:S02]  /*4c90*/  ISETP.GE.AND P2, PT, R5.reuse, R243, PT ;  /* 0x000000f30500720c */ /* 0x040fe40003f46270 */
[C---:B------:R-:W-:Y:S02]  /*4ca0*/  ISETP.GE.AND P0, PT, R4.reuse, R245, PT ;  /* 0x000000f50400720c */ /* 0x040fe40003f06270 */
[C---:B------:R-:W-:Y:S02]  /*4cb0*/  ISETP.LT.OR P3, PT, R4.reuse, R237, P3 ;  /* 0x000000ed0400720c */ /* 0x040fe40001f61670 */
[----:B------:R-:W-:Y:S02]  /*4cc0*/  ISETP.LT.OR P5, PT, R4, R235, P5 ;  /* 0x000000eb0400720c */ /* 0x000fe40002fa1670 */
[----:B------:R-:W-:-:S02]  /*4cd0*/  ISETP.LT.OR P4, PT, R5, R237, P4 ;  /* 0x000000ed0500720c */ /* 0x000fc40002781670 */
[----:B------:R-:W-:Y:S02]  /*4ce0*/  ISETP.LT.OR P2, PT, R5, R235, P2 ;  /* 0x000000eb0500720c */ /* 0x000fe40001741670 */
[----:B------:R-:W-:Y:S02]  /*4cf0*/  FSEL R76, R33, -INF , !P6 ;  /* 0xff800000214c7808 */ /* 0x000fe40007000000 */
[C---:B------:R-:W-:Y:S01]  /*4d00*/  ISETP.GE.AND P1, PT, R5.reuse, R249, PT ;  /* 0x000000f90500720c */ /* 0x040fe20003f26270 */
[----:B-1----:R-:W-:Y:S01]  /*4d10*/  HMMA.16816.F32.BF16 R32, R12, R24, R116 ;  /* 0x000000180c20723c */ /* 0x002fe20000041874 */
[----:B------:R-:W-:Y:S02]  /*4d20*/  ISETP.GE.AND P6, PT, R5, R245, PT ;  /* 0x000000f50500720c */ /* 0x000fe40003fc6270 */
[----:B------:R-:W-:Y:S01]  /*4d30*/  ISETP.LT.OR P0, PT, R4, R239, P0 ;  /* 0x000000ef0400720c */ /* 0x000fe20000701670 */
[----:B------:R-:W-:Y:S01]  /*4d40*/  VIADD R4, R0, 0x18 ;  /* 0x0000001800047836 */ /* 0x000fe20000000000 */
[----:B------:R-:W-:-:S02]  /*4d50*/  FSEL R79, R36, -INF , !P3 ;  /* 0xff800000244f7808 */ /* 0x000fc40005800000 */
[----:B------:R-:W-:Y:S02]  /*4d60*/  FSEL R96, R38, -INF , !P5 ;  /* 0xff80000026607808 */ /* 0x000fe40006800000 */
[----:B------:R-:W-:Y:S02]  /*4d70*/  FSEL R78, R37, -INF , !P4 ;  /* 0xff800000254e7808 */ /* 0x000fe40006000000 */
[----:B------:R-:W-:Y:S02]  /*4d80*/  FSEL R91, R39, -INF , !P2 ;  /* 0xff800000275b7808 */ /* 0x000fe40005000000 */
[----:B------:R-:W-:Y:S01]  /*4d90*/  HMMA.16816.F32.BF16 R36, R20, R24, R68 ;  /* 0x000000181424723c */ /* 0x000fe20000041844 */
[C---:B------:R-:W-:Y:S02]  /*4da0*/  ISETP.LT.OR P1, PT, R5.reuse, R241, P1 ;  /* 0x000000f10500720c */ /* 0x040fe40000f21670 */
[----:B------:R-:W-:Y:S01]  /*4db0*/  ISETP.LT.OR P6, PT, R5, R239, P6 ;  /* 0x000000ef0500720c */ /* 0x000fe200037c1670 */
[----:B------:R-:W-:Y:S01]  /*4dc0*/  VIADD R5, R0, 0x19 ;  /* 0x0000001900057836 */ /* 0x000fe20000000000 */
[----:B------:R-:W-:-:S02]  /*4dd0*/  FSEL R106, R42, -INF , !P0 ;  /* 0xff8000002a6a7808 */ /* 0x000fc40004000000 */
[C---:B------:R-:W-:Y:S02]  /*4de0*/  ISETP.GE.AND P0, PT, R4.reuse, R249, PT ;  /* 0x000000f90400720c */ /* 0x040fe40003f06270 */
[----:B------:R-:W-:Y:S02]  /*4df0*/  FSEL R66, R41, -INF , !P1 ;  /* 0xff80000029427808 */ /* 0x000fe40004800000 */
[C---:B------:R-:W-:Y:S02]  /*4e00*/  ISETP.GE.AND P3, PT, R4.reuse, R245, PT ;  /* 0x000000f50400720c */ /* 0x040fe40003f66270 */
[C---:B------:R-:W-:Y:S02]  /*4e10*/  ISETP.GE.AND P5, PT, R4.reuse, R247, PT ;  /* 0x000000f70400720c */ /* 0x040fe40003fa6270 */
[----:B------:R-:W-:Y:S02]  /*4e20*/  ISETP.GE.AND P1, PT, R4, R243, PT ;  /* 0x000000f30400720c */ /* 0x000fe40003f26270 */
[----:B------:R-:W-:-:S02]  /*4e30*/  FSEL R99, R43, -INF , !P6 ;  /* 0xff8000002b637808 */ /* 0x000fc40007000000 */
[C---:B------:R-:W-:Y:S01]  /*4e40*/  ISETP.GE.AND P6, PT, R5.reuse, R249, PT ;  /* 0x000000f90500720c */ /* 0x040fe20003fc6270 */
[----:B--2---:R-:W-:Y:S01]  /*4e50*/  HMMA.16816.F32.BF16 R40, R20, R16, R48 ;  /* 0x000000101428723c */ /* 0x004fe20000041830 */
[C---:B------:R-:W-:Y:S02]  /*4e60*/  ISETP.GE.AND P4, PT, R5.reuse, R245, PT ;  /* 0x000000f50500720c */ /* 0x040fe40003f86270 */
[C---:B------:R-:W-:Y:S02]  /*4e70*/  ISETP.LT.OR P0, PT, R4.reuse, R241, P0 ;  /* 0x000000f10400720c */ /* 0x040fe40000701670 */
[C---:B------:R-:W-:Y:S01]  /*4e80*/  ISETP.LT.OR P3, PT, R4.reuse, R239, P3 ;  /* 0x000000ef0400720c */ /* 0x040fe20001f61670 */
[----:B------:R-:W-:Y:S01]  /*4e90*/  HMMA.16816.F32.BF16 R48, R8, R100, R184 ;  /* 0x000000640830723c */ /* 0x000fe200000418b8 */
[C---:B------:R-:W-:Y:S02]  /*4ea0*/  ISETP.LT.OR P5, PT, R4.reuse, R237, P5 ;  /* 0x000000ed0400720c */ /* 0x040fe40002fa1670 */
[----:B------:R-:W-:Y:S01]  /*4eb0*/  ISETP.LT.OR P1, PT, R4, R235, P1 ;  /* 0x000000eb0400720c */ /* 0x000fe20000f21670 */
[----:B------:R-:W-:Y:S01]  /*4ec0*/  VIADD R4, R0, 0x20 ;  /* 0x0000002000047836 */ /* 0x000fe20000000000 */
[----:B------:R-:W-:-:S02]  /*4ed0*/  ISETP.LT.OR P6, PT, R5, R241, P6 ;  /* 0x000000f10500720c */ /* 0x000fc400037c1670 */
[C---:B------:R-:W-:Y:S02]  /*4ee0*/  ISETP.LT.OR P4, PT, R5.reuse, R239, P4 ;  /* 0x000000ef0500720c */ /* 0x040fe40002781670 */
[----:B------:R-:W-:Y:S02]  /*4ef0*/  FSEL R65, R44, -INF , !P0 ;  /* 0xff8000002c417808 */ /* 0x000fe40004000000 */
[C---:B------:R-:W-:Y:S02]  /*4f00*/  ISETP.GE.AND P2, PT, R5.reuse, R247, PT ;  /* 0x000000f70500720c */ /* 0x040fe40003f46270 */
[----:B------:R-:W-:Y:S02]  /*4f10*/  ISETP.GE.AND P0, PT, R5, R243, PT ;  /* 0x000000f30500720c */ /* 0x000fe40003f06270 */
[----:B------:R-:W-:Y:S02]  /*4f20*/  FSEL R105, R46, -INF , !P3 ;  /* 0xff8000002e697808 */ /* 0x000fe40005800000 */
[----:B------:R-:W-:-:S02]  /*4f30*/  FSEL R64, R45, -INF , !P6 ;  /* 0xff8000002d407808 */ /* 0x000fc40007000000 */
[----:B------:R-:W-:Y:S02]  /*4f40*/  FSEL R104, R47, -INF , !P4 ;  /* 0xff8000002f687808 */ /* 0x000fe40006000000 */
[----:B------:R-:W-:Y:S01]  /*4f50*/  ISETP.GE.AND P3, PT, R4, R249, PT ;  /* 0x000000f90400720c */ /* 0x000fe20003f66270 */
[----:B------:R-:W-:Y:S01]  /*4f60*/  HMMA.16816.F32.BF16 R44, R20, R26, R52 ;  /* 0x0000001a142c723c */ /* 0x000fe20000041834 */
[C---:B------:R-:W-:Y:S02]  /*4f70*/  ISETP.LT.OR P2, PT, R5.reuse, R237, P2 ;  /* 0x000000ed0500720c */ /* 0x040fe40001741670 */
[----:B------:R-:W-:Y:S01]  /*4f80*/  ISETP.LT.OR P0, PT, R5, R235, P0 ;  /* 0x000000eb0500720c */ /* 0x000fe20000701670 */
[----:B------:R-:W-:Y:S01]  /*4f90*/  VIADD R5, R0, 0x21 ;  /* 0x0000002100057836 */ /* 0x000fe20000000000 */
[----:B------:R-:W-:Y:S01]  /*4fa0*/  ISETP.LT.OR P3, PT, R4, R241, P3 ;  /* 0x000000f10400720c */ /* 0x000fe20001f61670 */
[----:B------:R-:W-:Y:S01]  /*4fb0*/  HMMA.16816.F32.BF16 R52, R8, R94, R148 ;  /* 0x0000005e0834723c */ /* 0x000fe20000041894 */
[----:B------:R-:W-:-:S02]  /*4fc0*/  FSEL R82, R28, -INF , !P5 ;  /* 0xff8000001c527808 */ /* 0x000fc40006800000 */
[----:B------:R-:W-:Y:S02]  /*4fd0*/  FSEL R87, R30, -INF , !P1 ;  /* 0xff8000001e577808 */ /* 0x000fe40004800000 */
[----:B------:R-:W-:Y:S02]  /*4fe0*/  FSEL R81, R29, -INF , !P2 ;  /* 0xff8000001d517808 */ /* 0x000fe40005000000 */
[----:B------:R-:W-:Y:S02]  /*4ff0*/  FSEL R92, R31, -INF , !P0 ;  /* 0xff8000001f5c7808 */ /* 0x000fe40004000000 */
[C---:B------:R-:W-:Y:S01]  /*5000*/  ISETP.GE.AND P5, PT, R4.reuse, R245, PT ;  /* 0x000000f50400720c */ /* 0x040fe20003fa6270 */
[----:B------:R-:W-:Y:S01]  /*5010*/  HMMA.16816.F32.BF16 R28, R12, R26, R124 ;  /* 0x0000001a0c1c723c */ /* 0x000fe2000004187c */
[C---:B------:R-:W-:Y:S01]  /*5020*/  ISETP.GE.AND P1, PT, R4.reuse, R247, PT ;  /* 0x000000f70400720c */ /* 0x040fe20003f26270 */
[----:B------:R-:W1:Y:S01]  /*5030*/  LDSM.16.M88.4 R24, [R220+0x2000] ;  /* 0x00200000dc18783b */ /* 0x000e620000000200 */
[----:B------:R-:W-:-:S02]  /*5040*/  ISETP.GE.AND P2, PT, R4, R243, PT ;  /* 0x000000f30400720c */ /* 0x000fc40003f46270 */
[----:B------:R-:W-:Y:S02]  /*5050*/  FSEL R154, R36, -INF , !P3 ;  /* 0xff800000249a7808 */ /* 0x000fe40005800000 */
[C---:B------:R-:W-:Y:S02]  /*5060*/  ISETP.GE.AND P0, PT, R5.reuse, R249, PT ;  /* 0x000000f90500720c */ /* 0x040fe40003f06270 */
[C---:B------:R-:W-:Y:S02]  /*5070*/  ISETP.GE.AND P6, PT, R5.reuse, R245, PT ;  /* 0x000000f50500720c */ /* 0x040fe40003fc6270 */
[C---:B------:R-:W-:Y:S02]  /*5080*/  ISETP.GE.AND P4, PT, R5.reuse, R247, PT ;  /* 0x000000f70500720c */ /* 0x040fe40003f86270 */
[----:B------:R-:W-:Y:S02]  /*5090*/  ISETP.GE.AND P3, PT, R5, R243, PT ;  /* 0x000000f30500720c */ /* 0x000fe40003f66270 */
[----:B------:R-:W-:-:S02]  /*50a0*/  ISETP.LT.OR P5, PT, R4, R239, P5 ;  /* 0x000000ef0400720c */ /* 0x000fc40002fa1670 */
[C---:B------:R-:W-:Y:S02]  /*50b0*/  ISETP.LT.OR P1, PT, R4.reuse, R237, P1 ;  /* 0x000000ed0400720c */ /* 0x040fe40000f21670 */
[----:B------:R-:W-:Y:S01]  /*50c0*/  ISETP.LT.OR P2, PT, R4, R235, P2 ;  /* 0x000000eb0400720c */ /* 0x000fe20001741670 */
[C---:B------:R-:W-:Y:S01]  /*50d0*/  VIADD R4, R0.reuse, 0x28 ;  /* 0x0000002800047836 */ /* 0x040fe20000000000 */
[C---:B------:R-:W-:Y:S02]  /*50e0*/  ISETP.LT.OR P0, PT, R5.reuse, R241, P0 ;  /* 0x000000f10500720c */ /* 0x040fe40000701670 */
[C---:B------:R-:W-:Y:S02]  /*50f0*/  ISETP.LT.OR P6, PT, R5.reuse, R239, P6 ;  /* 0x000000ef0500720c */ /* 0x040fe400037c1670 */
[C---:B------:R-:W-:Y:S02]  /*5100*/  ISETP.LT.OR P4, PT, R5.reuse, R237, P4 ;  /* 0x000000ed0500720c */ /* 0x040fe40002781670 */
[----:B------:R-:W-:Y:S01]  /*5110*/  ISETP.LT.OR P3, PT, R5, R235, P3 ;  /* 0x000000eb0500720c */ /* 0x000fe20001f61670 */
[----:B------:R-:W-:Y:S01]  /*5120*/  VIADD R5, R0, 0x29 ;  /* 0x0000002900057836 */ /* 0x000fe20000000000 */
[----:B------:R-:W-:-:S02]  /*5130*/  FSEL R152, R38, -INF , !P5 ;  /* 0xff80000026987808 */ /* 0x000fc40006800000 */
[----:B------:R-:W-:Y:S02]  /*5140*/  ISETP.GE.AND P5, PT, R4, R249, PT ;  /* 0x000000f90400720c */ /* 0x000fe40003fa6270 */
[----:B------:R-:W-:Y:S02]  /*5150*/  FSEL R153, R32, -INF , !P1 ;  /* 0xff80000020997808 */ /* 0x000fe40004800000 */
[----:B------:R-:W-:Y:S02]  /*5160*/  FSEL R155, R34, -INF , !P2 ;  /* 0xff800000229b7808 */ /* 0x000fe40005000000 */
[----:B------:R-:W-:Y:S02]  /*5170*/  FSEL R134, R37, -INF , !P0 ;  /* 0xff80000025867808 */ /* 0x000fe40004000000 */
[----:B------:R-:W-:Y:S02]  /*5180*/  FSEL R132, R39, -INF , !P6 ;  /* 0xff80000027847808 */ /* 0x000fe40007000000 */
[----:B------:R-:W-:Y:S01]  /*5190*/  FSEL R133, R33, -INF , !P4 ;  /* 0xff80000021857808 */ /* 0x000fe20006000000 */
[----:B------:R-:W-:Y:S01]  /*51a0*/  HMMA.16816.F32.BF16 R36, R12, R18, R200 ;  /* 0x000000120c24723c */ /* 0x000fe200000418c8 */
[----:B------:R-:W-:-:S02]  /*51b0*/  ISETP.GE.AND P1, PT, R4, R245, PT ;  /* 0x000000f50400720c */ /* 0x000fc40003f26270 */
[C---:B------:R-:W-:Y:S02]  /*51c0*/  ISETP.GE.AND P2, PT, R4.reuse, R247, PT ;  /* 0x000000f70400720c */ /* 0x040fe40003f46270 */
[C---:B------:R-:W-:Y:S02]  /*51d0*/  ISETP.GE.AND P0, PT, R4.reuse, R243, PT ;  /* 0x000000f30400720c */ /* 0x040fe40003f06270 */
[C---:B------:R-:W-:Y:S02]  /*51e0*/  ISETP.GE.AND P6, PT, R5.reuse, R249, PT ;  /* 0x000000f90500720c */ /* 0x040fe40003fc6270 */
[----:B------:R-:W-:Y:S02]  /*51f0*/  ISETP.GE.AND P4, PT, R5, R245, PT ;  /* 0x000000f50500720c */ /* 0x000fe40003f86270 */
[----:B------:R-:W-:Y:S02]  /*5200*/  ISETP.LT.OR P5, PT, R4, R241, P5 ;  /* 0x000000f10400720c */ /* 0x000fe40002fa1670 */
[----:B------:R-:W-:-:S02]  /*5210*/  FSEL R148, R35, -INF , !P3 ;  /* 0xff80000023947808 */ /* 0x000fc40005800000 */
[----:B------:R-:W-:Y:S01]  /*5220*/  HMMA.16816.F32.BF16 R32, R12, R16, R136 ;  /* 0x000000100c20723c */ /* 0x000fe20000041888 */
[C---:B------:R-:W-:Y:S02]  /*5230*/  ISETP.LT.OR P1, PT, R4.reuse, R239, P1 ;  /* 0x000000ef0400720c */ /* 0x040fe40000f21670 */
[C---:B------:R-:W-:Y:S02]  /*5240*/  ISETP.LT.OR P2, PT, R4.reuse, R237, P2 ;  /* 0x000000ed0400720c */ /* 0x040fe40001741670 */
[----:B------:R-:W-:Y:S01]  /*5250*/  ISETP.LT.OR P0, PT, R4, R235, P0 ;  /* 0x000000eb0400720c */ /* 0x000fe20000701670 */
[----:B------:R-:W-:Y:S01]  /*5260*/  VIADD R4, R0, 0x30 ;  /* 0x0000003000047836 */ /* 0x000fe20000000000 */
[C---:B------:R-:W-:Y:S02]  /*5270*/  ISETP.LT.OR P6, PT, R5.reuse, R241, P6 ;  /* 0x000000f10500720c */ /* 0x040fe400037c1670 */
[----:B------:R-:W-:Y:S02]  /*5280*/  ISETP.LT.OR P4, PT, R5, R239, P4 ;  /* 0x000000ef0500720c */ /* 0x000fe40002781670 */
[----:B------:R-:W-:-:S02]  /*5290*/  FSEL R126, R44, -INF , !P5 ;  /* 0xff8000002c7e7808 */ /* 0x000fc40006800000 */
[----:B------:R-:W-:Y:S02]  /*52a0*/  ISETP.GE.AND P5, PT, R5, R247, PT ;  /* 0x000000f70500720c */ /* 0x000fe40003fa6270 */
[----:B------:R-:W-:Y:S02]  /*52b0*/  FSEL R125, R46, -INF , !P1 ;  /* 0xff8000002e7d7808 */ /* 0x000fe40004800000 */
[----:B------:R-:W-:Y:S02]  /*52c0*/  FSEL R116, R45, -INF , !P6 ;  /* 0xff8000002d747808 */ /* 0x000fe40007000000 */
[----:B------:R-:W-:Y:S02]  /*52d0*/  FSEL R117, R47, -INF , !P4 ;  /* 0xff8000002f757808 */ /* 0x000fe40006000000 */
[C---:B------:R-:W-:Y:S01]  /*52e0*/  ISETP.GE.AND P1, PT, R5.reuse, R243, PT ;  /* 0x000000f30500720c */ /* 0x040fe20003f26270 */
[----:B------:R-:W-:Y:S01]  /*52f0*/  HMMA.16816.F32.BF16 R44, R20, R18, R72 ;  /* 0x00000012142c723c */ /* 0x000fe20000041848 */
[----:B------:R-:W-:Y:S01]  /*5300*/  ISETP.GE.AND P3, PT, R4, R249, PT ;  /* 0x000000f90400720c */ /* 0x000fe20003f66270 */
[----:B------:R-:W2:Y:S01]  /*5310*/  LDSM.16.M88.4 R16, [R220+0x2800] ;  /* 0x00280000dc10783b */ /* 0x000ea20000000200 */
[----:B------:R-:W-:-:S02]  /*5320*/  ISETP.LT.OR P5, PT, R5, R237, P5 ;  /* 0x000000ed0500720c */ /* 0x000fc40002fa1670 */
[----:B------:R-:W-:Y:S01]  /*5330*/  ISETP.LT.OR P1, PT, R5, R235, P1 ;  /* 0x000000eb0500720c */ /* 0x000fe20000f21670 */
[----:B------:R-:W-:Y:S01]  /*5340*/  VIADD R5, R0, 0x31 ;  /* 0x0000003100057836 */ /* 0x000fe20000000000 */
[----:B------:R-:W-:Y:S02]  /*5350*/  ISETP.LT.OR P3, PT, R4, R241, P3 ;  /* 0x000000f10400720c */ /* 0x000fe40001f61670 */
[----:B------:R-:W-:Y:S02]  /*5360*/  FSEL R118, R28, -INF , !P2 ;  /* 0xff8000001c767808 */ /* 0x000fe40005000000 */
[----:B------:R-:W-:Y:S02]  /*5370*/  FSEL R127, R30, -INF , !P0 ;  /* 0xff8000001e7f7808 */ /* 0x000fe40004000000 */
[----:B------:R-:W-:Y:S02]  /*5380*/  FSEL R124, R29, -INF , !P5 ;  /* 0xff8000001d7c7808 */ /* 0x000fe40006800000 */
[----:B------:R-:W-:-:S02]  /*5390*/  ISETP.GE.AND P2, PT, R4, R245, PT ;  /* 0x000000f50400720c */ /* 0x000fc40003f46270 */
[C---:B------:R-:W-:Y:S02]  /*53a0*/  ISETP.GE.AND P0, PT, R4.reuse, R247, PT ;  /* 0x000000f70400720c */ /* 0x040fe40003f06270 */
[----:B------:R-:W-:Y:S02]  /*53b0*/  ISETP.GE.AND P5, PT, R4, R243, PT ;  /* 0x000000f30400720c */ /* 0x000fe40003fa6270 */
[----:B------:R-:W-:Y:S02]  /*53c0*/  FSEL R180, R40, -INF , !P3 ;  /* 0xff80000028b47808 */ /* 0x000fe40005800000 */
[C---:B------:R-:W-:Y:S02]  /*53d0*/  ISETP.LT.OR P2, PT, R4.reuse, R239, P2 ;  /* 0x000000ef0400720c */ /* 0x040fe40001741670 */
[C---:B------:R-:W-:Y:S02]  /*53e0*/  ISETP.LT.OR P0, PT, R4.reuse, R237, P0 ;  /* 0x000000ed0400720c */ /* 0x040fe40000701670 */
[----:B------:R-:W-:Y:S01]  /*53f0*/  ISETP.LT.OR P5, PT, R4, R235, P5 ;  /* 0x000000eb0400720c */ /* 0x000fe20002fa1670 */
[----:B------:R-:W-:Y:S01]  /*5400*/  VIADD R4, R0, 0x38 ;  /* 0x0000003800047836 */ /* 0x000fe20000000000 */
[----:B------:R-:W-:-:S02]  /*5410*/  ISETP.GE.AND P4, PT, R5, R247, PT ;  /* 0x000000f70500720c */ /* 0x000fc40003f86270 */
[----:B------:R-:W-:Y:S02]  /*5420*/  ISETP.GE.AND P3, PT, R5, R243, PT ;  /* 0x000000f30500720c */ /* 0x000fe40003f66270 */
[----:B------:R-:W-:Y:S02]  /*5430*/  FSEL R119, R31, -INF , !P1 ;  /* 0xff8000001f777808 */ /* 0x000fe40004800000 */
[C---:B------:R-:W-:Y:S01]  /*5440*/  ISETP.LT.OR P4, PT, R5.reuse, R237, P4 ;  /* 0x000000ed0500720c */ /* 0x040fe20002781670 */
[----:B-1----:R-:W-:Y:S01]  /*5450*/  HMMA.16816.F32.BF16 R28, R12, R24, R196 ;  /* 0x000000180c1c723c */ /* 0x002fe200000418c4 */
[C---:B------:R-:W-:Y:S02]  /*5460*/  ISETP.LT.OR P3, PT, R5.reuse, R235, P3 ;  /* 0x000000eb0500720c */ /* 0x040fe40001f61670 */
[C---:B------:R-:W-:Y:S02]  /*5470*/  ISETP.GE.AND P1, PT, R5.reuse, R249, PT ;  /* 0x000000f90500720c */ /* 0x040fe40003f26270 */
[----:B------:R-:W-:-:S02]  /*5480*/  ISETP.GE.AND P6, PT, R5, R245, PT ;  /* 0x000000f50500720c */ /* 0x000fc40003fc6270 */
[----:B------:R-:W-:Y:S02]  /*5490*/  FSEL R174, R42, -INF , !P2 ;  /* 0xff8000002aae7808 */ /* 0x000fe40005000000 */
[----:B------:R-:W-:Y:S02]  /*54a0*/  ISETP.GE.AND P2, PT, R4, R249, PT ;  /* 0x000000f90400720c */ /* 0x000fe40003f46270 */
[----:B------:R-:W-:Y:S02]  /*54b0*/  FSEL R175, R32, -INF , !P0 ;  /* 0xff80000020af7808 */ /* 0x000fe40004000000 */
[----:B------:R-:W-:Y:S02]  /*54c0*/  FSEL R181, R34, -INF , !P5 ;  /* 0xff80000022b57808 */ /* 0x000fe40006800000 */
[----:B------:R-:W-:Y:S02]  /*54d0*/  FSEL R159, R33, -INF , !P4 ;  /* 0xff800000219f7808 */ /* 0x000fe40006000000 */
[----:B------:R-:W-:-:S02]  /*54e0*/  FSEL R173, R35, -INF , !P3 ;  /* 0xff80000023ad7808 */ /* 0x000fc40005800000 */
[C---:B------:R-:W-:Y:S01]  /*54f0*/  ISETP.LT.OR P1, PT, R5.reuse, R241, P1 ;  /* 0x000000f10500720c */ /* 0x040fe20000f21670 */
[----:B------:R-:W-:Y:S01]  /*5500*/  HMMA.16816.F32.BF16 R32, R20, R24, R60 ;  /* 0x000000181420723c */ /* 0x000fe2000004183c */
[----:B------:R-:W-:Y:S01]  /*5510*/  ISETP.LT.OR P6, PT, R5, R239, P6 ;  /* 0x000000ef0500720c */ /* 0x000fe200037c1670 */
[----:B------:R-:W-:Y:S01]  /*5520*/  VIADD R5, R0, 0x39 ;  /* 0x0000003900057836 */ /* 0x000fe20000000000 */
[C---:B------:R-:W-:Y:S02]  /*5530*/  ISETP.LT.OR P2, PT, R4.reuse, R241, P2 ;  /* 0x000000f10400720c */ /* 0x040fe40001741670 */
[----:B------:R-:W-:Y:S01]  /*5540*/  FSEL R172, R41, -INF , !P1 ;  /* 0xff80000029ac7808 */ /* 0x000fe20004800000 */
[----:B------:R-:W-:Y:S01]  /*5550*/  HMMA.16816.F32.BF16 R60, R8, R108, R208 ;  /* 0x0000006c083c723c */ /* 0x000fe200000418d0 */
[C---:B------:R-:W-:Y:S02]  /*5560*/  ISETP.GE.AND P0, PT, R4.reuse, R245, PT ;  /* 0x000000f50400720c */ /* 0x040fe40003f06270 */
[----:B------:R-:W-:-:S02]  /*5570*/  ISETP.GE.AND P5, PT, R4, R247, PT ;  /* 0x000000f70400720c */ /* 0x000fc40003fa6270 */
[----:B------:R-:W-:Y:S02]  /*5580*/  ISETP.GE.AND P1, PT, R4, R243, PT ;  /* 0x000000f30400720c */ /* 0x000fe40003f26270 */
[----:B------:R-:W-:Y:S02]  /*5590*/  FSEL R158, R43, -INF , !P6 ;  /* 0xff8000002b9e7808 */ /* 0x000fe40007000000 */
[----:B------:R-:W-:Y:S01]  /*55a0*/  FSEL R151, R44, -INF , !P2 ;  /* 0xff8000002c977808 */ /* 0x000fe20005000000 */
[----:B------:R-:W-:Y:S01]  /*55b0*/  HMMA.16816.F32.BF16 R40, R20, R26, R52 ;  /* 0x0000001a1428723c */ /* 0x000fe20000041834 */
[C---:B------:R-:W-:Y:S02]  /*55c0*/  ISETP.GE.AND P6, PT, R5.reuse, R249, PT ;  /* 0x000000f90500720c */ /* 0x040fe40003fc6270 */
[C---:B------:R-:W-:Y:S02]  /*55d0*/  ISETP.GE.AND P4, PT, R5.reuse, R245, PT ;  /* 0x000000f50500720c */ /* 0x040fe40003f86270 */
[C---:B------:R-:W-:Y:S01]  /*55e0*/  ISETP.GE.AND P3, PT, R5.reuse, R247, PT ;  /* 0x000000f70500720c */ /* 0x040fe20003f66270 */
[----:B------:R-:W-:Y:S01]  /*55f0*/  HMMA.16816.F32.BF16 R52, R8, R128, R176 ;  /* 0x000000800834723c */ /* 0x000fe200000418b0 */
[----:B------:R-:W-:-:S02]  /*5600*/  ISETP.GE.AND P2, PT, R5, R243, PT ;  /* 0x000000f30500720c */ /* 0x000fc40003f46270 */
[C---:B------:R-:W-:Y:S02]  /*5610*/  ISETP.LT.OR P0, PT, R4.reuse, R239, P0 ;  /* 0x000000ef0400720c */ /* 0x040fe40000701670 */
[C---:B------:R-:W-:Y:S02]  /*5620*/  ISETP.LT.OR P5, PT, R4.reuse, R237, P5 ;  /* 0x000000ed0400720c */ /* 0x040fe40002fa1670 */
[----:B------:R-:W-:Y:S01]  /*5630*/  ISETP.LT.OR P1, PT, R4, R235, P1 ;  /* 0x000000eb0400720c */ /* 0x000fe20000f21670 */
[----:B------:R-:W-:Y:S01]  /*5640*/  VIADD R4, R0, 0x40 ;  /* 0x0000004000047836 */ /* 0x000fe20000000000 */
[C---:B------:R-:W-:Y:S02]  /*5650*/  ISETP.LT.OR P6, PT, R5.reuse, R241, P6 ;  /* 0x000000f10500720c */ /* 0x040fe400037c1670 */
[C---:B------:R-:W-:Y:S02]  /*5660*/  ISETP.LT.OR P4, PT, R5.reuse, R239, P4 ;  /* 0x000000ef0500720c */ /* 0x040fe40002781670 */
[----:B------:R-:W-:-:S02]  /*5670*/  ISETP.LT.OR P3, PT, R5, R237, P3 ;  /* 0x000000ed0500720c */ /* 0x000fc40001f61670 */
[----:B------:R-:W-:Y:S01]  /*5680*/  ISETP.LT.OR P2, PT, R5, R235, P2 ;  /* 0x000000eb0500720c */ /* 0x000fe20001741670 */
[----:B------:R-:W-:Y:S01]  /*5690*/  VIADD R5, R0, 0x41 ;  /* 0x0000004100057836 */ /* 0x000fe20000000000 */
[----:B------:R-:W-:Y:S02]  /*56a0*/  FSEL R139, R46, -INF , !P0 ;  /* 0xff8000002e8b7808 */ /* 0x000fe40004000000 */
[----:B------:R-:W-:Y:S02]  /*56b0*/  FSEL R150, R36, -INF , !P5 ;  /* 0xff80000024967808 */ /* 0x000fe40006800000 */
[----:B------:R-:W-:Y:S02]  /*56c0*/  FSEL R157, R38, -INF , !P1 ;  /* 0xff800000269d7808 */ /* 0x000fe40004800000 */
[----:B------:R-:W-:Y:S02]  /*56d0*/  FSEL R156, R37, -INF , !P3 ;  /* 0xff800000259c7808 */ /* 0x000fe40005800000 */
[----:B------:R-:W-:-:S02]  /*56e0*/  ISETP.GE.AND P0, PT, R4, R249, PT ;  /* 0x000000f90400720c */ /* 0x000fc40003f06270 */
[C---:B------:R-:W-:Y:S02]  /*56f0*/  ISETP.GE.AND P5, PT, R4.reuse, R245, PT ;  /* 0x000000f50400720c */ /* 0x040fe40003fa6270 */
[C---:B------:R-:W-:Y:S02]  /*5700*/  ISETP.GE.AND P1, PT, R4.reuse, R247, PT ;  /* 0x000000f70400720c */ /* 0x040fe40003f26270 */
[----:B------:R-:W-:Y:S02]  /*5710*/  ISETP.GE.AND P3, PT, R4, R243, PT ;  /* 0x000000f30400720c */ /* 0x000fe40003f66270 */
[----:B------:R-:W-:Y:S02]  /*5720*/  FSEL R149, R39, -INF , !P2 ;  /* 0xff80000027957808 */ /* 0x000fe40005000000 */
[----:B------:R-:W-:Y:S01]  /*5730*/  ISETP.GE.AND P2, PT, R5, R249, PT ;  /* 0x000000f90500720c */ /* 0x000fe20003f46270 */
[----:B--2---:R-:W-:Y:S01]  /*5740*/  HMMA.16816.F32.BF16 R36, R20, R16, R48 ;  /* 0x000000101424723c */ /* 0x004fe20000041830 */
[----:B------:R-:W-:-:S02]  /*5750*/  FSEL R108, R45, -INF , !P6 ;  /* 0xff8000002d6c7808 */ /* 0x000fc40007000000 */
[----:B------:R-:W-:Y:S02]  /*5760*/  FSEL R109, R47, -INF , !P4 ;  /* 0xff8000002f6d7808 */ /* 0x000fe40006000000 */
[C---:B------:R-:W-:Y:S01]  /*5770*/  ISETP.LT.OR P0, PT, R4.reuse, R241, P0 ;  /* 0x000000f10400720c */ /* 0x040fe20000701670 */
[----:B------:R-:W-:Y:S01]  /*5780*/  HMMA.16816.F32.BF16 R44, R12, R26, R188 ;  /* 0x0000001a0c2c723c */ /* 0x000fe200000418bc */
[C---:B------:R-:W-:Y:S01]  /*5790*/  ISETP.LT.OR P5, PT, R4.reuse, R239, P5 ;  /* 0x000000ef0400720c */ /* 0x040fe20002fa1670 */
[----:B------:R-:W1:Y:S01]  /*57a0*/  LDSM.16.M88.4 R24, [R220+0x3000] ;  /* 0x00300000dc18783b */ /* 0x000e620000000200 */
        /* <DEDUP_REMOVED lines=9> */
[C---:B------:R-:W-:Y:S02]  /*5840*/  ISETP.GE.AND P5, PT, R4.reuse, R249, PT ;  /* 0x000000f90400720c */ /* 0x040fe40003fa6270 */
[C---:B------:R-:W-:Y:S02]  /*5850*/  ISETP.GE.AND P1, PT, R4.reuse, R245, PT ;  /* 0x000000f50400720c */ /* 0x040fe40003f26270 */
[----:B------:R-:W-:-:S02]  /*5860*/  ISETP.GE.AND P3, PT, R4, R247, PT ;  /* 0x000000f70400720c */ /* 0x000fc40003f66270 */
[C---:B------:R-:W-:Y:S02]  /*5870*/  ISETP.GE.AND P2, PT, R4.reuse, R243, PT ;  /* 0x000000f30400720c */ /* 0x040fe40003f46270 */
[C---:B------:R-:W-:Y:S02]  /*5880*/  ISETP.LT.OR P5, PT, R4.reuse, R241, P5 ;  /* 0x000000f10400720c */ /* 0x040fe40002fa1670 */
[C---:B------:R-:W-:Y:S02]  /*5890*/  ISETP.LT.OR P1, PT, R4.reuse, R239, P1 ;  /* 0x000000ef0400720c */ /* 0x040fe40000f21670 */
[C---:B------:R-:W-:Y:S02]  /*58a0*/  ISETP.LT.OR P3, PT, R4.reuse, R237, P3 ;  /* 0x000000ed0400720c */ /* 0x040fe40001f61670 */
[----:B------:R-:W-:Y:S01]  /*58b0*/  ISETP.LT.OR P2, PT, R4, R235, P2 ;  /* 0x000000eb0400720c */ /* 0x000fe20001741670 */
[----:B------:R-:W-:Y:S01]  /*58c0*/  VIADD R4, R0, 0x49 ;  /* 0x0000004900047836 */ /* 0x000fe20000000000 */
[----:B------:R-:W-:-:S02]  /*58d0*/  ISETP.GE.AND P6, PT, R5, R245, PT ;  /* 0x000000f50500720c */ /* 0x000fc40003fc6270 */
[----:B------:R-:W-:Y:S02]  /*58e0*/  FSEL R192, R32, -INF , !P0 ;  /* 0xff80000020c07808 */ /* 0x000fe40004000000 */
[C---:B------:R-:W-:Y:S02]  /*58f0*/  ISETP.GE.AND P0, PT, R5.reuse, R243, PT ;  /* 0x000000f30500720c */ /* 0x040fe40003f06270 */
[----:B------:R-:W-:Y:S02]  /*5900*/  FSEL R182, R40, -INF , !P5 ;  /* 0xff80000028b67808 */ /* 0x000fe40006800000 */
[----:B------:R-:W-:Y:S02]  /*5910*/  FSEL R179, R42, -INF , !P1 ;  /* 0xff8000002ab37808 */ /* 0x000fe40004800000 */
[----:B------:R-:W-:Y:S02]  /*5920*/  ISETP.LT.OR P6, PT, R5, R239, P6 ;  /* 0x000000ef0500720c */ /* 0x000fe400037c1670 */
[----:B------:R-:W-:-:S02]  /*5930*/  ISETP.GE.AND P5, PT, R4, R247, PT ;  /* 0x000000f70400720c */ /* 0x000fc40003fa6270 */
[C---:B------:R-:W-:Y:S02]  /*5940*/  ISETP.GE.AND P1, PT, R4.reuse, R243, PT ;  /* 0x000000f30400720c */ /* 0x040fe40003f26270 */
[----:B------:R-:W-:Y:S02]  /*5950*/  ISETP.LT.OR P0, PT, R5, R235, P0 ;  /* 0x000000eb0500720c */ /* 0x000fe40000701670 */
[----:B------:R-:W-:Y:S02]  /*5960*/  FSEL R184, R35, -INF , !P6 ;  /* 0xff80000023b87808 */ /* 0x000fe40007000000 */
[C---:B------:R-:W-:Y:S01]  /*5970*/  ISETP.LT.OR P5, PT, R4.reuse, R237, P5 ;  /* 0x000000ed0400720c */ /* 0x040fe20002fa1670 */
[----:B------:R-:W-:Y:S01]  /*5980*/  HMMA.16816.F32.BF16 R32, R12, R16, R120 ;  /* 0x000000100c20723c */ /* 0x000fe20000041878 */
[----:B------:R-:W-:Y:S02]  /*5990*/  ISETP.LT.OR P1, PT, R4, R235, P1 ;  /* 0x000000eb0400720c */ /* 0x000fe40000f21670 */
[----:B------:R-:W-:-:S02]  /*59a0*/  FSEL R187, R31, -INF , !P0 ;  /* 0xff8000001fbb7808 */ /* 0x000fc40004000000 */
[----:B------:R-:W-:Y:S02]  /*59b0*/  ISETP.GE.AND P4, PT, R5, R247, PT ;  /* 0x000000f70500720c */ /* 0x000fe40003f86270 */
[C---:B------:R-:W-:Y:S02]  /*59c0*/  ISETP.GE.AND P0, PT, R4.reuse, R249, PT ;  /* 0x000000f90400720c */ /* 0x040fe40003f06270 */
[----:B------:R-:W-:Y:S02]  /*59d0*/  ISETP.GE.AND P6, PT, R4, R245, PT ;  /* 0x000000f50400720c */ /* 0x000fe40003fc6270 */
[----:B------:R-:W-:Y:S02]  /*59e0*/  FSEL R178, R44, -INF , !P3 ;  /* 0xff8000002cb27808 */ /* 0x000fe40005800000 */
[----:B------:R-:W-:Y:S02]  /*59f0*/  FSEL R183, R46, -INF , !P2 ;  /* 0xff8000002eb77808 */ /* 0x000fe40005000000 */
[----:B------:R-:W-:-:S02]  /*5a00*/  FSEL R111, R45, -INF , !P5 ;  /* 0xff8000002d6f7808 */ /* 0x000fc40006800000 */
[----:B------:R-:W-:Y:S02]  /*5a10*/  FSEL R177, R47, -INF , !P1 ;  /* 0xff8000002fb17808 */ /* 0x000fe40004800000 */
[----:B------:R-:W-:Y:S01]  /*5a20*/  HMMA.16816.F32.BF16 R44, R20, R18, R56 ;  /* 0x00000012142c723c */ /* 0x000fe20000041838 */
[----:B------:R-:W-:Y:S01]  /*5a30*/  ISETP.LT.OR P4, PT, R5, R237, P4 ;  /* 0x000000ed0500720c */ /* 0x000fe20002781670 */
[----:B------:R-:W-:Y:S01]  /*5a40*/  VIADD R5, R0, 0x51 ;  /* 0x0000005100057836 */ /* 0x000fe20000000000 */
[C---:B------:R-:W-:Y:S02]  /*5a50*/  ISETP.LT.OR P0, PT, R4.reuse, R241, P0 ;  /* 0x000000f10400720c */ /* 0x040fe40000701670 */
[----:B------:R-:W-:Y:S01]  /*5a60*/  ISETP.LT.OR P6, PT, R4, R239, P6 ;  /* 0x000000ef0400720c */ /* 0x000fe200037c1670 */
[----:B------:R-:W-:Y:S01]  /*5a70*/  VIADD R4, R0, 0x58 ;  /* 0x0000005800047836 */ /* 0x000fe20000000000 */
[----:B------:R-:W-:Y:S01]  /*5a80*/  FSEL R185, R29, -INF , !P4 ;  /* 0xff8000001db97808 */ /* 0x000fe20006000000 */
[----:B------:R-:W-:Y:S01]  /*5a90*/  HMMA.16816.F32.BF16 R56, R8, R130, R228 ;  /* 0x000000820838723c */ /* 0x000fe200000418e4 */
[----:B------:R-:W-:Y:S01]  /*5aa0*/  FSEL R176, R41, -INF , !P0 ;  /* 0xff80000029b07808 */ /* 0x000fe20004000000 */
[----:B------:R-:W2:Y:S01]  /*5ab0*/  LDSM.16.M88.4 R28, [R220+0x3800] ;  /* 0x00380000dc1c783b */ /* 0x000ea20000000200 */
[----:B------:R-:W-:Y:S01]  /*5ac0*/  FSEL R110, R43, -INF , !P6 ;  /* 0xff8000002b6e7808 */ /* 0x000fe20007000000 */
[----:B------:R-:W-:-:S04]  /*5ad0*/  DEPBAR.LE SB0, 0x0 ;  /* 0x000080000000791a */ /* 0x000fc80000000000 */
[C---:B------:R-:W-:Y:S01]  /*5ae0*/  ISETP.GE.AND P4, PT, R6.reuse, R249, PT ;  /* 0x000000f90600720c */ /* 0x040fe20003f86270 */
[----:B------:R-:W-:Y:S01]  /*5af0*/  HMMA.16816.F32.BF16 R40, R12, R18, R140 ;  /* 0x000000120c28723c */ /* 0x000fe2000004188c */
[C---:B------:R-:W-:Y:S02]  /*5b00*/  ISETP.GE.AND P3, PT, R6.reuse, R245, PT ;  /* 0x000000f50600720c */ /* 0x040fe40003f66270 */
[C---:B------:R-:W-:Y:S02]  /*5b10*/  ISETP.LT.OR P4, PT, R6.reuse, R241, P4 ;  /* 0x000000f10600720c */ /* 0x040fe40002781670 */
[----:B------:R-:W-:Y:S01]  /*5b20*/  ISETP.GE.AND P5, PT, R5, R249, PT ;  /* 0x000000f90500720c */ /* 0x000fe20003fa6270 */
[----:B-1----:R-:W-:Y:S01]  /*5b30*/  HMMA.16816.F32.BF16 R16, R20, R24, R60 ;  /* 0x000000181410723c */ /* 0x002fe2000004183c */
[----:B------:R-:W-:Y:S01]  /*5b40*/  BAR.SYNC.DEFER_BLOCKING 0x0 ;  /* 0x0000000000007b1d */ /* 0x000fe20000010000 */
[C---:B------:R-:W-:Y:S02]  /*5b50*/  ISETP.LT.OR P3, PT, R6.reuse, R239, P3 ;  /* 0x000000ef0600720c */ /* 0x040fe40001f61670 */
[----:B------:R-:W-:-:S02]  /*5b60*/  ISETP.GE.AND P2, PT, R6, R247, PT ;  /* 0x000000f70600720c */ /* 0x000fc40003f46270 */
[----:B------:R-:W-:Y:S01]  /*5b70*/  ISETP.GE.AND P0, PT, R6, R243, PT ;  /* 0x000000f30600720c */ /* 0x000fe20003f06270 */
[----:B------:R-:W-:Y:S01]  /*5b80*/  HMMA.16816.F32.BF16 R8, R20, R26, R48 ;  /* 0x0000001a1408723c */ /* 0x000fe20000041830 */
[C---:B------:R-:W-:Y:S02]  /*5b90*/  ISETP.LT.OR P1, PT, R5.reuse, R241, P5 ;  /* 0x000000f10500720c */ /* 0x040fe40002f21670 */
[----:B------:R-:W-:Y:S02]  /*5ba0*/  FSEL R209, R36, -INF , !P4 ;  /* 0xff80000024d17808 */ /* 0x000fe40006000000 */
[C---:B------:R-:W-:Y:S02]  /*5bb0*/  ISETP.GE.AND P6, PT, R5.reuse, R245, PT ;  /* 0x000000f50500720c */ /* 0x040fe40003fc6270 */
[C---:B------:R-:W-:Y:S02]  /*5bc0*/  ISETP.GE.AND P5, PT, R5.reuse, R247, PT ;  /* 0x000000f70500720c */ /* 0x040fe40003fa6270 */
[----:B------:R-:W-:-:S02]  /*5bd0*/  ISETP.GE.AND P4, PT, R5, R243, PT ;  /* 0x000000f30500720c */ /* 0x000fc40003f86270 */
[----:B------:R-:W-:Y:S02]  /*5be0*/  FSEL R214, R38, -INF , !P3 ;  /* 0xff80000026d67808 */ /* 0x000fe40005800000 */
[C---:B------:R-:W-:Y:S02]  /*5bf0*/  ISETP.LT.OR P2, PT, R6.reuse, R237, P2 ;  /* 0x000000ed0600720c */ /* 0x040fe40001741670 */
[----:B------:R-:W-:Y:S02]  /*5c00*/  ISETP.LT.OR P0, PT, R6, R235, P0 ;  /* 0x000000eb0600720c */ /* 0x000fe40000701670 */
[----:B------:R-:W-:Y:S02]  /*5c10*/  ISETP.GE.AND P3, PT, R4, R249, PT ;  /* 0x000000f90400720c */ /* 0x000fe40003f66270 */
[C---:B------:R-:W-:Y:S02]  /*5c20*/  ISETP.LT.OR P6, PT, R5.reuse, R239, P6 ;  /* 0x000000ef0500720c */ /* 0x040fe400037c1670 */
[----:B------:R-:W-:-:S02]  /*5c30*/  ISETP.LT.OR P5, PT, R5, R237, P5 ;  /* 0x000000ed0500720c */ /* 0x000fc40002fa1670 */
[----:B------:R-:W-:Y:S01]  /*5c40*/  ISETP.LT.OR P4, PT, R5, R235, P4 ;  /* 0x000000eb0500720c */ /* 0x000fe20002781670 */
[----:B------:R-:W-:Y:S01]  /*5c50*/  VIADD R5, R0, 0x59 ;  /* 0x0000005900057836 */ /* 0x000fe20000000000 */
[----:B------:R-:W-:Y:S02]  /*5c60*/  FSEL R204, R32, -INF , !P2 ;  /* 0xff80000020cc7808 */ /* 0x000fe40005000000 */
[----:B------:R-:W-:Y:S02]  /*5c70*/  FSEL R205, R34, -INF , !P0 ;  /* 0xff80000022cd7808 */ /* 0x000fe40004000000 */
[----:B------:R-:W-:Y:S02]  /*5c80*/  FSEL R206, R37, -INF , !P1 ;  /* 0xff80000025ce7808 */ /* 0x000fe40004800000 */
[C---:B------:R-:W-:Y:S02]  /*5c90*/  ISETP.LT.OR P3, PT, R4.reuse, R241, P3 ;  /* 0x000000f10400720c */ /* 0x040fe40001f61670 */
[----:B------:R-:W-:-:S02]  /*5ca0*/  ISETP.GE.AND P2, PT, R4, R245, PT ;  /* 0x000000f50400720c */ /* 0x000fc40003f46270 */
[C---:B------:R-:W-:Y:S02]  /*5cb0*/  ISETP.GE.AND P0, PT, R4.reuse, R247, PT ;  /* 0x000000f70400720c */ /* 0x040fe40003f06270 */
[----:B------:R-:W-:Y:S02]  /*5cc0*/  ISETP.GE.AND P1, PT, R4, R243, PT ;  /* 0x000000f30400720c */ /* 0x000fe40003f26270 */
[----:B------:R-:W-:Y:S02]  /*5cd0*/  FSEL R211, R39, -INF , !P6 ;  /* 0xff80000027d37808 */ /* 0x000fe40007000000 */
[----:B------:R-:W-:Y:S01]  /*5ce0*/  FSEL R199, R33, -INF , !P5 ;  /* 0xff80000021c77808 */ /* 0x000fe20006800000 */
[----:B--2---:R-:W-:Y:S01]  /*5cf0*/  HMMA.16816.F32.BF16 R36, R20, R28, R52 ;  /* 0x0000001c1424723c */ /* 0x004fe20000041834 */
[----:B------:R-:W-:Y:S02]  /*5d00*/  FSEL R203, R35, -INF , !P4 ;  /* 0xff80000023cb7808 */ /* 0x000fe40006000000 */
[----:B------:R-:W-:-:S02]  /*5d10*/  FSEL R200, R44, -INF , !P3 ;  /* 0xff8000002cc87808 */ /* 0x000fc40005800000 */
[C---:B------:R-:W-:Y:S01]  /*5d20*/  ISETP.LT.OR P2, PT, R4.reuse, R239, P2 ;  /* 0x000000ef0400720c */ /* 0x040fe20001741670 */
[C---:B------:R-:W-:Y:S01]  /*5d30*/  HMMA.16816.F32.BF16 R32, R12.reuse, R24, R144 ;  /* 0x000000180c20723c */ /* 0x040fe20000041890 */
[C---:B------:R-:W-:Y:S02]  /*5d40*/  ISETP.LT.OR P0, PT, R4.reuse, R237, P0 ;  /* 0x000000ed0400720c */ /* 0x040fe40000701670 */
[----:B------:R-:W-:Y:S01]  /*5d50*/  ISETP.LT.OR P1, PT, R4, R235, P1 ;  /* 0x000000eb0400720c */ /* 0x000fe20000f21670 */
[----:B------:R-:W-:Y:S01]  /*5d60*/  VIADD R4, R0, 0x60 ;  /* 0x0000006000047836 */ /* 0x000fe20000000000 */
[C---:B------:R-:W-:Y:S01]  /*5d70*/  ISETP.GE.AND P5, PT, R5.reuse, R249, PT ;  /* 0x000000f90500720c */ /* 0x040fe20003fa6270 */
[----:B------:R-:W-:Y:S01]  /*5d80*/  HMMA.16816.F32.BF16 R52, R12, R28, R160 ;  /* 0x0000001c0c34723c */ /* 0x000fe200000418a0 */
[C---:B------:R-:W-:Y:S02]  /*5d90*/  ISETP.GE.AND P4, PT, R5.reuse, R245, PT ;  /* 0x000000f50500720c */ /* 0x040fe40003f86270 */
[----:B------:R-:W-:-:S02]  /*5da0*/  ISETP.GE.AND P6, PT, R5, R247, PT ;  /* 0x000000f70500720c */ /* 0x000fc40003fc6270 */
[C---:B------:R-:W-:Y:S01]  /*5db0*/  ISETP.GE.AND P3, PT, R5.reuse, R243, PT ;  /* 0x000000f30500720c */ /* 0x040fe20003f66270 */
[----:B------:R-:W-:Y:S01]  /*5dc0*/  HMMA.16816.F32.BF16 R24, R12, R26, R164 ;  /* 0x0000001a0c18723c */ /* 0x000fe200000418a4 */
[C---:B------:R-:W-:Y:S02]  /*5dd0*/  ISETP.LT.OR P5, PT, R5.reuse, R241, P5 ;  /* 0x000000f10500720c */ /* 0x040fe40002fa1670 */
[C---:B------:R-:W-:Y:S02]  /*5de0*/  ISETP.LT.OR P4, PT, R5.reuse, R239, P4 ;  /* 0x000000ef0500720c */ /* 0x040fe40002781670 */
[C---:B------:R-:W-:Y:S02]  /*5df0*/  ISETP.LT.OR P6, PT, R5.reuse, R237, P6 ;  /* 0x000000ed0500720c */ /* 0x040fe400037c1670 */
[----:B------:R-:W-:Y:S01]  /*5e00*/  ISETP.LT.OR P3, PT, R5, R235, P3 ;  /* 0x000000eb0500720c */ /* 0x000fe20001f61670 */
[----:B------:R-:W-:Y:S01]  /*5e10*/  VIADD R5, R0, 0x61 ;  /* 0x0000006100057836 */ /* 0x000fe20000000000 */
[----:B------:R-:W-:-:S02]  /*5e20*/  FMNMX.FTZ R6, R80, R77, !PT ;  /* 0x0000004d50067209 */ /* 0x000fc40007810000 */
[----:B------:R-:W-:Y:S02]  /*5e30*/  FSEL R207, R46, -INF , !P2 ;  /* 0xff8000002ecf7808 */ /* 0x000fe40005000000 */
[----:B------:R-:W-:Y:S02]  /*5e40*/  FSEL R196, R40, -INF , !P0 ;  /* 0xff80000028c47808 */ /* 0x000fe40004000000 */
[C---:B------:R-:W-:Y:S02]  /*5e50*/  ISETP.GE.AND P2, PT, R4.reuse, R249, PT ;  /* 0x000000f90400720c */ /* 0x040fe40003f46270 */
[----:B------:R-:W-:Y:S02]  /*5e60*/  ISETP.GE.AND P0, PT, R4, R245, PT ;  /* 0x000000f50400720c */ /* 0x000fe40003f06270 */
[----:B------:R-:W-:Y:S02]  /*5e70*/  FMNMX.FTZ R6, R83, R6, !PT ;  /* 0x0000000653067209 */ /* 0x000fe40007810000 */
[----:B------:R-:W-:-:S02]  /*5e80*/  FSEL R193, R45, -INF , !P5 ;  /* 0xff8000002dc17808 */ /* 0x000fc40006800000 */
[C---:B------:R-:W-:Y:S02]  /*5e90*/  ISETP.LT.OR P2, PT, R4.reuse, R241, P2 ;  /* 0x000000f10400720c */ /* 0x040fe40001741670 */
[----:B------:R-:W-:Y:S02]  /*5ea0*/  ISETP.LT.OR P0, PT, R4, R239, P0 ;  /* 0x000000ef0400720c */ /* 0x000fe40000701670 */
[----:B------:R-:W-:Y:S02]  /*5eb0*/  ISETP.GE.AND P5, PT, R5, R249, PT ;  /* 0x000000f90500720c */ /* 0x000fe40003fa6270 */
[----:B------:R-:W-:Y:S02]  /*5ec0*/  FMNMX.FTZ R6, R76, R6, !PT ;  /* 0x000000064c067209 */ /* 0x000fe40007810000 */
[----:B------:R-:W-:Y:S02]  /*5ed0*/  FSEL R202, R47, -INF , !P4 ;  /* 0xff8000002fca7808 */ /* 0x000fe40006000000 */
[----:B------:R-:W-:-:S02]  /*5ee0*/  ISETP.LT.OR P4, PT, R5, R241, P5 ;  /* 0x000000f10500720c */ /* 0x000fc40002f81670 */
[----:B------:R-:W-:Y:S02]  /*5ef0*/  FSEL R190, R16, -INF , !P2 ;  /* 0xff80000010be7808 */ /* 0x000fe40005000000 */
[----:B------:R-:W-:Y:S01]  /*5f00*/  FSEL R201, R18, -INF , !P0 ;  /* 0xff80000012c97808 */ /* 0x000fe20004000000 */
[----:B------:R-:W-:Y:S01]  /*5f10*/  VIADD R18, R0, 0x78 ;  /* 0x0000007800127836 */ /* 0x000fe20000000000 */
[C---:B------:R-:W-:Y:S02]  /*5f20*/  ISETP.GE.AND P5, PT, R5.reuse, R245, PT ;  /* 0x000000f50500720c */ /* 0x040fe40003fa6270 */
[C---:B------:R-:W-:Y:S02]  /*5f30*/  ISETP.GE.AND P2, PT, R5.reuse, R247, PT ;  /* 0x000000f70500720c */ /* 0x040fe40003f46270 */
[----:B------:R-:W-:Y:S02]  /*5f40*/  ISETP.GE.AND P0, PT, R5, R243, PT ;  /* 0x000000f30500720c */ /* 0x000fe40003f06270 */
[----:B------:R-:W-:-:S02]  /*5f50*/  FMNMX.FTZ R6, R67, R6, !PT ;  /* 0x0000000643067209 */ /* 0x000fc40007810000 */
[C---:B------:R-:W-:Y:S02]  /*5f60*/  ISETP.LT.OR P5, PT, R5.reuse, R239, P5 ;  /* 0x000000ef0500720c */ /* 0x040fe40002fa1670 */
[C---:B------:R-:W-:Y:S02]  /*5f70*/  ISETP.LT.OR P2, PT, R5.reuse, R237, P2 ;  /* 0x000000ed0500720c */ /* 0x040fe40001741670 */
[----:B------:R-:W-:Y:S02]  /*5f80*/  ISETP.LT.OR P0, PT, R5, R235, P0 ;  /* 0x000000eb0500720c */ /* 0x000fe40000701670 */
[----:B------:R-:W-:Y:S02]  /*5f90*/  FMNMX.FTZ R5, R66, R6, !PT ;  /* 0x0000000642057209 */ /* 0x000fe40007810000 */
[----:B------:R-:W-:Y:S02]  /*5fa0*/  FSEL R198, R42, -INF , !P1 ;  /* 0xff8000002ac67808 */ /* 0x000fe40004800000 */
[----:B------:R-:W-:-:S02]  /*5fb0*/  FSEL R194, R41, -INF , !P6 ;  /* 0xff80000029c27808 */ /* 0x000fc40007000000 */
[C---:B------:R-:W-:Y:S02]  /*5fc0*/  ISETP.GE.AND P1, PT, R4.reuse, R247, PT ;  /* 0x000000f70400720c */ /* 0x040fe40003f26270 */
[C---:B------:R-:W-:Y:S02]  /*5fd0*/  ISETP.GE.AND P6, PT, R4.reuse, R243, PT ;  /* 0x000000f30400720c */ /* 0x040fe40003fc6270 */
[----:B------:R-:W-:Y:S02]  /*5fe0*/  FMNMX.FTZ R5, R65, R5, !PT ;  /* 0x0000000541057209 */ /* 0x000fe40007810000 */
[C---:B------:R-:W-:Y:S02]  /*5ff0*/  ISETP.LT.OR P1, PT, R4.reuse, R237, P1 ;  /* 0x000000ed0400720c */ /* 0x040fe40000f21670 */
[----:B------:R-:W-:Y:S01]  /*6000*/  ISETP.LT.OR P6, PT, R4, R235, P6 ;  /* 0x000000eb0400720c */ /* 0x000fe200037c1670 */
[----:B------:R-:W-:Y:S01]  /*6010*/  VIADD R4, R0, 0x68 ;  /* 0x0000006800047836 */ /* 0x000fe20000000000 */
[----:B------:R-:W-:-:S02]  /*6020*/  FMNMX.FTZ R5, R64, R5, !PT ;  /* 0x0000000540057209 */ /* 0x000fc40007810000 */
[----:B------:R-:W-:Y:S02]  /*6030*/  FSEL R197, R43, -INF , !P3 ;  /* 0xff8000002bc57808 */ /* 0x000fe40005800000 */
[----:B------:R-:W-:Y:S02]  /*6040*/  FSEL R212, R32, -INF , !P1 ;  /* 0xff80000020d47808 */ /* 0x000fe40004800000 */
[----:B------:R-:W-:Y:S02]  /*6050*/  FSEL R213, R34, -INF , !P6 ;  /* 0xff80000022d57808 */ /* 0x000fe40007000000 */
[----:B------:R-:W-:Y:S02]  /*6060*/  FSEL R162, R17, -INF , !P4 ;  /* 0xff80000011a27808 */ /* 0x000fe40006000000 */
[C---:B------:R-:W-:Y:S02]  /*6070*/  ISETP.GE.AND P3, PT, R4.reuse, R249, PT ;  /* 0x000000f90400720c */ /* 0x040fe40003f66270 */
[----:B------:R-:W-:-:S02]  /*6080*/  ISETP.GE.AND P1, PT, R4, R245, PT ;  /* 0x000000f50400720c */ /* 0x000fc40003f26270 */
[C---:B------:R-:W-:Y:S02]  /*6090*/  ISETP.GE.AND P6, PT, R4.reuse, R247, PT ;  /* 0x000000f70400720c */ /* 0x040fe40003fc6270 */
[----:B------:R-:W-:Y:S02]  /*60a0*/  ISETP.GE.AND P4, PT, R4, R243, PT ;  /* 0x000000f30400720c */ /* 0x000fe40003f86270 */
[----:B------:R-:W-:Y:S02]  /*60b0*/  FMNMX.FTZ R5, R154, R5, !PT ;  /* 0x000000059a057209 */ /* 0x000fe40007810000 */
[C---:B------:R-:W-:Y:S02]  /*60c0*/  ISETP.LT.OR P3, PT, R4.reuse, R241, P3 ;  /* 0x000000f10400720c */ /* 0x040fe40001f61670 */
[C---:B------:R-:W-:Y:S02]  /*60d0*/  ISETP.LT.OR P1, PT, R4.reuse, R239, P1 ;  /* 0x000000ef0400720c */ /* 0x040fe40000f21670 */
[----:B------:R-:W-:-:S02]  /*60e0*/  ISETP.LT.OR P6, PT, R4, R237, P6 ;  /* 0x000000ed0400720c */ /* 0x000fc400037c1670 */
[----:B------:R-:W-:Y:S01]  /*60f0*/  ISETP.LT.OR P4, PT, R4, R235, P4 ;  /* 0x000000eb0400720c */ /* 0x000fe20002781670 */
[----:B------:R-:W-:Y:S01]  /*6100*/  VIADD R4, R0, 0x69 ;  /* 0x0000006900047836 */ /* 0x000fe20000000000 */
[----:B------:R-:W-:Y:S02]  /*6110*/  FMNMX.FTZ R5, R134, R5, !PT ;  /* 0x0000000586057209 */ /* 0x000fe40007810000 */
[----:B------:R-:W-:Y:S01]  /*6120*/  FSEL R195, R19, -INF , !P5 ;  /* 0xff80000013c37808 */ /* 0x000fe20006800000 */
[----:B------:R-:W-:Y:S01]  /*6130*/  VIADD R19, R0, 0x79 ;  /* 0x0000007900137836 */ /* 0x000fe20000000000 */
[----:B------:R-:W-:Y:S02]  /*6140*/  FMNMX.FTZ R5, R126, R5, !PT ;  /* 0x000000057e057209 */ /* 0x000fe40007810000 */
[----:B------:R-:W-:Y:S02]  /*6150*/  ISETP.GE.AND P5, PT, R4, R249, PT ;  /* 0x000000f90400720c */ /* 0x000fe40003fa6270 */
[----:B------:R-:W-:-:S02]  /*6160*/  FMNMX.FTZ R5, R116, R5, !PT ;  /* 0x0000000574057209 */ /* 0x000fc40007810000 */
[----:B------:R-:W-:Y:S02]  /*6170*/  FSEL R208, R33, -INF , !P2 ;  /* 0xff80000021d07808 */ /* 0x000fe40005000000 */
[----:B------:R-:W-:Y:S02]  /*6180*/  FSEL R210, R35, -INF , !P0 ;  /* 0xff80000023d27808 */ /* 0x000fe40004000000 */
[----:B------:R-:W-:Y:S01]  /*6190*/  ISETP.LT.OR P2, PT, R4, R241, P5 ;  /* 0x000000f10400720c */ /* 0x000fe20002f41670 */
[-C--:B------:R-:W-:Y:S01]  /*61a0*/  HMMA.16816.F32.BF16 R32, R12, R30.reuse, R168 ;  /* 0x0000001e0c20723c */ /* 0x080fe200000418a8 */
[----:B------:R-:W-:Y:S02]  /*61b0*/  FSEL R160, R8, -INF , !P3 ;  /* 0xff80000008a07808 */ /* 0x000fe40005800000 */
[C---:B------:R-:W-:Y:S02]  /*61c0*/  ISETP.GE.AND P0, PT, R4.reuse, R245, PT ;  /* 0x000000f50400720c */ /* 0x040fe40003f06270 */
[C---:B------:R-:W-:Y:S01]  /*61d0*/  ISETP.GE.AND P5, PT, R4.reuse, R247, PT ;  /* 0x000000f70400720c */ /* 0x040fe20003fa6270 */
[----:B------:R-:W-:Y:S01]  /*61e0*/  HMMA.16816.F32.BF16 R28, R20, R30, R56 ;  /* 0x0000001e141c723c */ /* 0x000fe20000041838 */
[----:B------:R-:W-:-:S02]  /*61f0*/  ISETP.GE.AND P3, PT, R4, R243, PT ;  /* 0x000000f30400720c */ /* 0x000fc40003f66270 */
[----:B------:R-:W-:Y:S02]  /*6200*/  FMNMX.FTZ R5, R180, R5, !PT ;  /* 0x00000005b4057209 */ /* 0x000fe40007810000 */
[C---:B------:R-:W-:Y:S02]  /*6210*/  ISETP.LT.OR P0, PT, R4.reuse, R239, P0 ;  /* 0x000000ef0400720c */ /* 0x040fe40000701670 */
[C---:B------:R-:W-:Y:S02]  /*6220*/  ISETP.LT.OR P5, PT, R4.reuse, R237, P5 ;  /* 0x000000ed0400720c */ /* 0x040fe40002fa1670 */
[----:B------:R-:W-:Y:S02]  /*6230*/  ISETP.LT.OR P3, PT, R4, R235, P3 ;  /* 0x000000eb0400720c */ /* 0x000fe40001f61670 */
[----:B------:R-:W-:Y:S01]  /*6240*/  FMNMX.FTZ R4, R172, R5, !PT ;  /* 0x00000005ac047209 */ /* 0x000fe20007810000 */
[----:B------:R-:W-:Y:S01]  /*6250*/  VIADD R5, R0, 0x70 ;  /* 0x0000007000057836 */ /* 0x000fe20000000000 */
[----:B------:R-:W-:-:S02]  /*6260*/  FSEL R146, R9, -INF , !P2 ;  /* 0xff80000009927808 */ /* 0x000fc40005000000 */
[----:B------:R-:W-:Y:S02]  /*6270*/  FMNMX.FTZ R4, R151, R4, !PT ;  /* 0x0000000497047209 */ /* 0x000fe40007810000 */
[----:B------:R-:W-:Y:S02]  /*6280*/  FSEL R163, R11, -INF , !P0 ;  /* 0xff8000000ba37808 */ /* 0x000fe40004000000 */
[----:B------:R-:W-:Y:S01]  /*6290*/  FMNMX.FTZ R6, R108, R4, !PT ;  /* 0x000000046c067209 */ /* 0x000fe20007810000 */
[----:B------:R-:W-:Y:S01]  /*62a0*/  VIADD R4, R0, 0x71 ;  /* 0x0000007100047836 */ /* 0x000fe20000000000 */
[-C--:B------:R-:W-:Y:S02]  /*62b0*/  ISETP.GE.AND P0, PT, R5, R249.reuse, PT ;  /* 0x000000f90500720c */ /* 0x080fe40003f06270 */
[----:B------:R-:W-:Y:S02]  /*62c0*/  FMNMX.FTZ R6, R192, R6, !PT ;  /* 0x00000006c0067209 */ /* 0x000fe40007810000 */
[----:B------:R-:W-:-:S02]  /*62d0*/  ISETP.GE.AND P2, PT, R4, R249, PT ;  /* 0x000000f90400720c */ /* 0x000fc40003f46270 */
[----:B------:R-:W-:Y:S02]  /*62e0*/  FMNMX.FTZ R6, R186, R6, !PT ;  /* 0x00000006ba067209 */ /* 0x000fe40007810000 */
[-C--:B------:R-:W-:Y:S02]  /*62f0*/  ISETP.LT.OR P0, PT, R5, R241.reuse, P0 ;  /* 0x000000f10500720c */ /* 0x080fe40000701670 */
[----:B------:R-:W-:Y:S02]  /*6300*/  FMNMX.FTZ R6, R182, R6, !PT ;  /* 0x00000006b6067209 */ /* 0x000fe40007810000 */
[----:B------:R-:W-:Y:S02]  /*6310*/  ISETP.LT.OR P2, PT, R4, R241, P2 ;  /* 0x000000f10400720c */ /* 0x000fe40001741670 */
[----:B------:R-:W-:Y:S02]  /*6320*/  FMNMX.FTZ R6, R176, R6, !PT ;  /* 0x00000006b0067209 */ /* 0x000fe40007810000 */
[----:B------:R-:W-:-:S02]  /*6330*/  FSEL R168, R10, -INF , !P1 ;  /* 0xff8000000aa87808 */ /* 0x000fc40004800000 */
[----:B------:R-:W-:Y:S02]  /*6340*/  FMNMX.FTZ R6, R209, R6, !PT ;  /* 0x00000006d1067209 */ /* 0x000fe40007810000 */
[----:B------:R-:W-:Y:S02]  /*6350*/  FSEL R145, R36, -INF , !P0 ;  /* 0xff80000024917808 */ /* 0x000fe40004000000 */
[----:B------:R-:W-:Y:S02]  /*6360*/  FSEL R143, R37, -INF , !P2 ;  /* 0xff800000258f7808 */ /* 0x000fe40005000000 */
[C---:B------:R-:W-:Y:S02]  /*6370*/  ISETP.GE.AND P1, PT, R5.reuse, R245, PT ;  /* 0x000000f50500720c */ /* 0x040fe40003f26270 */
[C---:B------:R-:W-:Y:S02]  /*6380*/  ISETP.GE.AND P0, PT, R5.reuse, R247, PT ;  /* 0x000000f70500720c */ /* 0x040fe40003f06270 */
[----:B------:R-:W-:-:S02]  /*6390*/  ISETP.GE.AND P2, PT, R5, R243, PT ;  /* 0x000000f30500720c */ /* 0x000fc40003f46270 */
[----:B------:R-:W-:Y:S02]  /*63a0*/  FMNMX.FTZ R6, R206, R6, !PT ;  /* 0x00000006ce067209 */ /* 0x000fe40007810000 */
[C---:B------:R-:W-:Y:S02]  /*63b0*/  ISETP.LT.OR P1, PT, R5.reuse, R239, P1 ;  /* 0x000000ef0500720c */ /* 0x040fe40000f21670 */
[C---:B------:R-:W-:Y:S02]  /*63c0*/  ISETP.LT.OR P0, PT, R5.reuse, R237, P0 ;  /* 0x000000ed0500720c */ /* 0x040fe40000701670 */
[----:B------:R-:W-:Y:S02]  /*63d0*/  ISETP.LT.OR P2, PT, R5, R235, P2 ;  /* 0x000000eb0500720c */ /* 0x000fe40001741670 */
[----:B------:R-:W-:Y:S02]  /*63e0*/  FMNMX.FTZ R5, R88, R86, !PT ;  /* 0x0000005658057209 */ /* 0x000fe40007810000 */
[----:B------:R-:W-:-:S02]  /*63f0*/  FMNMX.FTZ R6, R200, R6, !PT ;  /* 0x00000006c8067209 */ /* 0x000fc40007810000 */
[----:B------:R-:W-:Y:S02]  /*6400*/  FMNMX.FTZ R0, R115, R5, !PT ;  /* 0x0000000573007209 */ /* 0x000fe40007810000 */
[----:B------:R-:W-:Y:S02]  /*6410*/  FMNMX.FTZ R6, R193, R6, !PT ;  /* 0x00000006c1067209 */ /* 0x000fe40007810000 */
[----:B------:R-:W-:Y:S02]  /*6420*/  FSEL R161, R38, -INF , !P1 ;  /* 0xff80000026a17808 */ /* 0x000fe40004800000 */
[----:B------:R-:W-:Y:S02]  /*6430*/  ISETP.GE.AND P1, PT, R4, R245, PT ;  /* 0x000000f50400720c */ /* 0x000fe40003f26270 */
[----:B------:R-:W-:Y:S02]  /*6440*/  FMNMX.FTZ R5, R114, R0, !PT ;  /* 0x0000000072057209 */ /* 0x000fe40007810000 */
[----:B------:R-:W-:-:S02]  /*6450*/  FMNMX.FTZ R6, R190, R6, !PT ;  /* 0x00000006be067209 */ /* 0x000fc40007810000 */
[----:B------:R-:W-:Y:S02]  /*6460*/  ISETP.LT.OR P1, PT, R4, R239, P1 ;  /* 0x000000ef0400720c */ /* 0x000fe40000f21670 */
[----:B------:R-:W-:Y:S02]  /*6470*/  FMNMX.FTZ R0, R90, R89, !PT ;  /* 0x000000595a007209 */ /* 0x000fe40007810000 */
[----:B------:R-:W-:Y:S02]  /*6480*/  FMNMX.FTZ R5, R106, R5, !PT ;  /* 0x000000056a057209 */ /* 0x000fe40007810000 */
[----:B------:R-:W-:Y:S02]  /*6490*/  FMNMX.FTZ R6, R162, R6, !PT ;  /* 0x00000006a2067209 */ /* 0x000fe40007810000 */
[----:B------:R-:W-:Y:S02]  /*64a0*/  FSEL R147, R39, -INF , !P1 ;  /* 0xff80000027937808 */ /* 0x000fe40004800000 */
[----:B------:R-:W-:-:S02]  /*64b0*/  FMNMX.FTZ R0, R85, R0, !PT ;  /* 0x0000000055007209 */ /* 0x000fc40007810000 */
[----:B------:R-:W-:Y:S02]  /*64c0*/  ISETP.GE.AND P1, PT, R18, R249, PT ;  /* 0x000000f91200720c */ /* 0x000fe40003f26270 */
[----:B------:R-:W-:Y:S02]  /*64d0*/  FMNMX.FTZ R5, R99, R5, !PT ;  /* 0x0000000563057209 */ /* 0x000fe40007810000 */
[----:B------:R-:W-:Y:S02]  /*64e0*/  FMNMX.FTZ R7, R160, R6, !PT ;  /* 0x00000006a0077209 */ /* 0x000fe40007810000 */
[----:B------:R-:W-:Y:S02]  /*64f0*/  FMNMX.FTZ R0, R84, R0, !PT ;  /* 0x0000000054007209 */ /* 0x000fe40007810000 */
[----:B------:R-:W-:Y:S02]  /*6500*/  ISETP.LT.OR P1, PT, R18, R241, P1 ;  /* 0x000000f11200720c */ /* 0x000fe40000f21670 */
[----:B------:R-:W-:-:S02]  /*6510*/  FMNMX.FTZ R5, R105, R5, !PT ;  /* 0x0000000569057209 */ /* 0x000fc40007810000 */
[----:B------:R-:W-:Y:S02]  /*6520*/  FSEL R169, R52, -INF , !P0 ;  /* 0xff80000034a97808 */ /* 0x000fe40004000000 */
[----:B------:R-:W-:Y:S02]  /*6530*/  FMNMX.FTZ R7, R146, R7, !PT ;  /* 0x0000000792077209 */ /* 0x000fe40007810000 */
[----:B------:R-:W-:Y:S02]  /*6540*/  PLOP3.LUT P0, PT, PT, PT, UP0, 0x80, 0x0 ;  /* 0x000000000000781c */ /* 0x000fe40003f0f008 */
        /* <DEDUP_REMOVED lines=9> */
[----:B------:R-:W-:Y:S02]  /*65e0*/  FMNMX.FTZ R6, R82, R0, !PT ;  /* 0x0000000052067209 */ /* 0x000fe40007810000 */
[----:B------:R-:W-:Y:S02]  /*65f0*/  FMNMX.FTZ R0, R132, R5, !PT ;  /* 0x0000000584007209 */ /* 0x000fe40007810000 */
[----:B------:R-:W-:Y:S02]  /*6600*/  FSEL R140, R29, -INF , !P1 ;  /* 0xff8000001d8c7808 */ /* 0x000fe40004800000 */
[----:B------:R-:W-:Y:S02]  /*6610*/  FMNMX.FTZ R5, R141, R7, !PT ;  /* 0x000000078d057209 */ /* 0x000fe40007810000 */
[----:B------:R-:W-:Y:S02]  /*6620*/  FMNMX.FTZ R21, R81, R6, !PT ;  /* 0x0000000651157209 */ /* 0x000fe40007810000 */
[----:B------:R-:W-:-:S02]  /*6630*/  FMNMX.FTZ R22, R125, R0, !PT ;  /* 0x000000007d167209 */ /* 0x000fc40007810000 */
[----:B------:R-:W-:Y:S01]  /*6640*/  FMNMX.FTZ R20, R140, R5, !PT ;  /* 0x000000058c147209 */ /* 0x000fe20007810000 */
[----:B------:R-:W-:Y:S06]  /*6650*/  @!P0 BRA `(.L_x_605) ;  /* 0x00000000009c8947 */ /* 0x000fec0003800000 */
[----:B------:R-:W2:Y:S01]  /*6660*/  LDL.64 R250, [R1+0x110] ;  /* 0x0001100001fa7983 */ /* 0x000ea20000100a00 */
[----:B------:R-:W-:Y:S02]  /*6670*/  UIADD3 UR6, UR15, -0x2, URZ ;  /* 0xfffffffe0f067890 */ /* 0x000fe4000fffe03f */
[----:B------:R-:W-:Y:S02]  /*6680*/  USHF.L.U32 UR22, UR10, 0x5, URZ ;  /* 0x000000050a167899 */ /* 0x000fe4000800063f */
[----:B------:R-:W-:Y:S02]  /*6690*/  USHF.R.S32.HI UR20, URZ, 0x1f, UR6 ;  /* 0x0000001f3f147899 */ /* 0x000fe40008011406 */
[----:B------:R-:W-:Y:S01]  /*66a0*/  UIMAD UR30, UR30, UR6, URZ ;  /* 0x000000061e1e72a4 */ /* 0x000fe2000f8e023f */
[----:B------:R-:W-:Y:S02]  /*66b0*/  IMAD.U32 R0, RZ, RZ, UR6 ;  /* 0x00000006ff007e24 */ /* 0x000fe4000f8e00ff */
[----:B------:R-:W-:Y:S01]  /*66c0*/  ULDC.64 UR6, c[0x0][0x218] ;  /* 0x0000860000067ab9 */ /* 0x000fe20000000a00 */
[----:B------:R-:W-:Y:S01]  /*66d0*/  UIMAD UR20, UR20, UR31, UR30 ;  /* 0x0000001f141472a4 */ /* 0x000fe2000f8e021e */
[----:B--2---:R-:W-:-:S05]  /*66e0*/  IMAD.WIDE.U32 R6, R0, UR31, R250 ;  /* 0x0000001f00067c25 */ /* 0x004fca000f8e00fa */
[----:B------:R-:W-:Y:S01]  /*66f0*/  VIADD R0, R7, UR20 ;  /* 0x0000001407007c36 */ /* 0x000fe20008000000 */
[----:B------:R-:W-:Y:S01]  /*6700*/  LEA R8, P1, R6, UR6, 0x1 ;  /* 0x0000000606087c11 */ /* 0x000fe2000f8208ff */
[----:B------:R-:W-:-:S03]  /*6710*/  USHF.L.U64.HI UR6, UR10, 0x5, UR11 ;  /* 0x000000050a067899 */ /* 0x000fc6000801020b */
[----:B------:R-:W-:Y:S02]  /*6720*/  LEA.HI.X R9, R6, UR7, R0, 0x1, P1 ;  /* 0x0000000706097c11 */ /* 0x000fe400088f0c00 */
[----:B------:R-:W-:-:S03]  /*6730*/  IADD3 R6, P1, R8, UR22, RZ ;  /* 0x0000001608067c10 */ /* 0x000fc6000ff3e0ff */
[----:B------:R-:W-:Y:S01]  /*6740*/  @!PT LDS RZ, [RZ] ;  /* 0x00000000fffff984 */ /* 0x000fe20000000800 */
[----:B------:R-:W-:Y:S01]  /*6750*/  @!PT LDS RZ, [RZ] ;  /* 0x00000000fffff984 */ /* 0x000fe20000000800 */
[----:B------:R-:W-:Y:S01]  /*6760*/  @!PT LDS RZ, [RZ] ;  /* 0x00000000fffff984 */ /* 0x000fe20000000800 */
[----:B------:R-:W-:Y:S01]  /*6770*/  LDGSTS.E.BYPASS.LTC128B.128 [R234+0x4000], desc[UR16][R8.64] ;  /* 0x0400000008ea7fae */ /* 0x000fe2000b901d50 */
[----:B------:R-:W-:Y:S02]  /*6780*/  IADD3.X R7, R9, UR6, RZ, P1, !PT ;  /* 0x0000000609077c10 */ /* 0x000fe40008ffe4ff */
[----:B------:R-:W-:-:S03]  /*6790*/  IADD3 R16, P1, R6, UR22, RZ ;  /* 0x0000001606107c10 */ /* 0x000fc6000ff3e0ff */
[----:B------:R1:W-:Y:S01]  /*67a0*/  LDGSTS.E.BYPASS.LTC128B.128 [R234+0x4800], desc[UR16][R6.64] ;  /* 0x0480000006ea7fae */ /* 0x0003e2000b901d50 */
        /* <DEDUP_REMOVED lines=9> */
[----:B------:R-:W-:-:S05]  /*6840*/  IADD3.X R11, R13, UR6, RZ, P1, !PT ;  /* 0x000000060d0b7c10 */ /* 0x000fca0008ffe4ff */
[----:B------:R2:W-:Y:S01]  /*6850*/  LDGSTS.E.BYPASS.LTC128B.128 [R234+0x6800], desc[UR16][R10.64] ;  /* 0x068000000aea7fae */ /* 0x0005e2000b901d50 */
[----:B-1----:R-:W-:-:S04]  /*6860*/  IADD3 R6, P1, R10, UR22, RZ ;  /* 0x000000160a067c10 */ /* 0x002fc8000ff3e0ff */
[----:B------:R-:W-:Y:S02]  /*6870*/  IADD3.X R7, R11, UR6, RZ, P1, !PT ;  /* 0x000000060b077c10 */ /* 0x000fe40008ffe4ff */
[----:B------:R-:W-:-:S03]  /*6880*/  IADD3 R8, P1, R6, UR22, RZ ;  /* 0x0000001606087c10 */ /* 0x000fc6000ff3e0ff */
[----:B------:R2:W-:Y:S01]  /*6890*/  LDGSTS.E.BYPASS.LTC128B.128 [R234+0x7000], desc[UR16][R6.64] ;  /* 0x0700000006ea7fae */ /* 0x0005e2000b901d50 */
[----:B------:R-:W-:-:S05]  /*68a0*/  IADD3.X R9, R7, UR6, RZ, P1, !PT ;  /* 0x0000000607097c10 */ /* 0x000fca0008ffe4ff */
[----:B------:R2:W-:Y:S04]  /*68b0*/  LDGSTS.E.BYPASS.LTC128B.128 [R234+0x7800], desc[UR16][R8.64] ;  /* 0x0780000008ea7fae */ /* 0x0005e8000b901d50 */
[----:B------:R-:W0:Y:S02]  /*68c0*/  LDGDEPBAR ;  /* 0x00000000000079af */ /* 0x000e240000000000 */
.L_x_605:
[----:B------:R-:W-:Y:S01]  /*68d0*/  FMNMX.FTZ R0, R113, R112, !PT ;  /* 0x0000007071007209 */ /* 0x000fe20007810000 */
[----:B--2---:R-:W1:Y:S01]  /*68e0*/  SHFL.BFLY PT, R7, R20, 0x2, 0x1f ;  /* 0x0c401f0014077f89 */ /* 0x004e6200000e0000 */
[----:B------:R-:W-:Y:S01]  /*68f0*/  FMNMX.FTZ R5, R153, R21, !PT ;  /* 0x0000001599057209 */ /* 0x000fe20007810000 */
[----:B------:R-:W-:Y:S01]  /*6900*/  ULDC UR20, c[0x0][0x2ec] ;  /* 0x0000bb0000147ab9 */ /* 0x000fe20000000800 */
        /* <DEDUP_REMOVED lines=21> */
[----:B------:R-:W-:Y:S01]  /*6a60*/  FSEL R144, R24, -INF , !P6 ;  /* 0xff80000018907808 */ /* 0x000fe20007000000 */
[----:B------:R-:W-:Y:S01]  /*6a70*/  STL [R1+0x12c], R222 ;  /* 0x00012cde01007387 */ /* 0x000fe20000100800 */
[----:B------:R-:W-:-:S02]  /*6a80*/  ISETP.GE.AND P6, PT, R4, R247, PT ;  /* 0x000000f70400720c */ /* 0x000fc40003fc6270 */
[C---:B------:R-:W-:Y:S01]  /*6a90*/  ISETP.GE.AND P1, PT, R4.reuse, R243, PT ;  /* 0x000000f30400720c */ /* 0x040fe20003f26270 */
[----:B------:R-:W-:Y:S01]  /*6aa0*/  STL [R1+0x128], R221 ;  /* 0x000128dd01007387 */ /* 0x000fe20000100800 */
[----:B------:R-:W-:Y:S02]  /*6ab0*/  FMNMX.FTZ R6, R109, R6, !PT ;  /* 0x000000066d067209 */ /* 0x000fe40007810000 */
[----:B------:R-:W-:Y:S01]  /*6ac0*/  FMNMX.FTZ R5, R159, R5, !PT ;  /* 0x000000059f057209 */ /* 0x000fe20007810000 */
[----:B------:R-:W-:Y:S01]  /*6ad0*/  STL [R1+0x124], R220 ;  /* 0x000124dc01007387 */ /* 0x000fe20000100800 */
[----:B------:R-:W-:Y:S02]  /*6ae0*/  FMNMX.FTZ R0, R155, R0, !PT ;  /* 0x000000009b007209 */ /* 0x000fe40007810000 */
[----:B------:R-:W-:Y:S01]  /*6af0*/  ISETP.LT.OR P6, PT, R4, R237, P6 ;  /* 0x000000ed0400720c */ /* 0x000fe200037c1670 */
[----:B------:R-:W-:Y:S01]  /*6b00*/  STL [R1+0x120], R135 ;  /* 0x0001208701007387 */ /* 0x000fe20000100800 */
[----:B------:R-:W-:-:S02]  /*6b10*/  FMNMX.FTZ R6, R188, R6, !PT ;  /* 0x00000006bc067209 */ /* 0x000fc40007810000 */
[----:B------:R-:W-:Y:S01]  /*6b20*/  ISETP.LT.OR P1, PT, R4, R235, P1 ;  /* 0x000000eb0400720c */ /* 0x000fe20000f21670 */
        /* <DEDUP_REMOVED lines=31> */
[----:B------:R-:W-:Y:S02]  /*6d20*/  FSEL R142, R53, -INF , !P6 ;  /* 0xff800000358e7808 */ /* 0x000fe40007000000 */
[----:B------:R-:W-:Y:S02]  /*6d30*/  FMNMX.FTZ R0, R187, R0, !PT ;  /* 0x00000000bb007209 */ /* 0x000fe40007810000 */
[----:B------:R-:W-:Y:S02]  /*6d40*/  ISETP.GE.AND P6, PT, R18, R245, PT ;  /* 0x000000f51200720c */ /* 0x000fe40003fc6270 */
[----:B------:R-:W-:-:S02]  /*6d50*/  FMNMX.FTZ R5, R195, R5, !PT ;  /* 0x00000005c3057209 */ /* 0x000fc40007810000 */
[----:B------:R-:W-:Y:S02]  /*6d60*/  FMNMX.FTZ R4, R194, R4, !PT ;  /* 0x00000004c2047209 */ /* 0x000fe40007810000 */
[----:B------:R-:W-:Y:S02]  /*6d70*/  FMNMX.FTZ R0, R183, R0, !PT ;  /* 0x00000000b7007209 */ /* 0x000fe40007810000 */
[----:B------:R-:W-:Y:S02]  /*6d80*/  ISETP.LT.OR P6, PT, R18, R239, P6 ;  /* 0x000000ef1200720c */ /* 0x000fe400037c1670 */
[----:B------:R-:W-:Y:S02]  /*6d90*/  FMNMX.FTZ R5, R168, R5, !PT ;  /* 0x00000005a8057209 */ /* 0x000fe40007810000 */
[----:B------:R-:W-:Y:S02]  /*6da0*/  FMNMX.FTZ R4, R212, R4, !PT ;  /* 0x00000004d4047209 */ /* 0x000fe40007810000 */
[----:B------:R-:W-:-:S02]  /*6db0*/  FMNMX.FTZ R0, R177, R0, !PT ;  /* 0x00000000b1007209 */ /* 0x000fc40007810000 */
[----:B------:R-:W-:Y:S02]  /*6dc0*/  FSEL R120, R30, -INF , !P6 ;  /* 0xff8000001e787808 */ /* 0x000fe40007000000 */
[----:B------:R-:W-:Y:S02]  /*6dd0*/  ISETP.GE.AND P6, PT, R19, R245, PT ;  /* 0x000000f51300720c */ /* 0x000fe40003fc6270 */
[----:B------:R-:W-:Y:S02]  /*6de0*/  FMNMX.FTZ R5, R163, R5, !PT ;  /* 0x00000005a3057209 */ /* 0x000fe40007810000 */
[----:B------:R-:W-:Y:S02]  /*6df0*/  FMNMX.FTZ R4, R208, R4, !PT ;  /* 0x00000004d0047209 */ /* 0x000fe40007810000 */
[----:B------:R-:W-:Y:S02]  /*6e00*/  FMNMX.FTZ R0, R205, R0, !PT ;  /* 0x00000000cd007209 */ /* 0x000fe40007810000 */
[----:B------:R-:W-:-:S02]  /*6e10*/  ISETP.LT.OR P6, PT, R19, R239, P6 ;  /* 0x000000ef1300720c */ /* 0x000fc400037c1670 */
[----:B-1----:R-:W-:Y:S02]  /*6e20*/  FMNMX.FTZ R71, R6, R7, !PT ;  /* 0x0000000706477209 */ /* 0x002fe40007810000 */
[----:B------:R-:W-:Y:S02]  /*6e30*/  FMNMX.FTZ R5, R161, R5, !PT ;  /* 0x00000005a1057209 */ /* 0x000fe40007810000 */
[----:B------:R-:W-:Y:S01]  /*6e40*/  FSEL R138, R25, -INF , !P5 ;  /* 0xff800000198a7808 */ /* 0x000fe20006800000 */
[----:B------:R-:W-:Y:S01]  /*6e50*/  FMUL.FTZ R7, R71, UR20 ;  /* 0x0000001447077c20 */ /* 0x000fe20008410000 */
[----:B------:R-:W-:Y:S02]  /*6e60*/  FMNMX.FTZ R6, R144, R4, !PT ;  /* 0x0000000490067209 */ /* 0x000fe40007810000 */
[----:B------:R-:W-:Y:S02]  /*6e70*/  FMNMX.FTZ R0, R203, R0, !PT ;  /* 0x00000000cb007209 */ /* 0x000fe40007810000 */
[----:B------:R-:W-:-:S02]  /*6e80*/  FSEL R121, R31, -INF , !P6 ;  /* 0xff8000001f797808 */ /* 0x000fc40007000000 */
[----:B------:R-:W-:Y:S02]  /*6e90*/  FMNMX.FTZ R4, R147, R5, !PT ;  /* 0x0000000593047209 */ /* 0x000fe40007810000 */
[-C--:B------:R-:W-:Y:S02]  /*6ea0*/  ISETP.GE.AND P6, PT, R18, R247.reuse, PT ;  /* 0x000000f71200720c */ /* 0x080fe40003fc6270 */
[----:B------:R-:W-:Y:S02]  /*6eb0*/  FMNMX.FTZ R5, R138, R6, !PT ;  /* 0x000000068a057209 */ /* 0x000fe40007810000 */
[----:B------:R-:W-:Y:S02]  /*6ec0*/  FMNMX.FTZ R0, R198, R0, !PT ;  /* 0x00000000c6007209 */ /* 0x000fe40007810000 */
[----:B------:R-:W-:Y:S02]  /*6ed0*/  FMNMX.FTZ R6, R120, R4, !PT ;  /* 0x0000000478067209 */ /* 0x000fe40007810000 */
[----:B------:R-:W-:-:S02]  /*6ee0*/  ISETP.GE.AND P5, PT, R19, R247, PT ;  /* 0x000000f71300720c */ /* 0x000fc40003fa6270 */
[----:B------:R-:W-:Y:S02]  /*6ef0*/  ISETP.LT.OR P6, PT, R18, R237, P6 ;  /* 0x000000ed1200720c */ /* 0x000fe400037c1670 */
[----:B------:R-:W-:Y:S02]  /*6f00*/  FMNMX.FTZ R4, R169, R5, !PT ;  /* 0x00000005a9047209 */ /* 0x000fe40007810000 */
[----:B------:R-:W-:Y:S02]  /*6f10*/  FMNMX.FTZ R0, R197, R0, !PT ;  /* 0x00000000c5007209 */ /* 0x000fe40007810000 */
[----:B------:R-:W-:Y:S02]  /*6f20*/  FMNMX.FTZ R6, R121, R6, !PT ;  /* 0x0000000679067209 */ /* 0x000fe40007810000 */
[----:B------:R-:W-:Y:S02]  /*6f30*/  ISETP.LT.OR P5, PT, R19, R237, P5 ;  /* 0x000000ed1300720c */ /* 0x000fe40002fa1670 */
[----:B------:R-:W-:Y:S01]  /*6f40*/  FSEL R137, R32, -INF , !P6 ;  /* 0xff80000020897808 */ /* 0x000fe20007000000 */
[----:B------:R-:W1:Y:S01]  /*6f50*/  SHFL.BFLY PT, R70, R6, 0x2, 0x1f ;  /* 0x0c401f0006467f89 */ /* 0x000e6200000e0000 */
[----:B------:R-:W-:-:S02]  /*6f60*/  FMNMX.FTZ R4, R142, R4, !PT ;  /* 0x000000048e047209 */ /* 0x000fc40007810000 */
[----:B------:R-:W-:Y:S02]  /*6f70*/  FMNMX.FTZ R0, R213, R0, !PT ;  /* 0x00000000d5007209 */ /* 0x000fe40007810000 */
[----:B------:R-:W-:Y:S02]  /*6f80*/  FSEL R136, R33, -INF , !P5 ;  /* 0xff80000021887808 */ /* 0x000fe40006800000 */
[----:B------:R-:W-:Y:S02]  /*6f90*/  FMNMX.FTZ R69, R137, R4, !PT ;  /* 0x0000000489457209 */ /* 0x000fe40007810000 */
[----:B------:R-:W-:Y:S02]  /*6fa0*/  FSETP.NEU.FTZ.AND P5, PT, R71, -INF , PT ;  /* 0xff8000004700780b */ /* 0x000fe40003fbd000 */
[----:B------:R-:W-:Y:S02]  /*6fb0*/  FSEL R131, R26, -INF , !P4 ;  /* 0xff8000001a837808 */ /* 0x000fe40006000000 */
[----:B------:R-:W-:-:S02]  /*6fc0*/  FMNMX.FTZ R4, R210, R0, !PT ;  /* 0x00000000d2047209 */ /* 0x000fc40007810000 */
[----:B------:R-:W-:Y:S02]  /*6fd0*/  FSEL R7, R7, RZ, P5 ;  /* 0x000000ff07077208 */ /* 0x000fe40002800000 */
[----:B------:R-:W-:Y:S02]  /*6fe0*/  FSEL R130, R27, -INF , !P3 ;  /* 0xff8000001b827808 */ /* 0x000fe40005800000 */
[----:B------:R-:W-:Y:S01]  /*6ff0*/  FMNMX.FTZ R4, R131, R4, !PT ;  /* 0x0000000483047209 */ /* 0x000fe20007810000 */
[----:B------:R-:W-:Y:S01]  /*7000*/  FFMA.FTZ R0, R80, UR20, -R7 ;  /* 0x0000001450007c23 */ /* 0x000fe20008010807 */
[----:B------:R-:W-:Y:S02]  /*7010*/  FMNMX.FTZ R69, R136, R69, !PT ;  /* 0x0000004588457209 */ /* 0x000fe40007810000 */
[----:B------:R-:W-:Y:S01]  /*7020*/  ISETP.GE.AND P6, PT, R18, R243, PT ;  /* 0x000000f31200720c */ /* 0x000fe20003fc6270 */
[----:B------:R2:W-:Y:S01]  /*7030*/  MUFU.EX2 R248, R0 ;  /* 0x0000000000f87308 */ /* 0x0005e20000000800 */
[----:B------:R-:W-:Y:S01]  /*7040*/  FSEL R129, R54, -INF , !P2 ;  /* 0xff80000036817808 */ /* 0x000fe20005000000 */
[----:B------:R-:W3:Y:S01]  /*7050*/  SHFL.BFLY PT, R5, R69, 0x2, 0x1f ;  /* 0x0c401f0045057f89 */ /* 0x000ee200000e0000 */
[----:B------:R-:W-:-:S02]  /*7060*/  FMNMX.FTZ R4, R130, R4, !PT ;  /* 0x0000000482047209 */ /* 0x000fc40007810000 */
[----:B------:R-:W-:Y:S02]  /*7070*/  FSEL R128, R55, -INF , !P1 ;  /* 0xff80000037807808 */ /* 0x000fe40004800000 */
[----:B------:R-:W-:Y:S02]  /*7080*/  ISETP.LT.OR P6, PT, R18, R235, P6 ;  /* 0x000000eb1200720c */ /* 0x000fe400037c1670 */
[----:B------:R-:W-:Y:S02]  /*7090*/  ISETP.GE.AND P1, PT, R19, R243, PT ;  /* 0x000000f31300720c */ /* 0x000fe40003f26270 */
[----:B------:R-:W-:Y:S02]  /*70a0*/  FMNMX.FTZ R4, R129, R4, !PT ;  /* 0x0000000481047209 */ /* 0x000fe40007810000 */
[----:B------:R-:W-:Y:S02]  /*70b0*/  ISETP.LT.OR P1, PT, R19, R235, P1 ;  /* 0x000000eb1300720c */ /* 0x000fe40000f21670 */
[----:B------:R-:W-:Y:S01]  /*70c0*/  FSEL R123, R34, -INF , !P6 ;  /* 0xff800000227b7808 */ /* 0x000fe20007000000 */
[----:B--2---:R-:W-:Y:S01]  /*70d0*/  FFMA.FTZ R0, R77, UR20, -R7 ;  /* 0x000000144d007c23 */ /* 0x004fe20008010807 */
[----:B------:R-:W-:-:S02]  /*70e0*/  FMNMX.FTZ R4, R128, R4, !PT ;  /* 0x0000000480047209 */ /* 0x000fc40007810000 */
[----:B------:R-:W-:Y:S01]  /*70f0*/  FSEL R122, R35, -INF , !P1 ;  /* 0xff800000237a7808 */ /* 0x000fe20004800000 */
[----:B------:R2:W-:Y:S01]  /*7100*/  MUFU.EX2 R252, R0 ;  /* 0x0000000000fc7308 */ /* 0x0005e20000000800 */
[----:B------:R-:W-:Y:S02]  /*7110*/  FMNMX.FTZ R4, R123, R4, !PT ;  /* 0x000000047b047209 */ /* 0x000fe40007810000 */
[----:B-1----:R-:W-:Y:S02]  /*7120*/  FMNMX.FTZ R70, R6, R70, !PT ;  /* 0x0000004606467209 */ /* 0x002fe40007810000 */
[----:B---3--:R-:W-:-:S03]  /*7130*/  FMNMX.FTZ R69, R69, R5, !PT ;  /* 0x0000000545457209 */ /* 0x008fc60007810000 */
[----:B------:R-:W1:Y:S04]  /*7140*/  SHFL.BFLY PT, R6, R70, 0x1, 0x1f ;  /* 0x0c201f0046067f89 */ /* 0x000e6800000e0000 */
[----:B------:R-:W3:Y:S01]  /*7150*/  SHFL.BFLY PT, R5, R69, 0x1, 0x1f ;  /* 0x0c201f0045057f89 */ /* 0x000ee200000e0000 */
[----:B--2---:R-:W-:-:S04]  /*7160*/  FFMA.FTZ R0, R83, UR20, -R7 ;  /* 0x0000001453007c23 */ /* 0x004fc80008010807 */
[----:B------:R2:W-:Y:S01]  /*7170*/  MUFU.EX2 R233, R0 ;  /* 0x0000000000e97308 */ /* 0x0005e20000000800 */
[----:B-1----:R-:W-:-:S04]  /*7180*/  FMNMX.FTZ R70, R70, R6, !PT ;  /* 0x0000000646467209 */ /* 0x002fc80007810000 */
[C---:B------:R-:W-:Y:S01]  /*7190*/  FSETP.NEU.FTZ.AND P1, PT, R70.reuse, -INF , PT ;  /* 0xff8000004600780b */ /* 0x040fe20003f3d000 */
[----:B------:R-:W-:Y:S01]  /*71a0*/  FMUL.FTZ R6, R70, UR20 ;  /* 0x0000001446067c20 */ /* 0x000fe20008410000 */
[----:B--2---:R-:W-:Y:S01]  /*71b0*/  FMNMX.FTZ R0, R122, R4, !PT ;  /* 0x000000047a007209 */ /* 0x004fe20007810000 */
[----:B------:R-:W-:Y:S01]  /*71c0*/  FFMA.FTZ R4, R76, UR20, -R7 ;  /* 0x000000144c047c23 */ /* 0x000fe20008010807 */
[----:B---3--:R-:W-:Y:S02]  /*71d0*/  FMNMX.FTZ R69, R69, R5, !PT ;  /* 0x0000000545457209 */ /* 0x008fe40007810000 */
[----:B------:R-:W-:Y:S01]  /*71e0*/  FSEL R6, R6, RZ, P1 ;  /* 0x000000ff06067208 */ /* 0x000fe20000800000 */
[----:B------:R-:W1:Y:S01]  /*71f0*/  SHFL.BFLY PT, R8, R0, 0x2, 0x1f ;  /* 0x0c401f0000087f89 */ /* 0x000e6200000e0000 */
[----:B------:R2:W-:Y:S01]  /*7200*/  MUFU.EX2 R240, R4 ;  /* 0x0000000400f07308 */ /* 0x0005e20000000800 */
[C---:B------:R-:W-:Y:S01]  /*7210*/  FMUL.FTZ R5, R69.reuse, UR20 ;  /* 0x0000001445057c20 */ /* 0x040fe20008410000 */
[----:B------:R-:W-:Y:S01]  /*7220*/  FSETP.NEU.FTZ.AND P1, PT, R69, -INF , PT ;  /* 0xff8000004500780b */ /* 0x000fe20003f3d000 */
[--C-:B------:R-:W-:Y:S01]  /*7230*/  FFMA.FTZ R120, R120, UR20, -R6.reuse ;  /* 0x0000001478787c23 */ /* 0x100fe20008010806 */
[----:B------:R-:W-:-:S02]  /*7240*/  FFMA.FTZ R121, R121, UR20, -R6 ;  /* 0x0000001479797c23 */ /* 0x000fc40008010806 */
[----:B------:R-:W-:Y:S01]  /*7250*/  FSEL R5, R5, RZ, P1 ;  /* 0x000000ff05057208 */ /* 0x000fe20000800000 */
[----:B--2---:R-:W-:-:S04]  /*7260*/  FFMA.FTZ R4, R67, UR20, -R7 ;  /* 0x0000001443047c23 */ /* 0x004fc80008010807 */
[----:B------:R2:W-:Y:S01]  /*7270*/  MUFU.EX2 R234, R4 ;  /* 0x0000000400ea7308 */ /* 0x0005e20000000800 */
[----:B-1----:R-:W-:-:S05]  /*7280*/  FMNMX.FTZ R0, R0, R8, !PT ;  /* 0x0000000800007209 */ /* 0x002fca0007810000 */
[----:B------:R-:W1:Y:S01]  /*7290*/  SHFL.BFLY PT, R68, R0, 0x1, 0x1f ;  /* 0x0c201f0000447f89 */ /* 0x000e6200000e0000 */
[----:B--2---:R-:W-:-:S04]  /*72a0*/  FFMA.FTZ R4, R66, UR20, -R7 ;  /* 0x0000001442047c23 */ /* 0x004fc80008010807 */
[----:B------:R2:W-:Y:S01]  /*72b0*/  MUFU.EX2 R238, R4 ;  /* 0x0000000400ee7308 */ /* 0x0005e20000000800 */
[----:B-1----:R-:W-:Y:S01]  /*72c0*/  FMNMX.FTZ R68, R0, R68, !PT ;  /* 0x0000004400447209 */ /* 0x002fe20007810000 */
[----:B------:R-:W-:-:S03]  /*72d0*/  FFMA.FTZ R0, R84, UR20, -R5 ;  /* 0x0000001454007c23 */ /* 0x000fc60008010805 */
[----:B------:R-:W-:-:S03]  /*72e0*/  FSETP.NEU.FTZ.AND P1, PT, R68, -INF , PT ;  /* 0xff8000004400780b */ /* 0x000fc60003f3d000 */
[----:B------:R1:W-:Y:S01]  /*72f0*/  MUFU.EX2 R244, R0 ;  /* 0x0000000000f47308 */ /* 0x0003e20000000800 */
[----:B--2---:R-:W-:-:S07]  /*7300*/  FFMA.FTZ R4, R65, UR20, -R7 ;  /* 0x0000001441047c23 */ /* 0x004fce0008010807 */
[----:B------:R2:W-:Y:S01]  /*7310*/  MUFU.EX2 R221, R4 ;  /* 0x0000000400dd7308 */ /* 0x0005e20000000800 */
[----:B-1----:R-:W-:-:S07]  /*7320*/  FFMA.FTZ R0, R79, UR20, -R5 ;  /* 0x000000144f007c23 */ /* 0x002fce0008010805 */
[----:B------:R1:W-:Y:S01]  /*7330*/  MUFU.EX2 R229, R0 ;  /* 0x0000000000e57308 */ /* 0x0003e20000000800 */
[----:B--2---:R-:W-:-:S07]  /*7340*/  FFMA.FTZ R4, R64, UR20, -R7 ;  /* 0x0000001440047c23 */ /* 0x004fce0008010807 */
[----:B------:R2:W-:Y:S01]  /*7350*/  MUFU.EX2 R167, R4 ;  /* 0x0000000400a77308 */ /* 0x0005e20000000800 */
[----:B-1----:R-:W-:-:S07]  /*7360*/  FFMA.FTZ R0, R78, UR20, -R5 ;  /* 0x000000144e007c23 */ /* 0x002fce0008010805 */
[----:B------:R1:W-:Y:S01]  /*7370*/  MUFU.EX2 R250, R0 ;  /* 0x0000000000fa7308 */ /* 0x0003e20000000800 */
[----:B--2---:R-:W-:-:S07]  /*7380*/  FFMA.FTZ R4, R88, UR20, -R6 ;  /* 0x0000001458047c23 */ /* 0x004fce0008010806 */
[----:B------:R2:W-:Y:S01]  /*7390*/  MUFU.EX2 R236, R4 ;  /* 0x0000000400ec7308 */ /* 0x0005e20000000800 */
[----:B-1----:R-:W-:-:S04]  /*73a0*/  IADD3 R0, R227, R232, RZ ;  /* 0x000000e8e3007210 */ /* 0x002fc80007ffe0ff */
[----:B------:R-:W-:Y:S01]  /*73b0*/  LEA R216, R0, UR4, 0x1 ;  /* 0x0000000400d87c11 */ /* 0x000fe2000f8e08ff */
[----:B--2---:R-:W-:-:S03]  /*73c0*/  FFMA.FTZ R4, R86, UR20, -R6 ;  /* 0x0000001456047c23 */ /* 0x004fc60008010806 */
[----:B------:R-:W-:Y:S01]  /*73d0*/  LEA R217, R3, R216, 0x1 ;  /* 0x000000d803d97211 */ /* 0x000fe200078e08ff */
[C---:B------:R-:W-:Y:S01]  /*73e0*/  IMAD R219, R2.reuse, 0x2, R216 ;  /* 0x0000000202db7824 */ /* 0x040fe200078e02d8 */
[----:B------:R-:W1:Y:S01]  /*73f0*/  LDSM.16.MT88.4 R44, [R216+0x8000] ;  /* 0x00800000d82c783b */ /* 0x000e620000004200 */
[----:B------:R2:W-:Y:S02]  /*7400*/  MUFU.EX2 R231, R4 ;  /* 0x0000000400e77308 */ /* 0x0005e40000000800 */
[----:B------:R-:W-:Y:S01]  /*7410*/  IMAD R218, R2, 0x2, R217 ;  /* 0x0000000202da7824 */ /* 0x000fe200078e02d9 */
[----:B------:R-:W3:Y:S04]  /*7420*/  LDSM.16.MT88.4 R40, [R219+0x8000] ;  /* 0x00800000db28783b */ /* 0x000ee80000004200 */
[----:B------:R-:W-:Y:S04]  /*7430*/  LDSM.16.MT88.4 R32, [R218+0x8000] ;  /* 0x00800000da20783b */ /* 0x000fe80000004200 */
[----:B------:R-:W4:Y:S04]  /*7440*/  LDSM.16.MT88.4 R36, [R217+0x8000] ;  /* 0x00800000d924783b */ /* 0x000f280000004200 */
[----:B------:R-:W-:Y:S01]  /*7450*/  LDSM.16.MT88.4 R16, [R218+0x8800] ;  /* 0x00880000da10783b */ /* 0x000fe20000004200 */
[----:B--2---:R-:W-:-:S03]  /*7460*/  FFMA.FTZ R4, R90, UR20, -R5 ;  /* 0x000000145a047c23 */ /* 0x004fc60008010805 */
[----:B------:R-:W2:Y:S01]  /*7470*/  LDSM.16.MT88.4 R28, [R216+0x8800] ;  /* 0x00880000d81c783b */ /* 0x000ea20000004200 */
[----:B------:R1:W-:Y:S03]  /*7480*/  MUFU.EX2 R215, R4 ;  /* 0x0000000400d77308 */ /* 0x0003e60000000800 */
[----:B------:R-:W-:Y:S04]  /*7490*/  LDSM.16.MT88.4 R24, [R219+0x8800] ;  /* 0x00880000db18783b */ /* 0x000fe80000004200 */
[----:B------:R-:W2:Y:S01]  /*74a0*/  LDSM.16.MT88.4 R20, [R217+0x8800] ;  /* 0x00880000d914783b */ /* 0x000ea20000004200 */
[----:B-1----:R-:W-:-:S04]  /*74b0*/  FFMA.FTZ R4, R89, UR20, -R5 ;  /* 0x0000001459047c23 */ /* 0x002fc80008010805 */
[----:B------:R1:W3:Y:S02]  /*74c0*/  MUFU.EX2 R9, R4 ;  /* 0x0000000400097308 */ /* 0x0002e40000000800 */
[----:B-1----:R-:W-:Y:S01]  /*74d0*/  FFMA.FTZ R4, R85, UR20, -R5 ;  /* 0x0000001455047c23 */ /* 0x002fe20008010805 */
[----:B---3--:R-:W-:-:S05]  /*74e0*/  MOV R2, R9 ;  /* 0x0000000900027202 */ /* 0x008fca0000000f00 */
[----:B------:R1:W3:Y:S01]  /*74f0*/  MUFU.EX2 R226, R4 ;  /* 0x0000000400e27308 */ /* 0x0002e20000000800 */
[----:B------:R-:W-:Y:S01]  /*7500*/  F2FP.BF16.F32.PACK_AB R12, R2, R215 ;  /* 0x000000d7020c723e */ /* 0x000fe200000010ff */
[----:B-1----:R-:W-:Y:S01]  /*7510*/  FMUL.FTZ R4, R68, UR20 ;  /* 0x0000001444047c20 */ /* 0x002fe20008410000 */
[----:B---3--:R-:W-:-:S04]  /*7520*/  F2FP.BF16.F32.PACK_AB R14, R244, R226 ;  /* 0x000000e2f40e723e */ /* 0x008fc800000010ff */
[----:B------:R-:W-:-:S05]  /*7530*/  FSEL R4, R4, RZ, P1 ;  /* 0x000000ff04047208 */ /* 0x000fca0000800000 */
[--C-:B------:R-:W-:Y:S01]  /*7540*/  FFMA.FTZ R0, R112, UR20, -R4.reuse ;  /* 0x0000001470007c23 */ /* 0x100fe20008010804 */
[----:B------:R-:W-:-:S03]  /*7550*/  FFMA.FTZ R8, R113, UR20, -R4 ;  /* 0x0000001471087c23 */ /* 0x000fc60008010804 */
[----:B------:R1:W-:Y:S08]  /*7560*/  MUFU.EX2 R171, R0 ;  /* 0x0000000000ab7308 */ /* 0x0003f00000000800 */
[----:B------:R-:W3:Y:S01]  /*7570*/  MUFU.EX2 R245, R8 ;  /* 0x0000000800f57308 */ /* 0x000ee20000000800 */
[----:B-1----:R-:W-:-:S07]  /*7580*/  FFMA.FTZ R0, R98, UR20, -R4 ;  /* 0x0000001462007c23 */ /* 0x002fce0008010804 */
[----:B------:R1:W-:Y:S01]  /*7590*/  MUFU.EX2 R249, R0 ;  /* 0x0000000000f97308 */ /* 0x0003e20000000800 */
[----:B---3--:R-:W-:Y:S02]  /*75a0*/  F2FP.BF16.F32.PACK_AB R13, R171, R245 ;  /* 0x000000f5ab0d723e */ /* 0x008fe400000010ff */
[----:B------:R-:W-:Y:S01]  /*75b0*/  F2FP.BF16.F32.PACK_AB R8, R250, R229 ;  /* 0x000000e5fa08723e */ /* 0x000fe200000010ff */
[----:B-1----:R-:W-:-:S04]  /*75c0*/  FFMA.FTZ R0, R97, UR20, -R4 ;  /* 0x0000001461007c23 */ /* 0x002fc80008010804 */
[----:B------:R1:W3:Y:S02]  /*75d0*/  MUFU.EX2 R242, R0 ;  /* 0x0000000000f27308 */ /* 0x0002e40000000800 */
[----:B-1----:R-:W-:Y:S01]  /*75e0*/  FFMA.FTZ R0, R82, UR20, -R5 ;  /* 0x0000001452007c23 */ /* 0x002fe20008010805 */
[----:B---3--:R-:W-:-:S05]  /*75f0*/  F2FP.BF16.F32.PACK_AB R15, R242, R249 ;  /* 0x000000f9f20f723e */ /* 0x008fca00000010ff */
[----:B------:R1:W-:Y:S02]  /*7600*/  MUFU.EX2 R228, R0 ;  /* 0x0000000000e47308 */ /* 0x0003e40000000800 */
[C---:B------:R-:W-:Y:S06]  /*7610*/  HMMA.16816.F32.BF16 R56, R12.reuse, R44, RZ ;  /* 0x0000002c0c38723c */ /* 0x040fec00000418ff */
[C---:B------:R-:W-:Y:S06]  /*7620*/  HMMA.16816.F32.BF16 R52, R12.reuse, R40, RZ ;  /* 0x000000280c34723c */ /* 0x040fec00000418ff */
[----:B----4-:R-:W-:Y:S01]  /*7630*/  HMMA.16816.F32.BF16 R48, R12, R36, RZ ;  /* 0x000000240c30723c */ /* 0x010fe200000418ff */
[----:B-1----:R-:W-:-:S04]  /*7640*/  FFMA.FTZ R0, R81, UR20, -R5 ;  /* 0x0000001451007c23 */ /* 0x002fc80008010805 */
[----:B------:R1:W3:Y:S01]  /*7650*/  MUFU.EX2 R247, R0 ;  /* 0x0000000000f77308 */ /* 0x0002e20000000800 */
[C---:B------:R-:W-:Y:S06]  /*7660*/  HMMA.16816.F32.BF16 R80, R12.reuse, R32, RZ ;  /* 0x000000200c50723c */ /* 0x040fec00000418ff */
[C---:B------:R-:W-:Y:S06]  /*7670*/  HMMA.16816.F32.BF16 R76, R12.reuse, R46, RZ ;  /* 0x0000002e0c4c723c */ /* 0x040fec00000418ff */
[----:B------:R-:W-:Y:S01]  /*7680*/  HMMA.16816.F32.BF16 R72, R12, R42, RZ ;  /* 0x0000002a0c48723c */ /* 0x000fe200000418ff */
[----:B-1----:R-:W-:Y:S01]  /*7690*/  FFMA.FTZ R0, R96, UR20, -R4 ;  /* 0x0000001460007c23 */ /* 0x002fe20008010804 */
[----:B---3--:R-:W-:-:S04]  /*76a0*/  F2FP.BF16.F32.PACK_AB R10, R247, R228 ;  /* 0x000000e4f70a723e */ /* 0x008fc800000010ff */
[C---:B------:R-:W-:Y:S01]  /*76b0*/  HMMA.16816.F32.BF16 R64, R12.reuse, R38, RZ ;  /* 0x000000260c40723c */ /* 0x040fe200000418ff */
[----:B------:R1:W-:Y:S05]  /*76c0*/  MUFU.EX2 R223, R0 ;  /* 0x0000000000df7308 */ /* 0x0003ea0000000800 */
[----:B------:R-:W-:Y:S07]  /*76d0*/  HMMA.16816.F32.BF16 R60, R12, R34, RZ ;  /* 0x000000220c3c723c */ /* 0x000fee00000418ff */
[----:B------:R-:W-:-:S02]  /*76e0*/  F2FP.BF16.F32.PACK_AB R12, R252, R248 ;  /* 0x000000f8fc0c723e */ /* 0x000fc400000010ff */
[----:B------:R-:W-:Y:S02]  /*76f0*/  F2FP.BF16.F32.PACK_AB R14, R240, R233 ;  /* 0x000000e9f00e723e */ /* 0x000fe400000010ff */
[----:B------:R-:W-:Y:S01]  /*7700*/  F2FP.BF16.F32.PACK_AB R13, R231, R236 ;  /* 0x000000ece70d723e */ /* 0x000fe200000010ff */
[----:B-1----:R-:W-:-:S04]  /*7710*/  FFMA.FTZ R0, R91, UR20, -R4 ;  /* 0x000000145b007c23 */ /* 0x002fc80008010804 */
[----:B------:R1:W3:Y:S02]  /*7720*/  MUFU.EX2 R222, R0 ;  /* 0x0000000000de7308 */ /* 0x0002e40000000800 */
[----:B-1----:R-:W-:Y:S01]  /*7730*/  FFMA.FTZ R0, R87, UR20, -R4 ;  /* 0x0000001457007c23 */ /* 0x002fe20008010804 */
[----:B---3--:R-:W-:-:S05]  /*7740*/  F2FP.BF16.F32.PACK_AB R9, R222, R223 ;  /* 0x000000dfde09723e */ /* 0x008fca00000010ff */
[----:B------:R1:W-:Y:S02]  /*7750*/  MUFU.EX2 R135, R0 ;  /* 0x0000000000877308 */ /* 0x0003e40000000800 */
[----:B-1----:R-:W-:-:S06]  /*7760*/  FFMA.FTZ R0, R92, UR20, -R4 ;  /* 0x000000145c007c23 */ /* 0x002fcc0008010804 */
[----:B------:R1:W3:Y:S02]  /*7770*/  MUFU.EX2 R239, R0 ;  /* 0x0000000000ef7308 */ /* 0x0002e40000000800 */
[----:B-1----:R-:W-:Y:S01]  /*7780*/  FFMA.FTZ R0, R115, UR20, -R6 ;  /* 0x0000001473007c23 */ /* 0x002fe20008010806 */
[----:B---3--:R-:W-:-:S05]  /*7790*/  F2FP.BF16.F32.PACK_AB R11, R239, R135 ;  /* 0x00000087ef0b723e */ /* 0x008fca00000010ff */
[----:B------:R1:W-:Y:S02]  /*77a0*/  MUFU.EX2 R170, R0 ;  /* 0x0000000000aa7308 */ /* 0x0003e40000000800 */
[C---:B--2---:R-:W-:Y:S06]  /*77b0*/  HMMA.16816.F32.BF16 R88, R8.reuse, R28, R56 ;  /* 0x0000001c0858723c */ /* 0x044fec0000041838 */
[C---:B------:R-:W-:Y:S06]  /*77c0*/  HMMA.16816.F32.BF16 R92, R8.reuse, R20, R48 ;  /* 0x00000014085c723c */ /* 0x040fec0000041830 */
[----:B------:R-:W-:Y:S01]  /*77d0*/  HMMA.16816.F32.BF16 R84, R8, R26, R72 ;  /* 0x0000001a0854723c */ /* 0x000fe20000041848 */
[----:B-1----:R-:W-:-:S04]  /*77e0*/  FFMA.FTZ R0, R114, UR20, -R6 ;  /* 0x0000001472007c23 */ /* 0x002fc80008010806 */
[----:B------:R1:W2:Y:S01]  /*77f0*/  MUFU.EX2 R227, R0 ;  /* 0x0000000000e37308 */ /* 0x0002a20000000800 */
[C---:B------:R-:W-:Y:S06]  /*7800*/  HMMA.16816.F32.BF16 R112, R8.reuse, R16, R80 ;  /* 0x000000100870723c */ /* 0x040fec0000041850 */
[C---:B------:R-:W-:Y:S06]  /*7810*/  HMMA.16816.F32.BF16 R80, R8.reuse, R30, R76 ;  /* 0x0000001e0850723c */ /* 0x040fec000004184c */
[----:B------:R-:W-:Y:S01]  /*7820*/  HMMA.16816.F32.BF16 R100, R8, R22, R64 ;  /* 0x000000160864723c */ /* 0x000fe20000041840 */
[----:B-1----:R-:W-:Y:S01]  /*7830*/  FFMA.FTZ R0, R106, UR20, -R6 ;  /* 0x000000146a007c23 */ /* 0x002fe20008010806 */
[----:B--2---:R-:W-:-:S03]  /*7840*/  F2FP.BF16.F32.PACK_AB R15, R227, R170 ;  /* 0x000000aae30f723e */ /* 0x004fc600000010ff */
[----:B------:R1:W-:Y:S04]  /*7850*/  MUFU.EX2 R225, R0 ;  /* 0x0000000000e17308 */ /* 0x0003e80000000800 */
[C---:B------:R-:W-:Y:S06]  /*7860*/  HMMA.16816.F32.BF16 R48, R12.reuse, R44, RZ ;  /* 0x0000002c0c30723c */ /* 0x040fec00000418ff */
[C---:B------:R-:W-:Y:S06]  /*7870*/  HMMA.16816.F32.BF16 R56, R12.reuse, R46, RZ ;  /* 0x0000002e0c38723c */ /* 0x040fec00000418ff */
[----:B------:R-:W-:Y:S01]  /*7880*/  HMMA.16816.F32.BF16 R44, R12, R36, RZ ;  /* 0x000000240c2c723c */ /* 0x000fe200000418ff */
[----:B-1----:R-:W-:-:S04]  /*7890*/  FFMA.FTZ R0, R99, UR20, -R6 ;  /* 0x0000001463007c23 */ /* 0x002fc80008010806 */
[----:B------:R1:W2:Y:S01]  /*78a0*/  MUFU.EX2 R251, R0 ;  /* 0x0000000000fb7308 */ /* 0x0002a20000000800 */
[----:B------:R-:W-:Y:S06]  /*78b0*/  HMMA.16816.F32.BF16 R96, R8, R24, R52 ;  /* 0x000000180860723c */ /* 0x000fec0000041834 */
[----:B------:R-:W-:Y:S01]  /*78c0*/  HMMA.16816.F32.BF16 R52, R12, R40, RZ ;  /* 0x000000280c34723c */ /* 0x000fe200000418ff */
[----:B-1----:R-:W-:-:S04]  /*78d0*/  FFMA.FTZ R0, R105, UR20, -R6 ;  /* 0x0000001469007c23 */ /* 0x002fc80008010806 */
[----:B------:R1:W-:Y:S02]  /*78e0*/  MUFU.EX2 R220, R0 ;  /* 0x0000000000dc7308 */ /* 0x0003e40000000800 */
[----:B-1----:R-:W-:Y:S02]  /*78f0*/  FFMA.FTZ R0, R104, UR20, -R6 ;  /* 0x0000001468007c23 */ /* 0x002fe40008010806 */
[----:B------:R-:W-:Y:S04]  /*7900*/  HMMA.16816.F32.BF16 R104, R8, R18, R60 ;  /* 0x000000120868723c */ /* 0x000fe8000004183c */
[----:B------:R1:W3:Y:S03]  /*7910*/  MUFU.EX2 R237, R0 ;  /* 0x0000000000ed7308 */ /* 0x0002e60000000800 */
[----:B------:R-:W-:-:S02]  /*7920*/  F2FP.BF16.F32.PACK_AB R10, R167, R221 ;  /* 0x000000dda70a723e */ /* 0x000fc400000010ff */
[----:B------:R-:W-:Y:S02]  /*7930*/  F2FP.BF16.F32.PACK_AB R8, R238, R234 ;  /* 0x000000eaee08723e */ /* 0x000fe400000010ff */
[----:B--2---:R-:W-:Y:S01]  /*7940*/  F2FP.BF16.F32.PACK_AB R9, R251, R225 ;  /* 0x000000e1fb09723e */ /* 0x004fe200000010ff */
[----:B-1----:R-:W-:Y:S01]  /*7950*/  FFMA.FTZ R0, R154, UR20, -R7 ;  /* 0x000000149a007c23 */ /* 0x002fe20008010807 */
[----:B---3--:R-:W-:-:S03]  /*7960*/  F2FP.BF16.F32.PACK_AB R11, R237, R220 ;  /* 0x000000dced0b723e */ /* 0x008fc600000010ff */
[----:B------:R1:W2:Y:S04]  /*7970*/  MUFU.EX2 R3, R0 ;  /* 0x0000000000037308 */ /* 0x0002a80000000800 */
[----:B------:R-:W-:Y:S06]  /*7980*/  HMMA.16816.F32.BF16 R64, R8, R28, R48 ;  /* 0x0000001c0840723c */ /* 0x000fec0000041830 */
[C---:B------:R-:W-:Y:S06]  /*7990*/  HMMA.16816.F32.BF16 R48, R12.reuse, R42, RZ ;  /* 0x0000002a0c30723c */ /* 0x040fec00000418ff */
[----:B------:R-:W-:Y:S01]  /*79a0*/  HMMA.16816.F32.BF16 R40, R12, R38, RZ ;  /* 0x000000260c28723c */ /* 0x000fe200000418ff */
[----:B-1----:R-:W-:Y:S01]  /*79b0*/  FFMA.FTZ R0, R134, UR20, -R7 ;  /* 0x0000001486007c23 */ /* 0x002fe20008010807 */
[----:B------:R-:W-:-:S03]  /*79c0*/  IMAD.MOV.U32 R134, RZ, RZ, R229 ;  /* 0x000000ffff867224 */ /* 0x000fc600078e00e5 */
[----:B------:R1:W3:Y:S01]  /*79d0*/  MUFU.EX2 R166, R0 ;  /* 0x0000000000a67308 */ /* 0x0002e20000000800 */
[C---:B------:R-:W-:Y:S06]  /*79e0*/  HMMA.16816.F32.BF16 R36, R12.reuse, R32, RZ ;  /* 0x000000200c24723c */ /* 0x040fec00000418ff */
[----:B------:R-:W-:Y:S06]  /*79f0*/  HMMA.16816.F32.BF16 R12, R12, R34, RZ ;  /* 0x000000220c0c723c */ /* 0x000fec00000418ff */
[----:B------:R-:W-:Y:S01]  /*7a00*/  HMMA.16816.F32.BF16 R72, R8, R24, R52 ;  /* 0x000000180848723c */ /* 0x000fe20000041834 */
[----:B-1----:R-:W-:-:S05]  /*7a10*/  FFMA.FTZ R0, R126, UR20, -R7 ;  /* 0x000000147e007c23 */ /* 0x002fca0008010807 */
[C---:B------:R-:W-:Y:S01]  /*7a20*/  HMMA.16816.F32.BF16 R56, R8.reuse, R30, R56 ;  /* 0x0000001e0838723c */ /* 0x040fe20000041838 */
[----:B------:R-:W1:Y:S01]  /*7a30*/  LDSM.16.MT88.4 R28, [R216+0x9000] ;  /* 0x00900000d81c783b */ /* 0x000e620000004200 */
[----:B------:R4:W-:Y:S04]  /*7a40*/  MUFU.EX2 R241, R0 ;  /* 0x0000000000f17308 */ /* 0x0009e80000000800 */
[C---:B------:R-:W-:Y:S01]  /*7a50*/  HMMA.16816.F32.BF16 R48, R8.reuse, R26, R48 ;  /* 0x0000001a0830723c */ /* 0x040fe20000041830 */
[----:B------:R-:W-:Y:S05]  /*7a60*/  LDSM.16.MT88.4 R24, [R219+0x9000] ;  /* 0x00900000db18783b */ /* 0x000fea0000004200 */
[C---:B------:R-:W-:Y:S06]  /*7a70*/  HMMA.16816.F32.BF16 R60, R8.reuse, R20, R44 ;  /* 0x00000014083c723c */ /* 0x040fec000004182c */
[C---:B------:R-:W-:Y:S01]  /*7a80*/  HMMA.16816.F32.BF16 R40, R8.reuse, R22, R40 ;  /* 0x000000160828723c */ /* 0x040fe20000041828 */
[----:B----4-:R-:W-:Y:S01]  /*7a90*/  FFMA.FTZ R0, R116, UR20, -R7 ;  /* 0x0000001474007c23 */ /* 0x010fe20008010807 */
[----:B--2---:R-:W-:Y:S01]  /*7aa0*/  IMAD.MOV.U32 R116, RZ, RZ, R3 ;  /* 0x000000ffff747224 */ /* 0x004fe200078e0003 */
[----:B------:R-:W2:Y:S02]  /*7ab0*/  LDSM.16.MT88.4 R20, [R217+0x9000] ;  /* 0x00900000d914783b */ /* 0x000ea40000004200 */
[----:B------:R4:W-:Y:S01]  /*7ac0*/  MUFU.EX2 R3, R0 ;  /* 0x0000000000037308 */ /* 0x0009e20000000800 */
[C---:B------:R-:W-:Y:S06]  /*7ad0*/  HMMA.16816.F32.BF16 R36, R8.reuse, R16, R36 ;  /* 0x000000100824723c */ /* 0x040fec0000041824 */
[----:B------:R-:W-:Y:S01]  /*7ae0*/  HMMA.16816.F32.BF16 R32, R8, R18, R12 ;  /* 0x000000120820723c */ /* 0x000fe2000004180c */
[----:B------:R-:W2:Y:S06]  /*7af0*/  LDSM.16.MT88.4 R16, [R218+0x9000] ;  /* 0x00900000da10783b */ /* 0x000eac0000004200 */
[----:B---3--:R-:W-:Y:S01]  /*7b00*/  F2FP.BF16.F32.PACK_AB R12, R166, R116 ;  /* 0x00000074a60c723e */ /* 0x008fe200000010ff */
[----:B----4-:R-:W-:Y:S01]  /*7b10*/  FFMA.FTZ R0, R152, UR20, -R6 ;  /* 0x0000001498007c23 */ /* 0x010fe20008010806 */
[----:B------:R-:W-:-:S03]  /*7b20*/  MOV R152, R167 ;  /* 0x000000a700987202 */ /* 0x000fc60000000f00 */
[----:B------:R3:W-:Y:S02]  /*7b30*/  MUFU.EX2 R246, R0 ;  /* 0x0000000000f67308 */ /* 0x0007e40000000800 */
[----:B---3--:R-:W-:-:S06]  /*7b40*/  FFMA.FTZ R0, R132, UR20, -R6 ;  /* 0x0000001484007c23 */ /* 0x008fcc0008010806 */
[----:B------:R3:W4:Y:S02]  /*7b50*/  MUFU.EX2 R165, R0 ;  /* 0x0000000000a57308 */ /* 0x0007240000000800 */
[----:B---3--:R-:W-:Y:S01]  /*7b60*/  FFMA.FTZ R0, R125, UR20, -R6 ;  /* 0x000000147d007c23 */ /* 0x008fe20008010806 */
[----:B----4-:R-:W-:-:S05]  /*7b70*/  F2FP.BF16.F32.PACK_AB R13, R165, R246 ;  /* 0x000000f6a50d723e */ /* 0x010fca00000010ff */
[----:B------:R3:W-:Y:S02]  /*7b80*/  MUFU.EX2 R232, R0 ;  /* 0x0000000000e87308 */ /* 0x0007e40000000800 */
[----:B---3--:R-:W-:-:S06]  /*7b90*/  FFMA.FTZ R0, R117, UR20, -R6 ;  /* 0x0000001475007c23 */ /* 0x008fcc0008010806 */
[----:B------:R3:W4:Y:S02]  /*7ba0*/  MUFU.EX2 R154, R0 ;  /* 0x00000000009a7308 */ /* 0x0007240000000800 */
[----:B---3--:R-:W-:Y:S01]  /*7bb0*/  FFMA.FTZ R0, R153, UR20, -R5 ;  /* 0x0000001499007c23 */ /* 0x008fe20008010805 */
[----:B----4-:R-:W-:-:S05]  /*7bc0*/  F2FP.BF16.F32.PACK_AB R15, R154, R232 ;  /* 0x000000e89a0f723e */ /* 0x010fca00000010ff */
[----:B------:R3:W-:Y:S02]  /*7bd0*/  MUFU.EX2 R164, R0 ;  /* 0x0000000000a47308 */ /* 0x0007e40000000800 */
[----:B---3--:R-:W-:Y:S01]  /*7be0*/  FFMA.FTZ R0, R133, UR20, -R5 ;  /* 0x0000001485007c23 */ /* 0x008fe20008010805 */
[----:B------:R-:W-:-:S05]  /*7bf0*/  MOV R133, R3 ;  /* 0x0000000300857202 */ /* 0x000fca0000000f00 */
[----:B------:R3:W4:Y:S01]  /*7c00*/  MUFU.EX2 R224, R0 ;  /* 0x0000000000e07308 */ /* 0x0007220000000800 */
[----:B------:R-:W-:-:S07]  /*7c10*/  F2FP.BF16.F32.PACK_AB R14, R133, R241 ;  /* 0x000000f1850e723e */ /* 0x000fce00000010ff */
[C---:B-1----:R-:W-:Y:S06]  /*7c20*/  HMMA.16816.F32.BF16 R44, R12.reuse, R28, R64 ;  /* 0x0000001c0c2c723c */ /* 0x042fec0000041840 */
[----:B--2---:R-:W-:Y:S01]  /*7c30*/  HMMA.16816.F32.BF16 R40, R12, R22, R40 ;  /* 0x000000160c28723c */ /* 0x004fe20000041828 */
[----:B---3--:R-:W-:Y:S01]  /*7c40*/  FFMA.FTZ R0, R118, UR20, -R5 ;  /* 0x0000001476007c23 */ /* 0x008fe20008010805 */
[----:B----4-:R-:W-:-:S04]  /*7c50*/  F2FP.BF16.F32.PACK_AB R8, R224, R164 ;  /* 0x000000a4e008723e */ /* 0x010fc800000010ff */
[C---:B------:R-:W-:Y:S01]  /*7c60*/  HMMA.16816.F32.BF16 R36, R12.reuse, R16, R36 ;  /* 0x000000100c24723c */ /* 0x040fe20000041824 */
[----:B------:R1:W-:Y:S05]  /*7c70*/  MUFU.EX2 R132, R0 ;  /* 0x0000000000847308 */ /* 0x0003ea0000000800 */
[----:B------:R-:W-:Y:S01]  /*7c80*/  HMMA.16816.F32.BF16 R32, R12, R18, R32 ;  /* 0x000000120c20723c */ /* 0x000fe20000041820 */
[----:B-1----:R-:W-:Y:S01]  /*7c90*/  FFMA.FTZ R0, R124, UR20, -R5 ;  /* 0x000000147c007c23 */ /* 0x002fe20008010805 */
[----:B------:R-:W-:-:S03]  /*7ca0*/  MOV R124, R152 ;  /* 0x00000098007c7202 */ /* 0x000fc60000000f00 */
[----:B------:R1:W2:Y:S02]  /*7cb0*/  MUFU.EX2 R153, R0 ;  /* 0x0000000000997308 */ /* 0x0002a40000000800 */
[----:B-1----:R-:W-:Y:S01]  /*7cc0*/  FFMA.FTZ R0, R155, UR20, -R4 ;  /* 0x000000149b007c23 */ /* 0x002fe20008010804 */
[----:B--2---:R-:W-:-:S05]  /*7cd0*/  F2FP.BF16.F32.PACK_AB R10, R153, R132 ;  /* 0x00000084990a723e */ /* 0x004fca00000010ff */
[----:B------:R1:W-:Y:S02]  /*7ce0*/  MUFU.EX2 R167, R0 ;  /* 0x0000000000a77308 */ /* 0x0003e40000000800 */
[----:B-1----:R-:W-:-:S06]  /*7cf0*/  FFMA.FTZ R0, R148, UR20, -R4 ;  /* 0x0000001494007c23 */ /* 0x002fcc0008010804 */
[----:B------:R1:W2:Y:S02]  /*7d00*/  MUFU.EX2 R148, R0 ;  /* 0x0000000000947308 */ /* 0x0002a40000000800 */
[----:B-1----:R-:W-:Y:S01]  /*7d10*/  FFMA.FTZ R0, R127, UR20, -R4 ;  /* 0x000000147f007c23 */ /* 0x002fe20008010804 */
[----:B--2---:R-:W-:Y:S02]  /*7d20*/  F2FP.BF16.F32.PACK_AB R9, R148, R167 ;  /* 0x000000a79409723e */ /* 0x004fe400000010ff */
[----:B------:R-:W-:-:S03]  /*7d30*/  MOV R127, R227 ;  /* 0x000000e3007f7202 */ /* 0x000fc60000000f00 */
[----:B------:R1:W-:Y:S02]  /*7d40*/  MUFU.EX2 R126, R0 ;  /* 0x00000000007e7308 */ /* 0x0003e40000000800 */
[----:B-1----:R-:W-:Y:S01]  /*7d50*/  FFMA.FTZ R0, R119, UR20, -R4 ;  /* 0x0000001477007c23 */ /* 0x002fe20008010804 */
[----:B------:R-:W-:-:S05]  /*7d60*/  MOV R119, R233 ;  /* 0x000000e900777202 */ /* 0x000fca0000000f00 */
[----:B------:R1:W2:Y:S02]  /*7d70*/  MUFU.EX2 R155, R0 ;  /* 0x00000000009b7308 */ /* 0x0002a40000000800 */
[----:B-1----:R-:W-:Y:S01]  /*7d80*/  FFMA.FTZ R0, R180, UR20, -R7 ;  /* 0x00000014b4007c23 */ /* 0x002fe20008010807 */
[----:B--2---:R-:W-:-:S05]  /*7d90*/  F2FP.BF16.F32.PACK_AB R11, R155, R126 ;  /* 0x0000007e9b0b723e */ /* 0x004fca00000010ff */
[----:B------:R1:W-:Y:S02]  /*7da0*/  MUFU.EX2 R117, R0 ;  /* 0x0000000000757308 */ /* 0x0003e40000000800 */
[C---:B------:R-:W-:Y:S06]  /*7db0*/  HMMA.16816.F32.BF16 R52, R8.reuse, R28, R88 ;  /* 0x0000001c0834723c */ /* 0x040fec0000041858 */
[C---:B------:R-:W-:Y:S06]  /*7dc0*/  HMMA.16816.F32.BF16 R76, R8.reuse, R24, R96 ;  /* 0x00000018084c723c */ /* 0x040fec0000041860 */
[----:B------:R-:W-:Y:S01]  /*7dd0*/  HMMA.16816.F32.BF16 R64, R8, R30, R80 ;  /* 0x0000001e0840723c */ /* 0x000fe20000041850 */
[----:B-1----:R-:W-:-:S04]  /*7de0*/  FFMA.FTZ R0, R172, UR20, -R7 ;  /* 0x00000014ac007c23 */ /* 0x002fc80008010807 */
[----:B------:R1:W-:Y:S01]  /*7df0*/  MUFU.EX2 R118, R0 ;  /* 0x0000000000767308 */ /* 0x0003e20000000800 */
[C---:B------:R-:W-:Y:S01]  /*7e00*/  HMMA.16816.F32.BF16 R96, R12.reuse, R30, R56 ;  /* 0x0000001e0c60723c */ /* 0x040fe20000041838 */
[----:B------:R-:W2:Y:S05]  /*7e10*/  LDSM.16.MT88.4 R28, [R216+0x9800] ;  /* 0x00980000d81c783b */ /* 0x000eaa0000004200 */
[----:B------:R-:W-:Y:S06]  /*7e20*/  HMMA.16816.F32.BF16 R88, R12, R24, R72 ;  /* 0x000000180c58723c */ /* 0x000fec0000041848 */
[----:B------:R-:W-:Y:S01]  /*7e30*/  HMMA.16816.F32.BF16 R92, R8, R20, R92 ;  /* 0x00000014085c723c */ /* 0x000fe2000004185c */
[----:B-1----:R-:W-:-:S05]  /*7e40*/  FFMA.FTZ R0, R151, UR20, -R7 ;  /* 0x0000001497007c23 */ /* 0x002fca0008010807 */
[----:B------:R-:W-:Y:S01]  /*7e50*/  HMMA.16816.F32.BF16 R100, R8, R22, R100 ;  /* 0x000000160864723c */ /* 0x000fe20000041864 */
[----:B------:R1:W-:Y:S05]  /*7e60*/  MUFU.EX2 R180, R0 ;  /* 0x0000000000b47308 */ /* 0x0003ea0000000800 */
[----:B------:R-:W-:Y:S01]  /*7e70*/  HMMA.16816.F32.BF16 R72, R12, R20, R60 ;  /* 0x000000140c48723c */ /* 0x000fe2000004183c */
[----:B------:R-:W-:Y:S05]  /*7e80*/  LDSM.16.MT88.4 R20, [R217+0x9800] ;  /* 0x00980000d914783b */ /* 0x000fea0000004200 */
[C---:B------:R-:W-:Y:S06]  /*7e90*/  HMMA.16816.F32.BF16 R112, R8.reuse, R16, R112 ;  /* 0x000000100870723c */ /* 0x040fec0000041870 */
[C---:B------:R-:W-:Y:S01]  /*7ea0*/  HMMA.16816.F32.BF16 R104, R8.reuse, R18, R104 ;  /* 0x000000120868723c */ /* 0x040fe20000041868 */
[----:B-1----:R-:W-:Y:S01]  /*7eb0*/  FFMA.FTZ R0, R108, UR20, -R7 ;  /* 0x000000146c007c23 */ /* 0x002fe20008010807 */
[----:B------:R-:W1:Y:S03]  /*7ec0*/  LDSM.16.MT88.4 R16, [R218+0x9800] ;  /* 0x00980000da10783b */ /* 0x000e660000004200 */
[----:B------:R3:W4:Y:S01]  /*7ed0*/  MUFU.EX2 R229, R0 ;  /* 0x0000000000e57308 */ /* 0x0007220000000800 */
[-C--:B------:R-:W-:Y:S06]  /*7ee0*/  HMMA.16816.F32.BF16 R84, R8, R26.reuse, R84 ;  /* 0x0000001a0854723c */ /* 0x080fec0000041854 */
[----:B------:R-:W-:Y:S01]  /*7ef0*/  HMMA.16816.F32.BF16 R80, R12, R26, R48 ;  /* 0x0000001a0c50723c */ /* 0x000fe20000041830 */
[----:B------:R-:W1:Y:S01]  /*7f00*/  LDSM.16.MT88.4 R24, [R219+0x9800] ;  /* 0x00980000db18783b */ /* 0x000e620000004200 */
[----:B---3--:R-:W-:-:S05]  /*7f10*/  FFMA.FTZ R0, R174, UR20, -R6 ;  /* 0x00000014ae007c23 */ /* 0x008fca0008010806 */
[----:B----4-:R-:W-:Y:S01]  /*7f20*/  F2FP.BF16.F32.PACK_AB R14, R229, R180 ;  /* 0x000000b4e50e723e */ /* 0x010fe200000010ff */
[----:B------:R-:W-:Y:S01]  /*7f30*/  IMAD.MOV.U32 R174, RZ, RZ, R232 ;  /* 0x000000ffffae7224 */ /* 0x000fe200078e00e8 */
[----:B------:R3:W-:Y:S02]  /*7f40*/  MUFU.EX2 R230, R0 ;  /* 0x0000000000e67308 */ /* 0x0007e40000000800 */
[----:B---3--:R-:W-:-:S06]  /*7f50*/  FFMA.FTZ R0, R158, UR20, -R6 ;  /* 0x000000149e007c23 */ /* 0x008fcc0008010806 */
[----:B------:R3:W4:Y:S02]  /*7f60*/  MUFU.EX2 R3, R0 ;  /* 0x0000000000037308 */ /* 0x0007240000000800 */
[----:B---3--:R-:W-:Y:S01]  /*7f70*/  FFMA.FTZ R0, R139, UR20, -R6 ;  /* 0x000000148b007c23 */ /* 0x008fe20008010806 */
[----:B----4-:R-:W-:-:S05]  /*7f80*/  IMAD.MOV.U32 R139, RZ, RZ, R3 ;  /* 0x000000ffff8b7224 */ /* 0x010fca00078e0003 */
[----:B------:R3:W-:Y:S02]  /*7f90*/  MUFU.EX2 R108, R0 ;  /* 0x00000000006c7308 */ /* 0x0007e40000000800 */
[----:B---3--:R-:W-:-:S06]  /*7fa0*/  FFMA.FTZ R0, R109, UR20, -R6 ;  /* 0x000000146d007c23 */ /* 0x008fcc0008010806 */
[----:B------:R3:W4:Y:S02]  /*7fb0*/  MUFU.EX2 R125, R0 ;  /* 0x00000000007d7308 */ /* 0x0007240000000800 */
[----:B---3--:R-:W-:Y:S01]  /*7fc0*/  FFMA.FTZ R0, R175, UR20, -R5 ;  /* 0x00000014af007c23 */ /* 0x008fe20008010805 */
[----:B------:R-:W-:Y:S02]  /*7fd0*/  MOV R175, R242 ;  /* 0x000000f200af7202 */ /* 0x000fe40000000f00 */
[----:B----4-:R-:W-:-:S03]  /*7fe0*/  F2FP.BF16.F32.PACK_AB R15, R125, R108 ;  /* 0x0000006c7d0f723e */ /* 0x010fc600000010ff */
[----:B------:R3:W4:Y:S02]  /*7ff0*/  MUFU.EX2 R3, R0 ;  /* 0x0000000000037308 */ /* 0x0007240000000800 */
[----:B---3--:R-:W-:Y:S01]  /*8000*/  FFMA.FTZ R0, R159, UR20, -R5 ;  /* 0x000000149f007c23 */ /* 0x008fe20008010805 */
[----:B------:R-:W-:Y:S01]  /*8010*/  MOV R159, R118 ;  /* 0x00000076009f7202 */ /* 0x000fe20000000f00 */
[----:B------:R-:W-:-:S04]  /*8020*/  IMAD.MOV.U32 R118, RZ, RZ, R231 ;  /* 0x000000ffff767224 */ /* 0x000fc800078e00e7 */
[----:B------:R3:W2:Y:S02]  /*8030*/  MUFU.EX2 R158, R0 ;  /* 0x00000000009e7308 */ /* 0x0006a40000000800 */
[----:B---3--:R-:W-:-:S06]  /*8040*/  FFMA.FTZ R0, R150, UR20, -R5 ;  /* 0x0000001496007c23 */ /* 0x008fcc0008010805 */
[----:B------:R3:W-:Y:S02]  /*8050*/  MUFU.EX2 R109, R0 ;  /* 0x00000000006d7308 */ /* 0x0007e40000000800 */
[----:B---3--:R-:W-:Y:S01]  /*8060*/  FFMA.FTZ R0, R156, UR20, -R5 ;  /* 0x000000149c007c23 */ /* 0x008fe20008010805 */
[----:B----4-:R-:W-:-:S05]  /*8070*/  MOV R156, R3 ;  /* 0x00000003009c7202 */ /* 0x010fca0000000f00 */
[----:B------:R3:W4:Y:S01]  /*8080*/  MUFU.EX2 R3, R0 ;  /* 0x0000000000037308 */ /* 0x0007220000000800 */
[----:B--2---:R-:W-:Y:S01]  /*8090*/  F2FP.BF16.F32.PACK_AB R8, R158, R156 ;  /* 0x0000009c9e08723e */ /* 0x004fe200000010ff */
[----:B---3--:R-:W-:Y:S01]  /*80a0*/  FFMA.FTZ R0, R181, UR20, -R4 ;  /* 0x00000014b5007c23 */ /* 0x008fe20008010804 */
[----:B----4-:R-:W-:-:S05]  /*80b0*/  F2FP.BF16.F32.PACK_AB R10, R3, R109 ;  /* 0x0000006d030a723e */ /* 0x010fca00000010ff */
[----:B------:R2:W-:Y:S02]  /*80c0*/  MUFU.EX2 R150, R0 ;  /* 0x0000000000967308 */ /* 0x0005e40000000800 */
[----:B--2---:R-:W-:-:S06]  /*80d0*/  FFMA.FTZ R0, R173, UR20, -R4 ;  /* 0x00000014ad007c23 */ /* 0x004fcc0008010804 */
[----:B------:R2:W3:Y:S02]  /*80e0*/  MUFU.EX2 R151, R0 ;  /* 0x0000000000977308 */ /* 0x0004e40000000800 */
[----:B--2---:R-:W-:Y:S01]  /*80f0*/  FFMA.FTZ R0, R157, UR20, -R4 ;  /* 0x000000149d007c23 */ /* 0x004fe20008010804 */
[----:B------:R-:W-:Y:S01]  /*8100*/  IMAD.MOV.U32 R157, RZ, RZ, R230 ;  /* 0x000000ffff9d7224 */ /* 0x000fe200078e00e6 */
[----:B---3--:R-:W-:-:S04]  /*8110*/  F2FP.BF16.F32.PACK_AB R9, R151, R150 ;  /* 0x000000969709723e */ /* 0x008fc800000010ff */
[----:B------:R2:W-:Y:S01]  /*8120*/  MUFU.EX2 R230, R0 ;  /* 0x0000000000e67308 */ /* 0x0005e20000000800 */
[----:B------:R-:W-:Y:S01]  /*8130*/  F2FP.BF16.F32.PACK_AB R13, R139, R157 ;  /* 0x0000009d8b0d723e */ /* 0x000fe200000010ff */
[----:B--2---:R-:W-:Y:S01]  /*8140*/  FFMA.FTZ R0, R149, UR20, -R4 ;  /* 0x0000001495007c23 */ /* 0x004fe20008010804 */
[----:B------:R-:W-:Y:S01]  /*8150*/  MOV R149, R117 ;  /* 0x0000007500957202 */ /* 0x000fe20000000f00 */
[----:B------:R-:W-:Y:S01]  /*8160*/  IMAD.MOV.U32 R117, RZ, RZ, R134 ;  /* 0x000000ffff757224 */ /* 0x000fe200078e0086 */
[----:B------:R-:W-:-:S03]  /*8170*/  MOV R134, R252 ;  /* 0x000000fc00867202 */ /* 0x000fc60000000f00 */
[----:B------:R2:W3:Y:S01]  /*8180*/  MUFU.EX2 R181, R0 ;  /* 0x0000000000b57308 */ /* 0x0004e20000000800 */
[----:B------:R-:W-:-:S07]  /*8190*/  F2FP.BF16.F32.PACK_AB R12, R159, R149 ;  /* 0x000000959f0c723e */ /* 0x000fce00000010ff */
[C---:B------:R-:W-:Y:S06]  /*81a0*/  HMMA.16816.F32.BF16 R44, R12.reuse, R28, R44 ;  /* 0x0000001c0c2c723c */ /* 0x040fec000004182c */
[C---:B-1----:R-:W-:Y:S01]  /*81b0*/  HMMA.16816.F32.BF16 R36, R12.reuse, R16, R36 ;  /* 0x000000100c24723c */ /* 0x042fe20000041824 */
[--C-:B--2---:R-:W-:Y:S01]  /*81c0*/  FFMA.FTZ R0, R192, UR20, -R7.reuse ;  /* 0x00000014c0007c23 */ /* 0x104fe20008010807 */
[----:B---3--:R-:W-:Y:S02]  /*81d0*/  F2FP.BF16.F32.PACK_AB R11, R181, R230 ;  /* 0x000000e6b50b723e */ /* 0x008fe400000010ff */
[----:B------:R-:W-:Y:S01]  /*81e0*/  MOV R192, R244 ;  /* 0x000000f400c07202 */ /* 0x000fe20000000f00 */
[----:B------:R1:W-:Y:S01]  /*81f0*/  MUFU.EX2 R252, R0 ;  /* 0x0000000000fc7308 */ /* 0x0003e20000000800 */
[----:B------:R-:W-:Y:S06]  /*8200*/  HMMA.16816.F32.BF16 R32, R12, R18, R32 ;  /* 0x000000120c20723c */ /* 0x000fec0000041820 */
[C---:B------:R-:W-:Y:S06]  /*8210*/  HMMA.16816.F32.BF16 R48, R8.reuse, R28, R52 ;  /* 0x0000001c0830723c */ /* 0x040fec0000041834 */
[----:B------:R-:W-:Y:S01]  /*8220*/  HMMA.16816.F32.BF16 R52, R8, R20, R92 ;  /* 0x000000140834723c */ /* 0x000fe2000004185c */
[----:B-1----:R-:W-:Y:S01]  /*8230*/  FFMA.FTZ R0, R186, UR20, -R7 ;  /* 0x00000014ba007c23 */ /* 0x002fe20008010807 */
[----:B------:R-:W-:-:S04]  /*8240*/  MOV R186, R109 ;  /* 0x0000006d00ba7202 */ /* 0x000fc80000000f00 */
[-C--:B------:R-:W-:Y:S01]  /*8250*/  HMMA.16816.F32.BF16 R64, R8, R30.reuse, R64 ;  /* 0x0000001e0840723c */ /* 0x080fe20000041840 */
[----:B------:R1:W2:Y:S05]  /*8260*/  MUFU.EX2 R173, R0 ;  /* 0x0000000000ad7308 */ /* 0x0002aa0000000800 */
[----:B------:R-:W-:Y:S01]  /*8270*/  HMMA.16816.F32.BF16 R92, R12, R30, R96 ;  /* 0x0000001e0c5c723c */ /* 0x000fe20000041860 */
[----:B------:R-:W-:Y:S05]  /*8280*/  LDSM.16.MT88.4 R28, [R216+0xa000] ;  /* 0x00a00000d81c783b */ /* 0x000fea0000004200 */
[C---:B------:R-:W-:Y:S06]  /*8290*/  HMMA.16816.F32.BF16 R112, R8.reuse, R16, R112 ;  /* 0x000000100870723c */ /* 0x040fec0000041870 */
[----:B------:R-:W-:Y:S01]  /*82a0*/  HMMA.16816.F32.BF16 R104, R8, R18, R104 ;  /* 0x000000120868723c */ /* 0x000fe20000041868 */
[----:B-1----:R-:W-:Y:S01]  /*82b0*/  FFMA.FTZ R0, R182, UR20, -R7 ;  /* 0x00000014b6007c23 */ /* 0x002fe20008010807 */
[----:B------:R-:W-:Y:S01]  /*82c0*/  LDSM.16.MT88.4 R16, [R218+0xa000] ;  /* 0x00a00000da10783b */ /* 0x000fe20000004200 */
[----:B------:R-:W-:-:S02]  /*82d0*/  IMAD.MOV.U32 R182, RZ, RZ, R108 ;  /* 0x000000ffffb67224 */ /* 0x000fc400078e006c */
[----:B------:R1:W-:Y:S01]  /*82e0*/  MUFU.EX2 R172, R0 ;  /* 0x0000000000ac7308 */ /* 0x0003e20000000800 */
[C---:B------:R-:W-:Y:S06]  /*82f0*/  HMMA.16816.F32.BF16 R60, R8.reuse, R24, R76 ;  /* 0x00000018083c723c */ /* 0x040fec000004184c */
[----:B------:R-:W-:Y:S06]  /*8300*/  HMMA.16816.F32.BF16 R56, R8, R26, R84 ;  /* 0x0000001a0838723c */ /* 0x000fec0000041854 */
[----:B------:R-:W-:Y:S01]  /*8310*/  HMMA.16816.F32.BF16 R88, R12, R24, R88 ;  /* 0x000000180c58723c */ /* 0x000fe20000041858 */
[----:B-1----:R-:W-:Y:S01]  /*8320*/  FFMA.FTZ R0, R176, UR20, -R7 ;  /* 0x00000014b0007c23 */ /* 0x002fe20008010807 */
[----:B------:R-:W-:-:S04]  /*8330*/  MOV R176, R116 ;  /* 0x0000007400b07202 */ /* 0x000fc80000000f00 */
[----:B------:R-:W-:Y:S01]  /*8340*/  HMMA.16816.F32.BF16 R80, R12, R26, R80 ;  /* 0x0000001a0c50723c */ /* 0x000fe20000041850 */
[----:B------:R-:W-:Y:S01]  /*8350*/  MOV R116, R248 ;  /* 0x000000f800747202 */ /* 0x000fe20000000f00 */
[----:B------:R1:W3:Y:S01]  /*8360*/  MUFU.EX2 R152, R0 ;  /* 0x0000000000987308 */ /* 0x0002e20000000800 */
[----:B------:R-:W4:Y:S03]  /*8370*/  LDSM.16.MT88.4 R24, [R219+0xa000] ;  /* 0x00a00000db18783b */ /* 0x000f260000004200 */
[----:B------:R-:W-:Y:S06]  /*8380*/  HMMA.16816.F32.BF16 R76, R8, R22, R100 ;  /* 0x00000016084c723c */ /* 0x000fec0000041864 */
[C---:B------:R-:W-:Y:S06]  /*8390*/  HMMA.16816.F32.BF16 R72, R12.reuse, R20, R72 ;  /* 0x000000140c48723c */ /* 0x040fec0000041848 */
[----:B------:R-:W-:Y:S01]  /*83a0*/  HMMA.16816.F32.BF16 R40, R12, R22, R40 ;  /* 0x000000160c28723c */ /* 0x000fe20000041828 */
[----:B-1----:R-:W-:Y:S01]  /*83b0*/  FFMA.FTZ R0, R188, UR20, -R6 ;  /* 0x00000014bc007c23 */ /* 0x002fe20008010806 */
[----:B------:R-:W-:Y:S01]  /*83c0*/  MOV R188, R246 ;  /* 0x000000f600bc7202 */ /* 0x000fe20000000f00 */
[----:B------:R-:W1:Y:S02]  /*83d0*/  LDSM.16.MT88.4 R20, [R217+0xa000] ;  /* 0x00a00000d914783b */ /* 0x000e640000004200 */
[----:B------:R4:W-:Y:S02]  /*83e0*/  MUFU.EX2 R246, R0 ;  /* 0x0000000000f67308 */ /* 0x0009e40000000800 */
[----:B--2---:R-:W-:-:S02]  /*83f0*/  F2FP.BF16.F32.PACK_AB R12, R173, R252 ;  /* 0x000000fcad0c723e */ /* 0x004fc400000010ff */
[----:B---3--:R-:W-:Y:S01]  /*8400*/  F2FP.BF16.F32.PACK_AB R14, R152, R172 ;  /* 0x000000ac980e723e */ /* 0x008fe200000010ff */
[----:B----4-:R-:W-:Y:S01]  /*8410*/  FFMA.FTZ R0, R184, UR20, -R6 ;  /* 0x00000014b8007c23 */ /* 0x010fe20008010806 */
[----:B------:R-:W-:-:S03]  /*8420*/  IMAD.MOV.U32 R184, RZ, RZ, R251 ;  /* 0x000000ffffb87224 */ /* 0x000fc600078e00fb */
[----:B------:R2:W3:Y:S02]  /*8430*/  MUFU.EX2 R248, R0 ;  /* 0x0000000000f87308 */ /* 0x0004e40000000800 */
[----:B--2---:R-:W-:Y:S01]  /*8440*/  FFMA.FTZ R0, R179, UR20, -R6 ;  /* 0x00000014b3007c23 */ /* 0x004fe20008010806 */
[----:B------:R-:W-:Y:S02]  /*8450*/  MOV R179, R250 ;  /* 0x000000fa00b37202 */ /* 0x000fe40000000f00 */
[----:B---3--:R-:W-:-:S03]  /*8460*/  F2FP.BF16.F32.PACK_AB R13, R248, R246 ;  /* 0x000000f6f80d723e */ /* 0x008fc600000010ff */
[----:B------:R2:W-:Y:S02]  /*8470*/  MUFU.EX2 R250, R0 ;  /* 0x0000000000fa7308 */ /* 0x0005e40000000800 */
[----:B--2---:R-:W-:-:S06]  /*8480*/  FFMA.FTZ R0, R110, UR20, -R6 ;  /* 0x000000146e007c23 */ /* 0x004fcc0008010806 */
[----:B------:R2:W3:Y:S02]  /*8490*/  MUFU.EX2 R251, R0 ;  /* 0x0000000000fb7308 */ /* 0x0004e40000000800 */
[----:B--2---:R-:W-:Y:S01]  /*84a0*/  FFMA.FTZ R0, R189, UR20, -R5 ;  /* 0x00000014bd007c23 */ /* 0x004fe20008010805 */
[----:B------:R-:W-:Y:S01]  /*84b0*/  IMAD.MOV.U32 R189, RZ, RZ, R238 ;  /* 0x000000ffffbd7224 */ /* 0x000fe200078e00ee */
[----:B---3--:R-:W-:-:S04]  /*84c0*/  F2FP.BF16.F32.PACK_AB R15, R251, R250 ;  /* 0x000000fafb0f723e */ /* 0x008fc800000010ff */
[----:B------:R2:W-:Y:S03]  /*84d0*/  MUFU.EX2 R238, R0 ;  /* 0x0000000000ee7308 */ /* 0x0005e60000000800 */
[C---:B------:R-:W-:Y:S06]  /*84e0*/  HMMA.16816.F32.BF16 R88, R12.reuse, R24, R88 ;  /* 0x000000180c58723c */ /* 0x040fec0000041858 */
[----:B------:R-:W-:Y:S01]  /*84f0*/  HMMA.16816.F32.BF16 R80, R12, R26, R80 ;  /* 0x0000001a0c50723c */ /* 0x000fe20000041850 */
[----:B--2---:R-:W-:Y:S01]  /*8500*/  FFMA.FTZ R0, R185, UR20, -R5 ;  /* 0x00000014b9007c23 */ /* 0x004fe20008010805 */
[----:B------:R-:W-:-:S02]  /*8510*/  MOV R185, R117 ;  /* 0x0000007500b97202 */ /* 0x000fc40000000f00 */
[----:B------:R-:W-:Y:S02]  /*8520*/  MOV R117, R240 ;  /* 0x000000f000757202 */ /* 0x000fe40000000f00 */
[----:B------:R2:W3:Y:S02]  /*8530*/  MUFU.EX2 R240, R0 ;  /* 0x0000000000f07308 */ /* 0x0004e40000000800 */
[----:B--2---:R-:W-:Y:S01]  /*8540*/  FFMA.FTZ R0, R178, UR20, -R5 ;  /* 0x00000014b2007c23 */ /* 0x004fe20008010805 */
[----:B------:R-:W-:Y:S01]  /*8550*/  IMAD.MOV.U32 R178, RZ, RZ, R133 ;  /* 0x000000ffffb27224 */ /* 0x000fe200078e0085 */
[----:B------:R-:W-:-:S04]  /*8560*/  MOV R133, R236 ;  /* 0x000000ec00857202 */ /* 0x000fc80000000f00 */
[----:B------:R2:W-:Y:S01]  /*8570*/  MUFU.EX2 R242, R0 ;  /* 0x0000000000f27308 */ /* 0x0005e20000000800 */
[----:B---3--:R-:W-:Y:S01]  /*8580*/  F2FP.BF16.F32.PACK_AB R8, R240, R238 ;  /* 0x000000eef008723e */ /* 0x008fe200000010ff */
[----:B--2---:R-:W-:-:S06]  /*8590*/  FFMA.FTZ R0, R111, UR20, -R5 ;  /* 0x000000146f007c23 */ /* 0x004fcc0008010805 */
[----:B------:R2:W3:Y:S02]  /*85a0*/  MUFU.EX2 R244, R0 ;  /* 0x0000000000f47308 */ /* 0x0004e40000000800 */
[----:B--2---:R-:W-:Y:S01]  /*85b0*/  FFMA.FTZ R0, R191, UR20, -R4 ;  /* 0x00000014bf007c23 */ /* 0x004fe20008010804 */
[----:B---3--:R-:W-:Y:S02]  /*85c0*/  F2FP.BF16.F32.PACK_AB R10, R244, R242 ;  /* 0x000000f2f40a723e */ /* 0x008fe400000010ff */
[----:B------:R-:W-:-:S03]  /*85d0*/  MOV R191, R167 ;  /* 0x000000a700bf7202 */ /* 0x000fc60000000f00 */
[----:B------:R2:W-:Y:S02]  /*85e0*/  MUFU.EX2 R231, R0 ;  /* 0x0000000000e77308 */ /* 0x0005e40000000800 */
[----:B--2---:R-:W-:Y:S01]  /*85f0*/  FFMA.FTZ R0, R187, UR20, -R4 ;  /* 0x00000014bb007c23 */ /* 0x004fe20008010804 */
[----:B------:R-:W-:-:S05]  /*8600*/  IMAD.MOV.U32 R187, RZ, RZ, R166 ;  /* 0x000000ffffbb7224 */ /* 0x000fca00078e00a6 */
[----:B------:R2:W3:Y:S02]  /*8610*/  MUFU.EX2 R232, R0 ;  /* 0x0000000000e87308 */ /* 0x0004e40000000800 */
[----:B--2---:R-:W-:Y:S01]  /*8620*/  FFMA.FTZ R0, R183, UR20, -R4 ;  /* 0x00000014b7007c23 */ /* 0x004fe20008010804 */
[----:B---3--:R-:W-:Y:S02]  /*8630*/  F2FP.BF16.F32.PACK_AB R9, R232, R231 ;  /* 0x000000e7e809723e */ /* 0x008fe400000010ff */
[----:B------:R-:W-:-:S03]  /*8640*/  MOV R183, R165 ;  /* 0x000000a500b77202 */ /* 0x000fc60000000f00 */
[----:B------:R2:W-:Y:S02]  /*8650*/  MUFU.EX2 R233, R0 ;  /* 0x0000000000e97308 */ /* 0x0005e40000000800 */
[----:B--2---:R-:W-:Y:S01]  /*8660*/  FFMA.FTZ R0, R177, UR20, -R4 ;  /* 0x00000014b1007c23 */ /* 0x004fe20008010804 */
[----:B------:R-:W-:Y:S02]  /*8670*/  MOV R177, R164 ;  /* 0x000000a400b17202 */ /* 0x000fe40000000f00 */
[----:B------:R-:W-:Y:S03]  /*8680*/  HMMA.16816.F32.BF16 R164, R12, R28, R44 ;  /* 0x0000001c0ca4723c */ /* 0x000fe6000004182c */
[----:B------:R2:W3:Y:S02]  /*8690*/  MUFU.EX2 R236, R0 ;  /* 0x0000000000ec7308 */ /* 0x0004e40000000800 */
[----:B--2---:R-:W-:Y:S01]  /*86a0*/  FFMA.FTZ R0, R204, UR20, -R5 ;  /* 0x00000014cc007c23 */ /* 0x004fe20008010805 */
[----:B---3--:R-:W-:-:S05]  /*86b0*/  F2FP.BF16.F32.PACK_AB R11, R236, R233 ;  /* 0x000000e9ec0b723e */ /* 0x008fca00000010ff */
[----:B------:R2:W-:Y:S02]  /*86c0*/  MUFU.EX2 R227, R0 ;  /* 0x0000000000e37308 */ /* 0x0005e40000000800 */
[C---:B------:R-:W-:Y:S06]  /*86d0*/  HMMA.16816.F32.BF16 R108, R8.reuse, R28, R48 ;  /* 0x0000001c086c723c */ /* 0x040fec0000041830 */
[----:B------:R-:W-:Y:S01]  /*86e0*/  HMMA.16816.F32.BF16 R48, R8, R16, R112 ;  /* 0x000000100830723c */ /* 0x000fe20000041870 */
[--C-:B------:R-:W-:Y:S01]  /*86f0*/  FFMA.FTZ R29, R200, UR20, -R7.reuse ;  /* 0x00000014c81d7c23 */ /* 0x100fe20008010807 */
[----:B------:R-:W-:-:S04]  /*8700*/  FFMA.FTZ R28, R193, UR20, -R7 ;  /* 0x00000014c11c7c23 */ /* 0x000fc80008010807 */
[C---:B------:R-:W-:Y:S01]  /*8710*/  HMMA.16816.F32.BF16 R100, R8.reuse, R30, R64 ;  /* 0x0000001e0864723c */ /* 0x040fe20000041840 */
[----:B--2---:R-:W-:Y:S01]  /*8720*/  FFMA.FTZ R0, R199, UR20, -R5 ;  /* 0x00000014c7007c23 */ /* 0x004fe20008010805 */
[----:B------:R-:W-:Y:S01]  /*8730*/  IMAD.MOV.U32 R199, RZ, RZ, R228 ;  /* 0x000000ffffc77224 */ /* 0x000fe200078e00e4 */
[----:B------:R-:W-:Y:S01]  /*8740*/  MOV R114, R191 ;  /* 0x000000bf00727202 */ /* 0x000fe20000000f00 */
[----:B------:R-:W-:Y:S01]  /*8750*/  IMAD.MOV.U32 R115, RZ, RZ, R187 ;  /* 0x000000ffff737224 */ /* 0x000fe200078e00bb */
[----:B------:R2:W3:Y:S01]  /*8760*/  MUFU.EX2 R228, R0 ;  /* 0x0000000000e47308 */ /* 0x0004e20000000800 */
[----:B------:R-:W-:Y:S01]  /*8770*/  MOV R187, R189 ;  /* 0x000000bd00bb7202 */ /* 0x000fe20000000f00 */
[----:B------:R-:W-:Y:S01]  /*8780*/  HMMA.16816.F32.BF16 R84, R8, R26, R56 ;  /* 0x0000001a0854723c */ /* 0x000fe20000041838 */
[----:B------:R-:W-:Y:S01]  /*8790*/  MOV R113, R178 ;  /* 0x000000b200717202 */ /* 0x000fe20000000f00 */
[----:B------:R-:W-:Y:S01]  /*87a0*/  IMAD.MOV.U32 R178, RZ, RZ, R184 ;  /* 0x000000ffffb27224 */ /* 0x000fe200078e00b8 */
[----:B------:R-:W-:Y:S01]  /*87b0*/  MOV R189, R176 ;  /* 0x000000b000bd7202 */ /* 0x000fe20000000f00 */
[----:B------:R-:W-:Y:S01]  /*87c0*/  IMAD.MOV.U32 R176, RZ, RZ, R229 ;  /* 0x000000ffffb07224 */ /* 0x000fe200078e00e5 */
[----:B------:R-:W-:Y:S01]  /*87d0*/  MOV R191, R179 ;  /* 0x000000b300bf7202 */ /* 0x000fe20000000f00 */
[----:B------:R-:W-:Y:S01]  /*87e0*/  HMMA.16816.F32.BF16 R64, R12, R16, R36 ;  /* 0x000000100c40723c */ /* 0x000fe20000041824 */
[----:B------:R-:W-:Y:S01]  /*87f0*/  IMAD.MOV.U32 R179, RZ, RZ, R182 ;  /* 0x000000ffffb37224 */ /* 0x000fe200078e00b6 */
[----:B------:R-:W-:-:S02]  /*8800*/  MOV R184, R186 ;  /* 0x000000ba00b87202 */ /* 0x000fc40000000f00 */
[----:B------:R-:W-:Y:S01]  /*8810*/  MOV R182, R125 ;  /* 0x0000007d00b67202 */ /* 0x000fe20000000f00 */
[----:B------:R-:W-:Y:S01]  /*8820*/  IMAD.MOV.U32 R125, RZ, RZ, R215 ;  /* 0x000000ffff7d7224 */ /* 0x000fe200078e00d7 */
[C---:B-1----:R-:W-:Y:S01]  /*8830*/  HMMA.16816.F32.BF16 R56, R8.reuse, R20, R52 ;  /* 0x000000140838723c */ /* 0x042fe20000041834 */
[----:B------:R-:W-:Y:S01]  /*8840*/  FFMA.FTZ R38, R140, UR20, -R7 ;  /* 0x000000148c267c23 */ /* 0x000fe20008010807 */
[----:B------:R-:W-:Y:S01]  /*8850*/  MOV R186, R3 ;  /* 0x0000000300ba7202 */ /* 0x000fe20000000f00 */
[----:B--2---:R-:W-:Y:S01]  /*8860*/  FFMA.FTZ R0, R196, UR20, -R5 ;  /* 0x00000014c4007c23 */ /* 0x004fe20008010805 */
[----:B------:R-:W-:Y:S01]  /*8870*/  MOV R196, R177 ;  /* 0x000000b100c47202 */ /* 0x000fe20000000f00 */
[----:B------:R-:W-:Y:S01]  /*8880*/  FFMA.FTZ R3, R190, UR20, -R7 ;  /* 0x00000014be037c23 */ /* 0x000fe20008010807 */
[----:B------:R-:W-:Y:S01]  /*8890*/  MOV R177, R183 ;  /* 0x000000b700b17202 */ /* 0x000fe20000000f00 */
[----:B------:R-:W-:Y:S01]  /*88a0*/  IMAD.MOV.U32 R183, RZ, RZ, R185 ;  /* 0x000000ffffb77224 */ /* 0x000fe200078e00b9 */
[----:B------:R-:W-:Y:S01]  /*88b0*/  MOV R185, R188 ;  /* 0x000000bc00b97202 */ /* 0x000fe20000000f00 */
[----:B------:R1:W-:Y:S01]  /*88c0*/  MUFU.EX2 R229, R0 ;  /* 0x0000000000e57308 */ /* 0x0003e20000000800 */
[C---:B------:R-:W-:Y:S01]  /*88d0*/  HMMA.16816.F32.BF16 R52, R8.reuse, R22, R76 ;  /* 0x000000160834723c */ /* 0x040fe2000004184c */
[----:B------:R-:W-:Y:S01]  /*88e0*/  MOV R188, R230 ;  /* 0x000000e600bc7202 */ /* 0x000fe20000000f00 */
[----:B------:R-:W-:Y:S01]  /*88f0*/  FFMA.FTZ R37, R162, UR20, -R7 ;  /* 0x00000014a2257c23 */ /* 0x000fe20008010807 */
[----:B------:R-:W-:Y:S01]  /*8900*/  MOV R140, R183 ;  /* 0x000000b7008c7202 */ /* 0x000fe20000000f00 */
[----:B------:R-:W-:Y:S01]  /*8910*/  IMAD.MOV.U32 R183, RZ, RZ, R187 ;  /* 0x000000ffffb77224 */ /* 0x000fe200078e00bb */
[----:B------:R-:W-:Y:S01]  /*8920*/  MOV R187, R191 ;  /* 0x000000bf00bb7202 */ /* 0x000fe20000000f00 */
[C---:B------:R-:W-:Y:S01]  /*8930*/  HMMA.16816.F32.BF16 R96, R8.reuse, R24, R60 ;  /* 0x000000180860723c */ /* 0x040fe2000004183c */
[----:B------:R-:W-:Y:S01]  /*8940*/  MOV R191, R178 ;  /* 0x000000b200bf7202 */ /* 0x000fe20000000f00 */
[----:B------:R-:W2:Y:S01]  /*8950*/  LDSM.16.MT88.4 R24, [R216+0xa800] ;  /* 0x00a80000d818783b */ /* 0x000ea20000004200 */
[----:B------:R-:W-:Y:S01]  /*8960*/  IMAD.MOV.U32 R178, RZ, RZ, R185 ;  /* 0x000000ffffb27224 */ /* 0x000fe200078e00b9 */
[----:B------:R-:W-:Y:S01]  /*8970*/  MOV R185, R189 ;  /* 0x000000bd00b97202 */ /* 0x000fe20000000f00 */
[----:B------:R-:W-:Y:S01]  /*8980*/  FFMA.FTZ R36, R160, UR20, -R7 ;  /* 0x00000014a0247c23 */ /* 0x000fe20008010807 */
[----:B------:R-:W-:Y:S01]  /*8990*/  HMMA.16816.F32.BF16 R44, R8, R18, R104 ;  /* 0x00000012082c723c */ /* 0x000fe20000041868 */
[----:B------:R-:W-:Y:S01]  /*89a0*/  MOV R189, R179 ;  /* 0x000000b300bd7202 */ /* 0x000fe20000000f00 */
[----:B------:R-:W-:Y:S01]  /*89b0*/  IMAD.MOV.U32 R179, RZ, RZ, R184 ;  /* 0x000000ffffb37224 */ /* 0x000fe200078e00b8 */
[----:B------:R-:W-:Y:S01]  /*89c0*/  MOV R184, R188 ;  /* 0x000000bc00b87202 */ /* 0x000fe20000000f00 */
[----:B-1----:R-:W-:Y:S01]  /*89d0*/  FFMA.FTZ R0, R194, UR20, -R5 ;  /* 0x00000014c2007c23 */ /* 0x002fe20008010805 */
[----:B------:R-:W-:Y:S01]  /*89e0*/  MOV R188, R176 ;  /* 0x000000b000bc7202 */ /* 0x000fe20000000f00 */
[C---:B------:R-:W-:Y:S01]  /*89f0*/  HMMA.16816.F32.BF16 R76, R12.reuse, R20, R72 ;  /* 0x000000140c4c723c */ /* 0x040fe20000041848 */
[----:B------:R-:W-:Y:S01]  /*8a00*/  IMAD.MOV.U32 R176, RZ, RZ, R182 ;  /* 0x000000ffffb07224 */ /* 0x000fe200078e00b6 */
[----:B------:R1:W4:Y:S01]  /*8a10*/  MUFU.EX2 R230, R0 ;  /* 0x0000000000e67308 */ /* 0x0003220000000800 */
[----:B------:R-:W-:Y:S01]  /*8a20*/  MOV R182, R186 ;  /* 0x000000ba00b67202 */ /* 0x000fe20000000f00 */
[----:B------:R-:W-:Y:S01]  /*8a30*/  FFMA.FTZ R39, R141, UR20, -R7 ;  /* 0x000000148d277c23 */ /* 0x000fe20008010807 */
[----:B------:R-:W-:Y:S01]  /*8a40*/  MOV R186, R192 ;  /* 0x000000c000ba7202 */ /* 0x000fe20000000f00 */
[C---:B------:R-:W-:Y:S01]  /*8a50*/  HMMA.16816.F32.BF16 R104, R12.reuse, R30, R92 ;  /* 0x0000001e0c68723c */ /* 0x040fe2000004185c */
[----:B------:R-:W-:Y:S01]  /*8a60*/  IMAD.MOV.U32 R192, RZ, RZ, R119 ;  /* 0x000000ffffc07224 */ /* 0x000fe200078e0077 */
[----:B------:R-:W-:Y:S01]  /*8a70*/  MOV R119, R2 ;  /* 0x0000000200777202 */ /* 0x000fe20000000f00 */
[----:B------:R-:W-:Y:S01]  /*8a80*/  FFMA.FTZ R2, R197, UR20, -R4 ;  /* 0x00000014c5027c23 */ /* 0x000fe20008010804 */
[----:B---3--:R-:W-:Y:S01]  /*8a90*/  F2FP.BF16.F32.PACK_AB R8, R228, R227 ;  /* 0x000000e3e408723e */ /* 0x008fe200000010ff */
[----:B------:R-:W-:Y:S01]  /*8aa0*/  IMAD.MOV.U32 R197, RZ, RZ, R187 ;  /* 0x000000ffffc57224 */ /* 0x000fe200078e00bb */
[C---:B------:R-:W-:Y:S01]  /*8ab0*/  HMMA.16816.F32.BF16 R72, R12.reuse, R22, R40 ;  /* 0x000000160c48723c */ /* 0x040fe20000041828 */
[----:B------:R-:W3:Y:S01]  /*8ac0*/  LDSM.16.MT88.4 R20, [R219+0xa800] ;  /* 0x00a80000db14783b */ /* 0x000ee20000004200 */
[--C-:B------:R-:W-:Y:S01]  /*8ad0*/  FFMA.FTZ R31, R206, UR20, -R7.reuse ;  /* 0x00000014ce1f7c23 */ /* 0x100fe20008010807 */
[----:B------:R-:W-:Y:S01]  /*8ae0*/  FFMA.FTZ R92, R163, UR20, -R6 ;  /* 0x00000014a35c7c23 */ /* 0x000fe20008010806 */
[----:B------:R2:W-:Y:S01]  /*8af0*/  MUFU.EX2 R206, R2 ;  /* 0x0000000200ce7308 */ /* 0x0005e20000000800 */
[----:B------:R-:W-:Y:S01]  /*8b00*/  MOV R163, R118 ;  /* 0x0000007600a37202 */ /* 0x000fe20000000f00 */
[----:B------:R-:W-:Y:S01]  /*8b10*/  HMMA.16816.F32.BF16 R60, R12, R18, R32 ;  /* 0x000000120c3c723c */ /* 0x000fe20000041820 */
[----:B------:R-:W3:Y:S01]  /*8b20*/  LDSM.16.MT88.4 R16, [R217+0xa800] ;  /* 0x00a80000d910783b */ /* 0x000ee20000004200 */
[----:B-1----:R-:W-:Y:S01]  /*8b30*/  FFMA.FTZ R0, R205, UR20, -R4 ;  /* 0x00000014cd007c23 */ /* 0x002fe20008010804 */
[----:B----4-:R-:W-:Y:S01]  /*8b40*/  F2FP.BF16.F32.PACK_AB R10, R230, R229 ;  /* 0x000000e5e60a723e */ /* 0x010fe200000010ff */
[--C-:B------:R-:W-:Y:S01]  /*8b50*/  FFMA.FTZ R42, R146, UR20, -R7.reuse ;  /* 0x00000014922a7c23 */ /* 0x100fe20008010807 */
[----:B------:R-:W1:Y:S01]  /*8b60*/  LDSM.16.MT88.4 R12, [R218+0xa800] ;  /* 0x00a80000da0c783b */ /* 0x000e620000004200 */
[----:B------:R4:W-:Y:S01]  /*8b70*/  MUFU.EX2 R215, R0 ;  /* 0x0000000000d77308 */ /* 0x0009e20000000800 */
[--C-:B------:R-:W-:Y:S01]  /*8b80*/  FFMA.FTZ R32, R209, UR20, -R7.reuse ;  /* 0x00000014d1207c23 */ /* 0x100fe20008010807 */
[--C-:B------:R-:W-:Y:S01]  /*8b90*/  FFMA.FTZ R33, R168, UR20, -R6.reuse ;  /* 0x00000014a8217c23 */ /* 0x100fe20008010806 */
[--C-:B------:R-:W-:Y:S01]  /*8ba0*/  FFMA.FTZ R41, R145, UR20, -R7.reuse ;  /* 0x0000001491297c23 */ /* 0x100fe20008010807 */
[----:B------:R-:W-:Y:S01]  /*8bb0*/  FFMA.FTZ R40, R143, UR20, -R7 ;  /* 0x000000148f287c23 */ /* 0x000fe20008010807 */
[----:B------:R-:W-:Y:S01]  /*8bc0*/  MOV R168, R119 ;  /* 0x0000007700a87202 */ /* 0x000fe20000000f00 */
[--C-:B------:R-:W-:Y:S01]  /*8bd0*/  FFMA.FTZ R7, R207, UR20, -R6.reuse ;  /* 0x00000014cf077c23 */ /* 0x100fe20008010806 */
[--C-:B------:R-:W-:Y:S01]  /*8be0*/  FFMA.FTZ R30, R202, UR20, -R6.reuse ;  /* 0x00000014ca1e7c23 */ /* 0x100fe20008010806 */
[--C-:B------:R-:W-:Y:S01]  /*8bf0*/  FFMA.FTZ R35, R201, UR20, -R6.reuse ;  /* 0x00000014c9237c23 */ /* 0x100fe20008010806 */
[--C-:B--2---:R-:W-:Y:S01]  /*8c00*/  FFMA.FTZ R2, R214, UR20, -R6.reuse ;  /* 0x00000014d6027c23 */ /* 0x104fe20008010806 */
[--C-:B------:R-:W-:Y:S01]  /*8c10*/  FFMA.FTZ R34, R195, UR20, -R6.reuse ;  /* 0x00000014c3227c23 */ /* 0x100fe20008010806 */
[--C-:B------:R-:W-:Y:S01]  /*8c20*/  FFMA.FTZ R118, R161, UR20, -R6.reuse ;  /* 0x00000014a1767c23 */ /* 0x100fe20008010806 */
[----:B------:R-:W-:Y:S01]  /*8c30*/  FFMA.FTZ R119, R147, UR20, -R6 ;  /* 0x0000001493777c23 */ /* 0x000fe20008010806 */
[----:B------:R-:W-:Y:S01]  /*8c40*/  MOV R214, R183 ;  /* 0x000000b700d67202 */ /* 0x000fe20000000f00 */
[----:B------:R-:W-:Y:S01]  /*8c50*/  IMAD.MOV.U32 R147, RZ, RZ, R116 ;  /* 0x000000ffff937224 */ /* 0x000fe200078e0074 */
[----:B------:R-:W-:Y:S01]  /*8c60*/  MOV R141, R177 ;  /* 0x000000b1008d7202 */ /* 0x000fe20000000f00 */
[----:B------:R-:W-:-:S02]  /*8c70*/  IMAD.MOV.U32 R143, RZ, RZ, R115 ;  /* 0x000000ffff8f7224 */ /* 0x000fc400078e0073 */
[----:B----4-:R-:W-:Y:S01]  /*8c80*/  FFMA.FTZ R0, R203, UR20, -R4 ;  /* 0x00000014cb007c23 */ /* 0x010fe20008010804 */
        /* <DEDUP_REMOVED lines=11> */
[----:B------:R3:W-:Y:S01]  /*8d40*/  MUFU.EX2 R201, R31 ;  /* 0x0000001f00c97308 */ /* 0x0007e20000000800 */
[----:B------:R-:W-:Y:S01]  /*8d50*/  MOV R43, R132 ;  /* 0x00000084002b7202 */ /* 0x000fe20000000f00 */
[--C-:B------:R-:W-:Y:S01]  /*8d60*/  FFMA.FTZ R93, R128, UR20, -R4.reuse ;  /* 0x00000014805d7c23 */ /* 0x100fe20008010804 */
[----:B------:R-:W-:Y:S01]  /*8d70*/  MOV R95, R125 ;  /* 0x0000007d005f7202 */ /* 0x000fe20000000f00 */
[--C-:B------:R-:W-:Y:S01]  /*8d80*/  FFMA.FTZ R94, R123, UR20, -R4.reuse ;  /* 0x000000147b5e7c23 */ /* 0x100fe20008010804 */
[----:B------:R-:W-:-:S03]  /*8d90*/  FFMA.FTZ R116, R122, UR20, -R4 ;  /* 0x000000147a747c23 */ /* 0x000fc60008010804 */
[----:B------:R1:W-:Y:S01]  /*8da0*/  MUFU.EX2 R202, R29 ;  /* 0x0000001d00ca7308 */ /* 0x0003e20000000800 */
[----:B--2---:R-:W-:Y:S01]  /*8db0*/  FFMA.FTZ R0, R198, UR20, -R4 ;  /* 0x00000014c6007c23 */ /* 0x004fe20008010804 */
[----:B----4-:R-:W-:Y:S02]  /*8dc0*/  F2FP.BF16.F32.PACK_AB R9, R209, R215 ;  /* 0x000000d7d109723e */ /* 0x010fe400000010ff */
[----:B------:R-:W-:-:S04]  /*8dd0*/  MOV R198, R191 ;  /* 0x000000bf00c67202 */ /* 0x000fc80000000f00 */
[----:B------:R-:W2:Y:S01]  /*8de0*/  MUFU.EX2 R205, R0 ;  /* 0x0000000000cd7308 */ /* 0x000ea20000000800 */
[----:B---3--:R-:W-:-:S07]  /*8df0*/  FFMA.FTZ R31, R142, UR20, -R5 ;  /* 0x000000148e1f7c23 */ /* 0x008fce0008010805 */
[----:B------:R3:W-:Y:S01]  /*8e00*/  MUFU.EX2 R204, R3 ;  /* 0x0000000300cc7308 */ /* 0x0007e20000000800 */
[----:B-1----:R-:W-:-:S07]  /*8e10*/  FFMA.FTZ R29, R169, UR20, -R5 ;  /* 0x00000014a91d7c23 */ /* 0x002fce0008010805 */
[----:B------:R1:W-:Y:S01]  /*8e20*/  MUFU.EX2 R132, R2 ;  /* 0x0000000200847308 */ /* 0x0003e20000000800 */
[----:B--2---:R-:W-:Y:S01]  /*8e30*/  F2FP.BF16.F32.PACK_AB R11, R206, R205 ;  /* 0x000000cdce0b723e */ /* 0x004fe200000010ff */
[----:B------:R-:W-:Y:S01]  /*8e40*/  FFMA.FTZ R0, R211, UR20, -R6 ;  /* 0x00000014d3007c23 */ /* 0x000fe20008010806 */
[----:B------:R-:W-:Y:S02]  /*8e50*/  MOV R6, R134 ;  /* 0x0000008600067202 */ /* 0x000fe40000000f00 */
[----:B------:R-:W-:-:S03]  /*8e60*/  MOV R211, R186 ;  /* 0x000000ba00d37202 */ /* 0x000fc60000000f00 */
[----:B------:R-:W-:Y:S01]  /*8e70*/  HMMA.16816.F32.BF16 R108, R8, R24, R108 ;  /* 0x00000018086c723c */ /* 0x000fe2000004186c */
[----:B------:R2:W-:Y:S01]  /*8e80*/  MUFU.EX2 R134, R0 ;  /* 0x0000000000867308 */ /* 0x0005e20000000800 */
[----:B---3--:R-:W-:-:S04]  /*8e90*/  FFMA.FTZ R3, R208, UR20, -R5 ;  /* 0x00000014d0037c23 */ /* 0x008fc80008010805 */
[C---:B------:R-:W-:Y:S01]  /*8ea0*/  HMMA.16816.F32.BF16 R100, R8.reuse, R26, R100 ;  /* 0x0000001a0864723c */ /* 0x040fe20000041864 */
[--C-:B-1----:R-:W-:Y:S02]  /*8eb0*/  FFMA.FTZ R2, R144, UR20, -R5.reuse ;  /* 0x0000001490027c23 */ /* 0x102fe40008010805 */
[----:B------:R-:W-:Y:S03]  /*8ec0*/  MUFU.EX2 R200, R32 ;  /* 0x0000002000c87308 */ /* 0x000fe60000000800 */
[C---:B------:R-:W-:Y:S06]  /*8ed0*/  HMMA.16816.F32.BF16 R96, R8.reuse, R20, R96 ;  /* 0x000000140860723c */ /* 0x040fec0000041860 */
[C---:B------:R-:W-:Y:S01]  /*8ee0*/  HMMA.16816.F32.BF16 R84, R8.reuse, R22, R84 ;  /* 0x000000160854723c */ /* 0x040fe20000041854 */
[----:B--2---:R-:W-:Y:S01]  /*8ef0*/  FFMA.FTZ R0, R138, UR20, -R5 ;  /* 0x000000148a007c23 */ /* 0x004fe20008010805 */
[----:B------:R1:W-:Y:S04]  /*8f00*/  MUFU.EX2 R203, R28 ;  /* 0x0000001c00cb7308 */ /* 0x0003e80000000800 */
[C---:B------:R-:W-:Y:S04]  /*8f10*/  HMMA.16816.F32.BF16 R184, R8.reuse, R16, R56 ;  /* 0x0000001008b8723c */ /* 0x040fe80000041838 */
[----:B------:R-:W-:Y:S02]  /*8f20*/  MUFU.EX2 R133, R7 ;  /* 0x0000000700857308 */ /* 0x000fe40000000800 */
[C---:B------:R-:W-:Y:S01]  /*8f30*/  HMMA.16816.F32.BF16 R188, R8.reuse, R18, R52 ;  /* 0x0000001208bc723c */ /* 0x040fe20000041834 */
[----:B------:R-:W-:Y:S01]  /*8f40*/  MOV R59, R161 ;  /* 0x000000a1003b7202 */ /* 0x000fe20000000f00 */
[----:B------:R-:W-:Y:S01]  /*8f50*/  IMAD.MOV.U32 R58, RZ, RZ, R163 ;  /* 0x000000ffff3a7224 */ /* 0x000fe200078e00a3 */
[----:B------:R-:W-:Y:S01]  /*8f60*/  MOV R163, R143 ;  /* 0x0000008f00a37202 */ /* 0x000fe20000000f00 */
[----:B------:R-:W-:Y:S01]  /*8f70*/  IMAD.MOV.U32 R161, RZ, RZ, R211 ;  /* 0x000000ffffa17224 */ /* 0x000fe200078e00d3 */
[----:B------:R-:W-:Y:S01]  /*8f80*/  MOV R211, R214 ;  /* 0x000000d600d37202 */ /* 0x000fe20000000f00 */
[C---:B------:R-:W-:Y:S01]  /*8f90*/  HMMA.16816.F32.BF16 R192, R8.reuse, R12, R48 ;  /* 0x0000000c08c0723c */ /* 0x040fe20000041830 */
[--C-:B------:R-:W-:Y:S01]  /*8fa0*/  FFMA.FTZ R52, R137, UR20, -R5.reuse ;  /* 0x0000001489347c23 */ /* 0x100fe20008010805 */
[----:B------:R-:W-:Y:S01]  /*8fb0*/  FFMA.FTZ R53, R136, UR20, -R5 ;  /* 0x0000001488357c23 */ /* 0x000fe20008010805 */
[----:B------:R-:W-:Y:S01]  /*8fc0*/  MOV R214, R145 ;  /* 0x0000009100d67202 */ /* 0x000fe20000000f00 */
[----:B------:R-:W-:Y:S01]  /*8fd0*/  IMAD.MOV.U32 R145, RZ, RZ, R124 ;  /* 0x000000ffff917224 */ /* 0x000fe200078e007c */
[----:B------:R-:W-:Y:S01]  /*8fe0*/  MOV R143, R199 ;  /* 0x000000c7008f7202 */ /* 0x000fe20000000f00 */
[----:B------:R-:W-:Y:S01]  /*8ff0*/  HMMA.16816.F32.BF16 R112, R8, R14, R44 ;  /* 0x0000000e0870723c */ /* 0x000fe2000004182c */
[----:B------:R-:W-:Y:S01]  /*9000*/  IMAD.MOV.U32 R138, RZ, RZ, R226 ;  /* 0x000000ffff8a7224 */ /* 0x000fe200078e00e2 */
[----:B------:R2:W3:Y:S01]  /*9010*/  MUFU.EX2 R125, R30 ;  /* 0x0000001e007d7308 */ /* 0x0004e20000000800 */
[--C-:B-1----:R-:W-:Y:S01]  /*9020*/  FFMA.FTZ R28, R210, UR20, -R4.reuse ;  /* 0x00000014d21c7c23 */ /* 0x102fe20008010804 */
[----:B------:R-:W-:-:S03]  /*9030*/  FFMA.FTZ R55, R129, UR20, -R4 ;  /* 0x0000001481377c23 */ /* 0x000fc60008010804 */
[----:B------:R-:W-:Y:S01]  /*9040*/  FFMA.FTZ R8, R212, UR20, -R5 ;  /* 0x00000014d4087c23 */ /* 0x000fe20008010805 */
[----:B------:R-:W-:Y:S01]  /*9050*/  FADD.FTZ R5, R147, R6 ;  /* 0x0000000693057221 */ /* 0x000fe20000010000 */
[----:B------:R-:W-:Y:S01]  /*9060*/  MOV R6, R168 ;  /* 0x000000a800067202 */ /* 0x000fe20000000f00 */
[----:B------:R-:W-:Y:S01]  /*9070*/  IMAD.MOV.U32 R168, RZ, RZ, R141 ;  /* 0x000000ffffa87224 */ /* 0x000fe200078e008d */
[----:B------:R-:W-:Y:S01]  /*9080*/  MOV R147, R207 ;  /* 0x000000cf00937202 */ /* 0x000fe20000000f00 */
[----:B------:R-:W-:Y:S01]  /*9090*/  IMAD.MOV.U32 R199, RZ, RZ, R239 ;  /* 0x000000ffffc77224 */ /* 0x000fe200078e00ef */
[----:B------:R-:W-:Y:S01]  /*90a0*/  MOV R207, R140 ;  /* 0x0000008c00cf7202 */ /* 0x000fe20000000f00 */
[----:B------:R-:W-:Y:S02]  /*90b0*/  IMAD.MOV.U32 R140, RZ, RZ, R146 ;  /* 0x000000ffff8c7224 */ /* 0x000fe400078e0092 */
[----:B------:R-:W-:Y:S01]  /*90c0*/  FADD.FTZ R95, R95, R6 ;  /* 0x000000065f5f7221 */ /* 0x000fe20000010000 */
        /* <DEDUP_REMOVED lines=9> */
[----:B------:R1:W5:Y:S01]  /*9160*/  LDL.LU R237, [R1+0x158] ;  /* 0x0001580001ed7983 */ /* 0x0003620000300800 */
[----:B------:R-:W-:Y:S01]  /*9170*/  MOV R214, R140 ;  /* 0x0000008c00d67202 */ /* 0x000fe20000000f00 */
[----:B------:R-:W-:Y:S01]  /*9180*/  IMAD.MOV.U32 R140, RZ, RZ, R141 ;  /* 0x000000ffff8c7224 */ /* 0x000fe200078e008d */
[----:B------:R-:W-:-:S02]  /*9190*/  MOV R196, R247 ;  /* 0x000000f700c47202 */ /* 0x000fc40000000f00 */
[----:B------:R-:W-:Y:S01]  /*91a0*/  MOV R141, R143 ;  /* 0x0000008f008d7202 */ /* 0x000fe20000000f00 */
[----:B------:R1:W5:Y:S01]  /*91b0*/  LDL.LU R247, [R1+0x154] ;  /* 0x0001540001f77983 */ /* 0x0003620000300800 */
        /* <DEDUP_REMOVED lines=9> */
[----:B------:R-:W-:-:S02]  /*9250*/  IMAD.MOV.U32 R127, RZ, RZ, R117 ;  /* 0x000000ffff7f7224 */ /* 0x000fc400078e0075 */
[----:B------:R-:W-:Y:S01]  /*9260*/  FADD.FTZ R117, R245, R171 ;  /* 0x000000abf5757221 */ /* 0x000fe20000010000 */
[----:B------:R-:W-:Y:S01]  /*9270*/  MUFU.EX2 R124, R37 ;  /* 0x00000025007c7308 */ /* 0x000fe20000000800 */
[----:B------:R1:W5:Y:S01]  /*9280*/  LDL.LU R245, [R1+0x14c] ;  /* 0x00014c0001f57983 */ /* 0x0003620000300800 */
[----:B------:R-:W-:Y:S01]  /*9290*/  FADD.FTZ R54, R6, R5 ;  /* 0x0000000506367221 */ /* 0x000fe20000010000 */
[----:B--2---:R-:W-:Y:S01]  /*92a0*/  FADD.FTZ R30, R170, R4 ;  /* 0x00000004aa1e7221 */ /* 0x004fe20000010000 */
[----:B---3--:R-:W-:Y:S01]  /*92b0*/  F2FP.BF16.F32.PACK_AB R7, R125, R133 ;  /* 0x000000857d07723e */ /* 0x008fe200000010ff */
[----:B------:R-:W2:Y:S01]  /*92c0*/  LDL.LU R226, [R1+0x148] ;  /* 0x0001480001e27983 */ /* 0x000ea20000300800 */
[----:B------:R-:W-:Y:S01]  /*92d0*/  F2FP.BF16.F32.PACK_AB R4, R201, R200 ;  /* 0x000000c8c904723e */ /* 0x000fe200000010ff */
[----:B------:R-:W-:Y:S01]  /*92e0*/  IMAD.MOV.U32 R208, RZ, RZ, R180 ;  /* 0x000000ffffd07224 */ /* 0x000fe200078e00b4 */
[----:B------:R-:W-:Y:S02]  /*92f0*/  F2FP.BF16.F32.PACK_AB R5, R134, R132 ;  /* 0x000000848605723e */ /* 0x000fe400000010ff */
[----:B------:R-:W-:-:S02]  /*9300*/  F2FP.BF16.F32.PACK_AB R6, R203, R202 ;  /* 0x000000cacb06723e */ /* 0x000fc400000010ff */
[----:B------:R-:W-:Y:S02]  /*9310*/  MOV R212, R147 ;  /* 0x0000009300d47202 */ /* 0x000fe40000000f00 */
[----:B------:R-:W-:Y:S01]  /*9320*/  MOV R147, R161 ;  /* 0x000000a100937202 */ /* 0x000fe20000000f00 */
[----:B------:R-:W-:Y:S01]  /*9330*/  IMAD.MOV.U32 R161, RZ, RZ, R163 ;  /* 0x000000ffffa17224 */ /* 0x000fe200078e00a3 */
[----:B------:R-:W-:Y:S01]  /*9340*/  MOV R163, R214 ;  /* 0x000000d600a37202 */ /* 0x000fe20000000f00 */
[C---:B------:R-:W-:Y:S01]  /*9350*/  HMMA.16816.F32.BF16 R164, R4.reuse, R24, R164 ;  /* 0x0000001804a4723c */ /* 0x040fe200000418a4 */
[----:B------:R-:W-:Y:S01]  /*9360*/  MOV R214, R140 ;  /* 0x0000008c00d67202 */ /* 0x000fe20000000f00 */
[----:B------:R-:W-:Y:S01]  /*9370*/  IMAD.MOV.U32 R140, RZ, RZ, R141 ;  /* 0x000000ffff8c7224 */ /* 0x000fe200078e008d */
[----:B------:R-:W-:Y:S02]  /*9380*/  MOV R141, R143 ;  /* 0x0000008f008d7202 */ /* 0x000fe40000000f00 */
[----:B------:R-:W-:Y:S01]  /*9390*/  MOV R143, R145 ;  /* 0x00000091008f7202 */ /* 0x000fe20000000f00 */
[C---:B------:R-:W-:Y:S01]  /*93a0*/  HMMA.16816.F32.BF16 R104, R4.reuse, R26, R104 ;  /* 0x0000001a0468723c */ /* 0x040fe20000041868 */
[----:B------:R-:W3:Y:S01]  /*93b0*/  LDSM.16.MT88.4 R24, [R216+0xb000] ;  /* 0x00b00000d818783b */ /* 0x000ee20000004200 */
[----:B------:R-:W-:Y:S01]  /*93c0*/  IMAD.MOV.U32 R145, RZ, RZ, R146 ;  /* 0x000000ffff917224 */ /* 0x000fe200078e0092 */
[----:B------:R-:W-:Y:S01]  /*93d0*/  MOV R146, R196 ;  /* 0x000000c400927202 */ /* 0x000fe20000000f00 */
[----:B------:R-:W-:Y:S01]  /*93e0*/  MUFU.EX2 R128, R36 ;  /* 0x0000002400807308 */ /* 0x000fe20000000800 */
[----:B------:R-:W-:Y:S01]  /*93f0*/  MOV R144, R127 ;  /* 0x0000007f00907202 */ /* 0x000fe20000000f00 */
[----:B------:R-:W-:Y:S01]  /*9400*/  HMMA.16816.F32.BF16 R56, R4, R20, R88 ;  /* 0x000000140438723c */ /* 0x000fe20000041858 */
[----:B------:R-:W-:-:S02]  /*9410*/  MOV R180, R126 ;  /* 0x0000007e00b47202 */ /* 0x000fc40000000f00 */
[----:B------:R-:W-:-:S03]  /*9420*/  MOV R196, R43 ;  /* 0x0000002b00c47202 */ /* 0x000fc60000000f00 */
[----:B------:R-:W-:Y:S01]  /*9430*/  MUFU.EX2 R123, R42 ;  /* 0x0000002a007b7308 */ /* 0x000fe20000000800 */
[C---:B------:R-:W-:Y:S06]  /*9440*/  HMMA.16816.F32.BF16 R48, R4.reuse, R12, R64 ;  /* 0x0000000c0430723c */ /* 0x040fec0000041840 */
[C---:B------:R-:W-:Y:S01]  /*9450*/  HMMA.16816.F32.BF16 R44, R4.reuse, R14, R60 ;  /* 0x0000000e042c723c */ /* 0x040fe2000004183c */
[----:B------:R-:W-:Y:S01]  /*9460*/  MUFU.EX2 R127, R41 ;  /* 0x00000029007f7308 */ /* 0x000fe20000000800 */
[----:B------:R-:W-:Y:S07]  /*9470*/  LDSM.16.MT88.4 R12, [R217+0xb000] ;  /* 0x00b00000d90c783b */ /* 0x000fee0000004200 */
[----:B------:R4:W-:Y:S08]  /*9480*/  MUFU.EX2 R122, R40 ;  /* 0x00000028007a7308 */ /* 0x0009f00000000800 */
[----:B------:R-:W-:Y:S08]  /*9490*/  MUFU.EX2 R126, R39 ;  /* 0x00000027007e7308 */ /* 0x000ff00000000800 */
[----:B------:R1:W-:Y:S01]  /*94a0*/  MUFU.EX2 R129, R38 ;  /* 0x0000002600817308 */ /* 0x0003e20000000800 */
[C---:B----4-:R-:W-:Y:S01]  /*94b0*/  HMMA.16816.F32.BF16 R40, R4.reuse, R22, R80 ;  /* 0x000000160428723c */ /* 0x050fe20000041850 */
[----:B------:R-:W-:Y:S06]  /*94c0*/  LDSM.16.MT88.4 R20, [R218+0xb000] ;  /* 0x00b00000da14783b */ /* 0x000fec0000004200 */
[----:B------:R-:W-:Y:S08]  /*94d0*/  MUFU.EX2 R88, R35 ;  /* 0x0000002300587308 */ /* 0x000ff00000000800 */
[----:B------:R-:W-:Y:S01]  /*94e0*/  MUFU.EX2 R89, R34 ;  /* 0x0000002200597308 */ /* 0x000fe20000000800 */
[C---:B-1----:R-:W-:Y:S07]  /*94f0*/  HMMA.16816.F32.BF16 R36, R4.reuse, R16, R76 ;  /* 0x000000100424723c */ /* 0x042fee000004184c */
[----:B------:R1:W-:Y:S02]  /*9500*/  MUFU.EX2 R90, R33 ;  /* 0x00000021005a7308 */ /* 0x0003e40000000800 */
[----:B-1----:R-:W-:Y:S01]  /*9510*/  HMMA.16816.F32.BF16 R32, R4, R18, R72 ;  /* 0x000000120420723c */ /* 0x002fe20000041848 */
[----:B------:R-:W1:Y:S05]  /*9520*/  LDSM.16.MT88.4 R16, [R219+0xb000] ;  /* 0x00b00000db10783b */ /* 0x000e6a0000004200 */
[----:B------:R-:W-:Y:S08]  /*9530*/  MUFU.EX2 R80, R8 ;  /* 0x0000000800507308 */ /* 0x000ff00000000800 */
[----:B------:R4:W-:Y:S08]  /*9540*/  MUFU.EX2 R81, R3 ;  /* 0x0000000300517308 */ /* 0x0009f00000000800 */
[----:B------:R3:W-:Y:S08]  /*9550*/  MUFU.EX2 R76, R2 ;  /* 0x00000002004c7308 */ /* 0x0007f00000000800 */
[----:B------:R1:W-:Y:S08]  /*9560*/  MUFU.EX2 R66, R0 ;  /* 0x0000000000427308 */ /* 0x0003f00000000800 */
[----:B------:R-:W-:Y:S08]  /*9570*/  MUFU.EX2 R67, R9 ;  /* 0x0000000900437308 */ /* 0x000ff00000000800 */
[----:B------:R-:W1:Y:S08]  /*9580*/  MUFU.EX2 R73, R28 ;  /* 0x0000001c00497308 */ /* 0x000e700000000800 */
[----:B------:R-:W-:Y:S08]  /*9590*/  MUFU.EX2 R64, R11 ;  /* 0x0000000b00407308 */ /* 0x000ff00000000800 */
[----:B------:R-:W1:Y:S01]  /*95a0*/  MUFU.EX2 R65, R10 ;  /* 0x0000000a00417308 */ /* 0x000e620000000800 */
[----:B------:R-:W-:Y:S01]  /*95b0*/  FADD.FTZ R4, R138, R95 ;  /* 0x0000005f8a047221 */ /* 0x000fe20000010000 */
[----:B------:R-:W-:-:S02]  /*95c0*/  MOV R138, R144 ;  /* 0x00000090008a7202 */ /* 0x000fc40000000f00 */
[----:B------:R-:W-:Y:S01]  /*95d0*/  MOV R144, R208 ;  /* 0x000000d000907202 */ /* 0x000fe20000000f00 */
[----:B------:R-:W-:Y:S01]  /*95e0*/  IMAD.MOV.U32 R208, RZ, RZ, R212 ;  /* 0x000000ffffd07224 */ /* 0x000fe200078e00d4 */
[----:B------:R-:W-:Y:S01]  /*95f0*/  MOV R212, R175 ;  /* 0x000000af00d47202 */ /* 0x000fe20000000f00 */
[----:B----4-:R-:W-:Y:S01]  /*9600*/  FADD.FTZ R3, R249, R117 ;  /* 0x00000075f9037221 */ /* 0x010fe20000010000 */
[----:B---3--:R-:W-:Y:S01]  /*9610*/  FADD.FTZ R2, R138, R54 ;  /* 0x000000368a027221 */ /* 0x008fe20000010000 */
[----:B------:R-:W-:Y:S01]  /*9620*/  FADD.FTZ R8, R208, R4 ;  /* 0x00000004d0087221 */ /* 0x000fe20000010000 */
[----:B-1----:R-:W-:Y:S01]  /*9630*/  FADD.FTZ R0, R144, R30 ;  /* 0x0000001e90007221 */ /* 0x002fe20000010000 */
[----:B------:R-:W-:Y:S01]  /*9640*/  FADD.FTZ R3, R212, R3 ;  /* 0x00000003d4037221 */ /* 0x000fe20000010000 */
[----:B------:R-:W-:Y:S02]  /*9650*/  MOV R82, R207 ;  /* 0x000000cf00527202 */ /* 0x000fe40000000f00 */
[----:B------:R-:W-:-:S02]  /*9660*/  F2FP.BF16.F32.PACK_AB R5, R73, R67 ;  /* 0x000000434905723e */ /* 0x000fc400000010ff */
[----:B------:R-:W-:Y:S02]  /*9670*/  F2FP.BF16.F32.PACK_AB R6, R66, R76 ;  /* 0x0000004c4206723e */ /* 0x000fe400000010ff */
[----:B------:R-:W-:Y:S01]  /*9680*/  F2FP.BF16.F32.PACK_AB R7, R65, R64 ;  /* 0x000000404107723e */ /* 0x000fe200000010ff */
[----:B------:R-:W-:Y:S01]  /*9690*/  IMAD.MOV.U32 R83, RZ, RZ, R211 ;  /* 0x000000ffff537224 */ /* 0x000fe200078e00d3 */
[----:B------:R-:W-:Y:S01]  /*96a0*/  F2FP.BF16.F32.PACK_AB R4, R81, R80 ;  /* 0x000000505104723e */ /* 0x000fe200000010ff */
[----:B------:R-:W-:Y:S01]  /*96b0*/  FADD.FTZ R2, R234, R2 ;  /* 0x00000002ea027221 */ /* 0x000fe20000010000 */
[----:B------:R-:W-:Y:S01]  /*96c0*/  MOV R175, R174 ;  /* 0x000000ae00af7202 */ /* 0x000fe20000000f00 */
[----:B------:R-:W-:Y:S01]  /*96d0*/  IMAD.MOV.U32 R174, RZ, RZ, R241 ;  /* 0x000000ffffae7224 */ /* 0x000fe200078e00f1 */
        /* <DEDUP_REMOVED lines=9> */
[----:B------:R-:W-:Y:S01]  /*9770*/  MOV R211, R172 ;  /* 0x000000ac00d37202 */ /* 0x000fe20000000f00 */
[----:B------:R1:W-:Y:S01]  /*9780*/  MUFU.EX2 R72, R29 ;  /* 0x0000001d00487308 */ /* 0x0003e20000000800 */
[C---:B------:R-:W-:Y:S01]  /*9790*/  HMMA.16816.F32.BF16 R172, R4.reuse, R24, R108 ;  /* 0x0000001804ac723c */ /* 0x040fe2000004186c */
[----:B------:R-:W-:Y:S01]  /*97a0*/  FADD.FTZ R0, R91, R0 ;  /* 0x000000005b007221 */ /* 0x000fe20000010000 */
        /* <DEDUP_REMOVED lines=12> */
[----:B------:R-:W-:Y:S01]  /*9870*/  MUFU.EX2 R62, R52 ;  /* 0x00000034003e7308 */ /* 0x000fe20000000800 */
[----:B------:R-:W-:Y:S01]  /*9880*/  MOV R213, R176 ;  /* 0x000000b000d57202 */ /* 0x000fe20000000f00 */
[----:B-1----:R-:W-:Y:S01]  /*9890*/  FADD.FTZ R29, R130, R8 ;  /* 0x00000008821d7221 */ /* 0x002fe20000010000 */
[----:B------:R-:W-:Y:S01]  /*98a0*/  MOV R208, R182 ;  /* 0x000000b600d07202 */ /* 0x000fe20000000f00 */
[----:B------:R-:W-:Y:S01]  /*98b0*/  FADD.FTZ R0, R220, R0 ;  /* 0x00000000dc007221 */ /* 0x000fe20000010000 */
[----:B------:R-:W-:Y:S01]  /*98c0*/  MOV R142, R180 ;  /* 0x000000b4008e7202 */ /* 0x000fe20000000f00 */
[----:B------:R-:W-:Y:S01]  /*98d0*/  IMAD.MOV.U32 R95, RZ, RZ, R143 ;  /* 0x000000ffff5f7224 */ /* 0x000fe200078e008f */
[----:B------:R-:W-:Y:S01]  /*98e0*/  MOV R74, R145 ;  /* 0x00000091004a7202 */ /* 0x000fe20000000f00 */
[----:B------:R-:W-:Y:S01]  /*98f0*/  MUFU.EX2 R61, R53 ;  /* 0x00000035003d7308 */ /* 0x000fe20000000800 */
[----:B------:R-:W-:Y:S01]  /*9900*/  FADD.FTZ R2, R135, R28 ;  /* 0x0000001c87027221 */ /* 0x000fe20000010000 */
[----:B------:R-:W-:Y:S01]  /*9910*/  HMMA.16816.F32.BF16 R168, R4, R26, R100 ;  /* 0x0000001a04a8723c */ /* 0x000fe20000041864 */
[----:B------:R-:W-:Y:S01]  /*9920*/  MOV R82, R161 ;  /* 0x000000a100527202 */ /* 0x000fe20000000f00 */
[----:B------:R-:W-:Y:S01]  /*9930*/  FADD.FTZ R3, R111, R29 ;  /* 0x0000001d6f037221 */ /* 0x000fe20000010000 */
[----:B------:R-:W-:-:S03]  /*9940*/  IMAD.MOV.U32 R83, RZ, RZ, R147 ;  /* 0x000000ffff537224 */ /* 0x000fc600078e0093 */
[----:B------:R1:W-:Y:S01]  /*9950*/  MUFU.EX2 R60, R55 ;  /* 0x00000037003c7308 */ /* 0x0003e20000000800 */
[----:B------:R-:W-:Y:S01]  /*9960*/  HMMA.16816.F32.BF16 R180, R4, R16, R96 ;  /* 0x0000001004b4723c */ /* 0x000fe20000041860 */
[----:B------:R-:W-:Y:S01]  /*9970*/  IMAD.MOV.U32 R79, RZ, RZ, R214 ;  /* 0x000000ffff4f7224 */ /* 0x000fe200078e00d6 */
[----:B------:R-:W-:Y:S01]  /*9980*/  MOV R78, R162 ;  /* 0x000000a2004e7202 */ /* 0x000fe20000000f00 */
[----:B------:R-:W-:-:S04]  /*9990*/  IMAD.MOV.U32 R77, RZ, RZ, R160 ;  /* 0x000000ffff4d7224 */ /* 0x000fc800078e00a0 */
[----:B------:R-:W3:Y:S01]  /*99a0*/  MUFU.EX2 R92, R92 ;  /* 0x0000005c005c7308 */ /* 0x000ee20000000800 */
[C---:B------:R-:W-:Y:S01]  /*99b0*/  HMMA.16816.F32.BF16 R176, R4.reuse, R18, R84 ;  /* 0x0000001204b0723c */ /* 0x040fe20000041854 */
[----:B------:R-:W-:Y:S01]  /*99c0*/  MOV R91, R144 ;  /* 0x00000090005b7202 */ /* 0x000fe20000000f00 */
[----:B------:R-:W-:Y:S01]  /*99d0*/  FADD.FTZ R0, R95, R0 ;  /* 0x000000005f007221 */ /* 0x000fe20000010000 */
[----:B------:R-:W-:Y:S01]  /*99e0*/  F2FP.BF16.F32.PACK_AB R9, R89, R88 ;  /* 0x000000585909723e */ /* 0x000fe200000010ff */
[----:B------:R4:W5:Y:S02]  /*99f0*/  LDL.LU R249, [R1+0x144] ;  /* 0x0001440001f97983 */ /* 0x0009640000300800 */
[----:B------:R-:W-:Y:S01]  /*9a00*/  HMMA.16816.F32.BF16 R184, R4, R12, R184 ;  /* 0x0000000c04b8723c */ /* 0x000fe200000418b8 */
[----:B------:R-:W-:Y:S01]  /*9a10*/  MOV R130, R138 ;  /* 0x0000008a00827202 */ /* 0x000fe20000000f00 */
[----:B------:R-:W-:-:S04]  /*9a20*/  FADD.FTZ R3, R74, R3 ;  /* 0x000000034a037221 */ /* 0x000fc80000010000 */
[----:B------:R-:W-:Y:S01]  /*9a30*/  HMMA.16816.F32.BF16 R188, R4, R14, R188 ;  /* 0x0000000e04bc723c */ /* 0x000fe200000418bc */
[----:B------:R-:W-:-:S05]  /*9a40*/  IMAD.MOV.U32 R74, RZ, RZ, R79 ;  /* 0x000000ffff4a7224 */ /* 0x000fca00078e004f */
[C---:B------:R-:W-:Y:S06]  /*9a50*/  HMMA.16816.F32.BF16 R192, R4.reuse, R20, R192 ;  /* 0x0000001404c0723c */ /* 0x040fec00000418c0 */
[----:B-1----:R-:W-:Y:S01]  /*9a60*/  HMMA.16816.F32.BF16 R52, R4, R22, R112 ;  /* 0x000000160434723c */ /* 0x002fe20000041870 */
[----:B------:R-:W-:Y:S01]  /*9a70*/  IMAD.MOV.U32 R141, RZ, RZ, R153 ;  /* 0x000000ffff8d7224 */ /* 0x000fe200078e0099 */
[----:B------:R-:W-:Y:S01]  /*9a80*/  MOV R214, R154 ;  /* 0x0000009a00d67202 */ /* 0x000fe20000000f00 */
[----:B------:R-:W-:Y:S01]  /*9a90*/  IMAD.MOV.U32 R103, RZ, RZ, R142 ;  /* 0x000000ffff677224 */ /* 0x000fe200078e008e */
[----:B------:R-:W-:Y:S01]  /*9aa0*/  MOV R143, R155 ;  /* 0x0000009b008f7202 */ /* 0x000fe20000000f00 */
[----:B------:R-:W1:Y:S01]  /*9ab0*/  MUFU.EX2 R118, R118 ;  /* 0x0000007600767308 */ /* 0x000e620000000800 */
[----:B------:R-:W-:Y:S01]  /*9ac0*/  MOV R95, R157 ;  /* 0x0000009d005f7202 */ /* 0x000fe20000000f00 */
[----:B------:R-:W-:Y:S01]  /*9ad0*/  FADD.FTZ R4, R117, R30 ;  /* 0x0000001e75047221 */ /* 0x000fe20000010000 */
[----:B------:R-:W-:Y:S01]  /*9ae0*/  FADD.FTZ R6, R75, R2 ;  /* 0x000000024b067221 */ /* 0x000fe20000010000 */
[----:B------:R-:W-:Y:S01]  /*9af0*/  MOV R75, R82 ;  /* 0x00000052004b7202 */ /* 0x000fe20000000f00 */
[----:B------:R-:W-:Y:S01]  /*9b00*/  LDSM.16.MT88.4 R144, [R217+0xb800] ;  /* 0x00b80000d990783b */ /* 0x000fe20000004200 */
[----:B------:R-:W-:Y:S01]  /*9b10*/  FADD.FTZ R4, R77, R4 ;  /* 0x000000044d047221 */ /* 0x000fe20000010000 */
[----:B------:R-:W-:Y:S01]  /*9b20*/  MOV R82, R131 ;  /* 0x0000008300527202 */ /* 0x000fe20000000f00 */
[----:B------:R-:W-:Y:S01]  /*9b30*/  FADD.FTZ R5, R78, R0 ;  /* 0x000000004e057221 */ /* 0x000fe20000010000 */
[----:B------:R-:W-:Y:S01]  /*9b40*/  MOV R77, R83 ;  /* 0x00000053004d7202 */ /* 0x000fe20000000f00 */
[----:B------:R-:W4:Y:S01]  /*9b50*/  MUFU.EX2 R119, R119 ;  /* 0x0000007700777308 */ /* 0x000f220000000800 */
[----:B------:R-:W-:Y:S01]  /*9b60*/  MOV R131, R137 ;  /* 0x0000008900837202 */ /* 0x000fe20000000f00 */
[----:B------:R-:W-:Y:S01]  /*9b70*/  IMAD.MOV.U32 R137, RZ, RZ, R199 ;  /* 0x000000ffff897224 */ /* 0x000fe200078e00c7 */
        /* <DEDUP_REMOVED lines=88> */
[----:B---3--:R-:W-:Y:S01]  /*a100*/  F2FP.BF16.F32.PACK_AB R11, R92, R90 ;  /* 0x0000005a5c0b723e */ /* 0x008fe200000010ff */
[----:B------:R-:W-:Y:S01]  /*a110*/  FADD.FTZ R3, R88, R3 ;  /* 0x0000000358037221 */ /* 0x000fe20000010000 */
[----:B------:R-:W-:Y:S01]  /*a120*/  FADD.FTZ R2, R80, R2 ;  /* 0x0000000250027221 */ /* 0x000fe20000010000 */
[----:B------:R-:W-:Y:S01]  /*a130*/  FADD.FTZ R0, R67, R0 ;  /* 0x0000000043007221 */ /* 0x000fe20000010000 */
[----:B------:R-:W-:Y:S01]  /*a140*/  FADD.FTZ R4, R124, R4 ;  /* 0x000000047c047221 */ /* 0x000fe20000010000 */
[----:B------:R-:W3:Y:S01]  /*a150*/  MUFU.EX2 R63, R31 ;  /* 0x0000001f003f7308 */ /* 0x000ee20000000800 */
[----:B------:R-:W-:Y:S01]  /*a160*/  FADD.FTZ R3, R89, R3 ;  /* 0x0000000359037221 */ /* 0x000fe20000010000 */
[C---:B------:R-:W-:Y:S01]  /*a170*/  HMMA.16816.F32.BF16 R164, R8.reuse, R24, R164 ;  /* 0x0000001808a4723c */ /* 0x040fe200000418a4 */
[----:B------:R-:W-:Y:S01]  /*a180*/  FADD.FTZ R2, R81, R2 ;  /* 0x0000000251027221 */ /* 0x000fe20000010000 */
[----:B------:R-:W-:Y:S01]  /*a190*/  FADD.FTZ R0, R73, R0 ;  /* 0x0000000049007221 */ /* 0x000fe20000010000 */
[----:B------:R-:W-:Y:S01]  /*a1a0*/  FADD.FTZ R4, R128, R4 ;  /* 0x0000000480047221 */ /* 0x000fe20000010000 */
[----:B------:R-:W2:Y:S02]  /*a1b0*/  LDSM.16.MT88.4 R160, [R216+0xb800] ;  /* 0x00b80000d8a0783b */ /* 0x000ea40000004200 */
[----:B------:R-:W3:Y:S01]  /*a1c0*/  MUFU.EX2 R31, R93 ;  /* 0x0000005d001f7308 */ /* 0x000ee20000000800 */
[C---:B------:R-:W-:Y:S01]  /*a1d0*/  HMMA.16816.F32.BF16 R24, R8.reuse, R26, R104 ;  /* 0x0000001a0818723c */ /* 0x040fe20000041868 */
[----:B------:R-:W-:Y:S01]  /*a1e0*/  FADD.FTZ R3, R90, R3 ;  /* 0x000000035a037221 */ /* 0x000fe20000010000 */
[----:B------:R-:W-:Y:S01]  /*a1f0*/  FADD.FTZ R2, R76, R2 ;  /* 0x000000024c027221 */ /* 0x000fe20000010000 */
[----:B------:R-:W2:Y:S03]  /*a200*/  LDSM.16.MT88.4 R152, [R219+0xb800] ;  /* 0x00b80000db98783b */ /* 0x000ea60000004200 */
[C---:B------:R-:W-:Y:S01]  /*a210*/  HMMA.16816.F32.BF16 R56, R8.reuse, R16, R56 ;  /* 0x000000100838723c */ /* 0x040fe20000041838 */
[----:B------:R-:W-:Y:S01]  /*a220*/  MUFU.EX2 R17, R94 ;  /* 0x0000005e00117308 */ /* 0x000fe20000000800 */
[----:B------:R-:W-:Y:S01]  /*a230*/  FADD.FTZ R0, R64, R0 ;  /* 0x0000000040007221 */ /* 0x000fe20000010000 */
[----:B------:R1:W5:Y:S03]  /*a240*/  LDL.LU R241, [R1+0x140] ;  /* 0x0001400001f17983 */ /* 0x0003660000300800 */
[----:B------:R-:W-:Y:S01]  /*a250*/  HMMA.16816.F32.BF16 R40, R8, R18, R40 ;  /* 0x000000120828723c */ /* 0x000fe20000041828 */
[----:B------:R-:W-:-:S05]  /*a260*/  FADD.FTZ R4, R123, R4 ;  /* 0x000000047b047221 */ /* 0x000fca0000010000 */
[C---:B------:R-:W-:Y:S01]  /*a270*/  HMMA.16816.F32.BF16 R36, R8.reuse, R12, R36 ;  /* 0x0000000c0824723c */ /* 0x040fe20000041824 */
[----:B------:R-:W-:Y:S05]  /*a280*/  MUFU.EX2 R7, R121 ;  /* 0x0000007900077308 */ /* 0x000fea0000000800 */
[C---:B------:R-:W-:Y:S01]  /*a290*/  HMMA.16816.F32.BF16 R32, R8.reuse, R14, R32 ;  /* 0x0000000e0820723c */ /* 0x040fe20000041820 */
[----:B------:R-:W2:Y:S05]  /*a2a0*/  LDSM.16.MT88.4 R12, [R218+0xb800] ;  /* 0x00b80000da0c783b */ /* 0x000eaa0000004200 */
[C---:B------:R-:W-:Y:S06]  /*a2b0*/  HMMA.16816.F32.BF16 R48, R8.reuse, R20, R48 ;  /* 0x000000140830723c */ /* 0x040fec0000041830 */
[----:B------:R-:W-:Y:S01]  /*a2c0*/  HMMA.16816.F32.BF16 R44, R8, R22, R44 ;  /* 0x00000016082c723c */ /* 0x000fe2000004182c */
[----:B------:R-:W3:Y:S01]  /*a2d0*/  MUFU.EX2 R8, R120 ;  /* 0x0000007800087308 */ /* 0x000ee20000000800 */
[----:B------:R-:W-:Y:S01]  /*a2e0*/  FADD.FTZ R3, R92, R3 ;  /* 0x000000035c037221 */ /* 0x000fe20000010000 */
[----:B------:R-:W-:Y:S01]  /*a2f0*/  FADD.FTZ R2, R66, R2 ;  /* 0x0000000242027221 */ /* 0x000fe20000010000 */
[----:B------:R-:W-:Y:S01]  /*a300*/  FADD.FTZ R0, R65, R0 ;  /* 0x0000000041007221 */ /* 0x000fe20000010000 */
[----:B------:R-:W-:Y:S01]  /*a310*/  FADD.FTZ R4, R127, R4 ;  /* 0x000000047f047221 */ /* 0x000fe20000010000 */
[----:B-1----:R-:W-:-:S03]  /*a320*/  FADD.FTZ R3, R118, R3 ;  /* 0x0000000376037221 */ /* 0x002fc60000010000 */
[----:B------:R-:W1:Y:S01]  /*a330*/  MUFU.EX2 R16, R116 ;  /* 0x0000007400107308 */ /* 0x000e620000000800 */
[----:B------:R-:W-:Y:S01]  /*a340*/  FADD.FTZ R2, R72, R2 ;  /* 0x0000000248027221 */ /* 0x000fe20000010000 */
[----:B------:R-:W-:Y:S01]  /*a350*/  FADD.FTZ R0, R60, R0 ;  /* 0x000000003c007221 */ /* 0x000fe20000010000 */
[----:B------:R-:W-:Y:S01]  /*a360*/  FADD.FTZ R4, R122, R4 ;  /* 0x000000047a047221 */ /* 0x000fe20000010000 */
[----:B----4-:R-:W-:Y:S01]  /*a370*/  FADD.FTZ R3, R119, R3 ;  /* 0x0000000377037221 */ /* 0x010fe20000010000 */
[----:B---3--:R-:W-:Y:S01]  /*a380*/  FADD.FTZ R2, R63, R2 ;  /* 0x000000023f027221 */ /* 0x008fe20000010000 */
        /* <DEDUP_REMOVED lines=12> */
[----:B-1----:R-:W-:-:S03]  /*a450*/  FADD.FTZ R0, R16, R0 ;  /* 0x0000000010007221 */ /* 0x002fc60000010000 */
        /* <DEDUP_REMOVED lines=16> */
[----:B--2---:R-:W-:Y:S01]  /*a560*/  HMMA.16816.F32.BF16 R172, R196, R160, R172 ;  /* 0x000000a0c4ac723c */ /* 0x004fe200000418ac */
        /* <DEDUP_REMOVED lines=23> */
[----:B---3--:R-:W-:-:S15]  /*a6e0*/  @!P0 BRA `(.L_x_606) ;  /* 0x0000008800008947 */ /* 0x008fde0003800000 */
[----:B------:R-:W2:Y:S01]  /*a6f0*/  LDL.64 R212, [R1+0xb8] ;  /* 0x0000b80001d47983 */ /* 0x000ea20000100a00 */
[----:B------:R-:W-:Y:S01]  /*a700*/  UIADD3 UR21, UR15, -0x2, URZ ;  /* 0xfffffffe0f157890 */ /* 0x000fe2000fffe03f */
[----:B------:R-:W-:-:S04]  /*a710*/  DEPBAR.LE SB0, 0x0 ;  /* 0x000080000000791a */ /* 0x000fc80000000000 */
[----:B------:R-:W-:Y:S01]  /*a720*/  USHF.R.S32.HI UR4, URZ, 0x1f, UR21 ;  /* 0x0000001f3f047899 */ /* 0x000fe20008011415 */
[----:B------:R-:W-:Y:S01]  /*a730*/  IMAD.U32 R2, RZ, RZ, UR21 ;  /* 0x00000015ff027e24 */ /* 0x000fe2000f8e00ff */
[----:B------:R-:W-:Y:S01]  /*a740*/  UIMAD UR6, UR18, UR21, URZ ;  /* 0x00000015120672a4 */ /* 0x000fe2000f8e023f */
[----:B------:R-:W-:Y:S01]  /*a750*/  STL.64 [R1+0x140], R142 ;  /* 0x0001408e01007387 */ /* 0x000fe20000100a00 */
[----:B------:R-:W-:Y:S02]  /*a760*/  USHF.L.U32 UR22, UR8, 0x5, URZ ;  /* 0x0000000508167899 */ /* 0x000fe4000800063f */
[----:B------:R-:W-:Y:S01]  /*a770*/  UIMAD UR4, UR4, UR19, UR6 ;  /* 0x00000013040472a4 */ /* 0x000fe2000f8e0206 */
[----:B------:R-:W-:Y:S02]  /*a780*/  STL.64 [R1+0x138], R140 ;  /* 0x0001388c01007387 */ /* 0x000fe40000100a00 */
[----:B------:R-:W-:Y:S02]  /*a790*/  ULDC.64 UR6, c[0x0][0x220] ;  /* 0x0000880000067ab9 */ /* 0x000fe40000000a00 */
[----:B------:R-:W-:Y:S04]  /*a7a0*/  STL.64 [R1+0x130], R138 ;  /* 0x0001308a01007387 */ /* 0x000fe80000100a00 */
[----:B------:R-:W-:Y:S04]  /*a7b0*/  STL.64 [R1+0x128], R136 ;  /* 0x0001288801007387 */ /* 0x000fe80000100a00 */
[----:B------:R-:W-:Y:S04]  /*a7c0*/  STL [R1+0x124], R69 ;  /* 0x0001244501007387 */ /* 0x000fe80000100800 */
[----:B------:R-:W-:Y:S01]  /*a7d0*/  STL [R1+0x120], R68 ;  /* 0x0001204401007387 */ /* 0x000fe20000100800 */
[----:B------:R-:W-:Y:S01]  /*a7e0*/  BAR.SYNC.DEFER_BLOCKING 0x0 ;  /* 0x0000000000007b1d */ /* 0x000fe20000010000 */
[----:B--2---:R-:W-:-:S04]  /*a7f0*/  IMAD.WIDE.U32 R2, R2, UR19, R212 ;  /* 0x0000001302027c25 */ /* 0x004fc8000f8e00d4 */
        /* <DEDUP_REMOVED lines=8> */
[----:B-----5:R-:W-:Y:S01]  /*a880*/  LDGSTS.E.BYPASS.LTC128B.128 [R234+0x8000], desc[UR16][R4.64] ;  /* 0x0800000004ea7fae */ /* 0x020fe2000b901d50 */
[----:B------:R-:W-:Y:S02]  /*a890*/  IADD3.X R3, R5, UR4, RZ, P0, !PT ;  /* 0x0000000405037c10 */ /* 0x000fe400087fe4ff */
[----:B------:R-:W-:-:S03]  /*a8a0*/  IADD3 R12, P0, R2, UR22, RZ ;  /* 0x00000016020c7c10 */ /* 0x000fc6000ff1e0ff */
[----:B------:R1:W-:Y:S01]  /*a8b0*/  LDGSTS.E.BYPASS.LTC128B.128 [R234+0x8800], desc[UR16][R2.64] ;  /* 0x0880000002ea7fae */ /* 0x0003e2000b901d50 */
[----:B------:R-:W-:Y:S02]  /*a8c0*/  IADD3.X R13, R3, UR4, RZ, P0, !PT ;  /* 0x00000004030d7c10 */ /* 0x000fe400087fe4ff */
[----:B------:R-:W-:-:S03]  /*a8d0*/  IADD3 R10, P0, R12, UR22, RZ ;  /* 0x000000160c0a7c10 */ /* 0x000fc6000ff1e0ff */
[----:B------:R-:W-:Y:S01]  /*a8e0*/  LDGSTS.E.BYPASS.LTC128B.128 [R234+0x9000], desc[UR16][R12.64] ;  /* 0x090000000cea7fae */ /* 0x000fe2000b901d50 */
[----:B------:R-:W-:Y:S02]  /*a8f0*/  IADD3.X R11, R13, UR4, RZ, P0, !PT ;  /* 0x000000040d0b7c10 */ /* 0x000fe400087fe4ff */
[----:B------:R-:W-:-:S03]  /*a900*/  IADD3 R8, P0, R10, UR22, RZ ;  /* 0x000000160a087c10 */ /* 0x000fc6000ff1e0ff */
[----:B------:R-:W-:Y:S01]  /*a910*/  LDGSTS.E.BYPASS.LTC128B.128 [R234+0x9800], desc[UR16][R10.64] ;  /* 0x098000000aea7fae */ /* 0x000fe2000b901d50 */
[----:B------:R-:W-:Y:S02]  /*a920*/  IADD3.X R9, R11, UR4, RZ, P0, !PT ;  /* 0x000000040b097c10 */ /* 0x000fe400087fe4ff */
[----:B------:R-:W-:-:S03]  /*a930*/  IADD3 R6, P0, R8, UR22, RZ ;  /* 0x0000001608067c10 */ /* 0x000fc6000ff1e0ff */
[----:B------:R2:W-:Y:S01]  /*a940*/  LDGSTS.E.BYPASS.LTC128B.128 [R234+0xa000], desc[UR16][R8.64] ;  /* 0x0a00000008ea7fae */ /* 0x0005e2000b901d50 */
[----:B------:R-:W-:-:S05]  /*a950*/  IADD3.X R7, R9, UR4, RZ, P0, !PT ;  /* 0x0000000409077c10 */ /* 0x000fca00087fe4ff */
[----:B------:R-:W-:Y:S01]  /*a960*/  LDGSTS.E.BYPASS.LTC128B.128 [R234+0xa800], desc[UR16][R6.64] ;  /* 0x0a80000006ea7fae */ /* 0x000fe2000b901d50 */
[----:B-1----:R-:W-:-:S04]  /*a970*/  IADD3 R2, P0, R6, UR22, RZ ;  /* 0x0000001606027c10 */ /* 0x002fc8000ff1e0ff */
[----:B------:R-:W-:Y:S02]  /*a980*/  IADD3.X R3, R7, UR4, RZ, P0, !PT ;  /* 0x0000000407037c10 */ /* 0x000fe400087fe4ff */
[----:B------:R-:W-:-:S03]  /*a990*/  IADD3 R4, P0, R2, UR22, RZ ;  /* 0x0000001602047c10 */ /* 0x000fc6000ff1e0ff */
[----:B------:R-:W-:Y:S01]  /*a9a0*/  LDGSTS.E.BYPASS.LTC128B.128 [R234+0xb000], desc[UR16][R2.64] ;  /* 0x0b00000002ea7fae */ /* 0x000fe2000b901d50 */
[----:B------:R-:W-:-:S05]  /*a9b0*/  IADD3.X R5, R3, UR4, RZ, P0, !PT ;  /* 0x0000000403057c10 */ /* 0x000fca00087fe4ff */
[----:B------:R1:W-:Y:S04]  /*a9c0*/  LDGSTS.E.BYPASS.LTC128B.128 [R234+0xb800], desc[UR16][R4.64] ;  /* 0x0b80000004ea7fae */ /* 0x0003e8000b901d50 */
[----:B------:R-:W-:Y:S04]  /*a9d0*/  LDSM.16.M88.4 R16, [R222] ;  /* 0x00000000de10783b */ /* 0x000fe80000000200 */
[----:B------:R-:W3:Y:S04]  /*a9e0*/  LDSM.16.M88.4 R24, [R135+0x4000] ;  /* 0x004000008718783b */ /* 0x000ee80000000200 */
[----:B--2---:R-:W-:Y:S04]  /*a9f0*/  LDSM.16.M88.4 R8, [R225] ;  /* 0x00000000e108783b */ /* 0x004fe80000000200 */
[----:B------:R-:W-:Y:S04]  /*aa00*/  LDSM.16.M88.4 R52, [R221+0x4000] ;  /* 0x00400000dd34783b */ /* 0x000fe80000000200 */
[----:B------:R-:W2:Y:S04]  /*aa10*/  LDSM.16.M88.4 R84, [R135+0x4800] ;  /* 0x004800008754783b */ /* 0x000ea80000000200 */
[----:B------:R-:W4:Y:S04]  /*aa20*/  LDSM.16.M88.4 R12, [R222+0x2000] ;  /* 0x00200000de0c783b */ /* 0x000f280000000200 */
[----:B------:R-:W4:Y:S04]  /*aa30*/  LDSM.16.M88.4 R72, [R135+0x6000] ;  /* 0x006000008748783b */ /* 0x000f280000000200 */
[----:B------:R-:W4:Y:S04]  /*aa40*/  LDSM.16.M88.4 R64, [R135+0x6800] ;  /* 0x006800008740783b */ /* 0x000f280000000200 */
[----:B------:R-:W4:Y:S04]  /*aa50*/  LDSM.16.M88.4 R60, [R135+0x7000] ;  /* 0x00700000873c783b */ /* 0x000f280000000200 */
[----:B------:R-:W4:Y:S04]  /*aa60*/  LDSM.16.M88.4 R56, [R135+0x7800] ;  /* 0x007800008738783b */ /* 0x000f280000000200 */
[----:B------:R-:W4:Y:S01]  /*aa70*/  LDSM.16.M88.4 R76, [R135+0x5800] ;  /* 0x00580000874c783b */ /* 0x000f220000000200 */
[C---:B---3--:R-:W-:Y:S03]  /*aa80*/  HMMA.16816.F32.BF16 R136, R16.reuse, R24, RZ ;  /* 0x000000181088723c */ /* 0x048fe600000418ff */
[----:B------:R-:W3:Y:S04]  /*aa90*/  LDSM.16.M88.4 R48, [R221+0x4800] ;  /* 0x00480000dd30783b */ /* 0x000ee80000000200 */
[----:B-1----:R-:W-:Y:S04]  /*aaa0*/  LDSM.16.M88.4 R4, [R225+0x2000] ;  /* 0x00200000e104783b */ /* 0x002fe80000000200 */
[----:B------:R-:W1:Y:S01]  /*aab0*/  LDSM.16.M88.4 R36, [R221+0x6000] ;  /* 0x00600000dd24783b */ /* 0x000e620000000200 */
[----:B--2---:R-:W-:Y:S03]  /*aac0*/  HMMA.16816.F32.BF16 R208, R16, R84, RZ ;  /* 0x0000005410d0723c */ /* 0x004fe600000418ff */
[----:B------:R-:W2:Y:S04]  /*aad0*/  LDSM.16.M88.4 R32, [R221+0x6800] ;  /* 0x00680000dd20783b */ /* 0x000ea80000000200 */
[----:B------:R-:W2:Y:S01]  /*aae0*/  LDSM.16.M88.4 R28, [R221+0x7000] ;  /* 0x00700000dd1c783b */ /* 0x000ea20000000200 */
[----:B----4-:R-:W-:Y:S03]  /*aaf0*/  HMMA.16816.F32.BF16 R212, R12, R24, RZ ;  /* 0x000000180cd4723c */ /* 0x010fe600000418ff */
[----:B------:R-:W4:Y:S03]  /*ab00*/  LDSM.16.M88.4 R20, [R221+0x7800] ;  /* 0x00780000dd14783b */ /* 0x000f260000000200 */
[----:B------:R-:W-:Y:S01]  /*ab10*/  HMMA.16816.F32.BF16 R136, R8, R52, R136 ;  /* 0x000000340888723c */ /* 0x000fe20000041888 */
[----:B------:R-:W4:Y:S04]  /*ab20*/  LDSM.16.M88.4 R40, [R221+0x5800] ;  /* 0x00580000dd28783b */ /* 0x000f280000000200 */
[----:B------:R-:W4:Y:S01]  /*ab30*/  LDSM.16.M88.4 R80, [R135+0x5000] ;  /* 0x005000008750783b */ /* 0x000f220000000200 */
[----:B------:R-:W-:Y:S03]  /*ab40*/  HMMA.16816.F32.BF16 R112, R12, R72, RZ ;  /* 0x000000480c70723c */ /* 0x000fe600000418ff */
[----:B------:R-:W4:Y:S03]  /*ab50*/  LDSM.16.M88.4 R44, [R221+0x5000] ;  /* 0x00500000dd2c783b */ /* 0x000f260000000200 */
[-C--:B------:R-:W-:Y:S01]  /*ab60*/  HMMA.16816.F32.BF16 R108, R16, R64.reuse, RZ ;  /* 0x00000040106c723c */ /* 0x080fe200000418ff */
[----:B------:R-:W0:Y:S05]  /*ab70*/  LDGDEPBAR ;  /* 0x00000000000079af */ /* 0x000e2a0000000000 */
[----:B------:R-:W-:Y:S06]  /*ab80*/  HMMA.16816.F32.BF16 R104, R12, R64, RZ ;  /* 0x000000400c68723c */ /* 0x000fec00000418ff */
[----:B------:R-:W-:Y:S01]  /*ab90*/  HMMA.16816.F32.BF16 R100, R16, R60, RZ ;  /* 0x0000003c1064723c */ /* 0x000fe200000418ff */
[----:B------:R-:W-:-:S02]  /*aba0*/  IMAD.MOV.U32 R65, RZ, RZ, R136 ;  /* 0x000000ffff417224 */ /* 0x000fc400078e0088 */
[----:B------:R-:W-:-:S03]  /*abb0*/  IMAD.MOV.U32 R64, RZ, RZ, R137 ;  /* 0x000000ffff407224 */ /* 0x000fc600078e0089 */
[----:B------:R-:W-:Y:S06]  /*abc0*/  HMMA.16816.F32.BF16 R96, R12, R60, RZ ;  /* 0x0000003c0c60723c */ /* 0x000fec00000418ff */
[----:B------:R-:W-:Y:S01]  /*abd0*/  HMMA.16816.F32.BF16 R92, R16, R56, RZ ;  /* 0x00000038105c723c */ /* 0x000fe200000418ff */
[----:B------:R-:W-:Y:S02]  /*abe0*/  IMAD.MOV.U32 R61, RZ, RZ, R138 ;  /* 0x000000ffff3d7224 */ /* 0x000fe400078e008a */
[----:B------:R-:W-:-:S03]  /*abf0*/  IMAD.MOV.U32 R60, RZ, RZ, R139 ;  /* 0x000000ffff3c7224 */ /* 0x000fc600078e008b */
[----:B------:R-:W-:Y:S06]  /*ac00*/  HMMA.16816.F32.BF16 R204, R12, R84, RZ ;  /* 0x000000540ccc723c */ /* 0x000fec00000418ff */
[-C--:B------:R-:W-:Y:S06]  /*ac10*/  HMMA.16816.F32.BF16 R124, R16, R76.reuse, RZ ;  /* 0x0000004c107c723c */ /* 0x080fec00000418ff */
[----:B------:R-:W-:Y:S06]  /*ac20*/  HMMA.16816.F32.BF16 R120, R12, R76, RZ ;  /* 0x0000004c0c78723c */ /* 0x000fec00000418ff */
[----:B------:R-:W-:Y:S06]  /*ac30*/  HMMA.16816.F32.BF16 R116, R16, R72, RZ ;  /* 0x000000481074723c */ /* 0x000fec00000418ff */
[----:B---3--:R-:W-:Y:S06]  /*ac40*/  HMMA.16816.F32.BF16 R136, R8, R48, R208 ;  /* 0x000000300888723c */ /* 0x008fec00000418d0 */
[----:B------:R-:W-:Y:S06]  /*ac50*/  HMMA.16816.F32.BF16 R88, R12, R56, RZ ;  /* 0x000000380c58723c */ /* 0x000fec00000418ff */
[----:B-1----:R-:W-:Y:S06]  /*ac60*/  HMMA.16816.F32.BF16 R112, R4, R36, R112 ;  /* 0x000000240470723c */ /* 0x002fec0000041870 */
[-C--:B--2---:R-:W-:Y:S06]  /*ac70*/  HMMA.16816.F32.BF16 R108, R8, R32.reuse, R108 ;  /* 0x00000020086c723c */ /* 0x084fec000004186c */
[----:B------:R-:W-:Y:S01]  /*ac80*/  HMMA.16816.F32.BF16 R104, R4, R32, R104 ;  /* 0x000000200468723c */ /* 0x000fe20000041868 */
[----:B------:R-:W-:-:S02]  /*ac90*/  IMAD.MOV.U32 R25, RZ, RZ, R138 ;  /* 0x000000ffff197224 */ /* 0x000fc400078e008a */
[----:B------:R-:W-:-:S03]  /*aca0*/  IMAD.MOV.U32 R24, RZ, RZ, R139 ;  /* 0x000000ffff187224 */ /* 0x000fc600078e008b */
[-C--:B------:R-:W-:Y:S06]  /*acb0*/  HMMA.16816.F32.BF16 R100, R8, R28.reuse, R100 ;  /* 0x0000001c0864723c */ /* 0x080fec0000041864 */
[----:B------:R-:W-:Y:S01]  /*acc0*/  HMMA.16816.F32.BF16 R96, R4, R28, R96 ;  /* 0x0000001c0460723c */ /* 0x000fe20000041860 */
[----:B------:R-:W-:Y:S02]  /*acd0*/  IMAD.MOV.U32 R57, RZ, RZ, R114 ;  /* 0x000000ffff397224 */ /* 0x000fe400078e0072 */
[----:B------:R-:W-:-:S03]  /*ace0*/  IMAD.MOV.U32 R56, RZ, RZ, R115 ;  /* 0x000000ffff387224 */ /* 0x000fc600078e0073 */
[----:B----4-:R-:W-:Y:S01]  /*acf0*/  HMMA.16816.F32.BF16 R92, R8, R20, R92 ;  /* 0x00000014085c723c */ /* 0x010fe2000004185c */
[----:B------:R-:W-:Y:S02]  /*ad00*/  IMAD.MOV.U32 R238, RZ, RZ, R108 ;  /* 0x000000ffffee7224 */ /* 0x000fe400078e006c */
[----:B------:R-:W-:-:S03]  /*ad10*/  IMAD.MOV.U32 R236, RZ, RZ, R109 ;  /* 0x000000ffffec7224 */ /* 0x000fc600078e006d */
[----:B------:R-:W-:Y:S01]  /*ad20*/  HMMA.16816.F32.BF16 R212, R4, R52, R212 ;  /* 0x0000003404d4723c */ /* 0x000fe200000418d4 */
[----:B------:R-:W-:Y:S02]  /*ad30*/  IMAD.MOV.U32 R33, RZ, RZ, R106 ;  /* 0x000000ffff217224 */ /* 0x000fe400078e006a */
[----:B------:R-:W-:-:S03]  /*ad40*/  IMAD.MOV.U32 R32, RZ, RZ, R107 ;  /* 0x000000ffff207224 */ /* 0x000fc600078e006b */
[----:B------:R-:W-:Y:S01]  /*ad50*/  HMMA.16816.F32.BF16 R208, R4, R48, R204 ;  /* 0x0000003004d0723c */ /* 0x000fe200000418cc */
[----:B------:R-:W-:Y:S02]  /*ad60*/  IMAD.MOV.U32 R53, RZ, RZ, R136 ;  /* 0x000000ffff357224 */ /* 0x000fe400078e0088 */
[----:B------:R-:W-:Y:S02]  /*ad70*/  IMAD.MOV.U32 R52, RZ, RZ, R137 ;  /* 0x000000ffff347224 */ /* 0x000fe400078e0089 */
[----:B------:R-:W-:Y:S01]  /*ad80*/  IMAD.MOV.U32 R250, RZ, RZ, R100 ;  /* 0x000000fffffa7224 */ /* 0x000fe200078e0064 */
[-C--:B------:R-:W-:Y:S01]  /*ad90*/  HMMA.16816.F32.BF16 R124, R8, R40.reuse, R124 ;  /* 0x00000028087c723c */ /* 0x080fe2000004187c */
[----:B------:R-:W-:Y:S02]  /*ada0*/  IMAD.MOV.U32 R49, RZ, RZ, R113 ;  /* 0x000000ffff317224 */ /* 0x000fe400078e0071 */
[----:B------:R-:W-:Y:S02]  /*adb0*/  IMAD.MOV.U32 R48, RZ, RZ, R112 ;  /* 0x000000ffff307224 */ /* 0x000fe400078e0070 */
[----:B------:R-:W-:Y:S01]  /*adc0*/  IMAD.MOV.U32 R248, RZ, RZ, R101 ;  /* 0x000000fffff87224 */ /* 0x000fe200078e0065 */
[----:B------:R-:W-:Y:S01]  /*add0*/  HMMA.16816.F32.BF16 R120, R4, R40, R120 ;  /* 0x000000280478723c */ /* 0x000fe20000041878 */
[----:B------:R-:W-:-:S02]  /*ade0*/  IMAD.MOV.U32 R246, RZ, RZ, R102 ;  /* 0x000000fffff67224 */ /* 0x000fc400078e0066 */
[----:B------:R-:W-:Y:S02]  /*adf0*/  IMAD.MOV.U32 R244, RZ, RZ, R103 ;  /* 0x000000fffff47224 */ /* 0x000fe400078e0067 */
[----:B------:R-:W-:Y:S01]  /*ae00*/  IMAD.MOV.U32 R252, RZ, RZ, R96 ;  /* 0x000000fffffc7224 */ /* 0x000fe200078e0060 */
[----:B------:R-:W-:Y:S01]  /*ae10*/  HMMA.16816.F32.BF16 R116, R8, R36, R116 ;  /* 0x000000240874723c */ /* 0x000fe20000041874 */
[----:B------:R-:W-:Y:S02]  /*ae20*/  IMAD.MOV.U32 R41, RZ, RZ, R110 ;  /* 0x000000ffff297224 */ /* 0x000fe400078e006e */
[----:B------:R-:W-:Y:S02]  /*ae30*/  IMAD.MOV.U32 R40, RZ, RZ, R111 ;  /* 0x000000ffff287224 */ /* 0x000fe400078e006f */
[----:B------:R-:W-:Y:S01]  /*ae40*/  IMAD.MOV.U32 R251, RZ, RZ, R97 ;  /* 0x000000fffffb7224 */ /* 0x000fe200078e0061 */
[----:B------:R-:W-:Y:S01]  /*ae50*/  HMMA.16816.F32.BF16 R136, R4, R20, R88 ;  /* 0x000000140488723c */ /* 0x000fe20000041858 */
        /* <DEDUP_REMOVED lines=18> */
[C---:B------:R-:W-:Y:S06]  /*af80*/  HMMA.16816.F32.BF16 R100, R12.reuse, R78, RZ ;  /* 0x0000004e0c64723c */ /* 0x040fec00000418ff */
[C---:B------:R-:W-:Y:S06]  /*af90*/  HMMA.16816.F32.BF16 R96, R12.reuse, R74, RZ ;  /* 0x0000004a0c60723c */ /* 0x040fec00000418ff */
[C---:B------:R-:W-:Y:S06]  /*afa0*/  HMMA.16816.F32.BF16 R92, R12.reuse, R66, RZ ;  /* 0x000000420c5c723c */ /* 0x040fec00000418ff */
[C---:B------:R-:W-:Y:S06]  /*afb0*/  HMMA.16816.F32.BF16 R88, R12.reuse, R62, RZ ;  /* 0x0000003e0c58723c */ /* 0x040fec00000418ff */
[----:B------:R-:W-:Y:S06]  /*afc0*/  HMMA.16816.F32.BF16 R12, R12, R58, RZ ;  /* 0x0000003a0c0c723c */ /* 0x000fec00000418ff */
[----:B------:R-:W-:Y:S06]  /*afd0*/  HMMA.16816.F32.BF16 R84, R16, R86, RZ ;  /* 0x000000561054723c */ /* 0x000fec00000418ff */
[----:B------:R-:W-:Y:S06]  /*afe0*/  HMMA.16816.F32.BF16 R112, R4, R54, R112 ;  /* 0x000000360470723c */ /* 0x000fec0000041870 */
[----:B------:R-:W-:Y:S06]  /*aff0*/  HMMA.16816.F32.BF16 R200, R16, R80, RZ ;  /* 0x0000005010c8723c */ /* 0x000fec00000418ff */
[C---:B------:R-:W-:Y:S06]  /*b000*/  HMMA.16816.F32.BF16 R12, R4.reuse, R22, R12 ;  /* 0x00000016040c723c */ /* 0x040fec000004180c */
[----:B------:R-:W-:Y:S06]  /*b010*/  HMMA.16816.F32.BF16 R108, R4, R50, R108 ;  /* 0x00000032046c723c */ /* 0x000fec000004186c */
[C---:B------:R-:W-:Y:S06]  /*b020*/  HMMA.16816.F32.BF16 R72, R16.reuse, R74, RZ ;  /* 0x0000004a1048723c */ /* 0x040fec00000418ff */
[C---:B------:R-:W-:Y:S06]  /*b030*/  HMMA.16816.F32.BF16 R80, R16.reuse, R82, RZ ;  /* 0x000000521050723c */ /* 0x040fec00000418ff */
        /* <DEDUP_REMOVED lines=10> */
[----:B------:R-:W-:-:S05]  /*b0e0*/  IMAD.MOV.U32 R13, RZ, RZ, R52 ;  /* 0x000000ffff0d7224 */ /* 0x000fca00078e0034 */
[-C--:B------:R-:W-:Y:S06]  /*b0f0*/  HMMA.16816.F32.BF16 R200, R8, R44.reuse, R200 ;  /* 0x0000002c08c8723c */ /* 0x080fec00000418c8 */
[C---:B------:R-:W-:Y:S06]  /*b100*/  HMMA.16816.F32.BF16 R128, R4.reuse, R44, R128 ;  /* 0x0000002c0480723c */ /* 0x040fec0000041880 */
[----:B------:R-:W-:Y:S01]  /*b110*/  HMMA.16816.F32.BF16 R204, R4, R34, R92 ;  /* 0x0000002204cc723c */ /* 0x000fe2000004185c */
[----:B------:R-:W-:-:S02]  /*b120*/  IMAD.MOV.U32 R45, RZ, RZ, R118 ;  /* 0x000000ffff2d7224 */ /* 0x000fc400078e0076 */
[----:B------:R-:W-:-:S03]  /*b130*/  IMAD.MOV.U32 R44, RZ, RZ, R119 ;  /* 0x000000ffff2c7224 */ /* 0x000fc600078e0077 */
[C---:B------:R-:W-:Y:S06]  /*b140*/  HMMA.16816.F32.BF16 R52, R8.reuse, R54, R24 ;  /* 0x000000360834723c */ /* 0x040fec0000041818 */
[C---:B------:R-:W-:Y:S06]  /*b150*/  HMMA.16816.F32.BF16 R24, R8.reuse, R50, R84 ;  /* 0x000000320818723c */ /* 0x040fec0000041854 */
[----:B------:R-:W-:Y:S01]  /*b160*/  HMMA.16816.F32.BF16 R92, R8, R38, R72 ;  /* 0x00000026085c723c */ /* 0x000fe20000041848 */
[----:B------:R-:W-:-:S02]  /*b170*/  IMAD.MOV.U32 R50, RZ, RZ, R61 ;  /* 0x000000ffff327224 */ /* 0x000fc400078e003d */
[----:B------:R-:W-:-:S03]  /*b180*/  IMAD.MOV.U32 R51, RZ, RZ, R60 ;  /* 0x000000ffff337224 */ /* 0x000fc600078e003c */
[C---:B------:R-:W-:Y:S06]  /*b190*/  HMMA.16816.F32.BF16 R60, R16.reuse, R62, RZ ;  /* 0x0000003e103c723c */ /* 0x040fec00000418ff */
[----:B------:R-:W-:Y:S06]  /*b1a0*/  HMMA.16816.F32.BF16 R16, R16, R58, RZ ;  /* 0x0000003a1010723c */ /* 0x000fec00000418ff */
[C---:B------:R-:W-:Y:S06]  /*b1b0*/  HMMA.16816.F32.BF16 R116, R4.reuse, R38, R96 ;  /* 0x000000260474723c */ /* 0x040fec0000041860 */
[----:B------:R-:W-:Y:S06]  /*b1c0*/  HMMA.16816.F32.BF16 R140, R4, R30, R88 ;  /* 0x0000001e048c723c */ /* 0x000fec0000041858 */
[C---:B------:R-:W-:Y:S06]  /*b1d0*/  HMMA.16816.F32.BF16 R72, R8.reuse, R34, R64 ;  /* 0x000000220848723c */ /* 0x040fec0000041840 */
[----:B------:R-:W-:Y:S01]  /*b1e0*/  HMMA.16816.F32.BF16 R88, R8, R46, R80 ;  /* 0x0000002e0858723c */ /* 0x000fe20000041850 */
[----:B------:R-:W-:-:S02]  /*b1f0*/  IMAD.MOV.U32 R64, RZ, RZ, R12 ;  /* 0x000000ffff407224 */ /* 0x000fc400078e000c */
[----:B------:R-:W-:Y:S02]  /*b200*/  IMAD.MOV.U32 R65, RZ, RZ, R13 ;  /* 0x000000ffff417224 */ /* 0x000fe400078e000d */
[----:B------:R-:W-:Y:S01]  /*b210*/  IMAD.MOV.U32 R66, RZ, RZ, R14 ;  /* 0x000000ffff427224 */ /* 0x000fe200078e000e */
[C---:B------:R-:W-:Y:S01]  /*b220*/  HMMA.16816.F32.BF16 R96, R8.reuse, R42, R76 ;  /* 0x0000002a0860723c */ /* 0x040fe2000004184c */
[----:B------:R-:W-:Y:S02]  /*b230*/  IMAD.MOV.U32 R67, RZ, RZ, R15 ;  /* 0x000000ffff437224 */ /* 0x000fe400078e000f */
[----:B------:R-:W-:Y:S03]  /*b240*/  LDSM.16.M88.4 R12, [R226] ;  /* 0x00000000e20c783b */ /* 0x000fe60000000200 */
[C---:B------:R-:W-:Y:S06]  /*b250*/  HMMA.16816.F32.BF16 R60, R8.reuse, R30, R60 ;  /* 0x0000001e083c723c */ /* 0x040fec000004183c */
[----:B------:R-:W-:Y:S01]  /*b260*/  HMMA.16816.F32.BF16 R16, R8, R22, R16 ;  /* 0x000000160810723c */ /* 0x000fe20000041810 */
[----:B------:R-:W1:Y:S05]  /*b270*/  LDSM.16.M88.4 R8, [R223] ;  /* 0x00000000df08783b */ /* 0x000e6a0000000200 */
[C---:B------:R-:W-:Y:S06]  /*b280*/  HMMA.16816.F32.BF16 R104, R4.reuse, R46, R104 ;  /* 0x0000002e0468723c */ /* 0x040fec0000041868 */
[----:B------:R-:W-:Y:S01]  /*b290*/  HMMA.16816.F32.BF16 R100, R4, R42, R100 ;  /* 0x0000002a0464723c */ /* 0x000fe20000041864 */
[----:B------:R-:W2:Y:S05]  /*b2a0*/  LDSM.16.M88.4 R4, [R223+0x2000] ;  /* 0x00200000df04783b */ /* 0x000eaa0000000200 */
[C---:B-1----:R-:W-:Y:S06]  /*b2b0*/  HMMA.16816.F32.BF16 R80, R8.reuse, R12, R48 ;  /* 0x0000000c0850723c */ /* 0x042fec0000041830 */
[----:B------:R-:W-:Y:S06]  /*b2c0*/  HMMA.16816.F32.BF16 R48, R8, R14, R52 ;  /* 0x0000000e0830723c */ /* 0x000fec0000041834 */
[C---:B--2---:R-:W-:Y:S06]  /*b2d0*/  HMMA.16816.F32.BF16 R84, R4.reuse, R12, R212 ;  /* 0x0000000c0454723c */ /* 0x044fec00000418d4 */
[----:B------:R-:W-:Y:S01]  /*b2e0*/  HMMA.16816.F32.BF16 R76, R4, R14, R112 ;  /* 0x0000000e044c723c */ /* 0x000fe20000041870 */
[----:B------:R-:W1:Y:S01]  /*b2f0*/  LDSM.16.M88.4 R12, [R233] ;  /* 0x00000000e90c783b */ /* 0x000e620000000200 */
        /* <DEDUP_REMOVED lines=8> */
[-C--:B-1----:R-:W-:Y:S06]  /*b380*/  HMMA.16816.F32.BF16 R64, R8, R12.reuse, R64 ;  /* 0x0000000c0840723c */ /* 0x082fec0000041840 */
[C---:B------:R-:W-:Y:S06]  /*b390*/  HMMA.16816.F32.BF16 R56, R4.reuse, R12, R208 ;  /* 0x0000000c0438723c */ /* 0x040fec00000418d0 */
[----:B------:R-:W-:Y:S01]  /*b3a0*/  HMMA.16816.F32.BF16 R52, R4, R14, R108 ;  /* 0x0000000e0434723c */ /* 0x000fe2000004186c */
[----:B------:R-:W-:-:S02]  /*b3b0*/  IMAD.MOV.U32 R210, RZ, RZ, R29 ;  /* 0x000000ffffd27224 */ /* 0x000fc400078e001d */
[----:B------:R-:W-:Y:S02]  /*b3c0*/  IMAD.MOV.U32 R211, RZ, RZ, R28 ;  /* 0x000000ffffd37224 */ /* 0x000fe400078e001c */
[----:B------:R-:W-:Y:S01]  /*b3d0*/  IMAD.MOV.U32 R208, RZ, RZ, R252 ;  /* 0x000000ffffd07224 */ /* 0x000fe200078e00fc */
[----:B------:R-:W-:Y:S01]  /*b3e0*/  HMMA.16816.F32.BF16 R24, R8, R14, R24 ;  /* 0x0000000e0818723c */ /* 0x000fe20000041818 */
[----:B------:R-:W1:Y:S01]  /*b3f0*/  LDSM.16.M88.4 R12, [R232] ;  /* 0x00000000e80c783b */ /* 0x000e620000000200 */
[----:B------:R-:W-:Y:S02]  /*b400*/  IMAD.MOV.U32 R110, RZ, RZ, R45 ;  /* 0x000000ffff6e7224 */ /* 0x000fe400078e002d */
[----:B------:R-:W-:Y:S02]  /*b410*/  IMAD.MOV.U32 R111, RZ, RZ, R44 ;  /* 0x000000ffff6f7224 */ /* 0x000fe400078e002c */
[----:B------:R-:W-:Y:S02]  /*b420*/  IMAD.MOV.U32 R108, RZ, RZ, R242 ;  /* 0x000000ffff6c7224 */ /* 0x000fe400078e00f2 */
[----:B------:R-:W-:-:S02]  /*b430*/  IMAD.MOV.U32 R109, RZ, RZ, R240 ;  /* 0x000000ffff6d7224 */ /* 0x000fc400078e00f0 */
[----:B------:R-:W-:Y:S01]  /*b440*/  IMAD.MOV.U32 R209, RZ, RZ, R251 ;  /* 0x000000ffffd17224 */ /* 0x000fe200078e00fb */
[C---:B-1----:R-:W-:Y:S06]  /*b450*/  HMMA.16816.F32.BF16 R44, R8.reuse, R12, R200 ;  /* 0x0000000c082c723c */ /* 0x042fec00000418c8 */
[----:B------:R-:W-:Y:S01]  /*b460*/  HMMA.16816.F32.BF16 R20, R8, R14, R88 ;  /* 0x0000000e0814723c */ /* 0x000fe20000041858 */
[----:B------:R-:W-:Y:S02]  /*b470*/  IMAD.MOV.U32 R200, RZ, RZ, R37 ;  /* 0x000000ffffc87224 */ /* 0x000fe400078e0025 */
[----:B------:R-:W-:-:S02]  /*b480*/  IMAD.MOV.U32 R201, RZ, RZ, R36 ;  /* 0x000000ffffc97224 */ /* 0x000fc400078e0024 */
[----:B------:R-:W-:Y:S01]  /*b490*/  IMAD.MOV.U32 R202, RZ, RZ, R33 ;  /* 0x000000ffffca7224 */ /* 0x000fe200078e0021 */
[----:B------:R-:W-:Y:S01]  /*b4a0*/  HMMA.16816.F32.BF16 R36, R4, R12, R128 ;  /* 0x0000000c0424723c */ /* 0x000fe20000041880 */
[----:B------:R-:W-:-:S05]  /*b4b0*/  IMAD.MOV.U32 R203, RZ, RZ, R32 ;  /* 0x000000ffffcb7224 */ /* 0x000fca00078e0020 */
[----:B------:R-:W-:Y:S01]  /*b4c0*/  HMMA.16816.F32.BF16 R32, R4, R14, R104 ;  /* 0x0000000e0420723c */ /* 0x000fe20000041868 */
[----:B------:R-:W1:Y:S01]  /*b4d0*/  LDSM.16.M88.4 R12, [R231] ;  /* 0x00000000e70c783b */ /* 0x000e620000000200 */
[----:B------:R-:W-:Y:S02]  /*b4e0*/  IMAD.MOV.U32 R130, RZ, RZ, R41 ;  /* 0x000000ffff827224 */ /* 0x000fe400078e0029 */
[----:B------:R-:W-:Y:S02]  /*b4f0*/  IMAD.MOV.U32 R131, RZ, RZ, R40 ;  /* 0x000000ffff837224 */ /* 0x000fe400078e0028 */
[----:B------:R-:W-:Y:S02]  /*b500*/  IMAD.MOV.U32 R128, RZ, RZ, R238 ;  /* 0x000000ffff807224 */ /* 0x000fe400078e00ee */
[----:B------:R-:W-:Y:S01]  /*b510*/  IMAD.MOV.U32 R129, RZ, RZ, R236 ;  /* 0x000000ffff817224 */ /* 0x000fe200078e00ec */
[-C--:B-1----:R-:W-:Y:S06]  /*b520*/  HMMA.16816.F32.BF16 R40, R8, R12.reuse, R124 ;  /* 0x0000000c0828723c */ /* 0x082fec000004187c */
[C---:B------:R-:W-:Y:S06]  /*b530*/  HMMA.16816.F32.BF16 R28, R4.reuse, R12, R120 ;  /* 0x0000000c041c723c */ /* 0x040fec0000041878 */
[-C--:B------:R-:W-:Y:S06]  /*b540*/  HMMA.16816.F32.BF16 R88, R4, R14.reuse, R100 ;  /* 0x0000000e0458723c */ /* 0x080fec0000041864 */
[C---:B------:R-:W-:Y:S01]  /*b550*/  HMMA.16816.F32.BF16 R96, R8.reuse, R14, R96 ;  /* 0x0000000e0860723c */ /* 0x040fe20000041860 */
[----:B------:R-:W1:Y:S05]  /*b560*/  LDSM.16.M88.4 R12, [R230] ;  /* 0x00000000e60c783b */ /* 0x000e6a0000000200 */
[-C--:B-1----:R-:W-:Y:S06]  /*b570*/  HMMA.16816.F32.BF16 R100, R8, R12.reuse, R108 ;  /* 0x0000000c0864723c */ /* 0x082fec000004186c */
[C---:B------:R-:W-:Y:S06]  /*b580*/  HMMA.16816.F32.BF16 R104, R4.reuse, R12, R112 ;  /* 0x0000000c0468723c */ /* 0x040fec0000041870 */
[-C--:B------:R-:W-:Y:S06]  /*b590*/  HMMA.16816.F32.BF16 R112, R4, R14.reuse, R116 ;  /* 0x0000000e0470723c */ /* 0x080fec0000041874 */
        /* <DEDUP_REMOVED lines=11> */
[----:B------:R-:W-:Y:S06]  /*b650*/  HMMA.16816.F32.BF16 R120, R8, R12, R128 ;  /* 0x0000000c0878723c */ /* 0x000fec0000041880 */
[-C--:B------:R-:W-:Y:S06]  /*b660*/  HMMA.16816.F32.BF16 R204, R4, R14.reuse, R204 ;  /* 0x0000000e04cc723c */ /* 0x080fec00000418cc */
[C---:B------:R-:W-:Y:S01]  /*b670*/  HMMA.16816.F32.BF16 R200, R8.reuse, R14, R72 ;  /* 0x0000000e08c8723c */ /* 0x040fe20000041848 */
[----:B------:R-:W1:Y:S05]  /*b680*/  LDSM.16.M88.4 R12, [R228] ;  /* 0x00000000e40c783b */ /* 0x000e6a0000000200 */
[-C--:B-1----:R-:W-:Y:S06]  /*b690*/  HMMA.16816.F32.BF16 R128, R8, R12.reuse, R212 ;  /* 0x0000000c0880723c */ /* 0x082fec00000418d4 */
[C---:B------:R-:W-:Y:S06]  /*b6a0*/  HMMA.16816.F32.BF16 R72, R4.reuse, R12, R208 ;  /* 0x0000000c0448723c */ /* 0x040fec00000418d0 */
[-C--:B------:R-:W-:Y:S06]  /*b6b0*/  HMMA.16816.F32.BF16 R140, R4, R14.reuse, R140 ;  /* 0x0000000e048c723c */ /* 0x080fec000004188c */
[----:B------:R-:W-:Y:S06]  /*b6c0*/  HMMA.16816.F32.BF16 R12, R8, R14, R60 ;  /* 0x0000000e080c723c */ /* 0x000fec000004183c */
[----:B------:R-:W-:-:S02]  /*b6d0*/  IMAD.MOV.U32 R215, RZ, RZ, R129 ;  /* 0x000000ffffd77224 */ /* 0x000fc400078e0081 */
[----:B------:R-:W-:Y:S02]  /*b6e0*/  IMAD.MOV.U32 R212, RZ, RZ, R128 ;  /* 0x000000ffffd47224 */ /* 0x000fe400078e0080 */
[----:B------:R-:W-:Y:S02]  /*b6f0*/  IMAD.MOV.U32 R214, RZ, RZ, R130 ;  /* 0x000000ffffd67224 */ /* 0x000fe400078e0082 */
[----:B------:R-:W-:Y:S02]  /*b700*/  IMAD.MOV.U32 R129, RZ, RZ, R74 ;  /* 0x000000ffff817224 */ /* 0x000fe400078e004a */
        /* <DEDUP_REMOVED lines=9> */
[----:B------:R-:W1:Y:S01]  /*b7a0*/  LDSM.16.M88.4 R12, [R227] ;  /* 0x00000000e30c783b */ /* 0x000e620000000200 */
[----:B------:R-:W-:Y:S02]  /*b7b0*/  IMAD.MOV.U32 R208, RZ, RZ, R142 ;  /* 0x000000ffffd07224 */ /* 0x000fe400078e008e */
[----:B------:R-:W-:Y:S02]  /*b7c0*/  IMAD.MOV.U32 R131, RZ, RZ, R143 ;  /* 0x000000ffff837224 */ /* 0x000fe400078e008f */
[----:B------:R2:W5:Y:S04]  /*b7d0*/  LDL.LU.64 R142, [R1+0x140] ;  /* 0x00014000018e7983 */ /* 0x0005680000300a00 */
[----:B------:R2:W5:Y:S01]  /*b7e0*/  LDL.LU.64 R140, [R1+0x138] ;  /* 0x00013800018c7983 */ /* 0x0005620000300a00 */
[C---:B-1----:R-:W-:Y:S06]  /*b7f0*/  HMMA.16816.F32.BF16 R136, R4.reuse, R12, R136 ;  /* 0x0000000c0488723c */ /* 0x042fec0000041888 */
[----:B------:R-:W-:-:S15]  /*b800*/  HMMA.16816.F32.BF16 R4, R4, R14, R116 ;  /* 0x0000000e0404723c */ /* 0x000fde0000041874 */
[----:B------:R-:W-:-:S03]  /*b810*/  NOP ;  /* 0x0000000000007918 */ /* 0x000fc60000000000 */
[----:B------:R-:W-:Y:S02]  /*b820*/  IMAD.MOV.U32 R63, RZ, RZ, R136 ;  /* 0x000000ffff3f7224 */ /* 0x000fe400078e0088 */
[----:B------:R-:W-:Y:S02]  /*b830*/  IMAD.MOV.U32 R62, RZ, RZ, R137 ;  /* 0x000000ffff3e7224 */ /* 0x000fe400078e0089 */
[----:B------:R-:W-:Y:S02]  /*b840*/  IMAD.MOV.U32 R61, RZ, RZ, R138 ;  /* 0x000000ffff3d7224 */ /* 0x000fe400078e008a */
[----:B------:R-:W-:Y:S02]  /*b850*/  IMAD.MOV.U32 R119, RZ, RZ, R4 ;  /* 0x000000ffff777224 */ /* 0x000fe400078e0004 */
[----:B------:R-:W-:Y:S02]  /*b860*/  IMAD.MOV.U32 R118, RZ, RZ, R5 ;  /* 0x000000ffff767224 */ /* 0x000fe400078e0005 */
[----:B------:R-:W-:-:S02]  /*b870*/  IMAD.MOV.U32 R117, RZ, RZ, R6 ;  /* 0x000000ffff757224 */ /* 0x000fc400078e0006 */
[----:B------:R-:W-:Y:S02]  /*b880*/  IMAD.MOV.U32 R116, RZ, RZ, R7 ;  /* 0x000000ffff747224 */ /* 0x000fe400078e0007 */
[----:B------:R-:W-:Y:S01]  /*b890*/  HMMA.16816.F32.BF16 R4, R8, R12, R92 ;  /* 0x0000000c0804723c */ /* 0x000fe2000004185c */
[----:B------:R-:W-:Y:S02]  /*b8a0*/  IMAD.MOV.U32 R60, RZ, RZ, R139 ;  /* 0x000000ffff3c7224 */ /* 0x000fe400078e008b */
[----:B------:R2:W5:Y:S04]  /*b8b0*/  LDL.LU.64 R138, [R1+0x130] ;  /* 0x00013000018a7983 */ /* 0x0005680000300a00 */
[----:B------:R2:W5:-:S15]  /*b8c0*/  LDL.LU.64 R136, [R1+0x128] ;  /* 0x0001280001887983 */ /* 0x00055e0000300a00 */
[----:B------:R-:W-:-:S02]  /*b8d0*/  NOP ;  /* 0x0000000000007918 */ /* 0x000fc40000000000 */
[----:B------:R-:W-:Y:S02]  /*b8e0*/  IMAD.MOV.U32 R95, RZ, RZ, R5 ;  /* 0x000000ffff5f7224 */ /* 0x000fe400078e0005 */
[----:B------:R-:W-:Y:S02]  /*b8f0*/  IMAD.MOV.U32 R94, RZ, RZ, R6 ;  /* 0x000000ffff5e7224 */ /* 0x000fe400078e0006 */
[----:B------:R-:W-:Y:S02]  /*b900*/  IMAD.MOV.U32 R93, RZ, RZ, R7 ;  /* 0x000000ffff5d7224 */ /* 0x000fe400078e0007 */
[----:B------:R-:W-:Y:S02]  /*b910*/  IMAD.MOV.U32 R92, RZ, RZ, R4 ;  /* 0x000000ffff5c7224 */ /* 0x000fe400078e0004 */
[----:B------:R-:W-:Y:S01]  /*b920*/  HMMA.16816.F32.BF16 R4, R8, R14, R16 ;  /* 0x0000000e0804723c */ /* 0x000fe20000041810 */
[----:B------:R-:W-:Y:S04]  /*b930*/  LDSM.16.M88.4 R12, [R220] ;  /* 0x00000000dc0c783b */ /* 0x000fe80000000200 */
[----:B------:R-:W1:Y:S02]  /*b940*/  LDSM.16.M88.4 R8, [R224] ;  /* 0x00000000e008783b */ /* 0x000e640000000200 */
[----:B------:R-:W-:-:S02]  /*b950*/  IMAD.MOV.U32 R19, RZ, RZ, R3 ;  /* 0x000000ffff137224 */ /* 0x000fc400078e0003 */
[----:B------:R-:W-:-:S15]  /*b960*/  IMAD.MOV.U32 R18, RZ, RZ, R69 ;  /* 0x000000ffff127224 */ /* 0x000fde00078e0045 */
[----:B------:R-:W-:Y:S02]  /*b970*/  IMAD.MOV.U32 R17, RZ, RZ, R5 ;  /* 0x000000ffff117224 */ /* 0x000fe400078e0005 */
[----:B------:R-:W-:Y:S02]  /*b980*/  IMAD.MOV.U32 R16, RZ, RZ, R4 ;  /* 0x000000ffff107224 */ /* 0x000fe400078e0004 */
[----:B------:R-:W-:Y:S02]  /*b990*/  IMAD.MOV.U32 R75, RZ, RZ, R6 ;  /* 0x000000ffff4b7224 */ /* 0x000fe400078e0006 */
[----:B------:R-:W-:Y:S02]  /*b9a0*/  IMAD.MOV.U32 R74, RZ, RZ, R7 ;  /* 0x000000ffff4a7224 */ /* 0x000fe400078e0007 */
[----:B------:R-:W3:Y:S01]  /*b9b0*/  LDSM.16.M88.4 R4, [R224+0x2000] ;  /* 0x00200000e004783b */ /* 0x000ee20000000200 */
[----:B-1----:R-:W-:-:S15]  /*b9c0*/  HMMA.16816.F32.BF16 R80, R8, R12, R80 ;  /* 0x0000000c0850723c */ /* 0x002fde0000041850 */
[----:B------:R-:W-:-:S09]  /*b9d0*/  NOP ;  /* 0x0000000000007918 */ /* 0x000fd20000000000 */
[----:B------:R-:W-:Y:S02]  /*b9e0*/  IMAD.MOV.U32 R69, RZ, RZ, R82 ;  /* 0x000000ffff457224 */ /* 0x000fe400078e0052 */
[----:B------:R-:W-:Y:S01]  /*b9f0*/  IMAD.MOV.U32 R252, RZ, RZ, R81 ;  /* 0x000000fffffc7224 */ /* 0x000fe200078e0051 */
[----:B---3--:R-:W-:Y:S01]  /*ba00*/  HMMA.16816.F32.BF16 R84, R4, R12, R84 ;  /* 0x0000000c0454723c */ /* 0x008fe20000041854 */
[----:B------:R-:W-:-:S05]  /*ba10*/  IMAD.MOV.U32 R251, RZ, RZ, R83 ;  /* 0x000000fffffb7224 */ /* 0x000fca00078e0053 */
[-C--:B------:R-:W-:Y:S06]  /*ba20*/  HMMA.16816.F32.BF16 R76, R4, R14.reuse, R76 ;  /* 0x0000000e044c723c */ /* 0x080fec000004184c */
[----:B------:R-:W-:-:S12]  /*ba30*/  HMMA.16816.F32.BF16 R12, R8, R14, R48 ;  /* 0x0000000e080c723c */ /* 0x000fd80000041830 */
        /* <DEDUP_REMOVED lines=10> */
[----:B------:R-:W1:Y:S01]  /*bae0*/  LDSM.16.M88.4 R12, [R220+0x800] ;  /* 0x00080000dc0c783b */ /* 0x000e620000000200 */
[----:B------:R-:W-:Y:S02]  /*baf0*/  IMAD.MOV.U32 R68, RZ, RZ, R84 ;  /* 0x000000ffff447224 */ /* 0x000fe400078e0054 */
[----:B------:R-:W-:-:S02]  /*bb00*/  IMAD.MOV.U32 R0, RZ, RZ, R85 ;  /* 0x000000ffff007224 */ /* 0x000fc400078e0055 */
[----:B------:R-:W-:Y:S02]  /*bb10*/  IMAD.MOV.U32 R246, RZ, RZ, R76 ;  /* 0x000000fffff67224 */ /* 0x000fe400078e004c */
[----:B------:R-:W-:Y:S02]  /*bb20*/  IMAD.MOV.U32 R244, RZ, RZ, R78 ;  /* 0x000000fffff47224 */ /* 0x000fe400078e004e */
[----:B------:R-:W-:Y:S02]  /*bb30*/  IMAD.MOV.U32 R242, RZ, RZ, R77 ;  /* 0x000000fffff27224 */ /* 0x000fe400078e004d */
[----:B------:R-:W-:Y:S01]  /*bb40*/  IMAD.MOV.U32 R240, RZ, RZ, R79 ;  /* 0x000000fffff07224 */ /* 0x000fe200078e004f */
[----:B-1----:R-:W-:Y:S07]  /*bb50*/  HMMA.16816.F32.BF16 R48, R8, R12, R64 ;  /* 0x0000000c0830723c */ /* 0x002fee0000041840 */
[----:B------:R-:W-:-:S02]  /*bb60*/  IMAD.MOV.U32 R64, RZ, RZ, R210 ;  /* 0x000000ffff407224 */ /* 0x000fc400078e00d2 */
[----:B------:R-:W-:Y:S02]  /*bb70*/  IMAD.MOV.U32 R65, RZ, RZ, R209 ;  /* 0x000000ffff417224 */ /* 0x000fe400078e00d1 */
[----:B------:R-:W-:Y:S02]  /*bb80*/  IMAD.MOV.U32 R66, RZ, RZ, R208 ;  /* 0x000000ffff427224 */ /* 0x000fe400078e00d0 */
[----:B------:R-:W-:-:S11]  /*bb90*/  IMAD.MOV.U32 R67, RZ, RZ, R131 ;  /* 0x000000ffff437224 */ /* 0x000fd600078e0083 */
        /* <DEDUP_REMOVED lines=8> */
[----:B------:R-:W-:Y:S07]  /*bc20*/  HMMA.16816.F32.BF16 R212, R4, R12, R56 ;  /* 0x0000000c04d4723c */ /* 0x000fee0000041838 */
[----:B------:R-:W-:-:S02]  /*bc30*/  IMAD.MOV.U32 R59, RZ, RZ, R16 ;  /* 0x000000ffff3b7224 */ /* 0x000fc400078e0010 */
[----:B------:R-:W-:Y:S02]  /*bc40*/  IMAD.MOV.U32 R16, RZ, RZ, R211 ;  /* 0x000000ffff107224 */ /* 0x000fe400078e00d3 */
[----:B------:R-:W-:Y:S01]  /*bc50*/  IMAD.MOV.U32 R56, RZ, RZ, R130 ;  /* 0x000000ffff387224 */ /* 0x000fe200078e0082 */
[----:B------:R-:W-:Y:S01]  /*bc60*/  HMMA.16816.F32.BF16 R208, R4, R14, R52 ;  /* 0x0000000e04d0723c */ /* 0x000fe20000041834 */
[----:B------:R-:W-:Y:S02]  /*bc70*/  IMAD.MOV.U32 R57, RZ, RZ, R129 ;  /* 0x000000ffff397224 */ /* 0x000fe400078e0081 */
[----:B------:R-:W-:-:S03]  /*bc80*/  IMAD.MOV.U32 R58, RZ, RZ, R128 ;  /* 0x000000ffff3a7224 */ /* 0x000fc600078e0080 */
[----:B------:R-:W-:Y:S01]  /*bc90*/  HMMA.16816.F32.BF16 R128, R8, R14, R24 ;  /* 0x0000000e0880723c */ /* 0x000fe20000041818 */
[----:B------:R-:W1:Y:S01]  /*bca0*/  LDSM.16.M88.4 R12, [R220+0x1000] ;  /* 0x00100000dc0c783b */ /* 0x000e620000000200 */
[----:B------:R-:W-:Y:S02]  /*bcb0*/  IMAD.MOV.U32 R52, RZ, RZ, R119 ;  /* 0x000000ffff347224 */ /* 0x000fe400078e0077 */
[----:B------:R-:W-:Y:S02]  /*bcc0*/  IMAD.MOV.U32 R53, RZ, RZ, R118 ;  /* 0x000000ffff357224 */ /* 0x000fe400078e0076 */
[----:B------:R-:W-:Y:S02]  /*bcd0*/  IMAD.MOV.U32 R54, RZ, RZ, R117 ;  /* 0x000000ffff367224 */ /* 0x000fe400078e0075 */
[----:B------:R-:W-:Y:S02]  /*bce0*/  IMAD.MOV.U32 R25, RZ, RZ, R95 ;  /* 0x000000ffff197224 */ /* 0x000fe400078e005f */
[----:B------:R-:W-:-:S02]  /*bcf0*/  IMAD.MOV.U32 R26, RZ, RZ, R94 ;  /* 0x000000ffff1a7224 */ /* 0x000fc400078e005e */
[----:B------:R-:W-:Y:S02]  /*bd00*/  IMAD.MOV.U32 R27, RZ, RZ, R93 ;  /* 0x000000ffff1b7224 */ /* 0x000fe400078e005d */
[----:B------:R-:W-:Y:S02]  /*bd10*/  IMAD.MOV.U32 R24, RZ, RZ, R92 ;  /* 0x000000ffff187224 */ /* 0x000fe400078e005c */
[----:B------:R-:W-:Y:S01]  /*bd20*/  IMAD.MOV.U32 R55, RZ, RZ, R116 ;  /* 0x000000ffff377224 */ /* 0x000fe200078e0074 */
[-C--:B-1----:R-:W-:Y:S06]  /*bd30*/  HMMA.16816.F32.BF16 R92, R4, R12.reuse, R36 ;  /* 0x0000000c045c723c */ /* 0x082fec0000041824 */
[----:B------:R-:W-:Y:S01]  /*bd40*/  HMMA.16816.F32.BF16 R116, R8, R12, R44 ;  /* 0x0000000c0874723c */ /* 0x000fe2000004182c */
[----:B------:R-:W-:-:S02]  /*bd50*/  IMAD.MOV.U32 R36, RZ, RZ, R86 ;  /* 0x000000ffff247224 */ /* 0x000fc400078e0056 */
[----:B------:R-:W-:Y:S02]  /*bd60*/  IMAD.MOV.U32 R37, RZ, RZ, R87 ;  /* 0x000000ffff257224 */ /* 0x000fe400078e0057 */
[----:B------:R-:W-:Y:S01]  /*bd70*/  IMAD.MOV.U32 R38, RZ, RZ, R75 ;  /* 0x000000ffff267224 */ /* 0x000fe200078e004b */
[----:B------:R-:W-:Y:S01]  /*bd80*/  HMMA.16816.F32.BF16 R84, R4, R14, R32 ;  /* 0x0000000e0454723c */ /* 0x000fe20000041820 */
[----:B------:R-:W-:-:S05]  /*bd90*/  IMAD.MOV.U32 R39, RZ, RZ, R74 ;  /* 0x000000ffff277224 */ /* 0x000fca00078e004a */
[----:B------:R-:W-:Y:S01]  /*bda0*/  HMMA.16816.F32.BF16 R80, R8, R14, R20 ;  /* 0x0000000e0850723c */ /* 0x000fe20000041814 */
[----:B------:R-:W1:Y:S01]  /*bdb0*/  LDSM.16.M88.4 R12, [R220+0x1800] ;  /* 0x00180000dc0c783b */ /* 0x000e620000000200 */
[----:B------:R-:W-:Y:S02]  /*bdc0*/  IMAD.MOV.U32 R34, RZ, RZ, R73 ;  /* 0x000000ffff227224 */ /* 0x000fe400078e0049 */
[----:B------:R-:W-:Y:S02]  /*bdd0*/  IMAD.MOV.U32 R35, RZ, RZ, R72 ;  /* 0x000000ffff237224 */ /* 0x000fe400078e0048 */
[----:B------:R-:W-:Y:S02]  /*bde0*/  IMAD.MOV.U32 R33, RZ, RZ, R56 ;  /* 0x000000ffff217224 */ /* 0x000fe400078e0038 */
[----:B------:R-:W-:Y:S02]  /*bdf0*/  IMAD.MOV.U32 R32, RZ, RZ, R35 ;  /* 0x000000ffff207224 */ /* 0x000fe400078e0023 */
[----:B------:R-:W-:Y:S01]  /*be00*/  IMAD.MOV.U32 R35, RZ, RZ, R58 ;  /* 0x000000ffff237224 */ /* 0x000fe200078e003a */
[-C--:B-1----:R-:W-:Y:S06]  /*be10*/  HMMA.16816.F32.BF16 R44, R4, R12.reuse, R28 ;  /* 0x0000000c042c723c */ /* 0x082fec000004181c */
[----:B------:R-:W-:Y:S06]  /*be20*/  HMMA.16816.F32.BF16 R76, R8, R12, R40 ;  /* 0x0000000c084c723c */ /* 0x000fec0000041828 */
[-C--:B------:R-:W-:Y:S06]  /*be30*/  HMMA.16816.F32.BF16 R72, R4, R14.reuse, R88 ;  /* 0x0000000e0448723c */ /* 0x080fec0000041858 */
[----:B------:R-:W-:Y:S01]  /*be40*/  HMMA.16816.F32.BF16 R28, R8, R14, R96 ;  /* 0x0000000e081c723c */ /* 0x000fe20000041860 */
[----:B------:R-:W1:Y:S01]  /*be50*/  LDSM.16.M88.4 R12, [R220+0x2000] ;  /* 0x00200000dc0c783b */ /* 0x000e620000000200 */
[----:B------:R-:W-:-:S02]  /*be60*/  IMAD.MOV.U32 R91, RZ, RZ, R34 ;  /* 0x000000ffff5b7224 */ /* 0x000fc400078e0022 */
[----:B------:R-:W-:Y:S02]  /*be70*/  IMAD.MOV.U32 R34, RZ, RZ, R57 ;  /* 0x000000ffff227224 */ /* 0x000fe400078e0039 */
[----:B------:R-:W-:Y:S02]  /*be80*/  IMAD.MOV.U32 R90, RZ, RZ, R59 ;  /* 0x000000ffff5a7224 */ /* 0x000fe400078e003b */
[----:B------:R-:W-:Y:S02]  /*be90*/  IMAD.MOV.U32 R88, RZ, RZ, R91 ;  /* 0x000000ffff587224 */ /* 0x000fe400078e005b */
[----:B------:R-:W3:Y:S01]  /*bea0*/  S2R R91, SR_TID.X ;  /* 0x00000000005b7919 */ /* 0x000ee20000002100 */
[----:B------:R-:W-:Y:S02]  /*beb0*/  IMAD.MOV.U32 R98, RZ, RZ, R90 ;  /* 0x000000ffff627224 */ /* 0x000fe400078e005a */
[----:B------:R-:W-:Y:S02]  /*bec0*/  IMAD.MOV.U32 R90, RZ, RZ, R0 ;  /* 0x000000ffff5a7224 */ /* 0x000fe400078e0000 */
[----:B------:R-:W-:-:S02]  /*bed0*/  IMAD.U32 R0, RZ, RZ, UR21 ;  /* 0x00000015ff007e24 */ /* 0x000fc4000f8e00ff */
[----:B------:R-:W-:Y:S02]  /*bee0*/  IMAD.MOV.U32 R99, RZ, RZ, R69 ;  /* 0x000000ffff637224 */ /* 0x000fe400078e0045 */
[----:B------:R-:W-:Y:S01]  /*bef0*/  IMAD.MOV.U32 R89, RZ, RZ, R68 ;  /* 0x000000ffff597224 */ /* 0x000fe200078e0044 */
[----:B-1----:R-:W-:Y:S01]  /*bf00*/  HMMA.16816.F32.BF16 R40, R4, R12, R104 ;  /* 0x0000000c0428723c */ /* 0x002fe20000041868 */
[----:B---3--:R-:W-:-:S05]  /*bf10*/  IMAD.SHL.U32 R91, R91, 0x2, RZ ;  /* 0x000000025b5b7824 */ /* 0x008fca00078e00ff */
[----:B------:R-:W-:Y:S01]  /*bf20*/  HMMA.16816.F32.BF16 R56, R8, R12, R100 ;  /* 0x0000000c0838723c */ /* 0x000fe20000041864 */
[----:B------:R-:W-:Y:S01]  /*bf30*/  IMAD.MOV.U32 R104, RZ, RZ, R64 ;  /* 0x000000ffff687224 */ /* 0x000fe200078e0040 */
[----:B------:R-:W-:Y:S01]  /*bf40*/  LOP3.LUT R91, R91, 0x6, RZ, 0xc0, !PT ;  /* 0x000000065b5b7812 */ /* 0x000fe200078ec0ff */
[----:B------:R-:W-:Y:S02]  /*bf50*/  IMAD.MOV.U32 R105, RZ, RZ, R65 ;  /* 0x000000ffff697224 */ /* 0x000fe400078e0041 */
[----:B------:R-:W-:Y:S02]  /*bf60*/  IMAD.MOV.U32 R106, RZ, RZ, R66 ;  /* 0x000000ffff6a7224 */ /* 0x000fe400078e0042 */
[----:B------:R-:W-:Y:S02]  /*bf70*/  IMAD.MOV.U32 R107, RZ, RZ, R67 ;  /* 0x000000ffff6b7224 */ /* 0x000fe400078e0043 */
[----:B------:R-:W-:Y:S01]  /*bf80*/  HMMA.16816.F32.BF16 R64, R4, R14, R112 ;  /* 0x0000000e0440723c */ /* 0x000fe20000041870 */
[----:B------:R-:W-:-:S02]  /*bf90*/  IMAD.MOV.U32 R100, RZ, RZ, R36 ;  /* 0x000000ffff647224 */ /* 0x000fc400078e0024 */
[----:B------:R-:W-:Y:S02]  /*bfa0*/  IMAD.MOV.U32 R101, RZ, RZ, R37 ;  /* 0x000000ffff657224 */ /* 0x000fe400078e0025 */
[----:B------:R-:W-:Y:S02]  /*bfb0*/  IMAD.MOV.U32 R102, RZ, RZ, R38 ;  /* 0x000000ffff667224 */ /* 0x000fe400078e0026 */
[----:B------:R-:W-:Y:S02]  /*bfc0*/  IMAD.MOV.U32 R112, RZ, RZ, R24 ;  /* 0x000000ffff707224 */ /* 0x000fe400078e0018 */
[----:B------:R-:W-:Y:S02]  /*bfd0*/  IMAD.MOV.U32 R113, RZ, RZ, R25 ;  /* 0x000000ffff717224 */ /* 0x000fe400078e0019 */
[----:B------:R-:W-:Y:S02]  /*bfe0*/  IMAD.MOV.U32 R114, RZ, RZ, R26 ;  /* 0x000000ffff727224 */ /* 0x000fe400078e001a */
[----:B------:R-:W-:-:S02]  /*bff0*/  IMAD.MOV.U32 R115, RZ, RZ, R27 ;  /* 0x000000ffff737224 */ /* 0x000fc400078e001b */
[----:B------:R-:W-:Y:S01]  /*c000*/  HMMA.16816.F32.BF16 R24, R8, R14, R108 ;  /* 0x0000000e0818723c */ /* 0x000fe2000004186c */
[----:B------:R-:W1:Y:S01]  /*c010*/  LDSM.16.M88.4 R12, [R220+0x2800] ;  /* 0x00280000dc0c783b */ /* 0x000e620000000200 */
[----:B------:R-:W-:Y:S02]  /*c020*/  IMAD.MOV.U32 R103, RZ, RZ, R39 ;  /* 0x000000ffff677224 */ /* 0x000fe400078e0027 */
[----:B------:R-:W-:Y:S02]  /*c030*/  IMAD R0, R0, 0x80, R91 ;  /* 0x0000008000007824 */ /* 0x000fe400078e025b */
[----:B------:R-:W-:Y:S02]  /*c040*/  IMAD.MOV.U32 R91, RZ, RZ, R2 ;  /* 0x000000ffff5b7224 */ /* 0x000fe400078e0002 */
[----:B------:R-:W-:Y:S01]  /*c050*/  IMAD.MOV.U32 R108, RZ, RZ, R52 ;  /* 0x000000ffff6c7224 */ /* 0x000fe200078e0034 */
[C---:B------:R-:W-:Y:S01]  /*c060*/  ISETP.GE.AND P4, PT, R0.reuse, R249, PT ;  /* 0x000000f90000720c */ /* 0x040fe20003f86270 */
[----:B------:R-:W-:Y:S01]  /*c070*/  IMAD.MOV.U32 R109, RZ, RZ, R53 ;  /* 0x000000ffff6d7224 */ /* 0x000fe200078e0035 */
[C---:B------:R-:W-:Y:S01]  /*c080*/  ISETP.GE.AND P2, PT, R0.reuse, R245, PT ;  /* 0x000000f50000720c */ /* 0x040fe20003f46270 */
[----:B------:R-:W-:Y:S01]  /*c090*/  IMAD.MOV.U32 R110, RZ, RZ, R54 ;  /* 0x000000ffff6e7224 */ /* 0x000fe200078e0036 */
[C---:B------:R-:W-:Y:S01]  /*c0a0*/  ISETP.LT.OR P4, PT, R0.reuse, R241, P4 ;  /* 0x000000f10000720c */ /* 0x040fe20002781670 */
[----:B------:R-:W-:Y:S01]  /*c0b0*/  IMAD.MOV.U32 R111, RZ, RZ, R55 ;  /* 0x000000ffff6f7224 */ /* 0x000fe200078e0037 */
[C---:B------:R-:W-:Y:S01]  /*c0c0*/  ISETP.GE.AND P0, PT, R0.reuse, R247, PT ;  /* 0x000000f70000720c */ /* 0x040fe20003f06270 */
[C---:B------:R-:W-:Y:S01]  /*c0d0*/  VIADD R2, R0.reuse, 0x1 ;  /* 0x0000000100027836 */ /* 0x040fe20000000000 */
[----:B------:R-:W-:-:S02]  /*c0e0*/  ISETP.LT.OR P2, PT, R0, R239, P2 ;  /* 0x000000ef0000720c */ /* 0x000fc40001741670 */
[----:B------:R-:W-:Y:S02]  /*c0f0*/  ISETP.LT.OR P0, PT, R0, R237, P0 ;  /* 0x000000ed0000720c */ /* 0x000fe40000701670 */
[C---:B------:R-:W-:Y:S02]  /*c100*/  ISETP.GE.AND P6, PT, R2.reuse, R249, PT ;  /* 0x000000f90200720c */ /* 0x040fe40003fc6270 */
[C---:B------:R-:W-:Y:S02]  /*c110*/  ISETP.GE.AND P5, PT, R2.reuse, R245, PT ;  /* 0x000000f50200720c */ /* 0x040fe40003fa6270 */
[C---:B------:R-:W-:Y:S02]  /*c120*/  ISETP.GE.AND P3, PT, R2.reuse, R247, PT ;  /* 0x000000f70200720c */ /* 0x040fe40003f66270 */
[C---:B------:R-:W-:Y:S02]  /*c130*/  ISETP.GE.AND P1, PT, R2.reuse, R243, PT ;  /* 0x000000f30200720c */ /* 0x040fe40003f26270 */
[----:B------:R-:W-:-:S02]  /*c140*/  ISETP.LT.OR P6, PT, R2, R241, P6 ;  /* 0x000000f10200720c */ /* 0x000fc400037c1670 */
[C---:B------:R-:W-:Y:S02]  /*c150*/  ISETP.LT.OR P5, PT, R2.reuse, R239, P5 ;  /* 0x000000ef0200720c */ /* 0x040fe40002fa1670 */
[C---:B------:R-:W-:Y:S02]  /*c160*/  ISETP.LT.OR P3, PT, R2.reuse, R237, P3 ;  /* 0x000000ed0200720c */ /* 0x040fe40001f61670 */
[----:B------:R-:W-:Y:S01]  /*c170*/  ISETP.LT.OR P1, PT, R2, R235, P1 ;  /* 0x000000eb0200720c */ /* 0x000fe20000f21670 */
[----:B------:R-:W-:Y:S01]  /*c180*/  VIADD R2, R0, 0x8 ;  /* 0x0000000800027836 */ /* 0x000fe20000000000 */
[----:B------:R-:W-:Y:S01]  /*c190*/  FSEL R89, R89, -INF , !P0 ;  /* 0xff80000059597808 */ /* 0x000fe20004000000 */
[----:B-1----:R-:W-:Y:S03]  /*c1a0*/  HMMA.16816.F32.BF16 R52, R8, R12, R120 ;  /* 0x0000000c0834723c */ /* 0x002fe60000041878 */
[----:B------:R-:W-:-:S04]  /*c1b0*/  ISETP.GE.AND P0, PT, R2, R245, PT ;  /* 0x000000f50200720c */ /* 0x000fc80003f06270 */
[----:B------:R-:W-:Y:S01]  /*c1c0*/  ISETP.LT.OR P0, PT, R2, R239, P0 ;  /* 0x000000ef0200720c */ /* 0x000fe20000701670 */
[----:B------:R-:W-:Y:S01]  /*c1d0*/  HMMA.16816.F32.BF16 R36, R4, R12, R124 ;  /* 0x0000000c0424723c */ /* 0x000fe2000004187c */
[----:B------:R-:W-:Y:S02]  /*c1e0*/  IMAD.MOV.U32 R120, RZ, RZ, R63 ;  /* 0x000000ffff787224 */ /* 0x000fe400078e003f */
[----:B------:R-:W-:Y:S02]  /*c1f0*/  IMAD.MOV.U32 R121, RZ, RZ, R62 ;  /* 0x000000ffff797224 */ /* 0x000fe400078e003e */
[----:B------:R-:W-:Y:S01]  /*c200*/  IMAD.MOV.U32 R122, RZ, RZ, R61 ;  /* 0x000000ffff7a7224 */ /* 0x000fe200078e003d */
[----:B------:R-:W-:Y:S01]  /*c210*/  HMMA.16816.F32.BF16 R20, R8, R14, R200 ;  /* 0x0000000e0814723c */ /* 0x000fe200000418c8 */
[----:B------:R-:W-:-:S05]  /*c220*/  IMAD.MOV.U32 R123, RZ, RZ, R60 ;  /* 0x000000ffff7b7224 */ /* 0x000fca00078e003c */
[----:B------:R-:W-:Y:S01]  /*c230*/  HMMA.16816.F32.BF16 R60, R4, R14, R204 ;  /* 0x0000000e043c723c */ /* 0x000fe200000418cc */
[----:B------:R-:W1:Y:S05]  /*c240*/  LDSM.16.M88.4 R12, [R220+0x3000] ;  /* 0x00300000dc0c783b */ /* 0x000e6a0000000200 */
[-C--:B-1----:R-:W-:Y:S06]  /*c250*/  HMMA.16816.F32.BF16 R48, R8, R12.reuse, R48 ;  /* 0x0000000c0830723c */ /* 0x082fec0000041830 */
[C---:B------:R-:W-:Y:S06]  /*c260*/  HMMA.16816.F32.BF16 R32, R4.reuse, R12, R32 ;  /* 0x0000000c0420723c */ /* 0x040fec0000041820 */
[-C--:B------:R-:W-:Y:S06]  /*c270*/  HMMA.16816.F32.BF16 R104, R4, R14.reuse, R104 ;  /* 0x0000000e0468723c */ /* 0x080fec0000041868 */
[----:B------:R-:W-:Y:S01]  /*c280*/  HMMA.16816.F32.BF16 R16, R8, R14, R16 ;  /* 0x0000000e0810723c */ /* 0x000fe20000041810 */
[----:B------:R-:W1:Y:S01]  /*c290*/  LDSM.16.M88.4 R12, [R220+0x3800] ;  /* 0x00380000dc0c783b */ /* 0x000e620000000200 */
[----:B------:R-:W-:Y:S01]  /*c2a0*/  UISETP.GT.AND UP0, UPT, UR21, UR12, UPT ;  /* 0x0000000c1500728c */ /* 0x000fe2000bf04270 */
[----:B------:R-:W-:-:S04]  /*c2b0*/  DEPBAR.LE SB0, 0x0 ;  /* 0x000080000000791a */ /* 0x000fc80000000000 */
[C---:B-1----:R-:W-:Y:S06]  /*c2c0*/  HMMA.16816.F32.BF16 R120, R4.reuse, R12, R120 ;  /* 0x0000000c0478723c */ /* 0x042fec0000041878 */
[----:B------:R-:W-:-:S15]  /*c2d0*/  HMMA.16816.F32.BF16 R4, R4, R14, R108 ;  /* 0x0000000e0404723c */ /* 0x000fde000004186c */
[----:B------:R-:W-:-:S02]  /*c2e0*/  NOP ;  /* 0x0000000000007918 */ /* 0x000fc40000000000 */
[----:B------:R-:W-:Y:S01]  /*c2f0*/  STL.64 [R1+0x18], R122 ;  /* 0x0000187a01007387 */ /* 0x000fe20000100a00 */
[----:B------:R-:W-:Y:S02]  /*c300*/  IMAD.MOV.U32 R69, RZ, RZ, R120 ;  /* 0x000000ffff457224 */ /* 0x000fe400078e0078 */
[----:B------:R-:W-:-:S03]  /*c310*/  IMAD.MOV.U32 R68, RZ, RZ, R121 ;  /* 0x000000ffff447224 */ /* 0x000fc600078e0079 */
[----:B------:R-:W-:Y:S04]  /*c320*/  STL.64 [R1+0x70], R4 ;  /* 0x0000700401007387 */ /* 0x000fe80000100a00 */
[----:B------:R1:W-:Y:S02]  /*c330*/  STL.64 [R1+0x78], R6 ;  /* 0x0000780601007387 */ /* 0x0003e40000100a00 */
[C---:B-1----:R-:W-:Y:S06]  /*c340*/  HMMA.16816.F32.BF16 R4, R8.reuse, R12, R112 ;  /* 0x0000000c0804723c */ /* 0x042fec0000041870 */
[----:B------:R-:W-:Y:S01]  /*c350*/  HMMA.16816.F32.BF16 R8, R8, R14, R100 ;  /* 0x0000000e0808723c */ /* 0x000fe20000041864 */
[----:B------:R-:W-:Y:S01]  /*c360*/  FSEL R12, R98, -INF , !P4 ;  /* 0xff800000620c7808 */ /* 0x000fe20006000000 */
[----:B------:R-:W-:Y:S01]  /*c370*/  BAR.SYNC.DEFER_BLOCKING 0x0 ;  /* 0x0000000000007b1d */ /* 0x000fe20000010000 */
[----:B------:R-:W-:-:S02]  /*c380*/  ISETP.GE.AND P4, PT, R0, R243, PT ;  /* 0x000000f30000720c */ /* 0x000fc40003f86270 */
[----:B------:R-:W-:Y:S02]  /*c390*/  FSEL R13, R99, -INF , !P2 ;  /* 0xff800000630d7808 */ /* 0x000fe40005000000 */
[----:B------:R-:W-:Y:S02]  /*c3a0*/  ISETP.LT.OR P4, PT, R0, R235, P4 ;  /* 0x000000eb0000720c */ /* 0x000fe40002781670 */
[----:B------:R-:W-:Y:S02]  /*c3b0*/  FSEL R99, R90, -INF , !P3 ;  /* 0xff8000005a637808 */ /* 0x000fe40005800000 */
[----:B------:R-:W-:Y:S02]  /*c3c0*/  FSEL R97, R88, -INF , !P4 ;  /* 0xff80000058617808 */ /* 0x000fe40006000000 */
[C---:B------:R-:W-:Y:S02]  /*c3d0*/  ISETP.GE.AND P2, PT, R2.reuse, R249, PT ;  /* 0x000000f90200720c */ /* 0x040fe40003f46270 */
[----:B------:R-:W-:-:S02]  /*c3e0*/  ISETP.GE.AND P4, PT, R2, R247, PT ;  /* 0x000000f70200720c */ /* 0x000fc40003f86270 */
[C---:B------:R-:W-:Y:S02]  /*c3f0*/  ISETP.GE.AND P3, PT, R2.reuse, R243, PT ;  /* 0x000000f30200720c */ /* 0x040fe40003f66270 */
[C---:B------:R-:W-:Y:S02]  /*c400*/  ISETP.LT.OR P2, PT, R2.reuse, R241, P2 ;  /* 0x000000f10200720c */ /* 0x040fe40001741670 */
[C---:B------:R-:W-:Y:S02]  /*c410*/  ISETP.LT.OR P4, PT, R2.reuse, R237, P4 ;  /* 0x000000ed0200720c */ /* 0x040fe40002781670 */
[----:B------:R-:W-:Y:S01]  /*c420*/  ISETP.LT.OR P3, PT, R2, R235, P3 ;  /* 0x000000eb0200720c */ /* 0x000fe20001f61670 */
[----:B------:R-:W-:Y:S01]  /*c430*/  VIADD R2, R0, 0x9 ;  /* 0x0000000900027836 */ /* 0x000fe20000000000 */
[----:B------:R-:W-:Y:S02]  /*c440*/  FSEL R101, R91, -INF , !P1 ;  /* 0xff8000005b657808 */ /* 0x000fe40004800000 */
[----:B------:R-:W-:-:S02]  /*c450*/  FSEL R14, R252, -INF , !P6 ;  /* 0xff800000fc0e7808 */ /* 0x000fc40007000000 */
[----:B------:R-:W-:Y:S02]  /*c460*/  FSEL R90, R251, -INF , !P5 ;  /* 0xff800000fb5a7808 */ /* 0x000fe40006800000 */
[----:B------:R-:W-:Y:S02]  /*c470*/  FSEL R88, R250, -INF , !P2 ;  /* 0xff800000fa587808 */ /* 0x000fe40005000000 */
[C---:B------:R-:W-:Y:S02]  /*c480*/  ISETP.GE.AND P6, PT, R2.reuse, R249, PT ;  /* 0x000000f90200720c */ /* 0x040fe40003fc6270 */
[C---:B------:R-:W-:Y:S02]  /*c490*/  ISETP.GE.AND P5, PT, R2.reuse, R245, PT ;  /* 0x000000f50200720c */ /* 0x040fe40003fa6270 */
[C---:B------:R-:W-:Y:S02]  /*c4a0*/  ISETP.GE.AND P1, PT, R2.reuse, R247, PT ;  /* 0x000000f70200720c */ /* 0x040fe40003f26270 */
[----:B------:R-:W-:-:S02]  /*c4b0*/  ISETP.GE.AND P2, PT, R2, R243, PT ;  /* 0x000000f30200720c */ /* 0x000fc40003f46270 */
[C---:B------:R-:W-:Y:S02]  /*c4c0*/  ISETP.LT.OR P6, PT, R2.reuse, R241, P6 ;  /* 0x000000f10200720c */ /* 0x040fe400037c1670 */
[C---:B------:R-:W-:Y:S02]  /*c4d0*/  ISETP.LT.OR P5, PT, R2.reuse, R239, P5 ;  /* 0x000000ef0200720c */ /* 0x040fe40002fa1670 */
[C---:B------:R-:W-:Y:S02]  /*c4e0*/  ISETP.LT.OR P1, PT, R2.reuse, R237, P1 ;  /* 0x000000ed0200720c */ /* 0x040fe40000f21670 */
[----:B------:R-:W-:Y:S01]  /*c4f0*/  ISETP.LT.OR P2, PT, R2, R235, P2 ;  /* 0x000000eb0200720c */ /* 0x000fe20001741670 */
[----:B------:R-:W-:Y:S01]  /*c500*/  VIADD R2, R0, 0x10 ;  /* 0x0000001000027836 */ /* 0x000fe20000000000 */
[----:B------:R-:W-:Y:S02]  /*c510*/  FSEL R91, R248, -INF , !P0 ;  /* 0xff800000f85b7808 */ /* 0x000fe40004000000 */
[----:B------:R-:W-:-:S02]  /*c520*/  FSEL R98, R246, -INF , !P4 ;  /* 0xff800000f6627808 */ /* 0x000fc40006000000 */
[C---:B------:R-:W-:Y:S02]  /*c530*/  ISETP.GE.AND P0, PT, R2.reuse, R249, PT ;  /* 0x000000f90200720c */ /* 0x040fe40003f06270 */
[C---:B------:R-:W-:Y:S02]  /*c540*/  ISETP.GE.AND P4, PT, R2.reuse, R245, PT ;  /* 0x000000f50200720c */ /* 0x040fe40003f86270 */
[----:B------:R-:W-:Y:S02]  /*c550*/  ISETP.LT.OR P0, PT, R2, R241, P0 ;  /* 0x000000f10200720c */ /* 0x000fe40000701670 */
[----:B------:R-:W-:Y:S02]  /*c560*/  FSEL R102, R244, -INF , !P3 ;  /* 0xff800000f4667808 */ /* 0x000fe40005800000 */
[----:B------:R-:W-:Y:S02]  /*c570*/  FSEL R100, R242, -INF , !P1 ;  /* 0xff800000f2647808 */ /* 0x000fe40004800000 */
[----:B------:R-:W-:-:S02]  /*c580*/  ISETP.GE.AND P3, PT, R2, R247, PT ;  /* 0x000000f70200720c */ /* 0x000fc40003f66270 */
[----:B------:R-:W-:Y:S02]  /*c590*/  ISETP.GE.AND P1, PT, R2, R243, PT ;  /* 0x000000f30200720c */ /* 0x000fe40003f26270 */
[----:B------:R-:W-:Y:S02]  /*c5a0*/  FSEL R108, R134, -INF , !P0 ;  /* 0xff800000866c7808 */ /* 0x000fe40004000000 */
[C---:B------:R-:W-:Y:S02]  /*c5b0*/  ISETP.LT.OR P4, PT, R2.reuse, R239, P4 ;  /* 0x000000ef0200720c */ /* 0x040fe40002781670 */
[C---:B------:R-:W-:Y:S01]  /*c5c0*/  ISETP.LT.OR P3, PT, R2.reuse, R237, P3 ;  /* 0x000000ed0200720c */ /* 0x040fe20001f61670 */
[----:B------:R1:W-:Y:S01]  /*c5d0*/  STL [R1+0x8], R108 ;  /* 0x0000086c01007387 */ /* 0x0003e20000100800 */
[----:B------:R-:W-:Y:S01]  /*c5e0*/  ISETP.LT.OR P1, PT, R2, R235, P1 ;  /* 0x000000eb0200720c */ /* 0x000fe20000f21670 */
[----:B------:R-:W-:Y:S01]  /*c5f0*/  VIADD R2, R0, 0x11 ;  /* 0x0000001100027836 */ /* 0x000fe20000000000 */
        /* <DEDUP_REMOVED lines=12> */
[----:B-1----:R-:W-:Y:S02]  /*c6c0*/  FSEL R108, R133, -INF , !P4 ;  /* 0xff800000856c7808 */ /* 0x002fe40006000000 */
[----:B------:R-:W-:-:S02]  /*c6d0*/  FSEL R115, R212, -INF , !P3 ;  /* 0xff800000d4737808 */ /* 0x000fc40005800000 */
[C---:B------:R-:W-:Y:S01]  /*c6e0*/  ISETP.GE.AND P4, PT, R2.reuse, R249, PT ;  /* 0x000000f90200720c */ /* 0x040fe20003f86270 */
[----:B------:R1:W-:Y:S01]  /*c6f0*/  STL [R1+0x24], R108 ;  /* 0x0000246c01007387 */ /* 0x0003e20000100800 */
[C---:B------:R-:W-:Y:S02]  /*c700*/  ISETP.GE.AND P3, PT, R2.reuse, R245, PT ;  /* 0x000000f50200720c */ /* 0x040fe40003f66270 */
[----:B------:R-:W-:Y:S02]  /*c710*/  FSEL R3, R3, -INF , !P6 ;  /* 0xff80000003037808 */ /* 0x000fe40007000000 */
[C---:B------:R-:W-:Y:S02]  /*c720*/  ISETP.LT.OR P4, PT, R2.reuse, R241, P4 ;  /* 0x000000f10200720c */ /* 0x040fe40002781670 */
[----:B------:R-:W-:Y:S02]  /*c730*/  ISETP.LT.OR P3, PT, R2, R239, P3 ;  /* 0x000000ef0200720c */ /* 0x000fe40001f61670 */
[----:B------:R-:W-:-:S02]  /*c740*/  FSEL R109, R213, -INF , !P5 ;  /* 0xff800000d56d7808 */ /* 0x000fc40006800000 */
[----:B------:R-:W-:Y:S02]  /*c750*/  FSEL R246, R128, -INF , !P4 ;  /* 0xff80000080f67808 */ /* 0x000fe40006000000 */
[----:B------:R-:W-:Y:S02]  /*c760*/  FSEL R120, R130, -INF , !P3 ;  /* 0xff80000082787808 */ /* 0x000fe40005800000 */
[----:B-1----:R-:W-:Y:S02]  /*c770*/  FSEL R108, R214, -INF , !P1 ;  /* 0xff800000d66c7808 */ /* 0x002fe40004800000 */
[----:B------:R-:W-:-:S03]  /*c780*/  ISETP.GE.AND P1, PT, R2, R247, PT ;  /* 0x000000f70200720c */ /* 0x000fc60003f26270 */
[----:B------:R1:W-:Y:S01]  /*c790*/  STL [R1+0x4c], R108 ;  /* 0x00004c6c01007387 */ /* 0x0003e20000100800 */
[----:B------:R-:W-:Y:S02]  /*c7a0*/  ISETP.LT.OR P1, PT, R2, R237, P1 ;  /* 0x000000ed0200720c */ /* 0x000fe40000f21670 */
[----:B-1----:R-:W-:Y:S02]  /*c7b0*/  FSEL R108, R132, -INF , !P2 ;  /* 0xff800000846c7808 */ /* 0x002fe40005000000 */
[----:B------:R-:W-:-:S03]  /*c7c0*/  ISETP.GE.AND P2, PT, R2, R243, PT ;  /* 0x000000f30200720c */ /* 0x000fc60003f46270 */
[----:B------:R-:W-:Y:S01]  /*c7d0*/  STL [R1], R108 ;  /* 0x0000006c01007387 */ /* 0x000fe20000100800 */
[----:B------:R-:W-:Y:S01]  /*c7e0*/  ISETP.LT.OR P2, PT, R2, R235, P2 ;  /* 0x000000eb0200720c */ /* 0x000fe20001741670 */
[----:B------:R-:W-:Y:S02]  /*c7f0*/  VIADD R2, R0, 0x19 ;  /* 0x0000001900027836 */ /* 0x000fe40000000000 */
[----:B------:R1:W-:Y:S01]  /*c800*/  STL [R1+0x20], R3 ;  /* 0x0000200301007387 */ /* 0x0003e20000100800 */
[----:B------:R-:W-:Y:S02]  /*c810*/  FSEL R242, R210, -INF , !P2 ;  /* 0xff800000d2f27808 */ /* 0x000fe40005000000 */
[C---:B------:R-:W-:Y:S02]  /*c820*/  ISETP.GE.AND P6, PT, R2.reuse, R249, PT ;  /* 0x000000f90200720c */ /* 0x040fe40003fc6270 */
[C---:B------:R-:W-:Y:S02]  /*c830*/  ISETP.GE.AND P5, PT, R2.reuse, R245, PT ;  /* 0x000000f50200720c */ /* 0x040fe40003fa6270 */
[----:B------:R-:W-:-:S02]  /*c840*/  ISETP.GE.AND P4, PT, R2, R243, PT ;  /* 0x000000f30200720c */ /* 0x000fc40003f86270 */
[C---:B------:R-:W-:Y:S02]  /*c850*/  ISETP.LT.OR P6, PT, R2.reuse, R241, P6 ;  /* 0x000000f10200720c */ /* 0x040fe400037c1670 */
[C---:B------:R-:W-:Y:S02]  /*c860*/  ISETP.LT.OR P5, PT, R2.reuse, R239, P5 ;  /* 0x000000ef0200720c */ /* 0x040fe40002fa1670 */
[----:B------:R-:W-:Y:S02]  /*c870*/  ISETP.LT.OR P4, PT, R2, R235, P4 ;  /* 0x000000eb0200720c */ /* 0x000fe40002781670 */
[----:B------:R-:W-:Y:S02]  /*c880*/  FSEL R238, R129, -INF , !P6 ;  /* 0xff80000081ee7808 */ /* 0x000fe40007000000 */
[----:B------:R-:W-:Y:S02]  /*c890*/  FSEL R110, R211, -INF , !P4 ;  /* 0xff800000d36e7808 */ /* 0x000fe40006000000 */
[----:B------:R-:W-:-:S02]  /*c8a0*/  FSEL R250, R131, -INF , !P5 ;  /* 0xff80000083fa7808 */ /* 0x000fc40006800000 */
[----:B-1----:R-:W-:Y:S02]  /*c8b0*/  FSEL R3, R215, -INF , !P0 ;  /* 0xff800000d7037808 */ /* 0x002fe40004000000 */
[----:B------:R-:W-:-:S03]  /*c8c0*/  ISETP.GE.AND P0, PT, R2, R247, PT ;  /* 0x000000f70200720c */ /* 0x000fc60003f06270 */
[----:B------:R1:W-:Y:S01]  /*c8d0*/  STL [R1+0x48], R3 ;  /* 0x0000480301007387 */ /* 0x0003e20000100800 */
[----:B------:R-:W-:Y:S01]  /*c8e0*/  ISETP.LT.OR P0, PT, R2, R237, P0 ;  /* 0x000000ed0200720c */ /* 0x000fe20000701670 */
[----:B------:R-:W-:-:S05]  /*c8f0*/  VIADD R2, R0, 0x20 ;  /* 0x0000002000027836 */ /* 0x000fca0000000000 */
[C---:B------:R-:W-:Y:S02]  /*c900*/  ISETP.GE.AND P3, PT, R2.reuse, R249, PT ;  /* 0x000000f90200720c */ /* 0x040fe40003f66270 */
[C---:B------:R-:W-:Y:S02]  /*c910*/  ISETP.GE.AND P2, PT, R2.reuse, R247, PT ;  /* 0x000000f70200720c */ /* 0x040fe40003f46270 */
[C---:B------:R-:W-:Y:S02]  /*c920*/  ISETP.LT.OR P3, PT, R2.reuse, R241, P3 ;  /* 0x000000f10200720c */ /* 0x040fe40001f61670 */
[----:B------:R-:W-:Y:S02]  /*c930*/  ISETP.LT.OR P2, PT, R2, R237, P2 ;  /* 0x000000ed0200720c */ /* 0x000fe40001741670 */
[----:B------:R-:W-:Y:S02]  /*c940*/  FSEL R236, R116, -INF , !P3 ;  /* 0xff80000074ec7808 */ /* 0x000fe40005800000 */
[----:B-1----:R-:W-:-:S02]  /*c950*/  FSEL R3, R208, -INF , !P1 ;  /* 0xff800000d0037808 */ /* 0x002fc40004800000 */
[----:B------:R-:W-:-:S03]  /*c960*/  ISETP.GE.AND P1, PT, R2, R245, PT ;  /* 0x000000f50200720c */ /* 0x000fc60003f26270 */
[----:B------:R1:W-:Y:S01]  /*c970*/  STL [R1+0x44], R3 ;  /* 0x0000440301007387 */ /* 0x0003e20000100800 */
[----:B------:R-:W-:-:S04]  /*c980*/  ISETP.LT.OR P1, PT, R2, R239, P1 ;  /* 0x000000ef0200720c */ /* 0x000fc80000f21670 */
[----:B------:R-:W-:Y:S02]  /*c990*/  FSEL R118, R118, -INF , !P1 ;  /* 0xff80000076767808 */ /* 0x000fe40004800000 */
[----:B-1----:R-:W-:Y:S02]  /*c9a0*/  FSEL R3, R209, -INF , !P0 ;  /* 0xff800000d1037808 */ /* 0x002fe40004000000 */
[----:B------:R-:W-:-:S03]  /*c9b0*/  ISETP.GE.AND P0, PT, R2, R243, PT ;  /* 0x000000f30200720c */ /* 0x000fc60003f06270 */
[----:B------:R1:W-:Y:S01]  /*c9c0*/  STL [R1+0x40], R3 ;  /* 0x0000400301007387 */ /* 0x0003e20000100800 */
[----:B------:R-:W-:Y:S01]  /*c9d0*/  ISETP.LT.OR P0, PT, R2, R235, P0 ;  /* 0x000000eb0200720c */ /* 0x000fe20000701670 */
[----:B------:R-:W-:-:S03]  /*c9e0*/  VIADD R2, R0, 0x21 ;  /* 0x0000002100027836 */ /* 0x000fc60000000000 */
[----:B------:R-:W-:Y:S02]  /*c9f0*/  FSEL R116, R94, -INF , !P0 ;  /* 0xff8000005e747808 */ /* 0x000fe40004000000 */
        /* <DEDUP_REMOVED lines=9> */
[----:B------:R-:W-:Y:S02]  /*ca90*/  FSEL R215, R117, -INF , !P4 ;  /* 0xff80000075d77808 */ /* 0x000fe40006000000 */
[----:B-1----:R-:W-:Y:S02]  /*caa0*/  FSEL R3, R92, -INF , !P2 ;  /* 0xff8000005c037808 */ /* 0x002fe40005000000 */
[----:B------:R-:W-:-:S02]  /*cab0*/  ISETP.GE.AND P1, PT, R2, R249, PT ;  /* 0x000000f90200720c */ /* 0x000fc40003f26270 */
[C---:B------:R-:W-:Y:S01]  /*cac0*/  ISETP.GE.AND P2, PT, R2.reuse, R245, PT ;  /* 0x000000f50200720c */ /* 0x040fe20003f46270 */
[----:B------:R1:W-:Y:S01]  /*cad0*/  STL [R1+0x38], R3 ;  /* 0x0000380301007387 */ /* 0x0003e20000100800 */
[C---:B------:R-:W-:Y:S02]  /*cae0*/  ISETP.GE.AND P0, PT, R2.reuse, R247, PT ;  /* 0x000000f70200720c */ /* 0x040fe40003f06270 */
[C---:B------:R-:W-:Y:S02]  /*caf0*/  ISETP.GE.AND P4, PT, R2.reuse, R243, PT ;  /* 0x000000f30200720c */ /* 0x040fe40003f86270 */
        /* <DEDUP_REMOVED lines=8> */
[C---:B------:R-:W-:Y:S02]  /*cb80*/  ISETP.GE.AND P6, PT, R2.reuse, R249, PT ;  /* 0x000000f90200720c */ /* 0x040fe40003fc6270 */
[----:B------:R-:W-:-:S02]  /*cb90*/  ISETP.GE.AND P3, PT, R2, R247, PT ;  /* 0x000000f70200720c */ /* 0x000fc40003f66270 */
[C---:B------:R-:W-:Y:S02]  /*cba0*/  ISETP.GE.AND P1, PT, R2.reuse, R243, PT ;  /* 0x000000f30200720c */ /* 0x040fe40003f26270 */
[----:B-1----:R-:W-:Y:S02]  /*cbb0*/  FSEL R3, R93, -INF , !P5 ;  /* 0xff8000005d037808 */ /* 0x002fe40006800000 */
[C---:B------:R-:W-:Y:S02]  /*cbc0*/  ISETP.GE.AND P5, PT, R2.reuse, R245, PT ;  /* 0x000000f50200720c */ /* 0x040fe40003fa6270 */
[C---:B------:R-:W-:Y:S01]  /*cbd0*/  ISETP.LT.OR P6, PT, R2.reuse, R241, P6 ;  /* 0x000000f10200720c */ /* 0x040fe200037c1670 */
[----:B------:R1:W-:Y:S01]  /*cbe0*/  STL [R1+0x30], R3 ;  /* 0x0000300301007387 */ /* 0x0003e20000100800 */
        /* <DEDUP_REMOVED lines=10> */
[C---:B------:R-:W-:Y:S02]  /*cc90*/  ISETP.LT.OR P2, PT, R2.reuse, R241, P2 ;  /* 0x000000f10200720c */ /* 0x040fe40001741670 */
[C---:B------:R-:W-:Y:S02]  /*cca0*/  ISETP.LT.OR P0, PT, R2.reuse, R239, P0 ;  /* 0x000000ef0200720c */ /* 0x040fe40000701670 */
[C---:B------:R-:W-:Y:S02]  /*ccb0*/  ISETP.LT.OR P4, PT, R2.reuse, R237, P4 ;  /* 0x000000ed0200720c */ /* 0x040fe40002781670 */
[----:B-1----:R-:W-:Y:S02]  /*ccc0*/  FSEL R3, R85, -INF , !P3 ;  /* 0xff80000055037808 */ /* 0x002fe40005800000 */
[----:B------:R-:W-:-:S02]  /*ccd0*/  ISETP.GE.AND P3, PT, R2, R243, PT ;  /* 0x000000f30200720c */ /* 0x000fc40003f66270 */
[----:B------:R-:W-:Y:S01]  /*cce0*/  FSEL R87, R87, -INF , !P1 ;  /* 0xff80000057577808 */ /* 0x000fe20004800000 */
[----:B------:R1:W-:Y:S01]  /*ccf0*/  STL [R1+0x2c], R3 ;  /* 0x00002c0301007387 */ /* 0x0003e20000100800 */
[----:B------:R-:W-:Y:S01]  /*cd00*/  ISETP.LT.OR P3, PT, R2, R235, P3 ;  /* 0x000000eb0200720c */ /* 0x000fe20001f61670 */
[----:B------:R-:W-:Y:S01]  /*cd10*/  VIADD R2, R0, 0x31 ;  /* 0x0000003100027836 */ /* 0x000fe20000000000 */
[----:B------:R-:W-:Y:S02]  /*cd20*/  FSEL R207, R81, -INF , !P6 ;  /* 0xff80000051cf7808 */ /* 0x000fe40007000000 */
[----:B------:R-:W-:Y:S02]  /*cd30*/  FSEL R214, R83, -INF , !P5 ;  /* 0xff80000053d67808 */ /* 0x000fe40006800000 */
[----:B------:R-:W-:Y:S02]  /*cd40*/  FSEL R206, R76, -INF , !P2 ;  /* 0xff8000004cce7808 */ /* 0x000fe40005000000 */
[----:B------:R-:W-:-:S02]  /*cd50*/  ISETP.GE.AND P1, PT, R2, R249, PT ;  /* 0x000000f90200720c */ /* 0x000fc40003f26270 */
[C---:B------:R-:W-:Y:S02]  /*cd60*/  ISETP.GE.AND P6, PT, R2.reuse, R245, PT ;  /* 0x000000f50200720c */ /* 0x040fe40003fc6270 */
        /* <DEDUP_REMOVED lines=9> */
[----:B-1----:R-:W-:Y:S02]  /*ce00*/  FSEL R3, R46, -INF , !P3 ;  /* 0xff8000002e037808 */ /* 0x002fe40005800000 */
[----:B------:R-:W-:Y:S01]  /*ce10*/  FSEL R204, R77, -INF , !P1 ;  /* 0xff8000004dcc7808 */ /* 0x000fe20004800000 */
[----:B------:R1:W-:Y:S01]  /*ce20*/  STL [R1+0x28], R44 ;  /* 0x0000282c01007387 */ /* 0x0003e20000100800 */
        /* <DEDUP_REMOVED lines=13> */
[----:B------:R-:W-:Y:S02]  /*cf00*/  ISETP.GE.AND P6, PT, R2, R249, PT ;  /* 0x000000f90200720c */ /* 0x000fe40003fc6270 */
[----:B-1----:R-:W-:-:S02]  /*cf10*/  FSEL R44, R45, -INF , !P5 ;  /* 0xff8000002d2c7808 */ /* 0x002fc40006800000 */
        /* <DEDUP_REMOVED lines=21> */
[----:B---3--:R-:W-:Y:S02]  /*d070*/  FSEL R3, R75, -INF , !P0 ;  /* 0xff8000004b037808 */ /* 0x008fe40004000000 */
[----:B------:R-:W-:Y:S02]  /*d080*/  FSEL R134, R29, -INF , !P6 ;  /* 0xff8000001d867808 */ /* 0x000fe40007000000 */
[----:B------:R-:W-:Y:S01]  /*d090*/  FSEL R202, R31, -INF , !P5 ;  /* 0xff8000001fca7808 */ /* 0x000fe20006800000 */
[----:B------:R1:W-:Y:S01]  /*d0a0*/  STL [R1+0x94], R3 ;  /* 0x0000940301007387 */ /* 0x0003e20000100800 */
        /* <DEDUP_REMOVED lines=91> */
[----:B------:R-:W-:Y:S02]  /*d660*/  FSEL R127, R61, -INF , !P1 ;  /* 0xff8000003d7f7808 */ /* 0x000fe40004800000 */
[C---:B------:R-:W-:Y:S01]  /*d670*/  ISETP.GE.AND P0, PT, R2.reuse, R249, PT ;  /* 0x000000f90200720c */ /* 0x040fe20003f06270 */
[----:B------:R1:W-:Y:S01]  /*d680*/  STL [R1+0x6c], R3 ;  /* 0x00006c0301007387 */ /* 0x0003e20000100800 */
[----:B------:R-:W-:-:S02]  /*d690*/  ISETP.GE.AND P4, PT, R2, R245, PT ;  /* 0x000000f50200720c */ /* 0x000fc40003f86270 */
[C---:B------:R-:W-:Y:S02]  /*d6a0*/  ISETP.GE.AND P3, PT, R2.reuse, R247, PT ;  /* 0x000000f70200720c */ /* 0x040fe40003f66270 */
[C---:B------:R-:W-:Y:S02]  /*d6b0*/  ISETP.GE.AND P1, PT, R2.reuse, R243, PT ;  /* 0x000000f30200720c */ /* 0x040fe40003f26270 */
[C---:B------:R-:W-:Y:S02]  /*d6c0*/  ISETP.LT.OR P0, PT, R2.reuse, R241, P0 ;  /* 0x000000f10200720c */ /* 0x040fe40000701670 */
[C---:B------:R-:W-:Y:S02]  /*d6d0*/  ISETP.LT.OR P4, PT, R2.reuse, R239, P4 ;  /* 0x000000ef0200720c */ /* 0x040fe40002781670 */
[C---:B------:R-:W-:Y:S02]  /*d6e0*/  ISETP.LT.OR P3, PT, R2.reuse, R237, P3 ;  /* 0x000000ed0200720c */ /* 0x040fe40001f61670 */
[----:B------:R-:W-:Y:S01]  /*d6f0*/  ISETP.LT.OR P1, PT, R2, R235, P1 ;  /* 0x000000eb0200720c */ /* 0x000fe20000f21670 */
[----:B------:R-:W-:Y:S01]  /*d700*/  VIADD R2, R0, 0x61 ;  /* 0x0000006100027836 */ /* 0x000fe20000000000 */
[----:B------:R-:W-:-:S02]  /*d710*/  FSEL R79, R21, -INF , !P6 ;  /* 0xff800000154f7808 */ /* 0x000fc40007000000 */
[----:B------:R-:W-:Y:S02]  /*d720*/  FSEL R83, R23, -INF , !P5 ;  /* 0xff80000017537808 */ /* 0x000fe40006800000 */
[----:B------:R-:W-:Y:S02]  /*d730*/  FSEL R77, R48, -INF , !P0 ;  /* 0xff800000304d7808 */ /* 0x000fe40004000000 */
[C---:B------:R-:W-:Y:S02]  /*d740*/  ISETP.GE.AND P6, PT, R2.reuse, R245, PT ;  /* 0x000000f50200720c */ /* 0x040fe40003fc6270 */
[C---:B------:R-:W-:Y:S02]  /*d750*/  ISETP.GE.AND P5, PT, R2.reuse, R247, PT ;  /* 0x000000f70200720c */ /* 0x040fe40003fa6270 */
[----:B-1----:R-:W-:Y:S02]  /*d760*/  FSEL R3, R63, -INF , !P2 ;  /* 0xff8000003f037808 */ /* 0x002fe40005000000 */
[----:B------:R-:W-:-:S02]  /*d770*/  ISETP.GE.AND P2, PT, R2, R249, PT ;  /* 0x000000f90200720c */ /* 0x000fc40003f46270 */
[C---:B------:R-:W-:Y:S01]  /*d780*/  ISETP.GE.AND P0, PT, R2.reuse, R243, PT ;  /* 0x000000f30200720c */ /* 0x040fe20003f06270 */
[----:B------:R1:W-:Y:S01]  /*d790*/  STL [R1+0x68], R3 ;  /* 0x0000680301007387 */ /* 0x0003e20000100800 */
        /* <DEDUP_REMOVED lines=13> */
[----:B------:R-:W-:Y:S01]  /*d870*/  ISETP.LT.OR P4, PT, R2, R241, P4 ;  /* 0x000000f10200720c */ /* 0x000fe20002781670 */
[----:B-1----:R-:W-:Y:S01]  /*d880*/  VIADD R3, R0, 0x70 ;  /* 0x0000007000037836 */ /* 0x002fe20000000000 */
[C---:B------:R-:W-:Y:S02]  /*d890*/  ISETP.LT.OR P3, PT, R2.reuse, R239, P3 ;  /* 0x000000ef0200720c */ /* 0x040fe40001f61670 */
[C---:B------:R-:W-:Y:S02]  /*d8a0*/  ISETP.LT.OR P1, PT, R2.reuse, R237, P1 ;  /* 0x000000ed0200720c */ /* 0x040fe40000f21670 */
[----:B------:R-:W-:Y:S01]  /*d8b0*/  ISETP.LT.OR P2, PT, R2, R235, P2 ;  /* 0x000000eb0200720c */ /* 0x000fe20001741670 */
[----:B------:R-:W-:Y:S01]  /*d8c0*/  VIADD R2, R0, 0x69 ;  /* 0x0000006900027836 */ /* 0x000fe20000000000 */
[----:B------:R-:W-:-:S02]  /*d8d0*/  FSEL R31, R35, -INF , !P0 ;  /* 0xff800000231f7808 */ /* 0x000fc40004000000 */
[----:B------:R-:W-:Y:S02]  /*d8e0*/  FSEL R78, R51, -INF , !P6 ;  /* 0xff800000334e7808 */ /* 0x000fe40007000000 */
[C---:B------:R-:W-:Y:S02]  /*d8f0*/  ISETP.GE.AND P0, PT, R2.reuse, R245, PT ;  /* 0x000000f50200720c */ /* 0x040fe40003f06270 */
[----:B------:R-:W-:Y:S02]  /*d900*/  FSEL R121, R33, -INF , !P5 ;  /* 0xff80000021797808 */ /* 0x000fe40006800000 */
[----:B------:R-:W-:Y:S02]  /*d910*/  ISETP.LT.OR P0, PT, R2, R239, P0 ;  /* 0x000000ef0200720c */ /* 0x000fe40000701670 */
[----:B------:R-:W-:Y:S02]  /*d920*/  FSEL R30, R16, -INF , !P4 ;  /* 0xff800000101e7808 */ /* 0x000fe40006000000 */
[----:B------:R-:W-:-:S02]  /*d930*/  ISETP.GE.AND P6, PT, R2, R249, PT ;  /* 0x000000f90200720c */ /* 0x000fc40003fc6270 */
[C---:B------:R-:W-:Y:S02]  /*d940*/  ISETP.GE.AND P5, PT, R2.reuse, R247, PT ;  /* 0x000000f70200720c */ /* 0x040fe40003fa6270 */
[C---:B------:R-:W-:Y:S02]  /*d950*/  ISETP.GE.AND P4, PT, R2.reuse, R243, PT ;  /* 0x000000f30200720c */ /* 0x040fe40003f86270 */
[----:B------:R-:W-:Y:S02]  /*d960*/  FSEL R65, R19, -INF , !P0 ;  /* 0xff80000013417808 */ /* 0x000fe40004000000 */
[----:B------:R-:W-:Y:S02]  /*d970*/  ISETP.GE.AND P0, PT, R3, R245, PT ;  /* 0x000000f50300720c */ /* 0x000fe40003f06270 */
[C---:B------:R-:W-:Y:S02]  /*d980*/  ISETP.LT.OR P6, PT, R2.reuse, R241, P6 ;  /* 0x000000f10200720c */ /* 0x040fe400037c1670 */
[----:B------:R-:W-:-:S02]  /*d990*/  ISETP.LT.OR P5, PT, R2, R237, P5 ;  /* 0x000000ed0200720c */ /* 0x000fc40002fa1670 */
[----:B------:R-:W-:Y:S01]  /*d9a0*/  ISETP.LT.OR P4, PT, R2, R235, P4 ;  /* 0x000000eb0200720c */ /* 0x000fe20002781670 */
[----:B------:R-:W-:Y:S01]  /*d9b0*/  VIADD R2, R0, 0x71 ;  /* 0x0000007100027836 */ /* 0x000fe20000000000 */
[C---:B------:R-:W-:Y:S02]  /*d9c0*/  ISETP.LT.OR P0, PT, R3.reuse, R239, P0 ;  /* 0x000000ef0300720c */ /* 0x040fe40000701670 */
[----:B------:R-:W-:Y:S02]  /*d9d0*/  FSEL R119, R104, -INF , !P1 ;  /* 0xff80000068777808 */ /* 0x000fe40004800000 */
[-C--:B------:R-:W-:Y:S02]  /*d9e0*/  ISETP.GE.AND P1, PT, R3, R247.reuse, PT ;  /* 0x000000f70300720c */ /* 0x080fe40003f26270 */
[----:B------:R-:W-:Y:S02]  /*d9f0*/  FSEL R64, R6, -INF , !P0 ;  /* 0xff80000006407808 */ /* 0x000fe40004000000 */
[----:B------:R-:W-:-:S02]  /*da00*/  ISETP.GE.AND P0, PT, R2, R247, PT ;  /* 0x000000f70200720c */ /* 0x000fc40003f06270 */
[-C--:B------:R-:W-:Y:S02]  /*da10*/  ISETP.LT.OR P1, PT, R3, R237.reuse, P1 ;  /* 0x000000ed0300720c */ /* 0x080fe40000f21670 */
[----:B------:R-:W-:Y:S02]  /*da20*/  ISETP.LT.OR P0, PT, R2, R237, P0 ;  /* 0x000000ed0200720c */ /* 0x000fe40000701670 */
[----:B------:R-:W-:Y:S02]  /*da30*/  FSEL R80, R69, -INF , !P1 ;  /* 0xff80000045507808 */ /* 0x000fe40004800000 */
[----:B------:R2:W5:Y:S01]  /*da40*/  LDL.LU R69, [R1+0x124] ;  /* 0x0001240001457983 */ /* 0x0005620000300800 */
[----:B------:R-:W-:Y:S02]  /*da50*/  FSEL R76, R68, -INF , !P0 ;  /* 0xff800000444c7808 */ /* 0x000fe40004000000 */
[----:B------:R-:W-:Y:S01]  /*da60*/  FSEL R29, R17, -INF , !P6 ;  /* 0xff800000111d7808 */ /* 0x000fe20007000000 */
[----:B------:R2:W5:Y:S01]  /*da70*/  LDL.LU R68, [R1+0x120] ;  /* 0x0001200001447983 */ /* 0x0005620000300800 */
[----:B------:R-:W-:-:S02]  /*da80*/  FSEL R36, R106, -INF , !P2 ;  /* 0xff8000006a247808 */ /* 0x000fc40005000000 */
[CC--:B------:R-:W-:Y:S02]  /*da90*/  ISETP.GE.AND P6, PT, R3.reuse, R249.reuse, PT ;  /* 0x000000f90300720c */ /* 0x0c0fe40003fc6270 */
[C---:B------:R-:W-:Y:S02]  /*daa0*/  ISETP.GE.AND P2, PT, R2.reuse, R249, PT ;  /* 0x000000f90200720c */ /* 0x040fe40003f46270 */
[-C--:B------:R-:W-:Y:S02]  /*dab0*/  ISETP.LT.OR P6, PT, R3, R241.reuse, P6 ;  /* 0x000000f10300720c */ /* 0x080fe400037c1670 */
[----:B------:R-:W-:Y:S02]  /*dac0*/  ISETP.LT.OR P2, PT, R2, R241, P2 ;  /* 0x000000f10200720c */ /* 0x000fe40001741670 */
[----:B------:R-:W-:Y:S02]  /*dad0*/  FSEL R27, R4, -INF , !P6 ;  /* 0xff800000041b7808 */ /* 0x000fe40007000000 */
[----:B------:R-:W-:-:S02]  /*dae0*/  FSEL R25, R5, -INF , !P2 ;  /* 0xff80000005197808 */ /* 0x000fc40005000000 */
[C---:B------:R-:W-:Y:S02]  /*daf0*/  ISETP.GE.AND P6, PT, R2.reuse, R245, PT ;  /* 0x000000f50200720c */ /* 0x040fe40003fc6270 */
[C---:B------:R-:W-:Y:S02]  /*db00*/  ISETP.GE.AND P2, PT, R2.reuse, R243, PT ;  /* 0x000000f30200720c */ /* 0x040fe40003f46270 */
[C---:B------:R-:W-:Y:S02]  /*db10*/  ISETP.LT.OR P6, PT, R2.reuse, R239, P6 ;  /* 0x000000ef0200720c */ /* 0x040fe400037c1670 */
[----:B------:R-:W-:Y:S01]  /*db20*/  ISETP.LT.OR P2, PT, R2, R235, P2 ;  /* 0x000000eb0200720c */ /* 0x000fe20001741670 */
[C---:B------:R-:W-:Y:S01]  /*db30*/  VIADD R2, R0.reuse, 0x78 ;  /* 0x0000007800027836 */ /* 0x040fe20000000000 */
[----:B------:R-:W-:Y:S01]  /*db40*/  FSEL R28, R7, -INF , !P6 ;  /* 0xff800000071c7808 */ /* 0x000fe20007000000 */
[----:B------:R-:W-:Y:S01]  /*db50*/  VIADD R0, R0, 0x79 ;  /* 0x0000007900007836 */ /* 0x000fe20000000000 */
[----:B------:R-:W-:-:S02]  /*db60*/  FSEL R81, R105, -INF , !P5 ;  /* 0xff80000069517808 */ /* 0x000fc40006800000 */
[C---:B------:R-:W-:Y:S02]  /*db70*/  ISETP.GE.AND P5, PT, R2.reuse, R249, PT ;  /* 0x000000f90200720c */ /* 0x040fe40003fa6270 */
[----:B------:R-:W-:Y:S02]  /*db80*/  ISETP.GE.AND P6, PT, R2, R245, PT ;  /* 0x000000f50200720c */ /* 0x000fe40003fc6270 */
[----:B------:R-:W-:Y:S02]  /*db90*/  ISETP.GE.AND P1, PT, R0, R249, PT ;  /* 0x000000f90000720c */ /* 0x000fe40003f26270 */
[----:B------:R-:W-:Y:S02]  /*dba0*/  PLOP3.LUT P0, PT, PT, PT, UP0, 0x80, 0x0 ;  /* 0x000000000000781c */ /* 0x000fe40003f0f008 */
[C---:B------:R-:W-:Y:S02]  /*dbb0*/  ISETP.LT.OR P5, PT, R2.reuse, R241, P5 ;  /* 0x000000f10200720c */ /* 0x040fe40002fa1670 */
[----:B------:R-:W-:-:S02]  /*dbc0*/  ISETP.LT.OR P6, PT, R2, R239, P6 ;  /* 0x000000ef0200720c */ /* 0x000fc400037c1670 */
[----:B------:R-:W-:Y:S02]  /*dbd0*/  ISETP.LT.OR P1, PT, R0, R241, P1 ;  /* 0x000000f10000720c */ /* 0x000fe40000f21670 */
[----:B------:R-:W-:Y:S02]  /*dbe0*/  FSEL R23, R8, -INF , !P5 ;  /* 0xff80000008177808 */ /* 0x000fe40006800000 */
[----:B------:R-:W-:Y:S02]  /*dbf0*/  FSEL R26, R10, -INF , !P6 ;  /* 0xff8000000a1a7808 */ /* 0x000fe40007000000 */
[----:B------:R-:W-:Y:S02]  /*dc00*/  FSEL R22, R9, -INF , !P1 ;  /* 0xff80000009167808 */ /* 0x000fe40004800000 */
[----:B------:R-:W-:Y:S02]  /*dc10*/  ISETP.GE.AND P5, PT, R0, R245, PT ;  /* 0x000000f50000720c */ /* 0x000fe40003fa6270 */
[----:B------:R-:W-:-:S02]  /*dc20*/  ISETP.GE.AND P6, PT, R2, R247, PT ;  /* 0x000000f70200720c */ /* 0x000fc40003fc6270 */
[----:B------:R-:W-:Y:S02]  /*dc30*/  ISETP.GE.AND P1, PT, R2, R243, PT ;  /* 0x000000f30200720c */ /* 0x000fe40003f26270 */
[----:B------:R-:W-:Y:S02]  /*dc40*/  FSEL R67, R18, -INF , !P3 ;  /* 0xff80000012437808 */ /* 0x000fe40005800000 */
[----:B------:R-:W-:Y:S02]  /*dc50*/  ISETP.LT.OR P5, PT, R0, R239, P5 ;  /* 0x000000ef0000720c */ /* 0x000fe40002fa1670 */
[C---:B------:R-:W-:Y:S02]  /*dc60*/  ISETP.LT.OR P6, PT, R2.reuse, R237, P6 ;  /* 0x000000ed0200720c */ /* 0x040fe400037c1670 */
[----:B------:R-:W-:Y:S02]  /*dc70*/  ISETP.LT.OR P1, PT, R2, R235, P1 ;  /* 0x000000eb0200720c */ /* 0x000fe40000f21670 */
[----:B------:R-:W-:-:S02]  /*dc80*/  ISETP.GE.AND P3, PT, R3, R243, PT ;  /* 0x000000f30300720c */ /* 0x000fc40003f66270 */
[----:B------:R-:W-:Y:S02]  /*dc90*/  FMNMX.FTZ R2, R71, R12, !PT ;  /* 0x0000000c47027209 */ /* 0x000fe40007810000 */
[----:B------:R-:W-:Y:S02]  /*dca0*/  FSEL R24, R11, -INF , !P5 ;  /* 0xff8000000b187808 */ /* 0x000fe40006800000 */
[----:B------:R-:W-:Y:S02]  /*dcb0*/  ISETP.LT.OR P3, PT, R3, R235, P3 ;  /* 0x000000eb0300720c */ /* 0x000fe40001f61670 */
[----:B------:R-:W-:Y:S02]  /*dcc0*/  ISETP.GE.AND P5, PT, R0, R247, PT ;  /* 0x000000f70000720c */ /* 0x000fe40003fa6270 */
[----:B------:R-:W-:Y:S01]  /*dcd0*/  FMNMX.FTZ R5, R14, R2, !PT ;  /* 0x000000020e057209 */ /* 0x000fe20007810000 */
[----:B--2---:R-:W-:Y:S10]  /*dce0*/  @!P0 BRA `(.L_x_607) ;  /* 0x0000000000b08947 */ /* 0x004ff40003800000 */
[----:B------:R-:W2:Y:S04]  /*dcf0*/  LDL.64 R56, [R1+0x118] ;  /* 0x0001180001387983 */ /* 0x000ea80000100a00 */
[----:B------:R-:W3:Y:S01]  /*dd00*/  LDL.64 R46, [R1+0x110] ;  /* 0x00011000012e7983 */ /* 0x000ee20000100a00 */
[----:B------:R-:W-:-:S04]  /*dd10*/  UIADD3 UR15, UR15, -0x3, URZ ;  /* 0xfffffffd0f0f7890 */ /* 0x000fc8000fffe03f */
[----:B------:R-:W-:Y:S02]  /*dd20*/  USHF.R.S32.HI UR4, URZ, 0x1f, UR15 ;  /* 0x0000001f3f047899 */ /* 0x000fe4000801140f */
[----:B------:R-:W-:Y:S02]  /*dd30*/  UIMAD.WIDE.U32 UR6, UR15, UR10, URZ ;  /* 0x0000000a0f0672a5 */ /* 0x000fe4000f8e003f */
[----:B------:R-:W-:-:S04]  /*dd40*/  UIMAD UR4, UR4, UR10, URZ ;  /* 0x0000000a040472a4 */ /* 0x000fc8000f8e023f */
[----:B------:R-:W-:Y:S01]  /*dd50*/  UIMAD UR4, UR15, UR11, UR4 ;  /* 0x0000000b0f0472a4 */ /* 0x000fe2000f8e0204 */
[----:B------:R-:W-:Y:S02]  /*dd60*/  IMAD.U32 R3, RZ, RZ, UR6 ;  /* 0x00000006ff037e24 */ /* 0x000fe4000f8e00ff */
[----:B------:R-:W-:Y:S01]  /*dd70*/  IMAD.U32 R4, RZ, RZ, UR6 ;  /* 0x00000006ff047e24 */ /* 0x000fe2000f8e00ff */
[----:B------:R-:W-:-:S03]  /*dd80*/  UIADD3 UR4, UR7, UR4, URZ ;  /* 0x0000000407047290 */ /* 0x000fc6000fffe03f */
[----:B------:R-:W-:-:S03]  /*dd90*/  ULDC.64 UR6, c[0x0][0x218] ;  /* 0x0000860000067ab9 */ /* 0x000fc60000000a00 */
[----:B------:R-:W-:Y:S01]  /*dda0*/  IMAD.U32 R2, RZ, RZ, UR4 ;  /* 0x00000004ff027e24 */ /* 0x000fe2000f8e00ff */
[----:B------:R-:W-:Y:S01]  /*ddb0*/  USHF.L.U32 UR4, UR10, 0x5, URZ ;  /* 0x000000050a047899 */ /* 0x000fe2000800063f */
[----:B--2---:R-:W-:-:S04]  /*ddc0*/  LEA R3, P0, R3, R56, 0x7 ;  /* 0x0000003803037211 */ /* 0x004fc800078038ff */
[----:B---3--:R-:W-:Y:S02]  /*ddd0*/  LEA.HI.X R4, R4, R47, R2, 0x7, P0 ;  /* 0x0000002f04047211 */ /* 0x008fe400000f3c02 */
[----:B------:R-:W-:Y:S01]  /*dde0*/  LEA R2, P0, R3, UR6, 0x1 ;  /* 0x0000000603027c11 */ /* 0x000fe2000f8008ff */
[----:B------:R-:W-:-:S03]  /*ddf0*/  USHF.L.U64.HI UR6, UR10, 0x5, UR11 ;  /* 0x000000050a067899 */ /* 0x000fc6000801020b */
[----:B------:R-:W-:-:S05]  /*de00*/  LEA.HI.X R3, R3, UR7, R4, 0x1, P0 ;  /* 0x0000000703037c11 */ /* 0x000fca00080f0c04 */
[----:B------:R-:W-:Y:S01]  /*de10*/  @!PT LDS RZ, [RZ] ;  /* 0x00000000fffff984 */ /* 0x000fe20000000800 */
[----:B------:R-:W-:Y:S01]  /*de20*/  @!PT LDS RZ, [RZ] ;  /* 0x00000000fffff984 */ /* 0x000fe20000000800 */
[----:B------:R-:W-:Y:S01]  /*de30*/  @!PT LDS RZ, [RZ] ;  /* 0x00000000fffff984 */ /* 0x000fe20000000800 */
[----:B------:R1:W-:Y:S02]  /*de40*/  LDGSTS.E.BYPASS.LTC128B.128 [R234+0x4000], desc[UR16][R2.64] ;  /* 0x0400000002ea7fae */ /* 0x0003e4000b901d50 */
[----:B-1----:R-:W-:-:S04]  /*de50*/  IADD3 R2, P0, R2, UR4, RZ ;  /* 0x0000000402027c10 */ /* 0x002fc8000ff1e0ff */
[----:B------:R-:W-:-:S05]  /*de60*/  IADD3.X R3, R3, UR6, RZ, P0, !PT ;  /* 0x0000000603037c10 */ /* 0x000fca00087fe4ff */
        /* <DEDUP_REMOVED lines=18> */
[----:B------:R1:W-:Y:S04]  /*df90*/  LDGSTS.E.BYPASS.LTC128B.128 [R234+0x7800], desc[UR16][R2.64] ;  /* 0x0780000002ea7fae */ /* 0x0003e8000b901d50 */
[----:B------:R-:W0:Y:S02]  /*dfa0*/  LDGDEPBAR ;  /* 0x00000000000079af */ /* 0x000e240000000000 */
.L_x_607:
[----:B------:R-:W2:Y:S04]  /*dfb0*/  LDL.LU R4, [R1+0x20] ;  /* 0x0000200001047983 */ /* 0x000ea80000300800 */
[----:B-1----:R-:W3:Y:S04]  /*dfc0*/  LDL.LU R3, [R1+0x44] ;  /* 0x0000440001037983 */ /* 0x002ee80000300800 */
[----:B------:R-:W4:Y:S04]  /*dfd0*/  LDL.LU R2, [R1+0x40] ;  /* 0x0000400001027983 */ /* 0x000f280000300800 */
[----:B------:R-:W4:Y:S04]  /*dfe0*/  LDL.LU R33, [R1] ;  /* 0x0000000001217983 */ /* 0x000f280000300800 */
[----:B------:R-:W4:Y:S04]  /*dff0*/  LDL.LU R34, [R1+0x24] ;  /* 0x0000240001227983 */ /* 0x000f280000300800 */
[----:B------:R1:W-:Y:S04]  /*e000*/  STL [R1+0x170], R249 ;  /* 0x000170f901007387 */ /* 0x0003e80000100800 */
[----:B-1----:R-:W4:Y:S01]  /*e010*/  LDL.LU R249, [R1+0x8] ;  /* 0x0000080001f97983 */ /* 0x002f220000300800 */
[----:B------:R-:W-:Y:S01]  /*e020*/  MOV R61, R120 ;  /* 0x00000078003d7202 */ /* 0x000fe20000000f00 */
[----:B------:R-:W-:Y:S01]  /*e030*/  IMAD.MOV.U32 R37, RZ, RZ, R118 ;  /* 0x000000ffff257224 */ /* 0x000fe200078e0076 */
[----:B------:R-:W-:Y:S01]  /*e040*/  MOV R40, R115 ;  /* 0x0000007300287202 */ /* 0x000fe20000000f00 */
[----:B------:R-:W-:Y:S01]  /*e050*/  STL [R1+0x16c], R247 ;  /* 0x00016cf701007387 */ /* 0x000fe20000100800 */
[----:B------:R-:W-:Y:S01]  /*e060*/  MOV R60, R109 ;  /* 0x0000006d003c7202 */ /* 0x000fe20000000f00 */
[----:B------:R-:W-:Y:S01]  /*e070*/  IMAD.MOV.U32 R46, RZ, RZ, R110 ;  /* 0x000000ffff2e7224 */ /* 0x000fe200078e006e */
[----:B------:R-:W-:Y:S01]  /*e080*/  MOV R35, R242 ;  /* 0x000000f200237202 */ /* 0x000fe20000000f00 */
[----:B------:R-:W-:Y:S04]  /*e090*/  STL [R1+0x168], R245 ;  /* 0x000168f501007387 */ /* 0x000fe80000100800 */
        /* <DEDUP_REMOVED lines=15> */
[----:B------:R1:W-:Y:S04]  /*e190*/  STL [R1+0x128], R221 ;  /* 0x000128dd01007387 */ /* 0x0003e80000100800 */
[----:B------:R1:W-:Y:S04]  /*e1a0*/  STL [R1+0x124], R220 ;  /* 0x000124dc01007387 */ /* 0x0003e80000100800 */
[----:B------:R1:W-:Y:S04]  /*e1b0*/  STL [R1+0x120], R135 ;  /* 0x0001208701007387 */ /* 0x0003e80000100800 */
[----:B------:R-:W4:Y:S04]  /*e1c0*/  LDL.LU R17, [R1+0x70] ;  /* 0x0000700001117983 */ /* 0x000f280000300800 */
[----:B------:R-:W4:Y:S04]  /*e1d0*/  LDL.LU R16, [R1+0x74] ;  /* 0x0000740001107983 */ /* 0x000f280000300800 */
[----:B------:R-:W4:Y:S04]  /*e1e0*/  LDL.LU R11, [R1+0x18] ;  /* 0x00001800010b7983 */ /* 0x000f280000300800 */
[----:B------:R-:W4:Y:S01]  /*e1f0*/  LDL.LU R10, [R1+0x1c] ;  /* 0x00001c00010a7983 */ /* 0x000f220000300800 */
[----:B------:R-:W-:Y:S01]  /*e200*/  ISETP.GE.AND P0, PT, R0, R243, PT ;  /* 0x000000f30000720c */ /* 0x000fe20003f06270 */
[----:B-1----:R-:W-:-:S02]  /*e210*/  IMAD.MOV.U32 R221, RZ, RZ, R20 ;  /* 0x000000ffffdd7224 */ /* 0x002fc400078e0014 */
[----:B------:R-:W4:Y:S01]  /*e220*/  LDL.LU R9, [R1+0x78] ;  /* 0x0000780001097983 */ /* 0x000f220000300800 */
[----:B------:R-:W-:Y:S02]  /*e230*/  ISETP.LT.OR P5, PT, R0, R237, P5 ;  /* 0x000000ed0000720c */ /* 0x000fe40002fa1670 */
[----:B------:R-:W-:Y:S01]  /*e240*/  MOV R220, R116 ;  /* 0x0000007400dc7202 */ /* 0x000fe20000000f00 */
[----:B------:R-:W4:Y:S01]  /*e250*/  LDL.LU R8, [R1+0x7c] ;  /* 0x00007c0001087983 */ /* 0x000f220000300800 */
[----:B------:R-:W-:-:S03]  /*e260*/  MOV R135, R31 ;  /* 0x0000001f00877202 */ /* 0x000fc60000000f00 */
[----:B------:R-:W4:Y:S04]  /*e270*/  LDL.LU R247, [R1+0x68] ;  /* 0x0000680001f77983 */ /* 0x000f280000300800 */
        /* <DEDUP_REMOVED lines=8> */
[----:B------:R-:W4:Y:S01]  /*e300*/  LDL.LU R226, [R1+0x28] ;  /* 0x0000280001e27983 */ /* 0x000f220000300800 */
[----:B------:R-:W-:-:S02]  /*e310*/  ISETP.LT.OR P0, PT, R0, R235, P0 ;  /* 0x000000eb0000720c */ /* 0x000fc40000701670 */
[----:B------:R-:W-:Y:S01]  /*e320*/  FMNMX.FTZ R0, R70, R13, !PT ;  /* 0x0000000d46007209 */ /* 0x000fe20007810000 */
[----:B------:R-:W4:Y:S03]  /*e330*/  LDL.LU R52, [R1+0xf0] ;  /* 0x0000f00001347983 */ /* 0x000f260000300800 */
[----:B------:R-:W-:Y:S01]  /*e340*/  FMNMX.FTZ R0, R90, R0, !PT ;  /* 0x000000005a007209 */ /* 0x000fe20007810000 */
[----:B------:R-:W4:Y:S03]  /*e350*/  LDL.LU R51, [R1+0xf4] ;  /* 0x0000f40001337983 */ /* 0x000f260000300800 */
[----:B------:R-:W-:-:S04]  /*e360*/  FMNMX.FTZ R0, R91, R0, !PT ;  /* 0x000000005b007209 */ /* 0x000fc80007810000 */
[----:B------:R-:W-:Y:S01]  /*e370*/  FMNMX.FTZ R0, R96, R0, !PT ;  /* 0x0000000060007209 */ /* 0x000fe20007810000 */
[----:B--2---:R-:W-:Y:S01]  /*e380*/  IMAD.MOV.U32 R41, RZ, RZ, R4 ;  /* 0x000000ffff297224 */ /* 0x004fe200078e0004 */
[----:B---3--:R-:W-:Y:S01]  /*e390*/  MOV R31, R3 ;  /* 0x00000003001f7202 */ /* 0x008fe20000000f00 */
[----:B----4-:R-:W-:Y:S01]  /*e3a0*/  IMAD.MOV.U32 R32, RZ, RZ, R2 ;  /* 0x000000ffff207224 */ /* 0x010fe200078e0002 */
[----:B------:R-:W-:-:S04]  /*e3b0*/  FMNMX.FTZ R2, R88, R5, !PT ;  /* 0x0000000558027209 */ /* 0x000fc80007810000 */
[----:B------:R-:W-:Y:S02]  /*e3c0*/  FMNMX.FTZ R2, R15, R2, !PT ;  /* 0x000000020f027209 */ /* 0x000fe40007810000 */
[----:B------:R-:W-:-:S04]  /*e3d0*/  FMNMX.FTZ R0, R34, R0, !PT ;  /* 0x0000000022007209 */ /* 0x000fc80007810000 */
[----:B------:R-:W-:-:S04]  /*e3e0*/  FMNMX.FTZ R0, R41, R0, !PT ;  /* 0x0000000029007209 */ /* 0x000fc80007810000 */
[----:B------:R-:W-:Y:S02]  /*e3f0*/  FMNMX.FTZ R0, R61, R0, !PT ;  /* 0x000000003d007209 */ /* 0x000fe40007810000 */
[----:B------:R-:W-:-:S04]  /*e400*/  FMNMX.FTZ R2, R249, R2, !PT ;  /* 0x00000002f9027209 */ /* 0x000fc80007810000 */
[----:B------:R-:W-:-:S04]  /*e410*/  FMNMX.FTZ R2, R33, R2, !PT ;  /* 0x0000000221027209 */ /* 0x000fc80007810000 */
[----:B------:R-:W-:-:S04]  /*e420*/  FMNMX.FTZ R2, R246, R2, !PT ;  /* 0x00000002f6027209 */ /* 0x000fc80007810000 */
[----:B------:R-:W-:-:S04]  /*e430*/  FMNMX.FTZ R2, R238, R2, !PT ;  /* 0x00000002ee027209 */ /* 0x000fc80007810000 */
[----:B------:R-:W-:-:S04]  /*e440*/  FMNMX.FTZ R2, R236, R2, !PT ;  /* 0x00000002ec027209 */ /* 0x000fc80007810000 */
[----:B------:R-:W-:Y:S02]  /*e450*/  FMNMX.FTZ R2, R215, R2, !PT ;  /* 0x00000002d7027209 */ /* 0x000fe40007810000 */
[----:B------:R-:W-:Y:S02]  /*e460*/  FMNMX.FTZ R0, R250, R0, !PT ;  /* 0x00000000fa007209 */ /* 0x000fe40007810000 */
[----:B------:R-:W-:Y:S02]  /*e470*/  FMNMX.FTZ R2, R211, R2, !PT ;  /* 0x00000002d3027209 */ /* 0x000fe40007810000 */
[----:B------:R-:W-:Y:S02]  /*e480*/  FMNMX.FTZ R0, R37, R0, !PT ;  /* 0x0000000025007209 */ /* 0x000fe40007810000 */
[----:B------:R-:W-:-:S04]  /*e490*/  FMNMX.FTZ R2, R207, R2, !PT ;  /* 0x00000002cf027209 */ /* 0x000fc80007810000 */
[----:B------:R-:W-:Y:S02]  /*e4a0*/  FMNMX.FTZ R3, R206, R2, !PT ;  /* 0x00000002ce037209 */ /* 0x000fe40007810000 */
[----:B------:R-:W-:Y:S02]  /*e4b0*/  FMNMX.FTZ R2, R252, R0, !PT ;  /* 0x00000000fc027209 */ /* 0x000fe40007810000 */
[----:B-----5:R-:W-:Y:S02]  /*e4c0*/  FMNMX.FTZ R0, R69, R89, !PT ;  /* 0x0000005945007209 */ /* 0x020fe40007810000 */
        /* <DEDUP_REMOVED lines=34> */
[----:B------:R-:W-:-:S04]  /*e6f0*/  FMNMX.FTZ R2, R231, R2, !PT ;  /* 0x00000002e7027209 */ /* 0x000fc80007810000 */
        /* <DEDUP_REMOVED lines=44> */
[----:B------:R-:W-:-:S04]  /*e9c0*/  FMNMX.FTZ R4, R131, R3, !PT ;  /* 0x0000000383047209 */ /* 0x000fc80007810000 */
        /* <DEDUP_REMOVED lines=17> */
[----:B------:R-:W-:Y:S01]  /*eae0*/  FMNMX.FTZ R3, R247, R3, !PT ;  /* 0x00000003f7037209 */ /* 0x000fe20007810000 */
[----:B------:R-:W2:Y:S01]  /*eaf0*/  SHFL.BFLY PT, R6, R2, 0x2, 0x1f ;  /* 0x0c401f0002067f89 */ /* 0x000ea200000e0000 */
[----:B------:R-:W-:-:S02]  /*eb00*/  FSEL R20, R16, -INF , !P5 ;  /* 0xff80000010147808 */ /* 0x000fc40006800000 */
[----:B------:R-:W-:Y:S01]  /*eb10*/  FMNMX.FTZ R4, R21, R4, !PT ;  /* 0x0000000415047209 */ /* 0x000fe20007810000 */
[----:B------:R-:W-:Y:S01]  /*eb20*/  LDSM.16.MT88.4 R16, [R216+0x8000] ;  /* 0x00800000d810783b */ /* 0x000fe20000004200 */
[----:B------:R-:W-:Y:S02]  /*eb30*/  FMNMX.FTZ R3, R221, R3, !PT ;  /* 0x00000003dd037209 */ /* 0x000fe40007810000 */
[----:B------:R-:W-:Y:S02]  /*eb40*/  FMNMX.FTZ R7, R20, R4, !PT ;  /* 0x0000000414077209 */ /* 0x000fe40007810000 */
[----:B------:R-:W-:Y:S02]  /*eb50*/  FMNMX.FTZ R3, R135, R3, !PT ;  /* 0x0000000387037209 */ /* 0x000fe40007810000 */
[----:B-1----:R-:W-:Y:S02]  /*eb60*/  FMNMX.FTZ R50, R0, R5, !PT ;  /* 0x0000000500327209 */ /* 0x002fe40007810000 */
[----:B------:R-:W-:Y:S01]  /*eb70*/  FSEL R120, R107, -INF , !P4 ;  /* 0xff8000006b787808 */ /* 0x000fe20006000000 */
[----:B------:R-:W1:Y:S01]  /*eb80*/  SHFL.BFLY PT, R5, R7, 0x2, 0x1f ;  /* 0x0c401f0007057f89 */ /* 0x000e6200000e0000 */
[----:B------:R-:W-:-:S02]  /*eb90*/  FMNMX.FTZ R3, R36, R3, !PT ;  /* 0x0000000324037209 */ /* 0x000fc40007810000 */
[----:B------:R-:W-:Y:S02]  /*eba0*/  FSEL R118, R11, -INF , !P3 ;  /* 0xff8000000b767808 */ /* 0x000fe40005800000 */
[----:B------:R-:W-:Y:S02]  /*ebb0*/  FMNMX.FTZ R3, R120, R3, !PT ;  /* 0x0000000378037209 */ /* 0x000fe40007810000 */
[----:B------:R-:W-:Y:S02]  /*ebc0*/  FSEL R117, R10, -INF , !P2 ;  /* 0xff8000000a757808 */ /* 0x000fe40005000000 */
[----:B------:R-:W-:Y:S02]  /*ebd0*/  FMNMX.FTZ R4, R118, R3, !PT ;  /* 0x0000000376047209 */ /* 0x000fe40007810000 */
[----:B------:R-:W-:Y:S02]  /*ebe0*/  FSEL R116, R9, -INF , !P1 ;  /* 0xff80000009747808 */ /* 0x000fe40004800000 */
[----:B------:R-:W-:-:S02]  /*ebf0*/  FMNMX.FTZ R4, R117, R4, !PT ;  /* 0x0000000475047209 */ /* 0x000fc40007810000 */
[----:B--2---:R-:W-:Y:S02]  /*ec00*/  FMNMX.FTZ R2, R2, R6, !PT ;  /* 0x0000000602027209 */ /* 0x004fe40007810000 */
[----:B------:R-:W-:Y:S02]  /*ec10*/  FSEL R115, R8, -INF , !P0 ;  /* 0xff80000008737808 */ /* 0x000fe40004000000 */
[----:B------:R-:W-:Y:S01]  /*ec20*/  FMNMX.FTZ R4, R116, R4, !PT ;  /* 0x0000000474047209 */ /* 0x000fe20007810000 */
[----:B------:R-:W2:Y:S03]  /*ec30*/  SHFL.BFLY PT, R6, R2, 0x1, 0x1f ;  /* 0x0c201f0002067f89 */ /* 0x000ea600000e0000 */
[----:B------:R-:W-:Y:S02]  /*ec40*/  FMNMX.FTZ R4, R115, R4, !PT ;  /* 0x0000000473047209 */ /* 0x000fe40007810000 */
[----:B-1----:R-:W-:-:S03]  /*ec50*/  FMNMX.FTZ R5, R7, R5, !PT ;  /* 0x0000000507057209 */ /* 0x002fc60007810000 */
[----:B------:R-:W1:Y:S01]  /*ec60*/  SHFL.BFLY PT, R7, R4, 0x2, 0x1f ;  /* 0x0c401f0004077f89 */ /* 0x000e6200000e0000 */
[C---:B------:R-:W-:Y:S01]  /*ec70*/  FMUL.FTZ R3, R50.reuse, UR20 ;  /* 0x0000001432037c20 */ /* 0x040fe20008410000 */
[----:B------:R-:W-:-:S04]  /*ec80*/  FSETP.NEU.FTZ.AND P1, PT, R50, -INF , PT ;  /* 0xff8000003200780b */ /* 0x000fc80003f3d000 */
[----:B------:R-:W-:Y:S01]  /*ec90*/  FSEL R3, R3, RZ, P1 ;  /* 0x000000ff03037208 */ /* 0x000fe20000800000 */
[----:B------:R-:W3:Y:S04]  /*eca0*/  SHFL.BFLY PT, R8, R5, 0x1, 0x1f ;  /* 0x0c201f0005087f89 */ /* 0x000ee800000e0000 */
[----:B------:R-:W-:-:S04]  /*ecb0*/  FFMA.FTZ R0, R12, UR20, -R3 ;  /* 0x000000140c007c23 */ /* 0x000fc80008010803 */
[----:B------:R4:W-:Y:S01]  /*ecc0*/  MUFU.EX2 R12, R0 ;  /* 0x00000000000c7308 */ /* 0x0009e20000000800 */
[----:B--2---:R-:W-:-:S04]  /*ecd0*/  FMNMX.FTZ R47, R2, R6, !PT ;  /* 0x00000006022f7209 */ /* 0x004fc80007810000 */
[C---:B------:R-:W-:Y:S01]  /*ece0*/  FSETP.NEU.FTZ.AND P3, PT, R47.reuse, -INF , PT ;  /* 0xff8000002f00780b */ /* 0x040fe20003f7d000 */
[----:B------:R-:W-:Y:S01]  /*ecf0*/  FMUL.FTZ R2, R47, UR20 ;  /* 0x000000142f027c20 */ /* 0x000fe20008410000 */
[----:B-1----:R-:W-:Y:S01]  /*ed00*/  FMNMX.FTZ R4, R4, R7, !PT ;  /* 0x0000000704047209 */ /* 0x002fe20007810000 */
[----:B----4-:R-:W-:-:S04]  /*ed10*/  FFMA.FTZ R0, R14, UR20, -R3 ;  /* 0x000000140e007c23 */ /* 0x010fc80008010803 */
[----:B------:R1:W2:Y:S01]  /*ed20*/  MUFU.EX2 R9, R0 ;  /* 0x0000000000097308 */ /* 0x0002a20000000800 */
[----:B------:R-:W-:Y:S01]  /*ed30*/  FSEL R2, R2, RZ, P3 ;  /* 0x000000ff02027208 */ /* 0x000fe20001800000 */
[----:B------:R-:W4:Y:S01]  /*ed40*/  SHFL.BFLY PT, R6, R4, 0x1, 0x1f ;  /* 0x0c201f0004067f89 */ /* 0x000f2200000e0000 */
[----:B-1----:R-:W-:-:S05]  /*ed50*/  FFMA.FTZ R0, R88, UR20, -R3 ;  /* 0x0000001458007c23 */ /* 0x002fca0008010803 */
[----:B------:R1:W-:Y:S01]  /*ed60*/  MUFU.EX2 R63, R0 ;  /* 0x00000000003f7308 */ /* 0x0003e20000000800 */
[----:B---3--:R-:W-:Y:S01]  /*ed70*/  FMNMX.FTZ R10, R5, R8, !PT ;  /* 0x00000008050a7209 */ /* 0x008fe20007810000 */
[----:B-1----:R-:W-:-:S06]  /*ed80*/  FFMA.FTZ R0, R15, UR20, -R3 ;  /* 0x000000140f007c23 */ /* 0x002fcc0008010803 */
[----:B------:R1:W-:Y:S01]  /*ed90*/  MUFU.EX2 R225, R0 ;  /* 0x0000000000e17308 */ /* 0x0003e20000000800 */
[C---:B------:R-:W-:Y:S01]  /*eda0*/  FMUL.FTZ R5, R10.reuse, UR20 ;  /* 0x000000140a057c20 */ /* 0x040fe20008410000 */
[----:B------:R-:W-:Y:S01]  /*edb0*/  FSETP.NEU.FTZ.AND P2, PT, R10, -INF , PT ;  /* 0xff8000000a00780b */ /* 0x000fe20003f5d000 */
[----:B-1----:R-:W-:-:S05]  /*edc0*/  FFMA.FTZ R0, R13, UR20, -R2 ;  /* 0x000000140d007c23 */ /* 0x002fca0008010802 */
[----:B------:R1:W-:Y:S01]  /*edd0*/  MUFU.EX2 R13, R0 ;  /* 0x00000000000d7308 */ /* 0x0003e20000000800 */
[----:B----4-:R-:W-:Y:S01]  /*ede0*/  FMNMX.FTZ R242, R4, R6, !PT ;  /* 0x0000000604f27209 */ /* 0x010fe20007810000 */
[----:B-1----:R-:W-:-:S06]  /*edf0*/  FFMA.FTZ R0, R90, UR20, -R2 ;  /* 0x000000145a007c23 */ /* 0x002fcc0008010802 */
[----:B------:R1:W-:Y:S01]  /*ee00*/  MUFU.EX2 R241, R0 ;  /* 0x0000000000f17308 */ /* 0x0003e20000000800 */
[----:B--2---:R-:W-:Y:S02]  /*ee10*/  IMAD.MOV.U32 R88, RZ, RZ, R9 ;  /* 0x000000ffff587224 */ /* 0x004fe400078e0009 */
[----:B------:R-:W-:Y:S01]  /*ee20*/  FMUL.FTZ R8, R242, UR20 ;  /* 0x00000014f2087c20 */ /* 0x000fe20008410000 */
[----:B-1----:R-:W-:-:S04]  /*ee30*/  FFMA.FTZ R0, R91, UR20, -R2 ;  /* 0x000000145b007c23 */ /* 0x002fc80008010802 */
[----:B------:R1:W-:Y:S01]  /*ee40*/  MUFU.EX2 R48, R0 ;  /* 0x0000000000307308 */ /* 0x0003e20000000800 */
[----:B------:R-:W-:Y:S02]  /*ee50*/  FSETP.NEU.FTZ.AND P0, PT, R242, -INF , PT ;  /* 0xff800000f200780b */ /* 0x000fe40003f1d000 */
[----:B-1----:R-:W-:-:S05]  /*ee60*/  FSEL R0, R5, RZ, P2 ;  /* 0x000000ff05007208 */ /* 0x002fca0001000000 */
[----:B------:R-:W-:-:S04]  /*ee70*/  FFMA.FTZ R4, R99, UR20, -R0 ;  /* 0x0000001463047c23 */ /* 0x000fc80008010800 */
[----:B------:R1:W2:Y:S01]  /*ee80*/  MUFU.EX2 R9, R4 ;  /* 0x0000000400097308 */ /* 0x0002a20000000800 */
[----:B------:R-:W-:Y:S01]  /*ee90*/  FSEL R8, R8, RZ, P0 ;  /* 0x000000ff08087208 */ /* 0x000fe20000000000 */
[----:B------:R-:W-:Y:S01]  /*eea0*/  FFMA.FTZ R5, R96, UR20, -R2 ;  /* 0x0000001460057c23 */ /* 0x000fe20008010802 */
[----:B-1----:R-:W-:-:S05]  /*eeb0*/  FFMA.FTZ R4, R98, UR20, -R0 ;  /* 0x0000001462047c23 */ /* 0x002fca0008010800 */
[----:B------:R1:W-:Y:S08]  /*eec0*/  MUFU.EX2 R91, R4 ;  /* 0x00000004005b7308 */ /* 0x0003f00000000800 */
[----:B------:R3:W-:Y:S01]  /*eed0*/  MUFU.EX2 R224, R5 ;  /* 0x0000000500e07308 */ /* 0x0007e20000000800 */
[----:B-1----:R-:W-:-:S07]  /*eee0*/  FFMA.FTZ R4, R100, UR20, -R0 ;  /* 0x0000001464047c23 */ /* 0x002fce0008010800 */
[----:B------:R1:W-:Y:S01]  /*eef0*/  MUFU.EX2 R223, R4 ;  /* 0x0000000400df7308 */ /* 0x0003e20000000800 */
[----:B---3--:R-:W-:-:S07]  /*ef00*/  FFMA.FTZ R5, R89, UR20, -R0 ;  /* 0x0000001459057c23 */ /* 0x008fce0008010800 */
[----:B------:R3:W-:Y:S01]  /*ef10*/  MUFU.EX2 R110, R5 ;  /* 0x00000005006e7308 */ /* 0x0007e20000000800 */
[----:B-1----:R-:W-:-:S07]  /*ef20*/  FFMA.FTZ R4, R97, UR20, -R8 ;  /* 0x0000001461047c23 */ /* 0x002fce0008010808 */
[----:B------:R1:W-:Y:S01]  /*ef30*/  MUFU.EX2 R109, R4 ;  /* 0x00000004006d7308 */ /* 0x0003e20000000800 */
[----:B---3--:R-:W-:Y:S02]  /*ef40*/  FSEL R5, R50, RZ, P1 ;  /* 0x000000ff32057208 */ /* 0x008fe40000800000 */
[----:B------:R-:W-:-:S03]  /*ef50*/  MOV R89, R10 ;  /* 0x0000000a00597202 */ /* 0x000fc60000000f00 */
[----:B------:R-:W-:Y:S01]  /*ef60*/  FADD.FTZ R5, R71, -R5 ;  /* 0x8000000547057221 */ /* 0x000fe20000010000 */
[----:B-1----:R-:W-:-:S04]  /*ef70*/  FFMA.FTZ R4, R101, UR20, -R8 ;  /* 0x0000001465047c23 */ /* 0x002fc80008010808 */
[----:B------:R1:W-:Y:S01]  /*ef80*/  MUFU.EX2 R62, R4 ;  /* 0x00000004003e7308 */ /* 0x0003e20000000800 */
[----:B------:R-:W-:Y:S01]  /*ef90*/  FSEL R6, R47, RZ, P3 ;  /* 0x000000ff2f067208 */ /* 0x000fe20001800000 */
[----:B-1----:R-:W-:-:S06]  /*efa0*/  FFMA.FTZ R4, R102, UR20, -R8 ;  /* 0x0000001466047c23 */ /* 0x002fcc0008010808 */
[----:B------:R1:W-:Y:S01]  /*efb0*/  MUFU.EX2 R49, R4 ;  /* 0x0000000400317308 */ /* 0x0003e20000000800 */
[----:B------:R-:W-:-:S04]  /*efc0*/  FADD.FTZ R6, R70, -R6 ;  /* 0x8000000646067221 */ /* 0x000fc80000010000 */
[----:B------:R-:W-:Y:S01]  /*efd0*/  FMUL.FTZ R6, R6, UR20 ;  /* 0x0000001406067c20 */ /* 0x000fe20008410000 */
[----:B-1----:R-:W-:Y:S01]  /*efe0*/  FMUL.FTZ R4, R5, UR20 ;  /* 0x0000001405047c20 */ /* 0x002fe20008410000 */
[----:B------:R-:W-:-:S05]  /*eff0*/  FSEL R5, R89, RZ, P2 ;  /* 0x000000ff59057208 */ /* 0x000fca0001000000 */
[----:B------:R-:W-:Y:S01]  /*f000*/  FADD.FTZ R7, R69, -R5 ;  /* 0x8000000545077221 */ /* 0x000fe20000010000 */
[----:B------:R-:W-:Y:S01]  /*f010*/  FSEL R5, R242, RZ, P0 ;  /* 0x000000fff2057208 */ /* 0x000fe20000000000 */
[----:B------:R1:W-:Y:S04]  /*f020*/  MUFU.EX2 R11, R6 ;  /* 0x00000006000b7308 */ /* 0x0003e80000000800 */
[----:B------:R-:W-:Y:S01]  /*f030*/  FADD.FTZ R5, R68, -R5 ;  /* 0x8000000544057221 */ /* 0x000fe20000010000 */
[----:B------:R-:W-:-:S03]  /*f040*/  FMUL.FTZ R7, R7, UR20 ;  /* 0x0000001407077c20 */ /* 0x000fc60008410000 */
[----:B------:R-:W-:Y:S01]  /*f050*/  FMUL.FTZ R5, R5, UR20 ;  /* 0x0000001405057c20 */ /* 0x000fe20008410000 */
[----:B------:R-:W3:Y:S01]  /*f060*/  MUFU.EX2 R4, R4 ;  /* 0x0000000400047308 */ /* 0x000ee20000000800 */
[----:B-1----:R-:W-:Y:S01]  /*f070*/  FFMA.FTZ R6, R103, UR20, -R8 ;  /* 0x0000001467067c23 */ /* 0x002fe20008010808 */
[----:B--2---:R-:W-:-:S06]  /*f080*/  MOV R103, R9 ;  /* 0x0000000900677202 */ /* 0x004fcc0000000f00 */
[----:B------:R-:W1:Y:S08]  /*f090*/  MUFU.EX2 R10, R7 ;  /* 0x00000007000a7308 */ /* 0x000e700000000800 */
[----:B------:R-:W2:Y:S08]  /*f0a0*/  MUFU.EX2 R9, R5 ;  /* 0x0000000500097308 */ /* 0x000eb00000000800 */
[----:B------:R4:W4:Y:S01]  /*f0b0*/  MUFU.EX2 R222, R6 ;  /* 0x0000000600de7308 */ /* 0x0009220000000800 */
[-C--:B---3--:R-:W-:Y:S01]  /*f0c0*/  FFMA.FTZ R234, R52, R4.reuse, R12 ;  /* 0x0000000434ea7223 */ /* 0x088fe2000001000c */
[-C--:B------:R-:W-:Y:S01]  /*f0d0*/  FMUL.FTZ R164, R164, R4.reuse ;  /* 0x00000004a4a47220 */ /* 0x080fe20000410000 */
        /* <DEDUP_REMOVED lines=14> */
[----:B------:R-:W-:Y:S01]  /*f1c0*/  FMUL.FTZ R137, R137, R4 ;  /* 0x0000000489897220 */ /* 0x000fe20000410000 */
[-C--:B------:R-:W-:Y:S01]  /*f1d0*/  FFMA.FTZ R232, R51, R11.reuse, R13 ;  /* 0x0000000b33e87223 */ /* 0x080fe2000001000d */
[----:B------:R-:W-:Y:S01]  /*f1e0*/  F2FP.BF16.F32.PACK_AB R12, R88, R12 ;  /* 0x0000000c580c723e */ /* 0x000fe200000010ff */
[----:B------:R-:W-:Y:S01]  /*f1f0*/  FMUL.FTZ R166, R166, R11 ;  /* 0x0000000ba6a67220 */ /* 0x000fe20000410000 */
[----:B------:R-:W-:Y:S01]  /*f200*/  F2FP.BF16.F32.PACK_AB R13, R241, R13 ;  /* 0x0000000df10d723e */ /* 0x000fe200000010ff */
[----:B------:R-:W-:Y:S01]  /*f210*/  FMUL.FTZ R167, R167, R11 ;  /* 0x0000000ba7a77220 */ /* 0x000fe20000410000 */
[----:B------:R-:W-:Y:S01]  /*f220*/  F2FP.BF16.F32.PACK_AB R14, R225, R63 ;  /* 0x0000003fe10e723e */ /* 0x000fe200000010ff */
[----:B-1----:R-:W-:Y:S01]  /*f230*/  FMUL.FTZ R172, R172, R10 ;  /* 0x0000000aacac7220 */ /* 0x002fe20000410000 */
[----:B------:R-:W-:Y:S01]  /*f240*/  F2FP.BF16.F32.PACK_AB R15, R224, R48 ;  /* 0x00000030e00f723e */ /* 0x000fe200000010ff */
[----:B------:R-:W-:Y:S01]  /*f250*/  FMUL.FTZ R173, R173, R10 ;  /* 0x0000000aadad7220 */ /* 0x000fe20000410000 */
[-C--:B--2---:R-:W-:Y:S01]  /*f260*/  FMUL.FTZ R174, R174, R9.reuse ;  /* 0x00000009aeae7220 */ /* 0x084fe20000410000 */
[----:B------:R-:W-:Y:S01]  /*f270*/  FMUL.FTZ R175, R175, R9 ;  /* 0x00000009afaf7220 */ /* 0x000fe20000410000 */
[----:B------:R-:W-:Y:S01]  /*f280*/  F2FP.BF16.F32.PACK_AB R4, R103, R110 ;  /* 0x0000006e6704723e */ /* 0x000fe200000010ff */
[----:B------:R-:W-:Y:S01]  /*f290*/  FMUL.FTZ R162, R162, R11 ;  /* 0x0000000ba2a27220 */ /* 0x000fe20000410000 */
[----:B------:R-:W-:Y:S01]  /*f2a0*/  F2FP.BF16.F32.PACK_AB R5, R62, R109 ;  /* 0x0000006d3e05723e */ /* 0x000fe200000010ff */
[-C--:B------:R-:W-:Y:S01]  /*f2b0*/  FMUL.FTZ R168, R168, R10.reuse ;  /* 0x0000000aa8a87220 */ /* 0x080fe20000410000 */
[----:B----4-:R-:W-:Y:S01]  /*f2c0*/  F2FP.BF16.F32.PACK_AB R6, R223, R91 ;  /* 0x0000005bdf06723e */ /* 0x010fe200000010ff */
[-C--:B------:R-:W-:Y:S01]  /*f2d0*/  FMUL.FTZ R169, R169, R10.reuse ;  /* 0x0000000aa9a97220 */ /* 0x080fe20000410000 */
[----:B------:R-:W-:Y:S01]  /*f2e0*/  F2FP.BF16.F32.PACK_AB R7, R222, R49 ;  /* 0x00000031de07723e */ /* 0x000fe200000010ff */
[-C--:B------:R-:W-:Y:S01]  /*f2f0*/  FMUL.FTZ R170, R170, R9.reuse ;  /* 0x00000009aaaa7220 */ /* 0x080fe20000410000 */
[----:B------:R-:W-:Y:S01]  /*f300*/  FMUL.FTZ R171, R171, R9 ;  /* 0x00000009abab7220 */ /* 0x000fe20000410000 */
[----:B------:R-:W-:Y:S01]  /*f310*/  FMUL.FTZ R163, R163, R11 ;  /* 0x0000000ba3a37220 */ /* 0x000fe20000410000 */
[-C--:B------:R-:W-:Y:S06]  /*f320*/  HMMA.16816.F32.BF16 R104, R12, R16.reuse, R164 ;  /* 0x000000100c68723c */ /* 0x080fec00000418a4 */
[C---:B------:R-:W-:Y:S06]  /*f330*/  HMMA.16816.F32.BF16 R56, R4.reuse, R16, R172 ;  /* 0x000000100438723c */ /* 0x040fec00000418ac */
[-C--:B------:R-:W-:Y:S06]  /*f340*/  HMMA.16816.F32.BF16 R52, R4, R18.reuse, R168 ;  /* 0x000000120434723c */ /* 0x080fec00000418a8 */
[----:B------:R-:W-:Y:S01]  /*f350*/  HMMA.16816.F32.BF16 R96, R12, R18, R160 ;  /* 0x000000120c60723c */ /* 0x000fe200000418a0 */
[----:B------:R-:W1:Y:S01]  /*f360*/  LDSM.16.MT88.4 R16, [R219+0x8000] ;  /* 0x00800000db10783b */ /* 0x000e620000004200 */
[-C--:B------:R-:W-:Y:S01]  /*f370*/  FMUL.FTZ R176, R176, R10.reuse ;  /* 0x0000000ab0b07220 */ /* 0x080fe20000410000 */
[----:B------:R-:W-:Y:S01]  /*f380*/  FMUL.FTZ R177, R177, R10 ;  /* 0x0000000ab1b17220 */ /* 0x000fe20000410000 */
[-C--:B------:R-:W-:Y:S01]  /*f390*/  FMUL.FTZ R178, R178, R9.reuse ;  /* 0x00000009b2b27220 */ /* 0x080fe20000410000 */
[----:B------:R-:W-:Y:S01]  /*f3a0*/  FMUL.FTZ R179, R179, R9 ;  /* 0x00000009b3b37220 */ /* 0x000fe20000410000 */
[----:B------:R-:W-:Y:S01]  /*f3b0*/  MOV R167, R47 ;  /* 0x0000002f00a77202 */ /* 0x000fe20000000f00 */
[----:B------:R-:W-:Y:S01]  /*f3c0*/  IMAD.MOV.U32 R160, RZ, RZ, R44 ;  /* 0x000000ffffa07224 */ /* 0x000fe200078e002c */
[----:B------:R-:W-:-:S02]  /*f3d0*/  MOV R163, R46 ;  /* 0x0000002e00a37202 */ /* 0x000fc40000000f00 */
[----:B------:R-:W-:Y:S02]  /*f3e0*/  MOV R166, R45 ;  /* 0x0000002d00a67202 */ /* 0x000fe40000000f00 */
[----:B-1----:R-:W-:Y:S01]  /*f3f0*/  HMMA.16816.F32.BF16 R44, R4, R18, R176 ;  /* 0x00000012042c723c */ /* 0x002fe200000418b0 */
[----:B------:R-:W2:Y:S01]  /*f400*/  LDL.LU R177, [R1+0xf8] ;  /* 0x0000f80001b17983 */ /* 0x000ea20000300800 */
[-C--:B------:R-:W-:Y:S01]  /*f410*/  FMUL.FTZ R158, R158, R11.reuse ;  /* 0x0000000b9e9e7220 */ /* 0x080fe20000410000 */
[----:B------:R-:W-:Y:S01]  /*f420*/  FMUL.FTZ R159, R159, R11 ;  /* 0x0000000b9f9f7220 */ /* 0x000fe20000410000 */
[-C--:B------:R-:W-:Y:S01]  /*f430*/  FMUL.FTZ R180, R180, R10.reuse ;  /* 0x0000000ab4b47220 */ /* 0x080fe20000410000 */
[----:B------:R-:W-:Y:S01]  /*f440*/  FMUL.FTZ R181, R181, R10 ;  /* 0x0000000ab5b57220 */ /* 0x000fe20000410000 */
[-C--:B------:R-:W-:Y:S01]  /*f450*/  FMUL.FTZ R182, R182, R9.reuse ;  /* 0x00000009b6b67220 */ /* 0x080fe20000410000 */
[----:B------:R-:W-:Y:S01]  /*f460*/  FMUL.FTZ R183, R183, R9 ;  /* 0x00000009b7b77220 */ /* 0x000fe20000410000 */
[-C--:B------:R-:W-:Y:S01]  /*f470*/  FMUL.FTZ R154, R154, R11.reuse ;  /* 0x0000000b9a9a7220 */ /* 0x080fe20000410000 */
[----:B------:R-:W-:Y:S01]  /*f480*/  FMUL.FTZ R155, R155, R11 ;  /* 0x0000000b9b9b7220 */ /* 0x000fe20000410000 */
[----:B------:R-:W-:Y:S01]  /*f490*/  MOV R174, R74 ;  /* 0x0000004a00ae7202 */ /* 0x000fe20000000f00 */
[----:B------:R-:W-:Y:S01]  /*f4a0*/  IMAD.MOV.U32 R170, RZ, RZ, R50 ;  /* 0x000000ffffaa7224 */ /* 0x000fe200078e0032 */
[----:B------:R-:W-:Y:S01]  /*f4b0*/  MOV R169, R49 ;  /* 0x0000003100a97202 */ /* 0x000fe20000000f00 */
[----:B------:R-:W-:Y:S01]  /*f4c0*/  HMMA.16816.F32.BF16 R68, R12, R16, R156 ;  /* 0x000000100c44723c */ /* 0x000fe2000004189c */
[----:B------:R-:W-:-:S02]  /*f4d0*/  MOV R168, R48 ;  /* 0x0000003000a87202 */ /* 0x000fc40000000f00 */
[----:B------:R-:W-:-:S03]  /*f4e0*/  MOV R100, R72 ;  /* 0x0000004800647202 */ /* 0x000fc60000000f00 */
[----:B------:R-:W-:Y:S06]  /*f4f0*/  HMMA.16816.F32.BF16 R48, R4, R16, R180 ;  /* 0x000000100430723c */ /* 0x000fec00000418b4 */
[----:B------:R-:W-:Y:S01]  /*f500*/  HMMA.16816.F32.BF16 R72, R12, R18, R152 ;  /* 0x000000120c48723c */ /* 0x000fe20000041898 */
[----:B------:R-:W1:Y:S01]  /*f510*/  LDSM.16.MT88.4 R16, [R217+0x8000] ;  /* 0x00800000d910783b */ /* 0x000e620000004200 */
[-C--:B------:R-:W-:Y:S01]  /*f520*/  FMUL.FTZ R150, R150, R11.reuse ;  /* 0x0000000b96967220 */ /* 0x080fe20000410000 */
[----:B------:R-:W-:Y:S01]  /*f530*/  FMUL.FTZ R151, R151, R11 ;  /* 0x0000000b97977220 */ /* 0x000fe20000410000 */
[-C--:B------:R-:W-:Y:S01]  /*f540*/  FMUL.FTZ R184, R184, R10.reuse ;  /* 0x0000000ab8b87220 */ /* 0x080fe20000410000 */
[-C--:B------:R-:W-:Y:S01]  /*f550*/  FMUL.FTZ R185, R185, R10.reuse ;  /* 0x0000000ab9b97220 */ /* 0x080fe20000410000 */
[-C--:B------:R-:W-:Y:S01]  /*f560*/  FMUL.FTZ R186, R186, R9.reuse ;  /* 0x00000009baba7220 */ /* 0x080fe20000410000 */
[----:B------:R-:W-:Y:S01]  /*f570*/  FMUL.FTZ R187, R187, R9 ;  /* 0x00000009bbbb7220 */ /* 0x000fe20000410000 */
[----:B------:R-:W-:Y:S01]  /*f580*/  FMUL.FTZ R146, R146, R11 ;  /* 0x0000000b92927220 */ /* 0x000fe20000410000 */
[-C--:B------:R-:W-:Y:S01]  /*f590*/  FMUL.FTZ R188, R188, R10.reuse ;  /* 0x0000000abcbc7220 */ /* 0x080fe20000410000 */
[----:B------:R-:W-:Y:S01]  /*f5a0*/  FMUL.FTZ R189, R189, R10 ;  /* 0x0000000abdbd7220 */ /* 0x000fe20000410000 */
[-C--:B------:R-:W-:Y:S01]  /*f5b0*/  FMUL.FTZ R190, R190, R9.reuse ;  /* 0x00000009bebe7220 */ /* 0x080fe20000410000 */
[----:B------:R-:W-:Y:S01]  /*f5c0*/  FMUL.FTZ R191, R191, R9 ;  /* 0x00000009bfbf7220 */ /* 0x000fe20000410000 */
[----:B------:R-:W-:Y:S01]  /*f5d0*/  FMUL.FTZ R147, R147, R11 ;  /* 0x0000000b93937220 */ /* 0x000fe20000410000 */
        /* <DEDUP_REMOVED lines=9> */
[----:B--2---:R-:W-:-:S02]  /*f670*/  FFMA.FTZ R110, R177, R10, R110 ;  /* 0x0000000ab16e7223 */ /* 0x004fc4000001006e */
[----:B------:R-:W2:Y:S01]  /*f680*/  LDL.LU R177, [R1+0xfc] ;  /* 0x0000fc0001b17983 */ /* 0x000ea20000300800 */
[----:B------:R-:W-:Y:S01]  /*f690*/  MOV R162, R42 ;  /* 0x0000002a00a27202 */ /* 0x000fe20000000f00 */
[C---:B-1----:R-:W-:Y:S01]  /*f6a0*/  HMMA.16816.F32.BF16 R92, R12.reuse, R18, R144 ;  /* 0x000000120c5c723c */ /* 0x042fe20000041890 */
[----:B------:R-:W-:Y:S02]  /*f6b0*/  MOV R172, R39 ;  /* 0x0000002700ac7202 */ /* 0x000fe40000000f00 */
[----:B------:R-:W-:Y:S02]  /*f6c0*/  MOV R171, R84 ;  /* 0x0000005400ab7202 */ /* 0x000fe40000000f00 */
[----:B------:R-:W-:Y:S01]  /*f6d0*/  MOV R101, R38 ;  /* 0x0000002600657202 */ /* 0x000fe20000000f00 */
[-C--:B------:R-:W-:Y:S06]  /*f6e0*/  HMMA.16816.F32.BF16 R84, R12, R16.reuse, R148 ;  /* 0x000000100c54723c */ /* 0x080fec0000041894 */
[C---:B------:R-:W-:Y:S06]  /*f6f0*/  HMMA.16816.F32.BF16 R40, R4.reuse, R16, R184 ;  /* 0x000000100428723c */ /* 0x040fec00000418b8 */
[----:B------:R-:W-:Y:S01]  /*f700*/  HMMA.16816.F32.BF16 R36, R4, R18, R188 ;  /* 0x000000120424723c */ /* 0x000fe200000418bc */
[----:B------:R-:W1:Y:S01]  /*f710*/  LDSM.16.MT88.4 R16, [R218+0x8000] ;  /* 0x00800000da10783b */ /* 0x000e620000004200 */
[-C--:B------:R-:W-:Y:S01]  /*f720*/  FMUL.FTZ R192, R192, R10.reuse ;  /* 0x0000000ac0c07220 */ /* 0x080fe20000410000 */
[-C--:B------:R-:W-:Y:S01]  /*f730*/  FMUL.FTZ R193, R193, R10.reuse ;  /* 0x0000000ac1c17220 */ /* 0x080fe20000410000 */
[-C--:B------:R-:W-:Y:S01]  /*f740*/  FMUL.FTZ R196, R196, R10.reuse ;  /* 0x0000000ac4c47220 */ /* 0x080fe20000410000 */
[----:B------:R-:W-:Y:S01]  /*f750*/  FMUL.FTZ R197, R197, R10 ;  /* 0x0000000ac5c57220 */ /* 0x000fe20000410000 */
[-C--:B------:R-:W-:Y:S01]  /*f760*/  FMUL.FTZ R194, R194, R9.reuse ;  /* 0x00000009c2c27220 */ /* 0x080fe20000410000 */
[-C--:B------:R-:W-:Y:S01]  /*f770*/  FMUL.FTZ R195, R195, R9.reuse ;  /* 0x00000009c3c37220 */ /* 0x080fe20000410000 */
[-C--:B------:R-:W-:Y:S01]  /*f780*/  FMUL.FTZ R198, R198, R9.reuse ;  /* 0x00000009c6c67220 */ /* 0x080fe20000410000 */
[----:B------:R-:W-:Y:S01]  /*f790*/  FMUL.FTZ R199, R199, R9 ;  /* 0x00000009c7c77220 */ /* 0x000fe20000410000 */
[----:B------:R-:W-:Y:S01]  /*f7a0*/  IMAD.MOV.U32 R178, RZ, RZ, R33 ;  /* 0x000000ffffb27224 */ /* 0x000fe200078e0021 */
[----:B------:R-:W-:Y:S01]  /*f7b0*/  MOV R182, R62 ;  /* 0x0000003e00b67202 */ /* 0x000fe20000000f00 */
[----:B------:R-:W-:Y:S01]  /*f7c0*/  IMAD.MOV.U32 R183, RZ, RZ, R63 ;  /* 0x000000ffffb77224 */ /* 0x000fe200078e003f */
[----:B------:R-:W-:Y:S01]  /*f7d0*/  MOV R181, R61 ;  /* 0x0000003d00b57202 */ /* 0x000fe20000000f00 */
[----:B------:R-:W-:Y:S01]  /*f7e0*/  IMAD.MOV.U32 R157, RZ, RZ, R60 ;  /* 0x000000ffff9d7224 */ /* 0x000fe200078e003c */
[----:B------:R-:W-:Y:S01]  /*f7f0*/  MOV R159, R35 ;  /* 0x00000023009f7202 */ /* 0x000fe20000000f00 */
[----:B------:R-:W-:Y:S01]  /*f800*/  IMAD.MOV.U32 R179, RZ, RZ, R34 ;  /* 0x000000ffffb37224 */ /* 0x000fe200078e0022 */
[----:B------:R-:W-:-:S02]  /*f810*/  MOV R173, R32 ;  /* 0x0000002000ad7202 */ /* 0x000fc40000000f00 */
[----:B------:R-:W-:Y:S02]  /*f820*/  MOV R176, R178 ;  /* 0x000000b200b07202 */ /* 0x000fe40000000f00 */
[----:B------:R-:W-:Y:S01]  /*f830*/  MOV R178, R180 ;  /* 0x000000b400b27202 */ /* 0x000fe20000000f00 */
[C---:B-1----:R-:W-:Y:S06]  /*f840*/  HMMA.16816.F32.BF16 R60, R4.reuse, R16, R192 ;  /* 0x00000010043c723c */ /* 0x042fec00000418c0 */
[----:B------:R-:W-:Y:S07]  /*f850*/  HMMA.16816.F32.BF16 R32, R4, R18, R196 ;  /* 0x000000120420723c */ /* 0x000fee00000418c4 */
[--C-:B------:R-:W-:Y:S01]  /*f860*/  FFMA.FTZ R4, R249, UR20, -R3.reuse ;  /* 0x00000014f9047c23 */ /* 0x100fe20008010803 */
[----:B------:R-:W-:Y:S01]  /*f870*/  MOV R194, R157 ;  /* 0x0000009d00c27202 */ /* 0x000fe20000000f00 */
[--C-:B------:R-:W-:Y:S01]  /*f880*/  FFMA.FTZ R206, R206, UR20, -R3.reuse ;  /* 0x00000014cece7c23 */ /* 0x100fe20008010803 */
[--C-:B------:R-:W-:Y:S01]  /*f890*/  FFMA.FTZ R204, R204, UR20, -R3.reuse ;  /* 0x00000014cccc7c23 */ /* 0x100fe20008010803 */
[----:B------:R1:W-:Y:S01]  /*f8a0*/  MUFU.EX2 R180, R4 ;  /* 0x0000000400b47308 */ /* 0x0003e20000000800 */
[--C-:B------:R-:W-:Y:S01]  /*f8b0*/  FFMA.FTZ R203, R203, UR20, -R3.reuse ;  /* 0x00000014cbcb7c23 */ /* 0x100fe20008010803 */
[--C-:B------:R-:W-:Y:S01]  /*f8c0*/  FFMA.FTZ R147, R23, UR20, -R3.reuse ;  /* 0x0000001417937c23 */ /* 0x100fe20008010803 */
[--C-:B------:R-:W-:Y:S01]  /*f8d0*/  FFMA.FTZ R146, R22, UR20, -R3.reuse ;  /* 0x0000001416927c23 */ /* 0x100fe20008010803 */
[-C--:B------:R-:W-:Y:S01]  /*f8e0*/  FMUL.FTZ R142, R142, R11.reuse ;  /* 0x0000000b8e8e7220 */ /* 0x080fe20000410000 */
[-C--:B------:R-:W-:Y:S01]  /*f8f0*/  FMUL.FTZ R143, R143, R11.reuse ;  /* 0x0000000b8f8f7220 */ /* 0x080fe20000410000 */
[-C--:B------:R-:W-:Y:S01]  /*f900*/  FMUL.FTZ R138, R138, R11.reuse ;  /* 0x0000000b8a8a7220 */ /* 0x080fe20000410000 */
[----:B------:R-:W-:Y:S01]  /*f910*/  FMUL.FTZ R139, R139, R11 ;  /* 0x0000000b8b8b7220 */ /* 0x000fe20000410000 */
[--C-:B------:R-:W-:Y:S01]  /*f920*/  FFMA.FTZ R202, R202, UR20, -R2.reuse ;  /* 0x00000014caca7c23 */ /* 0x100fe20008010802 */
[--C-:B------:R-:W-:Y:S01]  /*f930*/  FFMA.FTZ R200, R200, UR20, -R2.reuse ;  /* 0x00000014c8c87c23 */ /* 0x100fe20008010802 */
[--C-:B------:R-:W-:Y:S01]  /*f940*/  FFMA.FTZ R133, R133, UR20, -R2.reuse ;  /* 0x0000001485857c23 */ /* 0x100fe20008010802 */
[----:B------:R-:W-:Y:S01]  /*f950*/  FFMA.FTZ R130, R130, UR20, -R2 ;  /* 0x0000001482827c23 */ /* 0x000fe20008010802 */
[--C-:B------:R-:W-:Y:S01]  /*f960*/  FFMA.FTZ R201, R201, UR20, -R0.reuse ;  /* 0x00000014c9c97c23 */ /* 0x100fe20008010800 */
[----:B------:R-:W-:Y:S01]  /*f970*/  FFMA.FTZ R131, R131, UR20, -R0 ;  /* 0x0000001483837c23 */ /* 0x000fe20008010800 */
[--C-:B------:R-:W-:Y:S01]  /*f980*/  FFMA.FTZ R120, R120, UR20, -R8.reuse ;  /* 0x0000001478787c23 */ /* 0x100fe20008010808 */
[--C-:B------:R-:W-:Y:S01]  /*f990*/  FFMA.FTZ R118, R118, UR20, -R8.reuse ;  /* 0x0000001476767c23 */ /* 0x100fe20008010808 */
[--C-:B------:R-:W-:Y:S01]  /*f9a0*/  FFMA.FTZ R117, R117, UR20, -R8.reuse ;  /* 0x0000001475757c23 */ /* 0x100fe20008010808 */
[----:B-1----:R-:W-:Y:S01]  /*f9b0*/  FFMA.FTZ R4, R176, UR20, -R3 ;  /* 0x00000014b0047c23 */ /* 0x002fe20008010803 */
[--C-:B------:R-:W-:Y:S01]  /*f9c0*/  FFMA.FTZ R116, R116, UR20, -R8.reuse ;  /* 0x0000001474747c23 */ /* 0x100fe20008010808 */
[----:B------:R-:W-:Y:S01]  /*f9d0*/  FFMA.FTZ R115, R115, UR20, -R8 ;  /* 0x0000001473737c23 */ /* 0x000fe20008010808 */
[----:B------:R1:W5:Y:S01]  /*f9e0*/  LDL.LU R249, [R1+0x170] ;  /* 0x0001700001f97983 */ /* 0x0003620000300800 */
[----:B------:R3:W-:Y:S01]  /*f9f0*/  MUFU.EX2 R185, R4 ;  /* 0x0000000400b97308 */ /* 0x0007e20000000800 */
[----:B------:R-:W-:-:S05]  /*fa00*/  MOV R176, R178 ;  /* 0x000000b200b07202 */ /* 0x000fca0000000f00 */
[----:B------:R-:W-:Y:S02]  /*fa10*/  IMAD.MOV.U32 R151, RZ, RZ, R176 ;  /* 0x000000ffff977224 */ /* 0x000fe400078e00b0 */
[--C-:B---3--:R-:W-:Y:S01]  /*fa20*/  FFMA.FTZ R4, R246, UR20, -R3.reuse ;  /* 0x00000014f6047c23 */ /* 0x108fe20008010803 */
[----:B------:R-:W-:Y:S01]  /*fa30*/  FFMA.FTZ R157, R113, UR20, -R3 ;  /* 0x00000014719d7c23 */ /* 0x000fe20008010803 */
[----:B------:R-:W-:Y:S01]  /*fa40*/  IMAD.MOV.U32 R197, RZ, RZ, R194 ;  /* 0x000000ffffc57224 */ /* 0x000fe200078e00c2 */
[C---:B------:R-:W-:Y:S06]  /*fa50*/  HMMA.16816.F32.BF16 R140, R12.reuse, R16, R140 ;  /* 0x000000100c8c723c */ /* 0x040fec000004188c */
[----:B------:R-:W-:Y:S01]  /*fa60*/  HMMA.16816.F32.BF16 R136, R12, R18, R136 ;  /* 0x000000120c88723c */ /* 0x000fe20000041888 */
[----:B------:R-:W-:Y:S01]  /*fa70*/  FFMA.FTZ R113, R226, UR20, -R0 ;  /* 0x00000014e2717c23 */ /* 0x000fe20008010800 */
[----:B--2---:R-:W-:Y:S01]  /*fa80*/  FFMA.FTZ R109, R177, R9, R109 ;  /* 0x00000009b16d7223 */ /* 0x004fe2000001006d */
[----:B------:R-:W-:Y:S01]  /*fa90*/  IMAD.MOV.U32 R177, RZ, RZ, R179 ;  /* 0x000000ffffb17224 */ /* 0x000fe200078e00b3 */
[----:B------:R-:W-:Y:S01]  /*faa0*/  MOV R179, R181 ;  /* 0x000000b500b37202 */ /* 0x000fe20000000f00 */
[----:B------:R-:W-:Y:S01]  /*fab0*/  IMAD.MOV.U32 R181, RZ, RZ, R182 ;  /* 0x000000ffffb57224 */ /* 0x000fe200078e00b6 */
[----:B------:R-:W-:-:S02]  /*fac0*/  MOV R182, R183 ;  /* 0x000000b700b67202 */ /* 0x000fc40000000f00 */
[----:B------:R-:W-:Y:S01]  /*fad0*/  MOV R183, R168 ;  /* 0x000000a800b77202 */ /* 0x000fe20000000f00 */
[----:B------:R-:W-:Y:S01]  /*fae0*/  IMAD.MOV.U32 R168, RZ, RZ, R169 ;  /* 0x000000ffffa87224 */ /* 0x000fe200078e00a9 */
[----:B------:R-:W-:Y:S01]  /*faf0*/  MOV R155, R177 ;  /* 0x000000b1009b7202 */ /* 0x000fe20000000f00 */
[----:B------:R-:W-:Y:S01]  /*fb00*/  IMAD.MOV.U32 R177, RZ, RZ, R179 ;  /* 0x000000ffffb17224 */ /* 0x000fe200078e00b3 */
[----:B------:R-:W-:Y:S02]  /*fb10*/  MOV R169, R170 ;  /* 0x000000aa00a97202 */ /* 0x000fe40000000f00 */
[----:B------:R-:W-:Y:S02]  /*fb20*/  MOV R170, R174 ;  /* 0x000000ae00aa7202 */ /* 0x000fe40000000f00 */
[----:B------:R-:W-:Y:S02]  /*fb30*/  MOV R179, R182 ;  /* 0x000000b600b37202 */ /* 0x000fe40000000f00 */
[----:B------:R-:W-:Y:S01]  /*fb40*/  MOV R178, R181 ;  /* 0x000000b500b27202 */ /* 0x000fe20000000f00 */
[----:B------:R2:W-:Y:S01]  /*fb50*/  MUFU.EX2 R182, R4 ;  /* 0x0000000400b67308 */ /* 0x0005e20000000800 */
        /* <DEDUP_REMOVED lines=8> */
[----:B--2---:R-:W-:-:S04]  /*fbe0*/  FFMA.FTZ R4, R238, UR20, -R3 ;  /* 0x00000014ee047c23 */ /* 0x004fc80008010803 */
[----:B------:R2:W3:Y:S01]  /*fbf0*/  MUFU.EX2 R9, R4 ;  /* 0x0000000400097308 */ /* 0x0004e20000000800 */
[----:B------:R-:W-:Y:S02]  /*fc00*/  MOV R177, R178 ;  /* 0x000000b200b17202 */ /* 0x000fe40000000f00 */
[----:B------:R-:W-:Y:S02]  /*fc10*/  MOV R176, R170 ;  /* 0x000000aa00b07202 */ /* 0x000fe40000000f00 */
[----:B------:R-:W-:Y:S01]  /*fc20*/  MOV R186, R152 ;  /* 0x0000009800ba7202 */ /* 0x000fe20000000f00 */
[----:B------:R-:W-:Y:S01]  /*fc30*/  IMAD.MOV.U32 R148, RZ, RZ, R154 ;  /* 0x000000ffff947224 */ /* 0x000fe200078e009a */
[----:B------:R-:W-:Y:S02]  /*fc40*/  MOV R152, R156 ;  /* 0x0000009c00987202 */ /* 0x000fe40000000f00 */
[----:B------:R-:W-:Y:S02]  /*fc50*/  MOV R187, R153 ;  /* 0x0000009900bb7202 */ /* 0x000fe40000000f00 */
[----:B------:R-:W-:Y:S01]  /*fc60*/  MOV R154, R160 ;  /* 0x000000a0009a7202 */ /* 0x000fe20000000f00 */
[----:B--2---:R-:W-:Y:S01]  /*fc70*/  FFMA.FTZ R4, R155, UR20, -R2 ;  /* 0x000000149b047c23 */ /* 0x004fe20008010802 */
[----:B------:R-:W-:Y:S01]  /*fc80*/  MOV R155, R183 ;  /* 0x000000b7009b7202 */ /* 0x000fe20000000f00 */
[----:B------:R-:W-:-:S02]  /*fc90*/  IMAD.MOV.U32 R183, RZ, RZ, R31 ;  /* 0x000000ffffb77224 */ /* 0x000fc400078e001f */
[----:B------:R2:W-:Y:S01]  /*fca0*/  MUFU.EX2 R178, R4 ;  /* 0x0000000400b27308 */ /* 0x0005e20000000800 */
[----:B------:R-:W-:Y:S02]  /*fcb0*/  MOV R149, R155 ;  /* 0x0000009b00957202 */ /* 0x000fe40000000f00 */
[----:B------:R-:W-:Y:S02]  /*fcc0*/  MOV R156, R241 ;  /* 0x000000f1009c7202 */ /* 0x000fe40000000f00 */
[----:B------:R-:W-:Y:S02]  /*fcd0*/  MOV R150, R176 ;  /* 0x000000b000967202 */ /* 0x000fe40000000f00 */
[----:B------:R-:W-:Y:S02]  /*fce0*/  MOV R153, R158 ;  /* 0x0000009e00997202 */ /* 0x000fe40000000f00 */
[----:B------:R-:W-:Y:S02]  /*fcf0*/  MOV R155, R161 ;  /* 0x000000a1009b7202 */ /* 0x000fe40000000f00 */
[----:B------:R-:W-:Y:S01]  /*fd00*/  MOV R192, R152 ;  /* 0x0000009800c07202 */ /* 0x000fe20000000f00 */
[----:B------:R-:W-:-:S02]  /*fd10*/  IMAD.MOV.U32 R181, RZ, RZ, R168 ;  /* 0x000000ffffb57224 */ /* 0x000fc400078e00a8 */
[----:B--2---:R-:W-:Y:S01]  /*fd20*/  FFMA.FTZ R4, R151, UR20, -R2 ;  /* 0x0000001497047c23 */ /* 0x004fe20008010802 */
[----:B------:R-:W-:Y:S01]  /*fd30*/  IMAD.MOV.U32 R151, RZ, RZ, R183 ;  /* 0x000000ffff977224 */ /* 0x000fe200078e00b7 */
[----:B------:R-:W-:Y:S02]  /*fd40*/  MOV R179, R169 ;  /* 0x000000a900b37202 */ /* 0x000fe40000000f00 */
[----:B------:R2:W-:Y:S01]  /*fd50*/  MUFU.EX2 R184, R4 ;  /* 0x0000000400b87308 */ /* 0x0005e20000000800 */
        /* <DEDUP_REMOVED lines=11> */
[----:B------:R-:W-:-:S02]  /*fe10*/  IMAD.MOV.U32 R187, RZ, RZ, R154 ;  /* 0x000000ffffbb7224 */ /* 0x000fc400078e009a */
[--C-:B------:R-:W-:Y:S01]  /*fe20*/  FFMA.FTZ R102, R236, UR20, -R3.reuse ;  /* 0x00000014ec667c23 */ /* 0x100fe20008010803 */
[----:B------:R-:W-:Y:S02]  /*fe30*/  IMAD.MOV.U32 R190, RZ, RZ, R156 ;  /* 0x000000ffffbe7224 */ /* 0x000fe400078e009c */
[--C-:B------:R-:W-:Y:S01]  /*fe40*/  FFMA.FTZ R101, R215, UR20, -R3.reuse ;  /* 0x00000014d7657c23 */ /* 0x100fe20008010803 */
[----:B--2---:R-:W-:Y:S01]  /*fe50*/  FFMA.FTZ R4, R186, UR20, -R2 ;  /* 0x00000014ba047c23 */ /* 0x004fe20008010802 */
[----:B------:R-:W-:Y:S01]  /*fe60*/  MOV R186, R155 ;  /* 0x0000009b00ba7202 */ /* 0x000fe20000000f00 */
[--C-:B------:R-:W-:Y:S01]  /*fe70*/  FFMA.FTZ R100, R211, UR20, -R3.reuse ;  /* 0x00000014d3647c23 */ /* 0x100fe20008010803 */
        /* <DEDUP_REMOVED lines=14> */
[----:B------:R-:W-:Y:S01]  /*ff60*/  FFMA.FTZ R148, R25, UR20, -R3 ;  /* 0x0000001419947c23 */ /* 0x000fe20008010803 */
[----:B------:R-:W-:Y:S01]  /*ff70*/  FFMA.FTZ R3, R192, UR20, -R0 ;  /* 0x00000014c0037c23 */ /* 0x000fe20008010800 */
[----:B------:R-:W-:-:S02]  /*ff80*/  MOV R198, R195 ;  /* 0x000000c300c67202 */ /* 0x000fc40000000f00 */
[----:B------:R-:W-:Y:S02]  /*ff90*/  MOV R199, R144 ;  /* 0x0000009000c77202 */ /* 0x000fe40000000f00 */
[----:B------:R-:W-:Y:S02]  /*ffa0*/  MOV R194, R177 ;  /* 0x000000b100c27202 */ /* 0x000fe40000000f00 */
[----:B------:R-:W-:Y:S01]  /*ffb0*/  MOV R192, R189 ;  /* 0x000000bd00c07202 */ /* 0x000fe20000000f00 */
[----:B------:R2:W-:Y:S01]  /*ffc0*/  MUFU.EX2 R177, R3 ;  /* 0x0000000300b17308 */ /* 0x0005e20000000800 */
[----:B------:R-:W-:Y:S01]  /*ffd0*/  IMAD.MOV.U32 R195, RZ, RZ, R103 ;  /* 0x000000ffffc37224 */ /* 0x000fe200078e0067 */
[----:B------:R-:W-:Y:S02]  /*ffe0*/  MOV R189, R239 ;  /* 0x000000ef00bd7202 */ /* 0x000fe40000000f00 */
[----:B------:R-:W-:Y:S02]  /*fff0*/  MOV R191, R183 ;  /* 0x000000b700bf7202 */ /* 0x000fe40000000f00 */
[----:B------:R-:W-:Y:S01]  /*10000*/  MOV R183, R88 ;  /* 0x0000005800b77202 */ /* 0x000fe20000000f00 */
[----:B--2---:R-:W-:Y:S01]  /*10010*/  FFMA.FTZ R3, R197, UR20, -R0 ;  /* 0x00000014c5037c23 */ /* 0x004fe20008010800 */
        /* <DEDUP_REMOVED lines=9> */
[----:B------:R2:W-:Y:S01]  /*100b0*/  MUFU.EX2 R238, R3 ;  /* 0x0000000300ee7308 */ /* 0x0005e20000000800 */
        /* <DEDUP_REMOVED lines=9> */
[----:B------:R-:W-:Y:S01]  /*10150*/  FFMA.FTZ R30, R193, UR20, -R2 ;  /* 0x00000014c11e7c23 */ /* 0x000fe20008010802 */
[----:B------:R-:W-:Y:S01]  /*10160*/  MOV R19, R5 ;  /* 0x0000000500137202 */ /* 0x000fe20000000f00 */
[----:B--2---:R-:W-:Y:S01]  /*10170*/  FFMA.FTZ R3, R197, UR20, -R0 ;  /* 0x00000014c5037c23 */ /* 0x004fe20008010800 */
[----:B------:R-:W-:Y:S01]  /*10180*/  IMAD.MOV.U32 R186, RZ, RZ, R183 ;  /* 0x000000ffffba7224 */ /* 0x000fe200078e00b7 */
[----:B------:R-:W-:Y:S01]  /*10190*/  MOV R183, R175 ;  /* 0x000000af00b77202 */ /* 0x000fe20000000f00 */
[----:B------:R-:W-:Y:S01]  /*101a0*/  IMAD.MOV.U32 R193, RZ, RZ, R145 ;  /* 0x000000ffffc17224 */ /* 0x000fe200078e0091 */
[----:B------:R2:W-:Y:S01]  /*101b0*/  MUFU.EX2 R236, R3 ;  /* 0x0000000300ec7308 */ /* 0x0005e20000000800 */
[----:B------:R-:W-:Y:S01]  /*101c0*/  MOV R11, R6 ;  /* 0x00000006000b7202 */ /* 0x000fe20000000f00 */
[--C-:B------:R-:W-:Y:S01]  /*101d0*/  FFMA.FTZ R103, R214, UR20, -R2.reuse ;  /* 0x00000014d6677c23 */ /* 0x100fe20008010802 */
[--C-:B------:R-:W-:Y:S01]  /*101e0*/  FFMA.FTZ R145, R212, UR20, -R2.reuse ;  /* 0x00000014d4917c23 */ /* 0x100fe20008010802 */
[----:B------:R-:W-:Y:S01]  /*101f0*/  FFMA.FTZ R144, R209, UR20, -R2 ;  /* 0x00000014d1907c23 */ /* 0x000fe20008010802 */
        /* <DEDUP_REMOVED lines=8> */
[----:B------:R-:W-:Y:S01]  /*10280*/  MOV R5, R194 ;  /* 0x000000c200057202 */ /* 0x000fe20000000f00 */
[--C-:B------:R-:W-:Y:S01]  /*10290*/  FFMA.FTZ R134, R205, UR20, -R2.reuse ;  /* 0x00000014cd867c23 */ /* 0x100fe20008010802 */
[----:B------:R-:W-:Y:S01]  /*102a0*/  FFMA.FTZ R132, R125, UR20, -R2 ;  /* 0x000000147d847c23 */ /* 0x000fe20008010802 */
        /* <DEDUP_REMOVED lines=8> */
[--C-:B----4-:R-:W-:Y:S01]  /*10330*/  FFMA.FTZ R4, R250, UR20, -R2.reuse ;  /* 0x00000014fa047c23 */ /* 0x110fe20008010802 */
[--C-:B------:R-:W-:Y:S01]  /*10340*/  FFMA.FTZ R194, R67, UR20, -R2.reuse ;  /* 0x0000001443c27c23 */ /* 0x100fe20008010802 */
[--C-:B------:R-:W-:Y:S01]  /*10350*/  FFMA.FTZ R198, R65, UR20, -R2.reuse ;  /* 0x0000001441c67c23 */ /* 0x100fe20008010802 */
[--C-:B------:R-:W-:Y:S01]  /*10360*/  FFMA.FTZ R209, R64, UR20, -R2.reuse ;  /* 0x0000001440d17c23 */ /* 0x100fe20008010802 */
[--C-:B------:R-:W-:Y:S01]  /*10370*/  FFMA.FTZ R211, R28, UR20, -R2.reuse ;  /* 0x000000141cd37c23 */ /* 0x100fe20008010802 */
[--C-:B------:R-:W-:Y:S01]  /*10380*/  FFMA.FTZ R212, R26, UR20, -R2.reuse ;  /* 0x000000141ad47c23 */ /* 0x100fe20008010802 */
[----:B------:R-:W-:Y:S01]  /*10390*/  FFMA.FTZ R214, R24, UR20, -R2 ;  /* 0x0000001418d67c23 */ /* 0x000fe20008010802 */
[----:B------:R-:W-:Y:S01]  /*103a0*/  FFMA.FTZ R2, R19, UR20, -R8 ;  /* 0x0000001413027c23 */ /* 0x000fe20008010808 */
[----:B------:R-:W-:Y:S01]  /*103b0*/  IMAD.MOV.U32 R16, RZ, RZ, R7 ;  /* 0x000000ffff107224 */ /* 0x000fe200078e0007 */
[----:B------:R-:W-:-:S02]  /*103c0*/  MOV R19, R11 ;  /* 0x0000000b00137202 */ /* 0x000fc40000000f00 */
[----:B------:R-:W-:Y:S01]  /*103d0*/  MOV R13, R17 ;  /* 0x00000011000d7202 */ /* 0x000fe20000000f00 */
[----:B------:R-:W-:Y:S01]  /*103e0*/  IMAD.MOV.U32 R14, RZ, RZ, R5 ;  /* 0x000000ffff0e7224 */ /* 0x000fe200078e0005 */
[----:B------:R-:W-:Y:S01]  /*103f0*/  MOV R7, R232 ;  /* 0x000000e800077202 */ /* 0x000fe20000000f00 */
[----:B------:R-:W-:Y:S01]  /*10400*/  IMAD.MOV.U32 R10, RZ, RZ, R19 ;  /* 0x000000ffff0a7224 */ /* 0x000fe200078e0013 */
[----:B------:R-:W-:Y:S01]  /*10410*/  MOV R12, R16 ;  /* 0x00000010000c7202 */ /* 0x000fe20000000f00 */
[----:B------:R-:W-:Y:S01]  /*10420*/  IMAD.MOV.U32 R6, RZ, RZ, R233 ;  /* 0x000000ffff067224 */ /* 0x000fe200078e00e9 */
[----:B------:R-:W2:Y:S01]  /*10430*/  LDSM.16.MT88.4 R16, [R216+0x8800] ;  /* 0x00880000d810783b */ /* 0x000ea20000004200 */
[----:B------:R-:W-:Y:S01]  /*10440*/  MOV R5, R7 ;  /* 0x0000000700057202 */ /* 0x000fe20000000f00 */
[----:B------:R-:W-:Y:S01]  /*10450*/  MUFU.EX2 R88, R4 ;  /* 0x0000000400587308 */ /* 0x000fe20000000800 */
[----:B------:R-:W-:Y:S01]  /*10460*/  MOV R7, R197 ;  /* 0x000000c500077202 */ /* 0x000fe20000000f00 */
[----:B------:R-:W-:Y:S01]  /*10470*/  IMAD.MOV.U32 R197, RZ, RZ, R193 ;  /* 0x000000ffffc57224 */ /* 0x000fe200078e00c1 */
[----:B------:R-:W-:Y:S01]  /*10480*/  MOV R193, R179 ;  /* 0x000000b300c17202 */ /* 0x000fe20000000f00 */
[----:B---3--:R-:W-:Y:S01]  /*10490*/  IMAD.MOV.U32 R250, RZ, RZ, R9 ;  /* 0x000000fffffa7224 */ /* 0x008fe200078e0009 */
[----:B------:R-:W-:Y:S01]  /*104a0*/  MOV R15, R6 ;  /* 0x00000006000f7202 */ /* 0x000fe20000000f00 */
[----:B------:R-:W-:Y:S02]  /*104b0*/  LDSM.16.MT88.4 R24, [R219+0x8800] ;  /* 0x00880000db18783b */ /* 0x000fe40000004200 */
[----:B------:R3:W-:Y:S01]  /*104c0*/  MUFU.EX2 R4, R3 ;  /* 0x0000000300047308 */ /* 0x0007e20000000800 */
[----:B------:R-:W-:Y:S01]  /*104d0*/  IMAD.MOV.U32 R6, RZ, RZ, R196 ;  /* 0x000000ffff067224 */ /* 0x000fe200078e00c4 */
[----:B------:R-:W-:-:S02]  /*104e0*/  MOV R196, R199 ;  /* 0x000000c700c47202 */ /* 0x000fc40000000f00 */
[----:B------:R-:W-:-:S04]  /*104f0*/  MOV R199, R188 ;  /* 0x000000bc00c77202 */ /* 0x000fc80000000f00 */
[----:B------:R4:W-:Y:S01]  /*10500*/  MUFU.EX2 R179, R2 ;  /* 0x0000000200b37308 */ /* 0x0009e20000000800 */
[----:B------:R-:W-:Y:S01]  /*10510*/  MOV R207, R5 ;  /* 0x0000000500cf7202 */ /* 0x000fe20000000f00 */
[----:B---3--:R-:W-:-:S06]  /*10520*/  FFMA.FTZ R3, R229, UR20, -R8 ;  /* 0x00000014e5037c23 */ /* 0x008fcc0008010808 */
[----:B------:R-:W-:Y:S01]  /*10530*/  MUFU.EX2 R215, R3 ;  /* 0x0000000300d77308 */ /* 0x000fe20000000800 */
[----:B----4-:R-:W-:Y:S01]  /*10540*/  FFMA.FTZ R2, R13, UR20, -R8 ;  /* 0x000000140d027c23 */ /* 0x010fe20008010808 */
[----:B------:R-:W-:-:S06]  /*10550*/  MOV R5, R199 ;  /* 0x000000c700057202 */ /* 0x000fcc0000000f00 */
[----:B------:R3:W4:Y:S01]  /*10560*/  MUFU.EX2 R3, R2 ;  /* 0x0000000200037308 */ /* 0x0007220000000800 */
[----:B------:R-:W-:Y:S01]  /*10570*/  IMAD.MOV.U32 R199, RZ, RZ, R186 ;  /* 0x000000ffffc77224 */ /* 0x000fe200078e00ba */
[----:B------:R-:W-:Y:S01]  /*10580*/  MOV R122, R15 ;  /* 0x0000000f007a7202 */ /* 0x000fe20000000f00 */
[----:B------:R-:W-:Y:S02]  /*10590*/  IMAD.MOV.U32 R188, RZ, RZ, R228 ;  /* 0x000000ffffbc7224 */ /* 0x000fe400078e00e4 */
[----:B---3--:R-:W-:-:S04]  /*105a0*/  FFMA.FTZ R2, R14, UR20, -R8 ;  /* 0x000000140e027c23 */ /* 0x008fc80008010808 */
[----:B------:R3:W1:Y:S01]  /*105b0*/  MUFU.EX2 R186, R2 ;  /* 0x0000000200ba7308 */ /* 0x0006620000000800 */
[----:B------:R-:W-:Y:S02]  /*105c0*/  IMAD.MOV.U32 R15, RZ, RZ, R197 ;  /* 0x000000ffff0f7224 */ /* 0x000fe400078e00c5 */
[----:B------:R-:W-:Y:S01]  /*105d0*/  FFMA.FTZ R112, R12, UR20, -R0 ;  /* 0x000000140c707c23 */ /* 0x000fe20008010800 */
[----:B------:R-:W-:Y:S01]  /*105e0*/  MOV R13, R7 ;  /* 0x00000007000d7202 */ /* 0x000fe20000000f00 */
[----:B------:R-:W-:Y:S01]  /*105f0*/  IMAD.MOV.U32 R12, RZ, RZ, R6 ;  /* 0x000000ffff0c7224 */ /* 0x000fe200078e0006 */
[----:B------:R-:W-:Y:S01]  /*10600*/  MOV R197, R190 ;  /* 0x000000be00c57202 */ /* 0x000fe20000000f00 */
[----:B------:R-:W-:Y:S02]  /*10610*/  IMAD.MOV.U32 R7, RZ, RZ, R188 ;  /* 0x000000ffff077224 */ /* 0x000fe400078e00bc */
[----:B------:R-:W-:Y:S01]  /*10620*/  FFMA.FTZ R190, R121, UR20, -R0 ;  /* 0x0000001479be7c23 */ /* 0x000fe20008010800 */
[----:B------:R-:W-:Y:S01]  /*10630*/  MOV R14, R196 ;  /* 0x000000c4000e7202 */ /* 0x000fe20000000f00 */
[----:B----4-:R-:W-:Y:S01]  /*10640*/  IMAD.MOV.U32 R121, RZ, RZ, R3 ;  /* 0x000000ffff797224 */ /* 0x010fe200078e0003 */
[----:B------:R-:W-:Y:S01]  /*10650*/  MOV R6, R193 ;  /* 0x000000c100067202 */ /* 0x000fe20000000f00 */
[----:B------:R-:W-:Y:S01]  /*10660*/  IMAD.MOV.U32 R83, RZ, RZ, R13 ;  /* 0x000000ffff537224 */ /* 0x000fe200078e000d */
[----:B------:R-:W-:Y:S01]  /*10670*/  MOV R77, R12 ;  /* 0x0000000c004d7202 */ /* 0x000fe20000000f00 */
[----:B------:R-:W-:Y:S01]  /*10680*/  IMAD.MOV.U32 R252, RZ, RZ, R5 ;  /* 0x000000fffffc7224 */ /* 0x000fe200078e0005 */
[----:B------:R-:W-:-:S02]  /*10690*/  MOV R82, R14 ;  /* 0x0000000e00527202 */ /* 0x000fc40000000f00 */
[----:B---3--:R-:W-:Y:S02]  /*106a0*/  MOV R2, R4 ;  /* 0x0000000400027202 */ /* 0x008fe40000000f00 */
[----:B------:R-:W-:Y:S02]  /*106b0*/  MOV R78, R15 ;  /* 0x0000000f004e7202 */ /* 0x000fe40000000f00 */
[----:B------:R-:W-:Y:S02]  /*106c0*/  MOV R67, R6 ;  /* 0x0000000600437202 */ /* 0x000fe40000000f00 */
[----:B------:R-:W-:Y:S02]  /*106d0*/  MOV R205, R7 ;  /* 0x0000000700cd7202 */ /* 0x000fe40000000f00 */
[----:B------:R-:W-:Y:S02]  /*106e0*/  F2FP.BF16.F32.PACK_AB R12, R185, R180 ;  /* 0x000000b4b90c723e */ /* 0x000fe400000010ff */
[----:B------:R-:W-:-:S02]  /*106f0*/  F2FP.BF16.F32.PACK_AB R13, R184, R178 ;  /* 0x000000b2b80d723e */ /* 0x000fc400000010ff */
[----:B------:R-:W-:Y:S02]  /*10700*/  F2FP.BF16.F32.PACK_AB R14, R250, R182 ;  /* 0x000000b6fa0e723e */ /* 0x000fe400000010ff */
[----:B------:R-:W-:Y:S02]  /*10710*/  F2FP.BF16.F32.PACK_AB R15, R88, R246 ;  /* 0x000000f6580f723e */ /* 0x000fe400000010ff */
[----:B------:R-:W-:Y:S02]  /*10720*/  F2FP.BF16.F32.PACK_AB R4, R238, R177 ;  /* 0x000000b1ee04723e */ /* 0x000fe400000010ff */
[----:B------:R-:W-:Y:S02]  /*10730*/  F2FP.BF16.F32.PACK_AB R5, R215, R179 ;  /* 0x000000b3d705723e */ /* 0x000fe400000010ff */
[----:B------:R-:W-:Y:S02]  /*10740*/  F2FP.BF16.F32.PACK_AB R6, R2, R236 ;  /* 0x000000ec0206723e */ /* 0x000fe400000010ff */
[----:B-1----:R-:W-:-:S02]  /*10750*/  F2FP.BF16.F32.PACK_AB R7, R186, R121 ;  /* 0x00000079ba07723e */ /* 0x002fc400000010ff */
[----:B------:R-:W-:Y:S02]  /*10760*/  MOV R79, R207 ;  /* 0x000000cf004f7202 */ /* 0x000fe40000000f00 */
[----:B------:R-:W-:Y:S01]  /*10770*/  MOV R66, R197 ;  /* 0x000000c500427202 */ /* 0x000fe20000000f00 */
[--C-:B------:R-:W-:Y:S01]  /*10780*/  FFMA.FTZ R197, R21, UR20, -R0.reuse ;  /* 0x0000001415c57c23 */ /* 0x100fe20008010800 */
[----:B------:R-:W-:Y:S01]  /*10790*/  MOV R207, R199 ;  /* 0x000000c700cf7202 */ /* 0x000fe20000000f00 */
[----:B------:R-:W-:Y:S01]  /*107a0*/  FFMA.FTZ R199, R20, UR20, -R0 ;  /* 0x0000001414c77c23 */ /* 0x000fe20008010800 */
[-C--:B--2---:R-:W-:Y:S01]  /*107b0*/  HMMA.16816.F32.BF16 R104, R12, R16.reuse, R104 ;  /* 0x000000100c68723c */ /* 0x084fe20000041868 */
[----:B------:R-:W1:Y:S05]  /*107c0*/  LDSM.16.MT88.4 R20, [R217+0x8800] ;  /* 0x00880000d914783b */ /* 0x000e6a0000004200 */
[C---:B------:R-:W-:Y:S06]  /*107d0*/  HMMA.16816.F32.BF16 R56, R4.reuse, R16, R56 ;  /* 0x000000100438723c */ /* 0x040fec0000041838 */
[-C--:B------:R-:W-:Y:S06]  /*107e0*/  HMMA.16816.F32.BF16 R52, R4, R18.reuse, R52 ;  /* 0x000000120434723c */ /* 0x080fec0000041834 */
[----:B------:R-:W-:Y:S01]  /*107f0*/  HMMA.16816.F32.BF16 R96, R12, R18, R96 ;  /* 0x000000120c60723c */ /* 0x000fe20000041860 */
[----:B------:R-:W2:Y:S01]  /*10800*/  LDSM.16.MT88.4 R16, [R218+0x8800] ;  /* 0x00880000da10783b */ /* 0x000ea20000004200 */
[----:B------:R-:W-:-:S02]  /*10810*/  MOV R196, R189 ;  /* 0x000000bd00c47202 */ /* 0x000fc40000000f00 */
[----:B------:R-:W-:Y:S01]  /*10820*/  MOV R193, R166 ;  /* 0x000000a600c17202 */ /* 0x000fe20000000f00 */
[----:B------:R-:W-:Y:S01]  /*10830*/  FFMA.FTZ R111, R251, UR20, -R0 ;  /* 0x00000014fb6f7c23 */ /* 0x000fe20008010800 */
[----:B------:R-:W-:Y:S01]  /*10840*/  IMAD.MOV.U32 R251, RZ, RZ, R220 ;  /* 0x000000fffffb7224 */ /* 0x000fe200078e00dc */
[----:B------:R-:W-:Y:S01]  /*10850*/  MOV R64, R195 ;  /* 0x000000c300407202 */ /* 0x000fe20000000f00 */
[----:B------:R-:W-:Y:S01]  /*10860*/  IMAD.MOV.U32 R244, RZ, RZ, R196 ;  /* 0x000000fffff47224 */ /* 0x000fe200078e00c4 */
[----:B------:R-:W-:Y:S01]  /*10870*/  MOV R3, R191 ;  /* 0x000000bf00037202 */ /* 0x000fe20000000f00 */
[----:B------:R-:W-:Y:S02]  /*10880*/  IMAD.MOV.U32 R65, RZ, RZ, R193 ;  /* 0x000000ffff417224 */ /* 0x000fe400078e00c1 */
        /* <DEDUP_REMOVED lines=16> */
[----:B------:R-:W-:-:S04]  /*10990*/  FFMA.FTZ R0, R251, UR20, -R8 ;  /* 0x00000014fb007c23 */ /* 0x000fc80008010808 */
[----:B------:R3:W-:Y:S01]  /*109a0*/  MUFU.EX2 R251, R0 ;  /* 0x0000000000fb7308 */ /* 0x0007e20000000800 */
[----:B-1----:R-:W-:Y:S01]  /*109b0*/  HMMA.16816.F32.BF16 R40, R4, R20, R40 ;  /* 0x000000140428723c */ /* 0x002fe20000041828 */
[----:B------:R-:W-:Y:S01]  /*109c0*/  MOV R173, R245 ;  /* 0x000000f500ad7202 */ /* 0x000fe20000000f00 */
[----:B---3--:R-:W-:-:S05]  /*109d0*/  FFMA.FTZ R0, R183, UR20, -R8 ;  /* 0x00000014b7007c23 */ /* 0x008fca0008010808 */
[----:B------:R1:W-:Y:S01]  /*109e0*/  MUFU.EX2 R183, R0 ;  /* 0x0000000000b77308 */ /* 0x0003e20000000800 */
[----:B------:R-:W-:Y:S01]  /*109f0*/  HMMA.16816.F32.BF16 R36, R4, R22, R36 ;  /* 0x000000160424723c */ /* 0x000fe20000041824 */
[----:B------:R-:W-:-:S05]  /*10a00*/  IMAD.MOV.U32 R174, RZ, RZ, R247 ;  /* 0x000000ffffae7224 */ /* 0x000fca00078e00f7 */
[C---:B------:R-:W-:Y:S06]  /*10a10*/  HMMA.16816.F32.BF16 R84, R12.reuse, R20, R84 ;  /* 0x000000140c54723c */ /* 0x040fec0000041854 */
[----:B------:R-:W-:Y:S01]  /*10a20*/  HMMA.16816.F32.BF16 R92, R12, R22, R92 ;  /* 0x000000160c5c723c */ /* 0x000fe2000004185c */
[----:B------:R-:W3:Y:S01]  /*10a30*/  LDSM.16.MT88.4 R20, [R216+0x9000] ;  /* 0x00900000d814783b */ /* 0x000ee20000004200 */
[----:B-1----:R-:W-:Y:S01]  /*10a40*/  FFMA.FTZ R0, R3, UR20, -R8 ;  /* 0x0000001403007c23 */ /* 0x002fe20008010808 */
[----:B------:R-:W-:-:S03]  /*10a50*/  MOV R3, R64 ;  /* 0x0000004000037202 */ /* 0x000fc60000000f00 */
[----:B--2---:R-:W-:Y:S01]  /*10a60*/  HMMA.16816.F32.BF16 R60, R4, R16, R60 ;  /* 0x00000010043c723c */ /* 0x004fe2000004183c */
[----:B------:R-:W-:Y:S01]  /*10a70*/  MOV R64, R65 ;  /* 0x0000004100407202 */ /* 0x000fe20000000f00 */
[----:B------:R-:W-:Y:S01]  /*10a80*/  IMAD.MOV.U32 R65, RZ, RZ, R78 ;  /* 0x000000ffff417224 */ /* 0x000fe200078e004e */
[----:B------:R-:W-:-:S03]  /*10a90*/  MOV R78, R82 ;  /* 0x00000052004e7202 */ /* 0x000fc60000000f00 */
[----:B------:R-:W-:Y:S01]  /*10aa0*/  HMMA.16816.F32.BF16 R32, R4, R18, R32 ;  /* 0x000000120420723c */ /* 0x000fe20000041820 */
        /* <DEDUP_REMOVED lines=9> */
[----:B------:R-:W-:-:S04]  /*10b40*/  IMAD.MOV.U32 R170, RZ, RZ, R171 ;  /* 0x000000ffffaa7224 */ /* 0x000fc800078e00ab */
[----:B------:R-:W-:Y:S01]  /*10b50*/  HMMA.16816.F32.BF16 R140, R12, R16, R140 ;  /* 0x000000100c8c723c */ /* 0x000fe2000004188c */
[----:B------:R-:W-:-:S05]  /*10b60*/  MOV R171, R172 ;  /* 0x000000ac00ab7202 */ /* 0x000fca0000000f00 */
[----:B------:R-:W-:Y:S01]  /*10b70*/  HMMA.16816.F32.BF16 R136, R12, R18, R136 ;  /* 0x000000120c88723c */ /* 0x000fe20000041888 */
[----:B------:R-:W-:Y:S04]  /*10b80*/  LDSM.16.MT88.4 R16, [R219+0x9000] ;  /* 0x00900000db10783b */ /* 0x000fe80000004200 */
[----:B------:R-:W1:Y:S01]  /*10b90*/  LDSM.16.MT88.4 R12, [R217+0x9000] ;  /* 0x00900000d90c783b */ /* 0x000e620000004200 */
[----:B------:R-:W-:Y:S01]  /*10ba0*/  MOV R172, R173 ;  /* 0x000000ad00ac7202 */ /* 0x000fe20000000f00 */
[----:B------:R-:W-:Y:S01]  /*10bb0*/  IMAD.MOV.U32 R173, RZ, RZ, R174 ;  /* 0x000000ffffad7224 */ /* 0x000fe200078e00ae */
[----:B------:R-:W-:Y:S01]  /*10bc0*/  MOV R174, R175 ;  /* 0x000000af00ae7202 */ /* 0x000fe20000000f00 */
[----:B------:R-:W-:Y:S01]  /*10bd0*/  IMAD.MOV.U32 R240, RZ, RZ, R135 ;  /* 0x000000fffff07224 */ /* 0x000fe200078e0087 */
[----:B------:R-:W-:Y:S01]  /*10be0*/  MOV R175, R89 ;  /* 0x0000005900af7202 */ /* 0x000fe20000000f00 */
[----:B------:R-:W-:Y:S01]  /*10bf0*/  IMAD.MOV.U32 R89, RZ, RZ, R221 ;  /* 0x000000ffff597224 */ /* 0x000fe200078e00dd */
[----:B------:R-:W-:Y:S01]  /*10c00*/  MUFU.EX2 R208, R28 ;  /* 0x0000001c00d07308 */ /* 0x000fe20000000800 */
[----:B------:R-:W-:Y:S01]  /*10c10*/  HMMA.16816.F32.BF16 R48, R4, R24, R48 ;  /* 0x000000180430723c */ /* 0x000fe20000041830 */
[----:B------:R2:W5:Y:S06]  /*10c20*/  LDL.LU R247, [R1+0x16c] ;  /* 0x00016c0001f77983 */ /* 0x00056c0000300800 */
[----:B------:R4:W-:Y:S08]  /*10c30*/  MUFU.EX2 R221, R0 ;  /* 0x0000000000dd7308 */ /* 0x0009f00000000800 */
[----:B------:R-:W3:Y:S08]  /*10c40*/  MUFU.EX2 R11, R11 ;  /* 0x0000000b000b7308 */ /* 0x000ef00000000800 */
[----:B------:R-:W-:Y:S01]  /*10c50*/  MUFU.EX2 R10, R10 ;  /* 0x0000000a000a7308 */ /* 0x000fe20000000800 */
[----:B----4-:R-:W-:-:S07]  /*10c60*/  FFMA.FTZ R0, R3, UR20, -R8 ;  /* 0x0000001403007c23 */ /* 0x010fce0008010808 */
[----:B------:R-:W4:Y:S01]  /*10c70*/  MUFU.EX2 R220, R9 ;  /* 0x0000000900dc7308 */ /* 0x000f220000000800 */
[----:B------:R-:W-:Y:S01]  /*10c80*/  HMMA.16816.F32.BF16 R44, R4, R26, R44 ;  /* 0x0000001a042c723c */ /* 0x000fe2000004182c */
[----:B------:R-:W-:Y:S01]  /*10c90*/  IMAD.MOV.U32 R24, RZ, RZ, R77 ;  /* 0x000000ffff187224 */ /* 0x000fe200078e004d */
[----:B------:R-:W-:Y:S01]  /*10ca0*/  MOV R25, R122 ;  /* 0x0000007a00197202 */ /* 0x000fe20000000f00 */
[----:B------:R-:W-:Y:S01]  /*10cb0*/  IMAD.MOV.U32 R128, RZ, RZ, R174 ;  /* 0x000000ffff807224 */ /* 0x000fe200078e00ae */
[----:B------:R-:W-:Y:S02]  /*10cc0*/  MOV R127, R173 ;  /* 0x000000ad007f7202 */ /* 0x000fe40000000f00 */
[----:B------:R-:W-:Y:S01]  /*10cd0*/  MOV R248, R175 ;  /* 0x000000af00f87202 */ /* 0x000fe20000000f00 */
[----:B------:R-:W2:Y:S01]  /*10ce0*/  MUFU.EX2 R135, R0 ;  /* 0x0000000000877308 */ /* 0x000ea20000000800 */
[----:B---3--:R-:W-:Y:S01]  /*10cf0*/  F2FP.BF16.F32.PACK_AB R4, R11, R208 ;  /* 0x000000d00b04723e */ /* 0x008fe200000010ff */
[----:B------:R-:W-:Y:S01]  /*10d00*/  IMAD.MOV.U32 R28, RZ, RZ, R78 ;  /* 0x000000ffff1c7224 */ /* 0x000fe200078e004e */
[----:B------:R-:W-:Y:S01]  /*10d10*/  F2FP.BF16.F32.PACK_AB R5, R183, R251 ;  /* 0x000000fbb705723e */ /* 0x000fe200000010ff */
[----:B------:R-:W-:Y:S01]  /*10d20*/  IMAD.MOV.U32 R119, RZ, RZ, R168 ;  /* 0x000000ffff777224 */ /* 0x000fe200078e00a8 */
[----:B------:R-:W-:Y:S01]  /*10d30*/  MOV R213, R64 ;  /* 0x0000004000d57202 */ /* 0x000fe20000000f00 */
[----:B------:R-:W-:Y:S01]  /*10d40*/  IMAD.MOV.U32 R123, RZ, RZ, R171 ;  /* 0x000000ffff7b7224 */ /* 0x000fe200078e00ab */
[----:B------:R-:W-:Y:S01]  /*10d50*/  MOV R210, R89 ;  /* 0x0000005900d27202 */ /* 0x000fe20000000f00 */
[----:B------:R-:W-:Y:S01]  /*10d60*/  MUFU.EX2 R114, R114 ;  /* 0x0000007200727308 */ /* 0x000fe20000000800 */
[----:B----4-:R-:W-:Y:S01]  /*10d70*/  F2FP.BF16.F32.PACK_AB R6, R220, R10 ;  /* 0x0000000adc06723e */ /* 0x010fe200000010ff */
[----:B------:R3:W5:Y:S01]  /*10d80*/  LDL.LU R245, [R1+0x168] ;  /* 0x0001680001f57983 */ /* 0x0007620000300800 */
[----:B------:R-:W-:-:S02]  /*10d90*/  MOV R26, R82 ;  /* 0x00000052001a7202 */ /* 0x000fc40000000f00 */
[----:B--2---:R-:W-:-:S03]  /*10da0*/  F2FP.BF16.F32.PACK_AB R7, R135, R221 ;  /* 0x000000dd8707723e */ /* 0x004fc600000010ff */
[----:B------:R-:W-:Y:S01]  /*10db0*/  MUFU.EX2 R206, R206 ;  /* 0x000000ce00ce7308 */ /* 0x000fe20000000800 */
[----:B------:R-:W-:Y:S01]  /*10dc0*/  MOV R27, R83 ;  /* 0x00000053001b7202 */ /* 0x000fe20000000f00 */
[----:B------:R3:W5:Y:S01]  /*10dd0*/  LDL.LU R241, [R1+0x164] ;  /* 0x0001640001f17983 */ /* 0x0007620000300800 */
[----:B------:R-:W-:Y:S02]  /*10de0*/  MOV R122, R172 ;  /* 0x000000ac007a7202 */ /* 0x000fe40000000f00 */
[----:B------:R-:W-:Y:S01]  /*10df0*/  MOV R9, R65 ;  /* 0x0000004100097202 */ /* 0x000fe20000000f00 */
[C---:B------:R-:W-:Y:S01]  /*10e00*/  HMMA.16816.F32.BF16 R172, R4.reuse, R20, R56 ;  /* 0x0000001404ac723c */ /* 0x040fe20000041838 */
[----:B------:R-:W-:Y:S01]  /*10e10*/  MOV R3, R79 ;  /* 0x0000004f00037202 */ /* 0x000fe20000000f00 */
[----:B------:R-:W-:Y:S01]  /*10e20*/  MUFU.EX2 R204, R204 ;  /* 0x000000cc00cc7308 */ /* 0x000fe20000000800 */
[----:B------:R-:W-:Y:S01]  /*10e30*/  MOV R65, R169 ;  /* 0x000000a900417202 */ /* 0x000fe20000000f00 */
[----:B------:R3:W5:Y:S01]  /*10e40*/  LDL.LU R239, [R1+0x160] ;  /* 0x0001600001ef7983 */ /* 0x0007620000300800 */
[----:B------:R-:W-:Y:S01]  /*10e50*/  MOV R64, R170 ;  /* 0x000000aa00407202 */ /* 0x000fe20000000f00 */
[----:B-1----:R-:W-:Y:S01]  /*10e60*/  HMMA.16816.F32.BF16 R76, R4, R12, R40 ;  /* 0x0000000c044c723c */ /* 0x002fe20000041828 */
[----:B------:R-:W-:Y:S01]  /*10e70*/  MOV R0, R91 ;  /* 0x0000005b00007202 */ /* 0x000fe20000000f00 */
[----:B------:R-:W-:Y:S01]  /*10e80*/  IMAD.MOV.U32 R59, RZ, RZ, R88 ;  /* 0x000000ffff3b7224 */ /* 0x000fe200078e0058 */
[----:B------:R-:W-:Y:S01]  /*10e90*/  MOV R58, R90 ;  /* 0x0000005a003a7202 */ /* 0x000fe20000000f00 */
[----:B------:R-:W-:-:S02]  /*10ea0*/  FFMA.FTZ R3, R3, UR20, -R8 ;  /* 0x0000001403037c23 */ /* 0x000fc40008010808 */
[C---:B------:R-:W-:Y:S01]  /*10eb0*/  HMMA.16816.F32.BF16 R80, R4.reuse, R18, R44 ;  /* 0x000000120450723c */ /* 0x040fe2000004182c */
[----:B------:R-:W-:Y:S02]  /*10ec0*/  IMAD.MOV.U32 R43, RZ, RZ, R25 ;  /* 0x000000ffff2b7224 */ /* 0x000fe400078e0019 */
[----:B------:R-:W-:Y:S01]  /*10ed0*/  FFMA.FTZ R122, R122, UR20, -R8 ;  /* 0x000000147a7a7c23 */ /* 0x000fe20008010808 */
[----:B------:R-:W-:Y:S01]  /*10ee0*/  MUFU.EX2 R203, R203 ;  /* 0x000000cb00cb7308 */ /* 0x000fe20000000800 */
[----:B------:R3:W5:Y:S01]  /*10ef0*/  LDL.LU R234, [R1+0x15c] ;  /* 0x00015c0001ea7983 */ /* 0x0007620000300800 */
[C---:B------:R-:W-:Y:S06]  /*10f00*/  HMMA.16816.F32.BF16 R168, R4.reuse, R22, R52 ;  /* 0x0000001604a8723c */ /* 0x040fec0000041834 */
[----:B------:R-:W-:Y:S01]  /*10f10*/  HMMA.16816.F32.BF16 R88, R4, R16, R48 ;  /* 0x000000100458723c */ /* 0x000fe20000041830 */
[----:B------:R-:W-:Y:S01]  /*10f20*/  IMAD.MOV.U32 R53, RZ, RZ, R26 ;  /* 0x000000ffff357224 */ /* 0x000fe200078e001a */
[----:B------:R-:W-:-:S02]  /*10f30*/  MOV R52, R27 ;  /* 0x0000001b00347202 */ /* 0x000fc40000000f00 */
[----:B------:R-:W-:Y:S02]  /*10f40*/  MOV R57, R59 ;  /* 0x0000003b00397202 */ /* 0x000fe40000000f00 */
[----:B------:R-:W-:Y:S01]  /*10f50*/  MOV R42, R58 ;  /* 0x0000003a002a7202 */ /* 0x000fe20000000f00 */
[----:B------:R-:W-:Y:S01]  /*10f60*/  IMAD.MOV.U32 R40, RZ, RZ, R205 ;  /* 0x000000ffff287224 */ /* 0x000fe200078e00cd */
[----:B------:R-:W-:Y:S02]  /*10f70*/  MOV R50, R24 ;  /* 0x0000001800327202 */ /* 0x000fe40000000f00 */
[----:B------:R-:W-:Y:S01]  /*10f80*/  MOV R41, R244 ;  /* 0x000000f400297202 */ /* 0x000fe20000000f00 */
[----:B------:R-:W1:Y:S01]  /*10f90*/  LDSM.16.MT88.4 R24, [R218+0x9000] ;  /* 0x00900000da18783b */ /* 0x000e620000004200 */
[----:B------:R-:W-:Y:S02]  /*10fa0*/  MOV R59, R121 ;  /* 0x00000079003b7202 */ /* 0x000fe40000000f00 */
[----:B------:R-:W-:Y:S01]  /*10fb0*/  MOV R58, R119 ;  /* 0x00000077003a7202 */ /* 0x000fe20000000f00 */
[----:B------:R-:W-:Y:S01]  /*10fc0*/  IMAD.MOV.U32 R56, RZ, RZ, R0 ;  /* 0x000000ffff387224 */ /* 0x000fe200078e0000 */
[----:B------:R-:W-:Y:S01]  /*10fd0*/  MOV R121, R127 ;  /* 0x0000007f00797202 */ /* 0x000fe20000000f00 */
[----:B------:R-:W-:Y:S01]  /*10fe0*/  MUFU.EX2 R134, R134 ;  /* 0x0000008600867308 */ /* 0x000fe20000000800 */
[----:B------:R-:W-:Y:S01]  /*10ff0*/  MOV R55, R9 ;  /* 0x0000000900377202 */ /* 0x000fe20000000f00 */
[----:B------:R-:W-:Y:S01]  /*11000*/  IMAD.MOV.U32 R9, RZ, RZ, R2 ;  /* 0x000000ffff097224 */ /* 0x000fe200078e0002 */
[----:B------:R-:W-:Y:S01]  /*11010*/  MOV R127, R240 ;  /* 0x000000f0007f7202 */ /* 0x000fe20000000f00 */
[----:B------:R3:W5:Y:S04]  /*11020*/  LDL.LU R233, [R1+0x158] ;  /* 0x0001580001e97983 */ /* 0x0007680000300800 */
[----:B------:R2:W-:Y:S01]  /*11030*/  MUFU.EX2 R240, R101 ;  /* 0x0000006500f07308 */ /* 0x0005e20000000800 */
[----:B------:R-:W-:Y:S01]  /*11040*/  MOV R119, R123 ;  /* 0x0000007b00777202 */ /* 0x000fe20000000f00 */
[----:B------:R-:W-:Y:S01]  /*11050*/  IMAD.MOV.U32 R49, RZ, RZ, R207 ;  /* 0x000000ffff317224 */ /* 0x000fe200078e00cf */
[----:B------:R-:W-:-:S02]  /*11060*/  MOV R123, R210 ;  /* 0x000000d2007b7202 */ /* 0x000fc40000000f00 */
[----:B------:R-:W-:-:S03]  /*11070*/  MOV R48, R187 ;  /* 0x000000bb00307202 */ /* 0x000fc60000000f00 */
[----:B------:R-:W-:Y:S01]  /*11080*/  MUFU.EX2 R205, R102 ;  /* 0x0000006600cd7308 */ /* 0x000fe20000000800 */
[----:B------:R-:W-:Y:S01]  /*11090*/  MOV R54, R28 ;  /* 0x0000001c00367202 */ /* 0x000fe20000000f00 */
[----:B------:R-:W-:Y:S01]  /*110a0*/  IMAD.MOV.U32 R2, RZ, RZ, R64 ;  /* 0x000000ffff027224 */ /* 0x000fe200078e0040 */
[----:B------:R-:W-:-:S05]  /*110b0*/  MOV R0, R67 ;  /* 0x0000004300007202 */ /* 0x000fca0000000f00 */
[----:B------:R-:W-:Y:S01]  /*110c0*/  MUFU.EX2 R244, R100 ;  /* 0x0000006400f47308 */ /* 0x000fe20000000800 */
[--C-:B--2---:R-:W-:Y:S01]  /*110d0*/  FFMA.FTZ R101, R213, UR20, -R8.reuse ;  /* 0x00000014d5657c23 */ /* 0x104fe20008010808 */
[----:B------:R-:W-:Y:S01]  /*110e0*/  MOV R51, R66 ;  /* 0x0000004200337202 */ /* 0x000fe20000000f00 */
[--C-:B------:R-:W-:Y:S01]  /*110f0*/  FFMA.FTZ R121, R121, UR20, -R8.reuse ;  /* 0x0000001479797c23 */ /* 0x100fe20008010808 */
[----:B------:R-:W-:Y:S01]  /*11100*/  FFMA.FTZ R127, R127, UR20, -R8 ;  /* 0x000000147f7f7c23 */ /* 0x000fe20008010808 */
[----:B------:R-:W-:Y:S01]  /*11110*/  FADD.FTZ R109, R53, R109 ;  /* 0x0000006d356d7221 */ /* 0x000fe20000010000 */
[----:B------:R3:W5:Y:S02]  /*11120*/  LDL.LU R232, [R1+0x154] ;  /* 0x0001540001e87983 */ /* 0x0007640000300800 */
[----:B------:R2:W-:Y:S01]  /*11130*/  MUFU.EX2 R213, R108 ;  /* 0x0000006c00d57308 */ /* 0x0005e20000000800 */
[----:B------:R-:W-:Y:S01]  /*11140*/  IMAD.MOV.U32 R28, RZ, RZ, R128 ;  /* 0x000000ffff1c7224 */ /* 0x000fe200078e0080 */
[----:B------:R-:W-:-:S06]  /*11150*/  MOV R128, R65 ;  /* 0x0000004100807202 */ /* 0x000fcc0000000f00 */
[----:B------:R-:W-:Y:S08]  /*11160*/  MUFU.EX2 R187, R31 ;  /* 0x0000001f00bb7308 */ /* 0x000ff00000000800 */
[----:B------:R-:W-:Y:S01]  /*11170*/  MUFU.EX2 R207, R30 ;  /* 0x0000001e00cf7308 */ /* 0x000fe20000000800 */
[----:B--2---:R-:W-:Y:S01]  /*11180*/  FFMA.FTZ R108, R58, UR20, -R8 ;  /* 0x000000143a6c7c23 */ /* 0x004fe20008010808 */
[----:B------:R-:W-:Y:S01]  /*11190*/  MOV R58, R59 ;  /* 0x0000003b003a7202 */ /* 0x000fe20000000f00 */
[----:B------:R-:W-:-:S05]  /*111a0*/  IMAD.MOV.U32 R59, RZ, RZ, R9 ;  /* 0x000000ffff3b7224 */ /* 0x000fca00078e0009 */
[----:B------:R-:W-:Y:S01]  /*111b0*/  MUFU.EX2 R210, R29 ;  /* 0x0000001d00d27308 */ /* 0x000fe20000000800 */
[C---:B-1----:R-:W-:Y:S01]  /*111c0*/  HMMA.16816.F32.BF16 R44, R4.reuse, R26, R32 ;  /* 0x0000001a042c723c */ /* 0x042fe20000041820 */
[--C-:B------:R-:W-:Y:S01]  /*111d0*/  FFMA.FTZ R2, R2, UR20, -R8.reuse ;  /* 0x0000001402027c23 */ /* 0x100fe20008010808 */
[--C-:B------:R-:W-:Y:S01]  /*111e0*/  FFMA.FTZ R0, R0, UR20, -R8.reuse ;  /* 0x0000001400007c23 */ /* 0x100fe20008010808 */
[--C-:B------:R-:W-:Y:S01]  /*111f0*/  FFMA.FTZ R100, R42, UR20, -R8.reuse ;  /* 0x000000142a647c23 */ /* 0x100fe20008010808 */
[--C-:B------:R-:W-:Y:S01]  /*11200*/  FFMA.FTZ R102, R43, UR20, -R8.reuse ;  /* 0x000000142b667c23 */ /* 0x100fe20008010808 */
[--C-:B------:R-:W-:Y:S01]  /*11210*/  FFMA.FTZ R119, R119, UR20, -R8.reuse ;  /* 0x0000001477777c23 */ /* 0x100fe20008010808 */
[--C-:B------:R-:W-:Y:S01]  /*11220*/  FFMA.FTZ R123, R123, UR20, -R8.reuse ;  /* 0x000000147b7b7c23 */ /* 0x100fe20008010808 */
[----:B------:R-:W1:Y:S01]  /*11230*/  MUFU.EX2 R9, R103 ;  /* 0x0000006700097308 */ /* 0x000e620000000800 */
[--C-:B------:R-:W-:Y:S01]  /*11240*/  FFMA.FTZ R32, R40, UR20, -R8.reuse ;  /* 0x0000001428207c23 */ /* 0x100fe20008010808 */
[--C-:B------:R-:W-:Y:S01]  /*11250*/  FFMA.FTZ R33, R41, UR20, -R8.reuse ;  /* 0x0000001429217c23 */ /* 0x100fe20008010808 */
[----:B------:R-:W-:Y:S01]  /*11260*/  FFMA.FTZ R128, R128, UR20, -R8 ;  /* 0x0000001480807c23 */ /* 0x000fe20008010808 */
[C---:B------:R-:W-:Y:S01]  /*11270*/  HMMA.16816.F32.BF16 R64, R4.reuse, R14, R36 ;  /* 0x0000000e0440723c */ /* 0x040fe20000041824 */
[----:B------:R3:W5:Y:S03]  /*11280*/  LDL.LU R231, [R1+0x150] ;  /* 0x0001500001e77983 */ /* 0x0007660000300800 */
[----:B------:R-:W2:Y:S01]  /*11290*/  MUFU.EX2 R8, R112 ;  /* 0x0000007000087308 */ /* 0x000ea20000000800 */
[----:B------:R3:W5:Y:S01]  /*112a0*/  LDL.LU R230, [R1+0x14c] ;  /* 0x00014c0001e67983 */ /* 0x0007620000300800 */
[----:B------:R-:W-:Y:S03]  /*112b0*/  HMMA.16816.F32.BF16 R60, R4, R24, R60 ;  /* 0x00000018043c723c */ /* 0x000fe6000004183c */
[----:B------:R3:W5:Y:S04]  /*112c0*/  LDL.LU R229, [R1+0x148] ;  /* 0x0001480001e57983 */ /* 0x0007680000300800 */
[----:B------:R-:W-:Y:S01]  /*112d0*/  FADD.FTZ R6, R49, R48 ;  /* 0x0000003031067221 */ /* 0x000fe20000010000 */
[----:B------:R-:W-:Y:S01]  /*112e0*/  FADD.FTZ R5, R51, R50 ;  /* 0x0000003233057221 */ /* 0x000fe20000010000 */
[----:B------:R-:W-:Y:S01]  /*112f0*/  FADD.FTZ R4, R52, R110 ;  /* 0x0000006e34047221 */ /* 0x000fe20000010000 */
[----:B-1----:R-:W-:Y:S01]  /*11300*/  F2FP.BF16.F32.PACK_AB R7, R9, R213 ;  /* 0x000000d50907723e */ /* 0x002fe200000010ff */
[----:B------:R-:W-:Y:S01]  /*11310*/  FADD.FTZ R103, R54, R6 ;  /* 0x0000000636677221 */ /* 0x000fe20000010000 */
[----:B------:R-:W-:Y:S01]  /*11320*/  FADD.FTZ R35, R55, R5 ;  /* 0x0000000537237221 */ /* 0x000fe20000010000 */
[----:B------:R-:W-:Y:S01]  /*11330*/  FADD.FTZ R34, R56, R4 ;  /* 0x0000000438227221 */ /* 0x000fe20000010000 */
[----:B------:R-:W-:Y:S01]  /*11340*/  F2FP.BF16.F32.PACK_AB R4, R240, R205 ;  /* 0x000000cdf004723e */ /* 0x000fe200000010ff */
[----:B------:R-:W-:Y:S01]  /*11350*/  MUFU.EX2 R32, R32 ;  /* 0x0000002000207308 */ /* 0x000fe20000000800 */
[----:B------:R-:W-:Y:S01]  /*11360*/  F2FP.BF16.F32.PACK_AB R5, R210, R207 ;  /* 0x000000cfd205723e */ /* 0x000fe200000010ff */
[----:B------:R3:W5:Y:S01]  /*11370*/  LDL.LU R228, [R1+0x144] ;  /* 0x0001440001e47983 */ /* 0x0007620000300800 */
[----:B------:R-:W-:-:S02]  /*11380*/  F2FP.BF16.F32.PACK_AB R6, R187, R244 ;  /* 0x000000f4bb06723e */ /* 0x000fc400000010ff */
[----:B------:R-:W-:Y:S01]  /*11390*/  MOV R110, R57 ;  /* 0x00000039006e7202 */ /* 0x000fe20000000f00 */
[----:B------:R3:W5:Y:S04]  /*113a0*/  LDL.LU R227, [R1+0x140] ;  /* 0x0001400001e37983 */ /* 0x0007680000300800 */
[C---:B------:R-:W-:Y:S01]  /*113b0*/  HMMA.16816.F32.BF16 R36, R4.reuse, R18, R72 ;  /* 0x000000120424723c */ /* 0x040fe20000041848 */
[----:B------:R1:W4:Y:S01]  /*113c0*/  MUFU.EX2 R75, R113 ;  /* 0x00000071004b7308 */ /* 0x0003220000000800 */
[----:B------:R3:W5:Y:S04]  /*113d0*/  LDL.LU R226, [R1+0x13c] ;  /* 0x00013c0001e27983 */ /* 0x0007680000300800 */
[C---:B------:R-:W-:Y:S06]  /*113e0*/  HMMA.16816.F32.BF16 R52, R4.reuse, R20, R104 ;  /* 0x000000140434723c */ /* 0x040fec0000041868 */
[----:B------:R-:W-:Y:S01]  /*113f0*/  HMMA.16816.F32.BF16 R48, R4, R22, R96 ;  /* 0x000000160430723c */ /* 0x000fe20000041860 */
[----:B------:R-:W-:Y:S01]  /*11400*/  MOV R107, R58 ;  /* 0x0000003a006b7202 */ /* 0x000fe20000000f00 */
[----:B------:R-:W-:Y:S01]  /*11410*/  IMAD.MOV.U32 R104, RZ, RZ, R59 ;  /* 0x000000ffff687224 */ /* 0x000fe200078e003b */
[----:B------:R-:W-:-:S02]  /*11420*/  MOV R105, R9 ;  /* 0x0000000900697202 */ /* 0x000fc40000000f00 */
[----:B-1----:R-:W-:Y:S02]  /*11430*/  MOV R113, R181 ;  /* 0x000000b500717202 */ /* 0x002fe40000000f00 */
[----:B------:R-:W-:Y:S01]  /*11440*/  IMAD.MOV.U32 R96, RZ, RZ, R28 ;  /* 0x000000ffff607224 */ /* 0x000fe200078e001c */
[----:B------:R2:W-:Y:S01]  /*11450*/  MUFU.EX2 R181, R111 ;  /* 0x0000006f00b57308 */ /* 0x0005e20000000800 */
[----:B------:R-:W-:Y:S01]  /*11460*/  MOV R106, R11 ;  /* 0x0000000b006a7202 */ /* 0x000fe20000000f00 */
[C---:B------:R-:W-:Y:S01]  /*11470*/  HMMA.16816.F32.BF16 R40, R4.reuse, R16, R68 ;  /* 0x000000100428723c */ /* 0x040fe20000041844 */
[----:B------:R-:W-:Y:S01]  /*11480*/  MOV R98, R10 ;  /* 0x0000000a00627202 */ /* 0x000fe20000000f00 */
[----:B------:R-:W1:Y:S04]  /*11490*/  LDSM.16.MT88.4 R16, [R216+0x9800] ;  /* 0x00980000d810783b */ /* 0x000e680000004200 */
[C---:B------:R-:W-:Y:S01]  /*114a0*/  HMMA.16816.F32.BF16 R20, R4.reuse, R12, R84 ;  /* 0x0000000c0414723c */ /* 0x040fe20000041854 */
[----:B------:R-:W-:Y:S05]  /*114b0*/  LDSM.16.MT88.4 R28, [R218+0x9800] ;  /* 0x00980000da1c783b */ /* 0x000fea0000004200 */
[----:B------:R-:W-:Y:S01]  /*114c0*/  HMMA.16816.F32.BF16 R56, R4, R14, R92 ;  /* 0x0000000e0438723c */ /* 0x000fe2000004185c */
[----:B------:R-:W3:Y:S01]  /*114d0*/  LDSM.16.MT88.4 R12, [R219+0x9800] ;  /* 0x00980000db0c783b */ /* 0x000ee20000004200 */
[----:B--2---:R-:W-:-:S03]  /*114e0*/  MOV R111, R8 ;  /* 0x00000008006f7202 */ /* 0x004fc60000000f00 */
[----:B------:R-:W2:Y:S01]  /*114f0*/  LDSM.16.MT88.4 R8, [R217+0x9800] ;  /* 0x00980000d908783b */ /* 0x000ea20000004200 */
[----:B------:R-:W-:Y:S01]  /*11500*/  MOV R97, R248 ;  /* 0x000000f800617202 */ /* 0x000fe20000000f00 */
[----:B------:R-:W-:Y:S01]  /*11510*/  IMAD.MOV.U32 R99, RZ, RZ, R186 ;  /* 0x000000ffff637224 */ /* 0x000fe200078e00ba */
[----:B------:R-:W-:Y:S08]  /*11520*/  MUFU.EX2 R248, R3 ;  /* 0x0000000300f87308 */ /* 0x000ff00000000800 */
[----:B------:R-:W1:Y:S08]  /*11530*/  MUFU.EX2 R186, R2 ;  /* 0x0000000200ba7308 */ /* 0x000e700000000800 */
[----:B------:R-:W3:Y:S01]  /*11540*/  MUFU.EX2 R112, R0 ;  /* 0x0000000000707308 */ /* 0x000ee20000000800 */
[----:B------:R-:W-:Y:S07]  /*11550*/  HMMA.16816.F32.BF16 R68, R4, R24, R140 ;  /* 0x000000180444723c */ /* 0x000fee000004188c */
[----:B----4-:R-:W-:-:S02]  /*11560*/  IMAD.MOV.U32 R142, RZ, RZ, R75 ;  /* 0x000000ffff8e7224 */ /* 0x010fc400078e004b */
[----:B------:R-:W-:Y:S01]  /*11570*/  HMMA.16816.F32.BF16 R72, R4, R26, R136 ;  /* 0x0000001a0448723c */ /* 0x000fe20000041888 */
[----:B------:R-:W-:Y:S06]  /*11580*/  MUFU.EX2 R202, R202 ;  /* 0x000000ca00ca7308 */ /* 0x000fec0000000800 */
[----:B------:R-:W-:Y:S01]  /*11590*/  MOV R137, R111 ;  /* 0x0000006f00897202 */ /* 0x000fe20000000f00 */
[----:B------:R-:W-:Y:S01]  /*115a0*/  IMAD.MOV.U32 R139, RZ, RZ, R32 ;  /* 0x000000ffff8b7224 */ /* 0x000fe200078e0020 */
[----:B------:R-:W-:Y:S01]  /*115b0*/  MOV R111, R113 ;  /* 0x00000071006f7202 */ /* 0x000fe20000000f00 */
[----:B------:R-:W-:Y:S01]  /*115c0*/  IMAD.MOV.U32 R27, RZ, RZ, R104 ;  /* 0x000000ffff1b7224 */ /* 0x000fe200078e0068 */
[----:B------:R-:W-:Y:S01]  /*115d0*/  MOV R26, R105 ;  /* 0x00000069001a7202 */ /* 0x000fe20000000f00 */
[----:B------:R-:W-:Y:S01]  /*115e0*/  MUFU.EX2 R113, R162 ;  /* 0x000000a200717308 */ /* 0x000fe20000000800 */
[----:B------:R-:W-:-:S02]  /*115f0*/  MOV R138, R114 ;  /* 0x00000072008a7202 */ /* 0x000fc40000000f00 */
[----:B------:R-:W-:-:S05]  /*11600*/  F2FP.BF16.F32.PACK_AB R4, R137, R142 ;  /* 0x0000008e8904723e */ /* 0x000fca00000010ff */
[----:B------:R-:W-:Y:S01]  /*11610*/  MUFU.EX2 R104, R145 ;  /* 0x0000009100687308 */ /* 0x000fe20000000800 */
[----:B-1----:R-:W-:Y:S02]  /*11620*/  F2FP.BF16.F32.PACK_AB R5, R186, R248 ;  /* 0x000000f8ba05723e */ /* 0x002fe400000010ff */
[----:B------:R-:W-:-:S05]  /*11630*/  F2FP.BF16.F32.PACK_AB R6, R138, R181 ;  /* 0x000000b58a06723e */ /* 0x000fca00000010ff */
[----:B------:R-:W1:Y:S01]  /*11640*/  MUFU.EX2 R105, R144 ;  /* 0x0000009000697308 */ /* 0x000e620000000800 */
[----:B---3--:R-:W-:Y:S02]  /*11650*/  F2FP.BF16.F32.PACK_AB R7, R139, R112 ;  /* 0x000000708b07723e */ /* 0x008fe400000010ff */
[----:B------:R-:W-:Y:S01]  /*11660*/  MOV R3, R252 ;  /* 0x000000fc00037202 */ /* 0x000fe20000000f00 */
[----:B------:R-:W-:Y:S01]  /*11670*/  IMAD.MOV.U32 R143, RZ, RZ, R97 ;  /* 0x000000ffff8f7224 */ /* 0x000fe200078e0061 */
[----:B------:R-:W-:Y:S02]  /*11680*/  MOV R32, R96 ;  /* 0x0000006000207202 */ /* 0x000fe40000000f00 */
[----:B------:R-:W-:Y:S01]  /*11690*/  MOV R140, R98 ;  /* 0x00000062008c7202 */ /* 0x000fe20000000f00 */
[----:B------:R-:W-:Y:S01]  /*116a0*/  HMMA.16816.F32.BF16 R172, R4, R16, R172 ;  /* 0x0000001004ac723c */ /* 0x000fe200000418ac */
[----:B------:R-:W-:-:S05]  /*116b0*/  MOV R24, R99 ;  /* 0x0000006300187202 */ /* 0x000fca0000000f00 */
[C---:B------:R-:W-:Y:S06]  /*116c0*/  HMMA.16816.F32.BF16 R168, R4.reuse, R18, R168 ;  /* 0x0000001204a8723c */ /* 0x040fec00000418a8 */
[C---:B------:R-:W-:Y:S06]  /*116d0*/  HMMA.16816.F32.BF16 R88, R4.reuse, R12, R88 ;  /* 0x0000000c0458723c */ /* 0x040fec0000041858 */
[C---:B------:R-:W-:Y:S06]  /*116e0*/  HMMA.16816.F32.BF16 R80, R4.reuse, R14, R80 ;  /* 0x0000000e0450723c */ /* 0x040fec0000041850 */
[C---:B--2---:R-:W-:Y:S06]  /*116f0*/  HMMA.16816.F32.BF16 R76, R4.reuse, R8, R76 ;  /* 0x00000008044c723c */ /* 0x044fec000004184c */
[C---:B------:R-:W-:Y:S06]  /*11700*/  HMMA.16816.F32.BF16 R92, R4.reuse, R10, R64 ;  /* 0x0000000a045c723c */ /* 0x040fec0000041840 */
[C---:B------:R-:W-:Y:S06]  /*11710*/  HMMA.16816.F32.BF16 R96, R4.reuse, R28, R60 ;  /* 0x0000001c0460723c */ /* 0x040fec000004183c */
[----:B------:R-:W-:Y:S01]  /*11720*/  HMMA.16816.F32.BF16 R84, R4, R30, R44 ;  /* 0x0000001e0454723c */ /* 0x000fe2000004182c */
[----:B------:R-:W-:-:S06]  /*11730*/  IMAD.MOV.U32 R66, RZ, RZ, R107 ;  /* 0x000000ffff427224 */ /* 0x000fcc00078e006b */
[----:B------:R-:W-:Y:S01]  /*11740*/  FADD.FTZ R4, R3, R109 ;  /* 0x0000006d03047221 */ /* 0x000fe20000010000 */
[----:B-1----:R-:W-:Y:S02]  /*11750*/  F2FP.BF16.F32.PACK_AB R5, R105, R104 ;  /* 0x000000686905723e */ /* 0x002fe400000010ff */
[----:B------:R-:W-:Y:S01]  /*11760*/  F2FP.BF16.F32.PACK_AB R6, R113, R203 ;  /* 0x000000cb7106723e */ /* 0x000fe200000010ff */
[----:B------:R-:W-:Y:S01]  /*11770*/  FADD.FTZ R64, R222, R4 ;  /* 0x00000004de407221 */ /* 0x000fe20000010000 */
[----:B------:R-:W-:Y:S02]  /*11780*/  F2FP.BF16.F32.PACK_AB R4, R204, R206 ;  /* 0x000000cecc04723e */ /* 0x000fe400000010ff */
[----:B------:R-:W-:Y:S02]  /*11790*/  F2FP.BF16.F32.PACK_AB R7, R202, R134 ;  /* 0x00000086ca07723e */ /* 0x000fe400000010ff */
[----:B------:R-:W-:Y:S01]  /*117a0*/  MOV R67, R106 ;  /* 0x0000006a00437202 */ /* 0x000fe20000000f00 */
[----:B------:R-:W-:Y:S01]  /*117b0*/  IMAD.MOV.U32 R65, RZ, RZ, R66 ;  /* 0x000000ffff417224 */ /* 0x000fe200078e0042 */
[----:B------:R-:W-:Y:S01]  /*117c0*/  MOV R25, R250 ;  /* 0x000000fa00197202 */ /* 0x000fe20000000f00 */
[----:B------:R1:W-:Y:S01]  /*117d0*/  MUFU.EX2 R114, R161 ;  /* 0x000000a100727308 */ /* 0x0003e20000000800 */
[----:B------:R-:W-:Y:S01]  /*117e0*/  MOV R66, R67 ;  /* 0x0000004300427202 */ /* 0x000fe20000000f00 */
[----:B------:R-:W-:Y:S01]  /*117f0*/  IMAD.MOV.U32 R162, RZ, RZ, R142 ;  /* 0x000000ffffa27224 */ /* 0x000fe200078e008e */
[----:B------:R-:W-:Y:S01]  /*11800*/  MOV R67, R140 ;  /* 0x0000008c00437202 */ /* 0x000fe20000000f00 */
[C---:B------:R-:W-:Y:S01]  /*11810*/  HMMA.16816.F32.BF16 R60, R4.reuse, R16, R52 ;  /* 0x00000010043c723c */ /* 0x040fe20000041834 */
[----:B------:R-:W-:Y:S01]  /*11820*/  MOV R140, R143 ;  /* 0x0000008f008c7202 */ /* 0x000fe20000000f00 */
[----:B------:R-:W-:Y:S01]  /*11830*/  FADD.FTZ R2, R224, R35 ;  /* 0x00000023e0027221 */ /* 0x000fe20000010000 */
[----:B------:R-:W-:Y:S01]  /*11840*/  FADD.FTZ R0, R223, R34 ;  /* 0x00000022df007221 */ /* 0x000fe20000010000 */
[----:B------:R-:W2:Y:S01]  /*11850*/  MUFU.EX2 R106, R150 ;  /* 0x00000096006a7308 */ /* 0x000ea20000000800 */
[----:B------:R-:W-:Y:S01]  /*11860*/  MOV R142, R32 ;  /* 0x00000020008e7202 */ /* 0x000fe20000000f00 */
[----:B------:R-:W-:Y:S01]  /*11870*/  IMAD.MOV.U32 R143, RZ, RZ, R111 ;  /* 0x000000ffff8f7224 */ /* 0x000fe200078e006f */
[----:B------:R-:W-:Y:S01]  /*11880*/  HMMA.16816.F32.BF16 R52, R4, R18, R48 ;  /* 0x000000120434723c */ /* 0x000fe20000041830 */
[----:B------:R-:W3:Y:S01]  /*11890*/  LDSM.16.MT88.4 R16, [R217+0xa000] ;  /* 0x00a00000d910783b */ /* 0x000ee20000004200 */
[----:B-1----:R-:W-:-:S03]  /*118a0*/  MOV R161, R112 ;  /* 0x0000007000a17202 */ /* 0x002fc60000000f00 */
[----:B------:R1:W4:Y:S01]  /*118b0*/  MUFU.EX2 R250, R160 ;  /* 0x000000a000fa7308 */ /* 0x0003220000000800 */
[----:B------:R-:W-:Y:S07]  /*118c0*/  HMMA.16816.F32.BF16 R48, R4, R14, R36 ;  /* 0x0000000e0430723c */ /* 0x000fee0000041824 */
[----:B------:R2:W-:Y:S08]  /*118d0*/  MUFU.EX2 R112, R33 ;  /* 0x0000002100707308 */ /* 0x0005f00000000800 */
[----:B------:R4:W-:Y:S01]  /*118e0*/  MUFU.EX2 R252, R159 ;  /* 0x0000009f00fc7308 */ /* 0x0009e20000000800 */
[----:B-1----:R-:W-:-:S07]  /*118f0*/  MOV R160, R26 ;  /* 0x0000001a00a07202 */ /* 0x002fce0000000f00 */
[----:B------:R1:W3:Y:S01]  /*11900*/  MUFU.EX2 R136, R158 ;  /* 0x0000009e00887308 */ /* 0x0002e20000000800 */
[----:B--2---:R-:W-:Y:S01]  /*11910*/  HMMA.16816.F32.BF16 R32, R4, R12, R40 ;  /* 0x0000000c0420723c */ /* 0x004fe20000041828 */
[----:B------:R-:W2:Y:S06]  /*11920*/  LDSM.16.MT88.4 R12, [R218+0xa000] ;  /* 0x00a00000da0c783b */ /* 0x000eac0000004200 */
[----:B------:R3:W-:Y:S01]  /*11930*/  MUFU.EX2 R111, R100 ;  /* 0x00000064006f7308 */ /* 0x0007e20000000800 */
[----:B----4-:R-:W-:Y:S01]  /*11940*/  MOV R159, R24 ;  /* 0x00000018009f7202 */ /* 0x010fe20000000f00 */
[----:B-1----:R-:W-:Y:S01]  /*11950*/  IMAD.MOV.U32 R158, RZ, RZ, R27 ;  /* 0x000000ffff9e7224 */ /* 0x002fe200078e001b */
[----:B---3--:R-:W-:-:S02]  /*11960*/  MOV R100, R25 ;  /* 0x0000001900647202 */ /* 0x008fc40000000f00 */
[----:B------:R-:W1:Y:S01]  /*11970*/  LDSM.16.MT88.4 R24, [R216+0xa000] ;  /* 0x00a00000d818783b */ /* 0x000e620000004200 */
[----:B------:R-:W-:Y:S01]  /*11980*/  HMMA.16816.F32.BF16 R44, R4, R8, R20 ;  /* 0x00000008042c723c */ /* 0x000fe20000041814 */
[----:B------:R-:W-:Y:S01]  /*11990*/  IMAD.MOV.U32 R145, RZ, RZ, R106 ;  /* 0x000000ffff917224 */ /* 0x000fe200078e006a */
[----:B------:R-:W-:Y:S01]  /*119a0*/  MUFU.EX2 R124, R124 ;  /* 0x0000007c007c7308 */ /* 0x000fe20000000800 */
[----:B------:R-:W3:Y:S04]  /*119b0*/  LDSM.16.MT88.4 R20, [R219+0xa000] ;  /* 0x00a00000db14783b */ /* 0x000ee80000004200 */
[----:B------:R-:W-:-:S03]  /*119c0*/  IMAD.MOV.U32 R9, RZ, RZ, R110 ;  /* 0x000000ffff097224 */ /* 0x000fc600078e006e */
[----:B------:R-:W4:Y:S01]  /*119d0*/  MUFU.EX2 R126, R126 ;  /* 0x0000007e007e7308 */ /* 0x000f220000000800 */
[----:B------:R-:W-:-:S07]  /*119e0*/  FADD.FTZ R3, R225, R103 ;  /* 0x00000067e1037221 */ /* 0x000fce0000010000 */
[----:B------:R-:W-:Y:S08]  /*119f0*/  MUFU.EX2 R125, R125 ;  /* 0x0000007d007d7308 */ /* 0x000ff00000000800 */
[----:B------:R-:W2:Y:S08]  /*11a00*/  MUFU.EX2 R129, R129 ;  /* 0x0000008100817308 */ /* 0x000eb00000000800 */
[----:B------:R-:W-:Y:S08]  /*11a10*/  MUFU.EX2 R110, R101 ;  /* 0x00000065006e7308 */ /* 0x000ff00000000800 */
[----:B------:R-:W1:Y:S08]  /*11a20*/  MUFU.EX2 R106, R102 ;  /* 0x00000066006a7308 */ /* 0x000e700000000800 */
[----:B------:R-:W-:Y:S08]  /*11a30*/  MUFU.EX2 R200, R200 ;  /* 0x000000c800c87308 */ /* 0x000ff00000000800 */
[----:B------:R-:W-:Y:S08]  /*11a40*/  MUFU.EX2 R133, R133 ;  /* 0x0000008500857308 */ /* 0x000ff00000000800 */
[----:B------:R-:W-:Y:S08]  /*11a50*/  MUFU.EX2 R130, R130 ;  /* 0x0000008200827308 */ /* 0x000ff00000000800 */
[----:B------:R-:W3:Y:S01]  /*11a60*/  MUFU.EX2 R132, R132 ;  /* 0x0000008400847308 */ /* 0x000ee20000000800 */
[----:B------:R-:W-:Y:S01]  /*11a70*/  FADD.FTZ R3, R180, R3 ;  /* 0x00000003b4037221 */ /* 0x000fe20000010000 */
[----:B------:R-:W-:Y:S01]  /*11a80*/  HMMA.16816.F32.BF16 R36, R4, R10, R56 ;  /* 0x0000000a0424723c */ /* 0x000fe20000041838 */
[----:B------:R-:W-:Y:S01]  /*11a90*/  FADD.FTZ R8, R179, R64 ;  /* 0x00000040b3087221 */ /* 0x000fe20000010000 */
[----:B------:R-:W-:Y:S01]  /*11aa0*/  FADD.FTZ R2, R178, R2 ;  /* 0x00000002b2027221 */ /* 0x000fe20000010000 */
[----:B------:R-:W-:-:S03]  /*11ab0*/  FADD.FTZ R3, R185, R3 ;  /* 0x00000003b9037221 */ /* 0x000fc60000010000 */
[C---:B------:R-:W-:Y:S01]  /*11ac0*/  HMMA.16816.F32.BF16 R40, R4.reuse, R30, R72 ;  /* 0x0000001e0428723c */ /* 0x040fe20000041848 */
[----:B------:R-:W-:Y:S01]  /*11ad0*/  MOV R10, R182 ;  /* 0x000000b6000a7202 */ /* 0x000fe20000000f00 */
[----:B------:R3:W3:Y:S01]  /*11ae0*/  MUFU.EX2 R107, R155 ;  /* 0x0000009b006b7308 */ /* 0x0006e20000000800 */
[----:B------:R-:W-:Y:S01]  /*11af0*/  MOV R11, R158 ;  /* 0x0000009e000b7202 */ /* 0x000fe20000000f00 */
[----:B------:R-:W-:Y:S01]  /*11b00*/  FADD.FTZ R64, R215, R8 ;  /* 0x00000008d7407221 */ /* 0x000fe20000010000 */
[----:B------:R-:W-:Y:S01]  /*11b10*/  MOV R144, R159 ;  /* 0x0000009f00907202 */ /* 0x000fe20000000f00 */
[----:B------:R-:W-:Y:S01]  /*11b20*/  HMMA.16816.F32.BF16 R56, R4, R28, R68 ;  /* 0x0000001c0438723c */ /* 0x000fe20000041844 */
[----:B------:R-:W-:Y:S01]  /*11b30*/  FADD.FTZ R3, R10, R3 ;  /* 0x000000030a037221 */ /* 0x000fe20000010000 */
[----:B------:R-:W-:Y:S02]  /*11b40*/  F2FP.BF16.F32.PACK_AB R8, R250, R114 ;  /* 0x00000072fa08723e */ /* 0x000fe400000010ff */
[----:B------:R-:W-:Y:S01]  /*11b50*/  MUFU.EX2 R141, R154 ;  /* 0x0000009a008d7308 */ /* 0x000fe20000000800 */
[----:B------:R-:W-:Y:S01]  /*11b60*/  F2FP.BF16.F32.PACK_AB R10, R136, R252 ;  /* 0x000000fc880a723e */ /* 0x000fe200000010ff */
[----:B------:R-:W-:Y:S01]  /*11b70*/  FADD.FTZ R2, R184, R2 ;  /* 0x00000002b8027221 */ /* 0x000fe20000010000 */
[----:B----4-:R-:W-:Y:S01]  /*11b80*/  F2FP.BF16.F32.PACK_AB R4, R126, R124 ;  /* 0x0000007c7e04723e */ /* 0x010fe200000010ff */
[----:B------:R-:W-:Y:S01]  /*11b90*/  LDSM.16.MT88.4 R28, [R217+0xa800] ;  /* 0x00a80000d91c783b */ /* 0x000fe20000004200 */
[----:B------:R-:W-:-:S02]  /*11ba0*/  F2FP.BF16.F32.PACK_AB R5, R111, R112 ;  /* 0x000000706f05723e */ /* 0x000fc400000010ff */
[----:B--2---:R-:W-:Y:S01]  /*11bb0*/  F2FP.BF16.F32.PACK_AB R6, R129, R125 ;  /* 0x0000007d8106723e */ /* 0x004fe200000010ff */
[----:B------:R2:W-:Y:S01]  /*11bc0*/  MUFU.EX2 R101, R164 ;  /* 0x000000a400657308 */ /* 0x0005e20000000800 */
[----:B-1----:R-:W-:-:S07]  /*11bd0*/  F2FP.BF16.F32.PACK_AB R7, R106, R110 ;  /* 0x0000006e6a07723e */ /* 0x002fce00000010ff */
[----:B------:R-:W-:Y:S01]  /*11be0*/  MUFU.EX2 R201, R201 ;  /* 0x000000c900c97308 */ /* 0x000fe20000000800 */
[----:B---3--:R-:W-:-:S07]  /*11bf0*/  MOV R155, R187 ;  /* 0x000000bb009b7202 */ /* 0x008fce0000000f00 */
[----:B------:R-:W1:Y:S01]  /*11c00*/  MUFU.EX2 R131, R131 ;  /* 0x0000008300837308 */ /* 0x000e620000000800 */
[----:B--2---:R-:W-:-:S07]  /*11c10*/  MOV R164, R11 ;  /* 0x0000000b00a47202 */ /* 0x004fce0000000f00 */
[----:B------:R-:W-:Y:S01]  /*11c20*/  MUFU.EX2 R108, R108 ;  /* 0x0000006c006c7308 */ /* 0x000fe20000000800 */
[----:B------:R-:W-:-:S07]  /*11c30*/  F2FP.BF16.F32.PACK_AB R11, R132, R130 ;  /* 0x00000082840b723e */ /* 0x000fce00000010ff */
[----:B------:R-:W2:Y:S01]  /*11c40*/  MUFU.EX2 R119, R119 ;  /* 0x0000007700777308 */ /* 0x000ea20000000800 */
[----:B------:R-:W-:-:S07]  /*11c50*/  MOV R158, R186 ;  /* 0x000000ba009e7202 */ /* 0x000fce0000000f00 */
[----:B------:R-:W-:Y:S01]  /*11c60*/  MUFU.EX2 R122, R122 ;  /* 0x0000007a007a7308 */ /* 0x000fe20000000800 */
[C---:B------:R-:W-:Y:S07]  /*11c70*/  HMMA.16816.F32.BF16 R184, R4.reuse, R16, R76 ;  /* 0x0000001004b8723c */ /* 0x040fee000004184c */
[----:B------:R-:W-:Y:S08]  /*11c80*/  MUFU.EX2 R121, R121 ;  /* 0x0000007900797308 */ /* 0x000ff00000000800 */
[----:B------:R-:W-:Y:S08]  /*11c90*/  MUFU.EX2 R157, R157 ;  /* 0x0000009d009d7308 */ /* 0x000ff00000000800 */
[----:B------:R-:W-:Y:S01]  /*11ca0*/  MUFU.EX2 R156, R156 ;  /* 0x0000009c009c7308 */ /* 0x000fe20000000800 */
[----:B------:R-:W-:Y:S01]  /*11cb0*/  FADD.FTZ R0, R177, R0 ;  /* 0x00000000b1007221 */ /* 0x000fe20000010000 */
[----:B------:R3:W5:Y:S06]  /*11cc0*/  LDL.LU R225, [R1+0x138] ;  /* 0x0001380001e17983 */ /* 0x00076c0000300800 */
[----:B------:R4:W-:Y:S01]  /*11cd0*/  MUFU.EX2 R103, R165 ;  /* 0x000000a500677308 */ /* 0x0009e20000000800 */
[C---:B------:R-:W-:Y:S06]  /*11ce0*/  HMMA.16816.F32.BF16 R76, R4.reuse, R14, R84 ;  /* 0x0000000e044c723c */ /* 0x040fec0000041854 */
[C---:B------:R-:W-:Y:S06]  /*11cf0*/  HMMA.16816.F32.BF16 R172, R4.reuse, R24, R172 ;  /* 0x0000001804ac723c */ /* 0x040fec00000418ac */
[C---:B------:R-:W-:Y:S01]  /*11d00*/  HMMA.16816.F32.BF16 R168, R4.reuse, R26, R168 ;  /* 0x0000001a04a8723c */ /* 0x040fe200000418a8 */
[----:B------:R-:W-:Y:S01]  /*11d10*/  IMAD.MOV.U32 R154, RZ, RZ, R66 ;  /* 0x000000ffff9a7224 */ /* 0x000fe200078e0042 */
[----:B------:R-:W-:Y:S01]  /*11d20*/  MOV R150, R107 ;  /* 0x0000006b00967202 */ /* 0x000fe20000000f00 */
[----:B------:R-:W-:Y:S01]  /*11d30*/  IMAD.MOV.U32 R159, RZ, RZ, R183 ;  /* 0x000000ffff9f7224 */ /* 0x000fe200078e00b7 */
[----:B------:R-:W-:Y:S01]  /*11d40*/  MUFU.EX2 R102, R176 ;  /* 0x000000b000667308 */ /* 0x000fe20000000800 */
[----:B----4-:R-:W-:Y:S01]  /*11d50*/  IMAD.MOV.U32 R165, RZ, RZ, R9 ;  /* 0x000000ffffa57224 */ /* 0x010fe200078e0009 */
[----:B------:R-:W-:Y:S01]  /*11d60*/  F2FP.BF16.F32.PACK_AB R9, R133, R200 ;  /* 0x000000c88509723e */ /* 0x000fe200000010ff */
[----:B------:R-:W-:Y:S05]  /*11d70*/  HMMA.16816.F32.BF16 R72, R4, R18, R92 ;  /* 0x000000120448723c */ /* 0x000fea000004185c */
[----:B------:R-:W-:Y:S01]  /*11d80*/  MUFU.EX2 R153, R153 ;  /* 0x0000009900997308 */ /* 0x000fe20000000800 */
[C---:B------:R-:W-:Y:S07]  /*11d90*/  HMMA.16816.F32.BF16 R68, R8.reuse, R24, R60 ;  /* 0x000000180844723c */ /* 0x040fee000004183c */
[----:B------:R-:W-:Y:S01]  /*11da0*/  MUFU.EX2 R152, R152 ;  /* 0x0000009800987308 */ /* 0x000fe20000000800 */
[----:B------:R-:W-:Y:S01]  /*11db0*/  HMMA.16816.F32.BF16 R84, R8, R26, R52 ;  /* 0x0000001a0854723c */ /* 0x000fe20000041834 */
[----:B------:R-:W4:Y:S01]  /*11dc0*/  LDSM.16.MT88.4 R24, [R216+0xa800] ;  /* 0x00a80000d818783b */ /* 0x000f220000004200 */
[----:B------:R-:W-:Y:S01]  /*11dd0*/  MOV R66, R181 ;  /* 0x000000b500427202 */ /* 0x000fe20000000f00 */
[----:B------:R-:W-:-:S02]  /*11de0*/  FADD.FTZ R0, R238, R0 ;  /* 0x00000000ee007221 */ /* 0x000fc40000010000 */
[----:B------:R3:W5:Y:S01]  /*11df0*/  LDL.LU R224, [R1+0x134] ;  /* 0x0001340001e07983 */ /* 0x0007620000300800 */
[C---:B------:R-:W-:Y:S01]  /*11e00*/  HMMA.16816.F32.BF16 R180, R4.reuse, R20, R88 ;  /* 0x0000001404b4723c */ /* 0x040fe20000041858 */
[----:B------:R1:W-:Y:S02]  /*11e10*/  MUFU.EX2 R107, R163 ;  /* 0x000000a3006b7308 */ /* 0x0003e40000000800 */
[----:B------:R3:W5:Y:S03]  /*11e20*/  LDL.LU R223, [R1+0x130] ;  /* 0x0001300001df7983 */ /* 0x0007660000300800 */
[----:B------:R-:W-:Y:S01]  /*11e30*/  HMMA.16816.F32.BF16 R88, R4, R12, R96 ;  /* 0x0000000c0458723c */ /* 0x000fe20000041860 */
[----:B------:R3:W5:Y:S02]  /*11e40*/  LDL.LU R222, [R1+0x12c] ;  /* 0x00012c0001de7983 */ /* 0x0007640000300800 */
[----:B------:R-:W-:Y:S03]  /*11e50*/  MUFU.EX2 R97, R188 ;  /* 0x000000bc00617308 */ /* 0x000fe60000000800 */
[----:B------:R-:W-:Y:S01]  /*11e60*/  HMMA.16816.F32.BF16 R52, R8, R16, R44 ;  /* 0x000000100834723c */ /* 0x000fe2000004182c */
[----:B-1----:R-:W-:-:S04]  /*11e70*/  MOV R163, R100 ;  /* 0x0000006400a37202 */ /* 0x002fc80000000f00 */
[----:B------:R-:W1:Y:S01]  /*11e80*/  MUFU.EX2 R100, R166 ;  /* 0x000000a600647308 */ /* 0x000e620000000800 */
[C---:B------:R-:W-:Y:S01]  /*11e90*/  HMMA.16816.F32.BF16 R60, R8.reuse, R20, R32 ;  /* 0x00000014083c723c */ /* 0x040fe20000041820 */
[----:B------:R-:W3:Y:S05]  /*11ea0*/  LDSM.16.MT88.4 R32, [R219+0xa800] ;  /* 0x00a80000db20783b */ /* 0x000eea0000004200 */
[----:B------:R-:W-:Y:S01]  /*11eb0*/  HMMA.16816.F32.BF16 R44, R8, R18, R36 ;  /* 0x00000012082c723c */ /* 0x000fe20000041824 */
[----:B------:R-:W3:Y:S05]  /*11ec0*/  LDSM.16.MT88.4 R36, [R218+0xa800] ;  /* 0x00a80000da24783b */ /* 0x000eea0000004200 */
[----:B------:R-:W-:Y:S06]  /*11ed0*/  HMMA.16816.F32.BF16 R176, R4, R22, R80 ;  /* 0x0000001604b0723c */ /* 0x000fec0000041850 */
[C---:B------:R-:W-:Y:S01]  /*11ee0*/  HMMA.16816.F32.BF16 R40, R8.reuse, R14, R40 ;  /* 0x0000000e0828723c */ /* 0x040fe20000041828 */
[----:B------:R-:W-:Y:S01]  /*11ef0*/  MUFU.EX2 R93, R189 ;  /* 0x000000bd005d7308 */ /* 0x000fe20000000800 */
[----:B------:R-:W-:Y:S04]  /*11f00*/  LDSM.16.MT88.4 R16, [R219+0xb000] ;  /* 0x00b00000db10783b */ /* 0x000fe80000004200 */
[C---:B------:R-:W-:Y:S01]  /*11f10*/  HMMA.16816.F32.BF16 R80, R8.reuse, R22, R48 ;  /* 0x000000160850723c */ /* 0x040fe20000041830 */
[----:B------:R-:W-:Y:S01]  /*11f20*/  F2FP.BF16.F32.PACK_AB R4, R131, R201 ;  /* 0x000000c98304723e */ /* 0x000fe200000010ff */
[----:B------:R-:W3:Y:S04]  /*11f30*/  LDSM.16.MT88.4 R20, [R216+0xb000] ;  /* 0x00b00000d814783b */ /* 0x000ee80000004200 */
[----:B------:R-:W-:Y:S01]  /*11f40*/  HMMA.16816.F32.BF16 R48, R8, R12, R56 ;  /* 0x0000000c0830723c */ /* 0x000fe20000041838 */
[----:B--2---:R-:W-:Y:S01]  /*11f50*/  F2FP.BF16.F32.PACK_AB R5, R119, R108 ;  /* 0x0000006c7705723e */ /* 0x004fe200000010ff */
[----:B------:R-:W2:Y:S01]  /*11f60*/  MUFU.EX2 R94, R190 ;  /* 0x000000be005e7308 */ /* 0x000ea20000000800 */
[----:B-1----:R-:W-:Y:S01]  /*11f70*/  F2FP.BF16.F32.PACK_AB R6, R97, R100 ;  /* 0x000000646106723e */ /* 0x002fe200000010ff */
[----:B------:R-:W1:Y:S03]  /*11f80*/  LDSM.16.MT88.4 R12, [R217+0xb000] ;  /* 0x00b00000d90c783b */ /* 0x000e660000004200 */
[----:B------:R-:W-:Y:S01]  /*11f90*/  FADD.FTZ R8, R163, R3 ;  /* 0x00000003a3087221 */ /* 0x000fe20000010000 */
[----:B------:R-:W-:-:S02]  /*11fa0*/  F2FP.BF16.F32.PACK_AB R7, R121, R122 ;  /* 0x0000007a7907723e */ /* 0x000fc400000010ff */
[----:B------:R-:W-:Y:S01]  /*11fb0*/  F2FP.BF16.F32.PACK_AB R9, R102, R101 ;  /* 0x000000656609723e */ /* 0x000fe200000010ff */
[----:B------:R-:W-:Y:S01]  /*11fc0*/  FADD.FTZ R56, R205, R8 ;  /* 0x00000008cd387221 */ /* 0x000fe20000010000 */
[----:B------:R-:W-:Y:S02]  /*11fd0*/  F2FP.BF16.F32.PACK_AB R8, R156, R157 ;  /* 0x0000009d9c08723e */ /* 0x000fe400000010ff */
[----:B------:R-:W-:Y:S02]  /*11fe0*/  F2FP.BF16.F32.PACK_AB R10, R141, R150 ;  /* 0x000000968d0a723e */ /* 0x000fe400000010ff */
[----:B------:R-:W-:Y:S01]  /*11ff0*/  F2FP.BF16.F32.PACK_AB R11, R107, R103 ;  /* 0x000000676b0b723e */ /* 0x000fe200000010ff */
[----:B------:R2:W-:Y:S01]  /*12000*/  MUFU.EX2 R92, R191 ;  /* 0x000000bf005c7308 */ /* 0x0005e20000000800 */
[C---:B----4-:R-:W-:Y:S06]  /*12010*/  HMMA.16816.F32.BF16 R172, R4.reuse, R24, R172 ;  /* 0x0000001804ac723c */ /* 0x050fec00000418ac */
[C---:B------:R-:W-:Y:S06]  /*12020*/  HMMA.16816.F32.BF16 R168, R4.reuse, R26, R168 ;  /* 0x0000001a04a8723c */ /* 0x040fec00000418a8 */
[----:B--2---:R-:W-:Y:S06]  /*12030*/  HMMA.16816.F32.BF16 R188, R4, R30, R72 ;  /* 0x0000001e04bc723c */ /* 0x004fec0000041848 */
[C---:B------:R-:W-:Y:S06]  /*12040*/  HMMA.16816.F32.BF16 R72, R8.reuse, R24, R68 ;  /* 0x000000180848723c */ /* 0x040fec0000041844 */
[----:B------:R-:W-:Y:S01]  /*12050*/  HMMA.16816.F32.BF16 R68, R8, R26, R84 ;  /* 0x0000001a0844723c */ /* 0x000fe20000041854 */
[----:B------:R-:W2:Y:S01]  /*12060*/  LDSM.16.MT88.4 R24, [R218+0xb000] ;  /* 0x00b00000da18783b */ /* 0x000ea20000004200 */
[----:B------:R-:W-:Y:S04]  /*12070*/  MUFU.EX2 R59, R193 ;  /* 0x000000c1003b7308 */ /* 0x000fe80000000800 */
[C---:B---3--:R-:W-:Y:S04]  /*12080*/  HMMA.16816.F32.BF16 R180, R4.reuse, R32, R180 ;  /* 0x0000002004b4723c */ /* 0x048fe800000418b4 */
[----:B------:R-:W-:Y:S02]  /*12090*/  MUFU.EX2 R123, R123 ;  /* 0x0000007b007b7308 */ /* 0x000fe40000000800 */
[C---:B------:R-:W-:Y:S06]  /*120a0*/  HMMA.16816.F32.BF16 R176, R4.reuse, R34, R176 ;  /* 0x0000002204b0723c */ /* 0x040fec00000418b0 */
[C---:B------:R-:W-:Y:S01]  /*120b0*/  HMMA.16816.F32.BF16 R184, R4.reuse, R28, R184 ;  /* 0x0000001c04b8723c */ /* 0x040fe200000418b8 */
[----:B------:R-:W3:Y:S05]  /*120c0*/  MUFU.EX2 R127, R127 ;  /* 0x0000007f007f7308 */ /* 0x000eea0000000800 */
[C---:B------:R-:W-:Y:S03]  /*120d0*/  HMMA.16816.F32.BF16 R88, R4.reuse, R36, R88 ;  /* 0x000000240458723c */ /* 0x040fe60000041858 */
[----:B------:R-:W-:Y:S03]  /*120e0*/  MUFU.EX2 R128, R128 ;  /* 0x0000008000807308 */ /* 0x000fe60000000800 */
[----:B------:R-:W-:Y:S05]  /*120f0*/  HMMA.16816.F32.BF16 R76, R4, R38, R76 ;  /* 0x00000026044c723c */ /* 0x000fea000004184c */
[----:B------:R-:W4:Y:S08]  /*12100*/  MUFU.EX2 R57, R120 ;  /* 0x0000007800397308 */ /* 0x000f300000000800 */
[----:B------:R1:W-:Y:S08]  /*12110*/  MUFU.EX2 R109, R167 ;  /* 0x000000a7006d7308 */ /* 0x0003f00000000800 */
[----:B------:R-:W2:Y:S01]  /*12120*/  MUFU.EX2 R148, R148 ;  /* 0x0000009400947308 */ /* 0x000ea20000000800 */
[----:B-1----:R-:W-:Y:S01]  /*12130*/  MOV R167, R65 ;  /* 0x0000004100a77202 */ /* 0x002fe20000000f00 */
[----:B------:R-:W-:Y:S01]  /*12140*/  FADD.FTZ R65, R246, R2 ;  /* 0x00000002f6417221 */ /* 0x000fe20000010000 */
[----:B------:R-:W-:-:S05]  /*12150*/  FADD.FTZ R2, R236, R0 ;  /* 0x00000000ec027221 */ /* 0x000fca0000010000 */
[----:B------:R-:W1:Y:S01]  /*12160*/  MUFU.EX2 R149, R149 ;  /* 0x0000009500957308 */ /* 0x000e620000000800 */
[----:B------:R-:W-:Y:S01]  /*12170*/  FADD.FTZ R0, R167, R64 ;  /* 0x00000040a7007221 */ /* 0x000fe20000010000 */
[----:B------:R-:W-:Y:S01]  /*12180*/  FADD.FTZ R3, R165, R65 ;  /* 0x00000041a5037221 */ /* 0x000fe20000010000 */
[----:B------:R-:W-:Y:S01]  /*12190*/  FADD.FTZ R2, R164, R2 ;  /* 0x00000002a4027221 */ /* 0x000fe20000010000 */
[----:B------:R-:W-:Y:S01]  /*121a0*/  MOV R87, R152 ;  /* 0x0000009800577202 */ /* 0x000fe20000000f00 */
[----:B------:R-:W-:Y:S01]  /*121b0*/  FADD.FTZ R0, R144, R0 ;  /* 0x0000000090007221 */ /* 0x000fe20000010000 */
[----:B------:R-:W-:Y:S02]  /*121c0*/  IMAD.MOV.U32 R86, RZ, RZ, R153 ;  /* 0x000000ffff567224 */ /* 0x000fe400078e0099 */
[----:B------:R-:W1:Y:S01]  /*121d0*/  MUFU.EX2 R151, R151 ;  /* 0x0000009700977308 */ /* 0x000e620000000800 */
[----:B------:R-:W-:Y:S01]  /*121e0*/  MOV R152, R154 ;  /* 0x0000009a00987202 */ /* 0x000fe20000000f00 */
[----:B------:R-:W-:Y:S01]  /*121f0*/  FADD.FTZ R3, R207, R3 ;  /* 0x00000003cf037221 */ /* 0x000fe20000010000 */
[----:B------:R-:W-:Y:S01]  /*12200*/  MOV R153, R159 ;  /* 0x0000009f00997202 */ /* 0x000fe20000000f00 */
[----:B------:R-:W-:Y:S01]  /*12210*/  IMAD.MOV.U32 R159, RZ, RZ, R66 ;  /* 0x000000ffff9f7224 */ /* 0x000fe200078e0042 */
[----:B------:R-:W-:Y:S01]  /*12220*/  MOV R154, R67 ;  /* 0x00000043009a7202 */ /* 0x000fe20000000f00 */
[----:B------:R-:W-:Y:S01]  /*12230*/  FADD.FTZ R2, R208, R2 ;  /* 0x00000002d0027221 */ /* 0x000fe20000010000 */
[----:B------:R-:W-:Y:S01]  /*12240*/  HMMA.16816.F32.BF16 R60, R8, R32, R60 ;  /* 0x00000020083c723c */ /* 0x000fe2000004183c */
[----:B------:R-:W-:Y:S01]  /*12250*/  FADD.FTZ R0, R251, R0 ;  /* 0x00000000fb007221 */ /* 0x000fe20000010000 */
[----:B------:R-:W-:Y:S01]  /*12260*/  F2FP.BF16.F32.PACK_AB R4, R94, R93 ;  /* 0x0000005d5e04723e */ /* 0x000fe200000010ff */
[----:B------:R-:W-:Y:S01]  /*12270*/  FADD.FTZ R3, R210, R3 ;  /* 0x00000003d2037221 */ /* 0x000fe20000010000 */
[----:B---3--:R-:W-:-:S02]  /*12280*/  F2FP.BF16.F32.PACK_AB R5, R127, R123 ;  /* 0x0000007b7f05723e */ /* 0x008fc400000010ff */
[----:B------:R-:W-:Y:S01]  /*12290*/  HMMA.16816.F32.BF16 R64, R8, R34, R80 ;  /* 0x000000220840723c */ /* 0x000fe20000041850 */
[----:B------:R-:W-:Y:S02]  /*122a0*/  F2FP.BF16.F32.PACK_AB R6, R59, R92 ;  /* 0x0000005c3b06723e */ /* 0x000fe400000010ff */
[----:B----4-:R-:W-:-:S03]  /*122b0*/  F2FP.BF16.F32.PACK_AB R7, R57, R128 ;  /* 0x000000803907723e */ /* 0x010fc600000010ff */
[----:B------:R-:W-:Y:S01]  /*122c0*/  HMMA.16816.F32.BF16 R52, R8, R28, R52 ;  /* 0x0000001c0834723c */ /* 0x000fe20000041834 */
[----:B------:R-:W-:Y:S01]  /*122d0*/  FADD.FTZ R2, R152, R2 ;  /* 0x0000000298027221 */ /* 0x000fe20000010000 */
[----:B------:R-:W-:-:S04]  /*122e0*/  FADD.FTZ R0, R153, R0 ;  /* 0x0000000099007221 */ /* 0x000fc80000010000 */
[----:B------:R-:W-:Y:S01]  /*122f0*/  HMMA.16816.F32.BF16 R44, R8, R30, R44 ;  /* 0x0000001e082c723c */ /* 0x000fe2000004182c */
[----:B--2---:R-:W-:-:S05]  /*12300*/  MOV R98, R148 ;  /* 0x0000009400627202 */ /* 0x004fca0000000f00 */
[----:B------:R-:W-:Y:S01]  /*12310*/  HMMA.16816.F32.BF16 R32, R8, R36, R48 ;  /* 0x000000240820723c */ /* 0x000fe20000041830 */
[----:B------:R-:W-:-:S05]  /*12320*/  IMAD.MOV.U32 R164, RZ, RZ, R155 ;  /* 0x000000ffffa47224 */ /* 0x000fca00078e009b */
[----:B------:R-:W-:Y:S01]  /*12330*/  HMMA.16816.F32.BF16 R40, R8, R38, R40 ;  /* 0x000000260828723c */ /* 0x000fe20000041828 */
[----:B------:R-:W-:Y:S01]  /*12340*/  MOV R148, R160 ;  /* 0x000000a000947202 */ /* 0x000fe20000000f00 */
[----:B------:R-:W-:-:S05]  /*12350*/  FADD.FTZ R3, R213, R3 ;  /* 0x00000003d5037221 */ /* 0x000fca0000010000 */
[----:B------:R-:W-:Y:S01]  /*12360*/  FADD.FTZ R8, R240, R56 ;  /* 0x00000038f0087221 */ /* 0x000fe20000010000 */
[----:B------:R-:W2:Y:S01]  /*12370*/  MUFU.EX2 R95, R192 ;  /* 0x000000c0005f7308 */ /* 0x000ea20000000800 */
[----:B------:R-:W-:Y:S02]  /*12380*/  FADD.FTZ R2, R154, R2 ;  /* 0x000000029a027221 */ /* 0x000fe40000010000 */
[----:B------:R-:W-:Y:S01]  /*12390*/  FADD.FTZ R28, R244, R8 ;  /* 0x00000008f41c7221 */ /* 0x000fe20000010000 */
[----:B------:R-:W-:Y:S01]  /*123a0*/  HMMA.16816.F32.BF16 R172, R4, R20, R172 ;  /* 0x0000001404ac723c */ /* 0x000fe200000418ac */
[----:B------:R-:W-:-:S03]  /*123b0*/  FADD.FTZ R0, R221, R0 ;  /* 0x00000000dd007221 */ /* 0x000fc60000010000 */
[----:B------:R-:W-:Y:S02]  /*123c0*/  MUFU.EX2 R96, R194 ;  /* 0x000000c200607308 */ /* 0x000fe40000000800 */
[----:B------:R-:W-:Y:S01]  /*123d0*/  HMMA.16816.F32.BF16 R168, R4, R22, R168 ;  /* 0x0000001604a8723c */ /* 0x000fe200000418a8 */
[----:B-1----:R-:W-:Y:S01]  /*123e0*/  MOV R205, R149 ;  /* 0x0000009500cd7202 */ /* 0x002fe20000000f00 */
[----:B------:R-:W-:-:S04]  /*123f0*/  IMAD.MOV.U32 R149, RZ, RZ, R162 ;  /* 0x000000ffff957224 */ /* 0x000fc800078e00a2 */
[----:B------:R1:W-:Y:S01]  /*12400*/  MUFU.EX2 R48, R195 ;  /* 0x000000c300307308 */ /* 0x0003e20000000800 */
[----:B------:R-:W-:Y:S01]  /*12410*/  HMMA.16816.F32.BF16 R180, R4, R16, R180 ;  /* 0x0000001004b4723c */ /* 0x000fe200000418b4 */
[----:B------:R-:W-:-:S05]  /*12420*/  FADD.FTZ R0, R135, R0 ;  /* 0x0000000087007221 */ /* 0x000fca0000010000 */
[C---:B------:R-:W-:Y:S06]  /*12430*/  HMMA.16816.F32.BF16 R176, R4.reuse, R18, R176 ;  /* 0x0000001204b0723c */ /* 0x040fec00000418b0 */
[C---:B------:R-:W-:Y:S06]  /*12440*/  HMMA.16816.F32.BF16 R184, R4.reuse, R12, R184 ;  /* 0x0000000c04b8723c */ /* 0x040fec00000418b8 */
[C---:B------:R-:W-:Y:S06]  /*12450*/  HMMA.16816.F32.BF16 R188, R4.reuse, R14, R188 ;  /* 0x0000000e04bc723c */ /* 0x040fec00000418bc */
[----:B------:R-:W-:Y:S01]  /*12460*/  HMMA.16816.F32.BF16 R76, R4, R26, R76 ;  /* 0x0000001a044c723c */ /* 0x000fe2000004184c */
[----:B------:R-:W-:Y:S01]  /*12470*/  MOV R208, R151 ;  /* 0x0000009700d07202 */ /* 0x000fe20000000f00 */
[----:B------:R-:W-:-:S02]  /*12480*/  IMAD.MOV.U32 R49, RZ, RZ, R158 ;  /* 0x000000ffff317224 */ /* 0x000fc400078e009e */
[----:B------:R-:W-:Y:S01]  /*12490*/  IMAD.MOV.U32 R50, RZ, RZ, R159 ;  /* 0x000000ffff327224 */ /* 0x000fe200078e009f */
[----:B------:R-:W-:Y:S01]  /*124a0*/  MOV R120, R138 ;  /* 0x0000008a00787202 */ /* 0x000fe20000000f00 */
[----:B-1----:R-:W-:Y:S01]  /*124b0*/  HMMA.16816.F32.BF16 R192, R4, R24, R88 ;  /* 0x0000001804c0723c */ /* 0x002fe20000041858 */
[----:B------:R-:W-:Y:S01]  /*124c0*/  MOV R151, R161 ;  /* 0x000000a100977202 */ /* 0x000fe20000000f00 */
[----:B------:R-:W-:Y:S01]  /*124d0*/  FADD.FTZ R0, R248, R0 ;  /* 0x00000000f8007221 */ /* 0x000fe20000010000 */
[----:B------:R-:W-:Y:S01]  /*124e0*/  IMAD.MOV.U32 R80, RZ, RZ, R139 ;  /* 0x000000ffff507224 */ /* 0x000fe200078e008b */
[----:B------:R-:W1:Y:S01]  /*124f0*/  MUFU.EX2 R58, R198 ;  /* 0x000000c6003a7308 */ /* 0x000e620000000800 */
[----:B------:R-:W-:Y:S01]  /*12500*/  MOV R81, R136 ;  /* 0x0000008800517202 */ /* 0x000fe20000000f00 */
[----:B------:R-:W-:Y:S02]  /*12510*/  IMAD.MOV.U32 R207, RZ, RZ, R145 ;  /* 0x000000ffffcf7224 */ /* 0x000fe400078e0091 */
[----:B------:R-:W-:Y:S01]  /*12520*/  FADD.FTZ R5, R164, R28 ;  /* 0x0000001ca4057221 */ /* 0x000fe20000010000 */
[----:B------:R-:W-:Y:S01]  /*12530*/  FADD.FTZ R4, R148, R3 ;  /* 0x0000000394047221 */ /* 0x000fe20000010000 */
[----:B------:R-:W-:Y:S01]  /*12540*/  FADD.FTZ R3, R220, R2 ;  /* 0x00000002dc037221 */ /* 0x000fe20000010000 */
[----:B------:R-:W-:Y:S01]  /*12550*/  MOV R82, R157 ;  /* 0x0000009d00527202 */ /* 0x000fe20000000f00 */
[----:B------:R-:W-:Y:S01]  /*12560*/  FADD.FTZ R2, R206, R5 ;  /* 0x00000005ce027221 */ /* 0x000fe20000010000 */
[----:B------:R-:W-:Y:S01]  /*12570*/  FADD.FTZ R4, R104, R4 ;  /* 0x0000000468047221 */ /* 0x000fe20000010000 */
[----:B------:R-:W-:Y:S01]  /*12580*/  FADD.FTZ R3, R149, R3 ;  /* 0x0000000395037221 */ /* 0x000fe20000010000 */
[----:B------:R-:W-:Y:S01]  /*12590*/  MUFU.EX2 R147, R147 ;  /* 0x0000009300937308 */ /* 0x000fe20000000800 */
        /* <DEDUP_REMOVED lines=23> */
[----:B------:R-:W3:Y:S01]  /*12710*/  MUFU.EX2 R146, R146 ;  /* 0x0000009200927308 */ /* 0x000ee20000000800 */
        /* <DEDUP_REMOVED lines=12> */
[----:B------:R-:W-:Y:S01]  /*127e0*/  FADD.FTZ R4, R83, R4 ;  /* 0x0000000453047221 */ /* 0x000fe20000010000 */
[----:B------:R-:W-:Y:S01]  /*127f0*/  F2FP.BF16.F32.PACK_AB R8, R87, R86 ;  /* 0x000000565708723e */ /* 0x000fe200000010ff */
[----:B------:R-:W-:Y:S01]  /*12800*/  FADD.FTZ R3, R102, R3 ;  /* 0x0000000366037221 */ /* 0x000fe20000010000 */
[----:B--2---:R-:W-:Y:S01]  /*12810*/  F2FP.BF16.F32.PACK_AB R9, R95, R109 ;  /* 0x0000006d5f09723e */ /* 0x004fe200000010ff */
[----:B------:R-:W-:Y:S01]  /*12820*/  FADD.FTZ R2, R131, R2 ;  /* 0x0000000283027221 */ /* 0x000fe20000010000 */
[----:B------:R-:W-:Y:S01]  /*12830*/  F2FP.BF16.F32.PACK_AB R10, R207, R208 ;  /* 0x000000d0cf0a723e */ /* 0x000fe200000010ff */
[----:B------:R-:W2:Y:S01]  /*12840*/  LDSM.16.MT88.4 R160, [R216+0xb800] ;  /* 0x00b80000d8a0783b */ /* 0x000ea20000004200 */
[----:B-1----:R-:W-:Y:S01]  /*12850*/  F2FP.BF16.F32.PACK_AB R11, R58, R96 ;  /* 0x000000603a0b723e */ /* 0x002fe200000010ff */
[----:B------:R-:W-:Y:S01]  /*12860*/  FADD.FTZ R0, R119, R0 ;  /* 0x0000000077007221 */ /* 0x000fe20000010000 */
[----:B------:R-:W-:Y:S01]  /*12870*/  MOV R85, R141 ;  /* 0x0000008d00557202 */ /* 0x000fe20000000f00 */
[----:B------:R-:W-:Y:S01]  /*12880*/  FADD.FTZ R4, R84, R4 ;  /* 0x0000000454047221 */ /* 0x000fe20000010000 */
[----:B------:R-:W-:Y:S01]  /*12890*/  FADD.FTZ R3, R103, R3 ;  /* 0x0000000367037221 */ /* 0x000fe20000010000 */
[----:B------:R-:W-:Y:S01]  /*128a0*/  FADD.FTZ R2, R100, R2 ;  /* 0x0000000264027221 */ /* 0x000fe20000010000 */
[----:B---3--:R-:W-:Y:S01]  /*128b0*/  MOV R236, R146 ;  /* 0x0000009200ec7202 */ /* 0x008fe20000000f00 */
[----:B------:R-:W-:-:S02]  /*128c0*/  IMAD.MOV.U32 R99, RZ, RZ, R147 ;  /* 0x000000ffff637224 */ /* 0x000fc400078e0093 */
[----:B------:R-:W-:Y:S01]  /*128d0*/  FADD.FTZ R0, R122, R0 ;  /* 0x000000007a007221 */ /* 0x000fe20000010000 */
[----:B------:R-:W1:Y:S01]  /*128e0*/  LDSM.16.MT88.4 R152, [R219+0xb800] ;  /* 0x00b80000db98783b */ /* 0x000e620000004200 */
[C---:B------:R-:W-:Y:S01]  /*128f0*/  HMMA.16816.F32.BF16 R52, R8.reuse, R12, R52 ;  /* 0x0000000c0834723c */ /* 0x040fe20000041834 */
[----:B------:R-:W-:Y:S01]  /*12900*/  FADD.FTZ R4, R85, R4 ;  /* 0x0000000455047221 */ /* 0x000fe20000010000 */
[----:B------:R-:W-:Y:S01]  /*12910*/  FADD.FTZ R3, R107, R3 ;  /* 0x000000036b037221 */ /* 0x000fe20000010000 */
[----:B------:R-:W3:Y:S01]  /*12920*/  LDSM.16.MT88.4 R144, [R217+0xb800] ;  /* 0x00b80000d990783b */ /* 0x000ee20000004200 */
[----:B------:R-:W-:Y:S02]  /*12930*/  FADD.FTZ R2, R97, R2 ;  /* 0x0000000261027221 */ /* 0x000fe40000010000 */
[C---:B------:R-:W-:Y:S01]  /*12940*/  HMMA.16816.F32.BF16 R44, R8.reuse, R14, R44 ;  /* 0x0000000e082c723c */ /* 0x040fe2000004182c */
[----:B------:R-:W4:Y:S01]  /*12950*/  LDSM.16.MT88.4 R12, [R218+0xb800] ;  /* 0x00b80000da0c783b */ /* 0x000f220000004200 */
[----:B------:R-:W-:Y:S01]  /*12960*/  FADD.FTZ R0, R121, R0 ;  /* 0x0000000079007221 */ /* 0x000fe20000010000 */
[----:B------:R-:W-:Y:S01]  /*12970*/  FADD.FTZ R4, R86, R4 ;  /* 0x0000000456047221 */ /* 0x000fe20000010000 */
[----:B------:R-:W-:Y:S01]  /*12980*/  FADD.FTZ R3, R109, R3 ;  /* 0x000000036d037221 */ /* 0x000fe20000010000 */
[----:B------:R-:W-:Y:S01]  /*12990*/  MUFU.EX2 R30, R118 ;  /* 0x00000076001e7308 */ /* 0x000fe20000000800 */
[C---:B------:R-:W-:Y:S01]  /*129a0*/  HMMA.16816.F32.BF16 R60, R8.reuse, R16, R60 ;  /* 0x00000010083c723c */ /* 0x040fe2000004183c */
[----:B------:R-:W-:Y:S01]  /*129b0*/  FADD.FTZ R2, R93, R2 ;  /* 0x000000025d027221 */ /* 0x000fe20000010000 */
[----:B------:R-:W-:Y:S01]  /*129c0*/  FADD.FTZ R0, R123, R0 ;  /* 0x000000007b007221 */ /* 0x000fe20000010000 */
[----:B------:R-:W-:Y:S01]  /*129d0*/  FADD.FTZ R4, R87, R4 ;  /* 0x0000000457047221 */ /* 0x000fe20000010000 */
[----:B------:R1:W5:Y:S03]  /*129e0*/  LDL.LU R221, [R1+0x128] ;  /* 0x0001280001dd7983 */ /* 0x0003660000300800 */
[----:B------:R-:W2:Y:S01]  /*129f0*/  MUFU.EX2 R17, R209 ;  /* 0x000000d100117308 */ /* 0x000ea20000000800 */
[----:B------:R-:W-:Y:S01]  /*12a00*/  FADD.FTZ R3, R95, R3 ;  /* 0x000000035f037221 */ /* 0x000fe20000010000 */
[----:B------:R-:W-:Y:S01]  /*12a10*/  FADD.FTZ R2, R94, R2 ;  /* 0x000000025e027221 */ /* 0x000fe20000010000 */
[----:B------:R-:W-:Y:S01]  /*12a20*/  HMMA.16816.F32.BF16 R72, R8, R20, R72 ;  /* 0x000000140848723c */ /* 0x000fe20000041848 */
[----:B------:R-:W-:-:S04]  /*12a30*/  FADD.FTZ R0, R127, R0 ;  /* 0x000000007f007221 */ /* 0x000fc80000010000 */
[----:B------:R-:W1:Y:S01]  /*12a40*/  MUFU.EX2 R16, R211 ;  /* 0x000000d300107308 */ /* 0x000e620000000800 */
[----:B------:R-:W-:Y:S01]  /*12a50*/  HMMA.16816.F32.BF16 R68, R8, R22, R68 ;  /* 0x000000160844723c */ /* 0x000fe20000041844 */
[----:B------:R-:W-:Y:S01]  /*12a60*/  FADD.FTZ R4, R208, R4 ;  /* 0x00000004d0047221 */ /* 0x000fe20000010000 */
[----:B------:R-:W-:-:S05]  /*12a70*/  FADD.FTZ R3, R96, R3 ;  /* 0x0000000360037221 */ /* 0x000fca0000010000 */
[----:B------:R-:W3:Y:S01]  /*12a80*/  MUFU.EX2 R37, R196 ;  /* 0x000000c400257308 */ /* 0x000ee20000000800 */
[----:B------:R-:W-:Y:S01]  /*12a90*/  HMMA.16816.F32.BF16 R64, R8, R18, R64 ;  /* 0x000000120840723c */ /* 0x000fe20000041840 */
[----:B------:R-:W-:Y:S01]  /*12aa0*/  FADD.FTZ R2, R92, R2 ;  /* 0x000000025c027221 */ /* 0x000fe20000010000 */
[----:B------:R-:W-:-:S04]  /*12ab0*/  FADD.FTZ R0, R128, R0 ;  /* 0x0000000080007221 */ /* 0x000fc80000010000 */
[C---:B------:R-:W-:Y:S01]  /*12ac0*/  HMMA.16816.F32.BF16 R32, R8.reuse, R24, R32 ;  /* 0x000000180820723c */ /* 0x040fe20000041820 */
[----:B------:R-:W4:Y:S05]  /*12ad0*/  MUFU.EX2 R29, R117 ;  /* 0x00000075001d7308 */ /* 0x000f2a0000000800 */
[----:B------:R-:W-:Y:S03]  /*12ae0*/  HMMA.16816.F32.BF16 R40, R8, R26, R40 ;  /* 0x0000001a0828723c */ /* 0x000fe60000041828 */
[----:B------:R-:W-:Y:S01]  /*12af0*/  MUFU.EX2 R36, R197 ;  /* 0x000000c500247308 */ /* 0x000fe20000000800 */
[----:B------:R-:W-:Y:S01]  /*12b00*/  FADD.FTZ R4, R207, R4 ;  /* 0x00000004cf047221 */ /* 0x000fe20000010000 */
[----:B------:R-:W-:-:S06]  /*12b10*/  FADD.FTZ R3, R58, R3 ;  /* 0x000000033a037221 */ /* 0x000fcc0000010000 */
[----:B------:R-:W-:Y:S01]  /*12b20*/  MUFU.EX2 R31, R199 ;  /* 0x000000c7001f7308 */ /* 0x000fe20000000800 */
[----:B------:R-:W-:-:S07]  /*12b30*/  FADD.FTZ R2, R59, R2 ;  /* 0x000000023b027221 */ /* 0x000fce0000010000 */
[----:B------:R-:W-:Y:S01]  /*12b40*/  MUFU.EX2 R7, R115 ;  /* 0x0000007300077308 */ /* 0x000fe20000000800 */
[----:B------:R-:W-:Y:S01]  /*12b50*/  FADD.FTZ R0, R57, R0 ;  /* 0x0000000039007221 */ /* 0x000fe20000010000 */
[----:B------:R-:W-:Y:S01]  /*12b60*/  F2FP.BF16.F32.PACK_AB R136, R98, R205 ;  /* 0x000000cd6288723e */ /* 0x000fe200000010ff */
[----:B------:R1:W5:Y:S05]  /*12b70*/  LDL.LU R220, [R1+0x124] ;  /* 0x0001240001dc7983 */ /* 0x00036a0000300800 */
[----:B------:R-:W4:Y:S01]  /*12b80*/  MUFU.EX2 R9, R212 ;  /* 0x000000d400097308 */ /* 0x000f220000000800 */
[----:B------:R-:W-:-:S07]  /*12b90*/  FADD.FTZ R4, R205, R4 ;  /* 0x00000004cd047221 */ /* 0x000fce0000010000 */
[----:B------:R-:W4:Y:S01]  /*12ba0*/  MUFU.EX2 R20, R116 ;  /* 0x0000007400147308 */ /* 0x000f220000000800 */
[----:B--2---:R-:W-:Y:S01]  /*12bb0*/  FADD.FTZ R3, R17, R3 ;  /* 0x0000000311037221 */ /* 0x004fe20000010000 */
[----:B------:R-:W-:-:S06]  /*12bc0*/  FADD.FTZ R2, R48, R2 ;  /* 0x0000000230027221 */ /* 0x000fcc0000010000 */
[----:B------:R-:W2:Y:S01]  /*12bd0*/  MUFU.EX2 R8, R214 ;  /* 0x000000d600087308 */ /* 0x000ea20000000800 */
[----:B------:R-:W-:Y:S01]  /*12be0*/  FADD.FTZ R0, R30, R0 ;  /* 0x000000001e007221 */ /* 0x000fe20000010000 */
[----:B------:R-:W-:Y:S01]  /*12bf0*/  FADD.FTZ R4, R98, R4 ;  /* 0x0000000462047221 */ /* 0x000fe20000010000 */
[----:B-1----:R-:W-:Y:S01]  /*12c00*/  FADD.FTZ R3, R16, R3 ;  /* 0x0000000310037221 */ /* 0x002fe20000010000 */
[----:B---3--:R-:W-:Y:S01]  /*12c10*/  FADD.FTZ R2, R37, R2 ;  /* 0x0000000225027221 */ /* 0x008fe20000010000 */
[----:B----4-:R-:W-:Y:S01]  /*12c20*/  FADD.FTZ R0, R29, R0 ;  /* 0x000000001d007221 */ /* 0x010fe20000010000 */
        /* <DEDUP_REMOVED lines=8> */
[----:B------:R1:W5:Y:S01]  /*12cb0*/  LDL.LU R135, [R1+0x120] ;  /* 0x0001200001877983 */ /* 0x0003620000300800 */
[----:B------:R-:W-:-:S02]  /*12cc0*/  F2FP.BF16.F32.PACK_AB R198, R31, R36 ;  /* 0x000000241fc6723e */ /* 0x000fc400000010ff */
[C---:B------:R-:W-:Y:S01]  /*12cd0*/  F2FP.BF16.F32.PACK_AB R199, R7.reuse, R20 ;  /* 0x0000001407c7723e */ /* 0x040fe200000010ff */
[----:B--2---:R-:W-:Y:S01]  /*12ce0*/  FADD.FTZ R3, R8, R3 ;  /* 0x0000000308037221 */ /* 0x004fe20000010000 */
[----:B------:R-:W-:Y:S02]  /*12cf0*/  F2FP.BF16.F32.PACK_AB R137, R16, R17 ;  /* 0x000000111089723e */ /* 0x000fe400000010ff */
[----:B------:R-:W-:Y:S02]  /*12d00*/  F2FP.BF16.F32.PACK_AB R138, R236, R99 ;  /* 0x00000063ec8a723e */ /* 0x000fe400000010ff */
[----:B------:R-:W-:Y:S01]  /*12d10*/  F2FP.BF16.F32.PACK_AB R139, R8, R9 ;  /* 0x00000009088b723e */ /* 0x000fe200000010ff */
[----:B------:R-:W-:Y:S01]  /*12d20*/  FADD.FTZ R0, R7, R0 ;  /* 0x0000000007007221 */ /* 0x000fe20000010000 */
[----:B------:R1:W-:Y:S01]  /*12d30*/  STL [R1+0xf0], R4 ;  /* 0x0000f00401007387 */ /* 0x0003e20000100800 */
[----:B------:R-:W-:Y:S01]  /*12d40*/  HMMA.16816.F32.BF16 R172, R196, R160, R172 ;  /* 0x000000a0c4ac723c */ /* 0x000fe200000418ac */
[----:B------:R-:W-:-:S02]  /*12d50*/  MOV R238, R140 ;  /* 0x0000008c00ee7202 */ /* 0x000fc40000000f00 */
[----:B------:R1:W-:Y:S01]  /*12d60*/  STL [R1+0xf4], R3 ;  /* 0x0000f40301007387 */ /* 0x0003e20000100800 */
[----:B------:R-:W-:Y:S01]  /*12d70*/  IMAD.MOV.U32 R246, RZ, RZ, R142 ;  /* 0x000000fffff67224 */ /* 0x000fe200078e008e */
[----:B------:R-:W-:Y:S01]  /*12d80*/  MOV R215, R143 ;  /* 0x0000008f00d77202 */ /* 0x000fe20000000f00 */
[C---:B------:R-:W-:Y:S01]  /*12d90*/  HMMA.16816.F32.BF16 R168, R196.reuse, R162, R168 ;  /* 0x000000a2c4a8723c */ /* 0x040fe200000418a8 */
[----:B------:R1:W-:Y:S04]  /*12da0*/  STL [R1+0xf8], R2 ;  /* 0x0000f80201007387 */ /* 0x0003e80000100800 */
[----:B------:R1:W-:Y:S01]  /*12db0*/  STL [R1+0xfc], R0 ;  /* 0x0000fc0001007387 */ /* 0x0003e20000100800 */
        /* <DEDUP_REMOVED lines=14> */
[----:B------:R-:W-:Y:S01]  /*12ea0*/  MOV R70, R246 ;  /* 0x000000f600467202 */ /* 0x000fe20000000f00 */
[----:B------:R-:W-:Y:S01]  /*12eb0*/  IMAD.MOV.U32 R71, RZ, RZ, R215 ;  /* 0x000000ffff477224 */ /* 0x000fe200078e00d7 */
[----:B------:R-:W-:-:S02]  /*12ec0*/  MOV R68, R242 ;  /* 0x000000f200447202 */ /* 0x000fc40000000f00 */
[----:B-1----:R-:W-:-:S15]  /*12ed0*/  MOV R69, R238 ;  /* 0x000000ee00457202 */ /* 0x002fde0000000f00 */
[----:B------:R-:W-:-:S04]  /*12ee0*/  NOP ;  /* 0x0000000000007918 */ /* 0x000fc80000000000 */
.L_x_606:
[----:B------:R-:W-:-:S06]  /*12ef0*/  UISETP.GT.AND UP0, UPT, UR21, UR12, UPT ;  /* 0x0000000c1500728c */ /* 0x000fcc000bf04270 */
[----:B------:R-:W-:-:S13]  /*12f00*/  PLOP3.LUT P0, PT, PT, PT, UP0, 0x80, 0x0 ;  /* 0x000000000000781c */ /* 0x000fda0003f0f008 */
[----:B------:R-:W-:Y:S05]  /*12f10*/  @!P0 BRA `(.L_x_608) ;  /* 0x0000008800248947 */ /* 0x000fea0003800000 */
[----:B------:R-:W2:Y:S01]  /*12f20*/  LDL.LU.64 R6, [R1+0xb8] ;  /* 0x0000b80001067983 */ /* 0x000ea20000300a00 */
[----:B------:R-:W-:Y:S01]  /*12f30*/  MOV R132, R70 ;  /* 0x0000004600847202 */ /* 0x000fe20000000f00 */
[----:B------:R-:W-:Y:S01]  /*12f40*/  IMAD.MOV.U32 R134, RZ, RZ, R68 ;  /* 0x000000ffff867224 */ /* 0x000fe200078e0044 */
[----:B------:R-:W-:Y:S01]  /*12f50*/  MOV R3, R71 ;  /* 0x0000004700037202 */ /* 0x000fe20000000f00 */
[----:B------:R-:W2:Y:S01]  /*12f60*/  LDL.LU.64 R4, [R1+0xd0] ;  /* 0x0000d00001047983 */ /* 0x000ea20000300a00 */
[----:B------:R-:W-:Y:S01]  /*12f70*/  MOV R133, R69 ;  /* 0x0000004500857202 */ /* 0x000fe20000000f00 */
[----:B------:R-:W-:Y:S02]  /*12f80*/  USHF.L.U64.HI UR15, UR8, 0x5, UR9 ;  /* 0x00000005080f7899 */ /* 0x000fe40008010209 */
[----:B------:R-:W-:Y:S02]  /*12f90*/  USHF.L.U32 UR20, UR8, 0x5, URZ ;  /* 0x0000000508147899 */ /* 0x000fe4000800063f */
[----:B------:R-:W-:-:S02]  /*12fa0*/  USHF.L.U64.HI UR22, UR10, 0x5, UR11 ;  /* 0x000000050a167899 */ /* 0x000fc4000801020b */
[----:B------:R-:W-:Y:S01]  /*12fb0*/  USHF.L.U32 UR23, UR10, 0x5, URZ ;  /* 0x000000050a177899 */ /* 0x000fe2000800063f */
[----:B------:R-:W-:Y:S01]  /*12fc0*/  ULDC UR4, c[0x0][0x2ec] ;  /* 0x0000bb0000047ab9 */ /* 0x000fe20000000800 */
[----:B------:R-:W-:Y:S01]  /*12fd0*/  ULDC.64 UR6, c[0x0][0x218] ;  /* 0x0000860000067ab9 */ /* 0x000fe20000000a00 */
[----:B------:R-:W-:Y:S01]  /*12fe0*/  ULDC.64 UR10, c[0x0][0x220] ;  /* 0x00008800000a7ab9 */ /* 0x000fe20000000a00 */
[----:B------:R-:W-:Y:S01]  /*12ff0*/  ULDC.64 UR8, c[0x0][0x248] ;  /* 0x0000920000087ab9 */ /* 0x000fe20000000a00 */
[----:B--2---:R-:W-:-:S05]  /*13000*/  IMAD.MOV.U32 R5, RZ, RZ, R7 ;  /* 0x000000ffff057224 */ /* 0x004fca00078e0007 */
[----:B------:R1:W-:Y:S01]  /*13010*/  STL.64 [R1+0x108], R4 ;  /* 0x0001080401007387 */ /* 0x0003e20000100a00 */
[----:B------:R-:W-:Y:S05]  /*13020*/  BRA `(.L_x_609) ;  /* 0x0000000000a87947 */ /* 0x000fea0003800000 */
.L_x_611:
[----:B------:R-:W2:Y:S01]  /*13030*/  LDL.64 R12, [R1+0x118] ;  /* 0x00011800010c7983 */ /* 0x000ea20000100a00 */
[----:B------:R-:W-:Y:S03]  /*13040*/  UIADD3 UR25, UR21, -0x2, URZ ;  /* 0xfffffffe15197890 */ /* 0x000fe6000fffe03f */
[----:B------:R-:W3:Y:S01]  /*13050*/  LDL.64 R10, [R1+0x110] ;  /* 0x00011000010a7983 */ /* 0x000ee20000100a00 */
[----:B------:R-:W-:Y:S02]  /*13060*/  USHF.R.S32.HI UR21, URZ, 0x1f, UR25 ;  /* 0x0000001f3f157899 */ /* 0x000fe40008011419 */
[----:B------:R-:W-:Y:S02]  /*13070*/  UIMAD.WIDE.U32 UR26, UR25, UR8, URZ ;  /* 0x00000008191a72a5 */ /* 0x000fe4000f8e003f */
[----:B------:R-:W-:Y:S04]  /*13080*/  UIMAD UR21, UR21, UR8, URZ ;  /* 0x00000008151572a4 */ /* 0x000fe8000f8e023f */
[----:B------:R-:W-:Y:S01]  /*13090*/  UIMAD UR21, UR25, UR9, UR21 ;  /* 0x00000009191572a4 */ /* 0x000fe2000f8e0215 */
[----:B------:R-:W-:Y:S02]  /*130a0*/  IMAD.U32 R5, RZ, RZ, UR26 ;  /* 0x0000001aff057e24 */ /* 0x000fe4000f8e00ff */
[----:B------:R-:W-:Y:S01]  /*130b0*/  IMAD.U32 R7, RZ, RZ, UR26 ;  /* 0x0000001aff077e24 */ /* 0x000fe2000f8e00ff */
[----:B------:R-:W-:Y:S06]  /*130c0*/  UIADD3 UR21, UR27, UR21, URZ ;  /* 0x000000151b157290 */ /* 0x000fec000fffe03f */
[----:B------:R-:W-:Y:S01]  /*130d0*/  IMAD.U32 R6, RZ, RZ, UR21 ;  /* 0x00000015ff067e24 */ /* 0x000fe2000f8e00ff */
[----:B--2---:R-:W-:Y:S04]  /*130e0*/  LEA R5, P0, R5, R12, 0x7 ;  /* 0x0000000c05057211 */ /* 0x004fe800078038ff */
[----:B---3--:R-:W-:Y:S02]  /*130f0*/  LEA.HI.X R6, R7, R11, R6, 0x7, P0 ;  /* 0x0000000b07067211 */ /* 0x008fe400000f3c06 */
[C---:B------:R-:W-:Y:S04]  /*13100*/  LEA R8, P0, R5.reuse, UR6, 0x1 ;  /* 0x0000000605087c11 */ /* 0x040fe8000f8008ff */
[----:B------:R-:W-:Y:S02]  /*13110*/  LEA.HI.X R9, R5, UR7, R6, 0x1, P0 ;  /* 0x0000000705097c11 */ /* 0x000fe400080f0c06 */
[----:B------:R-:W-:Y:S03]  /*13120*/  IADD3 R6, P0, R8, UR23, RZ ;  /* 0x0000001708067c10 */ /* 0x000fe6000ff1e0ff */
[----:B------:R-:W-:Y:S01]  /*13130*/  @!PT LDS RZ, [RZ] ;  /* 0x00000000fffff984 */ /* 0x000fe20000000800 */
[----:B------:R-:W-:Y:S01]  /*13140*/  @!PT LDS RZ, [RZ] ;  /* 0x00000000fffff984 */ /* 0x000fe20000000800 */
[----:B------:R-:W-:Y:S01]  /*13150*/  @!PT LDS RZ, [RZ] ;  /* 0x00000000fffff984 */ /* 0x000fe20000000800 */
[----:B------:R1:W-:Y:S01]  /*13160*/  LDGSTS.E.BYPASS.LTC128B.128 [R234+0x4000], desc[UR16][R8.64] ;  /* 0x0400000008ea7fae */ /* 0x0003e2000b901d50 */
[----:B------:R-:W-:Y:S02]  /*13170*/  IADD3.X R7, R9, UR22, RZ, P0, !PT ;  /* 0x0000001609077c10 */ /* 0x000fe400087fe4ff */
[----:B------:R-:W-:Y:S03]  /*13180*/  IADD3 R12, P0, R6, UR23, RZ ;  /* 0x00000017060c7c10 */ /* 0x000fe6000ff1e0ff */
[----:B------:R2:W-:Y:S01]  /*13190*/  LDGSTS.E.BYPASS.LTC128B.128 [R234+0x4800], desc[UR16][R6.64] ;  /* 0x0480000006ea7fae */ /* 0x0005e2000b901d50 */
[----:B------:R-:W-:Y:S02]  /*131a0*/  IADD3.X R13, R7, UR22, RZ, P0, !PT ;  /* 0x00000016070d7c10 */ /* 0x000fe400087fe4ff */
[----:B------:R-:W-:Y:S03]  /*131b0*/  IADD3 R14, P0, R12, UR23, RZ ;  /* 0x000000170c0e7c10 */ /* 0x000fe6000ff1e0ff */
[----:B------:R3:W-:Y:S01]  /*131c0*/  LDGSTS.E.BYPASS.LTC128B.128 [R234+0x5000], desc[UR16][R12.64] ;  /* 0x050000000cea7fae */ /* 0x0007e2000b901d50 */
[----:B------:R-:W-:Y:S02]  /*131d0*/  IADD3.X R15, R13, UR22, RZ, P0, !PT ;  /* 0x000000160d0f7c10 */ /* 0x000fe400087fe4ff */
[----:B------:R-:W-:Y:S03]  /*131e0*/  IADD3 R10, P0, R14, UR23, RZ ;  /* 0x000000170e0a7c10 */ /* 0x000fe6000ff1e0ff */
[----:B------:R4:W-:Y:S01]  /*131f0*/  LDGSTS.E.BYPASS.LTC128B.128 [R234+0x5800], desc[UR16][R14.64] ;  /* 0x058000000eea7fae */ /* 0x0009e2000b901d50 */
[----:B------:R-:W-:Y:S05]  /*13200*/  IADD3.X R11, R15, UR22, RZ, P0, !PT ;  /* 0x000000160f0b7c10 */ /* 0x000fea00087fe4ff */
[----:B------:R4:W-:Y:S01]  /*13210*/  LDGSTS.E.BYPASS.LTC128B.128 [R234+0x6000], desc[UR16][R10.64] ;  /* 0x060000000aea7fae */ /* 0x0009e2000b901d50 */
[----:B-1----:R-:W-:Y:S04]  /*13220*/  IADD3 R8, P0, R10, UR23, RZ ;  /* 0x000000170a087c10 */ /* 0x002fe8000ff1e0ff */
[----:B------:R-:W-:Y:S02]  /*13230*/  IADD3.X R9, R11, UR22, RZ, P0, !PT ;  /* 0x000000160b097c10 */ /* 0x000fe400087fe4ff */
[----:B--2---:R-:W-:Y:S03]  /*13240*/  IADD3 R6, P0, R8, UR23, RZ ;  /* 0x0000001708067c10 */ /* 0x004fe6000ff1e0ff */
[----:B------:R4:W-:Y:S01]  /*13250*/  LDGSTS.E.BYPASS.LTC128B.128 [R234+0x6800], desc[UR16][R8.64] ;  /* 0x0680000008ea7fae */ /* 0x0009e2000b901d50 */
[----:B------:R-:W-:Y:S02]  /*13260*/  IADD3.X R7, R9, UR22, RZ, P0, !PT ;  /* 0x0000001609077c10 */ /* 0x000fe400087fe4ff */
[----:B---3--:R-:W-:Y:S03]  /*13270*/  IADD3 R12, P0, R6, UR23, RZ ;  /* 0x00000017060c7c10 */ /* 0x008fe6000ff1e0ff */
[----:B------:R4:W-:Y:S01]  /*13280*/  LDGSTS.E.BYPASS.LTC128B.128 [R234+0x7000], desc[UR16][R6.64] ;  /* 0x0700000006ea7fae */ /* 0x0009e2000b901d50 */
[----:B------:R-:W-:Y:S05]  /*13290*/  IADD3.X R13, R7, UR22, RZ, P0, !PT ;  /* 0x00000016070d7c10 */ /* 0x000fea00087fe4ff */
[----:B------:R4:W-:Y:S04]  /*132a0*/  LDGSTS.E.BYPASS.LTC128B.128 [R234+0x7800], desc[UR16][R12.64] ;  /* 0x078000000cea7fae */ /* 0x0009e8000b901d50 */
[----:B------:R-:W0:Y:S01]  /*132b0*/  LDGDEPBAR ;  /* 0x00000000000079af */ /* 0x000e220000000000 */
[----:B------:R-:W-:Y:S05]  /*132c0*/  BRA `(.L_x_610) ;  /* 0x00000030009c7947 */ /* 0x000fea0003800000 */
.L_x_609:
[----:B--2---:R-:W2:Y:S01]  /*132d0*/  LDL.64 R6, [R1+0x108] ;  /* 0x0001080001067983 */ /* 0x004ea20000100a00 */
[----:B------:R-:W-:Y:S04]  /*132e0*/  DEPBAR.LE SB0, 0x0 ;  /* 0x000080000000791a */ /* 0x000fe80000000000 */
[----:B------:R-:W-:Y:S01]  /*132f0*/  UIADD3 UR24, UR21, -0x1, URZ ;  /* 0xffffffff15187890 */ /* 0x000fe2000fffe03f */
[----:B------:R-:W-:Y:S03]  /*13300*/  BAR.SYNC.DEFER_BLOCKING 0x0 ;  /* 0x0000000000007b1d */ /* 0x000fe60000010000 */
[----:B------:R-:W-:Y:S02]  /*13310*/  USHF.R.S32.HI UR26, URZ, 0x1f, UR24 ;  /* 0x0000001f3f1a7899 */ /* 0x000fe40008011418 */
[----:B------:R-:W-:Y:S01]  /*13320*/  UIMAD UR25, UR18, UR24, URZ ;  /* 0x00000018121972a4 */ /* 0x000fe2000f8e023f */
[----:B-1----:R-:W-:Y:S01]  /*13330*/  IMAD.U32 R4, RZ, RZ, UR24 ;  /* 0x00000018ff047e24 */ /* 0x002fe2000f8e00ff */
[----:B------:R-:W-:Y:S01]  /*13340*/  UISETP.GT.AND UP0, UPT, UR24, UR12, UPT ;  /* 0x0000000c1800728c */ /* 0x000fe2000bf04270 */
[----:B------:R-:W-:Y:S01]  /*13350*/  STL [R1+0x13c], R143 ;  /* 0x00013c8f01007387 */ /* 0x000fe20000100800 */
[----:B------:R-:W-:Y:S01]  /*13360*/  UIMAD UR25, UR26, UR19, UR25 ;  /* 0x000000131a1972a4 */ /* 0x000fe2000f8e0219 */
[----:B------:R-:W1:Y:S02]  /*13370*/  S2R R2, SR_TID.X ;  /* 0x0000000000027919 */ /* 0x000e640000002100 */
[----:B------:R-:W-:Y:S04]  /*13380*/  STL [R1+0x138], R142 ;  /* 0x0001388e01007387 */ /* 0x000fe80000100800 */
[----:B------:R-:W-:Y:S04]  /*13390*/  STL [R1+0x134], R141 ;  /* 0x0001348d01007387 */ /* 0x000fe80000100800 */
[----:B------:R-:W-:Y:S04]  /*133a0*/  STL [R1+0x130], R140 ;  /* 0x0001308c01007387 */ /* 0x000fe80000100800 */
[----:B------:R-:W-:Y:S04]  /*133b0*/  STL [R1+0x12c], R139 ;  /* 0x00012c8b01007387 */ /* 0x000fe80000100800 */
[----:B------:R-:W-:Y:S04]  /*133c0*/  STL [R1+0x128], R138 ;  /* 0x0001288a01007387 */ /* 0x000fe80000100800 */
[----:B------:R-:W-:Y:S04]  /*133d0*/  STL [R1+0x124], R137 ;  /* 0x0001248901007387 */ /* 0x000fe80000100800 */
[----:B------:R-:W-:Y:S01]  /*133e0*/  STL [R1+0x120], R136 ;  /* 0x0001208801007387 */ /* 0x000fe20000100800 */
[----:B--2---:R-:W-:Y:S04]  /*133f0*/  IMAD.WIDE.U32 R4, R4, UR19, R6 ;  /* 0x0000001304047c25 */ /* 0x004fe8000f8e0006 */
[----:B------:R-:W-:Y:S01]  /*13400*/  VIADD R0, R5, UR25 ;  /* 0x0000001905007c36 */ /* 0x000fe20008000000 */
[----:B------:R-:W-:Y:S01]  /*13410*/  LEA R6, P0, R4, UR10, 0x1 ;  /* 0x0000000a04067c11 */ /* 0x000fe2000f8008ff */
[----:B-1----:R-:W-:Y:S03]  /*13420*/  IMAD.SHL.U32 R2, R2, 0x2, RZ ;  /* 0x0000000202027824 */ /* 0x002fe600078e00ff */
[----:B------:R-:W-:Y:S01]  /*13430*/  LEA.HI.X R7, R4, UR11, R0, 0x1, P0 ;  /* 0x0000000b04077c11 */ /* 0x000fe200080f0c00 */
[----:B------:R-:W-:Y:S01]  /*13440*/  IMAD.U32 R0, RZ, RZ, UR24 ;  /* 0x00000018ff007e24 */ /* 0x000fe2000f8e00ff */
[----:B------:R-:W-:Y:S02]  /*13450*/  LOP3.LUT R2, R2, 0x6, RZ, 0xc0, !PT ;  /* 0x0000000602027812 */ /* 0x000fe400078ec0ff */
[----:B------:R-:W-:Y:S01]  /*13460*/  IADD3 R4, P0, R6, UR20, RZ ;  /* 0x0000001406047c10 */ /* 0x000fe2000ff1e0ff */
[----:B------:R-:W-:Y:S01]  /*13470*/  @!PT LDS RZ, [RZ] ;  /* 0x00000000fffff984 */ /* 0x000fe20000000800 */
[----:B------:R-:W-:Y:S01]  /*13480*/  @!PT LDS RZ, [RZ] ;  /* 0x00000000fffff984 */ /* 0x000fe20000000800 */
[----:B------:R-:W-:Y:S01]  /*13490*/  @!PT LDS RZ, [RZ] ;  /* 0x00000000fffff984 */ /* 0x000fe20000000800 */
[----:B-----5:R-:W-:Y:S02]  /*134a0*/  LDGSTS.E.BYPASS.LTC128B.128 [R234+0x8000], desc[UR16][R6.64] ;  /* 0x0800000006ea7fae */ /* 0x020fe4000b901d50 */
[----:B------:R-:W-:Y:S01]  /*134b0*/  IMAD R0, R0, 0x80, R2 ;  /* 0x0000008000007824 */ /* 0x000fe200078e0202 */
[----:B------:R-:W-:Y:S02]  /*134c0*/  IADD3.X R5, R7, UR15, RZ, P0, !PT ;  /* 0x0000000f07057c10 */ /* 0x000fe400087fe4ff */
[----:B------:R-:W-:Y:S01]  /*134d0*/  IADD3 R14, P0, R4, UR20, RZ ;  /* 0x00000014040e7c10 */ /* 0x000fe2000ff1e0ff */
[C---:B------:R-:W-:Y:S01]  /*134e0*/  VIADD R2, R0.reuse, 0x1 ;  /* 0x0000000100027836 */ /* 0x040fe20000000000 */
[-C--:B------:R-:W-:Y:S01]  /*134f0*/  ISETP.GE.AND P4, PT, R0, R241.reuse, PT ;  /* 0x000000f10000720c */ /* 0x080fe20003f86270 */
[----:B------:R1:W-:Y:S01]  /*13500*/  LDGSTS.E.BYPASS.LTC128B.128 [R234+0x8800], desc[UR16][R4.64] ;  /* 0x0880000004ea7fae */ /* 0x0003e2000b901d50 */
[----:B------:R-:W-:Y:S02]  /*13510*/  IADD3.X R15, R5, UR15, RZ, P0, !PT ;  /* 0x0000000f050f7c10 */ /* 0x000fe400087fe4ff */
[----:B------:R-:W-:Y:S02]  /*13520*/  ISETP.GE.AND P3, PT, R2, R241, PT ;  /* 0x000000f10200720c */ /* 0x000fe40003f66270 */
[----:B------:R-:W-:Y:S02]  /*13530*/  IADD3 R12, P0, R14, UR20, RZ ;  /* 0x000000140e0c7c10 */ /* 0x000fe4000ff1e0ff */
[-C--:B------:R-:W-:Y:S01]  /*13540*/  ISETP.GE.AND P1, PT, R0, R239.reuse, PT ;  /* 0x000000ef0000720c */ /* 0x080fe20003f26270 */
[----:B------:R-:W-:Y:S01]  /*13550*/  LDGSTS.E.BYPASS.LTC128B.128 [R234+0x9000], desc[UR16][R14.64] ;  /* 0x090000000eea7fae */ /* 0x000fe2000b901d50 */
[----:B------:R-:W-:Y:S02]  /*13560*/  IADD3.X R13, R15, UR15, RZ, P0, !PT ;  /* 0x0000000f0f0d7c10 */ /* 0x000fe400087fe4ff */
[----:B------:R-:W-:Y:S02]  /*13570*/  ISETP.GE.AND P2, PT, R2, R239, PT ;  /* 0x000000ef0200720c */ /* 0x000fe40003f46270 */
[----:B------:R-:W-:Y:S02]  /*13580*/  IADD3 R10, P0, R12, UR20, RZ ;  /* 0x000000140c0a7c10 */ /* 0x000fe4000ff1e0ff */
[-C--:B------:R-:W-:Y:S01]  /*13590*/  ISETP.GE.OR P3, PT, R2, R249.reuse, !P3 ;  /* 0x000000f90200720c */ /* 0x080fe20005f66670 */
[----:B------:R-:W-:Y:S01]  /*135a0*/  LDGSTS.E.BYPASS.LTC128B.128 [R234+0x9800], desc[UR16][R12.64] ;  /* 0x098000000cea7fae */ /* 0x000fe2000b901d50 */
[----:B------:R-:W-:Y:S02]  /*135b0*/  IADD3.X R11, R13, UR15, RZ, P0, !PT ;  /* 0x0000000f0d0b7c10 */ /* 0x000fe400087fe4ff */
[----:B------:R-:W-:Y:S02]  /*135c0*/  ISETP.GE.OR P4, PT, R0, R249, !P4 ;  /* 0x000000f90000720c */ /* 0x000fe40006786670 */
[----:B------:R-:W-:Y:S02]  /*135d0*/  IADD3 R8, P0, R10, UR20, RZ ;  /* 0x000000140a087c10 */ /* 0x000fe4000ff1e0ff */
[-C--:B------:R-:W-:Y:S01]  /*135e0*/  ISETP.GE.OR P2, PT, R2, R245.reuse, !P2 ;  /* 0x000000f50200720c */ /* 0x080fe20005746670 */
[----:B------:R-:W-:Y:S01]  /*135f0*/  LDGSTS.E.BYPASS.LTC128B.128 [R234+0xa000], desc[UR16][R10.64] ;  /* 0x0a0000000aea7fae */ /* 0x000fe2000b901d50 */
[----:B------:R-:W-:Y:S02]  /*13600*/  IADD3.X R9, R11, UR15, RZ, P0, !PT ;  /* 0x0000000f0b097c10 */ /* 0x000fe400087fe4ff */
[----:B------:R-:W-:Y:S02]  /*13610*/  ISETP.GE.OR P1, PT, R0, R245, !P1 ;  /* 0x000000f50000720c */ /* 0x000fe40004f26670 */
[----:B-1----:R-:W-:Y:S02]  /*13620*/  IADD3 R4, P0, R8, UR20, RZ ;  /* 0x0000001408047c10 */ /* 0x002fe4000ff1e0ff */
[C---:B------:R-:W-:Y:S01]  /*13630*/  ISETP.GE.AND P6, PT, R2.reuse, R237, PT ;  /* 0x000000ed0200720c */ /* 0x040fe20003fc6270 */
[----:B------:R-:W-:Y:S01]  /*13640*/  LDGSTS.E.BYPASS.LTC128B.128 [R234+0xa800], desc[UR16][R8.64] ;  /* 0x0a80000008ea7fae */ /* 0x000fe2000b901d50 */
[----:B------:R-:W-:Y:S02]  /*13650*/  IADD3.X R5, R9, UR15, RZ, P0, !PT ;  /* 0x0000000f09057c10 */ /* 0x000fe400087fe4ff */
[----:B------:R-:W-:Y:S02]  /*13660*/  ISETP.GE.OR P6, PT, R2, R247, !P6 ;  /* 0x000000f70200720c */ /* 0x000fe400077c6670 */
[----:B------:R-:W-:Y:S03]  /*13670*/  IADD3 R6, P0, R4, UR20, RZ ;  /* 0x0000001404067c10 */ /* 0x000fe6000ff1e0ff */
[----:B------:R-:W-:Y:S01]  /*13680*/  LDGSTS.E.BYPASS.LTC128B.128 [R234+0xb000], desc[UR16][R4.64] ;  /* 0x0b00000004ea7fae */ /* 0x000fe2000b901d50 */
[----:B------:R-:W-:Y:S02]  /*13690*/  IADD3.X R7, R5, UR15, RZ, P0, !PT ;  /* 0x0000000f05077c10 */ /* 0x000fe400087fe4ff */
[C---:B------:R-:W-:Y:S04]  /*136a0*/  ISETP.GE.AND P0, PT, R2.reuse, R235, PT ;  /* 0x000000eb0200720c */ /* 0x040fe80003f06270 */
[----:B------:R-:W-:Y:S01]  /*136b0*/  ISETP.GE.OR P0, PT, R2, R243, !P0 ;  /* 0x000000f30200720c */ /* 0x000fe20004706670 */
[----:B------:R1:W-:Y:S01]  /*136c0*/  LDGSTS.E.BYPASS.LTC128B.128 [R234+0xb800], desc[UR16][R6.64] ;  /* 0x0b80000006ea7fae */ /* 0x0003e2000b901d50 */
[----:B------:R-:W-:Y:S05]  /*136d0*/  VIADD R2, R0, 0x8 ;  /* 0x0000000800027836 */ /* 0x000fea0000000000 */
[C---:B------:R-:W-:Y:S02]  /*136e0*/  ISETP.GE.AND P5, PT, R2.reuse, R241, PT ;  /* 0x000000f10200720c */ /* 0x040fe40003fa6270 */
[----:B------:R-:W-:Y:S02]  /*136f0*/  LDSM.16.M88.4 R128, [R222] ;  /* 0x00000000de80783b */ /* 0x000fe40000000200 */
[----:B------:R-:W-:Y:S06]  /*13700*/  ISETP.GE.OR P5, PT, R2, R249, !P5 ;  /* 0x000000f90200720c */ /* 0x000fec0006fa6670 */
[----:B------:R-:W1:Y:S08]  /*13710*/  LDSM.16.M88.4 R16, [R135+0x4000] ;  /* 0x004000008710783b */ /* 0x000e700000000200 */
[----:B------:R-:W2:Y:S08]  /*13720*/  LDSM.16.M88.4 R124, [R222+0x2000] ;  /* 0x00200000de7c783b */ /* 0x000eb00000000200 */
[----:B------:R-:W3:Y:S08]  /*13730*/  LDSM.16.M88.4 R32, [R135+0x4800] ;  /* 0x004800008720783b */ /* 0x000ef00000000200 */
[----:B------:R-:W4:Y:S08]  /*13740*/  LDSM.16.M88.4 R48, [R135+0x5000] ;  /* 0x005000008730783b */ /* 0x000f300000000200 */
[----:B------:R-:W4:Y:S01]  /*13750*/  LDSM.16.M88.4 R64, [R135+0x5800] ;  /* 0x005800008740783b */ /* 0x000f220000000200 */
        /* <DEDUP_REMOVED lines=12> */
[----:B------:R-:W3:Y:S03]  /*13820*/  LDSM.16.M88.4 R208, [R221+0x4000] ;  /* 0x00400000ddd0783b */ /* 0x000ee60000000200 */
[C---:B------:R-:W-:Y:S05]  /*13830*/  HMMA.16816.F32.BF16 R32, R128.reuse, R34, RZ ;  /* 0x000000228020723c */ /* 0x040fea00000418ff */
[----:B------:R-:W3:Y:S01]  /*13840*/  LDSM.16.M88.4 R212, [R225+0x2000] ;  /* 0x00200000e1d4783b */ /* 0x000ee20000000200 */
[-C--:B----4-:R-:W-:Y:S06]  /*13850*/  HMMA.16816.F32.BF16 R36, R128, R48.reuse, RZ ;  /* 0x000000308024723c */ /* 0x090fec00000418ff */
[C---:B------:R-:W-:Y:S01]  /*13860*/  HMMA.16816.F32.BF16 R40, R124.reuse, R48, RZ ;  /* 0x000000307c28723c */ /* 0x040fe200000418ff */
[----:B------:R-:W0:Y:S05]  /*13870*/  LDGDEPBAR ;  /* 0x00000000000079af */ /* 0x000e2a0000000000 */
[-C--:B------:R-:W-:Y:S06]  /*13880*/  HMMA.16816.F32.BF16 R44, R124, R50.reuse, RZ ;  /* 0x000000327c2c723c */ /* 0x080fec00000418ff */
[C---:B------:R-:W-:Y:S06]  /*13890*/  HMMA.16816.F32.BF16 R48, R128.reuse, R50, RZ ;  /* 0x000000328030723c */ /* 0x040fec00000418ff */
[-C--:B------:R-:W-:Y:S06]  /*138a0*/  HMMA.16816.F32.BF16 R52, R128, R64.reuse, RZ ;  /* 0x000000408034723c */ /* 0x080fec00000418ff */
        /* <DEDUP_REMOVED lines=109> */
[----:B------:R-:W-:Y:S01]  /*13f80*/  FSEL R246, R5, -INF , !P3 ;  /* 0xff80000005f67808 */ /* 0x000fe20005800000 */
[-C--:B---3--:R-:W-:Y:S03]  /*13f90*/  HMMA.16816.F32.BF16 R20, R200, R208.reuse, R20 ;  /* 0x000000d0c814723c */ /* 0x088fe60000041814 */
[----:B------:R-:W-:Y:S02]  /*13fa0*/  ISETP.GE.AND P3, PT, R0, R237, PT ;  /* 0x000000ed0000720c */ /* 0x000fe40003f66270 */
[----:B------:R-:W-:Y:S01]  /*13fb0*/  FSEL R236, R4, -INF , !P4 ;  /* 0xff80000004ec7808 */ /* 0x000fe20006000000 */
[C---:B------:R-:W-:Y:S04]  /*13fc0*/  HMMA.16816.F32.BF16 R24, R204.reuse, R208, R24 ;  /* 0x000000d0cc18723c */ /* 0x040fe80000041818 */
[----:B------:R-:W-:Y:S02]  /*13fd0*/  ISETP.GE.OR P3, PT, R0, R247, !P3 ;  /* 0x000000f70000720c */ /* 0x000fe40005f66670 */
[----:B------:R-:W-:Y:S01]  /*13fe0*/  FSEL R244, R7, -INF , !P2 ;  /* 0xff80000007f47808 */ /* 0x000fe20005000000 */
[-C--:B------:R-:W-:Y:S03]  /*13ff0*/  HMMA.16816.F32.BF16 R28, R204, R210.reuse, R28 ;  /* 0x000000d2cc1c723c */ /* 0x080fe6000004181c */
[-C--:B------:R-:W-:Y:S02]  /*14000*/  ISETP.GE.AND P2, PT, R2, R235.reuse, PT ;  /* 0x000000eb0200720c */ /* 0x080fe40003f46270 */
[----:B------:R-:W-:Y:S01]  /*14010*/  ISETP.GE.AND P4, PT, R0, R235, PT ;  /* 0x000000eb0000720c */ /* 0x000fe20003f86270 */
[C---:B------:R-:W-:Y:S04]  /*14020*/  HMMA.16816.F32.BF16 R32, R200.reuse, R210, R32 ;  /* 0x000000d2c820723c */ /* 0x040fe80000041820 */
[-C--:B------:R-:W-:Y:S02]  /*14030*/  ISETP.GE.OR P2, PT, R2, R243.reuse, !P2 ;  /* 0x000000f30200720c */ /* 0x080fe40005746670 */
[----:B------:R-:W-:Y:S02]  /*14040*/  ISETP.GE.OR P4, PT, R0, R243, !P4 ;  /* 0x000000f30000720c */ /* 0x000fe40006786670 */
[----:B------:R-:W-:Y:S02]  /*14050*/  FSEL R211, R6, -INF , !P1 ;  /* 0xff80000006d37808 */ /* 0x000fe40004800000 */
[C---:B------:R-:W-:Y:S01]  /*14060*/  ISETP.GE.AND P1, PT, R2.reuse, R237, PT ;  /* 0x000000ed0200720c */ /* 0x040fe20003f26270 */
[----:B------:R-:W2:Y:S01]  /*14070*/  LDSM.16.M88.4 R4, [R220+0x1800] ;  /* 0x00180000dc04783b */ /* 0x000ea20000000200 */
[----:B------:R-:W-:Y:S02]  /*14080*/  FSEL R242, R9, -INF , !P6 ;  /* 0xff80000009f27808 */ /* 0x000fe40007000000 */
[----:B------:R-:W-:Y:S02]  /*14090*/  ISETP.GE.OR P1, PT, R2, R247, !P1 ;  /* 0x000000f70200720c */ /* 0x000fe40004f26670 */
[----:B------:R-:W-:Y:S01]  /*140a0*/  FSEL R248, R11, -INF , !P0 ;  /* 0xff8000000bf87808 */ /* 0x000fe20004000000 */
[-C--:B-1----:R-:W-:Y:S03]  /*140b0*/  HMMA.16816.F32.BF16 R36, R200, R212.reuse, R36 ;  /* 0x000000d4c824723c */ /* 0x082fe60000041824 */
[----:B------:R-:W-:Y:S02]  /*140c0*/  FSEL R238, R14, -INF , !P2 ;  /* 0xff8000000eee7808 */ /* 0x000fe40005000000 */
[----:B------:R-:W-:Y:S01]  /*140d0*/  FSEL R208, R16, -INF , !P5 ;  /* 0xff80000010d07808 */ /* 0x000fe20006800000 */
[C---:B------:R-:W-:Y:S06]  /*140e0*/  HMMA.16816.F32.BF16 R40, R204.reuse, R212, R40 ;  /* 0x000000d4cc28723c */ /* 0x040fec0000041828 */
[-C--:B------:R-:W-:Y:S05]  /*140f0*/  HMMA.16816.F32.BF16 R44, R204, R214.reuse, R44 ;  /* 0x000000d6cc2c723c */ /* 0x080fea000004182c */
[----:B------:R-:W-:Y:S01]  /*14100*/  FSEL R213, R8, -INF , !P3 ;  /* 0xff80000008d57808 */ /* 0x000fe20005800000 */
[C---:B------:R-:W-:Y:S04]  /*14110*/  HMMA.16816.F32.BF16 R48, R200.reuse, R214, R48 ;  /* 0x000000d6c830723c */ /* 0x040fe80000041830 */
[----:B------:R-:W-:Y:S02]  /*14120*/  ISETP.GE.AND P3, PT, R2, R239, PT ;  /* 0x000000ef0200720c */ /* 0x000fe40003f66270 */
[----:B------:R-:W-:Y:S02]  /*14130*/  FSEL R212, R10, -INF , !P4 ;  /* 0xff8000000ad47808 */ /* 0x000fe40006000000 */
[----:B------:R-:W-:Y:S03]  /*14140*/  ISETP.GE.OR P3, PT, R2, R245, !P3 ;  /* 0x000000f50200720c */ /* 0x000fe60005f66670 */
[----:B------:R-:W-:Y:S01]  /*14150*/  FSEL R215, R12, -INF , !P1 ;  /* 0xff8000000cd77808 */ /* 0x000fe20004800000 */
[----:B------:R-:W-:Y:S01]  /*14160*/  VIADD R2, R0, 0x9 ;  /* 0x0000000900027836 */ /* 0x000fe20000000000 */
[----:B------:R-:W-:Y:S01]  /*14170*/  FSEL R210, R18, -INF , !P3 ;  /* 0xff80000012d27808 */ /* 0x000fe20005800000 */
[-C--:B--2---:R-:W-:Y:S03]  /*14180*/  HMMA.16816.F32.BF16 R52, R200, R4.reuse, R52 ;  /* 0x00000004c834723c */ /* 0x084fe60000041834 */
[C---:B------:R-:W-:Y:S02]  /*14190*/  ISETP.GE.AND P4, PT, R2.reuse, R237, PT ;  /* 0x000000ed0200720c */ /* 0x040fe40003f86270 */
[C---:B------:R-:W-:Y:S01]  /*141a0*/  ISETP.GE.AND P0, PT, R2.reuse, R235, PT ;  /* 0x000000eb0200720c */ /* 0x040fe20003f06270 */
[C---:B------:R-:W-:Y:S04]  /*141b0*/  HMMA.16816.F32.BF16 R56, R204.reuse, R4, R56 ;  /* 0x00000004cc38723c */ /* 0x040fe80000041838 */
[C---:B------:R-:W-:Y:S02]  /*141c0*/  ISETP.GE.AND P6, PT, R2.reuse, R241, PT ;  /* 0x000000f10200720c */ /* 0x040fe40003fc6270 */
[C---:B------:R-:W-:Y:S01]  /*141d0*/  ISETP.GE.AND P1, PT, R2.reuse, R239, PT ;  /* 0x000000ef0200720c */ /* 0x040fe20003f26270 */
[-C--:B------:R-:W-:Y:S03]  /*141e0*/  HMMA.16816.F32.BF16 R60, R204, R6.reuse, R60 ;  /* 0x00000006cc3c723c */ /* 0x080fe6000004183c */
[C---:B------:R-:W-:Y:S02]  /*141f0*/  ISETP.GE.OR P4, PT, R2.reuse, R247, !P4 ;  /* 0x000000f70200720c */ /* 0x040fe40006786670 */
[C---:B------:R-:W-:Y:S01]  /*14200*/  ISETP.GE.OR P0, PT, R2.reuse, R243, !P0 ;  /* 0x000000f30200720c */ /* 0x040fe20004706670 */
[C---:B------:R-:W-:Y:S01]  /*14210*/  HMMA.16816.F32.BF16 R64, R200.reuse, R6, R64 ;  /* 0x00000006c840723c */ /* 0x040fe20000041840 */
[----:B------:R-:W1:Y:S03]  /*14220*/  LDSM.16.M88.4 R4, [R220+0x2000] ;  /* 0x00200000dc04783b */ /* 0x000e660000000200 */
[C---:B------:R-:W-:Y:S02]  /*14230*/  ISETP.GE.OR P6, PT, R2.reuse, R249, !P6 ;  /* 0x000000f90200720c */ /* 0x040fe400077c6670 */
[----:B------:R-:W-:Y:S01]  /*14240*/  ISETP.GE.OR P1, PT, R2, R245, !P1 ;  /* 0x000000f50200720c */ /* 0x000fe20004f26670 */
[----:B------:R-:W-:Y:S01]  /*14250*/  VIADD R2, R0, 0x10 ;  /* 0x0000001000027836 */ /* 0x000fe20000000000 */
[----:B------:R-:W-:Y:S03]  /*14260*/  FSEL R214, R13, -INF , !P4 ;  /* 0xff8000000dd67808 */ /* 0x000fe60006000000 */
[----:B------:R-:W-:Y:S02]  /*14270*/  FSEL R240, R15, -INF , !P0 ;  /* 0xff8000000ff07808 */ /* 0x000fe40004000000 */
[C---:B------:R-:W-:Y:S02]  /*14280*/  ISETP.GE.AND P0, PT, R2.reuse, R241, PT ;  /* 0x000000f10200720c */ /* 0x040fe40003f06270 */
[C---:B------:R-:W-:Y:S02]  /*14290*/  ISETP.GE.AND P2, PT, R2.reuse, R239, PT ;  /* 0x000000ef0200720c */ /* 0x040fe40003f46270 */
[C---:B------:R-:W-:Y:S02]  /*142a0*/  ISETP.GE.AND P4, PT, R2.reuse, R237, PT ;  /* 0x000000ed0200720c */ /* 0x040fe40003f86270 */
[C---:B------:R-:W-:Y:S02]  /*142b0*/  ISETP.GE.AND P5, PT, R2.reuse, R235, PT ;  /* 0x000000eb0200720c */ /* 0x040fe40003fa6270 */
[C---:B------:R-:W-:Y:S02]  /*142c0*/  ISETP.GE.OR P0, PT, R2.reuse, R249, !P0 ;  /* 0x000000f90200720c */ /* 0x040fe40004706670 */
[C---:B------:R-:W-:Y:S02]  /*142d0*/  ISETP.GE.OR P2, PT, R2.reuse, R245, !P2 ;  /* 0x000000f50200720c */ /* 0x040fe40005746670 */
[C---:B------:R-:W-:Y:S02]  /*142e0*/  ISETP.GE.OR P4, PT, R2.reuse, R247, !P4 ;  /* 0x000000f70200720c */ /* 0x040fe40006786670 */
[----:B------:R-:W-:Y:S01]  /*142f0*/  ISETP.GE.OR P5, PT, R2, R243, !P5 ;  /* 0x000000f30200720c */ /* 0x000fe20006fa6670 */
[----:B------:R-:W-:Y:S01]  /*14300*/  VIADD R2, R0, 0x11 ;  /* 0x0000001100027836 */ /* 0x000fe20000000000 */
[----:B------:R-:W-:Y:S02]  /*14310*/  FSEL R209, R17, -INF , !P6 ;  /* 0xff80000011d17808 */ /* 0x000fe40007000000 */
[----:B------:R-:W-:Y:S02]  /*14320*/  FSEL R19, R19, -INF , !P1 ;  /* 0xff80000013137808 */ /* 0x000fe40004800000 */
[----:B------:R-:W-:Y:S02]  /*14330*/  FSEL R143, R20, -INF , !P0 ;  /* 0xff800000148f7808 */ /* 0x000fe40004000000 */
[C---:B------:R-:W-:Y:S02]  /*14340*/  ISETP.GE.AND P3, PT, R2.reuse, R241, PT ;  /* 0x000000f10200720c */ /* 0x040fe40003f66270 */
[C---:B------:R-:W-:Y:S01]  /*14350*/  ISETP.GE.AND P1, PT, R2.reuse, R239, PT ;  /* 0x000000ef0200720c */ /* 0x040fe20003f26270 */
[----:B------:R-:W-:Y:S01]  /*14360*/  STL [R1+0x10], R143 ;  /* 0x0000108f01007387 */ /* 0x000fe20000100800 */
[C---:B------:R-:W-:Y:S02]  /*14370*/  ISETP.GE.AND P6, PT, R2.reuse, R237, PT ;  /* 0x000000ed0200720c */ /* 0x040fe40003fc6270 */
[C---:B------:R-:W-:Y:S01]  /*14380*/  ISETP.GE.AND P0, PT, R2.reuse, R235, PT ;  /* 0x000000eb0200720c */ /* 0x040fe20003f06270 */
[-C--:B-1----:R-:W-:Y:S03]  /*14390*/  HMMA.16816.F32.BF16 R68, R200, R4.reuse, R68 ;  /* 0x00000004c844723c */ /* 0x082fe60000041844 */
[C---:B------:R-:W-:Y:S02]  /*143a0*/  ISETP.GE.OR P3, PT, R2.reuse, R249, !P3 ;  /* 0x000000f90200720c */ /* 0x040fe40005f66670 */
[C---:B------:R-:W-:Y:S01]  /*143b0*/  ISETP.GE.OR P1, PT, R2.reuse, R245, !P1 ;  /* 0x000000f50200720c */ /* 0x040fe20004f26670 */
[C---:B------:R-:W-:Y:S04]  /*143c0*/  HMMA.16816.F32.BF16 R72, R204.reuse, R4, R72 ;  /* 0x00000004cc48723c */ /* 0x040fe80000041848 */
[C---:B------:R-:W-:Y:S02]  /*143d0*/  ISETP.GE.OR P6, PT, R2.reuse, R247, !P6 ;  /* 0x000000f70200720c */ /* 0x040fe400077c6670 */
[----:B------:R-:W-:Y:S01]  /*143e0*/  ISETP.GE.OR P0, PT, R2, R243, !P0 ;  /* 0x000000f30200720c */ /* 0x000fe20004706670 */
[----:B------:R-:W-:Y:S01]  /*143f0*/  VIADD R2, R0, 0x18 ;  /* 0x0000001800027836 */ /* 0x000fe20000000000 */
[----:B------:R-:W-:Y:S01]  /*14400*/  FSEL R142, R21, -INF , !P3 ;  /* 0xff800000158e7808 */ /* 0x000fe20005800000 */
[-C--:B------:R-:W-:Y:S03]  /*14410*/  HMMA.16816.F32.BF16 R76, R204, R6.reuse, R76 ;  /* 0x00000006cc4c723c */ /* 0x080fe6000004184c */
[----:B------:R-:W-:Y:S01]  /*14420*/  FSEL R140, R22, -INF , !P2 ;  /* 0xff800000168c7808 */ /* 0x000fe20005000000 */
[----:B------:R-:W-:Y:S01]  /*14430*/  STL [R1+0x8], R142 ;  /* 0x0000088e01007387 */ /* 0x000fe20000100800 */
[----:B------:R-:W-:Y:S01]  /*14440*/  FSEL R138, R23, -INF , !P1 ;  /* 0xff800000178a7808 */ /* 0x000fe20004800000 */
[C---:B------:R-:W-:Y:S02]  /*14450*/  HMMA.16816.F32.BF16 R80, R200.reuse, R6, R80 ;  /* 0x00000006c850723c */ /* 0x040fe40000041850 */
[----:B------:R-:W-:Y:S02]  /*14460*/  STL [R1+0x4], R140 ;  /* 0x0000048c01007387 */ /* 0x000fe40000100800 */
[----:B------:R-:W-:Y:S02]  /*14470*/  ISETP.GE.AND P1, PT, R2, R237, PT ;  /* 0x000000ed0200720c */ /* 0x000fe40003f26270 */
[----:B------:R-:W-:Y:S01]  /*14480*/  FSEL R24, R24, -INF , !P4 ;  /* 0xff80000018187808 */ /* 0x000fe20006000000 */
[----:B------:R-:W-:Y:S01]  /*14490*/  STL [R1+0x1c], R138 ;  /* 0x00001c8a01007387 */ /* 0x000fe20000100800 */
        /* <DEDUP_REMOVED lines=36> */
[----:B------:R-:W-:Y:S01]  /*146e0*/  FSEL R251, R35, -INF , !P1 ;  /* 0xff80000023fb7808 */ /* 0x000fe20004800000 */
[----:B------:R-:W-:Y:S01]  /*146f0*/  STL [R1], R141 ;  /* 0x0000008d01007387 */ /* 0x000fe20000100800 */
[----:B------:R-:W-:Y:S02]  /*14700*/  FSEL R139, R36, -INF , !P0 ;  /* 0xff800000248b7808 */ /* 0x000fe40004000000 */
[C---:B------:R-:W-:Y:S02]  /*14710*/  ISETP.GE.AND P4, PT, R2.reuse, R241, PT ;  /* 0x000000f10200720c */ /* 0x040fe40003f86270 */
[C---:B------:R-:W-:Y:S01]  /*14720*/  ISETP.GE.AND P1, PT, R2.reuse, R239, PT ;  /* 0x000000ef0200720c */ /* 0x040fe20003f26270 */
[----:B------:R-:W-:Y:S01]  /*14730*/  STL [R1+0x78], R139 ;  /* 0x0000788b01007387 */ /* 0x000fe20000100800 */
        /* <DEDUP_REMOVED lines=10> */
[----:B------:R-:W-:Y:S01]  /*147e0*/  STL [R1+0x70], R137 ;  /* 0x0000708901007387 */ /* 0x000fe20000100800 */
        /* <DEDUP_REMOVED lines=11> */
[----:B------:R-:W-:Y:S01]  /*148a0*/  FSEL R17, R43, -INF , !P0 ;  /* 0xff8000002b117808 */ /* 0x000fe20004000000 */
[----:B------:R-:W-:Y:S01]  /*148b0*/  IMAD.MOV.U32 R43, RZ, RZ, R28 ;  /* 0x000000ffff2b7224 */ /* 0x000fe200078e001c */
[C---:B------:R-:W-:Y:S01]  /*148c0*/  ISETP.GE.AND P3, PT, R2.reuse, R237, PT ;  /* 0x000000ed0200720c */ /* 0x040fe20003f66270 */
[----:B------:R-:W-:Y:S01]  /*148d0*/  IMAD.MOV.U32 R28, RZ, RZ, R27 ;  /* 0x000000ffff1c7224 */ /* 0x000fe200078e001b */
[----:B------:R-:W-:Y:S02]  /*148e0*/  ISETP.GE.AND P0, PT, R2, R235, PT ;  /* 0x000000eb0200720c */ /* 0x000fe40003f06270 */
[----:B------:R-:W-:Y:S01]  /*148f0*/  FSEL R33, R44, -INF , !P1 ;  /* 0xff8000002c217808 */ /* 0x000fe20004800000 */
[----:B------:R-:W-:Y:S01]  /*14900*/  IMAD.MOV.U32 R44, RZ, RZ, R29 ;  /* 0x000000ffff2c7224 */ /* 0x000fe200078e001d */
[C---:B------:R-:W-:Y:S02]  /*14910*/  ISETP.GE.OR P3, PT, R2.reuse, R247, !P3 ;  /* 0x000000f70200720c */ /* 0x040fe40005f66670 */
[----:B------:R-:W-:Y:S01]  /*14920*/  ISETP.GE.OR P0, PT, R2, R243, !P0 ;  /* 0x000000f30200720c */ /* 0x000fe20004706670 */
[----:B------:R-:W-:Y:S01]  /*14930*/  STL [R1+0x84], R33 ;  /* 0x0000842101007387 */ /* 0x000fe20000100800 */
[----:B------:R-:W-:Y:S01]  /*14940*/  FSEL R26, R45, -INF , !P3 ;  /* 0xff8000002d1a7808 */ /* 0x000fe20005800000 */
[----:B------:R-:W-:Y:S01]  /*14950*/  IMAD.MOV.U32 R45, RZ, RZ, R18 ;  /* 0x000000ffff2d7224 */ /* 0x000fe200078e0012 */
[----:B------:R-:W-:Y:S02]  /*14960*/  FSEL R14, R47, -INF , !P0 ;  /* 0xff8000002f0e7808 */ /* 0x000fe40004000000 */
[----:B------:R-:W-:Y:S01]  /*14970*/  FSEL R4, R48, -INF , !P4 ;  /* 0xff80000030047808 */ /* 0x000fe20006000000 */
[----:B------:R-:W-:Y:S01]  /*14980*/  STL [R1+0x88], R26 ;  /* 0x0000881a01007387 */ /* 0x000fe20000100800 */
[----:B------:R-:W-:Y:S01]  /*14990*/  FSEL R10, R41, -INF , !P6 ;  /* 0xff800000290a7808 */ /* 0x000fe20007000000 */
[----:B------:R-:W-:Y:S01]  /*149a0*/  IMAD.MOV.U32 R41, RZ, RZ, R23 ;  /* 0x000000ffff297224 */ /* 0x000fe200078e0017 */
[C---:B------:R-:W-:Y:S01]  /*149b0*/  ISETP.GE.AND P6, PT, R2.reuse, R241, PT ;  /* 0x000000f10200720c */ /* 0x040fe20003fc6270 */
[----:B------:R-:W-:Y:S01]  /*149c0*/  STL [R1+0x90], R14 ;  /* 0x0000900e01007387 */ /* 0x000fe20000100800 */
[C---:B------:R-:W-:Y:S02]  /*149d0*/  ISETP.GE.AND P1, PT, R2.reuse, R239, PT ;  /* 0x000000ef0200720c */ /* 0x040fe40003f26270 */
[C---:B------:R-:W-:Y:S01]  /*149e0*/  ISETP.GE.OR P6, PT, R2.reuse, R249, !P6 ;  /* 0x000000f90200720c */ /* 0x040fe200077c6670 */
[----:B------:R1:W-:Y:S01]  /*149f0*/  STL [R1+0x44], R4 ;  /* 0x0000440401007387 */ /* 0x0003e20000100800 */
[----:B------:R-:W-:Y:S01]  /*14a00*/  ISETP.GE.OR P1, PT, R2, R245, !P1 ;  /* 0x000000f50200720c */ /* 0x000fe20004f26670 */
[----:B------:R-:W-:Y:S01]  /*14a10*/  VIADD R2, R0, 0x30 ;  /* 0x0000003000027836 */ /* 0x000fe20000000000 */
[----:B------:R-:W-:Y:S01]  /*14a20*/  FSEL R42, R46, -INF , !P2 ;  /* 0xff8000002e2a7808 */ /* 0x000fe20005000000 */
[----:B------:R-:W-:Y:S01]  /*14a30*/  IMAD.MOV.U32 R46, RZ, RZ, R10 ;  /* 0x000000ffff2e7224 */ /* 0x000fe200078e000a */
[----:B------:R-:W-:Y:S01]  /*14a40*/  FSEL R15, R50, -INF , !P5 ;  /* 0xff800000320f7808 */ /* 0x000fe20006800000 */
[----:B------:R-:W-:Y:S01]  /*14a50*/  IMAD.MOV.U32 R50, RZ, RZ, R45 ;  /* 0x000000ffff327224 */ /* 0x000fe200078e002d */
        /* <DEDUP_REMOVED lines=10> */
[----:B-1----:R-:W-:Y:S02]  /*14b00*/  FSEL R4, R49, -INF , !P6 ;  /* 0xff80000031047808 */ /* 0x002fe40007000000 */
[----:B------:R-:W-:Y:S01]  /*14b10*/  FSEL R8, R52, -INF , !P0 ;  /* 0xff80000034087808 */ /* 0x000fe20004000000 */
[----:B------:R-:W-:Y:S01]  /*14b20*/  IMAD.MOV.U32 R52, RZ, RZ, R46 ;  /* 0x000000ffff347224 */ /* 0x000fe200078e002e */
[C---:B------:R-:W-:Y:S01]  /*14b30*/  ISETP.GE.AND P5, PT, R2.reuse, R241, PT ;  /* 0x000000f10200720c */ /* 0x040fe20003fa6270 */
[----:B------:R-:W-:Y:S01]  /*14b40*/  STL [R1+0x34], R4 ;  /* 0x0000340401007387 */ /* 0x000fe20000100800 */
[C---:B------:R-:W-:Y:S01]  /*14b50*/  ISETP.GE.AND P1, PT, R2.reuse, R239, PT ;  /* 0x000000ef0200720c */ /* 0x040fe20003f26270 */
[----:B------:R-:W-:Y:S01]  /*14b60*/  IMAD.MOV.U32 R46, RZ, RZ, R44 ;  /* 0x000000ffff2e7224 */ /* 0x000fe200078e002c */
[C---:B------:R-:W-:Y:S01]  /*14b70*/  ISETP.GE.AND P6, PT, R2.reuse, R237, PT ;  /* 0x000000ed0200720c */ /* 0x040fe20003fc6270 */
[----:B------:R-:W1:Y:S01]  /*14b80*/  LDSM.16.M88.4 R4, [R220+0x2800] ;  /* 0x00280000dc04783b */ /* 0x000e620000000200 */
[C---:B------:R-:W-:Y:S01]  /*14b90*/  ISETP.GE.AND P0, PT, R2.reuse, R235, PT ;  /* 0x000000eb0200720c */ /* 0x040fe20003f06270 */
[----:B------:R-:W-:Y:S01]  /*14ba0*/  IMAD.MOV.U32 R44, RZ, RZ, R17 ;  /* 0x000000ffff2c7224 */ /* 0x000fe200078e0011 */
[C---:B------:R-:W-:Y:S02]  /*14bb0*/  ISETP.GE.OR P5, PT, R2.reuse, R249, !P5 ;  /* 0x000000f90200720c */ /* 0x040fe40006fa6670 */
[C---:B------:R-:W-:Y:S02]  /*14bc0*/  ISETP.GE.OR P1, PT, R2.reuse, R245, !P1 ;  /* 0x000000f50200720c */ /* 0x040fe40004f26670 */
[C---:B------:R-:W-:Y:S01]  /*14bd0*/  ISETP.GE.OR P6, PT, R2.reuse, R247, !P6 ;  /* 0x000000f70200720c */ /* 0x040fe200077c6670 */
[----:B------:R-:W-:Y:S01]  /*14be0*/  STL [R1+0x64], R8 ;  /* 0x0000640801007387 */ /* 0x000fe20000100800 */
[----:B------:R-:W-:Y:S01]  /*14bf0*/  ISETP.GE.OR P0, PT, R2, R243, !P0 ;  /* 0x000000f30200720c */ /* 0x000fe20004706670 */
[----:B------:R-:W-:Y:S01]  /*14c00*/  VIADD R2, R0, 0x38 ;  /* 0x0000003800027836 */ /* 0x000fe20000000000 */
[----:B------:R-:W-:Y:S01]  /*14c10*/  FSEL R136, R53, -INF , !P5 ;  /* 0xff80000035887808 */ /* 0x000fe20006800000 */
[----:B------:R-:W-:Y:S01]  /*14c20*/  IMAD.MOV.U32 R53, RZ, RZ, R43 ;  /* 0x000000ffff357224 */ /* 0x000fe200078e002b */
[----:B------:R-:W-:Y:S01]  /*14c30*/  FSEL R54, R54, -INF , !P2 ;  /* 0xff80000036367808 */ /* 0x000fe20005000000 */
[----:B------:R-:W-:Y:S01]  /*14c40*/  IMAD.MOV.U32 R43, RZ, RZ, R21 ;  /* 0x000000ffff2b7224 */ /* 0x000fe200078e0015 */
[----:B------:R-:W-:Y:S01]  /*14c50*/  FSEL R48, R55, -INF , !P1 ;  /* 0xff80000037307808 */ /* 0x000fe20004800000 */
[----:B------:R-:W-:Y:S01]  /*14c60*/  STL [R1+0x60], R136 ;  /* 0x0000608801007387 */ /* 0x000fe20000100800 */
[----:B------:R-:W-:Y:S01]  /*14c70*/  FSEL R49, R56, -INF , !P3 ;  /* 0xff80000038317808 */ /* 0x000fe20005800000 */
[----:B------:R-:W-:Y:S01]  /*14c80*/  IMAD.MOV.U32 R55, RZ, RZ, R28 ;  /* 0x000000ffff377224 */ /* 0x000fe200078e001c */
[C---:B------:R-:W-:Y:S01]  /*14c90*/  ISETP.GE.AND P1, PT, R2.reuse, R237, PT ;  /* 0x000000ed0200720c */ /* 0x040fe20003f26270 */
[----:B------:R-:W-:Y:S01]  /*14ca0*/  STL [R1+0x58], R54 ;  /* 0x0000583601007387 */ /* 0x000fe20000100800 */
[C---:B------:R-:W-:Y:S01]  /*14cb0*/  ISETP.GE.AND P2, PT, R2.reuse, R235, PT ;  /* 0x000000eb0200720c */ /* 0x040fe20003f46270 */
[----:B------:R-:W-:Y:S01]  /*14cc0*/  IMAD.MOV.U32 R28, RZ, RZ, R22 ;  /* 0x000000ffff1c7224 */ /* 0x000fe200078e0016 */
[C---:B------:R-:W-:Y:S01]  /*14cd0*/  ISETP.GE.AND P5, PT, R2.reuse, R241, PT ;  /* 0x000000f10200720c */ /* 0x040fe20003fa6270 */
[----:B------:R-:W-:Y:S01]  /*14ce0*/  STL [R1+0x68], R48 ;  /* 0x0000683001007387 */ /* 0x000fe20000100800 */
[C---:B------:R-:W-:Y:S02]  /*14cf0*/  ISETP.GE.AND P3, PT, R2.reuse, R239, PT ;  /* 0x000000ef0200720c */ /* 0x040fe40003f66270 */
[C---:B------:R-:W-:Y:S02]  /*14d00*/  ISETP.GE.OR P1, PT, R2.reuse, R247, !P1 ;  /* 0x000000f70200720c */ /* 0x040fe40004f26670 */
[C---:B------:R-:W-:Y:S02]  /*14d10*/  ISETP.GE.OR P2, PT, R2.reuse, R243, !P2 ;  /* 0x000000f30200720c */ /* 0x040fe40005746670 */
[C---:B------:R-:W-:Y:S02]  /*14d20*/  ISETP.GE.OR P5, PT, R2.reuse, R249, !P5 ;  /* 0x000000f90200720c */ /* 0x040fe40006fa6670 */
[----:B------:R-:W-:Y:S01]  /*14d30*/  ISETP.GE.OR P3, PT, R2, R245, !P3 ;  /* 0x000000f50200720c */ /* 0x000fe20005f66670 */
[----:B------:R-:W-:Y:S01]  /*14d40*/  VIADD R2, R0, 0x39 ;  /* 0x0000003900027836 */ /* 0x000fe20000000000 */
[----:B------:R-:W-:Y:S01]  /*14d50*/  FSEL R30, R58, -INF , !P4 ;  /* 0xff8000003a1e7808 */ /* 0x000fe20006000000 */
[----:B------:R-:W-:Y:S01]  /*14d60*/  IMAD.MOV.U32 R58, RZ, RZ, R15 ;  /* 0x000000ffff3a7224 */ /* 0x000fe200078e000f */
[----:B------:R-:W-:Y:S01]  /*14d70*/  FSEL R34, R59, -INF , !P0 ;  /* 0xff8000003b227808 */ /* 0x000fe20004000000 */
[----:B------:R-:W-:Y:S01]  /*14d80*/  IMAD.MOV.U32 R59, RZ, RZ, R11 ;  /* 0x000000ffff3b7224 */ /* 0x000fe200078e000b */
[C---:B------:R-:W-:Y:S01]  /*14d90*/  ISETP.GE.AND P4, PT, R2.reuse, R237, PT ;  /* 0x000000ed0200720c */ /* 0x040fe20003f86270 */
[-C--:B-1----:R-:W-:Y:S03]  /*14da0*/  HMMA.16816.F32.BF16 R84, R200, R4.reuse, R84 ;  /* 0x00000004c854723c */ /* 0x082fe60000041854 */
[----:B------:R-:W-:Y:S02]  /*14db0*/  FSEL R16, R57, -INF , !P6 ;  /* 0xff80000039107808 */ /* 0x000fe40007000000 */
[C---:B------:R-:W-:Y:S01]  /*14dc0*/  ISETP.GE.AND P0, PT, R2.reuse, R235, PT ;  /* 0x000000eb0200720c */ /* 0x040fe20003f06270 */
[C---:B------:R-:W-:Y:S02]  /*14dd0*/  HMMA.16816.F32.BF16 R88, R204.reuse, R4, R88 ;  /* 0x00000004cc58723c */ /* 0x040fe40000041858 */
[----:B------:R-:W-:Y:S02]  /*14de0*/  STL [R1+0x98], R16 ;  /* 0x0000981001007387 */ /* 0x000fe40000100800 */
[C---:B------:R-:W-:Y:S02]  /*14df0*/  ISETP.GE.OR P4, PT, R2.reuse, R247, !P4 ;  /* 0x000000f70200720c */ /* 0x040fe40006786670 */
[C---:B------:R-:W-:Y:S01]  /*14e00*/  ISETP.GE.OR P0, PT, R2.reuse, R243, !P0 ;  /* 0x000000f30200720c */ /* 0x040fe20004706670 */
[-C--:B------:R-:W-:Y:S03]  /*14e10*/  HMMA.16816.F32.BF16 R92, R204, R6.reuse, R92 ;  /* 0x00000006cc5c723c */ /* 0x080fe6000004185c */
[C---:B------:R-:W-:Y:S02]  /*14e20*/  ISETP.GE.AND P6, PT, R2.reuse, R241, PT ;  /* 0x000000f10200720c */ /* 0x040fe40003fc6270 */
[----:B------:R-:W-:Y:S01]  /*14e30*/  FSEL R13, R61, -INF , !P4 ;  /* 0xff8000003d0d7808 */ /* 0x000fe20006000000 */
[C---:B------:R-:W-:Y:S04]  /*14e40*/  HMMA.16816.F32.BF16 R96, R200.reuse, R6, R96 ;  /* 0x00000006c860723c */ /* 0x040fe80000041860 */
[----:B------:R-:W-:Y:S01]  /*14e50*/  ISETP.GE.OR P6, PT, R2, R249, !P6 ;  /* 0x000000f90200720c */ /* 0x000fe200077c6670 */
[----:B------:R-:W-:Y:S01]  /*14e60*/  STL [R1+0x8c], R13 ;  /* 0x00008c0d01007387 */ /* 0x000fe20000100800 */
[----:B------:R-:W-:Y:S02]  /*14e70*/  FSEL R9, R63, -INF , !P0 ;  /* 0xff8000003f097808 */ /* 0x000fe40004000000 */
[----:B------:R-:W-:Y:S02]  /*14e80*/  FSEL R60, R60, -INF , !P1 ;  /* 0xff8000003c3c7808 */ /* 0x000fe40004800000 */
[----:B------:R-:W-:Y:S01]  /*14e90*/  ISETP.GE.AND P1, PT, R2, R239, PT ;  /* 0x000000ef0200720c */ /* 0x000fe20003f26270 */
[----:B------:R-:W-:Y:S01]  /*14ea0*/  STL [R1+0xac], R9 ;  /* 0x0000ac0901007387 */ /* 0x000fe20000100800 */
[----:B------:R-:W-:Y:S02]  /*14eb0*/  FSEL R64, R64, -INF , !P5 ;  /* 0xff80000040407808 */ /* 0x000fe40006800000 */
[----:B------:R-:W-:Y:S01]  /*14ec0*/  ISETP.GE.OR P1, PT, R2, R245, !P1 ;  /* 0x000000f50200720c */ /* 0x000fe20004f26670 */
[----:B------:R-:W-:Y:S01]  /*14ed0*/  VIADD R2, R0, 0x40 ;  /* 0x0000004000027836 */ /* 0x000fe20000000000 */
[----:B------:R-:W-:Y:S01]  /*14ee0*/  FSEL R65, R65, -INF , !P6 ;  /* 0xff80000041417808 */ /* 0x000fe20007000000 */
[----:B------:R-:W-:Y:S01]  /*14ef0*/  STL [R1+0x54], R64 ;  /* 0x0000544001007387 */ /* 0x000fe20000100800 */
[----:B------:R-:W-:Y:S02]  /*14f00*/  FSEL R38, R66, -INF , !P3 ;  /* 0xff80000042267808 */ /* 0x000fe40005800000 */
[C---:B------:R-:W-:Y:S01]  /*14f10*/  ISETP.GE.AND P0, PT, R2.reuse, R241, PT ;  /* 0x000000f10200720c */ /* 0x040fe20003f06270 */
[----:B------:R-:W-:Y:S01]  /*14f20*/  STL [R1+0x50], R65 ;  /* 0x0000504101007387 */ /* 0x000fe20000100800 */
[----:B------:R-:W-:Y:S02]  /*14f30*/  FSEL R36, R67, -INF , !P1 ;  /* 0xff80000043247808 */ /* 0x000fe40004800000 */
[----:B------:R-:W-:Y:S01]  /*14f40*/  ISETP.GE.OR P0, PT, R2, R249, !P0 ;  /* 0x000000f90200720c */ /* 0x000fe20004706670 */
[----:B------:R-:W-:Y:S01]  /*14f50*/  STL [R1+0x80], R38 ;  /* 0x0000802601007387 */ /* 0x000fe20000100800 */
[----:B------:R-:W-:Y:S02]  /*14f60*/  FSEL R32, R62, -INF , !P2 ;  /* 0xff8000003e207808 */ /* 0x000fe40005000000 */
[----:B------:R-:W-:Y:S01]  /*14f70*/  FSEL R4, R68, -INF , !P0 ;  /* 0xff80000044047808 */ /* 0x000fe20004000000 */
[----:B------:R-:W-:Y:S01]  /*14f80*/  STL [R1+0x7c], R36 ;  /* 0x00007c2401007387 */ /* 0x000fe20000100800 */
[C---:B------:R-:W-:Y:S02]  /*14f90*/  ISETP.GE.AND P2, PT, R2.reuse, R239, PT ;  /* 0x000000ef0200720c */ /* 0x040fe40003f46270 */
[C---:B------:R-:W-:Y:S01]  /*14fa0*/  ISETP.GE.AND P4, PT, R2.reuse, R237, PT ;  /* 0x000000ed0200720c */ /* 0x040fe20003f86270 */
[----:B------:R1:W-:Y:S01]  /*14fb0*/  STL [R1+0x74], R4 ;  /* 0x0000740401007387 */ /* 0x0003e20000100800 */
[C---:B------:R-:W-:Y:S02]  /*14fc0*/  ISETP.GE.AND P5, PT, R2.reuse, R235, PT ;  /* 0x000000eb0200720c */ /* 0x040fe40003fa6270 */
[C---:B------:R-:W-:Y:S02]  /*14fd0*/  ISETP.GE.OR P2, PT, R2.reuse, R245, !P2 ;  /* 0x000000f50200720c */ /* 0x040fe40005746670 */
[C---:B------:R-:W-:Y:S02]  /*14fe0*/  ISETP.GE.OR P4, PT, R2.reuse, R247, !P4 ;  /* 0x000000f70200720c */ /* 0x040fe40006786670 */
[----:B------:R-:W-:Y:S01]  /*14ff0*/  ISETP.GE.OR P5, PT, R2, R243, !P5 ;  /* 0x000000f30200720c */ /* 0x000fe20006fa6670 */
[----:B------:R-:W-:Y:S01]  /*15000*/  VIADD R2, R0, 0x41 ;  /* 0x0000004100027836 */ /* 0x000fe20000000000 */
[----:B------:R-:W-:Y:S02]  /*15010*/  FSEL R35, R70, -INF , !P2 ;  /* 0xff80000046237808 */ /* 0x000fe40005000000 */
[----:B------:R-:W-:Y:S02]  /*15020*/  FSEL R12, R72, -INF , !P4 ;  /* 0xff800000480c7808 */ /* 0x000fe40006000000 */
[C---:B------:R-:W-:Y:S02]  /*15030*/  ISETP.GE.AND P3, PT, R2.reuse, R241, PT ;  /* 0x000000f10200720c */ /* 0x040fe40003f66270 */
[C---:B------:R-:W-:Y:S02]  /*15040*/  ISETP.GE.AND P0, PT, R2.reuse, R235, PT ;  /* 0x000000eb0200720c */ /* 0x040fe40003f06270 */
[C---:B------:R-:W-:Y:S02]  /*15050*/  ISETP.GE.OR P3, PT, R2.reuse, R249, !P3 ;  /* 0x000000f90200720c */ /* 0x040fe40005f66670 */
[C---:B------:R-:W-:Y:S02]  /*15060*/  ISETP.GE.OR P0, PT, R2.reuse, R243, !P0 ;  /* 0x000000f30200720c */ /* 0x040fe40004706670 */
[C---:B------:R-:W-:Y:S02]  /*15070*/  ISETP.GE.AND P1, PT, R2.reuse, R239, PT ;  /* 0x000000ef0200720c */ /* 0x040fe40003f26270 */
[C---:B------:R-:W-:Y:S02]  /*15080*/  ISETP.GE.AND P6, PT, R2.reuse, R237, PT ;  /* 0x000000ed0200720c */ /* 0x040fe40003fc6270 */
[----:B-1----:R-:W-:Y:S02]  /*15090*/  FSEL R4, R69, -INF , !P3 ;  /* 0xff80000045047808 */ /* 0x002fe40005800000 */
[----:B------:R-:W-:Y:S02]  /*150a0*/  FSEL R37, R75, -INF , !P0 ;  /* 0xff8000004b257808 */ /* 0x000fe40004000000 */
[C---:B------:R-:W-:Y:S01]  /*150b0*/  ISETP.GE.OR P1, PT, R2.reuse, R245, !P1 ;  /* 0x000000f50200720c */ /* 0x040fe20004f26670 */
[----:B------:R-:W-:Y:S01]  /*150c0*/  STL [R1+0x5c], R4 ;  /* 0x00005c0401007387 */ /* 0x000fe20000100800 */
[----:B------:R-:W-:Y:S01]  /*150d0*/  ISETP.GE.OR P6, PT, R2, R247, !P6 ;  /* 0x000000f70200720c */ /* 0x000fe200077c6670 */
[----:B------:R-:W-:Y:S01]  /*150e0*/  VIADD R2, R0, 0x48 ;  /* 0x0000004800027836 */ /* 0x000fe20000000000 */
[----:B------:R-:W-:Y:S01]  /*150f0*/  FSEL R51, R71, -INF , !P1 ;  /* 0xff80000047337808 */ /* 0x000fe20004800000 */
[----:B------:R-:W-:Y:S01]  /*15100*/  STL [R1+0xa0], R35 ;  /* 0x0000a02301007387 */ /* 0x000fe20000100800 */
[----:B------:R-:W-:Y:S02]  /*15110*/  FSEL R31, R73, -INF , !P6 ;  /* 0xff800000491f7808 */ /* 0x000fe40007000000 */
[C---:B------:R-:W-:Y:S01]  /*15120*/  ISETP.GE.AND P1, PT, R2.reuse, R237, PT ;  /* 0x000000ed0200720c */ /* 0x040fe20003f26270 */
[----:B------:R-:W-:Y:S01]  /*15130*/  STL [R1+0xb0], R12 ;  /* 0x0000b00c01007387 */ /* 0x000fe20000100800 */
[C---:B------:R-:W-:Y:S02]  /*15140*/  ISETP.GE.AND P2, PT, R2.reuse, R235, PT ;  /* 0x000000eb0200720c */ /* 0x040fe40003f46270 */
[C---:B------:R-:W-:Y:S01]  /*15150*/  ISETP.GE.AND P3, PT, R2.reuse, R241, PT ;  /* 0x000000f10200720c */ /* 0x040fe20003f66270 */
[----:B------:R1:W-:Y:S01]  /*15160*/  STL [R1+0xd4], R37 ;  /* 0x0000d42501007387 */ /* 0x0003e20000100800 */
[C---:B------:R-:W-:Y:S02]  /*15170*/  ISETP.GE.AND P4, PT, R2.reuse, R239, PT ;  /* 0x000000ef0200720c */ /* 0x040fe40003f86270 */
[C---:B------:R-:W-:Y:S01]  /*15180*/  ISETP.GE.OR P1, PT, R2.reuse, R247, !P1 ;  /* 0x000000f70200720c */ /* 0x040fe20004f26670 */
[----:B------:R-:W2:Y:S01]  /*15190*/  LDSM.16.M88.4 R4, [R220+0x3000] ;  /* 0x00300000dc04783b */ /* 0x000ea20000000200 */
[C---:B------:R-:W-:Y:S02]  /*151a0*/  ISETP.GE.OR P2, PT, R2.reuse, R243, !P2 ;  /* 0x000000f30200720c */ /* 0x040fe40005746670 */
[C---:B------:R-:W-:Y:S02]  /*151b0*/  ISETP.GE.OR P3, PT, R2.reuse, R249, !P3 ;  /* 0x000000f90200720c */ /* 0x040fe40005f66670 */
[----:B------:R-:W-:Y:S01]  /*151c0*/  ISETP.GE.OR P4, PT, R2, R245, !P4 ;  /* 0x000000f50200720c */ /* 0x000fe20006786670 */
[----:B------:R-:W-:Y:S01]  /*151d0*/  VIADD R2, R0, 0x49 ;  /* 0x0000004900027836 */ /* 0x000fe20000000000 */
[----:B------:R-:W-:Y:S02]  /*151e0*/  FSEL R10, R76, -INF , !P1 ;  /* 0xff8000004c0a7808 */ /* 0x000fe40004800000 */
[----:B------:R-:W-:Y:S02]  /*151f0*/  FSEL R56, R74, -INF , !P5 ;  /* 0xff8000004a387808 */ /* 0x000fe40006800000 */
[C---:B------:R-:W-:Y:S01]  /*15200*/  ISETP.GE.AND P0, PT, R2.reuse, R235, PT ;  /* 0x000000eb0200720c */ /* 0x040fe20003f06270 */
[----:B------:R-:W-:Y:S01]  /*15210*/  STL [R1+0xc4], R10 ;  /* 0x0000c40a01007387 */ /* 0x000fe20000100800 */
[C---:B------:R-:W-:Y:S02]  /*15220*/  ISETP.GE.AND P6, PT, R2.reuse, R241, PT ;  /* 0x000000f10200720c */ /* 0x040fe40003fc6270 */
[C---:B------:R-:W-:Y:S02]  /*15230*/  ISETP.GE.OR P0, PT, R2.reuse, R243, !P0 ;  /* 0x000000f30200720c */ /* 0x040fe40004706670 */
[----:B------:R-:W-:Y:S02]  /*15240*/  ISETP.GE.OR P6, PT, R2, R249, !P6 ;  /* 0x000000f90200720c */ /* 0x000fe400077c6670 */
[----:B------:R-:W-:Y:S02]  /*15250*/  FSEL R23, R79, -INF , !P0 ;  /* 0xff8000004f177808 */ /* 0x000fe40004000000 */
[----:B-1----:R-:W-:Y:S02]  /*15260*/  FSEL R37, R80, -INF , !P3 ;  /* 0xff80000050257808 */ /* 0x002fe40005800000 */
[----:B------:R-:W-:Y:S01]  /*15270*/  FSEL R47, R81, -INF , !P6 ;  /* 0xff800000512f7808 */ /* 0x000fe20007000000 */
[----:B------:R1:W-:Y:S01]  /*15280*/  STL [R1+0xc8], R23 ;  /* 0x0000c81701007387 */ /* 0x0003e20000100800 */
[C---:B------:R-:W-:Y:S01]  /*15290*/  ISETP.GE.AND P5, PT, R2.reuse, R237, PT ;  /* 0x000000ed0200720c */ /* 0x040fe20003fa6270 */
[----:B------:R-:W-:Y:S01]  /*152a0*/  IMAD.MOV.U32 R81, RZ, RZ, R32 ;  /* 0x000000ffff517224 */ /* 0x000fe200078e0020 */
[C---:B------:R-:W-:Y:S01]  /*152b0*/  ISETP.GE.AND P1, PT, R2.reuse, R239, PT ;  /* 0x000000ef0200720c */ /* 0x040fe20003f26270 */
[----:B------:R-:W-:Y:S01]  /*152c0*/  STL [R1+0x3c], R37 ;  /* 0x00003c2501007387 */ /* 0x000fe20000100800 */
[C---:B------:R-:W-:Y:S02]  /*152d0*/  ISETP.GE.OR P5, PT, R2.reuse, R247, !P5 ;  /* 0x000000f70200720c */ /* 0x040fe40006fa6670 */
[----:B------:R-:W-:Y:S01]  /*152e0*/  ISETP.GE.OR P1, PT, R2, R245, !P1 ;  /* 0x000000f50200720c */ /* 0x000fe20004f26670 */
[----:B------:R3:W-:Y:S01]  /*152f0*/  STL [R1+0x38], R47 ;  /* 0x0000382f01007387 */ /* 0x0007e20000100800 */
[----:B------:R-:W-:Y:S01]  /*15300*/  FSEL R18, R77, -INF , !P5 ;  /* 0xff8000004d127808 */ /* 0x000fe20006800000 */
[----:B------:R-:W-:Y:S01]  /*15310*/  VIADD R2, R0, 0x50 ;  /* 0x0000005000027836 */ /* 0x000fe20000000000 */
[----:B------:R-:W-:Y:S01]  /*15320*/  FSEL R29, R78, -INF , !P2 ;  /* 0xff8000004e1d7808 */ /* 0x000fe20005000000 */
[----:B------:R-:W-:Y:S01]  /*15330*/  IMAD.MOV.U32 R78, RZ, RZ, R51 ;  /* 0x000000ffff4e7224 */ /* 0x000fe200078e0033 */
[----:B------:R-:W-:Y:S01]  /*15340*/  FSEL R27, R82, -INF , !P4 ;  /* 0xff800000521b7808 */ /* 0x000fe20006000000 */
[----:B------:R-:W-:Y:S01]  /*15350*/  IMAD.MOV.U32 R82, RZ, RZ, R18 ;  /* 0x000000ffff527224 */ /* 0x000fe200078e0012 */
[C---:B------:R-:W-:Y:S01]  /*15360*/  ISETP.GE.AND P0, PT, R2.reuse, R241, PT ;  /* 0x000000f10200720c */ /* 0x040fe20003f06270 */
[-C--:B--2---:R-:W-:Y:S02]  /*15370*/  HMMA.16816.F32.BF16 R100, R200, R4.reuse, R100 ;  /* 0x00000004c864723c */ /* 0x084fe40000041864 */
[----:B------:R-:W-:Y:S01]  /*15380*/  STL [R1+0xa4], R27 ;  /* 0x0000a41b01007387 */ /* 0x000fe20000100800 */
[C---:B------:R-:W-:Y:S02]  /*15390*/  ISETP.GE.AND P2, PT, R2.reuse, R239, PT ;  /* 0x000000ef0200720c */ /* 0x040fe40003f46270 */
[C---:B------:R-:W-:Y:S01]  /*153a0*/  ISETP.GE.AND P5, PT, R2.reuse, R237, PT ;  /* 0x000000ed0200720c */ /* 0x040fe20003fa6270 */
[C---:B------:R-:W-:Y:S04]  /*153b0*/  HMMA.16816.F32.BF16 R104, R204.reuse, R4, R104 ;  /* 0x00000004cc68723c */ /* 0x040fe80000041868 */
[C---:B------:R-:W-:Y:S02]  /*153c0*/  ISETP.GE.AND P3, PT, R2.reuse, R235, PT ;  /* 0x000000eb0200720c */ /* 0x040fe40003f66270 */
[C---:B------:R-:W-:Y:S01]  /*153d0*/  ISETP.GE.OR P0, PT, R2.reuse, R249, !P0 ;  /* 0x000000f90200720c */ /* 0x040fe20004706670 */
[-C--:B------:R-:W-:Y:S03]  /*153e0*/  HMMA.16816.F32.BF16 R108, R204, R6.reuse, R108 ;  /* 0x00000006cc6c723c */ /* 0x080fe6000004186c */
[C---:B------:R-:W-:Y:S02]  /*153f0*/  ISETP.GE.OR P2, PT, R2.reuse, R245, !P2 ;  /* 0x000000f50200720c */ /* 0x040fe40005746670 */
[C---:B------:R-:W-:Y:S01]  /*15400*/  ISETP.GE.OR P5, PT, R2.reuse, R247, !P5 ;  /* 0x000000f70200720c */ /* 0x040fe20006fa6670 */
[C---:B------:R-:W-:Y:S04]  /*15410*/  HMMA.16816.F32.BF16 R112, R200.reuse, R6, R112 ;  /* 0x00000006c870723c */ /* 0x040fe80000041870 */
[----:B------:R-:W-:Y:S01]  /*15420*/  ISETP.GE.OR P3, PT, R2, R243, !P3 ;  /* 0x000000f30200720c */ /* 0x000fe20005f66670 */
[----:B------:R-:W-:Y:S01]  /*15430*/  VIADD R2, R0, 0x51 ;  /* 0x0000005100027836 */ /* 0x000fe20000000000 */
[----:B-1----:R-:W-:Y:S01]  /*15440*/  FSEL R23, R83, -INF , !P1 ;  /* 0xff80000053177808 */ /* 0x002fe20004800000 */
[----:B------:R-:W-:Y:S01]  /*15450*/  IMAD.MOV.U32 R83, RZ, RZ, R34 ;  /* 0x000000ffff537224 */ /* 0x000fe200078e0022 */
[----:B---3--:R-:W-:Y:S02]  /*15460*/  FSEL R47, R84, -INF , !P0 ;  /* 0xff800000542f7808 */ /* 0x008fe40004000000 */
[C---:B------:R-:W-:Y:S01]  /*15470*/  ISETP.GE.AND P1, PT, R2.reuse, R239, PT ;  /* 0x000000ef0200720c */ /* 0x040fe20003f26270 */
[----:B------:R-:W-:Y:S01]  /*15480*/  STL [R1+0xa8], R23 ;  /* 0x0000a81701007387 */ /* 0x000fe20000100800 */
[C---:B------:R-:W-:Y:S01]  /*15490*/  ISETP.GE.AND P4, PT, R2.reuse, R241, PT ;  /* 0x000000f10200720c */ /* 0x040fe20003f86270 */
[----:B------:R-:W-:Y:S01]  /*154a0*/  IMAD.MOV.U32 R84, RZ, RZ, R55 ;  /* 0x000000ffff547224 */ /* 0x000fe200078e0037 */
[C---:B------:R-:W-:Y:S01]  /*154b0*/  ISETP.GE.AND P6, PT, R2.reuse, R237, PT ;  /* 0x000000ed0200720c */ /* 0x040fe20003fc6270 */
[----:B------:R1:W-:Y:S01]  /*154c0*/  STL [R1+0x30], R47 ;  /* 0x0000302f01007387 */ /* 0x0003e20000100800 */
[C---:B------:R-:W-:Y:S02]  /*154d0*/  ISETP.GE.OR P4, PT, R2.reuse, R249, !P4 ;  /* 0x000000f90200720c */ /* 0x040fe40006786670 */
[C---:B------:R-:W-:Y:S02]  /*154e0*/  ISETP.GE.OR P1, PT, R2.reuse, R245, !P1 ;  /* 0x000000f50200720c */ /* 0x040fe40004f26670 */
[----:B------:R-:W-:Y:S02]  /*154f0*/  FSEL R45, R85, -INF , !P4 ;  /* 0xff800000552d7808 */ /* 0x000fe40006000000 */
[C---:B------:R-:W-:Y:S02]  /*15500*/  ISETP.GE.OR P6, PT, R2.reuse, R247, !P6 ;  /* 0x000000f70200720c */ /* 0x040fe400077c6670 */
[----:B------:R-:W-:Y:S01]  /*15510*/  ISETP.GE.AND P0, PT, R2, R235, PT ;  /* 0x000000eb0200720c */ /* 0x000fe20003f06270 */
[----:B------:R2:W-:Y:S01]  /*15520*/  STL [R1+0x20], R45 ;  /* 0x0000202d01007387 */ /* 0x0005e20000100800 */
[----:B------:R-:W-:Y:S02]  /*15530*/  FSEL R17, R86, -INF , !P2 ;  /* 0xff80000056117808 */ /* 0x000fe40005000000 */
        /* <DEDUP_REMOVED lines=9> */
[----:B------:R-:W-:Y:S01]  /*155d0*/  ISETP.GE.OR P4, PT, R2, R249, !P4 ;  /* 0x000000f90200720c */ /* 0x000fe20006786670 */
[----:B------:R-:W-:Y:S01]  /*155e0*/  STL [R1+0xe0], R4 ;  /* 0x0000e00401007387 */ /* 0x000fe20000100800 */
[----:B-1----:R-:W-:Y:S02]  /*155f0*/  FSEL R47, R87, -INF , !P1 ;  /* 0xff800000572f7808 */ /* 0x002fe40004800000 */
[----:B------:R-:W-:Y:S01]  /*15600*/  FSEL R57, R96, -INF , !P4 ;  /* 0xff80000060397808 */ /* 0x000fe20006000000 */
[----:B------:R-:W1:Y:S01]  /*15610*/  LDSM.16.M88.4 R4, [R220+0x3800] ;  /* 0x00380000dc04783b */ /* 0x000e620000000200 */
[----:B------:R-:W-:Y:S01]  /*15620*/  ISETP.GE.AND P1, PT, R2, R237, PT ;  /* 0x000000ed0200720c */ /* 0x000fe20003f26270 */
[----:B------:R-:W-:Y:S04]  /*15630*/  DEPBAR.LE SB0, 0x0 ;  /* 0x000080000000791a */ /* 0x000fe80000000000 */
[----:B--2---:R-:W-:Y:S01]  /*15640*/  FSEL R45, R88, -INF , !P5 ;  /* 0xff800000582d7808 */ /* 0x004fe20006800000 */
[----:B------:R-:W-:Y:S01]  /*15650*/  BAR.SYNC.DEFER_BLOCKING 0x0 ;  /* 0x0000000000007b1d */ /* 0x000fe20000010000 */
[C---:B------:R-:W-:Y:S02]  /*15660*/  ISETP.GE.AND P5, PT, R2.reuse, R239, PT ;  /* 0x000000ef0200720c */ /* 0x040fe40003fa6270 */
[C---:B------:R-:W-:Y:S02]  /*15670*/  ISETP.GE.OR P1, PT, R2.reuse, R247, !P1 ;  /* 0x000000f70200720c */ /* 0x040fe40004f26670 */
[C---:B------:R-:W-:Y:S02]  /*15680*/  ISETP.GE.OR P2, PT, R2.reuse, R243, !P2 ;  /* 0x000000f30200720c */ /* 0x040fe40005746670 */
[----:B------:R-:W-:Y:S01]  /*15690*/  ISETP.GE.OR P5, PT, R2, R245, !P5 ;  /* 0x000000f50200720c */ /* 0x000fe20006fa6670 */
[----:B------:R2:W-:Y:S01]  /*156a0*/  STL [R1+0x14], R57 ;  /* 0x0000143901007387 */ /* 0x0005e20000100800 */
[----:B------:R-:W-:Y:S01]  /*156b0*/  FSEL R85, R92, -INF , !P1 ;  /* 0xff8000005c557808 */ /* 0x000fe20004800000 */
[----:B------:R-:W-:Y:S01]  /*156c0*/  VIADD R2, R0, 0x59 ;  /* 0x0000005900027836 */ /* 0x000fe20000000000 */
[----:B------:R-:W-:Y:S02]  /*156d0*/  FSEL R21, R94, -INF , !P2 ;  /* 0xff8000005e157808 */ /* 0x000fe40005000000 */
[----:B------:R-:W-:Y:S02]  /*156e0*/  FSEL R15, R98, -INF , !P5 ;  /* 0xff800000620f7808 */ /* 0x000fe40006800000 */
[C---:B------:R-:W-:Y:S02]  /*156f0*/  ISETP.GE.AND P6, PT, R2.reuse, R241, PT ;  /* 0x000000f10200720c */ /* 0x040fe40003fc6270 */
[C---:B------:R-:W-:Y:S02]  /*15700*/  ISETP.GE.AND P3, PT, R2.reuse, R237, PT ;  /* 0x000000ed0200720c */ /* 0x040fe40003f66270 */
[C---:B------:R-:W-:Y:S02]  /*15710*/  ISETP.GE.OR P6, PT, R2.reuse, R249, !P6 ;  /* 0x000000f90200720c */ /* 0x040fe400077c6670 */
[C---:B------:R-:W-:Y:S02]  /*15720*/  ISETP.GE.AND P0, PT, R2.reuse, R235, PT ;  /* 0x000000eb0200720c */ /* 0x040fe40003f06270 */
[C---:B------:R-:W-:Y:S02]  /*15730*/  ISETP.GE.AND P1, PT, R2.reuse, R239, PT ;  /* 0x000000ef0200720c */ /* 0x040fe40003f26270 */
[C---:B------:R-:W-:Y:S02]  /*15740*/  ISETP.GE.OR P3, PT, R2.reuse, R247, !P3 ;  /* 0x000000f70200720c */ /* 0x040fe40005f66670 */
[C---:B------:R-:W-:Y:S02]  /*15750*/  ISETP.GE.OR P0, PT, R2.reuse, R243, !P0 ;  /* 0x000000f30200720c */ /* 0x040fe40004706670 */
[----:B------:R-:W-:Y:S01]  /*15760*/  ISETP.GE.OR P1, PT, R2, R245, !P1 ;  /* 0x000000f50200720c */ /* 0x000fe20004f26670 */
[----:B------:R-:W-:Y:S01]  /*15770*/  VIADD R2, R0, 0x60 ;  /* 0x0000006000027836 */ /* 0x000fe20000000000 */
[----:B------:R-:W-:Y:S01]  /*15780*/  FSEL R87, R93, -INF , !P3 ;  /* 0xff8000005d577808 */ /* 0x000fe20005800000 */
[-C--:B-1----:R-:W-:Y:S05]  /*15790*/  HMMA.16816.F32.BF16 R116, R200, R4.reuse, R116 ;  /* 0x00000004c874723c */ /* 0x082fea0000041874 */
[----:B--2---:R-:W-:Y:S01]  /*157a0*/  FSEL R57, R97, -INF , !P6 ;  /* 0xff80000061397808 */ /* 0x004fe20007000000 */
[C---:B------:R-:W-:Y:S04]  /*157b0*/  HMMA.16816.F32.BF16 R120, R204.reuse, R4, R120 ;  /* 0x00000004cc78723c */ /* 0x040fe80000041878 */
[C---:B------:R-:W-:Y:S01]  /*157c0*/  ISETP.GE.AND P2, PT, R2.reuse, R239, PT ;  /* 0x000000ef0200720c */ /* 0x040fe20003f46270 */
[----:B------:R1:W-:Y:S01]  /*157d0*/  STL [R1+0xc], R57 ;  /* 0x00000c3901007387 */ /* 0x0003e20000100800 */
[----:B------:R-:W-:Y:S01]  /*157e0*/  FSEL R22, R95, -INF , !P0 ;  /* 0xff8000005f167808 */ /* 0x000fe20004000000 */
[-C--:B------:R-:W-:Y:S02]  /*157f0*/  HMMA.16816.F32.BF16 R124, R204, R6.reuse, R124 ;  /* 0x00000006cc7c723c */ /* 0x080fe4000004187c */
[----:B------:R-:W-:Y:S01]  /*15800*/  STL [R1+0xc0], R15 ;  /* 0x0000c00f01007387 */ /* 0x000fe20000100800 */
[----:B------:R-:W-:Y:S01]  /*15810*/  ISETP.GE.AND P0, PT, R2, R241, PT ;  /* 0x000000f10200720c */ /* 0x000fe20003f06270 */
[----:B------:R-:W-:Y:S01]  /*15820*/  VIADD R5, R0, 0x70 ;  /* 0x0000007000057836 */ /* 0x000fe20000000000 */
[C---:B------:R-:W-:Y:S01]  /*15830*/  ISETP.GE.AND P3, PT, R2.reuse, R237, PT ;  /* 0x000000ed0200720c */ /* 0x040fe20003f66270 */
[----:B------:R-:W-:Y:S04]  /*15840*/  HMMA.16816.F32.BF16 R128, R200, R6, R128 ;  /* 0x00000006c880723c */ /* 0x000fe80000041880 */
[----:B------:R-:W-:Y:S01]  /*15850*/  ISETP.GE.AND P4, PT, R2, R235, PT ;  /* 0x000000eb0200720c */ /* 0x000fe20003f86270 */
[----:B------:R-:W-:Y:S01]  /*15860*/  VIADD R4, R0, 0x71 ;  /* 0x0000007100047836 */ /* 0x000fe20000000000 */
[C---:B------:R-:W-:Y:S02]  /*15870*/  ISETP.GE.OR P0, PT, R2.reuse, R249, !P0 ;  /* 0x000000f90200720c */ /* 0x040fe40004706670 */
[C---:B------:R-:W-:Y:S02]  /*15880*/  ISETP.GE.OR P2, PT, R2.reuse, R245, !P2 ;  /* 0x000000f50200720c */ /* 0x040fe40005746670 */
[C---:B------:R-:W-:Y:S02]  /*15890*/  ISETP.GE.OR P3, PT, R2.reuse, R247, !P3 ;  /* 0x000000f70200720c */ /* 0x040fe40005f66670 */
[----:B------:R-:W-:Y:S01]  /*158a0*/  ISETP.GE.OR P4, PT, R2, R243, !P4 ;  /* 0x000000f30200720c */ /* 0x000fe20006786670 */
[----:B------:R-:W-:Y:S01]  /*158b0*/  VIADD R2, R0, 0x61 ;  /* 0x0000006100027836 */ /* 0x000fe20000000000 */
[----:B------:R-:W-:Y:S02]  /*158c0*/  FSEL R61, R102, -INF , !P2 ;  /* 0xff800000663d7808 */ /* 0x000fe40005000000 */
[----:B------:R-:W-:Y:S01]  /*158d0*/  FSEL R91, R100, -INF , !P0 ;  /* 0xff800000645b7808 */ /* 0x000fe20004000000 */
[----:B-1----:R-:W-:Y:S01]  /*158e0*/  IMAD.MOV.U32 R57, RZ, RZ, R53 ;  /* 0x000000ffff397224 */ /* 0x002fe200078e0035 */
[C---:B------:R-:W-:Y:S01]  /*158f0*/  ISETP.GE.AND P5, PT, R2.reuse, R237, PT ;  /* 0x000000ed0200720c */ /* 0x040fe20003fa6270 */
[----:B------:R-:W-:Y:S01]  /*15900*/  IMAD.MOV.U32 R53, RZ, RZ, R52 ;  /* 0x000000ffff357224 */ /* 0x000fe200078e0034 */
[C---:B------:R-:W-:Y:S01]  /*15910*/  ISETP.GE.AND P0, PT, R2.reuse, R235, PT ;  /* 0x000000eb0200720c */ /* 0x040fe20003f06270 */
[----:B------:R-:W-:Y:S01]  /*15920*/  IMAD.MOV.U32 R52, RZ, RZ, R50 ;  /* 0x000000ffff347224 */ /* 0x000fe200078e0032 */
[C---:B------:R-:W-:Y:S01]  /*15930*/  ISETP.GE.OR P5, PT, R2.reuse, R247, !P5 ;  /* 0x000000f70200720c */ /* 0x040fe20006fa6670 */
[----:B------:R-:W-:Y:S01]  /*15940*/  IMAD.MOV.U32 R50, RZ, RZ, R41 ;  /* 0x000000ffff327224 */ /* 0x000fe200078e0029 */
[----:B------:R-:W-:Y:S01]  /*15950*/  FSEL R41, R99, -INF , !P1 ;  /* 0xff80000063297808 */ /* 0x000fe20004800000 */
[----:B------:R-:W-:Y:S01]  /*15960*/  IMAD.MOV.U32 R80, RZ, RZ, R57 ;  /* 0x000000ffff507224 */ /* 0x000fe200078e0039 */
[C---:B------:R-:W-:Y:S01]  /*15970*/  ISETP.GE.AND P1, PT, R2.reuse, R239, PT ;  /* 0x000000ef0200720c */ /* 0x040fe20003f26270 */
[----:B------:R-:W-:Y:S01]  /*15980*/  IMAD.MOV.U32 R57, RZ, RZ, R50 ;  /* 0x000000ffff397224 */ /* 0x000fe200078e0032 */
[----:B------:R-:W-:Y:S01]  /*15990*/  FSEL R62, R105, -INF , !P5 ;  /* 0xff800000693e7808 */ /* 0x000fe20006800000 */
[----:B------:R-:W-:Y:S01]  /*159a0*/  IMAD.MOV.U32 R105, RZ, RZ, R61 ;  /* 0x000000ffff697224 */ /* 0x000fe200078e003d */
[C---:B------:R-:W-:Y:S01]  /*159b0*/  ISETP.GE.OR P1, PT, R2.reuse, R245, !P1 ;  /* 0x000000f50200720c */ /* 0x040fe20004f26670 */
[----:B------:R-:W-:Y:S01]  /*159c0*/  IMAD.MOV.U32 R61, RZ, RZ, R59 ;  /* 0x000000ffff3d7224 */ /* 0x000fe200078e003b */
[----:B------:R-:W-:Y:S01]  /*159d0*/  ISETP.GE.OR P0, PT, R2, R243, !P0 ;  /* 0x000000f30200720c */ /* 0x000fe20004706670 */
[----:B------:R-:W-:Y:S01]  /*159e0*/  IMAD.MOV.U32 R59, RZ, RZ, R52 ;  /* 0x000000ffff3b7224 */ /* 0x000fe200078e0034 */
[----:B------:R-:W-:Y:S02]  /*159f0*/  FSEL R11, R103, -INF , !P1 ;  /* 0xff800000670b7808 */ /* 0x000fe40004800000 */
[----:B------:R-:W-:Y:S02]  /*15a00*/  FSEL R63, R106, -INF , !P4 ;  /* 0xff8000006a3f7808 */ /* 0x000fe40006000000 */
[----:B------:R-:W-:Y:S01]  /*15a10*/  FMNMX.FTZ R7, R236, R3, !PT ;  /* 0x00000003ec077209 */ /* 0x000fe20007810000 */
[----:B------:R-:W-:Y:S01]  /*15a20*/  STL [R1+0xb4], R11 ;  /* 0x0000b40b01007387 */ /* 0x000fe20000100800 */
[----:B------:R-:W-:Y:S02]  /*15a30*/  FMNMX.FTZ R6, R211, R132, !PT ;  /* 0x00000084d3067209 */ /* 0x000fe40007810000 */
[----:B------:R-:W-:Y:S01]  /*15a40*/  FMNMX.FTZ R7, R246, R7, !PT ;  /* 0x00000007f6077209 */ /* 0x000fe20007810000 */
[----:B------:R-:W2:Y:S01]  /*15a50*/  LDL R93, [R1+0x74] ;  /* 0x00007400015d7983 */ /* 0x000ea20000100800 */
[----:B------:R-:W-:Y:S02]  /*15a60*/  FMNMX.FTZ R6, R244, R6, !PT ;  /* 0x00000006f4067209 */ /* 0x000fe40007810000 */
[----:B------:R-:W-:Y:S01]  /*15a70*/  FMNMX.FTZ R7, R208, R7, !PT ;  /* 0x00000007d0077209 */ /* 0x000fe20007810000 */
[----:B------:R1:W-:Y:S01]  /*15a80*/  STL [R1+0xe4], R62 ;  /* 0x0000e43e01007387 */ /* 0x0003e20000100800 */
[----:B------:R-:W-:Y:S02]  /*15a90*/  FMNMX.FTZ R6, R210, R6, !PT ;  /* 0x00000006d2067209 */ /* 0x000fe40007810000 */
[----:B------:R-:W-:Y:S01]  /*15aa0*/  FMNMX.FTZ R7, R209, R7, !PT ;  /* 0x00000007d1077209 */ /* 0x000fe20007810000 */
[----:B------:R-:W3:Y:S01]  /*15ab0*/  LDL R92, [R1+0x5c] ;  /* 0x00005c00015c7983 */ /* 0x000ee20000100800 */
[----:B------:R-:W-:Y:S02]  /*15ac0*/  FMNMX.FTZ R6, R19, R6, !PT ;  /* 0x0000000613067209 */ /* 0x000fe40007810000 */
[----:B------:R-:W-:Y:S01]  /*15ad0*/  FMNMX.FTZ R7, R143, R7, !PT ;  /* 0x000000078f077209 */ /* 0x000fe20007810000 */
[----:B------:R-:W4:Y:S01]  /*15ae0*/  LDL R95, [R1+0x38] ;  /* 0x00003800015f7983 */ /* 0x000f220000100800 */
[----:B------:R-:W-:Y:S02]  /*15af0*/  FMNMX.FTZ R6, R140, R6, !PT ;  /* 0x000000068c067209 */ /* 0x000fe40007810000 */
[----:B------:R-:W-:Y:S01]  /*15b00*/  FMNMX.FTZ R7, R142, R7, !PT ;  /* 0x000000078e077209 */ /* 0x000fe20007810000 */
[----:B------:R-:W4:Y:S01]  /*15b10*/  LDL R97, [R1+0x30] ;  /* 0x0000300001617983 */ /* 0x000f220000100800 */
[----:B------:R-:W-:Y:S02]  /*15b20*/  FMNMX.FTZ R6, R138, R6, !PT ;  /* 0x000000068a067209 */ /* 0x000fe40007810000 */
[----:B------:R-:W-:Y:S01]  /*15b30*/  FMNMX.FTZ R7, R250, R7, !PT ;  /* 0x00000007fa077209 */ /* 0x000fe20007810000 */
[----:B------:R-:W4:Y:S01]  /*15b40*/  LDL R99, [R1+0x20] ;  /* 0x0000200001637983 */ /* 0x000f220000100800 */
[C---:B------:R-:W-:Y:S02]  /*15b50*/  ISETP.GE.AND P6, PT, R2.reuse, R241, PT ;  /* 0x000000f10200720c */ /* 0x040fe40003fc6270 */
[----:B------:R-:W-:Y:S01]  /*15b60*/  FMNMX.FTZ R7, R141, R7, !PT ;  /* 0x000000078d077209 */ /* 0x000fe20007810000 */
[----:B------:R-:W4:Y:S01]  /*15b70*/  LDL R102, [R1+0x14] ;  /* 0x0000140001667983 */ /* 0x000f220000100800 */
[----:B------:R-:W-:Y:S01]  /*15b80*/  ISETP.GE.OR P6, PT, R2, R249, !P6 ;  /* 0x000000f90200720c */ /* 0x000fe200077c6670 */
[----:B------:R-:W-:Y:S01]  /*15b90*/  VIADD R2, R0, 0x68 ;  /* 0x0000006800027836 */ /* 0x000fe20000000000 */
[----:B------:R-:W-:Y:S01]  /*15ba0*/  FMNMX.FTZ R7, R139, R7, !PT ;  /* 0x000000078b077209 */ /* 0x000fe20007810000 */
[----:B------:R-:W4:Y:S01]  /*15bb0*/  LDL R103, [R1+0xc] ;  /* 0x00000c0001677983 */ /* 0x000f220000100800 */
[----:B-1----:R-:W-:Y:S02]  /*15bc0*/  FSEL R62, R107, -INF , !P0 ;  /* 0xff8000006b3e7808 */ /* 0x002fe40004000000 */
[----:B------:R-:W-:Y:S01]  /*15bd0*/  FMNMX.FTZ R7, R137, R7, !PT ;  /* 0x0000000789077209 */ /* 0x000fe20007810000 */
[----:B------:R1:W-:Y:S01]  /*15be0*/  STL [R1+0xe8], R63 ;  /* 0x0000e83f01007387 */ /* 0x0003e20000100800 */
[----:B------:R-:W-:Y:S02]  /*15bf0*/  FSEL R90, R101, -INF , !P6 ;  /* 0xff800000655a7808 */ /* 0x000fe40007000000 */
[----:B------:R-:W-:Y:S01]  /*15c00*/  FSEL R79, R104, -INF , !P3 ;  /* 0xff800000684f7808 */ /* 0x000fe20005800000 */
[----:B------:R1:W-:Y:S01]  /*15c10*/  STL [R1+0xec], R62 ;  /* 0x0000ec3e01007387 */ /* 0x0003e20000100800 */
[C---:B------:R-:W-:Y:S02]  /*15c20*/  ISETP.GE.AND P2, PT, R2.reuse, R241, PT ;  /* 0x000000f10200720c */ /* 0x040fe40003f46270 */
[C---:B------:R-:W-:Y:S01]  /*15c30*/  ISETP.GE.AND P1, PT, R2.reuse, R239, PT ;  /* 0x000000ef0200720c */ /* 0x040fe20003f26270 */
[----:B------:R-:W2:Y:S01]  /*15c40*/  LDL R89, [R1+0x44] ;  /* 0x0000440001597983 */ /* 0x000ea20000100800 */
[C---:B------:R-:W-:Y:S02]  /*15c50*/  ISETP.GE.AND P6, PT, R2.reuse, R237, PT ;  /* 0x000000ed0200720c */ /* 0x040fe40003fc6270 */
[C---:B------:R-:W-:Y:S01]  /*15c60*/  ISETP.GE.AND P3, PT, R2.reuse, R235, PT ;  /* 0x000000eb0200720c */ /* 0x040fe20003f66270 */
[----:B------:R-:W3:Y:S01]  /*15c70*/  LDL R88, [R1+0x34] ;  /* 0x0000340001587983 */ /* 0x000ee20000100800 */
[C---:B------:R-:W-:Y:S02]  /*15c80*/  ISETP.GE.OR P2, PT, R2.reuse, R249, !P2 ;  /* 0x000000f90200720c */ /* 0x040fe40005746670 */
[C---:B------:R-:W-:Y:S01]  /*15c90*/  ISETP.GE.OR P1, PT, R2.reuse, R245, !P1 ;  /* 0x000000f50200720c */ /* 0x040fe20004f26670 */
[----:B------:R2:W5:Y:S01]  /*15ca0*/  LDL.LU R143, [R1+0x13c] ;  /* 0x00013c00018f7983 */ /* 0x0005620000300800 */
[C---:B------:R-:W-:Y:S02]  /*15cb0*/  ISETP.GE.OR P6, PT, R2.reuse, R247, !P6 ;  /* 0x000000f70200720c */ /* 0x040fe400077c6670 */
[----:B------:R-:W-:Y:S01]  /*15cc0*/  ISETP.GE.OR P3, PT, R2, R243, !P3 ;  /* 0x000000f30200720c */ /* 0x000fe20005f66670 */
[----:B------:R2:W5:Y:S01]  /*15cd0*/  LDL.LU R142, [R1+0x138] ;  /* 0x00013800018e7983 */ /* 0x0005620000300800 */
[----:B------:R-:W-:Y:S01]  /*15ce0*/  FSEL R112, R112, -INF , !P2 ;  /* 0xff80000070707808 */ /* 0x000fe20005000000 */
[----:B------:R-:W-:Y:S01]  /*15cf0*/  VIADD R2, R0, 0x69 ;  /* 0x0000006900027836 */ /* 0x000fe20000000000 */
[----:B------:R-:W-:Y:S01]  /*15d00*/  FSEL R107, R114, -INF , !P1 ;  /* 0xff800000726b7808 */ /* 0x000fe20004800000 */
[----:B------:R2:W5:Y:S01]  /*15d10*/  LDL.LU R141, [R1+0x134] ;  /* 0x00013400018d7983 */ /* 0x0005620000300800 */
[----:B------:R-:W-:Y:S01]  /*15d20*/  ISETP.GE.AND P1, PT, R5, R239, PT ;  /* 0x000000ef0500720c */ /* 0x000fe20003f26270 */
[----:B-1----:R-:W-:Y:S01]  /*15d30*/  IMAD.MOV.U32 R63, RZ, RZ, R58 ;  /* 0x000000ffff3f7224 */ /* 0x002fe200078e003a */
[C---:B------:R-:W-:Y:S01]  /*15d40*/  ISETP.GE.AND P4, PT, R2.reuse, R241, PT ;  /* 0x000000f10200720c */ /* 0x040fe20003f86270 */
[----:B------:R1:W5:Y:S01]  /*15d50*/  LDL.LU R140, [R1+0x130] ;  /* 0x00013000018c7983 */ /* 0x0003620000300800 */
[C---:B------:R-:W-:Y:S01]  /*15d60*/  ISETP.GE.AND P0, PT, R2.reuse, R239, PT ;  /* 0x000000ef0200720c */ /* 0x040fe20003f06270 */
[----:B------:R-:W-:Y:S01]  /*15d70*/  IMAD.MOV.U32 R58, RZ, RZ, R53 ;  /* 0x000000ffff3a7224 */ /* 0x000fe200078e0035 */
[C---:B------:R-:W-:Y:S01]  /*15d80*/  ISETP.GE.OR P4, PT, R2.reuse, R249, !P4 ;  /* 0x000000f90200720c */ /* 0x040fe20006786670 */
[----:B------:R1:W5:Y:S01]  /*15d90*/  LDL.LU R139, [R1+0x12c] ;  /* 0x00012c00018b7983 */ /* 0x0003620000300800 */
[C---:B------:R-:W-:Y:S01]  /*15da0*/  ISETP.GE.AND P5, PT, R2.reuse, R237, PT ;  /* 0x000000ed0200720c */ /* 0x040fe20003fa6270 */
[----:B------:R-:W-:Y:S01]  /*15db0*/  IMAD.MOV.U32 R62, RZ, RZ, R49 ;  /* 0x000000ffff3e7224 */ /* 0x000fe200078e0031 */
[----:B------:R-:W-:Y:S01]  /*15dc0*/  ISETP.GE.AND P2, PT, R2, R235, PT ;  /* 0x000000eb0200720c */ /* 0x000fe20003f46270 */
[----:B------:R1:W5:Y:S01]  /*15dd0*/  LDL.LU R138, [R1+0x128] ;  /* 0x00012800018a7983 */ /* 0x0003620000300800 */
[----:B------:R-:W-:Y:S02]  /*15de0*/  FSEL R113, R113, -INF , !P4 ;  /* 0xff80000071717808 */ /* 0x000fe40006000000 */
[----:B------:R-:W-:Y:S01]  /*15df0*/  ISETP.GE.AND P4, PT, R4, R241, PT ;  /* 0x000000f10400720c */ /* 0x000fe20003f86270 */
[----:B------:R1:W5:Y:S01]  /*15e00*/  LDL.LU R137, [R1+0x124] ;  /* 0x0001240001897983 */ /* 0x0003620000300800 */
[C---:B------:R-:W-:Y:S02]  /*15e10*/  ISETP.GE.OR P0, PT, R2.reuse, R245, !P0 ;  /* 0x000000f50200720c */ /* 0x040fe40004706670 */
[C---:B------:R-:W-:Y:S02]  /*15e20*/  ISETP.GE.OR P5, PT, R2.reuse, R247, !P5 ;  /* 0x000000f70200720c */ /* 0x040fe40006fa6670 */
[----:B------:R-:W-:Y:S01]  /*15e30*/  ISETP.GE.OR P2, PT, R2, R243, !P2 ;  /* 0x000000f30200720c */ /* 0x000fe20005746670 */
[----:B------:R-:W-:Y:S01]  /*15e40*/  VIADD R2, R0, 0x78 ;  /* 0x0000007800027836 */ /* 0x000fe20000000000 */
[----:B------:R-:W-:Y:S01]  /*15e50*/  ISETP.GE.OR P4, PT, R4, R249, !P4 ;  /* 0x000000f90400720c */ /* 0x000fe20006786670 */
[----:B------:R-:W-:Y:S01]  /*15e60*/  VIADD R0, R0, 0x79 ;  /* 0x0000007900007836 */ /* 0x000fe20000000000 */
[----:B------:R-:W-:Y:S02]  /*15e70*/  ISETP.GE.OR P1, PT, R5, R245, !P1 ;  /* 0x000000f50500720c */ /* 0x000fe40004f26670 */
[----:B------:R-:W-:Y:S02]  /*15e80*/  FSEL R117, R117, -INF , !P4 ;  /* 0xff80000075757808 */ /* 0x000fe40006000000 */
[----:B------:R-:W-:Y:S02]  /*15e90*/  FSEL R118, R118, -INF , !P1 ;  /* 0xff80000076767808 */ /* 0x000fe40004800000 */
[-C--:B------:R-:W-:Y:S02]  /*15ea0*/  ISETP.GE.AND P4, PT, R2, R241.reuse, PT ;  /* 0x000000f10200720c */ /* 0x080fe40003f86270 */
[----:B------:R-:W-:Y:S02]  /*15eb0*/  ISETP.GE.AND P1, PT, R0, R241, PT ;  /* 0x000000f10000720c */ /* 0x000fe40003f26270 */
[-C--:B------:R-:W-:Y:S02]  /*15ec0*/  ISETP.GE.OR P4, PT, R2, R249.reuse, !P4 ;  /* 0x000000f90200720c */ /* 0x080fe40006786670 */
[----:B------:R-:W-:Y:S02]  /*15ed0*/  ISETP.GE.OR P1, PT, R0, R249, !P1 ;  /* 0x000000f90000720c */ /* 0x000fe40004f26670 */
[----:B------:R-:W-:Y:S02]  /*15ee0*/  FMNMX.FTZ R6, R252, R6, !PT ;  /* 0x00000006fc067209 */ /* 0x000fe40007810000 */
[----:B------:R-:W-:Y:S02]  /*15ef0*/  FSEL R104, R115, -INF , !P0 ;  /* 0xff80000073687808 */ /* 0x000fe40004000000 */
[----:B------:R-:W-:Y:S02]  /*15f00*/  FSEL R128, R128, -INF , !P4 ;  /* 0xff80000080807808 */ /* 0x000fe40006000000 */
[----:B------:R-:W-:Y:S02]  /*15f10*/  FSEL R129, R129, -INF , !P1 ;  /* 0xff80000081817808 */ /* 0x000fe40004800000 */
[C---:B------:R-:W-:Y:S02]  /*15f20*/  ISETP.GE.AND P0, PT, R5.reuse, R241, PT ;  /* 0x000000f10500720c */ /* 0x040fe40003f06270 */
[C---:B------:R-:W-:Y:S02]  /*15f30*/  ISETP.GE.AND P4, PT, R5.reuse, R237, PT ;  /* 0x000000ed0500720c */ /* 0x040fe40003f86270 */
[----:B------:R-:W-:Y:S02]  /*15f40*/  ISETP.GE.AND P1, PT, R5, R235, PT ;  /* 0x000000eb0500720c */ /* 0x000fe40003f26270 */
[----:B------:R-:W-:Y:S02]  /*15f50*/  FMNMX.FTZ R6, R251, R6, !PT ;  /* 0x00000006fb067209 */ /* 0x000fe40007810000 */
[C---:B------:R-:W-:Y:S02]  /*15f60*/  ISETP.GE.OR P0, PT, R5.reuse, R249, !P0 ;  /* 0x000000f90500720c */ /* 0x040fe40004706670 */
[C---:B------:R-:W-:Y:S02]  /*15f70*/  ISETP.GE.OR P4, PT, R5.reuse, R247, !P4 ;  /* 0x000000f70500720c */ /* 0x040fe40006786670 */
[----:B------:R-:W-:Y:S02]  /*15f80*/  ISETP.GE.OR P1, PT, R5, R243, !P1 ;  /* 0x000000f30500720c */ /* 0x000fe40004f26670 */
[----:B------:R-:W-:Y:S02]  /*15f90*/  FMNMX.FTZ R5, R213, R133, !PT ;  /* 0x00000085d5057209 */ /* 0x000fe40007810000 */
[----:B------:R-:W-:Y:S02]  /*15fa0*/  FMNMX.FTZ R6, R43, R6, !PT ;  /* 0x000000062b067209 */ /* 0x000fe40007810000 */
[----:B------:R-:W-:Y:S02]  /*15fb0*/  FMNMX.FTZ R5, R242, R5, !PT ;  /* 0x00000005f2057209 */ /* 0x000fe40007810000 */
[----:B------:R-:W-:Y:S02]  /*15fc0*/  FSEL R116, R116, -INF , !P0 ;  /* 0xff80000074747808 */ /* 0x000fe40004000000 */
[----:B------:R-:W-:Y:S02]  /*15fd0*/  FMNMX.FTZ R5, R215, R5, !PT ;  /* 0x00000005d7057209 */ /* 0x000fe40007810000 */
[C---:B------:R-:W-:Y:S04]  /*15fe0*/  ISETP.GE.AND P0, PT, R4.reuse, R239, PT ;  /* 0x000000ef0400720c */ /* 0x040fe80003f06270 */
[----:B------:R-:W-:Y:S04]  /*15ff0*/  ISETP.GE.OR P0, PT, R4, R245, !P0 ;  /* 0x000000f50400720c */ /* 0x000fe80004706670 */
[----:B------:R-:W-:Y:S02]  /*16000*/  FSEL R119, R119, -INF , !P0 ;  /* 0xff80000077777808 */ /* 0x000fe40004000000 */
[C---:B------:R-:W-:Y:S04]  /*16010*/  ISETP.GE.AND P0, PT, R2.reuse, R239, PT ;  /* 0x000000ef0200720c */ /* 0x040fe80003f06270 */
[----:B------:R-:W-:Y:S04]  /*16020*/  ISETP.GE.OR P0, PT, R2, R245, !P0 ;  /* 0x000000f50200720c */ /* 0x000fe80004706670 */
[----:B------:R-:W-:Y:S02]  /*16030*/  FSEL R130, R130, -INF , !P0 ;  /* 0xff80000082827808 */ /* 0x000fe40004000000 */
[C---:B------:R-:W-:Y:S04]  /*16040*/  ISETP.GE.AND P0, PT, R0.reuse, R239, PT ;  /* 0x000000ef0000720c */ /* 0x040fe80003f06270 */
[----:B------:R-:W-:Y:S04]  /*16050*/  ISETP.GE.OR P0, PT, R0, R245, !P0 ;  /* 0x000000f50000720c */ /* 0x000fe80004706670 */
[----:B------:R-:W-:Y:S02]  /*16060*/  FSEL R131, R131, -INF , !P0 ;  /* 0xff80000083837808 */ /* 0x000fe40004000000 */
[----:B------:R-:W-:Y:S02]  /*16070*/  PLOP3.LUT P0, PT, PT, PT, UP0, 0x80, 0x0 ;  /* 0x000000000000781c */ /* 0x000fe40003f0f008 */
[----:B--2---:R-:W-:Y:S04]  /*16080*/  FMNMX.FTZ R7, R89, R7, !PT ;  /* 0x0000000759077209 */ /* 0x004fe80007810000 */
[----:B---3--:R-:W-:Y:S04]  /*16090*/  FMNMX.FTZ R7, R88, R7, !PT ;  /* 0x0000000758077209 */ /* 0x008fe80007810000 */
[----:B------:R-:W-:Y:S02]  /*160a0*/  FMNMX.FTZ R8, R8, R7, !PT ;  /* 0x0000000708087209 */ /* 0x000fe40007810000 */
[----:B------:R-:W-:Y:S02]  /*160b0*/  FMNMX.FTZ R7, R39, R6, !PT ;  /* 0x0000000627077209 */ /* 0x000fe40007810000 */
[----:B------:R-:W-:Y:S02]  /*160c0*/  FMNMX.FTZ R8, R136, R8, !PT ;  /* 0x0000000888087209 */ /* 0x000fe40007810000 */
[----:B------:R-:W-:Y:S01]  /*160d0*/  FMNMX.FTZ R7, R63, R7, !PT ;  /* 0x000000073f077209 */ /* 0x000fe20007810000 */
[----:B------:R1:W5:Y:S01]  /*160e0*/  LDL.LU R136, [R1+0x120] ;  /* 0x0001200001887983 */ /* 0x0003620000300800 */
        /* <DEDUP_REMOVED lines=19> */
[----:B----4-:R-:W-:Y:S02]  /*16220*/  FMNMX.FTZ R71, R95, R71, !PT ;  /* 0x000000475f477209 */ /* 0x010fe40007810000 */
        /* <DEDUP_REMOVED lines=48> */
[----:B-1----:R-:W-:Y:S06]  /*16530*/  @P0 BRA `(.L_x_611) ;  /* 0xffffffc800bc0947 */ /* 0x002fec000383ffff */
.L_x_610:
[----:B------:R1:W-:Y:S01]  /*16540*/  STL [R1+0x138], R225 ;  /* 0x000138e101007387 */ /* 0x0003e20000100800 */
[----:B------:R-:W-:Y:S01]  /*16550*/  FMNMX.FTZ R5, R56, R17, !PT ;  /* 0x0000001138057209 */ /* 0x000fe20007810000 */
[----:B----4-:R-:W-:Y:S01]  /*16560*/  IMAD.MOV.U32 R12, RZ, RZ, R20 ;  /* 0x000000ffff0c7224 */ /* 0x010fe200078e0014 */
[----:B------:R-:W-:Y:S01]  /*16570*/  FSEL R115, R108, -INF , !P6 ;  /* 0xff8000006c737808 */ /* 0x000fe20007000000 */
[----:B------:R-:W2:Y:S01]  /*16580*/  SHFL.BFLY PT, R8, R71, 0x2, 0x1f ;  /* 0x0c401f0047087f89 */ /* 0x000ea200000e0000 */
[C---:B------:R-:W-:Y:S01]  /*16590*/  ISETP.GE.AND P0, PT, R4.reuse, R237, PT ;  /* 0x000000ed0400720c */ /* 0x040fe20003f06270 */
[----:B------:R-:W-:Y:S01]  /*165a0*/  IMAD.MOV.U32 R9, RZ, RZ, R39 ;  /* 0x000000ffff097224 */ /* 0x000fe200078e0027 */
[C---:B------:R-:W-:Y:S01]  /*165b0*/  ISETP.GE.AND P6, PT, R4.reuse, R235, PT ;  /* 0x000000eb0400720c */ /* 0x040fe20003fc6270 */
[----:B------:R-:W-:Y:S01]  /*165c0*/  UISETP.GT.AND UP0, UPT, UR24, UR12, UPT ;  /* 0x0000000c1800728c */ /* 0x000fe2000bf04270 */
[C---:B------:R-:W-:Y:S01]  /*165d0*/  ISETP.GE.OR P0, PT, R4.reuse, R247, !P0 ;  /* 0x000000f70400720c */ /* 0x040fe20004706670 */
[----:B------:R-:W-:Y:S01]  /*165e0*/  UMOV UR21, UR24 ;  /* 0x0000001800157c82 */ /* 0x000fe20008000000 */
[----:B------:R-:W-:Y:S02]  /*165f0*/  ISETP.GE.OR P6, PT, R4, R243, !P6 ;  /* 0x000000f30400720c */ /* 0x000fe400077c6670 */
[----:B------:R-:W-:Y:S02]  /*16600*/  FMNMX.FTZ R6, R118, R16, !PT ;  /* 0x0000001076067209 */ /* 0x000fe40007810000 */
[----:B------:R-:W-:Y:S02]  /*16610*/  FMNMX.FTZ R7, R45, R18, !PT ;  /* 0x000000122d077209 */ /* 0x000fe40007810000 */
[----:B------:R-:W-:Y:S02]  /*16620*/  FSEL R201, R111, -INF , !P2 ;  /* 0xff8000006fc97808 */ /* 0x000fe40005000000 */
[----:B------:R-:W-:Y:S02]  /*16630*/  MOV R111, R21 ;  /* 0x00000015006f7202 */ /* 0x000fe40000000f00 */
[----:B------:R-:W-:Y:S02]  /*16640*/  FMNMX.FTZ R70, R119, R6, !PT ;  /* 0x0000000677467209 */ /* 0x000fe40007810000 */
[----:B------:R-:W-:Y:S01]  /*16650*/  FMNMX.FTZ R6, R86, R7, !PT ;  /* 0x0000000756067209 */ /* 0x000fe20007810000 */
[----:B-1----:R-:W3:Y:S01]  /*16660*/  LDL.LU R225, [R1+0xc8] ;  /* 0x0000c80001e17983 */ /* 0x002ee20000300800 */
[----:B------:R-:W-:Y:S02]  /*16670*/  FSEL R200, R110, -INF , !P3 ;  /* 0xff8000006ec87808 */ /* 0x000fe40005800000 */
[----:B------:R-:W-:Y:S01]  /*16680*/  MOV R110, R22 ;  /* 0x00000016006e7202 */ /* 0x000fe20000000f00 */
[----:B------:R1:W-:Y:S01]  /*16690*/  STL [R1+0x134], R224 ;  /* 0x000134e001007387 */ /* 0x0003e20000100800 */
[----:B------:R-:W-:Y:S02]  /*166a0*/  FMNMX.FTZ R6, R85, R6, !PT ;  /* 0x0000000655067209 */ /* 0x000fe40007810000 */
[----:B------:R-:W-:Y:S02]  /*166b0*/  FMNMX.FTZ R70, R130, R70, !PT ;  /* 0x0000004682467209 */ /* 0x000fe40007810000 */
[----:B------:R-:W-:Y:S02]  /*166c0*/  FMNMX.FTZ R6, R87, R6, !PT ;  /* 0x0000000657067209 */ /* 0x000fe40007810000 */
[----:B------:R-:W-:Y:S02]  /*166d0*/  FMNMX.FTZ R70, R131, R70, !PT ;  /* 0x0000004683467209 */ /* 0x000fe40007810000 */
[----:B------:R-:W-:Y:S02]  /*166e0*/  FSEL R121, R121, -INF , !P0 ;  /* 0xff80000079797808 */ /* 0x000fe40004000000 */
[C---:B------:R-:W-:Y:S01]  /*166f0*/  ISETP.GE.AND P0, PT, R2.reuse, R235, PT ;  /* 0x000000eb0200720c */ /* 0x040fe20003f06270 */
[----:B------:R-:W4:Y:S01]  /*16700*/  SHFL.BFLY PT, R7, R70, 0x2, 0x1f ;  /* 0x0c401f0046077f89 */ /* 0x000f2200000e0000 */
[C---:B------:R-:W-:Y:S02]  /*16710*/  ISETP.GE.AND P3, PT, R2.reuse, R237, PT ;  /* 0x000000ed0200720c */ /* 0x040fe40003f66270 */
[----:B------:R-:W-:Y:S02]  /*16720*/  FSEL R114, R109, -INF , !P5 ;  /* 0xff8000006d727808 */ /* 0x000fe40006800000 */
[C---:B------:R-:W-:Y:S02]  /*16730*/  ISETP.GE.OR P0, PT, R2.reuse, R243, !P0 ;  /* 0x000000f30200720c */ /* 0x040fe40004706670 */
[----:B------:R-:W-:Y:S02]  /*16740*/  ISETP.GE.OR P3, PT, R2, R247, !P3 ;  /* 0x000000f70200720c */ /* 0x000fe40005f66670 */
[----:B------:R-:W-:Y:S02]  /*16750*/  FSEL R203, R122, -INF , !P1 ;  /* 0xff8000007acb7808 */ /* 0x000fe40004800000 */
[----:B------:R-:W-:Y:S01]  /*16760*/  FSEL R120, R120, -INF , !P4 ;  /* 0xff80000078787808 */ /* 0x000fe20006000000 */
[----:B-1----:R-:W3:Y:S01]  /*16770*/  LDL.LU R224, [R1+0xe8] ;  /* 0x0000e80001e07983 */ /* 0x002ee20000300800 */
[C---:B------:R-:W-:Y:S02]  /*16780*/  ISETP.GE.AND P1, PT, R0.reuse, R235, PT ;  /* 0x000000eb0000720c */ /* 0x040fe40003f26270 */
[C---:B------:R-:W-:Y:S01]  /*16790*/  ISETP.GE.AND P2, PT, R0.reuse, R237, PT ;  /* 0x000000ed0000720c */ /* 0x040fe20003f46270 */
[----:B------:R1:W-:Y:S01]  /*167a0*/  STL [R1+0x130], R223 ;  /* 0x000130df01007387 */ /* 0x0003e20000100800 */
[----:B------:R-:W-:Y:S01]  /*167b0*/  FSEL R202, R123, -INF , !P6 ;  /* 0xff8000007bca7808 */ /* 0x000fe20007000000 */
[----:B------:R-:W-:Y:S01]  /*167c0*/  IMAD.MOV.U32 R123, RZ, RZ, R29 ;  /* 0x000000ffff7b7224 */ /* 0x000fe200078e001d */
[C---:B------:R-:W-:Y:S02]  /*167d0*/  ISETP.GE.OR P1, PT, R0.reuse, R243, !P1 ;  /* 0x000000f30000720c */ /* 0x040fe40004f26670 */
[----:B------:R-:W-:Y:S02]  /*167e0*/  ISETP.GE.OR P2, PT, R0, R247, !P2 ;  /* 0x000000f70000720c */ /* 0x000fe40005746670 */
[----:B------:R-:W-:Y:S02]  /*167f0*/  FSEL R126, R126, -INF , !P0 ;  /* 0xff8000007e7e7808 */ /* 0x000fe40004000000 */
[----:B------:R-:W-:Y:S02]  /*16800*/  FSEL R124, R124, -INF , !P3 ;  /* 0xff8000007c7c7808 */ /* 0x000fe40005800000 */
[----:B------:R-:W-:Y:S02]  /*16810*/  FSEL R72, R127, -INF , !P1 ;  /* 0xff8000007f487808 */ /* 0x000fe40004800000 */
[----:B------:R-:W-:Y:S02]  /*16820*/  FSEL R125, R125, -INF , !P2 ;  /* 0xff8000007d7d7808 */ /* 0x000fe40005000000 */
[----:B------:R-:W-:Y:S02]  /*16830*/  MOV R11, R25 ;  /* 0x00000019000b7202 */ /* 0x000fe40000000f00 */
[----:B------:R-:W-:Y:S02]  /*16840*/  MOV R10, R24 ;  /* 0x00000018000a7202 */ /* 0x000fe40000000f00 */
[----:B------:R-:W-:Y:S01]  /*16850*/  MOV R127, R80 ;  /* 0x00000050007f7202 */ /* 0x000fe20000000f00 */
[----:B------:R-:W-:Y:S01]  /*16860*/  LDSM.16.MT88.4 R24, [R216+0x8000] ;  /* 0x00800000d818783b */ /* 0x000fe20000004200 */
[----:B------:R-:W-:Y:S02]  /*16870*/  MOV R109, R30 ;  /* 0x0000001e006d7202 */ /* 0x000fe40000000f00 */
[----:B------:R-:W-:Y:S05]  /*16880*/  MOV R122, R78 ;  /* 0x0000004e007a7202 */ /* 0x000fea0000000f00 */
[----:B-1----:R-:W3:Y:S04]  /*16890*/  LDL.LU R223, [R1+0xe0] ;  /* 0x0000e00001df7983 */ /* 0x002ee80000300800 */
[----:B------:R1:W-:Y:S04]  /*168a0*/  STL [R1+0x12c], R222 ;  /* 0x00012cde01007387 */ /* 0x0003e80000100800 */
[----:B-1----:R-:W3:Y:S04]  /*168b0*/  LDL.LU R222, [R1+0xec] ;  /* 0x0000ec0001de7983 */ /* 0x002ee80000300800 */
[----:B------:R1:W-:Y:S04]  /*168c0*/  STL [R1+0x128], R221 ;  /* 0x000128dd01007387 */ /* 0x0003e80000100800 */
[----:B-1----:R-:W3:Y:S04]  /*168d0*/  LDL.LU R221, [R1+0xe4] ;  /* 0x0000e40001dd7983 */ /* 0x002ee80000300800 */
[----:B------:R1:W-:Y:S04]  /*168e0*/  STL [R1+0x124], R220 ;  /* 0x000124dc01007387 */ /* 0x0003e80000100800 */
[----:B-1----:R-:W3:Y:S04]  /*168f0*/  LDL.LU R220, [R1+0xd4] ;  /* 0x0000d40001dc7983 */ /* 0x002ee80000300800 */
[----:B------:R1:W-:Y:S04]  /*16900*/  STL [R1+0x120], R135 ;  /* 0x0001208701007387 */ /* 0x0003e80000100800 */
[----:B-1----:R-:W3:Y:S04]  /*16910*/  LDL.LU R135, [R1+0xdc] ;  /* 0x0000dc0001877983 */ /* 0x002ee80000300800 */
[----:B------:R-:W3:Y:S04]  /*16920*/  LDL.LU R18, [R1+0xf0] ;  /* 0x0000f00001127983 */ /* 0x000ee80000300800 */
[----:B------:R-:W3:Y:S01]  /*16930*/  LDL.LU R13, [R1+0xf4] ;  /* 0x0000f400010d7983 */ /* 0x000ee20000300800 */
[----:B--2---:R-:W-:Y:S02]  /*16940*/  FMNMX.FTZ R71, R71, R8, !PT ;  /* 0x0000000847477209 */ /* 0x004fe40007810000 */
[----:B----4-:R-:W-:Y:S02]  /*16950*/  FMNMX.FTZ R70, R70, R7, !PT ;  /* 0x0000000746467209 */ /* 0x010fe40007810000 */
[----:B---3--:R-:W-:Y:S04]  /*16960*/  FMNMX.FTZ R5, R220, R5, !PT ;  /* 0x00000005dc057209 */ /* 0x008fe80007810000 */
[----:B------:R-:W-:Y:S04]  /*16970*/  FMNMX.FTZ R5, R29, R5, !PT ;  /* 0x000000051d057209 */ /* 0x000fe80007810000 */
[----:B------:R-:W-:Y:S04]  /*16980*/  FMNMX.FTZ R5, R225, R5, !PT ;  /* 0x00000005e1057209 */ /* 0x000fe80007810000 */
        /* <DEDUP_REMOVED lines=9> */
[----:B------:R-:W-:Y:S01]  /*16a20*/  FMNMX.FTZ R4, R224, R4, !PT ;  /* 0x00000004e0047209 */ /* 0x000fe20007810000 */
[----:B------:R-:W2:Y:S01]  /*16a30*/  SHFL.BFLY PT, R5, R70, 0x1, 0x1f ;  /* 0x0c201f0046057f89 */ /* 0x000ea200000e0000 */
        /* <DEDUP_REMOVED lines=8> */
[----:B-1----:R-:W-:Y:S01]  /*16ac0*/  FMNMX.FTZ R71, R71, R6, !PT ;  /* 0x0000000647477209 */ /* 0x002fe20007810000 */
[----:B------:R-:W1:Y:S01]  /*16ad0*/  SHFL.BFLY PT, R4, R69, 0x2, 0x1f ;  /* 0x0c401f0045047f89 */ /* 0x000e6200000e0000 */
[----:B------:R-:W-:Y:S02]  /*16ae0*/  FMNMX.FTZ R0, R202, R2, !PT ;  /* 0x00000002ca007209 */ /* 0x000fe40007810000 */
[C---:B------:R-:W-:Y:S01]  /*16af0*/  FSETP.NEU.FTZ.AND P3, PT, R71.reuse, -INF , PT ;  /* 0xff8000004700780b */ /* 0x040fe20003f7d000 */
[----:B------:R-:W-:Y:S01]  /*16b00*/  FMUL.FTZ R73, R71, UR4 ;  /* 0x0000000447497c20 */ /* 0x000fe20008410000 */
[----:B------:R-:W-:Y:S02]  /*16b10*/  FMNMX.FTZ R0, R126, R0, !PT ;  /* 0x000000007e007209 */ /* 0x000fe40007810000 */
[----:B--2---:R-:W-:Y:S02]  /*16b20*/  FMNMX.FTZ R70, R70, R5, !PT ;  /* 0x0000000546467209 */ /* 0x004fe40007810000 */
[----:B------:R-:W-:Y:S02]  /*16b30*/  FMNMX.FTZ R0, R72, R0, !PT ;  /* 0x0000000048007209 */ /* 0x000fe40007810000 */
[----:B------:R-:W-:Y:S01]  /*16b40*/  FSEL R73, R73, RZ, P3 ;  /* 0x000000ff49497208 */ /* 0x000fe20001800000 */
[C---:B------:R-:W-:Y:S01]  /*16b50*/  FMUL.FTZ R74, R70.reuse, UR4 ;  /* 0x00000004464a7c20 */ /* 0x040fe20008410000 */
[----:B------:R-:W-:Y:S01]  /*16b60*/  FSETP.NEU.FTZ.AND P2, PT, R70, -INF , PT ;  /* 0xff8000004600780b */ /* 0x000fe20003f5d000 */
[----:B------:R-:W2:Y:S02]  /*16b70*/  SHFL.BFLY PT, R2, R0, 0x2, 0x1f ;  /* 0x0c401f0000027f89 */ /* 0x000ea400000e0000 */
[--C-:B------:R-:W-:Y:S01]  /*16b80*/  FFMA.FTZ R89, R89, UR4, -R73.reuse ;  /* 0x0000000459597c23 */ /* 0x100fe20008010849 */
[----:B------:R-:W-:Y:S01]  /*16b90*/  FSEL R74, R74, RZ, P2 ;  /* 0x000000ff4a4a7208 */ /* 0x000fe20001000000 */
[--C-:B------:R-:W-:Y:S01]  /*16ba0*/  FFMA.FTZ R88, R88, UR4, -R73.reuse ;  /* 0x0000000458587c23 */ /* 0x100fe20008010849 */
[--C-:B------:R-:W-:Y:S01]  /*16bb0*/  FFMA.FTZ R95, R95, UR4, -R73.reuse ;  /* 0x000000045f5f7c23 */ /* 0x100fe20008010849 */
[--C-:B------:R-:W-:Y:S01]  /*16bc0*/  FFMA.FTZ R92, R92, UR4, -R73.reuse ;  /* 0x000000045c5c7c23 */ /* 0x100fe20008010849 */
[--C-:B------:R-:W-:Y:S01]  /*16bd0*/  FFMA.FTZ R93, R93, UR4, -R73.reuse ;  /* 0x000000045d5d7c23 */ /* 0x100fe20008010849 */
[--C-:B------:R-:W-:Y:S01]  /*16be0*/  FFMA.FTZ R97, R97, UR4, -R73.reuse ;  /* 0x0000000461617c23 */ /* 0x100fe20008010849 */
[--C-:B------:R-:W-:Y:S01]  /*16bf0*/  FFMA.FTZ R99, R99, UR4, -R73.reuse ;  /* 0x0000000463637c23 */ /* 0x100fe20008010849 */
[----:B-1----:R-:W-:Y:S01]  /*16c00*/  FMNMX.FTZ R69, R69, R4, !PT ;  /* 0x0000000445457209 */ /* 0x002fe20007810000 */
[--C-:B------:R-:W-:Y:S01]  /*16c10*/  FFMA.FTZ R4, R236, UR4, -R73.reuse ;  /* 0x00000004ec047c23 */ /* 0x100fe20008010849 */
[--C-:B------:R-:W-:Y:S01]  /*16c20*/  FFMA.FTZ R103, R103, UR4, -R73.reuse ;  /* 0x0000000467677c23 */ /* 0x100fe20008010849 */
[--C-:B------:R-:W-:Y:S01]  /*16c30*/  FFMA.FTZ R102, R102, UR4, -R73.reuse ;  /* 0x0000000466667c23 */ /* 0x100fe20008010849 */
[--C-:B------:R-:W-:Y:S01]  /*16c40*/  FFMA.FTZ R128, R128, UR4, -R73.reuse ;  /* 0x0000000480807c23 */ /* 0x100fe20008010849 */
[----:B------:R1:W-:Y:S01]  /*16c50*/  MUFU.EX2 R76, R4 ;  /* 0x00000004004c7308 */ /* 0x0003e20000000800 */
[----:B------:R-:W3:Y:S01]  /*16c60*/  SHFL.BFLY PT, R5, R69, 0x1, 0x1f ;  /* 0x0c201f0045057f89 */ /* 0x000ee200000e0000 */
[--C-:B------:R-:W-:Y:S08]  /*16c70*/  FFMA.FTZ R107, R107, UR4, -R74.reuse ;  /* 0x000000046b6b7c23 */ /* 0x100ff0000801084a */
[----:B------:R-:W-:Y:S01]  /*16c80*/  MUFU.EX2 R128, R128 ;  /* 0x0000008000807308 */ /* 0x000fe20000000800 */
[----:B--2---:R-:W-:Y:S01]  /*16c90*/  FMNMX.FTZ R0, R0, R2, !PT ;  /* 0x0000000200007209 */ /* 0x004fe20007810000 */
[--C-:B------:R-:W-:Y:S08]  /*16ca0*/  FFMA.FTZ R2, R208, UR4, -R73.reuse ;  /* 0x00000004d0027c23 */ /* 0x100ff00008010849 */
[----:B------:R2:W-:Y:S01]  /*16cb0*/  MUFU.EX2 R205, R2 ;  /* 0x0000000200cd7308 */ /* 0x0005e20000000800 */
[--C-:B-1----:R-:W-:Y:S01]  /*16cc0*/  FFMA.FTZ R4, R211, UR4, -R74.reuse ;  /* 0x00000004d3047c23 */ /* 0x102fe2000801084a */
[----:B------:R-:W-:Y:S08]  /*16cd0*/  MOV R211, R28 ;  /* 0x0000001c00d37202 */ /* 0x000ff00000000f00 */
[----:B------:R1:W-:Y:S01]  /*16ce0*/  MUFU.EX2 R77, R4 ;  /* 0x00000004004d7308 */ /* 0x0003e20000000800 */
[----:B---3--:R-:W-:Y:S04]  /*16cf0*/  FMNMX.FTZ R69, R69, R5, !PT ;  /* 0x0000000545457209 */ /* 0x008fe80007810000 */
[C---:B------:R-:W-:Y:S01]  /*16d00*/  FSETP.NEU.FTZ.AND P1, PT, R69.reuse, -INF , PT ;  /* 0xff8000004500780b */ /* 0x040fe20003f3d000 */
[----:B------:R-:W-:Y:S01]  /*16d10*/  FMUL.FTZ R75, R69, UR4 ;  /* 0x00000004454b7c20 */ /* 0x000fe20008410000 */
[----:B--2---:R-:W2:Y:S04]  /*16d20*/  SHFL.BFLY PT, R2, R0, 0x1, 0x1f ;  /* 0x0c201f0000027f89 */ /* 0x004ea800000e0000 */
[----:B------:R-:W-:Y:S01]  /*16d30*/  FSEL R75, R75, RZ, P1 ;  /* 0x000000ff4b4b7208 */ /* 0x000fe20000800000 */
[----:B-1----:R-:W-:Y:S01]  /*16d40*/  FFMA.FTZ R4, R246, UR4, -R73 ;  /* 0x00000004f6047c23 */ /* 0x002fe20008010849 */
[----:B------:R-:W-:Y:S03]  /*16d50*/  MOV R246, R12 ;  /* 0x0000000c00f67202 */ /* 0x000fe60000000f00 */
[----:B------:R1:W-:Y:S01]  /*16d60*/  MUFU.EX2 R98, R4 ;  /* 0x0000000400627308 */ /* 0x0003e20000000800 */
[----:B--2---:R-:W-:Y:S01]  /*16d70*/  FMNMX.FTZ R68, R0, R2, !PT ;  /* 0x0000000200447209 */ /* 0x004fe20007810000 */
[--C-:B------:R-:W-:Y:S01]  /*16d80*/  FFMA.FTZ R0, R242, UR4, -R75.reuse ;  /* 0x00000004f2007c23 */ /* 0x100fe2000801084b */
[----:B------:R-:W-:Y:S02]  /*16d90*/  MOV R242, R83 ;  /* 0x0000005300f27202 */ /* 0x000fe40000000f00 */
[C---:B------:R-:W-:Y:S05]  /*16da0*/  FSETP.NEU.FTZ.AND P0, PT, R68.reuse, -INF , PT ;  /* 0xff8000004400780b */ /* 0x040fea0003f1d000 */
[----:B------:R2:W-:Y:S01]  /*16db0*/  MUFU.EX2 R106, R0 ;  /* 0x00000000006a7308 */ /* 0x0005e20000000800 */
[----:B------:R-:W-:Y:S01]  /*16dc0*/  FMUL.FTZ R100, R68, UR4 ;  /* 0x0000000444647c20 */ /* 0x000fe20008410000 */
[----:B-1----:R-:W-:Y:S01]  /*16dd0*/  FFMA.FTZ R4, R244, UR4, -R74 ;  /* 0x00000004f4047c23 */ /* 0x002fe2000801084a */
[----:B------:R-:W-:Y:S03]  /*16de0*/  MOV R244, R81 ;  /* 0x0000005100f47202 */ /* 0x000fe60000000f00 */
[----:B------:R-:W-:Y:S04]  /*16df0*/  FSEL R100, R100, RZ, P0 ;  /* 0x000000ff64647208 */ /* 0x000fe80000000000 */
[----:B------:R1:W-:Y:S01]  /*16e00*/  MUFU.EX2 R108, R4 ;  /* 0x00000004006c7308 */ /* 0x0003e20000000800 */
[----:B------:R-:W-:Y:S01]  /*16e10*/  FFMA.FTZ R2, R248, UR4, -R100 ;  /* 0x00000004f8027c23 */ /* 0x000fe20008010864 */
[----:B------:R-:W-:Y:S01]  /*16e20*/  MOV R248, R41 ;  /* 0x0000002900f87202 */ /* 0x000fe20000000f00 */
[----:B--2---:R-:W-:Y:S01]  /*16e30*/  FFMA.FTZ R0, R215, UR4, -R75 ;  /* 0x00000004d7007c23 */ /* 0x004fe2000801084b */
[----:B------:R-:W-:Y:S06]  /*16e40*/  IMAD.MOV.U32 R215, RZ, RZ, R43 ;  /* 0x000000ffffd77224 */ /* 0x000fec00078e002b */
[----:B------:R2:W-:Y:S01]  /*16e50*/  MUFU.EX2 R206, R0 ;  /* 0x0000000000ce7308 */ /* 0x0005e20000000800 */
[----:B-1----:R-:W-:Y:S01]  /*16e60*/  FFMA.FTZ R4, R209, UR4, -R73 ;  /* 0x00000004d1047c23 */ /* 0x002fe20008010849 */
[----:B------:R-:W-:Y:S08]  /*16e70*/  MOV R209, R40 ;  /* 0x0000002800d17202 */ /* 0x000ff00000000f00 */
[----:B------:R1:W3:Y:S01]  /*16e80*/  MUFU.EX2 R208, R4 ;  /* 0x0000000400d07308 */ /* 0x0002e20000000800 */
[----:B--2---:R-:W-:Y:S01]  /*16e90*/  FFMA.FTZ R0, R214, UR4, -R75 ;  /* 0x00000004d6007c23 */ /* 0x004fe2000801084b */
[----:B------:R-:W-:Y:S08]  /*16ea0*/  MOV R214, R56 ;  /* 0x0000003800d67202 */ /* 0x000ff00000000f00 */
[----:B------:R2:W-:Y:S01]  /*16eb0*/  MUFU.EX2 R236, R0 ;  /* 0x0000000000ec7308 */ /* 0x0005e20000000800 */
[----:B-1----:R-:W-:Y:S01]  /*16ec0*/  FFMA.FTZ R4, R210, UR4, -R74 ;  /* 0x00000004d2047c23 */ /* 0x002fe2000801084a */
[----:B---3--:R-:W-:Y:S01]  /*16ed0*/  F2FP.BF16.F32.PACK_AB R78, R208, R205 ;  /* 0x000000cdd04e723e */ /* 0x008fe200000010ff */
[----:B------:R-:W-:Y:S07]  /*16ee0*/  IMAD.MOV.U32 R210, RZ, RZ, R31 ;  /* 0x000000ffffd27224 */ /* 0x000fee00078e001f */
[----:B------:R1:W-:Y:S01]  /*16ef0*/  MUFU.EX2 R204, R4 ;  /* 0x0000000400cc7308 */ /* 0x0003e20000000800 */
[----:B--2---:R-:W-:Y:S09]  /*16f00*/  FFMA.FTZ R0, R212, UR4, -R100 ;  /* 0x00000004d4007c23 */ /* 0x004ff20008010864 */
[----:B------:R2:W-:Y:S01]  /*16f10*/  MUFU.EX2 R212, R2 ;  /* 0x0000000200d47308 */ /* 0x0005e20000000800 */
[----:B-1----:R-:W-:Y:S09]  /*16f20*/  FFMA.FTZ R4, R19, UR4, -R74 ;  /* 0x0000000413047c23 */ /* 0x002ff2000801084a */
[----:B------:R1:W-:Y:S10]  /*16f30*/  MUFU.EX2 R22, R0 ;  /* 0x0000000000167308 */ /* 0x0003f40000000800 */
[----:B------:R3:W4:Y:S01]  /*16f40*/  MUFU.EX2 R207, R4 ;  /* 0x0000000400cf7308 */ /* 0x0007220000000800 */
[--C-:B--2---:R-:W-:Y:S01]  /*16f50*/  FFMA.FTZ R2, R238, UR4, -R100.reuse ;  /* 0x00000004ee027c23 */ /* 0x104fe20008010864 */
[----:B------:R-:W-:Y:S02]  /*16f60*/  MOV R238, R42 ;  /* 0x0000002a00ee7202 */ /* 0x000fe40000000f00 */
[----:B------:R-:W2:Y:S06]  /*16f70*/  LDSM.16.MT88.4 R40, [R219+0x8000] ;  /* 0x00800000db28783b */ /* 0x000eac0000004200 */
[----:B------:R-:W-:Y:S01]  /*16f80*/  MUFU.EX2 R14, R2 ;  /* 0x00000002000e7308 */ /* 0x000fe20000000800 */
[----:B-1----:R-:W-:Y:S05]  /*16f90*/  FSEL R0, R71, RZ, P3 ;  /* 0x000000ff47007208 */ /* 0x002fea0001800000 */
[----:B------:R-:W-:Y:S01]  /*16fa0*/  FADD.FTZ R0, -R0, R3 ;  /* 0x0000000300007221 */ /* 0x000fe20000010100 */
[----:B------:R-:W-:Y:S01]  /*16fb0*/  FFMA.FTZ R3, R240, UR4, -R100 ;  /* 0x00000004f0037c23 */ /* 0x000fe20008010864 */
[----:B------:R-:W-:Y:S02]  /*16fc0*/  IMAD.MOV.U32 R240, RZ, RZ, R79 ;  /* 0x000000fffff07224 */ /* 0x000fe400078e004f */
[----:B---3--:R-:W-:Y:S01]  /*16fd0*/  FFMA.FTZ R4, R213, UR4, -R75 ;  /* 0x00000004d5047c23 */ /* 0x008fe2000801084b */
[----:B------:R-:W-:Y:S01]  /*16fe0*/  FMUL.FTZ R0, R0, UR4 ;  /* 0x0000000400007c20 */ /* 0x000fe20008410000 */
[----:B------:R1:W-:Y:S01]  /*16ff0*/  MUFU.EX2 R15, R3 ;  /* 0x00000003000f7308 */ /* 0x0003e20000000800 */
[----:B----4-:R-:W-:Y:S01]  /*17000*/  F2FP.BF16.F32.PACK_AB R79, R207, R204 ;  /* 0x000000cccf4f723e */ /* 0x010fe200000010ff */
[----:B------:R-:W-:Y:S01]  /*17010*/  IMAD.MOV.U32 R213, RZ, RZ, R82 ;  /* 0x000000ffffd57224 */ /* 0x000fe200078e0052 */
[----:B------:R-:W-:Y:S07]  /*17020*/  F2FP.BF16.F32.PACK_AB R82, R236, R206 ;  /* 0x000000ceec52723e */ /* 0x000fee00000010ff */
[----:B------:R3:W4:Y:S10]  /*17030*/  MUFU.EX2 R2, R0 ;  /* 0x0000000000027308 */ /* 0x0007340000000800 */
[----:B------:R2:W-:Y:S01]  /*17040*/  MUFU.EX2 R94, R4 ;  /* 0x00000004005e7308 */ /* 0x0005e20000000800 */
[----:B-1----:R-:W-:Y:S05]  /*17050*/  FSEL R3, R69, RZ, P1 ;  /* 0x000000ff45037208 */ /* 0x002fea0000800000 */
[----:B------:R-:W-:Y:S01]  /*17060*/  FADD.FTZ R3, -R3, R133 ;  /* 0x0000008503037221 */ /* 0x000fe20000010100 */
[----:B------:R-:W-:Y:S02]  /*17070*/  MOV R133, R11 ;  /* 0x0000000b00857202 */ /* 0x000fe40000000f00 */
[----:B---3--:R-:W-:Y:S01]  /*17080*/  FSEL R0, R70, RZ, P2 ;  /* 0x000000ff46007208 */ /* 0x008fe20001000000 */
[C---:B----4-:R-:W-:Y:S01]  /*17090*/  FMUL.FTZ R21, R2.reuse, R157 ;  /* 0x0000009d02157220 */ /* 0x050fe20000410000 */
[C---:B------:R-:W-:Y:S01]  /*170a0*/  FMUL.FTZ R20, R2.reuse, R156 ;  /* 0x0000009c02147220 */ /* 0x040fe20000410000 */
[C---:B------:R-:W-:Y:S01]  /*170b0*/  FMUL.FTZ R37, R2.reuse, R149 ;  /* 0x0000009502257220 */ /* 0x040fe20000410000 */
[----:B------:R-:W-:Y:S01]  /*170c0*/  FMUL.FTZ R5, R2, R165 ;  /* 0x000000a502057220 */ /* 0x000fe20000410000 */
[----:B------:R-:W-:Y:S01]  /*170d0*/  FADD.FTZ R0, -R0, R132 ;  /* 0x0000008400007221 */ /* 0x000fe20000010100 */
[----:B------:R-:W-:Y:S01]  /*170e0*/  FMUL.FTZ R16, R2, R160 ;  /* 0x000000a002107220 */ /* 0x000fe20000410000 */
[----:B------:R-:W3:Y:S01]  /*170f0*/  LDL.LU R132, [R1+0x10] ;  /* 0x0000100001847983 */ /* 0x000ee20000300800 */
[----:B--2---:R-:W-:Y:S01]  /*17100*/  FSEL R4, R68, RZ, P0 ;  /* 0x000000ff44047208 */ /* 0x004fe20000000000 */
[----:B------:R-:W-:Y:S01]  /*17110*/  FMUL.FTZ R0, R0, UR4 ;  /* 0x0000000400007c20 */ /* 0x000fe20008410000 */
[----:B------:R-:W-:Y:S01]  /*17120*/  IMAD.MOV.U32 R160, RZ, RZ, R58 ;  /* 0x000000ffffa07224 */ /* 0x000fe200078e003a */
[----:B------:R-:W2:Y:S01]  /*17130*/  LDL.LU R157, [R1+0x8] ;  /* 0x00000800019d7983 */ /* 0x000ea20000300800 */
[----:B------:R-:W-:Y:S01]  /*17140*/  MOV R165, R59 ;  /* 0x0000003b00a57202 */ /* 0x000fe20000000f00 */
[----:B------:R-:W1:Y:S01]  /*17150*/  MUFU.EX2 R8, R0 ;  /* 0x0000000000087308 */ /* 0x000e620000000800 */
[C---:B------:R-:W-:Y:S01]  /*17160*/  FMUL.FTZ R17, R2.reuse, R161 ;  /* 0x000000a102117220 */ /* 0x040fe20000410000 */
[----:B------:R-:W4:Y:S01]  /*17170*/  LDL.LU R156, [R1+0x4] ;  /* 0x00000400019c7983 */ /* 0x000f220000300800 */
[C---:B------:R-:W-:Y:S01]  /*17180*/  FMUL.FTZ R49, R2.reuse, R145 ;  /* 0x0000009102317220 */ /* 0x040fe20000410000 */
[C---:B------:R-:W-:Y:S01]  /*17190*/  FMUL.FTZ R32, R2.reuse, R152 ;  /* 0x0000009802207220 */ /* 0x040fe20000410000 */
[C---:B------:R-:W-:Y:S01]  /*171a0*/  FMUL.FTZ R33, R2.reuse, R153 ;  /* 0x0000009902217220 */ /* 0x040fe20000410000 */
[----:B------:R-:W4:Y:S01]  /*171b0*/  LDL.LU R149, [R1+0x1c] ;  /* 0x00001c0001957983 */ /* 0x000f220000300800 */
[C---:B------:R-:W-:Y:S01]  /*171c0*/  FMUL.FTZ R36, R2.reuse, R148 ;  /* 0x0000009402247220 */ /* 0x040fe20000410000 */
[C---:B------:R-:W-:Y:S01]  /*171d0*/  FMUL.FTZ R48, R2.reuse, R144 ;  /* 0x0000009002307220 */ /* 0x040fe20000410000 */
[C---:B-----5:R-:W-:Y:S01]  /*171e0*/  FMUL.FTZ R52, R2.reuse, R140 ;  /* 0x0000008c02347220 */ /* 0x060fe20000410000 */
[C---:B------:R-:W-:Y:S01]  /*171f0*/  FMUL.FTZ R53, R2.reuse, R141 ;  /* 0x0000008d02357220 */ /* 0x040fe20000410000 */
[C---:B------:R-:W-:Y:S01]  /*17200*/  FMUL.FTZ R64, R2.reuse, R136 ;  /* 0x0000008802407220 */ /* 0x040fe20000410000 */
[C---:B------:R-:W-:Y:S01]  /*17210*/  FMUL.FTZ R65, R2.reuse, R137 ;  /* 0x0000008902417220 */ /* 0x040fe20000410000 */
[----:B------:R-:W-:Y:S01]  /*17220*/  FFMA.FTZ R101, R2, R18, R76 ;  /* 0x0000001202657223 */ /* 0x000fe2000001004c */
[----:B------:R-:W-:Y:S01]  /*17230*/  MOV R161, R57 ;  /* 0x0000003900a17202 */ /* 0x000fe20000000f00 */
[----:B------:R-:W-:Y:S01]  /*17240*/  IMAD.MOV.U32 R152, RZ, RZ, R160 ;  /* 0x000000ffff987224 */ /* 0x000fe200078e00a0 */
[----:B------:R-:W-:Y:S01]  /*17250*/  MOV R160, R246 ;  /* 0x000000f600a07202 */ /* 0x000fe20000000f00 */
[----:B-1----:R-:W-:Y:S01]  /*17260*/  FMUL.FTZ R6, R8, R166 ;  /* 0x000000a608067220 */ /* 0x002fe20000410000 */
[----:B------:R-:W-:Y:S01]  /*17270*/  FADD.FTZ R0, -R4, R134 ;  /* 0x0000008604007221 */ /* 0x000fe20000010100 */
[----:B------:R-:W4:Y:S01]  /*17280*/  LDL.LU R166, [R1] ;  /* 0x0000000001a67983 */ /* 0x000f220000300800 */
[----:B------:R-:W-:Y:S01]  /*17290*/  FMUL.FTZ R4, R2, R164 ;  /* 0x000000a402047220 */ /* 0x000fe20000410000 */
[C---:B------:R-:W-:Y:S01]  /*172a0*/  FMUL.FTZ R50, R8.reuse, R146 ;  /* 0x0000009208327220 */ /* 0x040fe20000410000 */
[----:B------:R-:W-:Y:S02]  /*172b0*/  IMAD.MOV.U32 R134, RZ, RZ, R10 ;  /* 0x000000ffff867224 */ /* 0x000fe400078e000a */
[C---:B------:R-:W-:Y:S01]  /*172c0*/  FMUL.FTZ R7, R8.reuse, R167 ;  /* 0x000000a708077220 */ /* 0x040fe20000410000 */
[----:B------:R-:W-:Y:S02]  /*172d0*/  IMAD.MOV.U32 R144, RZ, RZ, R160 ;  /* 0x000000ffff907224 */ /* 0x000fe400078e00a0 */
[C---:B------:R-:W-:Y:S01]  /*172e0*/  FMUL.FTZ R66, R8.reuse, R138 ;  /* 0x0000008a08427220 */ /* 0x040fe20000410000 */
[----:B------:R-:W-:Y:S02]  /*172f0*/  IMAD.MOV.U32 R148, RZ, RZ, R134 ;  /* 0x000000ffff947224 */ /* 0x000fe400078e0086 */
        /* <DEDUP_REMOVED lines=14> */
[----:B------:R-:W-:Y:S01]  /*173e0*/  FMUL.FTZ R22, R8, R158 ;  /* 0x0000009e08167220 */ /* 0x000fe20000410000 */
[----:B------:R-:W-:Y:S01]  /*173f0*/  MOV R165, R46 ;  /* 0x0000002e00a57202 */ /* 0x000fe20000000f00 */
[----:B------:R-:W-:Y:S02]  /*17400*/  IMAD.MOV.U32 R134, RZ, RZ, R44 ;  /* 0x000000ffff867224 */ /* 0x000fe400078e002c */
[----:B------:R-:W-:Y:S01]  /*17410*/  FMUL.FTZ R3, R3, UR4 ;  /* 0x0000000403037c20 */ /* 0x000fe20008410000 */
[----:B------:R-:W1:Y:S01]  /*17420*/  LDSM.16.MT88.4 R56, [R217+0x8000] ;  /* 0x00800000d938783b */ /* 0x000e620000004200 */
[----:B------:R-:W-:Y:S01]  /*17430*/  MOV R160, R165 ;  /* 0x000000a500a07202 */ /* 0x000fe20000000f00 */
[----:B------:R-:W-:Y:S01]  /*17440*/  IMAD.MOV.U32 R165, RZ, RZ, R85 ;  /* 0x000000ffffa57224 */ /* 0x000fe200078e0055 */
[----:B------:R-:W-:Y:S01]  /*17450*/  F2FP.BF16.F32.PACK_AB R80, R106, R94 ;  /* 0x0000005e6a50723e */ /* 0x000fe200000010ff */
[C---:B------:R-:W-:Y:S01]  /*17460*/  FMUL.FTZ R18, R8.reuse, R162 ;  /* 0x000000a208127220 */ /* 0x040fe20000410000 */
[----:B------:R-:W1:Y:S01]  /*17470*/  MUFU.EX2 R3, R3 ;  /* 0x0000000300037308 */ /* 0x000e620000000800 */
[C---:B------:R-:W-:Y:S01]  /*17480*/  FMUL.FTZ R38, R8.reuse, R150 ;  /* 0x0000009608267220 */ /* 0x040fe20000410000 */
[C---:B------:R-:W-:Y:S01]  /*17490*/  FMUL.FTZ R54, R8.reuse, R142 ;  /* 0x0000008e08367220 */ /* 0x040fe20000410000 */
[C---:B------:R-:W-:Y:S01]  /*174a0*/  FMUL.FTZ R67, R8.reuse, R139 ;  /* 0x0000008b08437220 */ /* 0x040fe20000410000 */
[----:B------:R-:W-:Y:S01]  /*174b0*/  FFMA.FTZ R96, R8, R13, R77 ;  /* 0x0000000d08607223 */ /* 0x000fe2000001004d */
[----:B------:R-:W-:Y:S01]  /*174c0*/  FMUL.FTZ R0, R0, UR4 ;  /* 0x0000000400007c20 */ /* 0x000fe20008410000 */
[----:B------:R-:W-:Y:S01]  /*174d0*/  F2FP.BF16.F32.PACK_AB R81, R212, R140 ;  /* 0x0000008cd451723e */ /* 0x000fe200000010ff */
[----:B------:R-:W-:Y:S01]  /*174e0*/  IMAD.MOV.U32 R142, RZ, RZ, R14 ;  /* 0x000000ffff8e7224 */ /* 0x000fe200078e000e */
[----:B------:R-:W-:Y:S01]  /*174f0*/  F2FP.BF16.F32.PACK_AB R76, R98, R76 ;  /* 0x0000004c624c723e */ /* 0x000fe200000010ff */
[C---:B------:R-:W-:Y:S01]  /*17500*/  FADD.FTZ R96, R108.reuse, R96 ;  /* 0x000000606c607221 */ /* 0x040fe20000010000 */
[----:B------:R-:W-:Y:S01]  /*17510*/  F2FP.BF16.F32.PACK_AB R77, R108, R77 ;  /* 0x0000004d6c4d723e */ /* 0x000fe200000010ff */
[----:B------:R-:W1:Y:S01]  /*17520*/  MUFU.EX2 R0, R0 ;  /* 0x0000000000007308 */ /* 0x000e620000000800 */
[----:B------:R-:W-:Y:S01]  /*17530*/  MOV R150, R15 ;  /* 0x0000000f00967202 */ /* 0x000fe20000000f00 */
[----:B------:R-:W-:Y:S01]  /*17540*/  FFMA.FTZ R108, R104, UR4, -R74 ;  /* 0x00000004686c7c23 */ /* 0x000fe2000801084a */
[----:B------:R-:W-:Y:S01]  /*17550*/  MOV R246, R45 ;  /* 0x0000002d00f67202 */ /* 0x000fe20000000f00 */
[----:B------:R-:W-:Y:S01]  /*17560*/  FADD.FTZ R101, R98, R101 ;  /* 0x0000006562657221 */ /* 0x000fe20000010000 */
[----:B------:R-:W-:Y:S01]  /*17570*/  F2FP.BF16.F32.PACK_AB R83, R150, R142 ;  /* 0x0000008e9653723e */ /* 0x000fe200000010ff */
[C---:B-1----:R-:W-:Y:S01]  /*17580*/  FMUL.FTZ R8, R3.reuse, R172 ;  /* 0x000000ac03087220 */ /* 0x042fe20000410000 */
[C---:B------:R-:W-:Y:S01]  /*17590*/  FMUL.FTZ R9, R3.reuse, R173 ;  /* 0x000000ad03097220 */ /* 0x040fe20000410000 */
[C---:B------:R-:W-:Y:S01]  /*175a0*/  FMUL.FTZ R12, R3.reuse, R168 ;  /* 0x000000a8030c7220 */ /* 0x040fe20000410000 */
[C---:B------:R-:W-:Y:S01]  /*175b0*/  FMUL.FTZ R13, R3.reuse, R169 ;  /* 0x000000a9030d7220 */ /* 0x040fe20000410000 */
[-C--:B------:R-:W-:Y:S01]  /*175c0*/  HMMA.16816.F32.BF16 R4, R76, R24.reuse, R4 ;  /* 0x000000184c04723c */ /* 0x080fe20000041804 */
[----:B------:R-:W-:Y:S04]  /*175d0*/  PLOP3.LUT P0, PT, PT, PT, UP0, 0x80, 0x0 ;  /* 0x000000000000781c */ /* 0x000fe80003f0f008 */
[C---:B------:R-:W-:Y:S01]  /*175e0*/  FMUL.FTZ R28, R3.reuse, R176 ;  /* 0x000000b0031c7220 */ /* 0x040fe20000410000 */
[C---:B------:R-:W-:Y:S01]  /*175f0*/  FMUL.FTZ R29, R3.reuse, R177 ;  /* 0x000000b1031d7220 */ /* 0x040fe20000410000 */
[C---:B------:R-:W-:Y:S01]  /*17600*/  FMUL.FTZ R10, R0.reuse, R174 ;  /* 0x000000ae000a7220 */ /* 0x040fe20000410000 */
[C---:B------:R-:W-:Y:S03]  /*17610*/  FMUL.FTZ R11, R0.reuse, R175 ;  /* 0x000000af000b7220 */ /* 0x040fe60000410000 */
[C---:B------:R-:W-:Y:S01]  /*17620*/  FMUL.FTZ R14, R0.reuse, R170 ;  /* 0x000000aa000e7220 */ /* 0x040fe20000410000 */
[C---:B------:R-:W-:Y:S01]  /*17630*/  FMUL.FTZ R15, R0.reuse, R171 ;  /* 0x000000ab000f7220 */ /* 0x040fe20000410000 */
[C---:B------:R-:W-:Y:S01]  /*17640*/  FMUL.FTZ R30, R0.reuse, R178 ;  /* 0x000000b2001e7220 */ /* 0x040fe20000410000 */
[C---:B------:R-:W-:Y:S01]  /*17650*/  FMUL.FTZ R31, R0.reuse, R179 ;  /* 0x000000b3001f7220 */ /* 0x040fe20000410000 */
[C---:B------:R-:W-:Y:S04]  /*17660*/  HMMA.16816.F32.BF16 R8, R80.reuse, R24, R8 ;  /* 0x000000185008723c */ /* 0x040fe80000041808 */
[C---:B------:R-:W-:Y:S01]  /*17670*/  FMUL.FTZ R44, R3.reuse, R188 ;  /* 0x000000bc032c7220 */ /* 0x040fe20000410000 */
[C---:B------:R-:W-:Y:S01]  /*17680*/  FMUL.FTZ R45, R3.reuse, R189 ;  /* 0x000000bd032d7220 */ /* 0x040fe20000410000 */
[-C--:B------:R-:W-:Y:S05]  /*17690*/  HMMA.16816.F32.BF16 R12, R80, R26.reuse, R12 ;  /* 0x0000001a500c723c */ /* 0x080fea000004180c */
[C---:B------:R-:W-:Y:S01]  /*176a0*/  FMUL.FTZ R24, R3.reuse, R180 ;  /* 0x000000b403187220 */ /* 0x040fe20000410000 */
[C---:B------:R-:W-:Y:S05]  /*176b0*/  HMMA.16816.F32.BF16 R16, R76.reuse, R26, R16 ;  /* 0x0000001a4c10723c */ /* 0x040fea0000041810 */
[C---:B------:R-:W-:Y:S01]  /*176c0*/  FMUL.FTZ R25, R3.reuse, R181 ;  /* 0x000000b503197220 */ /* 0x040fe20000410000 */
[-C--:B------:R-:W-:Y:S05]  /*176d0*/  HMMA.16816.F32.BF16 R20, R76, R40.reuse, R20 ;  /* 0x000000284c14723c */ /* 0x080fea0000041814 */
[C---:B------:R-:W-:Y:S01]  /*176e0*/  FMUL.FTZ R26, R0.reuse, R182 ;  /* 0x000000b6001a7220 */ /* 0x040fe20000410000 */
[C---:B------:R-:W-:Y:S01]  /*176f0*/  FMUL.FTZ R27, R0.reuse, R183 ;  /* 0x000000b7001b7220 */ /* 0x040fe20000410000 */
[C---:B------:R-:W-:Y:S06]  /*17700*/  FMUL.FTZ R46, R0.reuse, R190 ;  /* 0x000000be002e7220 */ /* 0x040fec0000410000 */
[C---:B------:R-:W-:Y:S06]  /*17710*/  HMMA.16816.F32.BF16 R24, R80.reuse, R40, R24 ;  /* 0x000000285018723c */ /* 0x040fec0000041818 */
[-C--:B------:R-:W-:Y:S05]  /*17720*/  HMMA.16816.F32.BF16 R28, R80, R42.reuse, R28 ;  /* 0x0000002a501c723c */ /* 0x080fea000004181c */
[C---:B------:R-:W-:Y:S01]  /*17730*/  FMUL.FTZ R40, R3.reuse, R184 ;  /* 0x000000b803287220 */ /* 0x040fe20000410000 */
[C---:B------:R-:W-:Y:S05]  /*17740*/  HMMA.16816.F32.BF16 R32, R76.reuse, R42, R32 ;  /* 0x0000002a4c20723c */ /* 0x040fea0000041820 */
[C---:B------:R-:W-:Y:S01]  /*17750*/  FMUL.FTZ R41, R3.reuse, R185 ;  /* 0x000000b903297220 */ /* 0x040fe20000410000 */
[-C--:B------:R-:W-:Y:S05]  /*17760*/  HMMA.16816.F32.BF16 R36, R76, R56.reuse, R36 ;  /* 0x000000384c24723c */ /* 0x080fea0000041824 */
[C---:B------:R-:W-:Y:S01]  /*17770*/  FMUL.FTZ R42, R0.reuse, R186 ;  /* 0x000000ba002a7220 */ /* 0x040fe20000410000 */
[----:B------:R-:W-:Y:S01]  /*17780*/  FMUL.FTZ R43, R0, R187 ;  /* 0x000000bb002b7220 */ /* 0x000fe20000410000 */
[----:B------:R-:W-:Y:S04]  /*17790*/  IMAD.MOV.U32 R185, RZ, RZ, R122 ;  /* 0x000000ffffb97224 */ /* 0x000fe800078e007a */
[--C-:B------:R-:W-:Y:S02]  /*177a0*/  FFMA.FTZ R122, R116, UR4, -R73.reuse ;  /* 0x00000004747a7c23 */ /* 0x100fe40008010849 */
[C---:B------:R-:W-:Y:S04]  /*177b0*/  HMMA.16816.F32.BF16 R40, R80.reuse, R56, R40 ;  /* 0x000000385028723c */ /* 0x040fe80000041828 */
[----:B------:R-:W-:Y:S03]  /*177c0*/  MUFU.EX2 R122, R122 ;  /* 0x0000007a007a7308 */ /* 0x000fe60000000800 */
[--C-:B------:R-:W-:Y:S01]  /*177d0*/  FFMA.FTZ R56, R252, UR4, -R74.reuse ;  /* 0x00000004fc387c23 */ /* 0x100fe2000801084a */
[C---:B------:R-:W-:Y:S06]  /*177e0*/  FMUL.FTZ R57, R3.reuse, R193 ;  /* 0x000000c103397220 */ /* 0x040fec0000410000 */
[----:B------:R1:W-:Y:S02]  /*177f0*/  MUFU.EX2 R139, R56 ;  /* 0x00000038008b7308 */ /* 0x0003e40000000800 */
[----:B-1----:R-:W-:Y:S01]  /*17800*/  FMUL.FTZ R56, R3, R192 ;  /* 0x000000c003387220 */ /* 0x002fe20000410000 */
[--C-:B---3--:R-:W-:Y:S07]  /*17810*/  FFMA.FTZ R2, R132, UR4, -R73.reuse ;  /* 0x0000000484027c23 */ /* 0x108fee0008010849 */
[----:B------:R2:W-:Y:S02]  /*17820*/  MUFU.EX2 R132, R2 ;  /* 0x0000000200847308 */ /* 0x0005e40000000800 */
[----:B--2---:R-:W-:Y:S01]  /*17830*/  FFMA.FTZ R2, R157, UR4, -R73 ;  /* 0x000000049d027c23 */ /* 0x004fe20008010849 */
[----:B------:R-:W-:Y:S02]  /*17840*/  MOV R157, R161 ;  /* 0x000000a1009d7202 */ /* 0x000fe40000000f00 */
[----:B------:R-:W-:Y:S05]  /*17850*/  MOV R161, R133 ;  /* 0x0000008500a17202 */ /* 0x000fea0000000f00 */
[----:B------:R4:W-:Y:S01]  /*17860*/  MUFU.EX2 R136, R2 ;  /* 0x0000000200887308 */ /* 0x0009e20000000800 */
[----:B------:R-:W-:Y:S02]  /*17870*/  MOV R141, R161 ;  /* 0x000000a1008d7202 */ /* 0x000fe40000000f00 */
[----:B------:R-:W-:Y:S02]  /*17880*/  MOV R161, R209 ;  /* 0x000000d100a17202 */ /* 0x000fe40000000f00 */
[----:B------:R-:W-:Y:S01]  /*17890*/  MOV R209, R86 ;  /* 0x0000005600d17202 */ /* 0x000fe20000000f00 */
[--C-:B----4-:R-:W-:Y:S01]  /*178a0*/  FFMA.FTZ R2, R156, UR4, -R74.reuse ;  /* 0x000000049c027c23 */ /* 0x110fe2000801084a */
[----:B------:R-:W-:Y:S01]  /*178b0*/  MOV R156, R164 ;  /* 0x000000a4009c7202 */ /* 0x000fe20000000f00 */
[----:B------:R-:W-:Y:S02]  /*178c0*/  IMAD.MOV.U32 R164, RZ, RZ, R47 ;  /* 0x000000ffffa47224 */ /* 0x000fe400078e002f */
[C---:B------:R-:W-:Y:S01]  /*178d0*/  FMUL.FTZ R47, R0.reuse, R191 ;  /* 0x000000bf002f7220 */ /* 0x040fe20000410000 */
[----:B------:R1:W-:Y:S06]  /*178e0*/  MUFU.EX2 R133, R2 ;  /* 0x0000000200857308 */ /* 0x0003ec0000000800 */
[-C--:B------:R-:W-:Y:S06]  /*178f0*/  HMMA.16816.F32.BF16 R44, R80, R58.reuse, R44 ;  /* 0x0000003a502c723c */ /* 0x080fec000004182c */
[C---:B------:R-:W-:Y:S05]  /*17900*/  HMMA.16816.F32.BF16 R48, R76.reuse, R58, R48 ;  /* 0x0000003a4c30723c */ /* 0x040fea0000041830 */
[--C-:B-1----:R-:W-:Y:S01]  /*17910*/  FFMA.FTZ R2, R149, UR4, -R74.reuse ;  /* 0x0000000495027c23 */ /* 0x102fe2000801084a */
[----:B------:R-:W-:Y:S01]  /*17920*/  IMAD.MOV.U32 R149, RZ, RZ, R211 ;  /* 0x000000ffff957224 */ /* 0x000fe200078e00d3 */
[----:B------:R-:W-:Y:S01]  /*17930*/  MOV R211, R87 ;  /* 0x0000005700d37202 */ /* 0x000fe20000000f00 */
[----:B------:R-:W-:Y:S01]  /*17940*/  FFMA.FTZ R58, R251, UR4, -R74 ;  /* 0x00000004fb3a7c23 */ /* 0x000fe2000801084a */
[----:B------:R1:W-:Y:S01]  /*17950*/  MUFU.EX2 R146, R2 ;  /* 0x0000000200927308 */ /* 0x0003e20000000800 */
[----:B------:R-:W2:Y:S01]  /*17960*/  LDSM.16.MT88.4 R84, [R218+0x8000] ;  /* 0x00800000da54783b */ /* 0x000ea20000004200 */
[----:B------:R-:W-:Y:S08]  /*17970*/  FMUL.FTZ R59, R0, R195 ;  /* 0x000000c3003b7220 */ /* 0x000ff00000410000 */
[----:B------:R3:W-:Y:S01]  /*17980*/  MUFU.EX2 R162, R58 ;  /* 0x0000003a00a27308 */ /* 0x0007e20000000800 */
[--C-:B-1----:R-:W-:Y:S09]  /*17990*/  FFMA.FTZ R2, R250, UR4, -R73.reuse ;  /* 0x00000004fa027c23 */ /* 0x102ff20008010849 */
[----:B------:R1:W-:Y:S01]  /*179a0*/  MUFU.EX2 R145, R2 ;  /* 0x0000000200917308 */ /* 0x0003e20000000800 */
[----:B---3--:R-:W-:Y:S01]  /*179b0*/  FMUL.FTZ R58, R0, R194 ;  /* 0x000000c2003a7220 */ /* 0x008fe20000410000 */
[----:B-1----:R-:W-:Y:S01]  /*179c0*/  FFMA.FTZ R2, R166, UR4, -R73 ;  /* 0x00000004a6027c23 */ /* 0x002fe20008010849 */
[----:B------:R-:W-:Y:S01]  /*179d0*/  IMAD.MOV.U32 R166, RZ, RZ, R141 ;  /* 0x000000ffffa67224 */ /* 0x000fe200078e008d */
[----:B------:R-:W-:Y:S01]  /*179e0*/  MOV R141, R149 ;  /* 0x00000095008d7202 */ /* 0x000fe20000000f00 */
[-C--:B--2---:R-:W-:Y:S05]  /*179f0*/  HMMA.16816.F32.BF16 R52, R76, R84.reuse, R52 ;  /* 0x000000544c34723c */ /* 0x084fea0000041834 */
[----:B------:R1:W-:Y:S01]  /*17a00*/  MUFU.EX2 R144, R2 ;  /* 0x0000000200907308 */ /* 0x0003e20000000800 */
[----:B------:R-:W-:Y:S01]  /*17a10*/  IMAD.MOV.U32 R149, RZ, RZ, R148 ;  /* 0x000000ffff957224 */ /* 0x000fe200078e0094 */
[----:B------:R-:W-:Y:S04]  /*17a20*/  MOV R148, R153 ;  /* 0x0000009900947202 */ /* 0x000fe80000000f00 */
[----:B------:R-:W-:Y:S01]  /*17a30*/  MOV R153, R152 ;  /* 0x0000009800997202 */ /* 0x000fe20000000f00 */
[----:B------:R-:W-:Y:S01]  /*17a40*/  IMAD.MOV.U32 R152, RZ, RZ, R157 ;  /* 0x000000ffff987224 */ /* 0x000fe200078e009d */
[----:B------:R-:W-:Y:S01]  /*17a50*/  MOV R157, R215 ;  /* 0x000000d7009d7202 */ /* 0x000fe20000000f00 */
[C---:B------:R-:W-:Y:S01]  /*17a60*/  HMMA.16816.F32.BF16 R56, R80.reuse, R84, R56 ;  /* 0x000000545038723c */ /* 0x040fe20000041838 */
[----:B------:R-:W2:Y:S03]  /*17a70*/  LDL.LU R215, [R1+0xa4] ;  /* 0x0000a40001d77983 */ /* 0x000ea60000300800 */
[----:B------:R-:W-:Y:S02]  /*17a80*/  MOV R159, R141 ;  /* 0x0000008d009f7202 */ /* 0x000fe40000000f00 */
[----:B------:R-:W-:Y:S01]  /*17a90*/  MOV R158, R149 ;  /* 0x00000095009e7202 */ /* 0x000fe20000000f00 */
[----:B------:R-:W-:Y:S01]  /*17aa0*/  IMAD.MOV.U32 R149, RZ, RZ, R157 ;  /* 0x000000ffff957224 */ /* 0x000fe200078e009d */
[----:B------:R-:W-:Y:S03]  /*17ab0*/  MOV R141, R152 ;  /* 0x00000098008d7202 */ /* 0x000fe60000000f00 */
[--C-:B-1----:R-:W-:Y:S01]  /*17ac0*/  FFMA.FTZ R2, R167, UR4, -R75.reuse ;  /* 0x00000004a7027c23 */ /* 0x102fe2000801084b */
[----:B------:R-:W-:Y:S01]  /*17ad0*/  MOV R167, R127 ;  /* 0x0000007f00a77202 */ /* 0x000fe20000000f00 */
[----:B------:R-:W-:Y:S02]  /*17ae0*/  IMAD.MOV.U32 R152, RZ, RZ, R62 ;  /* 0x000000ffff987224 */ /* 0x000fe400078e003e */
[----:B------:R-:W-:Y:S01]  /*17af0*/  FMUL.FTZ R62, R0, R198 ;  /* 0x000000c6003e7220 */ /* 0x000fe20000410000 */
[----:B------:R1:W-:Y:S01]  /*17b00*/  MUFU.EX2 R127, R2 ;  /* 0x00000002007f7308 */ /* 0x0003e20000000800 */
[----:B------:R-:W-:Y:S01]  /*17b10*/  MOV R157, R61 ;  /* 0x0000003d009d7202 */ /* 0x000fe20000000f00 */
[----:B------:R-:W-:Y:S08]  /*17b20*/  FMUL.FTZ R61, R3, R197 ;  /* 0x000000c5033d7220 */ /* 0x000ff00000410000 */
[----:B------:R-:W-:Y:S01]  /*17b30*/  MUFU.EX2 R198, R88 ;  /* 0x0000005800c67308 */ /* 0x000fe20000000800 */
[----:B-1----:R-:W-:Y:S01]  /*17b40*/  FFMA.FTZ R2, R166, UR4, -R75 ;  /* 0x00000004a6027c23 */ /* 0x002fe2000801084b */
[----:B------:R-:W-:Y:S08]  /*17b50*/  IMAD.MOV.U32 R166, RZ, RZ, R137 ;  /* 0x000000ffffa67224 */ /* 0x000ff000078e0089 */
[----:B------:R1:W3:Y:S02]  /*17b60*/  MUFU.EX2 R137, R2 ;  /* 0x0000000200897308 */ /* 0x0002e40000000800 */
[--C-:B-1----:R-:W-:Y:S01]  /*17b70*/  FFMA.FTZ R2, R167, UR4, -R75.reuse ;  /* 0x00000004a7027c23 */ /* 0x102fe2000801084b */
[----:B---3--:R-:W-:Y:S01]  /*17b80*/  F2FP.BF16.F32.PACK_AB R84, R137, R127 ;  /* 0x0000007f8954723e */ /* 0x008fe200000010ff */
[----:B------:R-:W-:Y:S01]  /*17b90*/  IMAD.MOV.U32 R167, RZ, RZ, R148 ;  /* 0x000000ffffa77224 */ /* 0x000fe200078e0094 */
[----:B------:R-:W-:Y:S05]  /*17ba0*/  MOV R148, R156 ;  /* 0x0000009c00947202 */ /* 0x000fea0000000f00 */
[----:B------:R1:W-:Y:S01]  /*17bb0*/  MUFU.EX2 R138, R2 ;  /* 0x00000002008a7308 */ /* 0x0003e20000000800 */
[----:B------:R-:W-:Y:S01]  /*17bc0*/  MOV R156, R60 ;  /* 0x0000003c009c7202 */ /* 0x000fe20000000f00 */
[----:B------:R-:W-:Y:S08]  /*17bd0*/  FMUL.FTZ R60, R3, R196 ;  /* 0x000000c4033c7220 */ /* 0x000ff00000410000 */
[----:B------:R-:W-:Y:S01]  /*17be0*/  MUFU.EX2 R196, R89 ;  /* 0x0000005900c47308 */ /* 0x000fe20000000800 */
[----:B-1----:R-:W-:Y:S01]  /*17bf0*/  FFMA.FTZ R2, R166, UR4, -R75 ;  /* 0x00000004a6027c23 */ /* 0x002fe2000801084b */
[----:B------:R-:W-:Y:S02]  /*17c00*/  MOV R166, R153 ;  /* 0x0000009900a67202 */ /* 0x000fe40000000f00 */
[----:B------:R-:W-:Y:S06]  /*17c10*/  MOV R153, R63 ;  /* 0x0000003f00997202 */ /* 0x000fec0000000f00 */
[----:B------:R1:W3:Y:S01]  /*17c20*/  MUFU.EX2 R163, R2 ;  /* 0x0000000200a37308 */ /* 0x0002e20000000800 */
[----:B------:R-:W-:Y:S07]  /*17c30*/  FMUL.FTZ R63, R0, R199 ;  /* 0x000000c7003f7220 */ /* 0x000fee0000410000 */
[-C--:B------:R-:W-:Y:S01]  /*17c40*/  HMMA.16816.F32.BF16 R60, R80, R86.reuse, R60 ;  /* 0x00000056503c723c */ /* 0x080fe2000004183c */
[----:B------:R-:W4:Y:S05]  /*17c50*/  LDSM.16.MT88.4 R80, [R216+0x8800] ;  /* 0x00880000d850783b */ /* 0x000f2a0000004200 */
[----:B------:R-:W-:Y:S05]  /*17c60*/  HMMA.16816.F32.BF16 R64, R76, R86, R64 ;  /* 0x000000564c40723c */ /* 0x000fea0000041840 */
[----:B-1----:R-:W-:Y:S01]  /*17c70*/  FFMA.FTZ R2, R159, UR4, -R100 ;  /* 0x000000049f027c23 */ /* 0x002fe20008010864 */
[----:B------:R-:W-:Y:S01]  /*17c80*/  IMAD.MOV.U32 R159, RZ, RZ, R158 ;  /* 0x000000ffff9f7224 */ /* 0x000fe200078e009e */
[----:B------:R-:W-:Y:S02]  /*17c90*/  MOV R158, R167 ;  /* 0x000000a7009e7202 */ /* 0x000fe40000000f00 */
[----:B------:R1:W-:Y:S02]  /*17ca0*/  MUFU.EX2 R154, R2 ;  /* 0x00000002009a7308 */ /* 0x0003e40000000800 */
        /* <DEDUP_REMOVED lines=8> */
[----:B------:R-:W-:Y:S01]  /*17d30*/  MOV R155, R158 ;  /* 0x0000009e009b7202 */ /* 0x000fe20000000f00 */
[----:B------:R-:W2:Y:S01]  /*17d40*/  LDL.LU R160, [R1+0x88] ;  /* 0x0000880001a07983 */ /* 0x000ea20000300800 */
[----:B------:R-:W-:Y:S01]  /*17d50*/  IMAD.MOV.U32 R158, RZ, RZ, R141 ;  /* 0x000000ffff9e7224 */ /* 0x000fe200078e008d */
[----:B------:R-:W-:Y:S01]  /*17d60*/  MOV R141, R148 ;  /* 0x00000094008d7202 */ /* 0x000fe20000000f00 */
[----:B------:R-:W-:Y:S02]  /*17d70*/  IMAD.MOV.U32 R148, RZ, RZ, R153 ;  /* 0x000000ffff947224 */ /* 0x000fe400078e0099 */
[----:B-1----:R-:W-:Y:S01]  /*17d80*/  FFMA.FTZ R2, R159, UR4, -R100 ;  /* 0x000000049f027c23 */ /* 0x002fe20008010864 */
[----:B------:R-:W-:Y:S01]  /*17d90*/  IMAD.MOV.U32 R153, RZ, RZ, R156 ;  /* 0x000000ffff997224 */ /* 0x000fe200078e009c */
[----:B------:R-:W-:Y:S02]  /*17da0*/  MOV R159, R167 ;  /* 0x000000a7009f7202 */ /* 0x000fe40000000f00 */
[----:B------:R-:W-:Y:S02]  /*17db0*/  MOV R167, R149 ;  /* 0x0000009500a77202 */ /* 0x000fe40000000f00 */
[----:B------:R-:W-:Y:S02]  /*17dc0*/  MOV R149, R152 ;  /* 0x0000009800957202 */ /* 0x000fe40000000f00 */
[----:B------:R-:W-:Y:S02]  /*17dd0*/  MOV R152, R157 ;  /* 0x0000009d00987202 */ /* 0x000fe40000000f00 */
[----:B------:R1:W4:Y:S01]  /*17de0*/  MUFU.EX2 R157, R2 ;  /* 0x00000002009d7308 */ /* 0x0003220000000800 */
[----:B------:R-:W-:Y:S02]  /*17df0*/  MOV R151, R159 ;  /* 0x0000009f00977202 */ /* 0x000fe40000000f00 */
[----:B------:R-:W-:Y:S01]  /*17e00*/  MOV R159, R167 ;  /* 0x000000a7009f7202 */ /* 0x000fe20000000f00 */
[----:B------:R-:W-:Y:S01]  /*17e10*/  IMAD.MOV.U32 R167, RZ, RZ, R149 ;  /* 0x000000ffffa77224 */ /* 0x000fe200078e0095 */
[----:B------:R-:W-:Y:S02]  /*17e20*/  F2FP.BF16.F32.PACK_AB R77, R146, R133 ;  /* 0x00000085924d723e */ /* 0x000fe400000010ff */
[----:B------:R-:W-:Y:S02]  /*17e30*/  F2FP.BF16.F32.PACK_AB R78, R144, R145 ;  /* 0x00000091904e723e */ /* 0x000fe400000010ff */
[----:B------:R-:W-:Y:S02]  /*17e40*/  F2FP.BF16.F32.PACK_AB R79, R162, R139 ;  /* 0x0000008ba24f723e */ /* 0x000fe400000010ff */
[----:B------:R-:W-:Y:S02]  /*17e50*/  F2FP.BF16.F32.PACK_AB R76, R136, R132 ;  /* 0x00000084884c723e */ /* 0x000fe400000010ff */
[----:B---3--:R-:W-:Y:S01]  /*17e60*/  F2FP.BF16.F32.PACK_AB R86, R163, R138 ;  /* 0x0000008aa356723e */ /* 0x008fe200000010ff */
[----:B-1----:R-:W-:Y:S01]  /*17e70*/  FFMA.FTZ R2, R155, UR4, -R100 ;  /* 0x000000049b027c23 */ /* 0x002fe20008010864 */
[----:B------:R-:W-:Y:S01]  /*17e80*/  IMAD.MOV.U32 R155, RZ, RZ, R158 ;  /* 0x000000ffff9b7224 */ /* 0x000fe200078e009e */
[----:B------:R-:W-:Y:S02]  /*17e90*/  MOV R158, R141 ;  /* 0x0000008d009e7202 */ /* 0x000fe40000000f00 */
[-C--:B----4-:R-:W-:Y:S03]  /*17ea0*/  HMMA.16816.F32.BF16 R4, R76, R80.reuse, R4 ;  /* 0x000000504c04723c */ /* 0x090fe60000041804 */
[----:B------:R-:W-:Y:S02]  /*17eb0*/  F2FP.BF16.F32.PACK_AB R85, R157, R154 ;  /* 0x0000009a9d55723e */ /* 0x000fe400000010ff */
[----:B--2---:R-:W-:Y:S02]  /*17ec0*/  MOV R156, R160 ;  /* 0x000000a0009c7202 */ /* 0x004fe40000000f00 */
[----:B------:R-:W-:Y:S01]  /*17ed0*/  MOV R160, R165 ;  /* 0x000000a500a07202 */ /* 0x000fe20000000f00 */
[----:B------:R-:W-:Y:S03]  /*17ee0*/  IMAD.MOV.U32 R165, RZ, RZ, R209 ;  /* 0x000000ffffa57224 */ /* 0x000fe600078e00d1 */
[----:B------:R-:W-:Y:S02]  /*17ef0*/  MOV R209, R211 ;  /* 0x000000d300d17202 */ /* 0x000fe40000000f00 */
[----:B------:R-:W2:Y:S01]  /*17f00*/  LDL.LU R211, [R1+0x84] ;  /* 0x0000840001d37983 */ /* 0x000ea20000300800 */
[----:B------:R-:W-:Y:S02]  /*17f10*/  MOV R149, R156 ;  /* 0x0000009c00957202 */ /* 0x000fe40000000f00 */
[----:B------:R-:W-:Y:S02]  /*17f20*/  MOV R156, R160 ;  /* 0x000000a0009c7202 */ /* 0x000fe40000000f00 */
[----:B------:R1:W-:Y:S02]  /*17f30*/  MUFU.EX2 R160, R2 ;  /* 0x0000000200a07308 */ /* 0x0003e40000000800 */
[----:B-1----:R-:W-:Y:S01]  /*17f40*/  FFMA.FTZ R2, R151, UR4, -R100 ;  /* 0x0000000497027c23 */ /* 0x002fe20008010864 */
[----:B------:R-:W-:Y:S01]  /*17f50*/  MOV R151, R155 ;  /* 0x0000009b00977202 */ /* 0x000fe20000000f00 */
[----:B------:R-:W-:Y:S01]  /*17f60*/  IMAD.MOV.U32 R155, RZ, RZ, R159 ;  /* 0x000000ffff9b7224 */ /* 0x000fe200078e009f */
[----:B------:R-:W-:Y:S02]  /*17f70*/  MOV R159, R158 ;  /* 0x0000009e009f7202 */ /* 0x000fe40000000f00 */
[----:B------:R-:W-:Y:S01]  /*17f80*/  MOV R158, R167 ;  /* 0x000000a7009e7202 */ /* 0x000fe20000000f00 */
[----:B------:R-:W-:Y:S02]  /*17f90*/  IMAD.MOV.U32 R167, RZ, RZ, R161 ;  /* 0x000000ffffa77224 */ /* 0x000fe400078e00a1 */
[----:B------:R-:W1:Y:S02]  /*17fa0*/  MUFU.EX2 R161, R2 ;  /* 0x0000000200a17308 */ /* 0x000e640000000800 */
[----:B-1----:R-:W-:Y:S07]  /*17fb0*/  F2FP.BF16.F32.PACK_AB R87, R161, R160 ;  /* 0x000000a0a157723e */ /* 0x002fee00000010ff */
        /* <DEDUP_REMOVED lines=12> */
[C---:B------:R-:W-:Y:S05]  /*18080*/  HMMA.16816.F32.BF16 R48, R76.reuse, R82, R48 ;  /* 0x000000524c30723c */ /* 0x040fea0000041830 */
[----:B--2---:R-:W-:Y:S01]  /*18090*/  IMAD.MOV.U32 R141, RZ, RZ, R211 ;  /* 0x000000ffff8d7224 */ /* 0x004fe200078e00d3 */
[----:B------:R-:W-:Y:S02]  /*180a0*/  MOV R211, R225 ;  /* 0x000000e100d37202 */ /* 0x000fe40000000f00 */
[----:B------:R2:W5:Y:S04]  /*180b0*/  LDL.LU R225, [R1+0x138] ;  /* 0x0001380001e17983 */ /* 0x0005680000300800 */
[----:B------:R-:W3:Y:S04]  /*180c0*/  LDL.LU R147, [R1+0x78] ;  /* 0x0000780001937983 */ /* 0x000ee80000300800 */
[----:B------:R-:W4:Y:S01]  /*180d0*/  LDL.LU R143, [R1+0x70] ;  /* 0x00007000018f7983 */ /* 0x000f220000300800 */
[----:B---3--:R-:W-:Y:S01]  /*180e0*/  FFMA.FTZ R2, R147, UR4, -R73 ;  /* 0x0000000493027c23 */ /* 0x008fe20008010849 */
[----:B------:R-:W-:Y:S02]  /*180f0*/  MOV R147, R151 ;  /* 0x0000009700937202 */ /* 0x000fe40000000f00 */
[----:B------:R-:W-:Y:S02]  /*18100*/  MOV R151, R155 ;  /* 0x0000009b00977202 */ /* 0x000fe40000000f00 */
[----:B------:R4:W-:Y:S01]  /*18110*/  MUFU.EX2 R155, R2 ;  /* 0x00000002009b7308 */ /* 0x0009e20000000800 */
[----:B------:R-:W-:Y:S01]  /*18120*/  IMAD.MOV.U32 R172, RZ, RZ, R147 ;  /* 0x000000ffffac7224 */ /* 0x000fe200078e0093 */
[----:B------:R-:W-:Y:S01]  /*18130*/  MOV R147, R159 ;  /* 0x0000009f00937202 */ /* 0x000fe20000000f00 */
[----:B----4-:R-:W-:Y:S01]  /*18140*/  FFMA.FTZ R2, R143, UR4, -R73 ;  /* 0x000000048f027c23 */ /* 0x010fe20008010849 */
[----:B------:R-:W-:Y:S01]  /*18150*/  MOV R143, R151 ;  /* 0x00000097008f7202 */ /* 0x000fe20000000f00 */
[----:B------:R-:W-:Y:S01]  /*18160*/  IMAD.MOV.U32 R151, RZ, RZ, R158 ;  /* 0x000000ffff977224 */ /* 0x000fe200078e009e */
[----:B------:R-:W-:Y:S04]  /*18170*/  MOV R158, R167 ;  /* 0x000000a7009e7202 */ /* 0x000fe80000000f00 */
[----:B------:R1:W-:Y:S01]  /*18180*/  MUFU.EX2 R159, R2 ;  /* 0x00000002009f7308 */ /* 0x0003e20000000800 */
        /* <DEDUP_REMOVED lines=9> */
[----:B------:R-:W3:Y:S01]  /*18220*/  LDL.LU R248, [R1+0x90] ;  /* 0x0000900001f87983 */ /* 0x000ee20000300800 */
[----:B------:R-:W-:Y:S01]  /*18230*/  IMAD.MOV.U32 R143, RZ, RZ, R151 ;  /* 0x000000ffff8f7224 */ /* 0x000fe200078e0097 */
[----:B------:R-:W-:Y:S02]  /*18240*/  MOV R151, R167 ;  /* 0x000000a700977202 */ /* 0x000fe40000000f00 */
[----:B------:R-:W-:Y:S01]  /*18250*/  MOV R167, R141 ;  /* 0x0000008d00a77202 */ /* 0x000fe20000000f00 */
[----:B-1----:R-:W-:Y:S01]  /*18260*/  FFMA.FTZ R2, R172, UR4, -R74 ;  /* 0x00000004ac027c23 */ /* 0x002fe2000801084a */
[----:B------:R-:W-:Y:S01]  /*18270*/  MOV R172, R147 ;  /* 0x0000009300ac7202 */ /* 0x000fe20000000f00 */
[----:B------:R-:W-:Y:S01]  /*18280*/  IMAD.MOV.U32 R141, RZ, RZ, R153 ;  /* 0x000000ffff8d7224 */ /* 0x000fe200078e0099 */
[----:B------:R-:W-:Y:S01]  /*18290*/  MOV R147, R158 ;  /* 0x0000009e00937202 */ /* 0x000fe20000000f00 */
[----:B------:R1:W-:Y:S01]  /*182a0*/  MUFU.EX2 R153, R2 ;  /* 0x0000000200997308 */ /* 0x0003e20000000800 */
[----:B------:R-:W-:Y:S01]  /*182b0*/  IMAD.MOV.U32 R158, RZ, RZ, R166 ;  /* 0x000000ffff9e7224 */ /* 0x000fe200078e00a6 */
[----:B------:R-:W-:Y:S02]  /*182c0*/  MOV R166, R149 ;  /* 0x0000009500a67202 */ /* 0x000fe40000000f00 */
[----:B------:R-:W-:Y:S02]  /*182d0*/  MOV R149, R240 ;  /* 0x000000f000957202 */ /* 0x000fe40000000f00 */
[----:B------:R-:W-:Y:S01]  /*182e0*/  MOV R240, R238 ;  /* 0x000000ee00f07202 */ /* 0x000fe20000000f00 */
[----:B-1----:R-:W-:Y:S01]  /*182f0*/  FFMA.FTZ R2, R173, UR4, -R74 ;  /* 0x00000004ad027c23 */ /* 0x002fe2000801084a */
[----:B------:R-:W-:Y:S02]  /*18300*/  MOV R173, R172 ;  /* 0x000000ac00ad7202 */ /* 0x000fe40000000f00 */
[----:B------:R-:W-:Y:S01]  /*18310*/  MOV R172, R143 ;  /* 0x0000008f00ac7202 */ /* 0x000fe20000000f00 */
[----:B------:R-:W-:Y:S01]  /*18320*/  IMAD.MOV.U32 R143, RZ, RZ, R147 ;  /* 0x000000ffff8f7224 */ /* 0x000fe200078e0093 */
[----:B------:R-:W-:Y:S01]  /*18330*/  MOV R147, R151 ;  /* 0x0000009700937202 */ /* 0x000fe20000000f00 */
[----:B------:R-:W-:Y:S01]  /*18340*/  IMAD.MOV.U32 R174, RZ, RZ, R173 ;  /* 0x000000ffffae7224 */ /* 0x000fe200078e00ad */
[----:B------:R-:W-:Y:S02]  /*18350*/  MOV R151, R158 ;  /* 0x0000009e00977202 */ /* 0x000fe40000000f00 */
[----:B------:R1:W-:Y:S01]  /*18360*/  MUFU.EX2 R158, R2 ;  /* 0x00000002009e7308 */ /* 0x0003e20000000800 */
        /* <DEDUP_REMOVED lines=8> */
[----:B-1----:R-:W-:Y:S01]  /*183f0*/  FFMA.FTZ R2, R174, UR4, -R74 ;  /* 0x00000004ae027c23 */ /* 0x002fe2000801084a */
[----:B------:R-:W-:Y:S01]  /*18400*/  IMAD.MOV.U32 R174, RZ, RZ, R173 ;  /* 0x000000ffffae7224 */ /* 0x000fe200078e00ad */
[----:B------:R-:W-:Y:S02]  /*18410*/  MOV R173, R172 ;  /* 0x000000ac00ad7202 */ /* 0x000fe40000000f00 */
[----:B------:R1:W-:Y:S01]  /*18420*/  MUFU.EX2 R175, R2 ;  /* 0x0000000200af7308 */ /* 0x0003e20000000800 */
[----:B------:R-:W-:Y:S01]  /*18430*/  MOV R172, R143 ;  /* 0x0000008f00ac7202 */ /* 0x000fe20000000f00 */
[----:B------:R-:W-:Y:S01]  /*18440*/  IMAD.MOV.U32 R143, RZ, RZ, R147 ;  /* 0x000000ffff8f7224 */ /* 0x000fe200078e0093 */
[----:B------:R-:W-:Y:S02]  /*18450*/  MOV R147, R151 ;  /* 0x0000009700937202 */ /* 0x000fe40000000f00 */
[----:B------:R-:W-:Y:S01]  /*18460*/  MOV R151, R167 ;  /* 0x000000a700977202 */ /* 0x000fe20000000f00 */
[----:B------:R-:W-:Y:S01]  /*18470*/  IMAD.MOV.U32 R167, RZ, RZ, R166 ;  /* 0x000000ffffa77224 */ /* 0x000fe200078e00a6 */
[----:B------:R-:W-:Y:S01]  /*18480*/  MOV R166, R141 ;  /* 0x0000008d00a67202 */ /* 0x000fe20000000f00 */
[----:B-1----:R-:W-:Y:S01]  /*18490*/  FFMA.FTZ R2, R174, UR4, -R74 ;  /* 0x00000004ae027c23 */ /* 0x002fe2000801084a */
[----:B------:R-:W-:Y:S02]  /*184a0*/  MOV R174, R173 ;  /* 0x000000ad00ae7202 */ /* 0x000fe40000000f00 */
[----:B------:R-:W-:Y:S01]  /*184b0*/  MOV R173, R172 ;  /* 0x000000ac00ad7202 */ /* 0x000fe20000000f00 */
[----:B------:R1:W-:Y:S01]  /*184c0*/  MUFU.EX2 R197, R2 ;  /* 0x0000000200c57308 */ /* 0x0003e20000000800 */
[----:B------:R-:W-:Y:S01]  /*184d0*/  IMAD.MOV.U32 R172, RZ, RZ, R143 ;  /* 0x000000ffffac7224 */ /* 0x000fe200078e008f */
[----:B------:R-:W-:Y:S02]  /*184e0*/  MOV R143, R147 ;  /* 0x00000093008f7202 */ /* 0x000fe40000000f00 */
[----:B------:R-:W-:Y:S01]  /*184f0*/  MOV R147, R151 ;  /* 0x0000009700937202 */ /* 0x000fe20000000f00 */
[----:B------:R-:W-:Y:S01]  /*18500*/  IMAD.MOV.U32 R151, RZ, RZ, R167 ;  /* 0x000000ffff977224 */ /* 0x000fe200078e00a7 */
[----:B------:R-:W-:Y:S02]  /*18510*/  MOV R167, R166 ;  /* 0x000000a600a77202 */ /* 0x000fe40000000f00 */
[----:B------:R-:W-:Y:S02]  /*18520*/  MOV R168, R173 ;  /* 0x000000ad00a87202 */ /* 0x000fe40000000f00 */
[----:B------:R-:W-:Y:S01]  /*18530*/  MOV R173, R143 ;  /* 0x0000008f00ad7202 */ /* 0x000fe20000000f00 */
[----:B------:R-:W-:Y:S02]  /*18540*/  IMAD.MOV.U32 R143, RZ, RZ, R151 ;  /* 0x000000ffff8f7224 */ /* 0x000fe400078e0097 */
[----:B-1----:R-:W-:Y:S01]  /*18550*/  FFMA.FTZ R2, R174, UR4, -R75 ;  /* 0x00000004ae027c23 */ /* 0x002fe2000801084b */
[----:B------:R-:W-:Y:S01]  /*18560*/  IMAD.MOV.U32 R174, RZ, RZ, R172 ;  /* 0x000000ffffae7224 */ /* 0x000fe200078e00ac */
[----:B------:R-:W-:Y:S02]  /*18570*/  MOV R172, R147 ;  /* 0x0000009300ac7202 */ /* 0x000fe40000000f00 */
[----:B------:R-:W-:Y:S01]  /*18580*/  MOV R147, R167 ;  /* 0x000000a700937202 */ /* 0x000fe20000000f00 */
[----:B---3--:R-:W-:Y:S02]  /*18590*/  IMAD.MOV.U32 R238, RZ, RZ, R248 ;  /* 0x000000ffffee7224 */ /* 0x008fe400078e00f8 */
[----:B------:R-:W3:Y:S02]  /*185a0*/  LDL.LU R248, [R1+0x68] ;  /* 0x0000680001f87983 */ /* 0x000ee40000300800 */
[----:B------:R-:W-:Y:S05]  /*185b0*/  IMAD.MOV.U32 R149, RZ, RZ, R238 ;  /* 0x000000ffff957224 */ /* 0x000fea00078e00ee */
[----:B------:R-:W-:Y:S04]  /*185c0*/  MOV R141, R149 ;  /* 0x00000095008d7202 */ /* 0x000fe80000000f00 */
[----:B------:R-:W-:Y:S04]  /*185d0*/  MOV R166, R141 ;  /* 0x0000008d00a67202 */ /* 0x000fe80000000f00 */
[----:B------:R-:W-:Y:S02]  /*185e0*/  MOV R151, R166 ;  /* 0x000000a600977202 */ /* 0x000fe40000000f00 */
[----:B---3--:R-:W-:Y:S02]  /*185f0*/  MOV R238, R248 ;  /* 0x000000f800ee7202 */ /* 0x008fe40000000f00 */
[----:B------:R-:W-:Y:S02]  /*18600*/  MOV R248, R242 ;  /* 0x000000f200f87202 */ /* 0x000fe40000000f00 */
[----:B------:R-:W3:Y:S01]  /*18610*/  LDL.LU R242, [R1+0xa8] ;  /* 0x0000a80001f27983 */ /* 0x000ee20000300800 */
[----:B------:R-:W-:Y:S01]  /*18620*/  IMAD.MOV.U32 R149, RZ, RZ, R238 ;  /* 0x000000ffff957224 */ /* 0x000fe200078e00ee */
[----:B------:R-:W-:Y:S03]  /*18630*/  MOV R238, R248 ;  /* 0x000000f800ee7202 */ /* 0x000fe60000000f00 */
[----:B------:R-:W-:Y:S01]  /*18640*/  IMAD.MOV.U32 R141, RZ, RZ, R149 ;  /* 0x000000ffff8d7224 */ /* 0x000fe200078e0095 */
[----:B------:R-:W-:Y:S03]  /*18650*/  MOV R149, R148 ;  /* 0x0000009400957202 */ /* 0x000fe60000000f00 */
[----:B------:R-:W-:Y:S01]  /*18660*/  IMAD.MOV.U32 R167, RZ, RZ, R141 ;  /* 0x000000ffffa77224 */ /* 0x000fe200078e008d */
[----:B------:R-:W-:Y:S01]  /*18670*/  MOV R166, R149 ;  /* 0x0000009500a67202 */ /* 0x000fe20000000f00 */
[----:B------:R-:W-:Y:S02]  /*18680*/  IMAD.MOV.U32 R149, RZ, RZ, R152 ;  /* 0x000000ffff957224 */ /* 0x000fe400078e0098 */
[----:B------:R1:W-:Y:S02]  /*18690*/  MUFU.EX2 R152, R2 ;  /* 0x0000000200987308 */ /* 0x0003e40000000800 */
[----:B-1----:R-:W-:Y:S01]  /*186a0*/  FFMA.FTZ R2, R168, UR4, -R75 ;  /* 0x00000004a8027c23 */ /* 0x002fe2000801084b */
[----:B------:R-:W-:Y:S02]  /*186b0*/  MOV R168, R174 ;  /* 0x000000ae00a87202 */ /* 0x000fe40000000f00 */
[----:B------:R-:W-:Y:S05]  /*186c0*/  MOV R174, R173 ;  /* 0x000000ad00ae7202 */ /* 0x000fea0000000f00 */
[----:B------:R1:W4:Y:S01]  /*186d0*/  MUFU.EX2 R169, R2 ;  /* 0x0000000200a97308 */ /* 0x0003220000000800 */
[----:B------:R-:W-:Y:S01]  /*186e0*/  IMAD.MOV.U32 R173, RZ, RZ, R172 ;  /* 0x000000ffffad7224 */ /* 0x000fe200078e00ac */
        /* <DEDUP_REMOVED lines=8> */
[----:B------:R-:W-:Y:S01]  /*18770*/  FFMA.FTZ R89, R170, UR4, -R75 ;  /* 0x00000004aa597c23 */ /* 0x000fe2000801084b */
        /* <DEDUP_REMOVED lines=8> */
[----:B------:R-:W-:Y:S01]  /*18800*/  MOV R143, R147 ;  /* 0x00000093008f7202 */ /* 0x000fe20000000f00 */
[----:B------:R-:W-:Y:S01]  /*18810*/  IMAD.MOV.U32 R171, RZ, RZ, R168 ;  /* 0x000000ffffab7224 */ /* 0x000fe200078e00a8 */
[----:B------:R-:W-:Y:S02]  /*18820*/  MOV R168, R172 ;  /* 0x000000ac00a87202 */ /* 0x000fe40000000f00 */
[----:B------:R-:W-:Y:S01]  /*18830*/  MOV R147, R151 ;  /* 0x0000009700937202 */ /* 0x000fe20000000f00 */
[----:B------:R-:W-:Y:S03]  /*18840*/  FFMA.FTZ R88, R171, UR4, -R100 ;  /* 0x00000004ab587c23 */ /* 0x000fe60008010864 */
[----:B------:R-:W-:Y:S01]  /*18850*/  MUFU.EX2 R172, R89 ;  /* 0x0000005900ac7308 */ /* 0x000fe20000000800 */
[----:B------:R-:W-:Y:S01]  /*18860*/  IMAD.MOV.U32 R171, RZ, RZ, R168 ;  /* 0x000000ffffab7224 */ /* 0x000fe200078e00a8 */
[----:B------:R-:W-:Y:S02]  /*18870*/  MOV R168, R143 ;  /* 0x0000008f00a87202 */ /* 0x000fe40000000f00 */
[----:B------:R-:W-:Y:S02]  /*18880*/  MOV R180, R170 ;  /* 0x000000aa00b47202 */ /* 0x000fe40000000f00 */
[----:B------:R-:W-:Y:S01]  /*18890*/  MOV R170, R174 ;  /* 0x000000ae00aa7202 */ /* 0x000fe20000000f00 */
[----:B------:R-:W-:Y:S01]  /*188a0*/  IMAD.MOV.U32 R174, RZ, RZ, R147 ;  /* 0x000000ffffae7224 */ /* 0x000fe200078e0093 */
[----:B------:R-:W-:Y:S02]  /*188b0*/  MOV R181, R171 ;  /* 0x000000ab00b57202 */ /* 0x000fe40000000f00 */
[----:B------:R-:W-:Y:S01]  /*188c0*/  MUFU.EX2 R147, R88 ;  /* 0x0000005800937308 */ /* 0x000fe20000000800 */
[----:B-1----:R-:W-:Y:S01]  /*188d0*/  FFMA.FTZ R2, R180, UR4, -R100 ;  /* 0x00000004b4027c23 */ /* 0x002fe20008010864 */
[----:B------:R-:W-:Y:S01]  /*188e0*/  MOV R180, R170 ;  /* 0x000000aa00b47202 */ /* 0x000fe20000000f00 */
[----:B------:R-:W-:Y:S01]  /*188f0*/  IMAD.MOV.U32 R171, RZ, RZ, R168 ;  /* 0x000000ffffab7224 */ /* 0x000fe200078e00a8 */
[----:B------:R-:W-:Y:S02]  /*18900*/  MOV R170, R174 ;  /* 0x000000ae00aa7202 */ /* 0x000fe40000000f00 */
[----:B------:R-:W-:Y:S03]  /*18910*/  MOV R182, R180 ;  /* 0x000000b400b67202 */ /* 0x000fe60000000f00 */
[----:B------:R-:W-:Y:S01]  /*18920*/  IMAD.MOV.U32 R180, RZ, RZ, R170 ;  /* 0x000000ffffb47224 */ /* 0x000fe200078e00aa */
[----:B---3--:R-:W-:Y:S01]  /*18930*/  MOV R248, R242 ;  /* 0x000000f200f87202 */ /* 0x008fe20000000f00 */
[----:B------:R-:W-:Y:S02]  /*18940*/  IMAD.MOV.U32 R242, RZ, RZ, R244 ;  /* 0x000000fffff27224 */ /* 0x000fe400078e00f4 */
[----:B------:R-:W3:Y:S04]  /*18950*/  LDL.LU R244, [R1+0xb0] ;  /* 0x0000b00001f47983 */ /* 0x000ee80000300800 */
[----:B------:R-:W2:Y:S02]  /*18960*/  LDL.LU R148, [R1+0x98] ;  /* 0x0000980001947983 */ /* 0x000ea40000300800 */
[----:B--2---:R-:W-:Y:S02]  /*18970*/  MOV R141, R148 ;  /* 0x00000094008d7202 */ /* 0x004fe40000000f00 */
[----:B------:R-:W2:Y:S03]  /*18980*/  LDL.LU R148, [R1+0x8c] ;  /* 0x00008c0001947983 */ /* 0x000ea60000300800 */
[----:B------:R-:W-:Y:S01]  /*18990*/  IMAD.MOV.U32 R166, RZ, RZ, R141 ;  /* 0x000000ffffa67224 */ /* 0x000fe200078e008d */
[----:B------:R-:W-:Y:S04]  /*189a0*/  MOV R141, R149 ;  /* 0x00000095008d7202 */ /* 0x000fe80000000f00 */
[----:B------:R-:W-:Y:S01]  /*189b0*/  MOV R167, R166 ;  /* 0x000000a600a77202 */ /* 0x000fe20000000f00 */
[----:B------:R-:W-:Y:S04]  /*189c0*/  IMAD.MOV.U32 R166, RZ, RZ, R141 ;  /* 0x000000ffffa67224 */ /* 0x000fe800078e008d */
[----:B------:R-:W-:Y:S01]  /*189d0*/  IMAD.MOV.U32 R151, RZ, RZ, R167 ;  /* 0x000000ffff977224 */ /* 0x000fe200078e00a7 */
[----:B------:R-:W-:Y:S04]  /*189e0*/  MOV R167, R166 ;  /* 0x000000a600a77202 */ /* 0x000fe80000000f00 */
[----:B------:R-:W-:Y:S02]  /*189f0*/  MOV R143, R151 ;  /* 0x00000097008f7202 */ /* 0x000fe40000000f00 */
[----:B------:R-:W-:Y:S02]  /*18a00*/  MOV R151, R167 ;  /* 0x000000a700977202 */ /* 0x000fe40000000f00 */
[----:B------:R-:W-:Y:S03]  /*18a10*/  MOV R168, R143 ;  /* 0x0000008f00a87202 */ /* 0x000fe60000000f00 */
[----:B------:R-:W-:Y:S05]  /*18a20*/  IMAD.MOV.U32 R174, RZ, RZ, R151 ;  /* 0x000000ffffae7224 */ /* 0x000fea00078e0097 */
[----:B------:R-:W-:Y:S02]  /*18a30*/  MOV R170, R174 ;  /* 0x000000ae00aa7202 */ /* 0x000fe40000000f00 */
[----:B--2---:R-:W-:Y:S01]  /*18a40*/  MOV R149, R148 ;  /* 0x0000009400957202 */ /* 0x004fe20000000f00 */
[----:B------:R-:W-:Y:S02]  /*18a50*/  IMAD.MOV.U32 R148, RZ, RZ, R109 ;  /* 0x000000ffff947224 */ /* 0x000fe400078e006d */
[----:B------:R-:W2:Y:S01]  /*18a60*/  LDL.LU R109, [R1+0xb4] ;  /* 0x0000b400016d7983 */ /* 0x000ea20000300800 */
[----:B------:R-:W-:Y:S02]  /*18a70*/  MOV R141, R149 ;  /* 0x00000095008d7202 */ /* 0x000fe40000000f00 */
[----:B------:R-:W-:Y:S02]  /*18a80*/  MOV R149, R148 ;  /* 0x0000009400957202 */ /* 0x000fe40000000f00 */
[----:B------:R-:W4:Y:S01]  /*18a90*/  LDL.LU R148, [R1+0xd8] ;  /* 0x0000d80001947983 */ /* 0x000f220000300800 */
[----:B------:R-:W-:Y:S02]  /*18aa0*/  MOV R166, R141 ;  /* 0x0000008d00a67202 */ /* 0x000fe40000000f00 */
[----:B------:R-:W-:Y:S03]  /*18ab0*/  IMAD.MOV.U32 R141, RZ, RZ, R149 ;  /* 0x000000ffff8d7224 */ /* 0x000fe600078e0095 */
[----:B------:R-:W-:Y:S02]  /*18ac0*/  IMAD.MOV.U32 R167, RZ, RZ, R166 ;  /* 0x000000ffffa77224 */ /* 0x000fe400078e00a6 */
[----:B------:R-:W-:Y:S03]  /*18ad0*/  MOV R166, R141 ;  /* 0x0000008d00a67202 */ /* 0x000fe60000000f00 */
[----:B------:R-:W-:Y:S02]  /*18ae0*/  MOV R143, R167 ;  /* 0x000000a7008f7202 */ /* 0x000fe40000000f00 */
[----:B------:R-:W-:Y:S04]  /*18af0*/  MOV R151, R166 ;  /* 0x000000a600977202 */ /* 0x000fe80000000f00 */
[----:B------:R-:W-:Y:S02]  /*18b00*/  MOV R174, R151 ;  /* 0x0000009700ae7202 */ /* 0x000fe40000000f00 */
[----:B----4-:R-:W-:Y:S02]  /*18b10*/  MOV R149, R148 ;  /* 0x0000009400957202 */ /* 0x010fe40000000f00 */
[----:B------:R-:W-:Y:S01]  /*18b20*/  MOV R148, R156 ;  /* 0x0000009c00947202 */ /* 0x000fe20000000f00 */
[----:B------:R-:W-:Y:S01]  /*18b30*/  IMAD.MOV.U32 R156, RZ, RZ, R165 ;  /* 0x000000ffff9c7224 */ /* 0x000fe200078e00a5 */
[----:B------:R-:W-:Y:S02]  /*18b40*/  MOV R165, R209 ;  /* 0x000000d100a57202 */ /* 0x000fe40000000f00 */
[----:B------:R-:W-:Y:S01]  /*18b50*/  MOV R141, R148 ;  /* 0x00000094008d7202 */ /* 0x000fe20000000f00 */
[----:B------:R-:W-:Y:S01]  /*18b60*/  IMAD.MOV.U32 R148, RZ, RZ, R156 ;  /* 0x000000ffff947224 */ /* 0x000fe200078e009c */
[----:B------:R-:W-:Y:S01]  /*18b70*/  MOV R156, R165 ;  /* 0x000000a5009c7202 */ /* 0x000fe20000000f00 */
[----:B------:R-:W4:Y:S01]  /*18b80*/  LDL.LU R209, [R1+0xac] ;  /* 0x0000ac0001d17983 */ /* 0x000f220000300800 */
[----:B------:R-:W-:Y:S01]  /*18b90*/  MOV R165, R164 ;  /* 0x000000a400a57202 */ /* 0x000fe20000000f00 */
[----:B------:R-:W-:Y:S01]  /*18ba0*/  IMAD.MOV.U32 R164, RZ, RZ, R224 ;  /* 0x000000ffffa47224 */ /* 0x000fe200078e00e0 */
[----:B------:R-:W-:Y:S01]  /*18bb0*/  MOV R166, R148 ;  /* 0x0000009400a67202 */ /* 0x000fe20000000f00 */
[----:B------:R-:W-:Y:S01]  /*18bc0*/  IMAD.MOV.U32 R167, RZ, RZ, R141 ;  /* 0x000000ffffa77224 */ /* 0x000fe200078e008d */
[----:B------:R-:W-:Y:S01]  /*18bd0*/  MOV R141, R156 ;  /* 0x0000009c008d7202 */ /* 0x000fe20000000f00 */
[----:B------:R-:W-:Y:S01]  /*18be0*/  IMAD.MOV.U32 R148, RZ, RZ, R165 ;  /* 0x000000ffff947224 */ /* 0x000fe200078e00a5 */
[----:B------:R-:W-:Y:S01]  /*18bf0*/  MOV R156, R164 ;  /* 0x000000a4009c7202 */ /* 0x000fe20000000f00 */
[----:B------:R1:W3:Y:S01]  /*18c00*/  MUFU.EX2 R165, R2 ;  /* 0x0000000200a57308 */ /* 0x0002e20000000800 */
[----:B------:R2:W5:Y:S01]  /*18c10*/  LDL.LU R224, [R1+0x134] ;  /* 0x0001340001e07983 */ /* 0x0005620000300800 */
[----:B------:R-:W-:Y:S01]  /*18c20*/  MOV R164, R246 ;  /* 0x000000f600a47202 */ /* 0x000fe20000000f00 */
[----:B------:R-:W-:Y:S01]  /*18c30*/  IMAD.MOV.U32 R246, RZ, RZ, R223 ;  /* 0x000000fffff67224 */ /* 0x000fe200078e00df */
[----:B------:R-:W-:Y:S01]  /*18c40*/  MOV R151, R167 ;  /* 0x000000a700977202 */ /* 0x000fe20000000f00 */
[----:B------:R2:W5:Y:S01]  /*18c50*/  LDL.LU R223, [R1+0x130] ;  /* 0x0001300001df7983 */ /* 0x0005620000300800 */
[----:B------:R-:W-:Y:S02]  /*18c60*/  MOV R167, R141 ;  /* 0x0000008d00a77202 */ /* 0x000fe40000000f00 */
[----:B------:R-:W-:Y:S01]  /*18c70*/  MOV R141, R148 ;  /* 0x00000094008d7202 */ /* 0x000fe20000000f00 */
[----:B------:R-:W-:Y:S01]  /*18c80*/  IMAD.MOV.U32 R148, RZ, RZ, R156 ;  /* 0x000000ffff947224 */ /* 0x000fe200078e009c */
[----:B------:R-:W-:Y:S02]  /*18c90*/  MOV R156, R164 ;  /* 0x000000a4009c7202 */ /* 0x000fe40000000f00 */
[----:B------:R-:W-:Y:S02]  /*18ca0*/  MOV R164, R134 ;  /* 0x0000008600a47202 */ /* 0x000fe40000000f00 */
[----:B------:R-:W2:Y:S01]  /*18cb0*/  LDL.LU R134, [R1+0xc0] ;  /* 0x0000c00001867983 */ /* 0x000ea20000300800 */
[----:B-1----:R-:W-:Y:S03]  /*18cc0*/  FFMA.FTZ R2, R181, UR4, -R100 ;  /* 0x00000004b5027c23 */ /* 0x002fe60008010864 */
[----:B------:R-:W3:Y:S01]  /*18cd0*/  LDL.LU R183, [R1+0x64] ;  /* 0x0000640001b77983 */ /* 0x000ee20000300800 */
[----:B------:R-:W-:Y:S02]  /*18ce0*/  MOV R181, R171 ;  /* 0x000000ab00b57202 */ /* 0x000fe40000000f00 */
[----:B------:R-:W-:Y:S01]  /*18cf0*/  MOV R171, R168 ;  /* 0x000000a800ab7202 */ /* 0x000fe20000000f00 */
[----:B------:R-:W4:Y:S01]  /*18d00*/  LDL.LU R176, [R1+0x60] ;  /* 0x0000600001b07983 */ /* 0x000f220000300800 */
[----:B------:R-:W-:Y:S02]  /*18d10*/  IMAD.MOV.U32 R168, RZ, RZ, R143 ;  /* 0x000000ffffa87224 */ /* 0x000fe400078e008f */
[----:B------:R-:W-:Y:S01]  /*18d20*/  IMAD.MOV.U32 R143, RZ, RZ, R166 ;  /* 0x000000ffff8f7224 */ /* 0x000fe200078e00a6 */
[----:B------:R-:W2:Y:S01]  /*18d30*/  LDL.LU R177, [R1+0x58] ;  /* 0x0000580001b17983 */ /* 0x000ea20000300800 */
[----:B------:R1:W-:Y:S03]  /*18d40*/  MUFU.EX2 R166, R2 ;  /* 0x0000000200a67308 */ /* 0x0003e60000000800 */
[----:B------:R-:W2:Y:S01]  /*18d50*/  LDL.LU R178, [R1+0x54] ;  /* 0x0000540001b27983 */ /* 0x000ea20000300800 */
[----:B-1----:R-:W-:Y:S01]  /*18d60*/  FFMA.FTZ R2, R182, UR4, -R100 ;  /* 0x00000004b6027c23 */ /* 0x002fe20008010864 */
[----:B------:R-:W-:Y:S01]  /*18d70*/  IMAD.MOV.U32 R182, RZ, RZ, R181 ;  /* 0x000000ffffb67224 */ /* 0x000fe200078e00b5 */
[----:B------:R-:W-:Y:S02]  /*18d80*/  MOV R181, R180 ;  /* 0x000000b400b57202 */ /* 0x000fe40000000f00 */
[----:B------:R-:W-:Y:S01]  /*18d90*/  MOV R180, R171 ;  /* 0x000000ab00b47202 */ /* 0x000fe20000000f00 */
[----:B------:R-:W-:Y:S01]  /*18da0*/  IMAD.MOV.U32 R171, RZ, RZ, R170 ;  /* 0x000000ffffab7224 */ /* 0x000fe200078e00aa */
[----:B------:R-:W-:Y:S02]  /*18db0*/  MOV R170, R168 ;  /* 0x000000a800aa7202 */ /* 0x000fe40000000f00 */
[----:B------:R-:W-:Y:S01]  /*18dc0*/  MOV R168, R174 ;  /* 0x000000ae00a87202 */ /* 0x000fe20000000f00 */
[----:B------:R-:W-:Y:S02]  /*18dd0*/  IMAD.MOV.U32 R174, RZ, RZ, R167 ;  /* 0x000000ffffae7224 */ /* 0x000fe400078e00a7 */
[----:B------:R3:W1:Y:S02]  /*18de0*/  MUFU.EX2 R167, R2 ;  /* 0x0000000200a77308 */ /* 0x0006640000000800 */
[--C-:B---3--:R-:W-:Y:S01]  /*18df0*/  FFMA.FTZ R2, R183, UR4, -R73.reuse ;  /* 0x00000004b7027c23 */ /* 0x108fe20008010849 */
[----:B------:R-:W-:Y:S02]  /*18e00*/  MOV R183, R182 ;  /* 0x000000b600b77202 */ /* 0x000fe40000000f00 */
[----:B------:R-:W-:Y:S01]  /*18e10*/  MOV R182, R181 ;  /* 0x000000b500b67202 */ /* 0x000fe20000000f00 */
[----:B------:R-:W-:Y:S01]  /*18e20*/  IMAD.MOV.U32 R181, RZ, RZ, R180 ;  /* 0x000000ffffb57224 */ /* 0x000fe200078e00b4 */
[----:B------:R-:W-:Y:S01]  /*18e30*/  MOV R180, R171 ;  /* 0x000000ab00b47202 */ /* 0x000fe20000000f00 */
[----:B----4-:R-:W-:Y:S01]  /*18e40*/  FFMA.FTZ R89, R176, UR4, -R73 ;  /* 0x00000004b0597c23 */ /* 0x010fe20008010849 */
[----:B------:R-:W-:Y:S01]  /*18e50*/  MOV R171, R170 ;  /* 0x000000aa00ab7202 */ /* 0x000fe20000000f00 */
[----:B--2---:R-:W-:Y:S01]  /*18e60*/  FFMA.FTZ R88, R177, UR4, -R74 ;  /* 0x00000004b1587c23 */ /* 0x004fe2000801084a */
[----:B------:R2:W-:Y:S01]  /*18e70*/  MUFU.EX2 R170, R2 ;  /* 0x0000000200aa7308 */ /* 0x0005e20000000800 */
        /* <DEDUP_REMOVED lines=8> */
[----:B------:R-:W-:Y:S01]  /*18f00*/  MUFU.EX2 R174, R89 ;  /* 0x0000005900ae7308 */ /* 0x000fe20000000800 */
[----:B------:R-:W-:Y:S01]  /*18f10*/  MOV R176, R183 ;  /* 0x000000b700b07202 */ /* 0x000fe20000000f00 */
[----:B------:R-:W-:Y:S01]  /*18f20*/  IMAD.MOV.U32 R183, RZ, RZ, R182 ;  /* 0x000000ffffb77224 */ /* 0x000fe200078e00b6 */
[----:B------:R-:W-:Y:S02]  /*18f30*/  MOV R182, R181 ;  /* 0x000000b500b67202 */ /* 0x000fe40000000f00 */
[----:B------:R-:W-:Y:S01]  /*18f40*/  MOV R181, R180 ;  /* 0x000000b400b57202 */ /* 0x000fe20000000f00 */
[----:B--2---:R-:W-:Y:S01]  /*18f50*/  FFMA.FTZ R2, R177, UR4, -R74 ;  /* 0x00000004b1027c23 */ /* 0x004fe2000801084a */
[----:B------:R-:W-:Y:S01]  /*18f60*/  IMAD.MOV.U32 R180, RZ, RZ, R171 ;  /* 0x000000ffffb47224 */ /* 0x000fe200078e00ab */
[----:B------:R-:W-:Y:S02]  /*18f70*/  MOV R177, R176 ;  /* 0x000000b000b17202 */ /* 0x000fe40000000f00 */
[----:B------:R-:W-:Y:S01]  /*18f80*/  MUFU.EX2 R171, R88 ;  /* 0x0000005800ab7308 */ /* 0x000fe20000000800 */
[----:B------:R-:W-:Y:S01]  /*18f90*/  MOV R176, R183 ;  /* 0x000000b700b07202 */ /* 0x000fe20000000f00 */
[----:B------:R-:W-:Y:S01]  /*18fa0*/  IMAD.MOV.U32 R183, RZ, RZ, R182 ;  /* 0x000000ffffb77224 */ /* 0x000fe200078e00b6 */
[----:B------:R-:W-:Y:S02]  /*18fb0*/  MOV R182, R181 ;  /* 0x000000b500b67202 */ /* 0x000fe40000000f00 */
[----:B------:R-:W-:Y:S01]  /*18fc0*/  MOV R181, R180 ;  /* 0x000000b400b57202 */ /* 0x000fe20000000f00 */
[----:B------:R-:W-:Y:S04]  /*18fd0*/  IMAD.MOV.U32 R180, RZ, RZ, R168 ;  /* 0x000000ffffb47224 */ /* 0x000fe800078e00a8 */
[----:B------:R2:W-:Y:S02]  /*18fe0*/  MUFU.EX2 R168, R2 ;  /* 0x0000000200a87308 */ /* 0x0005e40000000800 */
[--C-:B--2---:R-:W-:Y:S02]  /*18ff0*/  FFMA.FTZ R2, R178, UR4, -R73.reuse ;  /* 0x00000004b2027c23 */ /* 0x104fe40008010849 */
[----:B------:R-:W2:Y:S06]  /*19000*/  LDL.LU R178, [R1+0x50] ;  /* 0x0000500001b27983 */ /* 0x000eac0000300800 */
[----:B------:R2:W-:Y:S01]  /*19010*/  MUFU.EX2 R199, R2 ;  /* 0x0000000200c77308 */ /* 0x0005e20000000800 */
[----:B------:R-:W3:Y:S01]  /*19020*/  LDL.LU R80, [R1+0xf8] ;  /* 0x0000f80001507983 */ /* 0x000ee20000300800 */
[----:B--2---:R-:W-:Y:S03]  /*19030*/  FFMA.FTZ R2, R178, UR4, -R73 ;  /* 0x00000004b2027c23 */ /* 0x004fe60008010849 */
[----:B------:R-:W2:Y:S01]  /*19040*/  LDL.LU R178, [R1+0x80] ;  /* 0x0000800001b27983 */ /* 0x000ea20000300800 */
[----:B---3--:R-:W-:Y:S04]  /*19050*/  FFMA.FTZ R94, R3, R80, R94 ;  /* 0x00000050035e7223 */ /* 0x008fe8000001005e */
[----:B------:R3:W-:Y:S01]  /*19060*/  MUFU.EX2 R252, R2 ;  /* 0x0000000200fc7308 */ /* 0x0007e20000000800 */
[----:B------:R-:W4:Y:S01]  /*19070*/  LDSM.16.MT88.4 R80, [R218+0x8800] ;  /* 0x00880000da50783b */ /* 0x000f220000004200 */
[----:B------:R-:W-:Y:S01]  /*19080*/  FADD.FTZ R98, R106, R94 ;  /* 0x0000005e6a627221 */ /* 0x000fe20000010000 */
[-C--:B----4-:R-:W-:Y:S06]  /*19090*/  HMMA.16816.F32.BF16 R52, R76, R80.reuse, R52 ;  /* 0x000000504c34723c */ /* 0x090fec0000041834 */
[C---:B------:R-:W-:Y:S06]  /*190a0*/  HMMA.16816.F32.BF16 R56, R84.reuse, R80, R56 ;  /* 0x000000505438723c */ /* 0x040fec0000041838 */
[-C--:B------:R-:W-:Y:S01]  /*190b0*/  HMMA.16816.F32.BF16 R60, R84, R82.reuse, R60 ;  /* 0x00000052543c723c */ /* 0x080fe2000004183c */
[----:B------:R-:W-:Y:S04]  /*190c0*/  LDSM.16.MT88.4 R84, [R219+0x9000] ;  /* 0x00900000db54783b */ /* 0x000fe80000004200 */
[----:B------:R-:W-:Y:S01]  /*190d0*/  F2FP.BF16.F32.PACK_AB R80, R169, R152 ;  /* 0x00000098a950723e */ /* 0x000fe200000010ff */
[----:B------:R-:W-:Y:S05]  /*190e0*/  HMMA.16816.F32.BF16 R64, R76, R82, R64 ;  /* 0x000000524c40723c */ /* 0x000fea0000041840 */
[----:B------:R-:W-:Y:S02]  /*190f0*/  F2FP.BF16.F32.PACK_AB R81, R165, R147 ;  /* 0x00000093a551723e */ /* 0x000fe400000010ff */
[----:B------:R-:W-:Y:S04]  /*19100*/  F2FP.BF16.F32.PACK_AB R76, R159, R155 ;  /* 0x0000009b9f4c723e */ /* 0x000fe800000010ff */
[----:B------:R-:W-:Y:S02]  /*19110*/  F2FP.BF16.F32.PACK_AB R77, R158, R153 ;  /* 0x000000999e4d723e */ /* 0x000fe400000010ff */
[----:B------:R-:W-:Y:S02]  /*19120*/  F2FP.BF16.F32.PACK_AB R78, R198, R196 ;  /* 0x000000c4c64e723e */ /* 0x000fe400000010ff */
[----:B------:R-:W-:Y:S02]  /*19130*/  F2FP.BF16.F32.PACK_AB R79, R197, R175 ;  /* 0x000000afc54f723e */ /* 0x000fe400000010ff */
[----:B------:R-:W-:Y:S02]  /*19140*/  F2FP.BF16.F32.PACK_AB R82, R172, R173 ;  /* 0x000000adac52723e */ /* 0x000fe400000010ff */
[----:B-1----:R-:W-:Y:S01]  /*19150*/  F2FP.BF16.F32.PACK_AB R83, R167, R166 ;  /* 0x000000a6a753723e */ /* 0x002fe200000010ff */
[--C-:B--2---:R-:W-:Y:S02]  /*19160*/  FFMA.FTZ R3, R178, UR4, -R74.reuse ;  /* 0x00000004b2037c23 */ /* 0x104fe4000801084a */
[----:B------:R-:W3:Y:S02]  /*19170*/  LDL.LU R178, [R1+0x7c] ;  /* 0x00007c0001b27983 */ /* 0x000ee40000300800 */
[----:B------:R-:W-:Y:S01]  /*19180*/  MUFU.EX2 R250, R3 ;  /* 0x0000000300fa7308 */ /* 0x000fe20000000800 */
[----:B---3--:R-:W-:Y:S01]  /*19190*/  FFMA.FTZ R2, R178, UR4, -R74 ;  /* 0x00000004b2027c23 */ /* 0x008fe2000801084a */
[----:B------:R-:W-:Y:S02]  /*191a0*/  MOV R178, R177 ;  /* 0x000000b100b27202 */ /* 0x000fe40000000f00 */
[----:B------:R-:W-:Y:S06]  /*191b0*/  MOV R177, R176 ;  /* 0x000000b000b17202 */ /* 0x000fec0000000f00 */
        /* <DEDUP_REMOVED lines=9> */
[----:B------:R-:W-:Y:S02]  /*19250*/  MOV R164, R134 ;  /* 0x0000008600a47202 */ /* 0x000fe40000000f00 */
[----:B------:R-:W-:Y:S01]  /*19260*/  MOV R134, R240 ;  /* 0x000000f000867202 */ /* 0x000fe20000000f00 */
[----:B------:R-:W-:Y:S01]  /*19270*/  IMAD.MOV.U32 R240, RZ, RZ, R238 ;  /* 0x000000fffff07224 */ /* 0x000fe200078e00ee */
[----:B------:R-:W-:Y:S01]  /*19280*/  MOV R238, R248 ;  /* 0x000000f800ee7202 */ /* 0x000fe20000000f00 */
[----:B-1----:R-:W-:Y:S01]  /*19290*/  FFMA.FTZ R2, R178, UR4, -R75 ;  /* 0x00000004b2027c23 */ /* 0x002fe2000801084b */
[----:B------:R-:W-:Y:S01]  /*192a0*/  MOV R178, R177 ;  /* 0x000000b100b27202 */ /* 0x000fe20000000f00 */
[----:B------:R-:W-:Y:S01]  /*192b0*/  IMAD.MOV.U32 R177, RZ, RZ, R176 ;  /* 0x000000ffffb17224 */ /* 0x000fe200078e00b0 */
[----:B------:R-:W-:Y:S02]  /*192c0*/  MOV R176, R183 ;  /* 0x000000b700b07202 */ /* 0x000fe40000000f00 */
[----:B------:R-:W-:Y:S02]  /*192d0*/  MOV R183, R182 ;  /* 0x000000b600b77202 */ /* 0x000fe40000000f00 */
[----:B------:R-:W-:Y:S01]  /*192e0*/  MOV R182, R142 ;  /* 0x0000008e00b67202 */ /* 0x000fe20000000f00 */
[----:B------:R-:W-:Y:S01]  /*192f0*/  IMAD.MOV.U32 R142, RZ, RZ, R141 ;  /* 0x000000ffff8e7224 */ /* 0x000fe200078e008d */
[----:B------:R-:W-:Y:S02]  /*19300*/  MOV R141, R156 ;  /* 0x0000009c008d7202 */ /* 0x000fe40000000f00 */
[----:B------:R-:W-:Y:S02]  /*19310*/  MOV R156, R164 ;  /* 0x000000a4009c7202 */ /* 0x000fe40000000f00 */
[----:B------:R1:W-:Y:S01]  /*19320*/  MUFU.EX2 R164, R2 ;  /* 0x0000000200a47308 */ /* 0x0003e20000000800 */
[----:B------:R-:W-:Y:S02]  /*19330*/  MOV R248, R215 ;  /* 0x000000d700f87202 */ /* 0x000fe40000000f00 */
[----:B------:R-:W-:Y:S01]  /*19340*/  MOV R215, R242 ;  /* 0x000000f200d77202 */ /* 0x000fe20000000f00 */
[----:B------:R-:W-:Y:S01]  /*19350*/  IMAD.MOV.U32 R242, RZ, RZ, R210 ;  /* 0x000000fffff27224 */ /* 0x000fe200078e00d2 */
[----:B------:R-:W-:Y:S02]  /*19360*/  MOV R210, R209 ;  /* 0x000000d100d27202 */ /* 0x000fe40000000f00 */
[----:B------:R-:W-:Y:S02]  /*19370*/  MOV R209, R222 ;  /* 0x000000de00d17202 */ /* 0x000fe40000000f00 */
[----:B------:R2:W5:Y:S01]  /*19380*/  LDL.LU R222, [R1+0x12c] ;  /* 0x00012c0001de7983 */ /* 0x0005620000300800 */
[----:B------:R-:W-:Y:S02]  /*19390*/  MOV R179, R177 ;  /* 0x000000b100b37202 */ /* 0x000fe40000000f00 */
[----:B------:R-:W-:Y:S02]  /*193a0*/  MOV R177, R183 ;  /* 0x000000b700b17202 */ /* 0x000fe40000000f00 */
[----:B------:R-:W-:Y:S01]  /*193b0*/  MOV R183, R142 ;  /* 0x0000008e00b77202 */ /* 0x000fe20000000f00 */
[----:B------:R-:W-:Y:S01]  /*193c0*/  IMAD.MOV.U32 R142, RZ, RZ, R141 ;  /* 0x000000ffff8e7224 */ /* 0x000fe200078e008d */
[----:B------:R-:W-:Y:S01]  /*193d0*/  MOV R141, R134 ;  /* 0x00000086008d7202 */ /* 0x000fe20000000f00 */
[--C-:B-1----:R-:W-:Y:S01]  /*193e0*/  FFMA.FTZ R2, R178, UR4, -R75.reuse ;  /* 0x00000004b2027c23 */ /* 0x102fe2000801084b */
[----:B------:R-:W-:Y:S01]  /*193f0*/  IMAD.MOV.U32 R178, RZ, RZ, R176 ;  /* 0x000000ffffb27224 */ /* 0x000fe200078e00b0 */
[----:B------:R-:W-:Y:S01]  /*19400*/  MOV R176, R150 ;  /* 0x0000009600b07202 */ /* 0x000fe20000000f00 */
[----:B------:R-:W-:Y:S01]  /*19410*/  FFMA.FTZ R88, R177, UR4, -R100 ;  /* 0x00000004b1587c23 */ /* 0x000fe20008010864 */
[----:B------:R-:W-:Y:S01]  /*19420*/  MOV R150, R156 ;  /* 0x0000009c00967202 */ /* 0x000fe20000000f00 */
[----:B------:R-:W-:Y:S01]  /*19430*/  FFMA.FTZ R3, R179, UR4, -R75 ;  /* 0x00000004b3037c23 */ /* 0x000fe2000801084b */
[----:B------:R-:W-:Y:S01]  /*19440*/  MOV R156, R240 ;  /* 0x000000f0009c7202 */ /* 0x000fe20000000f00 */
[----:B------:R-:W-:Y:S01]  /*19450*/  IMAD.MOV.U32 R240, RZ, RZ, R238 ;  /* 0x000000fffff07224 */ /* 0x000fe200078e00ee */
[----:B------:R-:W-:Y:S02]  /*19460*/  MOV R238, R215 ;  /* 0x000000d700ee7202 */ /* 0x000fe40000000f00 */
[----:B------:R-:W-:Y:S01]  /*19470*/  MOV R215, R210 ;  /* 0x000000d200d77202 */ /* 0x000fe20000000f00 */
[----:B------:R-:W-:Y:S01]  /*19480*/  IMAD.MOV.U32 R210, RZ, RZ, R244 ;  /* 0x000000ffffd27224 */ /* 0x000fe200078e00f4 */
[----:B------:R-:W-:Y:S02]  /*19490*/  MOV R244, R246 ;  /* 0x000000f600f47202 */ /* 0x000fe40000000f00 */
[----:B------:R-:W3:Y:S01]  /*194a0*/  LDL.LU R246, [R1+0xa0] ;  /* 0x0000a00001f67983 */ /* 0x000ee20000300800 */
[----:B------:R-:W-:Y:S02]  /*194b0*/  MOV R134, R248 ;  /* 0x000000f800867202 */ /* 0x000fe40000000f00 */
[----:B------:R1:W4:Y:S01]  /*194c0*/  MUFU.EX2 R248, R2 ;  /* 0x0000000200f87308 */ /* 0x0003220000000800 */
        /* <DEDUP_REMOVED lines=8> */
[----:B------:R-:W-:Y:S01]  /*19550*/  IMAD.MOV.U32 R189, RZ, RZ, R141 ;  /* 0x000000ffffbd7224 */ /* 0x000fe200078e008d */
[----:B------:R-:W-:Y:S02]  /*19560*/  MOV R215, R210 ;  /* 0x000000d200d77202 */ /* 0x000fe40000000f00 */
[----:B------:R-:W-:Y:S01]  /*19570*/  MOV R210, R244 ;  /* 0x000000f400d27202 */ /* 0x000fe20000000f00 */
[----:B-1----:R-:W-:Y:S01]  /*19580*/  FFMA.FTZ R2, R178, UR4, -R75 ;  /* 0x00000004b2027c23 */ /* 0x002fe2000801084b */
[----:B------:R-:W-:Y:S01]  /*19590*/  MOV R187, R238 ;  /* 0x000000ee00bb7202 */ /* 0x000fe20000000f00 */
[----:B------:R-:W2:Y:S01]  /*195a0*/  LDL.LU R178, [R1+0x3c] ;  /* 0x00003c0001b27983 */ /* 0x000ea20000300800 */
[----:B------:R-:W-:Y:S01]  /*195b0*/  MOV R179, R142 ;  /* 0x0000008e00b37202 */ /* 0x000fe20000000f00 */
[----:B------:R-:W-:Y:S01]  /*195c0*/  IMAD.MOV.U32 R238, RZ, RZ, R215 ;  /* 0x000000ffffee7224 */ /* 0x000fe200078e00d7 */
[----:B------:R-:W-:Y:S02]  /*195d0*/  MOV R188, R134 ;  /* 0x0000008600bc7202 */ /* 0x000fe40000000f00 */
[----:B------:R-:W-:Y:S02]  /*195e0*/  MOV R184, R150 ;  /* 0x0000009600b87202 */ /* 0x000fe40000000f00 */
[----:B------:R-:W-:Y:S02]  /*195f0*/  MOV R190, R188 ;  /* 0x000000bc00be7202 */ /* 0x000fe40000000f00 */
[----:B------:R-:W-:Y:S02]  /*19600*/  MOV R150, R156 ;  /* 0x0000009c00967202 */ /* 0x000fe40000000f00 */
[----:B------:R-:W-:Y:S01]  /*19610*/  MOV R215, R111 ;  /* 0x0000006f00d77202 */ /* 0x000fe20000000f00 */
[--C-:B------:R-:W-:Y:S01]  /*19620*/  FFMA.FTZ R111, R113, UR4, -R73.reuse ;  /* 0x00000004716f7c23 */ /* 0x100fe20008010849 */
[----:B------:R-:W-:Y:S01]  /*19630*/  MOV R134, R110 ;  /* 0x0000006e00867202 */ /* 0x000fe20000000f00 */
[--C-:B------:R-:W-:Y:S01]  /*19640*/  FFMA.FTZ R110, R112, UR4, -R73.reuse ;  /* 0x00000004706e7c23 */ /* 0x100fe20008010849 */
[----:B------:R-:W-:Y:S01]  /*19650*/  MOV R141, R109 ;  /* 0x0000006d008d7202 */ /* 0x000fe20000000f00 */
[----:B------:R-:W-:Y:S01]  /*19660*/  MUFU.EX2 R156, R88 ;  /* 0x00000058009c7308 */ /* 0x000fe20000000800 */
[--C-:B------:R-:W-:Y:S01]  /*19670*/  FFMA.FTZ R109, R90, UR4, -R73.reuse ;  /* 0x000000045a6d7c23 */ /* 0x100fe20008010849 */
[----:B------:R-:W-:Y:S02]  /*19680*/  MOV R142, R210 ;  /* 0x000000d2008e7202 */ /* 0x000fe40000000f00 */
[----:B------:R-:W-:Y:S01]  /*19690*/  MOV R210, R123 ;  /* 0x0000007b00d27202 */ /* 0x000fe20000000f00 */
[--C-:B------:R-:W-:Y:S06]  /*196a0*/  FFMA.FTZ R123, R117, UR4, -R73.reuse ;  /* 0x00000004757b7c23 */ /* 0x100fec0008010849 */
[----:B------:R-:W-:Y:S01]  /*196b0*/  MUFU.EX2 R123, R123 ;  /* 0x0000007b007b7308 */ /* 0x000fe20000000800 */
[----:B---3--:R-:W-:Y:S09]  /*196c0*/  IMAD.MOV.U32 R244, RZ, RZ, R246 ;  /* 0x000000fffff47224 */ /* 0x008ff200078e00f6 */
[----:B------:R2:W-:Y:S01]  /*196d0*/  MUFU.EX2 R246, R3 ;  /* 0x0000000300f67308 */ /* 0x0005e20000000800 */
[----:B------:R-:W-:Y:S04]  /*196e0*/  MOV R186, R244 ;  /* 0x000000f400ba7202 */ /* 0x000fe80000000f00 */
[----:B------:R-:W-:Y:S05]  /*196f0*/  MOV R188, R186 ;  /* 0x000000ba00bc7202 */ /* 0x000fea0000000f00 */
[----:B------:R1:W3:Y:S01]  /*19700*/  MUFU.EX2 R244, R2 ;  /* 0x0000000200f47308 */ /* 0x0002e20000000800 */
[----:B------:R-:W-:Y:S01]  /*19710*/  MOV R186, R184 ;  /* 0x000000b800ba7202 */ /* 0x000fe20000000f00 */
[----:B--2---:R-:W-:Y:S01]  /*19720*/  FFMA.FTZ R3, R178, UR4, -R73 ;  /* 0x00000004b2037c23 */ /* 0x004fe20008010849 */
[----:B------:R-:W-:Y:S01]  /*19730*/  MOV R178, R176 ;  /* 0x000000b000b27202 */ /* 0x000fe20000000f00 */
[----:B------:R-:W-:Y:S02]  /*19740*/  IMAD.MOV.U32 R176, RZ, RZ, R105 ;  /* 0x000000ffffb07224 */ /* 0x000fe400078e0069 */
[--C-:B------:R-:W-:Y:S01]  /*19750*/  FFMA.FTZ R105, R91, UR4, -R73.reuse ;  /* 0x000000045b697c23 */ /* 0x100fe20008010849 */
[----:B------:R-:W-:Y:S01]  /*19760*/  FFMA.FTZ R73, R129, UR4, -R73 ;  /* 0x0000000481497c23 */ /* 0x000fe20008010849 */
[----:B-1----:R-:W-:Y:S01]  /*19770*/  FFMA.FTZ R2, R189, UR4, -R100 ;  /* 0x00000004bd027c23 */ /* 0x002fe20008010864 */
[----:B------:R-:W-:Y:S01]  /*19780*/  MOV R189, R187 ;  /* 0x000000bb00bd7202 */ /* 0x000fe20000000f00 */
[----:B------:R-:W-:Y:S01]  /*19790*/  IMAD.MOV.U32 R187, RZ, RZ, R185 ;  /* 0x000000ffffbb7224 */ /* 0x000fe200078e00b9 */
[----:B------:R-:W-:Y:S01]  /*197a0*/  MOV R185, R179 ;  /* 0x000000b300b97202 */ /* 0x000fe20000000f00 */
[----:B------:R-:W-:Y:S01]  /*197b0*/  IMAD.MOV.U32 R179, RZ, RZ, R177 ;  /* 0x000000ffffb37224 */ /* 0x000fe200078e00b1 */
[----:B------:R-:W-:Y:S01]  /*197c0*/  MOV R177, R182 ;  /* 0x000000b600b17202 */ /* 0x000fe20000000f00 */
[----:B------:R-:W1:Y:S01]  /*197d0*/  LDSM.16.MT88.4 R88, [R216+0x9000] ;  /* 0x00900000d858783b */ /* 0x000e620000004200 */
        /* <DEDUP_REMOVED lines=11> */
[----:B------:R-:W-:Y:S01]  /*19890*/  MOV R178, R183 ;  /* 0x000000b700b27202 */ /* 0x000fe20000000f00 */
[----:B------:R-:W-:Y:S02]  /*198a0*/  IMAD.MOV.U32 R183, RZ, RZ, R180 ;  /* 0x000000ffffb77224 */ /* 0x000fe400078e00b4 */
[--C-:B--2---:R-:W-:Y:S01]  /*198b0*/  FFMA.FTZ R2, R190, UR4, -R100.reuse ;  /* 0x00000004be027c23 */ /* 0x104fe20008010864 */
[----:B------:R-:W-:Y:S01]  /*198c0*/  MOV R190, R188 ;  /* 0x000000bc00be7202 */ /* 0x000fe20000000f00 */
[----:B------:R-:W-:Y:S01]  /*198d0*/  IMAD.MOV.U32 R193, RZ, RZ, R189 ;  /* 0x000000ffffc17224 */ /* 0x000fe200078e00bd */
[----:B------:R-:W-:Y:S01]  /*198e0*/  MOV R143, R151 ;  /* 0x00000097008f7202 */ /* 0x000fe20000000f00 */
[----:B------:R2:W-:Y:S01]  /*198f0*/  MUFU.EX2 R180, R2 ;  /* 0x0000000200b47308 */ /* 0x0005e20000000800 */
[----:B------:R-:W-:Y:S01]  /*19900*/  MOV R188, R185 ;  /* 0x000000b900bc7202 */ /* 0x000fe20000000f00 */
[----:B------:R-:W-:Y:S01]  /*19910*/  IMAD.MOV.U32 R195, RZ, RZ, R193 ;  /* 0x000000ffffc37224 */ /* 0x000fe200078e00c1 */
[----:B------:R-:W-:Y:S02]  /*19920*/  MOV R185, R179 ;  /* 0x000000b300b97202 */ /* 0x000fe40000000f00 */
[----:B------:R-:W-:Y:S02]  /*19930*/  MOV R179, R177 ;  /* 0x000000b100b37202 */ /* 0x000fe40000000f00 */
        /* <DEDUP_REMOVED lines=8> */
[----:B--2---:R-:W-:Y:S01]  /*199c0*/  FFMA.FTZ R2, R191, UR4, -R100 ;  /* 0x00000004bf027c23 */ /* 0x004fe20008010864 */
[-C--:B-1----:R-:W-:Y:S01]  /*199d0*/  HMMA.16816.F32.BF16 R4, R76, R88.reuse, R4 ;  /* 0x000000584c04723c */ /* 0x082fe20000041804 */
[----:B------:R2:W5:Y:S02]  /*199e0*/  LDL.LU R221, [R1+0x128] ;  /* 0x0001280001dd7983 */ /* 0x0005640000300800 */
[----:B------:R1:W2:Y:S01]  /*199f0*/  MUFU.EX2 R181, R2 ;  /* 0x0000000200b57308 */ /* 0x0002a20000000800 */
[----:B------:R-:W-:Y:S02]  /*19a00*/  MOV R143, R151 ;  /* 0x00000097008f7202 */ /* 0x000fe40000000f00 */
[C---:B------:R-:W-:Y:S05]  /*19a10*/  HMMA.16816.F32.BF16 R8, R80.reuse, R88, R8 ;  /* 0x000000585008723c */ /* 0x040fea0000041808 */
[----:B------:R-:W-:Y:S01]  /*19a20*/  MOV R151, R150 ;  /* 0x0000009600977202 */ /* 0x000fe20000000f00 */
[-C--:B------:R-:W-:Y:S05]  /*19a30*/  HMMA.16816.F32.BF16 R12, R80, R90.reuse, R12 ;  /* 0x0000005a500c723c */ /* 0x080fea000004180c */
[----:B------:R-:W-:Y:S01]  /*19a40*/  IMAD.MOV.U32 R150, RZ, RZ, R240 ;  /* 0x000000ffff967224 */ /* 0x000fe200078e00f0 */
[C---:B------:R-:W-:Y:S01]  /*19a50*/  HMMA.16816.F32.BF16 R16, R76.reuse, R90, R16 ;  /* 0x0000005a4c10723c */ /* 0x040fe20000041810 */
[----:B------:R-:W4:Y:S04]  /*19a60*/  LDSM.16.MT88.4 R88, [R217+0x9000] ;  /* 0x00900000d958783b */ /* 0x000f280000004200 */
[----:B------:R-:W-:Y:S01]  /*19a70*/  MOV R240, R214 ;  /* 0x000000d600f07202 */ /* 0x000fe20000000f00 */
[-C--:B------:R-:W-:Y:S05]  /*19a80*/  HMMA.16816.F32.BF16 R20, R76, R84.reuse, R20 ;  /* 0x000000544c14723c */ /* 0x080fea0000041814 */
[----:B------:R-:W-:Y:S01]  /*19a90*/  MOV R214, R220 ;  /* 0x000000dc00d67202 */ /* 0x000fe20000000f00 */
[C---:B------:R-:W-:Y:S01]  /*19aa0*/  HMMA.16816.F32.BF16 R24, R80.reuse, R84, R24 ;  /* 0x000000545018723c */ /* 0x040fe20000041818 */
[----:B------:R2:W5:Y:S04]  /*19ab0*/  LDL.LU R220, [R1+0x124] ;  /* 0x0001240001dc7983 */ /* 0x0005680000300800 */
[----:B------:R-:W-:Y:S01]  /*19ac0*/  MOV R190, R184 ;  /* 0x000000b800be7202 */ /* 0x000fe20000000f00 */
[-C--:B------:R-:W-:Y:S05]  /*19ad0*/  HMMA.16816.F32.BF16 R28, R80, R86.reuse, R28 ;  /* 0x00000056501c723c */ /* 0x080fea000004181c */
[----:B------:R-:W-:Y:S01]  /*19ae0*/  MOV R184, R178 ;  /* 0x000000b200b87202 */ /* 0x000fe20000000f00 */
[C---:B------:R-:W-:Y:S01]  /*19af0*/  HMMA.16816.F32.BF16 R32, R76.reuse, R86, R32 ;  /* 0x000000564c20723c */ /* 0x040fe20000041820 */
[----:B------:R-:W3:Y:S04]  /*19b00*/  LDSM.16.MT88.4 R84, [R218+0x9000] ;  /* 0x00900000da54783b */ /* 0x000ee80000004200 */
[----:B------:R-:W-:Y:S01]  /*19b10*/  MOV R178, R143 ;  /* 0x0000008f00b27202 */ /* 0x000fe20000000f00 */
[----:B-1----:R-:W-:Y:S01]  /*19b20*/  FFMA.FTZ R2, R194, UR4, -R74 ;  /* 0x00000004c2027c23 */ /* 0x002fe2000801084a */
[----:B------:R-:W-:Y:S02]  /*19b30*/  MOV R143, R135 ;  /* 0x00000087008f7202 */ /* 0x000fe40000000f00 */
[----:B------:R1:W5:Y:S02]  /*19b40*/  LDL.LU R135, [R1+0x120] ;  /* 0x0001200001877983 */ /* 0x0003640000300800 */
[----:B------:R-:W-:Y:S01]  /*19b50*/  MOV R194, R178 ;  /* 0x000000b200c27202 */ /* 0x000fe20000000f00 */
[----:B------:R-:W-:Y:S01]  /*19b60*/  IMAD.MOV.U32 R178, RZ, RZ, R238 ;  /* 0x000000ffffb27224 */ /* 0x000fe200078e00ee */
[----:B------:R-:W-:Y:S01]  /*19b70*/  MOV R191, R185 ;  /* 0x000000b900bf7202 */ /* 0x000fe20000000f00 */
[----:B------:R-:W2:Y:S01]  /*19b80*/  LDL.LU R238, [R1+0xc4] ;  /* 0x0000c40001ee7983 */ /* 0x000ea20000300800 */
[----:B------:R-:W-:Y:S01]  /*19b90*/  MOV R189, R177 ;  /* 0x000000b100bd7202 */ /* 0x000fe20000000f00 */
[-C--:B----4-:R-:W-:Y:S03]  /*19ba0*/  HMMA.16816.F32.BF16 R36, R76, R88.reuse, R36 ;  /* 0x000000584c24723c */ /* 0x090fe60000041824 */
[----:B------:R-:W-:Y:S02]  /*19bb0*/  MOV R177, R151 ;  /* 0x0000009700b17202 */ /* 0x000fe40000000f00 */
[----:B------:R-:W-:Y:S01]  /*19bc0*/  MOV R193, R191 ;  /* 0x000000bf00c17202 */ /* 0x000fe20000000f00 */
[C---:B------:R-:W-:Y:S05]  /*19bd0*/  HMMA.16816.F32.BF16 R40, R80.reuse, R88, R40 ;  /* 0x000000585028723c */ /* 0x040fea0000041828 */
[----:B------:R-:W-:Y:S01]  /*19be0*/  MOV R185, R183 ;  /* 0x000000b700b97202 */ /* 0x000fe20000000f00 */
[-C--:B------:R-:W-:Y:S05]  /*19bf0*/  HMMA.16816.F32.BF16 R44, R80, R90.reuse, R44 ;  /* 0x0000005a502c723c */ /* 0x080fea000004182c */
[----:B------:R-:W-:Y:S01]  /*19c00*/  MOV R183, R150 ;  /* 0x0000009600b77202 */ /* 0x000fe20000000f00 */
[C---:B------:R-:W-:Y:S01]  /*19c10*/  HMMA.16816.F32.BF16 R48, R76.reuse, R90, R48 ;  /* 0x0000005a4c30723c */ /* 0x040fe20000041830 */
[----:B------:R-:W4:Y:S04]  /*19c20*/  LDSM.16.MT88.4 R88, [R216+0x9800] ;  /* 0x00980000d858783b */ /* 0x000f280000004200 */
[----:B------:R-:W-:Y:S01]  /*19c30*/  MOV R191, R190 ;  /* 0x000000be00bf7202 */ /* 0x000fe20000000f00 */
[-C--:B---3--:R-:W-:Y:S05]  /*19c40*/  HMMA.16816.F32.BF16 R52, R76, R84.reuse, R52 ;  /* 0x000000544c34723c */ /* 0x088fea0000041834 */
[----:B------:R-:W-:Y:S01]  /*19c50*/  MOV R190, R189 ;  /* 0x000000bd00be7202 */ /* 0x000fe20000000f00 */
[C---:B------:R-:W-:Y:S05]  /*19c60*/  HMMA.16816.F32.BF16 R56, R80.reuse, R84, R56 ;  /* 0x000000545038723c */ /* 0x040fea0000041838 */
[----:B------:R-:W-:Y:S01]  /*19c70*/  IMAD.MOV.U32 R189, RZ, RZ, R179 ;  /* 0x000000ffffbd7224 */ /* 0x000fe200078e00b3 */
[-C--:B------:R-:W-:Y:S05]  /*19c80*/  HMMA.16816.F32.BF16 R60, R80, R86.reuse, R60 ;  /* 0x00000056503c723c */ /* 0x080fea000004183c */
[----:B------:R-:W-:Y:S01]  /*19c90*/  MOV R179, R177 ;  /* 0x000000b100b37202 */ /* 0x000fe20000000f00 */
[----:B------:R-:W-:Y:S01]  /*19ca0*/  IMAD.MOV.U32 R150, RZ, RZ, R240 ;  /* 0x000000ffff967224 */ /* 0x000fe200078e00f0 */
[----:B------:R-:W-:Y:S01]  /*19cb0*/  MOV R177, R183 ;  /* 0x000000b700b17202 */ /* 0x000fe20000000f00 */
[----:B------:R-:W-:Y:S01]  /*19cc0*/  MUFU.EX2 R240, R93 ;  /* 0x0000005d00f07308 */ /* 0x000fe20000000800 */
[----:B------:R-:W-:Y:S04]  /*19cd0*/  HMMA.16816.F32.BF16 R64, R76, R86, R64 ;  /* 0x000000564c40723c */ /* 0x000fe80000041840 */
[----:B------:R-:W-:Y:S01]  /*19ce0*/  MOV R151, R214 ;  /* 0x000000d600977202 */ /* 0x000fe20000000f00 */
[--C-:B------:R-:W-:Y:S01]  /*19cf0*/  FFMA.FTZ R84, R186, UR4, -R74.reuse ;  /* 0x00000004ba547c23 */ /* 0x100fe2000801084a */
[----:B------:R-:W-:Y:S03]  /*19d00*/  F2FP.BF16.F32.PACK_AB R80, R248, R164 ;  /* 0x000000a4f850723e */ /* 0x000fe600000010ff */
[----:B------:R3:W-:Y:S02]  /*19d10*/  MUFU.EX2 R183, R2 ;  /* 0x0000000200b77308 */ /* 0x0007e40000000800 */
[----:B------:R-:W-:Y:S02]  /*19d20*/  MOV R113, R179 ;  /* 0x000000b300717202 */ /* 0x000fe40000000f00 */
[----:B------:R-:W-:Y:S02]  /*19d30*/  MOV R112, R178 ;  /* 0x000000b200707202 */ /* 0x000fe40000000f00 */
[----:B------:R-:W-:Y:S04]  /*19d40*/  MOV R214, R242 ;  /* 0x000000f200d67202 */ /* 0x000fe80000000f00 */
[----:B------:R-:W-:Y:S01]  /*19d50*/  MUFU.EX2 R242, R92 ;  /* 0x0000005c00f27308 */ /* 0x000fe20000000800 */
[----:B------:R-:W-:Y:S02]  /*19d60*/  F2FP.BF16.F32.PACK_AB R76, R174, R170 ;  /* 0x000000aaae4c723e */ /* 0x000fe400000010ff */
[----:B------:R-:W-:Y:S02]  /*19d70*/  F2FP.BF16.F32.PACK_AB R77, R168, R171 ;  /* 0x000000aba84d723e */ /* 0x000fe400000010ff */
[----:B------:R-:W-:Y:S02]  /*19d80*/  F2FP.BF16.F32.PACK_AB R79, R251, R250 ;  /* 0x000000fafb4f723e */ /* 0x000fe400000010ff */
[----:B------:R-:W-:Y:S03]  /*19d90*/  F2FP.BF16.F32.PACK_AB R82, R244, R246 ;  /* 0x000000f6f452723e */ /* 0x000fe600000010ff */
[----:B------:R-:W-:Y:S01]  /*19da0*/  MUFU.EX2 R186, R84 ;  /* 0x0000005400ba7308 */ /* 0x000fe20000000800 */
[--C-:B---3--:R-:W-:Y:S01]  /*19db0*/  FFMA.FTZ R2, R195, UR4, -R74.reuse ;  /* 0x00000004c3027c23 */ /* 0x108fe2000801084a */
[----:B------:R-:W-:Y:S02]  /*19dc0*/  F2FP.BF16.F32.PACK_AB R81, R182, R156 ;  /* 0x0000009cb651723e */ /* 0x000fe400000010ff */
[----:B--2---:R-:W-:Y:S06]  /*19dd0*/  F2FP.BF16.F32.PACK_AB R83, R181, R180 ;  /* 0x000000b4b553723e */ /* 0x004fec00000010ff */
[----:B------:R2:W-:Y:S10]  /*19de0*/  MUFU.EX2 R179, R2 ;  /* 0x0000000200b37308 */ /* 0x0005f40000000800 */
[----:B------:R3:W-:Y:S01]  /*19df0*/  MUFU.EX2 R178, R3 ;  /* 0x0000000300b27308 */ /* 0x0007e20000000800 */
[----:B--2---:R-:W-:Y:S01]  /*19e00*/  FFMA.FTZ R2, R113, UR4, -R74 ;  /* 0x0000000471027c23 */ /* 0x004fe2000801084a */
[----:B------:R-:W-:Y:S02]  /*19e10*/  IMAD.MOV.U32 R113, RZ, RZ, R112 ;  /* 0x000000ffff717224 */ /* 0x000fe400078e0070 */
[----:B---3--:R-:W-:Y:S06]  /*19e20*/  FFMA.FTZ R3, R213, UR4, -R75 ;  /* 0x00000004d5037c23 */ /* 0x008fec000801084b */
[----:B------:R2:W-:Y:S02]  /*19e30*/  MUFU.EX2 R213, R3 ;  /* 0x0000000300d57308 */ /* 0x0005e40000000800 */
[----:B--2---:R-:W-:Y:S01]  /*19e40*/  FADD.FTZ R3, R205, R101 ;  /* 0x00000065cd037221 */ /* 0x004fe20000010000 */
[----:B------:R-:W-:Y:S07]  /*19e50*/  MOV R195, R238 ;  /* 0x000000ee00c37202 */ /* 0x000fee0000000f00 */
[----:B------:R-:W-:Y:S01]  /*19e60*/  MUFU.EX2 R238, R95 ;  /* 0x0000005f00ee7308 */ /* 0x000fe20000000800 */
        /* <DEDUP_REMOVED lines=8> */
[----:B------:R-:W-:Y:S02]  /*19ef0*/  MOV R141, R215 ;  /* 0x000000d7008d7202 */ /* 0x000fe40000000f00 */
[----:B------:R2:W-:Y:S02]  /*19f00*/  MUFU.EX2 R215, R2 ;  /* 0x0000000200d77308 */ /* 0x0005e40000000800 */
[----:B--2---:R-:W-:Y:S01]  /*19f10*/  FFMA.FTZ R2, R177, UR4, -R74 ;  /* 0x00000004b1027c23 */ /* 0x004fe2000801084a */
[----:B------:R-:W-:Y:S07]  /*19f20*/  MOV R177, R214 ;  /* 0x000000d600b17202 */ /* 0x000fee0000000f00 */
[----:B------:R2:W-:Y:S01]  /*19f30*/  MUFU.EX2 R214, R2 ;  /* 0x0000000200d67308 */ /* 0x0005e20000000800 */
[--C-:B------:R-:W-:Y:S09]  /*19f40*/  FFMA.FTZ R93, R177, UR4, -R75.reuse ;  /* 0x00000004b15d7c23 */ /* 0x100ff2000801084b */
[----:B------:R-:W-:Y:S01]  /*19f50*/  MUFU.EX2 R177, R93 ;  /* 0x0000005d00b17308 */ /* 0x000fe20000000800 */
[----:B--2---:R-:W-:Y:S01]  /*19f60*/  FFMA.FTZ R2, R113, UR4, -R75 ;  /* 0x0000000471027c23 */ /* 0x004fe2000801084b */
[----:B------:R-:W-:Y:S01]  /*19f70*/  MOV R113, R112 ;  /* 0x0000007000717202 */ /* 0x000fe20000000f00 */
[----:B------:R-:W-:Y:S01]  /*19f80*/  IMAD.MOV.U32 R112, RZ, RZ, R195 ;  /* 0x000000ffff707224 */ /* 0x000fe200078e00c3 */
[----:B------:R-:W-:Y:S02]  /*19f90*/  MOV R195, R193 ;  /* 0x000000c100c37202 */ /* 0x000fe40000000f00 */
[----:B------:R-:W-:Y:S01]  /*19fa0*/  MOV R193, R192 ;  /* 0x000000c000c17202 */ /* 0x000fe20000000f00 */
[----:B------:R-:W-:Y:S01]  /*19fb0*/  FFMA.FTZ R92, R113, UR4, -R75 ;  /* 0x00000004715c7c23 */ /* 0x000fe2000801084b */
[----:B------:R-:W-:Y:S01]  /*19fc0*/  MOV R192, R188 ;  /* 0x000000bc00c07202 */ /* 0x000fe20000000f00 */
[----:B------:R-:W-:Y:S01]  /*19fd0*/  IMAD.MOV.U32 R188, RZ, RZ, R187 ;  /* 0x000000ffffbc7224 */ /* 0x000fe200078e00bb */
[----:B------:R-:W-:Y:S02]  /*19fe0*/  MOV R187, R176 ;  /* 0x000000b000bb7202 */ /* 0x000fe40000000f00 */
[----:B------:R2:W3:Y:S01]  /*19ff0*/  MUFU.EX2 R176, R2 ;  /* 0x0000000200b07308 */ /* 0x0004e20000000800 */
[----:B------:R-:W-:Y:S02]  /*1a000*/  MOV R113, R112 ;  /* 0x0000007000717202 */ /* 0x000fe40000000f00 */
[----:B------:R-:W-:Y:S01]  /*1a010*/  MOV R112, R199 ;  /* 0x000000c700707202 */ /* 0x000fe20000000f00 */
[----:B------:R-:W-:Y:S01]  /*1a020*/  IMAD.MOV.U32 R199, RZ, RZ, R193 ;  /* 0x000000ffffc77224 */ /* 0x000fe200078e00c1 */
[----:B------:R-:W-:Y:S02]  /*1a030*/  MOV R193, R192 ;  /* 0x000000c000c17202 */ /* 0x000fe40000000f00 */
[----:B------:R-:W-:Y:S02]  /*1a040*/  MOV R192, R188 ;  /* 0x000000bc00c07202 */ /* 0x000fe40000000f00 */
[----:B------:R-:W-:Y:S02]  /*1a050*/  MOV R116, R199 ;  /* 0x000000c700747202 */ /* 0x000fe40000000f00 */
[----:B------:R-:W-:Y:S01]  /*1a060*/  MOV R188, R187 ;  /* 0x000000bb00bc7202 */ /* 0x000fe20000000f00 */
[----:B------:R-:W-:Y:S01]  /*1a070*/  IMAD.MOV.U32 R187, RZ, RZ, R212 ;  /* 0x000000ffffbb7224 */ /* 0x000fe200078e00d4 */
[----:B------:R-:W-:Y:S01]  /*1a080*/  MOV R117, R112 ;  /* 0x0000007000757202 */ /* 0x000fe20000000f00 */
[----:B------:R-:W-:Y:S01]  /*1a090*/  FFMA.FTZ R84, R116, UR4, -R74 ;  /* 0x0000000474547c23 */ /* 0x000fe2000801084a */
[----:B------:R-:W-:Y:S01]  /*1a0a0*/  MOV R116, R190 ;  /* 0x000000be00747202 */ /* 0x000fe20000000f00 */
[----:B------:R1:W3:Y:S01]  /*1a0b0*/  MUFU.EX2 R212, R92 ;  /* 0x0000005c00d47308 */ /* 0x0002e20000000800 */
[----:B--2---:R-:W-:Y:S01]  /*1a0c0*/  FFMA.FTZ R2, R150, UR4, -R100 ;  /* 0x0000000496027c23 */ /* 0x004fe20008010864 */
[----:B------:R-:W-:Y:S01]  /*1a0d0*/  MOV R205, R117 ;  /* 0x0000007500cd7202 */ /* 0x000fe20000000f00 */
[----:B------:R-:W-:Y:S01]  /*1a0e0*/  IMAD.MOV.U32 R112, RZ, RZ, R192 ;  /* 0x000000ffff707224 */ /* 0x000fe200078e00c0 */
[----:B------:R-:W-:Y:S01]  /*1a0f0*/  MOV R199, R188 ;  /* 0x000000bc00c77202 */ /* 0x000fe20000000f00 */
[--C-:B------:R-:W-:Y:S01]  /*1a100*/  FFMA.FTZ R117, R118, UR4, -R74.reuse ;  /* 0x0000000476757c23 */ /* 0x100fe2000801084a */
[----:B------:R-:W-:Y:S01]  /*1a110*/  F2FP.BF16.F32.PACK_AB R78, R252, R205 ;  /* 0x000000cdfc4e723e */ /* 0x000fe200000010ff */
[--C-:B------:R-:W-:Y:S03]  /*1a120*/  FFMA.FTZ R118, R119, UR4, -R74.reuse ;  /* 0x0000000477767c23 */ /* 0x100fe6000801084a */
[----:B------:R2:W-:Y:S01]  /*1a130*/  MUFU.EX2 R150, R2 ;  /* 0x0000000200967308 */ /* 0x0005e20000000800 */
[--C-:B------:R-:W-:Y:S01]  /*1a140*/  FFMA.FTZ R106, R199, UR4, -R74.reuse ;  /* 0x00000004c76a7c23 */ /* 0x100fe2000801084a */
[----:B------:R-:W-:Y:S01]  /*1a150*/  MOV R199, R194 ;  /* 0x000000c200c77202 */ /* 0x000fe20000000f00 */
[----:B------:R-:W-:Y:S01]  /*1a160*/  FFMA.FTZ R119, R130, UR4, -R74 ;  /* 0x0000000482777c23 */ /* 0x000fe2000801084a */
[----:B------:R-:W-:Y:S01]  /*1a170*/  MOV R188, R187 ;  /* 0x000000bb00bc7202 */ /* 0x000fe20000000f00 */
[-C--:B----4-:R-:W-:Y:S05]  /*1a180*/  HMMA.16816.F32.BF16 R4, R76, R88.reuse, R4 ;  /* 0x000000584c04723c */ /* 0x090fea0000041804 */
[----:B------:R4:W-:Y:S01]  /*1a190*/  MUFU.EX2 R190, R84 ;  /* 0x0000005400be7308 */ /* 0x0009e20000000800 */
[----:B-1----:R-:W1:Y:S01]  /*1a1a0*/  LDSM.16.MT88.4 R92, [R219+0x9800] ;  /* 0x00980000db5c783b */ /* 0x002e620000004200 */
[----:B------:R-:W-:Y:S01]  /*1a1b0*/  MOV R192, R209 ;  /* 0x000000d100c07202 */ /* 0x000fe20000000f00 */
[C---:B------:R-:W-:Y:S07]  /*1a1c0*/  HMMA.16816.F32.BF16 R8, R80.reuse, R88, R8 ;  /* 0x000000585008723c */ /* 0x040fee0000041808 */
[----:B------:R3:W-:Y:S01]  /*1a1d0*/  MUFU.EX2 R209, R97 ;  /* 0x0000006100d17308 */ /* 0x0007e20000000800 */
[-C--:B------:R-:W-:Y:S03]  /*1a1e0*/  HMMA.16816.F32.BF16 R12, R80, R90.reuse, R12 ;  /* 0x0000005a500c723c */ /* 0x080fe6000004180c */
[----:B--2---:R-:W-:Y:S03]  /*1a1f0*/  FFMA.FTZ R2, R151, UR4, -R100 ;  /* 0x0000000497027c23 */ /* 0x004fe60008010864 */
[C---:B------:R-:W-:Y:S01]  /*1a200*/  HMMA.16816.F32.BF16 R16, R76.reuse, R90, R16 ;  /* 0x0000005a4c10723c */ /* 0x040fe20000041810 */
[----:B------:R-:W-:Y:S02]  /*1a210*/  LDSM.16.MT88.4 R88, [R218+0x9800] ;  /* 0x00980000da58783b */ /* 0x000fe40000004200 */
[----:B------:R2:W-:Y:S02]  /*1a220*/  MUFU.EX2 R187, R99 ;  /* 0x0000006300bb7308 */ /* 0x0005e40000000800 */
[----:B------:R-:W-:Y:S04]  /*1a230*/  IMAD.MOV.U32 R129, RZ, RZ, R192 ;  /* 0x000000ffff817224 */ /* 0x000fe800078e00c0 */
[----:B----4-:R-:W4:Y:S04]  /*1a240*/  LDSM.16.MT88.4 R84, [R217+0x9800] ;  /* 0x00980000d954783b */ /* 0x010f280000004200 */
[----:B------:R1:W4:Y:S01]  /*1a250*/  MUFU.EX2 R151, R2 ;  /* 0x0000000200977308 */ /* 0x0003220000000800 */
[----:B---3--:R-:W-:Y:S01]  /*1a260*/  FADD.FTZ R97, R206, R98 ;  /* 0x00000062ce617221 */ /* 0x008fe20000010000 */
[----:B------:R-:W-:Y:S01]  /*1a270*/  FADD.FTZ R98, R208, R3 ;  /* 0x00000003d0627221 */ /* 0x000fe20000010000 */
[----:B------:R-:W-:Y:S01]  /*1a280*/  FFMA.FTZ R3, R189, UR4, -R75 ;  /* 0x00000004bd037c23 */ /* 0x000fe2000801084b */
[----:B------:R-:W-:Y:S06]  /*1a290*/  MOV R208, R129 ;  /* 0x0000008100d07202 */ /* 0x000fec0000000f00 */
[----:B------:R3:W-:Y:S01]  /*1a2a0*/  MUFU.EX2 R189, R3 ;  /* 0x0000000300bd7308 */ /* 0x0007e20000000800 */
[----:B--2---:R-:W-:Y:S01]  /*1a2b0*/  FFMA.FTZ R99, R112, UR4, -R74 ;  /* 0x0000000470637c23 */ /* 0x004fe2000801084a */
[----:B------:R-:W-:Y:S01]  /*1a2c0*/  IMAD.MOV.U32 R112, RZ, RZ, R191 ;  /* 0x000000ffff707224 */ /* 0x000fe200078e00bf */
[-C--:B-1----:R-:W-:Y:S07]  /*1a2d0*/  HMMA.16816.F32.BF16 R20, R76, R92.reuse, R20 ;  /* 0x0000005c4c14723c */ /* 0x082fee0000041814 */
[----:B------:R1:W-:Y:S01]  /*1a2e0*/  MUFU.EX2 R191, R103 ;  /* 0x0000006700bf7308 */ /* 0x0003e20000000800 */
[----:B------:R-:W-:Y:S01]  /*1a2f0*/  FFMA.FTZ R2, R210, UR4, -R100 ;  /* 0x00000004d2027c23 */ /* 0x000fe20008010864 */
[C---:B------:R-:W-:Y:S08]  /*1a300*/  HMMA.16816.F32.BF16 R24, R80.reuse, R92, R24 ;  /* 0x0000005c5018723c */ /* 0x040ff00000041818 */
[----:B------:R2:W-:Y:S03]  /*1a310*/  MUFU.EX2 R210, R2 ;  /* 0x0000000200d27308 */ /* 0x0005e60000000800 */
[----:B---3--:R-:W-:Y:S01]  /*1a320*/  FADD.FTZ R3, R132, R98 ;  /* 0x0000006284037221 */ /* 0x008fe20000010000 */
[-C--:B------:R-:W-:Y:S06]  /*1a330*/  HMMA.16816.F32.BF16 R28, R80, R94.reuse, R28 ;  /* 0x0000005e501c723c */ /* 0x080fec000004181c */
[----:B------:R3:W-:Y:S01]  /*1a340*/  MUFU.EX2 R130, R108 ;  /* 0x0000006c00827308 */ /* 0x0007e20000000800 */
[C---:B------:R-:W-:Y:S01]  /*1a350*/  HMMA.16816.F32.BF16 R32, R76.reuse, R94, R32 ;  /* 0x0000005e4c20723c */ /* 0x040fe20000041820 */
[----:B------:R-:W-:Y:S03]  /*1a360*/  LDSM.16.MT88.4 R92, [R219+0xa000] ;  /* 0x00a00000db5c783b */ /* 0x000fe60000004200 */
[----:B-1----:R-:W-:Y:S02]  /*1a370*/  FFMA.FTZ R103, R115, UR4, -R75 ;  /* 0x0000000473677c23 */ /* 0x002fe4000801084b */
[-C--:B----4-:R-:W-:Y:S03]  /*1a380*/  HMMA.16816.F32.BF16 R36, R76, R84.reuse, R36 ;  /* 0x000000544c24723c */ /* 0x090fe60000041824 */
[----:B------:R-:W-:Y:S02]  /*1a390*/  MUFU.EX2 R132, R111 ;  /* 0x0000006f00847308 */ /* 0x000fe40000000800 */
[--C-:B--2---:R-:W-:Y:S01]  /*1a3a0*/  FFMA.FTZ R2, R113, UR4, -R100.reuse ;  /* 0x0000000471027c23 */ /* 0x104fe20008010864 */
[C---:B------:R-:W-:Y:S07]  /*1a3b0*/  HMMA.16816.F32.BF16 R40, R80.reuse, R84, R40 ;  /* 0x000000545028723c */ /* 0x040fee0000041828 */
[----:B------:R-:W-:Y:S01]  /*1a3c0*/  MUFU.EX2 R119, R119 ;  /* 0x0000007700777308 */ /* 0x000fe20000000800 */
[----:B------:R-:W-:Y:S01]  /*1a3d0*/  MOV R113, R193 ;  /* 0x000000c100717202 */ /* 0x000fe20000000f00 */
[-C--:B------:R-:W-:Y:S03]  /*1a3e0*/  HMMA.16816.F32.BF16 R44, R80, R86.reuse, R44 ;  /* 0x00000056502c723c */ /* 0x080fe6000004182c */
[----:B------:R-:W-:Y:S03]  /*1a3f0*/  IMAD.MOV.U32 R193, RZ, RZ, R211 ;  /* 0x000000ffffc17224 */ /* 0x000fe600078e00d3 */
[C---:B------:R-:W-:Y:S02]  /*1a400*/  HMMA.16816.F32.BF16 R48, R76.reuse, R86, R48 ;  /* 0x000000564c30723c */ /* 0x040fe40000041830 */
[----:B------:R1:W2:Y:S01]  /*1a410*/  MUFU.EX2 R211, R2 ;  /* 0x0000000200d37308 */ /* 0x0002a20000000800 */
[----:B------:R-:W4:Y:S02]  /*1a420*/  LDSM.16.MT88.4 R84, [R216+0xa000] ;  /* 0x00a00000d854783b */ /* 0x000f240000004200 */
[----:B---3--:R-:W-:Y:S01]  /*1a430*/  FFMA.FTZ R108, R72, UR4, -R100 ;  /* 0x00000004486c7c23 */ /* 0x008fe20008010864 */
[-C--:B------:R-:W-:Y:S05]  /*1a440*/  HMMA.16816.F32.BF16 R52, R76, R88.reuse, R52 ;  /* 0x000000584c34723c */ /* 0x080fea0000041834 */
[----:B------:R-:W-:Y:S01]  /*1a450*/  FADD.FTZ R3, R136, R3 ;  /* 0x0000000388037221 */ /* 0x000fe20000010000 */
[C---:B------:R-:W-:Y:S05]  /*1a460*/  HMMA.16816.F32.BF16 R56, R80.reuse, R88, R56 ;  /* 0x000000585038723c */ /* 0x040fea0000041838 */
[----:B------:R-:W-:Y:S01]  /*1a470*/  FADD.FTZ R3, R145, R3 ;  /* 0x0000000391037221 */ /* 0x000fe20000010000 */
[-C--:B------:R-:W-:Y:S05]  /*1a480*/  HMMA.16816.F32.BF16 R60, R80, R90.reuse, R60 ;  /* 0x0000005a503c723c */ /* 0x080fea000004183c */
[----:B-1----:R-:W-:Y:S01]  /*1a490*/  FFMA.FTZ R2, R149, UR4, -R74 ;  /* 0x0000000495027c23 */ /* 0x002fe2000801084a */
[----:B------:R-:W-:Y:S01]  /*1a4a0*/  HMMA.16816.F32.BF16 R64, R76, R90, R64 ;  /* 0x0000005a4c40723c */ /* 0x000fe20000041840 */
[----:B------:R-:W-:Y:S02]  /*1a4b0*/  LDSM.16.MT88.4 R88, [R218+0xa000] ;  /* 0x00a00000da58783b */ /* 0x000fe40000004200 */
[----:B------:R1:W-:Y:S02]  /*1a4c0*/  MUFU.EX2 R149, R2 ;  /* 0x0000000200957308 */ /* 0x0003e40000000800 */
[----:B------:R-:W-:Y:S01]  /*1a4d0*/  F2FP.BF16.F32.PACK_AB R80, R177, R176 ;  /* 0x000000b0b150723e */ /* 0x000fe200000010ff */
[----:B------:R-:W-:Y:S01]  /*1a4e0*/  FADD.FTZ R3, R144, R3 ;  /* 0x0000000390037221 */ /* 0x000fe20000010000 */
[----:B------:R-:W-:Y:S01]  /*1a4f0*/  F2FP.BF16.F32.PACK_AB R76, R242, R240 ;  /* 0x000000f0f24c723e */ /* 0x000fe200000010ff */
[----:B------:R-:W-:Y:S03]  /*1a500*/  FFMA.FTZ R115, R124, UR4, -R75 ;  /* 0x000000047c737c23 */ /* 0x000fe6000801084b */
[----:B------:R-:W-:Y:S01]  /*1a510*/  F2FP.BF16.F32.PACK_AB R77, R179, R183 ;  /* 0x000000b7b34d723e */ /* 0x000fe200000010ff */
[----:B------:R-:W-:Y:S01]  /*1a520*/  FADD.FTZ R3, R155, R3 ;  /* 0x000000039b037221 */ /* 0x000fe20000010000 */
[----:B------:R-:W-:Y:S02]  /*1a530*/  F2FP.BF16.F32.PACK_AB R78, R238, R178 ;  /* 0x000000b2ee4e723e */ /* 0x000fe400000010ff */
[----:B------:R-:W-:Y:S02]  /*1a540*/  F2FP.BF16.F32.PACK_AB R79, R214, R215 ;  /* 0x000000d7d64f723e */ /* 0x000fe400000010ff */
[----:B------:R-:W-:Y:S02]  /*1a550*/  F2FP.BF16.F32.PACK_AB R82, R213, R212 ;  /* 0x000000d4d552723e */ /* 0x000fe400000010ff */
[----:B------:R-:W-:Y:S01]  /*1a560*/  F2FP.BF16.F32.PACK_AB R81, R151, R150 ;  /* 0x000000969751723e */ /* 0x000fe200000010ff */
[----:B-1----:R-:W-:Y:S01]  /*1a570*/  FADD.FTZ R2, R204, R96 ;  /* 0x00000060cc027221 */ /* 0x002fe20000010000 */
[----:B------:R-:W-:Y:S01]  /*1a580*/  MOV R204, R193 ;  /* 0x000000c100cc7202 */ /* 0x000fe20000000f00 */
[-C--:B----4-:R-:W-:Y:S03]  /*1a590*/  HMMA.16816.F32.BF16 R4, R76, R84.reuse, R4 ;  /* 0x000000544c04723c */ /* 0x090fe60000041804 */
[----:B------:R-:W-:Y:S01]  /*1a5a0*/  FADD.FTZ R104, R207, R2 ;  /* 0x00000002cf687221 */ /* 0x000fe20000010000 */
[--C-:B------:R-:W-:Y:S01]  /*1a5b0*/  FFMA.FTZ R2, R148, UR4, -R75.reuse ;  /* 0x0000000494027c23 */ /* 0x100fe2000801084b */
[----:B------:R-:W-:Y:S01]  /*1a5c0*/  FFMA.FTZ R96, R113, UR4, -R74 ;  /* 0x0000000471607c23 */ /* 0x000fe2000801084a */
[----:B------:R-:W-:Y:S01]  /*1a5d0*/  MOV R113, R195 ;  /* 0x000000c300717202 */ /* 0x000fe20000000f00 */
[----:B------:R-:W-:Y:S01]  /*1a5e0*/  FADD.FTZ R104, R133, R104 ;  /* 0x0000006885687221 */ /* 0x000fe20000010000 */
[----:B------:R1:W-:Y:S03]  /*1a5f0*/  MUFU.EX2 R148, R2 ;  /* 0x0000000200947308 */ /* 0x0003e60000000800 */
[----:B------:R-:W-:Y:S01]  /*1a600*/  MOV R101, R113 ;  /* 0x0000007100657202 */ /* 0x000fe20000000f00 */
[----:B------:R-:W-:Y:S01]  /*1a610*/  FFMA.FTZ R74, R131, UR4, -R74 ;  /* 0x00000004834a7c23 */ /* 0x000fe2000801084a */
[----:B------:R-:W-:Y:S02]  /*1a620*/  MOV R113, R184 ;  /* 0x000000b800717202 */ /* 0x000fe40000000f00 */
[----:B--2---:R-:W-:Y:S03]  /*1a630*/  F2FP.BF16.F32.PACK_AB R83, R211, R210 ;  /* 0x000000d2d353723e */ /* 0x004fe600000010ff */
[----:B------:R-:W-:Y:S01]  /*1a640*/  MUFU.EX2 R194, R96 ;  /* 0x0000006000c27308 */ /* 0x000fe20000000800 */
[--C-:B------:R-:W-:Y:S01]  /*1a650*/  FFMA.FTZ R101, R101, UR4, -R75.reuse ;  /* 0x0000000465657c23 */ /* 0x100fe2000801084b */
[----:B------:R-:W-:Y:S02]  /*1a660*/  MOV R207, R112 ;  /* 0x0000007000cf7202 */ /* 0x000fe40000000f00 */
[----:B------:R-:W-:Y:S01]  /*1a670*/  F2FP.BF16.F32.PACK_AB R136, R123, R122 ;  /* 0x0000007a7b88723e */ /* 0x000fe200000010ff */
[C---:B------:R-:W-:Y:S05]  /*1a680*/  HMMA.16816.F32.BF16 R8, R80.reuse, R84, R8 ;  /* 0x000000545008723c */ /* 0x040fea0000041808 */
[----:B------:R-:W-:Y:S01]  /*1a690*/  MUFU.EX2 R112, R103 ;  /* 0x0000006700707308 */ /* 0x000fe20000000800 */
[--C-:B-1----:R-:W-:Y:S01]  /*1a6a0*/  FFMA.FTZ R2, R185, UR4, -R75.reuse ;  /* 0x00000004b9027c23 */ /* 0x102fe2000801084b */
[-C--:B------:R-:W-:Y:S08]  /*1a6b0*/  HMMA.16816.F32.BF16 R12, R80, R86.reuse, R12 ;  /* 0x00000056500c723c */ /* 0x080ff0000004180c */
[----:B------:R1:W-:Y:S01]  /*1a6c0*/  MUFU.EX2 R185, R2 ;  /* 0x0000000200b97308 */ /* 0x0003e20000000800 */
[C---:B------:R-:W-:Y:S01]  /*1a6d0*/  HMMA.16816.F32.BF16 R16, R76.reuse, R86, R16 ;  /* 0x000000564c10723c */ /* 0x040fe20000041810 */
[----:B------:R-:W-:Y:S05]  /*1a6e0*/  LDSM.16.MT88.4 R84, [R216+0xa800] ;  /* 0x00a80000d854783b */ /* 0x000fea0000004200 */
[-C--:B------:R-:W-:Y:S03]  /*1a6f0*/  HMMA.16816.F32.BF16 R20, R76, R92.reuse, R20 ;  /* 0x0000005c4c14723c */ /* 0x080fe60000041814 */
[----:B------:R-:W-:Y:S03]  /*1a700*/  MUFU.EX2 R129, R101 ;  /* 0x0000006500817308 */ /* 0x000fe60000000800 */
[C---:B------:R-:W-:Y:S07]  /*1a710*/  HMMA.16816.F32.BF16 R24, R80.reuse, R92, R24 ;  /* 0x0000005c5018723c */ /* 0x040fee0000041818 */
[----:B------:R2:W-:Y:S01]  /*1a720*/  MUFU.EX2 R195, R102 ;  /* 0x0000006600c37308 */ /* 0x0005e20000000800 */
[--C-:B-1----:R-:W-:Y:S01]  /*1a730*/  FFMA.FTZ R2, R116, UR4, -R75.reuse ;  /* 0x0000000474027c23 */ /* 0x102fe2000801084b */
[-C--:B------:R-:W-:Y:S08]  /*1a740*/  HMMA.16816.F32.BF16 R28, R80, R94.reuse, R28 ;  /* 0x0000005e501c723c */ /* 0x080ff0000004181c */
[----:B------:R1:W-:Y:S01]  /*1a750*/  MUFU.EX2 R193, R2 ;  /* 0x0000000200c17308 */ /* 0x0003e20000000800 */
[C---:B------:R-:W-:Y:S01]  /*1a760*/  HMMA.16816.F32.BF16 R32, R76.reuse, R94, R32 ;  /* 0x0000005e4c20723c */ /* 0x040fe20000041820 */
[----:B------:R-:W-:Y:S03]  /*1a770*/  LDSM.16.MT88.4 R92, [R219+0xa800] ;  /* 0x00a80000db5c783b */ /* 0x000fe60000004200 */
[----:B------:R-:W-:Y:S05]  /*1a780*/  MOV R116, R188 ;  /* 0x000000bc00747202 */ /* 0x000fea0000000f00 */
[----:B------:R-:W3:Y:S02]  /*1a790*/  MUFU.EX2 R133, R110 ;  /* 0x0000006e00857308 */ /* 0x000ee40000000800 */
[--C-:B--2---:R-:W-:Y:S01]  /*1a7a0*/  FFMA.FTZ R102, R204, UR4, -R75.reuse ;  /* 0x00000004cc667c23 */ /* 0x104fe2000801084b */
[----:B------:R-:W-:Y:S02]  /*1a7b0*/  IMAD.MOV.U32 R206, RZ, RZ, R116 ;  /* 0x000000ffffce7224 */ /* 0x000fe400078e0074 */
[--C-:B------:R-:W-:Y:S01]  /*1a7c0*/  FFMA.FTZ R116, R125, UR4, -R75.reuse ;  /* 0x000000047d747c23 */ /* 0x100fe2000801084b */
[----:B------:R-:W-:Y:S01]  /*1a7d0*/  MOV R204, R113 ;  /* 0x0000007100cc7202 */ /* 0x000fe20000000f00 */
[--C-:B------:R-:W-:Y:S03]  /*1a7e0*/  FFMA.FTZ R113, R120, UR4, -R75.reuse ;  /* 0x0000000478717c23 */ /* 0x100fe6000801084b */
[----:B------:R-:W-:Y:S01]  /*1a7f0*/  MUFU.EX2 R131, R107 ;  /* 0x0000006b00837308 */ /* 0x000fe20000000800 */
[--C-:B-1----:R-:W-:Y:S09]  /*1a800*/  FFMA.FTZ R2, R143, UR4, -R100.reuse ;  /* 0x000000048f027c23 */ /* 0x102ff20008010864 */
[----:B------:R1:W-:Y:S10]  /*1a810*/  MUFU.EX2 R184, R2 ;  /* 0x0000000200b87308 */ /* 0x0003f40000000800 */
[----:B------:R-:W-:Y:S10]  /*1a820*/  MUFU.EX2 R120, R118 ;  /* 0x0000007600787308 */ /* 0x000ff40000000800 */
[----:B------:R-:W-:Y:S01]  /*1a830*/  MUFU.EX2 R118, R73 ;  /* 0x0000004900767308 */ /* 0x000fe20000000800 */
[--C-:B-1----:R-:W-:Y:S09]  /*1a840*/  FFMA.FTZ R2, R142, UR4, -R100.reuse ;  /* 0x000000048e027c23 */ /* 0x102ff20008010864 */
[----:B------:R1:W-:Y:S10]  /*1a850*/  MUFU.EX2 R142, R109 ;  /* 0x0000006d008e7308 */ /* 0x0003f40000000800 */
[----:B------:R2:W-:Y:S10]  /*1a860*/  MUFU.EX2 R143, R2 ;  /* 0x00000002008f7308 */ /* 0x0005f40000000800 */
[----:B------:R-:W-:Y:S01]  /*1a870*/  MUFU.EX2 R107, R113 ;  /* 0x00000071006b7308 */ /* 0x000fe20000000800 */
[----:B-1----:R-:W4:Y:S01]  /*1a880*/  LDL.LU R109, [R1+0xfc] ;  /* 0x0000fc00016d7983 */ /* 0x002f220000300800 */
[--C-:B--2---:R-:W-:Y:S08]  /*1a890*/  FFMA.FTZ R2, R141, UR4, -R100.reuse ;  /* 0x000000048d027c23 */ /* 0x104ff00008010864 */
[----:B------:R1:W-:Y:S10]  /*1a8a0*/  MUFU.EX2 R141, R105 ;  /* 0x00000069008d7308 */ /* 0x0003f40000000800 */
[----:B------:R2:W-:Y:S01]  /*1a8b0*/  MUFU.EX2 R188, R2 ;  /* 0x0000000200bc7308 */ /* 0x0005e20000000800 */
[--C-:B-1----:R-:W-:Y:S01]  /*1a8c0*/  FFMA.FTZ R105, R114, UR4, -R75.reuse ;  /* 0x0000000472697c23 */ /* 0x102fe2000801084b */
[----:B------:R-:W-:Y:S08]  /*1a8d0*/  FFMA.FTZ R114, R121, UR4, -R75 ;  /* 0x0000000479727c23 */ /* 0x000ff0000801084b */
[----:B------:R-:W1:Y:S01]  /*1a8e0*/  MUFU.EX2 R121, R117 ;  /* 0x0000007500797308 */ /* 0x000e620000000800 */
[----:B--2---:R-:W-:Y:S09]  /*1a8f0*/  FFMA.FTZ R2, R134, UR4, -R100 ;  /* 0x0000000486027c23 */ /* 0x004ff20008010864 */
[----:B------:R-:W-:Y:S10]  /*1a900*/  MUFU.EX2 R134, R99 ;  /* 0x0000006300867308 */ /* 0x000ff40000000800 */
[----:B------:R2:W-:Y:S10]  /*1a910*/  MUFU.EX2 R192, R2 ;  /* 0x0000000200c07308 */ /* 0x0005f40000000800 */
[----:B------:R3:W-:Y:S10]  /*1a920*/  MUFU.EX2 R117, R74 ;  /* 0x0000004a00757308 */ /* 0x0007f40000000800 */
[----:B------:R1:W-:Y:S01]  /*1a930*/  MUFU.EX2 R111, R105 ;  /* 0x00000069006f7308 */ /* 0x0003e20000000800 */
[----:B--2---:R-:W-:Y:S01]  /*1a940*/  FADD.FTZ R2, R236, R97 ;  /* 0x00000061ec027221 */ /* 0x004fe20000010000 */
[----:B------:R-:W-:Y:S01]  /*1a950*/  MOV R236, R140 ;  /* 0x0000008c00ec7202 */ /* 0x000fe20000000f00 */
[----:B------:R-:W2:Y:S02]  /*1a960*/  LDSM.16.MT88.4 R96, [R217+0xa000] ;  /* 0x00a00000d960783b */ /* 0x000ea40000004200 */
[----:B------:R-:W-:Y:S05]  /*1a970*/  FADD.FTZ R2, R127, R2 ;  /* 0x000000027f027221 */ /* 0x000fea0000010000 */
[----:B------:R1:W-:Y:S01]  /*1a980*/  MUFU.EX2 R127, R102 ;  /* 0x00000066007f7308 */ /* 0x0003e20000000800 */
[----:B------:R-:W-:Y:S01]  /*1a990*/  FADD.FTZ R2, R137, R2 ;  /* 0x0000000289027221 */ /* 0x000fe20000010000 */
[----:B---3--:R-:W-:Y:S02]  /*1a9a0*/  F2FP.BF16.F32.PACK_AB R74, R132, R133 ;  /* 0x00000085844a723e */ /* 0x008fe400000010ff */
[----:B-1----:R-:W-:Y:S06]  /*1a9b0*/  F2FP.BF16.F32.PACK_AB R137, R120, R121 ;  /* 0x000000797889723e */ /* 0x002fec00000010ff */
[----:B------:R1:W3:Y:S01]  /*1a9c0*/  MUFU.EX2 R140, R106 ;  /* 0x0000006a008c7308 */ /* 0x0002e20000000800 */
[----:B------:R-:W-:Y:S01]  /*1a9d0*/  FFMA.FTZ R105, R202, UR4, -R100 ;  /* 0x00000004ca697c23 */ /* 0x000fe20008010864 */
[----:B------:R-:W-:Y:S01]  /*1a9e0*/  FADD.FTZ R102, R138, R2 ;  /* 0x000000028a667221 */ /* 0x000fe20000010000 */
[----:B------:R-:W-:Y:S03]  /*1a9f0*/  F2FP.BF16.F32.PACK_AB R138, R118, R128 ;  /* 0x00000080768a723e */ /* 0x000fe600000010ff */
[----:B------:R-:W-:Y:S01]  /*1aa00*/  FADD.FTZ R72, R163, R102 ;  /* 0x00000066a3487221 */ /* 0x000fe20000010000 */
[----:B-1----:R-:W-:Y:S01]  /*1aa10*/  FFMA.FTZ R106, R126, UR4, -R100 ;  /* 0x000000047e6a7c23 */ /* 0x002fe20008010864 */
[----:B---3--:R-:W-:Y:S01]  /*1aa20*/  F2FP.BF16.F32.PACK_AB R73, R140, R134 ;  /* 0x000000868c49723e */ /* 0x008fe200000010ff */
[-C--:B--2---:R-:W-:Y:S06]  /*1aa30*/  HMMA.16816.F32.BF16 R36, R76, R96.reuse, R36 ;  /* 0x000000604c24723c */ /* 0x084fec0000041824 */
[C---:B------:R-:W-:Y:S06]  /*1aa40*/  HMMA.16816.F32.BF16 R40, R80.reuse, R96, R40 ;  /* 0x000000605028723c */ /* 0x040fec0000041828 */
[-C--:B------:R-:W-:Y:S06]  /*1aa50*/  HMMA.16816.F32.BF16 R44, R80, R98.reuse, R44 ;  /* 0x00000062502c723c */ /* 0x080fec000004182c */
[C---:B------:R-:W-:Y:S01]  /*1aa60*/  HMMA.16816.F32.BF16 R48, R76.reuse, R98, R48 ;  /* 0x000000624c30723c */ /* 0x040fe20000041830 */
[----:B------:R-:W1:Y:S05]  /*1aa70*/  LDSM.16.MT88.4 R96, [R217+0xa800] ;  /* 0x00a80000d960783b */ /* 0x000e6a0000004200 */
[-C--:B------:R-:W-:Y:S06]  /*1aa80*/  HMMA.16816.F32.BF16 R52, R76, R88.reuse, R52 ;  /* 0x000000584c34723c */ /* 0x080fec0000041834 */
[C---:B------:R-:W-:Y:S06]  /*1aa90*/  HMMA.16816.F32.BF16 R56, R80.reuse, R88, R56 ;  /* 0x000000585038723c */ /* 0x040fec0000041838 */
[-C--:B------:R-:W-:Y:S06]  /*1aaa0*/  HMMA.16816.F32.BF16 R60, R80, R90.reuse, R60 ;  /* 0x0000005a503c723c */ /* 0x080fec000004183c */
[----:B------:R-:W-:Y:S01]  /*1aab0*/  HMMA.16816.F32.BF16 R64, R76, R90, R64 ;  /* 0x0000005a4c40723c */ /* 0x000fe20000041840 */
[----:B------:R-:W2:Y:S04]  /*1aac0*/  LDSM.16.MT88.4 R88, [R218+0xa800] ;  /* 0x00a80000da58783b */ /* 0x000ea80000004200 */
[----:B------:R-:W-:Y:S02]  /*1aad0*/  F2FP.BF16.F32.PACK_AB R80, R187, R209 ;  /* 0x000000d1bb50723e */ /* 0x000fe400000010ff */
[----:B------:R-:W-:Y:S04]  /*1aae0*/  F2FP.BF16.F32.PACK_AB R81, R186, R149 ;  /* 0x00000095ba51723e */ /* 0x000fe800000010ff */
[----:B------:R-:W-:Y:S02]  /*1aaf0*/  F2FP.BF16.F32.PACK_AB R82, R191, R195 ;  /* 0x000000c3bf52723e */ /* 0x000fe400000010ff */
[----:B------:R-:W-:Y:S02]  /*1ab00*/  F2FP.BF16.F32.PACK_AB R83, R194, R190 ;  /* 0x000000bec253723e */ /* 0x000fe400000010ff */
[----:B------:R-:W-:Y:S02]  /*1ab10*/  F2FP.BF16.F32.PACK_AB R76, R185, R148 ;  /* 0x00000094b94c723e */ /* 0x000fe400000010ff */
[----:B------:R-:W-:Y:S02]  /*1ab20*/  F2FP.BF16.F32.PACK_AB R78, R193, R189 ;  /* 0x000000bdc14e723e */ /* 0x000fe400000010ff */
[----:B------:R-:W-:Y:S01]  /*1ab30*/  F2FP.BF16.F32.PACK_AB R77, R143, R184 ;  /* 0x000000b88f4d723e */ /* 0x000fe200000010ff */
[-C--:B------:R-:W-:Y:S05]  /*1ab40*/  HMMA.16816.F32.BF16 R4, R80, R84.reuse, R4 ;  /* 0x000000545004723c */ /* 0x080fea0000041804 */
[----:B------:R-:W-:Y:S07]  /*1ab50*/  F2FP.BF16.F32.PACK_AB R79, R192, R188 ;  /* 0x000000bcc04f723e */ /* 0x000fee00000010ff */
        /* <DEDUP_REMOVED lines=18> */
[----:B------:R-:W-:Y:S01]  /*1ac80*/  HMMA.16816.F32.BF16 R64, R80, R90, R64 ;  /* 0x0000005a5040723c */ /* 0x000fe20000041840 */
[----:B------:R-:W-:Y:S04]  /*1ac90*/  MUFU.EX2 R83, R108 ;  /* 0x0000006c00537308 */ /* 0x000fe80000000800 */
[----:B------:R-:W-:Y:S01]  /*1aca0*/  F2FP.BF16.F32.PACK_AB R72, R142, R141 ;  /* 0x0000008d8e48723e */ /* 0x000fe200000010ff */
[----:B------:R-:W-:Y:S01]  /*1acb0*/  FADD.FTZ R89, R159, R3 ;  /* 0x000000039f597221 */ /* 0x000fe20000010000 */
[----:B------:R-:W-:Y:S04]  /*1acc0*/  F2FP.BF16.F32.PACK_AB R76, R127, R129 ;  /* 0x000000817f4c723e */ /* 0x000fe800000010ff */
[----:B------:R-:W-:Y:S01]  /*1acd0*/  MUFU.EX2 R90, R115 ;  /* 0x00000073005a7308 */ /* 0x000fe20000000800 */
[----:B------:R-:W-:Y:S01]  /*1ace0*/  F2FP.BF16.F32.PACK_AB R78, R111, R112 ;  /* 0x000000706f4e723e */ /* 0x000fe200000010ff */
[----:B------:R-:W-:Y:S04]  /*1acf0*/  FADD.FTZ R80, R196, R89 ;  /* 0x00000059c4507221 */ /* 0x000fe80000010000 */
[----:B------:R-:W-:Y:S04]  /*1ad00*/  FADD.FTZ R81, R198, R80 ;  /* 0x00000050c6517221 */ /* 0x000fe80000010000 */
[----:B------:R-:W2:Y:S02]  /*1ad10*/  MUFU.EX2 R91, R114 ;  /* 0x00000072005b7308 */ /* 0x000ea40000000800 */
[----:B--2---:R-:W-:Y:S01]  /*1ad20*/  F2FP.BF16.F32.PACK_AB R196, R91, R107 ;  /* 0x0000006b5bc4723e */ /* 0x004fe200000010ff */
[----:B----4-:R-:W-:Y:S01]  /*1ad30*/  FFMA.FTZ R75, R0, R109, R236 ;  /* 0x0000006d004b7223 */ /* 0x010fe200000100ec */
[----:B------:R-:W-:Y:S01]  /*1ad40*/  FADD.FTZ R0, R146, R104 ;  /* 0x0000006892007221 */ /* 0x000fe20000010000 */
[----:B------:R-:W-:Y:S03]  /*1ad50*/  FFMA.FTZ R104, R203, UR4, -R100 ;  /* 0x00000004cb687c23 */ /* 0x000fe60008010864 */
[----:B------:R-:W-:Y:S01]  /*1ad60*/  FADD.FTZ R101, R139, R0 ;  /* 0x000000008b657221 */ /* 0x000fe20000010000 */
[----:B------:R-:W-:Y:S01]  /*1ad70*/  FFMA.FTZ R0, R207, UR4, -R100 ;  /* 0x00000004cf007c23 */ /* 0x000fe20008010864 */
[----:B------:R-:W-:Y:S02]  /*1ad80*/  F2FP.BF16.F32.PACK_AB R139, R117, R119 ;  /* 0x00000077758b723e */ /* 0x000fe400000010ff */
[----:B------:R-:W-:Y:S01]  /*1ad90*/  FADD.FTZ R2, R162, R101 ;  /* 0x00000065a2027221 */ /* 0x000fe20000010000 */
[----:B------:R2:W-:Y:S03]  /*1ada0*/  MUFU.EX2 R125, R0 ;  /* 0x00000000007d7308 */ /* 0x0005e60000000800 */
[----:B------:R-:W-:Y:S04]  /*1adb0*/  FADD.FTZ R2, R153, R2 ;  /* 0x0000000299027221 */ /* 0x000fe80000010000 */
[----:B------:R-:W-:Y:S01]  /*1adc0*/  FADD.FTZ R3, R158, R2 ;  /* 0x000000029e037221 */ /* 0x000fe20000010000 */
[----:B------:R-:W-:Y:S03]  /*1add0*/  FADD.FTZ R2, R169, R88 ;  /* 0x00000058a9027221 */ /* 0x000fe60000010000 */
[----:B------:R-:W-:Y:S01]  /*1ade0*/  FADD.FTZ R3, R175, R3 ;  /* 0x00000003af037221 */ /* 0x000fe20000010000 */
[----:B------:R-:W-:Y:S03]  /*1adf0*/  FADD.FTZ R2, R173, R2 ;  /* 0x00000002ad027221 */ /* 0x000fe60000010000 */
[----:B------:R-:W-:Y:S01]  /*1ae00*/  FADD.FTZ R82, R197, R3 ;  /* 0x00000003c5527221 */ /* 0x000fe20000010000 */
[----:B------:R-:W-:Y:S01]  /*1ae10*/  FADD.FTZ R80, R172, R2 ;  /* 0x00000002ac507221 */ /* 0x000fe20000010000 */
[----:B--2---:R-:W-:Y:S01]  /*1ae20*/  FFMA.FTZ R0, R208, UR4, -R100 ;  /* 0x00000004d0007c23 */ /* 0x004fe20008010864 */
[----:B------:R-:W-:Y:S02]  /*1ae30*/  FADD.FTZ R3, R170, R81 ;  /* 0x00000051aa037221 */ /* 0x000fe40000010000 */
[----:B------:R-:W-:Y:S01]  /*1ae40*/  FADD.FTZ R80, R164, R80 ;  /* 0x00000050a4507221 */ /* 0x000fe20000010000 */
[----:B------:R2:W4:Y:S01]  /*1ae50*/  MUFU.EX2 R124, R0 ;  /* 0x00000000007c7308 */ /* 0x0005220000000800 */
[----:B------:R-:W-:Y:S04]  /*1ae60*/  FADD.FTZ R3, R174, R3 ;  /* 0x00000003ae037221 */ /* 0x000fe80000010000 */
[----:B------:R-:W-:Y:S01]  /*1ae70*/  FADD.FTZ R3, R205, R3 ;  /* 0x00000003cd037221 */ /* 0x000fe20000010000 */
[--C-:B--2---:R-:W-:Y:S01]  /*1ae80*/  FFMA.FTZ R0, R200, UR4, -R100.reuse ;  /* 0x00000004c8007c23 */ /* 0x104fe20008010864 */
[----:B----4-:R-:W-:Y:S03]  /*1ae90*/  F2FP.BF16.F32.PACK_AB R77, R124, R125 ;  /* 0x0000007d7c4d723e */ /* 0x010fe600000010ff */
[----:B------:R2:W-:Y:S02]  /*1aea0*/  MUFU.EX2 R109, R0 ;  /* 0x00000000006d7308 */ /* 0x0005e40000000800 */
[----:B--2---:R-:W-:Y:S02]  /*1aeb0*/  FFMA.FTZ R0, R201, UR4, -R100 ;  /* 0x00000004c9007c23 */ /* 0x004fe40008010864 */
[----:B------:R-:W2:Y:S06]  /*1aec0*/  LDSM.16.MT88.4 R100, [R218+0xb000] ;  /* 0x00b00000da64783b */ /* 0x000eac0000004200 */
[----:B------:R4:W3:Y:S02]  /*1aed0*/  MUFU.EX2 R110, R0 ;  /* 0x00000000006e7308 */ /* 0x0008e40000000800 */
[----:B----4-:R-:W-:Y:S01]  /*1aee0*/  FADD.FTZ R0, R206, R75 ;  /* 0x0000004bce007221 */ /* 0x010fe20000010000 */
[----:B------:R-:W-:Y:S02]  /*1aef0*/  F2FP.BF16.F32.PACK_AB R75, R130, R131 ;  /* 0x00000083824b723e */ /* 0x000fe400000010ff */
[----:B---3--:R-:W-:Y:S01]  /*1af00*/  F2FP.BF16.F32.PACK_AB R79, R110, R109 ;  /* 0x0000006d6e4f723e */ /* 0x008fe200000010ff */
[----:B------:R-:W-:Y:S04]  /*1af10*/  FADD.FTZ R0, R204, R0 ;  /* 0x00000000cc007221 */ /* 0x000fe80000010000 */
[-C--:B------:R-:W-:Y:S05]  /*1af20*/  HMMA.16816.F32.BF16 R4, R72, R84.reuse, R4 ;  /* 0x000000544804723c */ /* 0x080fea0000041804 */
[----:B------:R-:W-:Y:S01]  /*1af30*/  FADD.FTZ R0, R199, R0 ;  /* 0x00000000c7007221 */ /* 0x000fe20000010000 */
[C---:B------:R-:W-:Y:S01]  /*1af40*/  HMMA.16816.F32.BF16 R8, R76.reuse, R84, R8 ;  /* 0x000000544c08723c */ /* 0x040fe20000041808 */
[----:B------:R-:W-:Y:S04]  /*1af50*/  MUFU.EX2 R84, R106 ;  /* 0x0000006a00547308 */ /* 0x000fe80000000800 */
[----:B------:R-:W-:Y:S01]  /*1af60*/  FADD.FTZ R0, R154, R0 ;  /* 0x000000009a007221 */ /* 0x000fe20000010000 */
[-C--:B------:R-:W-:Y:S01]  /*1af70*/  HMMA.16816.F32.BF16 R12, R76, R86.reuse, R12 ;  /* 0x000000564c0c723c */ /* 0x080fe2000004180c */
[----:B------:R-:W-:Y:S04]  /*1af80*/  LDSM.16.MT88.4 R152, [R219+0xb800] ;  /* 0x00b80000db98783b */ /* 0x000fe80000004200 */
[----:B------:R-:W-:Y:S01]  /*1af90*/  MUFU.EX2 R85, R104 ;  /* 0x0000006800557308 */ /* 0x000fe20000000800 */
[----:B------:R-:W-:Y:S01]  /*1afa0*/  FADD.FTZ R0, R157, R0 ;  /* 0x000000009d007221 */ /* 0x000fe20000010000 */
[C---:B------:R-:W-:Y:S04]  /*1afb0*/  HMMA.16816.F32.BF16 R16, R72.reuse, R86, R16 ;  /* 0x000000564810723c */ /* 0x040fe80000041810 */
[----:B------:R-:W-:Y:S02]  /*1afc0*/  FADD.FTZ R0, R160, R0 ;  /* 0x00000000a0007221 */ /* 0x000fe40000010000 */
[-C--:B------:R-:W-:Y:S02]  /*1afd0*/  HMMA.16816.F32.BF16 R20, R72, R92.reuse, R20 ;  /* 0x0000005c4814723c */ /* 0x080fe40000041814 */
[----:B------:R-:W3:Y:S03]  /*1afe0*/  MUFU.EX2 R87, R116 ;  /* 0x0000007400577308 */ /* 0x000ee60000000800 */
[----:B------:R-:W-:Y:S01]  /*1aff0*/  FADD.FTZ R0, R161, R0 ;  /* 0x00000000a1007221 */ /* 0x000fe20000010000 */
[C---:B------:R-:W-:Y:S01]  /*1b000*/  HMMA.16816.F32.BF16 R24, R76.reuse, R92, R24 ;  /* 0x0000005c4c18723c */ /* 0x040fe20000041818 */
[----:B------:R-:W4:Y:S05]  /*1b010*/  LDSM.16.MT88.4 R160, [R216+0xb800] ;  /* 0x00b80000d8a0783b */ /* 0x000f2a0000004200 */
[----:B------:R-:W2:Y:S01]  /*1b020*/  MUFU.EX2 R86, R105 ;  /* 0x0000006900567308 */ /* 0x000ea20000000800 */
[----:B------:R-:W-:Y:S01]  /*1b030*/  FADD.FTZ R0, R147, R0 ;  /* 0x0000000093007221 */ /* 0x000fe20000010000 */
[-C--:B------:R-:W-:Y:S01]  /*1b040*/  HMMA.16816.F32.BF16 R28, R76, R94.reuse, R28 ;  /* 0x0000005e4c1c723c */ /* 0x080fe2000004181c */
[----:B------:R-:W4:Y:S02]  /*1b050*/  LDSM.16.MT88.4 R144, [R217+0xb800] ;  /* 0x00b80000d990783b */ /* 0x000f240000004200 */
[----:B------:R-:W-:Y:S03]  /*1b060*/  FADD.FTZ R0, R165, R0 ;  /* 0x00000000a5007221 */ /* 0x000fe60000010000 */
[C---:B------:R-:W-:Y:S05]  /*1b070*/  HMMA.16816.F32.BF16 R32, R72.reuse, R94, R32 ;  /* 0x0000005e4820723c */ /* 0x040fea0000041820 */
[----:B------:R-:W-:Y:S01]  /*1b080*/  FADD.FTZ R0, R166, R0 ;  /* 0x00000000a6007221 */ /* 0x000fe20000010000 */
[-C--:B-1----:R-:W-:Y:S05]  /*1b090*/  HMMA.16816.F32.BF16 R36, R72, R96.reuse, R36 ;  /* 0x000000604824723c */ /* 0x082fea0000041824 */
[----:B------:R-:W-:Y:S01]  /*1b0a0*/  FADD.FTZ R2, R167, R0 ;  /* 0x00000000a7027221 */ /* 0x000fe20000010000 */
[C---:B------:R-:W-:Y:S05]  /*1b0b0*/  HMMA.16816.F32.BF16 R40, R76.reuse, R96, R40 ;  /* 0x000000604c28723c */ /* 0x040fea0000041828 */
[----:B---3--:R-:W-:Y:S01]  /*1b0c0*/  F2FP.BF16.F32.PACK_AB R198, R87, R90 ;  /* 0x0000005a57c6723e */ /* 0x008fe200000010ff */
[-C--:B------:R-:W-:Y:S05]  /*1b0d0*/  HMMA.16816.F32.BF16 R44, R76, R98.reuse, R44 ;  /* 0x000000624c2c723c */ /* 0x080fea000004182c */
[----:B--2---:R-:W-:Y:S01]  /*1b0e0*/  F2FP.BF16.F32.PACK_AB R197, R86, R85 ;  /* 0x0000005556c5723e */ /* 0x004fe200000010ff */
        /* <DEDUP_REMOVED lines=20> */
[----:B------:R-:W-:Y:S01]  /*1b230*/  FADD.FTZ R0, R180, R2 ;  /* 0x00000002b4007221 */ /* 0x000fe20000010000 */
[----:B------:R-:W-:Y:S04]  /*1b240*/  FADD.FTZ R2, R252, R3 ;  /* 0x00000003fc027221 */ /* 0x000fe80000010000 */
[----:B------:R-:W-:Y:S01]  /*1b250*/  FADD.FTZ R3, R181, R0 ;  /* 0x00000000b5037221 */ /* 0x000fe20000010000 */
[----:B------:R-:W-:Y:S01]  /*1b260*/  FADD.FTZ R0, R240, R2 ;  /* 0x00000002f0007221 */ /* 0x000fe20000010000 */
[----:B------:R-:W-:Y:S01]  /*1b270*/  FADD.FTZ R2, R183, R4 ;  /* 0x00000004b7027221 */ /* 0x000fe20000010000 */
[----:B------:R-:W-:Y:S01]  /*1b280*/  FADD.FTZ R8, R176, R5 ;  /* 0x00000005b0087221 */ /* 0x000fe20000010000 */
[C---:B------:R-:W-:Y:S01]  /*1b290*/  HMMA.16816.F32.BF16 R180, R196.reuse, R152, R24 ;  /* 0x00000098c4b4723c */ /* 0x040fe20000041818 */
[----:B------:R-:W1:Y:S03]  /*1b2a0*/  LDSM.16.MT88.4 R4, [R218+0xb800] ;  /* 0x00b80000da04783b */ /* 0x000e660000004200 */
[----:B------:R-:W-:Y:S01]  /*1b2b0*/  FADD.FTZ R3, R150, R3 ;  /* 0x0000000396037221 */ /* 0x000fe20000010000 */
        /* <DEDUP_REMOVED lines=40> */
[-C--:B-1----:R-:W-:Y:S03]  /*1b540*/  HMMA.16816.F32.BF16 R140, R136, R4.reuse, R52 ;  /* 0x00000004888c723c */ /* 0x082fe60000041834 */
[----:B------:R-:W-:Y:S01]  /*1b550*/  FADD.FTZ R2, R125, R3 ;  /* 0x000000037d027221 */ /* 0x000fe20000010000 */
[----:B------:R-:W-:Y:S01]  /*1b560*/  FADD.FTZ R3, R127, R0 ;  /* 0x000000007f037221 */ /* 0x000fe20000010000 */
[----:B------:R-:W-:Y:S01]  /*1b570*/  IMAD.MOV.U32 R134, RZ, RZ, R68 ;  /* 0x000000ffff867224 */ /* 0x000fe200078e0044 */
[C---:B------:R-:W-:Y:S05]  /*1b580*/  HMMA.16816.F32.BF16 R192, R196.reuse, R4, R56 ;  /* 0x00000004c4c0723c */ /* 0x040fea0000041838 */
[----:B------:R-:W-:Y:S01]  /*1b590*/  FADD.FTZ R0, R124, R2 ;  /* 0x000000027c007221 */ /* 0x000fe20000010000 */
[----:B------:R-:W-:Y:S01]  /*1b5a0*/  FADD.FTZ R2, R131, R8 ;  /* 0x0000000883027221 */ /* 0x000fe20000010000 */
[----:B------:R-:W-:Y:S01]  /*1b5b0*/  FADD.FTZ R8, R112, R3 ;  /* 0x0000000370087221 */ /* 0x000fe20000010000 */
[----:B------:R-:W-:Y:S01]  /*1b5c0*/  MOV R133, R69 ;  /* 0x0000004500857202 */ /* 0x000fe20000000f00 */
[-C--:B------:R-:W-:Y:S03]  /*1b5d0*/  HMMA.16816.F32.BF16 R196, R196, R6.reuse, R60 ;  /* 0x00000006c4c4723c */ /* 0x080fe6000004183c */
        /* <DEDUP_REMOVED lines=21> */
[----:B------:R-:W-:Y:S01]  /*1b730*/  FADD.FTZ R3, R117, R3 ;  /* 0x0000000375037221 */ /* 0x000fe20000010000 */
[----:B------:R-:W-:Y:S01]  /*1b740*/  FADD.FTZ R2, R87, R2 ;  /* 0x0000000257027221 */ /* 0x000fe20000010000 */
[----:B------:R-:W-:Y:S03]  /*1b750*/  FADD.FTZ R0, R83, R0 ;  /* 0x0000000053007221 */ /* 0x000fe60000010000 */
[----:B------:R1:W-:Y:S04]  /*1b760*/  STL [R1+0xf4], R3 ;  /* 0x0000f40301007387 */ /* 0x0003e80000100800 */
[----:B------:R2:W-:Y:S04]  /*1b770*/  STL [R1+0xf8], R2 ;  /* 0x0000f80201007387 */ /* 0x0005e80000100800 */
[----:B------:R2:W-:Y:S01]  /*1b780*/  STL [R1+0xfc], R0 ;  /* 0x0000fc0001007387 */ /* 0x0005e20000100800 */
[----:B-1----:R-:W-:Y:S01]  /*1b790*/  MOV R3, R71 ;  /* 0x0000004700037202 */ /* 0x002fe20000000f00 */
[----:B------:R-:W-:Y:S06]  /*1b7a0*/  @P0 BRA `(.L_x_609) ;  /* 0xffffff7800c80947 */ /* 0x000fec000383ffff */
.L_x_608:
[----:B------:R-:W3:Y:S04]  /*1b7b0*/  LDL.LU R8, [R1+0xf0] ;  /* 0x0000f00001087983 */ /* 0x000ee80000300800 */
[----:B------:R-:W2:Y:S04]  /*1b7c0*/  LDL.LU R7, [R1+0xf4] ;  /* 0x0000f40001077983 */ /* 0x000ea80000300800 */
[----:B------:R-:W4:Y:S04]  /*1b7d0*/  LDL.LU R6, [R1+0xf8] ;  /* 0x0000f80001067983 */ /* 0x000f280000300800 */
[----:B------:R-:W4:Y:S01]  /*1b7e0*/  LDL.LU R5, [R1+0xfc] ;  /* 0x0000fc0001057983 */ /* 0x000f220000300800 */
[----:B------:R-:W1:Y:S01]  /*1b7f0*/  S2UR UR8, SR_CgaCtaId ;  /* 0x00000000000879c3 */ /* 0x000e620000008800 */
[----:B------:R-:W-:Y:S01]  /*1b800*/  UISETP.NE.AND UP0, UPT, UR13, -0x1, UPT ;  /* 0xffffffff0d00788c */ /* 0x000fe2000bf05270 */
[----:B------:R-:W-:Y:S01]  /*1b810*/  PLOP3.LUT P3, PT, PT, PT, PT, 0x8, 0x0 ;  /* 0x000000000000781c */ /* 0x000fe20003f6e170 */
[----:B------:R-:W1:Y:S01]  /*1b820*/  S2R R47, SR_TID.X ;  /* 0x00000000002f7919 */ /* 0x000e620000002100 */
[----:B------:R-:W-:-:S08]  /*1b830*/  IMAD.MOV.U32 R37, RZ, RZ, 0x20 ;  /* 0x00000020ff257424 */ /* 0x000fd000078e00ff */
[----:B------:R-:W-:Y:S02]  /*1b840*/  @UP0 ULDC.64 UR6, c[0x0][0x298] ;  /* 0x0000a60000060ab9 */ /* 0x000fe40000000a00 */
[----:B------:R-:W-:-:S03]  /*1b850*/  @UP0 UIMAD.WIDE.U32 UR10, UR13, UR6, URZ ;  /* 0x000000060d0a02a5 */ /* 0x000fc6000f8e003f */
[----:B------:R-:W-:Y:S01]  /*1b860*/  UMOV UR6, 0x400 ;  /* 0x0000040000067882 */ /* 0x000fe20000000000 */
[----:B------:R-:W-:Y:S02]  /*1b870*/  @UP0 UIMAD UR4, UR13, UR7, UR11 ;  /* 0x000000070d0402a4 */ /* 0x000fe4000f8e020b */
[----:B-1----:R-:W-:Y:S01]  /*1b880*/  ULEA UR8, UR8, UR6, 0x18 ;  /* 0x0000000608087291 */ /* 0x002fe2000f8ec03f */
[----:B------:R-:W-:-:S04]  /*1b890*/  SHF.R.S32.HI R12, RZ, 0x1f, R47 ;  /* 0x0000001fff0c7819 */ /* 0x000fc8000001142f */
[----:B------:R-:W-:-:S04]  /*1b8a0*/  LEA.HI R10, R12, R47, RZ, 0x2 ;  /* 0x0000002f0c0a7211 */ /* 0x000fc800078f10ff */
[----:B------:R-:W-:Y:S01]  /*1b8b0*/  SHF.R.S32.HI R11, RZ, 0x2, R10 ;  /* 0x00000002ff0b7819 */ /* 0x000fe2000001140a */
[----:B---3--:R-:W1:Y:S04]  /*1b8c0*/  SHFL.BFLY PT, R3, R8, 0x2, 0x1f ;  /* 0x0c401f0008037f89 */ /* 0x008e6800000e0000 */
[----:B--2---:R-:W2:Y:S04]  /*1b8d0*/  SHFL.BFLY PT, R2, R7, 0x2, 0x1f ;  /* 0x0c401f0007027f89 */ /* 0x004ea800000e0000 */
[----:B----4-:R-:W3:Y:S04]  /*1b8e0*/  SHFL.BFLY PT, R0, R6, 0x2, 0x1f ;  /* 0x0c401f0006007f89 */ /* 0x010ee800000e0000 */
[----:B------:R-:W4:Y:S01]  /*1b8f0*/  SHFL.BFLY PT, R4, R5, 0x2, 0x1f ;  /* 0x0c401f0005047f89 */ /* 0x000f2200000e0000 */
[----:B-1----:R-:W-:Y:S01]  /*1b900*/  FADD.FTZ R3, R3, R8 ;  /* 0x0000000803037221 */ /* 0x002fe20000010000 */
[----:B--2---:R-:W-:-:S04]  /*1b910*/  FADD.FTZ R2, R2, R7 ;  /* 0x0000000702027221 */ /* 0x004fc80000010000 */
[----:B------:R-:W1:Y:S01]  /*1b920*/  SHFL.BFLY PT, R7, R3, 0x1, 0x1f ;  /* 0x0c201f0003077f89 */ /* 0x000e6200000e0000 */
[----:B---3--:R-:W-:-:S03]  /*1b930*/  FADD.FTZ R0, R0, R6 ;  /* 0x0000000600007221 */ /* 0x008fc60000010000 */
[----:B------:R-:W2:Y:S01]  /*1b940*/  SHFL.BFLY PT, R6, R2, 0x1, 0x1f ;  /* 0x0c201f0002067f89 */ /* 0x000ea200000e0000 */
[----:B----4-:R-:W-:Y:S01]  /*1b950*/  FADD.FTZ R4, R4, R5 ;  /* 0x0000000504047221 */ /* 0x010fe20000010000 */
[----:B------:R-:W-:Y:S02]  /*1b960*/  SHF.R.S32.HI R5, RZ, 0x1f, R10 ;  /* 0x0000001fff057819 */ /* 0x000fe4000001140a */
[----:B------:R-:W3:Y:S02]  /*1b970*/  SHFL.BFLY PT, R8, R0, 0x1, 0x1f ;  /* 0x0c201f0000087f89 */ /* 0x000ee400000e0000 */
[----:B------:R-:W-:Y:S02]  /*1b980*/  LEA.HI R5, R5, R11, RZ, 0x3 ;  /* 0x0000000b05057211 */ /* 0x000fe400078f18ff */
[----:B------:R-:W4:Y:S01]  /*1b990*/  SHFL.BFLY PT, R9, R4, 0x1, 0x1f ;  /* 0x0c201f0004097f89 */ /* 0x000f2200000e0000 */
[----:B-1----:R-:W-:Y:S01]  /*1b9a0*/  FADD.FTZ R42, R3, R7 ;  /* 0x00000007032a7221 */ /* 0x002fe20000010000 */
[----:B------:R-:W-:Y:S01]  /*1b9b0*/  LOP3.LUT R3, R10, 0x3ffffffc, RZ, 0xc0, !PT ;  /* 0x3ffffffc0a037812 */ /* 0x000fe200078ec0ff */
[----:B--2---:R-:W-:Y:S01]  /*1b9c0*/  FADD.FTZ R43, R2, R6 ;  /* 0x00000006022b7221 */ /* 0x004fe20000010000 */
[----:B------:R-:W-:-:S02]  /*1b9d0*/  LOP3.LUT R2, R5, 0xfffffff8, RZ, 0xc0, !PT ;  /* 0xfffffff805027812 */ /* 0x000fc400078ec0ff */
[-C--:B------:R-:W-:Y:S01]  /*1b9e0*/  LEA.HI R5, R12, R47.reuse, RZ, 0x5 ;  /* 0x0000002f0c057211 */ /* 0x080fe200078f28ff */
[----:B---3--:R-:W-:Y:S01]  /*1b9f0*/  FADD.FTZ R45, R0, R8 ;  /* 0x00000008002d7221 */ /* 0x008fe20000010000 */
[----:B------:R-:W-:Y:S01]  /*1ba00*/  FSETP.NE.FTZ.AND P0, PT, R42, RZ, PT ;  /* 0x000000ff2a00720b */ /* 0x000fe20003f15000 */
[----:B------:R-:W-:Y:S01]  /*1ba10*/  IMAD.IADD R2, R11, 0x1, -R2 ;  /* 0x000000010b027824 */ /* 0x000fe200078e0a02 */
[----:B------:R-:W-:Y:S01]  /*1ba20*/  SHF.R.S32.HI R39, RZ, 0x5, R5 ;  /* 0x00000005ff277819 */ /* 0x000fe20000011405 */
[----:B------:R-:W-:Y:S01]  /*1ba30*/  IMAD.MOV.U32 R0, RZ, RZ, 0x3f800000 ;  /* 0x3f800000ff007424 */ /* 0x000fe200078e00ff */
[----:B------:R-:W-:Y:S01]  /*1ba40*/  IADD3 R3, -R3, R47, RZ ;  /* 0x0000002f03037210 */ /* 0x000fe20007ffe1ff */
[----:B------:R-:W-:Y:S01]  /*1ba50*/  IMAD.SHL.U32 R19, R2, 0x40, RZ ;  /* 0x0000004002137824 */ /* 0x000fe200078e00ff */
[----:B------:R-:W-:Y:S01]  /*1ba60*/  FSETP.NE.FTZ.AND P6, PT, R43, RZ, PT ;  /* 0x000000ff2b00720b */ /* 0x000fe20003fd5000 */
[----:B----4-:R-:W-:Y:S01]  /*1ba70*/  FADD.FTZ R44, R4, R9 ;  /* 0x00000009042c7221 */ /* 0x010fe20000010000 */
[----:B------:R-:W-:Y:S01]  /*1ba80*/  LOP3.LUT R5, R5, 0xffffffe0, RZ, 0xc0, !PT ;  /* 0xffffffe005057812 */ /* 0x000fe200078ec0ff */
[----:B------:R-:W-:Y:S01]  /*1ba90*/  IMAD R3, R39, 0x200, R3 ;  /* 0x0000020027037824 */ /* 0x000fe200078e0203 */
[----:B------:R-:W-:-:S02]  /*1baa0*/  LOP3.LUT R19, R19, 0x1c0, RZ, 0xc0, !PT ;  /* 0x000001c013137812 */ /* 0x000fc400078ec0ff */
[----:B------:R-:W-:Y:S01]  /*1bab0*/  R2P PR, R2, 0x6 ;  /* 0x0000000602007804 */ /* 0x000fe20000000000 */
[----:B------:R-:W1:Y:S01]  /*1bac0*/  @P0 MUFU.RCP R0, R42 ;  /* 0x0000002a00000308 */ /* 0x000e620000001000 */
[----:B------:R-:W-:Y:S01]  /*1bad0*/  LEA.HI R19, R19, R19, RZ, 0x1d ;  /* 0x0000001313137211 */ /* 0x000fe200078fe8ff */
[----:B------:R-:W-:Y:S01]  /*1bae0*/  IMAD.IADD R47, R47, 0x1, -R5 ;  /* 0x000000012f2f7824 */ /* 0x000fe200078e0a05 */
[----:B------:R-:W-:Y:S02]  /*1baf0*/  PLOP3.LUT P4, PT, PT, PT, UP0, 0x80, 0x0 ;  /* 0x000000000000781c */ /* 0x000fe40003f8f008 */
[----:B------:R-:W-:Y:S01]  /*1bb00*/  LEA R19, R3, R19, 0x1 ;  /* 0x0000001303137211 */ /* 0x000fe200078e08ff */
[----:B------:R-:W-:Y:S01]  /*1bb10*/  IMAD.MOV.U32 R3, RZ, RZ, 0x3f800000 ;  /* 0x3f800000ff037424 */ /* 0x000fe200078e00ff */
[----:B------:R-:W-:Y:S02]  /*1bb20*/  P2R R46, PR, RZ, 0x1 ;  /* 0x00000001ff2e7803 */ /* 0x000fe40000000000 */
[----:B------:R-:W-:-:S02]  /*1bb30*/  LEA R19, R19, UR8, 0x1 ;  /* 0x0000000813137c11 */ /* 0x000fc4000f8e08ff */
[----:B------:R-:W-:Y:S01]  /*1bb40*/  FSETP.NE.FTZ.AND P0, PT, R45, RZ, PT ;  /* 0x000000ff2d00720b */ /* 0x000fe20003f15000 */
[----:B------:R2:W3:Y:S01]  /*1bb50*/  @P6 MUFU.RCP R3, R43 ;  /* 0x0000002b00036308 */ /* 0x0004e20000001000 */
[C---:B------:R-:W-:Y:S01]  /*1bb60*/  IADD3 R20, R19.reuse, 0x40, RZ ;  /* 0x0000004013147810 */ /* 0x040fe20007ffe0ff */
[----:B------:R-:W-:Y:S01]  /*1bb70*/  @P2 VIADD R20, R19, 0xffffffc0 ;  /* 0xffffffc013142836 */ /* 0x000fe20000000000 */
[----:B------:R-:W-:Y:S01]  /*1bb80*/  SEL R37, R37, 0xffffffe0, !P1 ;  /* 0xffffffe025257807 */ /* 0x000fe20004800000 */
[C---:B-1----:R-:W-:Y:S01]  /*1bb90*/  FMUL.FTZ R164, R0.reuse, R164 ;  /* 0x000000a400a47220 */ /* 0x042fe20000410000 */
[C---:B------:R-:W-:Y:S01]  /*1bba0*/  FMUL.FTZ R6, R0.reuse, R165 ;  /* 0x000000a500067220 */ /* 0x040fe20000410000 */
[C---:B------:R-:W-:Y:S01]  /*1bbb0*/  FMUL.FTZ R160, R0.reuse, R160 ;  /* 0x000000a000a07220 */ /* 0x040fe20000410000 */
[C---:B------:R-:W-:Y:S01]  /*1bbc0*/  FMUL.FTZ R161, R0.reuse, R161 ;  /* 0x000000a100a17220 */ /* 0x040fe20000410000 */
[----:B------:R-:W-:Y:S01]  /*1bbd0*/  FMUL.FTZ R156, R0, R156 ;  /* 0x0000009c009c7220 */ /* 0x000fe20000410000 */
[----:B------:R-:W-:Y:S06]  /*1bbe0*/  @P4 BRA `(.L_x_612) ;  /* 0x00000000001c4947 */ /* 0x000fec0003800000 */
[----:B------:R-:W1:Y:S01]  /*1bbf0*/  S2UR UR8, SR_CTAID.Y ;  /* 0x00000000000879c3 */ /* 0x000e620000002600 */
[----:B------:R-:W-:Y:S01]  /*1bc00*/  ULDC.64 UR6, c[0x0][0x290] ;  /* 0x0000a40000067ab9 */ /* 0x000fe20000000a00 */
[----:B-1----:R-:W-:Y:S02]  /*1bc10*/  USHF.R.S32.HI UR4, URZ, 0x1f, UR8 ;  /* 0x0000001f3f047899 */ /* 0x002fe40008011408 */
[----:B------:R-:W-:Y:S02]  /*1bc20*/  UIMAD.WIDE.U32 UR10, UR8, UR6, URZ ;  /* 0x00000006080a72a5 */ /* 0x000fe4000f8e003f */
[----:B------:R-:W-:-:S04]  /*1bc30*/  UIMAD UR4, UR4, UR6, URZ ;  /* 0x00000006040472a4 */ /* 0x000fc8000f8e023f */
[----:B------:R-:W-:-:S04]  /*1bc40*/  UIMAD UR4, UR8, UR7, UR4 ;  /* 0x00000007080472a4 */ /* 0x000fc8000f8e0204 */
[----:B------:R-:W-:-:S12]  /*1bc50*/  UIADD3 UR4, UR11, UR4, URZ ;  /* 0x000000040b047290 */ /* 0x000fd8000fffe03f */
.L_x_612:
        /* <DEDUP_REMOVED lines=19> */
[----:B-1----:R-:W-:-:S04]  /*1bd90*/  @!UP0 UIMAD UR13, UR7, UR6, URZ ;  /* 0x00000006070d82a4 */ /* 0x002fc8000f8e023f */
[----:B------:R-:W-:Y:S02]  /*1bda0*/  USHF.R.S32.HI UR6, URZ, 0x1f, UR13 ;  /* 0x0000001f3f067899 */ /* 0x000fe4000801140d */
[----:B------:R-:W-:-:S04]  /*1bdb0*/  IMAD.U32 R40, RZ, RZ, UR13 ;  /* 0x0000000dff287e24 */ /* 0x000fc8000f8e00ff */
[----:B------:R-:W-:-:S07]  /*1bdc0*/  MOV R41, UR6 ;  /* 0x0000000600297c02 */ /* 0x000fce0008000f00 */
.L_x_613:
[----:B------:R-:W-:Y:S01]  /*1bdd0*/  FSETP.NE.FTZ.AND P5, PT, R44, RZ, PT ;  /* 0x000000ff2c00720b */ /* 0x000fe20003fb5000 */
[----:B------:R-:W-:Y:S01]  /*1bde0*/  FMUL.FTZ R30, R0, R137 ;  /* 0x00000089001e7220 */ /* 0x000fe20000410000 */
[----:B------:R-:W-:Y:S01]  /*1bdf0*/  LOP3.LUT R2, R2, 0x1, RZ, 0xc0, !PT ;  /* 0x0000000102027812 */ /* 0x000fe200078ec0ff */
[C---:B---3--:R-:W-:Y:S01]  /*1be00*/  FMUL.FTZ R166, R3.reuse, R166 ;  /* 0x000000a603a67220 */ /* 0x048fe20000410000 */
[----:B------:R-:W-:Y:S01]  /*1be10*/  MOV R0, 0x3f800000 ;  /* 0x3f80000000007802 */ /* 0x000fe20000000f00 */
[C---:B------:R-:W-:Y:S01]  /*1be20*/  FMUL.FTZ R5, R3.reuse, R167 ;  /* 0x000000a703057220 */ /* 0x040fe20000410000 */
[----:B------:R-:W-:Y:S01]  /*1be30*/  ISETP.NE.U32.AND P1, PT, R2, 0x1, PT ;  /* 0x000000010200780c */ /* 0x000fe20003f25070 */
[----:B------:R-:W-:Y:S01]  /*1be40*/  IMAD.MOV.U32 R2, RZ, RZ, 0x3f800000 ;  /* 0x3f800000ff027424 */ /* 0x000fe200078e00ff */
[----:B------:R-:W-:Y:S01]  /*1be50*/  ISETP.NE.AND P2, PT, RZ, UR8, PT ;  /* 0x00000008ff007c0c */ /* 0x000fe2000bf45270 */
[C---:B------:R-:W-:Y:S01]  /*1be60*/  FMUL.FTZ R162, R3.reuse, R162 ;  /* 0x000000a203a27220 */ /* 0x040fe20000410000 */
[----:B------:R-:W-:Y:S01]  /*1be70*/  MOV R38, 0x10 ;  /* 0x0000001000267802 */ /* 0x000fe20000000f00 */
[C---:B------:R-:W-:Y:S01]  /*1be80*/  FMUL.FTZ R163, R3.reuse, R163 ;  /* 0x000000a303a37220 */ /* 0x040fe20000410000 */
[C---:B------:R-:W-:Y:S01]  /*1be90*/  FMUL.FTZ R158, R3.reuse, R158 ;  /* 0x0000009e039e7220 */ /* 0x040fe20000410000 */
[----:B------:R-:W1:Y:S01]  /*1bea0*/  @P0 MUFU.RCP R2, R45 ;  /* 0x0000002d00020308 */ /* 0x000e620000001000 */
[----:B------:R-:W-:Y:S01]  /*1beb0*/  SEL R38, R38, 0xfffffff0, P1 ;  /* 0xfffffff026267807 */ /* 0x000fe20000800000 */
[C---:B------:R-:W-:Y:S01]  /*1bec0*/  FMUL.FTZ R12, R3.reuse, R159 ;  /* 0x0000009f030c7220 */ /* 0x040fe20000410000 */
[C---:B------:R-:W-:Y:S01]  /*1bed0*/  FMUL.FTZ R154, R3.reuse, R154 ;  /* 0x0000009a039a7220 */ /* 0x040fe20000410000 */
[C---:B------:R-:W-:Y:S01]  /*1bee0*/  FMUL.FTZ R8, R3.reuse, R155 ;  /* 0x0000009b03087220 */ /* 0x040fe20000410000 */
[C---:B------:R-:W-:Y:S01]  /*1bef0*/  FMUL.FTZ R150, R3.reuse, R150 ;  /* 0x0000009603967220 */ /* 0x040fe20000410000 */
[C---:B------:R-:W-:Y:S01]  /*1bf00*/  FMUL.FTZ R25, R3.reuse, R151 ;  /* 0x0000009703197220 */ /* 0x040fe20000410000 */
[C---:B------:R-:W-:Y:S01]  /*1bf10*/  FMUL.FTZ R146, R3.reuse, R146 ;  /* 0x0000009203927220 */ /* 0x040fe20000410000 */
[----:B------:R-:W3:Y:S01]  /*1bf20*/  @P5 MUFU.RCP R0, R44 ;  /* 0x0000002c00005308 */ /* 0x000ee20000001000 */
[----:B------:R-:W4:Y:S01]  /*1bf30*/  @!P2 LDC R18, c[0x0][0x2c4] ;  /* 0x0000b100ff12ab82 */ /* 0x000f220000000800 */
[C---:B------:R-:W-:Y:S01]  /*1bf40*/  FMUL.FTZ R21, R3.reuse, R147 ;  /* 0x0000009303157220 */ /* 0x040fe20000410000 */
[C---:B------:R-:W-:Y:S01]  /*1bf50*/  FMUL.FTZ R142, R3.reuse, R142 ;  /* 0x0000008e038e7220 */ /* 0x040fe20000410000 */
[C---:B------:R-:W-:Y:S01]  /*1bf60*/  FMUL.FTZ R33, R3.reuse, R143 ;  /* 0x0000008f03217220 */ /* 0x040fe20000410000 */
[C---:B------:R-:W-:Y:S01]  /*1bf70*/  FMUL.FTZ R138, R3.reuse, R138 ;  /* 0x0000008a038a7220 */ /* 0x040fe20000410000 */
[----:B------:R-:W-:Y:S01]  /*1bf80*/  FMUL.FTZ R29, R3, R139 ;  /* 0x0000008b031d7220 */ /* 0x000fe20000410000 */
[----:B------:R-:W-:Y:S01]  /*1bf90*/  F2FP.BF16.F32.PACK_AB R6, R6, R164 ;  /* 0x000000a40606723e */ /* 0x000fe200000010ff */
[----:B------:R-:W2:Y:S01]  /*1bfa0*/  S2R R48, SR_TID.X ;  /* 0x0000000000307919 */ /* 0x000ea20000002100 */
[C---:B-1----:R-:W-:Y:S01]  /*1bfb0*/  FMUL.FTZ R172, R2.reuse, R172 ;  /* 0x000000ac02ac7220 */ /* 0x042fe20000410000 */
[C---:B------:R-:W-:Y:S01]  /*1bfc0*/  FMUL.FTZ R4, R2.reuse, R173 ;  /* 0x000000ad02047220 */ /* 0x040fe20000410000 */
[----:B------:R-:W-:Y:S01]  /*1bfd0*/  F2FP.BF16.F32.PACK_AB R5, R5, R166 ;  /* 0x000000a60505723e */ /* 0x000fe200000010ff */
        /* <DEDUP_REMOVED lines=31> */
[----:B------:R-:W-:Y:S01]  /*1c1d0*/  IMAD.IADD R0, R19, 0x1, R38 ;  /* 0x0000000113007824 */ /* 0x000fe200078e0226 */
[----:B------:R-:W-:Y:S01]  /*1c1e0*/  F2FP.BF16.F32.PACK_AB R2, R163, R162 ;  /* 0x000000a2a302723e */ /* 0x000fe200000010ff */
[----:B------:R1:W-:Y:S01]  /*1c1f0*/  STS [R19], R6 ;  /* 0x0000000613007388 */ /* 0x0003e20000000800 */
[----:B------:R-:W-:Y:S01]  /*1c200*/  PLOP3.LUT P1, PT, PT, PT, PT, 0x8, 0x0 ;  /* 0x000000000000781c */ /* 0x000fe20003f2e170 */
[----:B------:R-:W3:Y:S01]  /*1c210*/  S2UR UR6, SR_CTAID.X ;  /* 0x00000000000679c3 */ /* 0x000ee20000002500 */
[----:B------:R-:W-:Y:S01]  /*1c220*/  F2FP.BF16.F32.PACK_AB R4, R4, R172 ;  /* 0x000000ac0404723e */ /* 0x000fe200000010ff */
[----:B------:R-:W-:Y:S01]  /*1c230*/  STS [R19+0x400], R5 ;  /* 0x0004000513007388 */ /* 0x000fe20000000800 */
[----:B------:R-:W-:Y:S01]  /*1c240*/  F2FP.BF16.F32.PACK_AB R7, R175, R7 ;  /* 0x00000007af07723e */ /* 0x000fe200000010ff */
[----:B------:R-:W-:Y:S01]  /*1c250*/  BSSY B0, `(.L_x_614) ;  /* 0x00000af000007945 */ /* 0x000fe20003800000 */
[----:B------:R-:W-:Y:S01]  /*1c260*/  @!P2 PLOP3.LUT P1, PT, P4, PT, PT, 0x80, 0x0 ;  /* 0x000000000000a81c */ /* 0x000fe2000272f070 */
[----:B------:R2:W-:Y:S01]  /*1c270*/  STS [R0], R3 ;  /* 0x0000000300007388 */ /* 0x0005e20000000800 */
[----:B------:R-:W-:-:S02]  /*1c280*/  F2FP.BF16.F32.PACK_AB R15, R15, R168 ;  /* 0x000000a80f0f723e */ /* 0x000fc400000010ff */
[----:B------:R-:W-:Y:S01]  /*1c290*/  F2FP.BF16.F32.PACK_AB R14, R171, R14 ;  /* 0x0000000eab0e723e */ /* 0x000fe200000010ff */
[----:B------:R3:W-:Y:S01]  /*1c2a0*/  STS [R0+0x400], R2 ;  /* 0x0004000200007388 */ /* 0x0007e20000000800 */
[----:B------:R-:W-:Y:S02]  /*1c2b0*/  F2FP.BF16.F32.PACK_AB R13, R13, R156 ;  /* 0x0000009c0d0d723e */ /* 0x000fe400000010ff */
[----:B------:R-:W-:Y:S01]  /*1c2c0*/  F2FP.BF16.F32.PACK_AB R12, R12, R158 ;  /* 0x0000009e0c0c723e */ /* 0x000fe200000010ff */
[----:B------:R-:W-:Y:S01]  /*1c2d0*/  STS [R19+0x2000], R4 ;  /* 0x0020000413007388 */ /* 0x000fe20000000800 */
[----:B------:R-:W-:Y:S02]  /*1c2e0*/  F2FP.BF16.F32.PACK_AB R9, R9, R152 ;  /* 0x000000980909723e */ /* 0x000fe400000010ff */
[----:B------:R-:W-:Y:S01]  /*1c2f0*/  F2FP.BF16.F32.PACK_AB R8, R8, R154 ;  /* 0x0000009a0808723e */ /* 0x000fe200000010ff */
[----:B------:R3:W-:Y:S01]  /*1c300*/  STS [R19+0x2400], R7 ;  /* 0x0024000713007388 */ /* 0x0007e20000000800 */
[----:B------:R-:W-:Y:S01]  /*1c310*/  F2FP.BF16.F32.PACK_AB R10, R183, R10 ;  /* 0x0000000ab70a723e */ /* 0x000fe200000010ff */
[----:B----4-:R-:W4:Y:S01]  /*1c320*/  @P1 LDC R18, c[0x0][0x2e4] ;  /* 0x0000b900ff121b82 */ /* 0x010f220000000800 */
[----:B------:R-:W-:Y:S01]  /*1c330*/  F2FP.BF16.F32.PACK_AB R11, R11, R180 ;  /* 0x000000b40b0b723e */ /* 0x000fe200000010ff */
[----:B------:R-:W-:Y:S01]  /*1c340*/  STS [R0+0x2000], R15 ;  /* 0x0020000f00007388 */ /* 0x000fe20000000800 */
[----:B------:R-:W-:-:S02]  /*1c350*/  F2FP.BF16.F32.PACK_AB R17, R17, R176 ;  /* 0x000000b01111723e */ /* 0x000fc400000010ff */
[----:B------:R-:W-:Y:S01]  /*1c360*/  F2FP.BF16.F32.PACK_AB R16, R179, R16 ;  /* 0x00000010b310723e */ /* 0x000fe200000010ff */
[----:B------:R3:W-:Y:S01]  /*1c370*/  STS [R0+0x2400], R14 ;  /* 0x0024000e00007388 */ /* 0x0007e20000000800 */
[----:B------:R-:W-:Y:S01]  /*1c380*/  F2FP.BF16.F32.PACK_AB R26, R26, R148 ;  /* 0x000000941a1a723e */ /* 0x000fe200000010ff */
[----:B-1----:R-:W1:Y:S01]  /*1c390*/  @P2 LDC R6, c[0x0][0x2c0] ;  /* 0x0000b000ff062b82 */ /* 0x002e620000000800 */
[----:B------:R-:W-:Y:S02]  /*1c3a0*/  F2FP.BF16.F32.PACK_AB R25, R25, R150 ;  /* 0x000000961919723e */ /* 0x000fe400000010ff */
[----:B--2---:R-:W-:Y:S02]  /*1c3b0*/  IADD3 R3, R19, R37, RZ ;  /* 0x0000002513037210 */ /* 0x004fe40007ffe0ff */
[----:B------:R-:W-:Y:S01]  /*1c3c0*/  F2FP.BF16.F32.PACK_AB R22, R22, R144 ;  /* 0x000000901616723e */ /* 0x000fe200000010ff */
[----:B---3--:R-:W-:Y:S02]  /*1c3d0*/  IMAD.IADD R2, R0, 0x1, R37 ;  /* 0x0000000100027824 */ /* 0x008fe400078e0225 */
[----:B------:R-:W-:Y:S01]  /*1c3e0*/  STS [R3], R13 ;  /* 0x0000000d03007388 */ /* 0x000fe20000000800 */
[----:B------:R-:W-:-:S02]  /*1c3f0*/  F2FP.BF16.F32.PACK_AB R21, R21, R146 ;  /* 0x000000921515723e */ /* 0x000fc400000010ff */
[----:B------:R-:W-:Y:S01]  /*1c400*/  F2FP.BF16.F32.PACK_AB R24, R24, R184 ;  /* 0x000000b81818723e */ /* 0x000fe200000010ff */
[----:B------:R2:W-:Y:S01]  /*1c410*/  STS [R3+0x400], R12 ;  /* 0x0004000c03007388 */ /* 0x0005e20000000800 */
[----:B------:R-:W-:Y:S01]  /*1c420*/  F2FP.BF16.F32.PACK_AB R23, R187, R23 ;  /* 0x00000017bb17723e */ /* 0x000fe200000010ff */
[----:B------:R-:W4:Y:S02]  /*1c430*/  @!P2 LDC R7, c[0x0][0x270] ;  /* 0x00009c00ff07ab82 */ /* 0x000f240000000800 */
[----:B------:R-:W-:Y:S01]  /*1c440*/  STS [R2], R9 ;  /* 0x0000000902007388 */ /* 0x000fe20000000800 */
[----:B------:R-:W-:Y:S01]  /*1c450*/  F2FP.BF16.F32.PACK_AB R27, R27, R188 ;  /* 0x000000bc1b1b723e */ /* 0x000fe200000010ff */
[----:B------:R-:W-:Y:S01]  /*1c460*/  IMAD.MOV.U32 R19, RZ, RZ, 0x7f800000 ;  /* 0x7f800000ff137424 */ /* 0x000fe200078e00ff */
[----:B------:R-:W-:Y:S01]  /*1c470*/  F2FP.BF16.F32.PACK_AB R28, R191, R28 ;  /* 0x0000001cbf1c723e */ /* 0x000fe200000010ff */
[----:B------:R3:W-:Y:S01]  /*1c480*/  STS [R2+0x400], R8 ;  /* 0x0004000802007388 */ /* 0x0007e20000000800 */
[----:B------:R-:W-:-:S02]  /*1c490*/  F2FP.BF16.F32.PACK_AB R34, R34, R140 ;  /* 0x0000008c2222723e */ /* 0x000fc400000010ff */
[--C-:B------:R-:W-:Y:S01]  /*1c4a0*/  IADD3 R0, R37, 0x400, R20.reuse ;  /* 0x0000040025007810 */ /* 0x100fe20007ffe014 */
[----:B------:R1:W-:Y:S01]  /*1c4b0*/  STS [R3+0x2400], R10 ;  /* 0x0024000a03007388 */ /* 0x0003e20000000800 */
[----:B------:R-:W-:Y:S01]  /*1c4c0*/  F2FP.BF16.F32.PACK_AB R33, R33, R142 ;  /* 0x0000008e2121723e */ /* 0x000fe200000010ff */
[----:B------:R-:W-:Y:S01]  /*1c4d0*/  @!P2 IMAD.MOV.U32 R6, RZ, RZ, 0x1 ;  /* 0x00000001ff06a424 */ /* 0x000fe200078e00ff */
[C---:B------:R-:W-:Y:S01]  /*1c4e0*/  IADD3 R5, R38.reuse, R0, RZ ;  /* 0x0000000026057210 */ /* 0x040fe20007ffe0ff */
[----:B------:R-:W-:Y:S01]  /*1c4f0*/  IMAD.IADD R0, R38, 0x1, R20 ;  /* 0x0000000126007824 */ /* 0x000fe200078e0214 */
[----:B------:R4:W-:Y:S01]  /*1c500*/  STS [R3+0x2000], R11 ;  /* 0x0020000b03007388 */ /* 0x0009e20000000800 */
[----:B------:R-:W-:Y:S01]  /*1c510*/  F2FP.BF16.F32.PACK_AB R30, R30, R136 ;  /* 0x000000881e1e723e */ /* 0x000fe200000010ff */
[----:B------:R-:W4:Y:S01]  /*1c520*/  @P0 LDC R15, c[0x0][0x2e8] ;  /* 0x0000ba00ff0f0b82 */ /* 0x000f220000000800 */
[----:B------:R-:W-:Y:S01]  /*1c530*/  IMAD.IADD R4, R37, 0x1, R0 ;  /* 0x0000000125047824 */ /* 0x000fe200078e0200 */
[----:B------:R4:W-:Y:S01]  /*1c540*/  STS [R2+0x2000], R17 ;  /* 0x0020001102007388 */ /* 0x0009e20000000800 */
[----:B------:R-:W-:Y:S01]  /*1c550*/  F2FP.BF16.F32.PACK_AB R29, R29, R138 ;  /* 0x0000008a1d1d723e */ /* 0x000fe200000010ff */
[----:B------:R-:W-:Y:S01]  /*1c560*/  @P5 MUFU.LG2 R14, R44 ;  /* 0x0000002c000e5308 */ /* 0x000fe20000000c00 */
[----:B------:R-:W-:Y:S01]  /*1c570*/  F2FP.BF16.F32.PACK_AB R32, R32, R192 ;  /* 0x000000c02020723e */ /* 0x000fe200000010ff */
[----:B------:R4:W-:Y:S01]  /*1c580*/  STS [R2+0x2400], R16 ;  /* 0x0024001002007388 */ /* 0x0009e20000000800 */
[----:B------:R-:W-:Y:S01]  /*1c590*/  F2FP.BF16.F32.PACK_AB R31, R195, R31 ;  /* 0x0000001fc31f723e */ /* 0x000fe200000010ff */
[----:B--2---:R-:W2:Y:S01]  /*1c5a0*/  @P6 LDC R12, c[0x0][0x2e8] ;  /* 0x0000ba00ff0c6b82 */ /* 0x004ea20000000800 */
[----:B------:R-:W-:Y:S01]  /*1c5b0*/  F2FP.BF16.F32.PACK_AB R35, R35, R196 ;  /* 0x000000c42323723e */ /* 0x000fe200000010ff */
[----:B------:R-:W2:Y:S01]  /*1c5c0*/  S2R R38, SR_CTAID.Z ;  /* 0x0000000000267919 */ /* 0x000ea20000002700 */
[----:B------:R-:W-:-:S02]  /*1c5d0*/  F2FP.BF16.F32.PACK_AB R36, R199, R36 ;  /* 0x00000024c724723e */ /* 0x000fc400000010ff */
[----:B------:R-:W-:Y:S01]  /*1c5e0*/  ISETP.NE.AND P4, PT, R46, RZ, PT ;  /* 0x000000ff2e00720c */ /* 0x000fe20003f85270 */
[----:B------:R-:W-:Y:S02]  /*1c5f0*/  STS [R20], R26 ;  /* 0x0000001a14007388 */ /* 0x000fe40000000800 */
[----:B---3--:R-:W3:Y:S01]  /*1c600*/  @P2 LDC.64 R8, c[0x0][0x2c0] ;  /* 0x0000b000ff082b82 */ /* 0x008ee20000000a00 */
[----:B-1----:R-:W1:Y:S01]  /*1c610*/  S2R R10, SR_CTAID.Y ;  /* 0x00000000000a7919 */ /* 0x002e620000002600 */
[----:B------:R-:W-:Y:S01]  /*1c620*/  STS [R20+0x400], R25 ;  /* 0x0004001914007388 */ /* 0x000fe20000000800 */
[----:B----4-:R-:W-:Y:S01]  /*1c630*/  @P2 MOV R3, 0x1 ;  /* 0x0000000100032802 */ /* 0x010fe20000000f00 */
[----:B------:R-:W-:Y:S01]  /*1c640*/  @!P2 IMAD R3, R18, R7, RZ ;  /* 0x000000071203a224 */ /* 0x000fe200078e02ff */
[----:B------:R-:W-:Y:S01]  /*1c650*/  SHF.R.S32.HI R11, RZ, 0x1f, R48 ;  /* 0x0000001fff0b7819 */ /* 0x000fe20000011430 */
[----:B------:R4:W-:Y:S04]  /*1c660*/  STS [R0], R22 ;  /* 0x0000001600007388 */ /* 0x0009e80000000800 */
[----:B------:R-:W2:Y:S01]  /*1c670*/  @P4 LDC R13, c[0x0][0x2e8] ;  /* 0x0000ba00ff0d4b82 */ /* 0x000ea20000000800 */
[----:B------:R-:W-:Y:S01]  /*1c680*/  MOV R17, 0x7f800000 ;  /* 0x7f80000000117802 */ /* 0x000fe20000000f00 */
[----:B------:R1:W-:Y:S01]  /*1c690*/  STS [R0+0x400], R21 ;  /* 0x0004001500007388 */ /* 0x0003e20000000800 */
[----:B------:R-:W-:-:S02]  /*1c6a0*/  IADD3 R2, R37, R20, RZ ;  /* 0x0000001425027210 */ /* 0x000fc40007ffe0ff */
[----:B------:R-:W-:Y:S01]  /*1c6b0*/  LEA.HI R11, R11, R48, RZ, 0x3 ;  /* 0x000000300b0b7211 */ /* 0x000fe200078f18ff */
[----:B------:R-:W-:Y:S04]  /*1c6c0*/  STS [R20+0x2000], R24 ;  /* 0x0020001814007388 */ /* 0x000fe80000000800 */
[----:B------:R-:W-:Y:S04]  /*1c6d0*/  STS [R20+0x2400], R23 ;  /* 0x0024001714007388 */ /* 0x000fe80000000800 */
[----:B------:R-:W-:Y:S04]  /*1c6e0*/  STS [R0+0x2000], R27 ;  /* 0x0020001b00007388 */ /* 0x000fe80000000800 */
[----:B------:R3:W-:Y:S04]  /*1c6f0*/  STS [R0+0x2400], R28 ;  /* 0x0024001c00007388 */ /* 0x0007e80000000800 */
[----:B------:R-:W-:Y:S01]  /*1c700*/  STS [R2], R34 ;  /* 0x0000002202007388 */ /* 0x000fe20000000800 */
[----:B----4-:R-:W-:-:S03]  /*1c710*/  IMAD.MOV.U32 R22, RZ, RZ, 0x7f800000 ;  /* 0x7f800000ff167424 */ /* 0x010fc600078e00ff */
[----:B------:R-:W-:Y:S01]  /*1c720*/  STS [R2+0x400], R33 ;  /* 0x0004002102007388 */ /* 0x000fe20000000800 */
[----:B-1----:R-:W-:-:S03]  /*1c730*/  MOV R21, 0x7f800000 ;  /* 0x7f80000000157802 */ /* 0x002fc60000000f00 */
[----:B------:R-:W-:Y:S04]  /*1c740*/  STS [R4], R30 ;  /* 0x0000001e04007388 */ /* 0x000fe80000000800 */
[----:B------:R-:W-:Y:S04]  /*1c750*/  STS [R5], R29 ;  /* 0x0000001d05007388 */ /* 0x000fe80000000800 */
[----:B------:R-:W-:Y:S04]  /*1c760*/  STS [R2+0x2000], R32 ;  /* 0x0020002002007388 */ /* 0x000fe80000000800 */
[----:B------:R1:W-:Y:S01]  /*1c770*/  STS [R2+0x2400], R31 ;  /* 0x0024001f02007388 */ /* 0x0003e20000000800 */
[----:B---3--:R-:W-:Y:S01]  /*1c780*/  @P2 IMAD R0, R9, R8, RZ ;  /* 0x0000000809002224 */ /* 0x008fe200078e02ff */
[----:B------:R-:W-:Y:S01]  /*1c790*/  @!P2 MOV R0, R18 ;  /* 0x000000120000a202 */ /* 0x000fe20000000f00 */
[----:B------:R-:W3:Y:S01]  /*1c7a0*/  @P6 MUFU.LG2 R9, R43 ;  /* 0x0000002b00096308 */ /* 0x000ee20000000c00 */
[----:B------:R4:W-:Y:S01]  /*1c7b0*/  STS [R4+0x2000], R35 ;  /* 0x0020002304007388 */ /* 0x0009e20000000800 */
[----:B------:R-:W3:Y:S03]  /*1c7c0*/  @P5 LDC R18, c[0x0][0x2e8] ;  /* 0x0000ba00ff125b82 */ /* 0x000ee60000000800 */
[----:B------:R2:W-:Y:S05]  /*1c7d0*/  STS [R5+0x2000], R36 ;  /* 0x0020002405007388 */ /* 0x0005ea0000000800 */
[----:B------:R-:W-:Y:S01]  /*1c7e0*/  BAR.SYNC.DEFER_BLOCKING 0x0 ;  /* 0x0000000000007b1d */ /* 0x000fe20000010000 */
[----:B-1----:R-:W-:Y:S01]  /*1c7f0*/  IMAD R2, R10, R3, RZ ;  /* 0x000000030a027224 */ /* 0x002fe200078e02ff */
[----:B------:R-:W-:Y:S01]  /*1c800*/  SHF.R.S32.HI R10, RZ, 0x3, R11 ;  /* 0x00000003ff0a7819 */ /* 0x000fe2000001140b */
[----:B------:R-:W-:-:S03]  /*1c810*/  IMAD R3, R6, UR6, RZ ;  /* 0x0000000606037c24 */ /* 0x000fc6000f8e02ff */
[----:B----4-:R-:W1:Y:S01]  /*1c820*/  @P4 MUFU.LG2 R4, R42 ;  /* 0x0000002a00044308 */ /* 0x010e620000000c00 */
[----:B------:R-:W-:Y:S01]  /*1c830*/  SEL R2, R2, RZ, !P3 ;  /* 0x000000ff02027207 */ /* 0x000fe20005800000 */
[----:B------:R-:W-:-:S04]  /*1c840*/  IMAD.SHL.U32 R3, R3, 0x80, RZ ;  /* 0x0000008003037824 */ /* 0x000fc800078e00ff */
[----:B--2---:R-:W-:Y:S01]  /*1c850*/  IMAD R0, R38, R0, R2 ;  /* 0x0000000026007224 */ /* 0x004fe200078e0202 */
[----:B-----5:R2:W4:Y:S01]  /*1c860*/  LDS.128 R28, [R234+0x3800] ;  /* 0x00380000ea1c7984 */ /* 0x0205220000000c00 */
[----:B------:R-:W-:Y:S01]  /*1c870*/  SHF.R.S32.HI R8, RZ, 0x1f, R3 ;  /* 0x0000001fff087819 */ /* 0x000fe20000011403 */
[----:B------:R-:W2:Y:S02]  /*1c880*/  @P0 MUFU.LG2 R5, R45 ;  /* 0x0000002d00050308 */ /* 0x000ea40000000c00 */
[--C-:B------:R-:W-:Y:S01]  /*1c890*/  IADD3 R7, P2, P1, R3, R40, R0.reuse ;  /* 0x0000002803077210 */ /* 0x100fe2000795e000 */
[----:B---3--:R-:W-:Y:S01]  /*1c8a0*/  @P6 FMUL.FTZ R3, R9, 0.69314718246459960938 ;  /* 0x3f31721809036820 */ /* 0x008fe20000410000 */
[----:B------:R-:W-:Y:S02]  /*1c8b0*/  SHF.R.S32.HI R2, RZ, 0x1f, R0 ;  /* 0x0000001fff027819 */ /* 0x000fe40000011400 */
[----:B------:R-:W-:Y:S01]  /*1c8c0*/  IADD3 R0, R10, 0x10, RZ ;  /* 0x000000100a007810 */ /* 0x000fe20007ffe0ff */
[----:B------:R-:W-:Y:S01]  /*1c8d0*/  @P6 FFMA.FTZ R22, R70, R12, R3 ;  /* 0x0000000c46166223 */ /* 0x000fe20000010003 */
[----:B------:R-:W-:-:S02]  /*1c8e0*/  IADD3.X R8, R8, R41, R2, P2, P1 ;  /* 0x0000002908087210 */ /* 0x000fc400017e2402 */
[----:B------:R-:W-:Y:S02]  /*1c8f0*/  ISETP.NE.AND P1, PT, R46, RZ, PT ;  /* 0x000000ff2e00720c */ /* 0x000fe40003f25270 */
[----:B------:R-:W-:Y:S02]  /*1c900*/  ISETP.GE.AND P4, PT, R0, UR5, PT ;  /* 0x0000000500007c0c */ /* 0x000fe4000bf86270 */
[C---:B------:R-:W-:Y:S02]  /*1c910*/  IADD3 R0, R10.reuse, 0x30, RZ ;  /* 0x000000300a007810 */ /* 0x040fe40007ffe0ff */
[----:B------:R-:W-:Y:S02]  /*1c920*/  LOP3.LUT P6, RZ, R47, 0x3, RZ, 0xc0, !PT ;  /* 0x000000032fff7812 */ /* 0x000fe400078cc0ff */
[----:B------:R-:W-:Y:S02]  /*1c930*/  IADD3 R2, R10, 0x20, RZ ;  /* 0x000000200a027810 */ /* 0x000fe40007ffe0ff */
[----:B------:R-:W-:-:S02]  /*1c940*/  ISETP.GE.AND P2, PT, R0, UR5, PT ;  /* 0x0000000500007c0c */ /* 0x000fc4000bf46270 */
[----:B------:R-:W-:Y:S01]  /*1c950*/  ISETP.GE.AND P3, PT, R2, UR5, PT ;  /* 0x0000000502007c0c */ /* 0x000fe2000bf66270 */
[----:B-1----:R-:W-:Y:S01]  /*1c960*/  @P1 FMUL.FTZ R4, R4, 0.69314718246459960938 ;  /* 0x3f31721804041820 */ /* 0x002fe20000410000 */
[C---:B------:R-:W-:Y:S02]  /*1c970*/  IADD3 R0, R10.reuse, 0x50, RZ ;  /* 0x000000500a007810 */ /* 0x040fe40007ffe0ff */
[----:B------:R-:W-:Y:S01]  /*1c980*/  LOP3.LUT R3, R11, 0xfffffff8, RZ, 0xc0, !PT ;  /* 0xfffffff80b037812 */ /* 0x000fe200078ec0ff */
[----:B------:R-:W-:Y:S01]  /*1c990*/  @P1 FFMA.FTZ R21, R71, R13, R4 ;  /* 0x0000000d47151223 */ /* 0x000fe20000010004 */
[----:B--2---:R-:W-:Y:S01]  /*1c9a0*/  @P0 FMUL.FTZ R4, R5, 0.69314718246459960938 ;  /* 0x3f31721805040820 */ /* 0x004fe20000410000 */
[----:B------:R-:W-:-:S03]  /*1c9b0*/  IADD3 R2, R10, 0x40, RZ ;  /* 0x000000400a027810 */ /* 0x000fc60007ffe0ff */
[----:B------:R-:W-:Y:S01]  /*1c9c0*/  @P0 FFMA.FTZ R19, R69, R15, R4 ;  /* 0x0000000f45130223 */ /* 0x000fe20000010004 */
[----:B------:R-:W-:Y:S01]  /*1c9d0*/  ISETP.GE.AND P0, PT, R0, UR5, PT ;  /* 0x0000000500007c0c */ /* 0x000fe2000bf06270 */
[----:B------:R-:W-:Y:S01]  /*1c9e0*/  IMAD.IADD R0, R48, 0x1, -R3 ;  /* 0x0000000130007824 */ /* 0x000fe200078e0a03 */
[----:B------:R-:W-:Y:S01]  /*1c9f0*/  ISETP.GE.AND P1, PT, R2, UR5, PT ;  /* 0x0000000502007c0c */ /* 0x000fe2000bf26270 */
[----:B------:R-:W-:-:S03]  /*1ca00*/  @P5 FMUL.FTZ R2, R14, 0.69314718246459960938 ;  /* 0x3f3172180e025820 */ /* 0x000fc60000410000 */
[----:B------:R-:W-:Y:S01]  /*1ca10*/  SHF.L.U32 R16, R0, 0x3, RZ ;  /* 0x0000000300107819 */ /* 0x000fe200000006ff */
[----:B------:R-:W-:Y:S01]  /*1ca20*/  @P5 FFMA.FTZ R17, R68, R18, R2 ;  /* 0x0000001244115223 */ /* 0x000fe20000010002 */
[----:B----4-:R-:W-:Y:S07]  /*1ca30*/  @P6 BRA `(.L_x_615) ;  /* 0x0000000000c06947 */ /* 0x010fee0003800000 */
[----:B------:R-:W2:Y:S01]  /*1ca40*/  LDL.LU R49, [R1+0x100] ;  /* 0x0001000001317983 */ /* 0x000ea20000300800 */
[----:B------:R-:W-:Y:S02]  /*1ca50*/  SHF.R.S32.HI R0, RZ, 0x1f, R39 ;  /* 0x0000001fff007819 */ /* 0x000fe40000011427 */
[----:B------:R-:W-:Y:S02]  /*1ca60*/  P2R R24, PR, RZ, 0x2 ;  /* 0x00000002ff187803 */ /* 0x000fe40000000000 */
[----:B------:R-:W-:Y:S02]  /*1ca70*/  LEA.HI R0, R0, R39, RZ, 0x2 ;  /* 0x0000002700007211 */ /* 0x000fe400078f10ff */
[----:B------:R-:W-:Y:S02]  /*1ca80*/  P2R R23, PR, RZ, 0x1 ;  /* 0x00000001ff177803 */ /* 0x000fe40000000000 */
[----:B------:R-:W-:Y:S02]  /*1ca90*/  LOP3.LUT R0, R0, 0xffffffc, RZ, 0xc0, !PT ;  /* 0x0ffffffc00007812 */ /* 0x000fe400078ec0ff */
[----:B------:R-:W-:-:S03]  /*1caa0*/  P2R R20, PR, RZ, 0x4 ;  /* 0x00000004ff147803 */ /* 0x000fc60000000000 */
[----:B------:R-:W-:-:S04]  /*1cab0*/  IMAD.IADD R0, R39, 0x1, -R0 ;  /* 0x0000000127007824 */ /* 0x000fc800078e0a00 */
[----:B--2---:R-:W-:-:S04]  /*1cac0*/  IMAD R2, R0, 0x10, R49 ;  /* 0x0000001000027824 */ /* 0x004fc800078e0231 */
[C---:B------:R-:W-:Y:S01]  /*1cad0*/  VIADD R0, R2.reuse, 0x8 ;  /* 0x0000000802007836 */ /* 0x040fe20000000000 */
[C---:B------:R-:W-:Y:S01]  /*1cae0*/  ISETP.GE.AND P1, PT, R2.reuse, UR5, PT ;  /* 0x0000000502007c0c */ /* 0x040fe2000bf26270 */
[----:B------:R-:W-:-:S03]  /*1caf0*/  VIADD R12, R2, 0x40 ;  /* 0x00000040020c7836 */ /* 0x000fc60000000000 */
[----:B------:R-:W-:Y:S02]  /*1cb00*/  ISETP.GE.AND P0, PT, R0, UR5, PT ;  /* 0x0000000500007c0c */ /* 0x000fe4000bf06270 */
[----:B------:R-:W-:-:S07]  /*1cb10*/  ISETP.GE.AND P2, PT, R12, UR5, PT ;  /* 0x000000050c007c0c */ /* 0x000fce000bf46270 */
[----:B------:R-:W-:-:S04]  /*1cb20*/  @!P1 IMAD R3, R2, R6, RZ ;  /* 0x0000000602039224 */ /* 0x000fc800078e02ff */
[----:B------:R-:W-:Y:S01]  /*1cb30*/  @!P0 IMAD R0, R0, R6, RZ ;  /* 0x0000000600008224 */ /* 0x000fe200078e02ff */
[----:B------:R-:W-:-:S04]  /*1cb40*/  @!P1 IADD3 R4, P5, R3, R7, RZ ;  /* 0x0000000703049210 */ /* 0x000fc80007fbe0ff */
[----:B------:R-:W-:Y:S02]  /*1cb50*/  @!P1 LEA.HI.X.SX32 R9, R3, R8, 0x1, P5 ;  /* 0x0000000803099211 */ /* 0x000fe400028f0eff */
[----:B------:R-:W-:-:S04]  /*1cb60*/  @!P0 IADD3 R5, P5, R0, R7, RZ ;  /* 0x0000000700058210 */ /* 0x000fc80007fbe0ff */
[----:B------:R-:W-:Y:S01]  /*1cb70*/  @!P0 LEA.HI.X.SX32 R15, R0, R8, 0x1, P5 ;  /* 0x00000008000f8211 */ /* 0x000fe200028f0eff */
[----:B------:R-:W-:-:S05]  /*1cb80*/  @!P2 IMAD R0, R12, R6, RZ ;  /* 0x000000060c00a224 */ /* 0x000fca00078e02ff */
[----:B------:R-:W-:-:S04]  /*1cb90*/  @!P2 IADD3 R14, P5, R0, R7, RZ ;  /* 0x00000007000ea210 */ /* 0x000fc80007fbe0ff */
[----:B------:R-:W-:Y:S01]  /*1cba0*/  @!P2 LEA.HI.X.SX32 R18, R0, R8, 0x1, P5 ;  /* 0x000000080012a211 */ /* 0x000fe200028f0eff */
[----:B------:R-:W-:Y:S02]  /*1cbb0*/  VIADD R0, R2, 0x48 ;  /* 0x0000004802007836 */ /* 0x000fe40000000000 */
[----:B------:R-:W1:Y:S03]  /*1cbc0*/  @!P1 LDC.64 R2, c[0x0][0x2b0] ;  /* 0x0000ac00ff029b82 */ /* 0x000e660000000a00 */
[----:B------:R-:W-:-:S13]  /*1cbd0*/  ISETP.GE.AND P6, PT, R0, UR5, PT ;  /* 0x0000000500007c0c */ /* 0x000fda000bfc6270 */
[----:B------:R-:W-:-:S05]  /*1cbe0*/  @!P6 IMAD R0, R0, R6, RZ ;  /* 0x000000060000e224 */ /* 0x000fca00078e02ff */
[----:B------:R-:W-:-:S04]  /*1cbf0*/  @!P6 IADD3 R13, P5, R0, R7, RZ ;  /* 0x00000007000de210 */ /* 0x000fc80007fbe0ff */
[----:B------:R-:W-:Y:S02]  /*1cc00*/  @!P6 LEA.HI.X.SX32 R0, R0, R8, 0x1, P5 ;  /* 0x000000080000e211 */ /* 0x000fe400028f0eff */
[----:B-1----:R-:W-:-:S04]  /*1cc10*/  @!P1 LEA R8, P5, R4, R2, 0x2 ;  /* 0x0000000204089211 */ /* 0x002fc800078a10ff */
[----:B------:R-:W-:Y:S02]  /*1cc20*/  @!P1 LEA.HI.X R9, R4, R3, R9, 0x2, P5 ;  /* 0x0000000304099211 */ /* 0x000fe400028f1409 */
[----:B------:R-:W1:Y:S03]  /*1cc30*/  @!P0 LDC.64 R2, c[0x0][0x2b0] ;  /* 0x0000ac00ff028b82 */ /* 0x000e660000000a00 */
[----:B------:R2:W-:Y:S01]  /*1cc40*/  @!P1 STG.E desc[UR16][R8.64], R21 ;  /* 0x0000001508009986 */ /* 0x0005e2000c101910 */
[----:B------:R-:W-:Y:S02]  /*1cc50*/  ISETP.NE.AND P1, PT, R24, RZ, PT ;  /* 0x000000ff1800720c */ /* 0x000fe40003f25270 */
[----:B-1----:R-:W-:-:S04]  /*1cc60*/  @!P0 LEA R6, P5, R5, R2, 0x2 ;  /* 0x0000000205068211 */ /* 0x002fc800078a10ff */
[----:B------:R-:W-:Y:S02]  /*1cc70*/  @!P0 LEA.HI.X R7, R5, R3, R15, 0x2, P5 ;  /* 0x0000000305078211 */ /* 0x000fe400028f140f */
[----:B------:R-:W1:Y:S03]  /*1cc80*/  @!P2 LDC.64 R2, c[0x0][0x2b0] ;  /* 0x0000ac00ff02ab82 */ /* 0x000e660000000a00 */
[----:B------:R2:W-:Y:S01]  /*1cc90*/  @!P0 STG.E desc[UR16][R6.64], R22 ;  /* 0x0000001606008986 */ /* 0x0005e2000c101910 */
[----:B------:R-:W-:Y:S02]  /*1cca0*/  ISETP.NE.AND P0, PT, R23, RZ, PT ;  /* 0x000000ff1700720c */ /* 0x000fe40003f05270 */
[----:B-1----:R-:W-:-:S04]  /*1ccb0*/  @!P2 LEA R4, P5, R14, R2, 0x2 ;  /* 0x000000020e04a211 */ /* 0x002fc800078a10ff */
[----:B------:R-:W-:Y:S02]  /*1ccc0*/  @!P2 LEA.HI.X R5, R14, R3, R18, 0x2, P5 ;  /* 0x000000030e05a211 */ /* 0x000fe400028f1412 */
[----:B------:R-:W1:Y:S01]  /*1ccd0*/  @!P6 LDC.64 R2, c[0x0][0x2b0] ;  /* 0x0000ac00ff02eb82 */ /* 0x000e620000000a00 */
[----:B------:R-:W-:Y:S02]  /*1cce0*/  ISETP.NE.AND P2, PT, R20, RZ, PT ;  /* 0x000000ff1400720c */ /* 0x000fe40003f45270 */
[----:B-1----:R-:W-:-:S04]  /*1ccf0*/  @!P6 LEA R2, P5, R13, R2, 0x2 ;  /* 0x000000020d02e211 */ /* 0x002fc800078a10ff */
[----:B------:R-:W-:Y:S02]  /*1cd00*/  @!P6 LEA.HI.X R3, R13, R3, R0, 0x2, P5 ;  /* 0x000000030d03e211 */ /* 0x000fe400028f1400 */
[----:B------:R-:W-:-:S13]  /*1cd10*/  ISETP.GE.AND P5, PT, R12, UR5, PT ;  /* 0x000000050c007c0c */ /* 0x000fda000bfa6270 */
[----:B------:R2:W-:Y:S04]  /*1cd20*/  @!P5 STG.E desc[UR16][R4.64], R19 ;  /* 0x000000130400d986 */ /* 0x0005e8000c101910 */
[----:B------:R2:W-:Y:S02]  /*1cd30*/  @!P6 STG.E desc[UR16][R2.64], R17 ;  /* 0x000000110200e986 */ /* 0x0005e4000c101910 */
.L_x_615:
[----:B------:R-:W-:Y:S05]  /*1cd40*/  BSYNC B0 ;  /* 0x0000000000007941 */ /* 0x000fea0003800000 */
.L_x_614:
[----:B--2---:R-:W-:Y:S01]  /*1cd50*/  SHF.R.S32.HI R3, RZ, 0x1f, R16 ;  /* 0x0000001fff037819 */ /* 0x004fe20000011410 */
[----:B------:R-:W-:Y:S01]  /*1cd60*/  VIADD R0, R10, 0x60 ;  /* 0x000000600a007836 */ /* 0x000fe20000000000 */
[----:B------:R-:W-:Y:S01]  /*1cd70*/  IADD3 R2, P5, R16, UR10, RZ ;  /* 0x0000000a10027c10 */ /* 0x000fe2000ffbe0ff */
[----:B------:R-:W-:Y:S01]  /*1cd80*/  ULDC.64 UR6, c[0x0][0x2a0] ;  /* 0x0000a80000067ab9 */ /* 0x000fe20000000a00 */
[----:B------:R1:W2:Y:S01]  /*1cd90*/  LDS.128 R16, [R234] ;  /* 0x00000000ea107984 */ /* 0x0002a20000000c00 */
[----:B------:R-:W-:Y:S01]  /*1cda0*/  SHF.R.S32.HI R4, RZ, 0x1f, R38 ;  /* 0x0000001fff047819 */ /* 0x000fe20000011426 */
[----:B------:R-:W-:Y:S01]  /*1cdb0*/  IMAD.U32 R6, RZ, RZ, UR14 ;  /* 0x0000000eff067e24 */ /* 0x000fe2000f8e00ff */
[----:B------:R-:W-:Y:S01]  /*1cdc0*/  IADD3.X R3, R3, UR4, RZ, P5, !PT ;  /* 0x0000000403037c10 */ /* 0x000fe2000affe4ff */
[----:B------:R-:W-:Y:S01]  /*1cdd0*/  BSSY B0, `(.L_x_616) ;  /* 0x0000015000007945 */ /* 0x000fe20003800000 */
[----:B------:R-:W-:Y:S02]  /*1cde0*/  ISETP.GE.AND P5, PT, R10, UR5, PT ;  /* 0x000000050a007c0c */ /* 0x000fe4000bfa6270 */
[----:B------:R-:W-:Y:S01]  /*1cdf0*/  ISETP.GE.AND P6, PT, R0, UR5, PT ;  /* 0x0000000500007c0c */ /* 0x000fe2000bfc6270 */
[----:B------:R-:W-:Y:S01]  /*1ce00*/  IMAD R0, R4, UR6, RZ ;  /* 0x0000000604007c24 */ /* 0x000fe2000f8e02ff */
[----:B------:R-:W-:Y:S01]  /*1ce10*/  SHF.R.S32.HI R11, RZ, 0x1f, R10 ;  /* 0x0000001fff0b7819 */ /* 0x000fe2000001140a */
[----:B------:R-:W-:-:S04]  /*1ce20*/  IMAD.WIDE.U32 R12, R38, UR6, R2 ;  /* 0x00000006260c7c25 */ /* 0x000fc8000f8e0002 */
[----:B------:R-:W-:Y:S02]  /*1ce30*/  IMAD R0, R38, UR7, R0 ;  /* 0x0000000726007c24 */ /* 0x000fe4000f8e0200 */
[----:B------:R-:W-:Y:S01]  /*1ce40*/  IMAD.WIDE R6, R6, 0x80, R10 ;  /* 0x0000008006067825 */ /* 0x000fe200078e020a */
[----:B------:R-:W-:-:S03]  /*1ce50*/  IADD3 R10, R10, 0x70, RZ ;  /* 0x000000700a0a7810 */ /* 0x000fc60007ffe0ff */
[----:B------:R-:W-:Y:S01]  /*1ce60*/  IMAD.IADD R9, R0, 0x1, R13 ;  /* 0x0000000100097824 */ /* 0x000fe200078e020d */
[----:B------:R-:W-:Y:S06]  /*1ce70*/  @P5 BRA `(.L_x_617) ;  /* 0x0000000000285947 */ /* 0x000fec0003800000 */
        /* <DEDUP_REMOVED lines=9> */
[----:B--2---:R3:W-:Y:S02]  /*1cf10*/  STG.E.128 desc[UR16][R4.64], R16 ;  /* 0x0000001004007986 */ /* 0x0047e4000c101d10 */
.L_x_617:
[----:B------:R-:W-:Y:S05]  /*1cf20*/  BSYNC B0 ;  /* 0x0000000000007941 */ /* 0x000fea0003800000 */
.L_x_616:
[----:B--23--:R2:W3:Y:S01]  /*1cf30*/  LDS.128 R16, [R234+0x800] ;  /* 0x00080000ea107984 */ /* 0x00c4e20000000c00 */
[----:B------:R-:W-:Y:S01]  /*1cf40*/  BSSY B0, `(.L_x_618) ;  /* 0x0000010000007945 */ /* 0x000fe20003800000 */
[----:B------:R-:W-:-:S03]  /*1cf50*/  ISETP.GE.AND P5, PT, R10, UR5, PT ;  /* 0x000000050a007c0c */ /* 0x000fc6000bfa6270 */
[----:B------:R-:W-:Y:S10]  /*1cf60*/  @P4 BRA `(.L_x_619) ;  /* 0x0000000000344947 */ /* 0x000ff40003800000 */
        /* <DEDUP_REMOVED lines=13> */
.L_x_619:
[----:B------:R-:W-:Y:S05]  /*1d040*/  BSYNC B0 ;  /* 0x0000000000007941 */ /* 0x000fea0003800000 */
.L_x_618:
        /* <DEDUP_REMOVED lines=16> */
.L_x_621:
[----:B------:R-:W-:Y:S05]  /*1d150*/  BSYNC B0 ;  /* 0x0000000000007941 */ /* 0x000fea0003800000 */
.L_x_620:
        /* <DEDUP_REMOVED lines=16> */
.L_x_623:
[----:B------:R-:W-:Y:S05]  /*1d260*/  BSYNC B0 ;  /* 0x0000000000007941 */ /* 0x000fea0003800000 */
.L_x_622:
        /* <DEDUP_REMOVED lines=16> */
.L_x_625:
[----:B------:R-:W-:Y:S05]  /*1d370*/  BSYNC B0 ;  /* 0x0000000000007941 */ /* 0x000fea0003800000 */
.L_x_624:
        /* <DEDUP_REMOVED lines=16> */
.L_x_627:
[----:B------:R-:W-:Y:S05]  /*1d480*/  BSYNC B0 ;  /* 0x0000000000007941 */ /* 0x000fea0003800000 */
.L_x_626:
        /* <DEDUP_REMOVED lines=16> */
.L_x_629:
[----:B------:R-:W-:Y:S05]  /*1d590*/  BSYNC B0 ;  /* 0x0000000000007941 */ /* 0x000fea0003800000 */
.L_x_628:
[----:B------:R-:W-:Y:S05]  /*1d5a0*/  @P5 EXIT ;  /* 0x000000000000594d */ /* 0x000fea0003800000 */
[----:B------:R-:W-:Y:S01]  /*1d5b0*/  IADD3 R6, P0, R6, 0x70, RZ ;  /* 0x0000007006067810 */ /* 0x000fe20007f1e0ff */
        /* <DEDUP_REMOVED lines=13> */
.L_x_630:
        /* <DEDUP_REMOVED lines=15> */
.L_x_2578:


//--------------------- .text._ZN5flash16flash_fwd_kernelI23Flash_fwd_kernel_traitsILi64ELi128ELi128ELi4ELb0ELb0EN7cutlass10bfloat16_tE19Flash_kernel_traitsILi64ELi128ELi128ELi4ES3_EELb0ELb0ELb1ELb0ELb0ELb1ELb1ELb0EEEvNS_16Flash_fwd_paramsE --------------------------
	.section	.text._ZN5flash16flash_fwd_kernelI23Flash_fwd_kernel_traitsILi64ELi128ELi128ELi4ELb0ELb0EN7cutlass10bfloat16_tE19Flash_kernel_traitsILi64ELi128ELi128ELi4ES3_EELb0ELb0ELb1ELb0ELb0ELb1ELb1ELb0EEEvNS_16Flash_fwd_paramsE,"ax",@progbits
	.align	128
        .global         _ZN5flash16flash_fwd_kernelI23Flash_fwd_kernel_traitsILi64ELi128ELi128ELi4ELb0ELb0EN7cutlass10bfloat16_tE19Flash_kernel_traitsILi64ELi128ELi128ELi4ES3_EELb0ELb0ELb1ELb0ELb0ELb1ELb1ELb0EEEvNS_16Flash_fwd_paramsE
        .type           _ZN5flash16flash_fwd_kernelI23Flash_fwd_kernel_traitsILi64ELi128ELi128ELi4ELb0ELb0EN7cutlass10bfloat16_tE19Flash_kernel_traitsILi64ELi128ELi128ELi4ES3_EELb0ELb0ELb1ELb0ELb0ELb1ELb1ELb0EEEvNS_16Flash_fwd_paramsE,@function
        .size           _ZN5flash16flash_fwd_kernelI23Flash_fwd_kernel_traitsILi64ELi128ELi128ELi4ELb0ELb0EN7cutlass10bfloat16_tE19Flash_kernel_traitsILi64ELi128ELi128ELi4ES3_EELb0ELb0ELb1ELb0ELb0ELb1ELb1ELb0EEEvNS_16Flash_fwd_paramsE,(.L_x_2579 - _ZN5flash16flash_fwd_kernelI23Flash_fwd_kernel_traitsILi64ELi128ELi128ELi4ELb0ELb0EN7cutlass10bfloat16_tE19Flash_kernel_traitsILi64ELi128ELi128ELi4ES3_EELb0ELb0ELb1ELb0ELb0ELb1ELb1ELb0EEEvNS_16Flash_fwd_paramsE)
        .other          _ZN5flash16flash_fwd_kernelI23Flash_fwd_kernel_traitsILi64ELi128ELi128ELi4ELb0ELb0EN7cutlass10bfloat16_tE19Flash_kernel_traitsILi64ELi128ELi128ELi4ES3_EELb0ELb0ELb1ELb0ELb0ELb1ELb1ELb0EEEvNS_16Flash_fwd_paramsE,@"STO_CUDA_ENTRY STV_DEFAULT"
_ZN5flash16flash_fwd_kernelI23Flash_fwd_kernel_traitsILi64ELi128ELi128ELi4ELb0ELb0EN7cutlass10bfloat16_tE19Flash_kernel_traitsILi64ELi128ELi128ELi4ES3_EELb0ELb0ELb1ELb0ELb0ELb1ELb1ELb0EEEvNS_16Flash_fwd_paramsE:
.text._ZN5flash16flash_fwd_kernelI23Flash_fwd_kernel_traitsILi64ELi128ELi128ELi4ELb0ELb0EN7cutlass10bfloat16_tE19Flash_kernel_traitsILi64ELi128ELi128ELi4ES3_EELb0ELb0ELb1ELb0ELb0ELb1ELb1ELb0EEEvNS_16Flash_fwd_paramsE:
        /* <DEDUP_REMOVED lines=55> */
.L_x_631:
[----:B------:R-:W-:-:S05]  /*0370*/  ULDC UR5, c[0x0][0x2c8] ;  /* 0x0000b20000057ab9 */ /* 0x000fca0000000800 */
.L_x_632:
        /* <DEDUP_REMOVED lines=130> */
.L_x_635:
[----:B------:R-:W-:Y:S05]  /*0ba0*/  BSYNC B0 ;  /* 0x0000000000007941 */ /* 0x000fea0003800000 */
.L_x_634:
        /* <DEDUP_REMOVED lines=17> */
.L_x_637:
[----:B------:R-:W-:Y:S05]  /*0cc0*/  BSYNC B0 ;  /* 0x0000000000007941 */ /* 0x000fea0003800000 */
.L_x_636:
        /* <DEDUP_REMOVED lines=17> */
.L_x_639:
[----:B------:R-:W-:Y:S05]  /*0de0*/  BSYNC B0 ;  /* 0x0000000000007941 */ /* 0x000fea0003800000 */
.L_x_638:
        /* <DEDUP_REMOVED lines=16> */
.L_x_641:
[----:B------:R-:W-:Y:S05]  /*0ef0*/  BSYNC B0 ;  /* 0x0000000000007941 */ /* 0x000fea0003800000 */
.L_x_640:
        /* <DEDUP_REMOVED lines=16> */
.L_x_643:
[----:B------:R-:W-:Y:S05]  /*1000*/  BSYNC B0 ;  /* 0x0000000000007941 */ /* 0x000fea0003800000 */
.L_x_642:
        /* <DEDUP_REMOVED lines=16> */
.L_x_645:
[----:B------:R-:W-:Y:S05]  /*1110*/  BSYNC B0 ;  /* 0x0000000000007941 */ /* 0x000fea0003800000 */
.L_x_644:
        /* <DEDUP_REMOVED lines=15> */
.L_x_647:
[----:B------:R-:W-:Y:S05]  /*1210*/  BSYNC B0 ;  /* 0x0000000000007941 */ /* 0x000fea0003800000 */
.L_x_646:
        /* <DEDUP_REMOVED lines=14> */
.L_x_649:
[----:B------:R-:W-:Y:S05]  /*1300*/  BSYNC B0 ;  /* 0x0000000000007941 */ /* 0x000fea0003800000 */
.L_x_648:
        /* <DEDUP_REMOVED lines=10> */
.L_x_651:
[----:B------:R-:W-:Y:S05]  /*13b0*/  BSYNC B0 ;  /* 0x0000000000007941 */ /* 0x000fea0003800000 */
.L_x_650:
        /* <DEDUP_REMOVED lines=15> */
.L_x_653:
[----:B------:R-:W-:Y:S05]  /*14b0*/  BSYNC B0 ;  /* 0x0000000000007941 */ /* 0x000fea0003800000 */
.L_x_652:
        /* <DEDUP_REMOVED lines=10> */
.L_x_655:
[----:B------:R-:W-:Y:S05]  /*1560*/  BSYNC B0 ;  /* 0x0000000000007941 */ /* 0x000fea0003800000 */
.L_x_654:
        /* <DEDUP_REMOVED lines=10> */
.L_x_657:
[----:B------:R-:W-:Y:S05]  /*1610*/  BSYNC B0 ;  /* 0x0000000000007941 */ /* 0x000fea0003800000 */
.L_x_656:
        /* <DEDUP_REMOVED lines=10> */
.L_x_659:
[----:B------:R-:W-:Y:S05]  /*16c0*/  BSYNC B0 ;  /* 0x0000000000007941 */ /* 0x000fea0003800000 */
.L_x_658:
        /* <DEDUP_REMOVED lines=10> */
.L_x_661:
[----:B------:R-:W-:Y:S05]  /*1770*/  BSYNC B0 ;  /* 0x0000000000007941 */ /* 0x000fea0003800000 */
.L_x_660:
        /* <DEDUP_REMOVED lines=10> */
.L_x_663:
[----:B------:R-:W-:Y:S05]  /*1820*/  BSYNC B0 ;  /* 0x0000000000007941 */ /* 0x000fea0003800000 */
.L_x_662:
        /* <DEDUP_REMOVED lines=10> */
.L_x_633:
        /* <DEDUP_REMOVED lines=214> */
.L_x_664:
        /* <DEDUP_REMOVED lines=15> */
.L_x_665:
[----:B------:R-:W-:Y:S01]  /*2720*/  IMAD R0, R13, UR10, RZ ;  /* 0x0000000a0d007c24 */ /* 0x000fe2000f8e02ff */
[----:B------:R-:W2:Y:S01]  /*2730*/  @!P3 LDC.64 R20, c[0x0][0x210] ;  /* 0x00008400ff14bb82 */ /* 0x000ea20000000a00 */
[C---:B------:R-:W-:Y:S01]  /*2740*/  IMAD.WIDE.U32 R8, R12.reuse, UR10, R30 ;  /* 0x0000000a0c087c25 */ /* 0x040fe2000f8e001e */
[----:B------:R-:W-:Y:S01]  /*2750*/  @!P2 MOV R4, 0x400 ;  /* 0x000004000004a802 */ /* 0x000fe20000000f00 */
[----:B------:R-:W-:Y:S01]  /*2760*/  ULDC.64 UR6, c[0x0][0x260] ;  /* 0x0000980000067ab9 */ /* 0x000fe20000000a00 */
[----:B------:R-:W-:Y:S01]  /*2770*/  USHF.R.S32.HI UR31, URZ, 0x1f, UR21 ;  /* 0x0000001f3f1f7899 */ /* 0x000fe20008011415 */
        /* <DEDUP_REMOVED lines=21> */
[----:B------:R-:W-:Y:S01]  /*28d0*/  USHF.L.U32 UR30, UR10, 0x7, URZ ;  /* 0x000000070a1e7899 */ /* 0x000fe2000800063f */
[----:B------:R-:W-:Y:S01]  /*28e0*/  @!P4 IMAD.WIDE.U32 R8, R17, R18, R2 ;  /* 0x000000121108c225 */ /* 0x000fe200078e0002 */
[----:B------:R-:W-:Y:S01]  /*28f0*/  UIMAD.WIDE.U32 UR18, UR10, 0x20, URZ ;  /* 0x000000200a1278a5 */ /* 0x000fe2000f8e003f */
[----:B------:R-:W-:Y:S01]  /*2900*/  LEA.HI R233, R50, R234, RZ, 0x5 ;  /* 0x000000ea32e97211 */ /* 0x000fe200078f28ff */
[----:B------:R-:W-:Y:S01]  /*2910*/  UIMAD.WIDE.U32 UR32, UR8, 0x20, URZ ;  /* 0x00000020082078a5 */ /* 0x000fe2000f8e003f */
[----:B------:R-:W-:Y:S01]  /*2920*/  @!P3 IMAD.MOV.U32 R2, RZ, RZ, R6 ;  /* 0x000000ffff02b224 */ /* 0x000fe200078e0006 */
[----:B------:R-:W-:Y:S01]  /*2930*/  UIADD3 UR23, UR25, -UR23, -UR26 ;  /* 0x8000001719177290 */ /* 0x000fe2000fffe81a */
[----:B------:R-:W-:Y:S01]  /*2940*/  @!P3 IMAD.MOV.U32 R3, RZ, RZ, R5 ;  /* 0x000000ffff03b224 */ /* 0x000fe200078e0005 */
[----:B------:R-:W-:Y:S01]  /*2950*/  SHF.R.S32.HI R132, RZ, 0x5, R233 ;  /* 0x00000005ff847819 */ /* 0x000fe200000114e9 */
[----:B------:R-:W-:-:S02]  /*2960*/  @!P4 IMAD.IADD R4, R9, 0x1, R4 ;  /* 0x000000010904c824 */ /* 0x000fc400078e0204 */
        /* <DEDUP_REMOVED lines=145> */
[----:B------:R-:W-:Y:S01]  /*3280*/  STL.64 [R1+0xa8], R36 ;  /* 0x0000a82401007387 */ /* 0x000fe20000100a00 */
[----:B------:R-:W-:-:S02]  /*3290*/  IMAD.U32 R0, RZ, RZ, UR9 ;  /* 0x00000009ff007e24 */ /* 0x000fc4000f8e00ff */
[----:B------:R-:W-:Y:S01]  /*32a0*/  IMAD.SHL.U32 R12, R12, 0x8, RZ ;  /* 0x000000080c0c7824 */ /* 0x000fe200078e00ff */
        /* <DEDUP_REMOVED lines=115> */
[----:B------:R-:W-:Y:S01]  /*39e0*/  @!P5 VIADD R5, R5, UR7 ;  /* 0x000000070505dc36 */ /* 0x000fe20008000000 */
[----:B------:R-:W-:Y:S01]  /*39f0*/  ULDC UR20, c[0x0][0x39c] ;  /* 0x0000e70000147ab9 */ /* 0x000fe20000000800 */
        /* <DEDUP_REMOVED lines=37> */
[----:B------:R-:W-:Y:S02]  /*3c50*/  LDSM.16.M88.4 R16, [R222] ;  /* 0x00000000de10783b */ /* 0x000fe40000000200 */
[----:B------:R-:W-:Y:S02]  /*3c60*/  SEL R2, R2, 0xfffffff0, !P1 ;  /* 0xfffffff002027807 */ /* 0x000fe40004800000 */
[----:B------:R-:W4:Y:S01]  /*3c70*/  LDSM.16.M88.4 R20, [R135+0x4000] ;  /* 0x004000008714783b */ /* 0x000f220000000200 */
[----:B------:R-:W-:Y:S02]  /*3c80*/  SEL R3, R0, 0xffffffe0, !P2 ;  /* 0xffffffe000037807 */ /* 0x000fe40005000000 */
[----:B------:R-:W-:Y:S01]  /*3c90*/  R2P PR, R49, 0x6 ;  /* 0x0000000631007804 */ /* 0x000fe20000000000 */
[--C-:B------:R-:W-:Y:S01]  /*3ca0*/  IMAD R225, R2, 0x2, R222.reuse ;  /* 0x0000000202e17824 */ /* 0x100fe200078e02de */
[----:B------:R-:W5:Y:S01]  /*3cb0*/  LDSM.16.M88.4 R60, [R135+0x4800] ;  /* 0x00480000873c783b */ /* 0x000f620000000200 */
[----:B------:R-:W-:-:S02]  /*3cc0*/  IMAD R223, R3, 0x2, R222 ;  /* 0x0000000203df7824 */ /* 0x000fc400078e02de */
[----:B------:R-:W-:Y:S01]  /*3cd0*/  SEL R0, R0, 0xffffffe0, !P1 ;  /* 0xffffffe000007807 */ /* 0x000fe20004800000 */
[----:B-1----:R-:W-:Y:S01]  /*3ce0*/  LDSM.16.M88.4 R8, [R225+0x2000] ;  /* 0x00200000e108783b */ /* 0x002fe20000000200 */
[----:B------:R-:W-:-:S03]  /*3cf0*/  IMAD R224, R2, 0x2, R223 ;  /* 0x0000000202e07824 */ /* 0x000fc600078e02df */
[C---:B------:R-:W-:Y:S01]  /*3d00*/  IMAD.IADD R221, R135.reuse, 0x1, R0 ;  /* 0x0000000187dd7824 */ /* 0x040fe200078e0200 */
[----:B--2---:R-:W-:Y:S04]  /*3d10*/  LDSM.16.M88.4 R12, [R225] ;  /* 0x00000000e10c783b */ /* 0x004fe80000000200 */
[----:B------:R-:W-:Y:S04]  /*3d20*/  LDSM.16.M88.4 R32, [R221+0x4000] ;  /* 0x00400000dd20783b */ /* 0x000fe80000000200 */
[----:B---3--:R-:W1:Y:S04]  /*3d30*/  LDSM.16.M88.4 R4, [R222+0x2000] ;  /* 0x00200000de04783b */ /* 0x008e680000000200 */
[----:B------:R-:W-:Y:S04]  /*3d40*/  LDSM.16.M88.4 R24, [R223+0x2000] ;  /* 0x00200000df18783b */ /* 0x000fe80000000200 */
[----:B------:R-:W-:Y:S04]  /*3d50*/  LDSM.16.M88.4 R28, [R223] ;  /* 0x00000000df1c783b */ /* 0x000fe80000000200 */
[----:B------:R-:W2:Y:S04]  /*3d60*/  LDSM.16.M88.4 R64, [R135+0x5000] ;  /* 0x005000008740783b */ /* 0x000ea80000000200 */
[----:B------:R-:W-:Y:S01]  /*3d70*/  LDSM.16.M88.4 R56, [R135+0x5800] ;  /* 0x005800008738783b */ /* 0x000fe20000000200 */
[C---:B----4-:R-:W-:Y:S03]  /*3d80*/  HMMA.16816.F32.BF16 R40, R16.reuse, R20, RZ ;  /* 0x000000141028723c */ /* 0x050fe600000418ff */
[----:B------:R-:W-:Y:S03]  /*3d90*/  LDSM.16.M88.4 R52, [R135+0x6000] ;  /* 0x006000008734783b */ /* 0x000fe60000000200 */
[C---:B------:R-:W-:Y:S01]  /*3da0*/  HMMA.16816.F32.BF16 R76, R16.reuse, R22, RZ ;  /* 0x00000016104c723c */ /* 0x040fe200000418ff */
[----:B------:R-:W-:Y:S04]  /*3db0*/  LDSM.16.M88.4 R48, [R135+0x6800] ;  /* 0x006800008730783b */ /* 0x000fe80000000200 */
[----:B------:R-:W0:Y:S01]  /*3dc0*/  LDGDEPBAR ;  /* 0x00000000000079af */ /* 0x000e220000000000 */
[----:B-----5:R-:W-:Y:S06]  /*3dd0*/  HMMA.16816.F32.BF16 R148, R16, R62, RZ ;  /* 0x0000003e1094723c */ /* 0x020fec00000418ff */
[C---:B-1----:R-:W-:Y:S06]  /*3de0*/  HMMA.16816.F32.BF16 R36, R4.reuse, R20, RZ ;  /* 0x000000140424723c */ /* 0x042fec00000418ff */
[----:B------:R-:W-:Y:S01]  /*3df0*/  HMMA.16816.F32.BF16 R44, R4, R22, RZ ;  /* 0x00000016042c723c */ /* 0x000fe200000418ff */
[----:B------:R-:W-:-:S04]  /*3e00*/  VIADD R20, R135, 0x4000 ;  /* 0x0000400087147836 */ /* 0x000fc80000000000 */
[----:B------:R-:W-:Y:S01]  /*3e10*/  @P2 VIADD R226, R20, 0xffffffc0 ;  /* 0xffffffc014e22836 */ /* 0x000fe20000000000 */
[----:B------:R-:W-:Y:S03]  /*3e20*/  HMMA.16816.F32.BF16 R72, R12, R32, R40 ;  /* 0x000000200c48723c */ /* 0x000fe60000041828 */
[----:B------:R-:W-:Y:S01]  /*3e30*/  IMAD.IADD R220, R0, 0x1, R226 ;  /* 0x0000000100dc7824 */ /* 0x000fe200078e02e2 */
[----:B------:R-:W1:Y:S02]  /*3e40*/  LDSM.16.M88.4 R20, [R226] ;  /* 0x00000000e214783b */ /* 0x000e640000000200 */
[----:B------:R-:W-:Y:S06]  /*3e50*/  HMMA.16816.F32.BF16 R80, R4, R60, RZ ;  /* 0x0000003c0450723c */ /* 0x000fec00000418ff */
[C---:B------:R-:W-:Y:S01]  /*3e60*/  HMMA.16816.F32.BF16 R68, R8.reuse, R32, R36 ;  /* 0x000000200844723c */ /* 0x040fe20000041824 */
[----:B------:R-:W-:Y:S05]  /*3e70*/  LDSM.16.M88.4 R36, [R135+0x7800] ;  /* 0x007800008724783b */ /* 0x000fea0000000200 */
[-C--:B------:R-:W-:Y:S01]  /*3e80*/  HMMA.16816.F32.BF16 R40, R8, R34.reuse, R44 ;  /* 0x000000220828723c */ /* 0x080fe2000004182c */
[----:B------:R-:W3:Y:S05]  /*3e90*/  LDSM.16.M88.4 R44, [R135+0x7000] ;  /* 0x00700000872c783b */ /* 0x000eea0000000200 */
[----:B------:R-:W-:Y:S01]  /*3ea0*/  HMMA.16816.F32.BF16 R32, R12, R34, R76 ;  /* 0x000000220c20723c */ /* 0x000fe2000004184c */
[----:B------:R-:W-:Y:S05]  /*3eb0*/  LDSM.16.M88.4 R76, [R221+0x5800] ;  /* 0x00580000dd4c783b */ /* 0x000fea0000000200 */
[C---:B------:R-:W-:Y:S06]  /*3ec0*/  HMMA.16816.F32.BF16 R104, R4.reuse, R62, RZ ;  /* 0x0000003e0468723c */ /* 0x040fec00000418ff */
[C---:B--2---:R-:W-:Y:S06]  /*3ed0*/  HMMA.16816.F32.BF16 R100, R4.reuse, R64, RZ ;  /* 0x000000400464723c */ /* 0x044fec00000418ff */
[----:B------:R-:W-:Y:S06]  /*3ee0*/  HMMA.16816.F32.BF16 R96, R4, R66, RZ ;  /* 0x000000420460723c */ /* 0x000fec00000418ff */
[-C--:B-1----:R-:W-:Y:S06]  /*3ef0*/  HMMA.16816.F32.BF16 R108, R24, R20.reuse, R68 ;  /* 0x00000014186c723c */ /* 0x082fec0000041844 */
[----:B------:R-:W-:Y:S01]  /*3f00*/  HMMA.16816.F32.BF16 R84, R28, R20, R72 ;  /* 0x000000141c54723c */ /* 0x000fe20000041848 */
[----:B------:R-:W-:Y:S05]  /*3f10*/  LDSM.16.M88.4 R72, [R221+0x6000] ;  /* 0x00600000dd48783b */ /* 0x000fea0000000200 */
[-C--:B------:R-:W-:Y:S01]  /*3f20*/  HMMA.16816.F32.BF16 R92, R24, R22.reuse, R40 ;  /* 0x00000016185c723c */ /* 0x080fe20000041828 */
[----:B------:R-:W-:Y:S05]  /*3f30*/  LDSM.16.M88.4 R40, [R221+0x4800] ;  /* 0x00480000dd28783b */ /* 0x000fea0000000200 */
[----:B------:R-:W-:Y:S01]  /*3f40*/  HMMA.16816.F32.BF16 R88, R28, R22, R32 ;  /* 0x000000161c58723c */ /* 0x000fe20000041820 */
[----:B------:R-:W-:Y:S04]  /*3f50*/  LDSM.16.M88.4 R32, [R220] ;  /* 0x00000000dc20783b */ /* 0x000fe80000000200 */
[----:B------:R-:W1:Y:S01]  /*3f60*/  LDSM.16.M88.4 R20, [R224] ;  /* 0x00000000e014783b */ /* 0x000e620000000200 */
[C---:B------:R-:W-:Y:S06]  /*3f70*/  HMMA.16816.F32.BF16 R112, R4.reuse, R56, RZ ;  /* 0x000000380470723c */ /* 0x040fec00000418ff */
[C---:B------:R-:W-:Y:S06]  /*3f80*/  HMMA.16816.F32.BF16 R116, R4.reuse, R58, RZ ;  /* 0x0000003a0474723c */ /* 0x040fec00000418ff */
[C---:B------:R-:W-:Y:S06]  /*3f90*/  HMMA.16816.F32.BF16 R120, R4.reuse, R52, RZ ;  /* 0x000000340478723c */ /* 0x040fec00000418ff */
[C---:B------:R-:W-:Y:S06]  /*3fa0*/  HMMA.16816.F32.BF16 R124, R4.reuse, R54, RZ ;  /* 0x00000036047c723c */ /* 0x040fec00000418ff */
[C---:B------:R-:W-:Y:S06]  /*3fb0*/  HMMA.16816.F32.BF16 R128, R4.reuse, R48, RZ ;  /* 0x000000300480723c */ /* 0x040fec00000418ff */
[C---:B------:R-:W-:Y:S06]  /*3fc0*/  HMMA.16816.F32.BF16 R136, R4.reuse, R50, RZ ;  /* 0x000000320488723c */ /* 0x040fec00000418ff */
[C---:B---3--:R-:W-:Y:S06]  /*3fd0*/  HMMA.16816.F32.BF16 R140, R4.reuse, R44, RZ ;  /* 0x0000002c048c723c */ /* 0x048fec00000418ff */
[C---:B------:R-:W-:Y:S06]  /*3fe0*/  HMMA.16816.F32.BF16 R144, R4.reuse, R36, RZ ;  /* 0x000000240490723c */ /* 0x040fec00000418ff */
[C---:B------:R-:W-:Y:S06]  /*3ff0*/  HMMA.16816.F32.BF16 R152, R4.reuse, R46, RZ ;  /* 0x0000002e0498723c */ /* 0x040fec00000418ff */
[----:B------:R-:W-:Y:S01]  /*4000*/  HMMA.16816.F32.BF16 R156, R4, R38, RZ ;  /* 0x00000026049c723c */ /* 0x000fe200000418ff */
[----:B------:R-:W2:Y:S05]  /*4010*/  LDSM.16.M88.4 R4, [R224+0x2000] ;  /* 0x00200000e004783b */ /* 0x000eaa0000000200 */
[C---:B------:R-:W-:Y:S06]  /*4020*/  HMMA.16816.F32.BF16 R192, R16.reuse, R36, RZ ;  /* 0x0000002410c0723c */ /* 0x040fec00000418ff */
[----:B------:R-:W-:Y:S06]  /*4030*/  HMMA.16816.F32.BF16 R200, R16, R38, RZ ;  /* 0x0000002610c8723c */ /* 0x000fec00000418ff */
[----:B-1----:R-:W-:Y:S06]  /*4040*/  HMMA.16816.F32.BF16 R36, R20, R32, R84 ;  /* 0x000000201424723c */ /* 0x002fec0000041854 */
[C---:B------:R-:W-:Y:S06]  /*4050*/  HMMA.16816.F32.BF16 R168, R16.reuse, R56, RZ ;  /* 0x0000003810a8723c */ /* 0x040fec00000418ff */
[C---:B------:R-:W-:Y:S01]  /*4060*/  HMMA.16816.F32.BF16 R172, R16.reuse, R58, RZ ;  /* 0x0000003a10ac723c */ /* 0x040fe200000418ff */
[----:B------:R-:W1:Y:S05]  /*4070*/  LDSM.16.M88.4 R56, [R221+0x6800] ;  /* 0x00680000dd38783b */ /* 0x000e6a0000000200 */
[C---:B------:R-:W-:Y:S01]  /*4080*/  HMMA.16816.F32.BF16 R68, R16.reuse, R60, RZ ;  /* 0x0000003c1044723c */ /* 0x040fe200000418ff */
[----:B------:R-:W3:Y:S05]  /*4090*/  LDSM.16.M88.4 R60, [R221+0x5000] ;  /* 0x00500000dd3c783b */ /* 0x000eea0000000200 */
[----:B------:R-:W-:Y:S01]  /*40a0*/  HMMA.16816.F32.BF16 R160, R16, R64, RZ ;  /* 0x0000004010a0723c */ /* 0x000fe200000418ff */
[----:B------:R-:W-:-:S04]  /*40b0*/  FMUL.FTZ R0, R36, UR20 ;  /* 0x0000001424007c20 */ /* 0x000fc80008410000 */
[----:B------:R4:W-:Y:S01]  /*40c0*/  MUFU.TANH R232, R0 ;  /* 0x0000000000e87308 */ /* 0x0009e20000002400 */
[C---:B------:R-:W-:Y:S06]  /*40d0*/  HMMA.16816.F32.BF16 R164, R16.reuse, R66, RZ ;  /* 0x0000004210a4723c */ /* 0x040fec00000418ff */
[C---:B------:R-:W-:Y:S06]  /*40e0*/  HMMA.16816.F32.BF16 R176, R16.reuse, R52, RZ ;  /* 0x0000003410b0723c */ /* 0x040fec00000418ff */
[----:B------:R-:W-:Y:S01]  /*40f0*/  HMMA.16816.F32.BF16 R180, R16, R54, RZ ;  /* 0x0000003610b4723c */ /* 0x000fe200000418ff */
[----:B----4-:R-:W-:-:S05]  /*4100*/  FMUL.FTZ R0, R37, UR20 ;  /* 0x0000001425007c20 */ /* 0x010fca0008410000 */
[C---:B------:R-:W-:Y:S01]  /*4110*/  HMMA.16816.F32.BF16 R184, R16.reuse, R48, RZ ;  /* 0x0000003010b8723c */ /* 0x040fe200000418ff */
[----:B------:R4:W-:Y:S05]  /*4120*/  MUFU.TANH R227, R0 ;  /* 0x0000000000e37308 */ /* 0x0009ea0000002400 */
[C---:B------:R-:W-:Y:S06]  /*4130*/  HMMA.16816.F32.BF16 R188, R16.reuse, R50, RZ ;  /* 0x0000003210bc723c */ /* 0x040fec00000418ff */
[C---:B------:R-:W-:Y:S06]  /*4140*/  HMMA.16816.F32.BF16 R196, R16.reuse, R44, RZ ;  /* 0x0000002c10c4723c */ /* 0x040fec00000418ff */
[----:B------:R-:W-:Y:S01]  /*4150*/  HMMA.16816.F32.BF16 R204, R16, R46, RZ ;  /* 0x0000002e10cc723c */ /* 0x000fe200000418ff */
[----:B------:R-:W-:Y:S01]  /*4160*/  LDSM.16.M88.4 R16, [R226+0x800] ;  /* 0x00080000e210783b */ /* 0x000fe20000000200 */
[----:B----4-:R-:W-:-:S04]  /*4170*/  FMUL.FTZ R0, R38, UR20 ;  /* 0x0000001426007c20 */ /* 0x010fc80008410000 */
[----:B--2---:R-:W-:Y:S01]  /*4180*/  HMMA.16816.F32.BF16 R44, R4, R32, R108 ;  /* 0x00000020042c723c */ /* 0x004fe2000004186c */
[----:B------:R2:W4:Y:S05]  /*4190*/  MUFU.TANH R110, R0 ;  /* 0x00000000006e7308 */ /* 0x00052a0000002400 */
[-C--:B------:R-:W-:Y:S01]  /*41a0*/  HMMA.16816.F32.BF16 R48, R12, R40.reuse, R68 ;  /* 0x000000280c30723c */ /* 0x080fe20000041844 */
[----:B------:R-:W5:Y:S05]  /*41b0*/  LDSM.16.M88.4 R68, [R221+0x7000] ;  /* 0x00700000dd44783b */ /* 0x000f6a0000000200 */
[----:B------:R-:W-:Y:S01]  /*41c0*/  HMMA.16816.F32.BF16 R64, R8, R40, R80 ;  /* 0x000000280840723c */ /* 0x000fe20000041850 */
[----:B------:R-:W4:Y:S01]  /*41d0*/  LDSM.16.M88.4 R80, [R221+0x7800] ;  /* 0x00780000dd50783b */ /* 0x000f220000000200 */
[----:B--2---:R-:W-:-:S04]  /*41e0*/  FMUL.FTZ R0, R39, UR20 ;  /* 0x0000001427007c20 */ /* 0x004fc80008410000 */
[----:B------:R-:W-:Y:S01]  /*41f0*/  HMMA.16816.F32.BF16 R208, R8, R74, R124 ;  /* 0x0000004a08d0723c */ /* 0x000fe2000004187c */
[----:B------:R-:W2:Y:S01]  /*4200*/  LDSM.16.M88.4 R36, [R220+0x800] ;  /* 0x00080000dc24783b */ /* 0x000ea20000000200 */
[----:B------:R3:W-:Y:S04]  /*4210*/  MUFU.TANH R126, R0 ;  /* 0x00000000007e7308 */ /* 0x0007e80000002400 */
[----:B------:R-:W-:Y:S06]  /*4220*/  HMMA.16816.F32.BF16 R52, R20, R34, R88 ;  /* 0x000000221434723c */ /* 0x000fec0000041858 */
[----:B-1----:R-:W-:Y:S06]  /*4230*/  HMMA.16816.F32.BF16 R212, R8, R56, R128 ;  /* 0x0000003808d4723c */ /* 0x002fec0000041880 */
[----:B------:R-:W-:Y:S01]  /*4240*/  HMMA.16816.F32.BF16 R84, R4, R34, R92 ;  /* 0x000000220454723c */ /* 0x000fe2000004185c */
[----:B---3--:R-:W-:-:S04]  /*4250*/  FMUL.FTZ R0, R44, UR20 ;  /* 0x000000142c007c20 */ /* 0x008fc80008410000 */
[----:B------:R1:W3:Y:S01]  /*4260*/  MUFU.TANH R129, R0 ;  /* 0x0000000000817308 */ /* 0x0002e20000002400 */
[-C--:B------:R-:W-:Y:S06]  /*4270*/  HMMA.16816.F32.BF16 R32, R12, R42.reuse, R148 ;  /* 0x0000002a0c20723c */ /* 0x080fec0000041894 */
[C---:B------:R-:W-:Y:S06]  /*4280*/  HMMA.16816.F32.BF16 R104, R8.reuse, R42, R104 ;  /* 0x0000002a0868723c */ /* 0x040fec0000041868 */
[----:B------:R-:W-:Y:S01]  /*4290*/  HMMA.16816.F32.BF16 R100, R8, R60, R100 ;  /* 0x0000003c0864723c */ /* 0x000fe20000041864 */
[----:B-1----:R-:W-:-:S05]  /*42a0*/  FMUL.FTZ R0, R45, UR20 ;  /* 0x000000142d007c20 */ /* 0x002fca0008410000 */
[C---:B------:R-:W-:Y:S01]  /*42b0*/  HMMA.16816.F32.BF16 R96, R8.reuse, R62, R96 ;  /* 0x0000003e0860723c */ /* 0x040fe20000041860 */
[----:B------:R1:W3:Y:S05]  /*42c0*/  MUFU.TANH R125, R0 ;  /* 0x00000000007d7308 */ /* 0x0002ea0000002400 */
[C---:B------:R-:W-:Y:S06]  /*42d0*/  HMMA.16816.F32.BF16 R112, R8.reuse, R76, R112 ;  /* 0x0000004c0870723c */ /* 0x040fec0000041870 */
[C---:B------:R-:W-:Y:S06]  /*42e0*/  HMMA.16816.F32.BF16 R116, R8.reuse, R78, R116 ;  /* 0x0000004e0874723c */ /* 0x040fec0000041874 */
[----:B------:R-:W-:Y:S01]  /*42f0*/  HMMA.16816.F32.BF16 R120, R8, R72, R120 ;  /* 0x000000480878723c */ /* 0x000fe20000041878 */
[----:B-1----:R-:W-:-:S04]  /*4300*/  FMUL.FTZ R0, R46, UR20 ;  /* 0x000000142e007c20 */ /* 0x002fc80008410000 */
[----:B------:R1:W-:Y:S01]  /*4310*/  MUFU.TANH R133, R0 ;  /* 0x0000000000857308 */ /* 0x0003e20000002400 */
[C---:B------:R-:W-:Y:S06]  /*4320*/  HMMA.16816.F32.BF16 R216, R8.reuse, R58, R136 ;  /* 0x0000003a08d8723c */ /* 0x040fec0000041888 */
[C---:B-----5:R-:W-:Y:S06]  /*4330*/  HMMA.16816.F32.BF16 R244, R8.reuse, R68, R140 ;  /* 0x0000004408f4723c */ /* 0x060fec000004188c */
[----:B----4-:R-:W-:Y:S01]  /*4340*/  HMMA.16816.F32.BF16 R228, R8, R80, R144 ;  /* 0x0000005008e4723c */ /* 0x010fe20000041890 */
[----:B-1----:R-:W-:-:S05]  /*4350*/  FMUL.FTZ R0, R47, UR20 ;  /* 0x000000142f007c20 */ /* 0x002fca0008410000 */
[----:B------:R-:W-:Y:S01]  /*4360*/  HMMA.16816.F32.BF16 R44, R28, R16, R48 ;  /* 0x000000101c2c723c */ /* 0x000fe20000041830 */
[----:B------:R1:W4:Y:S05]  /*4370*/  MUFU.TANH R130, R0 ;  /* 0x0000000000827308 */ /* 0x00032a0000002400 */
[C---:B------:R-:W-:Y:S06]  /*4380*/  HMMA.16816.F32.BF16 R152, R8.reuse, R70, R152 ;  /* 0x000000460898723c */ /* 0x040fec0000041898 */
[----:B------:R-:W-:Y:S06]  /*4390*/  HMMA.16816.F32.BF16 R156, R8, R82, R156 ;  /* 0x00000052089c723c */ /* 0x000fec000004189c */
[----:B------:R-:W-:Y:S01]  /*43a0*/  HMMA.16816.F32.BF16 R8, R24, R16, R64 ;  /* 0x000000101808723c */ /* 0x000fe20000041840 */
[----:B-1----:R-:W-:-:S04]  /*43b0*/  FMUL.FTZ R0, R52, UR20 ;  /* 0x0000001434007c20 */ /* 0x002fc80008410000 */
[----:B------:R1:W5:Y:S01]  /*43c0*/  MUFU.TANH R88, R0 ;  /* 0x0000000000587308 */ /* 0x0003620000002400 */
[----:B--2---:R-:W-:Y:S06]  /*43d0*/  HMMA.16816.F32.BF16 R40, R20, R36, R44 ;  /* 0x000000241428723c */ /* 0x004fec000004182c */
[-C--:B------:R-:W-:Y:S06]  /*43e0*/  HMMA.16816.F32.BF16 R32, R28, R18.reuse, R32 ;  /* 0x000000121c20723c */ /* 0x080fec0000041820 */
[----:B------:R-:W-:Y:S01]  /*43f0*/  HMMA.16816.F32.BF16 R16, R24, R18, R104 ;  /* 0x000000121810723c */ /* 0x000fe20000041868 */
[----:B-1----:R-:W-:-:S05]  /*4400*/  FMUL.FTZ R0, R53, UR20 ;  /* 0x0000001435007c20 */ /* 0x002fca0008410000 */
[----:B------:R-:W-:Y:S01]  /*4410*/  HMMA.16816.F32.BF16 R48, R4, R36, R8 ;  /* 0x000000240430723c */ /* 0x000fe20000041808 */
[----:B------:R-:W1:Y:S01]  /*4420*/  LDSM.16.M88.4 R8, [R226+0x1000] ;  /* 0x00100000e208783b */ /* 0x000e620000000200 */
[----:B------:R2:W-:Y:S04]  /*4430*/  MUFU.TANH R95, R0 ;  /* 0x00000000005f7308 */ /* 0x0005e80000002400 */
[----:B------:R-:W-:Y:S06]  /*4440*/  HMMA.16816.F32.BF16 R64, R12, R62, R164 ;  /* 0x0000003e0c40723c */ /* 0x000fec00000418a4 */
[-C--:B------:R-:W-:Y:S01]  /*4450*/  HMMA.16816.F32.BF16 R44, R20, R38.reuse, R32 ;  /* 0x00000026142c723c */ /* 0x080fe20000041820 */
[----:B------:R-:W3:Y:S05]  /*4460*/  LDSM.16.M88.4 R32, [R220+0x1000] ;  /* 0x00100000dc20783b */ /* 0x000eea0000000200 */
[----:B------:R-:W-:Y:S01]  /*4470*/  HMMA.16816.F32.BF16 R36, R4, R38, R16 ;  /* 0x000000260424723c */ /* 0x000fe20000041810 */
[----:B--2---:R-:W-:-:S04]  /*4480*/  FMUL.FTZ R0, R54, UR20 ;  /* 0x0000001436007c20 */ /* 0x004fc80008410000 */
[----:B------:R2:W5:Y:S01]  /*4490*/  MUFU.TANH R144, R0 ;  /* 0x0000000000907308 */ /* 0x0005620000002400 */
[C---:B------:R-:W-:Y:S06]  /*44a0*/  HMMA.16816.F32.BF16 R184, R12.reuse, R56, R184 ;  /* 0x000000380cb8723c */ /* 0x040fec00000418b8 */
[C---:B------:R-:W-:Y:S06]  /*44b0*/  HMMA.16816.F32.BF16 R188, R12.reuse, R58, R188 ;  /* 0x0000003a0cbc723c */ /* 0x040fec00000418bc */
[----:B------:R-:W-:Y:S01]  /*44c0*/  HMMA.16816.F32.BF16 R196, R12, R68, R196 ;  /* 0x000000440cc4723c */ /* 0x000fe200000418c4 */
[----:B--2---:R-:W-:-:S05]  /*44d0*/  FMUL.FTZ R0, R55, UR20 ;  /* 0x0000001437007c20 */ /* 0x004fca0008410000 */
[C---:B------:R-:W-:Y:S01]  /*44e0*/  HMMA.16816.F32.BF16 R52, R12.reuse, R60, R160 ;  /* 0x0000003c0c34723c */ /* 0x040fe200000418a0 */
[----:B------:R2:W-:Y:S05]  /*44f0*/  MUFU.TANH R146, R0 ;  /* 0x0000000000927308 */ /* 0x0005ea0000002400 */
[C---:B------:R-:W-:Y:S06]  /*4500*/  HMMA.16816.F32.BF16 R60, R12.reuse, R76, R168 ;  /* 0x0000004c0c3c723c */ /* 0x040fec00000418a8 */
[C---:B------:R-:W-:Y:S06]  /*4510*/  HMMA.16816.F32.BF16 R76, R12.reuse, R78, R172 ;  /* 0x0000004e0c4c723c */ /* 0x040fec00000418ac */
[----:B------:R-:W-:Y:S01]  /*4520*/  HMMA.16816.F32.BF16 R192, R12, R80, R192 ;  /* 0x000000500cc0723c */ /* 0x000fe200000418c0 */
[----:B--2---:R-:W-:-:S04]  /*4530*/  FMUL.FTZ R0, R84, UR20 ;  /* 0x0000001454007c20 */ /* 0x004fc80008410000 */
[----:B------:R2:W-:Y:S01]  /*4540*/  MUFU.TANH R127, R0 ;  /* 0x00000000007f7308 */ /* 0x0005e20000002400 */
[----:B-1----:R-:W-:Y:S06]  /*4550*/  HMMA.16816.F32.BF16 R16, R28, R8, R52 ;  /* 0x000000081c10723c */ /* 0x002fec0000041834 */
[C---:B------:R-:W-:Y:S06]  /*4560*/  HMMA.16816.F32.BF16 R204, R12.reuse, R70, R204 ;  /* 0x000000460ccc723c */ /* 0x040fec00000418cc */
[----:B------:R-:W-:Y:S01]  /*4570*/  HMMA.16816.F32.BF16 R200, R12, R82, R200 ;  /* 0x000000520cc8723c */ /* 0x000fe200000418c8 */
[----:B--2---:R-:W-:-:S04]  /*4580*/  FMUL.FTZ R0, R85, UR20 ;  /* 0x0000001455007c20 */ /* 0x004fc80008410000 */
[----:B------:R1:W-:Y:S02]  /*4590*/  MUFU.TANH R124, R0 ;  /* 0x00000000007c7308 */ /* 0x0003e40000002400 */
[----:B-1----:R-:W-:-:S06]  /*45a0*/  FMUL.FTZ R0, R86, UR20 ;  /* 0x0000001456007c20 */ /* 0x002fcc0008410000 */
[----:B------:R1:W2:Y:S02]  /*45b0*/  MUFU.TANH R138, R0 ;  /* 0x00000000008a7308 */ /* 0x0002a40000002400 */
[----:B-1----:R-:W-:Y:S02]  /*45c0*/  FMUL.FTZ R0, R87, UR20 ;  /* 0x0000001457007c20 */ /* 0x002fe40008410000 */
[C---:B------:R-:W-:Y:S04]  /*45d0*/  HMMA.16816.F32.BF16 R84, R12.reuse, R72, R176 ;  /* 0x000000480c54723c */ /* 0x040fe800000418b0 */
[----:B------:R1:W2:Y:S02]  /*45e0*/  MUFU.TANH R136, R0 ;  /* 0x0000000000887308 */ /* 0x0002a40000002400 */
[----:B------:R-:W-:Y:S01]  /*45f0*/  HMMA.16816.F32.BF16 R72, R12, R74, R180 ;  /* 0x0000004a0c48723c */ /* 0x000fe200000418b4 */
[----:B-1----:R-:W-:-:S05]  /*4600*/  FMUL.FTZ R0, R40, UR20 ;  /* 0x0000001428007c20 */ /* 0x002fca0008410000 */
[----:B------:R1:W2:Y:S02]  /*4610*/  MUFU.TANH R108, R0 ;  /* 0x00000000006c7308 */ /* 0x0002a40000002400 */
[----:B-1----:R-:W-:-:S06]  /*4620*/  FMUL.FTZ R0, R41, UR20 ;  /* 0x0000001429007c20 */ /* 0x002fcc0008410000 */
[----:B------:R1:W-:Y:S02]  /*4630*/  MUFU.TANH R162, R0 ;  /* 0x0000000000a27308 */ /* 0x0003e40000002400 */
[----:B-1----:R-:W-:-:S06]  /*4640*/  FMUL.FTZ R0, R42, UR20 ;  /* 0x000000142a007c20 */ /* 0x002fcc0008410000 */
[----:B------:R1:W2:Y:S02]  /*4650*/  MUFU.TANH R143, R0 ;  /* 0x00000000008f7308 */ /* 0x0002a40000002400 */
[----:B-1----:R-:W-:Y:S02]  /*4660*/  FMUL.FTZ R0, R43, UR20 ;  /* 0x000000142b007c20 */ /* 0x002fe40008410000 */
[----:B------:R-:W-:Y:S04]  /*4670*/  HMMA.16816.F32.BF16 R40, R24, R8, R100 ;  /* 0x000000081828723c */ /* 0x000fe80000041864 */
[----:B------:R1:W-:Y:S02]  /*4680*/  MUFU.TANH R145, R0 ;  /* 0x0000000000917308 */ /* 0x0003e40000002400 */
[----:B-1----:R-:W-:-:S06]  /*4690*/  FMUL.FTZ R0, R48, UR20 ;  /* 0x0000001430007c20 */ /* 0x002fcc0008410000 */
[----:B------:R1:W-:Y:S02]  /*46a0*/  MUFU.TANH R94, R0 ;  /* 0x00000000005e7308 */ /* 0x0003e40000002400 */
[----:B-1----:R-:W-:-:S06]  /*46b0*/  FMUL.FTZ R0, R49, UR20 ;  /* 0x0000001431007c20 */ /* 0x002fcc0008410000 */
[----:B------:R1:W-:Y:S02]  /*46c0*/  MUFU.TANH R106, R0 ;  /* 0x00000000006a7308 */ /* 0x0003e40000002400 */
[----:B-1----:R-:W-:-:S06]  /*46d0*/  FMUL.FTZ R0, R50, UR20 ;  /* 0x0000001432007c20 */ /* 0x002fcc0008410000 */
[----:B------:R1:W2:Y:S02]  /*46e0*/  MUFU.TANH R134, R0 ;  /* 0x0000000000867308 */ /* 0x0002a40000002400 */
[----:B-1----:R-:W-:Y:S02]  /*46f0*/  FMUL.FTZ R0, R51, UR20 ;  /* 0x0000001433007c20 */ /* 0x002fe40008410000 */
[----:B---3--:R-:W-:Y:S01]  /*4700*/  HMMA.16816.F32.BF16 R48, R20, R32, R16 ;  /* 0x000000201430723c */ /* 0x008fe20000041810 */
[----:B------:R-:W1:Y:S03]  /*4710*/  LDSM.16.M88.4 R16, [R226+0x1800] ;  /* 0x00180000e210783b */ /* 0x000e660000000200 */
[----:B------:R3:W-:Y:S02]  /*4720*/  MUFU.TANH R105, R0 ;  /* 0x0000000000697308 */ /* 0x0007e40000002400 */
[----:B---3--:R-:W-:-:S06]  /*4730*/  FMUL.FTZ R0, R44, UR20 ;  /* 0x000000142c007c20 */ /* 0x008fcc0008410000 */
[----:B------:R3:W-:Y:S02]  /*4740*/  MUFU.TANH R111, R0 ;  /* 0x00000000006f7308 */ /* 0x0007e40000002400 */
[----:B---3--:R-:W-:Y:S01]  /*4750*/  FMUL.FTZ R0, R45, UR20 ;  /* 0x000000142d007c20 */ /* 0x008fe20008410000 */
[----:B-1----:R-:W-:Y:S05]  /*4760*/  HMMA.16816.F32.BF16 R52, R24, R16, R112 ;  /* 0x000000101834723c */ /* 0x002fea0000041870 */
[----:B------:R1:W-:Y:S02]  /*4770*/  MUFU.TANH R109, R0 ;  /* 0x00000000006d7308 */ /* 0x0003e40000002400 */
[----:B-1----:R-:W-:-:S06]  /*4780*/  FMUL.FTZ R0, R46, UR20 ;  /* 0x000000142e007c20 */ /* 0x002fcc0008410000 */
[----:B------:R1:W-:Y:S02]  /*4790*/  MUFU.TANH R141, R0 ;  /* 0x00000000008d7308 */ /* 0x0003e40000002400 */
[----:B-1----:R-:W-:Y:S02]  /*47a0*/  FMUL.FTZ R0, R47, UR20 ;  /* 0x000000142f007c20 */ /* 0x002fe40008410000 */
[----:B------:R-:W-:Y:S04]  /*47b0*/  HMMA.16816.F32.BF16 R44, R4, R32, R40 ;  /* 0x00000020042c723c */ /* 0x000fe80000041828 */
[----:B------:R1:W-:Y:S02]  /*47c0*/  MUFU.TANH R142, R0 ;  /* 0x00000000008e7308 */ /* 0x0003e40000002400 */
[----:B------:R-:W-:Y:S01]  /*47d0*/  HMMA.16816.F32.BF16 R40, R24, R10, R96 ;  /* 0x0000000a1828723c */ /* 0x000fe20000041860 */
[----:B-1----:R-:W-:-:S05]  /*47e0*/  FMUL.FTZ R0, R36, UR20 ;  /* 0x0000001424007c20 */ /* 0x002fca0008410000 */
[----:B------:R1:W3:-:S12]  /*47f0*/  MUFU.TANH R90, R0 ;  /* 0x00000000005a7308 */ /* 0x0002d80000002400 */
[----:B------:R-:W-:-:S06]  /*4800*/  FMUL.FTZ R8, R46, UR20 ;  /* 0x000000142e087c20 */ /* 0x000fcc0008410000 */
[----:B------:R-:W-:Y:S01]  /*4810*/  HMMA.16816.F32.BF16 R40, R4, R34, R40 ;  /* 0x000000220428723c */ /* 0x000fe20000041828 */
[----:B------:R4:W-:Y:S01]  /*4820*/  MUFU.TANH R99, R8 ;  /* 0x0000000800637308 */ /* 0x0009e20000002400 */
[----:B-1----:R-:W-:-:S07]  /*4830*/  FMUL.FTZ R0, R37, UR20 ;  /* 0x0000001425007c20 */ /* 0x002fce0008410000 */
[----:B------:R1:W-:Y:S01]  /*4840*/  MUFU.TANH R91, R0 ;  /* 0x00000000005b7308 */ /* 0x0003e20000002400 */
[----:B----4-:R-:W-:-:S07]  /*4850*/  FMUL.FTZ R8, R47, UR20 ;  /* 0x000000142f087c20 */ /* 0x010fce0008410000 */
[----:B------:R-:W-:Y:S01]  /*4860*/  MUFU.TANH R98, R8 ;  /* 0x0000000800627308 */ /* 0x000fe20000002400 */
[----:B-1----:R-:W-:-:S07]  /*4870*/  FMUL.FTZ R0, R38, UR20 ;  /* 0x0000001426007c20 */ /* 0x002fce0008410000 */
[----:B------:R1:W4:Y:S02]  /*4880*/  MUFU.TANH R131, R0 ;  /* 0x0000000000837308 */ /* 0x0003240000002400 */
[----:B-1----:R-:W-:Y:S02]  /*4890*/  FMUL.FTZ R0, R39, UR20 ;  /* 0x0000001427007c20 */ /* 0x002fe40008410000 */
[----:B------:R-:W-:Y:S04]  /*48a0*/  HMMA.16816.F32.BF16 R36, R28, R10, R64 ;  /* 0x0000000a1c24723c */ /* 0x000fe80000041840 */
[----:B------:R1:W4:Y:S03]  /*48b0*/  MUFU.TANH R137, R0 ;  /* 0x0000000000897308 */ /* 0x0003260000002400 */
[----:B------:R-:W-:-:S02]  /*48c0*/  IMAD.U32 R11, RZ, RZ, UR6 ;  /* 0x00000006ff0b7e24 */ /* 0x000fc4000f8e00ff */
[----:B-1----:R-:W-:-:S04]  /*48d0*/  FMUL.FTZ R0, R48, UR20 ;  /* 0x0000001430007c20 */ /* 0x002fc80008410000 */
[----:B------:R1:W-:Y:S11]  /*48e0*/  MUFU.TANH R161, R0 ;  /* 0x0000000000a17308 */ /* 0x0003f60000002400 */
[----:B------:R-:W-:Y:S01]  /*48f0*/  HMMA.16816.F32.BF16 R12, R20, R34, R36 ;  /* 0x00000022140c723c */ /* 0x000fe20000041824 */
[----:B------:R-:W5:Y:S01]  /*4900*/  LDSM.16.M88.4 R36, [R220+0x1800] ;  /* 0x00180000dc24783b */ /* 0x000f620000000200 */
[----:B-1----:R-:W-:-:S04]  /*4910*/  FMUL.FTZ R0, R49, UR20 ;  /* 0x0000001431007c20 */ /* 0x002fc80008410000 */
[----:B------:R1:W-:-:S15]  /*4920*/  MUFU.TANH R164, R0 ;  /* 0x0000000000a47308 */ /* 0x0003de0000002400 */
[----:B------:R-:W-:-:S03]  /*4930*/  NOP ;  /* 0x0000000000007918 */ /* 0x000fc60000000000 */
[----:B------:R-:W-:Y:S01]  /*4940*/  FMUL.FTZ R8, R12, UR20 ;  /* 0x000000140c087c20 */ /* 0x000fe20008410000 */
[----:B------:R-:W-:Y:S01]  /*4950*/  FMUL.FTZ R10, R14, UR20 ;  /* 0x000000140e0a7c20 */ /* 0x000fe20008410000 */
[----:B------:R-:W-:Y:S02]  /*4960*/  IMAD.U32 R12, RZ, RZ, UR6 ;  /* 0x00000006ff0c7e24 */ /* 0x000fe4000f8e00ff */
[----:B------:R-:W-:Y:S01]  /*4970*/  FMUL.FTZ R15, R15, UR20 ;  /* 0x000000140f0f7c20 */ /* 0x000fe20008410000 */
[----:B------:R2:W-:Y:S08]  /*4980*/  MUFU.TANH R93, R8 ;  /* 0x00000008005d7308 */ /* 0x0005f00000002400 */
[----:B------:R3:W-:Y:S01]  /*4990*/  MUFU.TANH R151, R10 ;  /* 0x0000000a00977308 */ /* 0x0007e20000002400 */
[----:B-1----:R-:W-:-:S07]  /*49a0*/  FMUL.FTZ R0, R50, UR20 ;  /* 0x0000001432007c20 */ /* 0x002fce0008410000 */
[----:B------:R1:W4:Y:S01]  /*49b0*/  MUFU.TANH R103, R0 ;  /* 0x0000000000677308 */ /* 0x0003220000002400 */
[----:B--2---:R-:W-:-:S07]  /*49c0*/  FMUL.FTZ R8, R13, UR20 ;  /* 0x000000140d087c20 */ /* 0x004fce0008410000 */
[----:B------:R2:W-:Y:S01]  /*49d0*/  MUFU.TANH R148, R8 ;  /* 0x0000000800947308 */ /* 0x0005e20000002400 */
[----:B---3--:R-:W-:-:S07]  /*49e0*/  IMAD.U32 R10, RZ, RZ, UR6 ;  /* 0x00000006ff0a7e24 */ /* 0x008fce000f8e00ff */
[----:B------:R3:W-:Y:S01]  /*49f0*/  MUFU.TANH R149, R15 ;  /* 0x0000000f00957308 */ /* 0x0007e20000002400 */
[----:B-1----:R-:W-:Y:S02]  /*4a00*/  FMUL.FTZ R0, R51, UR20 ;  /* 0x0000001433007c20 */ /* 0x002fe40008410000 */
[----:B------:R-:W-:Y:S05]  /*4a10*/  HMMA.16816.F32.BF16 R48, R28, R16, R60 ;  /* 0x000000101c30723c */ /* 0x000fea000004183c */
[----:B------:R1:W4:Y:S01]  /*4a20*/  MUFU.TANH R163, R0 ;  /* 0x0000000000a37308 */ /* 0x0003220000002400 */
[----:B--2---:R-:W-:Y:S01]  /*4a30*/  LEA R8, R132, UR24, 0x4 ;  /* 0x0000001884087c11 */ /* 0x004fe2000f8e20ff */
[----:B------:R-:W-:Y:S01]  /*4a40*/  HMMA.16816.F32.BF16 R60, R24, R18, R116 ;  /* 0x00000012183c723c */ /* 0x000fe20000041874 */
[----:B---3--:R-:W-:-:S05]  /*4a50*/  FMUL.FTZ R15, R40, UR20 ;  /* 0x00000014280f7c20 */ /* 0x008fca0008410000 */
[----:B------:R-:W-:Y:S01]  /*4a60*/  MUFU.TANH R101, R15 ;  /* 0x0000000f00657308 */ /* 0x000fe20000002400 */
[----:B-1----:R-:W-:-:S10]  /*4a70*/  FMUL.FTZ R0, R44, UR20 ;  /* 0x000000142c007c20 */ /* 0x002fd40008410000 */
[----:B-----5:R-:W-:Y:S01]  /*4a80*/  HMMA.16816.F32.BF16 R32, R20, R36, R48 ;  /* 0x000000241420723c */ /* 0x020fe20000041830 */
[----:B------:R1:W2:Y:S02]  /*4a90*/  MUFU.TANH R160, R0 ;  /* 0x0000000000a07308 */ /* 0x0002a40000002400 */
[----:B-1----:R-:W-:-:S03]  /*4aa0*/  FMUL.FTZ R0, R45, UR20 ;  /* 0x000000142d007c20 */ /* 0x002fc60008410000 */
[----:B------:R-:W-:Y:S03]  /*4ab0*/  HMMA.16816.F32.BF16 R44, R28, R18, R76 ;  /* 0x000000121c2c723c */ /* 0x000fe6000004184c */
[----:B------:R1:W3:-:S15]  /*4ac0*/  MUFU.TANH R150, R0 ;  /* 0x0000000000967308 */ /* 0x0002de0000002400 */
[----:B------:R-:W-:Y:S01]  /*4ad0*/  FMUL.FTZ R15, R32, UR20 ;  /* 0x00000014200f7c20 */ /* 0x000fe20008410000 */
[----:B------:R-:W-:Y:S01]  /*4ae0*/  FMUL.FTZ R34, R34, UR20 ;  /* 0x0000001422227c20 */ /* 0x000fe20008410000 */
[----:B------:R-:W-:Y:S01]  /*4af0*/  FMUL.FTZ R35, R35, UR20 ;  /* 0x0000001423237c20 */ /* 0x000fe20008410000 */
[----:B------:R-:W-:Y:S01]  /*4b00*/  HMMA.16816.F32.BF16 R16, R4, R36, R52 ;  /* 0x000000240410723c */ /* 0x000fe20000041834 */
[----:B------:R-:W-:Y:S08]  /*4b10*/  MUFU.TANH R92, R15 ;  /* 0x0000000f005c7308 */ /* 0x000ff00000002400 */
[----:B------:R-:W-:Y:S01]  /*4b20*/  MUFU.TANH R139, R34 ;  /* 0x00000022008b7308 */ /* 0x000fe20000002400 */
[----:B-1----:R-:W-:-:S05]  /*4b30*/  LOP3.LUT R0, R233, 0xffffffe0, RZ, 0xc0, !PT ;  /* 0xffffffe0e9007812 */ /* 0x002fca00078ec0ff */
[C---:B------:R-:W-:Y:S02]  /*4b40*/  IMAD.IADD R0, R234.reuse, 0x1, -R0 ;  /* 0x00000001ea007824 */ /* 0x040fe400078e0a00 */
[----:B------:R-:W-:Y:S01]  /*4b50*/  IMAD.SHL.U32 R234, R234, 0x2, RZ ;  /* 0x00000002eaea7824 */ /* 0x000fe200078e00ff */
[----:B------:R1:W-:Y:S02]  /*4b60*/  MUFU.TANH R114, R35 ;  /* 0x0000002300727308 */ /* 0x0003e40000002400 */
[----:B------:R-:W-:Y:S02]  /*4b70*/  SHF.R.S32.HI R9, RZ, 0x1f, R0 ;  /* 0x0000001fff097819 */ /* 0x000fe40000011400 */
[----:B------:R-:W-:Y:S02]  /*4b80*/  LOP3.LUT R236, R234, 0x6, RZ, 0xc0, !PT ;  /* 0x00000006eaec7812 */ /* 0x000fe400078ec0ff */
[----:B------:R-:W-:Y:S01]  /*4b90*/  LEA.HI R9, R9, R0, RZ, 0x2 ;  /* 0x0000000009097211 */ /* 0x000fe200078f10ff */
[----:B------:R-:W-:-:S03]  /*4ba0*/  IMAD.U32 R0, RZ, RZ, UR21 ;  /* 0x00000015ff007e24 */ /* 0x000fc6000f8e00ff */
[----:B------:R-:W-:Y:S01]  /*4bb0*/  SHF.R.S32.HI R235, RZ, 0x2, R9 ;  /* 0x00000002ffeb7819 */ /* 0x000fe20000011409 */
[----:B------:R-:W-:Y:S02]  /*4bc0*/  IMAD.U32 R9, RZ, RZ, UR6 ;  /* 0x00000006ff097e24 */ /* 0x000fe4000f8e00ff */
[----:B------:R-:W-:Y:S02]  /*4bd0*/  IMAD R0, R0, 0x80, R236 ;  /* 0x0000008000007824 */ /* 0x000fe400078e02ec */
[----:B------:R-:W-:Y:S01]  /*4be0*/  IMAD.IADD R8, R235, 0x1, R8 ;  /* 0x00000001eb087824 */ /* 0x000fe200078e0208 */
[----:B------:R5:W-:Y:S01]  /*4bf0*/  STL [R1+0xd0], R235 ;  /* 0x0000d0eb01007387 */ /* 0x000be20000100800 */
[----:B------:R-:W-:-:S03]  /*4c00*/  VIADD R13, R0, 0x1 ;  /* 0x00000001000d7836 */ /* 0x000fc60000000000 */
[----:B------:R-:W-:Y:S02]  /*4c10*/  VIADDMNMX R241, R8, R11, UR25, PT ;  /* 0x0000001908f17e46 */ /* 0x000fe4000b80010b */
[--C-:B------:R-:W-:Y:S01]  /*4c20*/  IADD3 R11, R12, 0x8, R8.reuse ;  /* 0x000000080c0b7810 */ /* 0x100fe20007ffe008 */
[C---:B------:R-:W-:Y:S01]  /*4c30*/  VIADD R12, R8.reuse, 0x40 ;  /* 0x00000040080c7836 */ /* 0x040fe20000000000 */
[--C-:B------:R-:W-:Y:S01]  /*4c40*/  IADD3 R14, R9, 0x48, R8.reuse ;  /* 0x00000048090e7810 */ /* 0x100fe20007ffe008 */
[----:B------:R-:W-:Y:S01]  /*4c50*/  VIADD R9, R8, 0x8 ;  /* 0x0000000808097836 */ /* 0x000fe20000000000 */
[----:B------:R-:W-:Y:S02]  /*4c60*/  IADD3 R10, R10, 0x40, R8 ;  /* 0x000000400a0a7810 */ /* 0x000fe40007ffe008 */
[C---:B------:R-:W-:Y:S01]  /*4c70*/  VIADDMNMX R236, R8.reuse, UR23, RZ, !PT ;  /* 0x0000001708ec7c46 */ /* 0x040fe2000f8001ff */
[----:B------:R-:W-:Y:S01]  /*4c80*/  VIADD R8, R8, 0x48 ;  /* 0x0000004808087836 */ /* 0x000fe20000000000 */
[----:B------:R-:W-:-:S02]  /*4c90*/  VIMNMX R239, R11, UR25, PT ;  /* 0x000000190bef7c48 */ /* 0x000fc4000bfe0100 */
[----:B------:R-:W-:Y:S02]  /*4ca0*/  VIMNMX R240, R10, UR25, PT ;  /* 0x000000190af07c48 */ /* 0x000fe4000bfe0100 */
[----:B------:R-:W-:Y:S02]  /*4cb0*/  VIADDMNMX R234, R8, UR23, RZ, !PT ;  /* 0x0000001708ea7c46 */ /* 0x000fe4000f8001ff */
[----:B------:R-:W-:Y:S01]  /*4cc0*/  VIMNMX R238, R14, UR25, PT ;  /* 0x000000190eee7c48 */ /* 0x000fe2000bfe0100 */
[----:B------:R-:W-:Y:S01]  /*4cd0*/  FMUL.FTZ R14, R33, UR20 ;  /* 0x00000014210e7c20 */ /* 0x000fe20008410000 */
[----:B------:R-:W-:Y:S01]  /*4ce0*/  VIADDMNMX R237, R12, UR23, RZ, !PT ;  /* 0x000000170ced7c46 */ /* 0x000fe2000f8001ff */
[----:B------:R-:W-:Y:S01]  /*4cf0*/  FMUL.FTZ R12, R41, UR20 ;  /* 0x00000014290c7c20 */ /* 0x000fe20008410000 */
[----:B------:R-:W-:Y:S01]  /*4d00*/  ISETP.GE.AND P2, PT, R13, R241, PT ;  /* 0x000000f10d00720c */ /* 0x000fe20003f46270 */
[----:B------:R-:W-:Y:S01]  /*4d10*/  MUFU.TANH R140, R14 ;  /* 0x0000000e008c7308 */ /* 0x000fe20000002400 */
[----:B-----5:R-:W-:Y:S01]  /*4d20*/  VIADDMNMX R235, R9, UR23, RZ, !PT ;  /* 0x0000001709eb7c46 */ /* 0x020fe2000f8001ff */
[----:B-1----:R-:W-:Y:S01]  /*4d30*/  HMMA.16816.F32.BF16 R32, R20, R38, R44 ;  /* 0x000000261420723c */ /* 0x002fe2000004182c */
[----:B------:R-:W1:Y:S01]  /*4d40*/  LDSM.16.M88.4 R8, [R226+0x2000] ;  /* 0x00200000e208783b */ /* 0x000e620000000200 */
[----:B------:R-:W-:-:S02]  /*4d50*/  ISETP.GE.AND P3, PT, R13, R239, PT ;  /* 0x000000ef0d00720c */ /* 0x000fc40003f66270 */
[C---:B------:R-:W-:Y:S01]  /*4d60*/  ISETP.GE.AND P6, PT, R13.reuse, R240, PT ;  /* 0x000000f00d00720c */ /* 0x040fe20003fc6270 */
[----:B------:R-:W5:Y:S01]  /*4d70*/  LDSM.16.M88.4 R44, [R226+0x3000] ;  /* 0x00300000e22c783b */ /* 0x000f620000000200 */
[C---:B------:R-:W-:Y:S01]  /*4d80*/  ISETP.GE.AND P0, PT, R13.reuse, R238, PT ;  /* 0x000000ee0d00720c */ /* 0x040fe20003f06270 */
[----:B------:R4:W-:Y:S01]  /*4d90*/  MUFU.TANH R147, R12 ;  /* 0x0000000c00937308 */ /* 0x0009e20000002400 */
[----:B------:R-:W-:Y:S02]  /*4da0*/  ISETP.GE.AND P1, PT, R0, R239, PT ;  /* 0x000000ef0000720c */ /* 0x000fe40003f26270 */
[C---:B------:R-:W-:Y:S02]  /*4db0*/  ISETP.LT.OR P2, PT, R13.reuse, R236, P2 ;  /* 0x000000ec0d00720c */ /* 0x040fe40001741670 */
[C---:B------:R-:W-:Y:S02]  /*4dc0*/  ISETP.LT.OR P3, PT, R13.reuse, R235, P3 ;  /* 0x000000eb0d00720c */ /* 0x040fe40001f61670 */
[----:B------:R-:W-:-:S02]  /*4dd0*/  ISETP.LT.OR P6, PT, R13, R237, P6 ;  /* 0x000000ed0d00720c */ /* 0x000fc400037c1670 */
[----:B------:R-:W-:Y:S01]  /*4de0*/  ISETP.LT.OR P0, PT, R13, R234, P0 ;  /* 0x000000ea0d00720c */ /* 0x000fe20000701670 */
[C---:B------:R-:W-:Y:S01]  /*4df0*/  VIADD R13, R0.reuse, 0x8 ;  /* 0x00000008000d7836 */ /* 0x040fe20000000000 */
[C---:B------:R-:W-:Y:S02]  /*4e00*/  ISETP.LT.OR P1, PT, R0.reuse, R235, P1 ;  /* 0x000000eb0000720c */ /* 0x040fe40000f21670 */
[-C--:B------:R-:W-:Y:S02]  /*4e10*/  ISETP.GE.AND P5, PT, R0, R241.reuse, PT ;  /* 0x000000f10000720c */ /* 0x080fe40003fa6270 */
[----:B------:R-:W-:Y:S01]  /*4e20*/  FSEL R128, R110, -INF , !P1 ;  /* 0xff8000006e807808 */ /* 0x000fe20004800000 */
[----:B----4-:R-:W-:Y:S01]  /*4e30*/  FMUL.FTZ R12, R42, UR20 ;  /* 0x000000142a0c7c20 */ /* 0x010fe20008410000 */
[C---:B------:R-:W-:Y:S02]  /*4e40*/  ISETP.LT.OR P5, PT, R0.reuse, R236, P5 ;  /* 0x000000ec0000720c */ /* 0x040fe40002fa1670 */
[----:B------:R-:W-:Y:S01]  /*4e50*/  ISETP.GE.AND P4, PT, R0, R240, PT ;  /* 0x000000f00000720c */ /* 0x000fe20003f86270 */
[----:B------:R4:W3:Y:S01]  /*4e60*/  MUFU.TANH R89, R12 ;  /* 0x0000000c00597308 */ /* 0x0008e20000002400 */
[----:B------:R-:W-:-:S02]  /*4e70*/  ISETP.GE.AND P1, PT, R13, R241, PT ;  /* 0x000000f10d00720c */ /* 0x000fc40003f26270 */
[----:B------:R-:W-:Y:S02]  /*4e80*/  FSEL R117, R232, -INF , !P5 ;  /* 0xff800000e8757808 */ /* 0x000fe40006800000 */
[C---:B------:R-:W-:Y:S02]  /*4e90*/  ISETP.LT.OR P4, PT, R0.reuse, R237, P4 ;  /* 0x000000ed0000720c */ /* 0x040fe40002781670 */
[----:B------:R-:W-:Y:S02]  /*4ea0*/  ISETP.LT.OR P1, PT, R13, R236, P1 ;  /* 0x000000ec0d00720c */ /* 0x000fe40000f21670 */
[----:B------:R-:W-:Y:S02]  /*4eb0*/  ISETP.GE.AND P5, PT, R0, R238, PT ;  /* 0x000000ee0000720c */ /* 0x000fe40003fa6270 */
[----:B------:R-:W-:Y:S01]  /*4ec0*/  FSEL R129, R129, -INF , !P4 ;  /* 0xff80000081817808 */ /* 0x000fe20006000000 */
[----:B-1----:R-:W-:Y:S01]  /*4ed0*/  HMMA.16816.F32.BF16 R56, R24, R8, R120 ;  /* 0x000000081838723c */ /* 0x002fe20000041878 */
[----:B------:R-:W-:-:S02]  /*4ee0*/  FSEL R125, R125, -INF , !P6 ;  /* 0xff8000007d7d7808 */ /* 0x000fc40007000000 */
[----:B------:R-:W-:Y:S01]  /*4ef0*/  FSEL R130, R130, -INF , !P0 ;  /* 0xff80000082827808 */ /* 0x000fe20004000000 */
[----:B----4-:R-:W-:Y:S01]  /*4f00*/  FMUL.FTZ R12, R43, UR20 ;  /* 0x000000142b0c7c20 */ /* 0x010fe20008410000 */
[----:B------:R-:W-:Y:S01]  /*4f10*/  ISETP.LT.OR P5, PT, R0, R234, P5 ;  /* 0x000000ea0000720c */ /* 0x000fe20002fa1670 */
[----:B------:R-:W-:Y:S01]  /*4f20*/  HMMA.16816.F32.BF16 R52, R28, R8, R84 ;  /* 0x000000081c34723c */ /* 0x000fe20000041854 */
[----:B------:R-:W-:Y:S01]  /*4f30*/  FSEL R122, R88, -INF , !P1 ;  /* 0xff800000587a7808 */ /* 0x000fe20004800000 */
[----:B------:R1:W4:Y:S01]  /*4f40*/  MUFU.TANH R113, R12 ;  /* 0x0000000c00717308 */ /* 0x0003220000002400 */
[----:B------:R-:W-:Y:S02]  /*4f50*/  FSEL R133, R133, -INF , !P5 ;  /* 0xff80000085857808 */ /* 0x000fe40006800000 */
[----:B------:R-:W-:Y:S01]  /*4f60*/  FSEL R119, R227, -INF , !P2 ;  /* 0xff800000e3777808 */ /* 0x000fe20005000000 */
[----:B------:R-:W-:Y:S01]  /*4f70*/  HMMA.16816.F32.BF16 R40, R4, R38, R60 ;  /* 0x000000260428723c */ /* 0x000fe2000004183c */
[----:B------:R-:W-:Y:S01]  /*4f80*/  FSEL R126, R126, -INF , !P3 ;  /* 0xff8000007e7e7808 */ /* 0x000fe20005800000 */
[----:B------:R-:W-:Y:S01]  /*4f90*/  FMUL.FTZ R8, R16, UR20 ;  /* 0x0000001410087c20 */ /* 0x000fe20008410000 */
[C---:B------:R-:W-:Y:S01]  /*4fa0*/  ISETP.GE.AND P5, PT, R13.reuse, R239, PT ;  /* 0x000000ef0d00720c */ /* 0x040fe20003fa6270 */
[----:B------:R-:W-:Y:S01]  /*4fb0*/  VIADD R9, R0, 0x11 ;  /* 0x0000001100097836 */ /* 0x000fe20000000000 */
[C---:B------:R-:W-:Y:S01]  /*4fc0*/  ISETP.GE.AND P2, PT, R13.reuse, R240, PT ;  /* 0x000000f00d00720c */ /* 0x040fe20003f46270 */
[----:B------:R2:W-:Y:S01]  /*4fd0*/  MUFU.TANH R96, R8 ;  /* 0x0000000800607308 */ /* 0x0005e20000002400 */
[C---:B------:R-:W-:Y:S01]  /*4fe0*/  ISETP.GE.AND P3, PT, R13.reuse, R238, PT ;  /* 0x000000ee0d00720c */ /* 0x040fe20003f66270 */
[----:B------:R-:W-:Y:S01]  /*4ff0*/  HMMA.16816.F32.BF16 R60, R24, R10, R208 ;  /* 0x0000000a183c723c */ /* 0x000fe200000418d0 */
[----:B------:R-:W-:-:S02]  /*5000*/  ISETP.LT.OR P5, PT, R13, R235, P5 ;  /* 0x000000eb0d00720c */ /* 0x000fc40002fa1670 */
[C---:B------:R-:W-:Y:S01]  /*5010*/  ISETP.LT.OR P2, PT, R13.reuse, R237, P2 ;  /* 0x000000ed0d00720c */ /* 0x040fe20001741670 */
[----:B-1----:R-:W-:Y:S01]  /*5020*/  VIADD R12, R0, 0x9 ;  /* 0x00000009000c7836 */ /* 0x002fe20000000000 */
[----:B------:R-:W-:Y:S01]  /*5030*/  ISETP.LT.OR P3, PT, R13, R234, P3 ;  /* 0x000000ea0d00720c */ /* 0x000fe20001f61670 */
[----:B------:R-:W-:Y:S01]  /*5040*/  FMUL.FTZ R13, R18, UR20 ;  /* 0x00000014120d7c20 */ /* 0x000fe20008410000 */
[----:B------:R-:W-:Y:S01]  /*5050*/  FSEL R144, R144, -INF , !P5 ;  /* 0xff80000090907808 */ /* 0x000fe20006800000 */
[----:B------:R-:W-:Y:S01]  /*5060*/  HMMA.16816.F32.BF16 R48, R28, R10, R72 ;  /* 0x0000000a1c30723c */ /* 0x000fe20000041848 */
[C---:B------:R-:W-:Y:S01]  /*5070*/  ISETP.GE.AND P4, PT, R12.reuse, R241, PT ;  /* 0x000000f10c00720c */ /* 0x040fe20003f86270 */
[----:B------:R-:W1:Y:S01]  /*5080*/  MUFU.TANH R88, R13 ;  /* 0x0000000d00587308 */ /* 0x000e620000002400 */
[C---:B------:R-:W-:Y:S02]  /*5090*/  ISETP.GE.AND P6, PT, R12.reuse, R239, PT ;  /* 0x000000ef0c00720c */ /* 0x040fe40003fc6270 */
[----:B------:R-:W-:Y:S01]  /*50a0*/  ISETP.GE.AND P0, PT, R12, R240, PT ;  /* 0x000000f00c00720c */ /* 0x000fe20003f06270 */
[----:B--2---:R-:W-:Y:S01]  /*50b0*/  VIADD R8, R0, 0x10 ;  /* 0x0000001000087836 */ /* 0x004fe20000000000 */
[----:B------:R-:W-:Y:S01]  /*50c0*/  ISETP.GE.AND P1, PT, R12, R238, PT ;  /* 0x000000ee0c00720c */ /* 0x000fe20003f26270 */
[----:B------:R-:W-:Y:S01]  /*50d0*/  FMUL.FTZ R10, R34, UR20 ;  /* 0x00000014220a7c20 */ /* 0x000fe20008410000 */
[C---:B------:R-:W-:Y:S01]  /*50e0*/  ISETP.LT.OR P4, PT, R12.reuse, R236, P4 ;  /* 0x000000ec0c00720c */ /* 0x040fe20002781670 */
[----:B-----5:R-:W-:Y:S01]  /*50f0*/  HMMA.16816.F32.BF16 R68, R24, R44, R244 ;  /* 0x0000002c1844723c */ /* 0x020fe200000418f4 */
[C---:B------:R-:W-:Y:S01]  /*5100*/  ISETP.LT.OR P6, PT, R12.reuse, R235, P6 ;  /* 0x000000eb0c00720c */ /* 0x040fe200037c1670 */
[----:B------:R2:W-:Y:S01]  /*5110*/  MUFU.TANH R85, R10 ;  /* 0x0000000a00557308 */ /* 0x0005e20000002400 */
[----:B------:R-:W-:-:S02]  /*5120*/  ISETP.LT.OR P0, PT, R12, R237, P0 ;  /* 0x000000ed0c00720c */ /* 0x000fc40000701670 */
[----:B------:R-:W-:Y:S01]  /*5130*/  ISETP.LT.OR P1, PT, R12, R234, P1 ;  /* 0x000000ea0c00720c */ /* 0x000fe20000f21670 */
[----:B------:R-:W-:Y:S01]  /*5140*/  FMUL.FTZ R12, R17, UR20 ;  /* 0x00000014110c7c20 */ /* 0x000fe20008410000 */
[----:B------:R-:W-:Y:S01]  /*5150*/  ISETP.GE.AND P5, PT, R8, R241, PT ;  /* 0x000000f10800720c */ /* 0x000fe20003fa6270 */
[----:B------:R-:W-:Y:S01]  /*5160*/  HMMA.16816.F32.BF16 R80, R24, R46, R152 ;  /* 0x0000002e1850723c */ /* 0x000fe20000041898 */
[----:B------:R-:W-:Y:S01]  /*5170*/  FSEL R138, R138, -INF , !P3 ;  /* 0xff8000008a8a7808 */ /* 0x000fe20005800000 */
[----:B------:R5:W1:Y:S01]  /*5180*/  MUFU.TANH R110, R12 ;  /* 0x0000000c006e7308 */ /* 0x000a620000002400 */
[----:B------:R-:W-:Y:S02]  /*5190*/  FSEL R118, R95, -INF , !P4 ;  /* 0xff8000005f767808 */ /* 0x000fe40006000000 */
[----:B------:R-:W-:Y:S02]  /*51a0*/  FSEL R146, R146, -INF , !P6 ;  /* 0xff80000092927808 */ /* 0x000fe40007000000 */
[----:B------:R-:W-:-:S02]  /*51b0*/  ISETP.GE.AND P3, PT, R8, R239, PT ;  /* 0x000000ef0800720c */ /* 0x000fc40003f66270 */
[C---:B------:R-:W-:Y:S02]  /*51c0*/  ISETP.GE.AND P4, PT, R8.reuse, R240, PT ;  /* 0x000000f00800720c */ /* 0x040fe40003f86270 */
[C---:B------:R-:W-:Y:S01]  /*51d0*/  ISETP.GE.AND P6, PT, R8.reuse, R238, PT ;  /* 0x000000ee0800720c */ /* 0x040fe20003fc6270 */
[----:B--2---:R-:W-:Y:S01]  /*51e0*/  FMUL.FTZ R10, R35, UR20 ;  /* 0x00000014230a7c20 */ /* 0x004fe20008410000 */
[C---:B------:R-:W-:Y:S02]  /*51f0*/  ISETP.LT.OR P5, PT, R8.reuse, R236, P5 ;  /* 0x000000ec0800720c */ /* 0x040fe40002fa1670 */
[C---:B------:R-:W-:Y:S01]  /*5200*/  ISETP.LT.OR P3, PT, R8.reuse, R235, P3 ;  /* 0x000000eb0800720c */ /* 0x040fe20001f61670 */
[----:B------:R2:W-:Y:S01]  /*5210*/  MUFU.TANH R104, R10 ;  /* 0x0000000a00687308 */ /* 0x0005e20000002400 */
[C---:B------:R-:W-:Y:S01]  /*5220*/  ISETP.LT.OR P4, PT, R8.reuse, R237, P4 ;  /* 0x000000ed0800720c */ /* 0x040fe20002781670 */
[----:B-----5:R-:W-:Y:S01]  /*5230*/  FMUL.FTZ R12, R19, UR20 ;  /* 0x00000014130c7c20 */ /* 0x020fe20008410000 */
[----:B------:R-:W-:Y:S01]  /*5240*/  ISETP.LT.OR P6, PT, R8, R234, P6 ;  /* 0x000000ea0800720c */ /* 0x000fe200037c1670 */
[----:B------:R-:W-:Y:S01]  /*5250*/  FMUL.FTZ R8, R32, UR20 ;  /* 0x0000001420087c20 */ /* 0x000fe20008410000 */
[----:B------:R-:W-:-:S03]  /*5260*/  FSEL R127, R127, -INF , !P2 ;  /* 0xff8000007f7f7808 */ /* 0x000fc60005000000 */
[----:B------:R5:W1:Y:S01]  /*5270*/  MUFU.TANH R107, R12 ;  /* 0x0000000c006b7308 */ /* 0x000a620000002400 */
[----:B------:R-:W-:Y:S02]  /*5280*/  FSEL R124, R124, -INF , !P0 ;  /* 0xff8000007c7c7808 */ /* 0x000fe40004000000 */
[----:B------:R-:W-:Y:S02]  /*5290*/  FSEL R136, R136, -INF , !P1 ;  /* 0xff80000088887808 */ /* 0x000fe40004800000 */
[----:B------:R-:W-:Y:S02]  /*52a0*/  FSEL R115, R108, -INF , !P5 ;  /* 0xff8000006c737808 */ /* 0x000fe40006800000 */
[C---:B------:R-:W-:Y:S01]  /*52b0*/  ISETP.GE.AND P2, PT, R9.reuse, R241, PT ;  /* 0x000000f10900720c */ /* 0x040fe20003f46270 */
[----:B------:R3:W1:Y:S01]  /*52c0*/  MUFU.TANH R95, R8 ;  /* 0x00000008005f7308 */ /* 0x0006620000002400 */
[C---:B------:R-:W-:Y:S01]  /*52d0*/  ISETP.GE.AND P0, PT, R9.reuse, R239, PT ;  /* 0x000000ef0900720c */ /* 0x040fe20003f06270 */
[----:B--2---:R-:W-:Y:S01]  /*52e0*/  FMUL.FTZ R10, R40, UR20 ;  /* 0x00000014280a7c20 */ /* 0x004fe20008410000 */
[----:B------:R-:W-:-:S02]  /*52f0*/  ISETP.GE.AND P1, PT, R9, R240, PT ;  /* 0x000000f00900720c */ /* 0x000fc40003f26270 */
[C---:B------:R-:W-:Y:S02]  /*5300*/  ISETP.GE.AND P5, PT, R9.reuse, R238, PT ;  /* 0x000000ee0900720c */ /* 0x040fe40003fa6270 */
[C---:B------:R-:W-:Y:S01]  /*5310*/  ISETP.LT.OR P2, PT, R9.reuse, R236, P2 ;  /* 0x000000ec0900720c */ /* 0x040fe20001741670 */
[----:B------:R2:W1:Y:S01]  /*5320*/  MUFU.TANH R97, R10 ;  /* 0x0000000a00617308 */ /* 0x0004620000002400 */
[----:B-----5:R-:W5:Y:S01]  /*5330*/  LDSM.16.M88.4 R12, [R220+0x2000] ;  /* 0x00200000dc0c783b */ /* 0x020f620000000200 */
[C---:B------:R-:W-:Y:S02]  /*5340*/  ISETP.LT.OR P0, PT, R9.reuse, R235, P0 ;  /* 0x000000eb0900720c */ /* 0x040fe40000701670 */
[C---:B------:R-:W-:Y:S02]  /*5350*/  ISETP.LT.OR P1, PT, R9.reuse, R237, P1 ;  /* 0x000000ed0900720c */ /* 0x040fe40000f21670 */
[----:B------:R-:W-:Y:S01]  /*5360*/  ISETP.LT.OR P5, PT, R9, R234, P5 ;  /* 0x000000ea0900720c */ /* 0x000fe20002fa1670 */
[----:B------:R-:W-:Y:S01]  /*5370*/  VIADD R9, R0, 0x18 ;  /* 0x0000001800097836 */ /* 0x000fe20000000000 */
[----:B------:R-:W-:Y:S01]  /*5380*/  FSEL R143, R143, -INF , !P3 ;  /* 0xff8000008f8f7808 */ /* 0x000fe20005800000 */
[----:B---3--:R-:W-:Y:S01]  /*5390*/  FMUL.FTZ R8, R33, UR20 ;  /* 0x0000001421087c20 */ /* 0x008fe20008410000 */
[----:B------:R-:W-:Y:S01]  /*53a0*/  FSEL R134, R134, -INF , !P6 ;  /* 0xff80000086867808 */ /* 0x000fe20007000000 */
[----:B------:R-:W3:Y:S01]  /*53b0*/  LDSM.16.M88.4 R32, [R226+0x2800] ;  /* 0x00280000e220783b */ /* 0x000ee20000000200 */
[----:B------:R-:W-:Y:S01]  /*53c0*/  FSEL R112, R162, -INF , !P2 ;  /* 0xff800000a2707808 */ /* 0x000fe20005000000 */
[----:B------:R4:W-:Y:S01]  /*53d0*/  MUFU.TANH R108, R8 ;  /* 0x00000008006c7308 */ /* 0x0009e20000002400 */
[----:B------:R-:W-:-:S02]  /*53e0*/  FSEL R145, R145, -INF , !P0 ;  /* 0xff80000091917808 */ /* 0x000fc40004000000 */
[----:B------:R-:W-:Y:S01]  /*53f0*/  ISETP.GE.AND P3, PT, R9, R241, PT ;  /* 0x000000f10900720c */ /* 0x000fe20003f66270 */
[----:B--2---:R-:W-:Y:S01]  /*5400*/  FMUL.FTZ R10, R43, UR20 ;  /* 0x000000142b0a7c20 */ /* 0x004fe20008410000 */
[C---:B------:R-:W-:Y:S02]  /*5410*/  ISETP.GE.AND P6, PT, R9.reuse, R239, PT ;  /* 0x000000ef0900720c */ /* 0x040fe40003fc6270 */
[C---:B------:R-:W-:Y:S01]  /*5420*/  ISETP.GE.AND P2, PT, R9.reuse, R240, PT ;  /* 0x000000f00900720c */ /* 0x040fe20003f46270 */
[----:B------:R-:W-:Y:S01]  /*5430*/  MUFU.TANH R100, R10 ;  /* 0x0000000a00647308 */ /* 0x000fe20000002400 */
[C---:B------:R-:W-:Y:S02]  /*5440*/  ISETP.GE.AND P0, PT, R9.reuse, R238, PT ;  /* 0x000000ee0900720c */ /* 0x040fe40003f06270 */
[C---:B------:R-:W-:Y:S02]  /*5450*/  ISETP.LT.OR P3, PT, R9.reuse, R236, P3 ;  /* 0x000000ec0900720c */ /* 0x040fe40001f61670 */
[----:B------:R-:W-:-:S02]  /*5460*/  ISETP.LT.OR P6, PT, R9, R235, P6 ;  /* 0x000000eb0900720c */ /* 0x000fc400037c1670 */
[C---:B------:R-:W-:Y:S02]  /*5470*/  ISETP.LT.OR P2, PT, R9.reuse, R237, P2 ;  /* 0x000000ed0900720c */ /* 0x040fe40001741670 */
[----:B------:R-:W-:Y:S01]  /*5480*/  ISETP.LT.OR P0, PT, R9, R234, P0 ;  /* 0x000000ea0900720c */ /* 0x000fe20000701670 */
[----:B------:R-:W-:Y:S01]  /*5490*/  FMUL.FTZ R9, R41, UR20 ;  /* 0x0000001429097c20 */ /* 0x000fe20008410000 */
[----:B----4-:R-:W-:Y:S01]  /*54a0*/  VIADD R8, R0, 0x19 ;  /* 0x0000001900087836 */ /* 0x010fe20000000000 */
[----:B------:R-:W-:Y:S02]  /*54b0*/  FSEL R121, R94, -INF , !P4 ;  /* 0xff8000005e797808 */ /* 0x000fe40006000000 */
[----:B------:R2:W-:Y:S01]  /*54c0*/  MUFU.TANH R102, R9 ;  /* 0x0000000900667308 */ /* 0x0005e20000002400 */
[----:B------:R-:W-:Y:S02]  /*54d0*/  FSEL R116, R106, -INF , !P1 ;  /* 0xff8000006a747808 */ /* 0x000fe40004800000 */
[----:B------:R-:W-:-:S02]  /*54e0*/  ISETP.GE.AND P4, PT, R8, R241, PT ;  /* 0x000000f10800720c */ /* 0x000fc40003f86270 */
[C---:B------:R-:W-:Y:S01]  /*54f0*/  ISETP.GE.AND P1, PT, R8.reuse, R239, PT ;  /* 0x000000ef0800720c */ /* 0x040fe20003f26270 */
[-C--:B-----5:R-:W-:Y:S01]  /*5500*/  HMMA.16816.F32.BF16 R16, R20, R12.reuse, R52 ;  /* 0x0000000c1410723c */ /* 0x0a0fe20000041834 */
[----:B------:R-:W4:Y:S01]  /*5510*/  LDSM.16.M88.4 R52, [R226+0x3800] ;  /* 0x00380000e234783b */ /* 0x000f220000000200 */
[C---:B------:R-:W-:Y:S02]  /*5520*/  ISETP.LT.OR P4, PT, R8.reuse, R236, P4 ;  /* 0x000000ec0800720c */ /* 0x040fe40002781670 */
[----:B------:R-:W-:Y:S02]  /*5530*/  ISETP.LT.OR P1, PT, R8, R235, P1 ;  /* 0x000000eb0800720c */ /* 0x000fe40000f21670 */
[----:B------:R-:W-:Y:S01]  /*5540*/  HMMA.16816.F32.BF16 R36, R4, R12, R56 ;  /* 0x0000000c0424723c */ /* 0x000fe20000041838 */
[----:B------:R-:W-:Y:S02]  /*5550*/  FSEL R123, R90, -INF , !P2 ;  /* 0xff8000005a7b7808 */ /* 0x000fe40005000000 */
[----:B------:R-:W-:Y:S01]  /*5560*/  FSEL R141, R141, -INF , !P6 ;  /* 0xff8000008d8d7808 */ /* 0x000fe20007000000 */
[----:B--2---:R-:W-:Y:S01]  /*5570*/  FMUL.FTZ R9, R42, UR20 ;  /* 0x000000142a097c20 */ /* 0x004fe20008410000 */
[----:B------:R-:W-:Y:S01]  /*5580*/  FSEL R131, R131, -INF , !P0 ;  /* 0xff80000083837808 */ /* 0x000fe20004000000 */
[----:B---3--:R-:W-:Y:S01]  /*5590*/  HMMA.16816.F32.BF16 R56, R24, R32, R212 ;  /* 0x000000201838723c */ /* 0x008fe200000418d4 */
[----:B------:R-:W-:Y:S01]  /*55a0*/  FSEL R109, R109, -INF , !P4 ;  /* 0xff8000006d6d7808 */ /* 0x000fe20006000000 */
[----:B------:R2:W3:Y:S01]  /*55b0*/  MUFU.TANH R84, R9 ;  /* 0x0000000900547308 */ /* 0x0004e20000002400 */
[----:B------:R-:W-:-:S02]  /*55c0*/  FSEL R142, R142, -INF , !P1 ;  /* 0xff8000008e8e7808 */ /* 0x000fc40004800000 */
[----:B------:R-:W-:Y:S01]  /*55d0*/  FSEL R132, R105, -INF , !P5 ;  /* 0xff80000069847808 */ /* 0x000fe20006800000 */
[----:B------:R-:W-:Y:S01]  /*55e0*/  HMMA.16816.F32.BF16 R64, R24, R34, R216 ;  /* 0x000000221840723c */ /* 0x000fe200000418d8 */
[----:B------:R-:W-:Y:S02]  /*55f0*/  FSEL R111, R111, -INF , !P3 ;  /* 0xff8000006f6f7808 */ /* 0x000fe40005800000 */
[----:B------:R-:W-:-:S03]  /*5600*/  ISETP.GE.AND P5, PT, R8, R240, PT ;  /* 0x000000f00800720c */ /* 0x000fc60003fa6270 */
[----:B------:R-:W-:Y:S01]  /*5610*/  FMUL.FTZ R10, R16, UR20 ;  /* 0x00000014100a7c20 */ /* 0x000fe20008410000 */
[C---:B------:R-:W-:Y:S01]  /*5620*/  ISETP.GE.AND P3, PT, R8.reuse, R238, PT ;  /* 0x000000ee0800720c */ /* 0x040fe20003f66270 */
[----:B------:R-:W-:Y:S01]  /*5630*/  HMMA.16816.F32.BF16 R40, R28, R32, R184 ;  /* 0x000000201c28723c */ /* 0x000fe200000418b8 */
[C---:B------:R-:W-:Y:S01]  /*5640*/  ISETP.LT.OR P5, PT, R8.reuse, R237, P5 ;  /* 0x000000ed0800720c */ /* 0x040fe20002fa1670 */
[----:B------:R5:W3:Y:S01]  /*5650*/  MUFU.TANH R90, R10 ;  /* 0x0000000a005a7308 */ /* 0x000ae20000002400 */
[----:B------:R-:W-:Y:S01]  /*5660*/  ISETP.LT.OR P3, PT, R8, R234, P3 ;  /* 0x000000ea0800720c */ /* 0x000fe20001f61670 */
[C---:B------:R-:W-:Y:S01]  /*5670*/  VIADD R8, R0.reuse, 0x21 ;  /* 0x0000002100087836 */ /* 0x040fe20000000000 */
[----:B------:R-:W-:Y:S01]  /*5680*/  FSEL R120, R91, -INF , !P5 ;  /* 0xff8000005b787808 */ /* 0x000fe20006800000 */
[----:B--2---:R-:W-:Y:S01]  /*5690*/  VIADD R9, R0, 0x20 ;  /* 0x0000002000097836 */ /* 0x004fe20000000000 */
[----:B------:R-:W-:Y:S02]  /*56a0*/  FSEL R137, R137, -INF , !P3 ;  /* 0xff80000089897808 */ /* 0x000fe40005800000 */
[----:B------:R-:W-:-:S02]  /*56b0*/  ISETP.GE.AND P2, PT, R8, R241, PT ;  /* 0x000000f10800720c */ /* 0x000fc40003f46270 */
[C---:B------:R-:W-:Y:S02]  /*56c0*/  ISETP.GE.AND P6, PT, R9.reuse, R241, PT ;  /* 0x000000f10900720c */ /* 0x040fe40003fc6270 */
[C---:B------:R-:W-:Y:S02]  /*56d0*/  ISETP.GE.AND P0, PT, R9.reuse, R239, PT ;  /* 0x000000ef0900720c */ /* 0x040fe40003f06270 */
[C---:B------:R-:W-:Y:S01]  /*56e0*/  ISETP.GE.AND P4, PT, R9.reuse, R240, PT ;  /* 0x000000f00900720c */ /* 0x040fe20003f86270 */
[C---:B----4-:R-:W-:Y:S01]  /*56f0*/  HMMA.16816.F32.BF16 R72, R24.reuse, R52, R228 ;  /* 0x000000341848723c */ /* 0x050fe200000418e4 */
[----:B------:R-:W-:Y:S01]  /*5700*/  ISETP.GE.AND P1, PT, R9, R238, PT ;  /* 0x000000ee0900720c */ /* 0x000fe20003f26270 */
[----:B-----5:R-:W-:Y:S01]  /*5710*/  FMUL.FTZ R10, R17, UR20 ;  /* 0x00000014110a7c20 */ /* 0x020fe20008410000 */
[C---:B------:R-:W-:Y:S02]  /*5720*/  ISETP.LT.OR P6, PT, R9.reuse, R236, P6 ;  /* 0x000000ec0900720c */ /* 0x040fe400037c1670 */
[C---:B------:R-:W-:Y:S01]  /*5730*/  ISETP.LT.OR P0, PT, R9.reuse, R235, P0 ;  /* 0x000000eb0900720c */ /* 0x040fe20000701670 */
[----:B------:R2:W-:Y:S01]  /*5740*/  MUFU.TANH R105, R10 ;  /* 0x0000000a00697308 */ /* 0x0005e20000002400 */
[C---:B------:R-:W-:Y:S01]  /*5750*/  ISETP.LT.OR P4, PT, R9.reuse, R237, P4 ;  /* 0x000000ed0900720c */ /* 0x040fe20002781670 */
[----:B------:R-:W-:Y:S01]  /*5760*/  HMMA.16816.F32.BF16 R76, R24, R54, R156 ;  /* 0x00000036184c723c */ /* 0x000fe2000004189c */
[----:B------:R-:W-:Y:S01]  /*5770*/  ISETP.LT.OR P1, PT, R9, R234, P1 ;  /* 0x000000ea0900720c */ /* 0x000fe20000f21670 */
[----:B------:R-:W-:Y:S01]  /*5780*/  FMUL.FTZ R9, R19, UR20 ;  /* 0x0000001413097c20 */ /* 0x000fe20008410000 */
[----:B------:R-:W-:-:S02]  /*5790*/  ISETP.GE.AND P5, PT, R8, R239, PT ;  /* 0x000000ef0800720c */ /* 0x000fc40003fa6270 */
[C---:B------:R-:W-:Y:S01]  /*57a0*/  ISETP.LT.OR P2, PT, R8.reuse, R236, P2 ;  /* 0x000000ec0800720c */ /* 0x040fe20001741670 */
[----:B------:R-:W-:Y:S01]  /*57b0*/  HMMA.16816.F32.BF16 R24, R20, R14, R48 ;  /* 0x0000000e1418723c */ /* 0x000fe20000041830 */
[----:B------:R4:W-:Y:S01]  /*57c0*/  MUFU.TANH R106, R9 ;  /* 0x00000009006a7308 */ /* 0x0009e20000002400 */
[----:B------:R-:W-:Y:S02]  /*57d0*/  ISETP.LT.OR P5, PT, R8, R235, P5 ;  /* 0x000000eb0800720c */ /* 0x000fe40002fa1670 */
[----:B------:R-:W-:Y:S02]  /*57e0*/  FSEL R159, R103, -INF , !P0 ;  /* 0xff800000679f7808 */ /* 0x000fe40004000000 */
[----:B------:R-:W-:Y:S01]  /*57f0*/  FSEL R162, R99, -INF , !P1 ;  /* 0xff80000063a27808 */ /* 0x000fe20004800000 */
[----:B------:R-:W-:Y:S01]  /*5800*/  HMMA.16816.F32.BF16 R48, R28, R52, R192 ;  /* 0x000000341c30723c */ /* 0x000fe200000418c0 */
[----:B------:R-:W-:Y:S01]  /*5810*/  FSEL R156, R164, -INF , !P2 ;  /* 0xff800000a49c7808 */ /* 0x000fe20005000000 */
[----:B--2---:R-:W-:Y:S01]  /*5820*/  FMUL.FTZ R10, R18, UR20 ;  /* 0x00000014120a7c20 */ /* 0x004fe20008410000 */
[----:B------:R-:W-:Y:S01]  /*5830*/  FSEL R157, R163, -INF , !P5 ;  /* 0xff800000a39d7808 */ /* 0x000fe20006800000 */
[----:B------:R-:W2:Y:S01]  /*5840*/  LDSM.16.M88.4 R16, [R220+0x2800] ;  /* 0x00280000dc10783b */ /* 0x000ea20000000200 */
[----:B------:R-:W-:Y:S01]  /*5850*/  FSEL R161, R161, -INF , !P6 ;  /* 0xff800000a1a17808 */ /* 0x000fe20007000000 */
[----:B------:R5:W3:Y:S01]  /*5860*/  MUFU.TANH R94, R10 ;  /* 0x0000000a005e7308 */ /* 0x000ae20000002400 */
[----:B------:R-:W-:-:S02]  /*5870*/  ISETP.GE.AND P3, PT, R8, R240, PT ;  /* 0x000000f00800720c */ /* 0x000fc40003f66270 */
[----:B------:R-:W-:Y:S01]  /*5880*/  ISETP.GE.AND P6, PT, R8, R238, PT ;  /* 0x000000ee0800720c */ /* 0x000fe20003fc6270 */
[----:B----4-:R-:W-:Y:S01]  /*5890*/  VIADD R9, R0, 0x28 ;  /* 0x0000002800097836 */ /* 0x010fe20000000000 */
[C---:B------:R-:W-:Y:S02]  /*58a0*/  ISETP.LT.OR P3, PT, R8.reuse, R237, P3 ;  /* 0x000000ed0800720c */ /* 0x040fe40001f61670 */
[----:B------:R-:W-:Y:S01]  /*58b0*/  ISETP.LT.OR P6, PT, R8, R234, P6 ;  /* 0x000000ea0800720c */ /* 0x000fe200037c1670 */
[----:B------:R-:W-:Y:S01]  /*58c0*/  VIADD R8, R0, 0x29 ;  /* 0x0000002900087836 */ /* 0x000fe20000000000 */
[----:B------:R-:W-:Y:S02]  /*58d0*/  ISETP.GE.AND P0, PT, R9, R241, PT ;  /* 0x000000f10900720c */ /* 0x000fe40003f06270 */
[----:B------:R-:W-:Y:S01]  /*58e0*/  FMUL.FTZ R12, R27, UR20 ;  /* 0x000000141b0c7c20 */ /* 0x000fe20008410000 */
[----:B------:R-:W-:Y:S01]  /*58f0*/  ISETP.GE.AND P1, PT, R9, R239, PT ;  /* 0x000000ef0900720c */ /* 0x000fe20003f26270 */
[----:B------:R-:W-:Y:S01]  /*5900*/  FMUL.FTZ R11, R25, UR20 ;  /* 0x00000014190b7c20 */ /* 0x000fe20008410000 */
[----:B------:R-:W-:-:S02]  /*5910*/  ISETP.GE.AND P2, PT, R9, R240, PT ;  /* 0x000000f00900720c */ /* 0x000fc40003f46270 */
[C---:B------:R-:W-:Y:S01]  /*5920*/  ISETP.GE.AND P5, PT, R9.reuse, R238, PT ;  /* 0x000000ee0900720c */ /* 0x040fe20003fa6270 */
[----:B-----5:R-:W-:Y:S01]  /*5930*/  FMUL.FTZ R10, R36, UR20 ;  /* 0x00000014240a7c20 */ /* 0x020fe20008410000 */
[C---:B------:R-:W-:Y:S02]  /*5940*/  ISETP.LT.OR P0, PT, R9.reuse, R236, P0 ;  /* 0x000000ec0900720c */ /* 0x040fe40000701670 */
[C---:B------:R-:W-:Y:S01]  /*5950*/  ISETP.LT.OR P1, PT, R9.reuse, R235, P1 ;  /* 0x000000eb0900720c */ /* 0x040fe20000f21670 */
[----:B------:R4:W5:Y:S01]  /*5960*/  MUFU.TANH R91, R10 ;  /* 0x0000000a005b7308 */ /* 0x0009620000002400 */
[C---:B------:R-:W-:Y:S02]  /*5970*/  ISETP.LT.OR P2, PT, R9.reuse, R237, P2 ;  /* 0x000000ed0900720c */ /* 0x040fe40001741670 */
[----:B------:R-:W-:Y:S01]  /*5980*/  ISETP.LT.OR P5, PT, R9, R234, P5 ;  /* 0x000000ea0900720c */ /* 0x000fe20002fa1670 */
[----:B------:R-:W-:Y:S01]  /*5990*/  FMUL.FTZ R9, R39, UR20 ;  /* 0x0000001427097c20 */ /* 0x000fe20008410000 */
[----:B------:R-:W-:-:S02]  /*59a0*/  FSEL R160, R160, -INF , !P4 ;  /* 0xff800000a0a07808 */ /* 0x000fc40006000000 */
[----:B------:R-:W-:Y:S01]  /*59b0*/  FSEL R155, R150, -INF , !P3 ;  /* 0xff800000969b7808 */ /* 0x000fe20005800000 */
[----:B------:R1:W-:Y:S01]  /*59c0*/  MUFU.TANH R99, R9 ;  /* 0x0000000900637308 */ /* 0x0003e20000002400 */
[C---:B------:R-:W-:Y:S02]  /*59d0*/  ISETP.GE.AND P4, PT, R8.reuse, R241, PT ;  /* 0x000000f10800720c */ /* 0x040fe40003f86270 */
[----:B------:R-:W-:Y:S02]  /*59e0*/  ISETP.GE.AND P3, PT, R8, R239, PT ;  /* 0x000000ef0800720c */ /* 0x000fe40003f66270 */
[----:B------:R-:W-:Y:S02]  /*59f0*/  FSEL R158, R98, -INF , !P6 ;  /* 0xff800000629e7808 */ /* 0x000fe40007000000 */
[----:B------:R-:W-:Y:S01]  /*5a00*/  FSEL R152, R101, -INF , !P2 ;  /* 0xff80000065987808 */ /* 0x000fe20005000000 */
[----:B----4-:R-:W-:Y:S01]  /*5a10*/  FMUL.FTZ R10, R37, UR20 ;  /* 0x00000014250a7c20 */ /* 0x010fe20008410000 */
[----:B------:R-:W-:Y:S01]  /*5a20*/  ISETP.LT.OR P4, PT, R8, R236, P4 ;  /* 0x000000ec0800720c */ /* 0x000fe20002781670 */
[----:B------:R-:W-:Y:S01]  /*5a30*/  MUFU.TANH R101, R12 ;  /* 0x0000000c00657308 */ /* 0x000fe20000002400 */
[----:B------:R-:W-:-:S02]  /*5a40*/  FSEL R154, R93, -INF , !P0 ;  /* 0xff8000005d9a7808 */ /* 0x000fc40004000000 */
[C---:B------:R-:W-:Y:S02]  /*5a50*/  ISETP.LT.OR P3, PT, R8.reuse, R235, P3 ;  /* 0x000000eb0800720c */ /* 0x040fe40001f61670 */
[----:B------:R-:W-:Y:S01]  /*5a60*/  ISETP.GE.AND P6, PT, R8, R240, PT ;  /* 0x000000f00800720c */ /* 0x000fe20003fc6270 */
[----:B-1----:R-:W-:Y:S01]  /*5a70*/  FMUL.FTZ R9, R24, UR20 ;  /* 0x0000001418097c20 */ /* 0x002fe20008410000 */
[----:B------:R-:W-:Y:S01]  /*5a80*/  ISETP.GE.AND P0, PT, R8, R238, PT ;  /* 0x000000ee0800720c */ /* 0x000fe20003f06270 */
[----:B------:R1:W-:Y:S01]  /*5a90*/  MUFU.TANH R103, R10 ;  /* 0x0000000a00677308 */ /* 0x0003e20000002400 */
[----:B------:R-:W-:Y:S02]  /*5aa0*/  FSEL R151, R151, -INF , !P1 ;  /* 0xff80000097977808 */ /* 0x000fe40004800000 */
[----:B------:R-:W-:Y:S02]  /*5ab0*/  FSEL R153, R89, -INF , !P5 ;  /* 0xff80000059997808 */ /* 0x000fe40006800000 */
[----:B------:R-:W-:-:S02]  /*5ac0*/  FSEL R148, R148, -INF , !P4 ;  /* 0xff80000094947808 */ /* 0x000fc40006000000 */
[----:B------:R-:W-:Y:S01]  /*5ad0*/  FSEL R149, R149, -INF , !P3 ;  /* 0xff80000095957808 */ /* 0x000fe20005800000 */
[----:B------:R4:W-:Y:S01]  /*5ae0*/  MUFU.TANH R98, R9 ;  /* 0x0000000900627308 */ /* 0x0009e20000002400 */
[C---:B------:R-:W-:Y:S02]  /*5af0*/  ISETP.LT.OR P6, PT, R8.reuse, R237, P6 ;  /* 0x000000ed0800720c */ /* 0x040fe400037c1670 */
[----:B------:R-:W-:Y:S01]  /*5b00*/  ISETP.LT.OR P0, PT, R8, R234, P0 ;  /* 0x000000ea0800720c */ /* 0x000fe20000701670 */
[----:B------:R-:W-:Y:S01]  /*5b10*/  VIADD R8, R0, 0x31 ;  /* 0x0000003100087836 */ /* 0x000fe20000000000 */
[----:B------:R-:W-:Y:S02]  /*5b20*/  FSEL R147, R147, -INF , !P6 ;  /* 0xff80000093937808 */ /* 0x000fe40007000000 */
[----:B------:R-:W-:Y:S01]  /*5b30*/  FSEL R150, R113, -INF , !P0 ;  /* 0xff80000071967808 */ /* 0x000fe20004000000 */
[----:B------:R3:W-:Y:S01]  /*5b40*/  MUFU.TANH R93, R11 ;  /* 0x0000000b005d7308 */ /* 0x0007e20000002400 */
[----:B-1----:R-:W-:Y:S01]  /*5b50*/  FMUL.FTZ R10, R38, UR20 ;  /* 0x00000014260a7c20 */ /* 0x002fe20008410000 */
[C---:B------:R-:W-:Y:S01]  /*5b60*/  ISETP.GE.AND P2, PT, R8.reuse, R241, PT ;  /* 0x000000f10800720c */ /* 0x040fe20003f46270 */
[----:B------:R-:W-:Y:S01]  /*5b70*/  HMMA.16816.F32.BF16 R36, R4, R14, R60 ;  /* 0x0000000e0424723c */ /* 0x000fe2000004183c */
[----:B------:R-:W-:-:S02]  /*5b80*/  ISETP.GE.AND P6, PT, R8, R239, PT ;  /* 0x000000ef0800720c */ /* 0x000fc40003fc6270 */
[C---:B------:R-:W-:Y:S02]  /*5b90*/  ISETP.LT.OR P2, PT, R8.reuse, R236, P2 ;  /* 0x000000ec0800720c */ /* 0x040fe40001741670 */
[----:B------:R-:W-:Y:S01]  /*5ba0*/  ISETP.GE.AND P0, PT, R8, R240, PT ;  /* 0x000000f00800720c */ /* 0x000fe20003f06270 */
[----:B----4-:R-:W-:Y:S01]  /*5bb0*/  VIADD R9, R0, 0x30 ;  /* 0x0000003000097836 */ /* 0x010fe20000000000 */
[----:B--2---:R-:W-:Y:S01]  /*5bc0*/  HMMA.16816.F32.BF16 R12, R20, R16, R40 ;  /* 0x00000010140c723c */ /* 0x004fe20000041828 */
[C---:B------:R-:W-:Y:S01]  /*5bd0*/  ISETP.LT.OR P6, PT, R8.reuse, R235, P6 ;  /* 0x000000eb0800720c */ /* 0x040fe200037c1670 */
[----:B------:R1:W2:Y:S01]  /*5be0*/  MUFU.TANH R86, R10 ;  /* 0x0000000a00567308 */ /* 0x0002a20000002400 */
[----:B------:R-:W-:Y:S02]  /*5bf0*/  ISETP.LT.OR P0, PT, R8, R237, P0 ;  /* 0x000000ed0800720c */ /* 0x000fe40000701670 */
[C---:B------:R-:W-:Y:S01]  /*5c00*/  ISETP.GE.AND P1, PT, R9.reuse, R241, PT ;  /* 0x000000f10900720c */ /* 0x040fe20003f26270 */
[----:B------:R-:W-:Y:S01]  /*5c10*/  HMMA.16816.F32.BF16 R40, R28, R46, R204 ;  /* 0x0000002e1c28723c */ /* 0x000fe200000418cc */
[----:B------:R-:W-:-:S02]  /*5c20*/  ISETP.GE.AND P5, PT, R9, R239, PT ;  /* 0x000000ef0900720c */ /* 0x000fc40003fa6270 */
[C---:B------:R-:W-:Y:S02]  /*5c30*/  ISETP.GE.AND P4, PT, R9.reuse, R240, PT ;  /* 0x000000f00900720c */ /* 0x040fe40003f86270 */
[C---:B------:R-:W-:Y:S02]  /*5c40*/  ISETP.GE.AND P3, PT, R9.reuse, R238, PT ;  /* 0x000000ee0900720c */ /* 0x040fe40003f66270 */
[C---:B------:R-:W-:Y:S02]  /*5c50*/  ISETP.LT.OR P1, PT, R9.reuse, R236, P1 ;  /* 0x000000ec0900720c */ /* 0x040fe40000f21670 */
[C---:B------:R-:W-:Y:S02]  /*5c60*/  ISETP.LT.OR P5, PT, R9.reuse, R235, P5 ;  /* 0x000000eb0900720c */ /* 0x040fe40002fa1670 */
[C---:B------:R-:W-:Y:S01]  /*5c70*/  ISETP.LT.OR P4, PT, R9.reuse, R237, P4 ;  /* 0x000000ed0900720c */ /* 0x040fe20002781670 */
[----:B---3--:R-:W-:Y:S01]  /*5c80*/  FMUL.FTZ R11, R38, UR20 ;  /* 0x00000014260b7c20 */ /* 0x008fe20008410000 */
[----:B------:R-:W-:Y:S01]  /*5c90*/  ISETP.LT.OR P3, PT, R9, R234, P3 ;  /* 0x000000ea0900720c */ /* 0x000fe20001f61670 */
[----:B------:R-:W-:Y:S01]  /*5ca0*/  FMUL.FTZ R9, R36, UR20 ;  /* 0x0000001424097c20 */ /* 0x000fe20008410000 */
[----:B------:R-:W-:Y:S01]  /*5cb0*/  FSEL R183, R92, -INF , !P1 ;  /* 0xff8000005cb77808 */ /* 0x000fe20004800000 */
[----:B-1----:R-:W-:Y:S01]  /*5cc0*/  FMUL.FTZ R10, R26, UR20 ;  /* 0x000000141a0a7c20 */ /* 0x002fe20008410000 */
[----:B------:R-:W-:Y:S01]  /*5cd0*/  ISETP.GE.AND P1, PT, R8, R238, PT ;  /* 0x000000ee0800720c */ /* 0x000fe20003f26270 */
[----:B------:R1:W-:Y:S01]  /*5ce0*/  MUFU.TANH R87, R9 ;  /* 0x0000000900577308 */ /* 0x0003e20000002400 */
[----:B------:R-:W-:Y:S01]  /*5cf0*/  HMMA.16816.F32.BF16 R24, R28, R34, R188 ;  /* 0x000000221c18723c */ /* 0x000fe200000418bc */
[----:B------:R-:W-:-:S02]  /*5d00*/  FSEL R180, R139, -INF , !P5 ;  /* 0xff8000008bb47808 */ /* 0x000fc40006800000 */
[----:B------:R-:W-:Y:S01]  /*5d10*/  ISETP.LT.OR P1, PT, R8, R234, P1 ;  /* 0x000000ea0800720c */ /* 0x000fe20000f21670 */
[----:B------:R-:W-:Y:S01]  /*5d20*/  FMUL.FTZ R8, R37, UR20 ;  /* 0x0000001425087c20 */ /* 0x000fe20008410000 */
[----:B------:R-:W-:Y:S01]  /*5d30*/  FSEL R185, R88, -INF , !P3 ;  /* 0xff80000058b97808 */ /* 0x000fe20005800000 */
[----:B------:R-:W-:Y:S01]  /*5d40*/  HMMA.16816.F32.BF16 R32, R4, R16, R56 ;  /* 0x000000100420723c */ /* 0x000fe20000041838 */
[----:B------:R-:W-:Y:S01]  /*5d50*/  FSEL R174, R140, -INF , !P2 ;  /* 0xff8000008cae7808 */ /* 0x000fe20005000000 */
[----:B------:R3:W-:Y:S01]  /*5d60*/  MUFU.TANH R92, R8 ;  /* 0x00000008005c7308 */ /* 0x0007e20000002400 */
[----:B------:R-:W-:Y:S02]  /*5d70*/  FSEL R175, R114, -INF , !P6 ;  /* 0xff80000072af7808 */ /* 0x000fe40007000000 */
[----:B------:R-:W-:Y:S02]  /*5d80*/  FSEL R182, R96, -INF , !P4 ;  /* 0xff80000060b67808 */ /* 0x000fe40006000000 */
[----:B------:R-:W-:Y:S01]  /*5d90*/  FSEL R171, R110, -INF , !P0 ;  /* 0xff8000006eab7808 */ /* 0x000fe20004000000 */
[C---:B------:R-:W-:Y:S01]  /*5da0*/  VIADD R17, R0.reuse, 0x49 ;  /* 0x0000004900117836 */ /* 0x040fe20000000000 */
[----:B------:R-:W-:Y:S01]  /*5db0*/  FSEL R177, R107, -INF , !P1 ;  /* 0xff8000006bb17808 */ /* 0x000fe20004800000 */
[C---:B-1----:R-:W-:Y:S01]  /*5dc0*/  VIADD R9, R0.reuse, 0x38 ;  /* 0x0000003800097836 */ /* 0x042fe20000000000 */
[----:B------:R1:W-:Y:S01]  /*5dd0*/  MUFU.TANH R89, R10 ;  /* 0x0000000a00597308 */ /* 0x0003e20000002400 */
[----:B------:R-:W-:-:S03]  /*5de0*/  VIADD R16, R0, 0x50 ;  /* 0x0000005000107836 */ /* 0x000fc60000000000 */
[C---:B------:R-:W-:Y:S02]  /*5df0*/  ISETP.GE.AND P5, PT, R9.reuse, R241, PT ;  /* 0x000000f10900720c */ /* 0x040fe40003fa6270 */
[C---:B------:R-:W-:Y:S01]  /*5e00*/  ISETP.GE.AND P3, PT, R9.reuse, R239, PT ;  /* 0x000000ef0900720c */ /* 0x040fe20003f66270 */
[----:B------:R-:W-:Y:S01]  /*5e10*/  HMMA.16816.F32.BF16 R24, R20, R18, R24 ;  /* 0x000000121418723c */ /* 0x000fe20000041818 */
[C---:B------:R-:W-:Y:S01]  /*5e20*/  ISETP.GE.AND P2, PT, R9.reuse, R240, PT ;  /* 0x000000f00900720c */ /* 0x040fe20003f46270 */
[----:B---3--:R-:W-:Y:S01]  /*5e30*/  VIADD R8, R0, 0x39 ;  /* 0x0000003900087836 */ /* 0x008fe20000000000 */
[C---:B------:R-:W-:Y:S01]  /*5e40*/  ISETP.GE.AND P6, PT, R9.reuse, R238, PT ;  /* 0x000000ee0900720c */ /* 0x040fe20003fc6270 */
[----:B------:R3:W4:Y:S01]  /*5e50*/  MUFU.TANH R62, R11 ;  /* 0x0000000b003e7308 */ /* 0x0007220000002400 */
[C---:B------:R-:W-:Y:S02]  /*5e60*/  ISETP.LT.OR P5, PT, R9.reuse, R236, P5 ;  /* 0x000000ec0900720c */ /* 0x040fe40002fa1670 */
[----:B------:R-:W-:-:S02]  /*5e70*/  ISETP.LT.OR P3, PT, R9, R235, P3 ;  /* 0x000000eb0900720c */ /* 0x000fc40001f61670 */
[----:B------:R-:W-:Y:S01]  /*5e80*/  ISETP.LT.OR P2, PT, R9, R237, P2 ;  /* 0x000000ed0900720c */ /* 0x000fe20001741670 */
[----:B-1----:R-:W-:Y:S01]  /*5e90*/  FMUL.FTZ R10, R39, UR20 ;  /* 0x00000014270a7c20 */ /* 0x002fe20008410000 */
[----:B------:R-:W-:Y:S01]  /*5ea0*/  ISETP.LT.OR P6, PT, R9, R234, P6 ;  /* 0x000000ea0900720c */ /* 0x000fe200037c1670 */
[----:B------:R-:W-:Y:S01]  /*5eb0*/  FMUL.FTZ R9, R12, UR20 ;  /* 0x000000140c097c20 */ /* 0x000fe20008410000 */
[----:B------:R-:W-:Y:S01]  /*5ec0*/  ISETP.GE.AND P4, PT, R8, R241, PT ;  /* 0x000000f10800720c */ /* 0x000fe20003f86270 */
[----:B------:R1:W-:Y:S01]  /*5ed0*/  MUFU.TANH R96, R10 ;  /* 0x0000000a00607308 */ /* 0x0003e20000002400 */
[----:B------:R-:W-:Y:S01]  /*5ee0*/  FSEL R166, R95, -INF , !P5 ;  /* 0xff8000005fa67808 */ /* 0x000fe20006800000 */
[----:B------:R-:W-:Y:S01]  /*5ef0*/  VIADD R12, R0, 0x48 ;  /* 0x00000048000c7836 */ /* 0x000fe20000000000 */
[C---:B------:R-:W-:Y:S01]  /*5f00*/  ISETP.LT.OR P4, PT, R8.reuse, R236, P4 ;  /* 0x000000ec0800720c */ /* 0x040fe20002781670 */
[----:B------:R-:W-:Y:S01]  /*5f10*/  HMMA.16816.F32.BF16 R36, R28, R44, R196 ;  /* 0x0000002c1c24723c */ /* 0x000fe200000418c4 */
[----:B------:R-:W-:-:S02]  /*5f20*/  ISETP.GE.AND P0, PT, R8, R239, PT ;  /* 0x000000ef0800720c */ /* 0x000fc40003f06270 */
[C---:B------:R-:W-:Y:S01]  /*5f30*/  ISETP.GE.AND P1, PT, R8.reuse, R240, PT ;  /* 0x000000f00800720c */ /* 0x040fe20003f26270 */
[----:B------:R5:W-:Y:S01]  /*5f40*/  MUFU.TANH R88, R9 ;  /* 0x0000000900587308 */ /* 0x000be20000002400 */
[----:B------:R-:W-:Y:S01]  /*5f50*/  ISETP.GE.AND P5, PT, R8, R238, PT ;  /* 0x000000ee0800720c */ /* 0x000fe20003fa6270 */
[----:B---3--:R-:W-:Y:S01]  /*5f60*/  FMUL.FTZ R11, R14, UR20 ;  /* 0x000000140e0b7c20 */ /* 0x008fe20008410000 */
[----:B------:R-:W-:Y:S01]  /*5f70*/  FSEL R165, R85, -INF , !P3 ;  /* 0xff80000055a57808 */ /* 0x000fe20005800000 */
[----:B------:R-:W-:Y:S01]  /*5f80*/  HMMA.16816.F32.BF16 R28, R28, R54, R200 ;  /* 0x000000361c1c723c */ /* 0x000fe200000418c8 */
[C---:B------:R-:W-:Y:S02]  /*5f90*/  ISETP.LT.OR P0, PT, R8.reuse, R235, P0 ;  /* 0x000000eb0800720c */ /* 0x040fe40000701670 */
[C---:B------:R-:W-:Y:S01]  /*5fa0*/  ISETP.LT.OR P1, PT, R8.reuse, R237, P1 ;  /* 0x000000ed0800720c */ /* 0x040fe20000f21670 */
[----:B------:R-:W-:Y:S01]  /*5fb0*/  MUFU.TANH R85, R11 ;  /* 0x0000000b00557308 */ /* 0x000fe20000002400 */
[----:B------:R-:W-:Y:S01]  /*5fc0*/  ISETP.LT.OR P5, PT, R8, R234, P5 ;  /* 0x000000ea0800720c */ /* 0x000fe20002fa1670 */
[----:B------:R-:W-:Y:S01]  /*5fd0*/  VIADD R8, R0, 0x41 ;  /* 0x0000004100087836 */ /* 0x000fe20000000000 */
[----:B------:R-:W-:Y:S01]  /*5fe0*/  FSEL R164, R97, -INF , !P2 ;  /* 0xff80000061a47808 */ /* 0x000fe20005000000 */
[----:B-1----:R-:W-:Y:S01]  /*5ff0*/  FMUL.FTZ R10, R13, UR20 ;  /* 0x000000140d0a7c20 */ /* 0x002fe20008410000 */
[----:B------:R-:W-:Y:S01]  /*6000*/  FSEL R167, R84, -INF , !P6 ;  /* 0xff80000054a77808 */ /* 0x000fe20007000000 */
[----:B------:R-:W-:Y:S01]  /*6010*/  FMUL.FTZ R13, R35, UR20 ;  /* 0x00000014230d7c20 */ /* 0x000fe20008410000 */
[----:B------:R-:W-:Y:S01]  /*6020*/  FSEL R139, R108, -INF , !P4 ;  /* 0xff8000006c8b7808 */ /* 0x000fe20006000000 */
[----:B------:R1:W-:Y:S01]  /*6030*/  MUFU.TANH R95, R10 ;  /* 0x0000000a005f7308 */ /* 0x0003e20000002400 */
[----:B-----5:R-:W-:Y:S01]  /*6040*/  VIADD R9, R0, 0x40 ;  /* 0x0000004000097836 */ /* 0x020fe20000000000 */
[----:B------:R-:W-:-:S02]  /*6050*/  FSEL R140, R104, -INF , !P0 ;  /* 0xff800000688c7808 */ /* 0x000fc40004000000 */
[----:B------:R-:W-:Y:S02]  /*6060*/  FSEL R110, R102, -INF , !P1 ;  /* 0xff800000666e7808 */ /* 0x000fe40004800000 */
[C---:B------:R-:W-:Y:S02]  /*6070*/  ISETP.GE.AND P3, PT, R9.reuse, R241, PT ;  /* 0x000000f10900720c */ /* 0x040fe40003f66270 */
[C---:B------:R-:W-:Y:S01]  /*6080*/  ISETP.GE.AND P2, PT, R9.reuse, R239, PT ;  /* 0x000000ef0900720c */ /* 0x040fe20003f46270 */
[----:B------:R3:W-:Y:S01]  /*6090*/  MUFU.TANH R63, R13 ;  /* 0x0000000d003f7308 */ /* 0x0007e20000002400 */
[C---:B------:R-:W-:Y:S02]  /*60a0*/  ISETP.LT.OR P3, PT, R9.reuse, R236, P3 ;  /* 0x000000ec0900720c */ /* 0x040fe40001f61670 */
[C---:B------:R-:W-:Y:S02]  /*60b0*/  ISETP.GE.AND P6, PT, R9.reuse, R240, PT ;  /* 0x000000f00900720c */ /* 0x040fe40003fc6270 */
[----:B------:R-:W-:-:S02]  /*60c0*/  ISETP.GE.AND P4, PT, R9, R238, PT ;  /* 0x000000ee0900720c */ /* 0x000fc40003f86270 */
[----:B------:R-:W-:Y:S01]  /*60d0*/  ISETP.LT.OR P2, PT, R9, R235, P2 ;  /* 0x000000eb0900720c */ /* 0x000fe20001741670 */
[----:B-1----:R-:W-:Y:S01]  /*60e0*/  FMUL.FTZ R10, R15, UR20 ;  /* 0x000000140f0a7c20 */ /* 0x002fe20008410000 */
[C---:B------:R-:W-:Y:S02]  /*60f0*/  ISETP.LT.OR P6, PT, R9.reuse, R237, P6 ;  /* 0x000000ed0900720c */ /* 0x040fe400037c1670 */
[----:B------:R-:W-:Y:S01]  /*6100*/  ISETP.LT.OR P4, PT, R9, R234, P4 ;  /* 0x000000ea0900720c */ /* 0x000fe20002781670 */
[----:B------:R-:W-:Y:S01]  /*6110*/  FMUL.FTZ R9, R32, UR20 ;  /* 0x0000001420097c20 */ /* 0x000fe20008410000 */
[----:B------:R-:W-:Y:S01]  /*6120*/  FSEL R108, R100, -INF , !P5 ;  /* 0xff800000646c7808 */ /* 0x000fe20006800000 */
[----:B------:R-:W-:Y:S01]  /*6130*/  MUFU.TANH R97, R10 ;  /* 0x0000000a00617308 */ /* 0x000fe20000002400 */
[----:B------:R-:W-:Y:S02]  /*6140*/  FSEL R209, R90, -INF , !P3 ;  /* 0xff8000005ad17808 */ /* 0x000fe40005800000 */
[----:B------:R-:W-:Y:S01]  /*6150*/  ISETP.GE.AND P0, PT, R8, R241, PT ;  /* 0x000000f10800720c */ /* 0x000fe20003f06270 */
[----:B---3--:R-:W-:Y:S01]  /*6160*/  FMUL.FTZ R13, R24, UR20 ;  /* 0x00000014180d7c20 */ /* 0x008fe20008410000 */
[----:B------:R-:W-:-:S02]  /*6170*/  ISETP.GE.AND P1, PT, R8, R239, PT ;  /* 0x000000ef0800720c */ /* 0x000fc40003f26270 */
[C---:B------:R-:W-:Y:S01]  /*6180*/  ISETP.GE.AND P5, PT, R8.reuse, R240, PT ;  /* 0x000000f00800720c */ /* 0x040fe20003fa6270 */
[----:B------:R1:W3:Y:S01]  /*6190*/  MUFU.TANH R84, R9 ;  /* 0x0000000900547308 */ /* 0x0002e20000002400 */
[C---:B------:R-:W-:Y:S02]  /*61a0*/  ISETP.GE.AND P3, PT, R8.reuse, R238, PT ;  /* 0x000000ee0800720c */ /* 0x040fe40003f66270 */
[C---:B------:R-:W-:Y:S02]  /*61b0*/  ISETP.LT.OR P0, PT, R8.reuse, R236, P0 ;  /* 0x000000ec0800720c */ /* 0x040fe40000701670 */
[C---:B------:R-:W-:Y:S02]  /*61c0*/  ISETP.LT.OR P1, PT, R8.reuse, R235, P1 ;  /* 0x000000eb0800720c */ /* 0x040fe40000f21670 */
[C---:B------:R-:W-:Y:S01]  /*61d0*/  ISETP.LT.OR P5, PT, R8.reuse, R237, P5 ;  /* 0x000000ed0800720c */ /* 0x040fe20002fa1670 */
[----:B------:R-:W-:Y:S01]  /*61e0*/  MUFU.TANH R60, R13 ;  /* 0x0000000d003c7308 */ /* 0x000fe20000002400 */
[----:B------:R-:W-:Y:S01]  /*61f0*/  ISETP.LT.OR P3, PT, R8, R234, P3 ;  /* 0x000000ea0800720c */ /* 0x000fe20001f61670 */
[----:B------:R-:W-:Y:S01]  /*6200*/  FMUL.FTZ R8, R34, UR20 ;  /* 0x0000001422087c20 */ /* 0x000fe20008410000 */
[----:B------:R-:W-:-:S02]  /*6210*/  FSEL R208, R94, -INF , !P2 ;  /* 0xff8000005ed07808 */ /* 0x000fc40005000000 */
[----:B------:R-:W-:Y:S02]  /*6220*/  FSEL R198, R91, -INF , !P6 ;  /* 0xff8000005bc67808 */ /* 0x000fe40007000000 */
[----:B--2---:R-:W-:Y:S01]  /*6230*/  FSEL R204, R86, -INF , !P4 ;  /* 0xff80000056cc7808 */ /* 0x004fe20006000000 */
[----:B------:R-:W-:Y:S01]  /*6240*/  MUFU.TANH R47, R8 ;  /* 0x00000008002f7308 */ /* 0x000fe20000002400 */
[----:B-1----:R-:W-:Y:S01]  /*6250*/  FMUL.FTZ R9, R33, UR20 ;  /* 0x0000001421097c20 */ /* 0x002fe20008410000 */
[----:B------:R-:W-:Y:S01]  /*6260*/  FSEL R196, R105, -INF , !P0 ;  /* 0xff80000069c47808 */ /* 0x000fe20004000000 */
[----:B------:R-:W-:Y:S01]  /*6270*/  HMMA.16816.F32.BF16 R32, R4, R18, R64 ;  /* 0x000000120420723c */ /* 0x000fe20000041840 */
[C---:B------:R-:W-:Y:S02]  /*6280*/  ISETP.GE.AND P2, PT, R12.reuse, R241, PT ;  /* 0x000000f10c00720c */ /* 0x040fe40003f46270 */
[C---:B------:R-:W-:Y:S02]  /*6290*/  ISETP.GE.AND P6, PT, R12.reuse, R239, PT ;  /* 0x000000ef0c00720c */ /* 0x040fe40003fc6270 */
[----:B------:R1:W-:Y:S01]  /*62a0*/  MUFU.TANH R90, R9 ;  /* 0x00000009005a7308 */ /* 0x0003e20000002400 */
[----:B------:R-:W-:Y:S01]  /*62b0*/  ISETP.GE.AND P4, PT, R12, R240, PT ;  /* 0x000000f00c00720c */ /* 0x000fe20003f86270 */
[----:B------:R-:W-:Y:S01]  /*62c0*/  FMUL.FTZ R18, R26, UR20 ;  /* 0x000000141a127c20 */ /* 0x000fe20008410000 */
[C---:B------:R-:W-:Y:S01]  /*62d0*/  ISETP.GE.AND P0, PT, R12.reuse, R238, PT ;  /* 0x000000ee0c00720c */ /* 0x040fe20003f06270 */
[----:B------:R-:W-:Y:S01]  /*62e0*/  FMUL.FTZ R19, R27, UR20 ;  /* 0x000000141b137c20 */ /* 0x000fe20008410000 */
[----:B------:R-:W-:-:S02]  /*62f0*/  ISETP.LT.OR P2, PT, R12, R236, P2 ;  /* 0x000000ec0c00720c */ /* 0x000fc40001741670 */
[C---:B------:R-:W-:Y:S01]  /*6300*/  ISETP.LT.OR P6, PT, R12.reuse, R235, P6 ;  /* 0x000000eb0c00720c */ /* 0x040fe200037c1670 */
[----:B------:R-:W2:Y:S01]  /*6310*/  MUFU.TANH R61, R18 ;  /* 0x00000012003d7308 */ /* 0x000ea20000002400 */
[C---:B------:R-:W-:Y:S02]  /*6320*/  ISETP.LT.OR P4, PT, R12.reuse, R237, P4 ;  /* 0x000000ed0c00720c */ /* 0x040fe40002781670 */
[----:B------:R-:W-:Y:S01]  /*6330*/  ISETP.LT.OR P0, PT, R12, R234, P0 ;  /* 0x000000ea0c00720c */ /* 0x000fe20000701670 */
[----:B------:R-:W-:Y:S01]  /*6340*/  FMUL.FTZ R12, R25, UR20 ;  /* 0x00000014190c7c20 */ /* 0x000fe20008410000 */
[----:B------:R-:W-:Y:S02]  /*6350*/  FSEL R191, R106, -INF , !P1 ;  /* 0xff8000006abf7808 */ /* 0x000fe40004800000 */
[----:B------:R-:W-:Y:S01]  /*6360*/  ISETP.GE.AND P1, PT, R17, R241, PT ;  /* 0x000000f11100720c */ /* 0x000fe20003f26270 */
[----:B------:R5:W-:Y:S01]  /*6370*/  MUFU.TANH R46, R12 ;  /* 0x0000000c002e7308 */ /* 0x000be20000002400 */
[----:B-1----:R-:W1:Y:S01]  /*6380*/  LDSM.16.M88.4 R8, [R220+0x3000] ;  /* 0x00300000dc08783b */ /* 0x002e620000000200 */
[----:B----4-:R-:W-:-:S02]  /*6390*/  FSEL R188, R62, -INF , !P0 ;  /* 0xff8000003ebc7808 */ /* 0x010fc40004000000 */
[----:B------:R-:W-:Y:S02]  /*63a0*/  ISETP.GE.AND P0, PT, R16, R240, PT ;  /* 0x000000f01000720c */ /* 0x000fe40003f06270 */
[----:B------:R-:W-:Y:S02]  /*63b0*/  ISETP.LT.OR P1, PT, R17, R236, P1 ;  /* 0x000000ec1100720c */ /* 0x000fe40000f21670 */
[----:B------:R-:W-:Y:S01]  /*63c0*/  FSEL R192, R103, -INF , !P5 ;  /* 0xff80000067c07808 */ /* 0x000fe20006800000 */
[----:B------:R-:W-:Y:S01]  /*63d0*/  MUFU.TANH R45, R19 ;  /* 0x00000013002d7308 */ /* 0x000fe20000002400 */
[----:B------:R-:W-:Y:S02]  /*63e0*/  FSEL R189, R98, -INF , !P2 ;  /* 0xff80000062bd7808 */ /* 0x000fe40005000000 */
[----:B------:R-:W-:Y:S02]  /*63f0*/  FSEL R190, R89, -INF , !P6 ;  /* 0xff80000059be7808 */ /* 0x000fe40007000000 */
[----:B------:R-:W-:-:S02]  /*6400*/  FSEL R184, R87, -INF , !P4 ;  /* 0xff80000057b87808 */ /* 0x000fc40006000000 */
[C---:B------:R-:W-:Y:S01]  /*6410*/  ISETP.LT.OR P0, PT, R16.reuse, R237, P0 ;  /* 0x000000ed1000720c */ /* 0x040fe20000701670 */
[----:B-----5:R-:W4:Y:S01]  /*6420*/  LDSM.16.M88.4 R12, [R220+0x3800] ;  /* 0x00380000dc0c783b */ /* 0x020f220000000200 */
[----:B------:R-:W-:Y:S01]  /*6430*/  ISETP.GE.AND P5, PT, R16, R241, PT ;  /* 0x000000f11000720c */ /* 0x000fe20003fa6270 */
[----:B------:R-:W-:-:S04]  /*6440*/  DEPBAR.LE SB0, 0x0 ;  /* 0x000080000000791a */ /* 0x000fc80000000000 */
[C---:B------:R-:W-:Y:S02]  /*6450*/  ISETP.GE.AND P2, PT, R17.reuse, R240, PT ;  /* 0x000000f01100720c */ /* 0x040fe40003f46270 */
[-C--:B------:R-:W-:Y:S02]  /*6460*/  ISETP.GE.AND P6, PT, R17, R238.reuse, PT ;  /* 0x000000ee1100720c */ /* 0x080fe40003fc6270 */
[C---:B------:R-:W-:Y:S02]  /*6470*/  ISETP.GE.AND P4, PT, R16.reuse, R239, PT ;  /* 0x000000ef1000720c */ /* 0x040fe40003f86270 */
[----:B------:R-:W-:Y:S02]  /*6480*/  FSEL R179, R93, -INF , !P1 ;  /* 0xff8000005db37808 */ /* 0x000fe40004800000 */
[----:B------:R-:W-:Y:S02]  /*6490*/  FSEL R195, R99, -INF , !P3 ;  /* 0xff80000063c37808 */ /* 0x000fe40005800000 */
[----:B------:R-:W-:-:S02]  /*64a0*/  ISETP.GE.AND P1, PT, R16, R238, PT ;  /* 0x000000ee1000720c */ /* 0x000fc40003f26270 */
[C---:B------:R-:W-:Y:S02]  /*64b0*/  ISETP.GE.AND P3, PT, R17.reuse, R239, PT ;  /* 0x000000ef1100720c */ /* 0x040fe40003f66270 */
[----:B---3--:R-:W-:Y:S02]  /*64c0*/  FSEL R202, R84, -INF , !P0 ;  /* 0xff80000054ca7808 */ /* 0x008fe40004000000 */
[C---:B------:R-:W-:Y:S01]  /*64d0*/  ISETP.LT.OR P2, PT, R17.reuse, R237, P2 ;  /* 0x000000ed1100720c */ /* 0x040fe20001741670 */
[-C--:B-1----:R-:W-:Y:S01]  /*64e0*/  HMMA.16816.F32.BF16 R24, R20, R8.reuse, R36 ;  /* 0x000000081418723c */ /* 0x082fe20000041824 */
[----:B------:R-:W-:Y:S02]  /*64f0*/  ISETP.LT.OR P6, PT, R17, R234, P6 ;  /* 0x000000ea1100720c */ /* 0x000fe400037c1670 */
[C---:B------:R-:W-:Y:S02]  /*6500*/  ISETP.LT.OR P5, PT, R16.reuse, R236, P5 ;  /* 0x000000ec1000720c */ /* 0x040fe40002fa1670 */
[CC--:B------:R-:W-:Y:S01]  /*6510*/  ISETP.LT.OR P4, PT, R16.reuse, R235.reuse, P4 ;  /* 0x000000eb1000720c */ /* 0x0c0fe20002781670 */
[C---:B------:R-:W-:Y:S01]  /*6520*/  HMMA.16816.F32.BF16 R36, R4.reuse, R8, R68 ;  /* 0x000000080424723c */ /* 0x040fe20000041844 */
[----:B------:R-:W-:Y:S01]  /*6530*/  ISETP.LT.OR P1, PT, R16, R234, P1 ;  /* 0x000000ea1000720c */ /* 0x000fe20000f21670 */
[----:B------:R-:W-:Y:S01]  /*6540*/  FMUL.FTZ R16, R33, UR20 ;  /* 0x0000001421107c20 */ /* 0x000fe20008410000 */
[----:B------:R-:W-:Y:S01]  /*6550*/  ISETP.LT.OR P3, PT, R17, R235, P3 ;  /* 0x000000eb1100720c */ /* 0x000fe20001f61670 */
[----:B------:R-:W-:Y:S01]  /*6560*/  FMUL.FTZ R17, R32, UR20 ;  /* 0x0000001420117c20 */ /* 0x000fe20008410000 */
[----:B------:R-:W-:Y:S01]  /*6570*/  FSEL R173, R92, -INF , !P2 ;  /* 0xff8000005cad7808 */ /* 0x000fe20005000000 */
[C---:B------:R-:W-:Y:S01]  /*6580*/  HMMA.16816.F32.BF16 R52, R4.reuse, R10, R80 ;  /* 0x0000000a0434723c */ /* 0x040fe20000041850 */
[----:B------:R-:W-:Y:S01]  /*6590*/  VIADD R8, R0, 0x58 ;  /* 0x0000005800087836 */ /* 0x000fe20000000000 */
[----:B------:R-:W-:Y:S01]  /*65a0*/  FSEL R172, R96, -INF , !P6 ;  /* 0xff80000060ac7808 */ /* 0x000fe20007000000 */
[----:B------:R-:W-:Y:S01]  /*65b0*/  VIADD R9, R0, 0x51 ;  /* 0x0000005100097836 */ /* 0x000fe20000000000 */
[----:B------:R-:W-:Y:S01]  /*65c0*/  FSEL R207, R88, -INF , !P5 ;  /* 0xff80000058cf7808 */ /* 0x000fe20006800000 */
[----:B------:R1:W-:Y:S01]  /*65d0*/  MUFU.TANH R44, R16 ;  /* 0x00000010002c7308 */ /* 0x0003e20000002400 */
[----:B----4-:R-:W-:Y:S01]  /*65e0*/  HMMA.16816.F32.BF16 R56, R4, R12, R72 ;  /* 0x0000000c0438723c */ /* 0x010fe20000041848 */
[----:B------:R-:W-:-:S02]  /*65f0*/  ISETP.GE.AND P0, PT, R8, R239, PT ;  /* 0x000000ef0800720c */ /* 0x000fc40003f06270 */
[----:B------:R-:W-:Y:S02]  /*6600*/  FSEL R211, R85, -INF , !P4 ;  /* 0xff80000055d37808 */ /* 0x000fe40006000000 */
[C---:B------:R-:W-:Y:S01]  /*6610*/  ISETP.LT.OR P0, PT, R8.reuse, R235, P0 ;  /* 0x000000eb0800720c */ /* 0x040fe20000701670 */
[----:B------:R-:W-:Y:S01]  /*6620*/  HMMA.16816.F32.BF16 R76, R4, R14, R76 ;  /* 0x0000000e044c723c */ /* 0x000fe2000004184c */
[----:B------:R-:W-:Y:S01]  /*6630*/  ISETP.GE.AND P2, PT, R8, R241, PT ;  /* 0x000000f10800720c */ /* 0x000fe20003f46270 */
[----:B------:R3:W4:Y:S01]  /*6640*/  MUFU.TANH R18, R17 ;  /* 0x0000001100127308 */ /* 0x0007220000002400 */
[C---:B------:R-:W-:Y:S02]  /*6650*/  ISETP.GE.AND P6, PT, R9.reuse, R239, PT ;  /* 0x000000ef0900720c */ /* 0x040fe40003fc6270 */
[----:B------:R-:W-:Y:S01]  /*6660*/  ISETP.GE.AND P5, PT, R9, R240, PT ;  /* 0x000000f00900720c */ /* 0x000fe20003fa6270 */
[C---:B------:R-:W-:Y:S01]  /*6670*/  HMMA.16816.F32.BF16 R48, R20.reuse, R12, R48 ;  /* 0x0000000c1430723c */ /* 0x040fe20000041830 */
[----:B------:R-:W-:Y:S01]  /*6680*/  FMUL.FTZ R4, R24, UR20 ;  /* 0x0000001418047c20 */ /* 0x000fe20008410000 */
[----:B------:R-:W-:Y:S01]  /*6690*/  FMUL.FTZ R5, R27, UR20 ;  /* 0x000000141b057c20 */ /* 0x000fe20008410000 */
[----:B------:R-:W-:Y:S01]  /*66a0*/  ISETP.GE.AND P4, PT, R9, R238, PT ;  /* 0x000000ee0900720c */ /* 0x000fe20003f86270 */
[----:B-1----:R-:W-:Y:S01]  /*66b0*/  FMUL.FTZ R16, R35, UR20 ;  /* 0x0000001423107c20 */ /* 0x002fe20008410000 */
[----:B------:R1:W1:Y:S01]  /*66c0*/  MUFU.TANH R33, R4 ;  /* 0x0000000400217308 */ /* 0x0002620000002400 */
[----:B------:R-:W-:Y:S01]  /*66d0*/  FMUL.FTZ R6, R26, UR20 ;  /* 0x000000141a067c20 */ /* 0x000fe20008410000 */
[----:B--2---:R-:W-:Y:S01]  /*66e0*/  FSEL R206, R61, -INF , !P0 ;  /* 0xff8000003dce7808 */ /* 0x004fe20004000000 */
[----:B------:R-:W-:Y:S01]  /*66f0*/  HMMA.16816.F32.BF16 R40, R20, R10, R40 ;  /* 0x0000000a1428723c */ /* 0x000fe20000041828 */
[----:B------:R-:W-:-:S02]  /*6700*/  ISETP.LT.OR P6, PT, R9, R235, P6 ;  /* 0x000000eb0900720c */ /* 0x000fc400037c1670 */
[C---:B------:R-:W-:Y:S02]  /*6710*/  ISETP.LT.OR P5, PT, R9.reuse, R237, P5 ;  /* 0x000000ed0900720c */ /* 0x040fe40002fa1670 */
[----:B------:R2:W2:Y:S01]  /*6720*/  MUFU.TANH R27, R5 ;  /* 0x00000005001b7308 */ /* 0x0004a20000002400 */
[----:B---3--:R-:W-:Y:S01]  /*6730*/  FMUL.FTZ R17, R34, UR20 ;  /* 0x0000001422117c20 */ /* 0x008fe20008410000 */
[----:B------:R-:W-:Y:S01]  /*6740*/  ISETP.LT.OR P4, PT, R9, R234, P4 ;  /* 0x000000ea0900720c */ /* 0x000fe20002781670 */
[----:B------:R-:W-:Y:S01]  /*6750*/  HMMA.16816.F32.BF16 R28, R20, R14, R28 ;  /* 0x0000000e141c723c */ /* 0x000fe2000004181c */
[----:B------:R-:W-:Y:S02]  /*6760*/  ISETP.LT.OR P2, PT, R8, R236, P2 ;  /* 0x000000ec0800720c */ /* 0x000fe40001741670 */
[----:B------:R-:W-:Y:S02]  /*6770*/  PLOP3.LUT P0, PT, PT, PT, UP0, 0x80, 0x0 ;  /* 0x000000000000781c */ /* 0x000fe40003f0f008 */
[----:B------:R-:W-:Y:S01]  /*6780*/  FSEL R170, R101, -INF , !P3 ;  /* 0xff80000065aa7808 */ /* 0x000fe20005800000 */
[----:B-1----:R-:W-:Y:S01]  /*6790*/  FMUL.FTZ R4, R25, UR20 ;  /* 0x0000001419047c20 */ /* 0x002fe20008410000 */
[----:B------:R-:W-:Y:S01]  /*67a0*/  ISETP.GE.AND P3, PT, R9, R241, PT ;  /* 0x000000f10900720c */ /* 0x000fe20003f66270 */
[----:B------:R-:W1:Y:S01]  /*67b0*/  MUFU.TANH R32, R17 ;  /* 0x0000001100207308 */ /* 0x000e620000002400 */
[----:B------:R-:W-:-:S02]  /*67c0*/  FSEL R210, R97, -INF , !P6 ;  /* 0xff80000061d27808 */ /* 0x000fc40007000000 */
[----:B------:R-:W-:Y:S02]  /*67d0*/  FSEL R197, R90, -INF , !P5 ;  /* 0xff8000005ac57808 */ /* 0x000fe40006800000 */
[----:B------:R-:W-:Y:S01]  /*67e0*/  FSEL R200, R63, -INF , !P4 ;  /* 0xff8000003fc87808 */ /* 0x000fe20006000000 */
[----:B--2---:R-:W-:Y:S01]  /*67f0*/  FMUL.FTZ R5, R36, UR20 ;  /* 0x0000001424057c20 */ /* 0x004fe20008410000 */
[----:B------:R-:W-:Y:S01]  /*6800*/  FSEL R199, R60, -INF , !P2 ;  /* 0xff8000003cc77808 */ /* 0x000fe20005000000 */
[----:B------:R2:W3:Y:S01]  /*6810*/  MUFU.TANH R35, R4 ;  /* 0x0000000400237308 */ /* 0x0004e20000002400 */
[----:B------:R-:W-:Y:S01]  /*6820*/  BAR.SYNC.DEFER_BLOCKING 0x0 ;  /* 0x0000000000007b1d */ /* 0x000fe20000010000 */
[----:B------:R-:W-:Y:S02]  /*6830*/  ISETP.LT.OR P3, PT, R9, R236, P3 ;  /* 0x000000ec0900720c */ /* 0x000fe40001f61670 */
[----:B------:R-:W-:Y:S02]  /*6840*/  FSEL R203, R47, -INF , !P1 ;  /* 0xff8000002fcb7808 */ /* 0x000fe40004800000 */
[----:B------:R-:W-:-:S02]  /*6850*/  ISETP.GE.AND P1, PT, R8, R240, PT ;  /* 0x000000f00800720c */ /* 0x000fc40003f26270 */
[----:B------:R1:W1:Y:S01]  /*6860*/  MUFU.TANH R34, R16 ;  /* 0x0000001000227308 */ /* 0x0002620000002400 */
[----:B------:R-:W-:Y:S02]  /*6870*/  FSEL R205, R95, -INF , !P3 ;  /* 0xff8000005fcd7808 */ /* 0x000fe40005800000 */
[C---:B------:R-:W-:Y:S02]  /*6880*/  ISETP.GE.AND P3, PT, R8.reuse, R238, PT ;  /* 0x000000ee0800720c */ /* 0x040fe40003f66270 */
[C---:B------:R-:W-:Y:S02]  /*6890*/  ISETP.LT.OR P1, PT, R8.reuse, R237, P1 ;  /* 0x000000ed0800720c */ /* 0x040fe40000f21670 */
[----:B------:R-:W-:Y:S01]  /*68a0*/  ISETP.LT.OR P3, PT, R8, R234, P3 ;  /* 0x000000ea0800720c */ /* 0x000fe20001f61670 */
[----:B------:R1:W1:Y:S01]  /*68b0*/  MUFU.TANH R26, R6 ;  /* 0x00000006001a7308 */ /* 0x0002620000002400 */
[----:B--2---:R-:W-:Y:S01]  /*68c0*/  VIADD R4, R0, 0x59 ;  /* 0x0000005900047836 */ /* 0x004fe20000000000 */
[----:B----4-:R-:W-:-:S04]  /*68d0*/  FSEL R193, R18, -INF , !P1 ;  /* 0xff80000012c17808 */ /* 0x010fc80004800000 */
[C---:B------:R-:W-:Y:S02]  /*68e0*/  ISETP.GE.AND P6, PT, R4.reuse, R241, PT ;  /* 0x000000f10400720c */ /* 0x040fe40003fc6270 */
[----:B------:R2:W4:Y:S01]  /*68f0*/  MUFU.TANH R25, R5 ;  /* 0x0000000500197308 */ /* 0x0005220000002400 */
[C---:B------:R-:W-:Y:S02]  /*6900*/  ISETP.GE.AND P5, PT, R4.reuse, R239, PT ;  /* 0x000000ef0400720c */ /* 0x040fe40003fa6270 */
[C---:B------:R-:W-:Y:S02]  /*6910*/  ISETP.GE.AND P4, PT, R4.reuse, R240, PT ;  /* 0x000000f00400720c */ /* 0x040fe40003f86270 */
[C---:B------:R-:W-:Y:S02]  /*6920*/  ISETP.GE.AND P2, PT, R4.reuse, R238, PT ;  /* 0x000000ee0400720c */ /* 0x040fe40003f46270 */
[C---:B------:R-:W-:Y:S02]  /*6930*/  ISETP.LT.OR P6, PT, R4.reuse, R236, P6 ;  /* 0x000000ec0400720c */ /* 0x040fe400037c1670 */
[----:B------:R-:W-:-:S02]  /*6940*/  ISETP.LT.OR P5, PT, R4, R235, P5 ;  /* 0x000000eb0400720c */ /* 0x000fc40002fa1670 */
[C---:B------:R-:W-:Y:S02]  /*6950*/  ISETP.LT.OR P4, PT, R4.reuse, R237, P4 ;  /* 0x000000ed0400720c */ /* 0x040fe40002781670 */
[----:B------:R-:W-:Y:S01]  /*6960*/  ISETP.LT.OR P2, PT, R4, R234, P2 ;  /* 0x000000ea0400720c */ /* 0x000fe20001741670 */
[----:B------:R-:W-:Y:S01]  /*6970*/  VIADD R4, R0, 0x60 ;  /* 0x0000006000047836 */ /* 0x000fe20000000000 */
[----:B------:R-:W-:-:S04]  /*6980*/  P2R R24, PR, RZ, 0x40 ;  /* 0x00000040ff187803 */ /* 0x000fc80000000000 */
[----:B------:R-:W-:Y:S01]  /*6990*/  ISETP.GE.AND P6, PT, R4, R241, PT ;  /* 0x000000f10400720c */ /* 0x000fe20003fc6270 */
[----:B-1234-:R-:W-:-:S12]  /*69a0*/  @!P0 BRA `(.L_x_666) ;  /* 0x00000000009c8947 */ /* 0x01efd80003800000 */
[----:B------:R-:W2:Y:S01]  /*69b0*/  LDL.64 R168, [R1+0xc0] ;  /* 0x0000c00001a87983 */ /* 0x000ea20000100a00 */
[----:B------:R-:W-:-:S04]  /*69c0*/  UIADD3 UR6, UR15, -0x2, URZ ;  /* 0xfffffffe0f067890 */ /* 0x000fc8000fffe03f */
        /* <DEDUP_REMOVED lines=9> */
[----:B------:R-:W-:Y:S01]  /*6a60*/  LEA.HI.X R19, R6, UR7, R5, 0x1, P1 ;  /* 0x0000000706137c11 */ /* 0x000fe200088f0c05 */
[----:B------:R-:W-:-:S04]  /*6a70*/  USHF.L.U32 UR7, UR10, 0x5, URZ ;  /* 0x000000050a077899 */ /* 0x000fc8000800063f */
[----:B------:R-:W-:Y:S01]  /*6a80*/  @!PT LDS RZ, [RZ] ;  /* 0x00000000fffff984 */ /* 0x000fe20000000800 */
[----:B------:R-:W-:Y:S01]  /*6a90*/  @!PT LDS RZ, [RZ] ;  /* 0x00000000fffff984 */ /* 0x000fe20000000800 */
[----:B------:R-:W-:Y:S01]  /*6aa0*/  @!PT LDS RZ, [RZ] ;  /* 0x00000000fffff984 */ /* 0x000fe20000000800 */
[----:B------:R1:W-:Y:S02]  /*6ab0*/  LDGSTS.E.BYPASS.LTC128B.128 [R242+0x4000], desc[UR16][R18.64] ;  /* 0x0400000012f27fae */ /* 0x0003e4000b901d50 */
[----:B------:R-:W-:-:S04]  /*6ac0*/  IADD3 R16, P1, R18, UR7, RZ ;  /* 0x0000000712107c10 */ /* 0x000fc8000ff3e0ff */
        /* <DEDUP_REMOVED lines=19> */
[----:B------:R1:W-:Y:S04]  /*6c00*/  LDGSTS.E.BYPASS.LTC128B.128 [R242+0x7800], desc[UR16][R20.64] ;  /* 0x0780000014f27fae */ /* 0x0003e8000b901d50 */
[----:B------:R-:W0:Y:S02]  /*6c10*/  LDGDEPBAR ;  /* 0x00000000000079af */ /* 0x000e240000000000 */
.L_x_666:
[----:B------:R-:W-:Y:S01]  /*6c20*/  FMNMX.FTZ R5, R117, R119, !PT ;  /* 0x0000007775057209 */ /* 0x000fe20007810000 */
[----:B-1----:R-:W-:Y:S01]  /*6c30*/  FMUL.FTZ R6, R37, UR20 ;  /* 0x0000001425067c20 */ /* 0x002fe20008410000 */
[----:B------:R-:W-:Y:S01]  /*6c40*/  FSEL R186, R32, -INF , !P3 ;  /* 0xff80000020ba7808 */ /* 0x000fe20005800000 */
[----:B------:R-:W-:Y:S01]  /*6c50*/  VIADD R7, R0, 0x61 ;  /* 0x0000006100077836 */ /* 0x000fe20000000000 */
[----:B------:R-:W-:Y:S01]  /*6c60*/  FMNMX.FTZ R5, R122, R5, !PT ;  /* 0x000000057a057209 */ /* 0x000fe20007810000 */
[----:B------:R1:W-:Y:S01]  /*6c70*/  MUFU.TANH R21, R6 ;  /* 0x0000000600157308 */ /* 0x0003e20000002400 */
[----:B------:R-:W-:Y:S01]  /*6c80*/  ISETP.NE.AND P3, PT, R24, RZ, PT ;  /* 0x000000ff1800720c */ /* 0x000fe20003f65270 */
[----:B------:R-:W-:Y:S01]  /*6c90*/  VIADD R8, R0, 0x68 ;  /* 0x0000006800087836 */ /* 0x000fe20000000000 */
[----:B------:R-:W-:Y:S01]  /*6ca0*/  FMNMX.FTZ R5, R118, R5, !PT ;  /* 0x0000000576057209 */ /* 0x000fe20007810000 */
[----:B------:R-:W-:Y:S01]  /*6cb0*/  VIADD R20, R0, 0x79 ;  /* 0x0000007900147836 */ /* 0x000fe20000000000 */
[----:B------:R-:W-:Y:S01]  /*6cc0*/  FSEL R181, R46, -INF , !P3 ;  /* 0xff8000002eb57808 */ /* 0x000fe20005800000 */
[----:B------:R-:W-:Y:S01]  /*6cd0*/  FMUL.FTZ R10, R43, UR20 ;  /* 0x000000142b0a7c20 */ /* 0x000fe20008410000 */
[----:B------:R-:W-:Y:S01]  /*6ce0*/  FMNMX.FTZ R5, R115, R5, !PT ;  /* 0x0000000573057209 */ /* 0x000fe20007810000 */
[----:B------:R-:W-:Y:S01]  /*6cf0*/  ULDC UR22, c[0x0][0x2ec] ;  /* 0x0000bb0000167ab9 */ /* 0x000fe20000000800 */
[----:B------:R-:W-:Y:S01]  /*6d00*/  FSEL R194, R45, -INF , !P5 ;  /* 0xff8000002dc27808 */ /* 0x000fe20006800000 */
[----:B------:R-:W-:Y:S01]  /*6d10*/  STL [R1+0xf4], R226 ;  /* 0x0000f4e201007387 */ /* 0x000fe20000100800 */
[----:B------:R-:W-:-:S02]  /*6d20*/  ISETP.GE.AND P1, PT, R4, R239, PT ;  /* 0x000000ef0400720c */ /* 0x000fc40003f26270 */
[C---:B------:R-:W-:Y:S01]  /*6d30*/  ISETP.GE.AND P3, PT, R4.reuse, R240, PT ;  /* 0x000000f00400720c */ /* 0x040fe20003f66270 */
[----:B------:R-:W-:Y:S01]  /*6d40*/  STL [R1+0xf0], R242 ;  /* 0x0000f0f201007387 */ /* 0x000fe20000100800 */
[----:B------:R-:W-:Y:S02]  /*6d50*/  ISETP.GE.AND P5, PT, R4, R238, PT ;  /* 0x000000ee0400720c */ /* 0x000fe40003fa6270 */
[----:B------:R-:W-:Y:S01]  /*6d60*/  FMNMX.FTZ R5, R112, R5, !PT ;  /* 0x0000000570057209 */ /* 0x000fe20007810000 */
[----:B-1----:R-:W-:Y:S01]  /*6d70*/  FMUL.FTZ R6, R38, UR20 ;  /* 0x0000001426067c20 */ /* 0x002fe20008410000 */
[C---:B------:R-:W-:Y:S01]  /*6d80*/  ISETP.LT.OR P6, PT, R4.reuse, R236, P6 ;  /* 0x000000ec0400720c */ /* 0x040fe200037c1670 */
[----:B------:R-:W-:Y:S01]  /*6d90*/  STL [R1+0xec], R225 ;  /* 0x0000ece101007387 */ /* 0x000fe20000100800 */
[C---:B------:R-:W-:Y:S01]  /*6da0*/  ISETP.LT.OR P1, PT, R4.reuse, R235, P1 ;  /* 0x000000eb0400720c */ /* 0x040fe20000f21670 */
[----:B------:R1:W2:Y:S01]  /*6db0*/  MUFU.TANH R9, R6 ;  /* 0x0000000600097308 */ /* 0x0002a20000002400 */
[C---:B------:R-:W-:Y:S01]  /*6dc0*/  ISETP.LT.OR P3, PT, R4.reuse, R237, P3 ;  /* 0x000000ed0400720c */ /* 0x040fe20001f61670 */
[----:B------:R-:W-:Y:S01]  /*6dd0*/  STL [R1+0xe8], R224 ;  /* 0x0000e8e001007387 */ /* 0x000fe20000100800 */
[----:B------:R-:W-:-:S02]  /*6de0*/  ISETP.LT.OR P5, PT, R4, R234, P5 ;  /* 0x000000ea0400720c */ /* 0x000fc40002fa1670 */
[----:B------:R-:W-:Y:S01]  /*6df0*/  FMNMX.FTZ R4, R111, R5, !PT ;  /* 0x000000056f047209 */ /* 0x000fe20007810000 */
[----:B------:R-:W-:Y:S01]  /*6e00*/  FMUL.FTZ R5, R48, UR20 ;  /* 0x0000001430057c20 */ /* 0x000fe20008410000 */
[----:B------:R-:W-:Y:S01]  /*6e10*/  FSEL R168, R44, -INF , !P4 ;  /* 0xff8000002ca87808 */ /* 0x000fe20006000000 */
[----:B------:R-:W-:Y:S01]  /*6e20*/  STL [R1+0xe4], R223 ;  /* 0x0000e4df01007387 */ /* 0x000fe20000100800 */
[----:B------:R-:W-:Y:S01]  /*6e30*/  FMNMX.FTZ R4, R109, R4, !PT ;  /* 0x000000046d047209 */ /* 0x000fe20007810000 */
[----:B------:R3:W-:Y:S01]  /*6e40*/  MUFU.TANH R17, R5 ;  /* 0x0000000500117308 */ /* 0x0007e20000002400 */
[----:B------:R-:W-:Y:S01]  /*6e50*/  FSEL R169, R33, -INF , !P6 ;  /* 0xff80000021a97808 */ /* 0x000fe20007000000 */
[----:B------:R-:W-:Y:S01]  /*6e60*/  STL [R1+0xe0], R222 ;  /* 0x0000e0de01007387 */ /* 0x000fe20000100800 */
[----:B------:R-:W-:Y:S02]  /*6e70*/  FMNMX.FTZ R4, R161, R4, !PT ;  /* 0x00000004a1047209 */ /* 0x000fe40007810000 */
[----:B------:R-:W-:Y:S01]  /*6e80*/  ISETP.GE.AND P4, PT, R7, R241, PT ;  /* 0x000000f10700720c */ /* 0x000fe20003f86270 */
[----:B------:R-:W-:Y:S01]  /*6e90*/  STL [R1+0xdc], R221 ;  /* 0x0000dcdd01007387 */ /* 0x000fe20000100800 */
[----:B------:R-:W-:Y:S01]  /*6ea0*/  FMNMX.FTZ R4, R156, R4, !PT ;  /* 0x000000049c047209 */ /* 0x000fe20007810000 */
[----:B-1----:R-:W-:Y:S01]  /*6eb0*/  FMUL.FTZ R6, R39, UR20 ;  /* 0x0000001427067c20 */ /* 0x002fe20008410000 */
[C---:B------:R-:W-:Y:S01]  /*6ec0*/  ISETP.GE.AND P6, PT, R7.reuse, R239, PT ;  /* 0x000000ef0700720c */ /* 0x040fe20003fc6270 */
[----:B------:R-:W-:Y:S01]  /*6ed0*/  STL [R1+0xd8], R220 ;  /* 0x0000d8dc01007387 */ /* 0x000fe20000100800 */
[----:B------:R-:W-:Y:S01]  /*6ee0*/  FMNMX.FTZ R4, R154, R4, !PT ;  /* 0x000000049a047209 */ /* 0x000fe20007810000 */
[----:B------:R1:W4:Y:S01]  /*6ef0*/  MUFU.TANH R16, R6 ;  /* 0x0000000600107308 */ /* 0x0003220000002400 */
[----:B------:R-:W-:Y:S01]  /*6f00*/  ISETP.LT.OR P4, PT, R7, R236, P4 ;  /* 0x000000ec0700720c */ /* 0x000fe20002781670 */
[----:B------:R-:W-:Y:S01]  /*6f10*/  STL [R1+0xd4], R135 ;  /* 0x0000d48701007387 */ /* 0x000fe20000100800 */
[----:B------:R-:W-:Y:S01]  /*6f20*/  FMNMX.FTZ R4, R148, R4, !PT ;  /* 0x0000000494047209 */ /* 0x000fe20007810000 */
[----:B---3--:R-:W-:Y:S01]  /*6f30*/  FMUL.FTZ R5, R49, UR20 ;  /* 0x0000001431057c20 */ /* 0x008fe20008410000 */
[----:B------:R-:W-:-:S02]  /*6f40*/  ISETP.LT.OR P6, PT, R7, R235, P6 ;  /* 0x000000eb0700720c */ /* 0x000fc400037c1670 */
[----:B------:R-:W-:Y:S01]  /*6f50*/  FMNMX.FTZ R4, R183, R4, !PT ;  /* 0x00000004b7047209 */ /* 0x000fe20007810000 */
[----:B------:R3:W-:Y:S01]  /*6f60*/  MUFU.TANH R15, R5 ;  /* 0x00000005000f7308 */ /* 0x0007e20000002400 */
[----:B------:R-:W-:Y:S02]  /*6f70*/  FSEL R176, R34, -INF , !P2 ;  /* 0xff80000022b07808 */ /* 0x000fe40005000000 */
[----:B------:R-:W-:Y:S02]  /*6f80*/  FMNMX.FTZ R4, R174, R4, !PT ;  /* 0x00000004ae047209 */ /* 0x000fe40007810000 */
[----:B------:R-:W-:Y:S02]  /*6f90*/  FSEL R187, R26, -INF , !P1 ;  /* 0xff8000001abb7808 */ /* 0x000fe40004800000 */
[----:B------:R-:W-:Y:S01]  /*6fa0*/  FMNMX.FTZ R4, R166, R4, !PT ;  /* 0x00000004a6047209 */ /* 0x000fe20007810000 */
[----:B-1----:R-:W-:Y:S01]  /*6fb0*/  FMUL.FTZ R6, R42, UR20 ;  /* 0x000000142a067c20 */ /* 0x002fe20008410000 */
[----:B------:R-:W-:-:S02]  /*6fc0*/  FSEL R201, R25, -INF , !P3 ;  /* 0xff80000019c97808 */ /* 0x000fc40005800000 */
[----:B------:R-:W-:Y:S01]  /*6fd0*/  FMNMX.FTZ R4, R139, R4, !PT ;  /* 0x000000048b047209 */ /* 0x000fe20007810000 */
[----:B------:R-:W-:Y:S01]  /*6fe0*/  MUFU.TANH R13, R6 ;  /* 0x00000006000d7308 */ /* 0x000fe20000002400 */
[----:B--2---:R-:W-:Y:S01]  /*6ff0*/  FSEL R63, R9, -INF , !P5 ;  /* 0xff800000093f7808 */ /* 0x004fe20006800000 */
[----:B------:R-:W-:Y:S01]  /*7000*/  VIADD R9, R0, 0x71 ;  /* 0x0000007100097836 */ /* 0x000fe20000000000 */
[----:B------:R-:W-:Y:S01]  /*7010*/  FMNMX.FTZ R4, R209, R4, !PT ;  /* 0x00000004d1047209 */ /* 0x000fe20007810000 */
[----:B---3--:R-:W-:Y:S01]  /*7020*/  FMUL.FTZ R5, R50, UR20 ;  /* 0x0000001432057c20 */ /* 0x008fe20008410000 */
[----:B------:R-:W-:Y:S02]  /*7030*/  FSEL R163, R35, -INF , !P4 ;  /* 0xff80000023a37808 */ /* 0x000fe40006000000 */
[----:B------:R-:W-:Y:S01]  /*7040*/  FMNMX.FTZ R4, R196, R4, !PT ;  /* 0x00000004c4047209 */ /* 0x000fe20007810000 */
[----:B------:R1:W-:Y:S01]  /*7050*/  MUFU.TANH R18, R5 ;  /* 0x0000000500127308 */ /* 0x0003e20000002400 */
[----:B------:R-:W-:-:S02]  /*7060*/  FSEL R178, R27, -INF , !P6 ;  /* 0xff8000001bb27808 */ /* 0x000fc40007000000 */
[----:B------:R-:W-:Y:S02]  /*7070*/  FMNMX.FTZ R4, R189, R4, !PT ;  /* 0x00000004bd047209 */ /* 0x000fe40007810000 */
[C---:B------:R-:W-:Y:S02]  /*7080*/  ISETP.GE.AND P2, PT, R8.reuse, R241, PT ;  /* 0x000000f10800720c */ /* 0x040fe40003f46270 */
[----:B------:R-:W-:Y:S02]  /*7090*/  FMNMX.FTZ R4, R179, R4, !PT ;  /* 0x00000004b3047209 */ /* 0x000fe40007810000 */
[C---:B------:R-:W-:Y:S02]  /*70a0*/  ISETP.GE.AND P1, PT, R7.reuse, R240, PT ;  /* 0x000000f00700720c */ /* 0x040fe40003f26270 */
[----:B------:R-:W-:Y:S02]  /*70b0*/  ISETP.GE.AND P3, PT, R7, R238, PT ;  /* 0x000000ee0700720c */ /* 0x000fe40003f66270 */
[----:B------:R-:W-:-:S02]  /*70c0*/  ISETP.GE.AND P5, PT, R8, R239, PT ;  /* 0x000000ef0800720c */ /* 0x000fc40003fa6270 */
[----:B------:R-:W-:Y:S01]  /*70d0*/  ISETP.GE.AND P4, PT, R8, R240, PT ;  /* 0x000000f00800720c */ /* 0x000fe20003f86270 */
[----:B-1----:R-:W-:Y:S01]  /*70e0*/  FMUL.FTZ R5, R52, UR20 ;  /* 0x0000001434057c20 */ /* 0x002fe20008410000 */
[----:B------:R-:W-:Y:S02]  /*70f0*/  ISETP.GE.AND P6, PT, R8, R238, PT ;  /* 0x000000ee0800720c */ /* 0x000fe40003fc6270 */
[----:B------:R-:W-:Y:S01]  /*7100*/  FMNMX.FTZ R4, R207, R4, !PT ;  /* 0x00000004cf047209 */ /* 0x000fe20007810000 */
[----:B------:R1:W2:Y:S01]  /*7110*/  MUFU.TANH R14, R5 ;  /* 0x00000005000e7308 */ /* 0x0002a20000002400 */
[C---:B------:R-:W-:Y:S02]  /*7120*/  ISETP.LT.OR P1, PT, R7.reuse, R237, P1 ;  /* 0x000000ed0700720c */ /* 0x040fe40000f21670 */
[----:B------:R-:W-:Y:S01]  /*7130*/  ISETP.LT.OR P3, PT, R7, R234, P3 ;  /* 0x000000ea0700720c */ /* 0x000fe20001f61670 */
[----:B------:R-:W-:Y:S01]  /*7140*/  VIADD R7, R0, 0x70 ;  /* 0x0000007000077836 */ /* 0x000fe20000000000 */
[----:B------:R-:W-:-:S02]  /*7150*/  ISETP.LT.OR P2, PT, R8, R236, P2 ;  /* 0x000000ec0800720c */ /* 0x000fc40001741670 */
[C---:B------:R-:W-:Y:S02]  /*7160*/  ISETP.LT.OR P5, PT, R8.reuse, R235, P5 ;  /* 0x000000eb0800720c */ /* 0x040fe40002fa1670 */
[C---:B------:R-:W-:Y:S02]  /*7170*/  ISETP.LT.OR P4, PT, R8.reuse, R237, P4 ;  /* 0x000000ed0800720c */ /* 0x040fe40002781670 */
[----:B------:R-:W-:Y:S02]  /*7180*/  ISETP.LT.OR P6, PT, R8, R234, P6 ;  /* 0x000000ea0800720c */ /* 0x000fe400037c1670 */
[C---:B------:R-:W-:Y:S02]  /*7190*/  IADD3 R8, R0.reuse, 0x69, RZ ;  /* 0x0000006900087810 */ /* 0x040fe40007ffe0ff */
[----:B------:R-:W-:Y:S01]  /*71a0*/  IADD3 R19, R0, 0x78, RZ ;  /* 0x0000007800137810 */ /* 0x000fe20007ffe0ff */
[----:B-1----:R-:W-:Y:S01]  /*71b0*/  FMUL.FTZ R5, R40, UR20 ;  /* 0x0000001428057c20 */ /* 0x002fe20008410000 */
[----:B------:R-:W-:Y:S01]  /*71c0*/  FMNMX.FTZ R0, R205, R4, !PT ;  /* 0x00000004cd007209 */ /* 0x000fe20007810000 */
[----:B------:R-:W-:Y:S01]  /*71d0*/  FMUL.FTZ R4, R28, UR20 ;  /* 0x000000141c047c20 */ /* 0x000fe20008410000 */
[----:B------:R-:W-:Y:S01]  /*71e0*/  FSEL R23, R21, -INF , !P1 ;  /* 0xff80000015177808 */ /* 0x000fe20004800000 */
[----:B------:R1:W3:Y:S01]  /*71f0*/  MUFU.TANH R12, R5 ;  /* 0x00000005000c7308 */ /* 0x0002e20000002400 */
[----:B------:R-:W-:-:S02]  /*7200*/  FMNMX.FTZ R0, R199, R0, !PT ;  /* 0x00000000c7007209 */ /* 0x000fc40007810000 */
[-C--:B------:R-:W-:Y:S02]  /*7210*/  ISETP.GE.AND P1, PT, R8, R241.reuse, PT ;  /* 0x000000f10800720c */ /* 0x080fe40003f26270 */
[----:B------:R-:W-:Y:S02]  /*7220*/  FMNMX.FTZ R0, R181, R0, !PT ;  /* 0x00000000b5007209 */ /* 0x000fe40007810000 */
[----:B----4-:R-:W-:Y:S01]  /*7230*/  FSEL R36, R16, -INF , !P3 ;  /* 0xff80000010247808 */ /* 0x010fe20005800000 */
[----:B------:R4:W-:Y:S01]  /*7240*/  MUFU.TANH R6, R4 ;  /* 0x0000000400067308 */ /* 0x0009e20000002400 */
[----:B------:R-:W-:Y:S01]  /*7250*/  ISETP.GE.AND P3, PT, R7, R241, PT ;  /* 0x000000f10700720c */ /* 0x000fe20003f66270 */
[----:B------:R-:W-:Y:S01]  /*7260*/  FMUL.FTZ R16, R55, UR20 ;  /* 0x0000001437107c20 */ /* 0x000fe20008410000 */
[-C--:B------:R-:W-:Y:S01]  /*7270*/  ISETP.LT.OR P1, PT, R8, R236.reuse, P1 ;  /* 0x000000ec0800720c */ /* 0x080fe20000f21670 */
[----:B------:R-:W-:Y:S01]  /*7280*/  STL [R1+0x10], R36 ;  /* 0x0000102401007387 */ /* 0x000fe20000100800 */
[----:B------:R-:W-:-:S02]  /*7290*/  ISETP.LT.OR P3, PT, R7, R236, P3 ;  /* 0x000000ec0700720c */ /* 0x000fc40001f61670 */
[----:B--2---:R-:W-:Y:S01]  /*72a0*/  FSEL R60, R14, -INF , !P4 ;  /* 0xff8000000e3c7808 */ /* 0x004fe20006000000 */
[----:B------:R-:W-:Y:S01]  /*72b0*/  STL [R1+0xf8], R241 ;  /* 0x0000f8f101007387 */ /* 0x000fe20000100800 */
[----:B-1----:R-:W-:Y:S01]  /*72c0*/  FMUL.FTZ R5, R41, UR20 ;  /* 0x0000001429057c20 */ /* 0x002fe20008410000 */
[----:B---3--:R-:W-:Y:S01]  /*72d0*/  FSEL R246, R12, -INF , !P2 ;  /* 0xff8000000cf67808 */ /* 0x008fe20005000000 */
[----:B------:R-:W-:Y:S01]  /*72e0*/  FMUL.FTZ R12, R76, UR20 ;  /* 0x000000144c0c7c20 */ /* 0x000fe20008410000 */
[-C--:B------:R-:W-:Y:S01]  /*72f0*/  ISETP.GE.AND P2, PT, R9, R241.reuse, PT ;  /* 0x000000f10900720c */ /* 0x080fe20003f46270 */
[----:B------:R-:W1:Y:S01]  /*7300*/  MUFU.TANH R11, R5 ;  /* 0x00000005000b7308 */ /* 0x000e620000002400 */
[----:B------:R-:W-:Y:S01]  /*7310*/  FSEL R244, R17, -INF , !P3 ;  /* 0xff80000011f47808 */ /* 0x000fe20005800000 */
[----:B------:R-:W-:Y:S01]  /*7320*/  FMUL.FTZ R17, R78, UR20 ;  /* 0x000000144e117c20 */ /* 0x000fe20008410000 */
[----:B------:R-:W-:Y:S01]  /*7330*/  ISETP.LT.OR P2, PT, R9, R236, P2 ;  /* 0x000000ec0900720c */ /* 0x000fe20001741670 */
[----:B------:R-:W-:Y:S01]  /*7340*/  STL [R1+0xfc], R236 ;  /* 0x0000fcec01007387 */ /* 0x000fe20000100800 */
[----:B----4-:R-:W-:Y:S01]  /*7350*/  FMNMX.FTZ R4, R169, R0, !PT ;  /* 0x00000000a9047209 */ /* 0x010fe20007810000 */
[----:B------:R-:W-:Y:S01]  /*7360*/  FMUL.FTZ R0, R29, UR20 ;  /* 0x000000141d007c20 */ /* 0x000fe20008410000 */
[----:B------:R-:W-:Y:S01]  /*7370*/  ISETP.GE.AND P3, PT, R20, R241, PT ;  /* 0x000000f11400720c */ /* 0x000fe20003f66270 */
[----:B------:R-:W-:Y:S01]  /*7380*/  MUFU.TANH R12, R12 ;  /* 0x0000000c000c7308 */ /* 0x000fe20000002400 */
[----:B------:R-:W-:Y:S01]  /*7390*/  FMNMX.FTZ R4, R163, R4, !PT ;  /* 0x00000004a3047209 */ /* 0x000fe20007810000 */
[----:B------:R-:W-:Y:S01]  /*73a0*/  STL [R1+0x100], R239 ;  /* 0x000100ef01007387 */ /* 0x000fe20000100800 */
[----:B------:R-:W-:-:S02]  /*73b0*/  FSEL R243, R15, -INF , !P2 ;  /* 0xff8000000ff37808 */ /* 0x000fc40005000000 */
[-C--:B------:R-:W-:Y:S01]  /*73c0*/  ISETP.LT.OR P2, PT, R20, R236.reuse, P3 ;  /* 0x000000ec1400720c */ /* 0x080fe20001f41670 */
[----:B------:R-:W-:Y:S01]  /*73d0*/  STL [R1+0x104], R235 ;  /* 0x000104eb01007387 */ /* 0x000fe20000100800 */
[C---:B------:R-:W-:Y:S01]  /*73e0*/  ISETP.GE.AND P3, PT, R8.reuse, R239, PT ;  /* 0x000000ef0800720c */ /* 0x040fe20003f66270 */
[----:B------:R2:W3:Y:S01]  /*73f0*/  MUFU.TANH R5, R0 ;  /* 0x0000000000057308 */ /* 0x0004e20000002400 */
[----:B-1----:R-:W-:Y:S01]  /*7400*/  FSEL R245, R11, -INF , !P1 ;  /* 0xff8000000bf57808 */ /* 0x002fe20004800000 */
[----:B------:R-:W-:Y:S01]  /*7410*/  STL [R1+0x108], R240 ;  /* 0x000108f001007387 */ /* 0x000fe20000100800 */
[C---:B------:R-:W-:Y:S02]  /*7420*/  ISETP.GE.AND P1, PT, R19.reuse, R241, PT ;  /* 0x000000f11300720c */ /* 0x040fe40003f26270 */
[----:B------:R-:W-:Y:S01]  /*7430*/  ISETP.LT.OR P3, PT, R8, R235, P3 ;  /* 0x000000eb0800720c */ /* 0x000fe20001f61670 */
[----:B------:R-:W-:Y:S01]  /*7440*/  STL [R1+0x10c], R237 ;  /* 0x00010ced01007387 */ /* 0x000fe20000100800 */
[----:B------:R-:W-:Y:S01]  /*7450*/  ISETP.LT.OR P1, PT, R19, R236, P1 ;  /* 0x000000ec1300720c */ /* 0x000fe20000f21670 */
[----:B------:R-:W1:Y:S01]  /*7460*/  MUFU.TANH R11, R10 ;  /* 0x0000000a000b7308 */ /* 0x000e620000002400 */
[----:B------:R-:W-:-:S02]  /*7470*/  ISETP.GE.AND P4, PT, R7, R240, PT ;  /* 0x000000f00700720c */ /* 0x000fc40003f86270 */
[----:B------:R-:W-:Y:S02]  /*7480*/  FSEL R233, R6, -INF , !P1 ;  /* 0xff80000006e97808 */ /* 0x000fe40004800000 */
[----:B------:R-:W-:Y:S02]  /*7490*/  ISETP.GE.AND P1, PT, R8, R238, PT ;  /* 0x000000ee0800720c */ /* 0x000fe40003f26270 */
[----:B------:R-:W-:Y:S02]  /*74a0*/  ISETP.LT.OR P4, PT, R7, R237, P4 ;  /* 0x000000ed0700720c */ /* 0x000fe40002781670 */
[----:B--2---:R-:W-:Y:S01]  /*74b0*/  FMNMX.FTZ R0, R246, R4, !PT ;  /* 0x00000004f6007209 */ /* 0x004fe20007810000 */
[----:B------:R-:W-:Y:S01]  /*74c0*/  FMUL.FTZ R4, R53, UR20 ;  /* 0x0000001435047c20 */ /* 0x000fe20008410000 */
[----:B---3--:R-:W-:Y:S02]  /*74d0*/  FSEL R232, R5, -INF , !P2 ;  /* 0xff80000005e87808 */ /* 0x008fe40005000000 */
[----:B------:R-:W-:Y:S01]  /*74e0*/  FMNMX.FTZ R0, R245, R0, !PT ;  /* 0x00000000f5007209 */ /* 0x000fe20007810000 */
[----:B------:R2:W3:Y:S01]  /*74f0*/  MUFU.TANH R10, R4 ;  /* 0x00000004000a7308 */ /* 0x0004e20000002400 */
[----:B------:R-:W-:-:S02]  /*7500*/  ISETP.GE.AND P2, PT, R8, R240, PT ;  /* 0x000000f00800720c */ /* 0x000fc40003f46270 */
[----:B------:R-:W-:Y:S02]  /*7510*/  FMNMX.FTZ R0, R244, R0, !PT ;  /* 0x00000000f4007209 */ /* 0x000fe40007810000 */
[C---:B------:R-:W-:Y:S02]  /*7520*/  ISETP.LT.OR P2, PT, R8.reuse, R237, P2 ;  /* 0x000000ed0800720c */ /* 0x040fe40001741670 */
[----:B------:R-:W-:Y:S02]  /*7530*/  FMNMX.FTZ R0, R243, R0, !PT ;  /* 0x00000000f3007209 */ /* 0x000fe40007810000 */
[----:B------:R-:W-:Y:S02]  /*7540*/  ISETP.LT.OR P1, PT, R8, R234, P1 ;  /* 0x000000ea0800720c */ /* 0x000fe40000f21670 */
[----:B------:R-:W-:Y:S02]  /*7550*/  FMNMX.FTZ R0, R233, R0, !PT ;  /* 0x00000000e9007209 */ /* 0x000fe40007810000 */
[----:B------:R-:W-:Y:S01]  /*7560*/  FSEL R252, R13, -INF , !P5 ;  /* 0xff8000000dfc7808 */ /* 0x000fe20006800000 */
[----:B------:R-:W-:Y:S01]  /*7570*/  FMUL.FTZ R13, R77, UR20 ;  /* 0x000000144d0d7c20 */ /* 0x000fe20008410000 */
[----:B------:R-:W-:Y:S01]  /*7580*/  FMNMX.FTZ R0, R232, R0, !PT ;  /* 0x00000000e8007209 */ /* 0x000fe20007810000 */
[----:B--2---:R-:W-:Y:S01]  /*7590*/  FMUL.FTZ R4, R56, UR20 ;  /* 0x0000001438047c20 */ /* 0x004fe20008410000 */
[----:B-1----:R-:W-:Y:S01]  /*75a0*/  FSEL R251, R11, -INF , !P3 ;  /* 0xff8000000bfb7808 */ /* 0x002fe20005800000 */
[----:B------:R-:W-:-:S02]  /*75b0*/  FMUL.FTZ R11, R54, UR20 ;  /* 0x00000014360b7c20 */ /* 0x000fc40008410000 */
[----:B------:R-:W1:Y:S01]  /*75c0*/  SHFL.BFLY PT, R5, R0, 0x2, 0x1f ;  /* 0x0c401f0000057f89 */ /* 0x000e6200000e0000 */
[----:B------:R2:W4:Y:S01]  /*75d0*/  MUFU.TANH R6, R4 ;  /* 0x0000000400067308 */ /* 0x0005220000002400 */
[C---:B------:R-:W-:Y:S02]  /*75e0*/  ISETP.GE.AND P5, PT, R7.reuse, R239, PT ;  /* 0x000000ef0700720c */ /* 0x040fe40003fa6270 */
[C---:B------:R-:W-:Y:S02]  /*75f0*/  ISETP.GE.AND P3, PT, R7.reuse, R238, PT ;  /* 0x000000ee0700720c */ /* 0x040fe40003f66270 */
[C---:B------:R-:W-:Y:S02]  /*7600*/  ISETP.LT.OR P5, PT, R7.reuse, R235, P5 ;  /* 0x000000eb0700720c */ /* 0x040fe40002fa1670 */
[----:B------:R-:W-:Y:S01]  /*7610*/  ISETP.LT.OR P3, PT, R7, R234, P3 ;  /* 0x000000ea0700720c */ /* 0x000fe20001f61670 */
[----:B------:R-:W-:Y:S01]  /*7620*/  FMUL.FTZ R7, R57, UR20 ;  /* 0x0000001439077c20 */ /* 0x000fe20008410000 */
[----:B---3--:R-:W-:Y:S01]  /*7630*/  FSEL R62, R10, -INF , !P2 ;  /* 0xff8000000a3e7808 */ /* 0x008fe20005000000 */
[----:B------:R-:W-:Y:S01]  /*7640*/  FMUL.FTZ R10, R59, UR20 ;  /* 0x000000143b0a7c20 */ /* 0x000fe20008410000 */
[----:B------:R-:W-:Y:S01]  /*7650*/  ISETP.GE.AND P2, PT, R9, R239, PT ;  /* 0x000000ef0900720c */ /* 0x000fe20003f46270 */
[----:B------:R3:W-:Y:S01]  /*7660*/  MUFU.TANH R15, R7 ;  /* 0x00000007000f7308 */ /* 0x0007e20000002400 */
[----:B------:R-:W-:Y:S01]  /*7670*/  FSEL R249, R18, -INF , !P5 ;  /* 0xff80000012f97808 */ /* 0x000fe20006800000 */
[----:B------:R-:W-:Y:S01]  /*7680*/  FMUL.FTZ R18, R79, UR20 ;  /* 0x000000144f127c20 */ /* 0x000fe20008410000 */
[----:B------:R-:W-:-:S02]  /*7690*/  ISETP.LT.OR P2, PT, R9, R235, P2 ;  /* 0x000000eb0900720c */ /* 0x000fc40001741670 */
[----:B--2---:R-:W-:Y:S02]  /*76a0*/  FMNMX.FTZ R4, R128, R126, !PT ;  /* 0x0000007e80047209 */ /* 0x004fe40007810000 */
[----:B----4-:R-:W-:Y:S01]  /*76b0*/  FSEL R61, R6, -INF , !P4 ;  /* 0xff800000063d7808 */ /* 0x010fe20006000000 */
[----:B------:R-:W-:Y:S01]  /*76c0*/  FMUL.FTZ R6, R51, UR20 ;  /* 0x0000001433067c20 */ /* 0x000fe20008410000 */
[----:B------:R-:W-:Y:S01]  /*76d0*/  FMNMX.FTZ R4, R144, R4, !PT ;  /* 0x0000000490047209 */ /* 0x000fe20007810000 */
[----:B------:R-:W-:Y:S01]  /*76e0*/  MUFU.TANH R11, R11 ;  /* 0x0000000b000b7308 */ /* 0x000fe20000002400 */
[----:B-1----:R-:W-:Y:S02]  /*76f0*/  FMNMX.FTZ R0, R0, R5, !PT ;  /* 0x0000000500007209 */ /* 0x002fe40007810000 */
[----:B------:R-:W-:Y:S02]  /*7700*/  FMNMX.FTZ R4, R146, R4, !PT ;  /* 0x0000000492047209 */ /* 0x000fe40007810000 */
[----:B------:R-:W-:Y:S01]  /*7710*/  ISETP.GE.AND P5, PT, R9, R240, PT ;  /* 0x000000f00900720c */ /* 0x000fe20003fa6270 */
[----:B------:R-:W1:Y:S01]  /*7720*/  SHFL.BFLY PT, R8, R0, 0x1, 0x1f ;  /* 0x0c201f0000087f89 */ /* 0x000e6200000e0000 */
[----:B------:R-:W-:Y:S01]  /*7730*/  FMNMX.FTZ R4, R143, R4, !PT ;  /* 0x000000048f047209 */ /* 0x000fe20007810000 */
[----:B------:R2:W4:Y:S01]  /*7740*/  MUFU.TANH R14, R6 ;  /* 0x00000006000e7308 */ /* 0x0005220000002400 */
[----:B---3--:R-:W-:Y:S01]  /*7750*/  FMUL.FTZ R7, R31, UR20 ;  /* 0x000000141f077c20 */ /* 0x008fe20008410000 */
[----:B------:R-:W-:-:S02]  /*7760*/  ISETP.GE.AND P4, PT, R9, R238, PT ;  /* 0x000000ee0900720c */ /* 0x000fc40003f86270 */
[----:B------:R-:W-:Y:S02]  /*7770*/  FMNMX.FTZ R5, R145, R4, !PT ;  /* 0x0000000491057209 */ /* 0x000fe40007810000 */
[----:B------:R-:W-:Y:S02]  /*7780*/  FMNMX.FTZ R4, R129, R125, !PT ;  /* 0x0000007d81047209 */ /* 0x000fe40007810000 */
[----:B------:R-:W-:Y:S01]  /*7790*/  FMNMX.FTZ R5, R141, R5, !PT ;  /* 0x000000058d057209 */ /* 0x000fe20007810000 */
[----:B------:R-:W-:Y:S01]  /*77a0*/  MUFU.TANH R7, R7 ;  /* 0x0000000700077308 */ /* 0x000fe20000002400 */
[----:B------:R-:W-:Y:S02]  /*77b0*/  FMNMX.FTZ R4, R127, R4, !PT ;  /* 0x000000047f047209 */ /* 0x000fe40007810000 */
[----:B------:R-:W-:Y:S02]  /*77c0*/  FMNMX.FTZ R5, R142, R5, !PT ;  /* 0x000000058e057209 */ /* 0x000fe40007810000 */
[----:B------:R-:W-:-:S02]  /*77d0*/  FMNMX.FTZ R4, R124, R4, !PT ;  /* 0x000000047c047209 */ /* 0x000fc40007810000 */
[----:B------:R-:W-:Y:S01]  /*77e0*/  FMNMX.FTZ R5, R159, R5, !PT ;  /* 0x000000059f057209 */ /* 0x000fe20007810000 */
[----:B--2---:R-:W-:Y:S01]  /*77f0*/  FMUL.FTZ R6, R30, UR20 ;  /* 0x000000141e067c20 */ /* 0x004fe20008410000 */
[----:B------:R-:W-:Y:S01]  /*7800*/  FMNMX.FTZ R4, R121, R4, !PT ;  /* 0x0000000479047209 */ /* 0x000fe20007810000 */
[----:B------:R-:W-:Y:S01]  /*7810*/  MUFU.TANH R21, R10 ;  /* 0x0000000a00157308 */ /* 0x000fe20000002400 */
[----:B------:R-:W-:Y:S02]  /*7820*/  FMNMX.FTZ R5, R157, R5, !PT ;  /* 0x000000059d057209 */ /* 0x000fe40007810000 */
[----:B------:R-:W-:Y:S02]  /*7830*/  FMNMX.FTZ R4, R116, R4, !PT ;  /* 0x0000000474047209 */ /* 0x000fe40007810000 */
[----:B-1----:R-:W-:Y:S02]  /*7840*/  FMNMX.FTZ R71, R0, R8, !PT ;  /* 0x0000000800477209 */ /* 0x002fe40007810000 */
[----:B------:R-:W-:Y:S01]  /*7850*/  FMNMX.FTZ R4, R123, R4, !PT ;  /* 0x000000047b047209 */ /* 0x000fe20007810000 */
[----:B------:R-:W1:Y:S01]  /*7860*/  MUFU.TANH R6, R6 ;  /* 0x0000000600067308 */ /* 0x000e620000002400 */
[----:B------:R-:W-:Y:S01]  /*7870*/  FMNMX.FTZ R0, R133, R130, !PT ;  /* 0x0000008285007209 */ /* 0x000fe20007810000 */
[----:B------:R-:W-:Y:S01]  /*7880*/  STL [R1+0x110], R71 ;  /* 0x0001104701007387 */ /* 0x000fe20000100800 */
[----:B------:R-:W-:-:S02]  /*7890*/  FMNMX.FTZ R4, R120, R4, !PT ;  /* 0x0000000478047209 */ /* 0x000fc40007810000 */
[----:B------:R-:W-:Y:S01]  /*78a0*/  FMNMX.FTZ R0, R138, R0, !PT ;  /* 0x000000008a007209 */ /* 0x000fe20007810000 */
[----:B------:R-:W-:Y:S01]  /*78b0*/  STL [R1+0x114], R238 ;  /* 0x000114ee01007387 */ /* 0x000fe20000100800 */
[----:B------:R-:W-:Y:S01]  /*78c0*/  FMNMX.FTZ R5, R151, R5, !PT ;  /* 0x0000000597057209 */ /* 0x000fe20007810000 */
[----:B------:R-:W-:Y:S01]  /*78d0*/  MUFU.TANH R10, R16 ;  /* 0x00000010000a7308 */ /* 0x000fe20000002400 */
[----:B------:R-:W-:Y:S01]  /*78e0*/  FMNMX.FTZ R4, R160, R4, !PT ;  /* 0x00000004a0047209 */ /* 0x000fe20007810000 */
[----:B------:R-:W-:Y:S01]  /*78f0*/  STL [R1+0x118], R234 ;  /* 0x000118ea01007387 */ /* 0x000fe20000100800 */
[----:B------:R-:W-:Y:S02]  /*7900*/  FMNMX.FTZ R0, R136, R0, !PT ;  /* 0x0000000088007209 */ /* 0x000fe40007810000 */
[----:B------:R-:W-:Y:S02]  /*7910*/  FMNMX.FTZ R5, R149, R5, !PT ;  /* 0x0000000595057209 */ /* 0x000fe40007810000 */
[----:B------:R-:W-:Y:S01]  /*7920*/  FMNMX.FTZ R4, R155, R4, !PT ;  /* 0x000000049b047209 */ /* 0x000fe20007810000 */
[----:B------:R-:W-:Y:S01]  /*7930*/  MUFU.TANH R8, R18 ;  /* 0x0000001200087308 */ /* 0x000fe20000002400 */
        /* <DEDUP_REMOVED lines=40> */
[----:B----4-:R-:W-:Y:S02]  /*7bc0*/  FSEL R231, R14, -INF , !P2 ;  /* 0xff8000000ee77808 */ /* 0x010fe40005000000 */
[----:B------:R-:W-:Y:S02]  /*7bd0*/  FMNMX.FTZ R70, R178, R70, !PT ;  /* 0x00000046b2467209 */ /* 0x000fe40007810000 */
[----:B------:R-:W-:-:S02]  /*7be0*/  ISETP.GE.AND P2, PT, R19, R239, PT ;  /* 0x000000ef1300720c */ /* 0x000fc40003f46270 */
[----:B------:R-:W-:Y:S02]  /*7bf0*/  FMNMX.FTZ R4, R168, R4, !PT ;  /* 0x00000004a8047209 */ /* 0x000fe40007810000 */
[----:B------:R-:W-:Y:S02]  /*7c00*/  FMNMX.FTZ R0, R188, R0, !PT ;  /* 0x00000000bc007209 */ /* 0x000fe40007810000 */
[----:B------:R-:W-:Y:S02]  /*7c10*/  FMNMX.FTZ R70, R252, R70, !PT ;  /* 0x00000046fc467209 */ /* 0x000fe40007810000 */
[----:B------:R-:W-:Y:S02]  /*7c20*/  ISETP.LT.OR P2, PT, R19, R235, P2 ;  /* 0x000000eb1300720c */ /* 0x000fe40001741670 */
[----:B------:R-:W-:Y:S02]  /*7c30*/  FMNMX.FTZ R69, R201, R4, !PT ;  /* 0x00000004c9457209 */ /* 0x000fe40007810000 */
[----:B------:R-:W-:-:S02]  /*7c40*/  FMNMX.FTZ R0, R172, R0, !PT ;  /* 0x00000000ac007209 */ /* 0x000fc40007810000 */
[----:B------:R-:W-:Y:S02]  /*7c50*/  FMNMX.FTZ R70, R251, R70, !PT ;  /* 0x00000046fb467209 */ /* 0x000fe40007810000 */
[----:B-1----:R-:W-:Y:S02]  /*7c60*/  FSEL R213, R6, -INF , !P2 ;  /* 0xff80000006d57808 */ /* 0x002fe40005000000 */
[----:B------:R-:W-:Y:S01]  /*7c70*/  ISETP.GE.AND P2, PT, R20, R239, PT ;  /* 0x000000ef1400720c */ /* 0x000fe20003f46270 */
[----:B------:R-:W1:Y:S01]  /*7c80*/  MUFU.TANH R6, R13 ;  /* 0x0000000d00067308 */ /* 0x000e620000002400 */
[----:B------:R-:W-:Y:S02]  /*7c90*/  FMNMX.FTZ R69, R23, R69, !PT ;  /* 0x0000004517457209 */ /* 0x000fe40007810000 */
[----:B------:R-:W-:Y:S02]  /*7ca0*/  FMNMX.FTZ R0, R203, R0, !PT ;  /* 0x00000000cb007209 */ /* 0x000fe40007810000 */
[----:B------:R-:W-:-:S02]  /*7cb0*/  FMNMX.FTZ R70, R249, R70, !PT ;  /* 0x00000046f9467209 */ /* 0x000fc40007810000 */
[----:B------:R-:W-:Y:S02]  /*7cc0*/  ISETP.LT.OR P5, PT, R9, R237, P5 ;  /* 0x000000ed0900720c */ /* 0x000fe40002fa1670 */
[----:B------:R-:W-:Y:S02]  /*7cd0*/  ISETP.LT.OR P2, PT, R20, R235, P2 ;  /* 0x000000eb1400720c */ /* 0x000fe40001741670 */
[----:B------:R-:W-:Y:S02]  /*7ce0*/  FMNMX.FTZ R69, R60, R69, !PT ;  /* 0x000000453c457209 */ /* 0x000fe40007810000 */
[----:B------:R-:W-:Y:S02]  /*7cf0*/  FMNMX.FTZ R0, R200, R0, !PT ;  /* 0x00000000c8007209 */ /* 0x000fe40007810000 */
[----:B------:R-:W-:Y:S02]  /*7d00*/  FMNMX.FTZ R70, R231, R70, !PT ;  /* 0x00000046e7467209 */ /* 0x000fe40007810000 */
[----:B------:R-:W-:Y:S01]  /*7d10*/  ISETP.LT.OR P4, PT, R9, R234, P4 ;  /* 0x000000ea0900720c */ /* 0x000fe20002781670 */
[----:B------:R-:W-:Y:S01]  /*7d20*/  FMUL.FTZ R9, R58, UR20 ;  /* 0x000000143a097c20 */ /* 0x000fe20008410000 */
[----:B------:R-:W-:-:S02]  /*7d30*/  FSEL R247, R15, -INF , !P5 ;  /* 0xff8000000ff77808 */ /* 0x000fc40006800000 */
[-C--:B------:R-:W-:Y:S01]  /*7d40*/  ISETP.GE.AND P5, PT, R19, R240.reuse, PT ;  /* 0x000000f01300720c */ /* 0x080fe20003fa6270 */
[----:B------:R-:W2:Y:S01]  /*7d50*/  MUFU.TANH R22, R9 ;  /* 0x0000000900167308 */ /* 0x000ea20000002400 */
[----:B------:R-:W-:Y:S01]  /*7d60*/  FSEL R212, R7, -INF , !P2 ;  /* 0xff80000007d47808 */ /* 0x000fe20005000000 */
[----:B------:R-:W-:Y:S01]  /*7d70*/  FMUL.FTZ R7, R71, UR22 ;  /* 0x0000001647077c20 */ /* 0x000fe20008410000 */
[----:B------:R-:W-:Y:S02]  /*7d80*/  FMNMX.FTZ R69, R62, R69, !PT ;  /* 0x000000453e457209 */ /* 0x000fe40007810000 */
[----:B------:R-:W-:Y:S02]  /*7d90*/  ISETP.GE.AND P2, PT, R20, R240, PT ;  /* 0x000000f01400720c */ /* 0x000fe40003f46270 */
[----:B------:R-:W-:Y:S01]  /*7da0*/  FMNMX.FTZ R0, R186, R0, !PT ;  /* 0x00000000ba007209 */ /* 0x000fe20007810000 */
[----:B------:R-:W3:Y:S01]  /*7db0*/  MUFU.TANH R9, R17 ;  /* 0x0000001100097308 */ /* 0x000ee20000002400 */
[----:B------:R-:W-:-:S02]  /*7dc0*/  FMNMX.FTZ R70, R213, R70, !PT ;  /* 0x00000046d5467209 */ /* 0x000fc40007810000 */
[----:B------:R-:W-:Y:S02]  /*7dd0*/  ISETP.LT.OR P5, PT, R19, R237, P5 ;  /* 0x000000ed1300720c */ /* 0x000fe40002fa1670 */
[----:B------:R-:W-:Y:S02]  /*7de0*/  FMNMX.FTZ R69, R61, R69, !PT ;  /* 0x000000453d457209 */ /* 0x000fe40007810000 */
[----:B------:R-:W-:Y:S02]  /*7df0*/  ISETP.LT.OR P2, PT, R20, R237, P2 ;  /* 0x000000ed1400720c */ /* 0x000fe40001741670 */
[----:B------:R-:W-:Y:S02]  /*7e00*/  FMNMX.FTZ R0, R176, R0, !PT ;  /* 0x00000000b0007209 */ /* 0x000fe40007810000 */
[----:B------:R-:W-:Y:S02]  /*7e10*/  FMNMX.FTZ R70, R212, R70, !PT ;  /* 0x00000046d4467209 */ /* 0x000fe40007810000 */
[----:B------:R-:W-:-:S02]  /*7e20*/  FSEL R230, R12, -INF , !P5 ;  /* 0xff8000000ce67808 */ /* 0x000fc40006800000 */
[----:B------:R-:W-:Y:S01]  /*7e30*/  FMNMX.FTZ R69, R247, R69, !PT ;  /* 0x00000045f7457209 */ /* 0x000fe20007810000 */
[----:B------:R-:W4:Y:S01]  /*7e40*/  SHFL.BFLY PT, R5, R70, 0x2, 0x1f ;  /* 0x0c401f0046057f89 */ /* 0x000f2200000e0000 */
[----:B-1----:R-:W-:Y:S02]  /*7e50*/  FSEL R229, R6, -INF , !P2 ;  /* 0xff80000006e57808 */ /* 0x002fe40005000000 */
[----:B------:R-:W-:Y:S02]  /*7e60*/  FMNMX.FTZ R0, R63, R0, !PT ;  /* 0x000000003f007209 */ /* 0x000fe40007810000 */
[----:B------:R-:W-:Y:S02]  /*7e70*/  FSETP.NEU.FTZ.AND P2, PT, R71, -INF , PT ;  /* 0xff8000004700780b */ /* 0x000fe40003f5d000 */
[----:B------:R-:W-:Y:S02]  /*7e80*/  FMNMX.FTZ R69, R230, R69, !PT ;  /* 0x00000045e6457209 */ /* 0x000fe40007810000 */
[----:B------:R-:W-:-:S02]  /*7e90*/  FSEL R228, R11, -INF , !P6 ;  /* 0xff8000000be47808 */ /* 0x000fc40007000000 */
[----:B------:R-:W-:Y:S02]  /*7ea0*/  FMNMX.FTZ R0, R36, R0, !PT ;  /* 0x0000000024007209 */ /* 0x000fe40007810000 */
[----:B------:R-:W-:Y:S02]  /*7eb0*/  FSEL R7, R7, RZ, P2 ;  /* 0x000000ff07077208 */ /* 0x000fe40001000000 */
[----:B------:R-:W-:Y:S02]  /*7ec0*/  FMNMX.FTZ R69, R229, R69, !PT ;  /* 0x00000045e5457209 */ /* 0x000fe40007810000 */
[----:B------:R-:W-:Y:S01]  /*7ed0*/  FSEL R227, R10, -INF , !P1 ;  /* 0xff8000000ae37808 */ /* 0x000fe20004800000 */
[----:B------:R-:W-:Y:S01]  /*7ee0*/  FFMA.FTZ R4, R117, UR22, -R7 ;  /* 0x0000001675047c23 */ /* 0x000fe20008010807 */
[----:B------:R-:W-:Y:S01]  /*7ef0*/  FMNMX.FTZ R0, R228, R0, !PT ;  /* 0x00000000e4007209 */ /* 0x000fe20007810000 */
[----:B------:R-:W1:Y:S01]  /*7f00*/  SHFL.BFLY PT, R6, R69, 0x2, 0x1f ;  /* 0x0c401f0045067f89 */ /* 0x000e6200000e0000 */
[----:B--2---:R-:W-:Y:S01]  /*7f10*/  FSEL R215, R22, -INF , !P3 ;  /* 0xff80000016d77808 */ /* 0x004fe20005800000 */
[----:B------:R2:W-:Y:S01]  /*7f20*/  MUFU.EX2 R14, R4 ;  /* 0x00000004000e7308 */ /* 0x0005e20000000800 */
[----:B------:R-:W-:-:S02]  /*7f30*/  FMNMX.FTZ R0, R227, R0, !PT ;  /* 0x00000000e3007209 */ /* 0x000fc40007810000 */
[----:B------:R-:W-:Y:S02]  /*7f40*/  FSEL R214, R21, -INF , !P4 ;  /* 0xff80000015d67808 */ /* 0x000fe40006000000 */
[----:B------:R-:W-:Y:S02]  /*7f50*/  FMNMX.FTZ R0, R215, R0, !PT ;  /* 0x00000000d7007209 */ /* 0x000fe40007810000 */
[C---:B------:R-:W-:Y:S02]  /*7f60*/  ISETP.GE.AND P5, PT, R19.reuse, R238, PT ;  /* 0x000000ee1300720c */ /* 0x040fe40003fa6270 */
[----:B----4-:R-:W-:Y:S02]  /*7f70*/  FMNMX.FTZ R70, R70, R5, !PT ;  /* 0x0000000546467209 */ /* 0x010fe40007810000 */
[----:B------:R-:W-:Y:S02]  /*7f80*/  ISETP.LT.OR P5, PT, R19, R234, P5 ;  /* 0x000000ea1300720c */ /* 0x000fe40002fa1670 */
[----:B------:R-:W-:Y:S01]  /*7f90*/  ISETP.GE.AND P1, PT, R20, R238, PT ;  /* 0x000000ee1400720c */ /* 0x000fe20003f26270 */
[----:B------:R-:W4:Y:S01]  /*7fa0*/  SHFL.BFLY PT, R5, R70, 0x1, 0x1f ;  /* 0x0c201f0046057f89 */ /* 0x000f2200000e0000 */
[----:B--2---:R-:W-:Y:S01]  /*7fb0*/  FFMA.FTZ R4, R119, UR22, -R7 ;  /* 0x0000001677047c23 */ /* 0x004fe20008010807 */
[----:B---3--:R-:W-:-:S02]  /*7fc0*/  FSEL R119, R9, -INF , !P5 ;  /* 0xff80000009777808 */ /* 0x008fc40006800000 */
[----:B------:R-:W-:Y:S01]  /*7fd0*/  ISETP.LT.OR P1, PT, R20, R234, P1 ;  /* 0x000000ea1400720c */ /* 0x000fe20000f21670 */
[----:B------:R2:W-:Y:S01]  /*7fe0*/  MUFU.EX2 R11, R4 ;  /* 0x00000004000b7308 */ /* 0x0005e20000000800 */
[----:B-1----:R-:W-:Y:S02]  /*7ff0*/  FMNMX.FTZ R69, R69, R6, !PT ;  /* 0x0000000645457209 */ /* 0x002fe40007810000 */
[----:B------:R-:W-:Y:S02]  /*8000*/  FSEL R117, R8, -INF , !P1 ;  /* 0xff80000008757808 */ /* 0x000fe40004800000 */
[----:B--2---:R-:W-:Y:S01]  /*8010*/  FMNMX.FTZ R4, R214, R0, !PT ;  /* 0x00000000d6047209 */ /* 0x004fe20007810000 */
[----:B------:R-:W-:Y:S01]  /*8020*/  FFMA.FTZ R0, R122, UR22, -R7 ;  /* 0x000000167a007c23 */ /* 0x000fe20008010807 */
[----:B----4-:R-:W-:Y:S02]  /*8030*/  FMNMX.FTZ R70, R70, R5, !PT ;  /* 0x0000000546467209 */ /* 0x010fe40007810000 */
[----:B------:R-:W-:-:S02]  /*8040*/  FMNMX.FTZ R4, R119, R4, !PT ;  /* 0x0000000477047209 */ /* 0x000fc40007810000 */
[C---:B------:R-:W-:Y:S01]  /*8050*/  FSETP.NEU.FTZ.AND P1, PT, R70.reuse, -INF , PT ;  /* 0xff8000004600780b */ /* 0x040fe20003f3d000 */
[----:B------:R-:W1:Y:S01]  /*8060*/  MUFU.EX2 R0, R0 ;  /* 0x0000000000007308 */ /* 0x000e620000000800 */
[----:B------:R-:W-:Y:S01]  /*8070*/  FMNMX.FTZ R68, R117, R4, !PT ;  /* 0x0000000475447209 */ /* 0x000fe20007810000 */
[----:B------:R-:W-:Y:S01]  /*8080*/  FMUL.FTZ R6, R70, UR22 ;  /* 0x0000001646067c20 */ /* 0x000fe20008410000 */
[----:B------:R-:W2:Y:S04]  /*8090*/  SHFL.BFLY PT, R4, R69, 0x1, 0x1f ;  /* 0x0c201f0045047f89 */ /* 0x000ea800000e0000 */
[----:B------:R-:W3:Y:S01]  /*80a0*/  SHFL.BFLY PT, R8, R68, 0x2, 0x1f ;  /* 0x0c401f0044087f89 */ /* 0x000ee200000e0000 */
[----:B------:R-:W-:-:S03]  /*80b0*/  FSEL R6, R6, RZ, P1 ;  /* 0x000000ff06067208 */ /* 0x000fc60000800000 */
[----:B-1----:R1:W-:Y:S04]  /*80c0*/  STL [R1+0x70], R0 ;  /* 0x0000700001007387 */ /* 0x0023e80000100800 */
[----:B------:R-:W-:Y:S01]  /*80d0*/  STL [R1+0x11c], R70 ;  /* 0x00011c4601007387 */ /* 0x000fe20000100800 */
[----:B--2---:R-:W-:-:S04]  /*80e0*/  FMNMX.FTZ R69, R69, R4, !PT ;  /* 0x0000000445457209 */ /* 0x004fc80007810000 */
[C---:B------:R-:W-:Y:S01]  /*80f0*/  FSETP.NEU.FTZ.AND P1, PT, R69.reuse, -INF , PT ;  /* 0xff8000004500780b */ /* 0x040fe20003f3d000 */
[----:B------:R-:W-:Y:S01]  /*8100*/  FMUL.FTZ R5, R69, UR22 ;  /* 0x0000001645057c20 */ /* 0x000fe20008410000 */
[----:B---3--:R-:W-:Y:S01]  /*8110*/  FMNMX.FTZ R68, R68, R8, !PT ;  /* 0x0000000844447209 */ /* 0x008fe20007810000 */
[----:B------:R-:W-:Y:S03]  /*8120*/  STL [R1+0x120], R69 ;  /* 0x0001204501007387 */ /* 0x000fe60000100800 */
[----:B------:R-:W-:Y:S01]  /*8130*/  FSEL R5, R5, RZ, P1 ;  /* 0x000000ff05057208 */ /* 0x000fe20000800000 */
[----:B------:R-:W2:Y:S01]  /*8140*/  SHFL.BFLY PT, R4, R68, 0x1, 0x1f ;  /* 0x0c201f0044047f89 */ /* 0x000ea200000e0000 */
[----:B-1----:R-:W-:-:S04]  /*8150*/  FFMA.FTZ R0, R118, UR22, -R7 ;  /* 0x0000001676007c23 */ /* 0x002fc80008010807 */
[----:B------:R1:W-:Y:S01]  /*8160*/  MUFU.EX2 R234, R0 ;  /* 0x0000000000ea7308 */ /* 0x0003e20000000800 */
[----:B--2---:R-:W-:Y:S01]  /*8170*/  FMNMX.FTZ R68, R68, R4, !PT ;  /* 0x0000000444447209 */ /* 0x004fe20007810000 */
[----:B-1----:R-:W-:-:S03]  /*8180*/  FFMA.FTZ R0, R115, UR22, -R7 ;  /* 0x0000001673007c23 */ /* 0x002fc60008010807 */
[----:B------:R-:W-:-:S03]  /*8190*/  FSETP.NEU.FTZ.AND P1, PT, R68, -INF , PT ;  /* 0xff8000004400780b */ /* 0x000fc60003f3d000 */
[----:B------:R1:W-:Y:S01]  /*81a0*/  MUFU.EX2 R237, R0 ;  /* 0x0000000000ed7308 */ /* 0x0003e20000000800 */
[----:B------:R-:W-:Y:S01]  /*81b0*/  FMUL.FTZ R4, R68, UR22 ;  /* 0x0000001644047c20 */ /* 0x000fe20008410000 */
        /* <DEDUP_REMOVED lines=12> */
[--C-:B-1----:R-:W-:Y:S01]  /*8280*/  FFMA.FTZ R0, R125, UR22, -R5.reuse ;  /* 0x000000167d007c23 */ /* 0x102fe20008010805 */
[----:B--2---:R-:W-:Y:S05]  /*8290*/  STL [R1+0x5c], R8 ;  /* 0x00005c0801007387 */ /* 0x004fea0000100800 */
[----:B------:R1:W2:Y:S02]  /*82a0*/  MUFU.EX2 R12, R0 ;  /* 0x00000000000c7308 */ /* 0x0002a40000000800 */
[--C-:B-1----:R-:W-:Y:S01]  /*82b0*/  FFMA.FTZ R0, R127, UR22, -R5.reuse ;  /* 0x000000167f007c23 */ /* 0x102fe20008010805 */
[----:B--2---:R-:W-:Y:S05]  /*82c0*/  STL [R1+0x54], R12 ;  /* 0x0000540c01007387 */ /* 0x004fea0000100800 */
[----:B------:R1:W-:Y:S01]  /*82d0*/  MUFU.EX2 R69, R0 ;  /* 0x0000000000457308 */ /* 0x0003e20000000800 */
[----:B------:R2:W-:Y:S01]  /*82e0*/  STL [R1+0x124], R68 ;  /* 0x0001244401007387 */ /* 0x0005e20000100800 */
[----:B-1----:R-:W-:-:S06]  /*82f0*/  FFMA.FTZ R0, R124, UR22, -R5 ;  /* 0x000000167c007c23 */ /* 0x002fcc0008010805 */
[----:B------:R1:W3:Y:S01]  /*8300*/  MUFU.EX2 R238, R0 ;  /* 0x0000000000ee7308 */ /* 0x0002e20000000800 */
[----:B--2---:R-:W2:Y:S01]  /*8310*/  LDL.LU R68, [R1+0x70] ;  /* 0x0000700001447983 */ /* 0x004ea20000300800 */
[----:B-1----:R-:W-:-:S06]  /*8320*/  FFMA.FTZ R0, R121, UR22, -R5 ;  /* 0x0000001679007c23 */ /* 0x002fcc0008010805 */
[----:B------:R1:W-:Y:S02]  /*8330*/  MUFU.EX2 R240, R0 ;  /* 0x0000000000f07308 */ /* 0x0003e40000000800 */
[----:B-1----:R-:W-:Y:S02]  /*8340*/  FFMA.FTZ R0, R116, UR22, -R5 ;  /* 0x0000001674007c23 */ /* 0x002fe40008010805 */
[----:B------:R-:W4:Y:S04]  /*8350*/  LDL.LU R116, [R1+0x5c] ;  /* 0x00005c0001747983 */ /* 0x000f280000300800 */
[----:B------:R1:W-:Y:S01]  /*8360*/  MUFU.EX2 R236, R0 ;  /* 0x0000000000ec7308 */ /* 0x0003e20000000800 */
[----:B------:R-:W-:Y:S01]  /*8370*/  FSEL R4, R4, RZ, P1 ;  /* 0x000000ff04047208 */ /* 0x000fe20000800000 */
[----:B-1----:R-:W-:-:S05]  /*8380*/  IMAD.IADD R0, R248, 0x1, R250 ;  /* 0x00000001f8007824 */ /* 0x002fca00078e02fa */
[----:B------:R-:W-:Y:S01]  /*8390*/  LEA R216, R0, UR4, 0x1 ;  /* 0x0000000400d87c11 */ /* 0x000fe2000f8e08ff */
[----:B------:R-:W-:-:S04]  /*83a0*/  FFMA.FTZ R0, R130, UR22, -R4 ;  /* 0x0000001682007c23 */ /* 0x000fc80008010804 */
[----:B------:R1:W-:Y:S01]  /*83b0*/  MUFU.EX2 R124, R0 ;  /* 0x00000000007c7308 */ /* 0x0003e20000000800 */
[----:B------:R-:W-:Y:S02]  /*83c0*/  IMAD R217, R3, 0x2, R216 ;  /* 0x0000000203d97824 */ /* 0x000fe400078e02d8 */
[--C-:B------:R-:W-:Y:S01]  /*83d0*/  FFMA.FTZ R8, R133, UR22, -R4.reuse ;  /* 0x0000001685087c23 */ /* 0x100fe20008010804 */
[----:B------:R-:W-:Y:S04]  /*83e0*/  LDSM.16.MT88.4 R44, [R216+0x8000] ;  /* 0x00800000d82c783b */ /* 0x000fe80000004200 */
[----:B------:R-:W4:Y:S01]  /*83f0*/  LDSM.16.MT88.4 R36, [R217+0x8000] ;  /* 0x00800000d924783b */ /* 0x000f220000004200 */
[----:B------:R-:W-:Y:S01]  /*8400*/  MOV R122, R23 ;  /* 0x00000017007a7202 */ /* 0x000fe20000000f00 */
[----:B------:R-:W-:Y:S01]  /*8410*/  IMAD.MOV.U32 R126, RZ, RZ, R13 ;  /* 0x000000ffff7e7224 */ /* 0x000fe200078e000d */
[----:B------:R-:W-:Y:S01]  /*8420*/  MOV R121, R14 ;  /* 0x0000000e00797202 */ /* 0x000fe20000000f00 */
[----:B------:R-:W-:Y:S01]  /*8430*/  LDSM.16.MT88.4 R28, [R216+0x8800] ;  /* 0x00880000d81c783b */ /* 0x000fe20000004200 */
[----:B-1----:R-:W-:Y:S01]  /*8440*/  FFMA.FTZ R0, R138, UR22, -R4 ;  /* 0x000000168a007c23 */ /* 0x002fe20008010804 */
[C---:B------:R-:W-:Y:S01]  /*8450*/  IMAD R218, R2.reuse, 0x2, R217 ;  /* 0x0000000202da7824 */ /* 0x040fe200078e02d9 */
[----:B------:R-:W-:Y:S01]  /*8460*/  LEA R219, R2, R216, 0x1 ;  /* 0x000000d802db7211 */ /* 0x000fe200078e08ff */
[----:B------:R-:W1:Y:S01]  /*8470*/  MUFU.EX2 R125, R8 ;  /* 0x00000008007d7308 */ /* 0x000e620000000800 */
[----:B------:R-:W-:Y:S04]  /*8480*/  LDSM.16.MT88.4 R20, [R217+0x8800] ;  /* 0x00880000d914783b */ /* 0x000fe80000004200 */
[----:B------:R-:W1:Y:S03]  /*8490*/  LDSM.16.MT88.4 R32, [R218+0x8000] ;  /* 0x00800000da20783b */ /* 0x000e660000004200 */
[----:B------:R3:W-:Y:S01]  /*84a0*/  MUFU.EX2 R70, R0 ;  /* 0x0000000000467308 */ /* 0x0007e20000000800 */
[----:B------:R-:W1:Y:S01]  /*84b0*/  LDSM.16.MT88.4 R40, [R219+0x8000] ;  /* 0x00800000db28783b */ /* 0x000e620000004200 */
[----:B---3--:R-:W-:-:S03]  /*84c0*/  F2FP.BF16.F32.PACK_AB R14, R238, R69 ;  /* 0x00000045ee0e723e */ /* 0x008fc600000010ff */
[----:B------:R-:W3:Y:S04]  /*84d0*/  LDSM.16.MT88.4 R16, [R218+0x8800] ;  /* 0x00880000da10783b */ /* 0x000ee80000004200 */
[----:B------:R-:W3:Y:S01]  /*84e0*/  LDSM.16.MT88.4 R24, [R219+0x8800] ;  /* 0x00880000db18783b */ /* 0x000ee20000004200 */
[----:B------:R-:W-:-:S04]  /*84f0*/  FFMA.FTZ R0, R136, UR22, -R4 ;  /* 0x0000001688007c23 */ /* 0x000fc80008010804 */
[----:B------:R1:W3:Y:S02]  /*8500*/  MUFU.EX2 R71, R0 ;  /* 0x0000000000477308 */ /* 0x0002e40000000800 */
        /* <DEDUP_REMOVED lines=42> */
[----:B----4-:R-:W-:Y:S02]  /*87b0*/  F2FP.BF16.F32.PACK_AB R12, R12, R116 ;  /* 0x000000740c0c723e */ /* 0x010fe400000010ff */
[----:B------:R-:W-:Y:S01]  /*87c0*/  F2FP.BF16.F32.PACK_AB R13, R124, R125 ;  /* 0x0000007d7c0d723e */ /* 0x000fe200000010ff */
[----:B-1----:R-:W-:-:S04]  /*87d0*/  FFMA.FTZ R0, R155, UR22, -R5 ;  /* 0x000000169b007c23 */ /* 0x002fc80008010805 */
[----:B------:R1:W-:Y:S01]  /*87e0*/  MUFU.EX2 R148, R0 ;  /* 0x0000000000947308 */ /* 0x0003e20000000800 */
[----:B---3--:R-:W-:Y:S01]  /*87f0*/  F2FP.BF16.F32.PACK_AB R15, R71, R70 ;  /* 0x00000046470f723e */ /* 0x008fe200000010ff */
[----:B-1----:R-:W-:-:S06]  /*8800*/  FFMA.FTZ R0, R152, UR22, -R5 ;  /* 0x0000001698007c23 */ /* 0x002fcc0008010805 */
[----:B------:R1:W-:Y:S01]  /*8810*/  MUFU.EX2 R161, R0 ;  /* 0x0000000000a17308 */ /* 0x0003e20000000800 */
[----:B------:R-:W-:Y:S01]  /*8820*/  HMMA.16816.F32.BF16 R48, R12, R36, RZ ;  /* 0x000000240c30723c */ /* 0x000fe200000418ff */
[----:B-1----:R-:W-:-:S06]  /*8830*/  FFMA.FTZ R0, R147, UR22, -R5 ;  /* 0x0000001693007c23 */ /* 0x002fcc0008010805 */
[----:B------:R1:W-:Y:S02]  /*8840*/  MUFU.EX2 R222, R0 ;  /* 0x0000000000de7308 */ /* 0x0003e40000000800 */
[----:B-1----:R-:W-:-:S06]  /*8850*/  FFMA.FTZ R0, R162, UR22, -R4 ;  /* 0x00000016a2007c23 */ /* 0x002fcc0008010804 */
[----:B------:R1:W-:Y:S01]  /*8860*/  MUFU.EX2 R138, R0 ;  /* 0x00000000008a7308 */ /* 0x0003e20000000800 */
[----:B------:R-:W-:Y:S01]  /*8870*/  IMAD.MOV.U32 R129, RZ, RZ, R11 ;  /* 0x000000ffff817224 */ /* 0x000fe200078e000b */
[----:B------:R-:W-:Y:S01]  /*8880*/  MOV R133, R10 ;  /* 0x0000000a00857202 */ /* 0x000fe20000000f00 */
[----:B-1----:R-:W-:-:S05]  /*8890*/  FFMA.FTZ R0, R158, UR22, -R4 ;  /* 0x000000169e007c23 */ /* 0x002fca0008010804 */
[----:B------:R1:W-:Y:S01]  /*88a0*/  MUFU.EX2 R141, R0 ;  /* 0x00000000008d7308 */ /* 0x0003e20000000800 */
[----:B------:R-:W-:Y:S01]  /*88b0*/  IMAD.MOV.U32 R131, RZ, RZ, R9 ;  /* 0x000000ffff837224 */ /* 0x000fe200078e0009 */
[----:B------:R-:W-:Y:S01]  /*88c0*/  MOV R109, R62 ;  /* 0x0000003e006d7202 */ /* 0x000fe20000000f00 */
[----:B------:R-:W-:Y:S01]  /*88d0*/  IMAD.MOV.U32 R127, RZ, RZ, R63 ;  /* 0x000000ffff7f7224 */ /* 0x000fe200078e003f */
[----:B------:R-:W-:Y:S01]  /*88e0*/  HMMA.16816.F32.BF16 R80, R12, R32, RZ ;  /* 0x000000200c50723c */ /* 0x000fe200000418ff */
[----:B------:R-:W-:Y:S02]  /*88f0*/  IMAD.MOV.U32 R111, RZ, RZ, R61 ;  /* 0x000000ffff6f7224 */ /* 0x000fe400078e003d */
[----:B-1----:R-:W-:-:S04]  /*8900*/  FFMA.FTZ R0, R153, UR22, -R4 ;  /* 0x0000001699007c23 */ /* 0x002fc80008010804 */
[----:B------:R1:W-:Y:S01]  /*8910*/  MUFU.EX2 R225, R0 ;  /* 0x0000000000e17308 */ /* 0x0003e20000000800 */
[----:B------:R-:W-:Y:S01]  /*8920*/  IMAD.MOV.U32 R118, RZ, RZ, R60 ;  /* 0x000000ffff767224 */ /* 0x000fe200078e003c */
[C---:B------:R-:W-:Y:S01]  /*8930*/  HMMA.16816.F32.BF16 R56, R12.reuse, R44, RZ ;  /* 0x0000002c0c38723c */ /* 0x040fe200000418ff */
[----:B------:R-:W-:Y:S02]  /*8940*/  F2FP.BF16.F32.PACK_AB R8, R236, R240 ;  /* 0x000000f0ec08723e */ /* 0x000fe400000010ff */
[----:B--2---:R-:W-:Y:S02]  /*8950*/  F2FP.BF16.F32.PACK_AB R9, R241, R235 ;  /* 0x000000ebf109723e */ /* 0x004fe400000010ff */
[----:B------:R-:W-:Y:S01]  /*8960*/  F2FP.BF16.F32.PACK_AB R10, R130, R250 ;  /* 0x000000fa820a723e */ /* 0x000fe200000010ff */
[----:B------:R-:W-:Y:S01]  /*8970*/  HMMA.16816.F32.BF16 R52, R12, R40, RZ ;  /* 0x000000280c34723c */ /* 0x000fe200000418ff */
[----:B------:R-:W-:Y:S01]  /*8980*/  F2FP.BF16.F32.PACK_AB R11, R242, R132 ;  /* 0x00000084f20b723e */ /* 0x000fe200000010ff */
[----:B-1----:R-:W-:-:S04]  /*8990*/  FFMA.FTZ R0, R150, UR22, -R4 ;  /* 0x0000001696007c23 */ /* 0x002fc80008010804 */
[C---:B------:R-:W-:Y:S01]  /*89a0*/  HMMA.16816.F32.BF16 R76, R12.reuse, R46, RZ ;  /* 0x0000002e0c4c723c */ /* 0x040fe200000418ff */
[----:B------:R1:W-:Y:S05]  /*89b0*/  MUFU.EX2 R221, R0 ;  /* 0x0000000000dd7308 */ /* 0x0003ea0000000800 */
[C---:B------:R-:W-:Y:S06]  /*89c0*/  HMMA.16816.F32.BF16 R72, R12.reuse, R42, RZ ;  /* 0x0000002a0c48723c */ /* 0x040fec00000418ff */
[C---:B------:R-:W-:Y:S06]  /*89d0*/  HMMA.16816.F32.BF16 R64, R12.reuse, R38, RZ ;  /* 0x000000260c40723c */ /* 0x040fec00000418ff */
[----:B------:R-:W-:Y:S01]  /*89e0*/  HMMA.16816.F32.BF16 R60, R12, R34, RZ ;  /* 0x000000220c3c723c */ /* 0x000fe200000418ff */
[----:B-1----:R-:W-:-:S04]  /*89f0*/  FFMA.FTZ R0, R183, UR22, -R7 ;  /* 0x00000016b7007c23 */ /* 0x002fc80008010807 */
[----:B------:R1:W-:Y:S02]  /*8a00*/  MUFU.EX2 R220, R0 ;  /* 0x0000000000dc7308 */ /* 0x0003e40000000800 */
[----:B------:R-:W-:Y:S02]  /*8a10*/  F2FP.BF16.F32.PACK_AB R12, R129, R121 ;  /* 0x00000079810c723e */ /* 0x000fe400000010ff */
[----:B------:R-:W-:Y:S02]  /*8a20*/  F2FP.BF16.F32.PACK_AB R14, R234, R68 ;  /* 0x00000044ea0e723e */ /* 0x000fe400000010ff */
[----:B------:R-:W-:Y:S02]  /*8a30*/  F2FP.BF16.F32.PACK_AB R13, R133, R126 ;  /* 0x0000007e850d723e */ /* 0x000fe400000010ff */
[----:B------:R-:W-:Y:S01]  /*8a40*/  F2FP.BF16.F32.PACK_AB R15, R144, R120 ;  /* 0x00000078900f723e */ /* 0x000fe200000010ff */
[----:B------:R-:W-:Y:S01]  /*8a50*/  HMMA.16816.F32.BF16 R92, R8, R20, R48 ;  /* 0x00000014085c723c */ /* 0x000fe20000041830 */
[----:B-1----:R-:W-:-:S05]  /*8a60*/  FFMA.FTZ R0, R174, UR22, -R7 ;  /* 0x00000016ae007c23 */ /* 0x002fca0008010807 */
[----:B------:R-:W-:Y:S01]  /*8a70*/  HMMA.16816.F32.BF16 R48, R12, R44, RZ ;  /* 0x0000002c0c30723c */ /* 0x000fe200000418ff */
[----:B------:R1:W-:Y:S02]  /*8a80*/  MUFU.EX2 R160, R0 ;  /* 0x0000000000a07308 */ /* 0x0003e40000000800 */
[----:B-1----:R-:W-:-:S06]  /*8a90*/  FFMA.FTZ R0, R166, UR22, -R7 ;  /* 0x00000016a6007c23 */ /* 0x002fcc0008010807 */
[----:B------:R1:W-:Y:S01]  /*8aa0*/  MUFU.EX2 R2, R0 ;  /* 0x0000000000027308 */ /* 0x0003e20000000800 */
[----:B------:R-:W-:Y:S01]  /*8ab0*/  HMMA.16816.F32.BF16 R112, R8, R16, R80 ;  /* 0x000000100870723c */ /* 0x000fe20000041850 */
[----:B-1----:R-:W-:-:S06]  /*8ac0*/  FFMA.FTZ R0, R139, UR22, -R7 ;  /* 0x000000168b007c23 */ /* 0x002fcc0008010807 */
[----:B------:R1:W-:Y:S01]  /*8ad0*/  MUFU.EX2 R158, R0 ;  /* 0x00000000009e7308 */ /* 0x0003e20000000800 */
[C---:B------:R-:W-:Y:S06]  /*8ae0*/  HMMA.16816.F32.BF16 R88, R8.reuse, R28, R56 ;  /* 0x0000001c0858723c */ /* 0x040fec0000041838 */
[----:B------:R-:W-:Y:S01]  /*8af0*/  HMMA.16816.F32.BF16 R96, R8, R24, R52 ;  /* 0x000000180860723c */ /* 0x000fe20000041834 */
[----:B-1----:R-:W-:-:S05]  /*8b00*/  FFMA.FTZ R0, R180, UR22, -R6 ;  /* 0x00000016b4007c23 */ /* 0x002fca0008010806 */
[C---:B------:R-:W-:Y:S01]  /*8b10*/  HMMA.16816.F32.BF16 R80, R8.reuse, R30, R76 ;  /* 0x0000001e0850723c */ /* 0x040fe2000004184c */
[----:B------:R1:W-:Y:S05]  /*8b20*/  MUFU.EX2 R135, R0 ;  /* 0x0000000000877308 */ /* 0x0003ea0000000800 */
[C---:B------:R-:W-:Y:S06]  /*8b30*/  HMMA.16816.F32.BF16 R84, R8.reuse, R26, R72 ;  /* 0x0000001a0854723c */ /* 0x040fec0000041848 */
[C---:B------:R-:W-:Y:S06]  /*8b40*/  HMMA.16816.F32.BF16 R100, R8.reuse, R22, R64 ;  /* 0x000000160864723c */ /* 0x040fec0000041840 */
[----:B------:R-:W-:Y:S01]  /*8b50*/  HMMA.16816.F32.BF16 R104, R8, R18, R60 ;  /* 0x000000120868723c */ /* 0x000fe2000004183c */
[----:B-1----:R-:W-:-:S06]  /*8b60*/  FFMA.FTZ R0, R175, UR22, -R6 ;  /* 0x00000016af007c23 */ /* 0x002fcc0008010806 */
[----:B------:R-:W-:Y:S02]  /*8b70*/  F2FP.BF16.F32.PACK_AB R8, R239, R237 ;  /* 0x000000edef08723e */ /* 0x000fe400000010ff */
[----:B------:R-:W-:Y:S02]  /*8b80*/  F2FP.BF16.F32.PACK_AB R9, R145, R143 ;  /* 0x0000008f9109723e */ /* 0x000fe400000010ff */
[----:B------:R-:W-:Y:S02]  /*8b90*/  F2FP.BF16.F32.PACK_AB R10, R131, R226 ;  /* 0x000000e2830a723e */ /* 0x000fe400000010ff */
[----:B------:R-:W-:Y:S01]  /*8ba0*/  F2FP.BF16.F32.PACK_AB R11, R134, R146 ;  /* 0x00000092860b723e */ /* 0x000fe200000010ff */
[----:B------:R1:W-:Y:S01]  /*8bb0*/  MUFU.EX2 R162, R0 ;  /* 0x0000000000a27308 */ /* 0x0003e20000000800 */
[----:B------:R-:W-:Y:S06]  /*8bc0*/  HMMA.16816.F32.BF16 R56, R12, R46, RZ ;  /* 0x0000002e0c38723c */ /* 0x000fec00000418ff */
[----:B------:R-:W-:Y:S01]  /*8bd0*/  HMMA.16816.F32.BF16 R64, R8, R28, R48 ;  /* 0x0000001c0840723c */ /* 0x000fe20000041830 */
[----:B-1----:R-:W-:-:S05]  /*8be0*/  FFMA.FTZ R0, R165, UR22, -R6 ;  /* 0x00000016a5007c23 */ /* 0x002fca0008010806 */
[C---:B------:R-:W-:Y:S01]  /*8bf0*/  HMMA.16816.F32.BF16 R52, R12.reuse, R40, RZ ;  /* 0x000000280c34723c */ /* 0x040fe200000418ff */
[----:B------:R1:W2:Y:S05]  /*8c00*/  MUFU.EX2 R123, R0 ;  /* 0x00000000007b7308 */ /* 0x0002aa0000000800 */
[C---:B------:R-:W-:Y:S06]  /*8c10*/  HMMA.16816.F32.BF16 R48, R12.reuse, R42, RZ ;  /* 0x0000002a0c30723c */ /* 0x040fec00000418ff */
[C---:B------:R-:W-:Y:S06]  /*8c20*/  HMMA.16816.F32.BF16 R44, R12.reuse, R36, RZ ;  /* 0x000000240c2c723c */ /* 0x040fec00000418ff */
[----:B------:R-:W-:Y:S01]  /*8c30*/  HMMA.16816.F32.BF16 R40, R12, R38, RZ ;  /* 0x000000260c28723c */ /* 0x000fe200000418ff */
[----:B-1----:R-:W-:-:S05]  /*8c40*/  FFMA.FTZ R0, R140, UR22, -R6 ;  /* 0x000000168c007c23 */ /* 0x002fca0008010806 */
[C---:B------:R-:W-:Y:S01]  /*8c50*/  HMMA.16816.F32.BF16 R36, R12.reuse, R32, RZ ;  /* 0x000000200c24723c */ /* 0x040fe200000418ff */
[----:B------:R1:W-:Y:S05]  /*8c60*/  MUFU.EX2 R149, R0 ;  /* 0x0000000000957308 */ /* 0x0003ea0000000800 */
[----:B------:R-:W-:Y:S01]  /*8c70*/  HMMA.16816.F32.BF16 R12, R12, R34, RZ ;  /* 0x000000220c0c723c */ /* 0x000fe200000418ff */
[----:B--2---:R-:W-:Y:S02]  /*8c80*/  IMAD.MOV.U32 R140, RZ, RZ, R123 ;  /* 0x000000ffff8c7224 */ /* 0x004fe400078e007b */
[----:B-1----:R-:W-:-:S04]  /*8c90*/  FFMA.FTZ R0, R182, UR22, -R5 ;  /* 0x00000016b6007c23 */ /* 0x002fc80008010805 */
[----:B------:R1:W-:Y:S01]  /*8ca0*/  MUFU.EX2 R154, R0 ;  /* 0x00000000009a7308 */ /* 0x0003e20000000800 */
[----:B------:R-:W-:Y:S01]  /*8cb0*/  HMMA.16816.F32.BF16 R72, R8, R24, R52 ;  /* 0x000000180848723c */ /* 0x000fe20000041834 */
[----:B-1----:R-:W-:-:S06]  /*8cc0*/  FFMA.FTZ R0, R171, UR22, -R5 ;  /* 0x00000016ab007c23 */ /* 0x002fcc0008010805 */
[----:B------:R1:W2:Y:S01]  /*8cd0*/  MUFU.EX2 R123, R0 ;  /* 0x00000000007b7308 */ /* 0x0002a20000000800 */
[C---:B------:R-:W-:Y:S01]  /*8ce0*/  HMMA.16816.F32.BF16 R56, R8.reuse, R30, R56 ;  /* 0x0000001e0838723c */ /* 0x040fe20000041838 */
[----:B------:R-:W3:Y:S05]  /*8cf0*/  LDSM.16.MT88.4 R28, [R216+0x9000] ;  /* 0x00900000d81c783b */ /* 0x000eea0000004200 */
[----:B------:R-:W-:Y:S01]  /*8d00*/  HMMA.16816.F32.BF16 R48, R8, R26, R48 ;  /* 0x0000001a0830723c */ /* 0x000fe20000041830 */
[----:B------:R-:W4:Y:S01]  /*8d10*/  LDSM.16.MT88.4 R24, [R219+0x9000] ;  /* 0x00900000db18783b */ /* 0x000f220000004200 */
[----:B-1----:R-:W-:-:S04]  /*8d20*/  FFMA.FTZ R0, R164, UR22, -R5 ;  /* 0x00000016a4007c23 */ /* 0x002fc80008010805 */
[----:B------:R1:W-:Y:S01]  /*8d30*/  MUFU.EX2 R139, R0 ;  /* 0x00000000008b7308 */ /* 0x0003e20000000800 */
        /* <DEDUP_REMOVED lines=8> */
[----:B------:R-:W-:Y:S01]  /*8dc0*/  MOV R248, R127 ;  /* 0x0000007f00f87202 */ /* 0x000fe20000000f00 */
[----:B-1----:R-:W-:-:S04]  /*8dd0*/  FFMA.FTZ R0, R185, UR22, -R4 ;  /* 0x00000016b9007c23 */ /* 0x002fc80008010804 */
[----:B------:R1:W-:Y:S02]  /*8de0*/  MUFU.EX2 R155, R0 ;  /* 0x00000000009b7308 */ /* 0x0003e40000000800 */
[----:B-1----:R-:W-:-:S06]  /*8df0*/  FFMA.FTZ R0, R177, UR22, -R4 ;  /* 0x00000016b1007c23 */ /* 0x002fcc0008010804 */
[----:B------:R1:W2:Y:S02]  /*8e00*/  MUFU.EX2 R127, R0 ;  /* 0x00000000007f7308 */ /* 0x0002a40000000800 */
[----:B-1----:R-:W-:-:S06]  /*8e10*/  FFMA.FTZ R0, R167, UR22, -R4 ;  /* 0x00000016a7007c23 */ /* 0x002fcc0008010804 */
[----:B------:R1:W-:Y:S01]  /*8e20*/  MUFU.EX2 R150, R0 ;  /* 0x0000000000967308 */ /* 0x0003e20000000800 */
[----:B------:R-:W-:Y:S01]  /*8e30*/  IMAD.MOV.U32 R177, RZ, RZ, R2 ;  /* 0x000000ffffb17224 */ /* 0x000fe200078e0002 */
[----:B------:R-:W-:Y:S01]  /*8e40*/  F2FP.BF16.F32.PACK_AB R12, R128, R137 ;  /* 0x00000089800c723e */ /* 0x000fe200000010ff */
[----:B-1----:R-:W-:-:S05]  /*8e50*/  FFMA.FTZ R0, R108, UR22, -R4 ;  /* 0x000000166c007c23 */ /* 0x002fca0008010804 */
[----:B------:R1:W2:Y:S01]  /*8e60*/  MUFU.EX2 R159, R0 ;  /* 0x00000000009f7308 */ /* 0x0002a20000000800 */
[----:B------:R-:W-:Y:S02]  /*8e70*/  F2FP.BF16.F32.PACK_AB R13, R156, R136 ;  /* 0x000000889c0d723e */ /* 0x000fe400000010ff */
[----:B------:R-:W-:Y:S02]  /*8e80*/  F2FP.BF16.F32.PACK_AB R14, R224, R3 ;  /* 0x00000003e00e723e */ /* 0x000fe400000010ff */
[----:B------:R-:W-:Y:S02]  /*8e90*/  F2FP.BF16.F32.PACK_AB R15, R223, R151 ;  /* 0x00000097df0f723e */ /* 0x000fe400000010ff */
[----:B------:R-:W-:Y:S01]  /*8ea0*/  F2FP.BF16.F32.PACK_AB R8, R148, R142 ;  /* 0x0000008e9408723e */ /* 0x000fe200000010ff */
[----:B-1----:R-:W-:-:S04]  /*8eb0*/  FFMA.FTZ R0, R209, UR22, -R7 ;  /* 0x00000016d1007c23 */ /* 0x002fc80008010807 */
[----:B------:R1:W-:Y:S01]  /*8ec0*/  MUFU.EX2 R153, R0 ;  /* 0x0000000000997308 */ /* 0x0003e20000000800 */
[----:B------:R-:W-:Y:S02]  /*8ed0*/  F2FP.BF16.F32.PACK_AB R9, R141, R138 ;  /* 0x0000008a8d09723e */ /* 0x000fe400000010ff */
[----:B------:R-:W-:Y:S02]  /*8ee0*/  F2FP.BF16.F32.PACK_AB R10, R222, R161 ;  /* 0x000000a1de0a723e */ /* 0x000fe400000010ff */
[----:B------:R-:W-:Y:S01]  /*8ef0*/  F2FP.BF16.F32.PACK_AB R11, R221, R225 ;  /* 0x000000e1dd0b723e */ /* 0x000fe200000010ff */
[----:B-1----:R-:W-:-:S04]  /*8f00*/  FFMA.FTZ R0, R196, UR22, -R7 ;  /* 0x00000016c4007c23 */ /* 0x002fc80008010807 */
[----:B------:R1:W2:Y:S01]  /*8f10*/  MUFU.EX2 R2, R0 ;  /* 0x0000000000027308 */ /* 0x0002a20000000800 */
[-C--:B---3--:R-:W-:Y:S06]  /*8f20*/  HMMA.16816.F32.BF16 R44, R12, R28.reuse, R64 ;  /* 0x0000001c0c2c723c */ /* 0x088fec0000041840 */
[----:B------:R-:W-:Y:S01]  /*8f30*/  HMMA.16816.F32.BF16 R52, R8, R28, R88 ;  /* 0x0000001c0834723c */ /* 0x000fe20000041858 */
[----:B-1----:R-:W-:-:S05]  /*8f40*/  FFMA.FTZ R0, R189, UR22, -R7 ;  /* 0x00000016bd007c23 */ /* 0x002fca0008010807 */
[C---:B----4-:R-:W-:Y:S01]  /*8f50*/  HMMA.16816.F32.BF16 R76, R8.reuse, R24, R96 ;  /* 0x00000018084c723c */ /* 0x050fe20000041860 */
[----:B------:R1:W3:Y:S05]  /*8f60*/  MUFU.EX2 R110, R0 ;  /* 0x00000000006e7308 */ /* 0x0002ea0000000800 */
[-C--:B------:R-:W-:Y:S06]  /*8f70*/  HMMA.16816.F32.BF16 R64, R8, R30.reuse, R80 ;  /* 0x0000001e0840723c */ /* 0x080fec0000041850 */
[----:B------:R-:W-:Y:S01]  /*8f80*/  HMMA.16816.F32.BF16 R96, R12, R30, R56 ;  /* 0x0000001e0c60723c */ /* 0x000fe20000041838 */
[----:B------:R-:W4:Y:S01]  /*8f90*/  LDSM.16.MT88.4 R28, [R216+0x9800] ;  /* 0x00980000d81c783b */ /* 0x000f220000004200 */
[----:B-1----:R-:W-:-:S04]  /*8fa0*/  FFMA.FTZ R0, R179, UR22, -R7 ;  /* 0x00000016b3007c23 */ /* 0x002fc80008010807 */
[----:B------:R-:W-:Y:S01]  /*8fb0*/  HMMA.16816.F32.BF16 R88, R12, R24, R72 ;  /* 0x000000180c58723c */ /* 0x000fe20000041848 */
[----:B------:R1:W-:Y:S05]  /*8fc0*/  MUFU.EX2 R183, R0 ;  /* 0x0000000000b77308 */ /* 0x0003ea0000000800 */
[C---:B--2---:R-:W-:Y:S06]  /*8fd0*/  HMMA.16816.F32.BF16 R92, R8.reuse, R20, R92 ;  /* 0x00000014085c723c */ /* 0x044fec000004185c */
[----:B------:R-:W-:Y:S06]  /*8fe0*/  HMMA.16816.F32.BF16 R100, R8, R22, R100 ;  /* 0x000000160864723c */ /* 0x000fec0000041864 */
[----:B------:R-:W-:Y:S01]  /*8ff0*/  HMMA.16816.F32.BF16 R72, R12, R20, R60 ;  /* 0x000000140c48723c */ /* 0x000fe2000004183c */
[----:B-1----:R-:W-:-:S05]  /*9000*/  FFMA.FTZ R0, R208, UR22, -R6 ;  /* 0x00000016d0007c23 */ /* 0x002fca0008010806 */
[----:B------:R-:W-:Y:S01]  /*9010*/  HMMA.16816.F32.BF16 R40, R12, R22, R40 ;  /* 0x000000160c28723c */ /* 0x000fe20000041828 */
[----:B------:R-:W1:Y:S01]  /*9020*/  LDSM.16.MT88.4 R20, [R217+0x9800] ;  /* 0x00980000d914783b */ /* 0x000e620000004200 */
[----:B------:R2:W-:Y:S04]  /*9030*/  MUFU.EX2 R152, R0 ;  /* 0x0000000000987308 */ /* 0x0005e80000000800 */
[C---:B------:R-:W-:Y:S06]  /*9040*/  HMMA.16816.F32.BF16 R112, R8.reuse, R16, R112 ;  /* 0x000000100870723c */ /* 0x040fec0000041870 */
[----:B------:R-:W-:Y:S06]  /*9050*/  HMMA.16816.F32.BF16 R104, R8, R18, R104 ;  /* 0x000000120868723c */ /* 0x000fec0000041868 */
[----:B------:R-:W-:Y:S01]  /*9060*/  HMMA.16816.F32.BF16 R36, R12, R16, R36 ;  /* 0x000000100c24723c */ /* 0x000fe20000041824 */
[----:B--2---:R-:W-:-:S05]  /*9070*/  FFMA.FTZ R0, R191, UR22, -R6 ;  /* 0x00000016bf007c23 */ /* 0x004fca0008010806 */
[----:B------:R-:W-:Y:S01]  /*9080*/  HMMA.16816.F32.BF16 R32, R12, R18, R32 ;  /* 0x000000120c20723c */ /* 0x000fe20000041820 */
[----:B------:R-:W2:Y:S01]  /*9090*/  LDSM.16.MT88.4 R16, [R218+0x9800] ;  /* 0x00980000da10783b */ /* 0x000ea20000004200 */
[----:B------:R3:W2:Y:S04]  /*90a0*/  MUFU.EX2 R191, R0 ;  /* 0x0000000000bf7308 */ /* 0x0006a80000000800 */
[-C--:B------:R-:W-:Y:S06]  /*90b0*/  HMMA.16816.F32.BF16 R84, R8, R26.reuse, R84 ;  /* 0x0000001a0854723c */ /* 0x080fec0000041854 */
[----:B------:R-:W-:Y:S01]  /*90c0*/  HMMA.16816.F32.BF16 R80, R12, R26, R48 ;  /* 0x0000001a0c50723c */ /* 0x000fe20000041830 */
[----:B------:R-:W2:Y:S01]  /*90d0*/  LDSM.16.MT88.4 R24, [R219+0x9800] ;  /* 0x00980000db18783b */ /* 0x000ea20000004200 */
[----:B---3--:R-:W-:-:S04]  /*90e0*/  FFMA.FTZ R0, R190, UR22, -R6 ;  /* 0x00000016be007c23 */ /* 0x008fc80008010806 */
[----:B------:R3:W-:Y:S02]  /*90f0*/  MUFU.EX2 R196, R0 ;  /* 0x0000000000c47308 */ /* 0x0007e40000000800 */
[----:B---3--:R-:W-:-:S06]  /*9100*/  FFMA.FTZ R0, R170, UR22, -R6 ;  /* 0x00000016aa007c23 */ /* 0x008fcc0008010806 */
[----:B------:R3:W2:Y:S01]  /*9110*/  MUFU.EX2 R180, R0 ;  /* 0x0000000000b47308 */ /* 0x0006a20000000800 */
[----:B------:R-:W-:Y:S02]  /*9120*/  F2FP.BF16.F32.PACK_AB R8, R123, R154 ;  /* 0x0000009a7b08723e */ /* 0x000fe400000010ff */
[----:B------:R-:W-:Y:S02]  /*9130*/  F2FP.BF16.F32.PACK_AB R9, R127, R155 ;  /* 0x0000009b7f09723e */ /* 0x000fe400000010ff */
[----:B------:R-:W-:Y:S01]  /*9140*/  F2FP.BF16.F32.PACK_AB R10, R157, R139 ;  /* 0x0000008b9d0a723e */ /* 0x000fe200000010ff */
[----:B---3--:R-:W-:-:S04]  /*9150*/  FFMA.FTZ R0, R198, UR22, -R5 ;  /* 0x00000016c6007c23 */ /* 0x008fc80008010805 */
[----:B------:R3:W-:Y:S01]  /*9160*/  MUFU.EX2 R147, R0 ;  /* 0x0000000000937308 */ /* 0x0007e20000000800 */
[----:B------:R-:W-:Y:S02]  /*9170*/  F2FP.BF16.F32.PACK_AB R11, R159, R150 ;  /* 0x000000969f0b723e */ /* 0x000fe400000010ff */
[----:B------:R-:W-:Y:S02]  /*9180*/  F2FP.BF16.F32.PACK_AB R12, R160, R220 ;  /* 0x000000dca00c723e */ /* 0x000fe400000010ff */
[----:B------:R-:W-:Y:S02]  /*9190*/  F2FP.BF16.F32.PACK_AB R13, R162, R135 ;  /* 0x00000087a20d723e */ /* 0x000fe400000010ff */
[----:B------:R-:W-:Y:S01]  /*91a0*/  F2FP.BF16.F32.PACK_AB R14, R158, R177 ;  /* 0x000000b19e0e723e */ /* 0x000fe200000010ff */
[----:B---3--:R-:W-:-:S04]  /*91b0*/  FFMA.FTZ R0, R192, UR22, -R5 ;  /* 0x00000016c0007c23 */ /* 0x008fc80008010805 */
[----:B------:R3:W2:Y:S01]  /*91c0*/  MUFU.EX2 R179, R0 ;  /* 0x0000000000b37308 */ /* 0x0006a20000000800 */
[----:B------:R-:W-:Y:S01]  /*91d0*/  F2FP.BF16.F32.PACK_AB R15, R149, R140 ;  /* 0x0000008c950f723e */ /* 0x000fe200000010ff */
[----:B----4-:R-:W-:Y:S01]  /*91e0*/  HMMA.16816.F32.BF16 R48, R8, R28, R52 ;  /* 0x0000001c0830723c */ /* 0x010fe20000041834 */
[----:B------:R-:W-:Y:S02]  /*91f0*/  IMAD.MOV.U32 R170, RZ, RZ, R2 ;  /* 0x000000ffffaa7224 */ /* 0x000fe400078e0002 */
[----:B---3--:R-:W-:-:S04]  /*9200*/  FFMA.FTZ R0, R184, UR22, -R5 ;  /* 0x00000016b8007c23 */ /* 0x008fc80008010805 */
[----:B------:R3:W-:Y:S01]  /*9210*/  MUFU.EX2 R198, R0 ;  /* 0x0000000000c67308 */ /* 0x0007e20000000800 */
[----:B-1----:R-:W-:Y:S06]  /*9220*/  HMMA.16816.F32.BF16 R52, R8, R20, R92 ;  /* 0x000000140834723c */ /* 0x002fec000004185c */
[----:B------:R-:W-:Y:S01]  /*9230*/  HMMA.16816.F32.BF16 R44, R12, R28, R44 ;  /* 0x0000001c0c2c723c */ /* 0x000fe2000004182c */
[----:B---3--:R-:W-:-:S05]  /*9240*/  FFMA.FTZ R0, R173, UR22, -R5 ;  /* 0x00000016ad007c23 */ /* 0x008fca0008010805 */
[-C--:B------:R-:W-:Y:S01]  /*9250*/  HMMA.16816.F32.BF16 R64, R8, R30.reuse, R64 ;  /* 0x0000001e0840723c */ /* 0x080fe20000041840 */
[----:B------:R1:W-:Y:S05]  /*9260*/  MUFU.EX2 R175, R0 ;  /* 0x0000000000af7308 */ /* 0x0003ea0000000800 */
[----:B------:R-:W-:Y:S01]  /*9270*/  HMMA.16816.F32.BF16 R92, R12, R30, R96 ;  /* 0x0000001e0c5c723c */ /* 0x000fe20000041860 */
[----:B------:R-:W3:Y:S05]  /*9280*/  LDSM.16.MT88.4 R28, [R216+0xa000] ;  /* 0x00a00000d81c783b */ /* 0x000eea0000004200 */
[C---:B--2---:R-:W-:Y:S06]  /*9290*/  HMMA.16816.F32.BF16 R112, R8.reuse, R16, R112 ;  /* 0x000000100870723c */ /* 0x044fec0000041870 */
[----:B------:R-:W-:Y:S01]  /*92a0*/  HMMA.16816.F32.BF16 R104, R8, R18, R104 ;  /* 0x000000120868723c */ /* 0x000fe20000041868 */
[----:B-1----:R-:W-:-:S05]  /*92b0*/  FFMA.FTZ R0, R204, UR22, -R4 ;  /* 0x00000016cc007c23 */ /* 0x002fca0008010804 */
[C---:B------:R-:W-:Y:S01]  /*92c0*/  HMMA.16816.F32.BF16 R36, R12.reuse, R16, R36 ;  /* 0x000000100c24723c */ /* 0x040fe20000041824 */
[----:B------:R1:W-:Y:S05]  /*92d0*/  MUFU.EX2 R2, R0 ;  /* 0x0000000000027308 */ /* 0x0003ea0000000800 */
[----:B------:R-:W-:Y:S01]  /*92e0*/  HMMA.16816.F32.BF16 R32, R12, R18, R32 ;  /* 0x000000120c20723c */ /* 0x000fe20000041820 */
[----:B------:R-:W2:Y:S05]  /*92f0*/  LDSM.16.MT88.4 R16, [R218+0xa000] ;  /* 0x00a00000da10783b */ /* 0x000eaa0000004200 */
[----:B------:R-:W-:Y:S01]  /*9300*/  HMMA.16816.F32.BF16 R60, R8, R24, R76 ;  /* 0x00000018083c723c */ /* 0x000fe2000004184c */
[----:B-1----:R-:W-:-:S05]  /*9310*/  FFMA.FTZ R0, R195, UR22, -R4 ;  /* 0x00000016c3007c23 */ /* 0x002fca0008010804 */
[----:B------:R-:W-:Y:S01]  /*9320*/  HMMA.16816.F32.BF16 R56, R8, R26, R84 ;  /* 0x0000001a0838723c */ /* 0x000fe20000041854 */
[----:B------:R1:W4:Y:S05]  /*9330*/  MUFU.EX2 R189, R0 ;  /* 0x0000000000bd7308 */ /* 0x00032a0000000800 */
[C---:B------:R-:W-:Y:S06]  /*9340*/  HMMA.16816.F32.BF16 R88, R12.reuse, R24, R88 ;  /* 0x000000180c58723c */ /* 0x040fec0000041858 */
[----:B------:R-:W-:Y:S01]  /*9350*/  HMMA.16816.F32.BF16 R80, R12, R26, R80 ;  /* 0x0000001a0c50723c */ /* 0x000fe20000041850 */
[----:B------:R-:W2:Y:S05]  /*9360*/  LDSM.16.MT88.4 R24, [R219+0xa000] ;  /* 0x00a00000db18783b */ /* 0x000eaa0000004200 */
[----:B------:R-:W-:Y:S01]  /*9370*/  HMMA.16816.F32.BF16 R76, R8, R22, R100 ;  /* 0x00000016084c723c */ /* 0x000fe20000041864 */
[----:B-1----:R-:W-:-:S05]  /*9380*/  FFMA.FTZ R0, R188, UR22, -R4 ;  /* 0x00000016bc007c23 */ /* 0x002fca0008010804 */
[C---:B------:R-:W-:Y:S06]  /*9390*/  HMMA.16816.F32.BF16 R72, R12.reuse, R20, R72 ;  /* 0x000000140c48723c */ /* 0x040fec0000041848 */
[----:B------:R-:W-:Y:S01]  /*93a0*/  HMMA.16816.F32.BF16 R40, R12, R22, R40 ;  /* 0x000000160c28723c */ /* 0x000fe20000041828 */
[----:B------:R-:W1:Y:S01]  /*93b0*/  LDSM.16.MT88.4 R20, [R217+0xa000] ;  /* 0x00a00000d914783b */ /* 0x000e620000004200 */
[----:B------:R3:W-:Y:S02]  /*93c0*/  MUFU.EX2 R182, R0 ;  /* 0x0000000000b67308 */ /* 0x0007e40000000800 */
[----:B---3--:R-:W-:-:S06]  /*93d0*/  FFMA.FTZ R0, R172, UR22, -R4 ;  /* 0x00000016ac007c23 */ /* 0x008fcc0008010804 */
[----:B------:R-:W3:Y:S01]  /*93e0*/  MUFU.EX2 R174, R0 ;  /* 0x0000000000ae7308 */ /* 0x000ee20000000800 */
[----:B------:R-:W-:Y:S02]  /*93f0*/  MOV R172, R110 ;  /* 0x0000006e00ac7202 */ /* 0x000fe40000000f00 */
[----:B------:R-:W-:Y:S02]  /*9400*/  F2FP.BF16.F32.PACK_AB R12, R170, R153 ;  /* 0x00000099aa0c723e */ /* 0x000fe400000010ff */
[----:B------:R-:W-:Y:S02]  /*9410*/  F2FP.BF16.F32.PACK_AB R13, R191, R152 ;  /* 0x00000098bf0d723e */ /* 0x000fe400000010ff */
[----:B------:R-:W-:Y:S02]  /*9420*/  F2FP.BF16.F32.PACK_AB R14, R183, R172 ;  /* 0x000000acb70e723e */ /* 0x000fe400000010ff */
[----:B------:R-:W-:Y:S02]  /*9430*/  F2FP.BF16.F32.PACK_AB R15, R180, R196 ;  /* 0x000000c4b40f723e */ /* 0x000fe400000010ff */
[----:B------:R-:W-:-:S02]  /*9440*/  F2FP.BF16.F32.PACK_AB R8, R179, R147 ;  /* 0x00000093b308723e */ /* 0x000fc400000010ff */
[----:B----4-:R-:W-:Y:S02]  /*9450*/  F2FP.BF16.F32.PACK_AB R9, R189, R2 ;  /* 0x00000002bd09723e */ /* 0x010fe400000010ff */
[----:B------:R-:W-:Y:S02]  /*9460*/  F2FP.BF16.F32.PACK_AB R10, R175, R198 ;  /* 0x000000c6af0a723e */ /* 0x000fe400000010ff */
[----:B---3--:R-:W-:Y:S01]  /*9470*/  F2FP.BF16.F32.PACK_AB R11, R174, R182 ;  /* 0x000000b6ae0b723e */ /* 0x008fe200000010ff */
[----:B------:R-:W-:Y:S01]  /*9480*/  IMAD.MOV.U32 R209, RZ, RZ, R248 ;  /* 0x000000ffffd17224 */ /* 0x000fe200078e00f8 */
[----:B------:R-:W-:Y:S01]  /*9490*/  HMMA.16816.F32.BF16 R164, R12, R28, R44 ;  /* 0x0000001c0ca4723c */ /* 0x000fe2000004182c */
[----:B------:R-:W-:Y:S01]  /*94a0*/  FFMA.FTZ R0, R202, UR22, -R5 ;  /* 0x00000016ca007c23 */ /* 0x000fe20008010805 */
[----:B------:R-:W-:Y:S02]  /*94b0*/  IMAD.MOV.U32 R171, RZ, RZ, R128 ;  /* 0x000000ffffab7224 */ /* 0x000fe400078e0080 */
[----:B------:R-:W-:-:S02]  /*94c0*/  IMAD.MOV.U32 R248, RZ, RZ, R111 ;  /* 0x000000fffff87224 */ /* 0x000fc400078e006f */
[----:B--2---:R-:W-:Y:S01]  /*94d0*/  HMMA.16816.F32.BF16 R44, R8, R18, R104 ;  /* 0x00000012082c723c */ /* 0x004fe20000041868 */
[----:B------:R-:W-:Y:S01]  /*94e0*/  IMAD.MOV.U32 R128, RZ, RZ, R118 ;  /* 0x000000ffff807224 */ /* 0x000fe200078e0076 */
[----:B------:R-:W-:Y:S01]  /*94f0*/  MOV R190, R171 ;  /* 0x000000ab00be7202 */ /* 0x000fe20000000f00 */
[----:B------:R-:W-:Y:S01]  /*9500*/  IMAD.MOV.U32 R185, RZ, RZ, R250 ;  /* 0x000000ffffb97224 */ /* 0x000fe200078e00fa */
[----:B------:R-:W2:Y:S02]  /*9510*/  LDL.LU R118, [R1+0x10] ;  /* 0x0000100001767983 */ /* 0x000ea40000300800 */
[----:B------:R-:W-:Y:S01]  /*9520*/  HMMA.16816.F32.BF16 R104, R12, R30, R92 ;  /* 0x0000001e0c68723c */ /* 0x000fe2000004185c */
[----:B------:R-:W-:Y:S01]  /*9530*/  IMAD.MOV.U32 R171, RZ, RZ, R134 ;  /* 0x000000ffffab7224 */ /* 0x000fe200078e0086 */
[----:B------:R-:W-:-:S05]  /*9540*/  MOV R250, R109 ;  /* 0x0000006d00fa7202 */ /* 0x000fca0000000f00 */
[----:B------:R-:W-:Y:S02]  /*9550*/  MOV R95, R209 ;  /* 0x000000d1005f7202 */ /* 0x000fe40000000f00 */
[----:B------:R3:W-:Y:S01]  /*9560*/  MUFU.EX2 R209, R0 ;  /* 0x0000000000d17308 */ /* 0x0007e20000000800 */
[----:B------:R-:W-:Y:S01]  /*9570*/  HMMA.16816.F32.BF16 R84, R8, R26, R56 ;  /* 0x0000001a0854723c */ /* 0x000fe20000041838 */
[----:B------:R-:W-:-:S05]  /*9580*/  IMAD.MOV.U32 R134, RZ, RZ, R248 ;  /* 0x000000ffff867224 */ /* 0x000fca00078e00f8 */
[C---:B-1----:R-:W-:Y:S06]  /*9590*/  HMMA.16816.F32.BF16 R56, R8.reuse, R20, R52 ;  /* 0x000000140838723c */ /* 0x042fec0000041834 */
[----:B------:R-:W-:Y:S01]  /*95a0*/  HMMA.16816.F32.BF16 R52, R8, R22, R76 ;  /* 0x000000160834723c */ /* 0x000fe2000004184c */
[----:B---3--:R-:W-:-:S05]  /*95b0*/  FFMA.FTZ R0, R197, UR22, -R5 ;  /* 0x00000016c5007c23 */ /* 0x008fca0008010805 */
[C---:B------:R-:W-:Y:S01]  /*95c0*/  HMMA.16816.F32.BF16 R76, R12.reuse, R20, R72 ;  /* 0x000000140c4c723c */ /* 0x040fe20000041848 */
[----:B------:R1:W3:Y:S05]  /*95d0*/  MUFU.EX2 R248, R0 ;  /* 0x0000000000f87308 */ /* 0x0002ea0000000800 */
[----:B------:R-:W-:Y:S01]  /*95e0*/  HMMA.16816.F32.BF16 R72, R12, R22, R40 ;  /* 0x000000160c48723c */ /* 0x000fe20000041828 */
[----:B------:R-:W-:Y:S01]  /*95f0*/  IMAD.MOV.U32 R93, RZ, RZ, R185 ;  /* 0x000000ffff5d7224 */ /* 0x000fe200078e00b9 */
[----:B------:R-:W-:Y:S05]  /*9600*/  LDSM.16.MT88.4 R20, [R219+0xa800] ;  /* 0x00a80000db14783b */ /* 0x000fea0000004200 */
[----:B------:R-:W-:Y:S01]  /*9610*/  IMAD.MOV.U32 R43, RZ, RZ, R2 ;  /* 0x000000ffff2b7224 */ /* 0x000fe200078e0002 */
[----:B------:R-:W-:Y:S01]  /*9620*/  MOV R2, R250 ;  /* 0x000000fa00027202 */ /* 0x000fe20000000f00 */
[----:B------:R-:W-:Y:S01]  /*9630*/  HMMA.16816.F32.BF16 R100, R8, R30, R64 ;  /* 0x0000001e0864723c */ /* 0x000fe20000041840 */
[----:B-1----:R-:W-:-:S05]  /*9640*/  FFMA.FTZ R0, R193, UR22, -R5 ;  /* 0x00000016c1007c23 */ /* 0x002fca0008010805 */
[----:B------:R-:W-:Y:S01]  /*9650*/  HMMA.16816.F32.BF16 R64, R12, R16, R36 ;  /* 0x000000100c40723c */ /* 0x000fe20000041824 */
[----:B------:R1:W-:Y:S01]  /*9660*/  MUFU.EX2 R250, R0 ;  /* 0x0000000000fa7308 */ /* 0x0003e20000000800 */
[----:B------:R-:W-:-:S05]  /*9670*/  IMAD.MOV.U32 R185, RZ, RZ, R130 ;  /* 0x000000ffffb97224 */ /* 0x000fca00078e0082 */
[--C-:B------:R-:W-:Y:S01]  /*9680*/  FFMA.FTZ R36, R246, UR22, -R7.reuse ;  /* 0x00000016f6247c23 */ /* 0x100fe20008010807 */
[----:B------:R-:W-:Y:S01]  /*9690*/  MOV R246, R2 ;  /* 0x0000000200f67202 */ /* 0x000fe20000000f00 */
[----:B------:R-:W-:Y:S01]  /*96a0*/  FFMA.FTZ R2, R176, UR22, -R4 ;  /* 0x00000016b0027c23 */ /* 0x000fe20008010804 */
[----:B------:R-:W-:Y:S01]  /*96b0*/  FFMA.FTZ R40, R243, UR22, -R7 ;  /* 0x00000016f3287c23 */ /* 0x000fe20008010807 */
[----:B------:R-:W-:Y:S02]  /*96c0*/  IMAD.MOV.U32 R243, RZ, RZ, R129 ;  /* 0x000000fffff37224 */ /* 0x000fe400078e0081 */
[----:B------:R-:W-:Y:S01]  /*96d0*/  FFMA.FTZ R39, R233, UR22, -R7 ;  /* 0x00000016e9277c23 */ /* 0x000fe20008010807 */
[----:B------:R4:W-:Y:S01]  /*96e0*/  MUFU.EX2 R129, R2 ;  /* 0x0000000200817308 */ /* 0x0009e20000000800 */
[----:B-1----:R-:W-:-:S07]  /*96f0*/  FFMA.FTZ R0, R168, UR22, -R5 ;  /* 0x00000016a8007c23 */ /* 0x002fce0008010805 */
[----:B------:R1:W-:Y:S01]  /*9700*/  MUFU.EX2 R130, R0 ;  /* 0x0000000000827308 */ /* 0x0003e20000000800 */
[----:B------:R-:W-:Y:S01]  /*9710*/  FFMA.FTZ R42, R245, UR22, -R7 ;  /* 0x00000016f52a7c23 */ /* 0x000fe20008010807 */
[----:B------:R-:W-:Y:S02]  /*9720*/  IMAD.MOV.U32 R233, RZ, RZ, R128 ;  /* 0x000000ffffe97224 */ /* 0x000fe400078e0080 */
[----:B------:R-:W-:Y:S02]  /*9730*/  IMAD.MOV.U32 R245, RZ, RZ, R133 ;  /* 0x000000fffff57224 */ /* 0x000fe400078e0085 */
[----:B----4-:R-:W-:Y:S01]  /*9740*/  FFMA.FTZ R2, R211, UR22, -R6 ;  /* 0x00000016d3027c23 */ /* 0x010fe20008010806 */
[----:B-1----:R-:W-:-:S04]  /*9750*/  FFMA.FTZ R0, R203, UR22, -R4 ;  /* 0x00000016cb007c23 */ /* 0x002fc80008010804 */
[----:B------:R1:W-:Y:S02]  /*9760*/  MUFU.EX2 R208, R0 ;  /* 0x0000000000d07308 */ /* 0x0003e40000000800 */
[----:B-1----:R-:W-:-:S06]  /*9770*/  FFMA.FTZ R0, R200, UR22, -R4 ;  /* 0x00000016c8007c23 */ /* 0x002fcc0008010804 */
[----:B------:R1:W-:Y:S02]  /*9780*/  MUFU.EX2 R200, R2 ;  /* 0x0000000200c87308 */ /* 0x0003e40000000800 */
[----:B-1----:R-:W-:Y:S01]  /*9790*/  FFMA.FTZ R2, R233, UR22, -R5 ;  /* 0x00000016e9027c23 */ /* 0x002fe20008010805 */
[----:B------:R-:W-:Y:S01]  /*97a0*/  MOV R233, R243 ;  /* 0x000000f300e97202 */ /* 0x000fe20000000f00 */
[----:B------:R-:W-:Y:S02]  /*97b0*/  IMAD.MOV.U32 R243, RZ, RZ, R245 ;  /* 0x000000fffff37224 */ /* 0x000fe400078e00f5 */
[----:B------:R-:W4:Y:S01]  /*97c0*/  LDL.LU R245, [R1+0x54] ;  /* 0x0000540001f57983 */ /* 0x000f220000300800 */
[C---:B------:R-:W-:Y:S06]  /*97d0*/  HMMA.16816.F32.BF16 R108, R8.reuse, R28, R48 ;  /* 0x0000001c086c723c */ /* 0x040fec0000041830 */
[C---:B------:R-:W-:Y:S06]  /*97e0*/  HMMA.16816.F32.BF16 R96, R8.reuse, R24, R60 ;  /* 0x000000180860723c */ /* 0x040fec000004183c */
[----:B------:R-:W-:Y:S06]  /*97f0*/  HMMA.16816.F32.BF16 R48, R8, R16, R112 ;  /* 0x000000100830723c */ /* 0x000fec0000041870 */
[C---:B------:R-:W-:Y:S06]  /*9800*/  HMMA.16816.F32.BF16 R88, R12.reuse, R24, R88 ;  /* 0x000000180c58723c */ /* 0x040fec0000041858 */
[C---:B------:R-:W-:Y:S01]  /*9810*/  HMMA.16816.F32.BF16 R80, R12.reuse, R26, R80 ;  /* 0x0000001a0c50723c */ /* 0x040fe20000041850 */
[----:B------:R-:W1:Y:S05]  /*9820*/  LDSM.16.MT88.4 R24, [R216+0xa800] ;  /* 0x00a80000d818783b */ /* 0x000e6a0000004200 */
[----:B------:R-:W-:Y:S01]  /*9830*/  HMMA.16816.F32.BF16 R60, R12, R18, R32 ;  /* 0x000000120c3c723c */ /* 0x000fe20000041820 */
[----:B------:R-:W1:Y:S04]  /*9840*/  LDSM.16.MT88.4 R16, [R217+0xa800] ;  /* 0x00a80000d910783b */ /* 0x000e680000004200 */
[----:B------:R-:W1:Y:S02]  /*9850*/  LDSM.16.MT88.4 R12, [R218+0xa800] ;  /* 0x00a80000da0c783b */ /* 0x000e640000004200 */
[----:B------:R-:W-:-:S02]  /*9860*/  FFMA.FTZ R32, R207, UR22, -R7 ;  /* 0x00000016cf207c23 */ /* 0x000fc40008010807 */
[----:B------:R3:W3:Y:S02]  /*9870*/  MUFU.EX2 R207, R0 ;  /* 0x0000000000cf7308 */ /* 0x0006e40000000800 */
[----:B---3--:R-:W-:-:S06]  /*9880*/  FFMA.FTZ R0, R186, UR22, -R4 ;  /* 0x00000016ba007c23 */ /* 0x008fcc0008010804 */
[----:B------:R-:W3:Y:S01]  /*9890*/  MUFU.EX2 R128, R0 ;  /* 0x0000000000807308 */ /* 0x000ee20000000800 */
[----:B------:R-:W-:Y:S02]  /*98a0*/  F2FP.BF16.F32.PACK_AB R8, R248, R209 ;  /* 0x000000d1f808723e */ /* 0x000fe400000010ff */
[----:B------:R-:W-:Y:S02]  /*98b0*/  F2FP.BF16.F32.PACK_AB R9, R207, R208 ;  /* 0x000000d0cf09723e */ /* 0x000fe400000010ff */
[----:B------:R-:W-:Y:S01]  /*98c0*/  F2FP.BF16.F32.PACK_AB R10, R130, R250 ;  /* 0x000000fa820a723e */ /* 0x000fe200000010ff */
[----:B------:R-:W-:Y:S01]  /*98d0*/  IMAD.MOV.U32 R94, RZ, RZ, R177 ;  /* 0x000000ffff5e7224 */ /* 0x000fe200078e00b1 */
[----:B------:R-:W-:Y:S01]  /*98e0*/  MOV R177, R3 ;  /* 0x0000000300b17202 */ /* 0x000fe20000000f00 */
[--C-:B------:R-:W-:Y:S01]  /*98f0*/  FFMA.FTZ R28, R181, UR22, -R7.reuse ;  /* 0x00000016b51c7c23 */ /* 0x100fe20008010807 */
[--C-:B------:R-:W-:Y:S01]  /*9900*/  FFMA.FTZ R31, R205, UR22, -R7.reuse ;  /* 0x00000016cd1f7c23 */ /* 0x100fe20008010807 */
[--C-:B------:R-:W-:Y:S01]  /*9910*/  FFMA.FTZ R29, R199, UR22, -R7.reuse ;  /* 0x00000016c71d7c23 */ /* 0x100fe20008010807 */
[--C-:B------:R-:W-:Y:S01]  /*9920*/  FFMA.FTZ R3, R169, UR22, -R7.reuse ;  /* 0x00000016a9037c23 */ /* 0x100fe20008010807 */
[--C-:B------:R-:W-:Y:S01]  /*9930*/  FFMA.FTZ R37, R163, UR22, -R7.reuse ;  /* 0x00000016a3257c23 */ /* 0x100fe20008010807 */
[--C-:B------:R-:W-:Y:S01]  /*9940*/  FFMA.FTZ R41, R244, UR22, -R7.reuse ;  /* 0x00000016f4297c23 */ /* 0x100fe20008010807 */
[----:B---3--:R-:W-:Y:S01]  /*9950*/  F2FP.BF16.F32.PACK_AB R11, R129, R128 ;  /* 0x00000080810b723e */ /* 0x008fe200000010ff */
[----:B------:R-:W-:Y:S01]  /*9960*/  FFMA.FTZ R38, R232, UR22, -R7 ;  /* 0x00000016e8267c23 */ /* 0x000fe20008010807 */
[----:B------:R-:W-:-:S02]  /*9970*/  IMAD.MOV.U32 R169, RZ, RZ, R170 ;  /* 0x000000ffffa97224 */ /* 0x000fc400078e00aa */
[--C-:B------:R-:W-:Y:S01]  /*9980*/  FFMA.FTZ R0, R210, UR22, -R6.reuse ;  /* 0x00000016d2007c23 */ /* 0x100fe20008010806 */
[--C-:B------:R-:W-:Y:S01]  /*9990*/  FFMA.FTZ R7, R206, UR22, -R6.reuse ;  /* 0x00000016ce077c23 */ /* 0x100fe20008010806 */
[----:B------:R-:W-:Y:S01]  /*99a0*/  FFMA.FTZ R30, R194, UR22, -R6 ;  /* 0x00000016c21e7c23 */ /* 0x000fe20008010806 */
[----:B------:R-:W-:Y:S01]  /*99b0*/  IMAD.MOV.U32 R181, RZ, RZ, R190 ;  /* 0x000000ffffb57224 */ /* 0x000fe200078e00be */
[----:B------:R-:W-:Y:S01]  /*99c0*/  MOV R199, R191 ;  /* 0x000000bf00c77202 */ /* 0x000fe20000000f00 */
[----:B------:R-:W-:Y:S02]  /*99d0*/  IMAD.MOV.U32 R197, RZ, RZ, R189 ;  /* 0x000000ffffc57224 */ /* 0x000fe400078e00bd */
[----:B------:R-:W-:Y:S01]  /*99e0*/  FFMA.FTZ R35, R187, UR22, -R6 ;  /* 0x00000016bb237c23 */ /* 0x000fe20008010806 */
[----:B------:R-:W-:Y:S01]  /*99f0*/  IMAD.MOV.U32 R170, RZ, RZ, R185 ;  /* 0x000000ffffaa7224 */ /* 0x000fe200078e00b9 */
[----:B-1----:R-:W-:Y:S01]  /*9a00*/  HMMA.16816.F32.BF16 R108, R8, R24, R108 ;  /* 0x00000018086c723c */ /* 0x002fe2000004186c */
[----:B------:R-:W-:-:S02]  /*9a10*/  IMAD.MOV.U32 R232, RZ, RZ, R122 ;  /* 0x000000ffffe87224 */ /* 0x000fc400078e007a */
[----:B------:R-:W-:Y:S03]  /*9a20*/  MUFU.EX2 R122, R28 ;  /* 0x0000001c007a7308 */ /* 0x000fe60000000800 */
[C---:B------:R-:W-:Y:S06]  /*9a30*/  HMMA.16816.F32.BF16 R100, R8.reuse, R26, R100 ;  /* 0x0000001a0864723c */ /* 0x040fec0000041864 */
[C---:B------:R-:W-:Y:S01]  /*9a40*/  HMMA.16816.F32.BF16 R96, R8.reuse, R20, R96 ;  /* 0x000000140860723c */ /* 0x040fe20000041860 */
[----:B------:R-:W-:Y:S05]  /*9a50*/  MUFU.EX2 R203, R32 ;  /* 0x0000002000cb7308 */ /* 0x000fea0000000800 */
[C---:B------:R-:W-:Y:S03]  /*9a60*/  HMMA.16816.F32.BF16 R84, R8.reuse, R22, R84 ;  /* 0x000000160854723c */ /* 0x040fe60000041854 */
[----:B------:R-:W1:Y:S03]  /*9a70*/  MUFU.EX2 R204, R31 ;  /* 0x0000001f00cc7308 */ /* 0x000e660000000800 */
[C---:B------:R-:W-:Y:S06]  /*9a80*/  HMMA.16816.F32.BF16 R184, R8.reuse, R16, R56 ;  /* 0x0000001008b8723c */ /* 0x040fec0000041838 */
[C---:B------:R-:W-:Y:S01]  /*9a90*/  HMMA.16816.F32.BF16 R188, R8.reuse, R18, R52 ;  /* 0x0000001208bc723c */ /* 0x040fe20000041834 */
[----:B------:R3:W-:Y:S05]  /*9aa0*/  MUFU.EX2 R205, R29 ;  /* 0x0000001d00cd7308 */ /* 0x0007ea0000000800 */
[C---:B------:R-:W-:Y:S03]  /*9ab0*/  HMMA.16816.F32.BF16 R192, R8.reuse, R12, R48 ;  /* 0x0000000c08c0723c */ /* 0x040fe60000041830 */
[----:B------:R1:W-:Y:S03]  /*9ac0*/  MUFU.EX2 R202, R0 ;  /* 0x0000000000ca7308 */ /* 0x0003e60000000800 */
[----:B------:R-:W-:Y:S01]  /*9ad0*/  HMMA.16816.F32.BF16 R112, R8, R14, R44 ;  /* 0x0000000e0870723c */ /* 0x000fe2000004182c */
[----:B------:R-:W-:-:S06]  /*9ae0*/  IMAD.MOV.U32 R163, RZ, RZ, R134 ;  /* 0x000000ffffa37224 */ /* 0x000fcc00078e0086 */
[--C-:B------:R-:W-:Y:S02]  /*9af0*/  FFMA.FTZ R8, R201, UR22, -R5.reuse ;  /* 0x00000016c9087c23 */ /* 0x100fe40008010805 */
[----:B------:R-:W-:Y:S01]  /*9b00*/  MUFU.EX2 R201, R7 ;  /* 0x0000000700c97308 */ /* 0x000fe20000000800 */
[----:B------:R-:W-:Y:S01]  /*9b10*/  MOV R244, R126 ;  /* 0x0000007e00f47202 */ /* 0x000fe20000000f00 */
[--C-:B---3--:R-:W-:Y:S01]  /*9b20*/  FFMA.FTZ R29, R163, UR22, -R5.reuse ;  /* 0x00000016a31d7c23 */ /* 0x108fe20008010805 */
[----:B------:R-:W-:Y:S01]  /*9b30*/  MOV R163, R93 ;  /* 0x0000005d00a37202 */ /* 0x000fe20000000f00 */
[----:B-1----:R-:W-:Y:S01]  /*9b40*/  FFMA.FTZ R0, R246, UR22, -R5 ;  /* 0x00000016f6007c23 */ /* 0x002fe20008010805 */
[----:B------:R-:W-:Y:S02]  /*9b50*/  IMAD.MOV.U32 R246, RZ, RZ, R43 ;  /* 0x000000fffff67224 */ /* 0x000fe400078e002b */
[----:B------:R-:W-:Y:S01]  /*9b60*/  FFMA.FTZ R9, R95, UR22, -R4 ;  /* 0x000000165f097c23 */ /* 0x000fe20008010804 */
[----:B------:R1:W-:Y:S01]  /*9b70*/  MUFU.EX2 R126, R3 ;  /* 0x00000003007e7308 */ /* 0x0003e20000000800 */
[----:B------:R-:W-:-:S02]  /*9b80*/  IMAD.MOV.U32 R43, RZ, RZ, R94 ;  /* 0x000000ffff2b7224 */ /* 0x000fc400078e005e */
[--C-:B------:R-:W-:Y:S01]  /*9b90*/  FFMA.FTZ R31, R247, UR22, -R5.reuse ;  /* 0x00000016f71f7c23 */ /* 0x100fe20008010805 */
[--C-:B------:R-:W-:Y:S01]  /*9ba0*/  FFMA.FTZ R52, R230, UR22, -R5.reuse ;  /* 0x00000016e6347c23 */ /* 0x100fe20008010805 */
[--C-:B------:R-:W-:Y:S01]  /*9bb0*/  FFMA.FTZ R53, R229, UR22, -R5.reuse ;  /* 0x00000016e5357c23 */ /* 0x100fe20008010805 */
[--C-:B------:R-:W-:Y:S01]  /*9bc0*/  FFMA.FTZ R11, R228, UR22, -R4.reuse ;  /* 0x00000016e40b7c23 */ /* 0x100fe20008010804 */
[--C-:B--2---:R-:W-:Y:S02]  /*9bd0*/  FFMA.FTZ R28, R118, UR22, -R4.reuse ;  /* 0x00000016761c7c23 */ /* 0x104fe40008010804 */
[----:B------:R2:W3:Y:S01]  /*9be0*/  MUFU.EX2 R118, R30 ;  /* 0x0000001e00767308 */ /* 0x0004e20000000800 */
[----:B-1----:R-:W-:Y:S01]  /*9bf0*/  FFMA.FTZ R3, R232, UR22, -R5 ;  /* 0x00000016e8037c23 */ /* 0x002fe20008010805 */
[--C-:B------:R-:W-:Y:S01]  /*9c00*/  FFMA.FTZ R10, R227, UR22, -R4.reuse ;  /* 0x00000016e30a7c23 */ /* 0x100fe20008010804 */
[--C-:B------:R-:W-:Y:S01]  /*9c10*/  FFMA.FTZ R55, R215, UR22, -R4.reuse ;  /* 0x00000016d7377c23 */ /* 0x100fe20008010804 */
[--C-:B------:R-:W-:Y:S01]  /*9c20*/  FFMA.FTZ R93, R214, UR22, -R4.reuse ;  /* 0x00000016d65d7c23 */ /* 0x100fe20008010804 */
[--C-:B------:R-:W-:Y:S01]  /*9c30*/  FFMA.FTZ R94, R119, UR22, -R4.reuse ;  /* 0x00000016775e7c23 */ /* 0x100fe20008010804 */
[----:B------:R-:W-:Y:S01]  /*9c40*/  FFMA.FTZ R95, R117, UR22, -R4 ;  /* 0x00000016755f7c23 */ /* 0x000fe20008010804 */
[----:B------:R-:W-:Y:S01]  /*9c50*/  FADD.FTZ R5, R121, R233 ;  /* 0x000000e979057221 */ /* 0x000fe20000010000 */
[----:B------:R-:W-:Y:S01]  /*9c60*/  FADD.FTZ R4, R244, R243 ;  /* 0x000000f3f4047221 */ /* 0x000fe20000010000 */
[----:B------:R-:W-:Y:S01]  /*9c70*/  IMAD.MOV.U32 R168, RZ, RZ, R179 ;  /* 0x000000ffffa87224 */ /* 0x000fe200078e00b3 */
[----:B------:R-:W-:Y:S01]  /*9c80*/  MOV R173, R177 ;  /* 0x000000b100ad7202 */ /* 0x000fe20000000f00 */
[----:B------:R-:W-:Y:S01]  /*9c90*/  IMAD.MOV.U32 R179, RZ, RZ, R171 ;  /* 0x000000ffffb37224 */ /* 0x000fe200078e00ab */
[----:B------:R-:W-:Y:S01]  /*9ca0*/  MOV R177, R131 ;  /* 0x0000008300b17202 */ /* 0x000fe20000000f00 */
[----:B------:R-:W-:-:S02]  /*9cb0*/  IMAD.MOV.U32 R171, RZ, RZ, R132 ;  /* 0x000000ffffab7224 */ /* 0x000fc400078e0084 */
[--C-:B------:R-:W-:Y:S01]  /*9cc0*/  FFMA.FTZ R34, R178, UR22, -R6.reuse ;  /* 0x00000016b2227c23 */ /* 0x100fe20008010806 */
[--C-:B------:R-:W-:Y:S01]  /*9cd0*/  FFMA.FTZ R33, R252, UR22, -R6.reuse ;  /* 0x00000016fc217c23 */ /* 0x100fe20008010806 */
[--C-:B------:R-:W-:Y:S01]  /*9ce0*/  FFMA.FTZ R92, R251, UR22, -R6.reuse ;  /* 0x00000016fb5c7c23 */ /* 0x100fe20008010806 */
[--C-:B------:R-:W-:Y:S01]  /*9cf0*/  FFMA.FTZ R131, R249, UR22, -R6.reuse ;  /* 0x00000016f9837c23 */ /* 0x100fe20008010806 */
[--C-:B------:R-:W-:Y:S01]  /*9d00*/  FFMA.FTZ R132, R231, UR22, -R6.reuse ;  /* 0x00000016e7847c23 */ /* 0x100fe20008010806 */
[--C-:B------:R-:W-:Y:S01]  /*9d10*/  FFMA.FTZ R133, R213, UR22, -R6.reuse ;  /* 0x00000016d5857c23 */ /* 0x100fe20008010806 */
[----:B------:R-:W-:Y:S01]  /*9d20*/  FFMA.FTZ R134, R212, UR22, -R6 ;  /* 0x00000016d4867c23 */ /* 0x000fe20008010806 */
[----:B------:R-:W-:Y:S01]  /*9d30*/  FADD.FTZ R54, R68, R5 ;  /* 0x0000000544367221 */ /* 0x000fe20000010000 */
[----:B--2---:R-:W-:Y:S01]  /*9d40*/  FADD.FTZ R30, R120, R4 ;  /* 0x00000004781e7221 */ /* 0x004fe20000010000 */
[----:B------:R-:W-:Y:S02]  /*9d50*/  F2FP.BF16.F32.PACK_AB R4, R204, R203 ;  /* 0x000000cbcc04723e */ /* 0x000fe400000010ff */
[----:B---3--:R-:W-:Y:S01]  /*9d60*/  F2FP.BF16.F32.PACK_AB R7, R118, R201 ;  /* 0x000000c97607723e */ /* 0x008fe200000010ff */
[----:B------:R-:W-:Y:S01]  /*9d70*/  FADD.FTZ R117, R125, R124 ;  /* 0x0000007c7d757221 */ /* 0x000fe20000010000 */
[----:B------:R-:W-:-:S02]  /*9d80*/  F2FP.BF16.F32.PACK_AB R5, R202, R200 ;  /* 0x000000c8ca05723e */ /* 0x000fc400000010ff */
[----:B------:R-:W-:Y:S01]  /*9d90*/  F2FP.BF16.F32.PACK_AB R6, R122, R205 ;  /* 0x000000cd7a06723e */ /* 0x000fe200000010ff */
[----:B------:R-:W-:Y:S01]  /*9da0*/  MUFU.EX2 R121, R37 ;  /* 0x0000002500797308 */ /* 0x000fe20000000800 */
[----:B------:R-:W-:Y:S01]  /*9db0*/  MOV R243, R127 ;  /* 0x0000007f00f37202 */ /* 0x000fe20000000f00 */
[----:B------:R-:W-:Y:S01]  /*9dc0*/  IMAD.MOV.U32 R244, RZ, RZ, R43 ;  /* 0x000000fffff47224 */ /* 0x000fe200078e002b */
[----:B------:R1:W5:Y:S03]  /*9dd0*/  LDL.LU R68, [R1+0x124] ;  /* 0x0001240001447983 */ /* 0x0003660000300800 */
[C---:B------:R-:W-:Y:S02]  /*9de0*/  HMMA.16816.F32.BF16 R56, R4.reuse, R20, R88 ;  /* 0x000000140438723c */ /* 0x040fe40000041858 */
[----:B------:R-:W-:Y:S04]  /*9df0*/  MUFU.EX2 R125, R36 ;  /* 0x00000024007d7308 */ /* 0x000fe80000000800 */
[C---:B------:R-:W-:Y:S04]  /*9e00*/  HMMA.16816.F32.BF16 R164, R4.reuse, R24, R164 ;  /* 0x0000001804a4723c */ /* 0x040fe800000418a4 */
[----:B------:R-:W-:Y:S02]  /*9e10*/  MUFU.EX2 R120, R42 ;  /* 0x0000002a00787308 */ /* 0x000fe40000000800 */
[C---:B------:R-:W-:Y:S01]  /*9e20*/  HMMA.16816.F32.BF16 R104, R4.reuse, R26, R104 ;  /* 0x0000001a0468723c */ /* 0x040fe20000041868 */
[----:B------:R-:W2:Y:S05]  /*9e30*/  LDSM.16.MT88.4 R24, [R216+0xb000] ;  /* 0x00b00000d818783b */ /* 0x000eaa0000004200 */
[----:B------:R-:W-:Y:S01]  /*9e40*/  MUFU.EX2 R124, R41 ;  /* 0x00000029007c7308 */ /* 0x000fe20000000800 */
[C---:B------:R-:W-:Y:S06]  /*9e50*/  HMMA.16816.F32.BF16 R48, R4.reuse, R12, R64 ;  /* 0x0000000c0430723c */ /* 0x040fec0000041840 */
[C---:B------:R-:W-:Y:S01]  /*9e60*/  HMMA.16816.F32.BF16 R44, R4.reuse, R14, R60 ;  /* 0x0000000e042c723c */ /* 0x040fe2000004183c */
[----:B------:R3:W-:Y:S01]  /*9e70*/  MUFU.EX2 R119, R40 ;  /* 0x0000002800777308 */ /* 0x0007e20000000800 */
[----:B------:R-:W-:Y:S07]  /*9e80*/  LDSM.16.MT88.4 R12, [R217+0xb000] ;  /* 0x00b00000d90c783b */ /* 0x000fee0000004200 */
[----:B------:R-:W-:Y:S08]  /*9e90*/  MUFU.EX2 R127, R38 ;  /* 0x00000026007f7308 */ /* 0x000ff00000000800 */
[----:B------:R-:W-:Y:S01]  /*9ea0*/  MUFU.EX2 R88, R35 ;  /* 0x0000002300587308 */ /* 0x000fe20000000800 */
[C---:B---3--:R-:W-:Y:S01]  /*9eb0*/  HMMA.16816.F32.BF16 R40, R4.reuse, R22, R80 ;  /* 0x000000160428723c */ /* 0x048fe20000041850 */
[----:B------:R-:W-:Y:S06]  /*9ec0*/  LDSM.16.MT88.4 R20, [R218+0xb000] ;  /* 0x00b00000da14783b */ /* 0x000fec0000004200 */
[----:B------:R-:W-:Y:S08]  /*9ed0*/  MUFU.EX2 R89, R34 ;  /* 0x0000002200597308 */ /* 0x000ff00000000800 */
[----:B------:R3:W-:Y:S08]  /*9ee0*/  MUFU.EX2 R90, R33 ;  /* 0x00000021005a7308 */ /* 0x0007f00000000800 */
[----:B------:R1:W-:Y:S01]  /*9ef0*/  MUFU.EX2 R81, R3 ;  /* 0x0000000300517308 */ /* 0x0003e20000000800 */
[----:B---3--:R-:W-:Y:S07]  /*9f00*/  HMMA.16816.F32.BF16 R32, R4, R18, R72 ;  /* 0x000000120420723c */ /* 0x008fee0000041848 */
[----:B------:R-:W3:Y:S01]  /*9f10*/  MUFU.EX2 R80, R8 ;  /* 0x0000000800507308 */ /* 0x000ee20000000800 */
[----:B-1----:R-:W-:-:S04]  /*9f20*/  FADD.FTZ R3, R70, R117 ;  /* 0x0000007546037221 */ /* 0x002fc80000010000 */
[----:B------:R-:W-:Y:S01]  /*9f30*/  FADD.FTZ R3, R71, R3 ;  /* 0x0000000347037221 */ /* 0x000fe20000010000 */
[----:B----4-:R-:W-:Y:S01]  /*9f40*/  FADD.FTZ R116, R116, R245 ;  /* 0x000000f574747221 */ /* 0x010fe20000010000 */
[----:B------:R-:W-:Y:S01]  /*9f50*/  MOV R245, R163 ;  /* 0x000000a300f57202 */ /* 0x000fe20000000f00 */
[----:B------:R-:W-:Y:S02]  /*9f60*/  IMAD.MOV.U32 R163, RZ, RZ, R123 ;  /* 0x000000ffffa37224 */ /* 0x000fe400078e007b */
[----:B------:R1:W-:Y:S01]  /*9f70*/  MUFU.EX2 R123, R39 ;  /* 0x00000027007b7308 */ /* 0x0003e20000000800 */
[----:B------:R-:W-:Y:S01]  /*9f80*/  FADD.FTZ R3, R235, R3 ;  /* 0x00000003eb037221 */ /* 0x000fe20000010000 */
[----:B-1----:R-:W-:Y:S06]  /*9f90*/  HMMA.16816.F32.BF16 R36, R4, R16, R76 ;  /* 0x000000100424723c */ /* 0x002fec000004184c */
[----:B------:R1:W-:Y:S01]  /*9fa0*/  MUFU.EX2 R77, R2 ;  /* 0x00000002004d7308 */ /* 0x0003e20000000800 */
[----:B------:R-:W4:Y:S01]  /*9fb0*/  LDSM.16.MT88.4 R16, [R219+0xb000] ;  /* 0x00b00000db10783b */ /* 0x000f220000004200 */
[----:B------:R-:W-:-:S03]  /*9fc0*/  FADD.FTZ R4, R69, R116 ;  /* 0x0000007445047221 */ /* 0x000fc60000010000 */
[----:B------:R2:W5:Y:S01]  /*9fd0*/  LDL.LU R69, [R1+0x120] ;  /* 0x0001200001457983 */ /* 0x0005620000300800 */
[----:B------:R-:W-:-:S03]  /*9fe0*/  FADD.FTZ R8, R238, R4 ;  /* 0x00000004ee087221 */ /* 0x000fc60000010000 */
[----:B------:R2:W5:Y:S01]  /*9ff0*/  LDL.LU R70, [R1+0x11c] ;  /* 0x00011c0001467983 */ /* 0x0005620000300800 */
[----:B-1----:R-:W-:-:S03]  /*a000*/  FADD.FTZ R2, R234, R54 ;  /* 0x00000036ea027221 */ /* 0x002fc60000010000 */
[----:B------:R1:W5:Y:S01]  /*a010*/  LDL.LU R234, [R1+0x118] ;  /* 0x0001180001ea7983 */ /* 0x0003620000300800 */
[----:B------:R-:W-:Y:S01]  /*a020*/  FADD.FTZ R2, R237, R2 ;  /* 0x00000002ed027221 */ /* 0x000fe20000010000 */
[----:B------:R-:W-:Y:S02]  /*a030*/  FADD.FTZ R8, R240, R8 ;  /* 0x00000008f0087221 */ /* 0x000fe40000010000 */
[----:B------:R1:W5:Y:S01]  /*a040*/  LDL.LU R238, [R1+0x114] ;  /* 0x0001140001ee7983 */ /* 0x0003620000300800 */
[----:B------:R3:W-:Y:S01]  /*a050*/  MUFU.EX2 R73, R29 ;  /* 0x0000001d00497308 */ /* 0x0007e20000000800 */
[----:B------:R-:W-:Y:S02]  /*a060*/  FADD.FTZ R2, R239, R2 ;  /* 0x00000002ef027221 */ /* 0x000fe40000010000 */
[----:B------:R1:W5:Y:S04]  /*a070*/  LDL.LU R71, [R1+0x110] ;  /* 0x0001100001477983 */ /* 0x0003680000300800 */
[----:B------:R1:W5:Y:S01]  /*a080*/  LDL.LU R237, [R1+0x10c] ;  /* 0x00010c0001ed7983 */ /* 0x0003620000300800 */
[----:B------:R2:W-:Y:S03]  /*a090*/  MUFU.EX2 R76, R0 ;  /* 0x00000000004c7308 */ /* 0x0005e60000000800 */
[----:B------:R1:W5:Y:S04]  /*a0a0*/  LDL.LU R240, [R1+0x108] ;  /* 0x0001080001f07983 */ /* 0x0003680000300800 */
[----:B------:R1:W5:Y:S01]  /*a0b0*/  LDL.LU R235, [R1+0x104] ;  /* 0x0001040001eb7983 */ /* 0x0003620000300800 */
[----:B------:R4:W-:Y:S01]  /*a0c0*/  MUFU.EX2 R67, R28 ;  /* 0x0000001c00437308 */ /* 0x0009e20000000800 */
[----:B---3--:R-:W-:-:S02]  /*a0d0*/  FADD.FTZ R29, R236, R8 ;  /* 0x00000008ec1d7221 */ /* 0x008fc40000010000 */
[----:B------:R1:W5:Y:S04]  /*a0e0*/  LDL.LU R239, [R1+0x100] ;  /* 0x0001000001ef7983 */ /* 0x0003680000300800 */
[----:B------:R1:W5:Y:S01]  /*a0f0*/  LDL.LU R236, [R1+0xfc] ;  /* 0x0000fc0001ec7983 */ /* 0x0003620000300800 */
[----:B--2---:R-:W-:Y:S01]  /*a100*/  FADD.FTZ R0, R144, R30 ;  /* 0x0000001e90007221 */ /* 0x004fe20000010000 */
[----:B------:R-:W-:Y:S01]  /*a110*/  FADD.FTZ R30, R226, R2 ;  /* 0x00000002e21e7221 */ /* 0x000fe20000010000 */
[----:B----4-:R-:W-:Y:S02]  /*a120*/  FADD.FTZ R28, R241, R3 ;  /* 0x00000003f11c7221 */ /* 0x010fe40000010000 */
[----:B------:R1:W5:Y:S04]  /*a130*/  LDL.LU R241, [R1+0xf8] ;  /* 0x0000f80001f17983 */ /* 0x0003680000300800 */
[----:B------:R-:W2:Y:S01]  /*a140*/  LDL.LU R226, [R1+0xf4] ;  /* 0x0000f40001e27983 */ /* 0x000ea20000300800 */
[----:B------:R-:W3:Y:S08]  /*a150*/  MUFU.EX2 R66, R9 ;  /* 0x0000000900427308 */ /* 0x000ef00000000800 */
[----:B------:R-:W-:Y:S08]  /*a160*/  MUFU.EX2 R74, R11 ;  /* 0x0000000b004a7308 */ /* 0x000ff00000000800 */
[----:B------:R-:W4:Y:S01]  /*a170*/  MUFU.EX2 R75, R10 ;  /* 0x0000000a004b7308 */ /* 0x000f220000000800 */
[----:B------:R-:W-:Y:S01]  /*a180*/  MOV R213, R245 ;  /* 0x000000f500d57202 */ /* 0x000fe20000000f00 */
[----:B------:R-:W-:Y:S01]  /*a190*/  FADD.FTZ R0, R143, R0 ;  /* 0x000000008f007221 */ /* 0x000fe20000010000 */
[----:B------:R-:W-:Y:S01]  /*a1a0*/  IMAD.MOV.U32 R247, RZ, RZ, R177 ;  /* 0x000000fffff77224 */ /* 0x000fe200078e00b1 */
[----:B------:R-:W-:Y:S01]  /*a1b0*/  MOV R212, R171 ;  /* 0x000000ab00d47202 */ /* 0x000fe20000000f00 */
[----:B------:R-:W-:Y:S01]  /*a1c0*/  IMAD.MOV.U32 R229, RZ, RZ, R170 ;  /* 0x000000ffffe57224 */ /* 0x000fe200078e00aa */
[----:B------:R-:W-:Y:S01]  /*a1d0*/  MOV R230, R179 ;  /* 0x000000b300e67202 */ /* 0x000fe20000000f00 */
[----:B------:R-:W-:Y:S01]  /*a1e0*/  FADD.FTZ R0, R145, R0 ;  /* 0x0000000091007221 */ /* 0x000fe20000010000 */
[----:B------:R-:W-:-:S02]  /*a1f0*/  F2FP.BF16.F32.PACK_AB R4, R81, R80 ;  /* 0x000000505104723e */ /* 0x000fc400000010ff */
[----:B---3--:R-:W-:Y:S02]  /*a200*/  F2FP.BF16.F32.PACK_AB R5, R67, R66 ;  /* 0x000000424305723e */ /* 0x008fe400000010ff */
[----:B------:R-:W-:Y:S02]  /*a210*/  F2FP.BF16.F32.PACK_AB R6, R76, R77 ;  /* 0x0000004d4c06723e */ /* 0x000fe400000010ff */
[----:B------:R-:W-:Y:S02]  /*a220*/  MOV R78, R213 ;  /* 0x000000d5004e7202 */ /* 0x000fe40000000f00 */
[----:B----4-:R-:W-:Y:S01]  /*a230*/  F2FP.BF16.F32.PACK_AB R7, R75, R74 ;  /* 0x0000004a4b07723e */ /* 0x010fe200000010ff */
        /* <DEDUP_REMOVED lines=19> */
[----:B------:R-:W-:Y:S01]  /*a370*/  MUFU.EX2 R65, R52 ;  /* 0x0000003400417308 */ /* 0x000fe20000000800 */
[----:B------:R-:W-:-:S02]  /*a380*/  IMAD.MOV.U32 R244, RZ, RZ, R180 ;  /* 0x000000fffff47224 */ /* 0x000fc400078e00b4 */
[----:B------:R-:W-:Y:S01]  /*a390*/  FADD.FTZ R3, R78, R29 ;  /* 0x0000001d4e037221 */ /* 0x000fe20000010000 */
[----:B------:R-:W-:Y:S01]  /*a3a0*/  IMAD.MOV.U32 R246, RZ, RZ, R174 ;  /* 0x000000fffff67224 */ /* 0x000fe200078e00ae */
[C---:B------:R-:W-:Y:S01]  /*a3b0*/  HMMA.16816.F32.BF16 R168, R4.reuse, R26, R100 ;  /* 0x0000001a04a8723c */ /* 0x040fe20000041864 */
[----:B------:R-:W-:Y:S02]  /*a3c0*/  FADD.FTZ R2, R79, R28 ;  /* 0x0000001c4f027221 */ /* 0x000fe40000010000 */
[----:B------:R-:W-:Y:S03]  /*a3d0*/  MUFU.EX2 R64, R53 ;  /* 0x0000003500407308 */ /* 0x000fe60000000800 */
[----:B------:R-:W-:Y:S01]  /*a3e0*/  HMMA.16816.F32.BF16 R172, R4, R24, R108 ;  /* 0x0000001804ac723c */ /* 0x000fe2000004186c */
[----:B------:R-:W-:Y:S01]  /*a3f0*/  MOV R212, R161 ;  /* 0x000000a100d47202 */ /* 0x000fe20000000f00 */
[----:B------:R-:W-:-:S03]  /*a400*/  FADD.FTZ R0, R83, R0 ;  /* 0x0000000053007221 */ /* 0x000fc60000010000 */
[----:B------:R3:W-:Y:S01]  /*a410*/  MUFU.EX2 R31, R55 ;  /* 0x00000037001f7308 */ /* 0x0007e20000000800 */
[----:B------:R-:W-:Y:S01]  /*a420*/  HMMA.16816.F32.BF16 R180, R4, R16, R96 ;  /* 0x0000001004b4723c */ /* 0x000fe20000041860 */
[----:B------:R-:W-:-:S05]  /*a430*/  FADD.FTZ R3, R91, R3 ;  /* 0x000000035b037221 */ /* 0x000fca0000010000 */
[----:B------:R-:W-:Y:S01]  /*a440*/  HMMA.16816.F32.BF16 R176, R4, R18, R84 ;  /* 0x0000001204b0723c */ /* 0x000fe20000041854 */
[----:B------:R-:W-:-:S05]  /*a450*/  IMAD.MOV.U32 R79, RZ, RZ, R206 ;  /* 0x000000ffff4f7224 */ /* 0x000fca00078e00ce */
[C---:B------:R-:W-:Y:S06]  /*a460*/  HMMA.16816.F32.BF16 R184, R4.reuse, R12, R184 ;  /* 0x0000000c04b8723c */ /* 0x040fec00000418b8 */
[C---:B------:R-:W-:Y:S06]  /*a470*/  HMMA.16816.F32.BF16 R188, R4.reuse, R14, R188 ;  /* 0x0000000e04bc723c */ /* 0x040fec00000418bc */
[C---:B------:R-:W-:Y:S06]  /*a480*/  HMMA.16816.F32.BF16 R192, R4.reuse, R20, R192 ;  /* 0x0000001404c0723c */ /* 0x040fec00000418c0 */
[----:B---3--:R-:W-:Y:S01]  /*a490*/  HMMA.16816.F32.BF16 R52, R4, R22, R112 ;  /* 0x000000160434723c */ /* 0x008fe20000041870 */
[----:B------:R-:W-:-:S06]  /*a4a0*/  IMAD.MOV.U32 R83, RZ, RZ, R212 ;  /* 0x000000ffff537224 */ /* 0x000fcc00078e00d4 */
[----:B------:R-:W-:Y:S01]  /*a4b0*/  FADD.FTZ R4, R82, R30 ;  /* 0x0000001e52047221 */ /* 0x000fe20000010000 */
[----:B------:R-:W-:Y:S01]  /*a4c0*/  FADD.FTZ R6, R242, R2 ;  /* 0x00000002f2067221 */ /* 0x000fe20000010000 */
[----:B------:R-:W-:Y:S02]  /*a4d0*/  FADD.FTZ R5, R136, R0 ;  /* 0x0000000088057221 */ /* 0x000fe40000010000 */
[----:B------:R-:W-:Y:S01]  /*a4e0*/  FADD.FTZ R4, R137, R4 ;  /* 0x0000000489047221 */ /* 0x000fe20000010000 */
[----:B------:R-:W-:Y:S01]  /*a4f0*/  FADD.FTZ R2, R142, R3 ;  /* 0x000000038e027221 */ /* 0x000fe20000010000 */
[----:B------:R-:W-:Y:S01]  /*a500*/  MOV R82, R243 ;  /* 0x000000f300527202 */ /* 0x000fe20000000f00 */
[----:B------:R-:W-:Y:S01]  /*a510*/  FADD.FTZ R0, R138, R6 ;  /* 0x000000068a007221 */ /* 0x000fe20000010000 */
[----:B------:R-:W-:Y:S02]  /*a520*/  IMAD.MOV.U32 R247, RZ, RZ, R154 ;  /* 0x000000fffff77224 */ /* 0x000fe400078e009a */
[----:B------:R-:W-:Y:S01]  /*a530*/  FADD.FTZ R4, R79, R4 ;  /* 0x000000044f047221 */ /* 0x000fe20000010000 */
[----:B------:R-:W-:Y:S01]  /*a540*/  FADD.FTZ R3, R156, R5 ;  /* 0x000000059c037221 */ /* 0x000fe20000010000 */
[----:B------:R-:W-:Y:S01]  /*a550*/  FADD.FTZ R2, R148, R2 ;  /* 0x0000000294027221 */ /* 0x000fe20000010000 */
[----:B------:R-:W-:-:S02]  /*a560*/  IMAD.MOV.U32 R110, RZ, RZ, R83 ;  /* 0x000000ffff6e7224 */ /* 0x000fc400078e0053 */
[----:B------:R-:W-:Y:S01]  /*a570*/  FADD.FTZ R0, R141, R0 ;  /* 0x000000008d007221 */ /* 0x000fe20000010000 */
[----:B------:R-:W-:Y:S01]  /*a580*/  FADD.FTZ R4, R82, R4 ;  /* 0x0000000452047221 */ /* 0x000fe20000010000 */
[----:B------:R-:W-:Y:S01]  /*a590*/  MOV R91, R247 ;  /* 0x000000f7005b7202 */ /* 0x000fe20000000f00 */
[----:B------:R-:W-:Y:S01]  /*a5a0*/  FADD.FTZ R3, R151, R3 ;  /* 0x0000000397037221 */ /* 0x000fe20000010000 */
[----:B------:R-:W-:Y:S01]  /*a5b0*/  IMAD.MOV.U32 R215, RZ, RZ, R160 ;  /* 0x000000ffffd77224 */ /* 0x000fe200078e00a0 */
        /* <DEDUP_REMOVED lines=8> */
[----:B------:R-:W-:Y:S01]  /*a640*/  IMAD.MOV.U32 R230, RZ, RZ, R231 ;  /* 0x000000ffffe67224 */ /* 0x000fe200078e00e7 */
        /* <DEDUP_REMOVED lines=17> */
[----:B------:R-:W-:-:S02]  /*a760*/  IMAD.MOV.U32 R213, RZ, RZ, R153 ;  /* 0x000000ffffd57224 */ /* 0x000fc400078e0099 */
[----:B------:R-:W-:Y:S01]  /*a770*/  FADD.FTZ R2, R79, R2 ;  /* 0x000000024f027221 */ /* 0x000fe20000010000 */
[----:B------:R-:W-:Y:S01]  /*a780*/  IMAD.MOV.U32 R215, RZ, RZ, R150 ;  /* 0x000000ffffd77224 */ /* 0x000fe200078e0096 */
[----:B------:R-:W-:Y:S01]  /*a790*/  MOV R227, R158 ;  /* 0x0000009e00e37202 */ /* 0x000fe20000000f00 */
[----:B------:R-:W-:Y:S01]  /*a7a0*/  FADD.FTZ R0, R82, R0 ;  /* 0x0000000052007221 */ /* 0x000fe20000010000 */
[----:B------:R-:W-:Y:S01]  /*a7b0*/  MOV R231, R152 ;  /* 0x0000009800e77202 */ /* 0x000fe20000000f00 */
[----:B------:R-:W-:Y:S02]  /*a7c0*/  IMAD.MOV.U32 R249, RZ, RZ, R147 ;  /* 0x000000fffff97224 */ /* 0x000fe400078e0093 */
[----:B------:R-:W-:Y:S01]  /*a7d0*/  FADD.FTZ R4, R83, R4 ;  /* 0x0000000453047221 */ /* 0x000fe20000010000 */
[----:B------:R-:W-:Y:S01]  /*a7e0*/  IMAD.MOV.U32 R228, RZ, RZ, R149 ;  /* 0x000000ffffe47224 */ /* 0x000fe200078e0095 */
[----:B------:R-:W-:Y:S01]  /*a7f0*/  MOV R229, R157 ;  /* 0x0000009d00e57202 */ /* 0x000fe20000000f00 */
[----:B------:R-:W-:Y:S01]  /*a800*/  FADD.FTZ R3, R91, R3 ;  /* 0x000000035b037221 */ /* 0x000fe20000010000 */
[----:B------:R-:W-:Y:S01]  /*a810*/  FADD.FTZ R2, R214, R2 ;  /* 0x00000002d6027221 */ /* 0x000fe20000010000 */
[----:B------:R-:W-:Y:S01]  /*a820*/  MOV R247, R213 ;  /* 0x000000d500f77202 */ /* 0x000fe20000000f00 */
[----:B------:R-:W-:-:S02]  /*a830*/  IMAD.MOV.U32 R230, RZ, RZ, R159 ;  /* 0x000000ffffe67224 */ /* 0x000fc400078e009f */
        /* <DEDUP_REMOVED lines=23> */
[----:B------:R-:W3:Y:S01]  /*a9b0*/  MUFU.EX2 R92, R92 ;  /* 0x0000005c005c7308 */ /* 0x000ee20000000800 */
        /* <DEDUP_REMOVED lines=23> */
[----:B------:R-:W4:Y:S01]  /*ab30*/  LDSM.16.MT88.4 R160, [R216+0xb800] ;  /* 0x00b80000d8a0783b */ /* 0x000f220000004200 */
[----:B---3--:R-:W-:Y:S01]  /*ab40*/  F2FP.BF16.F32.PACK_AB R11, R92, R90 ;  /* 0x0000005a5c0b723e */ /* 0x008fe200000010ff */
[----:B------:R-:W-:Y:S01]  /*ab50*/  FADD.FTZ R2, R250, R2 ;  /* 0x00000002fa027221 */ /* 0x000fe20000010000 */
[----:B------:R-:W-:Y:S01]  /*ab60*/  FADD.FTZ R0, R128, R0 ;  /* 0x0000000080007221 */ /* 0x000fe20000010000 */
[----:B------:R-:W-:Y:S01]  /*ab70*/  FADD.FTZ R4, R122, R4 ;  /* 0x000000047a047221 */ /* 0x000fe20000010000 */
[----:B------:R-:W-:Y:S01]  /*ab80*/  FADD.FTZ R3, R118, R3 ;  /* 0x0000000376037221 */ /* 0x000fe20000010000 */
[----:B------:R-:W-:Y:S01]  /*ab90*/  FADD.FTZ R2, R130, R2 ;  /* 0x0000000282027221 */ /* 0x000fe20000010000 */
[----:B------:R-:W-:Y:S01]  /*aba0*/  FADD.FTZ R0, R129, R0 ;  /* 0x0000000081007221 */ /* 0x000fe20000010000 */
[C---:B------:R-:W-:Y:S01]  /*abb0*/  HMMA.16816.F32.BF16 R56, R8.reuse, R16, R56 ;  /* 0x000000100838723c */ /* 0x040fe20000041838 */
[----:B------:R-:W3:Y:S01]  /*abc0*/  MUFU.EX2 R17, R131 ;  /* 0x0000008300117308 */ /* 0x000ee20000000800 */
[----:B------:R-:W-:Y:S01]  /*abd0*/  FADD.FTZ R4, R126, R4 ;  /* 0x000000047e047221 */ /* 0x000fe20000010000 */
[----:B------:R-:W-:Y:S01]  /*abe0*/  FADD.FTZ R3, R88, R3 ;  /* 0x0000000358037221 */ /* 0x000fe20000010000 */
[----:B------:R-:W-:Y:S01]  /*abf0*/  FADD.FTZ R2, R80, R2 ;  /* 0x0000000250027221 */ /* 0x000fe20000010000 */
[----:B------:R-:W-:Y:S01]  /*ac00*/  FADD.FTZ R0, R66, R0 ;  /* 0x0000000042007221 */ /* 0x000fe20000010000 */
[----:B------:R-:W-:Y:S01]  /*ac10*/  FADD.FTZ R4, R121, R4 ;  /* 0x0000000479047221 */ /* 0x000fe20000010000 */
[C---:B------:R-:W-:Y:S01]  /*ac20*/  HMMA.16816.F32.BF16 R164, R8.reuse, R24, R164 ;  /* 0x0000001808a4723c */ /* 0x040fe200000418a4 */
[----:B------:R-:W-:Y:S01]  /*ac30*/  FADD.FTZ R3, R89, R3 ;  /* 0x0000000359037221 */ /* 0x000fe20000010000 */
[----:B------:R-:W1:Y:S01]  /*ac40*/  MUFU.EX2 R16, R132 ;  /* 0x0000008400107308 */ /* 0x000e620000000800 */
[----:B------:R-:W-:Y:S01]  /*ac50*/  FADD.FTZ R2, R81, R2 ;  /* 0x0000000251027221 */ /* 0x000fe20000010000 */
[----:B------:R-:W-:Y:S01]  /*ac60*/  FADD.FTZ R0, R67, R0 ;  /* 0x0000000043007221 */ /* 0x000fe20000010000 */
[----:B------:R-:W-:Y:S01]  /*ac70*/  FADD.FTZ R4, R125, R4 ;  /* 0x000000047d047221 */ /* 0x000fe20000010000 */
[C---:B------:R-:W-:Y:S01]  /*ac80*/  HMMA.16816.F32.BF16 R60, R8.reuse, R26, R104 ;  /* 0x0000001a083c723c */ /* 0x040fe20000041868 */
[----:B------:R-:W-:Y:S01]  /*ac90*/  FADD.FTZ R3, R90, R3 ;  /* 0x000000035a037221 */ /* 0x000fe20000010000 */
[----:B------:R-:W2:Y:S02]  /*aca0*/  LDSM.16.MT88.4 R152, [R219+0xb800] ;  /* 0x00b80000db98783b */ /* 0x000ea40000004200 */
[----:B------:R-:W4:Y:S02]  /*acb0*/  MUFU.EX2 R25, R93 ;  /* 0x0000005d00197308 */ /* 0x000f240000000800 */
[C---:B------:R-:W-:Y:S01]  /*acc0*/  HMMA.16816.F32.BF16 R40, R8.reuse, R18, R40 ;  /* 0x000000120828723c */ /* 0x040fe20000041828 */
[----:B------:R-:W-:Y:S01]  /*acd0*/  FADD.FTZ R2, R77, R2 ;  /* 0x000000024d027221 */ /* 0x000fe20000010000 */
[----:B------:R-:W2:Y:S04]  /*ace0*/  LDSM.16.MT88.4 R144, [R217+0xb800] ;  /* 0x00b80000d990783b */ /* 0x000ea80000004200 */
[C---:B------:R-:W-:Y:S01]  /*acf0*/  HMMA.16816.F32.BF16 R36, R8.reuse, R12, R36 ;  /* 0x0000000c0824723c */ /* 0x040fe20000041824 */
[----:B------:R-:W-:Y:S01]  /*ad00*/  MUFU.EX2 R24, R94 ;  /* 0x0000005e00187308 */ /* 0x000fe20000000800 */
[----:B------:R-:W-:Y:S01]  /*ad10*/  FADD.FTZ R0, R74, R0 ;  /* 0x000000004a007221 */ /* 0x000fe20000010000 */
[----:B------:R1:W5:Y:S03]  /*ad20*/  LDL.LU R242, [R1+0xf0] ;  /* 0x0000f00001f27983 */ /* 0x0003660000300800 */
[C---:B------:R-:W-:Y:S01]  /*ad30*/  HMMA.16816.F32.BF16 R32, R8.reuse, R14, R32 ;  /* 0x0000000e0820723c */ /* 0x040fe20000041820 */
[----:B------:R-:W2:Y:S05]  /*ad40*/  LDSM.16.MT88.4 R12, [R218+0xb800] ;  /* 0x00b80000da0c783b */ /* 0x000eaa0000004200 */
[C---:B------:R-:W-:Y:S01]  /*ad50*/  HMMA.16816.F32.BF16 R48, R8.reuse, R20, R48 ;  /* 0x000000140830723c */ /* 0x040fe20000041830 */
[----:B------:R-:W-:Y:S05]  /*ad60*/  MUFU.EX2 R7, R134 ;  /* 0x0000008600077308 */ /* 0x000fea0000000800 */
[----:B------:R-:W-:Y:S01]  /*ad70*/  HMMA.16816.F32.BF16 R44, R8, R22, R44 ;  /* 0x00000016082c723c */ /* 0x000fe2000004182c */
[----:B------:R-:W-:Y:S01]  /*ad80*/  FADD.FTZ R4, R120, R4 ;  /* 0x0000000478047221 */ /* 0x000fe20000010000 */
[----:B------:R-:W-:Y:S01]  /*ad90*/  FADD.FTZ R3, R92, R3 ;  /* 0x000000035c037221 */ /* 0x000fe20000010000 */
[----:B------:R-:W4:Y:S01]  /*ada0*/  MUFU.EX2 R8, R133 ;  /* 0x0000008500087308 */ /* 0x000f220000000800 */
[----:B------:R-:W-:Y:S01]  /*adb0*/  FADD.FTZ R2, R76, R2 ;  /* 0x000000024c027221 */ /* 0x000fe20000010000 */
[----:B------:R-:W-:Y:S01]  /*adc0*/  FADD.FTZ R0, R75, R0 ;  /* 0x000000004b007221 */ /* 0x000fe20000010000 */
[----:B------:R-:W-:Y:S01]  /*add0*/  FADD.FTZ R4, R124, R4 ;  /* 0x000000047c047221 */ /* 0x000fe20000010000 */
[----:B---3--:R-:W-:-:S04]  /*ade0*/  FADD.FTZ R3, R17, R3 ;  /* 0x0000000311037221 */ /* 0x008fc80000010000 */
[----:B------:R-:W3:Y:S01]  /*adf0*/  MUFU.EX2 R18, R95 ;  /* 0x0000005f00127308 */ /* 0x000ee20000000800 */
[----:B------:R-:W-:Y:S01]  /*ae00*/  FADD.FTZ R2, R73, R2 ;  /* 0x0000000249027221 */ /* 0x000fe20000010000 */
[----:B------:R-:W-:Y:S01]  /*ae10*/  FADD.FTZ R0, R31, R0 ;  /* 0x000000001f007221 */ /* 0x000fe20000010000 */
[----:B------:R-:W-:Y:S01]  /*ae20*/  FADD.FTZ R4, R119, R4 ;  /* 0x0000000477047221 */ /* 0x000fe20000010000 */
[----:B-1----:R-:W-:Y:S01]  /*ae30*/  FADD.FTZ R3, R16, R3 ;  /* 0x0000000310037221 */ /* 0x002fe20000010000 */
[----:B------:R-:W-:Y:S01]  /*ae40*/  FADD.FTZ R2, R72, R2 ;  /* 0x0000000248027221 */ /* 0x000fe20000010000 */
[----:B----4-:R-:W-:Y:S01]  /*ae50*/  FADD.FTZ R0, R25, R0 ;  /* 0x0000000019007221 */ /* 0x010fe20000010000 */
        /* <DEDUP_REMOVED lines=9> */
[----:B------:R-:W-:Y:S01]  /*aef0*/  FADD.FTZ R2, R64, R2 ;  /* 0x0000000240027221 */ /* 0x000fe20000010000 */
[----:B---3--:R-:W-:Y:S02]  /*af00*/  FADD.FTZ R0, R18, R0 ;  /* 0x0000000012007221 */ /* 0x008fe40000010000 */
        /* <DEDUP_REMOVED lines=19> */
[----:B------:R-:W-:-:S05]  /*b040*/  VIADD R232, R226, 0x1000 ;  /* 0x00001000e2e87836 */ /* 0x000fca0000000000 */
[----:B------:R-:W-:Y:S01]  /*b050*/  HMMA.16816.F32.BF16 R180, R196, R152, R180 ;  /* 0x00000098c4b4723c */ /* 0x000fe200000418b4 */
[----:B------:R-:W-:-:S05]  /*b060*/  IADD3 R231, R226, 0x1800, RZ ;  /* 0x00001800e2e77810 */ /* 0x000fca0007ffe0ff */
        /* <DEDUP_REMOVED lines=19> */
[----:B------:R-:W2:Y:S01]  /*b1a0*/  LDL.64 R244, [R1+0xa0] ;  /* 0x0000a00001f47983 */ /* 0x000ea20000100a00 */
[----:B------:R-:W-:Y:S01]  /*b1b0*/  UIADD3 UR21, UR15, -0x2, URZ ;  /* 0xfffffffe0f157890 */ /* 0x000fe2000fffe03f */
[----:B------:R-:W-:-:S04]  /*b1c0*/  DEPBAR.LE SB0, 0x0 ;  /* 0x000080000000791a */ /* 0x000fc80000000000 */
[----:B------:R-:W-:Y:S01]  /*b1d0*/  USHF.R.S32.HI UR4, URZ, 0x1f, UR21 ;  /* 0x0000001f3f047899 */ /* 0x000fe20008011415 */
[----:B------:R-:W-:Y:S01]  /*b1e0*/  IMAD.U32 R2, RZ, RZ, UR21 ;  /* 0x00000015ff027e24 */ /* 0x000fe2000f8e00ff */
[----:B------:R-:W-:Y:S01]  /*b1f0*/  UIMAD UR6, UR18, UR21, URZ ;  /* 0x00000015120672a4 */ /* 0x000fe2000f8e023f */
[----:B------:R-:W-:Y:S01]  /*b200*/  STL [R1+0xf0], R140 ;  /* 0x0000f08c01007387 */ /* 0x000fe20000100800 */
[----:B------:R-:W-:Y:S02]  /*b210*/  USHF.L.U32 UR23, UR8, 0x5, URZ ;  /* 0x0000000508177899 */ /* 0x000fe4000800063f */
[----:B------:R-:W-:Y:S01]  /*b220*/  UIMAD UR4, UR4, UR19, UR6 ;  /* 0x00000013040472a4 */ /* 0x000fe2000f8e0206 */
[----:B------:R-:W-:Y:S02]  /*b230*/  STL [R1+0xec], R139 ;  /* 0x0000ec8b01007387 */ /* 0x000fe40000100800 */
[----:B------:R-:W-:Y:S02]  /*b240*/  ULDC.64 UR6, c[0x0][0x220] ;  /* 0x0000880000067ab9 */ /* 0x000fe40000000a00 */
[----:B------:R-:W-:Y:S04]  /*b250*/  STL [R1+0xe8], R138 ;  /* 0x0000e88a01007387 */ /* 0x000fe80000100800 */
[----:B------:R-:W-:Y:S04]  /*b260*/  STL [R1+0xe4], R137 ;  /* 0x0000e48901007387 */ /* 0x000fe80000100800 */
[----:B------:R-:W-:Y:S04]  /*b270*/  STL [R1+0xe0], R136 ;  /* 0x0000e08801007387 */ /* 0x000fe80000100800 */
[----:B-----5:R-:W-:Y:S04]  /*b280*/  STL [R1+0xdc], R70 ;  /* 0x0000dc4601007387 */ /* 0x020fe80000100800 */
        /* <DEDUP_REMOVED lines=31> */
[----:B------:R-:W-:Y:S01]  /*b480*/  IADD3.X R5, R3, UR4, RZ, P0, !PT ;  /* 0x0000000403057c10 */ /* 0x000fe200087fe4ff */
[----:B------:R-:W-:-:S04]  /*b490*/  UIADD3 UR4, UR15, -0x2, URZ ;  /* 0xfffffffe0f047890 */ /* 0x000fc8000fffe03f */
[----:B------:R1:W-:Y:S04]  /*b4a0*/  LDGSTS.E.BYPASS.LTC128B.128 [R242+0xb800], desc[UR16][R4.64] ;  /* 0x0b80000004f27fae */ /* 0x0003e8000b901d50 */
[----:B------:R-:W-:Y:S04]  /*b4b0*/  LDSM.16.M88.4 R16, [R222] ;  /* 0x00000000de10783b */ /* 0x000fe80000000200 */
[----:B------:R-:W4:Y:S04]  /*b4c0*/  LDSM.16.M88.4 R76, [R135+0x5800] ;  /* 0x00580000874c783b */ /* 0x000f280000000200 */
[----:B--2---:R-:W2:Y:S04]  /*b4d0*/  LDSM.16.M88.4 R12, [R222+0x2000] ;  /* 0x00200000de0c783b */ /* 0x004ea80000000200 */
[----:B------:R-:W2:Y:S04]  /*b4e0*/  LDSM.16.M88.4 R64, [R135+0x6800] ;  /* 0x006800008740783b */ /* 0x000ea80000000200 */
[----:B------:R-:W2:Y:S04]  /*b4f0*/  LDSM.16.M88.4 R60, [R135+0x7000] ;  /* 0x00700000873c783b */ /* 0x000ea80000000200 */
[----:B------:R-:W2:Y:S04]  /*b500*/  LDSM.16.M88.4 R56, [R135+0x7800] ;  /* 0x007800008738783b */ /* 0x000ea80000000200 */
[----:B------:R-:W2:Y:S04]  /*b510*/  LDSM.16.M88.4 R80, [R135+0x5000] ;  /* 0x005000008750783b */ /* 0x000ea80000000200 */
[----:B------:R-:W2:Y:S04]  /*b520*/  LDSM.16.M88.4 R84, [R135+0x4800] ;  /* 0x004800008754783b */ /* 0x000ea80000000200 */
[----:B---3--:R-:W-:Y:S04]  /*b530*/  LDSM.16.M88.4 R8, [R225] ;  /* 0x00000000e108783b */ /* 0x008fe80000000200 */
[----:B------:R-:W3:Y:S04]  /*b540*/  LDSM.16.M88.4 R40, [R221+0x5800] ;  /* 0x00580000dd28783b */ /* 0x000ee80000000200 */
[----:B------:R-:W3:Y:S04]  /*b550*/  LDSM.16.M88.4 R72, [R135+0x6000] ;  /* 0x006000008748783b */ /* 0x000ee80000000200 */
[----:B-1----:R-:W-:Y:S01]  /*b560*/  LDSM.16.M88.4 R4, [R225+0x2000] ;  /* 0x00200000e104783b */ /* 0x002fe20000000200 */
[-C--:B----4-:R-:W-:Y:S03]  /*b570*/  HMMA.16816.F32.BF16 R124, R16, R76.reuse, RZ ;  /* 0x0000004c107c723c */ /* 0x090fe600000418ff */
[----:B------:R-:W1:Y:S03]  /*b580*/  LDSM.16.M88.4 R32, [R221+0x6800] ;  /* 0x00680000dd20783b */ /* 0x000e660000000200 */
[----:B--2---:R-:W-:Y:S01]  /*b590*/  HMMA.16816.F32.BF16 R120, R12, R76, RZ ;  /* 0x0000004c0c78723c */ /* 0x004fe200000418ff */
[----:B------:R-:W2:Y:S04]  /*b5a0*/  LDSM.16.M88.4 R28, [R221+0x7000] ;  /* 0x00700000dd1c783b */ /* 0x000ea80000000200 */
[----:B------:R-:W4:Y:S01]  /*b5b0*/  LDSM.16.M88.4 R20, [R221+0x7800] ;  /* 0x00780000dd14783b */ /* 0x000f220000000200 */
[-C--:B------:R-:W-:Y:S03]  /*b5c0*/  HMMA.16816.F32.BF16 R108, R16, R64.reuse, RZ ;  /* 0x00000040106c723c */ /* 0x080fe600000418ff */
[----:B------:R-:W4:Y:S03]  /*b5d0*/  LDSM.16.M88.4 R44, [R221+0x5000] ;  /* 0x00500000dd2c783b */ /* 0x000f260000000200 */
[----:B------:R-:W-:Y:S01]  /*b5e0*/  HMMA.16816.F32.BF16 R104, R12, R64, RZ ;  /* 0x000000400c68723c */ /* 0x000fe200000418ff */
[----:B------:R-:W4:Y:S04]  /*b5f0*/  LDSM.16.M88.4 R48, [R221+0x4800] ;  /* 0x00480000dd30783b */ /* 0x000f280000000200 */
[----:B------:R-:W4:Y:S01]  /*b600*/  LDSM.16.M88.4 R36, [R221+0x6000] ;  /* 0x00600000dd24783b */ /* 0x000f220000000200 */
[-C--:B------:R-:W-:Y:S03]  /*b610*/  HMMA.16816.F32.BF16 R100, R16, R60.reuse, RZ ;  /* 0x0000003c1064723c */ /* 0x080fe600000418ff */
[----:B------:R-:W4:Y:S03]  /*b620*/  LDSM.16.M88.4 R24, [R135+0x4000] ;  /* 0x004000008718783b */ /* 0x000f260000000200 */
[----:B------:R-:W-:Y:S01]  /*b630*/  HMMA.16816.F32.BF16 R96, R12, R60, RZ ;  /* 0x0000003c0c60723c */ /* 0x000fe200000418ff */
[----:B------:R-:W4:Y:S04]  /*b640*/  LDSM.16.M88.4 R52, [R221+0x4000] ;  /* 0x00400000dd34783b */ /* 0x000f280000000200 */
[----:B------:R-:W0:Y:S01]  /*b650*/  LDGDEPBAR ;  /* 0x00000000000079af */ /* 0x000e220000000000 */
[-C--:B------:R-:W-:Y:S06]  /*b660*/  HMMA.16816.F32.BF16 R92, R16, R56.reuse, RZ ;  /* 0x00000038105c723c */ /* 0x080fec00000418ff */
[----:B------:R-:W-:Y:S06]  /*b670*/  HMMA.16816.F32.BF16 R88, R12, R56, RZ ;  /* 0x000000380c58723c */ /* 0x000fec00000418ff */
[C---:B------:R-:W-:Y:S06]  /*b680*/  HMMA.16816.F32.BF16 R200, R16.reuse, R80, RZ ;  /* 0x0000005010c8723c */ /* 0x040fec00000418ff */
[-C--:B------:R-:W-:Y:S06]  /*b690*/  HMMA.16816.F32.BF16 R208, R16, R84.reuse, RZ ;  /* 0x0000005410d0723c */ /* 0x080fec00000418ff */
[C---:B------:R-:W-:Y:S06]  /*b6a0*/  HMMA.16816.F32.BF16 R204, R12.reuse, R84, RZ ;  /* 0x000000540ccc723c */ /* 0x040fec00000418ff */
[----:B------:R-:W-:Y:S06]  /*b6b0*/  HMMA.16816.F32.BF16 R128, R12, R80, RZ ;  /* 0x000000500c80723c */ /* 0x000fec00000418ff */
[----:B---3--:R-:W-:Y:S06]  /*b6c0*/  HMMA.16816.F32.BF16 R136, R8, R40, R124 ;  /* 0x000000280888723c */ /* 0x008fec000004187c */
[-C--:B------:R-:W-:Y:S06]  /*b6d0*/  HMMA.16816.F32.BF16 R116, R16, R72.reuse, RZ ;  /* 0x000000481074723c */ /* 0x080fec00000418ff */
[----:B------:R-:W-:Y:S06]  /*b6e0*/  HMMA.16816.F32.BF16 R112, R12, R72, RZ ;  /* 0x000000480c70723c */ /* 0x000fec00000418ff */
[-C--:B-1----:R-:W-:Y:S06]  /*b6f0*/  HMMA.16816.F32.BF16 R108, R8, R32.reuse, R108 ;  /* 0x00000020086c723c */ /* 0x082fec000004186c */
[----:B------:R-:W-:Y:S06]  /*b700*/  HMMA.16816.F32.BF16 R104, R4, R32, R104 ;  /* 0x000000200468723c */ /* 0x000fec0000041868 */
[-C--:B--2---:R-:W-:Y:S06]  /*b710*/  HMMA.16816.F32.BF16 R100, R8, R28.reuse, R100 ;  /* 0x0000001c0864723c */ /* 0x084fec0000041864 */
[----:B------:R-:W-:Y:S06]  /*b720*/  HMMA.16816.F32.BF16 R96, R4, R28, R96 ;  /* 0x0000001c0460723c */ /* 0x000fec0000041860 */
[----:B----4-:R-:W-:Y:S01]  /*b730*/  HMMA.16816.F32.BF16 R92, R8, R20, R92 ;  /* 0x00000014085c723c */ /* 0x010fe2000004185c */
[----:B------:R-:W-:-:S02]  /*b740*/  IMAD.MOV.U32 R133, RZ, RZ, R108 ;  /* 0x000000ffff857224 */ /* 0x000fc400078e006c */
[----:B------:R-:W-:Y:S02]  /*b750*/  IMAD.MOV.U32 R132, RZ, RZ, R109 ;  /* 0x000000ffff847224 */ /* 0x000fe400078e006d */
[----:B------:R-:W-:Y:S01]  /*b760*/  IMAD.MOV.U32 R70, RZ, RZ, R110 ;  /* 0x000000ffff467224 */ /* 0x000fe200078e006e */
[----:B------:R-:W-:Y:S01]  /*b770*/  HMMA.16816.F32.BF16 R88, R4, R20, R88 ;  /* 0x000000140458723c */ /* 0x000fe20000041858 */
[----:B------:R-:W-:-:S05]  /*b780*/  IMAD.MOV.U32 R69, RZ, RZ, R111 ;  /* 0x000000ffff457224 */ /* 0x000fca00078e006f */
[C---:B------:R-:W-:Y:S06]  /*b790*/  HMMA.16816.F32.BF16 R248, R8.reuse, R44, R200 ;  /* 0x0000002c08f8723c */ /* 0x040fec00000418c8 */
        /* <DEDUP_REMOVED lines=8> */
[C---:B------:R-:W-:Y:S01]  /*b820*/  HMMA.16816.F32.BF16 R200, R4.reuse, R44, R128 ;  /* 0x0000002c04c8723c */ /* 0x040fe20000041880 */
[----:B------:R-:W-:Y:S02]  /*b830*/  IMAD.MOV.U32 R49, RZ, RZ, R136 ;  /* 0x000000ffff317224 */ /* 0x000fe400078e0088 */
[----:B------:R-:W-:Y:S02]  /*b840*/  IMAD.MOV.U32 R48, RZ, RZ, R137 ;  /* 0x000000ffff307224 */ /* 0x000fe400078e0089 */
[----:B------:R-:W-:Y:S01]  /*b850*/  IMAD.MOV.U32 R29, RZ, RZ, R94 ;  /* 0x000000ffff1d7224 */ /* 0x000fe200078e005e */
[----:B------:R-:W-:Y:S01]  /*b860*/  HMMA.16816.F32.BF16 R124, R4, R40, R120 ;  /* 0x00000028047c723c */ /* 0x000fe20000041878 */
[----:B------:R-:W-:-:S02]  /*b870*/  IMAD.MOV.U32 R45, RZ, RZ, R138 ;  /* 0x000000ffff2d7224 */ /* 0x000fc400078e008a */
        /* <DEDUP_REMOVED lines=18> */
[----:B------:R-:W-:Y:S01]  /*b9a0*/  HMMA.16816.F32.BF16 R108, R12, R86, RZ ;  /* 0x000000560c6c723c */ /* 0x000fe200000418ff */
[----:B------:R-:W-:Y:S02]  /*b9b0*/  IMAD.MOV.U32 R56, RZ, RZ, R33 ;  /* 0x000000ffff387224 */ /* 0x000fe400078e0021 */
[----:B------:R-:W-:-:S03]  /*b9c0*/  IMAD.MOV.U32 R57, RZ, RZ, R32 ;  /* 0x000000ffff397224 */ /* 0x000fc600078e0020 */
        /* <DEDUP_REMOVED lines=14> */
[----:B------:R-:W-:Y:S06]  /*bab0*/  HMMA.16816.F32.BF16 R12, R4, R22, R12 ;  /* 0x00000016040c723c */ /* 0x000fec000004180c */
[----:B------:R-:W-:Y:S06]  /*bac0*/  HMMA.16816.F32.BF16 R16, R16, R58, RZ ;  /* 0x0000003a1010723c */ /* 0x000fec00000418ff */
[----:B------:R-:W-:Y:S01]  /*bad0*/  HMMA.16816.F32.BF16 R244, R8, R52, R244 ;  /* 0x0000003408f4723c */ /* 0x000fe200000418f4 */
[----:B------:R-:W-:-:S02]  /*bae0*/  IMAD.MOV.U32 R58, RZ, RZ, R29 ;  /* 0x000000ffff3a7224 */ /* 0x000fc400078e001d */
[----:B------:R-:W-:-:S03]  /*baf0*/  IMAD.MOV.U32 R59, RZ, RZ, R28 ;  /* 0x000000ffff3b7224 */ /* 0x000fc600078e001c */
[C---:B------:R-:W-:Y:S06]  /*bb00*/  HMMA.16816.F32.BF16 R212, R4.reuse, R52, R212 ;  /* 0x0000003404d4723c */ /* 0x040fec00000418d4 */
[C---:B------:R-:W-:Y:S01]  /*bb10*/  HMMA.16816.F32.BF16 R112, R4.reuse, R54, R112 ;  /* 0x000000360470723c */ /* 0x040fe20000041870 */
[----:B------:R-:W-:Y:S02]  /*bb20*/  IMAD.MOV.U32 R41, RZ, RZ, R12 ;  /* 0x000000ffff297224 */ /* 0x000fe400078e000c */
[----:B------:R-:W-:Y:S02]  /*bb30*/  IMAD.MOV.U32 R40, RZ, RZ, R13 ;  /* 0x000000ffff287224 */ /* 0x000fe400078e000d */
[----:B------:R-:W-:Y:S01]  /*bb40*/  IMAD.MOV.U32 R37, RZ, RZ, R14 ;  /* 0x000000ffff257224 */ /* 0x000fe200078e000e */
[----:B------:R-:W-:Y:S01]  /*bb50*/  HMMA.16816.F32.BF16 R108, R4, R50, R108 ;  /* 0x00000032046c723c */ /* 0x000fe2000004186c */
[----:B------:R-:W-:-:S02]  /*bb60*/  IMAD.MOV.U32 R36, RZ, RZ, R15 ;  /* 0x000000ffff247224 */ /* 0x000fc400078e000f */
[----:B------:R-:W-:Y:S03]  /*bb70*/  LDSM.16.M88.4 R12, [R226] ;  /* 0x00000000e20c783b */ /* 0x000fe60000000200 */
[C---:B------:R-:W-:Y:S06]  /*bb80*/  HMMA.16816.F32.BF16 R104, R4.reuse, R46, R104 ;  /* 0x0000002e0468723c */ /* 0x040fec0000041868 */
[C---:B------:R-:W-:Y:S06]  /*bb90*/  HMMA.16816.F32.BF16 R100, R4.reuse, R42, R100 ;  /* 0x0000002a0464723c */ /* 0x040fec0000041864 */
[C---:B------:R-:W-:Y:S06]  /*bba0*/  HMMA.16816.F32.BF16 R96, R4.reuse, R38, R96 ;  /* 0x000000260460723c */ /* 0x040fec0000041860 */
[C---:B------:R-:W-:Y:S06]  /*bbb0*/  HMMA.16816.F32.BF16 R92, R4.reuse, R34, R92 ;  /* 0x00000022045c723c */ /* 0x040fec000004185c */
[----:B------:R-:W-:Y:S01]  /*bbc0*/  HMMA.16816.F32.BF16 R88, R4, R30, R88 ;  /* 0x0000001e0458723c */ /* 0x000fe20000041858 */
[----:B------:R-:W1:Y:S05]  /*bbd0*/  LDSM.16.M88.4 R4, [R223+0x2000] ;  /* 0x00200000df04783b */ /* 0x000e6a0000000200 */
        /* <DEDUP_REMOVED lines=9> */
[C---:B-1----:R-:W-:Y:S06]  /*bc70*/  HMMA.16816.F32.BF16 R32, R4.reuse, R12, R212 ;  /* 0x0000000c0420723c */ /* 0x042fec00000418d4 */
        /* <DEDUP_REMOVED lines=9> */
[C---:B--2---:R-:W-:Y:S06]  /*bd10*/  HMMA.16816.F32.BF16 R28, R8.reuse, R12, R244 ;  /* 0x0000000c081c723c */ /* 0x044fec00000418f4 */
[----:B------:R-:W-:Y:S01]  /*bd20*/  HMMA.16816.F32.BF16 R20, R8, R14, R52 ;  /* 0x0000000e0814723c */ /* 0x000fe20000041834 */
[----:B------:R-:W1:Y:S06]  /*bd30*/  LDSM.16.M88.4 R12, [R233] ;  /* 0x00000000e90c783b */ /* 0x000e6c0000000200 */
[----:B------:R-:W-:-:S02]  /*bd40*/  IMAD.MOV.U32 R52, RZ, RZ, R41 ;  /* 0x000000ffff347224 */ /* 0x000fc400078e0029 */
[----:B------:R-:W-:Y:S02]  /*bd50*/  IMAD.MOV.U32 R53, RZ, RZ, R40 ;  /* 0x000000ffff357224 */ /* 0x000fe400078e0028 */
[----:B------:R-:W-:Y:S02]  /*bd60*/  IMAD.MOV.U32 R54, RZ, RZ, R37 ;  /* 0x000000ffff367224 */ /* 0x000fe400078e0025 */
[----:B------:R-:W-:Y:S01]  /*bd70*/  IMAD.MOV.U32 R55, RZ, RZ, R36 ;  /* 0x000000ffff377224 */ /* 0x000fe200078e0024 */
[-C--:B-1----:R-:W-:Y:S06]  /*bd80*/  HMMA.16816.F32.BF16 R48, R8, R12.reuse, R208 ;  /* 0x0000000c0830723c */ /* 0x082fec00000418d0 */
[C---:B------:R-:W-:Y:S06]  /*bd90*/  HMMA.16816.F32.BF16 R44, R4.reuse, R12, R204 ;  /* 0x0000000c042c723c */ /* 0x040fec00000418cc */
[-C--:B------:R-:W-:Y:S06]  /*bda0*/  HMMA.16816.F32.BF16 R40, R4, R14.reuse, R108 ;  /* 0x0000000e0428723c */ /* 0x080fec000004186c */
[----:B------:R-:W-:Y:S01]  /*bdb0*/  HMMA.16816.F32.BF16 R36, R8, R14, R84 ;  /* 0x0000000e0824723c */ /* 0x000fe20000041854 */
[----:B------:R-:W1:Y:S06]  /*bdc0*/  LDSM.16.M88.4 R12, [R232] ;  /* 0x00000000e80c783b */ /* 0x000e6c0000000200 */
[----:B------:R-:W-:-:S02]  /*bdd0*/  IMAD.MOV.U32 R84, RZ, RZ, R252 ;  /* 0x000000ffff547224 */ /* 0x000fc400078e00fc */
[----:B------:R-:W-:Y:S02]  /*bde0*/  IMAD.MOV.U32 R85, RZ, RZ, R243 ;  /* 0x000000ffff557224 */ /* 0x000fe400078e00f3 */
[----:B------:R-:W-:Y:S01]  /*bdf0*/  IMAD.MOV.U32 R86, RZ, RZ, R140 ;  /* 0x000000ffff567224 */ /* 0x000fe200078e008c */
[----:B------:R-:W2:Y:S01]  /*be00*/  S2R R243, SR_TID.X ;  /* 0x0000000000f37919 */ /* 0x000ea20000002100 */
[----:B------:R-:W-:Y:S01]  /*be10*/  IMAD.MOV.U32 R87, RZ, RZ, R134 ;  /* 0x000000ffff577224 */ /* 0x000fe200078e0086 */
[----:B-1----:R-:W-:Y:S01]  /*be20*/  HMMA.16816.F32.BF16 R204, R4, R12, R200 ;  /* 0x0000000c04cc723c */ /* 0x002fe200000418c8 */
[----:B--2---:R-:W-:-:S05]  /*be30*/  IMAD.SHL.U32 R243, R243, 0x2, RZ ;  /* 0x00000002f3f37824 */ /* 0x004fca00078e00ff */
[----:B------:R-:W-:Y:S01]  /*be40*/  HMMA.16816.F32.BF16 R200, R4, R14, R104 ;  /* 0x0000000e04c8723c */ /* 0x000fe20000041868 */
[----:B------:R-:W-:-:S05]  /*be50*/  LOP3.LUT R243, R243, 0x6, RZ, 0xc0, !PT ;  /* 0x00000006f3f37812 */ /* 0x000fca00078ec0ff */
[C---:B------:R-:W-:Y:S01]  /*be60*/  HMMA.16816.F32.BF16 R128, R8.reuse, R12, R248 ;  /* 0x0000000c0880723c */ /* 0x040fe200000418f8 */
[----:B------:R-:W-:Y:S02]  /*be70*/  IMAD.MOV.U32 R104, RZ, RZ, R123 ;  /* 0x000000ffff687224 */ /* 0x000fe400078e007b */
[----:B------:R-:W-:Y:S02]  /*be80*/  IMAD.MOV.U32 R105, RZ, RZ, R122 ;  /* 0x000000ffff697224 */ /* 0x000fe400078e007a */
[----:B------:R-:W-:Y:S02]  /*be90*/  IMAD.MOV.U32 R106, RZ, RZ, R121 ;  /* 0x000000ffff6a7224 */ /* 0x000fe400078e0079 */
[----:B------:R-:W-:Y:S02]  /*bea0*/  IMAD.MOV.U32 R107, RZ, RZ, R120 ;  /* 0x000000ffff6b7224 */ /* 0x000fe400078e0078 */
        /* <DEDUP_REMOVED lines=14> */
[----:B------:R-:W-:-:S10]  /*bf90*/  IMAD.MOV.U32 R127, RZ, RZ, R69 ;  /* 0x000000ffff7f7224 */ /* 0x000fd400078e0045 */
[----:B------:R-:W-:Y:S02]  /*bfa0*/  IMAD.MOV.U32 R68, RZ, RZ, R108 ;  /* 0x000000ffff447224 */ /* 0x000fe400078e006c */
[----:B------:R-:W-:Y:S02]  /*bfb0*/  IMAD.MOV.U32 R3, RZ, RZ, R109 ;  /* 0x000000ffff037224 */ /* 0x000fe400078e006d */
[----:B------:R-:W-:Y:S02]  /*bfc0*/  IMAD.MOV.U32 R2, RZ, RZ, R110 ;  /* 0x000000ffff027224 */ /* 0x000fe400078e006e */
[----:B------:R-:W-:Y:S02]  /*bfd0*/  IMAD.MOV.U32 R0, RZ, RZ, R111 ;  /* 0x000000ffff007224 */ /* 0x000fe400078e006f */
[----:B------:R-:W-:Y:S02]  /*bfe0*/  IMAD.MOV.U32 R133, RZ, RZ, R100 ;  /* 0x000000ffff857224 */ /* 0x000fe400078e0064 */
[----:B------:R-:W-:-:S02]  /*bff0*/  IMAD.MOV.U32 R132, RZ, RZ, R101 ;  /* 0x000000ffff847224 */ /* 0x000fc400078e0065 */
[----:B------:R-:W-:Y:S02]  /*c000*/  IMAD.MOV.U32 R70, RZ, RZ, R102 ;  /* 0x000000ffff467224 */ /* 0x000fe400078e0066 */
[----:B------:R-:W-:Y:S01]  /*c010*/  IMAD.MOV.U32 R69, RZ, RZ, R103 ;  /* 0x000000ffff457224 */ /* 0x000fe200078e0067 */
[-C--:B-1----:R-:W-:Y:S06]  /*c020*/  HMMA.16816.F32.BF16 R136, R8, R12.reuse, R136 ;  /* 0x0000000c0888723c */ /* 0x082fec0000041888 */
[C---:B------:R-:W-:Y:S06]  /*c030*/  HMMA.16816.F32.BF16 R248, R4.reuse, R12, R116 ;  /* 0x0000000c04f8723c */ /* 0x040fec0000041874 */
[-C--:B------:R-:W-:Y:S06]  /*c040*/  HMMA.16816.F32.BF16 R212, R4, R14.reuse, R96 ;  /* 0x0000000e04d4723c */ /* 0x080fec0000041860 */
[----:B------:R-:W-:Y:S01]  /*c050*/  HMMA.16816.F32.BF16 R108, R8, R14, R72 ;  /* 0x0000000e086c723c */ /* 0x000fe20000041848 */
[----:B------:R-:W1:Y:S05]  /*c060*/  LDSM.16.M88.4 R12, [R229] ;  /* 0x00000000e50c783b */ /* 0x000e6a0000000200 */
[C---:B-1----:R-:W-:Y:S06]  /*c070*/  HMMA.16816.F32.BF16 R116, R4.reuse, R12, R112 ;  /* 0x0000000c0474723c */ /* 0x042fec0000041870 */
[----:B------:R-:W-:Y:S06]  /*c080*/  HMMA.16816.F32.BF16 R112, R4, R14, R92 ;  /* 0x0000000e0470723c */ /* 0x000fec000004185c */
[C---:B------:R-:W-:Y:S06]  /*c090*/  HMMA.16816.F32.BF16 R124, R8.reuse, R12, R124 ;  /* 0x0000000c087c723c */ /* 0x040fec000004187c */
[----:B------:R-:W-:Y:S01]  /*c0a0*/  HMMA.16816.F32.BF16 R92, R8, R14, R64 ;  /* 0x0000000e085c723c */ /* 0x000fe20000041840 */
[----:B------:R-:W1:Y:S05]  /*c0b0*/  LDSM.16.M88.4 R12, [R228] ;  /* 0x00000000e40c783b */ /* 0x000e6a0000000200 */
[-C--:B-1----:R-:W-:Y:S06]  /*c0c0*/  HMMA.16816.F32.BF16 R100, R4, R12.reuse, R84 ;  /* 0x0000000c0464723c */ /* 0x082fec0000041854 */
[----:B------:R-:W-:Y:S06]  /*c0d0*/  HMMA.16816.F32.BF16 R104, R8, R12, R104 ;  /* 0x0000000c0868723c */ /* 0x000fec0000041868 */
[-C--:B------:R-:W-:Y:S06]  /*c0e0*/  HMMA.16816.F32.BF16 R96, R4, R14.reuse, R88 ;  /* 0x0000000e0460723c */ /* 0x080fec0000041858 */
[----:B------:R-:W-:Y:S01]  /*c0f0*/  HMMA.16816.F32.BF16 R84, R8, R14, R60 ;  /* 0x0000000e0854723c */ /* 0x000fe2000004183c */
[----:B------:R-:W1:Y:S05]  /*c100*/  LDSM.16.M88.4 R12, [R227] ;  /* 0x00000000e30c783b */ /* 0x000e6a0000000200 */
[C---:B-1----:R-:W-:Y:S06]  /*c110*/  HMMA.16816.F32.BF16 R88, R4.reuse, R12, R80 ;  /* 0x0000000c0458723c */ /* 0x042fec0000041850 */
[----:B------:R-:W-:Y:S01]  /*c120*/  HMMA.16816.F32.BF16 R80, R4, R14, R52 ;  /* 0x0000000e0450723c */ /* 0x000fe20000041834 */
[----:B------:R-:W-:Y:S05]  /*c130*/  LDSM.16.M88.4 R4, [R224+0x2000] ;  /* 0x00200000e004783b */ /* 0x000fea0000000200 */
[C---:B------:R-:W-:Y:S06]  /*c140*/  HMMA.16816.F32.BF16 R76, R8.reuse, R12, R56 ;  /* 0x0000000c084c723c */ /* 0x040fec0000041838 */
[----:B------:R-:W-:Y:S01]  /*c150*/  HMMA.16816.F32.BF16 R72, R8, R14, R16 ;  /* 0x0000000e0848723c */ /* 0x000fe20000041810 */
[----:B------:R-:W1:Y:S04]  /*c160*/  LDSM.16.M88.4 R12, [R220] ;  /* 0x00000000dc0c783b */ /* 0x000e680000000200 */
[----:B------:R-:W2:Y:S01]  /*c170*/  LDSM.16.M88.4 R8, [R224] ;  /* 0x00000000e008783b */ /* 0x000ea20000000200 */
[-C--:B-1----:R-:W-:Y:S06]  /*c180*/  HMMA.16816.F32.BF16 R64, R4, R12.reuse, R32 ;  /* 0x0000000c0440723c */ /* 0x082fec0000041820 */
[----:B--2---:R-:W-:Y:S06]  /*c190*/  HMMA.16816.F32.BF16 R60, R8, R12, R28 ;  /* 0x0000000c083c723c */ /* 0x004fec000004181c */
        /* <DEDUP_REMOVED lines=18> */
[----:B------:R-:W1:Y:S01]  /*c2c0*/  LDSM.16.M88.4 R12, [R220+0x1800] ;  /* 0x00180000dc0c783b */ /* 0x000e620000000200 */
[----:B------:R-:W-:-:S02]  /*c2d0*/  IMAD.MOV.U32 R207, RZ, RZ, R0 ;  /* 0x000000ffffcf7224 */ /* 0x000fc400078e0000 */
[----:B------:R-:W-:Y:S01]  /*c2e0*/  FMUL.FTZ R0, R60, UR20 ;  /* 0x000000143c007c20 */ /* 0x000fe20008410000 */
[----:B------:R-:W-:-:S13]  /*c2f0*/  IMAD.MOV.U32 R131, RZ, RZ, R69 ;  /* 0x000000ffff837224 */ /* 0x000fda00078e0045 */
[----:B------:R-:W-:Y:S01]  /*c300*/  FMUL.FTZ R2, R29, UR20 ;  /* 0x000000141d027c20 */ /* 0x000fe20008410000 */
[----:B------:R-:W-:Y:S01]  /*c310*/  FMUL.FTZ R3, R31, UR20 ;  /* 0x000000141f037c20 */ /* 0x000fe20008410000 */
[C---:B-1----:R-:W-:Y:S06]  /*c320*/  HMMA.16816.F32.BF16 R120, R4.reuse, R12, R204 ;  /* 0x0000000c0478723c */ /* 0x042fec00000418cc */
[----:B------:R-:W-:Y:S06]  /*c330*/  HMMA.16816.F32.BF16 R204, R4, R14, R128 ;  /* 0x0000000e04cc723c */ /* 0x000fec0000041880 */
[C---:B------:R-:W-:Y:S06]  /*c340*/  HMMA.16816.F32.BF16 R24, R8.reuse, R12, R244 ;  /* 0x0000000c0818723c */ /* 0x040fec00000418f4 */
        /* <DEDUP_REMOVED lines=10> */
[----:B------:R-:W-:Y:S01]  /*c3f0*/  HMMA.16816.F32.BF16 R92, R8, R14, R92 ;  /* 0x0000000e085c723c */ /* 0x000fe2000004185c */
[----:B------:R-:W1:Y:S05]  /*c400*/  LDSM.16.M88.4 R12, [R220+0x3000] ;  /* 0x00300000dc0c783b */ /* 0x000e6a0000000200 */
[----:B-1----:R-:W-:Y:S06]  /*c410*/  HMMA.16816.F32.BF16 R96, R4, R14, R96 ;  /* 0x0000000e0460723c */ /* 0x002fec0000041860 */
[-C--:B------:R-:W-:Y:S06]  /*c420*/  HMMA.16816.F32.BF16 R104, R8, R12.reuse, R104 ;  /* 0x0000000c0868723c */ /* 0x080fec0000041868 */
[----:B------:R-:W-:Y:S11]  /*c430*/  HMMA.16816.F32.BF16 R208, R4, R12, R100 ;  /* 0x0000000c04d0723c */ /* 0x000ff60000041864 */
[----:B------:R1:W-:Y:S01]  /*c440*/  STL [R1+0x68], R99 ;  /* 0x0000686301007387 */ /* 0x0003e20000100800 */
[----:B------:R-:W-:-:S02]  /*c450*/  IMAD.MOV.U32 R137, RZ, RZ, R96 ;  /* 0x000000ffff897224 */ /* 0x000fc400078e0060 */
[----:B------:R-:W-:Y:S02]  /*c460*/  IMAD.MOV.U32 R136, RZ, RZ, R97 ;  /* 0x000000ffff887224 */ /* 0x000fe400078e0061 */
[----:B------:R-:W-:-:S08]  /*c470*/  IMAD.MOV.U32 R70, RZ, RZ, R98 ;  /* 0x000000ffff467224 */ /* 0x000fd000078e0062 */
[----:B------:R-:W-:Y:S02]  /*c480*/  IMAD.MOV.U32 R140, RZ, RZ, R209 ;  /* 0x000000ffff8c7224 */ /* 0x000fe400078e00d1 */
[----:B------:R-:W-:Y:S02]  /*c490*/  IMAD.MOV.U32 R103, RZ, RZ, R208 ;  /* 0x000000ffff677224 */ /* 0x000fe400078e00d0 */
[----:B------:R-:W-:Y:S02]  /*c4a0*/  IMAD.MOV.U32 R139, RZ, RZ, R210 ;  /* 0x000000ffff8b7224 */ /* 0x000fe400078e00d2 */
[----:B------:R-:W-:Y:S01]  /*c4b0*/  IMAD.MOV.U32 R138, RZ, RZ, R211 ;  /* 0x000000ffff8a7224 */ /* 0x000fe200078e00d3 */
[----:B-1----:R-:W-:Y:S01]  /*c4c0*/  HMMA.16816.F32.BF16 R96, R8, R14, R84 ;  /* 0x0000000e0860723c */ /* 0x002fe20000041854 */
[----:B------:R-:W1:Y:S01]  /*c4d0*/  LDSM.16.M88.4 R12, [R220+0x3800] ;  /* 0x00380000dc0c783b */ /* 0x000e620000000200 */
[----:B------:R-:W-:Y:S01]  /*c4e0*/  UISETP.GT.AND UP0, UPT, UR4, UR12, UPT ;  /* 0x0000000c0400728c */ /* 0x000fe2000bf04270 */
[----:B------:R-:W-:-:S04]  /*c4f0*/  DEPBAR.LE SB0, 0x0 ;  /* 0x000080000000791a */ /* 0x000fc80000000000 */
[C---:B-1----:R-:W-:Y:S06]  /*c500*/  HMMA.16816.F32.BF16 R88, R4.reuse, R12, R88 ;  /* 0x0000000c0458723c */ /* 0x042fec0000041858 */
[----:B------:R-:W-:Y:S06]  /*c510*/  HMMA.16816.F32.BF16 R4, R4, R14, R80 ;  /* 0x0000000e0404723c */ /* 0x000fec0000041850 */
[----:B------:R-:W-:Y:S01]  /*c520*/  HMMA.16816.F32.BF16 R76, R8, R12, R76 ;  /* 0x0000000c084c723c */ /* 0x000fe2000004184c */
[----:B------:R1:W-:Y:S10]  /*c530*/  MUFU.TANH R13, R0 ;  /* 0x00000000000d7308 */ /* 0x0003f40000002400 */
[----:B------:R2:W-:Y:S01]  /*c540*/  STL.64 [R1+0x78], R90 ;  /* 0x0000785a01007387 */ /* 0x0005e20000100a00 */
[----:B------:R-:W-:-:S02]  /*c550*/  IMAD.MOV.U32 R68, RZ, RZ, R89 ;  /* 0x000000ffff447224 */ /* 0x000fc400078e0059 */
[----:B------:R-:W-:-:S03]  /*c560*/  IMAD.MOV.U32 R69, RZ, RZ, R88 ;  /* 0x000000ffff457224 */ /* 0x000fc600078e0058 */
[----:B------:R-:W-:Y:S01]  /*c570*/  STL.64 [R1+0x80], R4 ;  /* 0x0000800401007387 */ /* 0x000fe20000100a00 */
[----:B-1----:R-:W-:-:S03]  /*c580*/  FMUL.FTZ R0, R61, UR20 ;  /* 0x000000143d007c20 */ /* 0x002fc60008410000 */
[----:B------:R1:W-:Y:S01]  /*c590*/  STL.64 [R1+0x88], R6 ;  /* 0x0000880601007387 */ /* 0x0003e20000100a00 */
[----:B------:R3:W-:Y:S02]  /*c5a0*/  MUFU.TANH R82, R0 ;  /* 0x0000000000527308 */ /* 0x0007e40000002400 */
[----:B------:R-:W-:Y:S02]  /*c5b0*/  IMAD.MOV.U32 R134, RZ, RZ, R79 ;  /* 0x000000ffff867224 */ /* 0x000fe400078e004f */
[----:B------:R-:W-:Y:S02]  /*c5c0*/  IMAD.MOV.U32 R209, RZ, RZ, R78 ;  /* 0x000000ffffd17224 */ /* 0x000fe400078e004e */
[----:B------:R-:W-:Y:S02]  /*c5d0*/  IMAD.MOV.U32 R113, RZ, RZ, R76 ;  /* 0x000000ffff717224 */ /* 0x000fe400078e004c */
[----:B--2---:R-:W-:Y:S02]  /*c5e0*/  IMAD.MOV.U32 R90, RZ, RZ, R77 ;  /* 0x000000ffff5a7224 */ /* 0x004fe400078e004d */
[----:B---3--:R-:W-:-:S04]  /*c5f0*/  FMUL.FTZ R0, R62, UR20 ;  /* 0x000000143e007c20 */ /* 0x008fc80008410000 */
[----:B------:R2:W3:Y:S01]  /*c600*/  MUFU.TANH R12, R0 ;  /* 0x00000000000c7308 */ /* 0x0004e20000002400 */
[----:B-1----:R-:W-:Y:S01]  /*c610*/  HMMA.16816.F32.BF16 R4, R8, R14, R72 ;  /* 0x0000000e0804723c */ /* 0x002fe20000041848 */
[----:B--2---:R-:W-:-:S06]  /*c620*/  FMUL.FTZ R0, R63, UR20 ;  /* 0x000000143f007c20 */ /* 0x004fcc0008410000 */
[----:B------:R1:W-:-:S15]  /*c630*/  MUFU.TANH R84, R0 ;  /* 0x0000000000547308 */ /* 0x0003de0000002400 */
[----:B------:R-:W-:-:S02]  /*c640*/  NOP ;  /* 0x0000000000007918 */ /* 0x000fc40000000000 */
[----:B------:R-:W-:Y:S02]  /*c650*/  IMAD.MOV.U32 R112, RZ, RZ, R6 ;  /* 0x000000ffff707224 */ /* 0x000fe400078e0006 */
[----:B------:R-:W-:Y:S02]  /*c660*/  IMAD.MOV.U32 R133, RZ, RZ, R7 ;  /* 0x000000ffff857224 */ /* 0x000fe400078e0007 */
[----:B------:R-:W-:Y:S02]  /*c670*/  IMAD.MOV.U32 R208, RZ, RZ, R5 ;  /* 0x000000ffffd07224 */ /* 0x000fe400078e0005 */
[----:B------:R-:W-:Y:S02]  /*c680*/  IMAD.MOV.U32 R114, RZ, RZ, R4 ;  /* 0x000000ffff727224 */ /* 0x000fe400078e0004 */
[----:B------:R-:W-:Y:S01]  /*c690*/  FMUL.FTZ R4, R30, UR20 ;  /* 0x000000141e047c20 */ /* 0x000fe20008410000 */
[----:B-1----:R-:W-:-:S03]  /*c6a0*/  FMUL.FTZ R0, R64, UR20 ;  /* 0x0000001440007c20 */ /* 0x002fc60008410000 */
[----:B------:R1:W-:Y:S08]  /*c6b0*/  MUFU.TANH R9, R4 ;  /* 0x0000000400097308 */ /* 0x0003f00000002400 */
[----:B------:R2:W4:Y:S01]  /*c6c0*/  MUFU.TANH R8, R0 ;  /* 0x0000000000087308 */ /* 0x0005220000002400 */
[----:B-1----:R-:W-:Y:S01]  /*c6d0*/  FMUL.FTZ R4, R26, UR20 ;  /* 0x000000141a047c20 */ /* 0x002fe20008410000 */
[----:B--2---:R-:W-:-:S06]  /*c6e0*/  FMUL.FTZ R0, R65, UR20 ;  /* 0x0000001441007c20 */ /* 0x004fcc0008410000 */
[----:B------:R1:W-:Y:S02]  /*c6f0*/  MUFU.TANH R81, R0 ;  /* 0x0000000000517308 */ /* 0x0003e40000002400 */
[----:B-1----:R-:W-:-:S06]  /*c700*/  FMUL.FTZ R0, R66, UR20 ;  /* 0x0000001442007c20 */ /* 0x002fcc0008410000 */
[----:B------:R1:W2:Y:S02]  /*c710*/  MUFU.TANH R6, R0 ;  /* 0x0000000000067308 */ /* 0x0002a40000002400 */
[----:B-1----:R-:W-:-:S06]  /*c720*/  FMUL.FTZ R0, R67, UR20 ;  /* 0x0000001443007c20 */ /* 0x002fcc0008410000 */
[----:B------:R1:W2:Y:S02]  /*c730*/  MUFU.TANH R73, R0 ;  /* 0x0000000000497308 */ /* 0x0002a40000002400 */
[----:B-1----:R-:W-:-:S06]  /*c740*/  FMUL.FTZ R0, R52, UR20 ;  /* 0x0000001434007c20 */ /* 0x002fcc0008410000 */
[----:B------:R1:W2:Y:S02]  /*c750*/  MUFU.TANH R72, R0 ;  /* 0x0000000000487308 */ /* 0x0002a40000002400 */
[----:B-1----:R-:W-:-:S06]  /*c760*/  FMUL.FTZ R0, R53, UR20 ;  /* 0x0000001435007c20 */ /* 0x002fcc0008410000 */
[----:B------:R1:W-:Y:S02]  /*c770*/  MUFU.TANH R87, R0 ;  /* 0x0000000000577308 */ /* 0x0003e40000002400 */
        /* <DEDUP_REMOVED lines=15> */
[----:B------:R-:W-:Y:S08]  /*c870*/  MUFU.TANH R49, R2 ;  /* 0x0000000200317308 */ /* 0x000ff00000002400 */
[----:B------:R1:W-:Y:S02]  /*c880*/  MUFU.TANH R86, R0 ;  /* 0x0000000000567308 */ /* 0x0003e40000002400 */
[----:B-1----:R-:W-:-:S06]  /*c890*/  FMUL.FTZ R0, R50, UR20 ;  /* 0x0000001432007c20 */ /* 0x002fcc0008410000 */
[----:B------:R1:W-:Y:S02]  /*c8a0*/  MUFU.TANH R78, R0 ;  /* 0x00000000004e7308 */ /* 0x0003e40000002400 */
[----:B-1----:R-:W-:-:S06]  /*c8b0*/  FMUL.FTZ R0, R51, UR20 ;  /* 0x0000001433007c20 */ /* 0x002fcc0008410000 */
[----:B------:R1:W-:Y:S02]  /*c8c0*/  MUFU.TANH R88, R0 ;  /* 0x0000000000587308 */ /* 0x0003e40000002400 */
        /* <DEDUP_REMOVED lines=49> */
[----:B------:R1:W2:Y:S08]  /*cbe0*/  MUFU.TANH R28, R3 ;  /* 0x00000003001c7308 */ /* 0x0002b00000002400 */
[----:B------:R3:W2:Y:S01]  /*cbf0*/  MUFU.TANH R32, R0 ;  /* 0x0000000000207308 */ /* 0x0006a20000002400 */
[----:B-1----:R-:W-:Y:S01]  /*cc00*/  FMUL.FTZ R3, R27, UR20 ;  /* 0x000000141b037c20 */ /* 0x002fe20008410000 */
[----:B---3--:R-:W-:-:S04]  /*cc10*/  IMAD.U32 R0, RZ, RZ, UR4 ;  /* 0x00000004ff007e24 */ /* 0x008fc8000f8e00ff */
[----:B------:R-:W-:-:S04]  /*cc20*/  IMAD R0, R0, 0x80, R243 ;  /* 0x0000008000007824 */ /* 0x000fc800078e02f3 */
[C---:B------:R-:W-:Y:S01]  /*cc30*/  VIADD R2, R0.reuse, 0x1 ;  /* 0x0000000100027836 */ /* 0x040fe20000000000 */
[----:B------:R-:W-:Y:S01]  /*cc40*/  BAR.SYNC.DEFER_BLOCKING 0x0 ;  /* 0x0000000000007b1d */ /* 0x000fe20000010000 */
[C---:B------:R-:W-:Y:S02]  /*cc50*/  ISETP.GE.AND P2, PT, R0.reuse, R239, PT ;  /* 0x000000ef0000720c */ /* 0x040fe40003f46270 */
[-C--:B------:R-:W-:Y:S02]  /*cc60*/  ISETP.GE.AND P3, PT, R0, R241.reuse, PT ;  /* 0x000000f10000720c */ /* 0x080fe40003f66270 */
        /* <DEDUP_REMOVED lines=8> */
[----:B------:R-:W-:Y:S01]  /*ccf0*/  FMUL.FTZ R2, R24, UR20 ;  /* 0x0000001418027c20 */ /* 0x000fe20008410000 */
[C---:B------:R-:W-:Y:S01]  /*cd00*/  ISETP.LT.OR P2, PT, R0.reuse, R235, P2 ;  /* 0x000000eb0000720c */ /* 0x040fe20001741670 */
[----:B------:R1:W-:Y:S01]  /*cd10*/  MUFU.TANH R24, R3 ;  /* 0x0000000300187308 */ /* 0x0003e20000002400 */
[----:B------:R-:W-:-:S02]  /*cd20*/  ISETP.LT.OR P3, PT, R0, R236, P3 ;  /* 0x000000ec0000720c */ /* 0x000fc40001f61670 */
[----:B------:R-:W-:Y:S02]  /*cd30*/  FSEL R39, R12, -INF , !P2 ;  /* 0xff8000000c277808 */ /* 0x000fe40005000000 */
[C---:B------:R-:W-:Y:S02]  /*cd40*/  ISETP.GE.AND P0, PT, R0.reuse, R240, PT ;  /* 0x000000f00000720c */ /* 0x040fe40003f06270 */
[----:B------:R-:W-:Y:S01]  /*cd50*/  FSEL R36, R13, -INF , !P3 ;  /* 0xff8000000d247808 */ /* 0x000fe20005800000 */
[----:B------:R3:W3:Y:S01]  /*cd60*/  MUFU.TANH R5, R2 ;  /* 0x0000000200057308 */ /* 0x0006e20000002400 */
[C---:B------:R-:W-:Y:S02]  /*cd70*/  ISETP.GE.AND P3, PT, R0.reuse, R238, PT ;  /* 0x000000ee0000720c */ /* 0x040fe40003f66270 */
[C---:B------:R-:W-:Y:S02]  /*cd80*/  ISETP.LT.OR P0, PT, R0.reuse, R237, P0 ;  /* 0x000000ed0000720c */ /* 0x040fe40000701670 */
[----:B------:R-:W-:-:S02]  /*cd90*/  ISETP.LT.OR P3, PT, R0, R234, P3 ;  /* 0x000000ea0000720c */ /* 0x000fc40001f61670 */
[----:B----4-:R-:W-:Y:S01]  /*cda0*/  FSEL R43, R8, -INF , !P0 ;  /* 0xff800000082b7808 */ /* 0x010fe20004000000 */
[----:B------:R-:W4:Y:S01]  /*cdb0*/  MUFU.TANH R13, R4 ;  /* 0x00000004000d7308 */ /* 0x000f220000002400 */
[----:B-1----:R-:W-:Y:S01]  /*cdc0*/  FMUL.FTZ R3, R120, UR20 ;  /* 0x0000001478037c20 */ /* 0x002fe20008410000 */
[----:B--2---:R-:W-:Y:S01]  /*cdd0*/  FSEL R47, R6, -INF , !P3 ;  /* 0xff800000062f7808 */ /* 0x004fe20005800000 */
[----:B------:R-:W-:Y:S01]  /*cde0*/  IMAD.MOV.U32 R120, RZ, RZ, R208 ;  /* 0x000000ffff787224 */ /* 0x000fe200078e00d0 */
[----:B------:R-:W-:Y:S01]  /*cdf0*/  FSEL R40, R82, -INF , !P5 ;  /* 0xff80000052287808 */ /* 0x000fe20006800000 */
[----:B------:R-:W-:Y:S01]  /*ce00*/  IMAD.MOV.U32 R82, RZ, RZ, R133 ;  /* 0x000000ffff527224 */ /* 0x000fe200078e0085 */
[----:B------:R-:W-:Y:S02]  /*ce10*/  FSEL R44, R84, -INF , !P6 ;  /* 0xff800000542c7808 */ /* 0x000fe40007000000 */
[----:B------:R1:W-:Y:S01]  /*ce20*/  MUFU.TANH R12, R3 ;  /* 0x00000003000c7308 */ /* 0x0003e20000002400 */
[----:B---3--:R-:W-:Y:S01]  /*ce30*/  FMUL.FTZ R2, R25, UR20 ;  /* 0x0000001419027c20 */ /* 0x008fe20008410000 */
[----:B------:R-:W-:Y:S01]  /*ce40*/  FSEL R48, R81, -INF , !P4 ;  /* 0xff80000051307808 */ /* 0x000fe20006000000 */
[----:B------:R-:W-:Y:S01]  /*ce50*/  IMAD.MOV.U32 R81, RZ, RZ, R114 ;  /* 0x000000ffff517224 */ /* 0x000fe200078e0072 */
[----:B------:R-:W-:-:S04]  /*ce60*/  FSEL R51, R73, -INF , !P1 ;  /* 0xff80000049337808 */ /* 0x000fc80004800000 */
[----:B------:R2:W-:Y:S01]  /*ce70*/  MUFU.TANH R23, R2 ;  /* 0x0000000200177308 */ /* 0x0005e20000002400 */
[----:B-1----:R-:W-:Y:S01]  /*ce80*/  FMUL.FTZ R3, R121, UR20 ;  /* 0x0000001479037c20 */ /* 0x002fe20008410000 */
[----:B------:R-:W-:-:S06]  /*ce90*/  IMAD.MOV.U32 R121, RZ, RZ, R112 ;  /* 0x000000ffff797224 */ /* 0x000fcc00078e0070 */
[----:B------:R1:W-:Y:S01]  /*cea0*/  MUFU.TANH R22, R3 ;  /* 0x0000000300167308 */ /* 0x0003e20000002400 */
[----:B--2---:R-:W-:-:S05]  /*ceb0*/  VIADD R2, R0, 0x8 ;  /* 0x0000000800027836 */ /* 0x004fca0000000000 */
[C---:B------:R-:W-:Y:S02]  /*cec0*/  ISETP.GE.AND P2, PT, R2.reuse, R241, PT ;  /* 0x000000f10200720c */ /* 0x040fe40003f46270 */
[C---:B------:R-:W-:Y:S02]  /*ced0*/  ISETP.GE.AND P0, PT, R2.reuse, R239, PT ;  /* 0x000000ef0200720c */ /* 0x040fe40003f06270 */
[C---:B------:R-:W-:Y:S02]  /*cee0*/  ISETP.GE.AND P3, PT, R2.reuse, R240, PT ;  /* 0x000000f00200720c */ /* 0x040fe40003f66270 */
[----:B------:R-:W-:Y:S01]  /*cef0*/  ISETP.GE.AND P5, PT, R2, R238, PT ;  /* 0x000000ee0200720c */ /* 0x000fe20003fa6270 */
[----:B-1----:R-:W-:Y:S01]  /*cf00*/  FMUL.FTZ R3, R122, UR20 ;  /* 0x000000147a037c20 */ /* 0x002fe20008410000 */
[C---:B------:R-:W-:Y:S01]  /*cf10*/  ISETP.LT.OR P2, PT, R2.reuse, R236, P2 ;  /* 0x000000ec0200720c */ /* 0x040fe20001741670 */
[----:B------:R-:W-:Y:S01]  /*cf20*/  IMAD.MOV.U32 R122, RZ, RZ, R209 ;  /* 0x000000ffff7a7224 */ /* 0x000fe200078e00d1 */
[C---:B------:R-:W-:Y:S01]  /*cf30*/  ISETP.LT.OR P0, PT, R2.reuse, R235, P0 ;  /* 0x000000eb0200720c */ /* 0x040fe20000701670 */
[----:B------:R1:W2:Y:S01]  /*cf40*/  MUFU.TANH R8, R3 ;  /* 0x0000000300087308 */ /* 0x0002a20000002400 */
[----:B------:R-:W-:-:S02]  /*cf50*/  ISETP.LT.OR P3, PT, R2, R237, P3 ;  /* 0x000000ed0200720c */ /* 0x000fc40001f61670 */
[----:B------:R-:W-:Y:S01]  /*cf60*/  ISETP.LT.OR P5, PT, R2, R234, P5 ;  /* 0x000000ea0200720c */ /* 0x000fe20002fa1670 */
[----:B------:R-:W-:Y:S01]  /*cf70*/  VIADD R2, R0, 0x9 ;  /* 0x0000000900027836 */ /* 0x000fe20000000000 */
[----:B------:R-:W-:Y:S02]  /*cf80*/  FSEL R38, R72, -INF , !P2 ;  /* 0xff80000048267808 */ /* 0x000fe40005000000 */
[----:B------:R-:W-:Y:S02]  /*cf90*/  FSEL R42, R75, -INF , !P0 ;  /* 0xff8000004b2a7808 */ /* 0x000fe40004000000 */
[C---:B------:R-:W-:Y:S02]  /*cfa0*/  ISETP.GE.AND P6, PT, R2.reuse, R241, PT ;  /* 0x000000f10200720c */ /* 0x040fe40003fc6270 */
[C---:B------:R-:W-:Y:S02]  /*cfb0*/  ISETP.GE.AND P4, PT, R2.reuse, R239, PT ;  /* 0x000000ef0200720c */ /* 0x040fe40003f86270 */
[----:B------:R-:W-:-:S02]  /*cfc0*/  ISETP.GE.AND P1, PT, R2, R240, PT ;  /* 0x000000f00200720c */ /* 0x000fc40003f26270 */
[C---:B------:R-:W-:Y:S01]  /*cfd0*/  ISETP.GE.AND P2, PT, R2.reuse, R238, PT ;  /* 0x000000ee0200720c */ /* 0x040fe20003f46270 */
[----:B-1----:R-:W-:Y:S01]  /*cfe0*/  FMUL.FTZ R3, R123, UR20 ;  /* 0x000000147b037c20 */ /* 0x002fe20008410000 */
[C---:B------:R-:W-:Y:S02]  /*cff0*/  ISETP.LT.OR P6, PT, R2.reuse, R236, P6 ;  /* 0x000000ec0200720c */ /* 0x040fe400037c1670 */
[C---:B------:R-:W-:Y:S01]  /*d000*/  ISETP.LT.OR P4, PT, R2.reuse, R235, P4 ;  /* 0x000000eb0200720c */ /* 0x040fe20002781670 */
[----:B------:R1:W3:Y:S01]  /*d010*/  MUFU.TANH R21, R3 ;  /* 0x0000000300157308 */ /* 0x0002e20000002400 */
        /* <DEDUP_REMOVED lines=8> */
[----:B------:R-:W-:Y:S01]  /*d0a0*/  ISETP.GE.AND P5, PT, R2, R240, PT ;  /* 0x000000f00200720c */ /* 0x000fe20003fa6270 */
[----:B-1----:R-:W-:Y:S01]  /*d0b0*/  FMUL.FTZ R3, R128, UR20 ;  /* 0x0000001480037c20 */ /* 0x002fe20008410000 */
[----:B------:R-:W-:-:S02]  /*d0c0*/  ISETP.GE.AND P6, PT, R2, R238, PT ;  /* 0x000000ee0200720c */ /* 0x000fc40003fc6270 */
[C---:B------:R-:W-:Y:S01]  /*d0d0*/  ISETP.LT.OR P0, PT, R2.reuse, R236, P0 ;  /* 0x000000ec0200720c */ /* 0x040fe20000701670 */
[----:B------:R1:W-:Y:S01]  /*d0e0*/  MUFU.TANH R17, R3 ;  /* 0x0000000300117308 */ /* 0x0003e20000002400 */
[C---:B------:R-:W-:Y:S02]  /*d0f0*/  ISETP.LT.OR P3, PT, R2.reuse, R235, P3 ;  /* 0x000000eb0200720c */ /* 0x040fe40001f61670 */
[C---:B------:R-:W-:Y:S02]  /*d100*/  ISETP.LT.OR P5, PT, R2.reuse, R237, P5 ;  /* 0x000000ed0200720c */ /* 0x040fe40002fa1670 */
[----:B------:R-:W-:Y:S01]  /*d110*/  ISETP.LT.OR P6, PT, R2, R234, P6 ;  /* 0x000000ea0200720c */ /* 0x000fe200037c1670 */
[----:B------:R-:W-:Y:S01]  /*d120*/  VIADD R2, R0, 0x11 ;  /* 0x0000001100027836 */ /* 0x000fe20000000000 */
[----:B------:R-:W-:Y:S01]  /*d130*/  FSEL R41, R89, -INF , !P4 ;  /* 0xff80000059297808 */ /* 0x000fe20006000000 */
[----:B------:R-:W-:Y:S01]  /*d140*/  IMAD.MOV.U32 R89, RZ, RZ, R113 ;  /* 0x000000ffff597224 */ /* 0x000fe200078e0071 */
[----:B------:R-:W-:-:S02]  /*d150*/  FSEL R45, R85, -INF , !P1 ;  /* 0xff800000552d7808 */ /* 0x000fc40004800000 */
[----:B------:R-:W-:Y:S01]  /*d160*/  FSEL R53, R80, -INF , !P2 ;  /* 0xff80000050357808 */ /* 0x000fe20005000000 */
[----:B------:R-:W-:Y:S01]  /*d170*/  IMAD.MOV.U32 R80, RZ, RZ, R134 ;  /* 0x000000ffff507224 */ /* 0x000fe200078e0086 */
[----:B------:R-:W-:Y:S01]  /*d180*/  FSEL R91, R79, -INF , !P0 ;  /* 0xff8000004f5b7808 */ /* 0x000fe20004000000 */
[----:B------:R-:W-:Y:S01]  /*d190*/  IMAD.MOV.U32 R79, RZ, RZ, R122 ;  /* 0x000000ffff4f7224 */ /* 0x000fe200078e007a */
[C---:B------:R-:W-:Y:S01]  /*d1a0*/  ISETP.GE.AND P4, PT, R2.reuse, R241, PT ;  /* 0x000000f10200720c */ /* 0x040fe20003f86270 */
[----:B-1----:R-:W-:Y:S01]  /*d1b0*/  FMUL.FTZ R3, R129, UR20 ;  /* 0x0000001481037c20 */ /* 0x002fe20008410000 */
[C---:B------:R-:W-:Y:S01]  /*d1c0*/  ISETP.GE.AND P1, PT, R2.reuse, R239, PT ;  /* 0x000000ef0200720c */ /* 0x040fe20003f26270 */
[----:B------:R-:W-:Y:S01]  /*d1d0*/  STL [R1+0x24], R91 ;  /* 0x0000245b01007387 */ /* 0x000fe20000100800 */
[C---:B------:R-:W-:Y:S01]  /*d1e0*/  ISETP.GE.AND P2, PT, R2.reuse, R240, PT ;  /* 0x000000f00200720c */ /* 0x040fe20003f46270 */
[----:B------:R1:W-:Y:S01]  /*d1f0*/  MUFU.TANH R31, R3 ;  /* 0x00000003001f7308 */ /* 0x0003e20000002400 */
[----:B------:R-:W-:-:S02]  /*d200*/  ISETP.GE.AND P0, PT, R2, R238, PT ;  /* 0x000000ee0200720c */ /* 0x000fc40003f06270 */
[----:B------:R-:W-:Y:S01]  /*d210*/  FSEL R4, R67, -INF , !P5 ;  /* 0xff80000043047808 */ /* 0x000fe20006800000 */
[----:B------:R-:W-:Y:S01]  /*d220*/  IMAD.MOV.U32 R67, RZ, RZ, R103 ;  /* 0x000000ffff437224 */ /* 0x000fe200078e0067 */
[C---:B------:R-:W-:Y:S02]  /*d230*/  ISETP.LT.OR P4, PT, R2.reuse, R236, P4 ;  /* 0x000000ec0200720c */ /* 0x040fe40002781670 */
[C---:B------:R-:W-:Y:S01]  /*d240*/  ISETP.LT.OR P1, PT, R2.reuse, R235, P1 ;  /* 0x000000eb0200720c */ /* 0x040fe20000f21670 */
[----:B------:R4:W-:Y:S01]  /*d250*/  STL [R1+0x3c], R4 ;  /* 0x00003c0401007387 */ /* 0x0009e20000100800 */
[C---:B------:R-:W-:Y:S02]  /*d260*/  ISETP.LT.OR P2, PT, R2.reuse, R237, P2 ;  /* 0x000000ed0200720c */ /* 0x040fe40001741670 */
[----:B------:R-:W-:Y:S01]  /*d270*/  ISETP.LT.OR P0, PT, R2, R234, P0 ;  /* 0x000000ea0200720c */ /* 0x000fe20000701670 */
[----:B------:R-:W-:Y:S01]  /*d280*/  VIADD R2, R0, 0x18 ;  /* 0x0000001800027836 */ /* 0x000fe20000000000 */
[----:B------:R-:W-:Y:S01]  /*d290*/  FSEL R73, R78, -INF , !P3 ;  /* 0xff8000004e497808 */ /* 0x000fe20005800000 */
[----:B------:R-:W-:Y:S01]  /*d2a0*/  IMAD.MOV.U32 R78, RZ, RZ, R90 ;  /* 0x000000ffff4e7224 */ /* 0x000fe200078e005a */
[----:B------:R-:W-:Y:S01]  /*d2b0*/  FSEL R86, R86, -INF , !P4 ;  /* 0xff80000056567808 */ /* 0x000fe20006000000 */
[----:B-1----:R-:W-:Y:S01]  /*d2c0*/  FMUL.FTZ R3, R130, UR20 ;  /* 0x0000001482037c20 */ /* 0x002fe20008410000 */
[----:B------:R-:W-:-:S02]  /*d2d0*/  ISETP.GE.AND P3, PT, R2, R241, PT ;  /* 0x000000f10200720c */ /* 0x000fc40003f66270 */
[C---:B------:R-:W-:Y:S01]  /*d2e0*/  ISETP.GE.AND P5, PT, R2.reuse, R239, PT ;  /* 0x000000ef0200720c */ /* 0x040fe20003fa6270 */
[----:B------:R1:W-:Y:S01]  /*d2f0*/  MUFU.TANH R20, R3 ;  /* 0x0000000300147308 */ /* 0x0003e20000002400 */
[C---:B------:R-:W-:Y:S02]  /*d300*/  ISETP.GE.AND P4, PT, R2.reuse, R238, PT ;  /* 0x000000ee0200720c */ /* 0x040fe40003f86270 */
[C---:B------:R-:W-:Y:S02]  /*d310*/  ISETP.LT.OR P3, PT, R2.reuse, R236, P3 ;  /* 0x000000ec0200720c */ /* 0x040fe40001f61670 */
[C---:B------:R-:W-:Y:S02]  /*d320*/  ISETP.LT.OR P5, PT, R2.reuse, R235, P5 ;  /* 0x000000eb0200720c */ /* 0x040fe40002fa1670 */
[----:B------:R-:W-:Y:S02]  /*d330*/  ISETP.LT.OR P4, PT, R2, R234, P4 ;  /* 0x000000ea0200720c */ /* 0x000fe40002781670 */
[----:B------:R-:W-:-:S02]  /*d340*/  FSEL R72, R83, -INF , !P2 ;  /* 0xff80000053487808 */ /* 0x000fc40005000000 */
[----:B------:R-:W-:Y:S02]  /*d350*/  FSEL R115, R74, -INF , !P0 ;  /* 0xff8000004a737808 */ /* 0x000fe40004000000 */
[----:B----4-:R-:W-:Y:S02]  /*d360*/  FSEL R4, R15, -INF , !P6 ;  /* 0xff8000000f047808 */ /* 0x010fe40007000000 */
[----:B------:R-:W-:Y:S01]  /*d370*/  FSEL R15, R88, -INF , !P1 ;  /* 0xff800000580f7808 */ /* 0x000fe20004800000 */
[----:B-1----:R-:W-:Y:S01]  /*d380*/  FMUL.FTZ R3, R131, UR20 ;  /* 0x0000001483037c20 */ /* 0x002fe20008410000 */
[----:B------:R-:W-:Y:S01]  /*d390*/  ISETP.GE.AND P6, PT, R2, R240, PT ;  /* 0x000000f00200720c */ /* 0x000fe20003fc6270 */
[----:B------:R1:W-:Y:S01]  /*d3a0*/  STL [R1+0x4c], R4 ;  /* 0x00004c0401007387 */ /* 0x0003e20000100800 */
[----:B------:R-:W-:Y:S01]  /*d3b0*/  FSEL R84, R66, -INF , !P3 ;  /* 0xff80000042547808 */ /* 0x000fe20005800000 */
[----:B------:R4:W-:Y:S01]  /*d3c0*/  MUFU.TANH R35, R3 ;  /* 0x0000000300237308 */ /* 0x0009e20000002400 */
[----:B------:R-:W-:Y:S01]  /*d3d0*/  ISETP.LT.OR P6, PT, R2, R237, P6 ;  /* 0x000000ed0200720c */ /* 0x000fe200037c1670 */
[----:B------:R-:W-:Y:S01]  /*d3e0*/  STL [R1+0x1c], R15 ;  /* 0x00001c0f01007387 */ /* 0x000fe20000100800 */
[----:B------:R-:W-:-:S05]  /*d3f0*/  VIADD R2, R0, 0x19 ;  /* 0x0000001900027836 */ /* 0x000fca0000000000 */
[C---:B------:R-:W-:Y:S02]  /*d400*/  ISETP.GE.AND P1, PT, R2.reuse, R241, PT ;  /* 0x000000f10200720c */ /* 0x040fe40003f26270 */
[C---:B------:R-:W-:Y:S02]  /*d410*/  ISETP.GE.AND P2, PT, R2.reuse, R239, PT ;  /* 0x000000ef0200720c */ /* 0x040fe40003f46270 */
[C---:B------:R-:W-:Y:S02]  /*d420*/  ISETP.GE.AND P0, PT, R2.reuse, R240, PT ;  /* 0x000000f00200720c */ /* 0x040fe40003f06270 */
[C---:B------:R-:W-:Y:S02]  /*d430*/  ISETP.GE.AND P3, PT, R2.reuse, R238, PT ;  /* 0x000000ee0200720c */ /* 0x040fe40003f66270 */
[----:B------:R-:W-:Y:S01]  /*d440*/  ISETP.LT.OR P1, PT, R2, R236, P1 ;  /* 0x000000ec0200720c */ /* 0x000fe20000f21670 */
[----:B----4-:R-:W-:Y:S01]  /*d450*/  FMUL.FTZ R3, R204, UR20 ;  /* 0x00000014cc037c20 */ /* 0x010fe20008410000 */
[----:B------:R-:W-:-:S02]  /*d460*/  ISETP.LT.OR P2, PT, R2, R235, P2 ;  /* 0x000000eb0200720c */ /* 0x000fc40001741670 */
[C---:B------:R-:W-:Y:S01]  /*d470*/  ISETP.LT.OR P0, PT, R2.reuse, R237, P0 ;  /* 0x000000ed0200720c */ /* 0x040fe20000701670 */
[----:B------:R4:W3:Y:S01]  /*d480*/  MUFU.TANH R11, R3 ;  /* 0x00000003000b7308 */ /* 0x0008e20000002400 */
[----:B------:R-:W-:Y:S01]  /*d490*/  ISETP.LT.OR P3, PT, R2, R234, P3 ;  /* 0x000000ea0200720c */ /* 0x000fe20001f61670 */
[----:B-1----:R-:W-:Y:S01]  /*d4a0*/  FMUL.FTZ R4, R206, UR20 ;  /* 0x00000014ce047c20 */ /* 0x002fe20008410000 */
[----:B------:R-:W-:Y:S01]  /*d4b0*/  VIADD R2, R0, 0x20 ;  /* 0x0000002000027836 */ /* 0x000fe20000000000 */
[----:B------:R-:W-:Y:S02]  /*d4c0*/  FSEL R252, R77, -INF , !P1 ;  /* 0xff8000004dfc7808 */ /* 0x000fe40004800000 */
[----:B------:R-:W-:Y:S02]  /*d4d0*/  FSEL R74, R60, -INF , !P3 ;  /* 0xff8000003c4a7808 */ /* 0x000fe40005800000 */
[----:B------:R1:W3:Y:S01]  /*d4e0*/  MUFU.TANH R6, R4 ;  /* 0x0000000400067308 */ /* 0x0002e20000002400 */
[----:B------:R-:W-:-:S04]  /*d4f0*/  ISETP.GE.AND P1, PT, R2, R238, PT ;  /* 0x000000ee0200720c */ /* 0x000fc80003f26270 */
[----:B------:R-:W-:Y:S01]  /*d500*/  ISETP.LT.OR P1, PT, R2, R234, P1 ;  /* 0x000000ea0200720c */ /* 0x000fe20000f21670 */
[----:B----4-:R-:W-:-:S03]  /*d510*/  FMUL.FTZ R3, R205, UR20 ;  /* 0x00000014cd037c20 */ /* 0x010fc60008410000 */
[----:B------:R-:W-:Y:S01]  /*d520*/  FSEL R75, R7, -INF , !P1 ;  /* 0xff800000074b7808 */ /* 0x000fe20004800000 */
[----:B------:R4:W3:Y:S01]  /*d530*/  MUFU.TANH R30, R3 ;  /* 0x00000003001e7308 */ /* 0x0008e20000002400 */
[----:B-1----:R-:W-:Y:S02]  /*d540*/  FSEL R4, R65, -INF , !P5 ;  /* 0xff80000041047808 */ /* 0x002fe40006800000 */
[----:B------:R-:W-:-:S03]  /*d550*/  ISETP.GE.AND P5, PT, R2, R241, PT ;  /* 0x000000f10200720c */ /* 0x000fc60003fa6270 */
[----:B------:R1:W-:Y:S01]  /*d560*/  STL [R1+0x18], R4 ;  /* 0x0000180401007387 */ /* 0x0003e20000100800 */
[----:B------:R-:W-:-:S04]  /*d570*/  ISETP.LT.OR P5, PT, R2, R236, P5 ;  /* 0x000000ec0200720c */ /* 0x000fc80002fa1670 */
[----:B------:R-:W-:Y:S01]  /*d580*/  FSEL R102, R58, -INF , !P5 ;  /* 0xff8000003a667808 */ /* 0x000fe20006800000 */
[----:B----4-:R-:W-:Y:S01]  /*d590*/  FMUL.FTZ R3, R207, UR20 ;  /* 0x00000014cf037c20 */ /* 0x010fe20008410000 */
[----:B------:R-:W-:Y:S02]  /*d5a0*/  FSEL R207, R61, -INF , !P6 ;  /* 0xff8000003dcf7808 */ /* 0x000fe40007000000 */
[----:B------:R-:W-:Y:S01]  /*d5b0*/  ISETP.GE.AND P6, PT, R2, R239, PT ;  /* 0x000000ef0200720c */ /* 0x000fe20003fc6270 */
[----:B------:R4:W3:Y:S01]  /*d5c0*/  MUFU.TANH R25, R3 ;  /* 0x0000000300197308 */ /* 0x0008e20000002400 */
[----:B------:R-:W-:Y:S02]  /*d5d0*/  FSEL R61, R76, -INF , !P2 ;  /* 0xff8000004c3d7808 */ /* 0x000fe40005000000 */
[----:B------:R-:W-:-:S04]  /*d5e0*/  ISETP.LT.OR P6, PT, R2, R235, P6 ;  /* 0x000000eb0200720c */ /* 0x000fc800037c1670 */
[----:B------:R-:W-:Y:S02]  /*d5f0*/  FSEL R87, R57, -INF , !P6 ;  /* 0xff80000039577808 */ /* 0x000fe40007000000 */
[----:B-1----:R-:W-:Y:S02]  /*d600*/  FSEL R4, R10, -INF , !P4 ;  /* 0xff8000000a047808 */ /* 0x002fe40006000000 */
[----:B------:R-:W-:Y:S01]  /*d610*/  ISETP.GE.AND P4, PT, R2, R240, PT ;  /* 0x000000f00200720c */ /* 0x000fe20003f86270 */
[----:B----4-:R-:W-:Y:S02]  /*d620*/  FMUL.FTZ R3, R200, UR20 ;  /* 0x00000014c8037c20 */ /* 0x010fe40008410000 */
[----:B------:R1:W-:Y:S01]  /*d630*/  STL [R1+0x40], R4 ;  /* 0x0000400401007387 */ /* 0x0003e20000100800 */
[----:B------:R-:W-:Y:S01]  /*d640*/  ISETP.LT.OR P4, PT, R2, R237, P4 ;  /* 0x000000ed0200720c */ /* 0x000fe20002781670 */
[----:B------:R-:W-:Y:S01]  /*d650*/  VIADD R2, R0, 0x21 ;  /* 0x0000002100027836 */ /* 0x000fe20000000000 */
[----:B------:R4:W-:Y:S02]  /*d660*/  MUFU.TANH R15, R3 ;  /* 0x00000003000f7308 */ /* 0x0009e40000002400 */
[----:B------:R-:W-:-:S02]  /*d670*/  FSEL R54, R54, -INF , !P4 ;  /* 0xff80000036367808 */ /* 0x000fc40006000000 */
[C---:B------:R-:W-:Y:S02]  /*d680*/  ISETP.GE.AND P2, PT, R2.reuse, R241, PT ;  /* 0x000000f10200720c */ /* 0x040fe40003f46270 */
[C---:B------:R-:W-:Y:S02]  /*d690*/  ISETP.GE.AND P3, PT, R2.reuse, R240, PT ;  /* 0x000000f00200720c */ /* 0x040fe40003f66270 */
[C---:B------:R-:W-:Y:S02]  /*d6a0*/  ISETP.GE.AND P5, PT, R2.reuse, R238, PT ;  /* 0x000000ee0200720c */ /* 0x040fe40003fa6270 */
[C---:B------:R-:W-:Y:S02]  /*d6b0*/  ISETP.LT.OR P2, PT, R2.reuse, R236, P2 ;  /* 0x000000ec0200720c */ /* 0x040fe40001741670 */
[C---:B------:R-:W-:Y:S02]  /*d6c0*/  ISETP.LT.OR P3, PT, R2.reuse, R237, P3 ;  /* 0x000000ed0200720c */ /* 0x040fe40001f61670 */
[----:B------:R-:W-:-:S02]  /*d6d0*/  ISETP.LT.OR P5, PT, R2, R234, P5 ;  /* 0x000000ea0200720c */ /* 0x000fc40002fa1670 */
[----:B------:R-:W-:Y:S01]  /*d6e0*/  FSEL R101, R63, -INF , !P2 ;  /* 0xff8000003f657808 */ /* 0x000fe20005000000 */
[----:B----4-:R-:W-:Y:S01]  /*d6f0*/  FMUL.FTZ R3, R201, UR20 ;  /* 0x00000014c9037c20 */ /* 0x010fe20008410000 */
[----:B------:R-:W-:-:S03]  /*d700*/  FSEL R85, R14, -INF , !P5 ;  /* 0xff8000000e557808 */ /* 0x000fc60006800000 */
[----:B------:R4:W-:Y:S01]  /*d710*/  MUFU.TANH R33, R3 ;  /* 0x0000000300217308 */ /* 0x0009e20000002400 */
[----:B-1----:R-:W-:Y:S02]  /*d720*/  FSEL R4, R64, -INF , !P0 ;  /* 0xff80000040047808 */ /* 0x002fe40004000000 */
[----:B------:R-:W-:-:S03]  /*d730*/  ISETP.GE.AND P0, PT, R2, R239, PT ;  /* 0x000000ef0200720c */ /* 0x000fc60003f06270 */
[----:B------:R1:W-:Y:S01]  /*d740*/  STL [R1+0x28], R4 ;  /* 0x0000280401007387 */ /* 0x0003e20000100800 */
[----:B------:R-:W-:Y:S01]  /*d750*/  ISETP.LT.OR P0, PT, R2, R235, P0 ;  /* 0x000000eb0200720c */ /* 0x000fe20000701670 */
[----:B------:R-:W-:-:S05]  /*d760*/  VIADD R2, R0, 0x28 ;  /* 0x0000002800027836 */ /* 0x000fca0000000000 */
[C---:B------:R-:W-:Y:S02]  /*d770*/  ISETP.GE.AND P6, PT, R2.reuse, R241, PT ;  /* 0x000000f10200720c */ /* 0x040fe40003fc6270 */
[----:B------:R-:W-:Y:S01]  /*d780*/  ISETP.GE.AND P4, PT, R2, R239, PT ;  /* 0x000000ef0200720c */ /* 0x000fe20003f86270 */
[----:B----4-:R-:W-:Y:S01]  /*d790*/  FMUL.FTZ R3, R202, UR20 ;  /* 0x00000014ca037c20 */ /* 0x010fe20008410000 */
[C---:B------:R-:W-:Y:S02]  /*d7a0*/  ISETP.GE.AND P1, PT, R2.reuse, R240, PT ;  /* 0x000000f00200720c */ /* 0x040fe40003f26270 */
[C---:B------:R-:W-:Y:S01]  /*d7b0*/  ISETP.GE.AND P2, PT, R2.reuse, R238, PT ;  /* 0x000000ee0200720c */ /* 0x040fe20003f46270 */
[----:B------:R4:W3:Y:S01]  /*d7c0*/  MUFU.TANH R19, R3 ;  /* 0x0000000300137308 */ /* 0x0008e20000002400 */
[C---:B------:R-:W-:Y:S02]  /*d7d0*/  ISETP.LT.OR P6, PT, R2.reuse, R236, P6 ;  /* 0x000000ec0200720c */ /* 0x040fe400037c1670 */
[----:B------:R-:W-:-:S02]  /*d7e0*/  ISETP.LT.OR P4, PT, R2, R235, P4 ;  /* 0x000000eb0200720c */ /* 0x000fc40002781670 */
[CC--:B------:R-:W-:Y:S02]  /*d7f0*/  ISETP.LT.OR P1, PT, R2.reuse, R237.reuse, P1 ;  /* 0x000000ed0200720c */ /* 0x0c0fe40000f21670 */
[----:B------:R-:W-:Y:S01]  /*d800*/  ISETP.LT.OR P2, PT, R2, R234, P2 ;  /* 0x000000ea0200720c */ /* 0x000fe20001741670 */
[----:B------:R-:W-:Y:S01]  /*d810*/  VIADD R2, R0, 0x29 ;  /* 0x0000002900027836 */ /* 0x000fe20000000000 */
[----:B------:R-:W-:Y:S01]  /*d820*/  FSEL R100, R52, -INF , !P6 ;  /* 0xff80000034647808 */ /* 0x000fe20007000000 */
[----:B-1----:R-:W-:Y:S01]  /*d830*/  FMUL.FTZ R4, R110, UR20 ;  /* 0x000000146e047c20 */ /* 0x002fe20008410000 */
[----:B------:R-:W-:Y:S02]  /*d840*/  FSEL R58, R9, -INF , !P2 ;  /* 0xff800000093a7808 */ /* 0x000fe40005000000 */
[C---:B------:R-:W-:Y:S02]  /*d850*/  ISETP.GE.AND P5, PT, R2.reuse, R240, PT ;  /* 0x000000f00200720c */ /* 0x040fe40003fa6270 */
[C---:B------:R-:W-:Y:S01]  /*d860*/  ISETP.GE.AND P6, PT, R2.reuse, R238, PT ;  /* 0x000000ee0200720c */ /* 0x040fe20003fc6270 */
[----:B----4-:R-:W-:Y:S01]  /*d870*/  FMUL.FTZ R3, R203, UR20 ;  /* 0x00000014cb037c20 */ /* 0x010fe20008410000 */
[----:B------:R-:W-:-:S02]  /*d880*/  ISETP.LT.OR P5, PT, R2, R237, P5 ;  /* 0x000000ed0200720c */ /* 0x000fc40002fa1670 */
[----:B------:R-:W-:Y:S01]  /*d890*/  ISETP.LT.OR P6, PT, R2, R234, P6 ;  /* 0x000000ea0200720c */ /* 0x000fe200037c1670 */
[----:B------:R1:W-:Y:S01]  /*d8a0*/  MUFU.TANH R34, R3 ;  /* 0x0000000300227308 */ /* 0x0003e20000002400 */
[----:B------:R-:W-:-:S07]  /*d8b0*/  FSEL R243, R18, -INF , !P4 ;  /* 0xff80000012f37808 */ /* 0x000fce0006000000 */
[----:B------:R4:W-:Y:S01]  /*d8c0*/  MUFU.TANH R18, R4 ;  /* 0x0000000400127308 */ /* 0x0009e20000002400 */
[----:B-1----:R-:W-:Y:S01]  /*d8d0*/  FMUL.FTZ R3, R248, UR20 ;  /* 0x00000014f8037c20 */ /* 0x002fe20008410000 */
[----:B------:R-:W-:Y:S02]  /*d8e0*/  FSEL R248, R62, -INF , !P0 ;  /* 0xff8000003ef87808 */ /* 0x000fe40004000000 */
[----:B------:R-:W-:-:S04]  /*d8f0*/  ISETP.GE.AND P0, PT, R2, R241, PT ;  /* 0x000000f10200720c */ /* 0x000fc80003f06270 */
[----:B------:R1:W3:Y:S01]  /*d900*/  MUFU.TANH R10, R3 ;  /* 0x00000003000a7308 */ /* 0x0002e20000002400 */
[----:B------:R-:W-:Y:S02]  /*d910*/  ISETP.LT.OR P0, PT, R2, R236, P0 ;  /* 0x000000ec0200720c */ /* 0x000fe40000701670 */
[----:B----4-:R-:W-:Y:S02]  /*d920*/  FSEL R4, R28, -INF , !P6 ;  /* 0xff8000001c047808 */ /* 0x010fe40007000000 */
[----:B------:R-:W-:-:S03]  /*d930*/  FSEL R132, R56, -INF , !P0 ;  /* 0xff80000038847808 */ /* 0x000fc60004000000 */
[----:B------:R4:W-:Y:S01]  /*d940*/  STL [R1+0x6c], R4 ;  /* 0x00006c0401007387 */ /* 0x0009e20000100800 */
[----:B-1----:R-:W-:Y:S01]  /*d950*/  FMUL.FTZ R3, R249, UR20 ;  /* 0x00000014f9037c20 */ /* 0x002fe20008410000 */
[----:B------:R-:W-:-:S03]  /*d960*/  FSEL R249, R49, -INF , !P5 ;  /* 0xff80000031f97808 */ /* 0x000fc60006800000 */
[----:B------:R1:W-:Y:S01]  /*d970*/  MUFU.TANH R27, R3 ;  /* 0x00000003001b7308 */ /* 0x0003e20000002400 */
[----:B----4-:R-:W-:Y:S01]  /*d980*/  FMUL.FTZ R4, R118, UR20 ;  /* 0x0000001476047c20 */ /* 0x010fe20008410000 */
[----:B-1----:R-:W-:Y:S01]  /*d990*/  FMUL.FTZ R3, R250, UR20 ;  /* 0x00000014fa037c20 */ /* 0x002fe20008410000 */
[----:B------:R-:W-:-:S05]  /*d9a0*/  FSEL R250, R32, -INF , !P1 ;  /* 0xff80000020fa7808 */ /* 0x000fca0004800000 */
[----:B------:R1:W4:Y:S02]  /*d9b0*/  MUFU.TANH R7, R3 ;  /* 0x0000000300077308 */ /* 0x0003240000002400 */
[----:B-1----:R-:W-:Y:S01]  /*d9c0*/  FMUL.FTZ R3, R251, UR20 ;  /* 0x00000014fb037c20 */ /* 0x002fe20008410000 */
[----:B------:R-:W-:Y:S02]  /*d9d0*/  FSEL R251, R59, -INF , !P3 ;  /* 0xff8000003bfb7808 */ /* 0x000fe40005800000 */
[----:B------:R-:W-:-:S03]  /*d9e0*/  ISETP.GE.AND P3, PT, R2, R239, PT ;  /* 0x000000ef0200720c */ /* 0x000fc60003f66270 */
[----:B------:R1:W4:Y:S01]  /*d9f0*/  MUFU.TANH R16, R3 ;  /* 0x0000000300107308 */ /* 0x0003220000002400 */
[----:B------:R-:W-:Y:S01]  /*da00*/  ISETP.LT.OR P3, PT, R2, R235, P3 ;  /* 0x000000eb0200720c */ /* 0x000fe20001f61670 */
[----:B------:R-:W-:-:S05]  /*da10*/  VIADD R2, R0, 0x30 ;  /* 0x0000003000027836 */ /* 0x000fca0000000000 */
[C---:B------:R-:W-:Y:S02]  /*da20*/  ISETP.GE.AND P4, PT, R2.reuse, R241, PT ;  /* 0x000000f10200720c */ /* 0x040fe40003f86270 */
[C---:B------:R-:W-:Y:S02]  /*da30*/  ISETP.GE.AND P1, PT, R2.reuse, R239, PT ;  /* 0x000000ef0200720c */ /* 0x040fe40003f26270 */
[C---:B------:R-:W-:Y:S02]  /*da40*/  ISETP.GE.AND P2, PT, R2.reuse, R240, PT ;  /* 0x000000f00200720c */ /* 0x040fe40003f46270 */
[----:B------:R-:W-:Y:S01]  /*da50*/  ISETP.GE.AND P0, PT, R2, R238, PT ;  /* 0x000000ee0200720c */ /* 0x000fe20003f06270 */
[----:B-1----:R-:W-:Y:S01]  /*da60*/  FMUL.FTZ R3, R108, UR20 ;  /* 0x000000146c037c20 */ /* 0x002fe20008410000 */
[C---:B------:R-:W-:Y:S02]  /*da70*/  ISETP.LT.OR P4, PT, R2.reuse, R236, P4 ;  /* 0x000000ec0200720c */ /* 0x040fe40002781670 */
[C---:B------:R-:W-:Y:S01]  /*da80*/  ISETP.LT.OR P1, PT, R2.reuse, R235, P1 ;  /* 0x000000eb0200720c */ /* 0x040fe20000f21670 */
[----:B------:R1:W4:Y:S01]  /*da90*/  MUFU.TANH R14, R3 ;  /* 0x00000003000e7308 */ /* 0x0003220000002400 */
        /* <DEDUP_REMOVED lines=8> */
[C---:B------:R-:W-:Y:S01]  /*db20*/  ISETP.LT.OR P5, PT, R2.reuse, R235, P5 ;  /* 0x000000eb0200720c */ /* 0x040fe20002fa1670 */
[----:B-1----:R-:W-:Y:S01]  /*db30*/  FMUL.FTZ R3, R109, UR20 ;  /* 0x000000146d037c20 */ /* 0x002fe20008410000 */
[C---:B------:R-:W-:Y:S02]  /*db40*/  ISETP.LT.OR P6, PT, R2.reuse, R237, P6 ;  /* 0x000000ed0200720c */ /* 0x040fe400037c1670 */
[----:B------:R-:W-:Y:S01]  /*db50*/  ISETP.LT.OR P4, PT, R2, R234, P4 ;  /* 0x000000ea0200720c */ /* 0x000fe20002781670 */
[----:B------:R1:W-:Y:S01]  /*db60*/  MUFU.TANH R29, R3 ;  /* 0x00000003001d7308 */ /* 0x0003e20000002400 */
[----:B--2---:R-:W-:Y:S02]  /*db70*/  FSEL R62, R8, -INF , !P0 ;  /* 0xff800000083e7808 */ /* 0x004fe40004000000 */
[----:B------:R-:W-:Y:S02]  /*db80*/  FSEL R209, R24, -INF , !P5 ;  /* 0xff80000018d17808 */ /* 0x000fe40006800000 */
[----:B---3--:R-:W-:Y:S01]  /*db90*/  FSEL R56, R21, -INF , !P4 ;  /* 0xff80000015387808 */ /* 0x008fe20006000000 */
[----:B-1----:R-:W-:-:S04]  /*dba0*/  FMUL.FTZ R3, R111, UR20 ;  /* 0x000000146f037c20 */ /* 0x002fc80008410000 */
[----:B------:R1:W-:Y:S02]  /*dbb0*/  MUFU.TANH R32, R3 ;  /* 0x0000000300207308 */ /* 0x0003e40000002400 */
[----:B-1----:R-:W-:Y:S01]  /*dbc0*/  FMUL.FTZ R3, R212, UR20 ;  /* 0x00000014d4037c20 */ /* 0x002fe20008410000 */
[----:B------:R-:W-:Y:S02]  /*dbd0*/  FSEL R212, R55, -INF , !P3 ;  /* 0xff80000037d47808 */ /* 0x000fe40005800000 */
[----:B------:R-:W-:-:S03]  /*dbe0*/  ISETP.GE.AND P3, PT, R2, R241, PT ;  /* 0x000000f10200720c */ /* 0x000fc60003f66270 */
[----:B------:R1:W2:Y:S01]  /*dbf0*/  MUFU.TANH R9, R3 ;  /* 0x0000000300097308 */ /* 0x0002a20000002400 */
[----:B------:R-:W-:Y:S01]  /*dc00*/  ISETP.LT.OR P3, PT, R2, R236, P3 ;  /* 0x000000ec0200720c */ /* 0x000fe20001f61670 */
[----:B------:R-:W-:-:S03]  /*dc10*/  VIADD R2, R0, 0x38 ;  /* 0x0000003800027836 */ /* 0x000fc60000000000 */
[----:B------:R-:W-:Y:S02]  /*dc20*/  FSEL R128, R23, -INF , !P3 ;  /* 0xff80000017807808 */ /* 0x000fe40005800000 */
[C---:B------:R-:W-:Y:S02]  /*dc30*/  ISETP.GE.AND P1, PT, R2.reuse, R241, PT ;  /* 0x000000f10200720c */ /* 0x040fe40003f26270 */
[C---:B------:R-:W-:Y:S02]  /*dc40*/  ISETP.GE.AND P0, PT, R2.reuse, R240, PT ;  /* 0x000000f00200720c */ /* 0x040fe40003f06270 */
[C---:B------:R-:W-:Y:S02]  /*dc50*/  ISETP.GE.AND P3, PT, R2.reuse, R238, PT ;  /* 0x000000ee0200720c */ /* 0x040fe40003f66270 */
[C---:B------:R-:W-:Y:S01]  /*dc60*/  ISETP.LT.OR P1, PT, R2.reuse, R236, P1 ;  /* 0x000000ec0200720c */ /* 0x040fe20000f21670 */
[----:B-1----:R-:W-:Y:S01]  /*dc70*/  FMUL.FTZ R3, R213, UR20 ;  /* 0x00000014d5037c20 */ /* 0x002fe20008410000 */
[----:B------:R-:W-:-:S02]  /*dc80*/  ISETP.LT.OR P0, PT, R2, R237, P0 ;  /* 0x000000ed0200720c */ /* 0x000fc40000701670 */
[----:B------:R-:W-:Y:S01]  /*dc90*/  ISETP.LT.OR P3, PT, R2, R234, P3 ;  /* 0x000000ea0200720c */ /* 0x000fe20001f61670 */
[----:B------:R1:W-:Y:S01]  /*dca0*/  MUFU.TANH R26, R3 ;  /* 0x00000003001a7308 */ /* 0x0003e20000002400 */
[----:B------:R-:W-:Y:S02]  /*dcb0*/  FSEL R213, R22, -INF , !P6 ;  /* 0xff80000016d57808 */ /* 0x000fe40007000000 */
[----:B------:R-:W-:Y:S02]  /*dcc0*/  FSEL R211, R11, -INF , !P0 ;  /* 0xff8000000bd37808 */ /* 0x000fe40004000000 */
[----:B------:R-:W-:-:S03]  /*dcd0*/  FSEL R49, R6, -INF , !P3 ;  /* 0xff80000006317808 */ /* 0x000fc60005800000 */
[----:B------:R3:W-:Y:S01]  /*dce0*/  MUFU.TANH R6, R4 ;  /* 0x0000000400067308 */ /* 0x0007e20000002400 */
[----:B-1----:R-:W-:Y:S01]  /*dcf0*/  FMUL.FTZ R3, R214, UR20 ;  /* 0x00000014d6037c20 */ /* 0x002fe20008410000 */
[----:B------:R-:W-:Y:S02]  /*dd00*/  FSEL R214, R12, -INF , !P2 ;  /* 0xff8000000cd67808 */ /* 0x000fe40005000000 */
[----:B------:R-:W-:-:S04]  /*dd10*/  ISETP.GE.AND P2, PT, R2, R239, PT ;  /* 0x000000ef0200720c */ /* 0x000fc80003f46270 */
[----:B------:R1:W-:Y:S01]  /*dd20*/  MUFU.TANH R5, R3 ;  /* 0x0000000300057308 */ /* 0x0003e20000002400 */
[----:B------:R-:W-:Y:S01]  /*dd30*/  ISETP.LT.OR P2, PT, R2, R235, P2 ;  /* 0x000000eb0200720c */ /* 0x000fe20001741670 */
[----:B------:R-:W-:Y:S02]  /*dd40*/  VIADD R2, R0, 0x39 ;  /* 0x0000003900027836 */ /* 0x000fe40000000000 */
[----:B---3--:R-:W-:-:S03]  /*dd50*/  FMUL.FTZ R4, R106, UR20 ;  /* 0x000000146a047c20 */ /* 0x008fc60008410000 */
[C---:B------:R-:W-:Y:S02]  /*dd60*/  ISETP.GE.AND P5, PT, R2.reuse, R241, PT ;  /* 0x000000f10200720c */ /* 0x040fe40003fa6270 */
[C---:B------:R-:W-:Y:S02]  /*dd70*/  ISETP.GE.AND P6, PT, R2.reuse, R239, PT ;  /* 0x000000ef0200720c */ /* 0x040fe40003fc6270 */
[C---:B------:R-:W-:Y:S02]  /*dd80*/  ISETP.GE.AND P4, PT, R2.reuse, R240, PT ;  /* 0x000000f00200720c */ /* 0x040fe40003f86270 */
[C---:B------:R-:W-:Y:S01]  /*dd90*/  ISETP.LT.OR P5, PT, R2.reuse, R236, P5 ;  /* 0x000000ec0200720c */ /* 0x040fe20002fa1670 */
[----:B-1----:R-:W-:Y:S01]  /*dda0*/  FMUL.FTZ R3, R215, UR20 ;  /* 0x00000014d7037c20 */ /* 0x002fe20008410000 */
[C---:B------:R-:W-:Y:S02]  /*ddb0*/  ISETP.LT.OR P6, PT, R2.reuse, R235, P6 ;  /* 0x000000eb0200720c */ /* 0x040fe400037c1670 */
[----:B------:R-:W-:Y:S01]  /*ddc0*/  ISETP.LT.OR P4, PT, R2, R237, P4 ;  /* 0x000000ed0200720c */ /* 0x000fe20002781670 */
[----:B------:R1:W3:Y:S03]  /*ddd0*/  MUFU.TANH R13, R3 ;  /* 0x00000003000d7308 */ /* 0x0002e60000002400 */
[----:B------:R-:W-:Y:S01]  /*dde0*/  FSEL R208, R30, -INF , !P4 ;  /* 0xff8000001ed07808 */ /* 0x000fe20006000000 */
[----:B-1----:R-:W-:Y:S01]  /*ddf0*/  FMUL.FTZ R3, R124, UR20 ;  /* 0x000000147c037c20 */ /* 0x002fe20008410000 */
[----:B------:R-:W-:-:S03]  /*de00*/  FSEL R124, R31, -INF , !P5 ;  /* 0xff8000001f7c7808 */ /* 0x000fc60006800000 */
[----:B------:R1:W3:Y:S02]  /*de10*/  MUFU.TANH R12, R3 ;  /* 0x00000003000c7308 */ /* 0x0002e40000002400 */
[----:B-1----:R-:W-:Y:S01]  /*de20*/  FMUL.FTZ R3, R125, UR20 ;  /* 0x000000147d037c20 */ /* 0x002fe20008410000 */
[----:B------:R-:W-:Y:S02]  /*de30*/  FSEL R125, R17, -INF , !P1 ;  /* 0xff800000117d7808 */ /* 0x000fe40004800000 */
[----:B------:R-:W-:-:S03]  /*de40*/  ISETP.GE.AND P1, PT, R2, R238, PT ;  /* 0x000000ee0200720c */ /* 0x000fc60003f26270 */
[----:B------:R1:W-:Y:S01]  /*de50*/  MUFU.TANH R24, R3 ;  /* 0x0000000300187308 */ /* 0x0003e20000002400 */
[----:B------:R-:W-:Y:S01]  /*de60*/  ISETP.LT.OR P1, PT, R2, R234, P1 ;  /* 0x000000ea0200720c */ /* 0x000fe20000f21670 */
[----:B------:R-:W-:-:S03]  /*de70*/  VIADD R2, R0, 0x40 ;  /* 0x0000004000027836 */ /* 0x000fc60000000000 */
[----:B------:R-:W-:Y:S02]  /*de80*/  FSEL R57, R25, -INF , !P1 ;  /* 0xff80000019397808 */ /* 0x000fe40004800000 */
[C---:B------:R-:W-:Y:S02]  /*de90*/  ISETP.GE.AND P0, PT, R2.reuse, R239, PT ;  /* 0x000000ef0200720c */ /* 0x040fe40003f06270 */
[C---:B------:R-:W-:Y:S02]  /*dea0*/  ISETP.GE.AND P3, PT, R2.reuse, R240, PT ;  /* 0x000000f00200720c */ /* 0x040fe40003f66270 */
[C---:B------:R-:W-:Y:S02]  /*deb0*/  ISETP.GE.AND P5, PT, R2.reuse, R238, PT ;  /* 0x000000ee0200720c */ /* 0x040fe40003fa6270 */
[----:B------:R-:W-:Y:S01]  /*dec0*/  ISETP.LT.OR P0, PT, R2, R235, P0 ;  /* 0x000000eb0200720c */ /* 0x000fe20000701670 */
[----:B-1----:R-:W-:Y:S01]  /*ded0*/  FMUL.FTZ R3, R126, UR20 ;  /* 0x000000147e037c20 */ /* 0x002fe20008410000 */
[----:B------:R-:W-:-:S02]  /*dee0*/  ISETP.LT.OR P3, PT, R2, R237, P3 ;  /* 0x000000ed0200720c */ /* 0x000fc40001f61670 */
[----:B------:R-:W-:Y:S01]  /*def0*/  ISETP.LT.OR P5, PT, R2, R234, P5 ;  /* 0x000000ea0200720c */ /* 0x000fe20002fa1670 */
[----:B------:R1:W3:Y:S01]  /*df00*/  MUFU.TANH R22, R3 ;  /* 0x0000000300167308 */ /* 0x0002e20000002400 */
[----:B------:R-:W-:Y:S02]  /*df10*/  FSEL R133, R19, -INF , !P0 ;  /* 0xff80000013857808 */ /* 0x000fe40004000000 */
[----:B------:R-:W-:Y:S02]  /*df20*/  FSEL R126, R35, -INF , !P6 ;  /* 0xff800000237e7808 */ /* 0x000fe40007000000 */
[----:B------:R-:W-:Y:S02]  /*df30*/  FSEL R206, R10, -INF , !P3 ;  /* 0xff8000000ace7808 */ /* 0x000fe40005800000 */
[----:B----4-:R-:W-:Y:S01]  /*df40*/  FSEL R60, R7, -INF , !P5 ;  /* 0xff800000073c7808 */ /* 0x010fe20006800000 */
[----:B-1----:R-:W-:Y:S01]  /*df50*/  FMUL.FTZ R3, R127, UR20 ;  /* 0x000000147f037c20 */ /* 0x002fe20008410000 */
[----:B------:R-:W-:-:S02]  /*df60*/  FSEL R127, R20, -INF , !P2 ;  /* 0xff800000147f7808 */ /* 0x000fc40005000000 */
[C---:B------:R-:W-:Y:S01]  /*df70*/  ISETP.GE.AND P2, PT, R2.reuse, R241, PT ;  /* 0x000000f10200720c */ /* 0x040fe20003f46270 */
[----:B------:R1:W-:Y:S03]  /*df80*/  MUFU.TANH R23, R3 ;  /* 0x0000000300177308 */ /* 0x0003e60000002400 */
[----:B------:R-:W-:Y:S01]  /*df90*/  ISETP.LT.OR P2, PT, R2, R236, P2 ;  /* 0x000000ec0200720c */ /* 0x000fe20001741670 */
[----:B------:R-:W-:-:S03]  /*dfa0*/  VIADD R2, R0, 0x41 ;  /* 0x0000004100027836 */ /* 0x000fc60000000000 */
[----:B------:R-:W-:Y:S02]  /*dfb0*/  FSEL R123, R15, -INF , !P2 ;  /* 0xff8000000f7b7808 */ /* 0x000fe40005000000 */
[C---:B------:R-:W-:Y:S02]  /*dfc0*/  ISETP.GE.AND P6, PT, R2.reuse, R241, PT ;  /* 0x000000f10200720c */ /* 0x040fe40003fc6270 */
[C---:B------:R-:W-:Y:S02]  /*dfd0*/  ISETP.GE.AND P4, PT, R2.reuse, R239, PT ;  /* 0x000000ef0200720c */ /* 0x040fe40003f86270 */
[C---:B------:R-:W-:Y:S02]  /*dfe0*/  ISETP.GE.AND P1, PT, R2.reuse, R240, PT ;  /* 0x000000f00200720c */ /* 0x040fe40003f26270 */
[----:B------:R-:W-:Y:S01]  /*dff0*/  ISETP.GE.AND P2, PT, R2, R238, PT ;  /* 0x000000ee0200720c */ /* 0x000fe20003f46270 */
[----:B-1----:R-:W-:Y:S01]  /*e000*/  FMUL.FTZ R3, R116, UR20 ;  /* 0x0000001474037c20 */ /* 0x002fe20008410000 */
[----:B------:R-:W-:-:S02]  /*e010*/  ISETP.LT.OR P6, PT, R2, R236, P6 ;  /* 0x000000ec0200720c */ /* 0x000fc400037c1670 */
[C---:B------:R-:W-:Y:S01]  /*e020*/  ISETP.LT.OR P4, PT, R2.reuse, R235, P4 ;  /* 0x000000eb0200720c */ /* 0x040fe20002781670 */
[----:B------:R1:W4:Y:S01]  /*e030*/  MUFU.TANH R11, R3 ;  /* 0x00000003000b7308 */ /* 0x0003220000002400 */
        /* <DEDUP_REMOVED lines=8> */
[C---:B------:R-:W-:Y:S01]  /*e0c0*/  ISETP.GE.AND P6, PT, R2.reuse, R238, PT ;  /* 0x000000ee0200720c */ /* 0x040fe20003fc6270 */
[----:B-1----:R-:W-:Y:S01]  /*e0d0*/  FMUL.FTZ R3, R117, UR20 ;  /* 0x0000001475037c20 */ /* 0x002fe20008410000 */
[C---:B------:R-:W-:Y:S02]  /*e0e0*/  ISETP.LT.OR P3, PT, R2.reuse, R235, P3 ;  /* 0x000000eb0200720c */ /* 0x040fe40001f61670 */
[C---:B------:R-:W-:Y:S01]  /*e0f0*/  ISETP.LT.OR P0, PT, R2.reuse, R236, P0 ;  /* 0x000000ec0200720c */ /* 0x040fe20000701670 */
[----:B------:R1:W-:Y:S01]  /*e100*/  MUFU.TANH R20, R3 ;  /* 0x0000000300147308 */ /* 0x0003e20000002400 */
        /* <DEDUP_REMOVED lines=8> */
[C---:B------:R-:W-:Y:S01]  /*e190*/  ISETP.GE.AND P1, PT, R2.reuse, R239, PT ;  /* 0x000000ef0200720c */ /* 0x040fe20003f26270 */
[----:B-1----:R-:W-:Y:S01]  /*e1a0*/  FMUL.FTZ R3, R119, UR20 ;  /* 0x0000001477037c20 */ /* 0x002fe20008410000 */
[C---:B------:R-:W-:Y:S02]  /*e1b0*/  ISETP.GE.AND P2, PT, R2.reuse, R240, PT ;  /* 0x000000f00200720c */ /* 0x040fe40003f46270 */
[C---:B------:R-:W-:Y:S01]  /*e1c0*/  ISETP.GE.AND P0, PT, R2.reuse, R238, PT ;  /* 0x000000ee0200720c */ /* 0x040fe20003f06270 */
[----:B------:R1:W4:Y:S01]  /*e1d0*/  MUFU.TANH R15, R3 ;  /* 0x00000003000f7308 */ /* 0x0003220000002400 */
[C---:B------:R-:W-:Y:S02]  /*e1e0*/  ISETP.LT.OR P4, PT, R2.reuse, R236, P4 ;  /* 0x000000ec0200720c */ /* 0x040fe40002781670 */
[C---:B------:R-:W-:Y:S02]  /*e1f0*/  ISETP.LT.OR P1, PT, R2.reuse, R235, P1 ;  /* 0x000000eb0200720c */ /* 0x040fe40000f21670 */
[----:B------:R-:W-:-:S02]  /*e200*/  ISETP.LT.OR P2, PT, R2, R237, P2 ;  /* 0x000000ed0200720c */ /* 0x000fc40001741670 */
[----:B------:R-:W-:Y:S01]  /*e210*/  ISETP.LT.OR P0, PT, R2, R234, P0 ;  /* 0x000000ea0200720c */ /* 0x000fe20000701670 */
[----:B------:R-:W-:Y:S01]  /*e220*/  VIADD R2, R0, 0x50 ;  /* 0x0000005000027836 */ /* 0x000fe20000000000 */
[----:B--2---:R-:W-:Y:S02]  /*e230*/  FSEL R204, R9, -INF , !P5 ;  /* 0xff80000009cc7808 */ /* 0x004fe40006800000 */
[----:B------:R-:W-:Y:S01]  /*e240*/  FSEL R108, R29, -INF , !P4 ;  /* 0xff8000001d6c7808 */ /* 0x000fe20006000000 */
[----:B------:R-:W-:Y:S01]  /*e250*/  MUFU.TANH R9, R4 ;  /* 0x0000000400097308 */ /* 0x000fe20000002400 */
[C---:B------:R-:W-:Y:S02]  /*e260*/  ISETP.GE.AND P3, PT, R2.reuse, R241, PT ;  /* 0x000000f10200720c */ /* 0x040fe40003f66270 */
[----:B------:R-:W-:Y:S01]  /*e270*/  ISETP.GE.AND P5, PT, R2, R239, PT ;  /* 0x000000ef0200720c */ /* 0x000fe20003fa6270 */
[----:B-1----:R-:W-:Y:S01]  /*e280*/  FMUL.FTZ R3, R92, UR20 ;  /* 0x000000145c037c20 */ /* 0x002fe20008410000 */
[----:B------:R-:W-:-:S02]  /*e290*/  ISETP.GE.AND P4, PT, R2, R238, PT ;  /* 0x000000ee0200720c */ /* 0x000fc40003f86270 */
[C---:B------:R-:W-:Y:S01]  /*e2a0*/  ISETP.LT.OR P3, PT, R2.reuse, R236, P3 ;  /* 0x000000ec0200720c */ /* 0x040fe20001f61670 */
[----:B------:R1:W2:Y:S01]  /*e2b0*/  MUFU.TANH R8, R3 ;  /* 0x0000000300087308 */ /* 0x0002a20000002400 */
[C---:B------:R-:W-:Y:S02]  /*e2c0*/  ISETP.LT.OR P5, PT, R2.reuse, R235, P5 ;  /* 0x000000eb0200720c */ /* 0x040fe40002fa1670 */
[----:B------:R-:W-:Y:S02]  /*e2d0*/  ISETP.LT.OR P4, PT, R2, R234, P4 ;  /* 0x000000ea0200720c */ /* 0x000fe40002781670 */
[----:B---3--:R-:W-:Y:S02]  /*e2e0*/  FSEL R92, R13, -INF , !P0 ;  /* 0xff8000000d5c7808 */ /* 0x008fe40004000000 */
[----:B------:R-:W-:Y:S02]  /*e2f0*/  FSEL R122, R32, -INF , !P1 ;  /* 0xff800000207a7808 */ /* 0x000fe40004800000 */
[----:B------:R-:W-:-:S02]  /*e300*/  FSEL R134, R26, -INF , !P2 ;  /* 0xff8000001a867808 */ /* 0x000fc40005000000 */
[----:B------:R-:W-:Y:S02]  /*e310*/  FSEL R103, R12, -INF , !P3 ;  /* 0xff8000000c677808 */ /* 0x000fe40005800000 */
[----:B------:R-:W-:Y:S01]  /*e320*/  FSEL R113, R22, -INF , !P5 ;  /* 0xff80000016717808 */ /* 0x000fe20006800000 */
[----:B-1----:R-:W-:Y:S01]  /*e330*/  FMUL.FTZ R3, R93, UR20 ;  /* 0x000000145d037c20 */ /* 0x002fe20008410000 */
[----:B------:R-:W-:-:S03]  /*e340*/  FSEL R93, R6, -INF , !P4 ;  /* 0xff800000065d7808 */ /* 0x000fc60006000000 */
[----:B------:R1:W-:Y:S02]  /*e350*/  MUFU.TANH R19, R3 ;  /* 0x0000000300137308 */ /* 0x0003e40000002400 */
[----:B-1----:R-:W-:-:S06]  /*e360*/  FMUL.FTZ R3, R94, UR20 ;  /* 0x000000145e037c20 */ /* 0x002fcc0008410000 */
[----:B------:R1:W3:Y:S02]  /*e370*/  MUFU.TANH R10, R3 ;  /* 0x00000003000a7308 */ /* 0x0002e40000002400 */
[----:B-1----:R-:W-:-:S06]  /*e380*/  FMUL.FTZ R3, R95, UR20 ;  /* 0x000000145f037c20 */ /* 0x002fcc0008410000 */
[----:B------:R1:W-:Y:S02]  /*e390*/  MUFU.TANH R21, R3 ;  /* 0x0000000300157308 */ /* 0x0003e40000002400 */
[----:B-1----:R-:W-:-:S06]  /*e3a0*/  FMUL.FTZ R3, R244, UR20 ;  /* 0x00000014f4037c20 */ /* 0x002fcc0008410000 */
[----:B------:R1:W-:Y:S02]  /*e3b0*/  MUFU.TANH R7, R3 ;  /* 0x0000000300077308 */ /* 0x0003e40000002400 */
[----:B-1----:R-:W-:-:S06]  /*e3c0*/  FMUL.FTZ R3, R245, UR20 ;  /* 0x00000014f5037c20 */ /* 0x002fcc0008410000 */
[----:B------:R1:W-:Y:S02]  /*e3d0*/  MUFU.TANH R18, R3 ;  /* 0x0000000300127308 */ /* 0x0003e40000002400 */
[----:B-1----:R-:W-:Y:S02]  /*e3e0*/  FSEL R3, R5, -INF , !P6 ;  /* 0xff80000005037808 */ /* 0x002fe40007000000 */
[----:B------:R-:W-:-:S03]  /*e3f0*/  ISETP.GE.AND P6, PT, R2, R240, PT ;  /* 0x000000f00200720c */ /* 0x000fc60003fc6270 */
[----:B------:R1:W-:Y:S01]  /*e400*/  STL [R1+0x54], R3 ;  /* 0x0000540301007387 */ /* 0x0003e20000100800 */
[----:B------:R-:W-:Y:S01]  /*e410*/  ISETP.LT.OR P6, PT, R2, R237, P6 ;  /* 0x000000ed0200720c */ /* 0x000fe200037c1670 */
[----:B------:R-:W-:-:S03]  /*e420*/  VIADD R2, R0, 0x51 ;  /* 0x0000005100027836 */ /* 0x000fc60000000000 */
[----:B----4-:R-:W-:Y:S02]  /*e430*/  FSEL R202, R11, -INF , !P6 ;  /* 0xff8000000bca7808 */ /* 0x010fe40007000000 */
        /* <DEDUP_REMOVED lines=10> */
[----:B-1----:R-:W-:Y:S01]  /*e4e0*/  FMUL.FTZ R3, R246, UR20 ;  /* 0x00000014f6037c20 */ /* 0x002fe20008410000 */
[----:B------:R-:W-:Y:S02]  /*e4f0*/  FSEL R111, R23, -INF , !P2 ;  /* 0xff800000176f7808 */ /* 0x000fe40005000000 */
[C---:B------:R-:W-:Y:S01]  /*e500*/  ISETP.GE.AND P5, PT, R2.reuse, R241, PT ;  /* 0x000000f10200720c */ /* 0x040fe20003fa6270 */
[----:B------:R1:W4:Y:S01]  /*e510*/  MUFU.TANH R5, R3 ;  /* 0x0000000300057308 */ /* 0x0003220000002400 */
[----:B------:R-:W-:-:S02]  /*e520*/  ISETP.GE.AND P6, PT, R2, R239, PT ;  /* 0x000000ef0200720c */ /* 0x000fc40003fc6270 */
[C---:B------:R-:W-:Y:S02]  /*e530*/  ISETP.GE.AND P4, PT, R2.reuse, R240, PT ;  /* 0x000000f00200720c */ /* 0x040fe40003f86270 */
[C---:B------:R-:W-:Y:S02]  /*e540*/  ISETP.GE.AND P1, PT, R2.reuse, R238, PT ;  /* 0x000000ee0200720c */ /* 0x040fe40003f26270 */
[C---:B------:R-:W-:Y:S02]  /*e550*/  ISETP.LT.OR P5, PT, R2.reuse, R236, P5 ;  /* 0x000000ec0200720c */ /* 0x040fe40002fa1670 */
[C---:B------:R-:W-:Y:S02]  /*e560*/  ISETP.LT.OR P6, PT, R2.reuse, R235, P6 ;  /* 0x000000eb0200720c */ /* 0x040fe400037c1670 */
[C---:B------:R-:W-:Y:S02]  /*e570*/  ISETP.LT.OR P4, PT, R2.reuse, R237, P4 ;  /* 0x000000ed0200720c */ /* 0x040fe40002781670 */
[----:B------:R-:W-:Y:S01]  /*e580*/  ISETP.LT.OR P1, PT, R2, R234, P1 ;  /* 0x000000ea0200720c */ /* 0x000fe20000f21670 */
[----:B------:R-:W-:-:S02]  /*e590*/  VIADD R2, R0, 0x59 ;  /* 0x0000005900027836 */ /* 0x000fc40000000000 */
[----:B-1----:R-:W-:Y:S01]  /*e5a0*/  FMUL.FTZ R3, R247, UR20 ;  /* 0x00000014f7037c20 */ /* 0x002fe20008410000 */
[----:B------:R-:W-:Y:S02]  /*e5b0*/  FSEL R94, R15, -INF , !P3 ;  /* 0xff8000000f5e7808 */ /* 0x000fe40005800000 */
[----:B------:R-:W-:Y:S01]  /*e5c0*/  FSEL R200, R20, -INF , !P0 ;  /* 0xff80000014c87808 */ /* 0x000fe20004000000 */
[----:B------:R1:W4:Y:S01]  /*e5d0*/  MUFU.TANH R14, R3 ;  /* 0x00000003000e7308 */ /* 0x0003220000002400 */
[----:B--2---:R-:W-:Y:S02]  /*e5e0*/  FSEL R88, R8, -INF , !P5 ;  /* 0xff80000008587808 */ /* 0x004fe40006800000 */
[----:B------:R-:W-:Y:S01]  /*e5f0*/  ISETP.GE.AND P2, PT, R2, R241, PT ;  /* 0x000000f10200720c */ /* 0x000fe20003f46270 */
[----:B-1----:R-:W-:-:S04]  /*e600*/  FMUL.FTZ R3, R104, UR20 ;  /* 0x0000001468037c20 */ /* 0x002fc80008410000 */
[----:B------:R1:W2:Y:S02]  /*e610*/  MUFU.TANH R13, R3 ;  /* 0x00000003000d7308 */ /* 0x0002a40000002400 */
[----:B-1----:R-:W-:-:S06]  /*e620*/  FMUL.FTZ R3, R105, UR20 ;  /* 0x0000001469037c20 */ /* 0x002fcc0008410000 */
[----:B------:R1:W-:Y:S01]  /*e630*/  MUFU.TANH R17, R3 ;  /* 0x0000000300117308 */ /* 0x0003e20000002400 */
[----:B------:R-:W-:Y:S01]  /*e640*/  ISETP.GE.AND P0, PT, R2, R239, PT ;  /* 0x000000ef0200720c */ /* 0x000fe20003f06270 */
[----:B-1----:R-:W-:-:S06]  /*e650*/  FMUL.FTZ R3, R107, UR20 ;  /* 0x000000146b037c20 */ /* 0x002fcc0008410000 */
[----:B------:R1:W-:Y:S01]  /*e660*/  MUFU.TANH R16, R3 ;  /* 0x0000000300107308 */ /* 0x0003e20000002400 */
[C---:B------:R-:W-:Y:S02]  /*e670*/  ISETP.GE.AND P3, PT, R2.reuse, R240, PT ;  /* 0x000000f00200720c */ /* 0x040fe40003f66270 */
[----:B------:R-:W-:Y:S01]  /*e680*/  ISETP.GE.AND P5, PT, R2, R238, PT ;  /* 0x000000ee0200720c */ /* 0x000fe20003fa6270 */
[----:B-1----:R-:W-:-:S04]  /*e690*/  FMUL.FTZ R3, R67, UR20 ;  /* 0x0000001443037c20 */ /* 0x002fc80008410000 */
[----:B------:R1:W-:Y:S01]  /*e6a0*/  MUFU.TANH R6, R3 ;  /* 0x0000000300067308 */ /* 0x0003e20000002400 */
[C---:B------:R-:W-:Y:S02]  /*e6b0*/  ISETP.LT.OR P2, PT, R2.reuse, R236, P2 ;  /* 0x000000ec0200720c */ /* 0x040fe40001741670 */
[C---:B------:R-:W-:Y:S02]  /*e6c0*/  ISETP.LT.OR P0, PT, R2.reuse, R235, P0 ;  /* 0x000000eb0200720c */ /* 0x040fe40000701670 */
[C---:B------:R-:W-:Y:S02]  /*e6d0*/  ISETP.LT.OR P3, PT, R2.reuse, R237, P3 ;  /* 0x000000ed0200720c */ /* 0x040fe40001f61670 */
[----:B------:R-:W-:Y:S01]  /*e6e0*/  ISETP.LT.OR P5, PT, R2, R234, P5 ;  /* 0x000000ea0200720c */ /* 0x000fe20002fa1670 */
[----:B-1----:R-:W-:Y:S01]  /*e6f0*/  FMUL.FTZ R3, R140, UR20 ;  /* 0x000000148c037c20 */ /* 0x002fe20008410000 */
[----:B------:R-:W-:Y:S02]  /*e700*/  VIADD R2, R0, 0x60 ;  /* 0x0000006000027836 */ /* 0x000fe40000000000 */
[----:B------:R-:W-:Y:S01]  /*e710*/  IMAD.MOV.U32 R201, RZ, RZ, R91 ;  /* 0x000000ffffc97224 */ /* 0x000fe200078e005b */
[----:B------:R1:W-:Y:S01]  /*e720*/  MUFU.TANH R15, R3 ;  /* 0x00000003000f7308 */ /* 0x0003e20000002400 */
[----:B---3--:R-:W-:Y:S01]  /*e730*/  FSEL R91, R10, -INF , !P6 ;  /* 0xff8000000a5b7808 */ /* 0x008fe20007000000 */
[----:B------:R-:W-:Y:S01]  /*e740*/  IMAD.MOV.U32 R76, RZ, RZ, R79 ;  /* 0x000000ffff4c7224 */ /* 0x000fe200078e004f */
[----:B------:R-:W-:Y:S01]  /*e750*/  ISETP.GE.AND P6, PT, R2, R241, PT ;  /* 0x000000f10200720c */ /* 0x000fe20003fc6270 */
[----:B------:R-:W-:Y:S01]  /*e760*/  IMAD.MOV.U32 R66, RZ, RZ, R121 ;  /* 0x000000ffff427224 */ /* 0x000fe200078e0079 */
[----:B----4-:R-:W-:Y:S01]  /*e770*/  FSEL R52, R5, -INF , !P1 ;  /* 0xff80000005347808 */ /* 0x010fe20004800000 */
[----:B------:R-:W-:-:S02]  /*e780*/  IMAD.MOV.U32 R64, RZ, RZ, R78 ;  /* 0x000000ffff407224 */ /* 0x000fc400078e004e */
[----:B------:R-:W-:Y:S02]  /*e790*/  IMAD.MOV.U32 R203, RZ, RZ, R80 ;  /* 0x000000ffffcb7224 */ /* 0x000fe400078e0050 */
[----:B------:R-:W-:Y:S01]  /*e7a0*/  IMAD.MOV.U32 R65, RZ, RZ, R81 ;  /* 0x000000ffff417224 */ /* 0x000fe200078e0051 */
[----:B------:R-:W-:Y:S01]  /*e7b0*/  FSEL R83, R21, -INF , !P0 ;  /* 0xff80000015537808 */ /* 0x000fe20004000000 */
[----:B------:R3:W5:Y:S01]  /*e7c0*/  LDL.LU R140, [R1+0xf0] ;  /* 0x0000f000018c7983 */ /* 0x0007620000300800 */
[----:B-1----:R-:W-:Y:S01]  /*e7d0*/  FMUL.FTZ R3, R139, UR20 ;  /* 0x000000148b037c20 */ /* 0x002fe20008410000 */
[----:B------:R-:W-:Y:S01]  /*e7e0*/  IMAD.MOV.U32 R79, RZ, RZ, R82 ;  /* 0x000000ffff4f7224 */ /* 0x000fe200078e0052 */
[----:B------:R-:W-:Y:S02]  /*e7f0*/  FSEL R121, R7, -INF , !P4 ;  /* 0xff80000007797808 */ /* 0x000fe40006000000 */
[----:B------:R-:W-:Y:S01]  /*e800*/  ISETP.LT.OR P6, PT, R2, R236, P6 ;  /* 0x000000ec0200720c */ /* 0x000fe200037c1670 */
[----:B------:R1:W4:Y:S01]  /*e810*/  MUFU.TANH R4, R3 ;  /* 0x0000000300047308 */ /* 0x0003220000002400 */
[----:B------:R-:W-:-:S02]  /*e820*/  FSEL R82, R19, -INF , !P2 ;  /* 0xff80000013527808 */ /* 0x000fc40005000000 */
[C---:B------:R-:W-:Y:S01]  /*e830*/  ISETP.GE.AND P1, PT, R2.reuse, R240, PT ;  /* 0x000000f00200720c */ /* 0x040fe20003f26270 */
[----:B------:R-:W-:Y:S01]  /*e840*/  IMAD.MOV.U32 R81, RZ, RZ, R120 ;  /* 0x000000ffff517224 */ /* 0x000fe200078e0078 */
[----:B------:R-:W-:Y:S02]  /*e850*/  ISETP.GE.AND P4, PT, R2, R239, PT ;  /* 0x000000ef0200720c */ /* 0x000fe40003f86270 */
[----:B------:R-:W-:Y:S01]  /*e860*/  FSEL R14, R14, -INF , !P5 ;  /* 0xff8000000e0e7808 */ /* 0x000fe20006800000 */
[----:B------:R-:W-:Y:S01]  /*e870*/  FMUL.FTZ R5, R98, UR20 ;  /* 0x0000001462057c20 */ /* 0x000fe20008410000 */
[----:B------:R3:W5:Y:S01]  /*e880*/  LDL.LU R139, [R1+0xec] ;  /* 0x0000ec00018b7983 */ /* 0x0007620000300800 */
[----:B-1----:R-:W-:Y:S01]  /*e890*/  FMUL.FTZ R3, R138, UR20 ;  /* 0x000000148a037c20 */ /* 0x002fe20008410000 */
[C---:B------:R-:W-:Y:S02]  /*e8a0*/  ISETP.GE.AND P2, PT, R2.reuse, R238, PT ;  /* 0x000000ee0200720c */ /* 0x040fe40003f46270 */
[----:B--2---:R-:W-:Y:S01]  /*e8b0*/  FSEL R78, R13, -INF , !P6 ;  /* 0xff8000000d4e7808 */ /* 0x004fe20007000000 */
[----:B------:R1:W-:Y:S01]  /*e8c0*/  MUFU.TANH R11, R3 ;  /* 0x00000003000b7308 */ /* 0x0003e20000002400 */
[C---:B------:R-:W-:Y:S01]  /*e8d0*/  ISETP.LT.OR P4, PT, R2.reuse, R235, P4 ;  /* 0x000000eb0200720c */ /* 0x040fe20002781670 */
[----:B------:R3:W5:Y:S01]  /*e8e0*/  LDL.LU R138, [R1+0xe8] ;  /* 0x0000e800018a7983 */ /* 0x0007620000300800 */
[----:B------:R-:W-:-:S02]  /*e8f0*/  ISETP.LT.OR P1, PT, R2, R237, P1 ;  /* 0x000000ed0200720c */ /* 0x000fc40000f21670 */
[----:B------:R-:W-:Y:S01]  /*e900*/  ISETP.LT.OR P2, PT, R2, R234, P2 ;  /* 0x000000ea0200720c */ /* 0x000fe20001741670 */
[----:B------:R-:W-:Y:S01]  /*e910*/  FMUL.FTZ R2, R97, UR20 ;  /* 0x0000001461027c20 */ /* 0x000fe20008410000 */
[----:B------:R-:W-:Y:S01]  /*e920*/  FSEL R120, R18, -INF , !P3 ;  /* 0xff80000012787808 */ /* 0x000fe20005800000 */
[----:B------:R-:W-:Y:S01]  /*e930*/  MUFU.TANH R10, R5 ;  /* 0x00000005000a7308 */ /* 0x000fe20000002400 */
[----:B-1----:R-:W-:-:S07]  /*e940*/  FMUL.FTZ R3, R96, UR20 ;  /* 0x0000001460037c20 */ /* 0x002fce0008410000 */
[----:B------:R1:W-:Y:S08]  /*e950*/  MUFU.TANH R12, R2 ;  /* 0x00000002000c7308 */ /* 0x0003f00000002400 */
[----:B------:R2:W3:Y:S01]  /*e960*/  MUFU.TANH R8, R3 ;  /* 0x0000000300087308 */ /* 0x0004e20000002400 */
[----:B------:R-:W-:Y:S01]  /*e970*/  FSEL R80, R9, -INF , !P4 ;  /* 0xff80000009507808 */ /* 0x000fe20006000000 */
[----:B-1----:R-:W-:-:S05]  /*e980*/  VIADD R2, R0, 0x61 ;  /* 0x0000006100027836 */ /* 0x002fca0000000000 */
[C---:B------:R-:W-:Y:S02]  /*e990*/  ISETP.GE.AND P0, PT, R2.reuse, R241, PT ;  /* 0x000000f10200720c */ /* 0x040fe40003f06270 */
[C---:B------:R-:W-:Y:S01]  /*e9a0*/  ISETP.GE.AND P3, PT, R2.reuse, R239, PT ;  /* 0x000000ef0200720c */ /* 0x040fe20003f66270 */
[----:B--2---:R-:W-:Y:S01]  /*e9b0*/  FMUL.FTZ R3, R99, UR20 ;  /* 0x0000001463037c20 */ /* 0x004fe20008410000 */
[C---:B------:R-:W-:Y:S02]  /*e9c0*/  ISETP.GE.AND P5, PT, R2.reuse, R240, PT ;  /* 0x000000f00200720c */ /* 0x040fe40003fa6270 */
[C---:B------:R-:W-:Y:S01]  /*e9d0*/  ISETP.GE.AND P6, PT, R2.reuse, R238, PT ;  /* 0x000000ee0200720c */ /* 0x040fe20003fc6270 */
[----:B------:R1:W-:Y:S01]  /*e9e0*/  MUFU.TANH R13, R3 ;  /* 0x00000003000d7308 */ /* 0x0003e20000002400 */
[C---:B------:R-:W-:Y:S02]  /*e9f0*/  ISETP.LT.OR P0, PT, R2.reuse, R236, P0 ;  /* 0x000000ec0200720c */ /* 0x040fe40000701670 */
[----:B------:R-:W-:-:S02]  /*ea00*/  ISETP.LT.OR P3, PT, R2, R235, P3 ;  /* 0x000000eb0200720c */ /* 0x000fc40001f61670 */
[C---:B------:R-:W-:Y:S02]  /*ea10*/  ISETP.LT.OR P5, PT, R2.reuse, R237, P5 ;  /* 0x000000ed0200720c */ /* 0x040fe40002fa1670 */
[----:B------:R-:W-:Y:S01]  /*ea20*/  ISETP.LT.OR P6, PT, R2, R234, P6 ;  /* 0x000000ea0200720c */ /* 0x000fe200037c1670 */
[----:B-1----:R-:W-:Y:S01]  /*ea30*/  FMUL.FTZ R3, R137, UR20 ;  /* 0x0000001489037c20 */ /* 0x002fe20008410000 */
[----:B------:R-:W-:Y:S01]  /*ea40*/  VIADD R2, R0, 0x68 ;  /* 0x0000006800027836 */ /* 0x000fe20000000000 */
[----:B----4-:R-:W-:Y:S02]  /*ea50*/  FSEL R247, R4, -INF , !P2 ;  /* 0xff80000004f77808 */ /* 0x010fe40005000000 */
[----:B------:R-:W-:Y:S01]  /*ea60*/  FSEL R119, R6, -INF , !P1 ;  /* 0xff80000006777808 */ /* 0x000fe20004800000 */
[----:B------:R1:W2:Y:S01]  /*ea70*/  MUFU.TANH R7, R3 ;  /* 0x0000000300077308 */ /* 0x0002a20000002400 */
[----:B------:R-:W-:Y:S01]  /*ea80*/  ISETP.GE.AND P4, PT, R2, R241, PT ;  /* 0x000000f10200720c */ /* 0x000fe20003f86270 */
[----:B------:R-:W-:Y:S01]  /*ea90*/  FMUL.FTZ R4, R89, UR20 ;  /* 0x0000001459047c20 */ /* 0x000fe20008410000 */
[----:B------:R-:W-:Y:S01]  /*eaa0*/  FSEL R67, R17, -INF , !P0 ;  /* 0xff80000011437808 */ /* 0x000fe20004000000 */
[----:B------:R-:W-:Y:S01]  /*eab0*/  FMUL.FTZ R5, R76, UR20 ;  /* 0x000000144c057c20 */ /* 0x000fe20008410000 */
[----:B------:R4:W5:Y:S01]  /*eac0*/  LDL.LU R137, [R1+0xe4] ;  /* 0x0000e40001897983 */ /* 0x0009620000300800 */
[----:B------:R-:W-:-:S02]  /*ead0*/  ISETP.GE.AND P2, PT, R2, R240, PT ;  /* 0x000000f00200720c */ /* 0x000fc40003f46270 */
[----:B------:R-:W-:Y:S01]  /*eae0*/  ISETP.GE.AND P1, PT, R2, R239, PT ;  /* 0x000000ef0200720c */ /* 0x000fe20003f26270 */
[----:B-1----:R-:W-:Y:S01]  /*eaf0*/  FMUL.FTZ R3, R136, UR20 ;  /* 0x0000001488037c20 */ /* 0x002fe20008410000 */
[C---:B------:R-:W-:Y:S01]  /*eb00*/  ISETP.LT.OR P4, PT, R2.reuse, R236, P4 ;  /* 0x000000ec0200720c */ /* 0x040fe20002781670 */
[----:B------:R-:W-:Y:S01]  /*eb10*/  MUFU.TANH R6, R4 ;  /* 0x0000000400067308 */ /* 0x000fe20000002400 */
[C---:B------:R-:W-:Y:S01]  /*eb20*/  ISETP.GE.AND P0, PT, R2.reuse, R238, PT ;  /* 0x000000ee0200720c */ /* 0x040fe20003f06270 */
[----:B------:R-:W-:Y:S01]  /*eb30*/  IMAD.MOV.U32 R76, RZ, RZ, R66 ;  /* 0x000000ffff4c7224 */ /* 0x000fe200078e0042 */
[C---:B------:R-:W-:Y:S01]  /*eb40*/  ISETP.LT.OR P2, PT, R2.reuse, R237, P2 ;  /* 0x000000ed0200720c */ /* 0x040fe20001741670 */
[----:B------:R4:W5:Y:S01]  /*eb50*/  LDL.LU R136, [R1+0xe0] ;  /* 0x0000e00001887983 */ /* 0x0009620000300800 */
[----:B------:R-:W-:-:S03]  /*eb60*/  ISETP.LT.OR P1, PT, R2, R235, P1 ;  /* 0x000000eb0200720c */ /* 0x000fc60000f21670 */
[----:B------:R1:W-:Y:S01]  /*eb70*/  MUFU.TANH R9, R3 ;  /* 0x0000000300097308 */ /* 0x0003e20000002400 */
[----:B---3--:R-:W-:Y:S02]  /*eb80*/  FSEL R30, R8, -INF , !P4 ;  /* 0xff800000081e7808 */ /* 0x008fe40006000000 */
[----:B------:R-:W-:Y:S01]  /*eb90*/  ISETP.LT.OR P0, PT, R2, R234, P0 ;  /* 0x000000ea0200720c */ /* 0x000fe20000701670 */
[----:B-1----:R-:W-:Y:S01]  /*eba0*/  FMUL.FTZ R3, R70, UR20 ;  /* 0x0000001446037c20 */ /* 0x002fe20008410000 */
[----:B------:R-:W-:Y:S01]  /*ebb0*/  FMUL.FTZ R4, R64, UR20 ;  /* 0x0000001440047c20 */ /* 0x000fe20008410000 */
[----:B------:R-:W-:Y:S01]  /*ebc0*/  IMAD.MOV.U32 R66, RZ, RZ, R81 ;  /* 0x000000ffff427224 */ /* 0x000fe200078e0051 */
[----:B------:R4:W5:Y:S01]  /*ebd0*/  LDL.LU R70, [R1+0xdc] ;  /* 0x0000dc0001467983 */ /* 0x0009620000300800 */
[----:B--2---:R-:W-:Y:S01]  /*ebe0*/  FSEL R81, R7, -INF , !P2 ;  /* 0xff80000007517808 */ /* 0x004fe20005000000 */
[----:B------:R1:W-:Y:S01]  /*ebf0*/  MUFU.TANH R8, R4 ;  /* 0x0000000400087308 */ /* 0x0003e20000002400 */
[----:B------:R-:W-:Y:S01]  /*ec00*/  VIADD R2, R0, 0x69 ;  /* 0x0000006900027836 */ /* 0x000fe20000000000 */
[----:B------:R-:W-:Y:S01]  /*ec10*/  FSEL R77, R16, -INF , !P3 ;  /* 0xff800000104d7808 */ /* 0x000fe20005800000 */
[----:B------:R-:W-:Y:S01]  /*ec20*/  IMAD.MOV.U32 R63, RZ, RZ, R65 ;  /* 0x000000ffff3f7224 */ /* 0x000fe200078e0041 */
[----:B------:R-:W-:-:S02]  /*ec30*/  FSEL R89, R15, -INF , !P5 ;  /* 0xff8000000f597808 */ /* 0x000fc40006800000 */
[----:B------:R-:W-:Y:S02]  /*ec40*/  FSEL R245, R11, -INF , !P6 ;  /* 0xff8000000bf57808 */ /* 0x000fe40007000000 */
[----:B------:R-:W2:Y:S01]  /*ec50*/  MUFU.TANH R3, R3 ;  /* 0x0000000300037308 */ /* 0x000ea20000002400 */
[C---:B------:R-:W-:Y:S02]  /*ec60*/  ISETP.GE.AND P3, PT, R2.reuse, R241, PT ;  /* 0x000000f10200720c */ /* 0x040fe40003f66270 */
[C---:B------:R-:W-:Y:S02]  /*ec70*/  ISETP.GE.AND P5, PT, R2.reuse, R239, PT ;  /* 0x000000ef0200720c */ /* 0x040fe40003fa6270 */
[C---:B------:R-:W-:Y:S02]  /*ec80*/  ISETP.GE.AND P6, PT, R2.reuse, R240, PT ;  /* 0x000000f00200720c */ /* 0x040fe40003fc6270 */
[C---:B------:R-:W-:Y:S01]  /*ec90*/  ISETP.GE.AND P4, PT, R2.reuse, R238, PT ;  /* 0x000000ee0200720c */ /* 0x040fe20003f86270 */
[----:B------:R-:W3:Y:S01]  /*eca0*/  MUFU.TANH R5, R5 ;  /* 0x0000000500057308 */ /* 0x000ee20000002400 */
[----:B-1----:R-:W-:Y:S01]  /*ecb0*/  FMUL.FTZ R4, R203, UR20 ;  /* 0x00000014cb047c20 */ /* 0x002fe20008410000 */
[----:B------:R-:W-:-:S02]  /*ecc0*/  ISETP.LT.OR P3, PT, R2, R236, P3 ;  /* 0x000000ec0200720c */ /* 0x000fc40001f61670 */
[C---:B------:R-:W-:Y:S02]  /*ecd0*/  ISETP.LT.OR P5, PT, R2.reuse, R235, P5 ;  /* 0x000000eb0200720c */ /* 0x040fe40002fa1670 */
[C---:B------:R-:W-:Y:S02]  /*ece0*/  ISETP.LT.OR P6, PT, R2.reuse, R237, P6 ;  /* 0x000000ed0200720c */ /* 0x040fe400037c1670 */
[----:B------:R1:W-:Y:S01]  /*ecf0*/  MUFU.TANH R7, R4 ;  /* 0x0000000400077308 */ /* 0x0003e20000002400 */
[----:B--2---:R-:W-:Y:S01]  /*ed00*/  FSEL R215, R3, -INF , !P0 ;  /* 0xff80000003d77808 */ /* 0x004fe20004000000 */
[----:B------:R-:W-:Y:S01]  /*ed10*/  FMUL.FTZ R3, R69, UR20 ;  /* 0x0000001445037c20 */ /* 0x000fe20008410000 */
[----:B------:R-:W-:Y:S01]  /*ed20*/  ISETP.LT.OR P4, PT, R2, R234, P4 ;  /* 0x000000ea0200720c */ /* 0x000fe20002781670 */
[----:B------:R4:W5:Y:S01]  /*ed30*/  LDL.LU R69, [R1+0xd8] ;  /* 0x0000d80001457983 */ /* 0x0009620000300800 */
[----:B------:R-:W-:Y:S01]  /*ed40*/  VIADD R2, R0, 0x70 ;  /* 0x0000007000027836 */ /* 0x000fe20000000000 */
[----:B------:R-:W-:-:S02]  /*ed50*/  FSEL R65, R10, -INF , !P1 ;  /* 0xff8000000a417808 */ /* 0x000fc40004800000 */
[----:B------:R-:W-:Y:S01]  /*ed60*/  FSEL R29, R12, -INF , !P3 ;  /* 0xff8000000c1d7808 */ /* 0x000fe20005800000 */
[----:B-1----:R-:W-:Y:S01]  /*ed70*/  FMUL.FTZ R4, R68, UR20 ;  /* 0x0000001444047c20 */ /* 0x002fe20008410000 */
[C---:B------:R-:W-:Y:S01]  /*ed80*/  ISETP.GE.AND P2, PT, R2.reuse, R239, PT ;  /* 0x000000ef0200720c */ /* 0x040fe20003f46270 */
[----:B------:R4:W5:Y:S01]  /*ed90*/  LDL.LU R68, [R1+0xd4] ;  /* 0x0000d40001447983 */ /* 0x0009620000300800 */
[----:B------:R-:W1:Y:S01]  /*eda0*/  MUFU.TANH R3, R3 ;  /* 0x0000000300037308 */ /* 0x000e620000002400 */
[C---:B------:R-:W-:Y:S02]  /*edb0*/  ISETP.GE.AND P1, PT, R2.reuse, R241, PT ;  /* 0x000000f10200720c */ /* 0x040fe40003f26270 */
[C---:B------:R-:W-:Y:S02]  /*edc0*/  ISETP.LT.OR P2, PT, R2.reuse, R235, P2 ;  /* 0x000000eb0200720c */ /* 0x040fe40001741670 */
[C---:B------:R-:W-:Y:S02]  /*edd0*/  ISETP.GE.AND P0, PT, R2.reuse, R240, PT ;  /* 0x000000f00200720c */ /* 0x040fe40003f06270 */
[----:B------:R-:W-:-:S02]  /*ede0*/  ISETP.GE.AND P3, PT, R2, R238, PT ;  /* 0x000000ee0200720c */ /* 0x000fc40003f66270 */
[C---:B------:R-:W-:Y:S02]  /*edf0*/  ISETP.LT.OR P1, PT, R2.reuse, R236, P1 ;  /* 0x000000ec0200720c */ /* 0x040fe40000f21670 */
[----:B---3--:R-:W-:Y:S01]  /*ee00*/  FSEL R28, R5, -INF , !P2 ;  /* 0xff800000051c7808 */ /* 0x008fe20005000000 */
[----:B------:R-:W-:Y:S01]  /*ee10*/  FMUL.FTZ R5, R63, UR20 ;  /* 0x000000143f057c20 */ /* 0x000fe20008410000 */
[C---:B------:R-:W-:Y:S02]  /*ee20*/  ISETP.LT.OR P0, PT, R2.reuse, R237, P0 ;  /* 0x000000ed0200720c */ /* 0x040fe40000701670 */
[----:B------:R-:W-:Y:S01]  /*ee30*/  ISETP.LT.OR P3, PT, R2, R234, P3 ;  /* 0x000000ea0200720c */ /* 0x000fe20001f61670 */
[----:B------:R-:W-:Y:S01]  /*ee40*/  VIADD R2, R0, 0x71 ;  /* 0x0000007100027836 */ /* 0x000fe20000000000 */
[----:B------:R-:W-:Y:S01]  /*ee50*/  FSEL R27, R6, -INF , !P1 ;  /* 0xff800000061b7808 */ /* 0x000fe20004800000 */
[----:B------:R-:W-:Y:S01]  /*ee60*/  IMAD.MOV.U32 R203, RZ, RZ, R79 ;  /* 0x000000ffffcb7224 */ /* 0x000fe200078e004f */
[----:B------:R-:W2:Y:S01]  /*ee70*/  MUFU.TANH R4, R4 ;  /* 0x0000000400047308 */ /* 0x000ea20000002400 */
[----:B------:R-:W-:-:S02]  /*ee80*/  FSEL R64, R13, -INF , !P5 ;  /* 0xff8000000d407808 */ /* 0x000fc40006800000 */
[----:B------:R-:W-:Y:S02]  /*ee90*/  FSEL R79, R9, -INF , !P6 ;  /* 0xff800000094f7808 */ /* 0x000fe40007000000 */
[----:B------:R-:W-:-:S03]  /*eea0*/  ISETP.GE.AND P5, PT, R2, R241, PT ;  /* 0x000000f10200720c */ /* 0x000fc60003fa6270 */
[----:B------:R3:W4:Y:S01]  /*eeb0*/  MUFU.TANH R6, R5 ;  /* 0x0000000500067308 */ /* 0x0007220000002400 */
[C---:B------:R-:W-:Y:S02]  /*eec0*/  ISETP.GE.AND P6, PT, R2.reuse, R239, PT ;  /* 0x000000ef0200720c */ /* 0x040fe40003fc6270 */
[C---:B------:R-:W-:Y:S02]  /*eed0*/  ISETP.GE.AND P1, PT, R2.reuse, R240, PT ;  /* 0x000000f00200720c */ /* 0x040fe40003f26270 */
[C---:B------:R-:W-:Y:S02]  /*eee0*/  ISETP.GE.AND P2, PT, R2.reuse, R238, PT ;  /* 0x000000ee0200720c */ /* 0x040fe40003f46270 */
[C---:B------:R-:W-:Y:S02]  /*eef0*/  ISETP.LT.OR P5, PT, R2.reuse, R236, P5 ;  /* 0x000000ec0200720c */ /* 0x040fe40002fa1670 */
[C---:B------:R-:W-:Y:S02]  /*ef00*/  ISETP.LT.OR P6, PT, R2.reuse, R235, P6 ;  /* 0x000000eb0200720c */ /* 0x040fe400037c1670 */
[----:B------:R-:W-:Y:S01]  /*ef10*/  ISETP.LT.OR P1, PT, R2, R237, P1 ;  /* 0x000000ed0200720c */ /* 0x000fe20000f21670 */
[----:B---3--:R-:W-:Y:S01]  /*ef20*/  FMUL.FTZ R5, R76, UR20 ;  /* 0x000000144c057c20 */ /* 0x008fe20008410000 */
[----:B-1----:R-:W-:-:S02]  /*ef30*/  FSEL R76, R3, -INF , !P0 ;  /* 0xff800000034c7808 */ /* 0x002fc40004000000 */
[----:B------:R-:W-:Y:S01]  /*ef40*/  ISETP.LT.OR P2, PT, R2, R234, P2 ;  /* 0x000000ea0200720c */ /* 0x000fe20001741670 */
[----:B------:R1:W-:Y:S01]  /*ef50*/  MUFU.TANH R3, R5 ;  /* 0x0000000500037308 */ /* 0x0003e20000002400 */
[----:B------:R-:W-:-:S05]  /*ef60*/  VIADD R2, R0, 0x78 ;  /* 0x0000007800027836 */ /* 0x000fca0000000000 */
[----:B------:R-:W-:Y:S01]  /*ef70*/  ISETP.GE.AND P0, PT, R2, R241, PT ;  /* 0x000000f10200720c */ /* 0x000fe20003f06270 */
[----:B------:R-:W-:Y:S02]  /*ef80*/  VIADD R0, R0, 0x79 ;  /* 0x0000007900007836 */ /* 0x000fe40000000000 */
[----:B-1----:R-:W-:Y:S01]  /*ef90*/  FMUL.FTZ R5, R66, UR20 ;  /* 0x0000001442057c20 */ /* 0x002fe20008410000 */
[----:B------:R-:W-:-:S05]  /*efa0*/  ISETP.LT.OR P0, PT, R2, R236, P0 ;  /* 0x000000ec0200720c */ /* 0x000fca0000701670 */
[----:B------:R-:W1:Y:S01]  /*efb0*/  MUFU.TANH R5, R5 ;  /* 0x0000000500057308 */ /* 0x000e620000002400 */
[----:B------:R-:W-:Y:S02]  /*efc0*/  FSEL R25, R8, -INF , !P5 ;  /* 0xff80000008197808 */ /* 0x000fe40006800000 */
[----:B------:R-:W-:Y:S02]  /*efd0*/  FSEL R26, R7, -INF , !P6 ;  /* 0xff800000071a7808 */ /* 0x000fe40007000000 */
[----:B--2---:R-:W-:Y:S02]  /*efe0*/  FSEL R66, R4, -INF , !P1 ;  /* 0xff80000004427808 */ /* 0x004fe40004800000 */
[C---:B------:R-:W-:Y:S02]  /*eff0*/  ISETP.GE.AND P5, PT, R2.reuse, R239, PT ;  /* 0x000000ef0200720c */ /* 0x040fe40003fa6270 */
[C---:B------:R-:W-:Y:S02]  /*f000*/  ISETP.GE.AND P6, PT, R2.reuse, R240, PT ;  /* 0x000000f00200720c */ /* 0x040fe40003fc6270 */
[----:B------:R-:W-:-:S02]  /*f010*/  ISETP.GE.AND P1, PT, R2, R238, PT ;  /* 0x000000ee0200720c */ /* 0x000fc40003f26270 */
[----:B----4-:R-:W-:Y:S02]  /*f020*/  FSEL R22, R6, -INF , !P0 ;  /* 0xff80000006167808 */ /* 0x010fe40004000000 */
[----:B------:R-:W-:Y:S02]  /*f030*/  ISETP.GE.AND P0, PT, R0, R241, PT ;  /* 0x000000f10000720c */ /* 0x000fe40003f06270 */
[C---:B------:R-:W-:Y:S02]  /*f040*/  ISETP.LT.OR P5, PT, R2.reuse, R235, P5 ;  /* 0x000000eb0200720c */ /* 0x040fe40002fa1670 */
[C---:B------:R-:W-:Y:S02]  /*f050*/  ISETP.LT.OR P6, PT, R2.reuse, R237, P6 ;  /* 0x000000ed0200720c */ /* 0x040fe400037c1670 */
[----:B------:R-:W-:Y:S01]  /*f060*/  ISETP.LT.OR P1, PT, R2, R234, P1 ;  /* 0x000000ea0200720c */ /* 0x000fe20000f21670 */
[----:B------:R-:W-:Y:S01]  /*f070*/  FMUL.FTZ R2, R203, UR20 ;  /* 0x00000014cb027c20 */ /* 0x000fe20008410000 */
[----:B------:R-:W-:-:S03]  /*f080*/  ISETP.LT.OR P0, PT, R0, R236, P0 ;  /* 0x000000ec0000720c */ /* 0x000fc60000701670 */
[----:B------:R2:W3:Y:S01]  /*f090*/  MUFU.TANH R4, R2 ;  /* 0x0000000200047308 */ /* 0x0004e20000002400 */
[----:B-1----:R-:W-:Y:S02]  /*f0a0*/  FSEL R21, R5, -INF , !P0 ;  /* 0xff80000005157808 */ /* 0x002fe40004000000 */
[----:B------:R-:W-:Y:S02]  /*f0b0*/  PLOP3.LUT P0, PT, PT, PT, UP0, 0x80, 0x0 ;  /* 0x000000000000781c */ /* 0x000fe40003f0f008 */
[----:B------:R-:W-:Y:S02]  /*f0c0*/  FSEL R24, R3, -INF , !P5 ;  /* 0xff80000003187808 */ /* 0x000fe40006800000 */
[----:B------:R-:W-:Y:S02]  /*f0d0*/  ISETP.GE.AND P5, PT, R0, R239, PT ;  /* 0x000000ef0000720c */ /* 0x000fe40003fa6270 */
[----:B--2---:R-:W-:-:S04]  /*f0e0*/  FMNMX.FTZ R2, R71, R36, !PT ;  /* 0x0000002447027209 */ /* 0x004fc80007810000 */
[----:B------:R-:W-:-:S04]  /*f0f0*/  FMNMX.FTZ R2, R40, R2, !PT ;  /* 0x0000000228027209 */ /* 0x000fc80007810000 */
[----:B------:R-:W-:Y:S02]  /*f100*/  FMNMX.FTZ R2, R38, R2, !PT ;  /* 0x0000000226027209 */ /* 0x000fe40007810000 */
[----:B------:R-:W-:Y:S02]  /*f110*/  ISETP.LT.OR P5, PT, R0, R235, P5 ;  /* 0x000000eb0000720c */ /* 0x000fe40002fa1670 */
[----:B------:R-:W-:Y:S02]  /*f120*/  FMNMX.FTZ R2, R37, R2, !PT ;  /* 0x0000000225027209 */ /* 0x000fe40007810000 */
[----:B---3--:R-:W-:Y:S02]  /*f130*/  FSEL R23, R4, -INF , !P5 ;  /* 0xff80000004177808 */ /* 0x008fe40006800000 */
[----:B------:R-:W-:Y:S02]  /*f140*/  ISETP.GE.AND P5, PT, R0, R240, PT ;  /* 0x000000f00000720c */ /* 0x000fe40003fa6270 */
[----:B------:R-:W-:Y:S01]  /*f150*/  FMNMX.FTZ R5, R201, R2, !PT ;  /* 0x00000002c9057209 */ /* 0x000fe20007810000 */
[----:B------:R-:W-:Y:S10]  /*f160*/  @!P0 BRA `(.L_x_668) ;  /* 0x0000000000b08947 */ /* 0x000ff40003800000 */
        /* <DEDUP_REMOVED lines=44> */
.L_x_668:
[----:B------:R-:W2:Y:S04]  /*f430*/  LDL.LU R63, [R1+0x1c] ;  /* 0x00001c00013f7983 */ /* 0x000ea80000300800 */
        /* <DEDUP_REMOVED lines=14> */
[----:B------:R-:W4:Y:S04]  /*f520*/  LDL.LU R15, [R1+0x18] ;  /* 0x00001800010f7983 */ /* 0x000f280000300800 */
[----:B------:R3:W-:Y:S04]  /*f530*/  STL [R1+0xd8], R220 ;  /* 0x0000d8dc01007387 */ /* 0x0007e80000100800 */
[----:B------:R-:W4:Y:S01]  /*f540*/  LDL.LU R35, [R1+0x3c] ;  /* 0x00003c0001237983 */ /* 0x000f220000300800 */
[----:B------:R-:W-:-:S02]  /*f550*/  ISETP.GE.AND P0, PT, R0, R238, PT ;  /* 0x000000ee0000720c */ /* 0x000fc40003f06270 */
[----:B-1----:R-:W-:Y:S01]  /*f560*/  FMNMX.FTZ R2, R86, R5, !PT ;  /* 0x0000000556027209 */ /* 0x002fe20007810000 */
[----:B------:R-:W-:Y:S01]  /*f570*/  LDSM.16.MT88.4 R16, [R216+0x8000] ;  /* 0x00800000d810783b */ /* 0x000fe20000004200 */
[C---:B------:R-:W-:Y:S02]  /*f580*/  ISETP.LT.OR P5, PT, R0.reuse, R237, P5 ;  /* 0x000000ed0000720c */ /* 0x040fe40002fa1670 */
[----:B------:R-:W-:Y:S02]  /*f590*/  MOV R95, R207 ;  /* 0x000000cf005f7202 */ /* 0x000fe40000000f00 */
[----:B---3--:R-:W-:Y:S02]  /*f5a0*/  MOV R221, R14 ;  /* 0x0000000e00dd7202 */ /* 0x008fe40000000f00 */
[----:B------:R-:W-:Y:S02]  /*f5b0*/  MOV R220, R49 ;  /* 0x0000003100dc7202 */ /* 0x000fe40000000f00 */
[----:B------:R-:W3:Y:S04]  /*f5c0*/  LDL.LU R49, [R1+0x4c] ;  /* 0x00004c0001317983 */ /* 0x000ee80000300800 */
        /* <DEDUP_REMOVED lines=8> */
[----:B------:R-:W3:Y:S01]  /*f650*/  LDL.LU R229, [R1+0x40] ;  /* 0x0000400001e57983 */ /* 0x000ee20000300800 */
[----:B------:R-:W-:-:S02]  /*f660*/  ISETP.LT.OR P0, PT, R0, R234, P0 ;  /* 0x000000ea0000720c */ /* 0x000fc40000701670 */
[----:B------:R-:W-:Y:S02]  /*f670*/  FMNMX.FTZ R2, R84, R2, !PT ;  /* 0x0000000254027209 */ /* 0x000fe40007810000 */
[----:B-----5:R-:W-:Y:S02]  /*f680*/  FMNMX.FTZ R0, R70, R39, !PT ;  /* 0x0000002746007209 */ /* 0x020fe40007810000 */
        /* <DEDUP_REMOVED lines=26> */
[----:B------:R-:W-:Y:S02]  /*f830*/  FMNMX.FTZ R3, R25, R3, !PT ;  /* 0x0000000319037209 */ /* 0x000fe40007810000 */
[----:B--2---:R-:W-:-:S04]  /*f840*/  FMNMX.FTZ R0, R63, R0, !PT ;  /* 0x000000003f007209 */ /* 0x004fc80007810000 */
[----:B----4-:R-:W-:-:S04]  /*f850*/  FMNMX.FTZ R0, R15, R0, !PT ;  /* 0x000000000f007209 */ /* 0x010fc80007810000 */
        /* <DEDUP_REMOVED lines=35> */
[----:B---3--:R-:W-:Y:S02]  /*fa90*/  FMNMX.FTZ R3, R230, R3, !PT ;  /* 0x00000003e6037209 */ /* 0x008fe40007810000 */
[----:B------:R-:W-:Y:S02]  /*faa0*/  FMNMX.FTZ R2, R53, R2, !PT ;  /* 0x0000000235027209 */ /* 0x000fe40007810000 */
[----:B------:R-:W-:Y:S01]  /*fab0*/  FMNMX.FTZ R4, R26, R4, !PT ;  /* 0x000000041a047209 */ /* 0x000fe20007810000 */
[----:B------:R-:W-:Y:S01]  /*fac0*/  IMAD.MOV.U32 R14, RZ, RZ, R115 ;  /* 0x000000ffff0e7224 */ /* 0x000fe200078e0073 */
        /* <DEDUP_REMOVED lines=21> */
[----:B------:R-:W-:Y:S01]  /*fc20*/  IMAD.MOV.U32 R224, RZ, RZ, R56 ;  /* 0x000000ffffe07224 */ /* 0x000fe200078e0038 */
[----:B------:R-:W-:-:S02]  /*fc30*/  FMNMX.FTZ R3, R62, R3, !PT ;  /* 0x000000033e037209 */ /* 0x000fc40007810000 */
[----:B------:R-:W-:Y:S02]  /*fc40*/  FMNMX.FTZ R4, R205, R4, !PT ;  /* 0x00000004cd047209 */ /* 0x000fe40007810000 */
[----:B-1----:R-:W-:Y:S02]  /*fc50*/  FMNMX.FTZ R207, R0, R6, !PT ;  /* 0x0000000600cf7209 */ /* 0x002fe40007810000 */
[----:B------:R-:W-:Y:S01]  /*fc60*/  FMNMX.FTZ R0, R224, R3, !PT ;  /* 0x00000003e0007209 */ /* 0x000fe20007810000 */
[----:B------:R-:W-:Y:S01]  /*fc70*/  STL [R1+0xd4], R135 ;  /* 0x0000d48701007387 */ /* 0x000fe20000100800 */
[----:B------:R-:W-:Y:S01]  /*fc80*/  FMNMX.FTZ R3, R204, R4, !PT ;  /* 0x00000004cc037209 */ /* 0x000fe20007810000 */
[----:B------:R-:W-:Y:S02]  /*fc90*/  FMUL.FTZ R4, R7, UR20 ;  /* 0x0000001407047c20 */ /* 0x000fe40008410000 */
[----:B------:R-:W2:Y:S04]  /*fca0*/  LDL.LU R7, [R1+0x88] ;  /* 0x0000880001077983 */ /* 0x000ea80000300800 */
[----:B------:R-:W3:Y:S01]  /*fcb0*/  LDL.LU R10, [R1+0x8c] ;  /* 0x00008c00010a7983 */ /* 0x000ee20000300800 */
[----:B------:R-:W-:-:S03]  /*fcc0*/  MOV R222, R57 ;  /* 0x0000003900de7202 */ /* 0x000fc60000000f00 */
[----:B------:R-:W4:Y:S04]  /*fcd0*/  LDL.LU R59, [R1+0x94] ;  /* 0x00009400013b7983 */ /* 0x000f280000300800 */
[----:B------:R-:W4:Y:S01]  /*fce0*/  LDL.LU R57, [R1+0x98] ;  /* 0x0000980001397983 */ /* 0x000f220000300800 */
[----:B------:R-:W-:Y:S02]  /*fcf0*/  FMNMX.FTZ R0, R220, R0, !PT ;  /* 0x00000000dc007209 */ /* 0x000fe40007810000 */
[----:B------:R-:W-:Y:S01]  /*fd00*/  FMNMX.FTZ R3, R134, R3, !PT ;  /* 0x0000000386037209 */ /* 0x000fe20007810000 */
[----:B------:R-:W1:Y:S01]  /*fd10*/  SHFL.BFLY PT, R5, R2, 0x2, 0x1f ;  /* 0x0c401f0002057f89 */ /* 0x000e6200000e0000 */
[----:B------:R-:W-:Y:S02]  /*fd20*/  FMNMX.FTZ R0, R222, R0, !PT ;  /* 0x00000000de007209 */ /* 0x000fe40007810000 */
[----:B------:R-:W-:-:S02]  /*fd30*/  FMNMX.FTZ R3, R202, R3, !PT ;  /* 0x00000003ca037209 */ /* 0x000fc40007810000 */
[----:B------:R-:W-:Y:S02]  /*fd40*/  FMNMX.FTZ R0, R60, R0, !PT ;  /* 0x000000003c007209 */ /* 0x000fe40007810000 */
[----:B------:R-:W-:Y:S02]  /*fd50*/  FMNMX.FTZ R3, R200, R3, !PT ;  /* 0x00000003c8037209 */ /* 0x000fe40007810000 */
[----:B------:R-:W-:Y:S02]  /*fd60*/  FMNMX.FTZ R0, R55, R0, !PT ;  /* 0x0000000037007209 */ /* 0x000fe40007810000 */
[----:B------:R-:W-:Y:S01]  /*fd70*/  FMNMX.FTZ R3, R121, R3, !PT ;  /* 0x0000000379037209 */ /* 0x000fe20007810000 */
[----:B------:R1:W-:Y:S01]  /*fd80*/  MUFU.TANH R9, R4 ;  /* 0x0000000400097308 */ /* 0x0003e20000002400 */
[----:B------:R-:W-:Y:S02]  /*fd90*/  FMNMX.FTZ R0, R231, R0, !PT ;  /* 0x00000000e7007209 */ /* 0x000fe40007810000 */
[----:B------:R-:W-:-:S02]  /*fda0*/  FMNMX.FTZ R3, R120, R3, !PT ;  /* 0x0000000378037209 */ /* 0x000fc40007810000 */
[----:B------:R-:W-:Y:S02]  /*fdb0*/  FMNMX.FTZ R0, R92, R0, !PT ;  /* 0x000000005c007209 */ /* 0x000fe40007810000 */
[----:B------:R-:W-:Y:S02]  /*fdc0*/  FMNMX.FTZ R3, R119, R3, !PT ;  /* 0x0000000377037209 */ /* 0x000fe40007810000 */
[----:B------:R-:W-:Y:S01]  /*fdd0*/  FMNMX.FTZ R0, R93, R0, !PT ;  /* 0x000000005d007209 */ /* 0x000fe20007810000 */
[----:B-1----:R-:W-:Y:S01]  /*fde0*/  FMUL.FTZ R4, R13, UR20 ;  /* 0x000000140d047c20 */ /* 0x002fe20008410000 */
[----:B------:R-:W-:-:S03]  /*fdf0*/  FMNMX.FTZ R3, R89, R3, !PT ;  /* 0x0000000359037209 */ /* 0x000fc60007810000 */
[----:B------:R1:W1:Y:S01]  /*fe00*/  MUFU.TANH R20, R4 ;  /* 0x0000000400147308 */ /* 0x0002620000002400 */
[----:B------:R-:W-:Y:S02]  /*fe10*/  FMNMX.FTZ R2, R2, R5, !PT ;  /* 0x0000000502027209 */ /* 0x000fe40007810000 */
[----:B------:R-:W-:Y:S02]  /*fe20*/  FMNMX.FTZ R0, R94, R0, !PT ;  /* 0x000000005e007209 */ /* 0x000fe40007810000 */
[----:B------:R-:W-:Y:S02]  /*fe30*/  FMNMX.FTZ R3, R81, R3, !PT ;  /* 0x0000000351037209 */ /* 0x000fe40007810000 */
[----:B------:R-:W-:Y:S01]  /*fe40*/  FMNMX.FTZ R0, R52, R0, !PT ;  /* 0x0000000034007209 */ /* 0x000fe20007810000 */
[----:B-1----:R-:W-:-:S04]  /*fe50*/  FMUL.FTZ R4, R12, UR20 ;  /* 0x000000140c047c20 */ /* 0x002fc80008410000 */
[----:B------:R1:W1:Y:S01]  /*fe60*/  MUFU.TANH R5, R4 ;  /* 0x0000000400057308 */ /* 0x0002620000002400 */
[----:B------:R-:W-:Y:S02]  /*fe70*/  FMNMX.FTZ R3, R79, R3, !PT ;  /* 0x000000034f037209 */ /* 0x000fe40007810000 */
[----:B------:R-:W-:Y:S02]  /*fe80*/  FMNMX.FTZ R0, R221, R0, !PT ;  /* 0x00000000dd007209 */ /* 0x000fe40007810000 */
[----:B------:R-:W-:Y:S02]  /*fe90*/  FMNMX.FTZ R3, R76, R3, !PT ;  /* 0x000000034c037209 */ /* 0x000fe40007810000 */
[----:B------:R-:W-:Y:S01]  /*fea0*/  FMNMX.FTZ R0, R247, R0, !PT ;  /* 0x00000000f7007209 */ /* 0x000fe20007810000 */
[----:B-1----:R-:W-:-:S04]  /*feb0*/  FMUL.FTZ R4, R11, UR20 ;  /* 0x000000140b047c20 */ /* 0x002fc80008410000 */
[----:B------:R1:W1:Y:S01]  /*fec0*/  MUFU.TANH R6, R4 ;  /* 0x0000000400067308 */ /* 0x0002620000002400 */
[----:B------:R-:W-:Y:S02]  /*fed0*/  FSEL R20, R20, -INF , !P6 ;  /* 0xff80000014147808 */ /* 0x000fe40007000000 */
[----:B------:R-:W-:Y:S02]  /*fee0*/  FMNMX.FTZ R3, R66, R3, !PT ;  /* 0x0000000342037209 */ /* 0x000fe40007810000 */
[----:B------:R-:W-:Y:S02]  /*fef0*/  FSEL R56, R5, -INF , !P5 ;  /* 0xff80000005387808 */ /* 0x000fe40006800000 */
[----:B------:R-:W-:Y:S02]  /*ff00*/  FMNMX.FTZ R0, R245, R0, !PT ;  /* 0x00000000f5007209 */ /* 0x000fe40007810000 */
[----:B------:R-:W-:Y:S01]  /*ff10*/  FMNMX.FTZ R5, R20, R3, !PT ;  /* 0x0000000314057209 */ /* 0x000fe20007810000 */
[----:B-1----:R-:W-:-:S04]  /*ff20*/  FMUL.FTZ R4, R8, UR20 ;  /* 0x0000001408047c20 */ /* 0x002fc80008410000 */
[----:B------:R-:W1:Y:S01]  /*ff30*/  MUFU.TANH R8, R4 ;  /* 0x0000000400087308 */ /* 0x000e620000002400 */
[----:B------:R-:W-:Y:S02]  /*ff40*/  FMNMX.FTZ R3, R215, R0, !PT ;  /* 0x00000000d7037209 */ /* 0x000fe40007810000 */
[----:B------:R-:W-:Y:S02]  /*ff50*/  FMNMX.FTZ R0, R56, R5, !PT ;  /* 0x0000000538007209 */ /* 0x000fe40007810000 */
[----:B------:R-:W-:Y:S02]  /*ff60*/  FSEL R117, R6, -INF , !P3 ;  /* 0xff80000006757808 */ /* 0x000fe40005800000 */
[----:B------:R-:W-:Y:S01]  /*ff70*/  FSEL R118, R9, -INF , !P4 ;  /* 0xff80000009767808 */ /* 0x000fe20006000000 */
[----:B------:R-:W1:Y:S03]  /*ff80*/  SHFL.BFLY PT, R6, R0, 0x2, 0x1f ;  /* 0x0c401f0000067f89 */ /* 0x000e6600000e0000 */
[----:B------:R-:W-:-:S02]  /*ff90*/  FMNMX.FTZ R3, R118, R3, !PT ;  /* 0x0000000376037209 */ /* 0x000fc40007810000 */
[----:B-1----:R-:W-:Y:S02]  /*ffa0*/  FSEL R116, R8, -INF , !P2 ;  /* 0xff80000008747808 */ /* 0x002fe40005000000 */
[----:B------:R-:W-:-:S05]  /*ffb0*/  FMNMX.FTZ R0, R0, R6, !PT ;  /* 0x0000000600007209 */ /* 0x000fca0007810000 */
[----:B------:R-:W1:Y:S02]  /*ffc0*/  SHFL.BFLY PT, R8, R0, 0x1, 0x1f ;  /* 0x0c201f0000087f89 */ /* 0x000e6400000e0000 */
[----:B-1----:R-:W-:-:S04]  /*ffd0*/  FMNMX.FTZ R244, R0, R8, !PT ;  /* 0x0000000800f47209 */ /* 0x002fc80007810000 */
[----:B------:R-:W-:Y:S01]  /*ffe0*/  FSETP.NEU.FTZ.AND P2, PT, R244, -INF , PT ;  /* 0xff800000f400780b */ /* 0x000fe20003f5d000 */
[----:B--2---:R-:W-:-:S04]  /*fff0*/  FMUL.FTZ R4, R7, UR20 ;  /* 0x0000001407047c20 */ /* 0x004fc80008410000 */
[----:B------:R3:W1:Y:S02]  /*10000*/  MUFU.TANH R7, R4 ;  /* 0x0000000400077308 */ /* 0x0006640000002400 */
[----:B---3--:R-:W-:-:S06]  /*10010*/  FMUL.FTZ R4, R10, UR20 ;  /* 0x000000140a047c20 */ /* 0x008fcc0008410000 */
[----:B------:R2:W3:Y:S01]  /*10020*/  MUFU.TANH R5, R4 ;  /* 0x0000000400057308 */ /* 0x0004e20000002400 */
[----:B-1----:R-:W-:Y:S02]  /*10030*/  FSEL R115, R7, -INF , !P1 ;  /* 0xff80000007737808 */ /* 0x002fe40004800000 */
[----:B--2---:R-:W-:-:S04]  /*10040*/  FMNMX.FTZ R4, R117, R3, !PT ;  /* 0x0000000375047209 */ /* 0x004fc80007810000 */
[----:B------:R-:W-:Y:S02]  /*10050*/  FMNMX.FTZ R4, R116, R4, !PT ;  /* 0x0000000474047209 */ /* 0x000fe40007810000 */
[----:B---3--:R-:W-:Y:S02]  /*10060*/  FSEL R135, R5, -INF , !P0 ;  /* 0xff80000005877808 */ /* 0x008fe40004000000 */
[----:B------:R-:W-:-:S04]  /*10070*/  FMNMX.FTZ R4, R115, R4, !PT ;  /* 0x0000000473047209 */ /* 0x000fc80007810000 */
[----:B------:R-:W-:Y:S01]  /*10080*/  FMNMX.FTZ R4, R135, R4, !PT ;  /* 0x0000000487047209 */ /* 0x000fe20007810000 */
[----:B------:R-:W1:Y:S04]  /*10090*/  SHFL.BFLY PT, R7, R2, 0x1, 0x1f ;  /* 0x0c201f0002077f89 */ /* 0x000e6800000e0000 */
[----:B------:R-:W2:Y:S01]  /*100a0*/  SHFL.BFLY PT, R6, R4, 0x2, 0x1f ;  /* 0x0c401f0004067f89 */ /* 0x000ea200000e0000 */
[C---:B------:R-:W-:Y:S01]  /*100b0*/  FMUL.FTZ R3, R207.reuse, UR22 ;  /* 0x00000016cf037c20 */ /* 0x040fe20008410000 */
[----:B------:R-:W-:-:S04]  /*100c0*/  FSETP.NEU.FTZ.AND P1, PT, R207, -INF , PT ;  /* 0xff800000cf00780b */ /* 0x000fc80003f3d000 */
[----:B------:R-:W-:-:S05]  /*100d0*/  FSEL R3, R3, RZ, P1 ;  /* 0x000000ff03037208 */ /* 0x000fca0000800000 */
[----:B------:R-:W-:-:S04]  /*100e0*/  FFMA.FTZ R5, R36, UR22, -R3 ;  /* 0x0000001624057c23 */ /* 0x000fc80008010803 */
[----:B------:R3:W-:Y:S01]  /*100f0*/  MUFU.EX2 R12, R5 ;  /* 0x00000005000c7308 */ /* 0x0007e20000000800 */
[----:B-1----:R-:W-:Y:S01]  /*10100*/  FMNMX.FTZ R203, R2, R7, !PT ;  /* 0x0000000702cb7209 */ /* 0x002fe20007810000 */
[----:B------:R-:W-:Y:S01]  /*10110*/  FFMA.FTZ R2, R38, UR22, -R3 ;  /* 0x0000001626027c23 */ /* 0x000fe20008010803 */
[----:B--2---:R-:W-:-:S05]  /*10120*/  FMNMX.FTZ R4, R4, R6, !PT ;  /* 0x0000000604047209 */ /* 0x004fca0007810000 */
[----:B------:R1:W-:Y:S01]  /*10130*/  MUFU.EX2 R33, R2 ;  /* 0x0000000200217308 */ /* 0x0003e20000000800 */
[----:B------:R-:W-:Y:S01]  /*10140*/  FSETP.NEU.FTZ.AND P3, PT, R203, -INF , PT ;  /* 0xff800000cb00780b */ /* 0x000fe20003f7d000 */
[----:B------:R-:W2:Y:S01]  /*10150*/  SHFL.BFLY PT, R6, R4, 0x1, 0x1f ;  /* 0x0c201f0004067f89 */ /* 0x000ea200000e0000 */
[----:B---3--:R-:W-:-:S05]  /*10160*/  FFMA.FTZ R5, R40, UR22, -R3 ;  /* 0x0000001628057c23 */ /* 0x008fca0008010803 */
[----:B------:R3:W-:Y:S01]  /*10170*/  MUFU.EX2 R233, R5 ;  /* 0x0000000500e97308 */ /* 0x0007e20000000800 */
[----:B-1----:R-:W-:-:S05]  /*10180*/  FMUL.FTZ R2, R203, UR22 ;  /* 0x00000016cb027c20 */ /* 0x002fca0008410000 */
[----:B------:R-:W-:Y:S01]  /*10190*/  FSEL R2, R2, RZ, P3 ;  /* 0x000000ff02027208 */ /* 0x000fe20001800000 */
[----:B---3--:R-:W-:-:S04]  /*101a0*/  FFMA.FTZ R5, R37, UR22, -R3 ;  /* 0x0000001625057c23 */ /* 0x008fc80008010803 */
[--C-:B------:R-:W-:Y:S01]  /*101b0*/  FFMA.FTZ R0, R44, UR22, -R2.reuse ;  /* 0x000000162c007c23 */ /* 0x100fe20008010802 */
[----:B------:R1:W-:Y:S08]  /*101c0*/  MUFU.EX2 R228, R5 ;  /* 0x0000000500e47308 */ /* 0x0003f00000000800 */
[----:B------:R3:W4:Y:S01]  /*101d0*/  MUFU.EX2 R10, R0 ;  /* 0x00000000000a7308 */ /* 0x0007220000000800 */
[----:B-1----:R-:W-:-:S07]  /*101e0*/  FFMA.FTZ R5, R39, UR22, -R2 ;  /* 0x0000001627057c23 */ /* 0x002fce0008010802 */
[----:B------:R1:W-:Y:S01]  /*101f0*/  MUFU.EX2 R13, R5 ;  /* 0x00000005000d7308 */ /* 0x0003e20000000800 */
[----:B---3--:R-:W-:-:S07]  /*10200*/  FFMA.FTZ R0, R42, UR22, -R2 ;  /* 0x000000162a007c23 */ /* 0x008fce0008010802 */
[----:B------:R3:W-:Y:S01]  /*10210*/  MUFU.EX2 R39, R0 ;  /* 0x0000000000277308 */ /* 0x0007e20000000800 */
[----:B-1----:R-:W-:Y:S01]  /*10220*/  FMUL.FTZ R5, R244, UR22 ;  /* 0x00000016f4057c20 */ /* 0x002fe20008410000 */
[----:B--2---:R-:W-:-:S04]  /*10230*/  FMNMX.FTZ R201, R4, R6, !PT ;  /* 0x0000000604c97209 */ /* 0x004fc80007810000 */
[----:B---3--:R-:W-:-:S05]  /*10240*/  FSEL R0, R5, RZ, P2 ;  /* 0x000000ff05007208 */ /* 0x008fca0001000000 */
[----:B------:R-:W-:Y:S01]  /*10250*/  FFMA.FTZ R4, R48, UR22, -R0 ;  /* 0x0000001630047c23 */ /* 0x000fe20008010800 */
[C---:B------:R-:W-:Y:S01]  /*10260*/  FMUL.FTZ R8, R201.reuse, UR22 ;  /* 0x00000016c9087c20 */ /* 0x040fe20008410000 */
[----:B------:R-:W-:Y:S02]  /*10270*/  FSETP.NEU.FTZ.AND P0, PT, R201, -INF , PT ;  /* 0xff800000c900780b */ /* 0x000fe40003f1d000 */
[----:B------:R1:W-:Y:S01]  /*10280*/  MUFU.EX2 R223, R4 ;  /* 0x0000000400df7308 */ /* 0x0003e20000000800 */
[----:B------:R-:W-:Y:S01]  /*10290*/  FFMA.FTZ R5, R41, UR22, -R2 ;  /* 0x0000001629057c23 */ /* 0x000fe20008010802 */
[----:B------:R-:W-:Y:S01]  /*102a0*/  FSEL R8, R8, RZ, P0 ;  /* 0x000000ff08087208 */ /* 0x000fe20000000000 */
[----:B-1----:R-:W-:-:S05]  /*102b0*/  FFMA.FTZ R4, R46, UR22, -R0 ;  /* 0x000000162e047c23 */ /* 0x002fca0008010800 */
[----:B------:R1:W-:Y:S08]  /*102c0*/  MUFU.EX2 R31, R4 ;  /* 0x00000004001f7308 */ /* 0x0003f00000000800 */
[----:B------:R2:W-:Y:S01]  /*102d0*/  MUFU.EX2 R227, R5 ;  /* 0x0000000500e37308 */ /* 0x0005e20000000800 */
[----:B-1----:R-:W-:-:S07]  /*102e0*/  FFMA.FTZ R4, R45, UR22, -R0 ;  /* 0x000000162d047c23 */ /* 0x002fce0008010800 */
[----:B------:R1:W-:Y:S01]  /*102f0*/  MUFU.EX2 R226, R4 ;  /* 0x0000000400e27308 */ /* 0x0003e20000000800 */
[----:B--2---:R-:W-:-:S07]  /*10300*/  FFMA.FTZ R5, R43, UR22, -R0 ;  /* 0x000000162b057c23 */ /* 0x004fce0008010800 */
[----:B------:R2:W-:Y:S01]  /*10310*/  MUFU.EX2 R110, R5 ;  /* 0x00000005006e7308 */ /* 0x0005e20000000800 */
[----:B-1----:R-:W-:-:S07]  /*10320*/  FFMA.FTZ R4, R47, UR22, -R8 ;  /* 0x000000162f047c23 */ /* 0x002fce0008010808 */
[----:B------:R1:W-:Y:S01]  /*10330*/  MUFU.EX2 R109, R4 ;  /* 0x00000004006d7308 */ /* 0x0003e20000000800 */
[----:B--2---:R-:W-:-:S05]  /*10340*/  FSEL R5, R207, RZ, P1 ;  /* 0x000000ffcf057208 */ /* 0x004fca0000800000 */
        /* <DEDUP_REMOVED lines=16> */
[----:B----4-:R-:W-:Y:S01]  /*10450*/  MOV R43, R10 ;  /* 0x0000000a002b7202 */ /* 0x010fe20000000f00 */
[----:B------:R-:W2:Y:S01]  /*10460*/  MUFU.EX2 R4, R4 ;  /* 0x0000000400047308 */ /* 0x000ea20000000800 */
[----:B-1----:R-:W-:-:S07]  /*10470*/  FFMA.FTZ R6, R53, UR22, -R8 ;  /* 0x0000001635067c23 */ /* 0x002fce0008010808 */
[----:B------:R-:W1:Y:S08]  /*10480*/  MUFU.EX2 R10, R7 ;  /* 0x00000007000a7308 */ /* 0x000e700000000800 */
[----:B------:R-:W3:Y:S08]  /*10490*/  MUFU.EX2 R9, R5 ;  /* 0x0000000500097308 */ /* 0x000ef00000000800 */
[----:B------:R4:W4:Y:S01]  /*104a0*/  MUFU.EX2 R225, R6 ;  /* 0x0000000600e17308 */ /* 0x0009220000000800 */
[-C--:B--2---:R-:W-:Y:S01]  /*104b0*/  FFMA.FTZ R235, R59, R4.reuse, R12 ;  /* 0x000000043beb7223 */ /* 0x084fe2000001000c */
        /* <DEDUP_REMOVED lines=16> */
[----:B------:R-:W-:Y:S01]  /*105c0*/  FFMA.FTZ R246, R57, R11, R13 ;  /* 0x0000000b39f67223 */ /* 0x000fe2000001000d */
[----:B------:R-:W-:Y:S01]  /*105d0*/  MOV R37, R15 ;  /* 0x0000000f00257202 */ /* 0x000fe20000000f00 */
[----:B------:R-:W-:Y:S01]  /*105e0*/  IMAD.MOV.U32 R44, RZ, RZ, R14 ;  /* 0x000000ffff2c7224 */ /* 0x000fe200078e000e */
[----:B------:R-:W-:Y:S01]  /*105f0*/  F2FP.BF16.F32.PACK_AB R12, R233, R12 ;  /* 0x0000000ce90c723e */ /* 0x000fe200000010ff */
[----:B------:R-:W-:Y:S01]  /*10600*/  FMUL.FTZ R166, R166, R11 ;  /* 0x0000000ba6a67220 */ /* 0x000fe20000410000 */
[----:B------:R-:W-:Y:S01]  /*10610*/  F2FP.BF16.F32.PACK_AB R13, R43, R13 ;  /* 0x0000000d2b0d723e */ /* 0x000fe200000010ff */
[----:B------:R-:W-:Y:S01]  /*10620*/  FMUL.FTZ R167, R167, R11 ;  /* 0x0000000ba7a77220 */ /* 0x000fe20000410000 */
[----:B------:R-:W-:Y:S01]  /*10630*/  F2FP.BF16.F32.PACK_AB R14, R228, R33 ;  /* 0x00000021e40e723e */ /* 0x000fe200000010ff */
[-C--:B-1----:R-:W-:Y:S01]  /*10640*/  FMUL.FTZ R172, R172, R10.reuse ;  /* 0x0000000aacac7220 */ /* 0x082fe20000410000 */
[----:B------:R-:W-:Y:S01]  /*10650*/  F2FP.BF16.F32.PACK_AB R15, R227, R39 ;  /* 0x00000027e30f723e */ /* 0x000fe200000010ff */
[----:B------:R-:W-:Y:S01]  /*10660*/  FMUL.FTZ R173, R173, R10 ;  /* 0x0000000aadad7220 */ /* 0x000fe20000410000 */
[-C--:B---3--:R-:W-:Y:S01]  /*10670*/  FMUL.FTZ R174, R174, R9.reuse ;  /* 0x00000009aeae7220 */ /* 0x088fe20000410000 */
[----:B------:R-:W-:Y:S01]  /*10680*/  FMUL.FTZ R175, R175, R9 ;  /* 0x00000009afaf7220 */ /* 0x000fe20000410000 */
[----:B------:R-:W-:Y:S01]  /*10690*/  F2FP.BF16.F32.PACK_AB R4, R223, R110 ;  /* 0x0000006edf04723e */ /* 0x000fe200000010ff */
[----:B------:R-:W-:Y:S01]  /*106a0*/  FMUL.FTZ R162, R162, R11 ;  /* 0x0000000ba2a27220 */ /* 0x000fe20000410000 */
[----:B------:R-:W-:Y:S01]  /*106b0*/  F2FP.BF16.F32.PACK_AB R5, R34, R109 ;  /* 0x0000006d2205723e */ /* 0x000fe200000010ff */
[-C--:B------:R-:W-:Y:S01]  /*106c0*/  FMUL.FTZ R168, R168, R10.reuse ;  /* 0x0000000aa8a87220 */ /* 0x080fe20000410000 */
[----:B----4-:R-:W-:Y:S01]  /*106d0*/  F2FP.BF16.F32.PACK_AB R6, R226, R31 ;  /* 0x0000001fe206723e */ /* 0x010fe200000010ff */
[----:B------:R-:W-:Y:S01]  /*106e0*/  FMUL.FTZ R169, R169, R10 ;  /* 0x0000000aa9a97220 */ /* 0x000fe20000410000 */
[----:B------:R-:W-:Y:S01]  /*106f0*/  F2FP.BF16.F32.PACK_AB R7, R225, R32 ;  /* 0x00000020e107723e */ /* 0x000fe200000010ff */
[-C--:B------:R-:W-:Y:S01]  /*10700*/  FMUL.FTZ R170, R170, R9.reuse ;  /* 0x00000009aaaa7220 */ /* 0x080fe20000410000 */
[----:B------:R-:W-:Y:S01]  /*10710*/  FMUL.FTZ R171, R171, R9 ;  /* 0x00000009abab7220 */ /* 0x000fe20000410000 */
[----:B------:R-:W-:Y:S01]  /*10720*/  FMUL.FTZ R163, R163, R11 ;  /* 0x0000000ba3a37220 */ /* 0x000fe20000410000 */
[----:B------:R-:W-:Y:S01]  /*10730*/  MOV R36, R58 ;  /* 0x0000003a00247202 */ /* 0x000fe20000000f00 */
[----:B------:R-:W-:Y:S01]  /*10740*/  IMAD.MOV.U32 R40, RZ, RZ, R56 ;  /* 0x000000ffff287224 */ /* 0x000fe200078e0038 */
[----:B------:R-:W-:Y:S01]  /*10750*/  MOV R38, R55 ;  /* 0x0000003700267202 */ /* 0x000fe20000000f00 */
[----:B------:R-:W-:Y:S01]  /*10760*/  HMMA.16816.F32.BF16 R104, R12, R16, R164 ;  /* 0x000000100c68723c */ /* 0x000fe200000418a4 */
[----:B------:R-:W-:-:S02]  /*10770*/  MOV R42, R52 ;  /* 0x00000034002a7202 */ /* 0x000fc40000000f00 */
[----:B------:R-:W-:-:S03]  /*10780*/  MOV R41, R54 ;  /* 0x0000003600297202 */ /* 0x000fc60000000f00 */
[C---:B------:R-:W-:Y:S06]  /*10790*/  HMMA.16816.F32.BF16 R56, R4.reuse, R16, R172 ;  /* 0x000000100438723c */ /* 0x040fec00000418ac */
[-C--:B------:R-:W-:Y:S06]  /*107a0*/  HMMA.16816.F32.BF16 R52, R4, R18.reuse, R168 ;  /* 0x000000120434723c */ /* 0x080fec00000418a8 */
[C---:B------:R-:W-:Y:S01]  /*107b0*/  HMMA.16816.F32.BF16 R96, R12.reuse, R18, R160 ;  /* 0x000000120c60723c */ /* 0x040fe200000418a0 */
[----:B------:R-:W1:Y:S01]  /*107c0*/  LDSM.16.MT88.4 R16, [R219+0x8000] ;  /* 0x00800000db10783b */ /* 0x000e620000004200 */
[-C--:B------:R-:W-:Y:S01]  /*107d0*/  FMUL.FTZ R158, R158, R11.reuse ;  /* 0x0000000b9e9e7220 */ /* 0x080fe20000410000 */
[----:B------:R-:W-:Y:S01]  /*107e0*/  FMUL.FTZ R159, R159, R11 ;  /* 0x0000000b9f9f7220 */ /* 0x000fe20000410000 */
[-C--:B------:R-:W-:Y:S01]  /*107f0*/  FMUL.FTZ R180, R180, R10.reuse ;  /* 0x0000000ab4b47220 */ /* 0x080fe20000410000 */
[-C--:B------:R-:W-:Y:S01]  /*10800*/  FMUL.FTZ R181, R181, R10.reuse ;  /* 0x0000000ab5b57220 */ /* 0x080fe20000410000 */
[-C--:B------:R-:W-:Y:S01]  /*10810*/  FMUL.FTZ R182, R182, R9.reuse ;  /* 0x00000009b6b67220 */ /* 0x080fe20000410000 */
[-C--:B------:R-:W-:Y:S01]  /*10820*/  FMUL.FTZ R183, R183, R9.reuse ;  /* 0x00000009b7b77220 */ /* 0x080fe20000410000 */
        /* <DEDUP_REMOVED lines=9> */
[----:B-1----:R-:W-:Y:S07]  /*108c0*/  HMMA.16816.F32.BF16 R68, R12, R16, R156 ;  /* 0x000000100c44723c */ /* 0x002fee000004189c */
[----:B------:R-:W-:-:S02]  /*108d0*/  MOV R156, R49 ;  /* 0x00000031009c7202 */ /* 0x000fc40000000f00 */
[C---:B------:R-:W-:Y:S07]  /*108e0*/  HMMA.16816.F32.BF16 R48, R4.reuse, R16, R180 ;  /* 0x000000100430723c */ /* 0x040fee00000418b4 */
[----:B------:R-:W-:Y:S02]  /*108f0*/  MOV R182, R44 ;  /* 0x0000002c00b67202 */ /* 0x000fe40000000f00 */
[----:B------:R-:W-:Y:S07]  /*10900*/  HMMA.16816.F32.BF16 R44, R4, R18, R176 ;  /* 0x00000012042c723c */ /* 0x000fee00000418b0 */
[----:B------:R-:W-:-:S02]  /*10910*/  MOV R176, R73 ;  /* 0x0000004900b07202 */ /* 0x000fc40000000f00 */
[----:B------:R-:W-:Y:S01]  /*10920*/  HMMA.16816.F32.BF16 R72, R12, R18, R152 ;  /* 0x000000120c48723c */ /* 0x000fe20000041898 */
[----:B------:R-:W2:Y:S04]  /*10930*/  LDL.LU R153, [R1+0xb0] ;  /* 0x0000b00001997983 */ /* 0x000ea80000300800 */
[----:B------:R-:W1:Y:S01]  /*10940*/  LDSM.16.MT88.4 R16, [R217+0x8000] ;  /* 0x00800000d910783b */ /* 0x000e620000004200 */
[----:B--2---:R-:W-:-:S03]  /*10950*/  FFMA.FTZ R110, R153, R10, R110 ;  /* 0x0000000a996e7223 */ /* 0x004fc6000001006e */
[----:B------:R-:W2:Y:S01]  /*10960*/  LDL.LU R153, [R1+0xb4] ;  /* 0x0000b40001997983 */ /* 0x000ea20000300800 */
        /* <DEDUP_REMOVED lines=22> */
[----:B-1----:R-:W-:Y:S01]  /*10ad0*/  HMMA.16816.F32.BF16 R40, R4, R16, R184 ;  /* 0x000000100428723c */ /* 0x002fe200000418b8 */
[----:B------:R-:W-:-:S02]  /*10ae0*/  MOV R164, R94 ;  /* 0x0000005e00a47202 */ /* 0x000fc40000000f00 */
[----:B------:R-:W-:Y:S02]  /*10af0*/  MOV R178, R92 ;  /* 0x0000005c00b27202 */ /* 0x000fe40000000f00 */
[----:B------:R-:W-:Y:S01]  /*10b00*/  MOV R160, R87 ;  /* 0x0000005700a07202 */ /* 0x000fe20000000f00 */
[-C--:B------:R-:W-:Y:S01]  /*10b10*/  HMMA.16816.F32.BF16 R36, R4, R18.reuse, R188 ;  /* 0x000000120424723c */ /* 0x080fe200000418bc */
[----:B------:R-:W-:Y:S02]  /*10b20*/  MOV R173, R85 ;  /* 0x0000005500ad7202 */ /* 0x000fe40000000f00 */
[----:B------:R-:W-:Y:S02]  /*10b30*/  MOV R155, R84 ;  /* 0x00000054009b7202 */ /* 0x000fe40000000f00 */
[----:B------:R-:W-:Y:S01]  /*10b40*/  MOV R154, R86 ;  /* 0x00000056009a7202 */ /* 0x000fe20000000f00 */
[C---:B------:R-:W-:Y:S06]  /*10b50*/  HMMA.16816.F32.BF16 R92, R12.reuse, R18, R144 ;  /* 0x000000120c5c723c */ /* 0x040fec0000041890 */
[----:B------:R-:W-:Y:S01]  /*10b60*/  HMMA.16816.F32.BF16 R84, R12, R16, R148 ;  /* 0x000000100c54723c */ /* 0x000fe20000041894 */
[----:B------:R-:W1:Y:S01]  /*10b70*/  LDSM.16.MT88.4 R16, [R218+0x8000] ;  /* 0x00800000da10783b */ /* 0x000e620000004200 */
[----:B--2---:R-:W-:-:S03]  /*10b80*/  FFMA.FTZ R109, R153, R9, R109 ;  /* 0x00000009996d7223 */ /* 0x004fc6000001006d */
[----:B------:R-:W2:Y:S01]  /*10b90*/  LDL.LU R153, [R1+0x24] ;  /* 0x0000240001997983 */ /* 0x000ea20000300800 */
        /* <DEDUP_REMOVED lines=16> */
[----:B-1----:R-:W-:Y:S01]  /*10ca0*/  HMMA.16816.F32.BF16 R32, R4, R18, R196 ;  /* 0x000000120420723c */ /* 0x002fe200000418c4 */
[----:B------:R-:W-:-:S05]  /*10cb0*/  IMAD.MOV.U32 R152, RZ, RZ, R154 ;  /* 0x000000ffff987224 */ /* 0x000fca00078e009a */
[----:B------:R-:W-:Y:S01]  /*10cc0*/  HMMA.16816.F32.BF16 R60, R4, R16, R192 ;  /* 0x00000010043c723c */ /* 0x000fe200000418c0 */
[----:B------:R-:W-:Y:S02]  /*10cd0*/  MOV R154, R176 ;  /* 0x000000b0009a7202 */ /* 0x000fe40000000f00 */
[----:B------:R-:W-:Y:S01]  /*10ce0*/  MOV R176, R178 ;  /* 0x000000b200b07202 */ /* 0x000fe20000000f00 */
[----:B------:R-:W-:Y:S01]  /*10cf0*/  IMAD.MOV.U32 R178, RZ, RZ, R180 ;  /* 0x000000ffffb27224 */ /* 0x000fe200078e00b4 */
[----:B------:R-:W-:Y:S01]  /*10d00*/  MOV R180, R182 ;  /* 0x000000b600b47202 */ /* 0x000fe20000000f00 */
[----:B------:R-:W-:Y:S01]  /*10d10*/  IMAD.MOV.U32 R182, RZ, RZ, R183 ;  /* 0x000000ffffb67224 */ /* 0x000fe200078e00b7 */
[----:B------:R-:W-:Y:S02]  /*10d20*/  MOV R183, R156 ;  /* 0x0000009c00b77202 */ /* 0x000fe40000000f00 */
[----:B------:R-:W-:Y:S01]  /*10d30*/  MOV R156, R158 ;  /* 0x0000009e009c7202 */ /* 0x000fe20000000f00 */
[----:B------:R-:W-:-:S02]  /*10d40*/  IMAD.MOV.U32 R158, RZ, RZ, R235 ;  /* 0x000000ffff9e7224 */ /* 0x000fc400078e00eb */
[--C-:B------:R-:W-:Y:S01]  /*10d50*/  FFMA.FTZ R102, R102, UR22, -R3.reuse ;  /* 0x0000001666667c23 */ /* 0x100fe20008010803 */
[--C-:B------:R-:W-:Y:S01]  /*10d60*/  FFMA.FTZ R101, R101, UR22, -R3.reuse ;  /* 0x0000001665657c23 */ /* 0x100fe20008010803 */
[----:B------:R-:W-:Y:S01]  /*10d70*/  FFMA.FTZ R100, R100, UR22, -R3 ;  /* 0x0000001664647c23 */ /* 0x000fe20008010803 */
[-C--:B------:R-:W-:Y:S01]  /*10d80*/  FMUL.FTZ R142, R142, R11.reuse ;  /* 0x0000000b8e8e7220 */ /* 0x080fe20000410000 */
[-C--:B------:R-:W-:Y:S01]  /*10d90*/  FMUL.FTZ R143, R143, R11.reuse ;  /* 0x0000000b8f8f7220 */ /* 0x080fe20000410000 */
[-C--:B------:R-:W-:Y:S01]  /*10da0*/  FMUL.FTZ R138, R138, R11.reuse ;  /* 0x0000000b8a8a7220 */ /* 0x080fe20000410000 */
[----:B------:R-:W-:Y:S01]  /*10db0*/  FMUL.FTZ R139, R139, R11 ;  /* 0x0000000b8b8b7220 */ /* 0x000fe20000410000 */
[--C-:B------:R-:W-:Y:S01]  /*10dc0*/  FFMA.FTZ R127, R127, UR22, -R2.reuse ;  /* 0x000000167f7f7c23 */ /* 0x100fe20008010802 */
[----:B------:R-:W-:Y:S01]  /*10dd0*/  FFMA.FTZ R126, R126, UR22, -R2 ;  /* 0x000000167e7e7c23 */ /* 0x000fe20008010802 */
[--C-:B------:R-:W-:Y:S01]  /*10de0*/  FFMA.FTZ R10, R250, UR22, -R0.reuse ;  /* 0x00000016fa0a7c23 */ /* 0x100fe20008010800 */
[--C-:B------:R-:W-:Y:S01]  /*10df0*/  FFMA.FTZ R9, R249, UR22, -R0.reuse ;  /* 0x00000016f9097c23 */ /* 0x100fe20008010800 */
[C---:B------:R-:W-:Y:S01]  /*10e00*/  HMMA.16816.F32.BF16 R140, R12.reuse, R16, R140 ;  /* 0x000000100c8c723c */ /* 0x040fe2000004188c */
[--C-:B------:R-:W-:Y:S01]  /*10e10*/  FFMA.FTZ R134, R134, UR22, -R0.reuse ;  /* 0x0000001686867c23 */ /* 0x100fe20008010800 */
[--C-:B------:R-:W-:Y:S01]  /*10e20*/  FFMA.FTZ R202, R202, UR22, -R0.reuse ;  /* 0x00000016caca7c23 */ /* 0x100fe20008010800 */
[----:B------:R-:W-:Y:S01]  /*10e30*/  FFMA.FTZ R200, R200, UR22, -R0 ;  /* 0x00000016c8c87c23 */ /* 0x000fe20008010800 */
[--C-:B------:R-:W-:Y:S01]  /*10e40*/  FFMA.FTZ R118, R118, UR22, -R8.reuse ;  /* 0x0000001676767c23 */ /* 0x100fe20008010808 */
[----:B------:R-:W-:Y:S01]  /*10e50*/  FFMA.FTZ R117, R117, UR22, -R8 ;  /* 0x0000001675757c23 */ /* 0x000fe20008010808 */
[----:B------:R-:W-:Y:S01]  /*10e60*/  HMMA.16816.F32.BF16 R136, R12, R18, R136 ;  /* 0x000000120c88723c */ /* 0x000fe20000041888 */
[----:B------:R-:W-:Y:S01]  /*10e70*/  MOV R249, R173 ;  /* 0x000000ad00f97202 */ /* 0x000fe20000000f00 */
[----:B------:R-:W-:-:S02]  /*10e80*/  IMAD.MOV.U32 R173, RZ, RZ, R220 ;  /* 0x000000ffffad7224 */ /* 0x000fc400078e00dc */
[--C-:B------:R-:W-:Y:S01]  /*10e90*/  FFMA.FTZ R116, R116, UR22, -R8.reuse ;  /* 0x0000001674747c23 */ /* 0x100fe20008010808 */
[----:B------:R-:W-:Y:S01]  /*10ea0*/  MUFU.EX2 R220, R9 ;  /* 0x0000000900dc7308 */ /* 0x000fe20000000800 */
[----:B------:R-:W-:Y:S01]  /*10eb0*/  FFMA.FTZ R115, R115, UR22, -R8 ;  /* 0x0000001673737c23 */ /* 0x000fe20008010808 */
[----:B------:R1:W5:Y:S01]  /*10ec0*/  LDL.LU R235, [R1+0x110] ;  /* 0x0001100001eb7983 */ /* 0x0003620000300800 */
[----:B--2---:R-:W-:Y:S01]  /*10ed0*/  FFMA.FTZ R4, R153, UR22, -R3 ;  /* 0x0000001699047c23 */ /* 0x004fe20008010803 */
[----:B------:R-:W-:Y:S01]  /*10ee0*/  MOV R153, R155 ;  /* 0x0000009b00997202 */ /* 0x000fe20000000f00 */
[----:B------:R-:W-:Y:S01]  /*10ef0*/  IMAD.MOV.U32 R155, RZ, RZ, R177 ;  /* 0x000000ffff9b7224 */ /* 0x000fe200078e00b1 */
[----:B------:R-:W-:Y:S02]  /*10f00*/  MOV R177, R179 ;  /* 0x000000b300b17202 */ /* 0x000fe40000000f00 */
[----:B------:R-:W-:Y:S02]  /*10f10*/  MOV R179, R181 ;  /* 0x000000b500b37202 */ /* 0x000fe40000000f00 */
[----:B------:R2:W-:Y:S02]  /*10f20*/  MUFU.EX2 R181, R4 ;  /* 0x0000000400b57308 */ /* 0x0005e40000000800 */
[----:B--2---:R-:W-:Y:S01]  /*10f30*/  FFMA.FTZ R4, R152, UR22, -R3 ;  /* 0x0000001698047c23 */ /* 0x004fe20008010803 */
[----:B------:R-:W-:-:S02]  /*10f40*/  MOV R152, R153 ;  /* 0x0000009900987202 */ /* 0x000fc40000000f00 */
        /* <DEDUP_REMOVED lines=9> */
[----:B------:R2:W3:Y:S01]  /*10fe0*/  MUFU.EX2 R186, R4 ;  /* 0x0000000400ba7308 */ /* 0x0004e20000000800 */
[----:B------:R-:W-:Y:S01]  /*10ff0*/  MOV R183, R156 ;  /* 0x0000009c00b77202 */ /* 0x000fe20000000f00 */
[----:B------:R-:W-:-:S02]  /*11000*/  IMAD.MOV.U32 R150, RZ, RZ, R153 ;  /* 0x000000ffff967224 */ /* 0x000fc400078e0099 */
        /* <DEDUP_REMOVED lines=8> */
[----:B--2---:R-:W-:Y:S01]  /*11090*/  FFMA.FTZ R4, R152, UR22, -R3 ;  /* 0x0000001698047c23 */ /* 0x004fe20008010803 */
[----:B------:R-:W-:-:S03]  /*110a0*/  MOV R152, R177 ;  /* 0x000000b100987202 */ /* 0x000fc60000000f00 */
[----:B------:R2:W-:Y:S01]  /*110b0*/  MUFU.EX2 R183, R4 ;  /* 0x0000000400b77308 */ /* 0x0005e20000000800 */
[----:B------:R-:W-:Y:S02]  /*110c0*/  MOV R177, R180 ;  /* 0x000000b400b17202 */ /* 0x000fe40000000f00 */
[----:B------:R-:W-:Y:S02]  /*110d0*/  MOV R178, R182 ;  /* 0x000000b600b27202 */ /* 0x000fe40000000f00 */
[----:B------:R-:W-:Y:S02]  /*110e0*/  MOV R182, R158 ;  /* 0x0000009e00b67202 */ /* 0x000fe40000000f00 */
[----:B------:R-:W-:Y:S02]  /*110f0*/  MOV R158, R168 ;  /* 0x000000a8009e7202 */ /* 0x000fe40000000f00 */
[----:B------:R-:W-:Y:S01]  /*11100*/  MOV R180, R156 ;  /* 0x0000009c00b47202 */ /* 0x000fe20000000f00 */
[----:B------:R-:W-:-:S02]  /*11110*/  IMAD.MOV.U32 R187, RZ, RZ, R151 ;  /* 0x000000ffffbb7224 */ /* 0x000fc400078e0097 */
[----:B--2---:R-:W-:Y:S01]  /*11120*/  FFMA.FTZ R4, R252, UR22, -R3 ;  /* 0x00000016fc047c23 */ /* 0x004fe20008010803 */
[----:B------:R-:W-:-:S03]  /*11130*/  MOV R148, R155 ;  /* 0x0000009b00947202 */ /* 0x000fc60000000f00 */
[----:B------:R2:W-:Y:S01]  /*11140*/  MUFU.EX2 R168, R4 ;  /* 0x0000000400a87308 */ /* 0x0005e20000000800 */
[----:B------:R-:W-:Y:S01]  /*11150*/  MOV R151, R178 ;  /* 0x000000b200977202 */ /* 0x000fe20000000f00 */
[----:B------:R-:W-:Y:S01]  /*11160*/  IMAD.MOV.U32 R178, RZ, RZ, R158 ;  /* 0x000000ffffb27224 */ /* 0x000fe200078e009e */
[----:B------:R-:W-:Y:S01]  /*11170*/  MOV R149, R176 ;  /* 0x000000b000957202 */ /* 0x000fe20000000f00 */
[----:B------:R-:W-:Y:S02]  /*11180*/  IMAD.MOV.U32 R176, RZ, RZ, R180 ;  /* 0x000000ffffb07224 */ /* 0x000fe400078e00b4 */
[----:B------:R-:W-:Y:S01]  /*11190*/  IMAD.MOV.U32 R158, RZ, RZ, R170 ;  /* 0x000000ffff9e7224 */ /* 0x000fe200078e00aa */
[----:B------:R-:W-:Y:S02]  /*111a0*/  MOV R147, R148 ;  /* 0x0000009400937202 */ /* 0x000fe40000000f00 */
[----:B------:R-:W-:Y:S01]  /*111b0*/  MOV R189, R151 ;  /* 0x0000009700bd7202 */ /* 0x000fe20000000f00 */
[----:B------:R-:W-:-:S02]  /*111c0*/  IMAD.MOV.U32 R151, RZ, RZ, R167 ;  /* 0x000000ffff977224 */ /* 0x000fc400078e00a7 */
[----:B--2---:R-:W-:Y:S01]  /*111d0*/  FFMA.FTZ R4, R150, UR22, -R2 ;  /* 0x0000001696047c23 */ /* 0x004fe20008010802 */
[----:B------:R-:W-:Y:S01]  /*111e0*/  IMAD.MOV.U32 R150, RZ, RZ, R177 ;  /* 0x000000ffff967224 */ /* 0x000fe200078e00b1 */
[----:B------:R-:W-:Y:S02]  /*111f0*/  MOV R177, R182 ;  /* 0x000000b600b17202 */ /* 0x000fe40000000f00 */
[----:B------:R2:W-:Y:S02]  /*11200*/  MUFU.EX2 R180, R4 ;  /* 0x0000000400b47308 */ /* 0x0005e40000000800 */
[----:B------:R-:W-:Y:S02]  /*11210*/  MOV R191, R150 ;  /* 0x0000009600bf7202 */ /* 0x000fe40000000f00 */
[----:B------:R-:W-:Y:S02]  /*11220*/  MOV R190, R177 ;  /* 0x000000b100be7202 */ /* 0x000fe40000000f00 */
[----:B------:R-:W-:-:S02]  /*11230*/  MOV R150, R160 ;  /* 0x000000a000967202 */ /* 0x000fc40000000f00 */
[----:B------:R-:W-:Y:S01]  /*11240*/  MOV R155, R179 ;  /* 0x000000b3009b7202 */ /* 0x000fe20000000f00 */
[----:B------:R-:W-:Y:S01]  /*11250*/  IMAD.MOV.U32 R148, RZ, RZ, R149 ;  /* 0x000000ffff947224 */ /* 0x000fe200078e0095 */
[----:B------:R-:W-:Y:S01]  /*11260*/  MOV R162, R233 ;  /* 0x000000e900a27202 */ /* 0x000fe20000000f00 */
[----:B------:R-:W-:Y:S01]  /*11270*/  IMAD.MOV.U32 R149, RZ, RZ, R159 ;  /* 0x000000ffff957224 */ /* 0x000fe200078e009f */
[----:B------:R-:W-:Y:S01]  /*11280*/  MOV R192, R190 ;  /* 0x000000be00c07202 */ /* 0x000fe20000000f00 */
[----:B--2---:R-:W-:Y:S01]  /*11290*/  FFMA.FTZ R4, R187, UR22, -R2 ;  /* 0x00000016bb047c23 */ /* 0x004fe20008010802 */
[----:B------:R-:W-:Y:S01]  /*112a0*/  MOV R187, R158 ;  /* 0x0000009e00bb7202 */ /* 0x000fe20000000f00 */
[----:B------:R-:W-:Y:S01]  /*112b0*/  IMAD.MOV.U32 R195, RZ, RZ, R151 ;  /* 0x000000ffffc37224 */ /* 0x000fe200078e0097 */
[----:B------:R-:W-:Y:S01]  /*112c0*/  MOV R194, R150 ;  /* 0x0000009600c27202 */ /* 0x000fe20000000f00 */
[----:B------:R2:W4:Y:S01]  /*112d0*/  MUFU.EX2 R185, R4 ;  /* 0x0000000400b97308 */ /* 0x0005220000000800 */
        /* <DEDUP_REMOVED lines=13> */
[----:B--2---:R-:W-:Y:S01]  /*113b0*/  FFMA.FTZ R4, R147, UR22, -R2 ;  /* 0x0000001693047c23 */ /* 0x004fe20008010802 */
[----:B------:R-:W-:Y:S01]  /*113c0*/  MOV R147, R230 ;  /* 0x000000e600937202 */ /* 0x000fe20000000f00 */
[----:B------:R-:W-:Y:S01]  /*113d0*/  FFMA.FTZ R160, R124, UR22, -R3 ;  /* 0x000000167ca07c23 */ /* 0x000fe20008010803 */
[----:B------:R-:W-:Y:S01]  /*113e0*/  MOV R167, R231 ;  /* 0x000000e700a77202 */ /* 0x000fe20000000f00 */
[----:B------:R2:W-:Y:S01]  /*113f0*/  MUFU.EX2 R187, R4 ;  /* 0x0000000400bb7308 */ /* 0x0005e20000000800 */
[----:B------:R-:W-:Y:S01]  /*11400*/  MOV R199, R147 ;  /* 0x0000009300c77202 */ /* 0x000fe20000000f00 */
[----:B------:R1:W5:Y:S01]  /*11410*/  LDL.LU R233, [R1+0x10c] ;  /* 0x00010c0001e97983 */ /* 0x0003620000300800 */
[----:B------:R-:W-:-:S02]  /*11420*/  MOV R179, R156 ;  /* 0x0000009c00b37202 */ /* 0x000fc40000000f00 */
[----:B------:R-:W-:Y:S02]  /*11430*/  MOV R6, R193 ;  /* 0x000000c100067202 */ /* 0x000fe40000000f00 */
[----:B------:R-:W-:Y:S02]  /*11440*/  MOV R182, R162 ;  /* 0x000000a200b67202 */ /* 0x000fe40000000f00 */
[----:B------:R-:W-:Y:S01]  /*11450*/  MOV R194, R191 ;  /* 0x000000bf00c27202 */ /* 0x000fe20000000f00 */
[----:B--2---:R-:W-:Y:S01]  /*11460*/  FFMA.FTZ R4, R192, UR22, -R2 ;  /* 0x00000016c0047c23 */ /* 0x004fe20008010802 */
[----:B------:R-:W-:Y:S02]  /*11470*/  IMAD.MOV.U32 R192, RZ, RZ, R188 ;  /* 0x000000ffffc07224 */ /* 0x000fe400078e00bc */
[--C-:B------:R-:W-:Y:S01]  /*11480*/  FFMA.FTZ R31, R132, UR22, -R3.reuse ;  /* 0x00000016841f7c23 */ /* 0x100fe20008010803 */
[----:B------:R-:W-:Y:S02]  /*11490*/  IMAD.MOV.U32 R188, RZ, RZ, R148 ;  /* 0x000000ffffbc7224 */ /* 0x000fe400078e0094 */
[----:B------:R-:W-:Y:S01]  /*114a0*/  FFMA.FTZ R148, R30, UR22, -R3 ;  /* 0x000000161e947c23 */ /* 0x000fe20008010803 */
[----:B------:R-:W-:Y:S01]  /*114b0*/  FFMA.FTZ R30, R7, UR22, -R2 ;  /* 0x00000016071e7c23 */ /* 0x000fe20008010802 */
[----:B------:R-:W-:Y:S01]  /*114c0*/  MOV R156, R163 ;  /* 0x000000a3009c7202 */ /* 0x000fe20000000f00 */
[----:B------:R-:W-:Y:S01]  /*114d0*/  IMAD.MOV.U32 R7, RZ, RZ, R196 ;  /* 0x000000ffff077224 */ /* 0x000fe200078e00c4 */
[----:B------:R-:W-:Y:S01]  /*114e0*/  MOV R193, R189 ;  /* 0x000000bd00c17202 */ /* 0x000fe20000000f00 */
[----:B------:R-:W-:Y:S01]  /*114f0*/  IMAD.MOV.U32 R195, RZ, RZ, R145 ;  /* 0x000000ffffc37224 */ /* 0x000fe200078e0091 */
[----:B------:R-:W-:Y:S01]  /*11500*/  MOV R196, R197 ;  /* 0x000000c500c47202 */ /* 0x000fe20000000f00 */
[--C-:B------:R-:W-:Y:S01]  /*11510*/  FFMA.FTZ R159, R123, UR22, -R3.reuse ;  /* 0x000000167b9f7c23 */ /* 0x100fe20008010803 */
[----:B------:R-:W-:Y:S01]  /*11520*/  MOV R197, R199 ;  /* 0x000000c700c57202 */ /* 0x000fe20000000f00 */
[----:B------:R-:W-:Y:S01]  /*11530*/  IMAD.MOV.U32 R199, RZ, RZ, R192 ;  /* 0x000000ffffc77224 */ /* 0x000fe200078e00c0 */
[----:B------:R-:W-:Y:S01]  /*11540*/  MOV R189, R229 ;  /* 0x000000e500bd7202 */ /* 0x000fe20000000f00 */
[----:B------:R-:W-:Y:S01]  /*11550*/  IMAD.MOV.U32 R177, RZ, RZ, R182 ;  /* 0x000000ffffb17224 */ /* 0x000fe200078e00b6 */
[----:B------:R-:W-:Y:S01]  /*11560*/  MOV R176, R156 ;  /* 0x0000009c00b07202 */ /* 0x000fe20000000f00 */
[--C-:B------:R-:W-:Y:S01]  /*11570*/  FFMA.FTZ R158, R114, UR22, -R3.reuse ;  /* 0x00000016729e7c23 */ /* 0x100fe20008010803 */
[----:B------:R-:W-:Y:S01]  /*11580*/  MOV R192, R193 ;  /* 0x000000c100c07202 */ /* 0x000fe20000000f00 */
[--C-:B------:R-:W-:Y:S01]  /*11590*/  FFMA.FTZ R155, R108, UR22, -R3.reuse ;  /* 0x000000166c9b7c23 */ /* 0x100fe20008010803 */
[----:B------:R-:W-:Y:S01]  /*115a0*/  MOV R193, R194 ;  /* 0x000000c200c17202 */ /* 0x000fe20000000f00 */
[----:B------:R-:W-:Y:S01]  /*115b0*/  IMAD.MOV.U32 R194, RZ, RZ, R188 ;  /* 0x000000ffffc27224 */ /* 0x000fe200078e00bc */
[----:B------:R-:W-:Y:S01]  /*115c0*/  MOV R182, R161 ;  /* 0x000000a100b67202 */ /* 0x000fe20000000f00 */
[--C-:B------:R-:W-:Y:S01]  /*115d0*/  FFMA.FTZ R163, R129, UR22, -R3.reuse ;  /* 0x0000001681a37c23 */ /* 0x100fe20008010803 */
        /* <DEDUP_REMOVED lines=15> */
[----:B------:R-:W-:Y:S01]  /*116d0*/  MOV R188, R189 ;  /* 0x000000bd00bc7202 */ /* 0x000fe20000000f00 */
[----:B------:R-:W-:Y:S01]  /*116e0*/  FFMA.FTZ R3, R6, UR22, -R0 ;  /* 0x0000001606037c23 */ /* 0x000fe20008010800 */
[----:B------:R-:W-:Y:S01]  /*116f0*/  MOV R189, R176 ;  /* 0x000000b000bd7202 */ /* 0x000fe20000000f00 */
[----:B------:R-:W-:Y:S01]  /*11700*/  IMAD.MOV.U32 R176, RZ, RZ, R177 ;  /* 0x000000ffffb07224 */ /* 0x000fe200078e00b1 */
[----:B------:R-:W-:Y:S01]  /*11710*/  MOV R177, R178 ;  /* 0x000000b200b17202 */ /* 0x000fe20000000f00 */
[--C-:B------:R-:W-:Y:S01]  /*11720*/  FFMA.FTZ R124, R131, UR22, -R2.reuse ;  /* 0x00000016837c7c23 */ /* 0x100fe20008010802 */
[----:B------:R-:W-:Y:S01]  /*11730*/  MOV R178, R179 ;  /* 0x000000b300b27202 */ /* 0x000fe20000000f00 */
[----:B------:R-:W-:Y:S01]  /*11740*/  MUFU.EX2 R127, R127 ;  /* 0x0000007f007f7308 */ /* 0x000fe20000000800 */
[----:B---3--:R-:W-:Y:S01]  /*11750*/  F2FP.BF16.F32.PACK_AB R12, R186, R181 ;  /* 0x000000b5ba0c723e */ /* 0x008fe200000010ff */
[----:B------:R1:W5:Y:S01]  /*11760*/  LDL.LU R232, [R1+0x108] ;  /* 0x0001080001e87983 */ /* 0x0003620000300800 */
[----:B------:R-:W-:-:S05]  /*11770*/  FFMA.FTZ R29, R248, UR22, -R2 ;  /* 0x00000016f81d7c23 */ /* 0x000fca0008010802 */
[----:B------:R2:W-:Y:S01]  /*11780*/  MUFU.EX2 R179, R3 ;  /* 0x0000000300b37308 */ /* 0x0005e20000000800 */
[--C-:B------:R-:W-:Y:S01]  /*11790*/  FFMA.FTZ R108, R243, UR22, -R2.reuse ;  /* 0x00000016f36c7c23 */ /* 0x100fe20008010802 */
[--C-:B------:R-:W-:Y:S01]  /*117a0*/  FFMA.FTZ R103, R212, UR22, -R2.reuse ;  /* 0x00000016d4677c23 */ /* 0x100fe20008010802 */
[--C-:B------:R-:W-:Y:S01]  /*117b0*/  FFMA.FTZ R129, R210, UR22, -R2.reuse ;  /* 0x00000016d2817c23 */ /* 0x100fe20008010802 */
[--C-:B------:R-:W-:Y:S01]  /*117c0*/  FFMA.FTZ R128, R209, UR22, -R2.reuse ;  /* 0x00000016d1807c23 */ /* 0x100fe20008010802 */
[--C-:B------:R-:W-:Y:S01]  /*117d0*/  FFMA.FTZ R125, R133, UR22, -R2.reuse ;  /* 0x00000016857d7c23 */ /* 0x100fe20008010802 */
[----:B------:R-:W-:Y:S01]  /*117e0*/  FFMA.FTZ R123, R130, UR22, -R2 ;  /* 0x00000016827b7c23 */ /* 0x000fe20008010802 */
[----:B------:R-:W-:Y:S01]  /*117f0*/  MOV R191, R157 ;  /* 0x0000009d00bf7202 */ /* 0x000fe20000000f00 */
[--C-:B------:R-:W-:Y:S01]  /*11800*/  FFMA.FTZ R112, R213, UR22, -R0.reuse ;  /* 0x00000016d5707c23 */ /* 0x100fe20008010800 */
[----:B------:R-:W-:Y:S01]  /*11810*/  MOV R90, R189 ;  /* 0x000000bd005a7202 */ /* 0x000fe20000000f00 */
[--C-:B------:R-:W-:Y:S01]  /*11820*/  FFMA.FTZ R114, R208, UR22, -R0.reuse ;  /* 0x00000016d0727c23 */ /* 0x100fe20008010800 */
[--C-:B------:R-:W-:Y:S01]  /*11830*/  FFMA.FTZ R131, R205, UR22, -R0.reuse ;  /* 0x00000016cd837c23 */ /* 0x100fe20008010800 */
[----:B----4-:R-:W-:Y:S01]  /*11840*/  F2FP.BF16.F32.PACK_AB R13, R185, R180 ;  /* 0x000000b4b90d723e */ /* 0x010fe200000010ff */
[----:B------:R-:W-:Y:S01]  /*11850*/  MUFU.EX2 R126, R126 ;  /* 0x0000007e007e7308 */ /* 0x000fe20000000800 */
[----:B------:R1:W5:Y:S01]  /*11860*/  LDL.LU R231, [R1+0x104] ;  /* 0x0001040001e77983 */ /* 0x0003620000300800 */
[----:B--2---:R-:W-:Y:S01]  /*11870*/  FFMA.FTZ R3, R7, UR22, -R0 ;  /* 0x0000001607037c23 */ /* 0x004fe20008010800 */
[----:B------:R-:W-:Y:S01]  /*11880*/  IMAD.MOV.U32 R7, RZ, RZ, R196 ;  /* 0x000000ffff077224 */ /* 0x000fe200078e00c4 */
[----:B------:R-:W-:Y:S01]  /*11890*/  MOV R196, R197 ;  /* 0x000000c500c47202 */ /* 0x000fe20000000f00 */
[--C-:B------:R-:W-:Y:S01]  /*118a0*/  FFMA.FTZ R133, R122, UR22, -R2.reuse ;  /* 0x000000167a857c23 */ /* 0x100fe20008010802 */
[----:B------:R-:W-:Y:S01]  /*118b0*/  MOV R197, R192 ;  /* 0x000000c000c57202 */ /* 0x000fe20000000f00 */
[----:B------:R-:W-:Y:S01]  /*118c0*/  IMAD.MOV.U32 R192, RZ, RZ, R193 ;  /* 0x000000ffffc07224 */ /* 0x000fe200078e00c1 */
[----:B------:R-:W-:Y:S01]  /*118d0*/  MOV R193, R194 ;  /* 0x000000c200c17202 */ /* 0x000fe20000000f00 */
[----:B------:R-:W-:Y:S01]  /*118e0*/  FFMA.FTZ R209, R64, UR22, -R2 ;  /* 0x0000001640d17c23 */ /* 0x000fe20008010802 */
[----:B------:R-:W-:Y:S01]  /*118f0*/  MOV R194, R188 ;  /* 0x000000bc00c27202 */ /* 0x000fe20000000f00 */
[----:B------:R-:W-:Y:S01]  /*11900*/  IMAD.MOV.U32 R188, RZ, RZ, R176 ;  /* 0x000000ffffbc7224 */ /* 0x000fe200078e00b0 */
[----:B------:R-:W-:Y:S01]  /*11910*/  MOV R176, R177 ;  /* 0x000000b100b07202 */ /* 0x000fe20000000f00 */
[----:B------:R-:W-:Y:S01]  /*11920*/  FFMA.FTZ R210, R28, UR22, -R2 ;  /* 0x000000161cd27c23 */ /* 0x000fe20008010802 */
[----:B------:R-:W-:Y:S01]  /*11930*/  MOV R177, R178 ;  /* 0x000000b200b17202 */ /* 0x000fe20000000f00 */
[----:B------:R-:W-:Y:S01]  /*11940*/  IMAD.MOV.U32 R178, RZ, RZ, R182 ;  /* 0x000000ffffb27224 */ /* 0x000fe200078e00b6 */
[----:B------:R-:W-:Y:S01]  /*11950*/  MOV R11, R196 ;  /* 0x000000c4000b7202 */ /* 0x000fe20000000f00 */
[----:B------:R2:W-:Y:S01]  /*11960*/  MUFU.EX2 R182, R3 ;  /* 0x0000000300b67308 */ /* 0x0005e20000000800 */
[----:B------:R-:W-:Y:S01]  /*11970*/  MOV R16, R197 ;  /* 0x000000c500107202 */ /* 0x000fe20000000f00 */
[----:B------:R-:W-:Y:S01]  /*11980*/  IMAD.MOV.U32 R17, RZ, RZ, R192 ;  /* 0x000000ffff117224 */ /* 0x000fe200078e00c0 */
[----:B------:R-:W-:Y:S01]  /*11990*/  MOV R5, R193 ;  /* 0x000000c100057202 */ /* 0x000fe20000000f00 */
[----:B------:R-:W-:Y:S01]  /*119a0*/  IMAD.MOV.U32 R196, RZ, RZ, R169 ;  /* 0x000000ffffc47224 */ /* 0x000fe200078e00a9 */
[----:B------:R-:W-:Y:S01]  /*119b0*/  MOV R6, R194 ;  /* 0x000000c200067202 */ /* 0x000fe20000000f00 */
[--C-:B------:R-:W-:Y:S01]  /*119c0*/  FFMA.FTZ R212, R26, UR22, -R2.reuse ;  /* 0x000000161ad47c23 */ /* 0x100fe20008010802 */
[----:B------:R-:W-:Y:S01]  /*119d0*/  MOV R197, R172 ;  /* 0x000000ac00c57202 */ /* 0x000fe20000000f00 */
[----:B------:R-:W-:Y:S01]  /*119e0*/  FFMA.FTZ R243, R24, UR22, -R2 ;  /* 0x0000001618f37c23 */ /* 0x000fe20008010802 */
[----:B------:R-:W-:Y:S01]  /*119f0*/  MOV R19, R16 ;  /* 0x0000001000137202 */ /* 0x000fe20000000f00 */
[----:B------:R-:W-:-:S02]  /*11a00*/  IMAD.MOV.U32 R16, RZ, RZ, R5 ;  /* 0x000000ffff107224 */ /* 0x000fc400078e0005 */
[----:B------:R-:W-:Y:S01]  /*11a10*/  FFMA.FTZ R248, R23, UR22, -R2 ;  /* 0x0000001617f87c23 */ /* 0x000fe20008010802 */
[--C-:B------:R-:W-:Y:S01]  /*11a20*/  FFMA.FTZ R130, R204, UR22, -R0.reuse ;  /* 0x00000016cc827c23 */ /* 0x100fe20008010800 */
[----:B------:R-:W3:Y:S01]  /*11a30*/  MUFU.EX2 R157, R4 ;  /* 0x00000004009d7308 */ /* 0x000ee20000000800 */
[--C-:B------:R-:W-:Y:S01]  /*11a40*/  FFMA.FTZ R189, R120, UR22, -R0.reuse ;  /* 0x0000001678bd7c23 */ /* 0x100fe20008010800 */
[----:B------:R1:W5:Y:S01]  /*11a50*/  LDL.LU R230, [R1+0x100] ;  /* 0x0001000001e67983 */ /* 0x0003620000300800 */
[----:B--2---:R-:W-:Y:S01]  /*11a60*/  FFMA.FTZ R3, R7, UR22, -R0 ;  /* 0x0000001607037c23 */ /* 0x004fe20008010800 */
[----:B------:R-:W-:Y:S01]  /*11a70*/  MOV R7, R178 ;  /* 0x000000b200077202 */ /* 0x000fe20000000f00 */
        /* <DEDUP_REMOVED lines=10> */
[--C-:B------:R-:W-:Y:S01]  /*11b20*/  FFMA.FTZ R167, R113, UR22, -R2.reuse ;  /* 0x0000001671a77c23 */ /* 0x100fe20008010802 */
[--C-:B------:R-:W-:Y:S01]  /*11b30*/  FFMA.FTZ R178, R111, UR22, -R2.reuse ;  /* 0x000000166fb27c23 */ /* 0x100fe20008010802 */
[----:B------:R-:W-:Y:S01]  /*11b40*/  FFMA.FTZ R193, R77, UR22, -R2 ;  /* 0x000000164dc17c23 */ /* 0x000fe20008010802 */
[----:B------:R-:W-:Y:S01]  /*11b50*/  MOV R88, R188 ;  /* 0x000000bc00587202 */ /* 0x000fe20000000f00 */
[--C-:B------:R-:W-:Y:S01]  /*11b60*/  FFMA.FTZ R122, R206, UR22, -R0.reuse ;  /* 0x00000016ce7a7c23 */ /* 0x100fe20008010800 */
[----:B------:R-:W-:Y:S01]  /*11b70*/  MUFU.EX2 R205, R102 ;  /* 0x0000006600cd7308 */ /* 0x000fe20000000800 */
[----:B------:R1:W5:Y:S01]  /*11b80*/  LDL.LU R229, [R1+0xfc] ;  /* 0x0000fc0001e57983 */ /* 0x0003620000300800 */
[----:B--2---:R-:W-:Y:S01]  /*11b90*/  FFMA.FTZ R3, R11, UR22, -R0 ;  /* 0x000000160b037c23 */ /* 0x004fe20008010800 */
[----:B------:R-:W-:-:S02]  /*11ba0*/  MOV R11, R17 ;  /* 0x00000011000b7202 */ /* 0x000fc40000000f00 */
[----:B------:R-:W-:Y:S02]  /*11bb0*/  MOV R17, R6 ;  /* 0x0000000600117202 */ /* 0x000fe40000000f00 */
[----:B------:R-:W-:Y:S01]  /*11bc0*/  MOV R6, R197 ;  /* 0x000000c500067202 */ /* 0x000fe20000000f00 */
[----:B------:R-:W-:Y:S02]  /*11bd0*/  IMAD.MOV.U32 R197, RZ, RZ, R195 ;  /* 0x000000ffffc57224 */ /* 0x000fe400078e00c3 */
[--C-:B------:R-:W-:Y:S01]  /*11be0*/  FFMA.FTZ R176, R91, UR22, -R2.reuse ;  /* 0x000000165bb07c23 */ /* 0x100fe20008010802 */
[--C-:B------:R-:W-:Y:S01]  /*11bf0*/  FFMA.FTZ R166, R83, UR22, -R2.reuse ;  /* 0x0000001653a67c23 */ /* 0x100fe20008010802 */
[----:B------:R-:W-:Y:S01]  /*11c00*/  MOV R5, R6 ;  /* 0x0000000600057202 */ /* 0x000fe20000000f00 */
[--C-:B------:R-:W-:Y:S01]  /*11c10*/  FFMA.FTZ R177, R80, UR22, -R2.reuse ;  /* 0x0000001650b17c23 */ /* 0x100fe20008010802 */
[----:B------:R-:W-:Y:S01]  /*11c20*/  FFMA.FTZ R195, R65, UR22, -R2 ;  /* 0x0000001641c37c23 */ /* 0x000fe20008010802 */
[----:B------:R2:W-:Y:S01]  /*11c30*/  MUFU.EX2 R164, R3 ;  /* 0x0000000300a47308 */ /* 0x0005e20000000800 */
[----:B------:R-:W-:Y:S01]  /*11c40*/  FFMA.FTZ R2, R19, UR22, -R8 ;  /* 0x0000001613027c23 */ /* 0x000fe20008010808 */
[----:B------:R-:W-:-:S02]  /*11c50*/  MOV R14, R17 ;  /* 0x00000011000e7202 */ /* 0x000fc40000000f00 */
[----:B------:R-:W-:Y:S01]  /*11c60*/  MOV R6, R197 ;  /* 0x000000c500067202 */ /* 0x000fe20000000f00 */
[----:B------:R-:W-:Y:S01]  /*11c70*/  IMAD.MOV.U32 R197, RZ, RZ, R198 ;  /* 0x000000ffffc57224 */ /* 0x000fe200078e00c6 */
[----:B------:R-:W-:Y:S01]  /*11c80*/  MOV R198, R199 ;  /* 0x000000c700c67202 */ /* 0x000fe20000000f00 */
[----:B------:R-:W-:Y:S01]  /*11c90*/  IMAD.MOV.U32 R22, RZ, RZ, R5 ;  /* 0x000000ffff167224 */ /* 0x000fe200078e0005 */
[----:B------:R-:W-:Y:S02]  /*11ca0*/  MOV R199, R184 ;  /* 0x000000b800c77202 */ /* 0x000fe40000000f00 */
[----:B------:R4:W-:Y:S01]  /*11cb0*/  MUFU.EX2 R184, R2 ;  /* 0x0000000200b87308 */ /* 0x0009e20000000800 */
[----:B--2---:R-:W-:Y:S02]  /*11cc0*/  FFMA.FTZ R3, R16, UR22, -R8 ;  /* 0x0000001610037c23 */ /* 0x004fe40008010808 */
[----:B------:R-:W2:Y:S01]  /*11cd0*/  LDSM.16.MT88.4 R16, [R216+0x8800] ;  /* 0x00880000d810783b */ /* 0x000ea20000004200 */
[----:B------:R-:W-:Y:S01]  /*11ce0*/  MOV R78, R199 ;  /* 0x000000c7004e7202 */ /* 0x000fe20000000f00 */
[--C-:B------:R-:W-:Y:S01]  /*11cf0*/  FFMA.FTZ R199, R20, UR22, -R0.reuse ;  /* 0x0000001614c77c23 */ /* 0x100fe20008010800 */
[----:B------:R-:W-:Y:S01]  /*11d00*/  FFMA.FTZ R204, R22, UR22, -R0 ;  /* 0x0000001616cc7c23 */ /* 0x000fe20008010800 */
[----:B------:R-:W-:Y:S01]  /*11d10*/  MOV R25, R6 ;  /* 0x0000000600197202 */ /* 0x000fe20000000f00 */
[----:B------:R-:W-:Y:S01]  /*11d20*/  IMAD.MOV.U32 R27, RZ, RZ, R194 ;  /* 0x000000ffff1b7224 */ /* 0x000fe200078e00c2 */
[----:B------:R-:W1:Y:S01]  /*11d30*/  LDSM.16.MT88.4 R20, [R217+0x8800] ;  /* 0x00880000d914783b */ /* 0x000e620000004200 */
[----:B----4-:R-:W-:Y:S01]  /*11d40*/  FFMA.FTZ R2, R14, UR22, -R8 ;  /* 0x000000160e027c23 */ /* 0x010fe20008010808 */
[----:B------:R-:W-:Y:S01]  /*11d50*/  MOV R77, R25 ;  /* 0x00000019004d7202 */ /* 0x000fe20000000f00 */
[----:B------:R-:W-:-:S02]  /*11d60*/  IMAD.MOV.U32 R83, RZ, RZ, R27 ;  /* 0x000000ffff537224 */ /* 0x000fc400078e001b */
[----:B------:R4:W-:Y:S01]  /*11d70*/  MUFU.EX2 R64, R2 ;  /* 0x0000000200407308 */ /* 0x0009e20000000800 */
[----:B------:R-:W1:Y:S01]  /*11d80*/  LDSM.16.MT88.4 R24, [R219+0x8800] ;  /* 0x00880000db18783b */ /* 0x000e620000004200 */
[--C-:B------:R-:W-:Y:S01]  /*11d90*/  FFMA.FTZ R113, R214, UR22, -R0.reuse ;  /* 0x00000016d6717c23 */ /* 0x100fe20008010800 */
[----:B------:R-:W-:-:S05]  /*11da0*/  FFMA.FTZ R188, R121, UR22, -R0 ;  /* 0x0000001679bc7c23 */ /* 0x000fca0008010800 */
[----:B------:R-:W2:Y:S01]  /*11db0*/  MUFU.EX2 R214, R3 ;  /* 0x0000000300d67308 */ /* 0x000ea20000000800 */
[----:B----4-:R-:W-:-:S07]  /*11dc0*/  FFMA.FTZ R2, R15, UR22, -R8 ;  /* 0x000000160f027c23 */ /* 0x010fce0008010808 */
[----:B------:R-:W4:Y:S01]  /*11dd0*/  MUFU.EX2 R121, R2 ;  /* 0x0000000200797308 */ /* 0x000f220000000800 */
[--C-:B------:R-:W-:Y:S01]  /*11de0*/  FFMA.FTZ R28, R11, UR22, -R0.reuse ;  /* 0x000000160b1c7c23 */ /* 0x100fe20008010800 */
[----:B------:R-:W-:Y:S01]  /*11df0*/  FFMA.FTZ R11, R251, UR22, -R0 ;  /* 0x00000016fb0b7c23 */ /* 0x000fe20008010800 */
[----:B------:R-:W-:Y:S01]  /*11e00*/  MOV R4, R197 ;  /* 0x000000c500047202 */ /* 0x000fe20000000f00 */
[----:B------:R-:W-:Y:S01]  /*11e10*/  IMAD.MOV.U32 R82, RZ, RZ, R198 ;  /* 0x000000ffff527224 */ /* 0x000fe200078e00c6 */
[----:B------:R-:W-:Y:S01]  /*11e20*/  MOV R67, R192 ;  /* 0x000000c000437202 */ /* 0x000fe20000000f00 */
        /* <DEDUP_REMOVED lines=8> */
[----:B------:R-:W-:-:S02]  /*11eb0*/  FFMA.FTZ R198, R66, UR22, -R0 ;  /* 0x0000001642c67c23 */ /* 0x000fc40008010800 */
[----:B------:R-:W1:Y:S01]  /*11ec0*/  MUFU.EX2 R0, R11 ;  /* 0x0000000b00007308 */ /* 0x000e620000000800 */
[----:B------:R-:W-:Y:S02]  /*11ed0*/  MOV R250, R88 ;  /* 0x0000005800fa7202 */ /* 0x000fe40000000f00 */
[----:B------:R-:W-:Y:S01]  /*11ee0*/  MOV R91, R90 ;  /* 0x0000005a005b7202 */ /* 0x000fe20000000f00 */
[----:B------:R-:W-:Y:S01]  /*11ef0*/  IMAD.MOV.U32 R90, RZ, RZ, R6 ;  /* 0x000000ffff5a7224 */ /* 0x000fe200078e0006 */
[----:B------:R-:W-:Y:S02]  /*11f00*/  MOV R65, R4 ;  /* 0x0000000400417202 */ /* 0x000fe40000000f00 */
[----:B------:R-:W-:Y:S02]  /*11f10*/  MOV R88, R5 ;  /* 0x0000000500587202 */ /* 0x000fe40000000f00 */
[----:B------:R-:W-:Y:S02]  /*11f20*/  MOV R80, R7 ;  /* 0x0000000700507202 */ /* 0x000fe40000000f00 */
[----:B------:R-:W-:-:S02]  /*11f30*/  F2FP.BF16.F32.PACK_AB R14, R168, R183 ;  /* 0x000000b7a80e723e */ /* 0x000fc400000010ff */
[----:B---3--:R-:W-:Y:S02]  /*11f40*/  F2FP.BF16.F32.PACK_AB R15, R157, R187 ;  /* 0x000000bb9d0f723e */ /* 0x008fe400000010ff */
[----:B------:R-:W-:Y:S02]  /*11f50*/  F2FP.BF16.F32.PACK_AB R4, R182, R179 ;  /* 0x000000b3b604723e */ /* 0x000fe400000010ff */
[----:B--2---:R-:W-:Y:S02]  /*11f60*/  F2FP.BF16.F32.PACK_AB R5, R214, R184 ;  /* 0x000000b8d605723e */ /* 0x004fe400000010ff */
[----:B------:R-:W-:Y:S02]  /*11f70*/  F2FP.BF16.F32.PACK_AB R6, R164, R252 ;  /* 0x000000fca406723e */ /* 0x000fe400000010ff */
[----:B----4-:R-:W-:Y:S01]  /*11f80*/  F2FP.BF16.F32.PACK_AB R7, R121, R64 ;  /* 0x000000407907723e */ /* 0x010fe200000010ff */
[----:B------:R-:W-:Y:S01]  /*11f90*/  HMMA.16816.F32.BF16 R104, R12, R16, R104 ;  /* 0x000000100c68723c */ /* 0x000fe20000041868 */
[----:B------:R-:W-:-:S05]  /*11fa0*/  MOV R251, R174 ;  /* 0x000000ae00fb7202 */ /* 0x000fca0000000f00 */
[----:B------:R-:W-:Y:S01]  /*11fb0*/  HMMA.16816.F32.BF16 R56, R4, R16, R56 ;  /* 0x000000100438723c */ /* 0x000fe20000041838 */
[----:B-1----:R-:W-:-:S05]  /*11fc0*/  MOV R9, R0 ;  /* 0x0000000000097202 */ /* 0x002fca0000000f00 */
[-C--:B------:R-:W-:Y:S06]  /*11fd0*/  HMMA.16816.F32.BF16 R52, R4, R18.reuse, R52 ;  /* 0x000000120434723c */ /* 0x080fec0000041834 */
[----:B------:R-:W-:Y:S01]  /*11fe0*/  HMMA.16816.F32.BF16 R96, R12, R18, R96 ;  /* 0x000000120c60723c */ /* 0x000fe20000041860 */
[----:B------:R-:W1:Y:S01]  /*11ff0*/  LDSM.16.MT88.4 R16, [R218+0x8800] ;  /* 0x00880000da10783b */ /* 0x000e620000004200 */
[----:B------:R-:W-:-:S04]  /*12000*/  FFMA.FTZ R0, R251, UR22, -R8 ;  /* 0x00000016fb007c23 */ /* 0x000fc80008010808 */
[C---:B------:R-:W-:Y:S01]  /*12010*/  HMMA.16816.F32.BF16 R40, R4.reuse, R20, R40 ;  /* 0x000000140428723c */ /* 0x040fe20000041828 */
[----:B------:R2:W-:Y:S05]  /*12020*/  MUFU.EX2 R251, R0 ;  /* 0x0000000000fb7308 */ /* 0x0005ea0000000800 */
[----:B------:R-:W-:Y:S06]  /*12030*/  HMMA.16816.F32.BF16 R36, R4, R22, R36 ;  /* 0x000000160424723c */ /* 0x000fec0000041824 */
[C---:B------:R-:W-:Y:S06]  /*12040*/  HMMA.16816.F32.BF16 R84, R12.reuse, R20, R84 ;  /* 0x000000140c54723c */ /* 0x040fec0000041854 */
[----:B------:R-:W-:Y:S01]  /*12050*/  HMMA.16816.F32.BF16 R92, R12, R22, R92 ;  /* 0x000000160c5c723c */ /* 0x000fe2000004185c */
[----:B------:R-:W3:Y:S01]  /*12060*/  LDSM.16.MT88.4 R20, [R216+0x9000] ;  /* 0x00900000d814783b */ /* 0x000ee20000004200 */
[----:B--2---:R-:W-:-:S04]  /*12070*/  FFMA.FTZ R0, R249, UR22, -R8 ;  /* 0x00000016f9007c23 */ /* 0x004fc80008010808 */
[-C--:B------:R-:W-:Y:S06]  /*12080*/  HMMA.16816.F32.BF16 R48, R4, R24.reuse, R48 ;  /* 0x000000180430723c */ /* 0x080fec0000041830 */
[----:B------:R-:W-:Y:S01]  /*12090*/  HMMA.16816.F32.BF16 R68, R12, R24, R68 ;  /* 0x000000180c44723c */ /* 0x000fe20000041844 */
[----:B------:R2:W-:Y:S01]  /*120a0*/  MUFU.EX2 R24, R0 ;  /* 0x0000000000187308 */ /* 0x0005e20000000800 */
[----:B------:R-:W-:-:S07]  /*120b0*/  MOV R174, R224 ;  /* 0x000000e000ae7202 */ /* 0x000fce0000000f00 */
[----:B------:R4:W3:Y:S01]  /*120c0*/  MUFU.EX2 R208, R28 ;  /* 0x0000001c00d07308 */ /* 0x0008e20000000800 */
[----:B--2---:R-:W-:Y:S01]  /*120d0*/  FFMA.FTZ R0, R80, UR22, -R8 ;  /* 0x0000001650007c23 */ /* 0x004fe20008010808 */
[----:B------:R-:W-:-:S06]  /*120e0*/  MOV R80, R223 ;  /* 0x000000df00507202 */ /* 0x000fcc0000000f00 */
[----:B------:R2:W-:Y:S01]  /*120f0*/  MUFU.EX2 R223, R0 ;  /* 0x0000000000df7308 */ /* 0x0005e20000000800 */
[----:B----4-:R-:W-:Y:S02]  /*12100*/  MOV R28, R196 ;  /* 0x000000c4001c7202 */ /* 0x010fe40000000f00 */
[----:B------:R-:W-:-:S05]  /*12110*/  MOV R196, R135 ;  /* 0x0000008700c47202 */ /* 0x000fca0000000f00 */
[----:B------:R-:W4:Y:S01]  /*12120*/  MUFU.EX2 R224, R10 ;  /* 0x0000000a00e07308 */ /* 0x000f220000000800 */
[----:B--2---:R-:W-:-:S07]  /*12130*/  FFMA.FTZ R0, R250, UR22, -R8 ;  /* 0x00000016fa007c23 */ /* 0x004fce0008010808 */
[----:B------:R-:W2:Y:S01]  /*12140*/  MUFU.EX2 R135, R0 ;  /* 0x0000000000877308 */ /* 0x000ea20000000800 */
[C---:B------:R-:W-:Y:S06]  /*12150*/  HMMA.16816.F32.BF16 R44, R4.reuse, R26, R44 ;  /* 0x0000001a042c723c */ /* 0x040fec000004182c */
[C---:B-1----:R-:W-:Y:S06]  /*12160*/  HMMA.16816.F32.BF16 R60, R4.reuse, R16, R60 ;  /* 0x00000010043c723c */ /* 0x042fec000004183c */
[----:B------:R-:W-:Y:S01]  /*12170*/  HMMA.16816.F32.BF16 R32, R4, R18, R32 ;  /* 0x000000120420723c */ /* 0x000fe20000041820 */
[----:B------:R-:W-:-:S05]  /*12180*/  IMAD.MOV.U32 R11, RZ, RZ, R172 ;  /* 0x000000ffff0b7224 */ /* 0x000fca00078e00ac */
[C---:B------:R-:W-:Y:S01]  /*12190*/  HMMA.16816.F32.BF16 R140, R12.reuse, R16, R140 ;  /* 0x000000100c8c723c */ /* 0x040fe2000004188c */
[----:B---3--:R-:W-:Y:S02]  /*121a0*/  F2FP.BF16.F32.PACK_AB R4, R9, R208 ;  /* 0x000000d00904723e */ /* 0x008fe400000010ff */
[----:B------:R-:W-:Y:S02]  /*121b0*/  F2FP.BF16.F32.PACK_AB R5, R24, R251 ;  /* 0x000000fb1805723e */ /* 0x000fe400000010ff */
[----:B----4-:R-:W-:Y:S01]  /*121c0*/  F2FP.BF16.F32.PACK_AB R6, R220, R224 ;  /* 0x000000e0dc06723e */ /* 0x010fe200000010ff */
[----:B------:R-:W-:Y:S01]  /*121d0*/  HMMA.16816.F32.BF16 R136, R12, R18, R136 ;  /* 0x000000120c88723c */ /* 0x000fe20000041888 */
[----:B--2---:R-:W-:Y:S01]  /*121e0*/  F2FP.BF16.F32.PACK_AB R7, R135, R223 ;  /* 0x000000df8707723e */ /* 0x004fe200000010ff */
[----:B------:R-:W1:Y:S01]  /*121f0*/  LDSM.16.MT88.4 R16, [R219+0x9000] ;  /* 0x00900000db10783b */ /* 0x000e620000004200 */
[----:B------:R-:W-:-:S03]  /*12200*/  MOV R0, R173 ;  /* 0x000000ad00007202 */ /* 0x000fc60000000f00 */
[----:B------:R-:W-:Y:S01]  /*12210*/  HMMA.16816.F32.BF16 R72, R12, R26, R72 ;  /* 0x0000001a0c48723c */ /* 0x000fe20000041848 */
[----:B------:R-:W2:Y:S01]  /*12220*/  LDSM.16.MT88.4 R12, [R217+0x9000] ;  /* 0x00900000d90c783b */ /* 0x000ea20000004200 */
[----:B------:R-:W-:Y:S01]  /*12230*/  IMAD.MOV.U32 R2, RZ, RZ, R174 ;  /* 0x000000ffff027224 */ /* 0x000fe200078e00ae */
[----:B------:R-:W-:-:S03]  /*12240*/  MOV R3, R175 ;  /* 0x000000af00037202 */ /* 0x000fc60000000f00 */
[----:B------:R-:W-:Y:S07]  /*12250*/  HMMA.16816.F32.BF16 R172, R4, R20, R56 ;  /* 0x0000001404ac723c */ /* 0x000fee0000041838 */
[----:B------:R-:W-:Y:S02]  /*12260*/  MOV R59, R24 ;  /* 0x00000018003b7202 */ /* 0x000fe40000000f00 */
[----:B------:R-:W3:Y:S01]  /*12270*/  LDSM.16.MT88.4 R24, [R218+0x9000] ;  /* 0x00900000da18783b */ /* 0x000ee20000004200 */
[----:B------:R-:W-:-:S02]  /*12280*/  MOV R213, R169 ;  /* 0x000000a900d57202 */ /* 0x000fc40000000f00 */
[----:B------:R-:W-:Y:S01]  /*12290*/  MOV R119, R77 ;  /* 0x0000004d00777202 */ /* 0x000fe20000000f00 */
[----:B------:R-:W-:Y:S01]  /*122a0*/  IMAD.MOV.U32 R120, RZ, RZ, R65 ;  /* 0x000000ffff787224 */ /* 0x000fe200078e0041 */
[----:B------:R-:W-:Y:S01]  /*122b0*/  MOV R10, R168 ;  /* 0x000000a8000a7202 */ /* 0x000fe20000000f00 */
[----:B------:R4:W3:Y:S01]  /*122c0*/  MUFU.EX2 R249, R101 ;  /* 0x0000006500f97308 */ /* 0x0008e20000000800 */
[----:B------:R-:W-:Y:S02]  /*122d0*/  MOV R56, R170 ;  /* 0x000000aa00387202 */ /* 0x000fe40000000f00 */
[----:B------:R-:W-:Y:S02]  /*122e0*/  MOV R57, R171 ;  /* 0x000000ab00397202 */ /* 0x000fe40000000f00 */
[----:B------:R-:W-:Y:S07]  /*122f0*/  HMMA.16816.F32.BF16 R168, R4, R22, R52 ;  /* 0x0000001604a8723c */ /* 0x000fee0000041834 */
[----:B------:R-:W-:Y:S01]  /*12300*/  MOV R53, R91 ;  /* 0x0000005b00357202 */ /* 0x000fe20000000f00 */
[----:B------:R-:W-:Y:S01]  /*12310*/  IMAD.MOV.U32 R54, RZ, RZ, R88 ;  /* 0x000000ffff367224 */ /* 0x000fe200078e0058 */
[----:B------:R-:W-:-:S02]  /*12320*/  MOV R55, R90 ;  /* 0x0000005a00377202 */ /* 0x000fc40000000f00 */
[C---:B-1----:R-:W-:Y:S01]  /*12330*/  HMMA.16816.F32.BF16 R88, R4.reuse, R16, R48 ;  /* 0x000000100458723c */ /* 0x042fe20000041830 */
[----:B----4-:R-:W-:Y:S02]  /*12340*/  FFMA.FTZ R101, R213, UR22, -R8 ;  /* 0x00000016d5657c23 */ /* 0x010fe40008010808 */
[----:B------:R1:W-:Y:S04]  /*12350*/  MUFU.EX2 R213, R108 ;  /* 0x0000006c00d57308 */ /* 0x0003e80000000800 */
[----:B------:R-:W-:Y:S01]  /*12360*/  IMAD.MOV.U32 R50, RZ, RZ, R78 ;  /* 0x000000ffff327224 */ /* 0x000fe200078e004e */
[----:B------:R-:W-:Y:S01]  /*12370*/  MOV R48, R83 ;  /* 0x0000005300307202 */ /* 0x000fe20000000f00 */
[----:B--2---:R-:W-:Y:S01]  /*12380*/  HMMA.16816.F32.BF16 R76, R4, R12, R40 ;  /* 0x0000000c044c723c */ /* 0x004fe20000041828 */
[----:B------:R-:W-:Y:S01]  /*12390*/  MOV R52, R80 ;  /* 0x0000005000347202 */ /* 0x000fe20000000f00 */
[----:B------:R-:W-:Y:S01]  /*123a0*/  MUFU.EX2 R250, R100 ;  /* 0x0000006400fa7308 */ /* 0x000fe20000000800 */
[----:B------:R-:W-:-:S04]  /*123b0*/  MOV R51, R82 ;  /* 0x0000005200337202 */ /* 0x000fc80000000f00 */
[----:B------:R-:W-:Y:S01]  /*123c0*/  MOV R43, R222 ;  /* 0x000000de002b7202 */ /* 0x000fe20000000f00 */
[--C-:B-1----:R-:W-:Y:S01]  /*123d0*/  FFMA.FTZ R108, R119, UR22, -R8.reuse ;  /* 0x00000016776c7c23 */ /* 0x102fe20008010808 */
[--C-:B------:R-:W-:Y:S01]  /*123e0*/  FFMA.FTZ R119, R120, UR22, -R8.reuse ;  /* 0x0000001678777c23 */ /* 0x100fe20008010808 */
[--C-:B------:R-:W-:Y:S01]  /*123f0*/  FFMA.FTZ R120, R221, UR22, -R8.reuse ;  /* 0x00000016dd787c23 */ /* 0x100fe20008010808 */
[----:B------:R-:W-:Y:S01]  /*12400*/  MUFU.EX2 R222, R31 ;  /* 0x0000001f00de7308 */ /* 0x000fe20000000800 */
[C---:B------:R-:W-:Y:S07]  /*12410*/  HMMA.16816.F32.BF16 R80, R4.reuse, R18, R44 ;  /* 0x000000120450723c */ /* 0x040fee000004182c */
[----:B------:R-:W-:Y:S01]  /*12420*/  MUFU.EX2 R206, R30 ;  /* 0x0000001e00ce7308 */ /* 0x000fe20000000800 */
[----:B---3--:R-:W-:Y:S07]  /*12430*/  HMMA.16816.F32.BF16 R44, R4, R26, R32 ;  /* 0x0000001a042c723c */ /* 0x008fee0000041820 */
[----:B------:R-:W1:Y:S01]  /*12440*/  MUFU.EX2 R211, R29 ;  /* 0x0000001d00d37308 */ /* 0x000e620000000800 */
[----:B------:R-:W-:Y:S01]  /*12450*/  FFMA.FTZ R33, R48, UR22, -R8 ;  /* 0x0000001630217c23 */ /* 0x000fe20008010808 */
[----:B------:R-:W-:-:S06]  /*12460*/  MOV R48, R50 ;  /* 0x0000003200307202 */ /* 0x000fcc0000000f00 */
[----:B------:R2:W3:Y:S01]  /*12470*/  MUFU.EX2 R221, R103 ;  /* 0x0000006700dd7308 */ /* 0x0004e20000000800 */
[----:B------:R-:W-:Y:S01]  /*12480*/  IMAD.MOV.U32 R50, RZ, RZ, R51 ;  /* 0x000000ffff327224 */ /* 0x000fe200078e0033 */
[----:B------:R-:W-:Y:S02]  /*12490*/  MOV R49, R67 ;  /* 0x0000004300317202 */ /* 0x000fe40000000f00 */
[----:B------:R-:W-:Y:S02]  /*124a0*/  MOV R51, R52 ;  /* 0x0000003400337202 */ /* 0x000fe40000000f00 */
[----:B------:R-:W-:Y:S01]  /*124b0*/  MOV R52, R53 ;  /* 0x0000003500347202 */ /* 0x000fe20000000f00 */
[----:B------:R-:W-:Y:S01]  /*124c0*/  IMAD.MOV.U32 R58, RZ, RZ, R64 ;  /* 0x000000ffff3a7224 */ /* 0x000fe200078e0040 */
[----:B------:R-:W-:Y:S01]  /*124d0*/  MOV R53, R54 ;  /* 0x0000003600357202 */ /* 0x000fe20000000f00 */
[----:B------:R-:W-:Y:S01]  /*124e0*/  IMAD.MOV.U32 R54, RZ, RZ, R55 ;  /* 0x000000ffff367224 */ /* 0x000fe200078e0037 */
[----:B------:R-:W-:Y:S01]  /*124f0*/  HMMA.16816.F32.BF16 R64, R4, R14, R36 ;  /* 0x0000000e0440723c */ /* 0x000fe20000041824 */
[----:B------:R-:W-:-:S05]  /*12500*/  MOV R55, R56 ;  /* 0x0000003800377202 */ /* 0x000fca0000000f00 */
[----:B------:R-:W-:Y:S01]  /*12510*/  HMMA.16816.F32.BF16 R60, R4, R24, R60 ;  /* 0x00000018043c723c */ /* 0x000fe2000004183c */
[----:B------:R-:W-:-:S06]  /*12520*/  MOV R56, R57 ;  /* 0x0000003900387202 */ /* 0x000fcc0000000f00 */
[----:B------:R-:W-:Y:S01]  /*12530*/  FADD.FTZ R6, R49, R48 ;  /* 0x0000003031067221 */ /* 0x000fe20000010000 */
[----:B------:R-:W-:Y:S01]  /*12540*/  FADD.FTZ R5, R50, R246 ;  /* 0x000000f632057221 */ /* 0x000fe20000010000 */
[----:B------:R-:W-:Y:S01]  /*12550*/  FADD.FTZ R4, R51, R110 ;  /* 0x0000006e33047221 */ /* 0x000fe20000010000 */
[----:B------:R-:W-:Y:S01]  /*12560*/  MOV R57, R58 ;  /* 0x0000003a00397202 */ /* 0x000fe20000000f00 */
[----:B--2---:R-:W-:Y:S01]  /*12570*/  FADD.FTZ R103, R53, R6 ;  /* 0x0000000635677221 */ /* 0x004fe20000010000 */
[----:B------:R-:W-:Y:S01]  /*12580*/  FADD.FTZ R35, R54, R5 ;  /* 0x0000000536237221 */ /* 0x000fe20000010000 */
[----:B------:R-:W-:Y:S01]  /*12590*/  FADD.FTZ R34, R55, R4 ;  /* 0x0000000437227221 */ /* 0x000fe20000010000 */
[----:B------:R-:W-:Y:S01]  /*125a0*/  F2FP.BF16.F32.PACK_AB R4, R249, R205 ;  /* 0x000000cdf904723e */ /* 0x000fe200000010ff */
[----:B------:R-:W-:Y:S01]  /*125b0*/  IMAD.MOV.U32 R58, RZ, RZ, R59 ;  /* 0x000000ffff3a7224 */ /* 0x000fe200078e003b */
[----:B-1----:R-:W-:Y:S02]  /*125c0*/  F2FP.BF16.F32.PACK_AB R5, R211, R206 ;  /* 0x000000ced305723e */ /* 0x002fe400000010ff */
[----:B------:R-:W-:-:S02]  /*125d0*/  F2FP.BF16.F32.PACK_AB R6, R222, R250 ;  /* 0x000000fade06723e */ /* 0x000fc400000010ff */
[----:B---3--:R-:W-:Y:S01]  /*125e0*/  F2FP.BF16.F32.PACK_AB R7, R221, R213 ;  /* 0x000000d5dd07723e */ /* 0x008fe200000010ff */
[--C-:B------:R-:W-:Y:S01]  /*125f0*/  FFMA.FTZ R100, R11, UR22, -R8.reuse ;  /* 0x000000160b647c23 */ /* 0x100fe20008010808 */
[----:B------:R-:W-:Y:S01]  /*12600*/  MOV R59, R10 ;  /* 0x0000000a003b7202 */ /* 0x000fe20000000f00 */
[--C-:B------:R-:W-:Y:S01]  /*12610*/  FFMA.FTZ R102, R28, UR22, -R8.reuse ;  /* 0x000000161c667c23 */ /* 0x100fe20008010808 */
[----:B------:R-:W-:Y:S01]  /*12620*/  MOV R10, R121 ;  /* 0x00000079000a7202 */ /* 0x000fe20000000f00 */
[----:B------:R-:W-:Y:S01]  /*12630*/  IMAD.MOV.U32 R28, RZ, RZ, R157 ;  /* 0x000000ffff1c7224 */ /* 0x000fe200078e009d */
[----:B------:R-:W-:Y:S01]  /*12640*/  MOV R11, R164 ;  /* 0x000000a4000b7202 */ /* 0x000fe20000000f00 */
[--C-:B------:R-:W-:Y:S01]  /*12650*/  FFMA.FTZ R121, R165, UR22, -R8.reuse ;  /* 0x00000016a5797c23 */ /* 0x100fe20008010808 */
[--C-:B------:R-:W-:Y:S01]  /*12660*/  FFMA.FTZ R157, R247, UR22, -R8.reuse ;  /* 0x00000016f79d7c23 */ /* 0x100fe20008010808 */
[--C-:B------:R-:W-:Y:S01]  /*12670*/  FFMA.FTZ R164, R245, UR22, -R8.reuse ;  /* 0x00000016f5a47c23 */ /* 0x100fe20008010808 */
[--C-:B------:R-:W-:Y:S01]  /*12680*/  FFMA.FTZ R165, R215, UR22, -R8.reuse ;  /* 0x00000016d7a57c23 */ /* 0x100fe20008010808 */
[----:B------:R-:W-:Y:S01]  /*12690*/  FADD.FTZ R109, R52, R109 ;  /* 0x0000006d346d7221 */ /* 0x000fe20000010000 */
[--C-:B------:R-:W-:Y:S01]  /*126a0*/  FFMA.FTZ R32, R43, UR22, -R8.reuse ;  /* 0x000000162b207c23 */ /* 0x100fe20008010808 */
[----:B------:R-:W-:Y:S01]  /*126b0*/  MOV R247, R56 ;  /* 0x0000003800f77202 */ /* 0x000fe20000000f00 */
[----:B------:R-:W-:Y:S01]  /*126c0*/  IMAD.MOV.U32 R110, RZ, RZ, R59 ;  /* 0x000000ffff6e7224 */ /* 0x000fe200078e003b */
[----:B------:R-:W-:Y:S01]  /*126d0*/  MOV R245, R57 ;  /* 0x0000003900f57202 */ /* 0x000fe20000000f00 */
[C---:B------:R-:W-:Y:S01]  /*126e0*/  HMMA.16816.F32.BF16 R52, R4.reuse, R20, R104 ;  /* 0x000000140434723c */ /* 0x040fe20000041868 */
[----:B------:R-:W-:Y:S01]  /*126f0*/  MOV R215, R58 ;  /* 0x0000003a00d77202 */ /* 0x000fe20000000f00 */
[--C-:B------:R-:W-:Y:S01]  /*12700*/  FFMA.FTZ R3, R3, UR22, -R8.reuse ;  /* 0x0000001603037c23 */ /* 0x100fe20008010808 */
[--C-:B------:R-:W-:Y:S01]  /*12710*/  FFMA.FTZ R2, R2, UR22, -R8.reuse ;  /* 0x0000001602027c23 */ /* 0x100fe20008010808 */
[--C-:B------:R-:W-:Y:S01]  /*12720*/  FFMA.FTZ R0, R0, UR22, -R8.reuse ;  /* 0x0000001600007c23 */ /* 0x100fe20008010808 */
[----:B------:R-:W-:Y:S01]  /*12730*/  FFMA.FTZ R196, R196, UR22, -R8 ;  /* 0x00000016c4c47c23 */ /* 0x000fe20008010808 */
[C---:B------:R-:W-:Y:S01]  /*12740*/  HMMA.16816.F32.BF16 R48, R4.reuse, R22, R96 ;  /* 0x000000160430723c */ /* 0x040fe20000041860 */
[----:B------:R-:W-:Y:S01]  /*12750*/  MOV R107, R9 ;  /* 0x00000009006b7202 */ /* 0x000fe20000000f00 */
[----:B------:R-:W-:Y:S01]  /*12760*/  IMAD.MOV.U32 R104, RZ, RZ, R28 ;  /* 0x000000ffff687224 */ /* 0x000fe200078e001c */
[----:B------:R-:W-:Y:S01]  /*12770*/  MOV R106, R10 ;  /* 0x0000000a006a7202 */ /* 0x000fe20000000f00 */
[----:B------:R-:W-:Y:S01]  /*12780*/  LDSM.16.MT88.4 R28, [R218+0x9800] ;  /* 0x00980000da1c783b */ /* 0x000fe20000004200 */
[----:B------:R-:W-:Y:S01]  /*12790*/  MOV R105, R11 ;  /* 0x0000000b00697202 */ /* 0x000fe20000000f00 */
[C---:B------:R-:W-:Y:S02]  /*127a0*/  HMMA.16816.F32.BF16 R40, R4.reuse, R16, R68 ;  /* 0x000000100428723c */ /* 0x040fe40000041844 */
[----:B------:R-:W-:Y:S04]  /*127b0*/  LDSM.16.MT88.4 R8, [R217+0x9800] ;  /* 0x00980000d908783b */ /* 0x000fe80000004200 */
[C---:B------:R-:W-:Y:S01]  /*127c0*/  HMMA.16816.F32.BF16 R36, R4.reuse, R18, R72 ;  /* 0x000000120424723c */ /* 0x040fe20000041848 */
[----:B------:R-:W1:Y:S05]  /*127d0*/  LDSM.16.MT88.4 R16, [R216+0x9800] ;  /* 0x00980000d810783b */ /* 0x000e6a0000004200 */
[C---:B------:R-:W-:Y:S06]  /*127e0*/  HMMA.16816.F32.BF16 R20, R4.reuse, R12, R84 ;  /* 0x0000000c0414723c */ /* 0x040fec0000041854 */
[C---:B------:R-:W-:Y:S01]  /*127f0*/  HMMA.16816.F32.BF16 R56, R4.reuse, R14, R92 ;  /* 0x0000000e0438723c */ /* 0x040fe2000004185c */
[----:B------:R-:W2:Y:S01]  /*12800*/  LDSM.16.MT88.4 R12, [R219+0x9800] ;  /* 0x00980000db0c783b */ /* 0x000ea20000004200 */
[----:B------:R-:W3:Y:S08]  /*12810*/  MUFU.EX2 R113, R113 ;  /* 0x0000007100717308 */ /* 0x000ef00000000800 */
[----:B------:R-:W-:Y:S08]  /*12820*/  MUFU.EX2 R111, R111 ;  /* 0x0000006f006f7308 */ /* 0x000ff00000000800 */
[----:B------:R-:W4:Y:S08]  /*12830*/  MUFU.EX2 R114, R114 ;  /* 0x0000007200727308 */ /* 0x000f300000000800 */
[----:B------:R-:W1:Y:S08]  /*12840*/  MUFU.EX2 R99, R112 ;  /* 0x0000007000637308 */ /* 0x000e700000000800 */
[----:B------:R-:W2:Y:S08]  /*12850*/  MUFU.EX2 R0, R0 ;  /* 0x0000000000007308 */ /* 0x000eb00000000800 */
[----:B------:R-:W-:Y:S08]  /*12860*/  MUFU.EX2 R246, R3 ;  /* 0x0000000300f67308 */ /* 0x000ff00000000800 */
[----:B------:R-:W2:Y:S08]  /*12870*/  MUFU.EX2 R112, R2 ;  /* 0x0000000200707308 */ /* 0x000eb00000000800 */
[----:B------:R-:W2:Y:S01]  /*12880*/  MUFU.EX2 R32, R32 ;  /* 0x0000002000207308 */ /* 0x000ea20000000800 */
[C---:B------:R-:W-:Y:S06]  /*12890*/  HMMA.16816.F32.BF16 R68, R4.reuse, R24, R140 ;  /* 0x000000180444723c */ /* 0x040fec000004188c */
[----:B------:R-:W-:Y:S01]  /*128a0*/  HMMA.16816.F32.BF16 R72, R4, R26, R136 ;  /* 0x0000001a0448723c */ /* 0x000fe20000041888 */
[----:B---3--:R-:W-:Y:S01]  /*128b0*/  MOV R24, R113 ;  /* 0x0000007100187202 */ /* 0x008fe20000000f00 */
[----:B------:R-:W-:Y:S01]  /*128c0*/  MUFU.EX2 R129, R129 ;  /* 0x0000008100817308 */ /* 0x000fe20000000800 */
[----:B------:R-:W-:-:S02]  /*128d0*/  MOV R113, R110 ;  /* 0x0000006e00717202 */ /* 0x000fc40000000f00 */
[----:B------:R-:W-:Y:S02]  /*128e0*/  MOV R25, R215 ;  /* 0x000000d700197202 */ /* 0x000fe40000000f00 */
[----:B----4-:R-:W-:Y:S01]  /*128f0*/  MOV R137, R114 ;  /* 0x0000007200897202 */ /* 0x010fe20000000f00 */
[----:B------:R-:W-:Y:S01]  /*12900*/  IMAD.MOV.U32 R138, RZ, RZ, R111 ;  /* 0x000000ffff8a7224 */ /* 0x000fe200078e006f */
[----:B-1----:R-:W-:Y:S01]  /*12910*/  MOV R141, R99 ;  /* 0x00000063008d7202 */ /* 0x002fe20000000f00 */
[----:B------:R-:W-:Y:S01]  /*12920*/  MUFU.EX2 R110, R163 ;  /* 0x000000a3006e7308 */ /* 0x000fe20000000800 */
[----:B--2---:R-:W-:Y:S02]  /*12930*/  MOV R139, R0 ;  /* 0x00000000008b7202 */ /* 0x004fe40000000f00 */
[----:B------:R-:W-:-:S05]  /*12940*/  F2FP.BF16.F32.PACK_AB R4, R141, R24 ;  /* 0x000000188d04723e */ /* 0x000fca00000010ff */
[----:B------:R-:W-:Y:S01]  /*12950*/  MUFU.EX2 R111, R162 ;  /* 0x000000a2006f7308 */ /* 0x000fe20000000800 */
[----:B------:R-:W-:Y:S02]  /*12960*/  F2FP.BF16.F32.PACK_AB R5, R112, R246 ;  /* 0x000000f67005723e */ /* 0x000fe400000010ff */
[----:B------:R-:W-:-:S05]  /*12970*/  F2FP.BF16.F32.PACK_AB R6, R137, R138 ;  /* 0x0000008a8906723e */ /* 0x000fca00000010ff */
[----:B------:R-:W-:Y:S01]  /*12980*/  MUFU.EX2 R114, R161 ;  /* 0x000000a100727308 */ /* 0x000fe20000000800 */
[----:B------:R-:W-:-:S07]  /*12990*/  F2FP.BF16.F32.PACK_AB R7, R32, R139 ;  /* 0x0000008b2007723e */ /* 0x000fce00000010ff */
[----:B------:R-:W-:Y:S01]  /*129a0*/  MUFU.EX2 R215, R160 ;  /* 0x000000a000d77308 */ /* 0x000fe20000000800 */
[----:B------:R-:W-:-:S07]  /*129b0*/  MOV R3, R247 ;  /* 0x000000f700037202 */ /* 0x000fce0000000f00 */
[----:B------:R-:W1:Y:S01]  /*129c0*/  MUFU.EX2 R128, R128 ;  /* 0x0000008000807308 */ /* 0x000e620000000800 */
[C---:B------:R-:W-:Y:S06]  /*129d0*/  HMMA.16816.F32.BF16 R172, R4.reuse, R16, R172 ;  /* 0x0000001004ac723c */ /* 0x040fec00000418ac */
[C---:B------:R-:W-:Y:S06]  /*129e0*/  HMMA.16816.F32.BF16 R168, R4.reuse, R18, R168 ;  /* 0x0000001204a8723c */ /* 0x040fec00000418a8 */
[C---:B------:R-:W-:Y:S06]  /*129f0*/  HMMA.16816.F32.BF16 R88, R4.reuse, R12, R88 ;  /* 0x0000000c0458723c */ /* 0x040fec0000041858 */
[C---:B------:R-:W-:Y:S06]  /*12a00*/  HMMA.16816.F32.BF16 R80, R4.reuse, R14, R80 ;  /* 0x0000000e0450723c */ /* 0x040fec0000041850 */
[C---:B------:R-:W-:Y:S06]  /*12a10*/  HMMA.16816.F32.BF16 R76, R4.reuse, R8, R76 ;  /* 0x00000008044c723c */ /* 0x040fec000004184c */
[C---:B------:R-:W-:Y:S06]  /*12a20*/  HMMA.16816.F32.BF16 R92, R4.reuse, R10, R64 ;  /* 0x0000000a045c723c */ /* 0x040fec0000041840 */
[C---:B------:R-:W-:Y:S06]  /*12a30*/  HMMA.16816.F32.BF16 R96, R4.reuse, R28, R60 ;  /* 0x0000001c0460723c */ /* 0x040fec000004183c */
[----:B------:R-:W-:Y:S07]  /*12a40*/  HMMA.16816.F32.BF16 R84, R4, R30, R44 ;  /* 0x0000001e0454723c */ /* 0x000fee000004182c */
[----:B------:R-:W-:Y:S01]  /*12a50*/  FADD.FTZ R4, R3, R109 ;  /* 0x0000006d03047221 */ /* 0x000fe20000010000 */
[----:B-1----:R-:W-:-:S02]  /*12a60*/  F2FP.BF16.F32.PACK_AB R5, R128, R129 ;  /* 0x000000818005723e */ /* 0x002fc400000010ff */
[----:B------:R-:W-:Y:S01]  /*12a70*/  F2FP.BF16.F32.PACK_AB R6, R215, R114 ;  /* 0x00000072d706723e */ /* 0x000fe200000010ff */
[----:B------:R-:W-:Y:S01]  /*12a80*/  FADD.FTZ R64, R225, R4 ;  /* 0x00000004e1407221 */ /* 0x000fe20000010000 */
[----:B------:R-:W-:Y:S02]  /*12a90*/  F2FP.BF16.F32.PACK_AB R4, R111, R110 ;  /* 0x0000006e6f04723e */ /* 0x000fe400000010ff */
[----:B------:R-:W-:Y:S01]  /*12aa0*/  F2FP.BF16.F32.PACK_AB R7, R126, R127 ;  /* 0x0000007f7e07723e */ /* 0x000fe200000010ff */
[----:B------:R-:W-:Y:S01]  /*12ab0*/  IMAD.MOV.U32 R27, RZ, RZ, R245 ;  /* 0x000000ffff1b7224 */ /* 0x000fe200078e00f5 */
[----:B------:R1:W-:Y:S01]  /*12ac0*/  MUFU.EX2 R142, R154 ;  /* 0x0000009a008e7308 */ /* 0x0003e20000000800 */
[----:B------:R-:W-:Y:S01]  /*12ad0*/  FADD.FTZ R2, R227, R35 ;  /* 0x00000023e3027221 */ /* 0x000fe20000010000 */
[----:B------:R-:W-:Y:S01]  /*12ae0*/  FADD.FTZ R0, R226, R34 ;  /* 0x00000022e2007221 */ /* 0x000fe20000010000 */
[----:B------:R-:W-:Y:S02]  /*12af0*/  MOV R67, R32 ;  /* 0x0000002000437202 */ /* 0x000fe40000000f00 */
[----:B------:R-:W-:Y:S01]  /*12b00*/  HMMA.16816.F32.BF16 R60, R4, R16, R52 ;  /* 0x00000010043c723c */ /* 0x000fe20000041834 */
[----:B------:R-:W-:-:S02]  /*12b10*/  MOV R163, R24 ;  /* 0x0000001800a37202 */ /* 0x000fc40000000f00 */
[----:B------:R-:W-:Y:S01]  /*12b20*/  MUFU.EX2 R247, R158 ;  /* 0x0000009e00f77308 */ /* 0x000fe20000000800 */
[----:B------:R-:W-:Y:S02]  /*12b30*/  IMAD.MOV.U32 R162, RZ, RZ, R25 ;  /* 0x000000ffffa27224 */ /* 0x000fe400078e0019 */
[----:B------:R-:W-:Y:S01]  /*12b40*/  HMMA.16816.F32.BF16 R52, R4, R18, R48 ;  /* 0x000000120434723c */ /* 0x000fe20000041830 */
[----:B------:R-:W-:Y:S01]  /*12b50*/  LDSM.16.MT88.4 R16, [R217+0xa000] ;  /* 0x00a00000d910783b */ /* 0x000fe20000004200 */
[----:B-1----:R-:W-:-:S03]  /*12b60*/  MOV R154, R113 ;  /* 0x00000071009a7202 */ /* 0x002fc60000000f00 */
[----:B------:R1:W-:Y:S01]  /*12b70*/  MUFU.EX2 R158, R153 ;  /* 0x00000099009e7308 */ /* 0x0003e20000000800 */
[C---:B------:R-:W-:Y:S07]  /*12b80*/  HMMA.16816.F32.BF16 R48, R4.reuse, R14, R36 ;  /* 0x0000000e0430723c */ /* 0x040fee0000041824 */
[----:B------:R2:W-:Y:S01]  /*12b90*/  MUFU.EX2 R113, R33 ;  /* 0x0000002100717308 */ /* 0x0005e20000000800 */
[----:B-1----:R-:W-:Y:S02]  /*12ba0*/  MOV R153, R27 ;  /* 0x0000001b00997202 */ /* 0x002fe40000000f00 */
[----:B------:R-:W1:Y:S01]  /*12bb0*/  LDSM.16.MT88.4 R24, [R216+0xa000] ;  /* 0x00a00000d818783b */ /* 0x000e620000004200 */
[C---:B--2---:R-:W-:Y:S03]  /*12bc0*/  HMMA.16816.F32.BF16 R32, R4.reuse, R12, R40 ;  /* 0x0000000c0420723c */ /* 0x044fe60000041828 */
[----:B------:R-:W2:Y:S01]  /*12bd0*/  LDSM.16.MT88.4 R12, [R218+0xa000] ;  /* 0x00a00000da0c783b */ /* 0x000ea20000004200 */
[----:B------:R3:W4:Y:S01]  /*12be0*/  MUFU.EX2 R245, R159 ;  /* 0x0000009f00f57308 */ /* 0x0007220000000800 */
[----:B------:R-:W-:Y:S01]  /*12bf0*/  MOV R66, R112 ;  /* 0x0000007000427202 */ /* 0x000fe20000000f00 */
[----:B------:R-:W-:Y:S01]  /*12c00*/  HMMA.16816.F32.BF16 R44, R4, R8, R20 ;  /* 0x00000008042c723c */ /* 0x000fe20000041814 */
[----:B------:R-:W2:Y:S05]  /*12c10*/  LDSM.16.MT88.4 R20, [R219+0xa000] ;  /* 0x00a00000db14783b */ /* 0x000eaa0000004200 */
[----:B------:R-:W-:Y:S08]  /*12c20*/  MUFU.EX2 R122, R122 ;  /* 0x0000007a007a7308 */ /* 0x000ff00000000800 */
[----:B------:R-:W-:Y:S01]  /*12c30*/  MUFU.EX2 R131, R131 ;  /* 0x0000008300837308 */ /* 0x000fe20000000800 */
[----:B---3--:R-:W-:-:S07]  /*12c40*/  MOV R159, R105 ;  /* 0x00000069009f7202 */ /* 0x008fce0000000f00 */
[----:B------:R-:W-:Y:S08]  /*12c50*/  MUFU.EX2 R130, R130 ;  /* 0x0000008200827308 */ /* 0x000ff00000000800 */
[----:B------:R-:W-:Y:S08]  /*12c60*/  MUFU.EX2 R134, R134 ;  /* 0x0000008600867308 */ /* 0x000ff00000000800 */
[----:B------:R-:W-:Y:S08]  /*12c70*/  MUFU.EX2 R112, R100 ;  /* 0x0000006400707308 */ /* 0x000ff00000000800 */
[----:B------:R-:W-:Y:S08]  /*12c80*/  MUFU.EX2 R109, R101 ;  /* 0x00000065006d7308 */ /* 0x000ff00000000800 */
[----:B------:R-:W-:Y:S08]  /*12c90*/  MUFU.EX2 R105, R102 ;  /* 0x0000006600697308 */ /* 0x000ff00000000800 */
[----:B------:R-:W-:Y:S08]  /*12ca0*/  MUFU.EX2 R156, R156 ;  /* 0x0000009c009c7308 */ /* 0x000ff00000000800 */
[----:B------:R-:W-:Y:S08]  /*12cb0*/  MUFU.EX2 R143, R155 ;  /* 0x0000009b008f7308 */ /* 0x000ff00000000800 */
[----:B------:R-:W-:Y:S08]  /*12cc0*/  MUFU.EX2 R125, R125 ;  /* 0x0000007d007d7308 */ /* 0x000ff00000000800 */
[----:B------:R-:W3:Y:S08]  /*12cd0*/  MUFU.EX2 R124, R124 ;  /* 0x0000007c007c7308 */ /* 0x000ef00000000800 */
[----:B------:R-:W-:Y:S08]  /*12ce0*/  MUFU.EX2 R123, R123 ;  /* 0x0000007b007b7308 */ /* 0x000ff00000000800 */
[----:B------:R-:W1:Y:S01]  /*12cf0*/  MUFU.EX2 R133, R133 ;  /* 0x0000008500857308 */ /* 0x000e620000000800 */
[----:B------:R-:W-:Y:S01]  /*12d00*/  FADD.FTZ R8, R184, R64 ;  /* 0x00000040b8087221 */ /* 0x000fe20000010000 */
[----:B------:R-:W-:Y:S01]  /*12d10*/  FADD.FTZ R3, R228, R103 ;  /* 0x00000067e4037221 */ /* 0x000fe20000010000 */
[----:B------:R-:W-:Y:S01]  /*12d20*/  HMMA.16816.F32.BF16 R36, R4, R10, R56 ;  /* 0x0000000a0424723c */ /* 0x000fe20000041838 */
[----:B------:R-:W-:Y:S01]  /*12d30*/  FADD.FTZ R2, R180, R2 ;  /* 0x00000002b4027221 */ /* 0x000fe20000010000 */
[----:B------:R-:W-:Y:S01]  /*12d40*/  FADD.FTZ R64, R214, R8 ;  /* 0x00000008d6407221 */ /* 0x000fe20000010000 */
[----:B------:R-:W-:-:S03]  /*12d50*/  FADD.FTZ R3, R181, R3 ;  /* 0x00000003b5037221 */ /* 0x000fc60000010000 */
[C---:B------:R-:W-:Y:S01]  /*12d60*/  HMMA.16816.F32.BF16 R40, R4.reuse, R30, R72 ;  /* 0x0000001e0428723c */ /* 0x040fe20000041848 */
[----:B----4-:R-:W-:Y:S01]  /*12d70*/  F2FP.BF16.F32.PACK_AB R8, R247, R245 ;  /* 0x000000f5f708723e */ /* 0x010fe200000010ff */
[----:B------:R-:W-:Y:S01]  /*12d80*/  IMAD.MOV.U32 R65, RZ, RZ, R187 ;  /* 0x000000ffff417224 */ /* 0x000fe200078e00bb */
[----:B---3--:R-:W-:Y:S01]  /*12d90*/  F2FP.BF16.F32.PACK_AB R9, R124, R125 ;  /* 0x0000007d7c09723e */ /* 0x008fe200000010ff */
[----:B------:R-:W-:Y:S01]  /*12da0*/  IMAD.MOV.U32 R155, RZ, RZ, R104 ;  /* 0x000000ffff9b7224 */ /* 0x000fe200078e0068 */
[----:B------:R-:W-:Y:S01]  /*12db0*/  MOV R160, R106 ;  /* 0x0000006a00a07202 */ /* 0x000fe20000000f00 */
[----:B------:R-:W-:Y:S01]  /*12dc0*/  HMMA.16816.F32.BF16 R56, R4, R28, R68 ;  /* 0x0000001c0438723c */ /* 0x000fe20000041844 */
[----:B------:R-:W-:Y:S01]  /*12dd0*/  F2FP.BF16.F32.PACK_AB R10, R143, R156 ;  /* 0x0000009c8f0a723e */ /* 0x000fe200000010ff */
[----:B------:R-:W-:Y:S01]  /*12de0*/  MUFU.EX2 R202, R202 ;  /* 0x000000ca00ca7308 */ /* 0x000fe20000000800 */
[----:B-1----:R-:W-:Y:S01]  /*12df0*/  F2FP.BF16.F32.PACK_AB R11, R133, R123 ;  /* 0x0000007b850b723e */ /* 0x002fe200000010ff */
[----:B------:R-:W-:Y:S01]  /*12e00*/  FADD.FTZ R3, R186, R3 ;  /* 0x00000003ba037221 */ /* 0x000fe20000010000 */
[----:B------:R-:W-:Y:S01]  /*12e10*/  FADD.FTZ R2, R185, R2 ;  /* 0x00000002b9027221 */ /* 0x000fe20000010000 */
[----:B------:R-:W1:Y:S01]  /*12e20*/  LDSM.16.MT88.4 R28, [R217+0xa800] ;  /* 0x00a80000d91c783b */ /* 0x000e620000004200 */
[----:B------:R-:W-:-:S02]  /*12e30*/  F2FP.BF16.F32.PACK_AB R4, R131, R122 ;  /* 0x0000007a8304723e */ /* 0x000fc400000010ff */
[----:B------:R-:W-:Y:S01]  /*12e40*/  F2FP.BF16.F32.PACK_AB R5, R112, R113 ;  /* 0x000000717005723e */ /* 0x000fe200000010ff */
[----:B------:R-:W3:Y:S01]  /*12e50*/  MUFU.EX2 R200, R200 ;  /* 0x000000c800c87308 */ /* 0x000ee20000000800 */
[----:B------:R-:W-:-:S07]  /*12e60*/  F2FP.BF16.F32.PACK_AB R6, R134, R130 ;  /* 0x000000828606723e */ /* 0x000fce00000010ff */
[----:B------:R-:W-:Y:S01]  /*12e70*/  MUFU.EX2 R108, R108 ;  /* 0x0000006c006c7308 */ /* 0x000fe20000000800 */
[----:B------:R-:W-:Y:S01]  /*12e80*/  F2FP.BF16.F32.PACK_AB R7, R105, R109 ;  /* 0x0000006d6907723e */ /* 0x000fe200000010ff */
[----:B------:R-:W-:Y:S06]  /*12e90*/  HMMA.16816.F32.BF16 R68, R8, R24, R60 ;  /* 0x000000180844723c */ /* 0x000fec000004183c */
[----:B------:R-:W4:Y:S01]  /*12ea0*/  MUFU.EX2 R119, R119 ;  /* 0x0000007700777308 */ /* 0x000f220000000800 */
[C---:B------:R-:W-:Y:S07]  /*12eb0*/  HMMA.16816.F32.BF16 R184, R4.reuse, R16, R76 ;  /* 0x0000001004b8723c */ /* 0x040fee000004184c */
[----:B------:R-:W-:Y:S01]  /*12ec0*/  MUFU.EX2 R121, R121 ;  /* 0x0000007900797308 */ /* 0x000fe20000000800 */
[C---:B--2---:R-:W-:Y:S07]  /*12ed0*/  HMMA.16816.F32.BF16 R76, R4.reuse, R14, R84 ;  /* 0x0000000e044c723c */ /* 0x044fee0000041854 */
[----:B------:R-:W-:Y:S01]  /*12ee0*/  MUFU.EX2 R120, R120 ;  /* 0x0000007800787308 */ /* 0x000fe20000000800 */
[C---:B------:R-:W-:Y:S07]  /*12ef0*/  HMMA.16816.F32.BF16 R172, R4.reuse, R24, R172 ;  /* 0x0000001804ac723c */ /* 0x040fee00000418ac */
[----:B------:R2:W-:Y:S01]  /*12f00*/  MUFU.EX2 R136, R152 ;  /* 0x0000009800887308 */ /* 0x0005e20000000800 */
[-C--:B------:R-:W-:Y:S07]  /*12f10*/  HMMA.16816.F32.BF16 R168, R4, R26.reuse, R168 ;  /* 0x0000001a04a8723c */ /* 0x080fee00000418a8 */
[----:B------:R3:W-:Y:S01]  /*12f20*/  MUFU.EX2 R140, R151 ;  /* 0x00000097008c7308 */ /* 0x0007e20000000800 */
[----:B------:R-:W-:Y:S01]  /*12f30*/  HMMA.16816.F32.BF16 R84, R8, R26, R52 ;  /* 0x0000001a0854723c */ /* 0x000fe20000041834 */
[----:B------:R-:W1:Y:S01]  /*12f40*/  LDSM.16.MT88.4 R24, [R216+0xa800] ;  /* 0x00a80000d818783b */ /* 0x000e620000004200 */
[----:B------:R-:W-:Y:S01]  /*12f50*/  MOV R161, R107 ;  /* 0x0000006b00a17202 */ /* 0x000fe20000000f00 */
[----:B------:R-:W-:-:S02]  /*12f60*/  FADD.FTZ R0, R179, R0 ;  /* 0x00000000b3007221 */ /* 0x000fc40000010000 */
[----:B------:R1:W5:Y:S01]  /*12f70*/  LDL.LU R228, [R1+0xf8] ;  /* 0x0000f80001e47983 */ /* 0x0003620000300800 */
[----:B------:R-:W-:Y:S01]  /*12f80*/  HMMA.16816.F32.BF16 R72, R4, R18, R92 ;  /* 0x000000120448723c */ /* 0x000fe2000004185c */
[----:B------:R-:W-:Y:S01]  /*12f90*/  MUFU.EX2 R101, R188 ;  /* 0x000000bc00657308 */ /* 0x000fe20000000800 */
[----:B--2---:R-:W-:-:S07]  /*12fa0*/  MOV R152, R183 ;  /* 0x000000b700987202 */ /* 0x004fce0000000f00 */
[----:B------:R-:W2:Y:S01]  /*12fb0*/  MUFU.EX2 R100, R189 ;  /* 0x000000bd00647308 */ /* 0x000ea20000000800 */
[C---:B------:R-:W-:Y:S06]  /*12fc0*/  HMMA.16816.F32.BF16 R52, R8.reuse, R16, R44 ;  /* 0x000000100834723c */ /* 0x040fec000004182c */
[C---:B------:R-:W-:Y:S01]  /*12fd0*/  HMMA.16816.F32.BF16 R60, R8.reuse, R20, R32 ;  /* 0x00000014083c723c */ /* 0x040fe20000041820 */
[----:B------:R-:W-:Y:S01]  /*12fe0*/  MUFU.EX2 R102, R167 ;  /* 0x000000a700667308 */ /* 0x000fe20000000800 */
[----:B------:R-:W1:Y:S04]  /*12ff0*/  LDSM.16.MT88.4 R32, [R219+0xa800] ;  /* 0x00a80000db20783b */ /* 0x000e680000004200 */
[C---:B------:R-:W-:Y:S01]  /*13000*/  HMMA.16816.F32.BF16 R44, R8.reuse, R18, R36 ;  /* 0x00000012082c723c */ /* 0x040fe20000041824 */
[----:B------:R-:W1:Y:S02]  /*13010*/  LDSM.16.MT88.4 R36, [R218+0xa800] ;  /* 0x00a80000da24783b */ /* 0x000e640000004200 */
[----:B------:R-:W2:Y:S08]  /*13020*/  MUFU.EX2 R103, R178 ;  /* 0x000000b200677308 */ /* 0x000eb00000000800 */
[----:B------:R-:W-:Y:S08]  /*13030*/  MUFU.EX2 R104, R176 ;  /* 0x000000b000687308 */ /* 0x000ff00000000800 */
[----:B------:R-:W1:Y:S01]  /*13040*/  MUFU.EX2 R106, R166 ;  /* 0x000000a6006a7308 */ /* 0x000e620000000800 */
[----:B------:R-:W-:Y:S01]  /*13050*/  FADD.FTZ R3, R152, R3 ;  /* 0x0000000398037221 */ /* 0x000fe20000010000 */
[----:B------:R-:W-:Y:S01]  /*13060*/  HMMA.16816.F32.BF16 R40, R8, R14, R40 ;  /* 0x0000000e0828723c */ /* 0x000fe20000041828 */
[----:B---3--:R-:W-:Y:S01]  /*13070*/  MOV R151, R182 ;  /* 0x000000b600977202 */ /* 0x008fe20000000f00 */
[----:B------:R-:W-:Y:S04]  /*13080*/  LDSM.16.MT88.4 R16, [R219+0xb000] ;  /* 0x00b00000db10783b */ /* 0x000fe80000004200 */
[----:B------:R3:W-:Y:S01]  /*13090*/  MUFU.EX2 R107, R177 ;  /* 0x000000b1006b7308 */ /* 0x0007e20000000800 */
[C---:B------:R-:W-:Y:S01]  /*130a0*/  HMMA.16816.F32.BF16 R180, R4.reuse, R20, R88 ;  /* 0x0000001404b4723c */ /* 0x040fe20000041858 */
[----:B------:R-:W-:Y:S01]  /*130b0*/  FADD.FTZ R65, R65, R2 ;  /* 0x0000000241417221 */ /* 0x000fe20000010000 */
[----:B------:R1:W5:Y:S04]  /*130c0*/  LDL.LU R227, [R1+0xf4] ;  /* 0x0000f40001e37983 */ /* 0x0003680000300800 */
[C---:B------:R-:W-:Y:S06]  /*130d0*/  HMMA.16816.F32.BF16 R88, R4.reuse, R12, R96 ;  /* 0x0000000c0458723c */ /* 0x040fec0000041860 */
[-C--:B---3--:R-:W-:Y:S01]  /*130e0*/  HMMA.16816.F32.BF16 R176, R4, R22.reuse, R80 ;  /* 0x0000001604b0723c */ /* 0x088fe20000041850 */
[----:B------:R-:W-:Y:S01]  /*130f0*/  MUFU.EX2 R95, R192 ;  /* 0x000000c0005f7308 */ /* 0x000fe20000000800 */
[----:B------:R-:W-:Y:S01]  /*13100*/  FADD.FTZ R0, R151, R0 ;  /* 0x0000000097007221 */ /* 0x000fe20000010000 */
[----:B------:R3:W5:Y:S03]  /*13110*/  LDL.LU R226, [R1+0xf0] ;  /* 0x0000f00001e27983 */ /* 0x0007660000300800 */
[C---:B------:R-:W-:Y:S01]  /*13120*/  HMMA.16816.F32.BF16 R80, R8.reuse, R22, R48 ;  /* 0x000000160850723c */ /* 0x040fe20000041830 */
[----:B------:R-:W-:Y:S01]  /*13130*/  F2FP.BF16.F32.PACK_AB R4, R200, R202 ;  /* 0x000000cac804723e */ /* 0x000fe200000010ff */
[----:B------:R-:W3:Y:S04]  /*13140*/  LDSM.16.MT88.4 R20, [R216+0xb000] ;  /* 0x00b00000d814783b */ /* 0x000ee80000004200 */
[----:B------:R-:W-:Y:S01]  /*13150*/  HMMA.16816.F32.BF16 R48, R8, R12, R56 ;  /* 0x0000000c0830723c */ /* 0x000fe20000041838 */
[----:B----4-:R-:W-:Y:S01]  /*13160*/  F2FP.BF16.F32.PACK_AB R5, R119, R108 ;  /* 0x0000006c7705723e */ /* 0x010fe200000010ff */
[----:B------:R-:W-:Y:S01]  /*13170*/  MUFU.EX2 R96, R190 ;  /* 0x000000be00607308 */ /* 0x000fe20000000800 */
[----:B--2---:R-:W-:Y:S01]  /*13180*/  F2FP.BF16.F32.PACK_AB R6, R100, R101 ;  /* 0x000000656406723e */ /* 0x004fe200000010ff */
[----:B------:R-:W2:Y:S03]  /*13190*/  LDSM.16.MT88.4 R12, [R217+0xb000] ;  /* 0x00b00000d90c783b */ /* 0x000ea60000004200 */
[----:B------:R-:W-:Y:S01]  /*131a0*/  FADD.FTZ R8, R154, R3 ;  /* 0x000000039a087221 */ /* 0x000fe20000010000 */
[----:B------:R-:W-:-:S02]  /*131b0*/  F2FP.BF16.F32.PACK_AB R7, R120, R121 ;  /* 0x000000797807723e */ /* 0x000fc400000010ff */
[----:B------:R4:W3:Y:S01]  /*131c0*/  MUFU.EX2 R97, R191 ;  /* 0x000000bf00617308 */ /* 0x0008e20000000800 */
[----:B------:R-:W-:Y:S01]  /*131d0*/  FADD.FTZ R56, R205, R8 ;  /* 0x00000008cd387221 */ /* 0x000fe20000010000 */
[----:B------:R-:W-:-:S06]  /*131e0*/  F2FP.BF16.F32.PACK_AB R8, R158, R142 ;  /* 0x0000008e9e08723e */ /* 0x000fcc00000010ff */
[----:B------:R-:W-:Y:S01]  /*131f0*/  MUFU.EX2 R94, R194 ;  /* 0x000000c2005e7308 */ /* 0x000fe20000000800 */
[----:B------:R-:W-:-:S07]  /*13200*/  F2FP.BF16.F32.PACK_AB R9, R103, R102 ;  /* 0x000000666709723e */ /* 0x000fce00000010ff */
[----:B------:R-:W-:Y:S01]  /*13210*/  MUFU.EX2 R93, R157 ;  /* 0x0000009d005d7308 */ /* 0x000fe20000000800 */
[----:B------:R-:W-:-:S07]  /*13220*/  F2FP.BF16.F32.PACK_AB R10, R140, R136 ;  /* 0x000000888c0a723e */ /* 0x000fce00000010ff */
[----:B------:R-:W2:Y:S01]  /*13230*/  MUFU.EX2 R92, R164 ;  /* 0x000000a4005c7308 */ /* 0x000ea20000000800 */
[----:B-1----:R-:W-:Y:S01]  /*13240*/  F2FP.BF16.F32.PACK_AB R11, R106, R104 ;  /* 0x000000686a0b723e */ /* 0x002fe200000010ff */
[----:B----4-:R-:W-:Y:S01]  /*13250*/  HMMA.16816.F32.BF16 R188, R4, R30, R72 ;  /* 0x0000001e04bc723c */ /* 0x010fe20000041848 */
[----:B------:R-:W-:Y:S01]  /*13260*/  FADD.FTZ R2, R252, R0 ;  /* 0x00000000fc027221 */ /* 0x000fe20000010000 */
[----:B------:R1:W5:Y:S04]  /*13270*/  LDL.LU R225, [R1+0xec] ;  /* 0x0000ec0001e17983 */ /* 0x0003680000300800 */
[-C--:B------:R-:W-:Y:S06]  /*13280*/  HMMA.16816.F32.BF16 R72, R8, R24.reuse, R68 ;  /* 0x000000180848723c */ /* 0x080fec0000041844 */
[C---:B------:R-:W-:Y:S06]  /*13290*/  HMMA.16816.F32.BF16 R172, R4.reuse, R24, R172 ;  /* 0x0000001804ac723c */ /* 0x040fec00000418ac */
[-C--:B------:R-:W-:Y:S06]  /*132a0*/  HMMA.16816.F32.BF16 R168, R4, R26.reuse, R168 ;  /* 0x0000001a04a8723c */ /* 0x080fec00000418a8 */
[----:B------:R-:W-:Y:S01]  /*132b0*/  HMMA.16816.F32.BF16 R68, R8, R26, R84 ;  /* 0x0000001a0844723c */ /* 0x000fe20000041854 */
[----:B------:R-:W4:Y:S01]  /*132c0*/  LDSM.16.MT88.4 R24, [R218+0xb000] ;  /* 0x00b00000da18783b */ /* 0x000f220000004200 */
[----:B------:R-:W-:Y:S04]  /*132d0*/  MUFU.EX2 R59, R165 ;  /* 0x000000a5003b7308 */ /* 0x000fe80000000800 */
[C---:B------:R-:W-:Y:S04]  /*132e0*/  HMMA.16816.F32.BF16 R180, R4.reuse, R32, R180 ;  /* 0x0000002004b4723c */ /* 0x040fe800000418b4 */
[----:B------:R-:W1:Y:S02]  /*132f0*/  MUFU.EX2 R57, R118 ;  /* 0x0000007600397308 */ /* 0x000e640000000800 */
[C---:B------:R-:W-:Y:S06]  /*13300*/  HMMA.16816.F32.BF16 R176, R4.reuse, R34, R176 ;  /* 0x0000002204b0723c */ /* 0x040fec00000418b0 */
[C---:B------:R-:W-:Y:S06]  /*13310*/  HMMA.16816.F32.BF16 R184, R4.reuse, R28, R184 ;  /* 0x0000001c04b8723c */ /* 0x040fec00000418b8 */
[C---:B------:R-:W-:Y:S06]  /*13320*/  HMMA.16816.F32.BF16 R88, R4.reuse, R36, R88 ;  /* 0x000000240458723c */ /* 0x040fec0000041858 */
[----:B------:R-:W-:Y:S01]  /*13330*/  HMMA.16816.F32.BF16 R76, R4, R38, R76 ;  /* 0x00000026044c723c */ /* 0x000fe2000004184c */
[----:B------:R-:W-:Y:S01]  /*13340*/  FADD.FTZ R0, R153, R64 ;  /* 0x0000004099007221 */ /* 0x000fe20000010000 */
[----:B------:R-:W4:Y:S01]  /*13350*/  MUFU.EX2 R150, R150 ;  /* 0x0000009600967308 */ /* 0x000f220000000800 */
[----:B------:R-:W-:Y:S01]  /*13360*/  FADD.FTZ R3, R155, R65 ;  /* 0x000000419b037221 */ /* 0x000fe20000010000 */
[----:B------:R-:W-:Y:S01]  /*13370*/  FADD.FTZ R2, R159, R2 ;  /* 0x000000029f027221 */ /* 0x000fe20000010000 */
[----:B------:R-:W-:Y:S01]  /*13380*/  FADD.FTZ R0, R160, R0 ;  /* 0x00000000a0007221 */ /* 0x000fe20000010000 */
[----:B------:R-:W-:Y:S01]  /*13390*/  MOV R159, R161 ;  /* 0x000000a1009f7202 */ /* 0x000fe20000000f00 */
[----:B------:R-:W-:-:S02]  /*133a0*/  IMAD.MOV.U32 R160, RZ, RZ, R162 ;  /* 0x000000ffffa07224 */ /* 0x000fc400078e00a2 */
[----:B------:R-:W-:Y:S01]  /*133b0*/  FADD.FTZ R3, R206, R3 ;  /* 0x00000003ce037221 */ /* 0x000fe20000010000 */
[----:B------:R-:W-:Y:S01]  /*133c0*/  MOV R162, R66 ;  /* 0x0000004200a27202 */ /* 0x000fe20000000f00 */
[----:B------:R-:W-:Y:S01]  /*133d0*/  FADD.FTZ R2, R208, R2 ;  /* 0x00000002d0027221 */ /* 0x000fe20000010000 */
[----:B------:R-:W-:Y:S01]  /*133e0*/  MOV R161, R67 ;  /* 0x0000004300a17202 */ /* 0x000fe20000000f00 */
[C---:B------:R-:W-:Y:S01]  /*133f0*/  HMMA.16816.F32.BF16 R60, R8.reuse, R32, R60 ;  /* 0x00000020083c723c */ /* 0x040fe2000004183c */
[----:B------:R-:W-:Y:S01]  /*13400*/  FADD.FTZ R0, R251, R0 ;  /* 0x00000000fb007221 */ /* 0x000fe20000010000 */
[----:B---3--:R-:W-:Y:S01]  /*13410*/  F2FP.BF16.F32.PACK_AB R4, R97, R96 ;  /* 0x000000606104723e */ /* 0x008fe200000010ff */
[----:B------:R-:W-:Y:S01]  /*13420*/  FADD.FTZ R3, R211, R3 ;  /* 0x00000003d3037221 */ /* 0x000fe20000010000 */
[----:B--2---:R-:W-:Y:S02]  /*13430*/  F2FP.BF16.F32.PACK_AB R5, R92, R93 ;  /* 0x0000005d5c05723e */ /* 0x004fe400000010ff */
[----:B------:R-:W-:Y:S01]  /*13440*/  HMMA.16816.F32.BF16 R52, R8, R28, R52 ;  /* 0x0000001c0834723c */ /* 0x000fe20000041834 */
[----:B------:R-:W-:-:S02]  /*13450*/  F2FP.BF16.F32.PACK_AB R6, R94, R95 ;  /* 0x0000005f5e06723e */ /* 0x000fc400000010ff */
[----:B-1----:R-:W-:-:S03]  /*13460*/  F2FP.BF16.F32.PACK_AB R7, R57, R59 ;  /* 0x0000003b3907723e */ /* 0x002fc600000010ff */
[----:B------:R-:W-:Y:S01]  /*13470*/  HMMA.16816.F32.BF16 R44, R8, R30, R44 ;  /* 0x0000001e082c723c */ /* 0x000fe2000004182c */
[----:B------:R-:W-:-:S05]  /*13480*/  FADD.FTZ R2, R159, R2 ;  /* 0x000000029f027221 */ /* 0x000fca0000010000 */
[----:B------:R-:W-:Y:S01]  /*13490*/  HMMA.16816.F32.BF16 R40, R8, R38, R40 ;  /* 0x000000260828723c */ /* 0x000fe20000041828 */
[----:B------:R-:W-:Y:S01]  /*134a0*/  FADD.FTZ R0, R160, R0 ;  /* 0x00000000a0007221 */ /* 0x000fe20000010000 */
[----:B------:R-:W-:Y:S01]  /*134b0*/  MUFU.EX2 R98, R193 ;  /* 0x000000c100627308 */ /* 0x000fe20000000800 */
[----:B----4-:R-:W-:-:S07]  /*134c0*/  MOV R86, R150 ;  /* 0x0000009600567202 */ /* 0x010fce0000000f00 */
[----:B------:R1:W-:Y:S01]  /*134d0*/  MUFU.EX2 R99, R195 ;  /* 0x000000c300637308 */ /* 0x0003e20000000800 */
[C---:B------:R-:W-:Y:S07]  /*134e0*/  HMMA.16816.F32.BF16 R64, R8.reuse, R34, R80 ;  /* 0x000000220840723c */ /* 0x040fee0000041850 */
[----:B------:R2:W-:Y:S01]  /*134f0*/  MUFU.EX2 R58, R209 ;  /* 0x000000d1003a7308 */ /* 0x0005e20000000800 */
[----:B------:R-:W-:Y:S01]  /*13500*/  HMMA.16816.F32.BF16 R32, R8, R36, R48 ;  /* 0x000000240820723c */ /* 0x000fe20000041830 */
[----:B------:R-:W-:-:S06]  /*13510*/  FADD.FTZ R3, R213, R3 ;  /* 0x00000003d5037221 */ /* 0x000fcc0000010000 */
[----:B------:R-:W3:Y:S01]  /*13520*/  MUFU.EX2 R148, R148 ;  /* 0x0000009400947308 */ /* 0x000ee20000000800 */
[----:B------:R-:W-:Y:S01]  /*13530*/  FADD.FTZ R8, R249, R56 ;  /* 0x00000038f9087221 */ /* 0x000fe20000010000 */
[----:B------:R-:W-:Y:S01]  /*13540*/  FADD.FTZ R2, R224, R2 ;  /* 0x00000002e0027221 */ /* 0x000fe20000010000 */
[C---:B------:R-:W-:Y:S01]  /*13550*/  HMMA.16816.F32.BF16 R172, R4.reuse, R20, R172 ;  /* 0x0000001404ac723c */ /* 0x040fe200000418ac */
[----:B------:R-:W-:Y:S01]  /*13560*/  FADD.FTZ R0, R223, R0 ;  /* 0x00000000df007221 */ /* 0x000fe20000010000 */
[----:B------:R-:W-:Y:S01]  /*13570*/  FADD.FTZ R28, R250, R8 ;  /* 0x00000008fa1c7221 */ /* 0x000fe20000010000 */
[----:B------:R-:W-:Y:S02]  /*13580*/  MOV R151, R162 ;  /* 0x000000a200977202 */ /* 0x000fe40000000f00 */
[----:B------:R-:W-:Y:S01]  /*13590*/  MUFU.EX2 R149, R149 ;  /* 0x0000009500957308 */ /* 0x000fe20000000800 */
[----:B------:R-:W-:Y:S01]  /*135a0*/  HMMA.16816.F32.BF16 R168, R4, R22, R168 ;  /* 0x0000001604a8723c */ /* 0x000fe200000418a8 */
[----:B------:R-:W-:-:S02]  /*135b0*/  IMAD.MOV.U32 R150, RZ, RZ, R163 ;  /* 0x000000ffff967224 */ /* 0x000fc400078e00a3 */
[----:B------:R-:W-:-:S04]  /*135c0*/  FADD.FTZ R0, R135, R0 ;  /* 0x0000000087007221 */ /* 0x000fc80000010000 */
[----:B------:R-:W4:Y:S01]  /*135d0*/  MUFU.EX2 R147, R147 ;  /* 0x0000009300937308 */ /* 0x000f220000000800 */
[C---:B------:R-:W-:Y:S07]  /*135e0*/  HMMA.16816.F32.BF16 R180, R4.reuse, R16, R180 ;  /* 0x0000001004b4723c */ /* 0x040fee00000418b4 */
[----:B------:R-:W-:Y:S01]  /*135f0*/  MUFU.EX2 R146, R146 ;  /* 0x0000009200927308 */ /* 0x000fe20000000800 */
[C---:B------:R-:W-:Y:S07]  /*13600*/  HMMA.16816.F32.BF16 R176, R4.reuse, R18, R176 ;  /* 0x0000001204b0723c */ /* 0x040fee00000418b0 */
[----:B------:R-:W-:Y:S01]  /*13610*/  MUFU.EX2 R145, R145 ;  /* 0x0000009100917308 */ /* 0x000fe20000000800 */
[C---:B------:R-:W-:Y:S07]  /*13620*/  HMMA.16816.F32.BF16 R184, R4.reuse, R12, R184 ;  /* 0x0000000c04b8723c */ /* 0x040fee00000418b8 */
[----:B------:R-:W4:Y:S01]  /*13630*/  MUFU.EX2 R144, R144 ;  /* 0x0000009000907308 */ /* 0x000f220000000800 */
[C---:B------:R-:W-:Y:S01]  /*13640*/  HMMA.16816.F32.BF16 R188, R4.reuse, R14, R188 ;  /* 0x0000000e04bc723c */ /* 0x040fe200000418bc */
[----:B------:R-:W-:Y:S01]  /*13650*/  MOV R84, R136 ;  /* 0x0000008800547202 */ /* 0x000fe20000000f00 */
[----:B------:R-:W-:Y:S01]  /*13660*/  IMAD.MOV.U32 R85, RZ, RZ, R140 ;  /* 0x000000ffff557224 */ /* 0x000fe200078e008c */
[----:B------:R-:W-:Y:S03]  /*13670*/  LDSM.16.MT88.4 R152, [R219+0xb800] ;  /* 0x00b80000db98783b */ /* 0x000fe60000004200 */
[C---:B-1----:R-:W-:Y:S06]  /*13680*/  HMMA.16816.F32.BF16 R192, R4.reuse, R24, R88 ;  /* 0x0000001804c0723c */ /* 0x042fec0000041858 */
[----:B------:R-:W-:Y:S01]  /*13690*/  HMMA.16816.F32.BF16 R76, R4, R26, R76 ;  /* 0x0000001a044c723c */ /* 0x000fe2000004184c */
[----:B------:R-:W-:-:S02]  /*136a0*/  MOV R49, R151 ;  /* 0x0000009700317202 */ /* 0x000fc40000000f00 */
[----:B------:R-:W-:Y:S02]  /*136b0*/  MOV R50, R138 ;  /* 0x0000008a00327202 */ /* 0x000fe40000000f00 */
[----:B------:R-:W-:Y:S02]  /*136c0*/  MOV R159, R161 ;  /* 0x000000a1009f7202 */ /* 0x000fe40000000f00 */
        /* <DEDUP_REMOVED lines=8> */
[----:B--2---:R-:W-:-:S02]  /*13750*/  IMAD.MOV.U32 R209, RZ, RZ, R137 ;  /* 0x000000ffffd17224 */ /* 0x004fc400078e0089 */
        /* <DEDUP_REMOVED lines=33> */
[----:B---3--:R-:W-:-:S02]  /*13970*/  IMAD.MOV.U32 R208, RZ, RZ, R148 ;  /* 0x000000ffffd07224 */ /* 0x008fc400078e0094 */
[----:B------:R-:W-:Y:S01]  /*13980*/  FADD.FTZ R4, R82, R4 ;  /* 0x0000000452047221 */ /* 0x000fe20000010000 */
[----:B----4-:R-:W-:Y:S01]  /*13990*/  MOV R206, R147 ;  /* 0x0000009300ce7202 */ /* 0x010fe20000000f00 */
[----:B------:R-:W-:Y:S01]  /*139a0*/  FADD.FTZ R3, R102, R3 ;  /* 0x0000000366037221 */ /* 0x000fe20000010000 */
[----:B------:R-:W-:Y:S01]  /*139b0*/  MOV R87, R149 ;  /* 0x0000009500577202 */ /* 0x000fe20000000f00 */
[----:B------:R-:W-:Y:S01]  /*139c0*/  FADD.FTZ R2, R202, R2 ;  /* 0x00000002ca027221 */ /* 0x000fe20000010000 */
[----:B------:R-:W-:Y:S01]  /*139d0*/  FADD.FTZ R0, R108, R0 ;  /* 0x000000006c007221 */ /* 0x000fe20000010000 */
[----:B------:R-:W-:Y:S01]  /*139e0*/  FADD.FTZ R4, R83, R4 ;  /* 0x0000000453047221 */ /* 0x000fe20000010000 */
[----:B------:R-:W-:Y:S01]  /*139f0*/  F2FP.BF16.F32.PACK_AB R8, R87, R86 ;  /* 0x000000565708723e */ /* 0x000fe200000010ff */
[----:B------:R-:W-:Y:S01]  /*13a00*/  FADD.FTZ R3, R103, R3 ;  /* 0x0000000367037221 */ /* 0x000fe20000010000 */
[----:B------:R-:W-:Y:S01]  /*13a10*/  F2FP.BF16.F32.PACK_AB R9, R98, R107 ;  /* 0x0000006b6209723e */ /* 0x000fe200000010ff */
[----:B------:R-:W-:Y:S01]  /*13a20*/  FADD.FTZ R2, R200, R2 ;  /* 0x00000002c8027221 */ /* 0x000fe20000010000 */
[----:B------:R-:W-:-:S02]  /*13a30*/  F2FP.BF16.F32.PACK_AB R10, R206, R208 ;  /* 0x000000d0ce0a723e */ /* 0x000fc400000010ff */
[----:B------:R-:W-:Y:S01]  /*13a40*/  F2FP.BF16.F32.PACK_AB R11, R58, R99 ;  /* 0x000000633a0b723e */ /* 0x000fe200000010ff */
[----:B------:R-:W-:Y:S01]  /*13a50*/  FADD.FTZ R0, R119, R0 ;  /* 0x0000000077007221 */ /* 0x000fe20000010000 */
[----:B------:R-:W-:Y:S01]  /*13a60*/  FADD.FTZ R4, R84, R4 ;  /* 0x0000000454047221 */ /* 0x000fe20000010000 */
[----:B------:R-:W-:Y:S01]  /*13a70*/  FADD.FTZ R3, R104, R3 ;  /* 0x0000000368037221 */ /* 0x000fe20000010000 */
[----:B------:R-:W-:Y:S01]  /*13a80*/  FADD.FTZ R2, R101, R2 ;  /* 0x0000000265027221 */ /* 0x000fe20000010000 */
[----:B------:R-:W-:Y:S01]  /*13a90*/  MOV R214, R144 ;  /* 0x0000009000d67202 */ /* 0x000fe20000000f00 */
[----:B------:R-:W-:Y:S01]  /*13aa0*/  IMAD.MOV.U32 R252, RZ, RZ, R145 ;  /* 0x000000fffffc7224 */ /* 0x000fe200078e0091 */
[----:B------:R-:W-:Y:S01]  /*13ab0*/  MOV R205, R146 ;  /* 0x0000009200cd7202 */ /* 0x000fe20000000f00 */
[----:B------:R-:W-:Y:S01]  /*13ac0*/  FADD.FTZ R0, R121, R0 ;  /* 0x0000000079007221 */ /* 0x000fe20000010000 */
[----:B------:R-:W1:Y:S01]  /*13ad0*/  LDSM.16.MT88.4 R160, [R216+0xb800] ;  /* 0x00b80000d8a0783b */ /* 0x000e620000004200 */
[----:B------:R-:W-:Y:S01]  /*13ae0*/  HMMA.16816.F32.BF16 R52, R8, R12, R52 ;  /* 0x0000000c0834723c */ /* 0x000fe20000041834 */
[----:B------:R-:W-:Y:S01]  /*13af0*/  FADD.FTZ R4, R85, R4 ;  /* 0x0000000455047221 */ /* 0x000fe20000010000 */
[----:B------:R-:W-:Y:S01]  /*13b00*/  FADD.FTZ R3, R106, R3 ;  /* 0x000000036a037221 */ /* 0x000fe20000010000 */
[----:B------:R-:W2:Y:S01]  /*13b10*/  LDSM.16.MT88.4 R144, [R217+0xb800] ;  /* 0x00b80000d990783b */ /* 0x000ea20000004200 */
[----:B------:R-:W-:-:S02]  /*13b20*/  FADD.FTZ R2, R100, R2 ;  /* 0x0000000264027221 */ /* 0x000fc40000010000 */
[C---:B------:R-:W-:Y:S01]  /*13b30*/  HMMA.16816.F32.BF16 R44, R8.reuse, R14, R44 ;  /* 0x0000000e082c723c */ /* 0x040fe2000004182c */
[----:B------:R-:W3:Y:S01]  /*13b40*/  LDSM.16.MT88.4 R12, [R218+0xb800] ;  /* 0x00b80000da0c783b */ /* 0x000ee20000004200 */
[----:B------:R-:W-:Y:S01]  /*13b50*/  FADD.FTZ R0, R120, R0 ;  /* 0x0000000078007221 */ /* 0x000fe20000010000 */
[----:B------:R-:W-:Y:S01]  /*13b60*/  FADD.FTZ R4, R86, R4 ;  /* 0x0000000456047221 */ /* 0x000fe20000010000 */
[----:B------:R-:W-:Y:S01]  /*13b70*/  MUFU.EX2 R48, R197 ;  /* 0x000000c500307308 */ /* 0x000fe20000000800 */
[----:B------:R4:W5:Y:S01]  /*13b80*/  LDL.LU R224, [R1+0xe8] ;  /* 0x0000e80001e07983 */ /* 0x0009620000300800 */
[C---:B------:R-:W-:Y:S01]  /*13b90*/  HMMA.16816.F32.BF16 R60, R8.reuse, R16, R60 ;  /* 0x00000010083c723c */ /* 0x040fe2000004183c */
[----:B------:R-:W-:Y:S01]  /*13ba0*/  FADD.FTZ R3, R107, R3 ;  /* 0x000000036b037221 */ /* 0x000fe20000010000 */
[----:B------:R-:W-:Y:S01]  /*13bb0*/  FADD.FTZ R2, R96, R2 ;  /* 0x0000000260027221 */ /* 0x000fe20000010000 */
[----:B------:R-:W-:Y:S01]  /*13bc0*/  FADD.FTZ R0, R93, R0 ;  /* 0x000000005d007221 */ /* 0x000fe20000010000 */
[----:B------:R-:W-:Y:S01]  /*13bd0*/  FADD.FTZ R4, R87, R4 ;  /* 0x0000000457047221 */ /* 0x000fe20000010000 */
[----:B------:R4:W5:Y:S01]  /*13be0*/  LDL.LU R223, [R1+0xe4] ;  /* 0x0000e40001df7983 */ /* 0x0009620000300800 */
[----:B------:R-:W1:Y:S01]  /*13bf0*/  MUFU.EX2 R17, R210 ;  /* 0x000000d200117308 */ /* 0x000e620000000800 */
[----:B------:R-:W-:Y:S01]  /*13c00*/  FADD.FTZ R3, R98, R3 ;  /* 0x0000000362037221 */ /* 0x000fe20000010000 */
[----:B------:R-:W-:Y:S01]  /*13c10*/  FADD.FTZ R2, R97, R2 ;  /* 0x0000000261027221 */ /* 0x000fe20000010000 */
[C---:B------:R-:W-:Y:S05]  /*13c20*/  HMMA.16816.F32.BF16 R72, R8.reuse, R20, R72 ;  /* 0x000000140848723c */ /* 0x040fea0000041848 */
[----:B------:R-:W4:Y:S01]  /*13c30*/  MUFU.EX2 R30, R117 ;  /* 0x00000075001e7308 */ /* 0x000f220000000800 */
[----:B------:R-:W-:Y:S01]  /*13c40*/  HMMA.16816.F32.BF16 R68, R8, R22, R68 ;  /* 0x000000160844723c */ /* 0x000fe20000041844 */
[----:B------:R-:W-:Y:S01]  /*13c50*/  FADD.FTZ R0, R92, R0 ;  /* 0x000000005c007221 */ /* 0x000fe20000010000 */
[----:B------:R-:W-:-:S05]  /*13c60*/  FADD.FTZ R4, R208, R4 ;  /* 0x00000004d0047221 */ /* 0x000fca0000010000 */
[----:B------:R-:W2:Y:S01]  /*13c70*/  MUFU.EX2 R16, R212 ;  /* 0x000000d400107308 */ /* 0x000ea20000000800 */
[----:B------:R-:W-:Y:S01]  /*13c80*/  HMMA.16816.F32.BF16 R64, R8, R18, R64 ;  /* 0x000000120840723c */ /* 0x000fe20000041840 */
[----:B------:R-:W-:Y:S01]  /*13c90*/  FADD.FTZ R3, R99, R3 ;  /* 0x0000000363037221 */ /* 0x000fe20000010000 */
[----:B------:R-:W-:-:S05]  /*13ca0*/  FADD.FTZ R2, R95, R2 ;  /* 0x000000025f027221 */ /* 0x000fca0000010000 */
[----:B------:R-:W3:Y:S01]  /*13cb0*/  MUFU.EX2 R37, R198 ;  /* 0x000000c600257308 */ /* 0x000ee20000000800 */
[----:B------:R-:W-:Y:S01]  /*13cc0*/  HMMA.16816.F32.BF16 R32, R8, R24, R32 ;  /* 0x000000180820723c */ /* 0x000fe20000041820 */
[----:B------:R-:W-:-:S05]  /*13cd0*/  FADD.FTZ R0, R59, R0 ;  /* 0x000000003b007221 */ /* 0x000fca0000010000 */
[----:B------:R-:W-:Y:S01]  /*13ce0*/  HMMA.16816.F32.BF16 R40, R8, R26, R40 ;  /* 0x0000001a0828723c */ /* 0x000fe20000041828 */
[----:B------:R-:W3:Y:S01]  /*13cf0*/  MUFU.EX2 R29, R116 ;  /* 0x00000074001d7308 */ /* 0x000ee20000000800 */
[----:B------:R-:W-:Y:S01]  /*13d00*/  FADD.FTZ R4, R206, R4 ;  /* 0x00000004ce047221 */ /* 0x000fe20000010000 */
[----:B------:R-:W-:Y:S01]  /*13d10*/  FADD.FTZ R3, R58, R3 ;  /* 0x000000033a037221 */ /* 0x000fe20000010000 */
[----:B------:R2:W5:Y:S05]  /*13d20*/  LDL.LU R222, [R1+0xe0] ;  /* 0x0000e00001de7983 */ /* 0x00056a0000300800 */
[----:B------:R-:W3:Y:S01]  /*13d30*/  MUFU.EX2 R9, R243 ;  /* 0x000000f300097308 */ /* 0x000ee20000000800 */
[----:B------:R-:W-:Y:S01]  /*13d40*/  FADD.FTZ R2, R94, R2 ;  /* 0x000000025e027221 */ /* 0x000fe20000010000 */
[----:B------:R-:W-:-:S06]  /*13d50*/  FADD.FTZ R0, R57, R0 ;  /* 0x0000000039007221 */ /* 0x000fcc0000010000 */
[----:B------:R-:W3:Y:S01]  /*13d60*/  MUFU.EX2 R36, R199 ;  /* 0x000000c700247308 */ /* 0x000ee20000000800 */
[----:B------:R-:W-:-:S07]  /*13d70*/  FADD.FTZ R4, R205, R4 ;  /* 0x00000004cd047221 */ /* 0x000fce0000010000 */
[----:B------:R-:W3:Y:S01]  /*13d80*/  MUFU.EX2 R20, R115 ;  /* 0x0000007300147308 */ /* 0x000ee20000000800 */
[----:B-1----:R-:W-:-:S07]  /*13d90*/  FADD.FTZ R3, R17, R3 ;  /* 0x0000000311037221 */ /* 0x002fce0000010000 */
[----:B------:R-:W1:Y:S01]  /*13da0*/  MUFU.EX2 R132, R132 ;  /* 0x0000008400847308 */ /* 0x000e620000000800 */
[----:B------:R-:W-:-:S07]  /*13db0*/  FADD.FTZ R2, R48, R2 ;  /* 0x0000000230027221 */ /* 0x000fce0000010000 */
[----:B------:R-:W1:Y:S01]  /*13dc0*/  MUFU.EX2 R31, R204 ;  /* 0x000000cc001f7308 */ /* 0x000e620000000800 */
[----:B----4-:R-:W-:-:S07]  /*13dd0*/  FADD.FTZ R0, R30, R0 ;  /* 0x000000001e007221 */ /* 0x010fce0000010000 */
[----:B------:R4:W4:Y:S08]  /*13de0*/  MUFU.EX2 R7, R196 ;  /* 0x000000c400077308 */ /* 0x0009300000000800 */
[----:B------:R-:W4:Y:S01]  /*13df0*/  MUFU.EX2 R8, R248 ;  /* 0x000000f800087308 */ /* 0x000f220000000800 */
[----:B------:R-:W-:Y:S01]  /*13e00*/  FADD.FTZ R4, R252, R4 ;  /* 0x00000004fc047221 */ /* 0x000fe20000010000 */
[----:B--2---:R-:W-:Y:S01]  /*13e10*/  FADD.FTZ R3, R16, R3 ;  /* 0x0000000310037221 */ /* 0x004fe20000010000 */
[----:B---3--:R-:W-:Y:S01]  /*13e20*/  FADD.FTZ R2, R37, R2 ;  /* 0x0000000225027221 */ /* 0x008fe20000010000 */
[----:B------:R-:W-:Y:S01]  /*13e30*/  FADD.FTZ R0, R29, R0 ;  /* 0x000000001d007221 */ /* 0x000fe20000010000 */
[----:B------:R-:W-:Y:S01]  /*13e40*/  FADD.FTZ R4, R214, R4 ;  /* 0x00000004d6047221 */ /* 0x000fe20000010000 */
[----:B------:R-:W-:Y:S01]  /*13e50*/  FADD.FTZ R3, R9, R3 ;  /* 0x0000000309037221 */ /* 0x000fe20000010000 */
[----:B------:R-:W-:Y:S01]  /*13e60*/  FADD.FTZ R2, R36, R2 ;  /* 0x0000000224027221 */ /* 0x000fe20000010000 */
[----:B------:R-:W-:Y:S01]  /*13e70*/  FADD.FTZ R0, R20, R0 ;  /* 0x0000000014007221 */ /* 0x000fe20000010000 */
[----:B-1----:R-:W-:Y:S01]  /*13e80*/  FADD.FTZ R4, R132, R4 ;  /* 0x0000000484047221 */ /* 0x002fe20000010000 */
[----:B----4-:R-:W-:Y:S01]  /*13e90*/  F2FP.BF16.F32.PACK_AB R196, R37, R48 ;  /* 0x0000003025c4723e */ /* 0x010fe200000010ff */
[----:B------:R1:W5:Y:S01]  /*13ea0*/  LDL.LU R221, [R1+0xdc] ;  /* 0x0000dc0001dd7983 */ /* 0x0003620000300800 */
[----:B------:R-:W-:Y:S01]  /*13eb0*/  F2FP.BF16.F32.PACK_AB R197, R29, R30 ;  /* 0x0000001e1dc5723e */ /* 0x000fe200000010ff */
[C---:B------:R-:W-:Y:S01]  /*13ec0*/  FADD.FTZ R2, R31.reuse, R2 ;  /* 0x000000021f027221 */ /* 0x040fe20000010000 */
[----:B------:R-:W-:Y:S01]  /*13ed0*/  F2FP.BF16.F32.PACK_AB R198, R31, R36 ;  /* 0x000000241fc6723e */ /* 0x000fe200000010ff */
[----:B------:R1:W5:Y:S01]  /*13ee0*/  LDL.LU R220, [R1+0xd8] ;  /* 0x0000d80001dc7983 */ /* 0x0003620000300800 */
[----:B------:R-:W-:Y:S01]  /*13ef0*/  F2FP.BF16.F32.PACK_AB R199, R7, R20 ;  /* 0x0000001407c7723e */ /* 0x000fe200000010ff */
[----:B------:R-:W-:Y:S01]  /*13f00*/  FADD.FTZ R3, R8, R3 ;  /* 0x0000000308037221 */ /* 0x000fe20000010000 */
[----:B------:R-:W-:-:S02]  /*13f10*/  F2FP.BF16.F32.PACK_AB R136, R252, R205 ;  /* 0x000000cdfc88723e */ /* 0x000fc400000010ff */
[----:B------:R-:W-:Y:S02]  /*13f20*/  F2FP.BF16.F32.PACK_AB R137, R16, R17 ;  /* 0x000000111089723e */ /* 0x000fe400000010ff */
[----:B------:R-:W-:Y:S02]  /*13f30*/  F2FP.BF16.F32.PACK_AB R138, R132, R214 ;  /* 0x000000d6848a723e */ /* 0x000fe400000010ff */
[----:B------:R-:W-:Y:S01]  /*13f40*/  F2FP.BF16.F32.PACK_AB R139, R8, R9 ;  /* 0x00000009088b723e */ /* 0x000fe200000010ff */
[----:B------:R-:W-:Y:S01]  /*13f50*/  FADD.FTZ R0, R7, R0 ;  /* 0x0000000007007221 */ /* 0x000fe20000010000 */
[----:B------:R1:W5:Y:S01]  /*13f60*/  LDL.LU R135, [R1+0xd4] ;  /* 0x0000d40001877983 */ /* 0x0003620000300800 */
[C---:B------:R-:W-:Y:S03]  /*13f70*/  HMMA.16816.F32.BF16 R172, R196.reuse, R160, R172 ;  /* 0x000000a0c4ac723c */ /* 0x040fe600000418ac */
[----:B------:R1:W-:Y:S04]  /*13f80*/  STL [R1+0x94], R4 ;  /* 0x0000940401007387 */ /* 0x0003e80000100800 */
[----:B------:R1:W-:Y:S01]  /*13f90*/  STL [R1+0x98], R3 ;  /* 0x0000980301007387 */ /* 0x0003e20000100800 */
[C---:B------:R-:W-:Y:S03]  /*13fa0*/  HMMA.16816.F32.BF16 R168, R196.reuse, R162, R168 ;  /* 0x000000a2c4a8723c */ /* 0x040fe600000418a8 */
[----:B------:R1:W-:Y:S03]  /*13fb0*/  STL [R1+0xb0], R2 ;  /* 0x0000b00201007387 */ /* 0x0003e60000100800 */
[C---:B------:R-:W-:Y:S01]  /*13fc0*/  HMMA.16816.F32.BF16 R180, R196.reuse, R152, R180 ;  /* 0x00000098c4b4723c */ /* 0x040fe200000418b4 */
[----:B------:R1:W-:Y:S05]  /*13fd0*/  STL [R1+0xb4], R0 ;  /* 0x0000b40001007387 */ /* 0x0003ea0000100800 */
        /* <DEDUP_REMOVED lines=13> */
[----:B------:R-:W-:Y:S01]  /*140b0*/  IMAD.MOV.U32 R70, RZ, RZ, R203 ;  /* 0x000000ffff467224 */ /* 0x000fe200078e00cb */
[----:B------:R-:W-:-:S02]  /*140c0*/  MOV R71, R207 ;  /* 0x000000cf00477202 */ /* 0x000fc40000000f00 */
[----:B------:R-:W-:Y:S02]  /*140d0*/  MOV R68, R201 ;  /* 0x000000c900447202 */ /* 0x000fe40000000f00 */
[----:B-1----:R-:W-:-:S15]  /*140e0*/  MOV R69, R244 ;  /* 0x000000f400457202 */ /* 0x002fde0000000f00 */
[----:B------:R-:W-:-:S03]  /*140f0*/  NOP ;  /* 0x0000000000007918 */ /* 0x000fc60000000000 */
.L_x_667:
[----:B------:R-:W-:-:S06]  /*14100*/  UISETP.GT.AND UP0, UPT, UR21, UR12, UPT ;  /* 0x0000000c1500728c */ /* 0x000fcc000bf04270 */
[----:B------:R-:W-:-:S13]  /*14110*/  PLOP3.LUT P0, PT, PT, PT, UP0, 0x80, 0x0 ;  /* 0x000000000000781c */ /* 0x000fda0003f0f008 */
[----:B------:R-:W-:Y:S05]  /*14120*/  @!P0 BRA `(.L_x_669) ;  /* 0x0000008800408947 */ /* 0x000fea0003800000 */
[----:B------:R-:W2:Y:S01]  /*14130*/  LDL.LU.64 R6, [R1+0xa0] ;  /* 0x0000a00001067983 */ /* 0x000ea20000300a00 */
[----:B-----5:R-:W-:Y:S01]  /*14140*/  MOV R132, R70 ;  /* 0x0000004600847202 */ /* 0x020fe20000000f00 */
        /* <DEDUP_REMOVED lines=9> */
[----:B------:R-:W-:Y:S01]  /*141e0*/  ULDC UR4, c[0x0][0x2ec] ;  /* 0x0000bb0000047ab9 */ /* 0x000fe20000000800 */
[----:B------:R-:W-:Y:S01]  /*141f0*/  ULDC.64 UR6, c[0x0][0x218] ;  /* 0x0000860000067ab9 */ /* 0x000fe20000000a00 */
[----:B------:R-:W-:Y:S01]  /*14200*/  ULDC.64 UR10, c[0x0][0x220] ;  /* 0x00008800000a7ab9 */ /* 0x000fe20000000a00 */
[----:B------:R-:W-:Y:S01]  /*14210*/  ULDC.64 UR8, c[0x0][0x248] ;  /* 0x0000920000087ab9 */ /* 0x000fe20000000a00 */
[----:B--2---:R-:W-:-:S05]  /*14220*/  IMAD.MOV.U32 R5, RZ, RZ, R7 ;  /* 0x000000ffff057224 */ /* 0x004fca00078e0007 */
[----:B------:R1:W-:Y:S01]  /*14230*/  STL.64 [R1+0xb8], R4 ;  /* 0x0000b80401007387 */ /* 0x0003e20000100a00 */
[----:B------:R-:W-:Y:S05]  /*14240*/  BRA `(.L_x_670) ;  /* 0x0000000000a87947 */ /* 0x000fea0003800000 */
.L_x_672:
        /* <DEDUP_REMOVED lines=42> */
.L_x_670:
        /* <DEDUP_REMOVED lines=9> */
[----:B------:R-:W-:Y:S03]  /*14580*/  UIMAD UR26, UR27, UR19, UR26 ;  /* 0x000000131b1a72a4 */ /* 0x000fe6000f8e021a */
[----:B------:R-:W-:Y:S04]  /*14590*/  STL [R1+0xec], R142 ;  /* 0x0000ec8e01007387 */ /* 0x000fe80000100800 */
[----:B------:R-:W-:Y:S04]  /*145a0*/  STL [R1+0xe8], R141 ;  /* 0x0000e88d01007387 */ /* 0x000fe80000100800 */
[----:B------:R-:W-:Y:S04]  /*145b0*/  STL [R1+0xe4], R140 ;  /* 0x0000e48c01007387 */ /* 0x000fe80000100800 */
[----:B------:R-:W-:Y:S04]  /*145c0*/  STL [R1+0xe0], R139 ;  /* 0x0000e08b01007387 */ /* 0x000fe80000100800 */
[----:B------:R-:W-:Y:S04]  /*145d0*/  STL [R1+0xdc], R138 ;  /* 0x0000dc8a01007387 */ /* 0x000fe80000100800 */
[----:B------:R-:W-:Y:S04]  /*145e0*/  STL [R1+0xd8], R137 ;  /* 0x0000d88901007387 */ /* 0x000fe80000100800 */
[----:B------:R-:W-:Y:S01]  /*145f0*/  STL [R1+0xd4], R136 ;  /* 0x0000d48801007387 */ /* 0x000fe20000100800 */
[----:B------:R-:W1:Y:S01]  /*14600*/  S2R R2, SR_TID.X ;  /* 0x0000000000027919 */ /* 0x000e620000002100 */
[----:B--2---:R-:W-:Y:S04]  /*14610*/  IMAD.WIDE.U32 R4, R4, UR19, R6 ;  /* 0x0000001304047c25 */ /* 0x004fe8000f8e0006 */
[----:B------:R-:W-:Y:S01]  /*14620*/  VIADD R0, R5, UR26 ;  /* 0x0000001a05007c36 */ /* 0x000fe20008000000 */
[----:B------:R-:W-:Y:S01]  /*14630*/  LEA R6, P0, R4, UR10, 0x1 ;  /* 0x0000000a04067c11 */ /* 0x000fe2000f8008ff */
[----:B-1----:R-:W-:Y:S03]  /*14640*/  IMAD.SHL.U32 R2, R2, 0x2, RZ ;  /* 0x0000000202027824 */ /* 0x002fe600078e00ff */
[----:B------:R-:W-:Y:S02]  /*14650*/  LEA.HI.X R7, R4, UR11, R0, 0x1, P0 ;  /* 0x0000000b04077c11 */ /* 0x000fe400080f0c00 */
[----:B------:R-:W-:Y:S02]  /*14660*/  IADD3 R4, P0, R6, UR20, RZ ;  /* 0x0000001406047c10 */ /* 0x000fe4000ff1e0ff */
[----:B------:R-:W-:Y:S01]  /*14670*/  LOP3.LUT R2, R2, 0x6, RZ, 0xc0, !PT ;  /* 0x0000000602027812 */ /* 0x000fe200078ec0ff */
[----:B------:R-:W-:Y:S01]  /*14680*/  @!PT LDS RZ, [RZ] ;  /* 0x00000000fffff984 */ /* 0x000fe20000000800 */
[----:B------:R-:W-:Y:S01]  /*14690*/  @!PT LDS RZ, [RZ] ;  /* 0x00000000fffff984 */ /* 0x000fe20000000800 */
[----:B------:R-:W-:Y:S01]  /*146a0*/  @!PT LDS RZ, [RZ] ;  /* 0x00000000fffff984 */ /* 0x000fe20000000800 */
[----:B------:R-:W-:Y:S01]  /*146b0*/  LDGSTS.E.BYPASS.LTC128B.128 [R242+0x8000], desc[UR16][R6.64] ;  /* 0x0800000006f27fae */ /* 0x000fe2000b901d50 */
[----:B------:R-:W-:Y:S02]  /*146c0*/  IADD3.X R5, R7, UR15, RZ, P0, !PT ;  /* 0x0000000f07057c10 */ /* 0x000fe400087fe4ff */
[----:B------:R-:W-:Y:S04]  /*146d0*/  IADD3 R14, P0, R4, UR20, RZ ;  /* 0x00000014040e7c10 */ /* 0x000fe8000ff1e0ff */
[----:B------:R-:W-:Y:S01]  /*146e0*/  IADD3.X R15, R5, UR15, RZ, P0, !PT ;  /* 0x0000000f050f7c10 */ /* 0x000fe200087fe4ff */
[----:B------:R1:W-:Y:S01]  /*146f0*/  LDGSTS.E.BYPASS.LTC128B.128 [R242+0x8800], desc[UR16][R4.64] ;  /* 0x0880000004f27fae */ /* 0x0003e2000b901d50 */
[----:B------:R-:W-:Y:S04]  /*14700*/  IADD3 R12, P0, R14, UR20, RZ ;  /* 0x000000140e0c7c10 */ /* 0x000fe8000ff1e0ff */
[----:B------:R-:W-:Y:S02]  /*14710*/  IADD3.X R13, R15, UR15, RZ, P0, !PT ;  /* 0x0000000f0f0d7c10 */ /* 0x000fe400087fe4ff */
[----:B------:R-:W-:Y:S01]  /*14720*/  IADD3 R10, P0, R12, UR20, RZ ;  /* 0x000000140c0a7c10 */ /* 0x000fe2000ff1e0ff */
[----:B------:R-:W-:Y:S03]  /*14730*/  LDGSTS.E.BYPASS.LTC128B.128 [R242+0x9000], desc[UR16][R14.64] ;  /* 0x090000000ef27fae */ /* 0x000fe6000b901d50 */
[----:B------:R-:W-:Y:S02]  /*14740*/  IADD3.X R11, R13, UR15, RZ, P0, !PT ;  /* 0x0000000f0d0b7c10 */ /* 0x000fe400087fe4ff */
[----:B------:R-:W-:Y:S03]  /*14750*/  IADD3 R8, P0, R10, UR20, RZ ;  /* 0x000000140a087c10 */ /* 0x000fe6000ff1e0ff */
[----:B------:R-:W-:Y:S01]  /*14760*/  LDGSTS.E.BYPASS.LTC128B.128 [R242+0x9800], desc[UR16][R12.64] ;  /* 0x098000000cf27fae */ /* 0x000fe2000b901d50 */
[----:B------:R-:W-:Y:S07]  /*14770*/  IADD3.X R9, R11, UR15, RZ, P0, !PT ;  /* 0x0000000f0b097c10 */ /* 0x000fee00087fe4ff */
[----:B------:R-:W-:Y:S01]  /*14780*/  LDGSTS.E.BYPASS.LTC128B.128 [R242+0xa000], desc[UR16][R10.64] ;  /* 0x0a0000000af27fae */ /* 0x000fe2000b901d50 */
[----:B-1----:R-:W-:Y:S04]  /*14790*/  IADD3 R4, P0, R8, UR20, RZ ;  /* 0x0000001408047c10 */ /* 0x002fe8000ff1e0ff */
[----:B------:R-:W-:Y:S03]  /*147a0*/  IADD3.X R5, R9, UR15, RZ, P0, !PT ;  /* 0x0000000f09057c10 */ /* 0x000fe600087fe4ff */
[----:B------:R-:W-:Y:S01]  /*147b0*/  LDGSTS.E.BYPASS.LTC128B.128 [R242+0xa800], desc[UR16][R8.64] ;  /* 0x0a80000008f27fae */ /* 0x000fe2000b901d50 */
[----:B------:R-:W-:Y:S04]  /*147c0*/  IADD3 R6, P0, R4, UR20, RZ ;  /* 0x0000001404067c10 */ /* 0x000fe8000ff1e0ff */
[----:B------:R-:W-:Y:S03]  /*147d0*/  IADD3.X R7, R5, UR15, RZ, P0, !PT ;  /* 0x0000000f05077c10 */ /* 0x000fe600087fe4ff */
[----:B------:R-:W-:Y:S08]  /*147e0*/  LDGSTS.E.BYPASS.LTC128B.128 [R242+0xb000], desc[UR16][R4.64] ;  /* 0x0b00000004f27fae */ /* 0x000ff0000b901d50 */
[----:B------:R1:W-:Y:S08]  /*147f0*/  LDGSTS.E.BYPASS.LTC128B.128 [R242+0xb800], desc[UR16][R6.64] ;  /* 0x0b80000006f27fae */ /* 0x0003f0000b901d50 */
[----:B-----5:R-:W-:Y:S08]  /*14800*/  LDSM.16.M88.4 R128, [R222] ;  /* 0x00000000de80783b */ /* 0x020ff00000000200 */
        /* <DEDUP_REMOVED lines=128> */
[----:B------:R-:W2:Y:S03]  /*15010*/  LDSM.16.M88.4 R204, [R224+0x2000] ;  /* 0x00200000e0cc783b */ /* 0x000ea60000000200 */
        /* <DEDUP_REMOVED lines=8> */
[----:B------:R-:W-:Y:S01]  /*150a0*/  MUFU.TANH R243, R4 ;  /* 0x0000000400f37308 */ /* 0x000fe20000002400 */
        /* <DEDUP_REMOVED lines=8> */
[----:B------:R-:W-:Y:S01]  /*15130*/  FMUL.FTZ R13, R13, UR23 ;  /* 0x000000170d0d7c20 */ /* 0x000fe20008410000 */
[----:B------:R-:W-:Y:S05]  /*15140*/  FMUL.FTZ R17, R17, UR23 ;  /* 0x0000001711117c20 */ /* 0x000fea0008410000 */
[----:B------:R2:W-:Y:S01]  /*15150*/  MUFU.TANH R138, R5 ;  /* 0x00000005008a7308 */ /* 0x0005e20000002400 */
[----:B------:R-:W-:Y:S01]  /*15160*/  FMUL.FTZ R16, R16, UR23 ;  /* 0x0000001710107c20 */ /* 0x000fe20008410000 */
[----:B------:R-:W-:Y:S01]  /*15170*/  FMUL.FTZ R18, R18, UR23 ;  /* 0x0000001712127c20 */ /* 0x000fe20008410000 */
[----:B------:R-:W-:Y:S07]  /*15180*/  FMUL.FTZ R19, R19, UR23 ;  /* 0x0000001713137c20 */ /* 0x000fee0008410000 */
[----:B------:R-:W-:Y:S10]  /*15190*/  MUFU.TANH R208, R8 ;  /* 0x0000000800d07308 */ /* 0x000ff40000002400 */
[----:B------:R-:W-:Y:S01]  /*151a0*/  MUFU.TANH R211, R10 ;  /* 0x0000000a00d37308 */ /* 0x000fe20000002400 */
[----:B--2---:R-:W2:Y:S09]  /*151b0*/  LDSM.16.M88.4 R4, [R220+0x800] ;  /* 0x00080000dc04783b */ /* 0x004eb20000000200 */
[----:B------:R-:W-:Y:S10]  /*151c0*/  MUFU.TANH R210, R9 ;  /* 0x0000000900d27308 */ /* 0x000ff40000002400 */
[----:B------:R3:W4:Y:S10]  /*151d0*/  MUFU.TANH R201, R11 ;  /* 0x0000000b00c97308 */ /* 0x0007340000002400 */
[----:B------:R-:W-:Y:S10]  /*151e0*/  MUFU.TANH R137, R14 ;  /* 0x0000000e00897308 */ /* 0x000ff40000002400 */
[----:B------:R-:W-:Y:S01]  /*151f0*/  MUFU.TANH R136, R17 ;  /* 0x0000001100887308 */ /* 0x000fe20000002400 */
[----:B---3--:R-:W3:Y:S09]  /*15200*/  LDSM.16.M88.4 R8, [R220+0x1000] ;  /* 0x00100000dc08783b */ /* 0x008ef20000000200 */
[----:B------:R-:W-:Y:S01]  /*15210*/  MUFU.TANH R15, R15 ;  /* 0x0000000f000f7308 */ /* 0x000fe20000002400 */
[-C--:B--2---:R-:W-:Y:S06]  /*15220*/  HMMA.16816.F32.BF16 R20, R212, R4.reuse, R20 ;  /* 0x00000004d414723c */ /* 0x084fec0000041814 */
[C---:B------:R-:W-:Y:S03]  /*15230*/  HMMA.16816.F32.BF16 R24, R204.reuse, R4, R24 ;  /* 0x00000004cc18723c */ /* 0x040fe60000041818 */
[----:B------:R-:W-:Y:S03]  /*15240*/  MUFU.TANH R16, R16 ;  /* 0x0000001000107308 */ /* 0x000fe60000002400 */
[-C--:B------:R-:W-:Y:S07]  /*15250*/  HMMA.16816.F32.BF16 R28, R204, R6.reuse, R28 ;  /* 0x00000006cc1c723c */ /* 0x080fee000004181c */
[----:B------:R2:W-:Y:S01]  /*15260*/  MUFU.TANH R209, R0 ;  /* 0x0000000000d17308 */ /* 0x0005e20000002400 */
[C---:B------:R-:W-:Y:S01]  /*15270*/  HMMA.16816.F32.BF16 R32, R212.reuse, R6, R32 ;  /* 0x00000006d420723c */ /* 0x040fe20000041820 */
[----:B------:R-:W4:Y:S08]  /*15280*/  LDSM.16.M88.4 R4, [R220+0x1800] ;  /* 0x00180000dc04783b */ /* 0x000f300000000200 */
[----:B------:R-:W4:Y:S02]  /*15290*/  MUFU.TANH R200, R12 ;  /* 0x0000000c00c87308 */ /* 0x000f240000002400 */
[----:B------:R-:W-:Y:S01]  /*152a0*/  FMUL.FTZ R22, R22, UR23 ;  /* 0x0000001716167c20 */ /* 0x000fe20008410000 */
[----:B------:R-:W-:Y:S01]  /*152b0*/  FMUL.FTZ R21, R21, UR23 ;  /* 0x0000001715157c20 */ /* 0x000fe20008410000 */
[----:B------:R-:W-:Y:S01]  /*152c0*/  FMUL.FTZ R20, R20, UR23 ;  /* 0x0000001714147c20 */ /* 0x000fe20008410000 */
[----:B------:R-:W-:Y:S01]  /*152d0*/  FMUL.FTZ R23, R23, UR23 ;  /* 0x0000001717177c20 */ /* 0x000fe20008410000 */
[----:B------:R-:W-:Y:S01]  /*152e0*/  FMUL.FTZ R26, R26, UR23 ;  /* 0x000000171a1a7c20 */ /* 0x000fe20008410000 */
[----:B------:R-:W-:Y:S01]  /*152f0*/  FMUL.FTZ R25, R25, UR23 ;  /* 0x0000001719197c20 */ /* 0x000fe20008410000 */
[-C--:B---3--:R-:W-:Y:S01]  /*15300*/  HMMA.16816.F32.BF16 R36, R212, R8.reuse, R36 ;  /* 0x00000008d424723c */ /* 0x088fe20000041824 */
[----:B--2---:R-:W-:Y:S01]  /*15310*/  IMAD.U32 R0, RZ, RZ, UR25 ;  /* 0x00000019ff007e24 */ /* 0x004fe2000f8e00ff */
[----:B------:R1:W-:Y:S01]  /*15320*/  MUFU.TANH R17, R26 ;  /* 0x0000001a00117308 */ /* 0x0003e20000002400 */
[----:B------:R-:W-:Y:S01]  /*15330*/  FMUL.FTZ R27, R27, UR23 ;  /* 0x000000171b1b7c20 */ /* 0x000fe20008410000 */
[----:B------:R-:W-:Y:S01]  /*15340*/  FMUL.FTZ R31, R31, UR23 ;  /* 0x000000171f1f7c20 */ /* 0x000fe20008410000 */
[----:B------:R-:W-:Y:S01]  /*15350*/  IMAD R0, R0, 0x80, R2 ;  /* 0x0000008000007824 */ /* 0x000fe200078e0202 */
[C---:B------:R-:W-:Y:S04]  /*15360*/  HMMA.16816.F32.BF16 R40, R204.reuse, R8, R40 ;  /* 0x00000008cc28723c */ /* 0x040fe80000041828 */
[C---:B------:R-:W-:Y:S02]  /*15370*/  ISETP.GE.AND P5, PT, R0.reuse, R236, PT ;  /* 0x000000ec0000720c */ /* 0x040fe40003fa6270 */
[----:B------:R2:W-:Y:S01]  /*15380*/  MUFU.TANH R14, R25 ;  /* 0x00000019000e7308 */ /* 0x0005e20000002400 */
[C---:B------:R-:W-:Y:S01]  /*15390*/  ISETP.GE.AND P6, PT, R0.reuse, R235, PT ;  /* 0x000000eb0000720c */ /* 0x040fe20003fc6270 */
[-C--:B------:R-:W-:Y:S03]  /*153a0*/  HMMA.16816.F32.BF16 R44, R204, R10.reuse, R44 ;  /* 0x0000000acc2c723c */ /* 0x080fe6000004182c */
[----:B------:R-:W-:Y:S01]  /*153b0*/  ISETP.GE.OR P5, PT, R0, R241, !P5 ;  /* 0x000000f10000720c */ /* 0x000fe20006fa6670 */
[----:B------:R-:W-:Y:S01]  /*153c0*/  FMUL.FTZ R32, R32, UR23 ;  /* 0x0000001720207c20 */ /* 0x000fe20008410000 */
[C---:B------:R-:W-:Y:S01]  /*153d0*/  ISETP.GE.OR P6, PT, R0.reuse, R239, !P6 ;  /* 0x000000ef0000720c */ /* 0x040fe200077c6670 */
[C---:B------:R-:W-:Y:S02]  /*153e0*/  HMMA.16816.F32.BF16 R48, R212.reuse, R10, R48 ;  /* 0x0000000ad430723c */ /* 0x040fe40000041830 */
[----:B------:R-:W-:Y:S02]  /*153f0*/  MUFU.TANH R12, R31 ;  /* 0x0000001f000c7308 */ /* 0x000fe40000002400 */
[----:B------:R-:W-:Y:S01]  /*15400*/  ISETP.GE.AND P0, PT, R0, R237, PT ;  /* 0x000000ed0000720c */ /* 0x000fe20003f06270 */
[----:B------:R-:W-:Y:S01]  /*15410*/  FMUL.FTZ R36, R36, UR23 ;  /* 0x0000001724247c20 */ /* 0x000fe20008410000 */
[----:B-1----:R-:W-:Y:S01]  /*15420*/  FSEL R26, R139, -INF , !P6 ;  /* 0xff8000008b1a7808 */ /* 0x002fe20007000000 */
[----:B------:R-:W-:Y:S01]  /*15430*/  FMUL.FTZ R37, R37, UR23 ;  /* 0x0000001725257c20 */ /* 0x000fe20008410000 */
[----:B------:R-:W-:Y:S01]  /*15440*/  ISETP.GE.OR P0, PT, R0, R240, !P0 ;  /* 0x000000f00000720c */ /* 0x000fe20004706670 */
[-C--:B----4-:R-:W-:Y:S03]  /*15450*/  HMMA.16816.F32.BF16 R52, R212, R4.reuse, R52 ;  /* 0x00000004d434723c */ /* 0x090fe60000041834 */
[----:B------:R-:W-:Y:S01]  /*15460*/  MUFU.TANH R9, R36 ;  /* 0x0000002400097308 */ /* 0x000fe20000002400 */
[----:B--2---:R-:W-:Y:S01]  /*15470*/  FSEL R25, R243, -INF , !P5 ;  /* 0xff800000f3197808 */ /* 0x004fe20006800000 */
[----:B------:R-:W-:Y:S01]  /*15480*/  FMUL.FTZ R28, R28, UR23 ;  /* 0x000000171c1c7c20 */ /* 0x000fe20008410000 */
[C---:B------:R-:W-:Y:S01]  /*15490*/  ISETP.GE.AND P5, PT, R0.reuse, R234, PT ;  /* 0x000000ea0000720c */ /* 0x040fe20003fa6270 */
[C---:B------:R-:W-:Y:S06]  /*154a0*/  HMMA.16816.F32.BF16 R56, R204.reuse, R4, R56 ;  /* 0x00000004cc38723c */ /* 0x040fec0000041838 */
[----:B------:R1:W-:Y:S01]  /*154b0*/  MUFU.TANH R8, R37 ;  /* 0x0000002500087308 */ /* 0x0003e20000002400 */
[C---:B------:R-:W-:Y:S01]  /*154c0*/  ISETP.GE.OR P5, PT, R0.reuse, R238, !P5 ;  /* 0x000000ee0000720c */ /* 0x040fe20006fa6670 */
[----:B------:R-:W-:Y:S01]  /*154d0*/  VIADD R2, R0, 0x1 ;  /* 0x0000000100027836 */ /* 0x000fe20000000000 */
[-C--:B------:R-:W-:Y:S04]  /*154e0*/  HMMA.16816.F32.BF16 R60, R204, R6.reuse, R60 ;  /* 0x00000006cc3c723c */ /* 0x080fe8000004183c */
[----:B------:R-:W-:Y:S01]  /*154f0*/  ISETP.GE.AND P2, PT, R2, R236, PT ;  /* 0x000000ec0200720c */ /* 0x000fe20003f46270 */
[----:B------:R-:W-:Y:S01]  /*15500*/  VIADD R4, R0, 0x8 ;  /* 0x0000000800047836 */ /* 0x000fe20000000000 */
[C---:B------:R-:W-:Y:S01]  /*15510*/  ISETP.GE.AND P3, PT, R2.reuse, R235, PT ;  /* 0x000000eb0200720c */ /* 0x040fe20003f66270 */
[C---:B------:R-:W-:Y:S01]  /*15520*/  HMMA.16816.F32.BF16 R64, R212.reuse, R6, R64 ;  /* 0x00000006d440723c */ /* 0x040fe20000041840 */
[----:B------:R2:W-:Y:S03]  /*15530*/  MUFU.TANH R247, R32 ;  /* 0x0000002000f77308 */ /* 0x0005e60000002400 */
[-C--:B------:R-:W-:Y:S01]  /*15540*/  ISETP.GE.AND P4, PT, R2, R237.reuse, PT ;  /* 0x000000ed0200720c */ /* 0x080fe20003f86270 */
[----:B------:R-:W-:Y:S01]  /*15550*/  FMUL.FTZ R30, R30, UR23 ;  /* 0x000000171e1e7c20 */ /* 0x000fe20008410000 */
[----:B------:R-:W-:Y:S01]  /*15560*/  ISETP.GE.AND P1, PT, R2, R234, PT ;  /* 0x000000ea0200720c */ /* 0x000fe20003f26270 */
[----:B------:R-:W-:Y:S01]  /*15570*/  FMUL.FTZ R33, R33, UR23 ;  /* 0x0000001721217c20 */ /* 0x000fe20008410000 */
[----:B------:R-:W-:Y:S03]  /*15580*/  ISETP.GE.AND P6, PT, R4, R237, PT ;  /* 0x000000ed0400720c */ /* 0x000fe60003fc6270 */
[----:B------:R3:W-:Y:S01]  /*15590*/  MUFU.TANH R252, R28 ;  /* 0x0000001c00fc7308 */ /* 0x0007e20000002400 */
[C---:B------:R-:W-:Y:S01]  /*155a0*/  ISETP.GE.OR P2, PT, R2.reuse, R241, !P2 ;  /* 0x000000f10200720c */ /* 0x040fe20005746670 */
[----:B------:R-:W-:Y:S01]  /*155b0*/  FMUL.FTZ R35, R35, UR23 ;  /* 0x0000001723237c20 */ /* 0x000fe20008410000 */
[----:B------:R-:W-:Y:S01]  /*155c0*/  ISETP.GE.OR P3, PT, R2, R239, !P3 ;  /* 0x000000ef0200720c */ /* 0x000fe20005f66670 */
[----:B------:R-:W-:Y:S01]  /*155d0*/  FMUL.FTZ R24, R24, UR23 ;  /* 0x0000001718187c20 */ /* 0x000fe20008410000 */
[----:B------:R-:W-:Y:S01]  /*155e0*/  ISETP.GE.OR P4, PT, R2, R240, !P4 ;  /* 0x000000f00200720c */ /* 0x000fe20006786670 */
[----:B------:R-:W-:Y:S01]  /*155f0*/  FMUL.FTZ R38, R38, UR23 ;  /* 0x0000001726267c20 */ /* 0x000fe20008410000 */
[----:B------:R-:W-:Y:S01]  /*15600*/  ISETP.GE.OR P1, PT, R2, R238, !P1 ;  /* 0x000000ee0200720c */ /* 0x000fe20004f26670 */
[----:B------:R-:W-:Y:S01]  /*15610*/  FMUL.FTZ R34, R34, UR23 ;  /* 0x0000001722227c20 */ /* 0x000fe20008410000 */
[----:B------:R-:W-:Y:S01]  /*15620*/  ISETP.GE.OR P6, PT, R4, R240, !P6 ;  /* 0x000000f00400720c */ /* 0x000fe200077c6670 */
[----:B------:R-:W-:Y:S01]  /*15630*/  FMUL.FTZ R29, R29, UR23 ;  /* 0x000000171d1d7c20 */ /* 0x000fe20008410000 */
[----:B-1----:R-:W-:Y:S01]  /*15640*/  FSEL R37, R201, -INF , !P1 ;  /* 0xff800000c9257808 */ /* 0x002fe20004800000 */
[----:B------:R1:W-:Y:S01]  /*15650*/  MUFU.TANH R246, R34 ;  /* 0x0000002200f67308 */ /* 0x0003e20000002400 */
[----:B------:R-:W-:Y:S01]  /*15660*/  FSEL R36, R200, -INF , !P6 ;  /* 0xff800000c8247808 */ /* 0x000fe20007000000 */
[----:B------:R-:W-:Y:S01]  /*15670*/  FMUL.FTZ R39, R39, UR23 ;  /* 0x0000001727277c20 */ /* 0x000fe20008410000 */
[----:B------:R-:W-:Y:S01]  /*15680*/  FSEL R31, R138, -INF , !P2 ;  /* 0xff8000008a1f7808 */ /* 0x000fe20005000000 */
[----:B------:R-:W-:Y:S01]  /*15690*/  FMUL.FTZ R48, R48, UR23 ;  /* 0x0000001730307c20 */ /* 0x000fe20008410000 */
[----:B--2---:R-:W-:Y:S01]  /*156a0*/  FSEL R32, R209, -INF , !P3 ;  /* 0xff800000d1207808 */ /* 0x004fe20005800000 */
[----:B------:R-:W-:Y:S01]  /*156b0*/  FMUL.FTZ R50, R50, UR23 ;  /* 0x0000001732327c20 */ /* 0x000fe20008410000 */
[C---:B------:R-:W-:Y:S03]  /*156c0*/  ISETP.GE.AND P2, PT, R4.reuse, R234, PT ;  /* 0x000000ea0400720c */ /* 0x040fe60003f46270 */
[----:B------:R2:W-:Y:S01]  /*156d0*/  MUFU.TANH R250, R29 ;  /* 0x0000001d00fa7308 */ /* 0x0005e20000002400 */
[----:B------:R-:W-:Y:S01]  /*156e0*/  ISETP.GE.AND P3, PT, R4, R236, PT ;  /* 0x000000ec0400720c */ /* 0x000fe20003f66270 */
[----:B------:R-:W-:Y:S01]  /*156f0*/  FMUL.FTZ R45, R45, UR23 ;  /* 0x000000172d2d7c20 */ /* 0x000fe20008410000 */
[----:B---3--:R-:W-:Y:S01]  /*15700*/  FSEL R28, R208, -INF , !P0 ;  /* 0xff800000d01c7808 */ /* 0x008fe20004000000 */
[----:B------:R-:W-:Y:S01]  /*15710*/  VIADD R2, R0, 0x9 ;  /* 0x0000000900027836 */ /* 0x000fe20000000000 */
[CC--:B------:R-:W-:Y:S01]  /*15720*/  ISETP.GE.AND P0, PT, R4.reuse, R235.reuse, PT ;  /* 0x000000eb0400720c */ /* 0x0c0fe20003f06270 */
[----:B------:R-:W-:Y:S01]  /*15730*/  FMUL.FTZ R49, R49, UR23 ;  /* 0x0000001731317c20 */ /* 0x000fe20008410000 */
[----:B------:R-:W-:Y:S03]  /*15740*/  ISETP.GE.OR P2, PT, R4, R238, !P2 ;  /* 0x000000ee0400720c */ /* 0x000fe60005746670 */
[----:B------:R-:W-:Y:S01]  /*15750*/  MUFU.TANH R203, R18 ;  /* 0x0000001200cb7308 */ /* 0x000fe20000002400 */
[----:B-1----:R-:W-:Y:S01]  /*15760*/  FSEL R34, R210, -INF , !P4 ;  /* 0xff800000d2227808 */ /* 0x002fe20006000000 */
[----:B------:R-:W-:Y:S01]  /*15770*/  FMUL.FTZ R51, R51, UR23 ;  /* 0x0000001733337c20 */ /* 0x000fe20008410000 */
[----:B------:R-:W-:Y:S01]  /*15780*/  ISETP.GE.AND P4, PT, R2, R234, PT ;  /* 0x000000ea0200720c */ /* 0x000fe20003f86270 */
[----:B------:R-:W-:Y:S01]  /*15790*/  FMUL.FTZ R52, R52, UR23 ;  /* 0x0000001734347c20 */ /* 0x000fe20008410000 */
[----:B------:R-:W-:Y:S01]  /*157a0*/  ISETP.GE.AND P1, PT, R2, R236, PT ;  /* 0x000000ec0200720c */ /* 0x000fe20003f26270 */
[----:B------:R-:W-:Y:S01]  /*157b0*/  FMUL.FTZ R54, R54, UR23 ;  /* 0x0000001736367c20 */ /* 0x000fe20008410000 */
[C---:B------:R-:W-:Y:S03]  /*157c0*/  ISETP.GE.AND P6, PT, R2.reuse, R235, PT ;  /* 0x000000eb0200720c */ /* 0x040fe60003fc6270 */
[----:B------:R-:W-:Y:S01]  /*157d0*/  MUFU.TANH R18, R30 ;  /* 0x0000001e00127308 */ /* 0x000fe20000002400 */
[----:B--2---:R-:W-:Y:S01]  /*157e0*/  FSEL R29, R211, -INF , !P5 ;  /* 0xff800000d31d7808 */ /* 0x004fe20006800000 */
[----:B------:R-:W-:Y:S01]  /*157f0*/  FMUL.FTZ R53, R53, UR23 ;  /* 0x0000001735357c20 */ /* 0x000fe20008410000 */
[C---:B------:R-:W-:Y:S01]  /*15800*/  ISETP.GE.AND P5, PT, R2.reuse, R237, PT ;  /* 0x000000ed0200720c */ /* 0x040fe20003fa6270 */
[----:B------:R-:W-:Y:S01]  /*15810*/  FMUL.FTZ R55, R55, UR23 ;  /* 0x0000001737377c20 */ /* 0x000fe20008410000 */
[----:B------:R-:W-:Y:S01]  /*15820*/  ISETP.GE.OR P4, PT, R2, R238, !P4 ;  /* 0x000000ee0200720c */ /* 0x000fe20006786670 */
[----:B------:R-:W-:Y:S01]  /*15830*/  FMUL.FTZ R56, R56, UR23 ;  /* 0x0000001738387c20 */ /* 0x000fe20008410000 */
[C---:B------:R-:W-:Y:S03]  /*15840*/  ISETP.GE.OR P5, PT, R2.reuse, R240, !P5 ;  /* 0x000000f00200720c */ /* 0x040fe60006fa6670 */
[----:B------:R-:W1:Y:S01]  /*15850*/  MUFU.TANH R202, R13 ;  /* 0x0000000d00ca7308 */ /* 0x000e620000002400 */
[----:B------:R-:W-:Y:S01]  /*15860*/  ISETP.GE.OR P1, PT, R2, R241, !P1 ;  /* 0x000000f10200720c */ /* 0x000fe20004f26670 */
[----:B------:R-:W-:Y:S01]  /*15870*/  FMUL.FTZ R58, R58, UR23 ;  /* 0x000000173a3a7c20 */ /* 0x000fe20008410000 */
[----:B------:R-:W-:Y:S01]  /*15880*/  ISETP.GE.OR P6, PT, R2, R239, !P6 ;  /* 0x000000ef0200720c */ /* 0x000fe200077c6670 */
[----:B------:R-:W-:Y:S01]  /*15890*/  FMUL.FTZ R57, R57, UR23 ;  /* 0x0000001739397c20 */ /* 0x000fe20008410000 */
[----:B------:R-:W-:Y:S01]  /*158a0*/  ISETP.GE.OR P3, PT, R4, R241, !P3 ;  /* 0x000000f10400720c */ /* 0x000fe20005f66670 */
[----:B------:R-:W-:Y:S01]  /*158b0*/  VIADD R2, R0, 0x10 ;  /* 0x0000001000027836 */ /* 0x000fe20000000000 */
[----:B------:R-:W-:Y:S03]  /*158c0*/  ISETP.GE.OR P0, PT, R4, R239, !P0 ;  /* 0x000000ef0400720c */ /* 0x000fe60004706670 */
[----:B------:R2:W-:Y:S01]  /*158d0*/  MUFU.TANH R248, R27 ;  /* 0x0000001b00f87308 */ /* 0x0005e20000002400 */
[----:B------:R-:W3:Y:S01]  /*158e0*/  LDSM.16.M88.4 R4, [R220+0x2000] ;  /* 0x00200000dc04783b */ /* 0x000ee20000000200 */
[----:B------:R-:W-:Y:S01]  /*158f0*/  FMUL.FTZ R60, R60, UR23 ;  /* 0x000000173c3c7c20 */ /* 0x000fe20008410000 */
[----:B------:R-:W-:Y:S01]  /*15900*/  FMUL.FTZ R61, R61, UR23 ;  /* 0x000000173d3d7c20 */ /* 0x000fe20008410000 */
[----:B------:R-:W-:Y:S01]  /*15910*/  FMUL.FTZ R64, R64, UR23 ;  /* 0x0000001740407c20 */ /* 0x000fe20008410000 */
[----:B------:R-:W-:Y:S01]  /*15920*/  FMUL.FTZ R66, R66, UR23 ;  /* 0x0000001742427c20 */ /* 0x000fe20008410000 */
[----:B------:R-:W-:Y:S01]  /*15930*/  FMUL.FTZ R65, R65, UR23 ;  /* 0x0000001741417c20 */ /* 0x000fe20008410000 */
[----:B------:R-:W-:Y:S03]  /*15940*/  FMUL.FTZ R67, R67, UR23 ;  /* 0x0000001743437c20 */ /* 0x000fe60008410000 */
[----:B------:R4:W-:Y:S01]  /*15950*/  MUFU.TANH R244, R33 ;  /* 0x0000002100f47308 */ /* 0x0009e20000002400 */
[----:B-1----:R-:W-:Y:S01]  /*15960*/  FSEL R30, R202, -INF , !P5 ;  /* 0xff800000ca1e7808 */ /* 0x002fe20006800000 */
[----:B------:R-:W-:Y:S01]  /*15970*/  FMUL.FTZ R40, R40, UR23 ;  /* 0x0000001728287c20 */ /* 0x000fe20008410000 */
[----:B------:R-:W-:Y:S01]  /*15980*/  ISETP.GE.AND P5, PT, R2, R235, PT ;  /* 0x000000eb0200720c */ /* 0x000fe20003fa6270 */
[----:B------:R-:W-:Y:S01]  /*15990*/  FMUL.FTZ R42, R42, UR23 ;  /* 0x000000172a2a7c20 */ /* 0x000fe20008410000 */
[----:B------:R-:W-:Y:S01]  /*159a0*/  FMUL.FTZ R41, R41, UR23 ;  /* 0x0000001729297c20 */ /* 0x000fe20008410000 */
[----:B------:R-:W-:Y:S01]  /*159b0*/  FMUL.FTZ R62, R62, UR23 ;  /* 0x000000173e3e7c20 */ /* 0x000fe20008410000 */
[----:B------:R-:W-:Y:S03]  /*159c0*/  ISETP.GE.OR P5, PT, R2, R239, !P5 ;  /* 0x000000ef0200720c */ /* 0x000fe60006fa6670 */
[----:B------:R1:W-:Y:S01]  /*159d0*/  MUFU.TANH R245, R35 ;  /* 0x0000002300f57308 */ /* 0x0003e20000002400 */
[----:B--2---:R-:W-:Y:S01]  /*159e0*/  FSEL R27, R16, -INF , !P3 ;  /* 0xff800000101b7808 */ /* 0x004fe20005800000 */
[----:B------:R-:W-:Y:S01]  /*159f0*/  FMUL.FTZ R63, R63, UR23 ;  /* 0x000000173f3f7c20 */ /* 0x000fe20008410000 */
[----:B------:R-:W-:Y:S01]  /*15a00*/  ISETP.GE.AND P3, PT, R2, R234, PT ;  /* 0x000000ea0200720c */ /* 0x000fe20003f66270 */
[----:B------:R-:W-:Y:S01]  /*15a10*/  FMUL.FTZ R43, R43, UR23 ;  /* 0x000000172b2b7c20 */ /* 0x000fe20008410000 */
[----:B------:R-:W-:Y:S01]  /*15a20*/  FMUL.FTZ R44, R44, UR23 ;  /* 0x000000172c2c7c20 */ /* 0x000fe20008410000 */
[----:B------:R-:W-:Y:S01]  /*15a30*/  FMUL.FTZ R46, R46, UR23 ;  /* 0x000000172e2e7c20 */ /* 0x000fe20008410000 */
[C---:B------:R-:W-:Y:S03]  /*15a40*/  ISETP.GE.OR P3, PT, R2.reuse, R238, !P3 ;  /* 0x000000ee0200720c */ /* 0x040fe60005f66670 */
[----:B------:R-:W-:Y:S01]  /*15a50*/  MUFU.TANH R13, R24 ;  /* 0x00000018000d7308 */ /* 0x000fe20000002400 */
[----:B----4-:R-:W-:Y:S01]  /*15a60*/  FSEL R33, R137, -INF , !P2 ;  /* 0xff80000089217808 */ /* 0x010fe20005000000 */
[----:B------:R-:W-:Y:S01]  /*15a70*/  FMUL.FTZ R47, R47, UR23 ;  /* 0x000000172f2f7c20 */ /* 0x000fe20008410000 */
[C---:B------:R-:W-:Y:S01]  /*15a80*/  ISETP.GE.AND P2, PT, R2.reuse, R236, PT ;  /* 0x000000ec0200720c */ /* 0x040fe20003f46270 */
[----:B------:R-:W-:Y:S01]  /*15a90*/  FMUL.FTZ R59, R59, UR23 ;  /* 0x000000173b3b7c20 */ /* 0x000fe20008410000 */
[----:B------:R-:W-:Y:S02]  /*15aa0*/  FSEL R11, R17, -INF , !P3 ;  /* 0xff800000110b7808 */ /* 0x000fe40005800000 */
[C---:B------:R-:W-:Y:S03]  /*15ab0*/  ISETP.GE.OR P2, PT, R2.reuse, R241, !P2 ;  /* 0x000000f10200720c */ /* 0x040fe60005746670 */
[----:B------:R2:W4:Y:S01]  /*15ac0*/  MUFU.TANH R251, R22 ;  /* 0x0000001600fb7308 */ /* 0x0005220000002400 */
[----:B-1----:R-:W-:Y:S02]  /*15ad0*/  FSEL R35, R15, -INF , !P4 ;  /* 0xff8000000f237808 */ /* 0x002fe40006000000 */
[C---:B------:R-:W-:Y:S04]  /*15ae0*/  ISETP.GE.AND P4, PT, R2.reuse, R237, PT ;  /* 0x000000ed0200720c */ /* 0x040fe80003f86270 */
[----:B------:R-:W-:Y:S03]  /*15af0*/  ISETP.GE.OR P4, PT, R2, R240, !P4 ;  /* 0x000000f00200720c */ /* 0x000fe60006786670 */
[----:B------:R-:W1:Y:S01]  /*15b00*/  MUFU.TANH R19, R19 ;  /* 0x0000001300137308 */ /* 0x000e620000002400 */
[----:B------:R-:W-:Y:S01]  /*15b10*/  VIADD R2, R0, 0x11 ;  /* 0x0000001100027836 */ /* 0x000fe20000000000 */
[-C--:B---3--:R-:W-:Y:S08]  /*15b20*/  HMMA.16816.F32.BF16 R68, R212, R4.reuse, R68 ;  /* 0x00000004d444723c */ /* 0x088ff00000041844 */
[----:B------:R-:W3:Y:S03]  /*15b30*/  MUFU.TANH R20, R20 ;  /* 0x0000001400147308 */ /* 0x000ee60000002400 */
[----:B--2---:R-:W-:Y:S01]  /*15b40*/  FSEL R22, R136, -INF , !P1 ;  /* 0xff80000088167808 */ /* 0x004fe20004800000 */
[C---:B------:R-:W-:Y:S04]  /*15b50*/  HMMA.16816.F32.BF16 R72, R204.reuse, R4, R72 ;  /* 0x00000004cc48723c */ /* 0x040fe80000041848 */
[C---:B------:R-:W-:Y:S02]  /*15b60*/  ISETP.GE.AND P1, PT, R2.reuse, R235, PT ;  /* 0x000000eb0200720c */ /* 0x040fe40003f26270 */
[----:B----4-:R-:W-:Y:S01]  /*15b70*/  FSEL R211, R251, -INF , !P5 ;  /* 0xff800000fbd37808 */ /* 0x010fe20006800000 */
[----:B------:R2:W4:Y:S01]  /*15b80*/  MUFU.TANH R249, R23 ;  /* 0x0000001700f97308 */ /* 0x0005220000002400 */
[----:B-1----:R-:W-:Y:S01]  /*15b90*/  FSEL R24, R19, -INF , !P6 ;  /* 0xff80000013187808 */ /* 0x002fe20007000000 */
[-C--:B------:R-:W-:Y:S03]  /*15ba0*/  HMMA.16816.F32.BF16 R76, R204, R6.reuse, R76 ;  /* 0x00000006cc4c723c */ /* 0x080fe6000004184c */
[----:B------:R-:W-:Y:S01]  /*15bb0*/  ISETP.GE.AND P6, PT, R2, R237, PT ;  /* 0x000000ed0200720c */ /* 0x000fe20003fc6270 */
[----:B------:R-:W-:Y:S01]  /*15bc0*/  VIADD R4, R0, 0x28 ;  /* 0x0000002800047836 */ /* 0x000fe20000000000 */
[----:B------:R-:W-:Y:S03]  /*15bd0*/  ISETP.GE.OR P1, PT, R2, R239, !P1 ;  /* 0x000000ef0200720c */ /* 0x000fe60004f26670 */
[----:B------:R-:W1:Y:S03]  /*15be0*/  MUFU.TANH R21, R21 ;  /* 0x0000001500157308 */ /* 0x000e660000002400 */
[----:B---3--:R-:W-:Y:S01]  /*15bf0*/  FSEL R243, R20, -INF , !P2 ;  /* 0xff80000014f37808 */ /* 0x008fe20005000000 */
[C---:B------:R-:W-:Y:S04]  /*15c00*/  HMMA.16816.F32.BF16 R80, R212.reuse, R6, R80 ;  /* 0x00000006d450723c */ /* 0x040fe80000041850 */
[----:B------:R-:W-:Y:S01]  /*15c10*/  ISETP.GE.AND P2, PT, R2, R234, PT ;  /* 0x000000ea0200720c */ /* 0x000fe20003f46270 */
[----:B------:R-:W-:Y:S01]  /*15c20*/  FMUL.FTZ R68, R68, UR23 ;  /* 0x0000001744447c20 */ /* 0x000fe20008410000 */
[C---:B------:R-:W-:Y:S01]  /*15c30*/  ISETP.GE.OR P6, PT, R2.reuse, R240, !P6 ;  /* 0x000000f00200720c */ /* 0x040fe200077c6670 */
[----:B------:R-:W3:Y:S01]  /*15c40*/  MUFU.TANH R38, R38 ;  /* 0x0000002600267308 */ /* 0x000ee20000002400 */
[----:B--2---:R-:W-:Y:S02]  /*15c50*/  FSEL R23, R203, -INF , !P0 ;  /* 0xff800000cb177808 */ /* 0x004fe40004000000 */
[C---:B------:R-:W-:Y:S01]  /*15c60*/  ISETP.GE.AND P0, PT, R2.reuse, R236, PT ;  /* 0x000000ec0200720c */ /* 0x040fe20003f06270 */
[----:B------:R-:W-:Y:S01]  /*15c70*/  FMUL.FTZ R75, R75, UR23 ;  /* 0x000000174b4b7c20 */ /* 0x000fe20008410000 */
[C---:B------:R-:W-:Y:S01]  /*15c80*/  ISETP.GE.OR P2, PT, R2.reuse, R238, !P2 ;  /* 0x000000ee0200720c */ /* 0x040fe20005746670 */
[----:B------:R-:W-:Y:S01]  /*15c90*/  FMUL.FTZ R73, R73, UR23 ;  /* 0x0000001749497c20 */ /* 0x000fe20008410000 */
[----:B------:R-:W-:Y:S01]  /*15ca0*/  ISETP.GE.OR P0, PT, R2, R241, !P0 ;  /* 0x000000f10200720c */ /* 0x000fe20004706670 */
[----:B------:R-:W-:Y:S01]  /*15cb0*/  VIADD R2, R0, 0x18 ;  /* 0x0000001800027836 */ /* 0x000fe20000000000 */
[----:B----4-:R-:W-:Y:S01]  /*15cc0*/  FSEL R249, R249, -INF , !P1 ;  /* 0xff800000f9f97808 */ /* 0x010fe20004800000 */
[----:B------:R-:W2:Y:S01]  /*15cd0*/  MUFU.TANH R39, R39 ;  /* 0x0000002700277308 */ /* 0x000ea20000002400 */
[----:B-1----:R-:W-:Y:S01]  /*15ce0*/  FSEL R210, R21, -INF , !P0 ;  /* 0xff80000015d27808 */ /* 0x002fe20004000000 */
[----:B------:R-:W-:Y:S01]  /*15cf0*/  FMUL.FTZ R76, R76, UR23 ;  /* 0x000000174c4c7c20 */ /* 0x000fe20008410000 */
[----:B------:R-:W-:Y:S01]  /*15d00*/  FSEL R21, R13, -INF , !P4 ;  /* 0xff8000000d157808 */ /* 0x000fe20006000000 */
[----:B------:R-:W-:Y:S01]  /*15d10*/  FMUL.FTZ R70, R70, UR23 ;  /* 0x0000001746467c20 */ /* 0x000fe20008410000 */
[C---:B------:R-:W-:Y:S01]  /*15d20*/  ISETP.GE.AND P5, PT, R2.reuse, R237, PT ;  /* 0x000000ed0200720c */ /* 0x040fe20003fa6270 */
[----:B------:R-:W-:Y:S01]  /*15d30*/  FMUL.FTZ R79, R79, UR23 ;  /* 0x000000174f4f7c20 */ /* 0x000fe20008410000 */
[C---:B------:R-:W-:Y:S03]  /*15d40*/  ISETP.GE.AND P0, PT, R2.reuse, R234, PT ;  /* 0x000000ea0200720c */ /* 0x040fe60003f06270 */
[----:B------:R-:W1:Y:S01]  /*15d50*/  MUFU.TANH R48, R48 ;  /* 0x0000003000307308 */ /* 0x000e620000002400 */
[C---:B------:R-:W-:Y:S01]  /*15d60*/  ISETP.GE.AND P1, PT, R2.reuse, R236, PT ;  /* 0x000000ec0200720c */ /* 0x040fe20003f26270 */
[----:B------:R-:W-:Y:S01]  /*15d70*/  FMUL.FTZ R83, R83, UR23 ;  /* 0x0000001753537c20 */ /* 0x000fe20008410000 */
[C---:B------:R-:W-:Y:S01]  /*15d80*/  ISETP.GE.AND P4, PT, R2.reuse, R235, PT ;  /* 0x000000eb0200720c */ /* 0x040fe20003f86270 */
[----:B------:R-:W-:Y:S01]  /*15d90*/  FMUL.FTZ R81, R81, UR23 ;  /* 0x0000001751517c20 */ /* 0x000fe20008410000 */
[----:B------:R-:W-:Y:S01]  /*15da0*/  ISETP.GE.OR P5, PT, R2, R240, !P5 ;  /* 0x000000f00200720c */ /* 0x000fe20006fa6670 */
[----:B------:R-:W-:Y:S01]  /*15db0*/  FMUL.FTZ R74, R74, UR23 ;  /* 0x000000174a4a7c20 */ /* 0x000fe20008410000 */
[C---:B------:R-:W-:Y:S03]  /*15dc0*/  ISETP.GE.OR P0, PT, R2.reuse, R238, !P0 ;  /* 0x000000ee0200720c */ /* 0x040fe60004706670 */
[----:B------:R-:W-:Y:S01]  /*15dd0*/  MUFU.TANH R50, R50 ;  /* 0x0000003200327308 */ /* 0x000fe20000002400 */
[C---:B------:R-:W-:Y:S01]  /*15de0*/  ISETP.GE.OR P1, PT, R2.reuse, R241, !P1 ;  /* 0x000000f10200720c */ /* 0x040fe20004f26670 */
[----:B------:R-:W-:Y:S01]  /*15df0*/  FMUL.FTZ R77, R77, UR23 ;  /* 0x000000174d4d7c20 */ /* 0x000fe20008410000 */
[----:B------:R-:W-:Y:S01]  /*15e00*/  ISETP.GE.OR P4, PT, R2, R239, !P4 ;  /* 0x000000ef0200720c */ /* 0x000fe20006786670 */
[----:B------:R-:W-:Y:S01]  /*15e10*/  VIADD R2, R0, 0x19 ;  /* 0x0000001900027836 */ /* 0x000fe20000000000 */
[----:B------:R-:W-:Y:S01]  /*15e20*/  FSEL R200, R14, -INF , !P6 ;  /* 0xff8000000ec87808 */ /* 0x000fe20007000000 */
[----:B------:R-:W-:Y:S01]  /*15e30*/  FMUL.FTZ R78, R78, UR23 ;  /* 0x000000174e4e7c20 */ /* 0x000fe20008410000 */
[----:B------:R-:W-:Y:S03]  /*15e40*/  FSEL R203, R248, -INF , !P2 ;  /* 0xff800000f8cb7808 */ /* 0x000fe60005000000 */
[----:B------:R-:W-:Y:S01]  /*15e50*/  MUFU.TANH R45, R45 ;  /* 0x0000002d002d7308 */ /* 0x000fe20000002400 */
[----:B------:R-:W-:Y:S01]  /*15e60*/  FSEL R252, R252, -INF , !P5 ;  /* 0xff800000fcfc7808 */ /* 0x000fe20006800000 */
[----:B------:R-:W-:Y:S01]  /*15e70*/  FMUL.FTZ R80, R80, UR23 ;  /* 0x0000001750507c20 */ /* 0x000fe20008410000 */
[C---:B------:R-:W-:Y:S01]  /*15e80*/  ISETP.GE.AND P3, PT, R2.reuse, R237, PT ;  /* 0x000000ed0200720c */ /* 0x040fe20003f66270 */
[----:B------:R-:W-:Y:S01]  /*15e90*/  FMUL.FTZ R69, R69, UR23 ;  /* 0x0000001745457c20 */ /* 0x000fe20008410000 */
[----:B------:R-:W-:Y:S01]  /*15ea0*/  ISETP.GE.AND P6, PT, R2, R234, PT ;  /* 0x000000ea0200720c */ /* 0x000fe20003fc6270 */
[----:B------:R-:W-:Y:S01]  /*15eb0*/  FMUL.FTZ R82, R82, UR23 ;  /* 0x0000001752527c20 */ /* 0x000fe20008410000 */
[C---:B------:R-:W-:Y:S03]  /*15ec0*/  ISETP.GE.AND P2, PT, R2.reuse, R236, PT ;  /* 0x000000ec0200720c */ /* 0x040fe60003f46270 */
[----:B------:R-:W-:Y:S01]  /*15ed0*/  MUFU.TANH R49, R49 ;  /* 0x0000003100317308 */ /* 0x000fe20000002400 */
[C---:B------:R-:W-:Y:S01]  /*15ee0*/  ISETP.GE.AND P5, PT, R2.reuse, R235, PT ;  /* 0x000000eb0200720c */ /* 0x040fe20003fa6270 */
[----:B------:R-:W-:Y:S01]  /*15ef0*/  FMUL.FTZ R71, R71, UR23 ;  /* 0x0000001747477c20 */ /* 0x000fe20008410000 */
[----:B------:R-:W-:Y:S01]  /*15f00*/  ISETP.GE.OR P3, PT, R2, R240, !P3 ;  /* 0x000000f00200720c */ /* 0x000fe20005f66670 */
[----:B------:R-:W-:Y:S01]  /*15f10*/  FMUL.FTZ R72, R72, UR23 ;  /* 0x0000001748487c20 */ /* 0x000fe20008410000 */
[C---:B------:R-:W-:Y:S02]  /*15f20*/  ISETP.GE.OR P6, PT, R2.reuse, R238, !P6 ;  /* 0x000000ee0200720c */ /* 0x040fe400077c6670 */
[C---:B------:R-:W-:Y:S03]  /*15f30*/  ISETP.GE.OR P2, PT, R2.reuse, R241, !P2 ;  /* 0x000000f10200720c */ /* 0x040fe60005746670 */
[----:B------:R-:W-:Y:S01]  /*15f40*/  MUFU.TANH R51, R51 ;  /* 0x0000003300337308 */ /* 0x000fe20000002400 */
[----:B------:R-:W-:Y:S01]  /*15f50*/  ISETP.GE.OR P5, PT, R2, R239, !P5 ;  /* 0x000000ef0200720c */ /* 0x000fe20006fa6670 */
[----:B------:R-:W-:Y:S01]  /*15f60*/  VIADD R2, R0, 0x20 ;  /* 0x0000002000027836 */ /* 0x000fe20000000000 */
[----:B------:R-:W-:Y:S02]  /*15f70*/  FSEL R208, R18, -INF , !P0 ;  /* 0xff80000012d07808 */ /* 0x000fe40004000000 */
[----:B------:R-:W-:Y:S02]  /*15f80*/  FSEL R250, R250, -INF , !P3 ;  /* 0xff800000fafa7808 */ /* 0x000fe40005800000 */
[----:B------:R-:W-:Y:S03]  /*15f90*/  FSEL R209, R12, -INF , !P6 ;  /* 0xff8000000cd17808 */ /* 0x000fe60007000000 */
[----:B------:R-:W-:Y:S01]  /*15fa0*/  MUFU.TANH R52, R52 ;  /* 0x0000003400347308 */ /* 0x000fe20000002400 */
[----:B------:R-:W-:Y:S02]  /*15fb0*/  FSEL R247, R247, -INF , !P1 ;  /* 0xff800000f7f77808 */ /* 0x000fe40004800000 */
[C---:B------:R-:W-:Y:S02]  /*15fc0*/  ISETP.GE.AND P0, PT, R2.reuse, R236, PT ;  /* 0x000000ec0200720c */ /* 0x040fe40003f06270 */
[C---:B------:R-:W-:Y:S02]  /*15fd0*/  ISETP.GE.AND P3, PT, R2.reuse, R235, PT ;  /* 0x000000eb0200720c */ /* 0x040fe40003f66270 */
[C---:B------:R-:W-:Y:S03]  /*15fe0*/  ISETP.GE.AND P6, PT, R2.reuse, R237, PT ;  /* 0x000000ed0200720c */ /* 0x040fe60003fc6270 */
[----:B------:R-:W-:Y:S01]  /*15ff0*/  MUFU.TANH R54, R54 ;  /* 0x0000003600367308 */ /* 0x000fe20000002400 */
[C---:B------:R-:W-:Y:S02]  /*16000*/  ISETP.GE.AND P1, PT, R2.reuse, R234, PT ;  /* 0x000000ea0200720c */ /* 0x040fe40003f26270 */
[C---:B------:R-:W-:Y:S02]  /*16010*/  ISETP.GE.OR P0, PT, R2.reuse, R241, !P0 ;  /* 0x000000f10200720c */ /* 0x040fe40004706670 */
[C---:B------:R-:W-:Y:S02]  /*16020*/  ISETP.GE.OR P3, PT, R2.reuse, R239, !P3 ;  /* 0x000000ef0200720c */ /* 0x040fe40005f66670 */
[C---:B------:R-:W-:Y:S03]  /*16030*/  ISETP.GE.OR P6, PT, R2.reuse, R240, !P6 ;  /* 0x000000f00200720c */ /* 0x040fe600077c6670 */
[----:B------:R-:W-:Y:S01]  /*16040*/  MUFU.TANH R53, R53 ;  /* 0x0000003500357308 */ /* 0x000fe20000002400 */
[----:B------:R-:W-:Y:S01]  /*16050*/  ISETP.GE.OR P1, PT, R2, R238, !P1 ;  /* 0x000000ee0200720c */ /* 0x000fe20004f26670 */
[----:B------:R-:W-:Y:S01]  /*16060*/  VIADD R2, R0, 0x21 ;  /* 0x0000002100027836 */ /* 0x000fe20000000000 */
[----:B------:R-:W-:Y:S02]  /*16070*/  FSEL R244, R244, -INF , !P2 ;  /* 0xff800000f4f47808 */ /* 0x000fe40005000000 */
[----:B------:R-:W-:Y:S02]  /*16080*/  FSEL R246, R246, -INF , !P4 ;  /* 0xff800000f6f67808 */ /* 0x000fe40006000000 */
[C---:B------:R-:W-:Y:S03]  /*16090*/  ISETP.GE.AND P2, PT, R2.reuse, R235, PT ;  /* 0x000000eb0200720c */ /* 0x040fe60003f46270 */
[----:B------:R-:W-:Y:S01]  /*160a0*/  MUFU.TANH R55, R55 ;  /* 0x0000003700377308 */ /* 0x000fe20000002400 */
[CC--:B------:R-:W-:Y:S02]  /*160b0*/  ISETP.GE.AND P4, PT, R2.reuse, R236.reuse, PT ;  /* 0x000000ec0200720c */ /* 0x0c0fe40003f86270 */
[----:B------:R-:W-:Y:S01]  /*160c0*/  FSEL R143, R9, -INF , !P0 ;  /* 0xff800000098f7808 */ /* 0x000fe20004000000 */
[----:B------:R-:W-:Y:S01]  /*160d0*/  IMAD.MOV.U32 R9, RZ, RZ, R11 ;  /* 0x000000ffff097224 */ /* 0x000fe200078e000b */
[C---:B------:R-:W-:Y:S02]  /*160e0*/  ISETP.GE.OR P2, PT, R2.reuse, R239, !P2 ;  /* 0x000000ef0200720c */ /* 0x040fe40005746670 */
[-C--:B------:R-:W-:Y:S01]  /*160f0*/  ISETP.GE.OR P4, PT, R2, R241.reuse, !P4 ;  /* 0x000000f10200720c */ /* 0x080fe20006786670 */
[----:B------:R-:W-:Y:S01]  /*16100*/  STL [R1+0x58], R143 ;  /* 0x0000588f01007387 */ /* 0x000fe20000100800 */
[----:B---3--:R-:W-:Y:S01]  /*16110*/  FSEL R142, R38, -INF , !P3 ;  /* 0xff800000268e7808 */ /* 0x008fe20005800000 */
[----:B------:R-:W-:Y:S01]  /*16120*/  MUFU.TANH R56, R56 ;  /* 0x0000003800387308 */ /* 0x000fe20000002400 */
[----:B--2---:R-:W-:Y:S01]  /*16130*/  FSEL R140, R39, -INF , !P2 ;  /* 0xff800000278c7808 */ /* 0x004fe20005000000 */
[----:B------:R-:W-:Y:S01]  /*16140*/  IMAD.MOV.U32 R39, RZ, RZ, R209 ;  /* 0x000000ffff277224 */ /* 0x000fe200078e00d1 */
[----:B------:R-:W-:Y:S01]  /*16150*/  FSEL R141, R8, -INF , !P4 ;  /* 0xff800000088d7808 */ /* 0x000fe20006000000 */
[----:B------:R-:W-:Y:S01]  /*16160*/  STL [R1+0x54], R142 ;  /* 0x0000548e01007387 */ /* 0x000fe20000100800 */
[C---:B------:R-:W-:Y:S02]  /*16170*/  ISETP.GE.AND P2, PT, R4.reuse, R236, PT ;  /* 0x000000ec0400720c */ /* 0x040fe40003f46270 */
[----:B------:R-:W-:Y:S01]  /*16180*/  FSEL R245, R245, -INF , !P5 ;  /* 0xff800000f5f57808 */ /* 0x000fe20006800000 */
[----:B------:R-:W-:Y:S01]  /*16190*/  STL [R1+0x48], R141 ;  /* 0x0000488d01007387 */ /* 0x000fe20000100800 */
[----:B------:R-:W-:Y:S01]  /*161a0*/  ISETP.GE.OR P2, PT, R4, R241, !P2 ;  /* 0x000000f10400720c */ /* 0x000fe20005746670 */
[----:B------:R-:W2:Y:S01]  /*161b0*/  MUFU.TANH R40, R40 ;  /* 0x0000002800287308 */ /* 0x000ea20000002400 */
[-C--:B------:R-:W-:Y:S01]  /*161c0*/  ISETP.GE.AND P5, PT, R2, R237.reuse, PT ;  /* 0x000000ed0200720c */ /* 0x080fe20003fa6270 */
[----:B------:R-:W-:Y:S01]  /*161d0*/  STL [R1+0x44], R140 ;  /* 0x0000448c01007387 */ /* 0x000fe20000100800 */
[----:B-1----:R-:W-:Y:S02]  /*161e0*/  FSEL R8, R48, -INF , !P2 ;  /* 0xff80000030087808 */ /* 0x002fe40005000000 */
[----:B------:R-:W-:Y:S02]  /*161f0*/  ISETP.GE.AND P0, PT, R2, R234, PT ;  /* 0x000000ea0200720c */ /* 0x000fe40003f06270 */
[----:B------:R-:W-:Y:S03]  /*16200*/  ISETP.GE.AND P3, PT, R4, R237, PT ;  /* 0x000000ed0400720c */ /* 0x000fe60003f66270 */
[----:B------:R-:W1:Y:S01]  /*16210*/  MUFU.TANH R42, R42 ;  /* 0x0000002a002a7308 */ /* 0x000e620000002400 */
[C---:B------:R-:W-:Y:S01]  /*16220*/  ISETP.GE.OR P5, PT, R2.reuse, R240, !P5 ;  /* 0x000000f00200720c */ /* 0x040fe20006fa6670 */
[----:B------:R3:W-:Y:S01]  /*16230*/  STL [R1+0x14], R8 ;  /* 0x0000140801007387 */ /* 0x0007e20000100800 */
[----:B------:R-:W-:Y:S01]  /*16240*/  ISETP.GE.OR P0, PT, R2, R238, !P0 ;  /* 0x000000ee0200720c */ /* 0x000fe20004706670 */
[----:B------:R-:W-:Y:S01]  /*16250*/  VIADD R2, R0, 0x29 ;  /* 0x0000002900027836 */ /* 0x000fe20000000000 */
[C---:B------:R-:W-:Y:S02]  /*16260*/  ISETP.GE.OR P3, PT, R4.reuse, R240, !P3 ;  /* 0x000000f00400720c */ /* 0x040fe40005f66670 */
[----:B------:R-:W-:Y:S03]  /*16270*/  ISETP.GE.AND P4, PT, R4, R234, PT ;  /* 0x000000ea0400720c */ /* 0x000fe60003f86270 */
[----:B------:R-:W4:Y:S01]  /*16280*/  MUFU.TANH R41, R41 ;  /* 0x0000002900297308 */ /* 0x000f220000002400 */
[----:B--2---:R-:W-:Y:S02]  /*16290*/  FSEL R201, R40, -INF , !P6 ;  /* 0xff80000028c97808 */ /* 0x004fe40007000000 */
[C---:B------:R-:W-:Y:S02]  /*162a0*/  ISETP.GE.AND P6, PT, R4.reuse, R235, PT ;  /* 0x000000eb0400720c */ /* 0x040fe40003fc6270 */
[C---:B------:R-:W-:Y:S02]  /*162b0*/  ISETP.GE.OR P4, PT, R4.reuse, R238, !P4 ;  /* 0x000000ee0400720c */ /* 0x040fe40006786670 */
[----:B------:R-:W-:Y:S03]  /*162c0*/  ISETP.GE.OR P6, PT, R4, R239, !P6 ;  /* 0x000000ef0400720c */ /* 0x000fe600077c6670 */
[----:B------:R-:W2:Y:S01]  /*162d0*/  MUFU.TANH R43, R43 ;  /* 0x0000002b002b7308 */ /* 0x000ea20000002400 */
[----:B-1----:R-:W-:Y:S01]  /*162e0*/  FSEL R202, R42, -INF , !P1 ;  /* 0xff8000002aca7808 */ /* 0x002fe20004800000 */
[----:B------:R-:W1:Y:S01]  /*162f0*/  LDSM.16.M88.4 R4, [R220+0x2800] ;  /* 0x00280000dc04783b */ /* 0x000e620000000200 */
[----:B------:R-:W-:Y:S02]  /*16300*/  ISETP.GE.AND P1, PT, R2, R237, PT ;  /* 0x000000ed0200720c */ /* 0x000fe40003f26270 */
[----:B------:R-:W-:Y:S02]  /*16310*/  FSEL R139, R50, -INF , !P6 ;  /* 0xff800000328b7808 */ /* 0x000fe40007000000 */
[C---:B------:R-:W-:Y:S03]  /*16320*/  ISETP.GE.OR P1, PT, R2.reuse, R240, !P1 ;  /* 0x000000f00200720c */ /* 0x040fe60004f26670 */
[----:B------:R-:W3:Y:S01]  /*16330*/  MUFU.TANH R44, R44 ;  /* 0x0000002c002c7308 */ /* 0x000ee20000002400 */
[----:B----4-:R-:W-:Y:S01]  /*16340*/  FSEL R40, R41, -INF , !P5 ;  /* 0xff80000029287808 */ /* 0x010fe20006800000 */
[----:B------:R-:W-:Y:S01]  /*16350*/  STL [R1+0x10], R139 ;  /* 0x0000108b01007387 */ /* 0x000fe20000100800 */
[C---:B------:R-:W-:Y:S01]  /*16360*/  ISETP.GE.AND P5, PT, R2.reuse, R234, PT ;  /* 0x000000ea0200720c */ /* 0x040fe20003fa6270 */
[----:B------:R-:W-:Y:S01]  /*16370*/  IMAD.MOV.U32 R41, RZ, RZ, R208 ;  /* 0x000000ffff297224 */ /* 0x000fe200078e00d0 */
[----:B------:R-:W-:Y:S02]  /*16380*/  FSEL R42, R45, -INF , !P1 ;  /* 0xff8000002d2a7808 */ /* 0x000fe40004800000 */
[C---:B------:R-:W-:Y:S03]  /*16390*/  ISETP.GE.OR P5, PT, R2.reuse, R238, !P5 ;  /* 0x000000ee0200720c */ /* 0x040fe60006fa6670 */
[----:B------:R-:W4:Y:S01]  /*163a0*/  MUFU.TANH R46, R46 ;  /* 0x0000002e002e7308 */ /* 0x000f220000002400 */
[----:B--2---:R-:W-:Y:S02]  /*163b0*/  FSEL R43, R43, -INF , !P0 ;  /* 0xff8000002b2b7808 */ /* 0x004fe40004000000 */
[CC--:B------:R-:W-:Y:S04]  /*163c0*/  ISETP.GE.AND P0, PT, R2.reuse, R236.reuse, PT ;  /* 0x000000ec0200720c */ /* 0x0c0fe80003f06270 */
[----:B------:R-:W-:Y:S03]  /*163d0*/  ISETP.GE.OR P0, PT, R2, R241, !P0 ;  /* 0x000000f10200720c */ /* 0x000fe60004706670 */
[----:B------:R-:W2:Y:S01]  /*163e0*/  MUFU.TANH R47, R47 ;  /* 0x0000002f002f7308 */ /* 0x000ea20000002400 */
[----:B---3--:R-:W-:Y:S02]  /*163f0*/  FSEL R44, R44, -INF , !P3 ;  /* 0xff8000002c2c7808 */ /* 0x008fe40005800000 */
[C---:B------:R-:W-:Y:S02]  /*16400*/  ISETP.GE.AND P3, PT, R2.reuse, R235, PT ;  /* 0x000000eb0200720c */ /* 0x040fe40003f66270 */
[----:B------:R-:W-:Y:S02]  /*16410*/  FSEL R8, R49, -INF , !P0 ;  /* 0xff80000031087808 */ /* 0x000fe40004000000 */
[----:B------:R-:W-:Y:S01]  /*16420*/  ISETP.GE.OR P3, PT, R2, R239, !P3 ;  /* 0x000000ef0200720c */ /* 0x000fe20005f66670 */
[----:B------:R-:W-:Y:S01]  /*16430*/  VIADD R2, R0, 0x30 ;  /* 0x0000003000027836 */ /* 0x000fe20000000000 */
[----:B----4-:R-:W-:Y:S01]  /*16440*/  FSEL R46, R46, -INF , !P4 ;  /* 0xff8000002e2e7808 */ /* 0x010fe20006000000 */
[----:B------:R3:W-:Y:S01]  /*16450*/  STL [R1+0x4], R8 ;  /* 0x0000040801007387 */ /* 0x0007e20000100800 */
[----:B------:R-:W-:Y:S01]  /*16460*/  FSEL R138, R51, -INF , !P3 ;  /* 0xff800000338a7808 */ /* 0x000fe20005800000 */
[----:B------:R-:W4:Y:S01]  /*16470*/  MUFU.TANH R58, R58 ;  /* 0x0000003a003a7308 */ /* 0x000f220000002400 */
[C---:B------:R-:W-:Y:S02]  /*16480*/  ISETP.GE.AND P4, PT, R2.reuse, R236, PT ;  /* 0x000000ec0200720c */ /* 0x040fe40003f86270 */
[C---:B------:R-:W-:Y:S01]  /*16490*/  ISETP.GE.AND P1, PT, R2.reuse, R235, PT ;  /* 0x000000eb0200720c */ /* 0x040fe20003f26270 */
[----:B------:R-:W-:Y:S01]  /*164a0*/  STL [R1+0x8], R138 ;  /* 0x0000088a01007387 */ /* 0x000fe20000100800 */
[----:B--2---:R-:W-:Y:S01]  /*164b0*/  FSEL R10, R47, -INF , !P5 ;  /* 0xff8000002f0a7808 */ /* 0x004fe20006800000 */
[-C--:B-1----:R-:W-:Y:S04]  /*164c0*/  HMMA.16816.F32.BF16 R84, R212, R4.reuse, R84 ;  /* 0x00000004d454723c */ /* 0x082fe80000041854 */
[----:B------:R-:W1:Y:S01]  /*164d0*/  MUFU.TANH R57, R57 ;  /* 0x0000003900397308 */ /* 0x000e620000002400 */
[C---:B------:R-:W-:Y:S02]  /*164e0*/  ISETP.GE.AND P5, PT, R2.reuse, R237, PT ;  /* 0x000000ed0200720c */ /* 0x040fe40003fa6270 */
[C---:B------:R-:W-:Y:S01]  /*164f0*/  ISETP.GE.AND P2, PT, R2.reuse, R234, PT ;  /* 0x000000ea0200720c */ /* 0x040fe20003f46270 */
[C---:B------:R-:W-:Y:S04]  /*16500*/  HMMA.16816.F32.BF16 R88, R204.reuse, R4, R88 ;  /* 0x00000004cc58723c */ /* 0x040fe80000041858 */
[C---:B------:R-:W-:Y:S02]  /*16510*/  ISETP.GE.OR P4, PT, R2.reuse, R241, !P4 ;  /* 0x000000f10200720c */ /* 0x040fe40006786670 */
[----:B------:R-:W2:Y:S01]  /*16520*/  MUFU.TANH R60, R60 ;  /* 0x0000003c003c7308 */ /* 0x000ea20000002400 */
[----:B------:R-:W-:Y:S01]  /*16530*/  ISETP.GE.OR P1, PT, R2, R239, !P1 ;  /* 0x000000ef0200720c */ /* 0x000fe20004f26670 */
[----:B------:R-:W-:Y:S01]  /*16540*/  VIADD R4, R0, 0x41 ;  /* 0x0000004100047836 */ /* 0x000fe20000000000 */
[C---:B------:R-:W-:Y:S01]  /*16550*/  ISETP.GE.OR P5, PT, R2.reuse, R240, !P5 ;  /* 0x000000f00200720c */ /* 0x040fe20006fa6670 */
[-C--:B------:R-:W-:Y:S03]  /*16560*/  HMMA.16816.F32.BF16 R92, R204, R6.reuse, R92 ;  /* 0x00000006cc5c723c */ /* 0x080fe6000004185c */
[----:B------:R-:W-:Y:S01]  /*16570*/  ISETP.GE.OR P2, PT, R2, R238, !P2 ;  /* 0x000000ee0200720c */ /* 0x000fe20005746670 */
[----:B------:R-:W-:Y:S01]  /*16580*/  VIADD R2, R0, 0x31 ;  /* 0x0000003100027836 */ /* 0x000fe20000000000 */
[----:B------:R-:W-:Y:S01]  /*16590*/  FSEL R137, R52, -INF , !P4 ;  /* 0xff80000034897808 */ /* 0x000fe20006000000 */
[C---:B------:R-:W-:Y:S01]  /*165a0*/  HMMA.16816.F32.BF16 R96, R212.reuse, R6, R96 ;  /* 0x00000006d460723c */ /* 0x040fe20000041860 */
[----:B------:R-:W3:Y:S03]  /*165b0*/  MUFU.TANH R61, R61 ;  /* 0x0000003d003d7308 */ /* 0x000ee60000002400 */
[C---:B------:R-:W-:Y:S01]  /*165c0*/  ISETP.GE.AND P6, PT, R2.reuse, R236, PT ;  /* 0x000000ec0200720c */ /* 0x040fe20003fc6270 */
[----:B------:R-:W-:Y:S01]  /*165d0*/  STL [R1+0x38], R137 ;  /* 0x0000388901007387 */ /* 0x000fe20000100800 */
[----:B------:R-:W-:Y:S01]  /*165e0*/  ISETP.GE.AND P0, PT, R2, R235, PT ;  /* 0x000000eb0200720c */ /* 0x000fe20003f06270 */
[----:B------:R-:W-:Y:S01]  /*165f0*/  FMUL.FTZ R86, R86, UR23 ;  /* 0x0000001756567c20 */ /* 0x000fe20008410000 */
[C---:B------:R-:W-:Y:S03]  /*16600*/  ISETP.GE.AND P3, PT, R2.reuse, R237, PT ;  /* 0x000000ed0200720c */ /* 0x040fe60003f66270 */
[----:B------:R-:W-:Y:S01]  /*16610*/  MUFU.TANH R64, R64 ;  /* 0x0000004000407308 */ /* 0x000fe20000002400 */
[----:B------:R-:W-:Y:S01]  /*16620*/  ISETP.GE.AND P4, PT, R2, R234, PT ;  /* 0x000000ea0200720c */ /* 0x000fe20003f86270 */
[----:B------:R-:W-:Y:S01]  /*16630*/  FMUL.FTZ R88, R88, UR23 ;  /* 0x0000001758587c20 */ /* 0x000fe20008410000 */
[----:B------:R-:W-:Y:S01]  /*16640*/  ISETP.GE.OR P6, PT, R2, R241, !P6 ;  /* 0x000000f10200720c */ /* 0x000fe200077c6670 */
[----:B------:R-:W-:Y:S01]  /*16650*/  FMUL.FTZ R89, R89, UR23 ;  /* 0x0000001759597c20 */ /* 0x000fe20008410000 */
[----:B------:R-:W-:Y:S01]  /*16660*/  FSEL R136, R54, -INF , !P1 ;  /* 0xff80000036887808 */ /* 0x000fe20004800000 */
[----:B------:R-:W-:Y:S01]  /*16670*/  FMUL.FTZ R85, R85, UR23 ;  /* 0x0000001755557c20 */ /* 0x000fe20008410000 */
[C---:B------:R-:W-:Y:S03]  /*16680*/  ISETP.GE.OR P0, PT, R2.reuse, R239, !P0 ;  /* 0x000000ef0200720c */ /* 0x040fe60004706670 */
[----:B------:R-:W-:Y:S01]  /*16690*/  MUFU.TANH R88, R88 ;  /* 0x0000005800587308 */ /* 0x000fe20000002400 */
[C---:B------:R-:W-:Y:S01]  /*166a0*/  ISETP.GE.OR P3, PT, R2.reuse, R240, !P3 ;  /* 0x000000f00200720c */ /* 0x040fe20005f66670 */
[----:B------:R-:W-:Y:S01]  /*166b0*/  STL [R1+0x34], R136 ;  /* 0x0000348801007387 */ /* 0x000fe20000100800 */
[----:B------:R-:W-:Y:S01]  /*166c0*/  ISETP.GE.OR P4, PT, R2, R238, !P4 ;  /* 0x000000ee0200720c */ /* 0x000fe20006786670 */
[----:B------:R-:W-:Y:S01]  /*166d0*/  FMUL.FTZ R93, R93, UR23 ;  /* 0x000000175d5d7c20 */ /* 0x000fe20008410000 */
[----:B------:R-:W-:Y:S01]  /*166e0*/  FSEL R53, R53, -INF , !P6 ;  /* 0xff80000035357808 */ /* 0x000fe20007000000 */
[----:B------:R-:W-:Y:S01]  /*166f0*/  VIADD R2, R0, 0x38 ;  /* 0x0000003800027836 */ /* 0x000fe20000000000 */
[----:B------:R-:W-:Y:S03]  /*16700*/  FSEL R55, R55, -INF , !P0 ;  /* 0xff80000037377808 */ /* 0x000fe60004000000 */
[----:B------:R-:W-:Y:S01]  /*16710*/  MUFU.TANH R89, R89 ;  /* 0x0000005900597308 */ /* 0x000fe20000002400 */
[----:B------:R-:W-:Y:S01]  /*16720*/  FSEL R16, R56, -INF , !P5 ;  /* 0xff80000038107808 */ /* 0x000fe20006800000 */
[----:B------:R-:W-:Y:S01]  /*16730*/  STL [R1+0x30], R53 ;  /* 0x0000303501007387 */ /* 0x000fe20000100800 */
[----:B------:R-:W-:Y:S01]  /*16740*/  ISETP.GE.AND P1, PT, R2, R237, PT ;  /* 0x000000ed0200720c */ /* 0x000fe20003f26270 */
[----:B------:R-:W-:Y:S01]  /*16750*/  FMUL.FTZ R92, R92, UR23 ;  /* 0x000000175c5c7c20 */ /* 0x000fe20008410000 */
[C---:B------:R-:W-:Y:S01]  /*16760*/  ISETP.GE.AND P6, PT, R2.reuse, R234, PT ;  /* 0x000000ea0200720c */ /* 0x040fe20003fc6270 */
[----:B------:R-:W-:Y:S01]  /*16770*/  STL [R1+0x2c], R55 ;  /* 0x00002c3701007387 */ /* 0x000fe20000100800 */
[C---:B------:R-:W-:Y:S03]  /*16780*/  ISETP.GE.AND P0, PT, R2.reuse, R236, PT ;  /* 0x000000ec0200720c */ /* 0x040fe60003f06270 */
[----:B------:R-:W-:Y:S01]  /*16790*/  MUFU.TANH R93, R93 ;  /* 0x0000005d005d7308 */ /* 0x000fe20000002400 */
[C---:B------:R-:W-:Y:S01]  /*167a0*/  ISETP.GE.AND P5, PT, R2.reuse, R235, PT ;  /* 0x000000eb0200720c */ /* 0x040fe20003fa6270 */
[----:B------:R-:W-:Y:S01]  /*167b0*/  STL [R1+0x64], R16 ;  /* 0x0000641001007387 */ /* 0x000fe20000100800 */
[C---:B------:R-:W-:Y:S01]  /*167c0*/  ISETP.GE.OR P1, PT, R2.reuse, R240, !P1 ;  /* 0x000000f00200720c */ /* 0x040fe20004f26670 */
[----:B------:R-:W-:Y:S01]  /*167d0*/  FMUL.FTZ R87, R87, UR23 ;  /* 0x0000001757577c20 */ /* 0x000fe20008410000 */
[C---:B------:R-:W-:Y:S01]  /*167e0*/  ISETP.GE.OR P6, PT, R2.reuse, R238, !P6 ;  /* 0x000000ee0200720c */ /* 0x040fe200077c6670 */
[----:B------:R-:W-:Y:S01]  /*167f0*/  FMUL.FTZ R91, R91, UR23 ;  /* 0x000000175b5b7c20 */ /* 0x000fe20008410000 */
[C---:B------:R-:W-:Y:S03]  /*16800*/  ISETP.GE.OR P0, PT, R2.reuse, R241, !P0 ;  /* 0x000000f10200720c */ /* 0x040fe60004706670 */
[----:B------:R-:W3:Y:S01]  /*16810*/  MUFU.TANH R59, R59 ;  /* 0x0000003b003b7308 */ /* 0x000ee20000002400 */
[----:B------:R-:W-:Y:S01]  /*16820*/  ISETP.GE.OR P5, PT, R2, R239, !P5 ;  /* 0x000000ef0200720c */ /* 0x000fe20006fa6670 */
[----:B------:R-:W-:Y:S01]  /*16830*/  VIADD R2, R0, 0x39 ;  /* 0x0000003900027836 */ /* 0x000fe20000000000 */
[----:B----4-:R-:W-:Y:S01]  /*16840*/  FSEL R15, R58, -INF , !P2 ;  /* 0xff8000003a0f7808 */ /* 0x010fe20005000000 */
[----:B------:R-:W-:Y:S01]  /*16850*/  FMUL.FTZ R84, R84, UR23 ;  /* 0x0000001754547c20 */ /* 0x000fe20008410000 */
[----:B-1----:R-:W-:Y:S01]  /*16860*/  FSEL R14, R57, -INF , !P3 ;  /* 0xff800000390e7808 */ /* 0x002fe20005800000 */
[----:B------:R-:W-:Y:S01]  /*16870*/  IMAD.MOV.U32 R58, RZ, RZ, R202 ;  /* 0x000000ffff3a7224 */ /* 0x000fe200078e00ca */
[----:B------:R-:W-:Y:S03]  /*16880*/  ISETP.GE.AND P2, PT, R2, R237, PT ;  /* 0x000000ed0200720c */ /* 0x000fe60003f46270 */
[----:B------:R-:W1:Y:S01]  /*16890*/  MUFU.TANH R66, R66 ;  /* 0x0000004200427308 */ /* 0x000e620000002400 */
[----:B--2---:R-:W-:Y:S01]  /*168a0*/  FSEL R13, R60, -INF , !P1 ;  /* 0xff8000003c0d7808 */ /* 0x004fe20004800000 */
[----:B------:R-:W-:Y:S01]  /*168b0*/  STL [R1+0x60], R15 ;  /* 0x0000600f01007387 */ /* 0x000fe20000100800 */
[C---:B------:R-:W-:Y:S01]  /*168c0*/  ISETP.GE.OR P2, PT, R2.reuse, R240, !P2 ;  /* 0x000000f00200720c */ /* 0x040fe20005746670 */
[----:B------:R-:W-:Y:S01]  /*168d0*/  FMUL.FTZ R95, R95, UR23 ;  /* 0x000000175f5f7c20 */ /* 0x000fe20008410000 */
[C---:B------:R-:W-:Y:S01]  /*168e0*/  ISETP.GE.AND P3, PT, R2.reuse, R234, PT ;  /* 0x000000ea0200720c */ /* 0x040fe20003f66270 */
[----:B------:R-:W-:Y:S01]  /*168f0*/  STL [R1+0x50], R14 ;  /* 0x0000500e01007387 */ /* 0x000fe20000100800 */
[----:B---3--:R-:W-:Y:S03]  /*16900*/  FSEL R12, R61, -INF , !P2 ;  /* 0xff8000003d0c7808 */ /* 0x008fe60005000000 */
[----:B------:R-:W2:Y:S01]  /*16910*/  MUFU.TANH R65, R65 ;  /* 0x0000004100417308 */ /* 0x000ea20000002400 */
[----:B------:R-:W-:Y:S01]  /*16920*/  FSEL R20, R59, -INF , !P4 ;  /* 0xff8000003b147808 */ /* 0x000fe20006000000 */
[----:B------:R-:W-:Y:S01]  /*16930*/  STL [R1+0x40], R13 ;  /* 0x0000400d01007387 */ /* 0x000fe20000100800 */
[C---:B------:R-:W-:Y:S01]  /*16940*/  ISETP.GE.AND P4, PT, R2.reuse, R236, PT ;  /* 0x000000ec0200720c */ /* 0x040fe20003f86270 */
[----:B------:R-:W-:Y:S01]  /*16950*/  FMUL.FTZ R99, R99, UR23 ;  /* 0x0000001763637c20 */ /* 0x000fe20008410000 */
[----:B------:R-:W-:Y:S01]  /*16960*/  ISETP.GE.AND P1, PT, R2, R235, PT ;  /* 0x000000eb0200720c */ /* 0x000fe20003f26270 */
[----:B------:R-:W-:Y:S01]  /*16970*/  STL [R1+0x28], R12 ;  /* 0x0000280c01007387 */ /* 0x000fe20000100800 */
[----:B------:R-:W-:Y:S03]  /*16980*/  FSEL R64, R64, -INF , !P0 ;  /* 0xff80000040407808 */ /* 0x000fe60004000000 */
[----:B------:R-:W3:Y:S01]  /*16990*/  MUFU.TANH R62, R62 ;  /* 0x0000003e003e7308 */ /* 0x000ee20000002400 */
[----:B------:R-:W-:Y:S01]  /*169a0*/  ISETP.GE.OR P3, PT, R2, R238, !P3 ;  /* 0x000000ee0200720c */ /* 0x000fe20005f66670 */
[----:B------:R-:W-:Y:S01]  /*169b0*/  FMUL.FTZ R98, R98, UR23 ;  /* 0x0000001762627c20 */ /* 0x000fe20008410000 */
[C---:B------:R-:W-:Y:S01]  /*169c0*/  ISETP.GE.OR P4, PT, R2.reuse, R241, !P4 ;  /* 0x000000f10200720c */ /* 0x040fe20006786670 */
[----:B------:R-:W-:Y:S01]  /*169d0*/  STL [R1], R64 ;  /* 0x0000004001007387 */ /* 0x000fe20000100800 */
[----:B------:R-:W-:Y:S01]  /*169e0*/  ISETP.GE.OR P1, PT, R2, R239, !P1 ;  /* 0x000000ef0200720c */ /* 0x000fe20004f26670 */
[----:B------:R-:W-:Y:S01]  /*169f0*/  VIADD R2, R0, 0x40 ;  /* 0x0000004000027836 */ /* 0x000fe20000000000 */
[----:B-1----:R-:W-:Y:S03]  /*16a00*/  FSEL R66, R66, -INF , !P5 ;  /* 0xff80000042427808 */ /* 0x002fe60006800000 */
[----:B------:R-:W1:Y:S01]  /*16a10*/  MUFU.TANH R63, R63 ;  /* 0x0000003f003f7308 */ /* 0x000e620000002400 */
[----:B--2---:R-:W-:Y:S01]  /*16a20*/  FSEL R18, R65, -INF , !P4 ;  /* 0xff80000041127808 */ /* 0x004fe20006000000 */
[----:B------:R-:W-:Y:S01]  /*16a30*/  IMAD.MOV.U32 R59, RZ, RZ, R39 ;  /* 0x000000ffff3b7224 */ /* 0x000fe200078e0027 */
[C---:B------:R-:W-:Y:S01]  /*16a40*/  ISETP.GE.AND P2, PT, R2.reuse, R236, PT ;  /* 0x000000ec0200720c */ /* 0x040fe20003f46270 */
[----:B------:R-:W-:Y:S01]  /*16a50*/  STL [R1+0x1c], R66 ;  /* 0x00001c4201007387 */ /* 0x000fe20000100800 */
[C---:B------:R-:W-:Y:S01]  /*16a60*/  ISETP.GE.AND P0, PT, R2.reuse, R234, PT ;  /* 0x000000ea0200720c */ /* 0x040fe20003f06270 */
[----:B------:R-:W-:Y:S01]  /*16a70*/  IMAD.MOV.U32 R54, RZ, RZ, R201 ;  /* 0x000000ffff367224 */ /* 0x000fe200078e00c9 */
[----:B------:R-:W-:Y:S03]  /*16a80*/  ISETP.GE.OR P2, PT, R2, R241, !P2 ;  /* 0x000000f10200720c */ /* 0x000fe60005746670 */
[----:B------:R-:W2:Y:S01]  /*16a90*/  MUFU.TANH R67, R67 ;  /* 0x0000004300437308 */ /* 0x000ea20000002400 */
[----:B---3--:R-:W-:Y:S01]  /*16aa0*/  FSEL R48, R62, -INF , !P6 ;  /* 0xff8000003e307808 */ /* 0x008fe20007000000 */
[----:B------:R-:W-:Y:S01]  /*16ab0*/  STL [R1+0xc], R18 ;  /* 0x00000c1201007387 */ /* 0x000fe20000100800 */
[----:B------:R-:W-:Y:S01]  /*16ac0*/  ISETP.GE.AND P6, PT, R2, R235, PT ;  /* 0x000000eb0200720c */ /* 0x000fe20003fc6270 */
[----:B------:R-:W-:Y:S01]  /*16ad0*/  FMUL.FTZ R90, R90, UR23 ;  /* 0x000000175a5a7c20 */ /* 0x000fe20008410000 */
[----:B------:R-:W-:Y:S01]  /*16ae0*/  ISETP.GE.OR P0, PT, R2, R238, !P0 ;  /* 0x000000ee0200720c */ /* 0x000fe20004706670 */
[----:B------:R-:W-:Y:S01]  /*16af0*/  FMUL.FTZ R94, R94, UR23 ;  /* 0x000000175e5e7c20 */ /* 0x000fe20008410000 */
[----:B------:R-:W-:Y:S03]  /*16b00*/  ISETP.GE.OR P6, PT, R2, R239, !P6 ;  /* 0x000000ef0200720c */ /* 0x000fe600077c6670 */
[----:B------:R-:W3:Y:S01]  /*16b10*/  MUFU.TANH R68, R68 ;  /* 0x0000004400447308 */ /* 0x000ee20000002400 */
[----:B-1----:R-:W-:Y:S01]  /*16b20*/  FSEL R50, R63, -INF , !P3 ;  /* 0xff8000003f327808 */ /* 0x002fe20005800000 */
[----:B------:R-:W-:Y:S01]  /*16b30*/  FMUL.FTZ R96, R96, UR23 ;  /* 0x0000001760607c20 */ /* 0x000fe20008410000 */
[----:B------:R-:W-:Y:S01]  /*16b40*/  ISETP.GE.AND P3, PT, R2, R237, PT ;  /* 0x000000ed0200720c */ /* 0x000fe20003f66270 */
[----:B------:R-:W-:Y:S01]  /*16b50*/  FMUL.FTZ R97, R97, UR23 ;  /* 0x0000001761617c20 */ /* 0x000fe20008410000 */
[----:B------:R-:W-:Y:S02]  /*16b60*/  ISETP.GE.AND P5, PT, R4, R236, PT ;  /* 0x000000ec0400720c */ /* 0x000fe40003fa6270 */
[----:B------:R-:W-:Y:S03]  /*16b70*/  ISETP.GE.OR P3, PT, R2, R240, !P3 ;  /* 0x000000f00200720c */ /* 0x000fe60005f66670 */
[----:B------:R-:W1:Y:S01]  /*16b80*/  MUFU.TANH R75, R75 ;  /* 0x0000004b004b7308 */ /* 0x000e620000002400 */
[----:B--2---:R-:W-:Y:S01]  /*16b90*/  FSEL R17, R67, -INF , !P1 ;  /* 0xff80000043117808 */ /* 0x004fe20004800000 */
[----:B------:R-:W-:Y:S01]  /*16ba0*/  IMAD.MOV.U32 R67, RZ, RZ, R48 ;  /* 0x000000ffff437224 */ /* 0x000fe200078e0030 */
[C---:B------:R-:W-:Y:S02]  /*16bb0*/  ISETP.GE.AND P4, PT, R4.reuse, R235, PT ;  /* 0x000000eb0400720c */ /* 0x040fe40003f86270 */
[C---:B------:R-:W-:Y:S01]  /*16bc0*/  ISETP.GE.AND P1, PT, R4.reuse, R237, PT ;  /* 0x000000ed0400720c */ /* 0x040fe20003f26270 */
[----:B------:R-:W-:Y:S01]  /*16bd0*/  STL [R1+0x18], R17 ;  /* 0x0000181101007387 */ /* 0x000fe20000100800 */
[----:B------:R-:W-:Y:S03]  /*16be0*/  ISETP.GE.OR P5, PT, R4, R241, !P5 ;  /* 0x000000f10400720c */ /* 0x000fe60006fa6670 */
[----:B------:R-:W-:Y:S01]  /*16bf0*/  MUFU.TANH R76, R76 ;  /* 0x0000004c004c7308 */ /* 0x000fe20000002400 */
[----:B---3--:R-:W-:Y:S02]  /*16c00*/  FSEL R2, R68, -INF , !P2 ;  /* 0xff80000044027808 */ /* 0x008fe40005000000 */
[C---:B------:R-:W-:Y:S02]  /*16c10*/  ISETP.GE.AND P2, PT, R4.reuse, R234, PT ;  /* 0x000000ea0400720c */ /* 0x040fe40003f46270 */
[C---:B------:R-:W-:Y:S01]  /*16c20*/  ISETP.GE.OR P4, PT, R4.reuse, R239, !P4 ;  /* 0x000000ef0400720c */ /* 0x040fe20006786670 */
[----:B------:R2:W-:Y:S01]  /*16c30*/  STL [R1+0x20], R2 ;  /* 0x0000200201007387 */ /* 0x0005e20000100800 */
[C---:B------:R-:W-:Y:S03]  /*16c40*/  ISETP.GE.OR P1, PT, R4.reuse, R240, !P1 ;  /* 0x000000f00400720c */ /* 0x040fe60004f26670 */
[----:B------:R-:W-:Y:S01]  /*16c50*/  MUFU.TANH R92, R92 ;  /* 0x0000005c005c7308 */ /* 0x000fe20000002400 */
[----:B------:R-:W-:Y:S02]  /*16c60*/  ISETP.GE.OR P2, PT, R4, R238, !P2 ;  /* 0x000000ee0400720c */ /* 0x000fe40005746670 */
[----:B------:R-:W3:Y:S02]  /*16c70*/  LDSM.16.M88.4 R4, [R220+0x3000] ;  /* 0x00300000dc04783b */ /* 0x000ee40000000200 */
[----:B-1----:R-:W-:Y:S05]  /*16c80*/  FSEL R8, R75, -INF , !P2 ;  /* 0xff8000004b087808 */ /* 0x002fea0005000000 */
[----:B------:R-:W1:Y:S01]  /*16c90*/  MUFU.TANH R70, R70 ;  /* 0x0000004600467308 */ /* 0x000e620000002400 */
[----:B------:R4:W-:Y:S09]  /*16ca0*/  STL [R1+0x84], R8 ;  /* 0x0000840801007387 */ /* 0x0009f20000100800 */
[----:B------:R-:W4:Y:S01]  /*16cb0*/  MUFU.TANH R69, R69 ;  /* 0x0000004500457308 */ /* 0x000f220000002400 */
[----:B--2---:R-:W-:Y:S09]  /*16cc0*/  VIADD R2, R0, 0x48 ;  /* 0x0000004800027836 */ /* 0x004ff20000000000 */
[----:B------:R-:W2:Y:S01]  /*16cd0*/  MUFU.TANH R71, R71 ;  /* 0x0000004700477308 */ /* 0x000ea20000002400 */
[----:B-1----:R-:W-:Y:S02]  /*16ce0*/  FSEL R56, R70, -INF , !P6 ;  /* 0xff80000046387808 */ /* 0x002fe40007000000 */
[C---:B------:R-:W-:Y:S04]  /*16cf0*/  ISETP.GE.AND P6, PT, R2.reuse, R237, PT ;  /* 0x000000ed0200720c */ /* 0x040fe80003fc6270 */
[C---:B------:R-:W-:Y:S03]  /*16d00*/  ISETP.GE.OR P6, PT, R2.reuse, R240, !P6 ;  /* 0x000000f00200720c */ /* 0x040fe600077c6670 */
[----:B------:R-:W1:Y:S01]  /*16d10*/  MUFU.TANH R72, R72 ;  /* 0x0000004800487308 */ /* 0x000e620000002400 */
[----:B----4-:R-:W-:Y:S02]  /*16d20*/  FSEL R251, R69, -INF , !P5 ;  /* 0xff80000045fb7808 */ /* 0x010fe40006800000 */
[----:B------:R-:W-:Y:S01]  /*16d30*/  ISETP.GE.AND P5, PT, R2, R234, PT ;  /* 0x000000ea0200720c */ /* 0x000fe20003fa6270 */
[----:B------:R-:W-:Y:S01]  /*16d40*/  IMAD.MOV.U32 R8, RZ, RZ, R203 ;  /* 0x000000ffff087224 */ /* 0x000fe200078e00cb */
[----:B------:R-:W-:Y:S02]  /*16d50*/  FSEL R11, R76, -INF , !P6 ;  /* 0xff8000004c0b7808 */ /* 0x000fe40007000000 */
[C---:B------:R-:W-:Y:S03]  /*16d60*/  ISETP.GE.OR P5, PT, R2.reuse, R238, !P5 ;  /* 0x000000ee0200720c */ /* 0x040fe60006fa6670 */
[----:B------:R-:W4:Y:S01]  /*16d70*/  MUFU.TANH R73, R73 ;  /* 0x0000004900497308 */ /* 0x000f220000002400 */
[----:B--2---:R-:W-:Y:S01]  /*16d80*/  FSEL R57, R71, -INF , !P4 ;  /* 0xff80000047397808 */ /* 0x004fe20006000000 */
[----:B------:R-:W-:Y:S01]  /*16d90*/  STL [R1+0x7c], R11 ;  /* 0x00007c0b01007387 */ /* 0x000fe20000100800 */
[C---:B------:R-:W-:Y:S01]  /*16da0*/  ISETP.GE.AND P4, PT, R2.reuse, R236, PT ;  /* 0x000000ec0200720c */ /* 0x040fe20003f86270 */
[-C--:B---3--:R-:W-:Y:S03]  /*16db0*/  HMMA.16816.F32.BF16 R100, R212, R4.reuse, R100 ;  /* 0x00000004d464723c */ /* 0x088fe60000041864 */
[----:B------:R-:W-:Y:S03]  /*16dc0*/  ISETP.GE.OR P4, PT, R2, R241, !P4 ;  /* 0x000000f10200720c */ /* 0x000fe60006786670 */
[----:B------:R-:W2:Y:S01]  /*16dd0*/  MUFU.TANH R74, R74 ;  /* 0x0000004a004a7308 */ /* 0x000ea20000002400 */
[----:B-1----:R-:W-:Y:S01]  /*16de0*/  FSEL R60, R72, -INF , !P3 ;  /* 0xff800000483c7808 */ /* 0x002fe20005800000 */
[C---:B------:R-:W-:Y:S04]  /*16df0*/  HMMA.16816.F32.BF16 R104, R204.reuse, R4, R104 ;  /* 0x00000004cc68723c */ /* 0x040fe80000041868 */
[C---:B------:R-:W-:Y:S01]  /*16e00*/  ISETP.GE.AND P3, PT, R2.reuse, R235, PT ;  /* 0x000000eb0200720c */ /* 0x040fe20003f66270 */
[----:B------:R-:W-:Y:S03]  /*16e10*/  IMAD.MOV.U32 R61, RZ, RZ, R8 ;  /* 0x000000ffff3d7224 */ /* 0x000fe600078e0008 */
[----:B------:R-:W-:Y:S03]  /*16e20*/  MUFU.TANH R79, R79 ;  /* 0x0000004f004f7308 */ /* 0x000fe60000002400 */
[----:B----4-:R-:W-:Y:S01]  /*16e30*/  FSEL R52, R73, -INF , !P1 ;  /* 0xff80000049347808 */ /* 0x010fe20004800000 */
[-C--:B------:R-:W-:Y:S03]  /*16e40*/  HMMA.16816.F32.BF16 R108, R204, R6.reuse, R108 ;  /* 0x00000006cc6c723c */ /* 0x080fe6000004186c */
[----:B------:R-:W-:Y:S01]  /*16e50*/  ISETP.GE.OR P3, PT, R2, R239, !P3 ;  /* 0x000000ef0200720c */ /* 0x000fe20005f66670 */
[----:B------:R-:W-:Y:S02]  /*16e60*/  VIADD R2, R0, 0x49 ;  /* 0x0000004900027836 */ /* 0x000fe40000000000 */
[----:B------:R-:W1:Y:S01]  /*16e70*/  MUFU.TANH R77, R77 ;  /* 0x0000004d004d7308 */ /* 0x000e620000002400 */
[----:B--2---:R-:W-:Y:S01]  /*16e80*/  FSEL R47, R74, -INF , !P0 ;  /* 0xff8000004a2f7808 */ /* 0x004fe20004000000 */
[C---:B------:R-:W-:Y:S04]  /*16e90*/  HMMA.16816.F32.BF16 R112, R212.reuse, R6, R112 ;  /* 0x00000006d470723c */ /* 0x040fe80000041870 */
[----:B------:R-:W-:Y:S01]  /*16ea0*/  ISETP.GE.AND P1, PT, R2, R237, PT ;  /* 0x000000ed0200720c */ /* 0x000fe20003f26270 */
[----:B------:R-:W-:Y:S01]  /*16eb0*/  FMUL.FTZ R102, R102, UR23 ;  /* 0x0000001766667c20 */ /* 0x000fe20008410000 */
[C---:B------:R-:W-:Y:S02]  /*16ec0*/  ISETP.GE.AND P0, PT, R2.reuse, R234, PT ;  /* 0x000000ea0200720c */ /* 0x040fe40003f06270 */
[----:B------:R-:W2:Y:S01]  /*16ed0*/  MUFU.TANH R78, R78 ;  /* 0x0000004e004e7308 */ /* 0x000ea20000002400 */
[C---:B------:R-:W-:Y:S02]  /*16ee0*/  ISETP.GE.AND P2, PT, R2.reuse, R236, PT ;  /* 0x000000ec0200720c */ /* 0x040fe40003f46270 */
[----:B------:R-:W-:Y:S01]  /*16ef0*/  ISETP.GE.AND P6, PT, R2, R235, PT ;  /* 0x000000eb0200720c */ /* 0x000fe20003fc6270 */
[----:B------:R-:W-:Y:S01]  /*16f00*/  FMUL.FTZ R104, R104, UR23 ;  /* 0x0000001768687c20 */ /* 0x000fe20008410000 */
[C---:B------:R-:W-:Y:S01]  /*16f10*/  ISETP.GE.OR P1, PT, R2.reuse, R240, !P1 ;  /* 0x000000f00200720c */ /* 0x040fe20004f26670 */
[----:B------:R-:W-:Y:S01]  /*16f20*/  FMUL.FTZ R107, R107, UR23 ;  /* 0x000000176b6b7c20 */ /* 0x000fe20008410000 */
[----:B------:R-:W-:Y:S03]  /*16f30*/  ISETP.GE.OR P0, PT, R2, R238, !P0 ;  /* 0x000000ee0200720c */ /* 0x000fe60004706670 */
[----:B------:R-:W3:Y:S01]  /*16f40*/  MUFU.TANH R80, R80 ;  /* 0x0000005000507308 */ /* 0x000ee20000002400 */
[----:B-1----:R-:W-:Y:S01]  /*16f50*/  FSEL R51, R77, -INF , !P1 ;  /* 0xff8000004d337808 */ /* 0x002fe20004800000 */
[----:B------:R-:W-:Y:S01]  /*16f60*/  FMUL.FTZ R108, R108, UR23 ;  /* 0x000000176c6c7c20 */ /* 0x000fe20008410000 */
[C---:B------:R-:W-:Y:S01]  /*16f70*/  ISETP.GE.OR P2, PT, R2.reuse, R241, !P2 ;  /* 0x000000f10200720c */ /* 0x040fe20005746670 */
[----:B------:R-:W-:Y:S01]  /*16f80*/  FMUL.FTZ R101, R101, UR23 ;  /* 0x0000001765657c20 */ /* 0x000fe20008410000 */
[----:B------:R-:W-:Y:S01]  /*16f90*/  ISETP.GE.OR P6, PT, R2, R239, !P6 ;  /* 0x000000ef0200720c */ /* 0x000fe200077c6670 */
[----:B------:R-:W-:Y:S01]  /*16fa0*/  VIADD R2, R0, 0x50 ;  /* 0x0000005000027836 */ /* 0x000fe20000000000 */
[----:B------:R-:W-:Y:S03]  /*16fb0*/  FSEL R38, R79, -INF , !P0 ;  /* 0xff8000004f267808 */ /* 0x000fe60004000000 */
[----:B------:R-:W1:Y:S01]  /*16fc0*/  MUFU.TANH R83, R83 ;  /* 0x0000005300537308 */ /* 0x000e620000002400 */
[----:B--2---:R-:W-:Y:S01]  /*16fd0*/  FSEL R49, R78, -INF , !P5 ;  /* 0xff8000004e317808 */ /* 0x004fe20006800000 */
[----:B------:R-:W-:Y:S01]  /*16fe0*/  FMUL.FTZ R8, R112, UR23 ;  /* 0x0000001770087c20 */ /* 0x000fe20008410000 */
[----:B------:R-:W-:Y:S01]  /*16ff0*/  ISETP.GE.AND P0, PT, R2, R237, PT ;  /* 0x000000ed0200720c */ /* 0x000fe20003f06270 */
[----:B------:R-:W-:Y:S01]  /*17000*/  FMUL.FTZ R114, R114, UR23 ;  /* 0x0000001772727c20 */ /* 0x000fe20008410000 */
[C---:B------:R-:W-:Y:S01]  /*17010*/  ISETP.GE.AND P1, PT, R2.reuse, R236, PT ;  /* 0x000000ec0200720c */ /* 0x040fe20003f26270 */
[----:B------:R-:W-:Y:S01]  /*17020*/  FMUL.FTZ R113, R113, UR23 ;  /* 0x0000001771717c20 */ /* 0x000fe20008410000 */
[----:B------:R-:W-:Y:S03]  /*17030*/  ISETP.GE.OR P0, PT, R2, R240, !P0 ;  /* 0x000000f00200720c */ /* 0x000fe60004706670 */
[----:B------:R-:W-:Y:S01]  /*17040*/  MUFU.TANH R104, R104 ;  /* 0x0000006800687308 */ /* 0x000fe20000002400 */
[----:B---3--:R-:W-:Y:S01]  /*17050*/  FSEL R248, R80, -INF , !P4 ;  /* 0xff80000050f87808 */ /* 0x008fe20006000000 */
[----:B------:R-:W-:Y:S01]  /*17060*/  FMUL.FTZ R103, R103, UR23 ;  /* 0x0000001767677c20 */ /* 0x000fe20008410000 */
[----:B------:R-:W-:Y:S01]  /*17070*/  FSEL R4, R88, -INF , !P0 ;  /* 0xff80000058047808 */ /* 0x000fe20004000000 */
[----:B------:R-:W-:Y:S01]  /*17080*/  FMUL.FTZ R100, R100, UR23 ;  /* 0x0000001764647c20 */ /* 0x000fe20008410000 */
[----:B------:R-:W-:Y:S01]  /*17090*/  ISETP.GE.AND P5, PT, R2, R235, PT ;  /* 0x000000eb0200720c */ /* 0x000fe20003fa6270 */
[----:B------:R-:W-:Y:S01]  /*170a0*/  FMUL.FTZ R106, R106, UR23 ;  /* 0x000000176a6a7c20 */ /* 0x000fe20008410000 */
[C---:B------:R-:W-:Y:S01]  /*170b0*/  ISETP.GE.AND P4, PT, R2.reuse, R234, PT ;  /* 0x000000ea0200720c */ /* 0x040fe20003f86270 */
[----:B------:R-:W-:Y:S01]  /*170c0*/  STL [R1+0x90], R4 ;  /* 0x0000900401007387 */ /* 0x000fe20000100800 */
[C---:B------:R-:W-:Y:S01]  /*170d0*/  ISETP.GE.OR P1, PT, R2.reuse, R241, !P1 ;  /* 0x000000f10200720c */ /* 0x040fe20004f26670 */
[----:B------:R-:W2:Y:S01]  /*170e0*/  MUFU.TANH R81, R81 ;  /* 0x0000005100517308 */ /* 0x000ea20000002400 */
[C---:B------:R-:W-:Y:S01]  /*170f0*/  ISETP.GE.OR P5, PT, R2.reuse, R239, !P5 ;  /* 0x000000ef0200720c */ /* 0x040fe20006fa6670 */
[----:B------:R-:W3:Y:S01]  /*17100*/  LDSM.16.M88.4 R4, [R220+0x3800] ;  /* 0x00380000dc04783b */ /* 0x000ee20000000200 */
[----:B------:R-:W-:Y:S01]  /*17110*/  ISETP.GE.OR P4, PT, R2, R238, !P4 ;  /* 0x000000ee0200720c */ /* 0x000fe20006786670 */
[----:B------:R-:W-:Y:S01]  /*17120*/  VIADD R2, R0, 0x51 ;  /* 0x0000005100027836 */ /* 0x000fe20000000000 */
[----:B-1----:R-:W-:Y:S01]  /*17130*/  FSEL R19, R83, -INF , !P6 ;  /* 0xff80000053137808 */ /* 0x002fe20007000000 */
[----:B------:R-:W-:Y:S04]  /*17140*/  DEPBAR.LE SB0, 0x0 ;  /* 0x000080000000791a */ /* 0x000fe80000000000 */
[C---:B------:R-:W-:Y:S01]  /*17150*/  ISETP.GE.AND P6, PT, R2.reuse, R237, PT ;  /* 0x000000ed0200720c */ /* 0x040fe20003fc6270 */
[----:B------:R-:W-:Y:S01]  /*17160*/  BAR.SYNC.DEFER_BLOCKING 0x0 ;  /* 0x0000000000007b1d */ /* 0x000fe20000010000 */
[----:B------:R-:W-:Y:S01]  /*17170*/  FMUL.FTZ R105, R105, UR23 ;  /* 0x0000001769697c20 */ /* 0x000fe20008410000 */
[----:B------:R-:W-:Y:S01]  /*17180*/  IMAD.MOV.U32 R79, RZ, RZ, R10 ;  /* 0x000000ffff4f7224 */ /* 0x000fe200078e000a */
[C---:B------:R-:W-:Y:S02]  /*17190*/  ISETP.GE.OR P6, PT, R2.reuse, R240, !P6 ;  /* 0x000000f00200720c */ /* 0x040fe400077c6670 */
[----:B--2---:R-:W-:Y:S02]  /*171a0*/  FSEL R209, R81, -INF , !P2 ;  /* 0xff80000051d17808 */ /* 0x004fe40005000000 */
[----:B------:R-:W-:Y:S02]  /*171b0*/  FSEL R45, R89, -INF , !P6 ;  /* 0xff800000592d7808 */ /* 0x000fe40007000000 */
[C---:B------:R-:W-:Y:S03]  /*171c0*/  ISETP.GE.AND P2, PT, R2.reuse, R235, PT ;  /* 0x000000eb0200720c */ /* 0x040fe60003f46270 */
[----:B------:R1:W-:Y:S01]  /*171d0*/  STL [R1+0x8c], R45 ;  /* 0x00008c2d01007387 */ /* 0x0003e20000100800 */
[----:B------:R-:W-:Y:S01]  /*171e0*/  ISETP.GE.OR P2, PT, R2, R239, !P2 ;  /* 0x000000ef0200720c */ /* 0x000fe20005746670 */
[----:B------:R-:W2:Y:S02]  /*171f0*/  MUFU.TANH R82, R82 ;  /* 0x0000005200527308 */ /* 0x000ea40000002400 */
[----:B------:R-:W4:Y:S04]  /*17200*/  LDL R89, [R1+0x14] ;  /* 0x0000140001597983 */ /* 0x000f280000100800 */
[----:B------:R-:W4:Y:S04]  /*17210*/  LDL R88, [R1+0x4] ;  /* 0x0000040001587983 */ /* 0x000f280000100800 */
[----:B------:R-:W1:Y:S10]  /*17220*/  MUFU.TANH R84, R84 ;  /* 0x0000005400547308 */ /* 0x000e740000002400 */
[----:B------:R-:W1:Y:S01]  /*17230*/  MUFU.TANH R86, R86 ;  /* 0x0000005600567308 */ /* 0x000e620000002400 */
[----:B--2---:R-:W-:Y:S01]  /*17240*/  FSEL R65, R82, -INF , !P3 ;  /* 0xff80000052417808 */ /* 0x004fe20005800000 */
[-C--:B---3--:R-:W-:Y:S05]  /*17250*/  HMMA.16816.F32.BF16 R116, R212, R4.reuse, R116 ;  /* 0x00000004d474723c */ /* 0x088fea0000041874 */
[----:B------:R-:W-:Y:S03]  /*17260*/  ISETP.GE.AND P3, PT, R2, R236, PT ;  /* 0x000000ec0200720c */ /* 0x000fe60003f66270 */
[----:B------:R-:W2:Y:S03]  /*17270*/  MUFU.TANH R85, R85 ;  /* 0x0000005500557308 */ /* 0x000ea60000002400 */
[----:B-1----:R-:W-:Y:S01]  /*17280*/  FSEL R208, R84, -INF , !P1 ;  /* 0xff80000054d07808 */ /* 0x002fe20004800000 */
[C---:B------:R-:W-:Y:S04]  /*17290*/  HMMA.16816.F32.BF16 R120, R204.reuse, R4, R120 ;  /* 0x00000004cc78723c */ /* 0x040fe80000041878 */
[C---:B------:R-:W-:Y:S02]  /*172a0*/  ISETP.GE.AND P1, PT, R2.reuse, R234, PT ;  /* 0x000000ea0200720c */ /* 0x040fe40003f26270 */
[C---:B------:R-:W-:Y:S01]  /*172b0*/  ISETP.GE.OR P3, PT, R2.reuse, R241, !P3 ;  /* 0x000000f10200720c */ /* 0x040fe20005f66670 */
[----:B------:R-:W1:Y:S01]  /*172c0*/  MUFU.TANH R87, R87 ;  /* 0x0000005700577308 */ /* 0x000e620000002400 */
[----:B------:R-:W-:Y:S01]  /*172d0*/  ISETP.GE.OR P1, PT, R2, R238, !P1 ;  /* 0x000000ee0200720c */ /* 0x000fe20004f26670 */
[-C--:B------:R-:W-:Y:S03]  /*172e0*/  HMMA.16816.F32.BF16 R124, R204, R6.reuse, R124 ;  /* 0x00000006cc7c723c */ /* 0x080fe6000004187c */
[----:B------:R-:W-:Y:S01]  /*172f0*/  FSEL R86, R86, -INF , !P5 ;  /* 0xff80000056567808 */ /* 0x000fe20006800000 */
[----:B------:R-:W-:Y:S02]  /*17300*/  VIADD R2, R0, 0x58 ;  /* 0x0000005800027836 */ /* 0x000fe40000000000 */
[----:B------:R-:W-:Y:S01]  /*17310*/  FMUL.FTZ R5, R115, UR23 ;  /* 0x0000001773057c20 */ /* 0x000fe20008410000 */
[----:B--2---:R-:W-:Y:S01]  /*17320*/  FSEL R203, R85, -INF , !P3 ;  /* 0xff80000055cb7808 */ /* 0x004fe20005800000 */
[----:B------:R-:W-:Y:S01]  /*17330*/  MUFU.TANH R91, R91 ;  /* 0x0000005b005b7308 */ /* 0x000fe20000002400 */
[----:B------:R-:W-:Y:S04]  /*17340*/  HMMA.16816.F32.BF16 R128, R212, R6, R128 ;  /* 0x00000006d480723c */ /* 0x000fe80000041880 */
[----:B------:R-:W-:Y:S01]  /*17350*/  ISETP.GE.AND P5, PT, R2, R237, PT ;  /* 0x000000ed0200720c */ /* 0x000fe20003fa6270 */
[----:B------:R-:W-:Y:S01]  /*17360*/  FMUL.FTZ R118, R118, UR23 ;  /* 0x0000001776767c20 */ /* 0x000fe20008410000 */
[C---:B------:R-:W-:Y:S03]  /*17370*/  ISETP.GE.AND P3, PT, R2.reuse, R234, PT ;  /* 0x000000ea0200720c */ /* 0x040fe60003f66270 */
[----:B------:R-:W2:Y:S02]  /*17380*/  MUFU.TANH R90, R90 ;  /* 0x0000005a005a7308 */ /* 0x000ea40000002400 */
[----:B-1----:R-:W-:Y:S02]  /*17390*/  FSEL R63, R87, -INF , !P2 ;  /* 0xff800000573f7808 */ /* 0x002fe40005000000 */
[C---:B------:R-:W-:Y:S01]  /*173a0*/  ISETP.GE.AND P2, PT, R2.reuse, R236, PT ;  /* 0x000000ec0200720c */ /* 0x040fe20003f46270 */
[----:B------:R-:W-:Y:S01]  /*173b0*/  FMUL.FTZ R7, R119, UR23 ;  /* 0x0000001777077c20 */ /* 0x000fe20008410000 */
[----:B------:R-:W-:Y:S01]  /*173c0*/  ISETP.GE.AND P0, PT, R2, R235, PT ;  /* 0x000000eb0200720c */ /* 0x000fe20003f06270 */
[----:B------:R-:W-:Y:S01]  /*173d0*/  VIADD R4, R0, 0x69 ;  /* 0x0000006900047836 */ /* 0x000fe20000000000 */
[C---:B------:R-:W-:Y:S02]  /*173e0*/  ISETP.GE.OR P5, PT, R2.reuse, R240, !P5 ;  /* 0x000000f00200720c */ /* 0x040fe40006fa6670 */
[----:B------:R-:W-:Y:S01]  /*173f0*/  MUFU.TANH R95, R95 ;  /* 0x0000005f005f7308 */ /* 0x000fe20000002400 */
[----:B------:R-:W-:Y:S01]  /*17400*/  ISETP.GE.OR P3, PT, R2, R238, !P3 ;  /* 0x000000ee0200720c */ /* 0x000fe20005f66670 */
        /* <DEDUP_REMOVED lines=8> */
[----:B------:R-:W-:Y:S01]  /*17490*/  IMAD.MOV.U32 R92, RZ, RZ, R52 ;  /* 0x000000ffff5c7224 */ /* 0x000fe200078e0034 */
[C---:B------:R-:W-:Y:S01]  /*174a0*/  ISETP.GE.AND P6, PT, R2.reuse, R237, PT ;  /* 0x000000ed0200720c */ /* 0x040fe20003fc6270 */
[----:B------:R-:W-:Y:S01]  /*174b0*/  IMAD.MOV.U32 R52, RZ, RZ, R41 ;  /* 0x000000ffff347224 */ /* 0x000fe200078e0029 */
[----:B------:R-:W-:Y:S01]  /*174c0*/  FSEL R45, R91, -INF , !P1 ;  /* 0xff8000005b2d7808 */ /* 0x000fe20004800000 */
[----:B------:R-:W-:Y:S01]  /*174d0*/  FMUL.FTZ R131, R131, UR23 ;  /* 0x0000001783837c20 */ /* 0x000fe20008410000 */
[C---:B------:R-:W-:Y:S03]  /*174e0*/  ISETP.GE.OR P6, PT, R2.reuse, R240, !P6 ;  /* 0x000000f00200720c */ /* 0x040fe600077c6670 */
[----:B------:R-:W2:Y:S01]  /*174f0*/  MUFU.TANH R96, R96 ;  /* 0x0000006000607308 */ /* 0x000ea20000002400 */
[----:B------:R-:W-:Y:S01]  /*17500*/  ISETP.GE.AND P4, PT, R2, R234, PT ;  /* 0x000000ea0200720c */ /* 0x000fe20003f86270 */
[----:B------:R-:W-:Y:S01]  /*17510*/  FMUL.FTZ R128, R128, UR23 ;  /* 0x0000001780807c20 */ /* 0x000fe20008410000 */
[----:B------:R-:W-:Y:S01]  /*17520*/  FSEL R41, R93, -INF , !P6 ;  /* 0xff8000005d297808 */ /* 0x000fe20007000000 */
[----:B------:R-:W-:Y:S01]  /*17530*/  FMUL.FTZ R121, R121, UR23 ;  /* 0x0000001779797c20 */ /* 0x000fe20008410000 */
[C---:B------:R-:W-:Y:S01]  /*17540*/  ISETP.GE.AND P1, PT, R2.reuse, R236, PT ;  /* 0x000000ec0200720c */ /* 0x040fe20003f26270 */
[----:B------:R-:W3:Y:S01]  /*17550*/  LDL R93, [R1+0x20] ;  /* 0x00002000015d7983 */ /* 0x000ee20000100800 */
[C---:B------:R-:W-:Y:S03]  /*17560*/  ISETP.GE.AND P5, PT, R2.reuse, R235, PT ;  /* 0x000000eb0200720c */ /* 0x040fe60003fa6270 */
[----:B------:R-:W2:Y:S01]  /*17570*/  MUFU.TANH R99, R99 ;  /* 0x0000006300637308 */ /* 0x000ea20000002400 */
[C---:B------:R-:W-:Y:S02]  /*17580*/  ISETP.GE.OR P4, PT, R2.reuse, R238, !P4 ;  /* 0x000000ee0200720c */ /* 0x040fe40006786670 */
[C---:B------:R-:W-:Y:S02]  /*17590*/  ISETP.GE.OR P1, PT, R2.reuse, R241, !P1 ;  /* 0x000000f10200720c */ /* 0x040fe40004f26670 */
[----:B------:R-:W-:Y:S01]  /*175a0*/  ISETP.GE.OR P5, PT, R2, R239, !P5 ;  /* 0x000000ef0200720c */ /* 0x000fe20006fa6670 */
[----:B------:R-:W-:Y:S01]  /*175b0*/  VIADD R2, R0, 0x60 ;  /* 0x0000006000027836 */ /* 0x000fe20000000000 */
[----:B-1----:R-:W-:Y:S03]  /*175c0*/  FSEL R39, R94, -INF , !P3 ;  /* 0xff8000005e277808 */ /* 0x002fe60005800000 */
[----:B------:R-:W1:Y:S01]  /*175d0*/  MUFU.TANH R98, R98 ;  /* 0x0000006200627308 */ /* 0x000e620000002400 */
[----:B------:R-:W-:Y:S02]  /*175e0*/  FSEL R48, R95, -INF , !P4 ;  /* 0xff8000005f307808 */ /* 0x000fe40006000000 */
[----:B--2---:R-:W-:Y:S02]  /*175f0*/  FSEL R202, R96, -INF , !P2 ;  /* 0xff80000060ca7808 */ /* 0x004fe40005000000 */
[C---:B------:R-:W-:Y:S02]  /*17600*/  ISETP.GE.AND P6, PT, R2.reuse, R236, PT ;  /* 0x000000ec0200720c */ /* 0x040fe40003fc6270 */
[C---:B------:R-:W-:Y:S03]  /*17610*/  ISETP.GE.AND P3, PT, R2.reuse, R235, PT ;  /* 0x000000eb0200720c */ /* 0x040fe60003f66270 */
[----:B------:R-:W2:Y:S01]  /*17620*/  MUFU.TANH R97, R97 ;  /* 0x0000006100617308 */ /* 0x000ea20000002400 */
[C---:B------:R-:W-:Y:S02]  /*17630*/  ISETP.GE.AND P4, PT, R2.reuse, R237, PT ;  /* 0x000000ed0200720c */ /* 0x040fe40003f86270 */
[C---:B------:R-:W-:Y:S02]  /*17640*/  ISETP.GE.AND P2, PT, R2.reuse, R234, PT ;  /* 0x000000ea0200720c */ /* 0x040fe40003f46270 */
[C---:B------:R-:W-:Y:S02]  /*17650*/  ISETP.GE.OR P6, PT, R2.reuse, R241, !P6 ;  /* 0x000000f10200720c */ /* 0x040fe400077c6670 */
[C---:B------:R-:W-:Y:S03]  /*17660*/  ISETP.GE.OR P3, PT, R2.reuse, R239, !P3 ;  /* 0x000000ef0200720c */ /* 0x040fe60005f66670 */
[----:B------:R-:W2:Y:S01]  /*17670*/  MUFU.TANH R100, R100 ;  /* 0x0000006400647308 */ /* 0x000ea20000002400 */
[C---:B------:R-:W-:Y:S02]  /*17680*/  ISETP.GE.OR P4, PT, R2.reuse, R240, !P4 ;  /* 0x000000f00200720c */ /* 0x040fe40006786670 */
[----:B------:R-:W-:Y:S01]  /*17690*/  ISETP.GE.OR P2, PT, R2, R238, !P2 ;  /* 0x000000ee0200720c */ /* 0x000fe20005746670 */
[----:B------:R-:W-:Y:S01]  /*176a0*/  VIADD R2, R0, 0x61 ;  /* 0x0000006100027836 */ /* 0x000fe20000000000 */
[----:B------:R-:W-:Y:S01]  /*176b0*/  FSEL R84, R99, -INF , !P5 ;  /* 0xff80000063547808 */ /* 0x000fe20006800000 */
[----:B------:R-:W-:Y:S01]  /*176c0*/  IMAD.MOV.U32 R99, RZ, RZ, R60 ;  /* 0x000000ffff637224 */ /* 0x000fe200078e003c */
[----:B-1----:R-:W-:Y:S03]  /*176d0*/  FSEL R85, R98, -INF , !P0 ;  /* 0xff80000062557808 */ /* 0x002fe60004000000 */
[----:B------:R-:W1:Y:S01]  /*176e0*/  MUFU.TANH R102, R102 ;  /* 0x0000006600667308 */ /* 0x000e620000002400 */
[----:B--2---:R-:W-:Y:S01]  /*176f0*/  FSEL R201, R97, -INF , !P1 ;  /* 0xff80000061c97808 */ /* 0x004fe20004800000 */
[----:B------:R-:W-:Y:S01]  /*17700*/  IMAD.MOV.U32 R60, RZ, RZ, R52 ;  /* 0x000000ffff3c7224 */ /* 0x000fe200078e0034 */
[C---:B------:R-:W-:Y:S01]  /*17710*/  ISETP.GE.AND P0, PT, R2.reuse, R236, PT ;  /* 0x000000ec0200720c */ /* 0x040fe20003f06270 */
[----:B------:R-:W-:Y:S01]  /*17720*/  IMAD.MOV.U32 R52, RZ, RZ, R9 ;  /* 0x000000ffff347224 */ /* 0x000fe200078e0009 */
[C---:B------:R-:W-:Y:S01]  /*17730*/  ISETP.GE.AND P1, PT, R2.reuse, R235, PT ;  /* 0x000000eb0200720c */ /* 0x040fe20003f26270 */
[----:B------:R-:W-:Y:S01]  /*17740*/  IMAD.MOV.U32 R9, RZ, RZ, R200 ;  /* 0x000000ffff097224 */ /* 0x000fe200078e00c8 */
[----:B------:R-:W-:Y:S03]  /*17750*/  ISETP.GE.AND P5, PT, R2, R237, PT ;  /* 0x000000ed0200720c */ /* 0x000fe60003fa6270 */
[----:B------:R-:W2:Y:S01]  /*17760*/  MUFU.TANH R106, R106 ;  /* 0x0000006a006a7308 */ /* 0x000ea20000002400 */
[----:B------:R-:W-:Y:S02]  /*17770*/  FSEL R200, R100, -INF , !P6 ;  /* 0xff80000064c87808 */ /* 0x000fe40007000000 */
[C---:B------:R-:W-:Y:S02]  /*17780*/  ISETP.GE.AND P6, PT, R2.reuse, R234, PT ;  /* 0x000000ea0200720c */ /* 0x040fe40003fc6270 */
[C---:B------:R-:W-:Y:S02]  /*17790*/  ISETP.GE.OR P0, PT, R2.reuse, R241, !P0 ;  /* 0x000000f10200720c */ /* 0x040fe40004706670 */
[C---:B------:R-:W-:Y:S03]  /*177a0*/  ISETP.GE.OR P1, PT, R2.reuse, R239, !P1 ;  /* 0x000000ef0200720c */ /* 0x040fe60004f26670 */
[----:B------:R-:W2:Y:S01]  /*177b0*/  MUFU.TANH R108, R108 ;  /* 0x0000006c006c7308 */ /* 0x000ea20000002400 */
[C---:B------:R-:W-:Y:S02]  /*177c0*/  ISETP.GE.OR P5, PT, R2.reuse, R240, !P5 ;  /* 0x000000f00200720c */ /* 0x040fe40006fa6670 */
[----:B------:R-:W-:Y:S01]  /*177d0*/  ISETP.GE.OR P6, PT, R2, R238, !P6 ;  /* 0x000000ee0200720c */ /* 0x000fe200077c6670 */
[----:B------:R-:W-:Y:S01]  /*177e0*/  VIADD R2, R0, 0x68 ;  /* 0x0000006800027836 */ /* 0x000fe20000000000 */
[----:B-1----:R-:W-:Y:S02]  /*177f0*/  FSEL R205, R102, -INF , !P3 ;  /* 0xff80000066cd7808 */ /* 0x002fe40005800000 */
[----:B------:R-:W-:Y:S03]  /*17800*/  FMNMX.FTZ R6, R25, R3, !PT ;  /* 0x0000000319067209 */ /* 0x000fe60007810000 */
[----:B------:R-:W1:Y:S01]  /*17810*/  MUFU.TANH R5, R5 ;  /* 0x0000000500057308 */ /* 0x000e620000002400 */
[----:B------:R-:W-:Y:S02]  /*17820*/  ISETP.GE.AND P3, PT, R2, R237, PT ;  /* 0x000000ed0200720c */ /* 0x000fe40003f66270 */
[----:B--2---:R-:W-:Y:S02]  /*17830*/  FSEL R212, R106, -INF , !P2 ;  /* 0xff8000006ad47808 */ /* 0x004fe40005000000 */
[----:B------:R-:W-:Y:S02]  /*17840*/  ISETP.GE.AND P2, PT, R4, R235, PT ;  /* 0x000000eb0400720c */ /* 0x000fe40003f46270 */
[----:B------:R-:W-:Y:S03]  /*17850*/  ISETP.GE.OR P3, PT, R2, R240, !P3 ;  /* 0x000000f00200720c */ /* 0x000fe60005f66670 */
[----:B------:R-:W2:Y:S01]  /*17860*/  MUFU.TANH R101, R101 ;  /* 0x0000006500657308 */ /* 0x000ea20000002400 */
[----:B------:R-:W-:Y:S02]  /*17870*/  ISETP.GE.OR P2, PT, R4, R239, !P2 ;  /* 0x000000ef0400720c */ /* 0x000fe40005746670 */
[----:B------:R-:W-:Y:S02]  /*17880*/  FSEL R206, R108, -INF , !P3 ;  /* 0xff8000006cce7808 */ /* 0x000fe40005800000 */
[----:B------:R-:W-:Y:S02]  /*17890*/  FSEL R83, R104, -INF , !P4 ;  /* 0xff80000068537808 */ /* 0x000fe40006000000 */
[----:B------:R-:W-:Y:S03]  /*178a0*/  ISETP.GE.AND P4, PT, R2, R234, PT ;  /* 0x000000ea0200720c */ /* 0x000fe60003f86270 */
[----:B------:R-:W2:Y:S01]  /*178b0*/  MUFU.TANH R103, R103 ;  /* 0x0000006700677308 */ /* 0x000ea20000002400 */
[----:B-1----:R-:W-:Y:S02]  /*178c0*/  FSEL R108, R5, -INF , !P2 ;  /* 0xff800000056c7808 */ /* 0x002fe40005000000 */
[----:B------:R-:W-:Y:S02]  /*178d0*/  FMNMX.FTZ R5, R26, R132, !PT ;  /* 0x000000841a057209 */ /* 0x000fe40007810000 */
[----:B------:R-:W-:Y:S02]  /*178e0*/  FMNMX.FTZ R6, R31, R6, !PT ;  /* 0x000000061f067209 */ /* 0x000fe40007810000 */
[C---:B------:R-:W-:Y:S03]  /*178f0*/  ISETP.GE.OR P4, PT, R2.reuse, R238, !P4 ;  /* 0x000000ee0200720c */ /* 0x040fe60006786670 */
[----:B------:R-:W1:Y:S01]  /*17900*/  MUFU.TANH R107, R107 ;  /* 0x0000006b006b7308 */ /* 0x000e620000002400 */
[----:B--2---:R-:W-:Y:S02]  /*17910*/  FSEL R98, R101, -INF , !P0 ;  /* 0xff80000065627808 */ /* 0x004fe40004000000 */
[----:B------:R-:W-:Y:S02]  /*17920*/  ISETP.GE.AND P0, PT, R2, R236, PT ;  /* 0x000000ec0200720c */ /* 0x000fe40003f06270 */
[----:B------:R-:W-:Y:S02]  /*17930*/  FMNMX.FTZ R5, R32, R5, !PT ;  /* 0x0000000520057209 */ /* 0x000fe40007810000 */
[C---:B------:R-:W-:Y:S03]  /*17940*/  ISETP.GE.OR P0, PT, R2.reuse, R241, !P0 ;  /* 0x000000f10200720c */ /* 0x040fe60004706670 */
[----:B------:R-:W2:Y:S01]  /*17950*/  MUFU.TANH R105, R105 ;  /* 0x0000006900697308 */ /* 0x000ea20000002400 */
[----:B------:R-:W-:Y:S01]  /*17960*/  FSEL R204, R103, -INF , !P1 ;  /* 0xff80000067cc7808 */ /* 0x000fe20004800000 */
[----:B------:R-:W-:Y:S01]  /*17970*/  IMAD.MOV.U32 R103, RZ, RZ, R67 ;  /* 0x000000ffff677224 */ /* 0x000fe200078e0043 */
[C---:B------:R-:W-:Y:S01]  /*17980*/  ISETP.GE.AND P1, PT, R2.reuse, R235, PT ;  /* 0x000000eb0200720c */ /* 0x040fe20003f26270 */
[----:B------:R-:W-:Y:S01]  /*17990*/  IMAD.MOV.U32 R67, RZ, RZ, R20 ;  /* 0x000000ffff437224 */ /* 0x000fe200078e0014 */
[----:B------:R-:W-:Y:S01]  /*179a0*/  FMNMX.FTZ R6, R27, R6, !PT ;  /* 0x000000061b067209 */ /* 0x000fe20007810000 */
[----:B------:R-:W-:Y:S01]  /*179b0*/  FMUL.FTZ R20, R109, UR23 ;  /* 0x000000176d147c20 */ /* 0x000fe20008410000 */
[----:B------:R-:W-:Y:S03]  /*179c0*/  ISETP.GE.OR P1, PT, R2, R239, !P1 ;  /* 0x000000ef0200720c */ /* 0x000fe60004f26670 */
[----:B------:R-:W2:Y:S01]  /*179d0*/  MUFU.TANH R114, R114 ;  /* 0x0000007200727308 */ /* 0x000ea20000002400 */
[----:B-1----:R-:W-:Y:S01]  /*179e0*/  FSEL R213, R107, -INF , !P6 ;  /* 0xff8000006bd57808 */ /* 0x002fe20007000000 */
[----:B------:R-:W-:Y:S01]  /*179f0*/  VIADD R2, R0, 0x70 ;  /* 0x0000007000027836 */ /* 0x000fe20000000000 */
[----:B------:R-:W-:Y:S01]  /*17a00*/  FMNMX.FTZ R5, R23, R5, !PT ;  /* 0x0000000517057209 */ /* 0x000fe20007810000 */
[----:B------:R-:W-:Y:S01]  /*17a10*/  IMAD.MOV.U32 R109, RZ, RZ, R19 ;  /* 0x000000ffff6d7224 */ /* 0x000fe200078e0013 */
[----:B------:R-:W-:Y:S01]  /*17a20*/  FMNMX.FTZ R6, R22, R6, !PT ;  /* 0x0000000616067209 */ /* 0x000fe20007810000 */
[----:B------:R-:W-:Y:S01]  /*17a30*/  FMUL.FTZ R19, R111, UR23 ;  /* 0x000000176f137c20 */ /* 0x000fe20008410000 */
[C---:B------:R-:W-:Y:S03]  /*17a40*/  ISETP.GE.AND P6, PT, R4.reuse, R237, PT ;  /* 0x000000ed0400720c */ /* 0x040fe60003fc6270 */
[----:B------:R-:W1:Y:S01]  /*17a50*/  MUFU.TANH R8, R8 ;  /* 0x0000000800087308 */ /* 0x000e620000002400 */
[----:B--2---:R-:W-:Y:S01]  /*17a60*/  FSEL R207, R105, -INF , !P5 ;  /* 0xff80000069cf7808 */ /* 0x004fe20006800000 */
[----:B------:R-:W-:Y:S01]  /*17a70*/  IMAD.MOV.U32 R111, RZ, RZ, R67 ;  /* 0x000000ffff6f7224 */ /* 0x000fe200078e0043 */
[C---:B------:R-:W-:Y:S01]  /*17a80*/  ISETP.GE.AND P5, PT, R4.reuse, R236, PT ;  /* 0x000000ec0400720c */ /* 0x040fe20003fa6270 */
[----:B------:R-:W-:Y:S01]  /*17a90*/  IMAD.MOV.U32 R67, RZ, RZ, R52 ;  /* 0x000000ffff437224 */ /* 0x000fe200078e0034 */
[----:B------:R-:W-:Y:S01]  /*17aa0*/  ISETP.GE.AND P3, PT, R4, R234, PT ;  /* 0x000000ea0400720c */ /* 0x000fe20003f66270 */
[----:B------:R-:W-:Y:S01]  /*17ab0*/  IMAD.MOV.U32 R52, RZ, RZ, R42 ;  /* 0x000000ffff347224 */ /* 0x000fe200078e002a */
[----:B------:R-:W-:Y:S03]  /*17ac0*/  FMNMX.FTZ R5, R24, R5, !PT ;  /* 0x0000000518057209 */ /* 0x000fe60007810000 */
[----:B------:R-:W2:Y:S01]  /*17ad0*/  MUFU.TANH R118, R118 ;  /* 0x0000007600767308 */ /* 0x000ea20000002400 */
[----:B------:R-:W-:Y:S01]  /*17ae0*/  FSEL R107, R114, -INF , !P1 ;  /* 0xff800000726b7808 */ /* 0x000fe20004800000 */
[----:B------:R-:W-:Y:S01]  /*17af0*/  IMAD.MOV.U32 R42, RZ, RZ, R9 ;  /* 0x000000ffff2a7224 */ /* 0x000fe200078e0009 */
[----:B------:R-:W-:Y:S01]  /*17b00*/  ISETP.GE.AND P1, PT, R2, R235, PT ;  /* 0x000000eb0200720c */ /* 0x000fe20003f26270 */
[----:B------:R-:W-:Y:S01]  /*17b10*/  FMUL.FTZ R9, R130, UR23 ;  /* 0x0000001782097c20 */ /* 0x000fe20008410000 */
[----:B------:R-:W-:Y:S01]  /*17b20*/  FMNMX.FTZ R6, R243, R6, !PT ;  /* 0x00000006f3067209 */ /* 0x000fe20007810000 */
[----:B------:R-:W-:Y:S01]  /*17b30*/  IMAD.MOV.U32 R105, RZ, RZ, R65 ;  /* 0x000000ffff697224 */ /* 0x000fe200078e0041 */
[C---:B------:R-:W-:Y:S03]  /*17b40*/  ISETP.GE.OR P5, PT, R4.reuse, R241, !P5 ;  /* 0x000000f10400720c */ /* 0x040fe60006fa6670 */
[----:B------:R-:W2:Y:S01]  /*17b50*/  MUFU.TANH R113, R113 ;  /* 0x0000007100717308 */ /* 0x000ea20000002400 */
[C---:B------:R-:W-:Y:S01]  /*17b60*/  ISETP.GE.OR P6, PT, R4.reuse, R240, !P6 ;  /* 0x000000f00400720c */ /* 0x040fe200077c6670 */
[----:B------:R-:W-:Y:S01]  /*17b70*/  IMAD.MOV.U32 R65, RZ, RZ, R61 ;  /* 0x000000ffff417224 */ /* 0x000fe200078e003d */
[----:B------:R-:W-:Y:S01]  /*17b80*/  ISETP.GE.OR P3, PT, R4, R238, !P3 ;  /* 0x000000ee0400720c */ /* 0x000fe20005f66670 */
[----:B------:R-:W-:Y:S01]  /*17b90*/  VIADD R4, R0, 0x71 ;  /* 0x0000007100047836 */ /* 0x000fe20000000000 */
[----:B------:R-:W-:Y:S01]  /*17ba0*/  ISETP.GE.OR P1, PT, R2, R239, !P1 ;  /* 0x000000ef0200720c */ /* 0x000fe20004f26670 */
[----:B------:R-:W-:Y:S01]  /*17bb0*/  IMAD.MOV.U32 R61, RZ, RZ, R60 ;  /* 0x000000ffff3d7224 */ /* 0x000fe200078e003c */
[----:B-1----:R-:W-:Y:S03]  /*17bc0*/  FSEL R91, R8, -INF , !P0 ;  /* 0xff800000085b7808 */ /* 0x002fe60004000000 */
[----:B------:R-:W1:Y:S01]  /*17bd0*/  MUFU.TANH R7, R7 ;  /* 0x0000000700077308 */ /* 0x000e620000002400 */
[----:B------:R-:W-:Y:S01]  /*17be0*/  FMNMX.FTZ R5, R211, R5, !PT ;  /* 0x00000005d3057209 */ /* 0x000fe20007810000 */
[----:B------:R-:W-:Y:S01]  /*17bf0*/  FMUL.FTZ R8, R129, UR23 ;  /* 0x0000001781087c20 */ /* 0x000fe20008410000 */
[----:B------:R-:W-:Y:S01]  /*17c00*/  FMNMX.FTZ R6, R210, R6, !PT ;  /* 0x00000006d2067209 */ /* 0x000fe20007810000 */
[----:B------:R-:W-:Y:S01]  /*17c10*/  IMAD.MOV.U32 R60, RZ, RZ, R59 ;  /* 0x000000ffff3c7224 */ /* 0x000fe200078e003b */
[----:B--2---:R-:W-:Y:S01]  /*17c20*/  FSEL R129, R118, -INF , !P1 ;  /* 0xff80000076817808 */ /* 0x004fe20004800000 */
[----:B------:R-:W-:Y:S01]  /*17c30*/  IMAD.MOV.U32 R59, RZ, RZ, R54 ;  /* 0x000000ffff3b7224 */ /* 0x000fe200078e0036 */
[C---:B------:R-:W-:Y:S03]  /*17c40*/  ISETP.GE.AND P0, PT, R2.reuse, R236, PT ;  /* 0x000000ec0200720c */ /* 0x040fe60003f06270 */
[----:B------:R-:W2:Y:S01]  /*17c50*/  MUFU.TANH R9, R9 ;  /* 0x0000000900097308 */ /* 0x000ea20000002400 */
[----:B------:R-:W-:Y:S01]  /*17c60*/  FSEL R113, R113, -INF , !P5 ;  /* 0xff80000071717808 */ /* 0x000fe20006800000 */
[----:B------:R-:W-:Y:S01]  /*17c70*/  IMAD.MOV.U32 R54, RZ, RZ, R40 ;  /* 0x000000ffff367224 */ /* 0x000fe200078e0028 */
[C---:B------:R-:W-:Y:S01]  /*17c80*/  ISETP.GE.AND P5, PT, R2.reuse, R237, PT ;  /* 0x000000ed0200720c */ /* 0x040fe20003fa6270 */
[----:B------:R-:W-:Y:S01]  /*17c90*/  IMAD.MOV.U32 R40, RZ, RZ, R21 ;  /* 0x000000ffff287224 */ /* 0x000fe200078e0015 */
[----:B------:R-:W-:Y:S01]  /*17ca0*/  ISETP.GE.AND P2, PT, R2, R234, PT ;  /* 0x000000ea0200720c */ /* 0x000fe20003f46270 */
[----:B------:R-:W-:Y:S01]  /*17cb0*/  IMAD.MOV.U32 R130, RZ, RZ, R67 ;  /* 0x000000ffff827224 */ /* 0x000fe200078e0043 */
[----:B------:R-:W-:Y:S03]  /*17cc0*/  ISETP.GE.AND P1, PT, R4, R235, PT ;  /* 0x000000eb0400720c */ /* 0x000fe60003f26270 */
[----:B------:R-:W-:Y:S01]  /*17cd0*/  MUFU.TANH R116, R116 ;  /* 0x0000007400747308 */ /* 0x000fe20000002400 */
[----:B------:R-:W-:Y:S01]  /*17ce0*/  FMNMX.FTZ R5, R249, R5, !PT ;  /* 0x00000005f9057209 */ /* 0x000fe20007810000 */
[----:B------:R-:W-:Y:S01]  /*17cf0*/  IMAD.MOV.U32 R80, RZ, RZ, R65 ;  /* 0x000000ffff507224 */ /* 0x000fe200078e0041 */
[----:B------:R-:W-:Y:S01]  /*17d00*/  FMNMX.FTZ R6, R247, R6, !PT ;  /* 0x00000006f7067209 */ /* 0x000fe20007810000 */
[----:B------:R-:W-:Y:S01]  /*17d10*/  IMAD.MOV.U32 R78, RZ, RZ, R61 ;  /* 0x000000ffff4e7224 */ /* 0x000fe200078e003d */
[C---:B------:R-:W-:Y:S01]  /*17d20*/  ISETP.GE.OR P0, PT, R2.reuse, R241, !P0 ;  /* 0x000000f10200720c */ /* 0x040fe20004706670 */
[----:B------:R-:W-:Y:S01]  /*17d30*/  IMAD.MOV.U32 R82, RZ, RZ, R60 ;  /* 0x000000ffff527224 */ /* 0x000fe200078e003c */
[C---:B------:R-:W-:Y:S03]  /*17d40*/  ISETP.GE.OR P5, PT, R2.reuse, R240, !P5 ;  /* 0x000000f00200720c */ /* 0x040fe60006fa6670 */
[----:B------:R-:W-:Y:S01]  /*17d50*/  MUFU.TANH R117, R117 ;  /* 0x0000007500757308 */ /* 0x000fe20000002400 */
[----:B------:R-:W-:Y:S01]  /*17d60*/  ISETP.GE.OR P2, PT, R2, R238, !P2 ;  /* 0x000000ee0200720c */ /* 0x000fe20005746670 */
[----:B------:R-:W-:Y:S01]  /*17d70*/  VIADD R2, R0, 0x78 ;  /* 0x0000007800027836 */ /* 0x000fe20000000000 */
[----:B------:R-:W-:Y:S01]  /*17d80*/  ISETP.GE.OR P1, PT, R4, R239, !P1 ;  /* 0x000000ef0400720c */ /* 0x000fe20004f26670 */
[----:B------:R-:W-:Y:S01]  /*17d90*/  VIADD R0, R0, 0x79 ;  /* 0x0000007900007836 */ /* 0x000fe20000000000 */
[----:B------:R-:W-:Y:S01]  /*17da0*/  FMNMX.FTZ R5, R246, R5, !PT ;  /* 0x00000005f6057209 */ /* 0x000fe20007810000 */
[----:B------:R-:W-:Y:S01]  /*17db0*/  IMAD.MOV.U32 R87, RZ, RZ, R59 ;  /* 0x000000ffff577224 */ /* 0x000fe200078e003b */
[----:B------:R-:W-:Y:S03]  /*17dc0*/  FMNMX.FTZ R6, R244, R6, !PT ;  /* 0x00000006f4067209 */ /* 0x000fe60007810000 */
[----:B------:R-:W-:Y:S01]  /*17dd0*/  MUFU.TANH R128, R128 ;  /* 0x0000008000807308 */ /* 0x000fe20000002400 */
[----:B-1----:R-:W-:Y:S01]  /*17de0*/  FSEL R115, R7, -INF , !P1 ;  /* 0xff80000007737808 */ /* 0x002fe20004800000 */
[----:B------:R-:W-:Y:S01]  /*17df0*/  IMAD.MOV.U32 R59, RZ, RZ, R54 ;  /* 0x000000ffff3b7224 */ /* 0x000fe200078e0036 */
[----:B------:R-:W-:Y:S01]  /*17e00*/  FMNMX.FTZ R5, R245, R5, !PT ;  /* 0x00000005f5057209 */ /* 0x000fe20007810000 */
[----:B------:R-:W-:Y:S01]  /*17e10*/  IMAD.MOV.U32 R61, RZ, RZ, R52 ;  /* 0x000000ffff3d7224 */ /* 0x000fe200078e0034 */
[----:B------:R-:W-:Y:S01]  /*17e20*/  FMNMX.FTZ R6, R143, R6, !PT ;  /* 0x000000068f067209 */ /* 0x000fe20007810000 */
[----:B------:R-:W-:Y:S01]  /*17e30*/  FMUL.FTZ R21, R110, UR23 ;  /* 0x000000176e157c20 */ /* 0x000fe20008410000 */
[----:B------:R-:W-:Y:S03]  /*17e40*/  ISETP.GE.AND P1, PT, R2, R235, PT ;  /* 0x000000eb0200720c */ /* 0x000fe60003f26270 */
[----:B------:R-:W1:Y:S01]  /*17e50*/  MUFU.TANH R7, R131 ;  /* 0x0000008300077308 */ /* 0x000e620000002400 */
[----:B------:R-:W-:Y:S01]  /*17e60*/  FMNMX.FTZ R5, R142, R5, !PT ;  /* 0x000000058e057209 */ /* 0x000fe20007810000 */
[----:B------:R3:W5:Y:S01]  /*17e70*/  LDL.LU R143, [R1+0xf0] ;  /* 0x0000f000018f7983 */ /* 0x0007620000300800 */
[----:B------:R-:W-:Y:S02]  /*17e80*/  ISETP.GE.OR P1, PT, R2, R239, !P1 ;  /* 0x000000ef0200720c */ /* 0x000fe40004f26670 */
[----:B------:R-:W-:Y:S01]  /*17e90*/  FMNMX.FTZ R6, R141, R6, !PT ;  /* 0x000000068d067209 */ /* 0x000fe20007810000 */
[----:B------:R3:W5:Y:S01]  /*17ea0*/  LDL.LU R142, [R1+0xec] ;  /* 0x0000ec00018e7983 */ /* 0x0007620000300800 */
[----:B--2---:R-:W-:Y:S03]  /*17eb0*/  FSEL R118, R9, -INF , !P1 ;  /* 0xff80000009767808 */ /* 0x004fe60004800000 */
[----:B------:R-:W2:Y:S01]  /*17ec0*/  MUFU.TANH R8, R8 ;  /* 0x0000000800087308 */ /* 0x000ea20000002400 */
[----:B------:R-:W-:Y:S01]  /*17ed0*/  ISETP.GE.AND P1, PT, R0, R235, PT ;  /* 0x000000eb0000720c */ /* 0x000fe20003f26270 */
[----:B------:R2:W5:Y:S01]  /*17ee0*/  LDL.LU R141, [R1+0xe8] ;  /* 0x0000e800018d7983 */ /* 0x0005620000300800 */
[----:B------:R-:W-:Y:S02]  /*17ef0*/  FMNMX.FTZ R5, R140, R5, !PT ;  /* 0x000000058c057209 */ /* 0x000fe40007810000 */
[----:B------:R-:W-:Y:S01]  /*17f00*/  ISETP.GE.OR P1, PT, R0, R239, !P1 ;  /* 0x000000ef0000720c */ /* 0x000fe20004f26670 */
[----:B------:R2:W5:Y:S01]  /*17f10*/  LDL.LU R140, [R1+0xe4] ;  /* 0x0000e400018c7983 */ /* 0x0005620000300800 */
[----:B------:R-:W-:Y:S03]  /*17f20*/  FMNMX.FTZ R5, R139, R5, !PT ;  /* 0x000000058b057209 */ /* 0x000fe60007810000 */
[----:B------:R-:W2:Y:S01]  /*17f30*/  MUFU.TANH R20, R20 ;  /* 0x0000001400147308 */ /* 0x000ea20000002400 */
[----:B-1----:R-:W-:Y:S01]  /*17f40*/  FSEL R104, R7, -INF , !P1 ;  /* 0xff80000007687808 */ /* 0x002fe20004800000 */
[----:B------:R1:W5:Y:S01]  /*17f50*/  LDL.LU R139, [R1+0xe0] ;  /* 0x0000e000018b7983 */ /* 0x0003620000300800 */
[----:B------:R-:W-:Y:S02]  /*17f60*/  FSEL R116, R116, -INF , !P0 ;  /* 0xff80000074747808 */ /* 0x000fe40004000000 */
[CC--:B------:R-:W-:Y:S02]  /*17f70*/  ISETP.GE.AND P0, PT, R4.reuse, R236.reuse, PT ;  /* 0x000000ec0400720c */ /* 0x0c0fe40003f06270 */
[C---:B------:R-:W-:Y:S03]  /*17f80*/  ISETP.GE.AND P1, PT, R4.reuse, R237, PT ;  /* 0x000000ed0400720c */ /* 0x040fe60003f26270 */
[----:B------:R-:W1:Y:S01]  /*17f90*/  MUFU.TANH R21, R21 ;  /* 0x0000001500157308 */ /* 0x000e620000002400 */
[-C--:B------:R-:W-:Y:S04]  /*17fa0*/  ISETP.GE.OR P0, PT, R4, R241.reuse, !P0 ;  /* 0x000000f10400720c */ /* 0x080fe80004706670 */
[----:B------:R-:W-:Y:S02]  /*17fb0*/  FSEL R117, R117, -INF , !P0 ;  /* 0xff80000075757808 */ /* 0x000fe40004000000 */
[CC--:B------:R-:W-:Y:S03]  /*17fc0*/  ISETP.GE.AND P0, PT, R2.reuse, R236.reuse, PT ;  /* 0x000000ec0200720c */ /* 0x0c0fe60003f06270 */
[----:B------:R-:W1:Y:S01]  /*17fd0*/  MUFU.TANH R19, R19 ;  /* 0x0000001300137308 */ /* 0x000e620000002400 */
[-C--:B------:R-:W-:Y:S04]  /*17fe0*/  ISETP.GE.OR P0, PT, R2, R241.reuse, !P0 ;  /* 0x000000f10200720c */ /* 0x080fe80004706670 */
[----:B------:R-:W-:Y:S02]  /*17ff0*/  FSEL R128, R128, -INF , !P0 ;  /* 0xff80000080807808 */ /* 0x000fe40004000000 */
[C---:B------:R-:W-:Y:S04]  /*18000*/  ISETP.GE.AND P0, PT, R0.reuse, R236, PT ;  /* 0x000000ec0000720c */ /* 0x040fe80003f06270 */
[----:B------:R-:W-:Y:S04]  /*18010*/  ISETP.GE.OR P0, PT, R0, R241, !P0 ;  /* 0x000000f10000720c */ /* 0x000fe80004706670 */
[----:B--2---:R-:W-:Y:S02]  /*18020*/  FSEL R90, R8, -INF , !P0 ;  /* 0xff800000085a7808 */ /* 0x004fe40004000000 */
[----:B------:R-:W-:Y:S02]  /*18030*/  FMNMX.FTZ R8, R29, R134, !PT ;  /* 0x000000861d087209 */ /* 0x000fe40007810000 */
[----:B----4-:R-:W-:Y:S02]  /*18040*/  FMNMX.FTZ R6, R89, R6, !PT ;  /* 0x0000000659067209 */ /* 0x010fe40007810000 */
[----:B------:R-:W-:Y:S02]  /*18050*/  PLOP3.LUT P0, PT, PT, PT, UP0, 0x80, 0x0 ;  /* 0x000000000000781c */ /* 0x000fe40003f0f008 */
[----:B------:R-:W-:Y:S02]  /*18060*/  FMNMX.FTZ R7, R88, R6, !PT ;  /* 0x0000000658077209 */ /* 0x000fe40007810000 */
[----:B------:R-:W-:Y:S02]  /*18070*/  FMNMX.FTZ R6, R138, R5, !PT ;  /* 0x000000058a067209 */ /* 0x000fe40007810000 */
[----:B------:R-:W-:Y:S01]  /*18080*/  FMNMX.FTZ R9, R137, R7, !PT ;  /* 0x0000000789097209 */ /* 0x000fe20007810000 */
[----:B------:R2:W5:Y:S01]  /*18090*/  LDL.LU R138, [R1+0xdc] ;  /* 0x0000dc00018a7983 */ /* 0x0005620000300800 */
[----:B------:R-:W-:Y:S02]  /*180a0*/  FMNMX.FTZ R7, R136, R6, !PT ;  /* 0x0000000688077209 */ /* 0x000fe40007810000 */
[----:B------:R-:W-:Y:S01]  /*180b0*/  FMNMX.FTZ R5, R28, R133, !PT ;  /* 0x000000851c057209 */ /* 0x000fe20007810000 */
[----:B------:R2:W5:Y:S01]  /*180c0*/  LDL.LU R137, [R1+0xd8] ;  /* 0x0000d80001897983 */ /* 0x0005620000300800 */
        /* <DEDUP_REMOVED lines=12> */
[----:B------:R-:W-:Y:S01]  /*18190*/  FMUL.FTZ R18, R120, UR23 ;  /* 0x0000001778127c20 */ /* 0x000fe20008410000 */
[----:B------:R-:W-:Y:S02]  /*181a0*/  FMNMX.FTZ R8, R17, R8, !PT ;  /* 0x0000000811087209 */ /* 0x000fe40007810000 */
[----:B------:R-:W-:Y:S02]  /*181b0*/  FMNMX.FTZ R6, R40, R6, !PT ;  /* 0x0000000628067209 */ /* 0x000fe40007810000 */
[----:B------:R-:W-:Y:S01]  /*181c0*/  FMNMX.FTZ R5, R130, R5, !PT ;  /* 0x0000000582057209 */ /* 0x000fe20007810000 */
[----:B------:R-:W4:Y:S01]  /*181d0*/  MUFU.TANH R18, R18 ;  /* 0x0000001200127308 */ /* 0x000f220000002400 */
        /* <DEDUP_REMOVED lines=18> */
[----:B---3--:R-:W-:Y:S02]  /*18300*/  FMNMX.FTZ R9, R93, R9, !PT ;  /* 0x000000095d097209 */ /* 0x008fe40007810000 */
[----:B------:R-:W-:Y:S02]  /*18310*/  FMNMX.FTZ R5, R85, R8, !PT ;  /* 0x0000000855057209 */ /* 0x000fe40007810000 */
[----:B------:R-:W-:Y:S02]  /*18320*/  FMNMX.FTZ R9, R251, R9, !PT ;  /* 0x00000009fb097209 */ /* 0x000fe40007810000 */
[----:B------:R-:W-:Y:S02]  /*18330*/  FMNMX.FTZ R8, R61, R7, !PT ;  /* 0x000000073d087209 */ /* 0x000fe40007810000 */
[----:B------:R-:W-:Y:S02]  /*18340*/  FMNMX.FTZ R9, R248, R9, !PT ;  /* 0x00000009f8097209 */ /* 0x000fe40007810000 */
[----:B------:R-:W-:Y:S02]  /*18350*/  FMNMX.FTZ R8, R16, R8, !PT ;  /* 0x0000000810087209 */ /* 0x000fe40007810000 */
[----:B------:R-:W-:Y:S02]  /*18360*/  FMNMX.FTZ R9, R209, R9, !PT ;  /* 0x00000009d1097209 */ /* 0x000fe40007810000 */
[----:B------:R-:W-:Y:S02]  /*18370*/  FMNMX.FTZ R8, R14, R8, !PT ;  /* 0x000000080e087209 */ /* 0x000fe40007810000 */
[----:B------:R-:W-:Y:S04]  /*18380*/  FMNMX.FTZ R9, R208, R9, !PT ;  /* 0x00000009d0097209 */ /* 0x000fe80007810000 */
[----:B------:R-:W-:Y:S04]  /*18390*/  FMNMX.FTZ R9, R203, R9, !PT ;  /* 0x00000009cb097209 */ /* 0x000fe80007810000 */
        /* <DEDUP_REMOVED lines=28> */
[----:B-12-4-:R-:W-:Y:S06]  /*18560*/  @P0 BRA `(.L_x_672) ;  /* 0xffffffbc00380947 */ /* 0x016fec000383ffff */
.L_x_671:
[----:B----4-:R1:W2:Y:S01]  /*18570*/  MUFU.TANH R9, R121 ;  /* 0x0000007900097308 */ /* 0x0102a20000002400 */
[----:B------:R-:W-:Y:S01]  /*18580*/  MOV R10, R39 ;  /* 0x00000027000a7202 */ /* 0x000fe20000000f00 */
[----:B------:R-:W-:Y:S01]  /*18590*/  FMUL.FTZ R124, R124, UR23 ;  /* 0x000000177c7c7c20 */ /* 0x000fe20008410000 */
[----:B------:R-:W3:Y:S01]  /*185a0*/  LDL.LU R39, [R1+0x94] ;  /* 0x0000940001277983 */ /* 0x000ee20000300800 */
[----:B------:R-:W-:Y:S01]  /*185b0*/  MOV R97, R50 ;  /* 0x0000003200617202 */ /* 0x000fe20000000f00 */
[----:B------:R-:W-:Y:S01]  /*185c0*/  FMUL.FTZ R122, R122, UR23 ;  /* 0x000000177a7a7c20 */ /* 0x000fe20008410000 */
[C---:B------:R-:W-:Y:S01]  /*185d0*/  ISETP.GE.AND P0, PT, R4.reuse, R234, PT ;  /* 0x000000ea0400720c */ /* 0x040fe20003f06270 */
[----:B------:R4:W-:Y:S03]  /*185e0*/  STL [R1+0xe4], R223 ;  /* 0x0000e4df01007387 */ /* 0x0009e60000100800 */
[----:B------:R-:W2:Y:S01]  /*185f0*/  MUFU.TANH R124, R124 ;  /* 0x0000007c007c7308 */ /* 0x000ea20000002400 */
[----:B------:R-:W-:Y:S01]  /*18600*/  FMNMX.FTZ R5, R97, R17, !PT ;  /* 0x0000001161057209 */ /* 0x000fe20007810000 */
[----:B------:R-:W-:Y:S01]  /*18610*/  FMUL.FTZ R123, R123, UR23 ;  /* 0x000000177b7b7c20 */ /* 0x000fe20008410000 */
[----:B------:R-:W-:Y:S01]  /*18620*/  ISETP.GE.OR P1, PT, R4, R240, !P1 ;  /* 0x000000f00400720c */ /* 0x000fe20004f26670 */
[----:B------:R-:W2:Y:S01]  /*18630*/  SHFL.BFLY PT, R7, R71, 0x2, 0x1f ;  /* 0x0c401f0047077f89 */ /* 0x000ea200000e0000 */
[----:B------:R-:W-:Y:S01]  /*18640*/  FMNMX.FTZ R5, R47, R5, !PT ;  /* 0x000000052f057209 */ /* 0x000fe20007810000 */
[----:B------:R-:W-:Y:S01]  /*18650*/  FMUL.FTZ R126, R126, UR23 ;  /* 0x000000177e7e7c20 */ /* 0x000fe20008410000 */
[----:B------:R-:W-:Y:S03]  /*18660*/  ISETP.GE.OR P0, PT, R4, R238, !P0 ;  /* 0x000000ee0400720c */ /* 0x000fe60004706670 */
[----:B------:R-:W2:Y:S01]  /*18670*/  MUFU.TANH R122, R122 ;  /* 0x0000007a007a7308 */ /* 0x000ea20000002400 */
[----:B------:R-:W-:Y:S01]  /*18680*/  MOV R13, R49 ;  /* 0x00000031000d7202 */ /* 0x000fe20000000f00 */
[----:B------:R-:W-:Y:S01]  /*18690*/  FMUL.FTZ R127, R127, UR23 ;  /* 0x000000177f7f7c20 */ /* 0x000fe20008410000 */
[----:B------:R-:W-:Y:S01]  /*186a0*/  MOV R12, R38 ;  /* 0x00000026000c7202 */ /* 0x000fe20000000f00 */
[----:B------:R-:W2:Y:S01]  /*186b0*/  SHFL.BFLY PT, R8, R70, 0x2, 0x1f ;  /* 0x0c401f0046087f89 */ /* 0x000ea200000e0000 */
[----:B------:R-:W-:Y:S01]  /*186c0*/  MOV R14, R51 ;  /* 0x00000033000e7202 */ /* 0x000fe20000000f00 */
[----:B------:R-:W-:Y:S01]  /*186d0*/  FMUL.FTZ R125, R125, UR23 ;  /* 0x000000177d7d7c20 */ /* 0x000fe20008410000 */
[----:B------:R-:W-:Y:S03]  /*186e0*/  MOV R110, R48 ;  /* 0x00000030006e7202 */ /* 0x000fe60000000f00 */
[----:B------:R-:W-:Y:S01]  /*186f0*/  MUFU.TANH R123, R123 ;  /* 0x0000007b007b7308 */ /* 0x000fe20000002400 */
[----:B------:R-:W-:Y:S01]  /*18700*/  FMNMX.FTZ R6, R14, R16, !PT ;  /* 0x000000100e067209 */ /* 0x000fe20007810000 */
[----:B------:R-:W-:Y:S01]  /*18710*/  UISETP.GT.AND UP0, UPT, UR25, UR12, UPT ;  /* 0x0000000c1900728c */ /* 0x000fe2000bf04270 */
[----:B------:R-:W-:Y:S01]  /*18720*/  FSEL R114, R20, -INF , !P6 ;  /* 0xff80000014727808 */ /* 0x000fe20007000000 */
[----:B------:R-:W-:Y:S01]  /*18730*/  UMOV UR21, UR25 ;  /* 0x0000001900157c82 */ /* 0x000fe20008000000 */
[CC--:B------:R-:W-:Y:S02]  /*18740*/  ISETP.GE.AND P6, PT, R2.reuse, R237.reuse, PT ;  /* 0x000000ed0200720c */ /* 0x0c0fe40003fc6270 */
[----:B------:R-:W-:Y:S03]  /*18750*/  MOV R120, R56 ;  /* 0x0000003800787202 */ /* 0x000fe60000000f00 */
[----:B------:R-:W2:Y:S01]  /*18760*/  MUFU.TANH R126, R126 ;  /* 0x0000007e007e7308 */ /* 0x000ea20000002400 */
[----:B----4-:R-:W4:Y:S01]  /*18770*/  LDL.LU R223, [R1+0x84] ;  /* 0x0000840001df7983 */ /* 0x010f220000300800 */
[-C--:B------:R-:W-:Y:S02]  /*18780*/  ISETP.GE.OR P6, PT, R2, R240.reuse, !P6 ;  /* 0x000000f00200720c */ /* 0x080fe400077c6670 */
[----:B-1----:R-:W-:Y:S01]  /*18790*/  FSEL R121, R21, -INF , !P4 ;  /* 0xff80000015797808 */ /* 0x002fe20006000000 */
[----:B------:R1:W-:Y:S01]  /*187a0*/  STL [R1+0xe0], R222 ;  /* 0x0000e0de01007387 */ /* 0x0003e20000100800 */
[----:B------:R-:W-:Y:S04]  /*187b0*/  FSEL R112, R18, -INF , !P5 ;  /* 0xff80000012707808 */ /* 0x000fe80006800000 */
[----:B------:R-:W2:Y:S01]  /*187c0*/  MUFU.TANH R72, R127 ;  /* 0x0000007f00487308 */ /* 0x000ea20000002400 */
[C---:B------:R-:W-:Y:S04]  /*187d0*/  ISETP.GE.AND P5, PT, R0.reuse, R237, PT ;  /* 0x000000ed0000720c */ /* 0x040fe80003fa6270 */
[----:B------:R-:W-:Y:S05]  /*187e0*/  ISETP.GE.OR P5, PT, R0, R240, !P5 ;  /* 0x000000f00000720c */ /* 0x000fea0006fa6670 */
[----:B------:R-:W2:Y:S01]  /*187f0*/  MUFU.TANH R125, R125 ;  /* 0x0000007d007d7308 */ /* 0x000ea20000002400 */
[----:B-1----:R-:W3:Y:S04]  /*18800*/  LDL.LU R222, [R1+0x90] ;  /* 0x0000900001de7983 */ /* 0x002ee80000300800 */
[----:B------:R1:W-:Y:S04]  /*18810*/  STL [R1+0xdc], R221 ;  /* 0x0000dcdd01007387 */ /* 0x0003e80000100800 */
[----:B-1----:R-:W3:Y:S04]  /*18820*/  LDL.LU R221, [R1+0x8c] ;  /* 0x00008c0001dd7983 */ /* 0x002ee80000300800 */
[----:B------:R1:W-:Y:S04]  /*18830*/  STL [R1+0xd8], R220 ;  /* 0x0000d8dc01007387 */ /* 0x0003e80000100800 */
[----:B------:R-:W-:Y:S01]  /*18840*/  STL [R1+0xd4], R135 ;  /* 0x0000d48701007387 */ /* 0x000fe20000100800 */
[----:B--2---:R-:W-:Y:S02]  /*18850*/  FSEL R60, R9, -INF , !P1 ;  /* 0xff800000093c7808 */ /* 0x004fe40004800000 */
[----:B------:R-:W-:Y:S01]  /*18860*/  FSEL R95, R124, -INF , !P6 ;  /* 0xff8000007c5f7808 */ /* 0x000fe20007000000 */
[----:B------:R-:W2:Y:S01]  /*18870*/  LDL.LU R9, [R1+0x98] ;  /* 0x0000980001097983 */ /* 0x000ea20000300800 */
[C---:B------:R-:W-:Y:S02]  /*18880*/  ISETP.GE.AND P1, PT, R2.reuse, R234, PT ;  /* 0x000000ea0200720c */ /* 0x040fe40003f26270 */
[----:B------:R-:W-:Y:S02]  /*18890*/  FSEL R124, R19, -INF , !P3 ;  /* 0xff800000137c7808 */ /* 0x000fe40005800000 */
[----:B------:R-:W-:Y:S02]  /*188a0*/  ISETP.GE.OR P1, PT, R2, R238, !P1 ;  /* 0x000000ee0200720c */ /* 0x000fe40004f26670 */
[----:B------:R-:W-:Y:S02]  /*188b0*/  FSEL R122, R122, -INF , !P2 ;  /* 0xff8000007a7a7808 */ /* 0x000fe40005000000 */
[----:B------:R-:W-:Y:S02]  /*188c0*/  FMNMX.FTZ R71, R71, R7, !PT ;  /* 0x0000000747477209 */ /* 0x000fe40007810000 */
[----:B------:R-:W-:Y:S02]  /*188d0*/  ISETP.GE.AND P2, PT, R0, R234, PT ;  /* 0x000000ea0000720c */ /* 0x000fe40003f46270 */
[----:B------:R-:W-:Y:S02]  /*188e0*/  FSEL R11, R126, -INF , !P1 ;  /* 0xff8000007e0b7808 */ /* 0x000fe40004800000 */
[----:B------:R-:W-:Y:S02]  /*188f0*/  ISETP.GE.OR P2, PT, R0, R238, !P2 ;  /* 0x000000ee0000720c */ /* 0x000fe40005746670 */
[----:B-1----:R-:W-:Y:S02]  /*18900*/  FSEL R220, R123, -INF , !P0 ;  /* 0xff8000007bdc7808 */ /* 0x002fe40004000000 */
[----:B------:R-:W-:Y:S02]  /*18910*/  FSEL R72, R72, -INF , !P2 ;  /* 0xff80000048487808 */ /* 0x000fe40005000000 */
[----:B------:R-:W-:Y:S02]  /*18920*/  FSEL R15, R125, -INF , !P5 ;  /* 0xff8000007d0f7808 */ /* 0x000fe40006800000 */
[----:B------:R-:W-:Y:S02]  /*18930*/  FMNMX.FTZ R70, R70, R8, !PT ;  /* 0x0000000846467209 */ /* 0x000fe40007810000 */
[----:B------:R-:W-:Y:S02]  /*18940*/  MOV R126, R40 ;  /* 0x00000028007e7202 */ /* 0x000fe40000000f00 */
[----:B----4-:R-:W-:Y:S04]  /*18950*/  FMNMX.FTZ R4, R223, R5, !PT ;  /* 0x00000005df047209 */ /* 0x010fe80007810000 */
[----:B------:R-:W-:Y:S04]  /*18960*/  FMNMX.FTZ R4, R13, R4, !PT ;  /* 0x000000040d047209 */ /* 0x000fe80007810000 */
[----:B------:R-:W-:Y:S04]  /*18970*/  FMNMX.FTZ R4, R12, R4, !PT ;  /* 0x000000040c047209 */ /* 0x000fe80007810000 */
[----:B------:R-:W-:Y:S04]  /*18980*/  FMNMX.FTZ R4, R62, R4, !PT ;  /* 0x000000043e047209 */ /* 0x000fe80007810000 */
[----:B------:R-:W-:Y:S04]  /*18990*/  FMNMX.FTZ R4, R45, R4, !PT ;  /* 0x000000042d047209 */ /* 0x000fe80007810000 */
[----:B------:R-:W-:Y:S04]  /*189a0*/  FMNMX.FTZ R4, R10, R4, !PT ;  /* 0x000000040a047209 */ /* 0x000fe80007810000 */
[----:B------:R-:W-:Y:S04]  /*189b0*/  FMNMX.FTZ R4, R110, R4, !PT ;  /* 0x000000046e047209 */ /* 0x000fe80007810000 */
[----:B------:R-:W-:Y:S02]  /*189c0*/  FMNMX.FTZ R4, R212, R4, !PT ;  /* 0x00000004d4047209 */ /* 0x000fe40007810000 */
[----:B---3--:R-:W-:Y:S02]  /*189d0*/  FMNMX.FTZ R6, R222, R6, !PT ;  /* 0x00000006de067209 */ /* 0x008fe40007810000 */
[----:B------:R-:W-:Y:S04]  /*189e0*/  FMNMX.FTZ R4, R213, R4, !PT ;  /* 0x00000004d5047209 */ /* 0x000fe80007810000 */
[----:B------:R-:W-:Y:S04]  /*189f0*/  FMNMX.FTZ R4, R121, R4, !PT ;  /* 0x0000000479047209 */ /* 0x000fe80007810000 */
[----:B------:R-:W-:Y:S04]  /*18a00*/  FMNMX.FTZ R2, R124, R4, !PT ;  /* 0x000000047c027209 */ /* 0x000fe80007810000 */
[----:B------:R-:W-:Y:S04]  /*18a10*/  FMNMX.FTZ R2, R122, R2, !PT ;  /* 0x000000027a027209 */ /* 0x000fe80007810000 */
[----:B------:R-:W-:Y:S04]  /*18a20*/  FMNMX.FTZ R0, R220, R2, !PT ;  /* 0x00000002dc007209 */ /* 0x000fe80007810000 */
[----:B------:R-:W-:Y:S04]  /*18a30*/  FMNMX.FTZ R0, R11, R0, !PT ;  /* 0x000000000b007209 */ /* 0x000fe80007810000 */
[----:B------:R-:W-:Y:S02]  /*18a40*/  FMNMX.FTZ R0, R72, R0, !PT ;  /* 0x0000000048007209 */ /* 0x000fe40007810000 */
[----:B------:R-:W-:Y:S02]  /*18a50*/  FMNMX.FTZ R5, R221, R6, !PT ;  /* 0x00000006dd057209 */ /* 0x000fe40007810000 */
[----:B------:R-:W1:Y:S02]  /*18a60*/  SHFL.BFLY PT, R6, R70, 0x1, 0x1f ;  /* 0x0c201f0046067f89 */ /* 0x000e6400000e0000 */
[----:B------:R-:W-:Y:S06]  /*18a70*/  FMNMX.FTZ R5, R81, R5, !PT ;  /* 0x0000000551057209 */ /* 0x000fec0007810000 */
[----:B------:R-:W3:Y:S01]  /*18a80*/  SHFL.BFLY PT, R2, R0, 0x2, 0x1f ;  /* 0x0c401f0000027f89 */ /* 0x000ee200000e0000 */
[----:B------:R-:W-:Y:S04]  /*18a90*/  FMNMX.FTZ R5, R41, R5, !PT ;  /* 0x0000000529057209 */ /* 0x000fe80007810000 */
[----:B------:R-:W-:Y:S04]  /*18aa0*/  FMNMX.FTZ R5, R83, R5, !PT ;  /* 0x0000000553057209 */ /* 0x000fe80007810000 */
[----:B------:R-:W-:Y:S04]  /*18ab0*/  FMNMX.FTZ R5, R207, R5, !PT ;  /* 0x00000005cf057209 */ /* 0x000fe80007810000 */
[----:B------:R-:W-:Y:S04]  /*18ac0*/  FMNMX.FTZ R5, R206, R5, !PT ;  /* 0x00000005ce057209 */ /* 0x000fe80007810000 */
[----:B------:R-:W-:Y:S02]  /*18ad0*/  FMNMX.FTZ R5, R114, R5, !PT ;  /* 0x0000000572057209 */ /* 0x000fe40007810000 */
[----:B-1----:R-:W-:Y:S02]  /*18ae0*/  FMNMX.FTZ R70, R70, R6, !PT ;  /* 0x0000000646467209 */ /* 0x002fe40007810000 */
[----:B------:R-:W-:Y:S02]  /*18af0*/  FMNMX.FTZ R69, R112, R5, !PT ;  /* 0x0000000570457209 */ /* 0x000fe40007810000 */
[----:B------:R-:W1:Y:S01]  /*18b00*/  SHFL.BFLY PT, R5, R71, 0x1, 0x1f ;  /* 0x0c201f0047057f89 */ /* 0x000e6200000e0000 */
[----:B---3--:R-:W-:Y:S01]  /*18b10*/  FMNMX.FTZ R0, R0, R2, !PT ;  /* 0x0000000200007209 */ /* 0x008fe20007810000 */
[----:B------:R-:W-:Y:S01]  /*18b20*/  FMUL.FTZ R74, R70, UR4 ;  /* 0x00000004464a7c20 */ /* 0x000fe20008410000 */
[----:B------:R-:W-:Y:S02]  /*18b30*/  FMNMX.FTZ R69, R60, R69, !PT ;  /* 0x000000453c457209 */ /* 0x000fe40007810000 */
[----:B------:R-:W-:Y:S02]  /*18b40*/  FSETP.NEU.FTZ.AND P2, PT, R70, -INF , PT ;  /* 0xff8000004600780b */ /* 0x000fe40003f5d000 */
[----:B------:R-:W-:Y:S02]  /*18b50*/  FMNMX.FTZ R69, R95, R69, !PT ;  /* 0x000000455f457209 */ /* 0x000fe40007810000 */
[----:B------:R-:W-:Y:S02]  /*18b60*/  FSEL R74, R74, RZ, P2 ;  /* 0x000000ff4a4a7208 */ /* 0x000fe40001000000 */
[----:B------:R-:W-:Y:S03]  /*18b70*/  FMNMX.FTZ R69, R15, R69, !PT ;  /* 0x000000450f457209 */ /* 0x000fe60007810000 */
[--C-:B------:R-:W-:Y:S01]  /*18b80*/  FFMA.FTZ R108, R108, UR4, -R74.reuse ;  /* 0x000000046c6c7c23 */ /* 0x100fe2000801084a */
[--C-:B------:R-:W-:Y:S01]  /*18b90*/  FFMA.FTZ R107, R107, UR4, -R74.reuse ;  /* 0x000000046b6b7c23 */ /* 0x100fe2000801084a */
[----:B------:R-:W3:Y:S01]  /*18ba0*/  SHFL.BFLY PT, R4, R69, 0x2, 0x1f ;  /* 0x0c401f0045047f89 */ /* 0x000ee200000e0000 */
[--C-:B------:R-:W-:Y:S06]  /*18bb0*/  FFMA.FTZ R118, R118, UR4, -R74.reuse ;  /* 0x0000000476767c23 */ /* 0x100fec000801084a */
[----:B------:R-:W-:Y:S01]  /*18bc0*/  MUFU.EX2 R118, R118 ;  /* 0x0000007600767308 */ /* 0x000fe20000000800 */
[----:B-1----:R-:W-:Y:S04]  /*18bd0*/  FMNMX.FTZ R71, R71, R5, !PT ;  /* 0x0000000547477209 */ /* 0x002fe80007810000 */
[C---:B------:R-:W-:Y:S01]  /*18be0*/  FSETP.NEU.FTZ.AND P3, PT, R71.reuse, -INF , PT ;  /* 0xff8000004700780b */ /* 0x040fe20003f7d000 */
[----:B------:R-:W-:Y:S05]  /*18bf0*/  FMUL.FTZ R73, R71, UR4 ;  /* 0x0000000447497c20 */ /* 0x000fea0008410000 */
[----:B------:R-:W-:Y:S05]  /*18c00*/  FSEL R73, R73, RZ, P3 ;  /* 0x000000ff49497208 */ /* 0x000fea0001800000 */
[--C-:B------:R-:W-:Y:S01]  /*18c10*/  FFMA.FTZ R2, R27, UR4, -R73.reuse ;  /* 0x000000041b027c23 */ /* 0x100fe20008010849 */
[----:B---3--:R-:W-:Y:S01]  /*18c20*/  FMNMX.FTZ R69, R69, R4, !PT ;  /* 0x0000000445457209 */ /* 0x008fe20007810000 */
[--C-:B------:R-:W-:Y:S01]  /*18c30*/  FFMA.FTZ R4, R25, UR4, -R73.reuse ;  /* 0x0000000419047c23 */ /* 0x100fe20008010849 */
[--C-:B------:R-:W-:Y:S01]  /*18c40*/  FFMA.FTZ R88, R88, UR4, -R73.reuse ;  /* 0x0000000458587c23 */ /* 0x100fe20008010849 */
[----:B------:R1:W-:Y:S01]  /*18c50*/  MUFU.EX2 R214, R2 ;  /* 0x0000000200d67308 */ /* 0x0003e20000000800 */
[--C-:B------:R-:W-:Y:S01]  /*18c60*/  FFMA.FTZ R89, R89, UR4, -R73.reuse ;  /* 0x0000000459597c23 */ /* 0x100fe20008010849 */
[----:B------:R-:W3:Y:S01]  /*18c70*/  SHFL.BFLY PT, R5, R69, 0x1, 0x1f ;  /* 0x0c201f0045057f89 */ /* 0x000ee200000e0000 */
[--C-:B------:R-:W-:Y:S01]  /*18c80*/  FFMA.FTZ R93, R93, UR4, -R73.reuse ;  /* 0x000000045d5d7c23 */ /* 0x100fe20008010849 */
[----:B------:R-:W-:Y:S06]  /*18c90*/  FFMA.FTZ R128, R128, UR4, -R73 ;  /* 0x0000000480807c23 */ /* 0x000fec0008010849 */
[----:B------:R4:W-:Y:S10]  /*18ca0*/  MUFU.EX2 R76, R4 ;  /* 0x00000004004c7308 */ /* 0x0009f40000000800 */
[----:B------:R-:W-:Y:S01]  /*18cb0*/  MUFU.EX2 R128, R128 ;  /* 0x0000008000807308 */ /* 0x000fe20000000800 */
[----:B-1----:R-:W1:Y:S01]  /*18cc0*/  SHFL.BFLY PT, R2, R0, 0x1, 0x1f ;  /* 0x0c201f0000027f89 */ /* 0x002e6200000e0000 */
[----:B----4-:R-:W-:Y:S01]  /*18cd0*/  FFMA.FTZ R4, R26, UR4, -R74 ;  /* 0x000000041a047c23 */ /* 0x010fe2000801084a */
[----:B---3--:R-:W-:Y:S07]  /*18ce0*/  FMNMX.FTZ R69, R69, R5, !PT ;  /* 0x0000000545457209 */ /* 0x008fee0007810000 */
[----:B------:R3:W-:Y:S01]  /*18cf0*/  MUFU.EX2 R77, R4 ;  /* 0x00000004004d7308 */ /* 0x0007e20000000800 */
[C---:B------:R-:W-:Y:S01]  /*18d00*/  FSETP.NEU.FTZ.AND P1, PT, R69.reuse, -INF , PT ;  /* 0xff8000004500780b */ /* 0x040fe20003f3d000 */
[----:B------:R-:W-:Y:S05]  /*18d10*/  FMUL.FTZ R75, R69, UR4 ;  /* 0x00000004454b7c20 */ /* 0x000fea0008410000 */
[----:B------:R-:W-:Y:S02]  /*18d20*/  FSEL R75, R75, RZ, P1 ;  /* 0x000000ff4b4b7208 */ /* 0x000fe40000800000 */
[----:B-1----:R-:W-:Y:S03]  /*18d30*/  FMNMX.FTZ R68, R0, R2, !PT ;  /* 0x0000000200447209 */ /* 0x002fe60007810000 */
[--C-:B------:R-:W-:Y:S01]  /*18d40*/  FFMA.FTZ R0, R34, UR4, -R75.reuse ;  /* 0x0000000422007c23 */ /* 0x100fe2000801084b */
[----:B------:R-:W-:Y:S01]  /*18d50*/  FFMA.FTZ R112, R112, UR4, -R75 ;  /* 0x0000000470707c23 */ /* 0x000fe2000801084b */
[C---:B------:R-:W-:Y:S02]  /*18d60*/  FSETP.NEU.FTZ.AND P0, PT, R68.reuse, -INF , PT ;  /* 0xff8000004400780b */ /* 0x040fe40003f1d000 */
[----:B------:R1:W-:Y:S01]  /*18d70*/  MUFU.EX2 R123, R0 ;  /* 0x00000000007b7308 */ /* 0x0003e20000000800 */
[----:B---3--:R-:W-:Y:S01]  /*18d80*/  FFMA.FTZ R4, R31, UR4, -R73 ;  /* 0x000000041f047c23 */ /* 0x008fe20008010849 */
[----:B------:R-:W-:Y:S05]  /*18d90*/  FMUL.FTZ R100, R68, UR4 ;  /* 0x0000000444647c20 */ /* 0x000fea0008410000 */
[----:B------:R-:W-:Y:S03]  /*18da0*/  FSEL R100, R100, RZ, P0 ;  /* 0x000000ff64647208 */ /* 0x000fe60000000000 */
[----:B------:R3:W-:Y:S02]  /*18db0*/  MUFU.EX2 R106, R4 ;  /* 0x00000004006a7308 */ /* 0x0007e40000000800 */
[----:B------:R-:W-:Y:S08]  /*18dc0*/  FFMA.FTZ R2, R37, UR4, -R100 ;  /* 0x0000000425027c23 */ /* 0x000ff00008010864 */
[----:B------:R4:W-:Y:S01]  /*18dd0*/  MUFU.EX2 R102, R2 ;  /* 0x0000000200667308 */ /* 0x0009e20000000800 */
[--C-:B-1----:R-:W-:Y:S09]  /*18de0*/  FFMA.FTZ R0, R36, UR4, -R75.reuse ;  /* 0x0000000424007c23 */ /* 0x102ff2000801084b */
[----:B------:R1:W-:Y:S01]  /*18df0*/  MUFU.EX2 R215, R0 ;  /* 0x0000000000d77308 */ /* 0x0003e20000000800 */
[----:B---3--:R-:W-:Y:S09]  /*18e00*/  FFMA.FTZ R4, R32, UR4, -R74 ;  /* 0x0000000420047c23 */ /* 0x008ff2000801084a */
[----:B------:R3:W-:Y:S01]  /*18e10*/  MUFU.EX2 R125, R4 ;  /* 0x00000004007d7308 */ /* 0x0007e20000000800 */
[--C-:B----4-:R-:W-:Y:S09]  /*18e20*/  FFMA.FTZ R2, R33, UR4, -R100.reuse ;  /* 0x0000000421027c23 */ /* 0x110ff20008010864 */
[----:B------:R-:W-:Y:S01]  /*18e30*/  MUFU.EX2 R119, R2 ;  /* 0x0000000200777308 */ /* 0x000fe20000000800 */
[----:B-1----:R-:W-:Y:S09]  /*18e40*/  FFMA.FTZ R0, R30, UR4, -R75 ;  /* 0x000000041e007c23 */ /* 0x002ff2000801084b */
[----:B------:R1:W-:Y:S01]  /*18e50*/  MUFU.EX2 R50, R0 ;  /* 0x0000000000327308 */ /* 0x0003e20000000800 */
[----:B---3--:R-:W-:Y:S09]  /*18e60*/  FFMA.FTZ R4, R22, UR4, -R73 ;  /* 0x0000000416047c23 */ /* 0x008ff20008010849 */
[----:B------:R3:W-:Y:S01]  /*18e70*/  MUFU.EX2 R38, R4 ;  /* 0x0000000400267308 */ /* 0x0007e20000000800 */
[----:B-1----:R-:W-:Y:S09]  /*18e80*/  FFMA.FTZ R0, R29, UR4, -R100 ;  /* 0x000000041d007c23 */ /* 0x002ff20008010864 */
[----:B------:R1:W4:Y:S01]  /*18e90*/  MUFU.EX2 R48, R0 ;  /* 0x0000000000307308 */ /* 0x0003220000000800 */
[----:B---3--:R-:W-:Y:S09]  /*18ea0*/  FFMA.FTZ R4, R23, UR4, -R74 ;  /* 0x0000000417047c23 */ /* 0x008ff2000801084a */
[----:B------:R3:W-:Y:S01]  /*18eb0*/  MUFU.EX2 R131, R4 ;  /* 0x0000000400837308 */ /* 0x0007e20000000800 */
[----:B-1----:R-:W-:Y:S05]  /*18ec0*/  FSEL R0, R71, RZ, P3 ;  /* 0x000000ff47007208 */ /* 0x002fea0001800000 */
[----:B------:R-:W-:Y:S01]  /*18ed0*/  FADD.FTZ R0, -R0, R3 ;  /* 0x0000000300007221 */ /* 0x000fe20000010100 */
[----:B------:R-:W-:Y:S01]  /*18ee0*/  FFMA.FTZ R3, R35, UR4, -R100 ;  /* 0x0000000423037c23 */ /* 0x000fe20008010864 */
[----:B---3--:R-:W-:Y:S02]  /*18ef0*/  FFMA.FTZ R4, R24, UR4, -R74 ;  /* 0x0000000418047c23 */ /* 0x008fe4000801084a */
[----:B------:R-:W-:Y:S01]  /*18f00*/  FMUL.FTZ R0, R0, UR4 ;  /* 0x0000000400007c20 */ /* 0x000fe20008410000 */
[----:B------:R1:W-:Y:S01]  /*18f10*/  MUFU.EX2 R135, R3 ;  /* 0x0000000300877308 */ /* 0x0003e20000000800 */
[----:B------:R-:W3:Y:S09]  /*18f20*/  LDSM.16.MT88.4 R24, [R216+0x8000] ;  /* 0x00800000d818783b */ /* 0x000ef20000004200 */
[----:B------:R2:W2:Y:S10]  /*18f30*/  MUFU.EX2 R2, R0 ;  /* 0x0000000000027308 */ /* 0x0004b40000000800 */
[----:B------:R3:W-:Y:S01]  /*18f40*/  MUFU.EX2 R66, R4 ;  /* 0x0000000400427308 */ /* 0x0007e20000000800 */
[----:B-1----:R-:W-:Y:S05]  /*18f50*/  FSEL R3, R69, RZ, P1 ;  /* 0x000000ff45037208 */ /* 0x002fea0000800000 */
[----:B------:R-:W-:Y:S01]  /*18f60*/  FADD.FTZ R3, -R3, R133 ;  /* 0x0000008503037221 */ /* 0x000fe20000010100 */
[----:B----4-:R-:W-:Y:S01]  /*18f70*/  IMAD.MOV.U32 R133, RZ, RZ, R48 ;  /* 0x000000ffff857224 */ /* 0x010fe200078e0030 */
[----:B--2---:R-:W-:Y:S01]  /*18f80*/  FSEL R0, R70, RZ, P2 ;  /* 0x000000ff46007208 */ /* 0x004fe20001000000 */
[C---:B------:R-:W-:Y:S01]  /*18f90*/  FMUL.FTZ R17, R2.reuse, R161 ;  /* 0x000000a102117220 */ /* 0x040fe20000410000 */
[C---:B------:R-:W-:Y:S01]  /*18fa0*/  FMUL.FTZ R21, R2.reuse, R157 ;  /* 0x0000009d02157220 */ /* 0x040fe20000410000 */
[C---:B------:R-:W-:Y:S01]  /*18fb0*/  FMUL.FTZ R32, R2.reuse, R152 ;  /* 0x0000009802207220 */ /* 0x040fe20000410000 */
[----:B------:R-:W-:Y:S01]  /*18fc0*/  FMUL.FTZ R33, R2, R153 ;  /* 0x0000009902217220 */ /* 0x000fe20000410000 */
[----:B------:R-:W-:Y:S01]  /*18fd0*/  FADD.FTZ R0, -R0, R132 ;  /* 0x0000008400007221 */ /* 0x000fe20000010100 */
[C---:B------:R-:W-:Y:S01]  /*18fe0*/  FMUL.FTZ R36, R2.reuse, R148 ;  /* 0x0000009402247220 */ /* 0x040fe20000410000 */
[----:B------:R-:W-:Y:S01]  /*18ff0*/  FMUL.FTZ R37, R2, R149 ;  /* 0x0000009502257220 */ /* 0x000fe20000410000 */
[----:B---3--:R-:W-:Y:S01]  /*19000*/  FFMA.FTZ R4, R28, UR4, -R75 ;  /* 0x000000041c047c23 */ /* 0x008fe2000801084b */
[----:B------:R-:W-:Y:S01]  /*19010*/  MOV R153, R41 ;  /* 0x0000002900997202 */ /* 0x000fe20000000f00 */
[----:B------:R-:W-:Y:S01]  /*19020*/  FMUL.FTZ R48, R2, R144 ;  /* 0x0000009002307220 */ /* 0x000fe20000410000 */
[----:B------:R-:W-:Y:S01]  /*19030*/  MOV R157, R79 ;  /* 0x0000004f009d7202 */ /* 0x000fe20000000f00 */
[----:B------:R1:W-:Y:S01]  /*19040*/  MUFU.EX2 R94, R4 ;  /* 0x00000004005e7308 */ /* 0x0003e20000000800 */
[----:B------:R-:W-:Y:S01]  /*19050*/  FMUL.FTZ R0, R0, UR4 ;  /* 0x0000000400007c20 */ /* 0x000fe20008410000 */
[----:B------:R-:W-:Y:S01]  /*19060*/  MOV R161, R85 ;  /* 0x0000005500a17202 */ /* 0x000fe20000000f00 */
[C---:B------:R-:W-:Y:S01]  /*19070*/  FMUL.FTZ R49, R2.reuse, R145 ;  /* 0x0000009102317220 */ /* 0x040fe20000410000 */
[----:B------:R-:W-:Y:S01]  /*19080*/  MOV R152, R84 ;  /* 0x0000005400987202 */ /* 0x000fe20000000f00 */
[C---:B------:R-:W-:Y:S01]  /*19090*/  FMUL.FTZ R5, R2.reuse, R165 ;  /* 0x000000a502057220 */ /* 0x040fe20000410000 */
[----:B------:R-:W-:Y:S01]  /*190a0*/  MOV R148, R58 ;  /* 0x0000003a00947202 */ /* 0x000fe20000000f00 */
[C---:B------:R-:W-:Y:S03]  /*190b0*/  FMUL.FTZ R16, R2.reuse, R160 ;  /* 0x000000a002107220 */ /* 0x040fe60000410000 */
[----:B------:R2:W3:Y:S01]  /*190c0*/  MUFU.EX2 R8, R0 ;  /* 0x0000000000087308 */ /* 0x0004e20000000800 */
[C---:B------:R-:W-:Y:S01]  /*190d0*/  FMUL.FTZ R20, R2.reuse, R156 ;  /* 0x0000009c02147220 */ /* 0x040fe20000410000 */
[C---:B-----5:R-:W-:Y:S01]  /*190e0*/  FMUL.FTZ R52, R2.reuse, R140 ;  /* 0x0000008c02347220 */ /* 0x060fe20000410000 */
[C---:B------:R-:W-:Y:S01]  /*190f0*/  FMUL.FTZ R53, R2.reuse, R141 ;  /* 0x0000008d02357220 */ /* 0x040fe20000410000 */
[C---:B------:R-:W-:Y:S01]  /*19100*/  FMUL.FTZ R64, R2.reuse, R136 ;  /* 0x0000008802407220 */ /* 0x040fe20000410000 */
[C---:B------:R-:W-:Y:S01]  /*19110*/  FMUL.FTZ R65, R2.reuse, R137 ;  /* 0x0000008902417220 */ /* 0x040fe20000410000 */
[----:B------:R-:W-:Y:S01]  /*19120*/  FFMA.FTZ R101, R2, R39, R76 ;  /* 0x0000002702657223 */ /* 0x000fe2000001004c */
[----:B------:R-:W-:Y:S01]  /*19130*/  FMUL.FTZ R3, R3, UR4 ;  /* 0x0000000403037c20 */ /* 0x000fe20008410000 */
[----:B------:R-:W-:Y:S01]  /*19140*/  MOV R149, R86 ;  /* 0x0000005600957202 */ /* 0x000fe20000000f00 */
[----:B------:R-:W-:Y:S01]  /*19150*/  IMAD.MOV.U32 R160, RZ, RZ, R78 ;  /* 0x000000ffffa07224 */ /* 0x000fe200078e004e */
[----:B-1----:R-:W-:Y:S01]  /*19160*/  FSEL R4, R68, RZ, P0 ;  /* 0x000000ff44047208 */ /* 0x002fe20000000000 */
[----:B------:R-:W-:Y:S01]  /*19170*/  FADD.FTZ R101, R106, R101 ;  /* 0x000000656a657221 */ /* 0x000fe20000010000 */
[----:B------:R-:W-:Y:S01]  /*19180*/  MOV R140, R50 ;  /* 0x00000032008c7202 */ /* 0x000fe20000000f00 */
[----:B------:R-:W1:Y:S01]  /*19190*/  MUFU.EX2 R3, R3 ;  /* 0x0000000300037308 */ /* 0x000e620000000800 */
[----:B------:R-:W-:Y:S02]  /*191a0*/  MOV R136, R15 ;  /* 0x0000000f00887202 */ /* 0x000fe40000000f00 */
[----:B------:R-:W-:Y:S01]  /*191b0*/  MOV R137, R14 ;  /* 0x0000000e00897202 */ /* 0x000fe20000000f00 */
[----:B--2---:R-:W-:Y:S01]  /*191c0*/  FADD.FTZ R0, -R4, R134 ;  /* 0x0000008604007221 */ /* 0x004fe20000010100 */
[----:B------:R-:W-:Y:S01]  /*191d0*/  FMUL.FTZ R4, R2, R164 ;  /* 0x000000a402047220 */ /* 0x000fe20000410000 */
[--C-:B------:R-:W-:Y:S01]  /*191e0*/  FFMA.FTZ R2, R243, UR4, -R73.reuse ;  /* 0x00000004f3027c23 */ /* 0x100fe20008010849 */
[----:B------:R-:W-:Y:S01]  /*191f0*/  MOV R164, R57 ;  /* 0x0000003900a47202 */ /* 0x000fe20000000f00 */
[C---:B---3--:R-:W-:Y:S01]  /*19200*/  FMUL.FTZ R18, R8.reuse, R162 ;  /* 0x000000a208127220 */ /* 0x048fe20000410000 */
[C---:B------:R-:W-:Y:S01]  /*19210*/  FMUL.FTZ R35, R8.reuse, R155 ;  /* 0x0000009b08237220 */ /* 0x040fe20000410000 */
[----:B------:R2:W-:Y:S01]  /*19220*/  MUFU.EX2 R127, R2 ;  /* 0x00000002007f7308 */ /* 0x0005e20000000800 */
[C---:B------:R-:W-:Y:S01]  /*19230*/  FMUL.FTZ R23, R8.reuse, R159 ;  /* 0x0000009f08177220 */ /* 0x040fe20000410000 */
[C---:B------:R-:W-:Y:S01]  /*19240*/  FMUL.FTZ R55, R8.reuse, R143 ;  /* 0x0000008f08377220 */ /* 0x040fe20000410000 */
[----:B------:R-:W-:Y:S01]  /*19250*/  MOV R143, R66 ;  /* 0x00000042008f7202 */ /* 0x000fe20000000f00 */
[C---:B------:R-:W-:Y:S01]  /*19260*/  FMUL.FTZ R50, R8.reuse, R146 ;  /* 0x0000009208327220 */ /* 0x040fe20000410000 */
[----:B------:R-:W-:Y:S01]  /*19270*/  MOV R159, R38 ;  /* 0x00000026009f7202 */ /* 0x000fe20000000f00 */
        /* <DEDUP_REMOVED lines=11> */
[----:B--2---:R-:W-:Y:S01]  /*19330*/  FFMA.FTZ R2, R210, UR4, -R73 ;  /* 0x00000004d2027c23 */ /* 0x004fe20008010849 */
[----:B------:R-:W-:Y:S01]  /*19340*/  MOV R142, R87 ;  /* 0x00000057008e7202 */ /* 0x000fe20000000f00 */
[----:B------:R-:W-:Y:S01]  /*19350*/  IMAD.MOV.U32 R146, RZ, RZ, R59 ;  /* 0x000000ffff927224 */ /* 0x000fe200078e003b */
[----:B------:R-:W-:Y:S01]  /*19360*/  LDSM.16.MT88.4 R84, [R218+0x8000] ;  /* 0x00800000da54783b */ /* 0x000fe20000004200 */
[----:B------:R2:W-:Y:S01]  /*19370*/  MUFU.EX2 R132, R2 ;  /* 0x0000000200847308 */ /* 0x0005e20000000800 */
[----:B------:R-:W-:Y:S01]  /*19380*/  FFMA.FTZ R96, R8, R9, R77 ;  /* 0x0000000908607223 */ /* 0x000fe2000001004d */
[C---:B-1----:R-:W-:Y:S01]  /*19390*/  FMUL.FTZ R8, R3.reuse, R172 ;  /* 0x000000ac03087220 */ /* 0x042fe20000410000 */
[----:B------:R-:W-:Y:S01]  /*193a0*/  MOV R172, R130 ;  /* 0x0000008200ac7202 */ /* 0x000fe20000000f00 */
[C---:B------:R-:W-:Y:S01]  /*193b0*/  FMUL.FTZ R9, R3.reuse, R173 ;  /* 0x000000ad03097220 */ /* 0x040fe20000410000 */
[----:B------:R-:W-:Y:S01]  /*193c0*/  MOV R173, R42 ;  /* 0x0000002a00ad7202 */ /* 0x000fe20000000f00 */
[----:B------:R-:W-:Y:S01]  /*193d0*/  FMUL.FTZ R0, R0, UR4 ;  /* 0x0000000400007c20 */ /* 0x000fe20008410000 */
[----:B------:R-:W-:Y:S01]  /*193e0*/  MOV R151, R82 ;  /* 0x0000005200977202 */ /* 0x000fe20000000f00 */
[----:B------:R-:W-:Y:S02]  /*193f0*/  IMAD.MOV.U32 R163, RZ, RZ, R13 ;  /* 0x000000ffffa37224 */ /* 0x000fe400078e000d */
[----:B------:R-:W-:Y:S01]  /*19400*/  FMUL.FTZ R13, R3, R169 ;  /* 0x000000a9030d7220 */ /* 0x000fe20000410000 */
[----:B------:R-:W-:Y:S01]  /*19410*/  LDSM.16.MT88.4 R56, [R217+0x8000] ;  /* 0x00800000d938783b */ /* 0x000fe20000004200 */
[----:B------:R-:W-:Y:S01]  /*19420*/  MOV R155, R43 ;  /* 0x0000002b009b7202 */ /* 0x000fe20000000f00 */
[----:B------:R-:W1:Y:S01]  /*19430*/  MUFU.EX2 R0, R0 ;  /* 0x0000000000007308 */ /* 0x000e620000000800 */
[----:B------:R-:W-:Y:S01]  /*19440*/  IMAD.MOV.U32 R169, RZ, RZ, R151 ;  /* 0x000000ffffa97224 */ /* 0x000fe200078e0097 */
[----:B------:R-:W-:Y:S01]  /*19450*/  MOV R151, R136 ;  /* 0x0000008800977202 */ /* 0x000fe20000000f00 */
[----:B------:R-:W-:Y:S01]  /*19460*/  IMAD.MOV.U32 R150, RZ, RZ, R44 ;  /* 0x000000ffff967224 */ /* 0x000fe200078e002c */
[----:B------:R-:W-:Y:S01]  /*19470*/  MOV R147, R80 ;  /* 0x0000005000937202 */ /* 0x000fe20000000f00 */
[----:B--2---:R-:W-:Y:S01]  /*19480*/  FFMA.FTZ R2, R211, UR4, -R74 ;  /* 0x00000004d3027c23 */ /* 0x004fe2000801084a */
[----:B------:R-:W2:Y:S01]  /*19490*/  LDSM.16.MT88.4 R40, [R219+0x8000] ;  /* 0x00800000db28783b */ /* 0x000ea20000004200 */
[----:B------:R-:W-:Y:S01]  /*194a0*/  F2FP.BF16.F32.PACK_AB R80, R123, R94 ;  /* 0x0000005e7b50723e */ /* 0x000fe200000010ff */
[----:B------:R-:W-:Y:S02]  /*194b0*/  FMUL.FTZ R29, R3, R177 ;  /* 0x000000b1031d7220 */ /* 0x000fe40000410000 */
[----:B------:R3:W-:Y:S01]  /*194c0*/  MUFU.EX2 R130, R2 ;  /* 0x0000000200827308 */ /* 0x0007e20000000800 */
[----:B------:R-:W-:Y:S01]  /*194d0*/  F2FP.BF16.F32.PACK_AB R77, R125, R77 ;  /* 0x0000004d7d4d723e */ /* 0x000fe200000010ff */
[----:B------:R-:W-:Y:S01]  /*194e0*/  FMUL.FTZ R28, R3, R176 ;  /* 0x000000b0031c7220 */ /* 0x000fe20000410000 */
[----:B------:R-:W-:Y:S01]  /*194f0*/  F2FP.BF16.F32.PACK_AB R78, R159, R214 ;  /* 0x000000d69f4e723e */ /* 0x000fe200000010ff */
[----:B------:R-:W-:Y:S01]  /*19500*/  FMUL.FTZ R44, R3, R188 ;  /* 0x000000bc032c7220 */ /* 0x000fe20000410000 */
[----:B------:R-:W-:Y:S01]  /*19510*/  F2FP.BF16.F32.PACK_AB R79, R143, R131 ;  /* 0x000000838f4f723e */ /* 0x000fe200000010ff */
[----:B------:R-:W-:Y:S01]  /*19520*/  FADD.FTZ R96, R125, R96 ;  /* 0x000000607d607221 */ /* 0x000fe20000010000 */
[----:B------:R-:W-:Y:S01]  /*19530*/  F2FP.BF16.F32.PACK_AB R76, R106, R76 ;  /* 0x0000004c6a4c723e */ /* 0x000fe200000010ff */
[C---:B-1----:R-:W-:Y:S01]  /*19540*/  FMUL.FTZ R15, R0.reuse, R171 ;  /* 0x000000ab000f7220 */ /* 0x042fe20000410000 */
[----:B------:R-:W-:Y:S01]  /*19550*/  MOV R171, R172 ;  /* 0x000000ac00ab7202 */ /* 0x000fe20000000f00 */
[C---:B------:R-:W-:Y:S01]  /*19560*/  FMUL.FTZ R14, R0.reuse, R170 ;  /* 0x000000aa000e7220 */ /* 0x040fe20000410000 */
[----:B------:R-:W-:Y:S01]  /*19570*/  MOV R172, R137 ;  /* 0x0000008900ac7202 */ /* 0x000fe20000000f00 */
[----:B------:R-:W-:Y:S01]  /*19580*/  FMUL.FTZ R31, R0, R179 ;  /* 0x000000b3001f7220 */ /* 0x000fe20000410000 */
[----:B------:R-:W-:Y:S01]  /*19590*/  MOV R170, R147 ;  /* 0x0000009300aa7202 */ /* 0x000fe20000000f00 */
[-C--:B------:R-:W-:Y:S01]  /*195a0*/  HMMA.16816.F32.BF16 R4, R76, R24.reuse, R4 ;  /* 0x000000184c04723c */ /* 0x080fe20000041804 */
[----:B------:R-:W-:Y:S04]  /*195b0*/  PLOP3.LUT P0, PT, PT, PT, UP0, 0x80, 0x0 ;  /* 0x000000000000781c */ /* 0x000fe80003f0f008 */
[--C-:B---3--:R-:W-:Y:S01]  /*195c0*/  FFMA.FTZ R2, R249, UR4, -R74.reuse ;  /* 0x00000004f9027c23 */ /* 0x108fe2000801084a */
[----:B------:R-:W-:Y:S01]  /*195d0*/  F2FP.BF16.F32.PACK_AB R82, R140, R215 ;  /* 0x000000d78c52723e */ /* 0x000fe200000010ff */
[----:B------:R-:W-:Y:S01]  /*195e0*/  FMUL.FTZ R30, R0, R178 ;  /* 0x000000b2001e7220 */ /* 0x000fe20000410000 */
[----:B------:R-:W-:Y:S01]  /*195f0*/  MOV R147, R163 ;  /* 0x000000a300937202 */ /* 0x000fe20000000f00 */
[----:B------:R1:W-:Y:S02]  /*19600*/  MUFU.EX2 R145, R2 ;  /* 0x0000000200917308 */ /* 0x0003e40000000800 */
[----:B------:R-:W-:Y:S01]  /*19610*/  MOV R141, R83 ;  /* 0x00000053008d7202 */ /* 0x000fe20000000f00 */
[----:B------:R-:W-:Y:S01]  /*19620*/  FFMA.FTZ R106, R204, UR4, -R74 ;  /* 0x00000004cc6a7c23 */ /* 0x000fe2000801084a */
[----:B------:R-:W-:Y:S02]  /*19630*/  MOV R154, R81 ;  /* 0x00000051009a7202 */ /* 0x000fe40000000f00 */
[----:B------:R-:W-:Y:S01]  /*19640*/  MOV R134, R11 ;  /* 0x0000000b00867202 */ /* 0x000fe20000000f00 */
[C---:B------:R-:W-:Y:S01]  /*19650*/  FMUL.FTZ R11, R0.reuse, R175 ;  /* 0x000000af000b7220 */ /* 0x040fe20000410000 */
[----:B------:R-:W-:Y:S01]  /*19660*/  MOV R167, R10 ;  /* 0x0000000a00a77202 */ /* 0x000fe20000000f00 */
[----:B------:R-:W-:Y:S01]  /*19670*/  FMUL.FTZ R10, R0, R174 ;  /* 0x000000ae000a7220 */ /* 0x000fe20000410000 */
[----:B------:R-:W-:Y:S02]  /*19680*/  F2FP.BF16.F32.PACK_AB R81, R102, R133 ;  /* 0x000000856651723e */ /* 0x000fe400000010ff */
[----:B------:R-:W-:Y:S02]  /*19690*/  F2FP.BF16.F32.PACK_AB R83, R135, R119 ;  /* 0x000000778753723e */ /* 0x000fe400000010ff */
[----:B------:R-:W-:Y:S01]  /*196a0*/  MOV R158, R12 ;  /* 0x0000000c009e7202 */ /* 0x000fe20000000f00 */
[----:B------:R-:W-:Y:S01]  /*196b0*/  FMUL.FTZ R12, R3, R168 ;  /* 0x000000a8030c7220 */ /* 0x000fe20000410000 */
[----:B------:R-:W-:Y:S01]  /*196c0*/  MOV R175, R63 ;  /* 0x0000003f00af7202 */ /* 0x000fe20000000f00 */
[--C-:B-1----:R-:W-:Y:S01]  /*196d0*/  FFMA.FTZ R2, R247, UR4, -R73.reuse ;  /* 0x00000004f7027c23 */ /* 0x102fe20008010849 */
[----:B------:R-:W-:Y:S01]  /*196e0*/  MOV R166, R46 ;  /* 0x0000002e00a67202 */ /* 0x000fe20000000f00 */
[C---:B------:R-:W-:Y:S02]  /*196f0*/  HMMA.16816.F32.BF16 R8, R80.reuse, R24, R8 ;  /* 0x000000185008723c */ /* 0x040fe40000041808 */
[----:B------:R1:W-:Y:S02]  /*19700*/  MUFU.EX2 R144, R2 ;  /* 0x0000000200907308 */ /* 0x0003e40000000800 */
[----:B------:R-:W-:Y:S01]  /*19710*/  MOV R174, R141 ;  /* 0x0000008d00ae7202 */ /* 0x000fe20000000f00 */
[----:B------:R-:W-:Y:S01]  /*19720*/  FMUL.FTZ R63, R0, R199 ;  /* 0x000000c7003f7220 */ /* 0x000fe20000410000 */
[-C--:B------:R-:W-:Y:S05]  /*19730*/  HMMA.16816.F32.BF16 R12, R80, R26.reuse, R12 ;  /* 0x0000001a500c723c */ /* 0x080fea000004180c */
[C---:B------:R-:W-:Y:S01]  /*19740*/  FMUL.FTZ R25, R3.reuse, R181 ;  /* 0x000000b503197220 */ /* 0x040fe20000410000 */
[C---:B------:R-:W-:Y:S01]  /*19750*/  HMMA.16816.F32.BF16 R16, R76.reuse, R26, R16 ;  /* 0x0000001a4c10723c */ /* 0x040fe20000041810 */
[----:B------:R-:W3:Y:S04]  /*19760*/  LDL.LU R181, [R1+0x58] ;  /* 0x0000580001b57983 */ /* 0x000ee80000300800 */
[C---:B------:R-:W-:Y:S01]  /*19770*/  FMUL.FTZ R24, R3.reuse, R180 ;  /* 0x000000b403187220 */ /* 0x040fe20000410000 */
[----:B------:R-:W-:Y:S01]  /*19780*/  MOV R168, R62 ;  /* 0x0000003e00a87202 */ /* 0x000fe20000000f00 */
[----:B-1----:R-:W-:Y:S01]  /*19790*/  FFMA.FTZ R2, R244, UR4, -R73 ;  /* 0x00000004f4027c23 */ /* 0x002fe20008010849 */
[C---:B------:R-:W-:Y:S01]  /*197a0*/  FMUL.FTZ R27, R0.reuse, R183 ;  /* 0x000000b7001b7220 */ /* 0x040fe20000410000 */
[-C--:B--2---:R-:W-:Y:S02]  /*197b0*/  HMMA.16816.F32.BF16 R20, R76, R40.reuse, R20 ;  /* 0x000000284c14723c */ /* 0x084fe40000041814 */
[----:B------:R1:W-:Y:S01]  /*197c0*/  MUFU.EX2 R139, R2 ;  /* 0x00000002008b7308 */ /* 0x0003e20000000800 */
[C---:B------:R-:W-:Y:S01]  /*197d0*/  FMUL.FTZ R26, R0.reuse, R182 ;  /* 0x000000b6001a7220 */ /* 0x040fe20000410000 */
[C---:B------:R-:W-:Y:S01]  /*197e0*/  FMUL.FTZ R62, R0.reuse, R198 ;  /* 0x000000c6003e7220 */ /* 0x040fe20000410000 */
[----:B------:R-:W-:Y:S01]  /*197f0*/  MOV R141, R60 ;  /* 0x0000003c008d7202 */ /* 0x000fe20000000f00 */
[C---:B------:R-:W-:Y:S01]  /*19800*/  FMUL.FTZ R60, R3.reuse, R196 ;  /* 0x000000c4033c7220 */ /* 0x040fe20000410000 */
[----:B------:R-:W-:Y:S01]  /*19810*/  MOV R156, R47 ;  /* 0x0000002f009c7202 */ /* 0x000fe20000000f00 */
[C---:B------:R-:W-:Y:S04]  /*19820*/  FMUL.FTZ R46, R0.reuse, R190 ;  /* 0x000000be002e7220 */ /* 0x040fe80000410000 */
[----:B------:R2:W-:Y:S01]  /*19830*/  MUFU.EX2 R198, R88 ;  /* 0x0000005800c67308 */ /* 0x0005e20000000800 */
[C---:B------:R-:W-:Y:S04]  /*19840*/  HMMA.16816.F32.BF16 R24, R80.reuse, R40, R24 ;  /* 0x000000285018723c */ /* 0x040fe80000041818 */
[----:B------:R-:W-:Y:S01]  /*19850*/  FMUL.FTZ R47, R0, R191 ;  /* 0x000000bf002f7220 */ /* 0x000fe20000410000 */
[----:B------:R-:W-:Y:S01]  /*19860*/  MOV R165, R45 ;  /* 0x0000002d00a57202 */ /* 0x000fe20000000f00 */
[-C--:B------:R-:W-:Y:S03]  /*19870*/  HMMA.16816.F32.BF16 R28, R80, R42.reuse, R28 ;  /* 0x0000002a501c723c */ /* 0x080fe6000004181c */
[----:B------:R-:W-:Y:S02]  /*19880*/  MUFU.EX2 R196, R89 ;  /* 0x0000005900c47308 */ /* 0x000fe40000000800 */
[--C-:B-1----:R-:W-:Y:S01]  /*19890*/  FFMA.FTZ R2, R126, UR4, -R75.reuse ;  /* 0x000000047e027c23 */ /* 0x102fe2000801084b */
[C---:B------:R-:W-:Y:S01]  /*198a0*/  FMUL.FTZ R41, R3.reuse, R185 ;  /* 0x000000b903297220 */ /* 0x040fe20000410000 */
[C---:B------:R-:W-:Y:S01]  /*198b0*/  FMUL.FTZ R40, R3.reuse, R184 ;  /* 0x000000b803287220 */ /* 0x040fe20000410000 */
[C---:B------:R-:W-:Y:S05]  /*198c0*/  HMMA.16816.F32.BF16 R32, R76.reuse, R42, R32 ;  /* 0x0000002a4c20723c */ /* 0x040fea0000041820 */
[----:B------:R1:W-:Y:S01]  /*198d0*/  MUFU.EX2 R126, R2 ;  /* 0x00000002007e7308 */ /* 0x0003e20000000800 */
[----:B--2---:R-:W-:Y:S01]  /*198e0*/  FFMA.FTZ R88, R148, UR4, -R100 ;  /* 0x0000000494587c23 */ /* 0x004fe20008010864 */
[----:B------:R-:W-:Y:S01]  /*198f0*/  MOV R148, R164 ;  /* 0x000000a400947202 */ /* 0x000fe20000000f00 */
[-C--:B------:R-:W-:Y:S03]  /*19900*/  HMMA.16816.F32.BF16 R36, R76, R56.reuse, R36 ;  /* 0x000000384c24723c */ /* 0x080fe60000041824 */
[C---:B------:R-:W-:Y:S01]  /*19910*/  FMUL.FTZ R43, R0.reuse, R187 ;  /* 0x000000bb002b7220 */ /* 0x040fe20000410000 */
[----:B------:R-:W-:Y:S01]  /*19920*/  FMUL.FTZ R42, R0, R186 ;  /* 0x000000ba002a7220 */ /* 0x000fe20000410000 */
[----:B------:R-:W-:Y:S01]  /*19930*/  FMUL.FTZ R45, R3, R189 ;  /* 0x000000bd032d7220 */ /* 0x000fe20000410000 */
[----:B------:R-:W-:Y:S02]  /*19940*/  MOV R191, R148 ;  /* 0x0000009400bf7202 */ /* 0x000fe40000000f00 */
[----:B------:R-:W-:Y:S03]  /*19950*/  MOV R244, R120 ;  /* 0x0000007800f47202 */ /* 0x000fe60000000f00 */
[----:B-1----:R-:W-:Y:S01]  /*19960*/  FFMA.FTZ R2, R173, UR4, -R75 ;  /* 0x00000004ad027c23 */ /* 0x002fe2000801084b */
[C---:B------:R-:W-:Y:S03]  /*19970*/  HMMA.16816.F32.BF16 R40, R80.reuse, R56, R40 ;  /* 0x000000385028723c */ /* 0x040fe60000041828 */
[----:B------:R1:W2:Y:S01]  /*19980*/  MUFU.EX2 R136, R2 ;  /* 0x0000000200887308 */ /* 0x0002a20000000800 */
[----:B------:R-:W-:Y:S02]  /*19990*/  IMAD.MOV.U32 R173, RZ, RZ, R61 ;  /* 0x000000ffffad7224 */ /* 0x000fe400078e003d */
[C---:B------:R-:W-:Y:S01]  /*199a0*/  FMUL.FTZ R61, R3.reuse, R197 ;  /* 0x000000c5033d7220 */ /* 0x040fe20000410000 */
[-C--:B------:R-:W-:Y:S04]  /*199b0*/  HMMA.16816.F32.BF16 R44, R80, R58.reuse, R44 ;  /* 0x0000003a502c723c */ /* 0x080fe8000004182c */
[--C-:B------:R-:W-:Y:S02]  /*199c0*/  FFMA.FTZ R56, R246, UR4, -R74.reuse ;  /* 0x00000004f6387c23 */ /* 0x100fe4000801084a */
[C---:B------:R-:W-:Y:S02]  /*199d0*/  HMMA.16816.F32.BF16 R48, R76.reuse, R58, R48 ;  /* 0x0000003a4c30723c */ /* 0x040fe40000041830 */
[----:B------:R4:W-:Y:S03]  /*199e0*/  MUFU.EX2 R138, R56 ;  /* 0x00000038008a7308 */ /* 0x0009e60000000800 */
[----:B------:R-:W-:Y:S01]  /*199f0*/  FMUL.FTZ R57, R3, R193 ;  /* 0x000000c103397220 */ /* 0x000fe20000410000 */
[----:B------:R-:W-:Y:S02]  /*19a00*/  IMAD.MOV.U32 R193, RZ, RZ, R103 ;  /* 0x000000ffffc17224 */ /* 0x000fe400078e0067 */
[----:B------:R-:W-:Y:S03]  /*19a10*/  FFMA.FTZ R58, R245, UR4, -R74 ;  /* 0x00000004f53a7c23 */ /* 0x000fe6000801084a */
[----:B-1----:R-:W-:Y:S01]  /*19a20*/  FFMA.FTZ R2, R252, UR4, -R75 ;  /* 0x00000004fc027c23 */ /* 0x002fe2000801084b */
[-C--:B------:R-:W-:Y:S01]  /*19a30*/  HMMA.16816.F32.BF16 R52, R76, R84.reuse, R52 ;  /* 0x000000544c34723c */ /* 0x080fe20000041834 */
[----:B------:R1:W2:Y:S02]  /*19a40*/  MUFU.EX2 R162, R58 ;  /* 0x0000003a00a27308 */ /* 0x0002a40000000800 */
[----:B------:R-:W-:Y:S01]  /*19a50*/  FMUL.FTZ R59, R0, R195 ;  /* 0x000000c3003b7220 */ /* 0x000fe20000410000 */
[----:B------:R-:W-:Y:S01]  /*19a60*/  MOV R195, R193 ;  /* 0x000000c100c37202 */ /* 0x000fe20000000f00 */
[--C-:B------:R-:W-:Y:S01]  /*19a70*/  FFMA.FTZ R103, R201, UR4, -R73.reuse ;  /* 0x00000004c9677c23 */ /* 0x100fe20008010849 */
[----:B------:R-:W-:Y:S01]  /*19a80*/  MOV R148, R110 ;  /* 0x0000006e00947202 */ /* 0x000fe20000000f00 */
[--C-:B------:R-:W-:Y:S01]  /*19a90*/  FFMA.FTZ R110, R91, UR4, -R73.reuse ;  /* 0x000000045b6e7c23 */ /* 0x100fe20008010849 */
[--C-:B------:R-:W-:Y:S03]  /*19aa0*/  FFMA.FTZ R120, R117, UR4, -R73.reuse ;  /* 0x0000000475787c23 */ /* 0x100fe60008010849 */
[----:B------:R2:W-:Y:S01]  /*19ab0*/  MUFU.EX2 R137, R2 ;  /* 0x0000000200897308 */ /* 0x0005e20000000800 */
[----:B----4-:R-:W-:Y:S01]  /*19ac0*/  FMUL.FTZ R56, R3, R192 ;  /* 0x000000c003387220 */ /* 0x010fe20000410000 */
[----:B------:R-:W-:Y:S01]  /*19ad0*/  MOV R192, R97 ;  /* 0x0000006100c07202 */ /* 0x000fe20000000f00 */
[----:B------:R-:W-:Y:S02]  /*19ae0*/  IMAD.MOV.U32 R193, RZ, RZ, R244 ;  /* 0x000000ffffc17224 */ /* 0x000fe400078e00f4 */
[--C-:B------:R-:W-:Y:S01]  /*19af0*/  FFMA.FTZ R97, R208, UR4, -R73.reuse ;  /* 0x00000004d0617c23 */ /* 0x100fe20008010849 */
[----:B-1----:R-:W-:Y:S01]  /*19b00*/  FMUL.FTZ R58, R0, R194 ;  /* 0x000000c2003a7220 */ /* 0x002fe20000410000 */
[----:B------:R-:W-:Y:S01]  /*19b10*/  MOV R194, R111 ;  /* 0x0000006f00c27202 */ /* 0x000fe20000000f00 */
[----:B------:R-:W-:Y:S05]  /*19b20*/  FFMA.FTZ R111, R113, UR4, -R73 ;  /* 0x00000004716f7c23 */ /* 0x000fea0008010849 */
[C---:B------:R-:W-:Y:S04]  /*19b30*/  HMMA.16816.F32.BF16 R56, R80.reuse, R84, R56 ;  /* 0x000000545038723c */ /* 0x040fe80000041838 */
[----:B--2---:R-:W-:Y:S02]  /*19b40*/  FFMA.FTZ R2, R250, UR4, -R75 ;  /* 0x00000004fa027c23 */ /* 0x004fe4000801084b */
[-C--:B------:R-:W-:Y:S01]  /*19b50*/  HMMA.16816.F32.BF16 R60, R80, R86.reuse, R60 ;  /* 0x00000056503c723c */ /* 0x080fe2000004183c */
[----:B------:R-:W1:Y:S01]  /*19b60*/  LDSM.16.MT88.4 R80, [R216+0x8800] ;  /* 0x00880000d850783b */ /* 0x000e620000004200 */
[----:B------:R2:W4:Y:S03]  /*19b70*/  MUFU.EX2 R163, R2 ;  /* 0x0000000200a37308 */ /* 0x0005260000000800 */
[----:B------:R-:W-:Y:S01]  /*19b80*/  F2FP.BF16.F32.PACK_AB R84, R136, R126 ;  /* 0x0000007e8854723e */ /* 0x000fe200000010ff */
[----:B------:R-:W-:Y:S07]  /*19b90*/  HMMA.16816.F32.BF16 R64, R76, R86, R64 ;  /* 0x000000564c40723c */ /* 0x000fee0000041840 */
[----:B------:R-:W-:Y:S04]  /*19ba0*/  F2FP.BF16.F32.PACK_AB R77, R145, R130 ;  /* 0x00000082914d723e */ /* 0x000fe800000010ff */
[----:B------:R-:W-:Y:S01]  /*19bb0*/  F2FP.BF16.F32.PACK_AB R78, R139, R144 ;  /* 0x000000908b4e723e */ /* 0x000fe200000010ff */
[----:B--2---:R-:W-:Y:S01]  /*19bc0*/  FFMA.FTZ R2, R171, UR4, -R100 ;  /* 0x00000004ab027c23 */ /* 0x004fe20008010864 */
[----:B------:R-:W-:Y:S02]  /*19bd0*/  MOV R171, R170 ;  /* 0x000000aa00ab7202 */ /* 0x000fe40000000f00 */
[----:B------:R-:W-:Y:S02]  /*19be0*/  MOV R170, R169 ;  /* 0x000000a900aa7202 */ /* 0x000fe40000000f00 */
[----:B------:R-:W-:Y:S02]  /*19bf0*/  MOV R169, R173 ;  /* 0x000000ad00a97202 */ /* 0x000fe40000000f00 */
[----:B------:R-:W-:Y:S02]  /*19c00*/  MOV R173, R142 ;  /* 0x0000008e00ad7202 */ /* 0x000fe40000000f00 */
[----:B------:R-:W-:Y:S01]  /*19c10*/  MOV R142, R146 ;  /* 0x00000092008e7202 */ /* 0x000fe20000000f00 */
[----:B------:R-:W-:Y:S01]  /*19c20*/  IMAD.MOV.U32 R146, RZ, RZ, R150 ;  /* 0x000000ffff927224 */ /* 0x000fe200078e0096 */
[----:B------:R-:W-:Y:S02]  /*19c30*/  MOV R150, R155 ;  /* 0x0000009b00967202 */ /* 0x000fe40000000f00 */
[----:B------:R-:W-:Y:S02]  /*19c40*/  MOV R155, R153 ;  /* 0x00000099009b7202 */ /* 0x000fe40000000f00 */
[----:B------:R2:W-:Y:S01]  /*19c50*/  MUFU.EX2 R153, R2 ;  /* 0x0000000200997308 */ /* 0x0005e20000000800 */
[----:B------:R-:W-:Y:S02]  /*19c60*/  F2FP.BF16.F32.PACK_AB R79, R162, R138 ;  /* 0x0000008aa24f723e */ /* 0x000fe400000010ff */
[----:B------:R-:W-:Y:S02]  /*19c70*/  F2FP.BF16.F32.PACK_AB R76, R132, R127 ;  /* 0x0000007f844c723e */ /* 0x000fe400000010ff */
[----:B----4-:R-:W-:Y:S05]  /*19c80*/  F2FP.BF16.F32.PACK_AB R86, R163, R137 ;  /* 0x00000089a356723e */ /* 0x010fea00000010ff */
[-C--:B-1----:R-:W-:Y:S03]  /*19c90*/  HMMA.16816.F32.BF16 R4, R76, R80.reuse, R4 ;  /* 0x000000504c04723c */ /* 0x082fe60000041804 */
[----:B--2---:R-:W-:Y:S01]  /*19ca0*/  FFMA.FTZ R2, R171, UR4, -R100 ;  /* 0x00000004ab027c23 */ /* 0x004fe20008010864 */
[----:B------:R-:W-:Y:S02]  /*19cb0*/  MOV R171, R170 ;  /* 0x000000aa00ab7202 */ /* 0x000fe40000000f00 */
[----:B------:R-:W-:Y:S02]  /*19cc0*/  MOV R170, R169 ;  /* 0x000000a900aa7202 */ /* 0x000fe40000000f00 */
[----:B------:R-:W-:Y:S03]  /*19cd0*/  MOV R169, R173 ;  /* 0x000000ad00a97202 */ /* 0x000fe60000000f00 */
[----:B------:R-:W-:Y:S01]  /*19ce0*/  MOV R173, R142 ;  /* 0x0000008e00ad7202 */ /* 0x000fe20000000f00 */
[----:B------:R-:W-:Y:S01]  /*19cf0*/  IMAD.MOV.U32 R142, RZ, RZ, R146 ;  /* 0x000000ffff8e7224 */ /* 0x000fe200078e0092 */
[----:B------:R-:W-:Y:S02]  /*19d00*/  MOV R146, R150 ;  /* 0x0000009600927202 */ /* 0x000fe40000000f00 */
[----:B------:R-:W-:Y:S02]  /*19d10*/  MOV R150, R155 ;  /* 0x0000009b00967202 */ /* 0x000fe40000000f00 */
[----:B------:R1:W2:Y:S01]  /*19d20*/  MUFU.EX2 R155, R2 ;  /* 0x00000002009b7308 */ /* 0x0002a20000000800 */
[----:B------:R-:W-:Y:S02]  /*19d30*/  MOV R180, R142 ;  /* 0x0000008e00b47202 */ /* 0x000fe40000000f00 */
[----:B------:R-:W-:Y:S02]  /*19d40*/  MOV R142, R146 ;  /* 0x00000092008e7202 */ /* 0x000fe40000000f00 */
[----:B------:R-:W-:Y:S02]  /*19d50*/  MOV R146, R161 ;  /* 0x000000a100927202 */ /* 0x000fe40000000f00 */
[----:B------:R-:W-:Y:S02]  /*19d60*/  MOV R182, R180 ;  /* 0x000000b400b67202 */ /* 0x000fe40000000f00 */
[----:B------:R-:W-:Y:S02]  /*19d70*/  MOV R180, R170 ;  /* 0x000000aa00b47202 */ /* 0x000fe40000000f00 */
[----:B------:R-:W-:Y:S02]  /*19d80*/  MOV R170, R175 ;  /* 0x000000af00aa7202 */ /* 0x000fe40000000f00 */
[----:B------:R-:W-:Y:S02]  /*19d90*/  MOV R175, R172 ;  /* 0x000000ac00af7202 */ /* 0x000fe40000000f00 */
[----:B------:R-:W-:Y:S01]  /*19da0*/  MOV R172, R154 ;  /* 0x0000009a00ac7202 */ /* 0x000fe20000000f00 */
[--C-:B-1----:R-:W-:Y:S01]  /*19db0*/  FFMA.FTZ R2, R160, UR4, -R100.reuse ;  /* 0x00000004a0027c23 */ /* 0x102fe20008010864 */
[----:B--2---:R-:W-:Y:S03]  /*19dc0*/  F2FP.BF16.F32.PACK_AB R85, R155, R153 ;  /* 0x000000999b55723e */ /* 0x004fe600000010ff */
[----:B------:R1:W-:Y:S02]  /*19dd0*/  MUFU.EX2 R160, R2 ;  /* 0x0000000200a07308 */ /* 0x0003e40000000800 */
[----:B-1----:R-:W-:Y:S01]  /*19de0*/  FFMA.FTZ R2, R171, UR4, -R100 ;  /* 0x00000004ab027c23 */ /* 0x002fe20008010864 */
[----:B------:R-:W-:Y:S02]  /*19df0*/  MOV R171, R169 ;  /* 0x000000a900ab7202 */ /* 0x000fe40000000f00 */
[----:B------:R-:W-:Y:S05]  /*19e00*/  MOV R169, R173 ;  /* 0x000000ad00a97202 */ /* 0x000fea0000000f00 */
[----:B------:R-:W1:Y:S01]  /*19e10*/  MUFU.EX2 R161, R2 ;  /* 0x0000000200a17308 */ /* 0x000e620000000800 */
[----:B------:R-:W-:Y:S02]  /*19e20*/  IMAD.MOV.U32 R173, RZ, RZ, R157 ;  /* 0x000000ffffad7224 */ /* 0x000fe400078e009d */
[----:B------:R-:W2:Y:S03]  /*19e30*/  LDL.LU R157, [R1+0x48] ;  /* 0x00004800019d7983 */ /* 0x000ea60000300800 */
[----:B------:R-:W-:Y:S01]  /*19e40*/  MOV R179, R173 ;  /* 0x000000ad00b37202 */ /* 0x000fe20000000f00 */
[----:B------:R-:W4:Y:S01]  /*19e50*/  LDL.LU R183, [R1+0x54] ;  /* 0x0000540001b77983 */ /* 0x000f220000300800 */
[----:B-1----:R-:W-:Y:S07]  /*19e60*/  F2FP.BF16.F32.PACK_AB R87, R161, R160 ;  /* 0x000000a0a157723e */ /* 0x002fee00000010ff */
[C---:B------:R-:W-:Y:S06]  /*19e70*/  HMMA.16816.F32.BF16 R8, R84.reuse, R80, R8 ;  /* 0x000000505408723c */ /* 0x040fec0000041808 */
[-C--:B------:R-:W-:Y:S06]  /*19e80*/  HMMA.16816.F32.BF16 R12, R84, R82.reuse, R12 ;  /* 0x00000052540c723c */ /* 0x080fec000004180c */
[C---:B------:R-:W-:Y:S01]  /*19e90*/  HMMA.16816.F32.BF16 R16, R76.reuse, R82, R16 ;  /* 0x000000524c10723c */ /* 0x040fe20000041810 */
[----:B------:R-:W1:Y:S05]  /*19ea0*/  LDSM.16.MT88.4 R80, [R219+0x8800] ;  /* 0x00880000db50783b */ /* 0x000e6a0000004200 */
[-C--:B-1----:R-:W-:Y:S06]  /*19eb0*/  HMMA.16816.F32.BF16 R20, R76, R80.reuse, R20 ;  /* 0x000000504c14723c */ /* 0x082fec0000041814 */
[C---:B------:R-:W-:Y:S05]  /*19ec0*/  HMMA.16816.F32.BF16 R24, R84.reuse, R80, R24 ;  /* 0x000000505418723c */ /* 0x040fea0000041818 */
[--C-:B---3--:R-:W-:Y:S01]  /*19ed0*/  FFMA.FTZ R2, R181, UR4, -R73.reuse ;  /* 0x00000004b5027c23 */ /* 0x108fe20008010849 */
[-C--:B------:R-:W-:Y:S03]  /*19ee0*/  HMMA.16816.F32.BF16 R28, R84, R82.reuse, R28 ;  /* 0x00000052541c723c */ /* 0x080fe6000004181c */
[----:B------:R2:W-:Y:S02]  /*19ef0*/  MUFU.EX2 R154, R2 ;  /* 0x00000002009a7308 */ /* 0x0005e40000000800 */
[----:B------:R-:W-:Y:S01]  /*19f00*/  MOV R181, R171 ;  /* 0x000000ab00b57202 */ /* 0x000fe20000000f00 */
[C---:B------:R-:W-:Y:S01]  /*19f10*/  HMMA.16816.F32.BF16 R32, R76.reuse, R82, R32 ;  /* 0x000000524c20723c */ /* 0x040fe20000041820 */
[----:B------:R-:W1:Y:S04]  /*19f20*/  LDSM.16.MT88.4 R80, [R217+0x8800] ;  /* 0x00880000d950783b */ /* 0x000e680000004200 */
[----:B------:R-:W-:Y:S01]  /*19f30*/  MOV R171, R168 ;  /* 0x000000a800ab7202 */ /* 0x000fe20000000f00 */
[----:B------:R-:W-:Y:S01]  /*19f40*/  IMAD.MOV.U32 R168, RZ, RZ, R174 ;  /* 0x000000ffffa87224 */ /* 0x000fe200078e00ae */
[----:B------:R-:W-:Y:S04]  /*19f50*/  MOV R174, R147 ;  /* 0x0000009300ae7202 */ /* 0x000fe80000000f00 */
[----:B------:R-:W-:Y:S01]  /*19f60*/  MOV R147, R158 ;  /* 0x0000009e00937202 */ /* 0x000fe20000000f00 */
[-C--:B-1----:R-:W-:Y:S06]  /*19f70*/  HMMA.16816.F32.BF16 R36, R76, R80.reuse, R36 ;  /* 0x000000504c24723c */ /* 0x082fec0000041824 */
[C---:B------:R-:W-:Y:S06]  /*19f80*/  HMMA.16816.F32.BF16 R40, R84.reuse, R80, R40 ;  /* 0x000000505428723c */ /* 0x040fec0000041828 */
[-C--:B------:R-:W-:Y:S06]  /*19f90*/  HMMA.16816.F32.BF16 R44, R84, R82.reuse, R44 ;  /* 0x00000052542c723c */ /* 0x080fec000004182c */
[C---:B------:R-:W-:Y:S01]  /*19fa0*/  HMMA.16816.F32.BF16 R48, R76.reuse, R82, R48 ;  /* 0x000000524c30723c */ /* 0x040fe20000041830 */
[----:B------:R-:W1:Y:S05]  /*19fb0*/  LDSM.16.MT88.4 R80, [R218+0x8800] ;  /* 0x00880000da50783b */ /* 0x000e6a0000004200 */
[-C--:B-1----:R-:W-:Y:S06]  /*19fc0*/  HMMA.16816.F32.BF16 R52, R76, R80.reuse, R52 ;  /* 0x000000504c34723c */ /* 0x082fec0000041834 */
[C---:B------:R-:W-:Y:S06]  /*19fd0*/  HMMA.16816.F32.BF16 R56, R84.reuse, R80, R56 ;  /* 0x000000505438723c */ /* 0x040fec0000041838 */
[-C--:B------:R-:W-:Y:S01]  /*19fe0*/  HMMA.16816.F32.BF16 R60, R84, R82.reuse, R60 ;  /* 0x00000052543c723c */ /* 0x080fe2000004183c */
[----:B------:R-:W-:Y:S05]  /*19ff0*/  LDSM.16.MT88.4 R84, [R219+0x9000] ;  /* 0x00900000db54783b */ /* 0x000fea0000004200 */
[----:B------:R-:W-:Y:S07]  /*1a000*/  HMMA.16816.F32.BF16 R64, R76, R82, R64 ;  /* 0x000000524c40723c */ /* 0x000fee0000041840 */
[----:B------:R-:W-:Y:S01]  /*1a010*/  F2FP.BF16.F32.PACK_AB R78, R198, R196 ;  /* 0x000000c4c64e723e */ /* 0x000fe200000010ff */
[----:B--2---:R-:W-:Y:S02]  /*1a020*/  FFMA.FTZ R2, R157, UR4, -R73 ;  /* 0x000000049d027c23 */ /* 0x004fe40008010849 */
[----:B------:R-:W2:Y:S02]  /*1a030*/  LDL.LU R157, [R1+0x44] ;  /* 0x00004400019d7983 */ /* 0x000ea40000300800 */
[----:B------:R4:W1:Y:S02]  /*1a040*/  MUFU.EX2 R158, R2 ;  /* 0x00000002009e7308 */ /* 0x0008640000000800 */
[----:B----4-:R-:W-:Y:S01]  /*1a050*/  FFMA.FTZ R2, R183, UR4, -R74 ;  /* 0x00000004b7027c23 */ /* 0x010fe2000801084a */
[----:B------:R-:W-:Y:S02]  /*1a060*/  MOV R183, R182 ;  /* 0x000000b600b77202 */ /* 0x000fe40000000f00 */
[----:B------:R-:W-:Y:S01]  /*1a070*/  MOV R182, R181 ;  /* 0x000000b500b67202 */ /* 0x000fe20000000f00 */
[----:B------:R-:W-:Y:S01]  /*1a080*/  IMAD.MOV.U32 R181, RZ, RZ, R180 ;  /* 0x000000ffffb57224 */ /* 0x000fe200078e00b4 */
[----:B------:R-:W-:Y:S02]  /*1a090*/  MOV R176, R183 ;  /* 0x000000b700b07202 */ /* 0x000fe40000000f00 */
[----:B------:R-:W3:Y:S01]  /*1a0a0*/  LDL.LU R183, [R1+0x10] ;  /* 0x0000100001b77983 */ /* 0x000ee20000300800 */
[----:B------:R-:W-:Y:S02]  /*1a0b0*/  MOV R180, R171 ;  /* 0x000000ab00b47202 */ /* 0x000fe40000000f00 */
[----:B------:R-:W-:Y:S01]  /*1a0c0*/  MOV R171, R170 ;  /* 0x000000aa00ab7202 */ /* 0x000fe20000000f00 */
[----:B------:R-:W4:Y:S01]  /*1a0d0*/  LDL.LU R177, [R1+0x8] ;  /* 0x0000080001b17983 */ /* 0x000f220000300800 */
[----:B------:R-:W-:Y:S02]  /*1a0e0*/  MOV R170, R168 ;  /* 0x000000a800aa7202 */ /* 0x000fe40000000f00 */
[----:B------:R-:W-:Y:S02]  /*1a0f0*/  MOV R168, R175 ;  /* 0x000000af00a87202 */ /* 0x000fe40000000f00 */
[----:B------:R-:W-:Y:S02]  /*1a100*/  MOV R175, R174 ;  /* 0x000000ae00af7202 */ /* 0x000fe40000000f00 */
[----:B------:R-:W-:Y:S01]  /*1a110*/  MOV R174, R172 ;  /* 0x000000ac00ae7202 */ /* 0x000fe20000000f00 */
[----:B------:R-:W-:Y:S01]  /*1a120*/  IMAD.MOV.U32 R172, RZ, RZ, R147 ;  /* 0x000000ffffac7224 */ /* 0x000fe200078e0093 */
[----:B------:R-:W-:Y:S02]  /*1a130*/  MOV R147, R152 ;  /* 0x0000009800937202 */ /* 0x000fe40000000f00 */
[----:B------:R2:W-:Y:S01]  /*1a140*/  MUFU.EX2 R152, R2 ;  /* 0x0000000200987308 */ /* 0x0005e20000000800 */
[----:B-1----:R-:W-:Y:S01]  /*1a150*/  F2FP.BF16.F32.PACK_AB R76, R158, R154 ;  /* 0x0000009a9e4c723e */ /* 0x002fe200000010ff */
[--C-:B--2---:R-:W-:Y:S08]  /*1a160*/  FFMA.FTZ R2, R157, UR4, -R74.reuse ;  /* 0x000000049d027c23 */ /* 0x104ff0000801084a */
[----:B------:R-:W1:Y:S02]  /*1a170*/  MUFU.EX2 R157, R2 ;  /* 0x00000002009d7308 */ /* 0x000e640000000800 */
[----:B-1----:R-:W-:Y:S01]  /*1a180*/  F2FP.BF16.F32.PACK_AB R77, R157, R152 ;  /* 0x000000989d4d723e */ /* 0x002fe200000010ff */
[----:B---3--:R-:W-:Y:S01]  /*1a190*/  FFMA.FTZ R2, R183, UR4, -R74 ;  /* 0x00000004b7027c23 */ /* 0x008fe2000801084a */
[----:B------:R-:W-:Y:S02]  /*1a1a0*/  MOV R183, R182 ;  /* 0x000000b600b77202 */ /* 0x000fe40000000f00 */
[----:B------:R-:W-:Y:S02]  /*1a1b0*/  MOV R182, R181 ;  /* 0x000000b500b67202 */ /* 0x000fe40000000f00 */
[----:B------:R-:W-:Y:S02]  /*1a1c0*/  MOV R181, R180 ;  /* 0x000000b400b57202 */ /* 0x000fe40000000f00 */
[----:B------:R-:W-:Y:S01]  /*1a1d0*/  MOV R180, R171 ;  /* 0x000000ab00b47202 */ /* 0x000fe20000000f00 */
[----:B------:R-:W-:Y:S01]  /*1a1e0*/  IMAD.MOV.U32 R171, RZ, RZ, R170 ;  /* 0x000000ffffab7224 */ /* 0x000fe200078e00aa */
[----:B------:R-:W-:Y:S02]  /*1a1f0*/  MOV R170, R168 ;  /* 0x000000a800aa7202 */ /* 0x000fe40000000f00 */
[----:B------:R-:W-:Y:S02]  /*1a200*/  MOV R168, R175 ;  /* 0x000000af00a87202 */ /* 0x000fe40000000f00 */
[----:B------:R4:W-:Y:S02]  /*1a210*/  MUFU.EX2 R175, R2 ;  /* 0x0000000200af7308 */ /* 0x0009e40000000800 */
[----:B----4-:R-:W-:Y:S08]  /*1a220*/  FFMA.FTZ R2, R177, UR4, -R74 ;  /* 0x00000004b1027c23 */ /* 0x010ff0000801084a */
[----:B------:R1:W2:Y:S02]  /*1a230*/  MUFU.EX2 R197, R2 ;  /* 0x0000000200c57308 */ /* 0x0002a40000000800 */
[--C-:B-1----:R-:W-:Y:S01]  /*1a240*/  FFMA.FTZ R2, R183, UR4, -R75.reuse ;  /* 0x00000004b7027c23 */ /* 0x102fe2000801084b */
[----:B------:R-:W-:Y:S02]  /*1a250*/  MOV R183, R182 ;  /* 0x000000b600b77202 */ /* 0x000fe40000000f00 */
[----:B------:R-:W-:Y:S02]  /*1a260*/  MOV R182, R181 ;  /* 0x000000b500b67202 */ /* 0x000fe40000000f00 */
[----:B------:R-:W-:Y:S01]  /*1a270*/  MOV R181, R180 ;  /* 0x000000b400b57202 */ /* 0x000fe20000000f00 */
[----:B------:R-:W-:Y:S01]  /*1a280*/  FFMA.FTZ R89, R183, UR4, -R75 ;  /* 0x00000004b7597c23 */ /* 0x000fe2000801084b */
[----:B------:R-:W-:Y:S01]  /*1a290*/  MOV R180, R171 ;  /* 0x000000ab00b47202 */ /* 0x000fe20000000f00 */
[----:B------:R-:W-:Y:S01]  /*1a2a0*/  IMAD.MOV.U32 R171, RZ, RZ, R170 ;  /* 0x000000ffffab7224 */ /* 0x000fe200078e00aa */
[----:B------:R-:W-:Y:S02]  /*1a2b0*/  MOV R170, R168 ;  /* 0x000000a800aa7202 */ /* 0x000fe40000000f00 */
[----:B------:R-:W-:Y:S02]  /*1a2c0*/  MOV R168, R174 ;  /* 0x000000ae00a87202 */ /* 0x000fe40000000f00 */
[----:B------:R-:W-:Y:S02]  /*1a2d0*/  MOV R174, R172 ;  /* 0x000000ac00ae7202 */ /* 0x000fe40000000f00 */
[----:B------:R-:W-:Y:S02]  /*1a2e0*/  MOV R172, R147 ;  /* 0x0000009300ac7202 */ /* 0x000fe40000000f00 */
[----:B------:R1:W-:Y:S01]  /*1a2f0*/  MUFU.EX2 R147, R2 ;  /* 0x0000000200937308 */ /* 0x0003e20000000800 */
[----:B------:R-:W-:Y:S01]  /*1a300*/  MOV R183, R181 ;  /* 0x000000b500b77202 */ /* 0x000fe20000000f00 */
[----:B------:R-:W-:Y:S01]  /*1a310*/  IMAD.MOV.U32 R181, RZ, RZ, R171 ;  /* 0x000000ffffb57224 */ /* 0x000fe200078e00ab */
[----:B------:R-:W-:Y:S02]  /*1a320*/  MOV R177, R170 ;  /* 0x000000aa00b17202 */ /* 0x000fe40000000f00 */
[----:B------:R-:W-:Y:S02]  /*1a330*/  MOV R170, R172 ;  /* 0x000000ac00aa7202 */ /* 0x000fe40000000f00 */
[----:B--2---:R-:W-:Y:S03]  /*1a340*/  F2FP.BF16.F32.PACK_AB R79, R197, R175 ;  /* 0x000000afc54f723e */ /* 0x004fe600000010ff */
[----:B------:R-:W-:Y:S01]  /*1a350*/  MUFU.EX2 R172, R89 ;  /* 0x0000005900ac7308 */ /* 0x000fe20000000800 */
[----:B------:R-:W-:Y:S02]  /*1a360*/  MOV R178, R168 ;  /* 0x000000a800b27202 */ /* 0x000fe40000000f00 */
[----:B------:R-:W-:Y:S02]  /*1a370*/  MOV R168, R146 ;  /* 0x0000009200a87202 */ /* 0x000fe40000000f00 */
[----:B------:R-:W-:Y:S02]  /*1a380*/  MOV R243, R178 ;  /* 0x000000b200f37202 */ /* 0x000fe40000000f00 */
[----:B------:R-:W-:Y:S03]  /*1a390*/  MOV R178, R170 ;  /* 0x000000aa00b27202 */ /* 0x000fe60000000f00 */
[----:B------:R-:W-:Y:S01]  /*1a3a0*/  MUFU.EX2 R146, R88 ;  /* 0x0000005800927308 */ /* 0x000fe20000000800 */
[--C-:B-1----:R-:W-:Y:S09]  /*1a3b0*/  FFMA.FTZ R2, R169, UR4, -R75.reuse ;  /* 0x00000004a9027c23 */ /* 0x102ff2000801084b */
[----:B------:R1:W2:Y:S02]  /*1a3c0*/  MUFU.EX2 R169, R2 ;  /* 0x0000000200a97308 */ /* 0x0002a40000000800 */
[----:B-1----:R-:W-:Y:S01]  /*1a3d0*/  FFMA.FTZ R2, R176, UR4, -R75 ;  /* 0x00000004b0027c23 */ /* 0x002fe2000801084b */
[----:B------:R-:W-:Y:S02]  /*1a3e0*/  MOV R176, R174 ;  /* 0x000000ae00b07202 */ /* 0x000fe40000000f00 */
[----:B------:R-:W3:Y:S05]  /*1a3f0*/  LDL.LU R174, [R1+0x38] ;  /* 0x0000380001ae7983 */ /* 0x000eea0000300800 */
[----:B------:R1:W4:Y:S01]  /*1a400*/  MUFU.EX2 R173, R2 ;  /* 0x0000000200ad7308 */ /* 0x0003220000000800 */
[----:B--2---:R-:W-:Y:S01]  /*1a410*/  F2FP.BF16.F32.PACK_AB R80, R169, R147 ;  /* 0x00000093a950723e */ /* 0x004fe200000010ff */
[----:B------:R-:W2:Y:S04]  /*1a420*/  LDL.LU R164, [R1+0x30] ;  /* 0x0000300001a47983 */ /* 0x000ea80000300800 */
[----:B------:R-:W2:Y:S04]  /*1a430*/  LDL.LU R171, [R1+0x34] ;  /* 0x0000340001ab7983 */ /* 0x000ea80000300800 */
[----:B------:R-:W2:Y:S04]  /*1a440*/  LDL.LU R210, [R1+0x2c] ;  /* 0x00002c0001d27983 */ /* 0x000ea80000300800 */
[----:B------:R-:W2:Y:S01]  /*1a450*/  LDL.LU R211, [R1] ;  /* 0x0000000001d37983 */ /* 0x000ea20000300800 */
[--C-:B-1----:R-:W-:Y:S01]  /*1a460*/  FFMA.FTZ R2, R142, UR4, -R100.reuse ;  /* 0x000000048e027c23 */ /* 0x102fe20008010864 */
[----:B------:R-:W-:Y:S01]  /*1a470*/  IMAD.MOV.U32 R142, RZ, RZ, R165 ;  /* 0x000000ffff8e7224 */ /* 0x000fe200078e00a5 */
[----:B----4-:R-:W-:Y:S02]  /*1a480*/  F2FP.BF16.F32.PACK_AB R82, R172, R173 ;  /* 0x000000adac52723e */ /* 0x010fe400000010ff */
[----:B------:R1:W4:Y:S02]  /*1a490*/  MUFU.EX2 R165, R2 ;  /* 0x0000000200a57308 */ /* 0x0003240000000800 */
[--C-:B-1----:R-:W-:Y:S01]  /*1a4a0*/  FFMA.FTZ R2, R166, UR4, -R100.reuse ;  /* 0x00000004a6027c23 */ /* 0x102fe20008010864 */
[----:B----4-:R-:W-:Y:S07]  /*1a4b0*/  F2FP.BF16.F32.PACK_AB R81, R165, R146 ;  /* 0x00000092a551723e */ /* 0x010fee00000010ff */
[----:B------:R1:W-:Y:S02]  /*1a4c0*/  MUFU.EX2 R166, R2 ;  /* 0x0000000200a67308 */ /* 0x0003e40000000800 */
[----:B-1----:R-:W-:Y:S01]  /*1a4d0*/  FFMA.FTZ R2, R179, UR4, -R100 ;  /* 0x00000004b3027c23 */ /* 0x002fe20008010864 */
[----:B------:R-:W-:Y:S02]  /*1a4e0*/  MOV R179, R176 ;  /* 0x000000b000b37202 */ /* 0x000fe40000000f00 */
[----:B------:R-:W-:Y:S02]  /*1a4f0*/  MOV R176, R168 ;  /* 0x000000a800b07202 */ /* 0x000fe40000000f00 */
[----:B------:R-:W-:Y:S03]  /*1a500*/  MOV R168, R167 ;  /* 0x000000a700a87202 */ /* 0x000fe60000000f00 */
[----:B------:R-:W1:Y:S02]  /*1a510*/  MUFU.EX2 R167, R2 ;  /* 0x0000000200a77308 */ /* 0x000e640000000800 */
[----:B-1----:R-:W-:Y:S01]  /*1a520*/  F2FP.BF16.F32.PACK_AB R83, R167, R166 ;  /* 0x000000a6a753723e */ /* 0x002fe200000010ff */
[--C-:B---3--:R-:W-:Y:S07]  /*1a530*/  FFMA.FTZ R2, R174, UR4, -R73.reuse ;  /* 0x00000004ae027c23 */ /* 0x108fee0008010849 */
[----:B------:R1:W-:Y:S01]  /*1a540*/  MUFU.EX2 R170, R2 ;  /* 0x0000000200aa7308 */ /* 0x0003e20000000800 */
[--C-:B--2---:R-:W-:Y:S02]  /*1a550*/  FFMA.FTZ R89, R164, UR4, -R73.reuse ;  /* 0x00000004a4597c23 */ /* 0x104fe40008010849 */
[----:B------:R-:W2:Y:S01]  /*1a560*/  LDL.LU R164, [R1+0xc] ;  /* 0x00000c0001a47983 */ /* 0x000ea20000300800 */
[--C-:B------:R-:W-:Y:S06]  /*1a570*/  FFMA.FTZ R88, R171, UR4, -R74.reuse ;  /* 0x00000004ab587c23 */ /* 0x100fec000801084a */
[----:B------:R3:W4:Y:S10]  /*1a580*/  MUFU.EX2 R174, R89 ;  /* 0x0000005900ae7308 */ /* 0x0007340000000800 */
[----:B------:R-:W-:Y:S01]  /*1a590*/  MUFU.EX2 R171, R88 ;  /* 0x0000005800ab7308 */ /* 0x000fe20000000800 */
[----:B-1----:R-:W-:Y:S01]  /*1a5a0*/  FFMA.FTZ R2, R210, UR4, -R74 ;  /* 0x00000004d2027c23 */ /* 0x002fe2000801084a */
[----:B------:R-:W-:Y:S01]  /*1a5b0*/  MOV R210, R179 ;  /* 0x000000b300d27202 */ /* 0x000fe20000000f00 */
[----:B------:R-:W-:Y:S01]  /*1a5c0*/  IMAD.MOV.U32 R179, RZ, RZ, R178 ;  /* 0x000000ffffb37224 */ /* 0x000fe200078e00b2 */
[----:B------:R-:W-:Y:S02]  /*1a5d0*/  MOV R178, R176 ;  /* 0x000000b000b27202 */ /* 0x000fe40000000f00 */
[----:B------:R-:W-:Y:S04]  /*1a5e0*/  MOV R176, R168 ;  /* 0x000000a800b07202 */ /* 0x000fe80000000f00 */
[----:B------:R1:W4:Y:S01]  /*1a5f0*/  MUFU.EX2 R168, R2 ;  /* 0x0000000200a87308 */ /* 0x0003220000000800 */
[----:B---3--:R-:W3:Y:S01]  /*1a600*/  LDL.LU R89, [R1+0xb0] ;  /* 0x0000b00001597983 */ /* 0x008ee20000300800 */
[----:B------:R-:W-:Y:S02]  /*1a610*/  MOV R189, R179 ;  /* 0x000000b300bd7202 */ /* 0x000fe40000000f00 */
[----:B------:R-:W-:Y:S01]  /*1a620*/  MOV R190, R178 ;  /* 0x000000b200be7202 */ /* 0x000fe20000000f00 */
[----:B------:R-:W4:Y:S01]  /*1a630*/  LDL.LU R188, [R1+0x1c] ;  /* 0x00001c0001bc7983 */ /* 0x000f220000300800 */
[----:B------:R-:W-:Y:S01]  /*1a640*/  MOV R178, R92 ;  /* 0x0000005c00b27202 */ /* 0x000fe20000000f00 */
[--C-:B------:R-:W-:Y:S01]  /*1a650*/  FFMA.FTZ R92, R251, UR4, -R73.reuse ;  /* 0x00000004fb5c7c23 */ /* 0x100fe20008010849 */
[----:B------:R-:W-:Y:S01]  /*1a660*/  MOV R179, R119 ;  /* 0x0000007700b37202 */ /* 0x000fe20000000f00 */
[----:B------:R-:W4:Y:S01]  /*1a670*/  LDL.LU R187, [R1+0x18] ;  /* 0x0000180001bb7983 */ /* 0x000f220000300800 */
[--C-:B------:R-:W-:Y:S01]  /*1a680*/  FFMA.FTZ R119, R116, UR4, -R73.reuse ;  /* 0x0000000474777c23 */ /* 0x100fe20008010849 */
[--C-:B-1----:R-:W-:Y:S04]  /*1a690*/  FFMA.FTZ R2, R211, UR4, -R73.reuse ;  /* 0x00000004d3027c23 */ /* 0x102fe80008010849 */
[----:B------:R2:W-:Y:S02]  /*1a6a0*/  MUFU.EX2 R199, R2 ;  /* 0x0000000200c77308 */ /* 0x0005e40000000800 */
[----:B--2---:R-:W-:Y:S02]  /*1a6b0*/  FFMA.FTZ R2, R164, UR4, -R73 ;  /* 0x00000004a4027c23 */ /* 0x004fe40008010849 */
[----:B------:R-:W2:Y:S06]  /*1a6c0*/  LDL.LU R164, [R1+0x64] ;  /* 0x0000640001a47983 */ /* 0x000eac0000300800 */
[----:B------:R1:W-:Y:S01]  /*1a6d0*/  MUFU.EX2 R252, R2 ;  /* 0x0000000200fc7308 */ /* 0x0003e20000000800 */
[----:B------:R-:W2:Y:S04]  /*1a6e0*/  LDL.LU R186, [R1+0x50] ;  /* 0x0000500001ba7983 */ /* 0x000ea80000300800 */
[----:B------:R-:W2:Y:S04]  /*1a6f0*/  LDL.LU R185, [R1+0x40] ;  /* 0x0000400001b97983 */ /* 0x000ea80000300800 */
[----:B------:R-:W2:Y:S04]  /*1a700*/  LDL.LU R184, [R1+0x28] ;  /* 0x0000280001b87983 */ /* 0x000ea80000300800 */
[----:B------:R-:W2:Y:S01]  /*1a710*/  LDL.LU R211, [R1+0x60] ;  /* 0x0000600001d37983 */ /* 0x000ea20000300800 */
[----:B---3--:R-:W-:Y:S01]  /*1a720*/  FFMA.FTZ R94, R3, R89, R94 ;  /* 0x00000059035e7223 */ /* 0x008fe2000001005e */
[--C-:B----4-:R-:W-:Y:S01]  /*1a730*/  FFMA.FTZ R3, R188, UR4, -R74.reuse ;  /* 0x00000004bc037c23 */ /* 0x110fe2000801084a */
[----:B------:R-:W-:Y:S01]  /*1a740*/  IMAD.MOV.U32 R188, RZ, RZ, R183 ;  /* 0x000000ffffbc7224 */ /* 0x000fe200078e00b7 */
[----:B------:R-:W-:Y:S01]  /*1a750*/  MOV R183, R99 ;  /* 0x0000006300b77202 */ /* 0x000fe20000000f00 */
[--C-:B------:R-:W-:Y:S01]  /*1a760*/  FFMA.FTZ R99, R203, UR4, -R73.reuse ;  /* 0x00000004cb637c23 */ /* 0x100fe20008010849 */
[----:B------:R-:W-:Y:S01]  /*1a770*/  MUFU.EX2 R249, R3 ;  /* 0x0000000300f97308 */ /* 0x000fe20000000800 */
[----:B-1----:R-:W-:Y:S01]  /*1a780*/  FFMA.FTZ R2, R187, UR4, -R74 ;  /* 0x00000004bb027c23 */ /* 0x002fe2000801084a */
[----:B------:R-:W-:Y:S02]  /*1a790*/  MOV R187, R176 ;  /* 0x000000b000bb7202 */ /* 0x000fe40000000f00 */
[----:B------:R-:W-:Y:S02]  /*1a7a0*/  MOV R176, R159 ;  /* 0x0000009f00b07202 */ /* 0x000fe40000000f00 */
[----:B------:R-:W-:Y:S01]  /*1a7b0*/  MOV R159, R109 ;  /* 0x0000006d009f7202 */ /* 0x000fe20000000f00 */
[----:B------:R-:W-:Y:S03]  /*1a7c0*/  FFMA.FTZ R109, R98, UR4, -R73 ;  /* 0x00000004626d7c23 */ /* 0x000fe60008010849 */
[----:B------:R2:W1:Y:S01]  /*1a7d0*/  MUFU.EX2 R250, R2 ;  /* 0x0000000200fa7308 */ /* 0x0004620000000800 */
[----:B------:R-:W-:Y:S01]  /*1a7e0*/  FADD.FTZ R98, R123, R94 ;  /* 0x0000005e7b627221 */ /* 0x000fe20000010000 */
[--C-:B--2---:R-:W-:Y:S08]  /*1a7f0*/  FFMA.FTZ R2, R164, UR4, -R75.reuse ;  /* 0x00000004a4027c23 */ /* 0x104ff0000801084b */
[----:B------:R2:W-:Y:S01]  /*1a800*/  MUFU.EX2 R164, R2 ;  /* 0x0000000200a47308 */ /* 0x0005e20000000800 */
[----:B------:R-:W-:Y:S01]  /*1a810*/  FFMA.FTZ R3, R185, UR4, -R75 ;  /* 0x00000004b9037c23 */ /* 0x000fe2000801084b */
[----:B------:R-:W-:Y:S02]  /*1a820*/  MOV R185, R182 ;  /* 0x000000b600b97202 */ /* 0x000fe40000000f00 */
[----:B------:R-:W-:Y:S01]  /*1a830*/  MOV R182, R95 ;  /* 0x0000005f00b67202 */ /* 0x000fe20000000f00 */
[--C-:B------:R-:W-:Y:S05]  /*1a840*/  FFMA.FTZ R95, R209, UR4, -R73.reuse ;  /* 0x00000004d15f7c23 */ /* 0x100fea0008010849 */
[----:B------:R3:W-:Y:S01]  /*1a850*/  MUFU.EX2 R246, R3 ;  /* 0x0000000300f67308 */ /* 0x0007e20000000800 */
[----:B------:R-:W-:Y:S01]  /*1a860*/  FFMA.FTZ R88, R211, UR4, -R100 ;  /* 0x00000004d3587c23 */ /* 0x000fe20008010864 */
[----:B------:R-:W-:Y:S02]  /*1a870*/  MOV R211, R142 ;  /* 0x0000008e00d37202 */ /* 0x000fe40000000f00 */
[----:B------:R-:W-:Y:S01]  /*1a880*/  MOV R142, R105 ;  /* 0x00000069008e7202 */ /* 0x000fe20000000f00 */
[----:B------:R-:W-:Y:S01]  /*1a890*/  FFMA.FTZ R105, R200, UR4, -R73 ;  /* 0x00000004c8697c23 */ /* 0x000fe20008010849 */
[----:B--2---:R-:W-:Y:S01]  /*1a8a0*/  FFMA.FTZ R2, R186, UR4, -R75 ;  /* 0x00000004ba027c23 */ /* 0x004fe2000801084b */
[----:B------:R-:W-:Y:S02]  /*1a8b0*/  MOV R186, R210 ;  /* 0x000000d200ba7202 */ /* 0x000fe40000000f00 */
[----:B------:R-:W-:Y:S01]  /*1a8c0*/  MOV R210, R150 ;  /* 0x0000009600d27202 */ /* 0x000fe20000000f00 */
[----:B------:R2:W4:Y:S01]  /*1a8d0*/  MUFU.EX2 R247, R2 ;  /* 0x0000000200f77308 */ /* 0x0005220000000800 */
[----:B------:R-:W-:Y:S01]  /*1a8e0*/  MOV R244, R186 ;  /* 0x000000ba00f47202 */ /* 0x000fe20000000f00 */
[----:B------:R-:W-:Y:S01]  /*1a8f0*/  IMAD.MOV.U32 R150, RZ, RZ, R156 ;  /* 0x000000ffff967224 */ /* 0x000fe200078e009c */
[----:B------:R-:W-:Y:S02]  /*1a900*/  MOV R186, R177 ;  /* 0x000000b100ba7202 */ /* 0x000fe40000000f00 */
[----:B------:R-:W-:Y:S01]  /*1a910*/  MOV R177, R151 ;  /* 0x0000009700b17202 */ /* 0x000fe20000000f00 */
[----:B------:R-:W-:Y:S02]  /*1a920*/  IMAD.MOV.U32 R151, RZ, RZ, R223 ;  /* 0x000000ffff977224 */ /* 0x000fe400078e00df */
[----:B---3--:R-:W-:Y:S01]  /*1a930*/  FFMA.FTZ R3, R248, UR4, -R73 ;  /* 0x00000004f8037c23 */ /* 0x008fe20008010849 */
[----:B------:R3:W5:Y:S01]  /*1a940*/  LDL.LU R223, [R1+0xe4] ;  /* 0x0000e40001df7983 */ /* 0x0007620000300800 */
[----:B------:R1:W-:Y:S01]  /*1a950*/  MUFU.EX2 R156, R88 ;  /* 0x00000058009c7308 */ /* 0x0003e20000000800 */
[----:B--2---:R-:W-:Y:S01]  /*1a960*/  FFMA.FTZ R2, R184, UR4, -R75 ;  /* 0x00000004b8027c23 */ /* 0x004fe2000801084b */
[----:B------:R-:W-:Y:S02]  /*1a970*/  MOV R184, R180 ;  /* 0x000000b400b87202 */ /* 0x000fe40000000f00 */
[----:B------:R-:W-:Y:S06]  /*1a980*/  MOV R180, R102 ;  /* 0x0000006600b47202 */ /* 0x000fec0000000f00 */
[----:B------:R2:W3:Y:S01]  /*1a990*/  MUFU.EX2 R245, R2 ;  /* 0x0000000200f57308 */ /* 0x0004e20000000800 */
[--C-:B------:R-:W-:Y:S01]  /*1a9a0*/  FFMA.FTZ R102, R202, UR4, -R73.reuse ;  /* 0x00000004ca667c23 */ /* 0x100fe20008010849 */
[----:B------:R-:W-:Y:S02]  /*1a9b0*/  FFMA.FTZ R73, R90, UR4, -R73 ;  /* 0x000000045a497c23 */ /* 0x000fe40008010849 */
[----:B-1----:R-:W1:Y:S01]  /*1a9c0*/  LDSM.16.MT88.4 R88, [R216+0x9000] ;  /* 0x00900000d858783b */ /* 0x002e620000004200 */
[----:B--2---:R-:W-:Y:S01]  /*1a9d0*/  FFMA.FTZ R2, R194, UR4, -R100 ;  /* 0x00000004c2027c23 */ /* 0x004fe20008010864 */
[----:B------:R-:W-:Y:S02]  /*1a9e0*/  MOV R194, R192 ;  /* 0x000000c000c27202 */ /* 0x000fe40000000f00 */
[----:B------:R-:W-:Y:S02]  /*1a9f0*/  MOV R192, R191 ;  /* 0x000000bf00c07202 */ /* 0x000fe40000000f00 */
[----:B------:R-:W-:Y:S02]  /*1aa00*/  MOV R191, R189 ;  /* 0x000000bd00bf7202 */ /* 0x000fe40000000f00 */
[----:B------:R-:W-:Y:S02]  /*1aa10*/  MOV R189, R243 ;  /* 0x000000f300bd7202 */ /* 0x000fe40000000f00 */
[----:B------:R-:W-:Y:S02]  /*1aa20*/  MOV R243, R181 ;  /* 0x000000b500f37202 */ /* 0x000fe40000000f00 */
[----:B------:R2:W3:Y:S01]  /*1aa30*/  MUFU.EX2 R181, R2 ;  /* 0x0000000200b57308 */ /* 0x0004e20000000800 */
[----:B------:R-:W-:Y:S02]  /*1aa40*/  MOV R251, R194 ;  /* 0x000000c200fb7202 */ /* 0x000fe40000000f00 */
[----:B------:R-:W-:Y:S02]  /*1aa50*/  MOV R194, R192 ;  /* 0x000000c000c27202 */ /* 0x000fe40000000f00 */
[----:B------:R-:W-:Y:S02]  /*1aa60*/  MOV R192, R186 ;  /* 0x000000ba00c07202 */ /* 0x000fe40000000f00 */
[----:B------:R-:W-:Y:S02]  /*1aa70*/  MOV R186, R177 ;  /* 0x000000b100ba7202 */ /* 0x000fe40000000f00 */
[----:B------:R-:W-:Y:S02]  /*1aa80*/  MOV R177, R159 ;  /* 0x0000009f00b17202 */ /* 0x000fe40000000f00 */
[----:B------:R-:W-:Y:S01]  /*1aa90*/  MOV R209, R194 ;  /* 0x000000c200d17202 */ /* 0x000fe20000000f00 */
[----:B------:R-:W-:Y:S01]  /*1aaa0*/  IMAD.MOV.U32 R194, RZ, RZ, R186 ;  /* 0x000000ffffc27224 */ /* 0x000fe200078e00ba */
[----:B------:R-:W-:Y:S02]  /*1aab0*/  MOV R186, R183 ;  /* 0x000000b700ba7202 */ /* 0x000fe40000000f00 */
[----:B------:R-:W-:Y:S01]  /*1aac0*/  MOV R203, R209 ;  /* 0x000000d100cb7202 */ /* 0x000fe20000000f00 */
[----:B------:R-:W-:Y:S01]  /*1aad0*/  MUFU.EX2 R183, R93 ;  /* 0x0000005d00b77308 */ /* 0x000fe20000000800 */
[-C--:B-1----:R-:W-:Y:S03]  /*1aae0*/  HMMA.16816.F32.BF16 R4, R76, R88.reuse, R4 ;  /* 0x000000584c04723c */ /* 0x082fe60000041804 */
[----:B--2---:R-:W-:Y:S01]  /*1aaf0*/  FFMA.FTZ R2, R195, UR4, -R100 ;  /* 0x00000004c3027c23 */ /* 0x004fe20008010864 */
[----:B------:R-:W-:Y:S02]  /*1ab00*/  MOV R195, R193 ;  /* 0x000000c100c37202 */ /* 0x000fe40000000f00 */
[C---:B------:R-:W-:Y:S03]  /*1ab10*/  HMMA.16816.F32.BF16 R8, R80.reuse, R88, R8 ;  /* 0x000000585008723c */ /* 0x040fe60000041808 */
[----:B------:R1:W-:Y:S02]  /*1ab20*/  MUFU.EX2 R159, R2 ;  /* 0x00000002009f7308 */ /* 0x0003e40000000800 */
[----:B------:R-:W-:Y:S01]  /*1ab30*/  MOV R193, R244 ;  /* 0x000000f400c17202 */ /* 0x000fe20000000f00 */
[-C--:B------:R-:W-:Y:S05]  /*1ab40*/  HMMA.16816.F32.BF16 R12, R80, R90.reuse, R12 ;  /* 0x0000005a500c723c */ /* 0x080fea000004180c */
[----:B------:R-:W-:Y:S01]  /*1ab50*/  MOV R244, R243 ;  /* 0x000000f300f47202 */ /* 0x000fe20000000f00 */
[C---:B------:R-:W-:Y:S01]  /*1ab60*/  HMMA.16816.F32.BF16 R16, R76.reuse, R90, R16 ;  /* 0x0000005a4c10723c */ /* 0x040fe20000041810 */
[----:B------:R-:W2:Y:S04]  /*1ab70*/  LDSM.16.MT88.4 R88, [R217+0x9000] ;  /* 0x00900000d958783b */ /* 0x000ea80000004200 */
[----:B------:R-:W-:Y:S01]  /*1ab80*/  IMAD.MOV.U32 R243, RZ, RZ, R142 ;  /* 0x000000fffff37224 */ /* 0x000fe200078e008e */
[-C--:B------:R-:W-:Y:S05]  /*1ab90*/  HMMA.16816.F32.BF16 R20, R76, R84.reuse, R20 ;  /* 0x000000544c14723c */ /* 0x080fea0000041814 */
[----:B-1----:R-:W-:Y:S01]  /*1aba0*/  FFMA.FTZ R2, R251, UR4, -R100 ;  /* 0x00000004fb027c23 */ /* 0x002fe20008010864 */
[C---:B------:R-:W-:Y:S05]  /*1abb0*/  HMMA.16816.F32.BF16 R24, R80.reuse, R84, R24 ;  /* 0x000000545018723c */ /* 0x040fea0000041818 */
[----:B------:R-:W-:Y:S01]  /*1abc0*/  MOV R251, R192 ;  /* 0x000000c000fb7202 */ /* 0x000fe20000000f00 */
[-C--:B------:R-:W-:Y:S05]  /*1abd0*/  HMMA.16816.F32.BF16 R28, R80, R86.reuse, R28 ;  /* 0x00000056501c723c */ /* 0x080fea000004181c */
[----:B------:R-:W-:Y:S01]  /*1abe0*/  MOV R192, R177 ;  /* 0x000000b100c07202 */ /* 0x000fe20000000f00 */
[C---:B------:R-:W-:Y:S01]  /*1abf0*/  HMMA.16816.F32.BF16 R32, R76.reuse, R86, R32 ;  /* 0x000000564c20723c */ /* 0x040fe20000041820 */
[----:B------:R-:W1:Y:S04]  /*1ac00*/  LDSM.16.MT88.4 R84, [R218+0x9000] ;  /* 0x00900000da54783b */ /* 0x000e680000004200 */
[----:B------:R-:W-:Y:S01]  /*1ac10*/  MOV R177, R180 ;  /* 0x000000b400b17202 */ /* 0x000fe20000000f00 */
[----:B------:R-:W-:Y:S01]  /*1ac20*/  IMAD.MOV.U32 R209, RZ, RZ, R192 ;  /* 0x000000ffffd17224 */ /* 0x000fe200078e00c0 */
[----:B------:R4:W3:Y:S01]  /*1ac30*/  MUFU.EX2 R180, R2 ;  /* 0x0000000200b47308 */ /* 0x0008e20000000800 */
[----:B------:R-:W-:Y:S03]  /*1ac40*/  MOV R208, R195 ;  /* 0x000000c300d07202 */ /* 0x000fe60000000f00 */
[----:B------:R-:W-:Y:S02]  /*1ac50*/  MOV R142, R222 ;  /* 0x000000de008e7202 */ /* 0x000fe40000000f00 */
[----:B------:R-:W-:Y:S01]  /*1ac60*/  MOV R195, R193 ;  /* 0x000000c100c37202 */ /* 0x000fe20000000f00 */
[----:B------:R1:W5:Y:S01]  /*1ac70*/  LDL.LU R222, [R1+0xe0] ;  /* 0x0000e00001de7983 */ /* 0x0003620000300800 */
[----:B------:R-:W-:Y:S01]  /*1ac80*/  MOV R193, R243 ;  /* 0x000000f300c17202 */ /* 0x000fe20000000f00 */
[-C--:B--2---:R-:W-:Y:S03]  /*1ac90*/  HMMA.16816.F32.BF16 R36, R76, R88.reuse, R36 ;  /* 0x000000584c24723c */ /* 0x084fe60000041824 */
[----:B------:R-:W-:Y:S02]  /*1aca0*/  MOV R243, R221 ;  /* 0x000000dd00f37202 */ /* 0x000fe40000000f00 */
[----:B------:R2:W5:Y:S01]  /*1acb0*/  LDL.LU R221, [R1+0xdc] ;  /* 0x0000dc0001dd7983 */ /* 0x0005620000300800 */
[C---:B------:R-:W-:Y:S05]  /*1acc0*/  HMMA.16816.F32.BF16 R40, R80.reuse, R88, R40 ;  /* 0x000000585028723c */ /* 0x040fea0000041828 */
[--C-:B----4-:R-:W-:Y:S01]  /*1acd0*/  FFMA.FTZ R2, R208, UR4, -R74.reuse ;  /* 0x00000004d0027c23 */ /* 0x110fe2000801084a */
[-C--:B------:R-:W-:Y:S05]  /*1ace0*/  HMMA.16816.F32.BF16 R44, R80, R90.reuse, R44 ;  /* 0x0000005a502c723c */ /* 0x080fea000004182c */
[----:B------:R-:W-:Y:S01]  /*1acf0*/  MOV R208, R193 ;  /* 0x000000c100d07202 */ /* 0x000fe20000000f00 */
[C---:B------:R-:W-:Y:S01]  /*1ad00*/  HMMA.16816.F32.BF16 R48, R76.reuse, R90, R48 ;  /* 0x0000005a4c30723c */ /* 0x040fe20000041830 */
[----:B------:R-:W4:Y:S04]  /*1ad10*/  LDSM.16.MT88.4 R88, [R216+0x9800] ;  /* 0x00980000d858783b */ /* 0x000f280000004200 */
[----:B------:R-:W-:Y:S01]  /*1ad20*/  MOV R193, R186 ;  /* 0x000000ba00c17202 */ /* 0x000fe20000000f00 */
[-C--:B-1----:R-:W-:Y:S05]  /*1ad30*/  HMMA.16816.F32.BF16 R52, R76, R84.reuse, R52 ;  /* 0x000000544c34723c */ /* 0x082fea0000041834 */
[----:B------:R-:W-:Y:S01]  /*1ad40*/  MOV R186, R243 ;  /* 0x000000f300ba7202 */ /* 0x000fe20000000f00 */
[C---:B------:R-:W-:Y:S05]  /*1ad50*/  HMMA.16816.F32.BF16 R56, R80.reuse, R84, R56 ;  /* 0x000000545038723c */ /* 0x040fea0000041838 */
[----:B------:R-:W-:Y:S01]  /*1ad60*/  MOV R243, R178 ;  /* 0x000000b200f37202 */ /* 0x000fe20000000f00 */
[-C--:B------:R-:W-:Y:S01]  /*1ad70*/  HMMA.16816.F32.BF16 R60, R80, R86.reuse, R60 ;  /* 0x00000056503c723c */ /* 0x080fe2000004183c */
[----:B------:R-:W2:Y:S04]  /*1ad80*/  LDL.LU R178, [R1+0x7c] ;  /* 0x00007c0001b27983 */ /* 0x000ea80000300800 */
[----:B------:R-:W-:Y:S01]  /*1ad90*/  MOV R192, R179 ;  /* 0x000000b300c07202 */ /* 0x000fe20000000f00 */
[----:B------:R-:W-:Y:S05]  /*1ada0*/  HMMA.16816.F32.BF16 R64, R76, R86, R64 ;  /* 0x000000564c40723c */ /* 0x000fea0000041840 */
[----:B------:R-:W-:Y:S02]  /*1adb0*/  MOV R179, R182 ;  /* 0x000000b600b37202 */ /* 0x000fe40000000f00 */
[----:B------:R1:W-:Y:S01]  /*1adc0*/  MUFU.EX2 R182, R2 ;  /* 0x0000000200b67308 */ /* 0x0003e20000000800 */
[----:B------:R-:W-:Y:S03]  /*1add0*/  MOV R201, R208 ;  /* 0x000000d000c97202 */ /* 0x000fe60000000f00 */
[----:B------:R-:W-:Y:S02]  /*1ade0*/  MOV R202, R209 ;  /* 0x000000d100ca7202 */ /* 0x000fe40000000f00 */
[----:B------:R-:W-:Y:S04]  /*1adf0*/  MOV R208, R243 ;  /* 0x000000f300d07202 */ /* 0x000fe80000000f00 */
[----:B------:R-:W-:Y:S01]  /*1ae00*/  MUFU.EX2 R243, R95 ;  /* 0x0000005f00f37308 */ /* 0x000fe20000000800 */
[----:B------:R-:W-:Y:S02]  /*1ae10*/  MOV R248, R244 ;  /* 0x000000f400f87202 */ /* 0x000fe40000000f00 */
[----:B------:R-:W-:Y:S02]  /*1ae20*/  F2FP.BF16.F32.PACK_AB R76, R174, R170 ;  /* 0x000000aaae4c723e */ /* 0x000fe400000010ff */
[----:B------:R-:W-:Y:S02]  /*1ae30*/  F2FP.BF16.F32.PACK_AB R77, R168, R171 ;  /* 0x000000aba84d723e */ /* 0x000fe400000010ff */
[----:B------:R-:W-:Y:S03]  /*1ae40*/  F2FP.BF16.F32.PACK_AB R79, R250, R249 ;  /* 0x000000f9fa4f723e */ /* 0x000fe600000010ff */
[----:B------:R-:W-:Y:S01]  /*1ae50*/  MUFU.EX2 R244, R92 ;  /* 0x0000005c00f47308 */ /* 0x000fe20000000800 */
[--C-:B-1----:R-:W-:Y:S01]  /*1ae60*/  FFMA.FTZ R2, R203, UR4, -R74.reuse ;  /* 0x00000004cb027c23 */ /* 0x102fe2000801084a */
[----:B------:R-:W-:Y:S01]  /*1ae70*/  IMAD.MOV.U32 R203, RZ, RZ, R193 ;  /* 0x000000ffffcb7224 */ /* 0x000fe200078e00c1 */
[----:B------:R-:W-:Y:S02]  /*1ae80*/  MOV R193, R179 ;  /* 0x000000b300c17202 */ /* 0x000fe40000000f00 */
[----:B------:R-:W-:Y:S02]  /*1ae90*/  F2FP.BF16.F32.PACK_AB R80, R247, R164 ;  /* 0x000000a4f750723e */ /* 0x000fe400000010ff */
[----:B---3--:R-:W-:Y:S03]  /*1aea0*/  F2FP.BF16.F32.PACK_AB R82, R245, R246 ;  /* 0x000000f6f552723e */ /* 0x008fe600000010ff */
[----:B------:R1:W-:Y:S01]  /*1aeb0*/  MUFU.EX2 R179, R2 ;  /* 0x0000000200b37308 */ /* 0x0003e20000000800 */
[----:B------:R-:W-:Y:S02]  /*1aec0*/  F2FP.BF16.F32.PACK_AB R81, R181, R156 ;  /* 0x0000009cb551723e */ /* 0x000fe400000010ff */
[----:B------:R-:W-:Y:S01]  /*1aed0*/  F2FP.BF16.F32.PACK_AB R83, R180, R159 ;  /* 0x0000009fb453723e */ /* 0x000fe200000010ff */
[----:B-1----:R-:W-:Y:S01]  /*1aee0*/  FFMA.FTZ R2, R201, UR4, -R74 ;  /* 0x00000004c9027c23 */ /* 0x002fe2000801084a */
[----:B------:R-:W-:Y:S02]  /*1aef0*/  MOV R201, R202 ;  /* 0x000000ca00c97202 */ /* 0x000fe40000000f00 */
[----:B------:R-:W-:Y:S02]  /*1af00*/  MOV R202, R203 ;  /* 0x000000cb00ca7202 */ /* 0x000fe40000000f00 */
[----:B------:R-:W-:Y:S02]  /*1af10*/  MOV R203, R208 ;  /* 0x000000d000cb7202 */ /* 0x000fe40000000f00 */
[----:B------:R-:W-:Y:S02]  /*1af20*/  MOV R200, R202 ;  /* 0x000000ca00c87202 */ /* 0x000fe40000000f00 */
[----:B--2---:R-:W-:Y:S02]  /*1af30*/  MOV R209, R178 ;  /* 0x000000b200d17202 */ /* 0x004fe40000000f00 */
[----:B------:R-:W-:Y:S02]  /*1af40*/  MUFU.EX2 R178, R3 ;  /* 0x0000000300b27308 */ /* 0x000fe40000000800 */
[----:B------:R-:W-:Y:S01]  /*1af50*/  MOV R208, R209 ;  /* 0x000000d100d07202 */ /* 0x000fe20000000f00 */
[----:B------:R-:W-:Y:S01]  /*1af60*/  IMAD.MOV.U32 R209, RZ, RZ, R248 ;  /* 0x000000ffffd17224 */ /* 0x000fe200078e00f8 */
[----:B------:R-:W-:Y:S02]  /*1af70*/  MOV R248, R251 ;  /* 0x000000fb00f87202 */ /* 0x000fe40000000f00 */
[----:B------:R-:W-:Y:S01]  /*1af80*/  MOV R251, R195 ;  /* 0x000000c300fb7202 */ /* 0x000fe20000000f00 */
[----:B------:R-:W-:Y:S01]  /*1af90*/  FFMA.FTZ R92, R208, UR4, -R75 ;  /* 0x00000004d05c7c23 */ /* 0x000fe2000801084b */
[----:B------:R-:W-:Y:S02]  /*1afa0*/  MOV R195, R191 ;  /* 0x000000bf00c37202 */ /* 0x000fe40000000f00 */
[----:B------:R-:W-:Y:S01]  /*1afb0*/  MOV R191, R190 ;  /* 0x000000be00bf7202 */ /* 0x000fe20000000f00 */
[----:B------:R-:W-:Y:S01]  /*1afc0*/  MUFU.EX2 R208, R92 ;  /* 0x0000005c00d07308 */ /* 0x000fe20000000800 */
[----:B------:R-:W-:Y:S02]  /*1afd0*/  MOV R190, R188 ;  /* 0x000000bc00be7202 */ /* 0x000fe40000000f00 */
[----:B------:R-:W-:Y:S02]  /*1afe0*/  MOV R188, R185 ;  /* 0x000000b900bc7202 */ /* 0x000fe40000000f00 */
[----:B------:R-:W-:Y:S01]  /*1aff0*/  MOV R185, R184 ;  /* 0x000000b800b97202 */ /* 0x000fe20000000f00 */
[----:B------:R-:W-:Y:S01]  /*1b000*/  IMAD.MOV.U32 R184, RZ, RZ, R211 ;  /* 0x000000ffffb87224 */ /* 0x000fe200078e00d3 */
[----:B------:R-:W-:Y:S03]  /*1b010*/  MOV R202, R209 ;  /* 0x000000d100ca7202 */ /* 0x000fe60000000f00 */
[----:B------:R1:W-:Y:S01]  /*1b020*/  MUFU.EX2 R211, R2 ;  /* 0x0000000200d37308 */ /* 0x0003e20000000800 */
[----:B------:R-:W-:Y:S02]  /*1b030*/  MOV R209, R251 ;  /* 0x000000fb00d17202 */ /* 0x000fe40000000f00 */
[----:B------:R-:W-:Y:S01]  /*1b040*/  MOV R251, R199 ;  /* 0x000000c700fb7202 */ /* 0x000fe20000000f00 */
[----:B------:R-:W-:Y:S01]  /*1b050*/  IMAD.MOV.U32 R199, RZ, RZ, R190 ;  /* 0x000000ffffc77224 */ /* 0x000fe200078e00be */
[----:B------:R-:W-:Y:S02]  /*1b060*/  MOV R190, R188 ;  /* 0x000000bc00be7202 */ /* 0x000fe40000000f00 */
[----:B------:R-:W-:Y:S02]  /*1b070*/  MOV R188, R176 ;  /* 0x000000b000bc7202 */ /* 0x000fe40000000f00 */
[----:B------:R-:W-:Y:S02]  /*1b080*/  MOV R176, R143 ;  /* 0x0000008f00b07202 */ /* 0x000fe40000000f00 */
[----:B------:R-:W-:Y:S02]  /*1b090*/  MOV R143, R220 ;  /* 0x000000dc008f7202 */ /* 0x000fe40000000f00 */
[----:B------:R2:W5:Y:S01]  /*1b0a0*/  LDL.LU R220, [R1+0xd8] ;  /* 0x0000d80001dc7983 */ /* 0x0005620000300800 */
[----:B------:R-:W-:Y:S01]  /*1b0b0*/  F2FP.BF16.F32.PACK_AB R78, R252, R251 ;  /* 0x000000fbfc4e723e */ /* 0x000fe200000010ff */
[----:B-1----:R-:W-:Y:S01]  /*1b0c0*/  FFMA.FTZ R2, R201, UR4, -R74 ;  /* 0x00000004c9027c23 */ /* 0x002fe2000801084a */
[----:B------:R-:W-:Y:S02]  /*1b0d0*/  MOV R201, R203 ;  /* 0x000000cb00c97202 */ /* 0x000fe40000000f00 */
[----:B------:R-:W-:Y:S03]  /*1b0e0*/  MOV R203, R248 ;  /* 0x000000f800cb7202 */ /* 0x000fe60000000f00 */
[-C--:B----4-:R-:W-:Y:S03]  /*1b0f0*/  HMMA.16816.F32.BF16 R4, R76, R88.reuse, R4 ;  /* 0x000000584c04723c */ /* 0x090fe60000041804 */
[----:B------:R-:W-:Y:S02]  /*1b100*/  MOV R248, R191 ;  /* 0x000000bf00f87202 */ /* 0x000fe40000000f00 */
[----:B------:R-:W-:Y:S01]  /*1b110*/  MOV R191, R210 ;  /* 0x000000d200bf7202 */ /* 0x000fe20000000f00 */
[C---:B------:R-:W-:Y:S01]  /*1b120*/  HMMA.16816.F32.BF16 R8, R80.reuse, R88, R8 ;  /* 0x000000585008723c */ /* 0x040fe20000041808 */
[----:B------:R1:W-:Y:S04]  /*1b130*/  MUFU.EX2 R210, R2 ;  /* 0x0000000200d27308 */ /* 0x0003e80000000800 */
[----:B------:R-:W-:Y:S01]  /*1b140*/  MOV R113, R201 ;  /* 0x000000c900717202 */ /* 0x000fe20000000f00 */
[-C--:B------:R-:W-:Y:S05]  /*1b150*/  HMMA.16816.F32.BF16 R12, R80, R90.reuse, R12 ;  /* 0x0000005a500c723c */ /* 0x080fea000004180c */
[----:B------:R-:W-:Y:S01]  /*1b160*/  MOV R201, R209 ;  /* 0x000000d100c97202 */ /* 0x000fe20000000f00 */
[C---:B------:R-:W-:Y:S01]  /*1b170*/  HMMA.16816.F32.BF16 R16, R76.reuse, R90, R16 ;  /* 0x0000005a4c10723c */ /* 0x040fe20000041810 */
[----:B------:R-:W-:Y:S04]  /*1b180*/  LDSM.16.MT88.4 R88, [R218+0x9800] ;  /* 0x00980000da58783b */ /* 0x000fe80000004200 */
[----:B------:R-:W-:Y:S01]  /*1b190*/  MOV R209, R199 ;  /* 0x000000c700d17202 */ /* 0x000fe20000000f00 */
[--C-:B-1----:R-:W-:Y:S01]  /*1b1a0*/  FFMA.FTZ R2, R200, UR4, -R75.reuse ;  /* 0x00000004c8027c23 */ /* 0x102fe2000801084b */
[----:B------:R-:W-:Y:S01]  /*1b1b0*/  MOV R199, R176 ;  /* 0x000000b000c77202 */ /* 0x000fe20000000f00 */
[----:B------:R-:W-:Y:S02]  /*1b1c0*/  FFMA.FTZ R93, R113, UR4, -R75 ;  /* 0x00000004715d7c23 */ /* 0x000fe4000801084b */
        /* <DEDUP_REMOVED lines=9> */
[----:B------:R-:W-:Y:S02]  /*1b260*/  MOV R203, R209 ;  /* 0x000000d100cb7202 */ /* 0x000fe40000000f00 */
[----:B------:R-:W-:Y:S02]  /*1b270*/  MOV R209, R248 ;  /* 0x000000f800d17202 */ /* 0x000fe40000000f00 */
[----:B------:R-:W-:Y:S01]  /*1b280*/  MOV R113, R200 ;  /* 0x000000c800717202 */ /* 0x000fe20000000f00 */
[----:B-1----:R-:W-:Y:S01]  /*1b290*/  FFMA.FTZ R2, R150, UR4, -R100 ;  /* 0x0000000496027c23 */ /* 0x002fe20008010864 */
[----:B------:R-:W-:Y:S01]  /*1b2a0*/  MOV R200, R201 ;  /* 0x000000c900c87202 */ /* 0x000fe20000000f00 */
[----:B------:R-:W-:Y:S01]  /*1b2b0*/  IMAD.MOV.U32 R201, RZ, RZ, R203 ;  /* 0x000000ffffc97224 */ /* 0x000fe200078e00cb */
[----:B------:R-:W-:Y:S01]  /*1b2c0*/  MOV R203, R209 ;  /* 0x000000d100cb7202 */ /* 0x000fe20000000f00 */
[----:B------:R1:W-:Y:S01]  /*1b2d0*/  MUFU.EX2 R150, R2 ;  /* 0x0000000200967308 */ /* 0x0003e20000000800 */
[----:B------:R-:W-:Y:S02]  /*1b2e0*/  MOV R248, R199 ;  /* 0x000000c700f87202 */ /* 0x000fe40000000f00 */
[----:B------:R-:W-:Y:S02]  /*1b2f0*/  MOV R117, R201 ;  /* 0x000000c900757202 */ /* 0x000fe40000000f00 */
[----:B------:R-:W-:Y:S02]  /*1b300*/  MOV R116, R200 ;  /* 0x000000c800747202 */ /* 0x000fe40000000f00 */
[----:B------:R-:W-:Y:S01]  /*1b310*/  MOV R188, R135 ;  /* 0x0000008700bc7202 */ /* 0x000fe20000000f00 */
[--C-:B------:R-:W-:Y:S02]  /*1b320*/  FFMA.FTZ R84, R117, UR4, -R74.reuse ;  /* 0x0000000475547c23 */ /* 0x100fe4000801084a */
[----:B------:R3:W-:Y:S01]  /*1b330*/  MUFU.EX2 R200, R99 ;  /* 0x0000006300c87308 */ /* 0x0007e20000000800 */
[----:B------:R-:W-:Y:S01]  /*1b340*/  FFMA.FTZ R117, R115, UR4, -R74 ;  /* 0x0000000473757c23 */ /* 0x000fe2000801084a */
[----:B------:R2:W5:Y:S01]  /*1b350*/  LDL.LU R135, [R1+0xd4] ;  /* 0x0000d40001877983 */ /* 0x0005620000300800 */
[----:B------:R-:W-:Y:S01]  /*1b360*/  MOV R199, R177 ;  /* 0x000000b100c77202 */ /* 0x000fe20000000f00 */
[----:B-1----:R-:W-:Y:S06]  /*1b370*/  FFMA.FTZ R2, R151, UR4, -R100 ;  /* 0x0000000497027c23 */ /* 0x002fec0008010864 */
[----:B------:R1:W-:Y:S10]  /*1b380*/  MUFU.EX2 R209, R3 ;  /* 0x0000000300d17308 */ /* 0x0003f40000000800 */
[----:B------:R4:W-:Y:S01]  /*1b390*/  MUFU.EX2 R151, R2 ;  /* 0x0000000200977308 */ /* 0x0009e20000000800 */
[----:B---3--:R-:W-:Y:S01]  /*1b3a0*/  FFMA.FTZ R99, R205, UR4, -R74 ;  /* 0x00000004cd637c23 */ /* 0x008fe2000801084a */
[----:B------:R-:W-:Y:S08]  /*1b3b0*/  MOV R205, R133 ;  /* 0x0000008500cd7202 */ /* 0x000ff00000000f00 */
[----:B------:R3:W-:Y:S01]  /*1b3c0*/  MUFU.EX2 R201, R97 ;  /* 0x0000006100c97308 */ /* 0x0007e20000000800 */
[----:B-1----:R-:W-:Y:S09]  /*1b3d0*/  FADD.FTZ R3, R214, R101 ;  /* 0x00000065d6037221 */ /* 0x002ff20000010000 */
[----:B------:R1:W2:Y:S01]  /*1b3e0*/  MUFU.EX2 R177, R93 ;  /* 0x0000005d00b17308 */ /* 0x0002a20000000800 */
[----:B----4-:R-:W-:Y:S09]  /*1b3f0*/  FFMA.FTZ R2, R202, UR4, -R100 ;  /* 0x00000004ca027c23 */ /* 0x010ff20008010864 */
[----:B------:R4:W-:Y:S01]  /*1b400*/  MUFU.EX2 R202, R2 ;  /* 0x0000000200ca7308 */ /* 0x0009e20000000800 */
[----:B---3--:R-:W-:Y:S09]  /*1b410*/  FADD.FTZ R97, R215, R98 ;  /* 0x00000062d7617221 */ /* 0x008ff20000010000 */
[----:B------:R-:W-:Y:S01]  /*1b420*/  MUFU.EX2 R133, R111 ;  /* 0x0000006f00857308 */ /* 0x000fe20000000800 */
[----:B-1----:R-:W1:Y:S01]  /*1b430*/  LDSM.16.MT88.4 R92, [R219+0x9800] ;  /* 0x00980000db5c783b */ /* 0x002e620000004200 */
[----:B----4-:R-:W-:Y:S01]  /*1b440*/  FFMA.FTZ R2, R113, UR4, -R100 ;  /* 0x0000000471027c23 */ /* 0x010fe20008010864 */
[----:B------:R-:W-:Y:S07]  /*1b450*/  MOV R113, R203 ;  /* 0x000000cb00717202 */ /* 0x000fee0000000f00 */
[----:B------:R3:W4:Y:S01]  /*1b460*/  MUFU.EX2 R203, R2 ;  /* 0x0000000200cb7308 */ /* 0x0007220000000800 */
[----:B------:R-:W-:Y:S02]  /*1b470*/  MOV R125, R113 ;  /* 0x00000071007d7202 */ /* 0x000fe40000000f00 */
[----:B------:R-:W-:Y:S02]  /*1b480*/  MOV R113, R248 ;  /* 0x000000f800717202 */ /* 0x000fe40000000f00 */
[----:B------:R-:W-:Y:S01]  /*1b490*/  MOV R248, R194 ;  /* 0x000000c200f87202 */ /* 0x000fe20000000f00 */
[----:B------:R-:W-:Y:S01]  /*1b4a0*/  IMAD.MOV.U32 R194, RZ, RZ, R193 ;  /* 0x000000ffffc27224 */ /* 0x000fe200078e00c1 */
[----:B------:R-:W-:Y:S01]  /*1b4b0*/  MOV R193, R187 ;  /* 0x000000bb00c17202 */ /* 0x000fe20000000f00 */
[----:B------:R-:W-:Y:S02]  /*1b4c0*/  FADD.FTZ R98, R125, R3 ;  /* 0x000000037d627221 */ /* 0x000fe40000010000 */
[----:B------:R2:W-:Y:S01]  /*1b4d0*/  MUFU.EX2 R187, R84 ;  /* 0x0000005400bb7308 */ /* 0x0005e20000000800 */
[----:B------:R-:W-:Y:S01]  /*1b4e0*/  MOV R214, R248 ;  /* 0x000000f800d67202 */ /* 0x000fe20000000f00 */
[--C-:B------:R-:W-:Y:S01]  /*1b4f0*/  FFMA.FTZ R3, R189, UR4, -R75.reuse ;  /* 0x00000004bd037c23 */ /* 0x100fe2000801084b */
[----:B------:R-:W-:Y:S02]  /*1b500*/  MOV R123, R193 ;  /* 0x000000c1007b7202 */ /* 0x000fe40000000f00 */
[----:B------:R-:W-:Y:S01]  /*1b510*/  MOV R193, R191 ;  /* 0x000000bf00c17202 */ /* 0x000fe20000000f00 */
[--C-:B------:R-:W-:Y:S01]  /*1b520*/  FFMA.FTZ R115, R214, UR4, -R75.reuse ;  /* 0x00000004d6737c23 */ /* 0x100fe2000801084b */
[----:B------:R-:W-:Y:S01]  /*1b530*/  MOV R248, R188 ;  /* 0x000000bc00f87202 */ /* 0x000fe20000000f00 */
[--C-:B---3--:R-:W-:Y:S02]  /*1b540*/  FFMA.FTZ R2, R149, UR4, -R74.reuse ;  /* 0x0000000495027c23 */ /* 0x108fe4000801084a */
[----:B------:R3:W-:Y:S01]  /*1b550*/  MUFU.EX2 R191, R103 ;  /* 0x0000006700bf7308 */ /* 0x0007e20000000800 */
[----:B------:R-:W-:Y:S02]  /*1b560*/  MOV R125, R194 ;  /* 0x000000c2007d7202 */ /* 0x000fe40000000f00 */
[----:B------:R-:W-:Y:S07]  /*1b570*/  MOV R214, R248 ;  /* 0x000000f800d67202 */ /* 0x000fee0000000f00 */
[----:B------:R4:W4:Y:S01]  /*1b580*/  MUFU.EX2 R149, R2 ;  /* 0x0000000200957308 */ /* 0x0009220000000800 */
[--C-:B--2---:R-:W-:Y:S01]  /*1b590*/  FFMA.FTZ R84, R116, UR4, -R74.reuse ;  /* 0x0000000474547c23 */ /* 0x104fe2000801084a */
[-C--:B-1----:R-:W-:Y:S03]  /*1b5a0*/  HMMA.16816.F32.BF16 R20, R76, R92.reuse, R20 ;  /* 0x0000005c4c14723c */ /* 0x082fe60000041814 */
[----:B------:R-:W-:Y:S03]  /*1b5b0*/  FFMA.FTZ R116, R129, UR4, -R74 ;  /* 0x0000000481747c23 */ /* 0x000fe6000801084a */
[C---:B------:R-:W-:Y:S02]  /*1b5c0*/  HMMA.16816.F32.BF16 R24, R80.reuse, R92, R24 ;  /* 0x0000005c5018723c */ /* 0x040fe40000041818 */
[----:B------:R1:W-:Y:S03]  /*1b5d0*/  MUFU.EX2 R189, R3 ;  /* 0x0000000300bd7308 */ /* 0x0003e60000000800 */
[--C-:B---3--:R-:W-:Y:S01]  /*1b5e0*/  FFMA.FTZ R103, R206, UR4, -R75.reuse ;  /* 0x00000004ce677c23 */ /* 0x108fe2000801084b */
[-C--:B------:R-:W-:Y:S05]  /*1b5f0*/  HMMA.16816.F32.BF16 R28, R80, R94.reuse, R28 ;  /* 0x0000005e501c723c */ /* 0x080fea000004181c */
[----:B----4-:R-:W-:Y:S01]  /*1b600*/  FADD.FTZ R2, R131, R96 ;  /* 0x0000006083027221 */ /* 0x010fe20000010000 */
[C---:B------:R-:W-:Y:S01]  /*1b610*/  HMMA.16816.F32.BF16 R32, R76.reuse, R94, R32 ;  /* 0x0000005e4c20723c */ /* 0x040fe20000041820 */
[----:B------:R-:W-:Y:S04]  /*1b620*/  LDSM.16.MT88.4 R92, [R219+0xa000] ;  /* 0x00a00000db5c783b */ /* 0x000fe80000004200 */
[--C-:B------:R-:W-:Y:S01]  /*1b630*/  FFMA.FTZ R96, R195, UR4, -R74.reuse ;  /* 0x00000004c3607c23 */ /* 0x100fe2000801084a */
[----:B------:R-:W-:Y:S01]  /*1b640*/  FFMA.FTZ R74, R104, UR4, -R74 ;  /* 0x00000004684a7c23 */ /* 0x000fe2000801084a */
[----:B------:R-:W-:Y:S01]  /*1b650*/  FADD.FTZ R104, R113, R2 ;  /* 0x0000000271687221 */ /* 0x000fe20000010000 */
[----:B------:R-:W-:Y:S01]  /*1b660*/  FFMA.FTZ R2, R142, UR4, -R75 ;  /* 0x000000048e027c23 */ /* 0x000fe2000801084b */
[----:B------:R2:W3:Y:S02]  /*1b670*/  MUFU.EX2 R195, R102 ;  /* 0x0000006600c37308 */ /* 0x0004e40000000800 */
[----:B------:R-:W-:Y:S01]  /*1b680*/  MOV R142, R148 ;  /* 0x00000094008e7202 */ /* 0x000fe20000000f00 */
[----:B------:R-:W-:Y:S01]  /*1b690*/  IMAD.MOV.U32 R131, RZ, RZ, R125 ;  /* 0x000000ffff837224 */ /* 0x000fe200078e007d */
[----:B------:R-:W-:Y:S01]  /*1b6a0*/  MOV R113, R190 ;  /* 0x000000be00717202 */ /* 0x000fe20000000f00 */
[----:B-1----:R-:W-:Y:S01]  /*1b6b0*/  FADD.FTZ R3, R127, R98 ;  /* 0x000000627f037221 */ /* 0x002fe20000010000 */
[----:B------:R-:W-:Y:S01]  /*1b6c0*/  FADD.FTZ R104, R130, R104 ;  /* 0x0000006882687221 */ /* 0x000fe20000010000 */
[----:B------:R-:W-:Y:S03]  /*1b6d0*/  MOV R125, R199 ;  /* 0x000000c7007d7202 */ /* 0x000fe60000000f00 */
[----:B------:R1:W-:Y:S01]  /*1b6e0*/  MUFU.EX2 R148, R2 ;  /* 0x0000000200947308 */ /* 0x0003e20000000800 */
[----:B------:R-:W-:Y:S01]  /*1b6f0*/  FADD.FTZ R3, R132, R3 ;  /* 0x0000000384037221 */ /* 0x000fe20000010000 */
[----:B------:R-:W-:Y:S02]  /*1b700*/  MOV R199, R143 ;  /* 0x0000008f00c77202 */ /* 0x000fe40000000f00 */
[----:B------:R-:W-:Y:S01]  /*1b710*/  MOV R204, R125 ;  /* 0x0000007d00cc7202 */ /* 0x000fe20000000f00 */
[----:B------:R-:W-:Y:S01]  /*1b720*/  FADD.FTZ R3, R144, R3 ;  /* 0x0000000390037221 */ /* 0x000fe20000010000 */
[----:B------:R-:W-:Y:S01]  /*1b730*/  MOV R248, R199 ;  /* 0x000000c700f87202 */ /* 0x000fe20000000f00 */
[----:B------:R-:W-:Y:S03]  /*1b740*/  IMAD.MOV.U32 R199, RZ, RZ, R134 ;  /* 0x000000ffffc77224 */ /* 0x000fe600078e0086 */
[----:B------:R4:W-:Y:S01]  /*1b750*/  MUFU.EX2 R190, R84 ;  /* 0x0000005400be7308 */ /* 0x0009e20000000800 */
[----:B--2---:R-:W-:Y:S01]  /*1b760*/  FFMA.FTZ R102, R207, UR4, -R75 ;  /* 0x00000004cf667c23 */ /* 0x004fe2000801084b */
[----:B------:R-:W-:Y:S04]  /*1b770*/  FADD.FTZ R3, R139, R3 ;  /* 0x000000038b037221 */ /* 0x000fe80000010000 */
[----:B------:R-:W-:Y:S04]  /*1b780*/  FADD.FTZ R3, R154, R3 ;  /* 0x000000039a037221 */ /* 0x000fe80000010000 */
[----:B------:R-:W2:Y:S01]  /*1b790*/  MUFU.EX2 R194, R96 ;  /* 0x0000006000c27308 */ /* 0x000ea20000000800 */
[--C-:B-1----:R-:W-:Y:S09]  /*1b7a0*/  FFMA.FTZ R2, R186, UR4, -R75.reuse ;  /* 0x00000004ba027c23 */ /* 0x102ff2000801084b */
[----:B------:R1:W2:Y:S01]  /*1b7b0*/  MUFU.EX2 R186, R2 ;  /* 0x0000000200ba7308 */ /* 0x0002a20000000800 */
[----:B----4-:R-:W4:Y:S09]  /*1b7c0*/  LDSM.16.MT88.4 R84, [R217+0x9800] ;  /* 0x00980000d954783b */ /* 0x010f320000004200 */
[----:B------:R-:W-:Y:S10]  /*1b7d0*/  MUFU.EX2 R127, R103 ;  /* 0x00000067007f7308 */ /* 0x000ff40000000800 */
[----:B------:R-:W-:Y:S01]  /*1b7e0*/  MUFU.EX2 R129, R102 ;  /* 0x0000006600817308 */ /* 0x000fe20000000800 */
[--C-:B-1----:R-:W-:Y:S09]  /*1b7f0*/  FFMA.FTZ R2, R193, UR4, -R75.reuse ;  /* 0x00000004c1027c23 */ /* 0x102ff2000801084b */
[----:B------:R1:W2:Y:S10]  /*1b800*/  MUFU.EX2 R193, R2 ;  /* 0x0000000200c17308 */ /* 0x0002b40000000800 */
[----:B------:R-:W-:Y:S10]  /*1b810*/  MUFU.EX2 R143, R109 ;  /* 0x0000006d008f7308 */ /* 0x000ff40000000800 */
[----:B------:R-:W-:Y:S01]  /*1b820*/  MUFU.EX2 R134, R110 ;  /* 0x0000006e00867308 */ /* 0x000fe20000000800 */
[-C--:B----4-:R-:W-:Y:S03]  /*1b830*/  HMMA.16816.F32.BF16 R36, R76, R84.reuse, R36 ;  /* 0x000000544c24723c */ /* 0x090fe60000041824 */
[--C-:B-1----:R-:W-:Y:S01]  /*1b840*/  FFMA.FTZ R2, R113, UR4, -R100.reuse ;  /* 0x0000000471027c23 */ /* 0x102fe20008010864 */
[----:B------:R-:W-:Y:S02]  /*1b850*/  MOV R113, R185 ;  /* 0x000000b900717202 */ /* 0x000fe40000000f00 */
[C---:B------:R-:W-:Y:S03]  /*1b860*/  HMMA.16816.F32.BF16 R40, R80.reuse, R84, R40 ;  /* 0x000000545028723c */ /* 0x040fe60000041828 */
[----:B------:R1:W-:Y:S02]  /*1b870*/  MUFU.EX2 R185, R2 ;  /* 0x0000000200b97308 */ /* 0x0003e40000000800 */
[--C-:B------:R-:W-:Y:S01]  /*1b880*/  FFMA.FTZ R101, R113, UR4, -R75.reuse ;  /* 0x0000000471657c23 */ /* 0x100fe2000801084b */
[-C--:B------:R-:W-:Y:S07]  /*1b890*/  HMMA.16816.F32.BF16 R44, R80, R86.reuse, R44 ;  /* 0x00000056502c723c */ /* 0x080fee000004182c */
[----:B------:R-:W-:Y:S01]  /*1b8a0*/  MUFU.EX2 R130, R101 ;  /* 0x0000006500827308 */ /* 0x000fe20000000800 */
[--C-:B------:R-:W-:Y:S01]  /*1b8b0*/  FFMA.FTZ R113, R141, UR4, -R75.reuse ;  /* 0x000000048d717c23 */ /* 0x100fe2000801084b */
[C---:B------:R-:W-:Y:S01]  /*1b8c0*/  HMMA.16816.F32.BF16 R48, R76.reuse, R86, R48 ;  /* 0x000000564c30723c */ /* 0x040fe20000041830 */
[----:B------:R-:W4:Y:S07]  /*1b8d0*/  LDSM.16.MT88.4 R84, [R216+0xa000] ;  /* 0x00a00000d854783b */ /* 0x000f2e0000004200 */
[----:B------:R3:W-:Y:S01]  /*1b8e0*/  MUFU.EX2 R141, R106 ;  /* 0x0000006a008d7308 */ /* 0x0007e20000000800 */
[-C--:B------:R-:W-:Y:S03]  /*1b8f0*/  HMMA.16816.F32.BF16 R52, R76, R88.reuse, R52 ;  /* 0x000000584c34723c */ /* 0x080fe60000041834 */
[--C-:B-1----:R-:W-:Y:S03]  /*1b900*/  FFMA.FTZ R2, R184, UR4, -R100.reuse ;  /* 0x00000004b8027c23 */ /* 0x102fe60008010864 */
[C---:B------:R-:W-:Y:S03]  /*1b910*/  HMMA.16816.F32.BF16 R56, R80.reuse, R88, R56 ;  /* 0x000000585038723c */ /* 0x040fe60000041838 */
[----:B------:R-:W-:Y:S03]  /*1b920*/  MUFU.EX2 R132, R107 ;  /* 0x0000006b00847308 */ /* 0x000fe60000000800 */
[-C--:B------:R-:W-:Y:S07]  /*1b930*/  HMMA.16816.F32.BF16 R60, R80, R90.reuse, R60 ;  /* 0x0000005a503c723c */ /* 0x080fee000004183c */
[----:B------:R1:W2:Y:S01]  /*1b940*/  MUFU.EX2 R184, R2 ;  /* 0x0000000200b87308 */ /* 0x0002a20000000800 */
[--C-:B---3--:R-:W-:Y:S01]  /*1b950*/  FFMA.FTZ R106, R199, UR4, -R100.reuse ;  /* 0x00000004c76a7c23 */ /* 0x108fe20008010864 */
[----:B------:R-:W-:Y:S01]  /*1b960*/  HMMA.16816.F32.BF16 R64, R76, R90, R64 ;  /* 0x0000005a4c40723c */ /* 0x000fe20000041840 */
[----:B------:R-:W-:Y:S03]  /*1b970*/  LDSM.16.MT88.4 R88, [R218+0xa000] ;  /* 0x00a00000da58783b */ /* 0x000fe60000004200 */
[----:B------:R-:W-:Y:S04]  /*1b980*/  F2FP.BF16.F32.PACK_AB R80, R177, R176 ;  /* 0x000000b0b150723e */ /* 0x000fe800000010ff */
[----:B------:R-:W-:Y:S03]  /*1b990*/  MUFU.EX2 R107, R112 ;  /* 0x00000070006b7308 */ /* 0x000fe60000000800 */
[----:B------:R-:W-:Y:S02]  /*1b9a0*/  F2FP.BF16.F32.PACK_AB R76, R244, R183 ;  /* 0x000000b7f44c723e */ /* 0x000fe400000010ff */
[----:B------:R-:W-:Y:S02]  /*1b9b0*/  F2FP.BF16.F32.PACK_AB R77, R179, R182 ;  /* 0x000000b6b34d723e */ /* 0x000fe400000010ff */
[----:B------:R-:W-:Y:S01]  /*1b9c0*/  F2FP.BF16.F32.PACK_AB R78, R243, R178 ;  /* 0x000000b2f34e723e */ /* 0x000fe200000010ff */
[--C-:B-1----:R-:W-:Y:S01]  /*1b9d0*/  FFMA.FTZ R2, R123, UR4, -R100.reuse ;  /* 0x000000047b027c23 */ /* 0x102fe20008010864 */
[----:B------:R-:W-:Y:S02]  /*1b9e0*/  MOV R123, R192 ;  /* 0x000000c0007b7202 */ /* 0x000fe40000000f00 */
[----:B------:R-:W-:Y:S01]  /*1b9f0*/  F2FP.BF16.F32.PACK_AB R79, R210, R211 ;  /* 0x000000d3d24f723e */ /* 0x000fe200000010ff */
[----:B------:R1:W-:Y:S01]  /*1ba00*/  MUFU.EX2 R188, R2 ;  /* 0x0000000200bc7308 */ /* 0x0003e20000000800 */
[----:B------:R-:W-:Y:S02]  /*1ba10*/  F2FP.BF16.F32.PACK_AB R82, R209, R208 ;  /* 0x000000d0d152723e */ /* 0x000fe400000010ff */
[----:B------:R-:W-:Y:S02]  /*1ba20*/  F2FP.BF16.F32.PACK_AB R81, R151, R150 ;  /* 0x000000969751723e */ /* 0x000fe400000010ff */
[----:B------:R-:W-:Y:S01]  /*1ba30*/  F2FP.BF16.F32.PACK_AB R83, R203, R202 ;  /* 0x000000cacb53723e */ /* 0x000fe200000010ff */
[-C--:B----4-:R-:W-:Y:S06]  /*1ba40*/  HMMA.16816.F32.BF16 R4, R76, R84.reuse, R4 ;  /* 0x000000544c04723c */ /* 0x090fec0000041804 */
[C---:B------:R-:W-:Y:S05]  /*1ba50*/  HMMA.16816.F32.BF16 R8, R80.reuse, R84, R8 ;  /* 0x000000545008723c */ /* 0x040fea0000041808 */
[----:B-1----:R-:W-:Y:S01]  /*1ba60*/  FFMA.FTZ R2, R142, UR4, -R100 ;  /* 0x000000048e027c23 */ /* 0x002fe20008010864 */
[-C--:B------:R-:W-:Y:S01]  /*1ba70*/  HMMA.16816.F32.BF16 R12, R80, R86.reuse, R12 ;  /* 0x00000056500c723c */ /* 0x080fe2000004180c */
[----:B------:R1:W-:Y:S05]  /*1ba80*/  MUFU.EX2 R142, R105 ;  /* 0x00000069008e7308 */ /* 0x0003ea0000000800 */
[C---:B------:R-:W-:Y:S01]  /*1ba90*/  HMMA.16816.F32.BF16 R16, R76.reuse, R86, R16 ;  /* 0x000000564c10723c */ /* 0x040fe20000041810 */
[----:B------:R-:W-:Y:S04]  /*1baa0*/  LDSM.16.MT88.4 R84, [R216+0xa800] ;  /* 0x00a80000d854783b */ /* 0x000fe80000004200 */
[----:B------:R3:W4:Y:S01]  /*1bab0*/  MUFU.EX2 R192, R2 ;  /* 0x0000000200c07308 */ /* 0x0007220000000800 */
[-C--:B------:R-:W-:Y:S06]  /*1bac0*/  HMMA.16816.F32.BF16 R20, R76, R92.reuse, R20 ;  /* 0x0000005c4c14723c */ /* 0x080fec0000041814 */
[C---:B------:R-:W-:Y:S05]  /*1bad0*/  HMMA.16816.F32.BF16 R24, R80.reuse, R92, R24 ;  /* 0x0000005c5018723c */ /* 0x040fea0000041818 */
[--C-:B-1----:R-:W-:Y:S01]  /*1bae0*/  FFMA.FTZ R105, R114, UR4, -R75.reuse ;  /* 0x0000000472697c23 */ /* 0x102fe2000801084b */
[-C--:B------:R-:W-:Y:S03]  /*1baf0*/  HMMA.16816.F32.BF16 R28, R80, R94.reuse, R28 ;  /* 0x0000005e501c723c */ /* 0x080fe6000004181c */
[----:B------:R1:W4:Y:S02]  /*1bb00*/  MUFU.EX2 R111, R105 ;  /* 0x00000069006f7308 */ /* 0x0003240000000800 */
[----:B------:R-:W-:Y:S01]  /*1bb10*/  FFMA.FTZ R114, R131, UR4, -R75 ;  /* 0x0000000483727c23 */ /* 0x000fe2000801084b */
[C---:B------:R-:W-:Y:S01]  /*1bb20*/  HMMA.16816.F32.BF16 R32, R76.reuse, R94, R32 ;  /* 0x0000005e4c20723c */ /* 0x040fe20000041820 */
[----:B------:R-:W4:Y:S04]  /*1bb30*/  LDL.LU R75, [R1+0xb4] ;  /* 0x0000b400014b7983 */ /* 0x000f280000300800 */
[----:B---3--:R-:W-:Y:S01]  /*1bb40*/  FADD.FTZ R2, R140, R97 ;  /* 0x000000618c027221 */ /* 0x008fe20000010000 */
[----:B------:R-:W-:Y:S01]  /*1bb50*/  LDSM.16.MT88.4 R92, [R219+0xa800] ;  /* 0x00a80000db5c783b */ /* 0x000fe20000004200 */
[----:B------:R3:W-:Y:S04]  /*1bb60*/  MUFU.EX2 R140, R99 ;  /* 0x00000063008c7308 */ /* 0x0007e80000000800 */
[----:B------:R-:W-:Y:S01]  /*1bb70*/  FADD.FTZ R2, R126, R2 ;  /* 0x000000027e027221 */ /* 0x000fe20000010000 */
[----:B-1----:R-:W-:Y:S05]  /*1bb80*/  FFMA.FTZ R105, R248, UR4, -R100 ;  /* 0x00000004f8697c23 */ /* 0x002fea0008010864 */
[----:B------:R1:W-:Y:S01]  /*1bb90*/  MUFU.EX2 R131, R108 ;  /* 0x0000006c00837308 */ /* 0x0003e20000000800 */
[----:B------:R-:W-:Y:S04]  /*1bba0*/  FADD.FTZ R2, R136, R2 ;  /* 0x0000000288027221 */ /* 0x000fe80000010000 */
[----:B------:R-:W-:Y:S01]  /*1bbb0*/  FADD.FTZ R102, R137, R2 ;  /* 0x0000000289667221 */ /* 0x000fe20000010000 */
[----:B---3--:R-:W3:Y:S01]  /*1bbc0*/  LDSM.16.MT88.4 R96, [R217+0xa000] ;  /* 0x00a00000d960783b */ /* 0x008ee20000004200 */
[----:B-1----:R-:W-:Y:S02]  /*1bbd0*/  FFMA.FTZ R108, R72, UR4, -R100 ;  /* 0x00000004486c7c23 */ /* 0x002fe40008010864 */
[----:B------:R-:W-:Y:S01]  /*1bbe0*/  FADD.FTZ R72, R163, R102 ;  /* 0x00000066a3487221 */ /* 0x000fe20000010000 */
[-C--:B---3--:R-:W-:Y:S06]  /*1bbf0*/  HMMA.16816.F32.BF16 R36, R76, R96.reuse, R36 ;  /* 0x000000604c24723c */ /* 0x088fec0000041824 */
        /* <DEDUP_REMOVED lines=12> */
[----:B--2---:R-:W-:Y:S02]  /*1bcc0*/  F2FP.BF16.F32.PACK_AB R83, R194, R190 ;  /* 0x000000bec253723e */ /* 0x004fe400000010ff */
[----:B------:R-:W-:Y:S02]  /*1bcd0*/  F2FP.BF16.F32.PACK_AB R76, R186, R148 ;  /* 0x00000094ba4c723e */ /* 0x000fe400000010ff */
[----:B------:R-:W-:Y:S02]  /*1bce0*/  F2FP.BF16.F32.PACK_AB R78, R193, R189 ;  /* 0x000000bdc14e723e */ /* 0x000fe400000010ff */
[----:B------:R-:W-:Y:S01]  /*1bcf0*/  F2FP.BF16.F32.PACK_AB R77, R184, R185 ;  /* 0x000000b9b84d723e */ /* 0x000fe200000010ff */
[-C--:B------:R-:W-:Y:S05]  /*1bd00*/  HMMA.16816.F32.BF16 R4, R80, R84.reuse, R4 ;  /* 0x000000545004723c */ /* 0x080fea0000041804 */
[----:B----4-:R-:W-:Y:S07]  /*1bd10*/  F2FP.BF16.F32.PACK_AB R79, R192, R188 ;  /* 0x000000bcc04f723e */ /* 0x010fee00000010ff */
        /* <DEDUP_REMOVED lines=27> */
[----:B------:R-:W3:Y:S02]  /*1bed0*/  MUFU.EX2 R91, R113 ;  /* 0x00000071005b7308 */ /* 0x000ee40000000800 */
[----:B---3--:R-:W-:Y:S01]  /*1bee0*/  F2FP.BF16.F32.PACK_AB R196, R91, R107 ;  /* 0x0000006b5bc4723e */ /* 0x008fe200000010ff */
[----:B------:R-:W-:Y:S01]  /*1bef0*/  FFMA.FTZ R75, R0, R75, R205 ;  /* 0x0000004b004b7223 */ /* 0x000fe200000100cd */
[----:B------:R-:W-:Y:S01]  /*1bf00*/  FADD.FTZ R0, R145, R104 ;  /* 0x0000006891007221 */ /* 0x000fe20000010000 */
[----:B------:R-:W-:Y:S01]  /*1bf10*/  MOV R205, R123 ;  /* 0x0000007b00cd7202 */ /* 0x000fe20000000f00 */
[----:B------:R-:W-:Y:S04]  /*1bf20*/  FFMA.FTZ R104, R122, UR4, -R100 ;  /* 0x000000047a687c23 */ /* 0x000fe80008010864 */
[----:B------:R-:W-:Y:S01]  /*1bf30*/  MUFU.EX2 R123, R119 ;  /* 0x00000077007b7308 */ /* 0x000fe20000000800 */
[----:B------:R-:W-:Y:S01]  /*1bf40*/  FADD.FTZ R101, R138, R0 ;  /* 0x000000008a657221 */ /* 0x000fe20000010000 */
[----:B------:R-:W-:Y:S03]  /*1bf50*/  FFMA.FTZ R0, R212, UR4, -R100 ;  /* 0x00000004d4007c23 */ /* 0x000fe60008010864 */
[----:B------:R-:W-:Y:S05]  /*1bf60*/  FADD.FTZ R2, R162, R101 ;  /* 0x00000065a2027221 */ /* 0x000fea0000010000 */
[----:B------:R3:W-:Y:S01]  /*1bf70*/  MUFU.EX2 R126, R0 ;  /* 0x00000000007e7308 */ /* 0x0007e20000000800 */
[----:B------:R-:W-:Y:S04]  /*1bf80*/  FADD.FTZ R2, R152, R2 ;  /* 0x0000000298027221 */ /* 0x000fe80000010000 */
[----:B------:R-:W-:Y:S01]  /*1bf90*/  FADD.FTZ R3, R157, R2 ;  /* 0x000000029d037221 */ /* 0x000fe20000010000 */
[----:B------:R-:W-:Y:S04]  /*1bfa0*/  FADD.FTZ R2, R169, R88 ;  /* 0x00000058a9027221 */ /* 0x000fe80000010000 */
[----:B------:R-:W-:Y:S01]  /*1bfb0*/  MUFU.EX2 R119, R117 ;  /* 0x0000007500777308 */ /* 0x000fe20000000800 */
[----:B------:R-:W-:Y:S01]  /*1bfc0*/  FADD.FTZ R3, R175, R3 ;  /* 0x00000003af037221 */ /* 0x000fe20000010000 */
[----:B------:R-:W-:Y:S03]  /*1bfd0*/  FADD.FTZ R2, R173, R2 ;  /* 0x00000002ad027221 */ /* 0x000fe60000010000 */
[----:B------:R-:W-:Y:S01]  /*1bfe0*/  FADD.FTZ R82, R197, R3 ;  /* 0x00000003c5527221 */ /* 0x000fe20000010000 */
[----:B------:R-:W-:Y:S01]  /*1bff0*/  FADD.FTZ R80, R172, R2 ;  /* 0x00000002ac507221 */ /* 0x000fe20000010000 */
[----:B------:R-:W-:Y:S03]  /*1c000*/  FADD.FTZ R3, R170, R81 ;  /* 0x00000051aa037221 */ /* 0x000fe60000010000 */
[----:B------:R2:W1:Y:S01]  /*1c010*/  MUFU.EX2 R117, R73 ;  /* 0x0000004900757308 */ /* 0x0004620000000800 */
[----:B---3--:R-:W-:Y:S01]  /*1c020*/  FFMA.FTZ R0, R213, UR4, -R100 ;  /* 0x00000004d5007c23 */ /* 0x008fe20008010864 */
[----:B------:R-:W-:Y:S01]  /*1c030*/  FADD.FTZ R80, R164, R80 ;  /* 0x00000050a4507221 */ /* 0x000fe20000010000 */
[----:B------:R-:W-:Y:S04]  /*1c040*/  FADD.FTZ R3, R174, R3 ;  /* 0x00000003ae037221 */ /* 0x000fe80000010000 */
[----:B------:R-:W-:Y:S03]  /*1c050*/  FADD.FTZ R3, R251, R3 ;  /* 0x00000003fb037221 */ /* 0x000fe60000010000 */
[----:B------:R3:W4:Y:S01]  /*1c060*/  MUFU.EX2 R125, R0 ;  /* 0x00000000007d7308 */ /* 0x0007220000000800 */
[----:B--2---:R-:W-:Y:S02]  /*1c070*/  F2FP.BF16.F32.PACK_AB R73, R141, R140 ;  /* 0x0000008c8d49723e */ /* 0x004fe400000010ff */
[----:B-1----:R-:W-:Y:S01]  /*1c080*/  F2FP.BF16.F32.PACK_AB R138, R117, R128 ;  /* 0x00000080758a723e */ /* 0x002fe200000010ff */
[--C-:B---3--:R-:W-:Y:S01]  /*1c090*/  FFMA.FTZ R0, R121, UR4, -R100.reuse ;  /* 0x0000000479007c23 */ /* 0x108fe20008010864 */
[----:B----4-:R-:W-:Y:S05]  /*1c0a0*/  F2FP.BF16.F32.PACK_AB R77, R125, R126 ;  /* 0x0000007e7d4d723e */ /* 0x010fea00000010ff */
[----:B------:R-:W1:Y:S10]  /*1c0b0*/  MUFU.EX2 R121, R120 ;  /* 0x0000007800797308 */ /* 0x000e740000000800 */
[----:B------:R2:W-:Y:S10]  /*1c0c0*/  MUFU.EX2 R109, R0 ;  /* 0x00000000006d7308 */ /* 0x0005f40000000800 */
[----:B------:R-:W3:Y:S01]  /*1c0d0*/  MUFU.EX2 R120, R116 ;  /* 0x0000007400787308 */ /* 0x000ee20000000800 */
[----:B-1----:R-:W-:Y:S09]  /*1c0e0*/  F2FP.BF16.F32.PACK_AB R136, R121, R123 ;  /* 0x0000007b7988723e */ /* 0x002ff200000010ff */
[----:B------:R1:W4:Y:S01]  /*1c0f0*/  MUFU.EX2 R116, R74 ;  /* 0x0000004a00747308 */ /* 0x0003220000000800 */
[----:B--2---:R-:W-:Y:S02]  /*1c100*/  FFMA.FTZ R0, R124, UR4, -R100 ;  /* 0x000000047c007c23 */ /* 0x004fe40008010864 */
[----:B------:R-:W2:Y:S07]  /*1c110*/  LDSM.16.MT88.4 R100, [R218+0xb000] ;  /* 0x00b00000da64783b */ /* 0x000eae0000004200 */
[----:B------:R4:W4:Y:S01]  /*1c120*/  MUFU.EX2 R110, R0 ;  /* 0x00000000006e7308 */ /* 0x0009220000000800 */
[----:B---3--:R-:W-:Y:S02]  /*1c130*/  F2FP.BF16.F32.PACK_AB R137, R119, R120 ;  /* 0x000000787789723e */ /* 0x008fe400000010ff */
[----:B-1----:R-:W-:Y:S02]  /*1c140*/  F2FP.BF16.F32.PACK_AB R74, R133, R134 ;  /* 0x00000086854a723e */ /* 0x002fe400000010ff */
[----:B----4-:R-:W-:Y:S01]  /*1c150*/  F2FP.BF16.F32.PACK_AB R139, R116, R118 ;  /* 0x00000076748b723e */ /* 0x010fe200000010ff */
[----:B------:R-:W-:Y:S01]  /*1c160*/  FADD.FTZ R0, R204, R75 ;  /* 0x0000004bcc007221 */ /* 0x000fe20000010000 */
[----:B------:R-:W-:Y:S02]  /*1c170*/  F2FP.BF16.F32.PACK_AB R75, R131, R132 ;  /* 0x00000084834b723e */ /* 0x000fe400000010ff */
[----:B------:R-:W-:Y:S01]  /*1c180*/  F2FP.BF16.F32.PACK_AB R79, R110, R109 ;  /* 0x0000006d6e4f723e */ /* 0x000fe200000010ff */
[----:B------:R-:W-:Y:S04]  /*1c190*/  FADD.FTZ R0, R205, R0 ;  /* 0x00000000cd007221 */ /* 0x000fe80000010000 */
        /* <DEDUP_REMOVED lines=8> */
[C---:B------:R-:W-:Y:S01]  /*1c220*/  HMMA.16816.F32.BF16 R16, R72.reuse, R86, R16 ;  /* 0x000000564810723c */ /* 0x040fe20000041810 */
[----:B------:R-:W-:Y:S03]  /*1c230*/  LDSM.16.MT88.4 R152, [R219+0xb800] ;  /* 0x00b80000db98783b */ /* 0x000fe60000004200 */
[----:B------:R-:W-:Y:S02]  /*1c240*/  FADD.FTZ R0, R160, R0 ;  /* 0x00000000a0007221 */ /* 0x000fe40000010000 */
[-C--:B------:R-:W-:Y:S02]  /*1c250*/  HMMA.16816.F32.BF16 R20, R72, R92.reuse, R20 ;  /* 0x0000005c4814723c */ /* 0x080fe40000041814 */
[----:B------:R-:W1:Y:S03]  /*1c260*/  MUFU.EX2 R87, R115 ;  /* 0x0000007300577308 */ /* 0x000e660000000800 */
[----:B------:R-:W-:Y:S01]  /*1c270*/  FADD.FTZ R0, R161, R0 ;  /* 0x00000000a1007221 */ /* 0x000fe20000010000 */
[C---:B------:R-:W-:Y:S01]  /*1c280*/  HMMA.16816.F32.BF16 R24, R76.reuse, R92, R24 ;  /* 0x0000005c4c18723c */ /* 0x040fe20000041818 */
[----:B------:R-:W3:Y:S05]  /*1c290*/  LDSM.16.MT88.4 R160, [R216+0xb800] ;  /* 0x00b80000d8a0783b */ /* 0x000eea0000004200 */
[----:B------:R-:W4:Y:S01]  /*1c2a0*/  MUFU.EX2 R86, R105 ;  /* 0x0000006900567308 */ /* 0x000f220000000800 */
[----:B------:R-:W-:Y:S01]  /*1c2b0*/  FADD.FTZ R0, R146, R0 ;  /* 0x0000000092007221 */ /* 0x000fe20000010000 */
[-C--:B------:R-:W-:Y:S01]  /*1c2c0*/  HMMA.16816.F32.BF16 R28, R76, R94.reuse, R28 ;  /* 0x0000005e4c1c723c */ /* 0x080fe2000004181c */
[----:B------:R-:W3:Y:S02]  /*1c2d0*/  LDSM.16.MT88.4 R144, [R217+0xb800] ;  /* 0x00b80000d990783b */ /* 0x000ee40000004200 */
[----:B------:R-:W-:Y:S03]  /*1c2e0*/  FADD.FTZ R0, R165, R0 ;  /* 0x00000000a5007221 */ /* 0x000fe60000010000 */
[C---:B------:R-:W-:Y:S05]  /*1c2f0*/  HMMA.16816.F32.BF16 R32, R72.reuse, R94, R32 ;  /* 0x0000005e4820723c */ /* 0x040fea0000041820 */
[----:B------:R-:W-:Y:S01]  /*1c300*/  FADD.FTZ R0, R166, R0 ;  /* 0x00000000a6007221 */ /* 0x000fe20000010000 */
[-C--:B------:R-:W-:Y:S05]  /*1c310*/  HMMA.16816.F32.BF16 R36, R72, R96.reuse, R36 ;  /* 0x000000604824723c */ /* 0x080fea0000041824 */
[----:B------:R-:W-:Y:S01]  /*1c320*/  FADD.FTZ R2, R167, R0 ;  /* 0x00000000a7027221 */ /* 0x000fe20000010000 */
[C---:B------:R-:W-:Y:S05]  /*1c330*/  HMMA.16816.F32.BF16 R40, R76.reuse, R96, R40 ;  /* 0x000000604c28723c */ /* 0x040fea0000041828 */
[----:B-1----:R-:W-:Y:S01]  /*1c340*/  F2FP.BF16.F32.PACK_AB R198, R87, R90 ;  /* 0x0000005a57c6723e */ /* 0x002fe200000010ff */
[-C--:B------:R-:W-:Y:S05]  /*1c350*/  HMMA.16816.F32.BF16 R44, R76, R98.reuse, R44 ;  /* 0x000000624c2c723c */ /* 0x080fea000004182c */
[----:B----4-:R-:W-:Y:S01]  /*1c360*/  F2FP.BF16.F32.PACK_AB R197, R86, R85 ;  /* 0x0000005556c5723e */ /* 0x010fe200000010ff */
[C---:B------:R-:W-:Y:S05]  /*1c370*/  HMMA.16816.F32.BF16 R48, R72.reuse, R98, R48 ;  /* 0x000000624830723c */ /* 0x040fea0000041830 */
[----:B------:R-:W-:Y:S01]  /*1c380*/  F2FP.BF16.F32.PACK_AB R199, R83, R84 ;  /* 0x0000005453c7723e */ /* 0x000fe200000010ff */
[-C--:B--2---:R-:W-:Y:S05]  /*1c390*/  HMMA.16816.F32.BF16 R52, R72, R100.reuse, R52 ;  /* 0x000000644834723c */ /* 0x084fea0000041834 */
[----:B------:R-:W-:Y:S01]  /*1c3a0*/  FADD.FTZ R0, R171, R82 ;  /* 0x00000052ab007221 */ /* 0x000fe20000010000 */
[C---:B------:R-:W-:Y:S05]  /*1c3b0*/  HMMA.16816.F32.BF16 R56, R76.reuse, R100, R56 ;  /* 0x000000644c38723c */ /* 0x040fea0000041838 */
[----:B------:R-:W-:Y:S01]  /*1c3c0*/  FADD.FTZ R2, R156, R2 ;  /* 0x000000029c027221 */ /* 0x000fe20000010000 */
[-C--:B------:R-:W-:Y:S05]  /*1c3d0*/  HMMA.16816.F32.BF16 R60, R76, R102.reuse, R60 ;  /* 0x000000664c3c723c */ /* 0x080fea000004183c */
[----:B------:R-:W-:Y:S01]  /*1c3e0*/  FADD.FTZ R2, R181, R2 ;  /* 0x00000002b5027221 */ /* 0x000fe20000010000 */
[----:B------:R-:W-:Y:S05]  /*1c3f0*/  HMMA.16816.F32.BF16 R64, R72, R102, R64 ;  /* 0x000000664840723c */ /* 0x000fea0000041840 */
        /* <DEDUP_REMOVED lines=58> */
[----:B------:R-:W-:Y:S01]  /*1c7a0*/  FADD.FTZ R0, R130, R2 ;  /* 0x0000000282007221 */ /* 0x000fe20000010000 */
[-C--:B-1----:R-:W-:Y:S03]  /*1c7b0*/  HMMA.16816.F32.BF16 R140, R136, R4.reuse, R52 ;  /* 0x00000004888c723c */ /* 0x082fe60000041834 */
[----:B------:R-:W-:Y:S01]  /*1c7c0*/  FADD.FTZ R9, R134, R9 ;  /* 0x0000000986097221 */ /* 0x000fe20000010000 */
[----:B------:R-:W-:Y:S01]  /*1c7d0*/  FADD.FTZ R2, R126, R3 ;  /* 0x000000037e027221 */ /* 0x000fe20000010000 */
        /* <DEDUP_REMOVED lines=30> */
[----:B------:R-:W-:Y:S01]  /*1c9c0*/  FADD.FTZ R0, R83, R0 ;  /* 0x0000000053007221 */ /* 0x000fe20000010000 */
[----:B------:R-:W-:Y:S02]  /*1c9d0*/  MOV R133, R69 ;  /* 0x0000004500857202 */ /* 0x000fe40000000f00 */
[----:B------:R1:W-:Y:S04]  /*1c9e0*/  STL [R1+0x98], R3 ;  /* 0x0000980301007387 */ /* 0x0003e80000100800 */
[----:B------:R2:W-:Y:S04]  /*1c9f0*/  STL [R1+0xb0], R2 ;  /* 0x0000b00201007387 */ /* 0x0005e80000100800 */
[----:B------:R2:W-:Y:S01]  /*1ca00*/  STL [R1+0xb4], R0 ;  /* 0x0000b40001007387 */ /* 0x0005e20000100800 */
[----:B-1----:R-:W-:Y:S01]  /*1ca10*/  MOV R3, R71 ;  /* 0x0000004700037202 */ /* 0x002fe20000000f00 */
[----:B------:R-:W-:Y:S06]  /*1ca20*/  @P0 BRA `(.L_x_670) ;  /* 0xffffff7800b00947 */ /* 0x000fec000383ffff */
.L_x_669:
        /* <DEDUP_REMOVED lines=75> */
.L_x_673:
        /* <DEDUP_REMOVED lines=23> */
.L_x_674:
        /* <DEDUP_REMOVED lines=247> */
.L_x_676:
[----:B------:R-:W-:Y:S05]  /*1dfc0*/  BSYNC B0 ;  /* 0x0000000000007941 */ /* 0x000fea0003800000 */
.L_x_675:
        /* <DEDUP_REMOVED lines=29> */
.L_x_678:
[----:B------:R-:W-:Y:S05]  /*1e1a0*/  BSYNC B0 ;  /* 0x0000000000007941 */ /* 0x000fea0003800000 */
.L_x_677:
        /* <DEDUP_REMOVED lines=17> */
.L_x_680:
[----:B------:R-:W-:Y:S05]  /*1e2c0*/  BSYNC B0 ;  /* 0x0000000000007941 */ /* 0x000fea0003800000 */
.L_x_679:
        /* <DEDUP_REMOVED lines=16> */
.L_x_682:
[----:B------:R-:W-:Y:S05]  /*1e3d0*/  BSYNC B0 ;  /* 0x0000000000007941 */ /* 0x000fea0003800000 */
.L_x_681:
        /* <DEDUP_REMOVED lines=16> */
.L_x_684:
[----:B------:R-:W-:Y:S05]  /*1e4e0*/  BSYNC B0 ;  /* 0x0000000000007941 */ /* 0x000fea0003800000 */
.L_x_683:
        /* <DEDUP_REMOVED lines=16> */
.L_x_686:
[----:B------:R-:W-:Y:S05]  /*1e5f0*/  BSYNC B0 ;  /* 0x0000000000007941 */ /* 0x000fea0003800000 */
.L_x_685:
        /* <DEDUP_REMOVED lines=16> */
.L_x_688:
[----:B------:R-:W-:Y:S05]  /*1e700*/  BSYNC B0 ;  /* 0x0000000000007941 */ /* 0x000fea0003800000 */
.L_x_687:
        /* <DEDUP_REMOVED lines=16> */
.L_x_690:
[----:B------:R-:W-:Y:S05]  /*1e810*/  BSYNC B0 ;  /* 0x0000000000007941 */ /* 0x000fea0003800000 */
.L_x_689:
        /* <DEDUP_REMOVED lines=15> */
.L_x_691:
        /* <DEDUP_REMOVED lines=15> */
.L_x_2579:


//--------------------- .text._ZN5flash16flash_fwd_kernelI23Flash_fwd_kernel_traitsILi64ELi128ELi128ELi4ELb0ELb0EN7cutlass10bfloat16_tE19Flash_kernel_traitsILi64ELi128ELi128ELi4ES3_EELb0ELb0ELb1ELb0ELb0ELb0ELb0ELb0EEEvNS_16Flash_fwd_paramsE --------------------------
	.section	.text._ZN5flash16flash_fwd_kernelI23Flash_fwd_kernel_traitsILi64ELi128ELi128ELi4ELb0ELb0EN7cutlass10bfloat16_tE19Flash_kernel_traitsILi64ELi128ELi128ELi4ES3_EELb0ELb0ELb1ELb0ELb0ELb0ELb0ELb0EEEvNS_16Flash_fwd_paramsE,"ax",@progbits
	.align	128
        .global         _ZN5flash16flash_fwd_kernelI23Flash_fwd_kernel_traitsILi64ELi128ELi128ELi4ELb0ELb0EN7cutlass10bfloat16_tE19Flash_kernel_traitsILi64ELi128ELi128ELi4ES3_EELb0ELb0ELb1ELb0ELb0ELb0ELb0ELb0EEEvNS_16Flash_fwd_paramsE
        .type           _ZN5flash16flash_fwd_kernelI23Flash_fwd_kernel_traitsILi64ELi128ELi128ELi4ELb0ELb0EN7cutlass10bfloat16_tE19Flash_kernel_traitsILi64ELi128ELi128ELi4ES3_EELb0ELb0ELb1ELb0ELb0ELb0ELb0ELb0EEEvNS_16Flash_fwd_paramsE,@function
        .size           _ZN5flash16flash_fwd_kernelI23Flash_fwd_kernel_traitsILi64ELi128ELi128ELi4ELb0ELb0EN7cutlass10bfloat16_tE19Flash_kernel_traitsILi64ELi128ELi128ELi4ES3_EELb0ELb0ELb1ELb0ELb0ELb0ELb0ELb0EEEvNS_16Flash_fwd_paramsE,(.L_x_2580 - _ZN5flash16flash_fwd_kernelI23Flash_fwd_kernel_traitsILi64ELi128ELi128ELi4ELb0ELb0EN7cutlass10bfloat16_tE19Flash_kernel_traitsILi64ELi128ELi128ELi4ES3_EELb0ELb0ELb1ELb0ELb0ELb0ELb0ELb0EEEvNS_16Flash_fwd_paramsE)
        .other          _ZN5flash16flash_fwd_kernelI23Flash_fwd_kernel_traitsILi64ELi128ELi128ELi4ELb0ELb0EN7cutlass10bfloat16_tE19Flash_kernel_traitsILi64ELi128ELi128ELi4ES3_EELb0ELb0ELb1ELb0ELb0ELb0ELb0ELb0EEEvNS_16Flash_fwd_paramsE,@"STO_CUDA_ENTRY STV_DEFAULT"
_ZN5flash16flash_fwd_kernelI23Flash_fwd_kernel_traitsILi64ELi128ELi128ELi4ELb0ELb0EN7cutlass10bfloat16_tE19Flash_kernel_traitsILi64ELi128ELi128ELi4ES3_EELb0ELb0ELb1ELb0ELb0ELb0ELb0ELb0EEEvNS_16Flash_fwd_paramsE:
.text._ZN5flash16flash_fwd_kernelI23Flash_fwd_kernel_traitsILi64ELi128ELi128ELi4ELb0ELb0EN7cutlass10bfloat16_tE19Flash_kernel_traitsILi64ELi128ELi128ELi4ES3_EELb0ELb0ELb1ELb0ELb0ELb0ELb0ELb0EEEvNS_16Flash_fwd_paramsE:
[----:B------:R-:W1:Y:S08]  /*0000*/  LDC R1, c[0x0][0x28] ;  /* 0x00000a00ff017b82 */ /* 0x000e700000000800 */
[----:B------:R-:W2:Y:S01]  /*0010*/  S2UR UR25, SR_CTAID.Y ;  /* 0x00000000001979c3 */ /* 0x000ea20000002600 */
[----:B------:R-:W-:Y:S01]  /*0020*/  ULDC.64 UR6, c[0x0][0x2f0] ;  /* 0x0000bc0000067ab9 */ /* 0x000fe20000000a00 */
[----:B------:R-:W-:Y:S01]  /*0030*/  ULDC.64 UR8, c[0x0][0x2f0] ;  /* 0x0000bc0000087ab9 */ /* 0x000fe20000000a00 */
[----:B------:R-:W-:Y:S01]  /*0040*/  UISETP.NE.U32.AND UP2, UPT, UR6, URZ, UPT ;  /* 0x0000003f0600728c */ /* 0x000fe2000bf45070 */
[----:B-1----:R-:W-:Y:S01]  /*0050*/  VIADD R1, R1, 0xfffffea8 ;  /* 0xfffffea801017836 */ /* 0x002fe20000000000 */
[----:B------:R-:W-:Y:S01]  /*0060*/  ULDC.64 UR4, c[0x0][0x300] ;  /* 0x0000c00000047ab9 */ /* 0x000fe20000000a00 */
[----:B------:R-:W-:Y:S01]  /*0070*/  ULDC.U8 UR6, c[0x0][0x3c2] ;  /* 0x0000f08000067ab9 */ /* 0x000fe20000000000 */
[----:B------:R-:W-:-:S02]  /*0080*/  UISETP.NE.AND.EX UP2, UPT, UR7, URZ, UPT, UP2 ;  /* 0x0000003f0700728c */ /* 0x000fc4000bf45320 */
[----:B------:R-:W-:Y:S02]  /*0090*/  UISETP.NE.U32.AND UP1, UPT, UR4, URZ, UPT ;  /* 0x0000003f0400728c */ /* 0x000fe4000bf25070 */
[----:B------:R-:W-:Y:S02]  /*00a0*/  UISETP.NE.AND UP3, UPT, UR6, URZ, UPT ;  /* 0x0000003f0600728c */ /* 0x000fe4000bf65270 */
[----:B------:R-:W-:Y:S01]  /*00b0*/  PLOP3.LUT P0, PT, PT, PT, UP2, 0x80, 0x0 ;  /* 0x000000000000781c */ /* 0x000fe20003f0f028 */
[----:B------:R-:W-:Y:S01]  /*00c0*/  UISETP.NE.AND.EX UP1, UPT, UR5, URZ, UPT, UP1 ;  /* 0x0000003f0500728c */ /* 0x000fe2000bf25310 */
[----:B------:R-:W-:Y:S02]  /*00d0*/  ULDC.64 UR26, c[0x0][0x208] ;  /* 0x00008200001a7ab9 */ /* 0x000fe40000000a00 */
[----:B------:R-:W-:Y:S01]  /*00e0*/  ULDC.64 UR4, c[0x0][0x2f8] ;  /* 0x0000be0000047ab9 */ /* 0x000fe20000000a00 */
[----:B------:R-:W-:Y:S01]  /*00f0*/  ULDC.64 UR6, c[0x0][0x2f8] ;  /* 0x0000be0000067ab9 */ /* 0x000fe20000000a00 */
[----:B------:R-:W-:Y:S01]  /*0100*/  UISETP.EQ.U32.AND UP0, UPT, UR4, URZ, UPT ;  /* 0x0000003f0400728c */ /* 0x000fe2000bf02070 */
[----:B------:R-:W-:-:S03]  /*0110*/  PLOP3.LUT P1, PT, PT, PT, UP1, 0x80, 0x0 ;  /* 0x000000000000781c */ /* 0x000fc60003f2f018 */
[----:B------:R-:W-:Y:S02]  /*0120*/  UISETP.EQ.OR.EX UP0, UPT, UR5, URZ, !UP3, UP0 ;  /* 0x0000003f0500728c */ /* 0x000fe4000df02700 */
[----:B--2---:R-:W-:-:S06]  /*0130*/  UIMAD.WIDE UR8, UR25, 0x4, UR8 ;  /* 0x00000004190878a5 */ /* 0x004fcc000f8e0208 */
[----:B------:R-:W-:Y:S02]  /*0140*/  IMAD.U32 R2, RZ, RZ, UR8 ;  /* 0x00000008ff027e24 */ /* 0x000fe4000f8e00ff */
[----:B------:R-:W-:Y:S01]  /*0150*/  IMAD.U32 R3, RZ, RZ, UR9 ;  /* 0x00000009ff037e24 */ /* 0x000fe2000f8e00ff */
[----:B------:R-:W-:-:S04]  /*0160*/  @UP1 ULDC.64 UR8, c[0x0][0x300] ;  /* 0x0000c00000081ab9 */ /* 0x000fc80000000a00 */
[----:B------:R-:W2:Y:S04]  /*0170*/  @P0 LDG.E R7, desc[UR26][R2.64] ;  /* 0x0000001a02070981 */ /* 0x000ea8000c1e1900 */
[----:B------:R1:W3:Y:S01]  /*0180*/  @P0 LDG.E R6, desc[UR26][R2.64+0x4] ;  /* 0x0000041a02060981 */ /* 0x0002e2000c1e1900 */
[----:B------:R-:W-:Y:S01]  /*0190*/  PLOP3.LUT P2, PT, PT, PT, UP0, 0x80, 0x0 ;  /* 0x000000000000781c */ /* 0x000fe20003f4f008 */
[----:B------:R-:W-:Y:S02]  /*01a0*/  @UP1 UIMAD.WIDE UR8, UR25, 0x4, UR8 ;  /* 0x00000004190818a5 */ /* 0x000fe4000f8e0208 */
[----:B------:R-:W-:-:S04]  /*01b0*/  UIMAD.WIDE UR6, UR25, 0x4, UR6 ;  /* 0x00000004190678a5 */ /* 0x000fc8000f8e0206 */
[----:B------:R-:W-:Y:S02]  /*01c0*/  IMAD.U32 R4, RZ, RZ, UR8 ;  /* 0x00000008ff047e24 */ /* 0x000fe4000f8e00ff */
[----:B------:R-:W-:-:S05]  /*01d0*/  IMAD.U32 R5, RZ, RZ, UR9 ;  /* 0x00000009ff057e24 */ /* 0x000fca000f8e00ff */
[----:B------:R-:W4:Y:S01]  /*01e0*/  @P1 LDG.E R4, desc[UR26][R4.64] ;  /* 0x0000001a04041981 */ /* 0x000f22000c1e1900 */
        /* <DEDUP_REMOVED lines=10> */
[----:B------:R-:W-:-:S04]  /*0290*/  ISETP.NE.U32.AND P0, PT, RZ, UR4, PT ;  /* 0x00000004ff007c0c */ /* 0x000fc8000bf05070 */
[----:B------:R-:W-:-:S07]  /*02a0*/  ISETP.NE.AND.EX P0, PT, RZ, UR5, PT, P0 ;  /* 0x00000005ff007c0c */ /* 0x000fce000bf05300 */
[----:B------:R-:W-:Y:S01]  /*02b0*/  @UP2 UIADD3 UR20, UR20, -UR17, URZ ;  /* 0x8000001114142290 */ /* 0x000fe2000fffe03f */
[----:B----4-:R-:W-:-:S06]  /*02c0*/  @P1 R2UR UR12, R4 ;  /* 0x00000000040c12ca */ /* 0x010fcc00000e0000 */
        /* <DEDUP_REMOVED lines=10> */
.L_x_692:
[----:B------:R-:W-:-:S05]  /*0370*/  ULDC UR6, c[0x0][0x2c8] ;  /* 0x0000b20000067ab9 */ /* 0x000fca0000000800 */
.L_x_693:
        /* <DEDUP_REMOVED lines=48> */
[----:B------:R-:W-:Y:S01]  /*0680*/  USHF.R.S32.HI UR12, URZ, 0x1f, UR22 ;  /* 0x0000001f3f0c7899 */ /* 0x000fe20008011416 */
[----:B------:R-:W-:Y:S01]  /*0690*/  IMAD.U32 R2, RZ, RZ, UR18 ;  /* 0x00000012ff027e24 */ /* 0x000fe2000f8e00ff */
[----:B------:R-:W-:Y:S01]  /*06a0*/  UISETP.NE.AND UP2, UPT, UR8, URZ, UPT ;  /* 0x0000003f0800728c */ /* 0x000fe2000bf45270 */
[----:B------:R-:W-:Y:S01]  /*06b0*/  LEA.HI R4, R4, R222, RZ, 0x3 ;  /* 0x000000de04047211 */ /* 0x000fe200078f18ff */
[----:B------:R-:W-:Y:S01]  /*06c0*/  UIADD3 UR20, -UR30, UR20, URZ ;  /* 0x000000141e147290 */ /* 0x000fe2000fffe13f */
[----:B------:R-:W-:Y:S01]  /*06d0*/  BSSY B0, `(.L_x_695) ;  /* 0x0000052000007945 */ /* 0x000fe20003800000 */
[----:B------:R-:W-:Y:S01]  /*06e0*/  UMOV UR28, URZ ;  /* 0x0000003f001c7c82 */ /* 0x000fe20008000000 */
[----:B------:R-:W-:Y:S01]  /*06f0*/  LOP3.LUT R0, R4, 0xfffffff8, RZ, 0xc0, !PT ;  /* 0xfffffff804007812 */ /* 0x000fe200078ec0ff */
[----:B------:R-:W-:Y:S01]  /*0700*/  @UP1 ULDC.64 UR6, c[0x0][0x298] ;  /* 0x0000a60000061ab9 */ /* 0x000fe20000000a00 */
[----:B------:R-:W-:Y:S01]  /*0710*/  @!UP1 USHF.R.S32.HI UR9, URZ, 0x1f, UR25 ;  /* 0x0000001f3f099899 */ /* 0x000fe20008011419 */
[----:B------:R-:W-:Y:S01]  /*0720*/  SHF.R.S32.HI R4, RZ, 0x3, R4 ;  /* 0x00000003ff047819 */ /* 0x000fe20000011404 */
[----:B------:R-:W-:Y:S01]  /*0730*/  @UP1 UIMAD.WIDE.U32 UR10, UR17, UR6, URZ ;  /* 0x00000006110a12a5 */ /* 0x000fe2000f8e003f */
[----:B------:R-:W-:Y:S01]  /*0740*/  IMAD.IADD R14, R222, 0x1, -R0 ;  /* 0x00000001de0e7824 */ /* 0x000fe200078e0a00 */
[----:B------:R-:W-:Y:S01]  /*0750*/  @!UP1 ULDC.64 UR4, c[0x0][0x290] ;  /* 0x0000a40000049ab9 */ /* 0x000fe20000000a00 */
[----:B------:R-:W-:Y:S01]  /*0760*/  UMOV UR29, URZ ;  /* 0x0000003f001d7c82 */ /* 0x000fe20008000000 */
[----:B------:R-:W-:Y:S01]  /*0770*/  @UP1 UIMAD UR7, UR17, UR7, UR11 ;  /* 0x00000007110712a4 */ /* 0x000fe2000f8e020b */
[----:B------:R-:W-:Y:S01]  /*0780*/  IMAD.SHL.U32 R0, R14, 0x8, RZ ;  /* 0x000000080e007824 */ /* 0x000fe200078e00ff */
[----:B------:R-:W-:Y:S01]  /*0790*/  @!UP1 UIMAD UR6, UR9, UR4, URZ ;  /* 0x00000004090692a4 */ /* 0x000fe2000f8e023f */
[C---:B------:R-:W-:Y:S01]  /*07a0*/  VIADD R19, R4.reuse, 0x40 ;  /* 0x0000004004137836 */ /* 0x040fe20000000000 */
[----:B------:R-:W-:Y:S01]  /*07b0*/  ULDC.U8 UR11, c[0x0][0x3d8] ;  /* 0x0000f600000b7ab9 */ /* 0x000fe20000000000 */
[----:B------:R-:W-:Y:S01]  /*07c0*/  @!UP1 UIMAD.WIDE.U32 UR14, UR25, UR4, URZ ;  /* 0x00000004190e92a5 */ /* 0x000fe2000f8e003f */
[--C-:B------:R-:W-:Y:S01]  /*07d0*/  SHF.R.S32.HI R5, RZ, 0x1f, R4.reuse ;  /* 0x0000001fff057819 */ /* 0x100fe20000011404 */
[----:B------:R-:W-:Y:S01]  /*07e0*/  UISETP.NE.AND UP3, UPT, UR11, URZ, UPT ;  /* 0x0000003f0b00728c */ /* 0x000fe2000bf65270 */
[C---:B------:R-:W-:Y:S01]  /*07f0*/  VIADD R15, R4.reuse, 0x10 ;  /* 0x00000010040f7836 */ /* 0x040fe20000000000 */
[----:B------:R-:W-:Y:S01]  /*0800*/  UISETP.NE.AND UP0, UPT, UR11, URZ, !UP2 ;  /* 0x0000003f0b00728c */ /* 0x000fe2000d705270 */
[C---:B------:R-:W-:Y:S01]  /*0810*/  VIADD R16, R4.reuse, 0x20 ;  /* 0x0000002004107836 */ /* 0x040fe20000000000 */
[----:B------:R-:W-:Y:S01]  /*0820*/  UISETP.NE.OR UP3, UPT, UR8, URZ, !UP3 ;  /* 0x0000003f0800728c */ /* 0x000fe2000df65670 */
[----:B------:R-:W-:Y:S01]  /*0830*/  VIADD R17, R4, 0x30 ;  /* 0x0000003004117836 */ /* 0x000fe20000000000 */
[----:B------:R-:W-:Y:S01]  /*0840*/  @!UP1 UIMAD UR6, UR25, UR5, UR6 ;  /* 0x00000005190692a4 */ /* 0x000fe2000f8e0206 */
[----:B------:R-:W-:Y:S01]  /*0850*/  ISETP.GE.AND P1, PT, R19, UR20, PT ;  /* 0x0000001413007c0c */ /* 0x000fe2000bf26270 */
[----:B------:R-:W-:Y:S01]  /*0860*/  @UP1 UMOV UR16, UR10 ;  /* 0x0000000a00101c82 */ /* 0x000fe20008000000 */
[----:B------:R-:W-:Y:S01]  /*0870*/  @UP2 ULDC.64 UR4, c[0x0][0x2c0] ;  /* 0x0000b00000042ab9 */ /* 0x000fe20000000a00 */
[----:B------:R-:W-:Y:S01]  /*0880*/  @!UP2 ULDC UR8, c[0x0][0x2c4] ;  /* 0x0000b1000008aab9 */ /* 0x000fe20000000800 */
[----:B------:R-:W-:Y:S01]  /*0890*/  @UP2 UIMAD UR13, UR5, UR4, URZ ;  /* 0x00000004050d22a4 */ /* 0x000fe2000f8e023f */
[----:B------:R-:W-:Y:S01]  /*08a0*/  P2R R23, PR, RZ, 0x2 ;  /* 0x00000002ff177803 */ /* 0x000fe20000000000 */
[----:B------:R-:W-:Y:S01]  /*08b0*/  @!UP1 UIADD3 UR7, UR15, UR6, URZ ;  /* 0x000000060f079290 */ /* 0x000fe2000fffe03f */
[----:B------:R-:W-:Y:S01]  /*08c0*/  IMAD.WIDE R2, R2, 0x80, R4 ;  /* 0x0000008002027825 */ /* 0x000fe200078e0204 */
[----:B------:R-:W-:Y:S01]  /*08d0*/  ULDC.64 UR4, c[0x0][0x2a0] ;  /* 0x0000a80000047ab9 */ /* 0x000fe20000000a00 */
[----:B------:R-:W-:Y:S01]  /*08e0*/  @!UP1 UMOV UR16, UR14 ;  /* 0x0000000e00109c82 */ /* 0x000fe20008000000 */
[----:B------:R-:W-:Y:S01]  /*08f0*/  UIMAD UR12, UR12, UR4, URZ ;  /* 0x000000040c0c72a4 */ /* 0x000fe2000f8e023f */
[----:B------:R-:W-:Y:S01]  /*0900*/  IMAD.U32 R6, RZ, RZ, UR4 ;  /* 0x00000004ff067e24 */ /* 0x000fe2000f8e00ff */
[----:B------:R-:W-:Y:S01]  /*0910*/  @UP0 ULDC UR8, c[0x0][0x2e4] ;  /* 0x0000b90000080ab9 */ /* 0x000fe20000000800 */
[----:B------:R-:W-:Y:S01]  /*0920*/  @!UP2 ULDC UR4, c[0x0][0x270] ;  /* 0x00009c000004aab9 */ /* 0x000fe20000000800 */
[----:B------:R-:W-:Y:S01]  /*0930*/  @UP2 UMOV UR11, 0x1 ;  /* 0x00000001000b2882 */ /* 0x000fe20000000000 */
[----:B------:R-:W-:Y:S01]  /*0940*/  IADD3 R8, P0, R0, UR16, RZ ;  /* 0x0000001000087c10 */ /* 0x000fe2000ff1e0ff */
[----:B------:R-:W-:Y:S01]  /*0950*/  @!UP2 UIMAD UR11, UR8, UR4, URZ ;  /* 0x00000004080ba2a4 */ /* 0x000fe2000f8e023f */
[----:B------:R-:W-:Y:S01]  /*0960*/  VIADD R20, R4, 0x50 ;  /* 0x0000005004147836 */ /* 0x000fe20000000000 */
[----:B------:R-:W-:Y:S01]  /*0970*/  @!UP3 ULDC UR10, c[0x0][0x2c4] ;  /* 0x0000b100000abab9 */ /* 0x000fe20000000800 */
[----:B------:R-:W-:Y:S01]  /*0980*/  ULDC UR9, c[0x0][0x2d0] ;  /* 0x0000b40000097ab9 */ /* 0x000fe20000000800 */
[----:B------:R-:W-:Y:S01]  /*0990*/  @!UP3 UIMAD UR10, UR25, UR10, URZ ;  /* 0x0000000a190ab2a4 */ /* 0x000fe2000f8e023f */
[C---:B------:R-:W-:Y:S01]  /*09a0*/  LEA.HI.X.SX32 R9, R0.reuse, UR7, 0x1, P0 ;  /* 0x0000000700097c11 */ /* 0x040fe200080f0eff */
[----:B------:R-:W-:Y:S01]  /*09b0*/  UIMAD UR7, UR25, UR11, URZ ;  /* 0x0000000b190772a4 */ /* 0x000fe2000f8e023f */
[----:B------:R-:W-:Y:S01]  /*09c0*/  ISETP.GE.AND P2, PT, R0, UR9, PT ;  /* 0x0000000900007c0c */ /* 0x000fe2000bf46270 */
[----:B------:R-:W-:Y:S01]  /*09d0*/  UIMAD UR5, UR22, UR5, UR12 ;  /* 0x00000005160572a4 */ /* 0x000fe2000f8e020c */
[C---:B------:R-:W-:Y:S01]  /*09e0*/  VIADD R21, R4.reuse, 0x60 ;  /* 0x0000006004157836 */ /* 0x040fe20000000000 */
[----:B------:R-:W-:Y:S01]  /*09f0*/  @!UP3 USEL UR10, UR10, UR17, !UP1 ;  /* 0x000000110a0ab287 */ /* 0x000fe2000c800000 */
[----:B------:R-:W-:Y:S01]  /*0a00*/  ISETP.GE.OR P0, PT, R4, UR20, P2 ;  /* 0x0000001404007c0c */ /* 0x000fe20009706670 */
[----:B------:R-:W-:Y:S01]  /*0a10*/  @UP2 ULDC UR12, c[0x0][0x2c0] ;  /* 0x0000b000000c2ab9 */ /* 0x000fe20000000800 */
[----:B------:R-:W-:Y:S01]  /*0a20*/  USEL UR7, UR7, URZ, UP3 ;  /* 0x0000003f07077287 */ /* 0x000fe20009800000 */
[----:B------:R-:W-:Y:S01]  /*0a30*/  IMAD.WIDE.U32 R8, R6, UR22, R8 ;  /* 0x0000001606087c25 */ /* 0x000fe2000f8e0008 */
[----:B------:R-:W-:Y:S01]  /*0a40*/  @!UP2 UMOV UR12, 0x1 ;  /* 0x00000001000ca882 */ /* 0x000fe20000000000 */
[----:B------:R-:W-:Y:S01]  /*0a50*/  @!UP2 UMOV UR13, UR8 ;  /* 0x00000008000dac82 */ /* 0x000fe20008000000 */
[----:B------:R-:W-:Y:S01]  /*0a60*/  UIMAD UR6, UR30, UR12, URZ ;  /* 0x0000000c1e0672a4 */ /* 0x000fe2000f8e023f */
[----:B------:R-:W-:Y:S01]  /*0a70*/  VIADD R7, R9, UR5 ;  /* 0x0000000509077c36 */ /* 0x000fe20008000000 */
[----:B------:R-:W-:Y:S01]  /*0a80*/  UIMAD UR13, UR22, UR13, UR7 ;  /* 0x0000000d160d72a4 */ /* 0x000fe2000f8e0207 */
[----:B------:R-:W-:Y:S01]  /*0a90*/  ISETP.GE.OR P1, PT, R15, UR20, P2 ;  /* 0x000000140f007c0c */ /* 0x000fe20009726670 */
[----:B------:R-:W-:Y:S01]  /*0aa0*/  @!UP3 UMOV UR28, UR10 ;  /* 0x0000000a001cbc82 */ /* 0x000fe20008000000 */
[----:B------:R-:W-:Y:S01]  /*0ab0*/  USHF.R.S32.HI UR4, URZ, 0x1f, UR6 ;  /* 0x0000001f3f047899 */ /* 0x000fe20008011406 */
[----:B------:R-:W-:Y:S01]  /*0ac0*/  ISETP.GE.OR P3, PT, R16, UR20, P2 ;  /* 0x0000001410007c0c */ /* 0x000fe20009766670 */
[----:B------:R-:W-:Y:S01]  /*0ad0*/  @!UP3 USHF.R.S32.HI UR29, URZ, 0x1f, UR10 ;  /* 0x0000001f3f1db899 */ /* 0x000fe2000801140a */
[----:B------:R-:W-:Y:S01]  /*0ae0*/  ISETP.GE.OR P4, PT, R17, UR20, P2 ;  /* 0x0000001411007c0c */ /* 0x000fe20009786670 */
[----:B------:R-:W-:Y:S01]  /*0af0*/  USHF.R.S32.HI UR7, URZ, 0x1f, UR13 ;  /* 0x0000001f3f077899 */ /* 0x000fe2000801140d */
[----:B------:R-:W-:Y:S01]  /*0b00*/  ISETP.GE.OR P6, PT, R19, UR20, P2 ;  /* 0x0000001413007c0c */ /* 0x000fe200097c6670 */
[----:B------:R-:W-:Y:S01]  /*0b10*/  UIADD3 UR6, UP1, UP0, UR6, UR28, UR13 ;  /* 0x0000001c06067290 */ /* 0x000fe2000f83e00d */
[----:B------:R-:W-:-:S03]  /*0b20*/  VIADD R22, R4, 0x70 ;  /* 0x0000007004167836 */ /* 0x000fc60000000000 */
        /* <DEDUP_REMOVED lines=12> */
.L_x_696:
[----:B------:R-:W-:Y:S05]  /*0bf0*/  BSYNC B0 ;  /* 0x0000000000007941 */ /* 0x000fea0003800000 */
.L_x_695:
[----:B------:R-:W-:Y:S01]  /*0c00*/  ISETP.GE.AND P0, PT, R4, UR20, PT ;  /* 0x0000001404007c0c */ /* 0x000fe2000bf06270 */
[----:B------:R-:W-:Y:S03]  /*0c10*/  BSSY B0, `(.L_x_697) ;  /* 0x0000010000007945 */ /* 0x000fe60003800000 */
[----:B------:R-:W-:Y:S01]  /*0c20*/  P2R R18, PR, RZ, 0x1 ;  /* 0x00000001ff127803 */ /* 0x000fe20000000000 */
[----:B------:R-:W-:Y:S08]  /*0c30*/  @P1 BRA `(.L_x_698) ;  /* 0x0000000000341947 */ /* 0x000ff00003800000 */
        /* <DEDUP_REMOVED lines=13> */
.L_x_698:
[----:B------:R-:W-:Y:S05]  /*0d10*/  BSYNC B0 ;  /* 0x0000000000007941 */ /* 0x000fea0003800000 */
.L_x_697:
        /* <DEDUP_REMOVED lines=16> */
.L_x_700:
[----:B------:R-:W-:Y:S05]  /*0e20*/  BSYNC B0 ;  /* 0x0000000000007941 */ /* 0x000fea0003800000 */
.L_x_699:
        /* <DEDUP_REMOVED lines=16> */
.L_x_702:
[----:B------:R-:W-:Y:S05]  /*0f30*/  BSYNC B0 ;  /* 0x0000000000007941 */ /* 0x000fea0003800000 */
.L_x_701:
        /* <DEDUP_REMOVED lines=16> */
.L_x_704:
[----:B------:R-:W-:Y:S05]  /*1040*/  BSYNC B0 ;  /* 0x0000000000007941 */ /* 0x000fea0003800000 */
.L_x_703:
[----:B------:R-:W-:Y:S01]  /*1050*/  ISETP.NE.OR P1, PT, R14, RZ, P1 ;  /* 0x000000ff0e00720c */ /* 0x000fe20000f25670 */
[----:B------:R-:W-:Y:S01]  /*1060*/  BSSY B0, `(.L_x_705) ;  /* 0x000001b000007945 */ /* 0x000fe20003800000 */
[----:B------:R-:W-:Y:S02]  /*1070*/  ISETP.GE.AND P0, PT, R20, UR20, PT ;  /* 0x0000001414007c0c */ /* 0x000fe4000bf06270 */
[----:B------:R-:W-:Y:S02]  /*1080*/  ISETP.NE.AND P4, PT, R18, RZ, PT ;  /* 0x000000ff1200720c */ /* 0x000fe40003f85270 */
[----:B------:R-:W-:Y:S02]  /*1090*/  P2R R18, PR, RZ, 0x2 ;  /* 0x00000002ff127803 */ /* 0x000fe40000000000 */
[----:B------:R-:W-:Y:S02]  /*10a0*/  ISETP.NE.OR P1, PT, R14, RZ, P0 ;  /* 0x000000ff0e00720c */ /* 0x000fe40000725670 */
[----:B------:R-:W-:-:S02]  /*10b0*/  ISETP.GE.OR P0, PT, R20, UR20, P2 ;  /* 0x0000001414007c0c */ /* 0x000fc40009706670 */
[C---:B------:R-:W-:Y:S02]  /*10c0*/  ISETP.NE.OR P6, PT, R14.reuse, RZ, P3 ;  /* 0x000000ff0e00720c */ /* 0x040fe40001fc5670 */
[----:B------:R-:W-:Y:S02]  /*10d0*/  ISETP.NE.AND P3, PT, R23, RZ, PT ;  /* 0x000000ff1700720c */ /* 0x000fe40003f65270 */
[C---:B------:R-:W-:Y:S02]  /*10e0*/  ISETP.NE.OR P4, PT, R14.reuse, RZ, P4 ;  /* 0x000000ff0e00720c */ /* 0x040fe40002785670 */
[C---:B------:R-:W-:Y:S02]  /*10f0*/  ISETP.NE.OR P3, PT, R14.reuse, RZ, P3 ;  /* 0x000000ff0e00720c */ /* 0x040fe40001f65670 */
[----:B------:R-:W-:Y:S02]  /*1100*/  ISETP.NE.OR P5, PT, R14, RZ, P5 ;  /* 0x000000ff0e00720c */ /* 0x000fe40002fa5670 */
[----:B------:R-:W-:-:S02]  /*1110*/  P2R R23, PR, RZ, 0x8 ;  /* 0x00000008ff177803 */ /* 0x000fc40000000000 */
[----:B------:R-:W-:Y:S01]  /*1120*/  P2R R24, PR, RZ, 0x2 ;  /* 0x00000002ff187803 */ /* 0x000fe20000000000 */
[----:B------:R-:W-:Y:S08]  /*1130*/  @P0 BRA `(.L_x_706) ;  /* 0x0000000000340947 */ /* 0x000ff00003800000 */
        /* <DEDUP_REMOVED lines=13> */
.L_x_706:
[----:B------:R-:W-:Y:S05]  /*1210*/  BSYNC B0 ;  /* 0x0000000000007941 */ /* 0x000fea0003800000 */
.L_x_705:
[C---:B------:R-:W-:Y:S01]  /*1220*/  ISETP.GE.AND P0, PT, R21.reuse, UR20, PT ;  /* 0x0000001415007c0c */ /* 0x040fe2000bf06270 */
[----:B------:R-:W-:Y:S03]  /*1230*/  BSSY B0, `(.L_x_707) ;  /* 0x0000012000007945 */ /* 0x000fe60003800000 */
[----:B------:R-:W-:Y:S02]  /*1240*/  ISETP.NE.OR P3, PT, R14, RZ, P0 ;  /* 0x000000ff0e00720c */ /* 0x000fe40000765670 */
[----:B------:R-:W-:Y:S02]  /*1250*/  ISETP.GE.OR P0, PT, R21, UR20, P2 ;  /* 0x0000001415007c0c */ /* 0x000fe40009706670 */
[----:B------:R-:W-:-:S11]  /*1260*/  ISETP.GE.OR P2, PT, R22, UR20, P2 ;  /* 0x0000001416007c0c */ /* 0x000fd60009746670 */
        /* <DEDUP_REMOVED lines=14> */
.L_x_708:
[----:B------:R-:W-:Y:S05]  /*1350*/  BSYNC B0 ;  /* 0x0000000000007941 */ /* 0x000fea0003800000 */
.L_x_707:
        /* <DEDUP_REMOVED lines=16> */
.L_x_710:
[----:B------:R-:W-:Y:S05]  /*1460*/  BSYNC B0 ;  /* 0x0000000000007941 */ /* 0x000fea0003800000 */
.L_x_709:
        /* <DEDUP_REMOVED lines=10> */
.L_x_712:
[----:B------:R-:W-:Y:S05]  /*1510*/  BSYNC B0 ;  /* 0x0000000000007941 */ /* 0x000fea0003800000 */
.L_x_711:
        /* <DEDUP_REMOVED lines=10> */
.L_x_714:
[----:B------:R-:W-:Y:S05]  /*15c0*/  BSYNC B0 ;  /* 0x0000000000007941 */ /* 0x000fea0003800000 */
.L_x_713:
        /* <DEDUP_REMOVED lines=10> */
.L_x_716:
[----:B------:R-:W-:Y:S05]  /*1670*/  BSYNC B0 ;  /* 0x0000000000007941 */ /* 0x000fea0003800000 */
.L_x_715:
        /* <DEDUP_REMOVED lines=11> */
.L_x_718:
[----:B------:R-:W-:Y:S05]  /*1730*/  BSYNC B0 ;  /* 0x0000000000007941 */ /* 0x000fea0003800000 */
.L_x_717:
        /* <DEDUP_REMOVED lines=11> */
.L_x_720:
[----:B------:R-:W-:Y:S05]  /*17f0*/  BSYNC B0 ;  /* 0x0000000000007941 */ /* 0x000fea0003800000 */
.L_x_719:
        /* <DEDUP_REMOVED lines=11> */
.L_x_722:
[----:B------:R-:W-:Y:S05]  /*18b0*/  BSYNC B0 ;  /* 0x0000000000007941 */ /* 0x000fea0003800000 */
.L_x_721:
        /* <DEDUP_REMOVED lines=10> */
.L_x_724:
[----:B------:R-:W-:Y:S05]  /*1960*/  BSYNC B0 ;  /* 0x0000000000007941 */ /* 0x000fea0003800000 */
.L_x_723:
        /* <DEDUP_REMOVED lines=10> */
.L_x_694:
[----:B------:R-:W1:Y:S01]  /*1a10*/  LDC R28, c[0x0][0x278] ;  /* 0x00009e00ff1c7b82 */ /* 0x000e620000000800 */
[----:B------:R-:W2:Y:S01]  /*1a20*/  S2R R4, SR_CTAID.Z ;  /* 0x0000000000047919 */ /* 0x000ea20000002700 */
[----:B------:R-:W-:Y:S01]  /*1a30*/  UISETP.NE.AND UP0, UPT, UR17, -0x1, UPT ;  /* 0xffffffff1100788c */ /* 0x000fe2000bf05270 */
[----:B------:R-:W-:Y:S01]  /*1a40*/  SHF.R.S32.HI R27, RZ, 0x1f, R222 ;  /* 0x0000001fff1b7819 */ /* 0x000fe200000114de */
[----:B------:R-:W-:Y:S02]  /*1a50*/  UISETP.NE.AND UP1, UPT, UR13, -0x1, UPT ;  /* 0xffffffff0d00788c */ /* 0x000fe4000bf25270 */
[----:B------:R-:W-:Y:S01]  /*1a60*/  UIADD3 UR19, UR21, -0x1, URZ ;  /* 0xffffffff15137890 */ /* 0x000fe2000fffe03f */
[CC--:B------:R-:W-:Y:S02]  /*1a70*/  LEA.HI R6, R27.reuse, R222.reuse, RZ, 0x3 ;  /* 0x000000de1b067211 */ /* 0x0c0fe400078f18ff */
[----:B------:R-:W-:Y:S01]  /*1a80*/  LEA.HI R5, R27, R222, RZ, 0x6 ;  /* 0x000000de1b057211 */ /* 0x000fe200078f30ff */
[----:B------:R-:W-:Y:S01]  /*1a90*/  UIMAD UR32, UR19, -0x80, UR31 ;  /* 0xffffff80132078a4 */ /* 0x000fe2000f8e021f */
[----:B------:R-:W-:-:S02]  /*1aa0*/  PLOP3.LUT P0, PT, PT, PT, UP1, 0x80, 0x0 ;  /* 0x000000000000781c */ /* 0x000fc40003f0f018 */
[----:B------:R-:W-:Y:S01]  /*1ab0*/  @UP0 ULDC.64 UR4, c[0x0][0x240] ;  /* 0x0000900000040ab9 */ /* 0x000fe20000000a00 */
[----:B------:R-:W-:Y:S01]  /*1ac0*/  @!UP0 ULDC.64 UR6, c[0x0][0x228] ;  /* 0x00008a0000068ab9 */ /* 0x000fe20000000a00 */
[----:B------:R-:W-:Y:S02]  /*1ad0*/  @UP0 UIMAD.WIDE.U32 UR14, UR17, UR4, URZ ;  /* 0x00000004110e02a5 */ /* 0x000fe4000f8e003f */
[----:B------:R-:W-:Y:S02]  /*1ae0*/  @UP1 UIADD3 UR11, UR12, UR13, URZ ;  /* 0x0000000d0c0b1290 */ /* 0x000fe4000fffe03f */
[----:B------:R-:W-:Y:S02]  /*1af0*/  @UP0 UIMAD UR4, UR17, UR5, UR15 ;  /* 0x00000005110402a4 */ /* 0x000fe4000f8e020f */
[----:B------:R-:W-:Y:S01]  /*1b00*/  @!UP0 USHF.R.S32.HI UR5, URZ, 0x1f, UR25 ;  /* 0x0000001f3f058899 */ /* 0x000fe20008011419 */
[----:B------:R-:W-:Y:S01]  /*1b10*/  @UP1 ULDC.64 UR8, c[0x0][0x248] ;  /* 0x0000920000081ab9 */ /* 0x000fe20000000a00 */
[----:B-1----:R-:W-:-:S02]  /*1b20*/  IABS R0, R28 ;  /* 0x0000001c00007213 */ /* 0x002fc40000000000 */
[----:B------:R-:W-:Y:S02]  /*1b30*/  @!UP0 UIMAD UR5, UR5, UR6, URZ ;  /* 0x00000006050582a4 */ /* 0x000fe4000f8e023f */
[----:B------:R-:W-:Y:S01]  /*1b40*/  @!UP0 UIMAD.WIDE.U32 UR34, UR25, UR6, URZ ;  /* 0x00000006192282a5 */ /* 0x000fe2000f8e003f */
[----:B------:R-:W-:Y:S01]  /*1b50*/  IMAD.MOV.U32 R20, RZ, RZ, R0 ;  /* 0x000000ffff147224 */ /* 0x000fe200078e0000 */
[----:B------:R-:W-:Y:S02]  /*1b60*/  @UP1 UIMAD.WIDE.U32 UR36, UR11, UR8, URZ ;  /* 0x000000080b2412a5 */ /* 0x000fe4000f8e003f */
[----:B------:R-:W-:Y:S01]  /*1b70*/  @!UP0 UIMAD UR7, UR25, UR7, UR5 ;  /* 0x00000007190782a4 */ /* 0x000fe2000f8e0205 */
[----:B------:R-:W1:Y:S01]  /*1b80*/  I2F.RP R2, R20 ;  /* 0x0000001400027306 */ /* 0x000e620000209400 */
[----:B--2---:R-:W-:Y:S01]  /*1b90*/  IABS R4, R4 ;  /* 0x0000000400047213 */ /* 0x004fe20000000000 */
[----:B------:R-:W-:Y:S01]  /*1ba0*/  @UP1 UIMAD UR11, UR11, UR9, URZ ;  /* 0x000000090b0b12a4 */ /* 0x000fe2000f8e023f */
[----:B------:R-:W-:Y:S01]  /*1bb0*/  @UP0 UMOV UR24, UR14 ;  /* 0x0000000e00180c82 */ /* 0x000fe20008000000 */
[----:B------:R-:W-:-:S02]  /*1bc0*/  UIADD3 UR5, -UR30, UR20, URZ ;  /* 0x000000141e057290 */ /* 0x000fc4000fffe13f */
[----:B------:R-:W-:Y:S01]  /*1bd0*/  @UP1 UIADD3 UR11, UR37, UR11, URZ ;  /* 0x0000000b250b1290 */ /* 0x000fe2000fffe03f */
[----:B------:R-:W-:Y:S01]  /*1be0*/  @UP1 UMOV UR14, UR36 ;  /* 0x00000024000e1c82 */ /* 0x000fe20008000000 */
[----:B------:R-:W-:Y:S01]  /*1bf0*/  @!UP0 UIADD3 UR4, UR35, UR7, URZ ;  /* 0x0000000723048290 */ /* 0x000fe2000fffe03f */
[----:B------:R-:W-:Y:S01]  /*1c00*/  @!UP0 UMOV UR24, UR34 ;  /* 0x0000002200188c82 */ /* 0x000fe20008000000 */
[----:B-1----:R-:W1:Y:S02]  /*1c10*/  MUFU.RCP R2, R2 ;  /* 0x0000000200027308 */ /* 0x002e640000001000 */
[----:B-1----:R-:W-:-:S06]  /*1c20*/  VIADD R2, R2, 0xffffffe ;  /* 0x0ffffffe02027836 */ /* 0x002fcc0000000000 */
[----:B------:R-:W1:Y:S02]  /*1c30*/  F2I.FTZ.U32.TRUNC.NTZ R3, R2 ;  /* 0x0000000200037305 */ /* 0x000e64000021f000 */
[----:B-1----:R-:W-:Y:S01]  /*1c40*/  IADD3 R0, RZ, -R3, RZ ;  /* 0x80000003ff007210 */ /* 0x002fe20007ffe0ff */
[----:B------:R-:W-:-:S04]  /*1c50*/  IMAD.MOV.U32 R2, RZ, RZ, RZ ;  /* 0x000000ffff027224 */ /* 0x000fc800078e00ff */
[----:B------:R-:W-:-:S04]  /*1c60*/  IMAD R0, R0, R20, RZ ;  /* 0x0000001400007224 */ /* 0x000fc800078e02ff */
[----:B------:R-:W-:Y:S01]  /*1c70*/  IMAD.HI.U32 R2, R3, R0, R2 ;  /* 0x0000000003027227 */ /* 0x000fe200078e0002 */
[----:B------:R-:W-:-:S05]  /*1c80*/  MOV R3, R4 ;  /* 0x0000000400037202 */ /* 0x000fca0000000f00 */
[----:B------:R-:W-:-:S04]  /*1c90*/  IMAD.HI.U32 R14, R2, R3, RZ ;  /* 0x00000003020e7227 */ /* 0x000fc800078e00ff */
[----:B------:R-:W-:-:S04]  /*1ca0*/  IMAD.MOV R0, RZ, RZ, -R14 ;  /* 0x000000ffff007224 */ /* 0x000fc800078e0a0e */
[----:B------:R-:W-:Y:S01]  /*1cb0*/  IMAD R16, R20, R0, R3 ;  /* 0x0000000014107224 */ /* 0x000fe200078e0203 */
[----:B------:R-:W-:Y:S02]  /*1cc0*/  LOP3.LUT R0, R6, 0xfffffff8, RZ, 0xc0, !PT ;  /* 0xfffffff806007812 */ /* 0x000fe400078ec0ff */
[----:B------:R-:W-:Y:S02]  /*1cd0*/  SHF.R.S32.HI R6, RZ, 0x3, R6 ;  /* 0x00000003ff067819 */ /* 0x000fe40000011406 */
[----:B------:R-:W-:Y:S02]  /*1ce0*/  IADD3 R52, -R0, R222, RZ ;  /* 0x000000de00347210 */ /* 0x000fe40007ffe1ff */
[C---:B------:R-:W-:Y:S01]  /*1cf0*/  IADD3 R2, R6.reuse, 0x10, RZ ;  /* 0x0000001006027810 */ /* 0x040fe20007ffe0ff */
[----:B------:R-:W-:Y:S01]  /*1d00*/  IMAD.SHL.U32 R3, R6, 0x40, RZ ;  /* 0x0000004006037824 */ /* 0x000fe200078e00ff */
        /* <DEDUP_REMOVED lines=13> */
[----:B------:R-:W-:-:S12]  /*1de0*/  UIADD3 UR11, UR15, UR11, URZ ;  /* 0x0000000b0f0b7290 */ /* 0x000fd8000fffe03f */
.L_x_725:
[----:B------:R-:W-:Y:S01]  /*1df0*/  @UP1 UIADD3 UR13, UR12, UR13, URZ ;  /* 0x0000000d0c0d1290 */ /* 0x000fe2000fffe03f */
[----:B------:R-:W-:Y:S01]  /*1e00*/  LOP3.LUT R3, R3, 0x1c0, RZ, 0xc0, !PT ;  /* 0x000001c003037812 */ /* 0x000fe200078ec0ff */
[----:B------:R-:W-:Y:S01]  /*1e10*/  @UP1 ULDC.64 UR6, c[0x0][0x250] ;  /* 0x0000940000061ab9 */ /* 0x000fe20000000a00 */
[----:B------:R-:W-:Y:S01]  /*1e20*/  USHF.R.S32.HI UR23, URZ, 0x1f, UR22 ;  /* 0x0000001f3f177899 */ /* 0x000fe20008011416 */
[----:B------:R-:W-:Y:S01]  /*1e30*/  LOP3.LUT R15, R28, UR22, RZ, 0x3c, !PT ;  /* 0x000000161c0f7c12 */ /* 0x000fe2000f8e3cff */
[----:B------:R-:W-:Y:S01]  /*1e40*/  @UP1 UIMAD.WIDE.U32 UR34, UR13, UR6, URZ ;  /* 0x000000060d2212a5 */ /* 0x000fe2000f8e003f */
[----:B------:R-:W-:Y:S01]  /*1e50*/  VIADD R0, R6, 0x20 ;  /* 0x0000002006007836 */ /* 0x000fe20000000000 */
[----:B------:R-:W-:Y:S01]  /*1e60*/  @UP1 UIMAD UR15, UR13, UR7, URZ ;  /* 0x000000070d0f12a4 */ /* 0x000fe2000f8e023f */
[----:B------:R-:W-:Y:S01]  /*1e70*/  IMAD.SHL.U32 R132, R52, 0x8, RZ ;  /* 0x0000000834847824 */ /* 0x000fe200078e00ff */
[----:B------:R-:W-:Y:S02]  /*1e80*/  SHF.R.U32.HI R4, RZ, 0x3, R3 ;  /* 0x00000003ff047819 */ /* 0x000fe40000011603 */
        /* <DEDUP_REMOVED lines=14> */
[----:B------:R-:W-:-:S03]  /*1f70*/  UIADD3 UR15, UR13, UR15, URZ ;  /* 0x0000000f0d0f7290 */ /* 0x000fc6000fffe03f */
[----:B------:R-:W-:-:S09]  /*1f80*/  UMOV UR16, UR12 ;  /* 0x0000000c00107c82 */ /* 0x000fd20008000000 */
.L_x_726:
[----:B------:R-:W-:Y:S01]  /*1f90*/  ISETP.GT.U32.AND P0, PT, R20, R16, PT ;  /* 0x000000101400720c */ /* 0x000fe20003f04070 */
[----:B------:R-:W1:Y:S01]  /*1fa0*/  S2UR UR25, SR_CgaCtaId ;  /* 0x00000000001979c3 */ /* 0x000e620000008800 */
[--C-:B------:R-:W-:Y:S01]  /*1fb0*/  SHF.R.S32.HI R133, RZ, 0x1f, R132.reuse ;  /* 0x0000001fff857819 */ /* 0x100fe20000011484 */
[----:B------:R-:W-:Y:S01]  /*1fc0*/  ULDC.64 UR12, c[0x0][0x258] ;  /* 0x00009600000c7ab9 */ /* 0x000fe20000000a00 */
[C---:B------:R-:W-:Y:S01]  /*1fd0*/  ISETP.GE.AND P2, PT, R2.reuse, UR32, PT ;  /* 0x0000002002007c0c */ /* 0x040fe2000bf46270 */
[----:B------:R-:W-:Y:S01]  /*1fe0*/  UIMAD UR23, UR23, UR12, URZ ;  /* 0x0000000c171772a4 */ /* 0x000fe2000f8e023f */
[----:B------:R-:W-:Y:S01]  /*1ff0*/  LOP3.LUT R3, R3, 0x38, R132, 0xf8, !PT ;  /* 0x0000003803037812 */ /* 0x000fe200078ef884 */
[----:B------:R-:W-:Y:S01]  /*2000*/  BSSY B0, `(.L_x_727) ;  /* 0x000002d000007945 */ /* 0x000fe20003800000 */
[----:B------:R-:W-:Y:S01]  /*2010*/  P2R R25, PR, RZ, 0x4 ;  /* 0x00000004ff197803 */ /* 0x000fe20000000000 */
[----:B------:R-:W-:Y:S01]  /*2020*/  UIMAD UR13, UR22, UR13, UR23 ;  /* 0x0000000d160d72a4 */ /* 0x000fe2000f8e0217 */
[----:B------:R-:W-:-:S02]  /*2030*/  ISETP.GE.AND P1, PT, R2, UR5, PT ;  /* 0x0000000502007c0c */ /* 0x000fc4000bf26270 */
[----:B------:R-:W-:Y:S01]  /*2040*/  ISETP.GE.AND P4, PT, R2, UR32, PT ;  /* 0x0000002002007c0c */ /* 0x000fe2000bf86270 */
[----:B------:R-:W-:Y:S01]  /*2050*/  @!P0 IMAD.IADD R16, R16, 0x1, -R20 ;  /* 0x0000000110108824 */ /* 0x000fe200078e0a14 */
[----:B------:R-:W-:Y:S01]  /*2060*/  ISETP.GE.AND P2, PT, R0, UR5, PT ;  /* 0x0000000500007c0c */ /* 0x000fe2000bf46270 */
[----:B------:R-:W-:Y:S01]  /*2070*/  @!P0 VIADD R14, R14, 0x1 ;  /* 0x000000010e0e8836 */ /* 0x000fe20000000000 */
[----:B------:R-:W-:Y:S02]  /*2080*/  IADD3 R8, P0, R132, UR24, RZ ;  /* 0x0000001884087c10 */ /* 0x000fe4000ff1e0ff */
[----:B------:R-:W-:Y:S02]  /*2090*/  ISETP.GE.AND P5, PT, R0, UR32, PT ;  /* 0x0000002000007c0c */ /* 0x000fe4000bfa6270 */
[----:B------:R-:W-:Y:S01]  /*20a0*/  IADD3.X R9, R133, UR4, RZ, P0, !PT ;  /* 0x0000000485097c10 */ /* 0x000fe200087fe4ff */
[----:B------:R-:W-:Y:S01]  /*20b0*/  UMOV UR4, 0x400 ;  /* 0x0000040000047882 */ /* 0x000fe20000000000 */
[----:B------:R-:W-:-:S02]  /*20c0*/  ISETP.GE.AND P0, PT, R6, UR5, PT ;  /* 0x0000000506007c0c */ /* 0x000fc4000bf06270 */
[----:B------:R-:W-:Y:S01]  /*20d0*/  ISETP.GE.AND P3, PT, R0, UR32, PT ;  /* 0x0000002000007c0c */ /* 0x000fe2000bf66270 */
[----:B------:R-:W-:Y:S01]  /*20e0*/  IMAD.U32 R0, RZ, RZ, UR12 ;  /* 0x0000000cff007e24 */ /* 0x000fe2000f8e00ff */
[----:B------:R-:W-:Y:S01]  /*20f0*/  LOP3.LUT R2, R3, R4, RZ, 0x3c, !PT ;  /* 0x0000000403027212 */ /* 0x000fe200078e3cff */
[----:B------:R-:W-:Y:S01]  /*2100*/  IMAD.SHL.U32 R3, R5, 0x8, RZ ;  /* 0x0000000805037824 */ /* 0x000fe200078e00ff */
[----:B-1----:R-:W-:Y:S01]  /*2110*/  ULEA UR4, UR25, UR4, 0x18 ;  /* 0x0000000419047291 */ /* 0x002fe2000f8ec03f */
[----:B------:R-:W-:Y:S01]  /*2120*/  IMAD.WIDE.U32 R8, R0, UR22, R8 ;  /* 0x0000001600087c25 */ /* 0x000fe2000f8e0008 */
[--C-:B------:R-:W-:Y:S02]  /*2130*/  SHF.R.S32.HI R7, RZ, 0x1f, R6.reuse ;  /* 0x0000001fff077819 */ /* 0x100fe40000011406 */
[----:B------:R-:W-:Y:S01]  /*2140*/  LOP3.LUT R233, R2, 0xfffffe00, R3, 0xf8, !PT ;  /* 0xfffffe0002e97812 */ /* 0x000fe200078ef803 */
[----:B------:R-:W-:Y:S01]  /*2150*/  IMAD.U32 R2, RZ, RZ, UR18 ;  /* 0x00000012ff027e24 */ /* 0x000fe2000f8e00ff */
[----:B------:R-:W-:Y:S01]  /*2160*/  P2R R24, PR, RZ, 0x20 ;  /* 0x00000020ff187803 */ /* 0x000fe20000000000 */
[----:B------:R-:W-:Y:S01]  /*2170*/  VIADD R5, R9, UR13 ;  /* 0x0000000d09057c36 */ /* 0x000fe20008000000 */
[----:B------:R-:W-:Y:S01]  /*2180*/  P2R R26, PR, RZ, 0x8 ;  /* 0x00000008ff1a7803 */ /* 0x000fe20000000000 */
[----:B------:R-:W-:Y:S01]  /*2190*/  IMAD.WIDE R2, R2, 0x80, R6 ;  /* 0x0000008002027825 */ /* 0x000fe200078e0206 */
[----:B------:R-:W-:Y:S01]  /*21a0*/  LEA R233, R233, UR4, 0x1 ;  /* 0x00000004e9e97c11 */ /* 0x000fe2000f8e08ff */
[----:B------:R-:W-:Y:S06]  /*21b0*/  @P0 BRA `(.L_x_728) ;  /* 0x0000000000440947 */ /* 0x000fec0003800000 */
        /* <DEDUP_REMOVED lines=17> */
.L_x_728:
[----:B------:R-:W-:Y:S05]  /*22d0*/  BSYNC B0 ;  /* 0x0000000000007941 */ /* 0x000fea0003800000 */
.L_x_727:
[----:B------:R-:W-:Y:S01]  /*22e0*/  BSSY B0, `(.L_x_729) ;  /* 0x0000018000007945 */ /* 0x000fe20003800000 */
[----:B------:R-:W-:Y:S02]  /*22f0*/  ISETP.GE.AND P3, PT, R15, RZ, PT ;  /* 0x000000ff0f00720c */ /* 0x000fe40003f66270 */
[----:B------:R-:W-:Y:S01]  /*2300*/  IADD3 R17, R6, 0x30, RZ ;  /* 0x0000003006117810 */ /* 0x000fe20007ffe0ff */
        /* <DEDUP_REMOVED lines=21> */
.L_x_730:
[----:B------:R-:W-:Y:S05]  /*2460*/  BSYNC B0 ;  /* 0x0000000000007941 */ /* 0x000fea0003800000 */
.L_x_729:
[----:B------:R-:W-:Y:S01]  /*2470*/  BSSY B0, `(.L_x_731) ;  /* 0x0000018000007945 */ /* 0x000fe20003800000 */
[----:B------:R-:W-:Y:S02]  /*2480*/  ISETP.GE.AND P1, PT, R17, UR5, PT ;  /* 0x0000000511007c0c */ /* 0x000fe4000bf26270 */
        /* <DEDUP_REMOVED lines=22> */
.L_x_732:
[----:B------:R-:W-:Y:S05]  /*25f0*/  BSYNC B0 ;  /* 0x0000000000007941 */ /* 0x000fea0003800000 */
.L_x_731:
        /* <DEDUP_REMOVED lines=24> */
.L_x_734:
[----:B------:R-:W-:Y:S05]  /*2780*/  BSYNC B0 ;  /* 0x0000000000007941 */ /* 0x000fea0003800000 */
.L_x_733:
        /* <DEDUP_REMOVED lines=24> */
.L_x_736:
[----:B------:R-:W-:Y:S05]  /*2910*/  BSYNC B0 ;  /* 0x0000000000007941 */ /* 0x000fea0003800000 */
.L_x_735:
        /* <DEDUP_REMOVED lines=24> */
.L_x_738:
[----:B------:R-:W-:Y:S05]  /*2aa0*/  BSYNC B0 ;  /* 0x0000000000007941 */ /* 0x000fea0003800000 */
.L_x_737:
[----:B------:R-:W-:Y:S01]  /*2ab0*/  LEA.HI R23, R27, R222, RZ, 0x4 ;  /* 0x000000de1b177211 */ /* 0x000fe200078f20ff */
[----:B------:R-:W-:Y:S01]  /*2ac0*/  BSSY B0, `(.L_x_739) ;  /* 0x0000018000007945 */ /* 0x000fe20003800000 */
[----:B------:R-:W-:Y:S02]  /*2ad0*/  ISETP.GE.AND P1, PT, R22, UR5, PT ;  /* 0x0000000516007c0c */ /* 0x000fe4000bf26270 */
[----:B------:R-:W-:Y:S01]  /*2ae0*/  LOP3.LUT R15, R23, 0xfffffff0, RZ, 0xc0, !PT ;  /* 0xfffffff0170f7812 */ /* 0x000fe200078ec0ff */
        /* <DEDUP_REMOVED lines=21> */
.L_x_740:
[----:B------:R-:W-:Y:S05]  /*2c40*/  BSYNC B0 ;  /* 0x0000000000007941 */ /* 0x000fea0003800000 */
.L_x_739:
[----:B--2-4-:R-:W-:Y:S01]  /*2c50*/  IMAD.IADD R12, R222, 0x1, -R15 ;  /* 0x00000001de0c7824 */ /* 0x014fe200078e0a0f */
[----:B------:R-:W-:Y:S01]  /*2c60*/  BSSY B0, `(.L_x_741) ;  /* 0x0000017000007945 */ /* 0x000fe20003800000 */
[----:B------:R-:W-:-:S03]  /*2c70*/  ISETP.GE.U32.AND P2, PT, R16, R20, PT ;  /* 0x000000141000720c */ /* 0x000fc60003f46070 */
[----:B------:R-:W-:Y:S01]  /*2c80*/  SHF.R.S32.HI R10, RZ, 0x1f, R12 ;  /* 0x0000001fff0a7819 */ /* 0x000fe2000001140c */
        /* <DEDUP_REMOVED lines=20> */
.L_x_742:
[----:B------:R-:W-:Y:S05]  /*2dd0*/  BSYNC B0 ;  /* 0x0000000000007941 */ /* 0x000fea0003800000 */
.L_x_741:
[----:B------:R-:W-:Y:S01]  /*2de0*/  @P2 VIADD R14, R14, 0x1 ;  /* 0x000000010e0e2836 */ /* 0x000fe20000000000 */
[----:B------:R-:W-:Y:S01]  /*2df0*/  ISETP.NE.AND P2, PT, R28, RZ, PT ;  /* 0x000000ff1c00720c */ /* 0x000fe20003f45270 */
[C---:B------:R-:W-:Y:S01]  /*2e00*/  IMAD R9, R7.reuse, UR8, RZ ;  /* 0x0000000807097c24 */ /* 0x040fe2000f8e02ff */
[----:B------:R-:W-:Y:S01]  /*2e10*/  LEA.HI R20, R10, R12, RZ, 0x3 ;  /* 0x0000000c0a147211 */ /* 0x000fe200078f18ff */
[----:B------:R-:W-:Y:S01]  /*2e20*/  IMAD.MOV.U32 R0, RZ, RZ, R14 ;  /* 0x000000ffff007224 */ /* 0x000fe200078e000e */
[----:B------:R-:W-:Y:S01]  /*2e30*/  ULDC.64 UR12, c[0x0][0x260] ;  /* 0x00009800000c7ab9 */ /* 0x000fe20000000a00 */
[--C-:B------:R-:W-:Y:S01]  /*2e40*/  IMAD.WIDE.U32 R4, R6, UR8, R132.reuse ;  /* 0x0000000806047c25 */ /* 0x100fe2000f8e0084 */
[----:B------:R-:W-:Y:S01]  /*2e50*/  LOP3.LUT R11, R20, 0xfffffff8, RZ, 0xc0, !PT ;  /* 0xfffffff8140b7812 */ /* 0x000fe200078ec0ff */
[----:B------:R-:W-:Y:S01]  /*2e60*/  USHF.L.U64.HI UR24, UR8, 0x7, UR9 ;  /* 0x0000000708187899 */ /* 0x000fe20008010209 */
[----:B------:R-:W-:Y:S01]  /*2e70*/  @!P3 IADD3 R0, -R0, RZ, RZ ;  /* 0x000000ff0000b210 */ /* 0x000fe20007ffe1ff */
[----:B----4-:R-:W-:Y:S01]  /*2e80*/  IMAD.WIDE.U32 R2, R6, UR6, R132 ;  /* 0x0000000606027c25 */ /* 0x010fe2000f8e0084 */
[----:B------:R-:W-:Y:S01]  /*2e90*/  IADD3 R4, P1, R4, UR14, RZ ;  /* 0x0000000e04047c10 */ /* 0x000fe2000ff3e0ff */
[----:B------:R-:W-:Y:S01]  /*2ea0*/  USHF.L.U32 UR25, UR8, 0x7, URZ ;  /* 0x0000000708197899 */ /* 0x000fe2000800063f */
[----:B------:R-:W-:Y:S01]  /*2eb0*/  BSSY B0, `(.L_x_743) ;  /* 0x0000030000007945 */ /* 0x000fe20003800000 */
[----:B------:R-:W-:Y:S01]  /*2ec0*/  IMAD R8, R7, UR6, RZ ;  /* 0x0000000607087c24 */ /* 0x000fe2000f8e02ff */
[----:B------:R-:W-:Y:S01]  /*2ed0*/  @!P2 LOP3.LUT R0, RZ, R28, RZ, 0x33, !PT ;  /* 0x0000001cff00a212 */ /* 0x000fe200078e33ff */
[----:B------:R-:W-:Y:S01]  /*2ee0*/  IMAD R9, R6, UR9, R9 ;  /* 0x0000000906097c24 */ /* 0x000fe2000f8e0209 */
[----:B------:R-:W-:Y:S01]  /*2ef0*/  IADD3 R10, P0, R2, UR16, RZ ;  /* 0x00000010020a7c10 */ /* 0x000fe2000ff1e0ff */
[----:B------:R-:W-:Y:S01]  /*2f00*/  IMAD R8, R6, UR7, R8 ;  /* 0x0000000706087c24 */ /* 0x000fe2000f8e0208 */
[----:B------:R-:W-:Y:S01]  /*2f10*/  SHF.R.S32.HI R2, RZ, 0x1f, R0 ;  /* 0x0000001fff027819 */ /* 0x000fe20000011400 */
[----:B------:R-:W-:Y:S01]  /*2f20*/  IMAD.IADD R16, R12, 0x1, -R11 ;  /* 0x000000010c107824 */ /* 0x000fe200078e0a0b */
[----:B------:R-:W-:Y:S01]  /*2f30*/  IADD3.X R5, R5, UR11, R9, P1, !PT ;  /* 0x0000000b05057c10 */ /* 0x000fe20008ffe409 */
[----:B------:R-:W-:Y:S01]  /*2f40*/  USHF.R.S32.HI UR16, URZ, 0x1f, UR19 ;  /* 0x0000001f3f107899 */ /* 0x000fe20008011413 */
[----:B------:R-:W-:Y:S01]  /*2f50*/  IADD3.X R11, R3, UR15, R8, P0, !PT ;  /* 0x0000000f030b7c10 */ /* 0x000fe200087fe408 */
[----:B------:R-:W-:Y:S01]  /*2f60*/  IMAD R8, R2, UR12, RZ ;  /* 0x0000000c02087c24 */ /* 0x000fe2000f8e02ff */
[----:B------:R-:W-:Y:S01]  /*2f70*/  R2P PR, R16, 0x6 ;  /* 0x0000000610007804 */ /* 0x000fe20000000000 */
[----:B------:R-:W-:Y:S01]  /*2f80*/  IMAD.WIDE.U32 R32, R0, UR12, R4 ;  /* 0x0000000c00207c25 */ /* 0x000fe2000f8e0004 */
[----:B------:R-:W-:Y:S01]  /*2f90*/  ISETP.GE.AND P0, PT, R6, UR32, PT ;  /* 0x0000002006007c0c */ /* 0x000fe2000bf06270 */
[----:B------:R-:W-:Y:S01]  /*2fa0*/  UIMAD UR11, UR24, UR19, URZ ;  /* 0x00000013180b72a4 */ /* 0x000fe2000f8e023f */
[----:B------:R-:W-:Y:S01]  /*2fb0*/  MOV R3, 0x10 ;  /* 0x0000001000037802 */ /* 0x000fe20000000f00 */
[C---:B------:R-:W-:Y:S01]  /*2fc0*/  IMAD R9, R0.reuse, UR13, R8 ;  /* 0x0000000d00097c24 */ /* 0x040fe2000f8e0208 */
[----:B------:R-:W-:Y:S01]  /*2fd0*/  ULDC.64 UR12, c[0x0][0x268] ;  /* 0x00009a00000c7ab9 */ /* 0x000fe20000000a00 */
[----:B------:R-:W-:Y:S01]  /*2fe0*/  MOV R30, R32 ;  /* 0x00000020001e7202 */ /* 0x000fe20000000f00 */
[----:B------:R-:W-:Y:S01]  /*2ff0*/  IMAD.WIDE.U32 R28, R0, UR12, R10 ;  /* 0x0000000c001c7c25 */ /* 0x000fe2000f8e000a */
[----:B------:R4:W-:Y:S01]  /*3000*/  STL.64 [R1+0xd0], R32 ;  /* 0x0000d02001007387 */ /* 0x0009e20000100a00 */
[----:B------:R-:W-:Y:S01]  /*3010*/  MOV R8, UR19 ;  /* 0x0000001300087c02 */ /* 0x000fe20008000f00 */
[----:B------:R-:W-:Y:S01]  /*3020*/  UIMAD UR11, UR16, UR25, UR11 ;  /* 0x00000019100b72a4 */ /* 0x000fe2000f8e020b */
[----:B------:R-:W-:Y:S01]  /*3030*/  IMAD.IADD R31, R33, 0x1, R9 ;  /* 0x00000001211f7824 */ /* 0x000fe200078e0209 */
[C---:B------:R-:W-:Y:S01]  /*3040*/  ISETP.GE.AND P3, PT, R17.reuse, UR32, PT ;  /* 0x0000002011007c0c */ /* 0x040fe2000bf66270 */
[----:B------:R-:W-:Y:S01]  /*3050*/  IMAD R2, R2, UR12, RZ ;  /* 0x0000000c02027c24 */ /* 0x000fe2000f8e02ff */
[----:B------:R-:W-:Y:S01]  /*3060*/  ISETP.GE.AND P6, PT, R17, UR32, PT ;  /* 0x0000002011007c0c */ /* 0x000fe2000bfc6270 */
[----:B------:R-:W-:Y:S01]  /*3070*/  IMAD.WIDE.U32 R8, R8, UR25, R30 ;  /* 0x0000001908087c25 */ /* 0x000fe2000f8e001e */
[----:B------:R4:W-:Y:S01]  /*3080*/  STL.64 [R1+0xc8], R30 ;  /* 0x0000c81e01007387 */ /* 0x0009e20000100a00 */
[----:B------:R-:W-:-:S02]  /*3090*/  SEL R3, R3, 0xfffffff0, !P1 ;  /* 0xfffffff003037807 */ /* 0x000fc40004800000 */
[----:B------:R-:W-:Y:S01]  /*30a0*/  IMAD.MOV.U32 R53, RZ, RZ, 0x20 ;  /* 0x00000020ff357424 */ /* 0x000fe200078e00ff */
[----:B------:R4:W-:Y:S01]  /*30b0*/  STL.64 [R1+0xe8], R28 ;  /* 0x0000e81c01007387 */ /* 0x0009e20000100a00 */
[----:B------:R-:W-:Y:S02]  /*30c0*/  IMAD R17, R0, UR13, R2 ;  /* 0x0000000d00117c24 */ /* 0x000fe4000f8e0202 */
[----:B------:R-:W-:Y:S01]  /*30d0*/  VIADD R11, R9, UR11 ;  /* 0x0000000b090b7c36 */ /* 0x000fe20008000000 */
[----:B------:R-:W-:Y:S01]  /*30e0*/  SEL R5, R53, 0xffffffe0, !P2 ;  /* 0xffffffe035057807 */ /* 0x000fe20005000000 */
        /* <DEDUP_REMOVED lines=12> */
.L_x_744:
[----:B------:R-:W-:Y:S05]  /*31b0*/  BSYNC B0 ;  /* 0x0000000000007941 */ /* 0x000fea0003800000 */
.L_x_743:
        /* <DEDUP_REMOVED lines=18> */
.L_x_746:
[----:B------:R-:W-:Y:S05]  /*32e0*/  BSYNC B0 ;  /* 0x0000000000007941 */ /* 0x000fea0003800000 */
.L_x_745:
[----:B------:R-:W-:Y:S01]  /*32f0*/  ISETP.NE.AND P0, PT, R24, RZ, PT ;  /* 0x000000ff1800720c */ /* 0x000fe20003f05270 */
[----:B------:R-:W-:Y:S01]  /*3300*/  BSSY B0, `(.L_x_747) ;  /* 0x0000013000007945 */ /* 0x000fe20003800000 */
[----:B------:R-:W-:-:S11]  /*3310*/  ISETP.GE.AND P5, PT, R18, UR32, PT ;  /* 0x0000002012007c0c */ /* 0x000fd6000bfa6270 */
        /* <DEDUP_REMOVED lines=17> */
.L_x_748:
[----:B------:R-:W-:Y:S05]  /*3430*/  BSYNC B0 ;  /* 0x0000000000007941 */ /* 0x000fea0003800000 */
.L_x_747:
[----:B------:R-:W-:Y:S01]  /*3440*/  BSSY B0, `(.L_x_749) ;  /* 0x0000013000007945 */ /* 0x000fe20003800000 */
[----:B------:R-:W-:-:S03]  /*3450*/  ISETP.GE.AND P2, PT, R19, UR32, PT ;  /* 0x0000002013007c0c */ /* 0x000fc6000bf46270 */
[----:B------:R-:W-:Y:S10]  /*3460*/  @P3 BRA `(.L_x_750) ;  /* 0x0000000000403947 */ /* 0x000ff40003800000 */
        /* <DEDUP_REMOVED lines=16> */
.L_x_750:
[----:B------:R-:W-:Y:S05]  /*3570*/  BSYNC B0 ;  /* 0x0000000000007941 */ /* 0x000fea0003800000 */
.L_x_749:
[----:B------:R-:W-:Y:S01]  /*3580*/  BSSY B0, `(.L_x_751) ;  /* 0x0000013000007945 */ /* 0x000fe20003800000 */
[----:B------:R-:W-:-:S03]  /*3590*/  ISETP.GE.AND P4, PT, R19, UR32, PT ;  /* 0x0000002013007c0c */ /* 0x000fc6000bf86270 */
[----:B------:R-:W-:Y:S10]  /*35a0*/  @P1 BRA `(.L_x_752) ;  /* 0x0000000000401947 */ /* 0x000ff40003800000 */
        /* <DEDUP_REMOVED lines=16> */
.L_x_752:
[----:B------:R-:W-:Y:S05]  /*36b0*/  BSYNC B0 ;  /* 0x0000000000007941 */ /* 0x000fea0003800000 */
.L_x_751:
[----:B------:R-:W-:Y:S01]  /*36c0*/  BSSY B0, `(.L_x_753) ;  /* 0x0000014000007945 */ /* 0x000fe20003800000 */
[----:B------:R-:W-:-:S03]  /*36d0*/  ISETP.GE.AND P1, PT, R21, UR32, PT ;  /* 0x0000002015007c0c */ /* 0x000fc6000bf26270 */
[----:B------:R-:W-:Y:S10]  /*36e0*/  @P2 BRA `(.L_x_754) ;  /* 0x0000000000442947 */ /* 0x000ff40003800000 */
        /* <DEDUP_REMOVED lines=17> */
.L_x_754:
[----:B------:R-:W-:Y:S05]  /*3800*/  BSYNC B0 ;  /* 0x0000000000007941 */ /* 0x000fea0003800000 */
.L_x_753:
[----:B------:R-:W-:Y:S01]  /*3810*/  BSSY B0, `(.L_x_755) ;  /* 0x0000017000007945 */ /* 0x000fe20003800000 */
[C---:B------:R-:W-:Y:S01]  /*3820*/  ISETP.GE.AND P2, PT, R6.reuse, UR32, PT ;  /* 0x0000002006007c0c */ /* 0x040fe2000bf46270 */
[----:B------:R-:W-:Y:S01]  /*3830*/  IMAD.SHL.U32 R2, R6, 0x8, RZ ;  /* 0x0000000806027824 */ /* 0x000fe200078e00ff */
[----:B-1----:R-:W-:Y:S01]  /*3840*/  SHF.R.S32.HI R14, RZ, 0x4, R23 ;  /* 0x00000004ff0e7819 */ /* 0x002fe20000011417 */
[----:B------:R-:W-:Y:S01]  /*3850*/  IMAD.SHL.U32 R4, R52, 0x40, RZ ;  /* 0x0000004034047824 */ /* 0x000fe200078e00ff */
        /* <DEDUP_REMOVED lines=18> */
.L_x_756:
[----:B------:R-:W-:Y:S05]  /*3980*/  BSYNC B0 ;  /* 0x0000000000007941 */ /* 0x000fea0003800000 */
.L_x_755:
[----:B------:R-:W-:Y:S01]  /*3990*/  ISETP.GE.AND P0, PT, R22, UR32, PT ;  /* 0x0000002016007c0c */ /* 0x000fe2000bf06270 */
[----:B------:R-:W-:Y:S01]  /*39a0*/  BSSY B0, `(.L_x_757) ;  /* 0x0000018000007945 */ /* 0x000fe20003800000 */
[----:B------:R-:W-:Y:S02]  /*39b0*/  LOP3.LUT R4, R4, 0x1c0, RZ, 0xc0, !PT ;  /* 0x000001c004047812 */ /* 0x000fe400078ec0ff */
[----:B------:R-:W-:Y:S02]  /*39c0*/  LEA.HI R0, R23, R14, RZ, 0x1 ;  /* 0x0000000e17007211 */ /* 0x000fe400078f08ff */
[----:B------:R-:W-:Y:S02]  /*39d0*/  LOP3.LUT R2, R4, 0x8, R2, 0xf8, !PT ;  /* 0x0000000804027812 */ /* 0x000fe400078ef802 */
[----:B-1----:R-:W-:Y:S02]  /*39e0*/  LOP3.LUT R12, R0, 0xfffffffe, RZ, 0xc0, !PT ;  /* 0xfffffffe000c7812 */ /* 0x002fe400078ec0ff */
[----:B------:R-:W-:-:S03]  /*39f0*/  SHF.R.U32.HI R4, RZ, 0x3, R4 ;  /* 0x00000003ff047819 */ /* 0x000fc60000011604 */
        /* <DEDUP_REMOVED lines=18> */
.L_x_758:
[----:B------:R-:W-:Y:S05]  /*3b20*/  BSYNC B0 ;  /* 0x0000000000007941 */ /* 0x000fea0003800000 */
.L_x_757:
[----:B------:R-:W0:Y:S01]  /*3b30*/  LDGDEPBAR ;  /* 0x00000000000079af */ /* 0x000e220000000000 */
[----:B------:R-:W-:Y:S01]  /*3b40*/  IADD3 R11, R29, R17, RZ ;  /* 0x000000111d0b7210 */ /* 0x000fe20007ffe0ff */
[----:B------:R-:W-:Y:S01]  /*3b50*/  IMAD.IADD R0, R14, 0x1, -R12 ;  /* 0x000000010e007824 */ /* 0x000fe200078e0a0c */
[----:B------:R-:W-:Y:S01]  /*3b60*/  MOV R10, R28 ;  /* 0x0000001c000a7202 */ /* 0x000fe20000000f00 */
[----:B------:R-:W-:Y:S01]  /*3b70*/  USHF.L.U64.HI UR13, UR6, 0x7, UR7 ;  /* 0x00000007060d7899 */ /* 0x000fe20008010207 */
[----:B------:R-:W-:Y:S01]  /*3b80*/  LOP3.LUT R4, R2, R4, RZ, 0x3c, !PT ;  /* 0x0000000402047212 */ /* 0x000fe200078e3cff */
[----:B------:R-:W-:Y:S01]  /*3b90*/  IMAD.SHL.U32 R2, R16, 0x40, RZ ;  /* 0x0000004010027824 */ /* 0x000fe200078e00ff */
[----:B------:R-:W-:Y:S01]  /*3ba0*/  USHF.L.U32 UR14, UR6, 0x7, URZ ;  /* 0x00000007060e7899 */ /* 0x000fe2000800063f */
[----:B------:R2:W-:Y:S01]  /*3bb0*/  STL.64 [R1+0xe0], R10 ;  /* 0x0000e00a01007387 */ /* 0x0005e20000100a00 */
[----:B------:R-:W-:Y:S01]  /*3bc0*/  IMAD.SHL.U32 R6, R0, 0x8, RZ ;  /* 0x0000000800067824 */ /* 0x000fe200078e00ff */
[----:B------:R-:W-:Y:S01]  /*3bd0*/  UIMAD UR15, UR13, UR19, URZ ;  /* 0x000000130d0f72a4 */ /* 0x000fe2000f8e023f */
[----:B------:R-:W-:Y:S01]  /*3be0*/  LOP3.LUT R2, R2, 0x1c0, RZ, 0xc0, !PT ;  /* 0x000001c002027812 */ /* 0x000fe200078ec0ff */
[----:B------:R-:W-:Y:S01]  /*3bf0*/  IMAD.SHL.U32 R7, R20, 0x40, RZ ;  /* 0x0000004014077824 */ /* 0x000fe200078e00ff */
[----:B------:R-:W-:Y:S01]  /*3c00*/  LEA.HI R223, R27, R222, RZ, 0x5 ;  /* 0x000000de1bdf7211 */ /* 0x000fe200078f28ff */
[----:B------:R-:W-:Y:S01]  /*3c10*/  IMAD R0, R0, 0x200, R4 ;  /* 0x0000020000007824 */ /* 0x000fe200078e0204 */
[----:B------:R-:W-:Y:S01]  /*3c20*/  LOP3.LUT R4, R2, 0x8, R6, 0xf8, !PT ;  /* 0x0000000802047812 */ /* 0x000fe200078ef806 */
[----:B------:R-:W-:Y:S01]  /*3c30*/  IMAD.U32 R6, RZ, RZ, UR19 ;  /* 0x00000013ff067e24 */ /* 0x000fe2000f8e00ff */
[----:B------:R-:W-:Y:S01]  /*3c40*/  UIMAD UR15, UR16, UR14, UR15 ;  /* 0x0000000e100f72a4 */ /* 0x000fe2000f8e020f */
[----:B------:R-:W-:Y:S01]  /*3c50*/  LOP3.LUT R214, R7, 0xfffffe00, RZ, 0xc0, !PT ;  /* 0xfffffe0007d67812 */ /* 0x000fe200078ec0ff */
[----:B------:R-:W-:Y:S01]  /*3c60*/  BSSY B0, `(.L_x_759) ;  /* 0x0000017000007945 */ /* 0x000fe20003800000 */
[----:B------:R-:W-:Y:S01]  /*3c70*/  IMAD.WIDE.U32 R6, R6, UR14, R10 ;  /* 0x0000000e06067c25 */ /* 0x000fe2000f8e000a */
[----:B------:R-:W-:-:S02]  /*3c80*/  SHF.R.S32.HI R215, RZ, 0x5, R223 ;  /* 0x00000005ffd77819 */ /* 0x000fc400000114df */
[----:B------:R-:W-:Y:S01]  /*3c90*/  SHF.R.U32.HI R2, RZ, 0x3, R2 ;  /* 0x00000003ff027819 */ /* 0x000fe20000011602 */
[----:B------:R-:W-:-:S04]  /*3ca0*/  DEPBAR.LE SB0, 0x0 ;  /* 0x000080000000791a */ /* 0x000fc80000000000 */
[----:B------:R-:W-:Y:S01]  /*3cb0*/  BAR.SYNC.DEFER_BLOCKING 0x0 ;  /* 0x0000000000007b1d */ /* 0x000fe20000010000 */
[----:B-1----:R-:W-:Y:S01]  /*3cc0*/  VIADD R9, R7, UR15 ;  /* 0x0000000f07097c36 */ /* 0x002fe20008000000 */
[----:B------:R-:W-:Y:S01]  /*3cd0*/  LOP3.LUT R135, R4, R2, RZ, 0x3c, !PT ;  /* 0x0000000204877212 */ /* 0x000fe200078e3cff */
[----:B------:R-:W-:Y:S01]  /*3ce0*/  IMAD R2, R215, 0x400, R214 ;  /* 0x00000400d7027824 */ /* 0x000fe200078e02d6 */
[----:B------:R-:W-:Y:S02]  /*3cf0*/  ISETP.GE.AND P3, PT, R21, UR32, PT ;  /* 0x0000002015007c0c */ /* 0x000fe4000bf66270 */
[----:B------:R2:W-:Y:S01]  /*3d00*/  @P2 STS.128 [R233+0x8000], RZ ;  /* 0x008000ffe9002388 */ /* 0x0005e20000000c00 */
[----:B------:R-:W-:Y:S10]  /*3d10*/  @P2 BRA `(.L_x_760) ;  /* 0x00000000002c2947 */ /* 0x000ff40003800000 */
        /* <DEDUP_REMOVED lines=11> */
.L_x_760:
[----:B------:R-:W-:Y:S05]  /*3dd0*/  BSYNC B0 ;  /* 0x0000000000007941 */ /* 0x000fea0003800000 */
.L_x_759:
[----:B------:R-:W-:Y:S01]  /*3de0*/  ISETP.NE.AND P0, PT, R25, RZ, PT ;  /* 0x000000ff1900720c */ /* 0x000fe20003f05270 */
[----:B------:R-:W-:Y:S01]  /*3df0*/  IMAD.IADD R2, R135, 0x1, R2 ;  /* 0x0000000187027824 */ /* 0x000fe200078e0202 */
[----:B------:R-:W-:Y:S01]  /*3e00*/  USHF.L.U64.HI UR15, UR6, 0x4, UR7 ;  /* 0x00000004060f7899 */ /* 0x000fe20008010207 */
[----:B------:R-:W-:Y:S01]  /*3e10*/  BSSY B0, `(.L_x_761) ;  /* 0x0000014000007945 */ /* 0x000fe20003800000 */
[----:B------:R-:W-:Y:S01]  /*3e20*/  USHF.L.U32 UR16, UR6, 0x4, URZ ;  /* 0x0000000406107899 */ /* 0x000fe2000800063f */
[----:B------:R-:W-:Y:S02]  /*3e30*/  ISETP.GE.AND P1, PT, R22, UR32, PT ;  /* 0x0000002016007c0c */ /* 0x000fe4000bf26270 */
[----:B------:R-:W-:Y:S02]  /*3e40*/  LEA R213, R0, UR4, 0x1 ;  /* 0x0000000400d57c11 */ /* 0x000fe4000f8e08ff */
[----:B------:R-:W-:-:S04]  /*3e50*/  LEA R220, R2, UR4, 0x1 ;  /* 0x0000000402dc7c11 */ /* 0x000fc8000f8e08ff */
[----:B------:R1:W-:Y:S01]  /*3e60*/  @P0 STS.128 [R233+0x8800], RZ ;  /* 0x008800ffe9000388 */ /* 0x0003e20000000c00 */
        /* <DEDUP_REMOVED lines=14> */
.L_x_762:
[----:B------:R-:W-:Y:S05]  /*3f50*/  BSYNC B0 ;  /* 0x0000000000007941 */ /* 0x000fea0003800000 */
.L_x_761:
[----:B------:R-:W-:Y:S01]  /*3f60*/  ISETP.NE.AND P0, PT, R26, RZ, PT ;  /* 0x000000ff1a00720c */ /* 0x000fe20003f05270 */
[----:B------:R-:W-:-:S12]  /*3f70*/  BSSY B0, `(.L_x_763) ;  /* 0x0000013000007945 */ /* 0x000fd80003800000 */
[----:B------:R1:W-:Y:S01]  /*3f80*/  @P0 STS.128 [R233+0x9000], RZ ;  /* 0x009000ffe9000388 */ /* 0x0003e20000000c00 */
        /* <DEDUP_REMOVED lines=17> */
.L_x_764:
[----:B------:R-:W-:Y:S05]  /*40a0*/  BSYNC B0 ;  /* 0x0000000000007941 */ /* 0x000fea0003800000 */
.L_x_763:
        /* <DEDUP_REMOVED lines=19> */
.L_x_766:
[----:B------:R-:W-:Y:S05]  /*41e0*/  BSYNC B0 ;  /* 0x0000000000007941 */ /* 0x000fea0003800000 */
.L_x_765:
        /* <DEDUP_REMOVED lines=19> */
.L_x_768:
[----:B------:R-:W-:Y:S05]  /*4320*/  BSYNC B0 ;  /* 0x0000000000007941 */ /* 0x000fea0003800000 */
.L_x_767:
        /* <DEDUP_REMOVED lines=20> */
.L_x_770:
[----:B------:R-:W-:Y:S05]  /*4470*/  BSYNC B0 ;  /* 0x0000000000007941 */ /* 0x000fea0003800000 */
.L_x_769:
        /* <DEDUP_REMOVED lines=20> */
.L_x_772:
[----:B------:R-:W-:Y:S05]  /*45c0*/  BSYNC B0 ;  /* 0x0000000000007941 */ /* 0x000fea0003800000 */
.L_x_771:
        /* <DEDUP_REMOVED lines=19> */
.L_x_774:
[----:B------:R-:W-:Y:S05]  /*4700*/  BSYNC B0 ;  /* 0x0000000000007941 */ /* 0x000fea0003800000 */
.L_x_773:
[----:B------:R-:W-:Y:S01]  /*4710*/  LDSM.16.M88.4 R16, [R220] ;  /* 0x00000000dc10783b */ /* 0x000fe20000000200 */
[----:B------:R-:W-:Y:S01]  /*4720*/  R2P PR, R52, 0x6 ;  /* 0x0000000634007804 */ /* 0x000fe20000000000 */
[--C-:B------:R-:W-:Y:S01]  /*4730*/  IMAD R235, R3, 0x2, R220.reuse ;  /* 0x0000000203eb7824 */ /* 0x100fe200078e02dc */
[----:B------:R-:W-:Y:S01]  /*4740*/  UIADD3 UR22, UR31, 0x1, -UR20 ;  /* 0x000000011f167890 */ /* 0x000fe2000fffe814 */
[----:B-12---:R-:W1:Y:S01]  /*4750*/  LDSM.16.M88.4 R8, [R213+0x4000] ;  /* 0x00400000d508783b */ /* 0x006e620000000200 */
[----:B------:R-:W-:Y:S01]  /*4760*/  VIADD R0, R213, 0x4000 ;  /* 0x00004000d5007836 */ /* 0x000fe20000000000 */
[----:B------:R-:W-:Y:S01]  /*4770*/  SEL R4, R53, 0xffffffe0, !P1 ;  /* 0xffffffe035047807 */ /* 0x000fe20004800000 */
[----:B------:R-:W-:Y:S01]  /*4780*/  VIADD R212, R213, 0x4040 ;  /* 0x00004040d5d47836 */ /* 0x000fe20000000000 */
[----:B------:R-:W2:Y:S01]  /*4790*/  LDSM.16.M88.4 R12, [R220+0x2000] ;  /* 0x00200000dc0c783b */ /* 0x000ea20000000200 */
[----:B------:R-:W-:Y:S01]  /*47a0*/  IMAD R2, R5, 0x2, R220 ;  /* 0x0000000205027824 */ /* 0x000fe200078e02dc */
[----:B------:R-:W-:Y:S01]  /*47b0*/  UIADD3 UR22, UR22, UR28, URZ ;  /* 0x0000001c16167290 */ /* 0x000fe2000fffe03f */
[----:B------:R-:W-:Y:S01]  /*47c0*/  IMAD.IADD R134, R213, 0x1, R4 ;  /* 0x00000001d5867824 */ /* 0x000fe200078e0204 */
[----:B------:R-:W5:Y:S01]  /*47d0*/  LDSM.16.M88.4 R40, [R213+0x5800] ;  /* 0x00580000d528783b */ /* 0x000f620000000200 */
[----:B------:R-:W-:Y:S01]  /*47e0*/  IMAD R221, R3, 0x2, R2 ;  /* 0x0000000203dd7824 */ /* 0x000fe200078e0202 */
[----:B------:R-:W-:Y:S01]  /*47f0*/  UIADD3 UR29, UR31, -UR29, -UR20 ;  /* 0x8000001d1f1d7290 */ /* 0x000fe2000fffe814 */
[----:B------:R-:W-:Y:S01]  /*4800*/  @P2 VIADD R212, R0, 0xffffffc0 ;  /* 0xffffffc000d42836 */ /* 0x000fe20000000000 */
[----:B------:R-:W3:Y:S01]  /*4810*/  LDSM.16.M88.4 R36, [R213+0x6000] ;  /* 0x00600000d524783b */ /* 0x000ee20000000200 */
[----:B------:R-:W-:Y:S01]  /*4820*/  LOP3.LUT R0, R223, 0xffffffe0, RZ, 0xc0, !PT ;  /* 0xffffffe0df007812 */ /* 0x000fe200078ec0ff */
[----:B------:R-:W-:-:S02]  /*4830*/  UISETP.GT.AND UP0, UPT, UR19, UR10, UPT ;  /* 0x0000000a1300728c */ /* 0x000fc4000bf04270 */
[----:B------:R-:W3:Y:S02]  /*4840*/  LDSM.16.M88.4 R48, [R213+0x4800] ;  /* 0x00480000d530783b */ /* 0x000ee40000000200 */
[C---:B------:R-:W-:Y:S02]  /*4850*/  IMAD.IADD R0, R222.reuse, 0x1, -R0 ;  /* 0x00000001de007824 */ /* 0x040fe400078e0a00 */
[----:B------:R-:W3:Y:S01]  /*4860*/  LDSM.16.M88.4 R44, [R213+0x5000] ;  /* 0x00500000d52c783b */ /* 0x000ee20000000200 */
[----:B------:R-:W-:-:S03]  /*4870*/  IMAD.SHL.U32 R222, R222, 0x2, RZ ;  /* 0x00000002dede7824 */ /* 0x000fc600078e00ff */
[----:B----4-:R-:W4:Y:S04]  /*4880*/  LDSM.16.M88.4 R32, [R213+0x6800] ;  /* 0x00680000d520783b */ /* 0x010f280000000200 */
[----:B------:R-:W4:Y:S04]  /*4890*/  LDSM.16.M88.4 R28, [R213+0x7000] ;  /* 0x00700000d51c783b */ /* 0x000f280000000200 */
[----:B------:R-:W4:Y:S04]  /*48a0*/  LDSM.16.M88.4 R24, [R213+0x7800] ;  /* 0x00780000d518783b */ /* 0x000f280000000200 */
[----:B------:R-:W-:Y:S01]  /*48b0*/  LDSM.16.M88.4 R52, [R134+0x4000] ;  /* 0x004000008634783b */ /* 0x000fe20000000200 */
[-C--:B-1----:R-:W-:Y:S03]  /*48c0*/  HMMA.16816.F32.BF16 R172, R16, R8.reuse, RZ ;  /* 0x0000000810ac723c */ /* 0x082fe600000418ff */
[----:B------:R-:W-:Y:S04]  /*48d0*/  LDSM.16.M88.4 R96, [R134+0x5800] ;  /* 0x005800008660783b */ /* 0x000fe80000000200 */
[----:B------:R-:W-:Y:S01]  /*48e0*/  LDSM.16.M88.4 R112, [R134+0x6000] ;  /* 0x006000008670783b */ /* 0x000fe20000000200 */
[C---:B--2---:R-:W-:Y:S03]  /*48f0*/  HMMA.16816.F32.BF16 R88, R12.reuse, R8, RZ ;  /* 0x000000080c58723c */ /* 0x044fe600000418ff */
[----:B------:R-:W-:Y:S03]  /*4900*/  LDSM.16.M88.4 R56, [R134+0x4800] ;  /* 0x004800008638783b */ /* 0x000fe60000000200 */
[-C--:B------:R-:W-:Y:S01]  /*4910*/  HMMA.16816.F32.BF16 R84, R12, R10.reuse, RZ ;  /* 0x0000000a0c54723c */ /* 0x080fe200000418ff */
[----:B------:R-:W-:Y:S04]  /*4920*/  LDSM.16.M88.4 R60, [R134+0x5000] ;  /* 0x00500000863c783b */ /* 0x000fe80000000200 */
[----:B------:R-:W-:Y:S01]  /*4930*/  LDSM.16.M88.4 R108, [R134+0x6800] ;  /* 0x00680000866c783b */ /* 0x000fe20000000200 */
[----:B------:R-:W-:Y:S03]  /*4940*/  HMMA.16816.F32.BF16 R168, R16, R10, RZ ;  /* 0x0000000a10a8723c */ /* 0x000fe600000418ff */
[----:B------:R-:W1:Y:S03]  /*4950*/  LDSM.16.M88.4 R8, [R235+0x2000] ;  /* 0x00200000eb08783b */ /* 0x000e660000000200 */
[C---:B-----5:R-:W-:Y:S01]  /*4960*/  HMMA.16816.F32.BF16 R92, R12.reuse, R42, RZ ;  /* 0x0000002a0c5c723c */ /* 0x060fe200000418ff */
[----:B------:R-:W2:Y:S04]  /*4970*/  LDSM.16.M88.4 R104, [R134+0x7000] ;  /* 0x007000008668783b */ /* 0x000ea80000000200 */
[----:B------:R-:W5:Y:S01]  /*4980*/  LDSM.16.M88.4 R100, [R134+0x7800] ;  /* 0x007800008664783b */ /* 0x000f620000000200 */
[C---:B---3--:R-:W-:Y:S03]  /*4990*/  HMMA.16816.F32.BF16 R116, R12.reuse, R36, RZ ;  /* 0x000000240c74723c */ /* 0x048fe600000418ff */
[----:B------:R-:W3:Y:S03]  /*49a0*/  LDSM.16.M88.4 R20, [R235] ;  /* 0x00000000eb14783b */ /* 0x000ee60000000200 */
[C---:B------:R-:W-:Y:S01]  /*49b0*/  HMMA.16816.F32.BF16 R80, R12.reuse, R48, RZ ;  /* 0x000000300c50723c */ /* 0x040fe200000418ff */
[----:B------:R-:W0:Y:S05]  /*49c0*/  LDGDEPBAR ;  /* 0x00000000000079af */ /* 0x000e2a0000000000 */
[C---:B------:R-:W-:Y:S06]  /*49d0*/  HMMA.16816.F32.BF16 R76, R12.reuse, R50, RZ ;  /* 0x000000320c4c723c */ /* 0x040fec00000418ff */
[C---:B------:R-:W-:Y:S06]  /*49e0*/  HMMA.16816.F32.BF16 R72, R12.reuse, R44, RZ ;  /* 0x0000002c0c48723c */ /* 0x040fec00000418ff */
[C---:B------:R-:W-:Y:S06]  /*49f0*/  HMMA.16816.F32.BF16 R68, R12.reuse, R46, RZ ;  /* 0x0000002e0c44723c */ /* 0x040fec00000418ff */
[C---:B------:R-:W-:Y:S06]  /*4a00*/  HMMA.16816.F32.BF16 R64, R12.reuse, R40, RZ ;  /* 0x000000280c40723c */ /* 0x040fec00000418ff */
[C---:B------:R-:W-:Y:S06]  /*4a10*/  HMMA.16816.F32.BF16 R120, R12.reuse, R38, RZ ;  /* 0x000000260c78723c */ /* 0x040fec00000418ff */
[C---:B----4-:R-:W-:Y:S06]  /*4a20*/  HMMA.16816.F32.BF16 R124, R12.reuse, R32, RZ ;  /* 0x000000200c7c723c */ /* 0x050fec00000418ff */
        /* <DEDUP_REMOVED lines=19> */
[C---:B-1----:R-:W-:Y:S06]  /*4b60*/  HMMA.16816.F32.BF16 R152, R8.reuse, R52, R88 ;  /* 0x000000340898723c */ /* 0x042fec0000041858 */
[C---:B------:R-:W-:Y:S06]  /*4b70*/  HMMA.16816.F32.BF16 R136, R8.reuse, R54, R84 ;  /* 0x000000360888723c */ /* 0x040fec0000041854 */
[C---:B------:R-:W-:Y:S06]  /*4b80*/  HMMA.16816.F32.BF16 R40, R8.reuse, R98, R92 ;  /* 0x000000620828723c */ /* 0x040fec000004185c */
[C---:B------:R-:W-:Y:S06]  /*4b90*/  HMMA.16816.F32.BF16 R36, R8.reuse, R112, R116 ;  /* 0x000000700824723c */ /* 0x040fec0000041874 */
[C---:B------:R-:W-:Y:S01]  /*4ba0*/  HMMA.16816.F32.BF16 R88, R8.reuse, R56, R80 ;  /* 0x000000380858723c */ /* 0x040fe20000041850 */
[----:B------:R-:W-:Y:S05]  /*4bb0*/  LDSM.16.M88.4 R80, [R212] ;  /* 0x00000000d450783b */ /* 0x000fea0000000200 */
[C---:B------:R-:W-:Y:S01]  /*4bc0*/  HMMA.16816.F32.BF16 R84, R8.reuse, R58, R76 ;  /* 0x0000003a0854723c */ /* 0x040fe2000004184c */
[----:B------:R-:W-:Y:S05]  /*4bd0*/  LDSM.16.M88.4 R76, [R212+0x800] ;  /* 0x00080000d44c783b */ /* 0x000fea0000000200 */
[C---:B------:R-:W-:Y:S01]  /*4be0*/  HMMA.16816.F32.BF16 R48, R8.reuse, R60, R72 ;  /* 0x0000003c0830723c */ /* 0x040fe20000041848 */
[----:B------:R-:W-:Y:S05]  /*4bf0*/  LDSM.16.M88.4 R72, [R212+0x1000] ;  /* 0x00100000d448783b */ /* 0x000fea0000000200 */
[C---:B------:R-:W-:Y:S01]  /*4c00*/  HMMA.16816.F32.BF16 R16, R8.reuse, R62, R68 ;  /* 0x0000003e0810723c */ /* 0x040fe20000041844 */
[----:B------:R-:W-:Y:S05]  /*4c10*/  LDSM.16.M88.4 R68, [R212+0x1800] ;  /* 0x00180000d444783b */ /* 0x000fea0000000200 */
[C---:B------:R-:W-:Y:S01]  /*4c20*/  HMMA.16816.F32.BF16 R12, R8.reuse, R96, R64 ;  /* 0x00000060080c723c */ /* 0x040fe20000041840 */
[----:B------:R-:W-:Y:S05]  /*4c30*/  LDSM.16.M88.4 R64, [R212+0x2000] ;  /* 0x00200000d440783b */ /* 0x000fea0000000200 */
[C---:B------:R-:W-:Y:S06]  /*4c40*/  HMMA.16816.F32.BF16 R32, R8.reuse, R114, R120 ;  /* 0x000000720820723c */ /* 0x040fec0000041878 */
[C---:B------:R-:W-:Y:S06]  /*4c50*/  HMMA.16816.F32.BF16 R28, R8.reuse, R108, R124 ;  /* 0x0000006c081c723c */ /* 0x040fec000004187c */
[C---:B------:R-:W-:Y:S06]  /*4c60*/  HMMA.16816.F32.BF16 R24, R8.reuse, R110, R128 ;  /* 0x0000006e0818723c */ /* 0x040fec0000041880 */
[C---:B--2---:R-:W-:Y:S06]  /*4c70*/  HMMA.16816.F32.BF16 R44, R8.reuse, R104, R144 ;  /* 0x00000068082c723c */ /* 0x044fec0000041890 */
[C---:B-----5:R-:W-:Y:S06]  /*4c80*/  HMMA.16816.F32.BF16 R92, R8.reuse, R100, R156 ;  /* 0x00000064085c723c */ /* 0x060fec000004189c */
[C---:B------:R-:W-:Y:S06]  /*4c90*/  HMMA.16816.F32.BF16 R116, R8.reuse, R106, R160 ;  /* 0x0000006a0874723c */ /* 0x040fec00000418a0 */
[----:B------:R-:W-:Y:S06]  /*4ca0*/  HMMA.16816.F32.BF16 R236, R8, R102, R140 ;  /* 0x0000006608ec723c */ /* 0x000fec000004188c */
[C---:B---3--:R-:W-:Y:S06]  /*4cb0*/  HMMA.16816.F32.BF16 R8, R20.reuse, R52, R172 ;  /* 0x000000341408723c */ /* 0x048fec00000418ac */
[C---:B------:R-:W-:Y:S06]  /*4cc0*/  HMMA.16816.F32.BF16 R208, R20.reuse, R96, R208 ;  /* 0x0000006014d0723c */ /* 0x040fec00000418d0 */
[C---:B------:R-:W-:Y:S06]  /*4cd0*/  HMMA.16816.F32.BF16 R224, R20.reuse, R98, R224 ;  /* 0x0000006214e0723c */ /* 0x040fec00000418e0 */
[----:B------:R-:W-:Y:S01]  /*4ce0*/  IMAD.MOV.U32 R125, RZ, RZ, R236 ;  /* 0x000000ffff7d7224 */ /* 0x000fe200078e00ec */
[----:B------:R-:W-:Y:S01]  /*4cf0*/  HMMA.16816.F32.BF16 R248, R20, R56, R148 ;  /* 0x0000003814f8723c */ /* 0x000fe20000041894 */
[----:B------:R-:W-:-:S02]  /*4d00*/  IMAD.MOV.U32 R124, RZ, RZ, R237 ;  /* 0x000000ffff7c7224 */ /* 0x000fc400078e00ed */
[----:B------:R-:W-:Y:S02]  /*4d10*/  IMAD.MOV.U32 R123, RZ, RZ, R238 ;  /* 0x000000ffff7b7224 */ /* 0x000fe400078e00ee */
        /* <DEDUP_REMOVED lines=8> */
[C---:B------:R-:W-:Y:S06]  /*4da0*/  HMMA.16816.F32.BF16 R8, R20.reuse, R54, R168 ;  /* 0x000000361408723c */ /* 0x040fec00000418a8 */
[C---:B------:R-:W-:Y:S01]  /*4db0*/  HMMA.16816.F32.BF16 R236, R20.reuse, R62, R200 ;  /* 0x0000003e14ec723c */ /* 0x040fe200000418c8 */
[----:B------:R-:W-:Y:S05]  /*4dc0*/  LDSM.16.M88.4 R60, [R212+0x2800] ;  /* 0x00280000d43c783b */ /* 0x000fea0000000200 */
[C---:B------:R-:W-:Y:S06]  /*4dd0*/  HMMA.16816.F32.BF16 R204, R20.reuse, R108, R204 ;  /* 0x0000006c14cc723c */ /* 0x040fec00000418cc */
[----:B------:R-:W-:Y:S01]  /*4de0*/  HMMA.16816.F32.BF16 R196, R20, R110, R196 ;  /* 0x0000006e14c4723c */ /* 0x000fe200000418c4 */
[----:B------:R-:W-:-:S02]  /*4df0*/  IMAD.MOV.U32 R108, RZ, RZ, R125 ;  /* 0x000000ffff6c7224 */ /* 0x000fc400078e007d */
[----:B------:R-:W-:-:S03]  /*4e00*/  IMAD.MOV.U32 R109, RZ, RZ, R124 ;  /* 0x000000ffff6d7224 */ /* 0x000fc600078e007c */
[----:B------:R-:W-:Y:S01]  /*4e10*/  IMAD.MOV.U32 R55, RZ, RZ, R8 ;  /* 0x000000ffff377224 */ /* 0x000fe200078e0008 */
[C---:B------:R-:W-:Y:S01]  /*4e20*/  HMMA.16816.F32.BF16 R228, R20.reuse, R112, R228 ;  /* 0x0000007014e4723c */ /* 0x040fe200000418e4 */
[----:B------:R-:W-:Y:S02]  /*4e30*/  IMAD.MOV.U32 R54, RZ, RZ, R9 ;  /* 0x000000ffff367224 */ /* 0x000fe400078e0009 */
[----:B------:R-:W-:Y:S02]  /*4e40*/  IMAD.MOV.U32 R53, RZ, RZ, R10 ;  /* 0x000000ffff357224 */ /* 0x000fe400078e000a */
[----:B------:R-:W-:Y:S01]  /*4e50*/  IMAD.MOV.U32 R52, RZ, RZ, R11 ;  /* 0x000000ffff347224 */ /* 0x000fe200078e000b */
[----:B------:R-:W-:Y:S01]  /*4e60*/  HMMA.16816.F32.BF16 R200, R20, R114, R216 ;  /* 0x0000007214c8723c */ /* 0x000fe200000418d8 */
[----:B------:R-:W1:Y:S01]  /*4e70*/  LDSM.16.M88.4 R8, [R2+0x2000] ;  /* 0x002000000208783b */ /* 0x000e620000000200 */
[----:B------:R-:W-:Y:S02]  /*4e80*/  IMAD.MOV.U32 R96, RZ, RZ, R55 ;  /* 0x000000ffff607224 */ /* 0x000fe400078e0037 */
[----:B------:R-:W-:-:S02]  /*4e90*/  IMAD.MOV.U32 R97, RZ, RZ, R54 ;  /* 0x000000ffff617224 */ /* 0x000fc400078e0036 */
[----:B------:R-:W-:Y:S01]  /*4ea0*/  IMAD.MOV.U32 R98, RZ, RZ, R53 ;  /* 0x000000ffff627224 */ /* 0x000fe200078e0035 */
[C---:B------:R-:W-:Y:S01]  /*4eb0*/  HMMA.16816.F32.BF16 R144, R20.reuse, R104, R188 ;  /* 0x000000681490723c */ /* 0x040fe200000418bc */
[----:B------:R-:W-:Y:S01]  /*4ec0*/  IMAD.MOV.U32 R99, RZ, RZ, R52 ;  /* 0x000000ffff637224 */ /* 0x000fe200078e0034 */
[----:B------:R-:W-:Y:S01]  /*4ed0*/  LOP3.LUT R216, R222, 0x6, RZ, 0xc0, !PT ;  /* 0x00000006ded87812 */ /* 0x000fe200078ec0ff */
[----:B------:R-:W2:Y:S01]  /*4ee0*/  LDSM.16.M88.4 R52, [R212+0x3800] ;  /* 0x00380000d434783b */ /* 0x000ea20000000200 */
[----:B------:R-:W-:Y:S02]  /*4ef0*/  IMAD.MOV.U32 R110, RZ, RZ, R123 ;  /* 0x000000ffff6e7224 */ /* 0x000fe400078e007b */
[----:B------:R-:W-:Y:S01]  /*4f00*/  IMAD.MOV.U32 R111, RZ, RZ, R122 ;  /* 0x000000ffff6f7224 */ /* 0x000fe200078e007a */
[----:B------:R-:W-:Y:S01]  /*4f10*/  HMMA.16816.F32.BF16 R192, R20, R100, R176 ;  /* 0x0000006414c0723c */ /* 0x000fe200000418b0 */
[----:B------:R-:W-:Y:S02]  /*4f20*/  IMAD.IADD R218, R4, 0x1, R212 ;  /* 0x0000000104da7824 */ /* 0x000fe400078e02d4 */
[----:B------:R-:W-:-:S02]  /*4f30*/  IMAD.MOV.U32 R104, RZ, RZ, R121 ;  /* 0x000000ffff687224 */ /* 0x000fc400078e0079 */
[----:B------:R-:W-:Y:S01]  /*4f40*/  IMAD.MOV.U32 R105, RZ, RZ, R120 ;  /* 0x000000ffff697224 */ /* 0x000fe200078e0078 */
[C---:B------:R-:W-:Y:S06]  /*4f50*/  HMMA.16816.F32.BF16 R188, R20.reuse, R106, R180 ;  /* 0x0000006a14bc723c */ /* 0x040fec00000418b4 */
[----:B------:R-:W-:Y:S01]  /*4f60*/  HMMA.16816.F32.BF16 R184, R20, R102, R164 ;  /* 0x0000006614b8723c */ /* 0x000fe200000418a4 */
[----:B------:R-:W-:Y:S01]  /*4f70*/  LDSM.16.M88.4 R20, [R218+0x2800] ;  /* 0x00280000da14783b */ /* 0x000fe20000000200 */
[----:B------:R-:W-:Y:S01]  /*4f80*/  IMAD.MOV.U32 R106, RZ, RZ, R7 ;  /* 0x000000ffff6a7224 */ /* 0x000fe200078e0007 */
[----:B------:R-:W-:Y:S01]  /*4f90*/  LEA R7, R215, UR30, 0x4 ;  /* 0x0000001ed7077c11 */ /* 0x000fe2000f8e20ff */
[----:B------:R-:W-:Y:S01]  /*4fa0*/  IMAD.MOV.U32 R107, RZ, RZ, R6 ;  /* 0x000000ffff6b7224 */ /* 0x000fe200078e0006 */
[----:B------:R-:W-:-:S04]  /*4fb0*/  SHF.R.S32.HI R6, RZ, 0x1f, R0 ;  /* 0x0000001fff067819 */ /* 0x000fc80000011400 */
[----:B------:R-:W-:Y:S01]  /*4fc0*/  LEA.HI R0, R6, R0, RZ, 0x2 ;  /* 0x0000000006007211 */ /* 0x000fe200078f10ff */
[----:B------:R-:W-:-:S03]  /*4fd0*/  IMAD.U32 R6, RZ, RZ, UR19 ;  /* 0x00000013ff067e24 */ /* 0x000fc6000f8e00ff */
[----:B------:R-:W-:Y:S01]  /*4fe0*/  SHF.R.S32.HI R0, RZ, 0x2, R0 ;  /* 0x00000002ff007819 */ /* 0x000fe20000011400 */
[----:B------:R-:W-:Y:S01]  /*4ff0*/  IMAD R6, R6, 0x80, R216 ;  /* 0x0000008006067824 */ /* 0x000fe200078e02d8 */
[C---:B-1----:R-:W-:Y:S01]  /*5000*/  HMMA.16816.F32.BF16 R160, R8.reuse, R74, R16 ;  /* 0x0000004a08a0723c */ /* 0x042fe20000041810 */
[----:B------:R-:W1:Y:S05]  /*5010*/  LDSM.16.M88.4 R16, [R2] ;  /* 0x000000000210783b */ /* 0x000e6a0000000200 */
[C---:B------:R-:W-:Y:S06]  /*5020*/  HMMA.16816.F32.BF16 R176, R8.reuse, R82, R136 ;  /* 0x0000005208b0723c */ /* 0x040fec0000041888 */
[C---:B------:R-:W-:Y:S06]  /*5030*/  HMMA.16816.F32.BF16 R180, R8.reuse, R80, R152 ;  /* 0x0000005008b4723c */ /* 0x040fec0000041898 */
[C---:B------:R-:W-:Y:S06]  /*5040*/  HMMA.16816.F32.BF16 R172, R8.reuse, R76, R88 ;  /* 0x0000004c08ac723c */ /* 0x040fec0000041858 */
[C---:B------:R-:W-:Y:S06]  /*5050*/  HMMA.16816.F32.BF16 R168, R8.reuse, R78, R84 ;  /* 0x0000004e08a8723c */ /* 0x040fec0000041854 */
[C---:B------:R-:W-:Y:S01]  /*5060*/  HMMA.16816.F32.BF16 R164, R8.reuse, R72, R48 ;  /* 0x0000004808a4723c */ /* 0x040fe20000041830 */
[----:B------:R-:W-:Y:S05]  /*5070*/  LDSM.16.M88.4 R48, [R218+0x3800] ;  /* 0x00380000da30783b */ /* 0x000fea0000000200 */
[C---:B------:R-:W-:Y:S01]  /*5080*/  HMMA.16816.F32.BF16 R156, R8.reuse, R68, R12 ;  /* 0x00000044089c723c */ /* 0x040fe2000004180c */
[----:B------:R-:W-:Y:S05]  /*5090*/  LDSM.16.M88.4 R12, [R221+0x2000] ;  /* 0x00200000dd0c783b */ /* 0x000fea0000000200 */
        /* <DEDUP_REMOVED lines=9> */
[----:B------:R-:W3:Y:S05]  /*5130*/  LDSM.16.M88.4 R24, [R218+0x2000] ;  /* 0x00200000da18783b */ /* 0x000eea0000000200 */
[C---:B------:R-:W-:Y:S01]  /*5140*/  HMMA.16816.F32.BF16 R120, R8.reuse, R56, R44 ;  /* 0x000000380878723c */ /* 0x040fe2000004182c */
[----:B------:R-:W-:Y:S05]  /*5150*/  LDSM.16.M88.4 R44, [R218+0x3000] ;  /* 0x00300000da2c783b */ /* 0x000fea0000000200 */
[C---:B--2---:R-:W-:Y:S06]  /*5160*/  HMMA.16816.F32.BF16 R112, R8.reuse, R52, R92 ;  /* 0x000000340870723c */ /* 0x044fec000004185c */
[C---:B------:R-:W-:Y:S06]  /*5170*/  HMMA.16816.F32.BF16 R116, R8.reuse, R58, R116 ;  /* 0x0000003a0874723c */ /* 0x040fec0000041874 */
[----:B------:R-:W-:Y:S01]  /*5180*/  HMMA.16816.F32.BF16 R108, R8, R54, R108 ;  /* 0x00000036086c723c */ /* 0x000fe2000004186c */
[----:B------:R-:W2:Y:S01]  /*5190*/  LDSM.16.M88.4 R8, [R221] ;  /* 0x00000000dd08783b */ /* 0x000ea20000000200 */
[----:B------:R-:W-:-:S04]  /*51a0*/  DEPBAR.LE SB0, 0x0 ;  /* 0x000080000000791a */ /* 0x000fc80000000000 */
[C---:B-1----:R-:W-:Y:S06]  /*51b0*/  HMMA.16816.F32.BF16 R100, R16.reuse, R82, R96 ;  /* 0x000000521064723c */ /* 0x042fec0000041860 */
        /* <DEDUP_REMOVED lines=15> */
[C---:B---3--:R-:W-:Y:S06]  /*52b0*/  HMMA.16816.F32.BF16 R140, R12.reuse, R24, R140 ;  /* 0x000000180c8c723c */ /* 0x048fec000004188c */
[C---:B------:R-:W-:Y:S06]  /*52c0*/  HMMA.16816.F32.BF16 R136, R12.reuse, R26, R136 ;  /* 0x0000001a0c88723c */ /* 0x040fec0000041888 */
[----:B------:R-:W-:Y:S06]  /*52d0*/  HMMA.16816.F32.BF16 R184, R12, R48, R112 ;  /* 0x000000300cb8723c */ /* 0x000fec0000041870 */
[C---:B--2---:R-:W-:Y:S06]  /*52e0*/  HMMA.16816.F32.BF16 R72, R8.reuse, R24, R72 ;  /* 0x000000180848723c */ /* 0x044fec0000041848 */
[----:B------:R-:W-:Y:S06]  /*52f0*/  HMMA.16816.F32.BF16 R68, R8, R26, R68 ;  /* 0x0000001a0844723c */ /* 0x000fec0000041844 */
[C---:B------:R-:W-:Y:S06]  /*5300*/  HMMA.16816.F32.BF16 R128, R12.reuse, R20, R128 ;  /* 0x000000140c80723c */ /* 0x040fec0000041880 */
[C---:B------:R-:W-:Y:S06]  /*5310*/  HMMA.16816.F32.BF16 R124, R12.reuse, R22, R124 ;  /* 0x000000160c7c723c */ /* 0x040fec000004187c */
[C---:B------:R-:W-:Y:S06]  /*5320*/  HMMA.16816.F32.BF16 R120, R12.reuse, R44, R120 ;  /* 0x0000002c0c78723c */ /* 0x040fec0000041878 */
[C---:B------:R-:W-:Y:S06]  /*5330*/  HMMA.16816.F32.BF16 R116, R12.reuse, R46, R116 ;  /* 0x0000002e0c74723c */ /* 0x040fec0000041874 */
        /* <DEDUP_REMOVED lines=13> */
[----:B------:R-:W-:-:S02]  /*5410*/  IMAD.IADD R12, R0, 0x1, R7 ;  /* 0x00000001000c7824 */ /* 0x000fc400078e0207 */
[----:B------:R-:W-:Y:S02]  /*5420*/  VIADD R7, R6, 0x1 ;  /* 0x0000000106077836 */ /* 0x000fe40000000000 */
[C---:B------:R-:W-:Y:S01]  /*5430*/  VIADD R13, R12.reuse, 0x8 ;  /* 0x000000080c0d7836 */ /* 0x040fe20000000000 */
[C---:B------:R-:W-:Y:S01]  /*5440*/  HMMA.16816.F32.BF16 R100, R8.reuse, R42, R100 ;  /* 0x0000002a0864723c */ /* 0x040fe20000041864 */
[C---:B------:R-:W-:Y:S01]  /*5450*/  VIADD R15, R12.reuse, 0x48 ;  /* 0x000000480c0f7836 */ /* 0x040fe20000000000 */
[C---:B------:R-:W-:Y:S01]  /*5460*/  VIADDMNMX R228, R12.reuse, UR29, RZ, !PT ;  /* 0x0000001d0ce47c46 */ /* 0x040fe2000f8001ff */
[----:B------:R-:W-:Y:S01]  /*5470*/  VIADD R14, R12, 0x40 ;  /* 0x000000400c0e7836 */ /* 0x000fe20000000000 */
[----:B------:R-:W-:Y:S01]  /*5480*/  VIADDMNMX R227, R13, UR29, RZ, !PT ;  /* 0x0000001d0de37c46 */ /* 0x000fe2000f8001ff */
[----:B------:R-:W-:Y:S01]  /*5490*/  IMAD.IADD R0, R214, 0x1, R135 ;  /* 0x00000001d6007824 */ /* 0x000fe200078e0287 */
[----:B------:R-:W-:Y:S01]  /*54a0*/  HMMA.16816.F32.BF16 R96, R8, R36, R96 ;  /* 0x000000240860723c */ /* 0x000fe20000041860 */
[----:B------:R-:W-:-:S02]  /*54b0*/  VIADDMNMX R225, R15, UR29, RZ, !PT ;  /* 0x0000001d0fe17c46 */ /* 0x000fc4000f8001ff */
[----:B------:R-:W-:-:S03]  /*54c0*/  VIADDMNMX R226, R14, UR29, RZ, !PT ;  /* 0x0000001d0ee27c46 */ /* 0x000fc6000f8001ff */
        /* <DEDUP_REMOVED lines=8> */
[----:B------:R-:W-:-:S02]  /*5550*/  IMAD.U32 R8, RZ, RZ, UR22 ;  /* 0x00000016ff087e24 */ /* 0x000fc4000f8e00ff */
[----:B------:R-:W-:Y:S02]  /*5560*/  IMAD.U32 R11, RZ, RZ, UR22 ;  /* 0x00000016ff0b7e24 */ /* 0x000fe4000f8e00ff */
[----:B------:R-:W-:Y:S01]  /*5570*/  IMAD.U32 R9, RZ, RZ, UR22 ;  /* 0x00000016ff097e24 */ /* 0x000fe2000f8e00ff */
[----:B------:R-:W-:Y:S01]  /*5580*/  VIADDMNMX R232, R12, R8, UR31, PT ;  /* 0x0000001f0ce87e46 */ /* 0x000fe2000b800108 */
[----:B------:R-:W-:Y:S01]  /*5590*/  IMAD.U32 R10, RZ, RZ, UR22 ;  /* 0x00000016ff0a7e24 */ /* 0x000fe2000f8e00ff */
[--C-:B------:R-:W-:Y:S02]  /*55a0*/  IADD3 R11, R11, 0x8, R12.reuse ;  /* 0x000000080b0b7810 */ /* 0x100fe40007ffe00c */
[--C-:B------:R-:W-:Y:S02]  /*55b0*/  IADD3 R9, R9, 0x48, R12.reuse ;  /* 0x0000004809097810 */ /* 0x100fe40007ffe00c */
[----:B------:R-:W-:Y:S01]  /*55c0*/  IADD3 R10, R10, 0x40, R12 ;  /* 0x000000400a0a7810 */ /* 0x000fe20007ffe00c */
[----:B------:R-:W-:Y:S01]  /*55d0*/  BAR.SYNC.DEFER_BLOCKING 0x0 ;  /* 0x0000000000007b1d */ /* 0x000fe20000010000 */
[----:B------:R-:W-:-:S02]  /*55e0*/  ISETP.GE.AND P0, PT, R6, R232, PT ;  /* 0x000000e80600720c */ /* 0x000fc40003f06270 */
[----:B------:R-:W-:Y:S02]  /*55f0*/  VIMNMX R231, R11, UR31, PT ;  /* 0x0000001f0be77c48 */ /* 0x000fe4000bfe0100 */
[----:B------:R-:W-:Y:S02]  /*5600*/  VIMNMX R229, R9, UR31, PT ;  /* 0x0000001f09e57c48 */ /* 0x000fe4000bfe0100 */
[----:B------:R-:W-:Y:S02]  /*5610*/  VIMNMX R230, R10, UR31, PT ;  /* 0x0000001f0ae67c48 */ /* 0x000fe4000bfe0100 */
[C---:B------:R-:W-:Y:S02]  /*5620*/  ISETP.GE.AND P3, PT, R7.reuse, R232, PT ;  /* 0x000000e80700720c */ /* 0x040fe40003f66270 */
[----:B------:R-:W-:Y:S02]  /*5630*/  ISETP.LT.OR P4, PT, R6, R228, P0 ;  /* 0x000000e40600720c */ /* 0x000fe40000781670 */
[----:B------:R-:W-:-:S02]  /*5640*/  ISETP.GE.AND P2, PT, R7, R231, PT ;  /* 0x000000e70700720c */ /* 0x000fc40003f46270 */
[C---:B------:R-:W-:Y:S02]  /*5650*/  ISETP.GE.AND P0, PT, R7.reuse, R229, PT ;  /* 0x000000e50700720c */ /* 0x040fe40003f06270 */
[C---:B------:R-:W-:Y:S02]  /*5660*/  ISETP.GE.AND P1, PT, R7.reuse, R230, PT ;  /* 0x000000e60700720c */ /* 0x040fe40003f26270 */
[C---:B------:R-:W-:Y:S02]  /*5670*/  ISETP.LT.OR P6, PT, R7.reuse, R228, P3 ;  /* 0x000000e40700720c */ /* 0x040fe40001fc1670 */
[C---:B------:R-:W-:Y:S02]  /*5680*/  ISETP.LT.OR P3, PT, R7.reuse, R227, P2 ;  /* 0x000000e30700720c */ /* 0x040fe40001761670 */
[C---:B------:R-:W-:Y:S02]  /*5690*/  ISETP.LT.OR P2, PT, R7.reuse, R225, P0 ;  /* 0x000000e10700720c */ /* 0x040fe40000741670 */
[----:B------:R-:W-:Y:S01]  /*56a0*/  ISETP.LT.OR P5, PT, R7, R226, P1 ;  /* 0x000000e20700720c */ /* 0x000fe20000fa1670 */
[C---:B------:R-:W-:Y:S01]  /*56b0*/  VIADD R7, R6.reuse, 0x8 ;  /* 0x0000000806077836 */ /* 0x040fe20000000000 */
[----:B------:R-:W-:-:S02]  /*56c0*/  ISETP.GE.AND P1, PT, R6, R231, PT ;  /* 0x000000e70600720c */ /* 0x000fc40003f26270 */
[C---:B------:R-:W-:Y:S02]  /*56d0*/  ISETP.GE.AND P0, PT, R6.reuse, R230, PT ;  /* 0x000000e60600720c */ /* 0x040fe40003f06270 */
[----:B------:R-:W-:Y:S02]  /*56e0*/  P2R R8, PR, RZ, 0x4 ;  /* 0x00000004ff087803 */ /* 0x000fe40000000000 */
[C---:B------:R-:W-:Y:S02]  /*56f0*/  ISETP.GE.AND P2, PT, R6.reuse, R229, PT ;  /* 0x000000e50600720c */ /* 0x040fe40003f46270 */
[----:B------:R-:W-:Y:S02]  /*5700*/  P2R R9, PR, RZ, 0x8 ;  /* 0x00000008ff097803 */ /* 0x000fe40000000000 */
[C---:B------:R-:W-:Y:S02]  /*5710*/  ISETP.LT.OR P3, PT, R6.reuse, R227, P1 ;  /* 0x000000e30600720c */ /* 0x040fe40000f61670 */
[----:B------:R-:W-:-:S02]  /*5720*/  ISETP.LT.OR P1, PT, R6, R226, P0 ;  /* 0x000000e20600720c */ /* 0x000fc40000721670 */
[----:B------:R-:W-:Y:S02]  /*5730*/  ISETP.LT.OR P0, PT, R6, R225, P2 ;  /* 0x000000e10600720c */ /* 0x000fe40001701670 */
[C---:B------:R-:W-:Y:S02]  /*5740*/  ISETP.GE.AND P2, PT, R7.reuse, R231, PT ;  /* 0x000000e70700720c */ /* 0x040fe40003f46270 */
[----:B------:R-:W-:Y:S02]  /*5750*/  FSEL R109, R182, -INF , !P0 ;  /* 0xff800000b66d7808 */ /* 0x000fe40004000000 */
[----:B------:R-:W-:Y:S02]  /*5760*/  ISETP.GE.AND P0, PT, R7, R229, PT ;  /* 0x000000e50700720c */ /* 0x000fe40003f06270 */
[----:B------:R-:W-:Y:S02]  /*5770*/  FSEL R60, R106, -INF , !P3 ;  /* 0xff8000006a3c7808 */ /* 0x000fe40005800000 */
[----:B------:R-:W-:-:S02]  /*5780*/  FSEL R106, R181, -INF , !P5 ;  /* 0xff800000b56a7808 */ /* 0x000fc40006800000 */
[----:B------:R-:W-:Y:S02]  /*5790*/  FSEL R40, R104, -INF , !P4 ;  /* 0xff80000068287808 */ /* 0x000fe40006000000 */
[C---:B------:R-:W-:Y:S02]  /*57a0*/  ISETP.LT.OR P5, PT, R7.reuse, R225, P0 ;  /* 0x000000e10700720c */ /* 0x040fe400007a1670 */
[----:B------:R-:W-:Y:S02]  /*57b0*/  FSEL R104, R180, -INF , !P1 ;  /* 0xff800000b4687808 */ /* 0x000fe40004800000 */
[C---:B------:R-:W-:Y:S02]  /*57c0*/  ISETP.LT.OR P4, PT, R7.reuse, R227, P2 ;  /* 0x000000e30700720c */ /* 0x040fe40001781670 */
[----:B------:R-:W-:Y:S01]  /*57d0*/  ISETP.NE.AND P0, PT, R8, RZ, PT ;  /* 0x000000ff0800720c */ /* 0x000fe20003f05270 */
[----:B------:R-:W-:Y:S01]  /*57e0*/  VIADD R8, R6, 0x9 ;  /* 0x0000000906087836 */ /* 0x000fe20000000000 */
[----:B------:R-:W-:-:S02]  /*57f0*/  ISETP.GE.AND P1, PT, R7, R230, PT ;  /* 0x000000e60700720c */ /* 0x000fc40003f26270 */
[----:B------:R-:W-:Y:S02]  /*5800*/  ISETP.NE.AND P2, PT, R9, RZ, PT ;  /* 0x000000ff0900720c */ /* 0x000fe40003f45270 */
[----:B------:R-:W-:Y:S02]  /*5810*/  P2R R10, PR, RZ, 0x40 ;  /* 0x00000040ff0a7803 */ /* 0x000fe40000000000 */
[C---:B------:R-:W-:Y:S02]  /*5820*/  ISETP.GE.AND P3, PT, R7.reuse, R232, PT ;  /* 0x000000e80700720c */ /* 0x040fe40003f66270 */
[----:B------:R-:W-:Y:S02]  /*5830*/  ISETP.LT.OR P6, PT, R7, R226, P1 ;  /* 0x000000e20700720c */ /* 0x000fe40000fc1670 */
[----:B------:R-:W-:Y:S02]  /*5840*/  FSEL R59, R107, -INF , !P2 ;  /* 0xff8000006b3b7808 */ /* 0x000fe40005000000 */
[----:B------:R-:W-:-:S02]  /*5850*/  ISETP.NE.AND P1, PT, R10, RZ, PT ;  /* 0x000000ff0a00720c */ /* 0x000fc40003f25270 */
[----:B------:R-:W-:Y:S02]  /*5860*/  ISETP.GE.AND P2, PT, R8, R232, PT ;  /* 0x000000e80800720c */ /* 0x000fe40003f46270 */
[-C--:B------:R-:W-:Y:S01]  /*5870*/  ISETP.LT.OR P3, PT, R7, R228.reuse, P3 ;  /* 0x000000e40700720c */ /* 0x080fe20001f61670 */
[----:B------:R-:W-:Y:S01]  /*5880*/  VIADD R7, R6, 0x10 ;  /* 0x0000001006077836 */ /* 0x000fe20000000000 */
[----:B------:R-:W-:Y:S02]  /*5890*/  FSEL R39, R105, -INF , !P1 ;  /* 0xff80000069277808 */ /* 0x000fe40004800000 */
[C---:B------:R-:W-:Y:S02]  /*58a0*/  ISETP.LT.OR P2, PT, R8.reuse, R228, P2 ;  /* 0x000000e40800720c */ /* 0x040fe40001741670 */
[----:B------:R-:W-:Y:S02]  /*58b0*/  ISETP.GE.AND P1, PT, R8, R231, PT ;  /* 0x000000e70800720c */ /* 0x000fe40003f26270 */
[----:B------:R-:W-:-:S02]  /*58c0*/  FSEL R108, R183, -INF , !P0 ;  /* 0xff800000b76c7808 */ /* 0x000fc40004000000 */
[----:B------:R-:W-:Y:S02]  /*58d0*/  FSEL R43, R100, -INF , !P3 ;  /* 0xff800000642b7808 */ /* 0x000fe40005800000 */
[C---:B------:R-:W-:Y:S02]  /*58e0*/  ISETP.GE.AND P0, PT, R8.reuse, R230, PT ;  /* 0x000000e60800720c */ /* 0x040fe40003f06270 */
[C---:B------:R-:W-:Y:S02]  /*58f0*/  ISETP.GE.AND P3, PT, R8.reuse, R229, PT ;  /* 0x000000e50800720c */ /* 0x040fe40003f66270 */
[----:B------:R-:W-:Y:S02]  /*5900*/  P2R R9, PR, RZ, 0x4 ;  /* 0x00000004ff097803 */ /* 0x000fe40000000000 */
[C---:B------:R-:W-:Y:S02]  /*5910*/  ISETP.LT.OR P2, PT, R8.reuse, R227, P1 ;  /* 0x000000e30800720c */ /* 0x040fe40000f41670 */
[----:B------:R-:W-:-:S02]  /*5920*/  ISETP.LT.OR P0, PT, R8, R226, P0 ;  /* 0x000000e20800720c */ /* 0x000fc40000701670 */
[----:B------:R-:W-:Y:S02]  /*5930*/  ISETP.LT.OR P1, PT, R8, R225, P3 ;  /* 0x000000e10800720c */ /* 0x000fe40001f21670 */
[----:B------:R-:W-:Y:S02]  /*5940*/  P2R R8, PR, RZ, 0x4 ;  /* 0x00000004ff087803 */ /* 0x000fe40000000000 */
[C---:B------:R-:W-:Y:S02]  /*5950*/  ISETP.GE.AND P2, PT, R7.reuse, R230, PT ;  /* 0x000000e60700720c */ /* 0x040fe40003f46270 */
[----:B------:R-:W-:Y:S02]  /*5960*/  ISETP.GE.AND P3, PT, R7, R231, PT ;  /* 0x000000e70700720c */ /* 0x000fe40003f66270 */
[----:B------:R-:W-:Y:S02]  /*5970*/  FSEL R107, R178, -INF , !P5 ;  /* 0xff800000b26b7808 */ /* 0x000fe40006800000 */
[----:B------:R-:W-:Y:S01]  /*5980*/  ISETP.NE.AND P5, PT, R8, RZ, PT ;  /* 0x000000ff0800720c */ /* 0x000fe20003fa5270 */
[----:B------:R-:W-:Y:S01]  /*5990*/  VIADD R8, R6, 0x11 ;  /* 0x0000001106087836 */ /* 0x000fe20000000000 */
[----:B------:R-:W-:-:S02]  /*59a0*/  FSEL R62, R102, -INF , !P4 ;  /* 0xff800000663e7808 */ /* 0x000fc40006000000 */
[C---:B------:R-:W-:Y:S02]  /*59b0*/  ISETP.LT.OR P2, PT, R7.reuse, R226, P2 ;  /* 0x000000e20700720c */ /* 0x040fe40001741670 */
[----:B------:R-:W-:Y:S02]  /*59c0*/  FSEL R102, R176, -INF , !P6 ;  /* 0xff800000b0667808 */ /* 0x000fe40007000000 */
[C---:B------:R-:W-:Y:S02]  /*59d0*/  ISETP.LT.OR P6, PT, R7.reuse, R227, P3 ;  /* 0x000000e30700720c */ /* 0x040fe40001fc1670 */
[----:B------:R-:W-:Y:S02]  /*59e0*/  ISETP.GE.AND P4, PT, R7, R232, PT ;  /* 0x000000e80700720c */ /* 0x000fe40003f86270 */
[----:B------:R-:W-:Y:S02]  /*59f0*/  ISETP.NE.AND P3, PT, R9, RZ, PT ;  /* 0x000000ff0900720c */ /* 0x000fe40003f65270 */
[----:B------:R-:W-:-:S02]  /*5a00*/  P2R R9, PR, RZ, 0x4 ;  /* 0x00000004ff097803 */ /* 0x000fc40000000000 */
[----:B------:R-:W-:Y:S02]  /*5a10*/  ISETP.GE.AND P2, PT, R8, R231, PT ;  /* 0x000000e70800720c */ /* 0x000fe40003f46270 */
[----:B------:R-:W-:Y:S02]  /*5a20*/  FSEL R100, R177, -INF , !P0 ;  /* 0xff800000b1647808 */ /* 0x000fe40004000000 */
[----:B------:R-:W-:Y:S02]  /*5a30*/  ISETP.LT.OR P4, PT, R7, R228, P4 ;  /* 0x000000e40700720c */ /* 0x000fe40002781670 */
[----:B------:R-:W-:Y:S02]  /*5a40*/  FSEL R42, R101, -INF , !P3 ;  /* 0xff800000652a7808 */ /* 0x000fe40005800000 */
[----:B------:R-:W-:Y:S02]  /*5a50*/  ISETP.GE.AND P0, PT, R7, R229, PT ;  /* 0x000000e50700720c */ /* 0x000fe40003f06270 */
[----:B------:R-:W-:-:S02]  /*5a60*/  P2R R10, PR, RZ, 0x40 ;  /* 0x00000040ff0a7803 */ /* 0x000fc40000000000 */
[C---:B------:R-:W-:Y:S02]  /*5a70*/  ISETP.GE.AND P3, PT, R8.reuse, R232, PT ;  /* 0x000000e80800720c */ /* 0x040fe40003f66270 */
[----:B------:R-:W-:Y:S02]  /*5a80*/  FSEL R105, R179, -INF , !P1 ;  /* 0xff800000b3697808 */ /* 0x000fe40004800000 */
[C---:B------:R-:W-:Y:S02]  /*5a90*/  ISETP.LT.OR P2, PT, R8.reuse, R227, P2 ;  /* 0x000000e30800720c */ /* 0x040fe40001741670 */
[----:B------:R-:W-:Y:S02]  /*5aa0*/  ISETP.GE.AND P1, PT, R8, R230, PT ;  /* 0x000000e60800720c */ /* 0x000fe40003f26270 */
[----:B------:R-:W-:Y:S02]  /*5ab0*/  FSEL R61, R103, -INF , !P5 ;  /* 0xff800000673d7808 */ /* 0x000fe40006800000 */
[----:B------:R-:W-:-:S02]  /*5ac0*/  FSEL R54, R96, -INF , !P4 ;  /* 0xff80000060367808 */ /* 0x000fc40006000000 */
[----:B------:R-:W-:Y:S01]  /*5ad0*/  ISETP.LT.OR P6, PT, R7, R225, P0 ;  /* 0x000000e10700720c */ /* 0x000fe200007c1670 */
[----:B------:R-:W-:Y:S01]  /*5ae0*/  VIADD R7, R6, 0x18 ;  /* 0x0000001806077836 */ /* 0x000fe20000000000 */
[----:B------:R-:W-:Y:S02]  /*5af0*/  ISETP.NE.AND P4, PT, R10, RZ, PT ;  /* 0x000000ff0a00720c */ /* 0x000fe40003f85270 */
[C---:B------:R-:W-:Y:S02]  /*5b00*/  ISETP.LT.OR P5, PT, R8.reuse, R228, P3 ;  /* 0x000000e40800720c */ /* 0x040fe40001fa1670 */
[----:B------:R-:W-:Y:S02]  /*5b10*/  ISETP.GE.AND P0, PT, R8, R229, PT ;  /* 0x000000e50800720c */ /* 0x000fe40003f06270 */
[----:B------:R-:W-:Y:S02]  /*5b20*/  ISETP.NE.AND P3, PT, R9, RZ, PT ;  /* 0x000000ff0900720c */ /* 0x000fe40003f65270 */
[----:B------:R-:W-:-:S02]  /*5b30*/  P2R R10, PR, RZ, 0x4 ;  /* 0x00000004ff0a7803 */ /* 0x000fc40000000000 */
[C---:B------:R-:W-:Y:S02]  /*5b40*/  ISETP.LT.OR P2, PT, R8.reuse, R226, P1 ;  /* 0x000000e20800720c */ /* 0x040fe40000f41670 */
[----:B------:R-:W-:Y:S02]  /*5b50*/  ISETP.LT.OR P1, PT, R8, R225, P0 ;  /* 0x000000e10800720c */ /* 0x000fe40000721670 */
[----:B------:R-:W-:Y:S02]  /*5b60*/  FSEL R96, R172, -INF , !P3 ;  /* 0xff800000ac607808 */ /* 0x000fe40005800000 */
[----:B------:R-:W-:Y:S02]  /*5b70*/  P2R R8, PR, RZ, 0x4 ;  /* 0x00000004ff087803 */ /* 0x000fe40000000000 */
[C---:B------:R-:W-:Y:S02]  /*5b80*/  ISETP.GE.AND P3, PT, R7.reuse, R231, PT ;  /* 0x000000e70700720c */ /* 0x040fe40003f66270 */
[----:B------:R-:W-:-:S02]  /*5b90*/  ISETP.GE.AND P2, PT, R7, R230, PT ;  /* 0x000000e60700720c */ /* 0x000fc40003f46270 */
[----:B------:R-:W-:Y:S02]  /*5ba0*/  FSEL R58, R98, -INF , !P4 ;  /* 0xff800000623a7808 */ /* 0x000fe40006000000 */
[----:B------:R-:W-:Y:S02]  /*5bb0*/  FSEL R53, R97, -INF , !P5 ;  /* 0xff80000061357808 */ /* 0x000fe40006800000 */
[----:B------:R-:W-:Y:S02]  /*5bc0*/  FSEL R98, R174, -INF , !P6 ;  /* 0xff800000ae627808 */ /* 0x000fe40007000000 */
[C---:B------:R-:W-:Y:S02]  /*5bd0*/  ISETP.LT.OR P5, PT, R7.reuse, R227, P3 ;  /* 0x000000e30700720c */ /* 0x040fe40001fa1670 */
[----:B------:R-:W-:Y:S01]  /*5be0*/  ISETP.NE.AND P3, PT, R8, RZ, PT ;  /* 0x000000ff0800720c */ /* 0x000fe20003f65270 */
[----:B------:R-:W-:Y:S01]  /*5bf0*/  VIADD R8, R6, 0x19 ;  /* 0x0000001906087836 */ /* 0x000fe20000000000 */
[----:B------:R-:W-:-:S02]  /*5c00*/  ISETP.LT.OR P6, PT, R7, R226, P2 ;  /* 0x000000e20700720c */ /* 0x000fc400017c1670 */
[----:B------:R-:W-:Y:S02]  /*5c10*/  ISETP.NE.AND P2, PT, R10, RZ, PT ;  /* 0x000000ff0a00720c */ /* 0x000fe40003f45270 */
[-C--:B------:R-:W-:Y:S02]  /*5c20*/  ISETP.GE.AND P4, PT, R7, R232.reuse, PT ;  /* 0x000000e80700720c */ /* 0x080fe40003f86270 */
[----:B------:R-:W-:Y:S02]  /*5c30*/  FSEL R57, R99, -INF , !P2 ;  /* 0xff80000063397808 */ /* 0x000fe40005000000 */
[----:B------:R-:W-:Y:S02]  /*5c40*/  ISETP.GE.AND P2, PT, R8, R232, PT ;  /* 0x000000e80800720c */ /* 0x000fe40003f46270 */
[C---:B------:R-:W-:Y:S02]  /*5c50*/  ISETP.LT.OR P4, PT, R7.reuse, R228, P4 ;  /* 0x000000e40700720c */ /* 0x040fe40002781670 */
[----:B------:R-:W-:-:S02]  /*5c60*/  ISETP.GE.AND P0, PT, R7, R229, PT ;  /* 0x000000e50700720c */ /* 0x000fc40003f06270 */
[----:B------:R-:W-:Y:S02]  /*5c70*/  P2R R9, PR, RZ, 0x20 ;  /* 0x00000020ff097803 */ /* 0x000fe40000000000 */
[----:B------:R-:W-:Y:S02]  /*5c80*/  FSEL R97, R175, -INF , !P1 ;  /* 0xff800000af617808 */ /* 0x000fe40004800000 */
[C---:B------:R-:W-:Y:S02]  /*5c90*/  ISETP.LT.OR P2, PT, R8.reuse, R228, P2 ;  /* 0x000000e40800720c */ /* 0x040fe40001741670 */
[----:B------:R-:W-:Y:S02]  /*5ca0*/  ISETP.GE.AND P1, PT, R8, R231, PT ;  /* 0x000000e70800720c */ /* 0x000fe40003f26270 */
[----:B------:R-:W-:Y:S02]  /*5cb0*/  FSEL R52, R92, -INF , !P4 ;  /* 0xff8000005c347808 */ /* 0x000fe40006000000 */
[----:B------:R-:W-:Y:S01]  /*5cc0*/  ISETP.LT.OR P5, PT, R7, R225, P0 ;  /* 0x000000e10700720c */ /* 0x000fe200007a1670 */
[----:B------:R-:W-:Y:S01]  /*5cd0*/  VIADD R7, R6, 0x20 ;  /* 0x0000002006077836 */ /* 0x000fe20000000000 */
[----:B------:R-:W-:-:S02]  /*5ce0*/  FSEL R63, R173, -INF , !P3 ;  /* 0xff800000ad3f7808 */ /* 0x000fc40005800000 */
[----:B------:R-:W-:Y:S02]  /*5cf0*/  ISETP.NE.AND P4, PT, R9, RZ, PT ;  /* 0x000000ff0900720c */ /* 0x000fe40003f85270 */
        /* <DEDUP_REMOVED lines=46> */
[C---:B------:R-:W-:Y:S02]  /*5fe0*/  ISETP.LT.OR P5, PT, R7.reuse, R227, P3 ;  /* 0x000000e30700720c */ /* 0x040fe40001fa1670 */
[----:B------:R-:W-:Y:S01]  /*5ff0*/  ISETP.NE.AND P3, PT, R8, RZ, PT ;  /* 0x000000ff0800720c */ /* 0x000fe20003f65270 */
[----:B------:R-:W-:Y:S01]  /*6000*/  VIADD R8, R6, 0x29 ;  /* 0x0000002906087836 */ /* 0x000fe20000000000 */
[----:B------:R-:W-:Y:S02]  /*6010*/  ISETP.LT.OR P6, PT, R7, R226, P2 ;  /* 0x000000e20700720c */ /* 0x000fe400017c1670 */
[----:B------:R-:W-:-:S02]  /*6020*/  ISETP.NE.AND P2, PT, R10, RZ, PT ;  /* 0x000000ff0a00720c */ /* 0x000fc40003f45270 */
[----:B------:R-:W-:Y:S02]  /*6030*/  FSEL R147, R90, -INF , !P4 ;  /* 0xff8000005a937808 */ /* 0x000fe40006000000 */
        /* <DEDUP_REMOVED lines=22> */
[C---:B------:R-:W-:Y:S02]  /*61a0*/  ISETP.GE.AND P3, PT, R7.reuse, R231, PT ;  /* 0x000000e70700720c */ /* 0x040fe40003f66270 */
[----:B------:R-:W-:Y:S02]  /*61b0*/  FSEL R162, R162, -INF , !P5 ;  /* 0xff800000a2a27808 */ /* 0x000fe40006800000 */
[----:B------:R-:W-:Y:S01]  /*61c0*/  ISETP.NE.AND P5, PT, R8, RZ, PT ;  /* 0x000000ff0800720c */ /* 0x000fe20003fa5270 */
[----:B------:R-:W-:Y:S01]  /*61d0*/  VIADD R8, R6, 0x31 ;  /* 0x0000003106087836 */ /* 0x000fe20000000000 */
[----:B------:R-:W-:-:S02]  /*61e0*/  ISETP.LT.OR P2, PT, R7, R226, P2 ;  /* 0x000000e20700720c */ /* 0x000fc40001741670 */
[----:B------:R-:W-:Y:S02]  /*61f0*/  FSEL R160, R160, -INF , !P6 ;  /* 0xff800000a0a07808 */ /* 0x000fe40007000000 */
        /* <DEDUP_REMOVED lines=191> */
[----:B------:R-:W-:Y:S02]  /*6df0*/  ISETP.GE.AND P3, PT, R7, R231, PT ;  /* 0x000000e70700720c */ /* 0x000fe40003f66270 */
[----:B------:R-:W-:Y:S02]  /*6e00*/  FSEL R191, R124, -INF , !P6 ;  /* 0xff8000007cbf7808 */ /* 0x000fe40007000000 */
[----:B------:R-:W-:Y:S02]  /*6e10*/  FSEL R206, R126, -INF , !P5 ;  /* 0xff8000007ece7808 */ /* 0x000fe40006800000 */
[----:B------:R-:W-:-:S02]  /*6e20*/  FSEL R179, R22, -INF , !P4 ;  /* 0xff80000016b37808 */ /* 0x000fc40006000000 */
[----:B------:R-:W-:Y:S01]  /*6e30*/  ISETP.NE.AND P5, PT, R8, RZ, PT ;  /* 0x000000ff0800720c */ /* 0x000fe20003fa5270 */
[----:B------:R-:W-:Y:S01]  /*6e40*/  VIADD R8, R6, 0x61 ;  /* 0x0000006106087836 */ /* 0x000fe20000000000 */
[C---:B------:R-:W-:Y:S02]  /*6e50*/  ISETP.LT.OR P6, PT, R7.reuse, R227, P3 ;  /* 0x000000e30700720c */ /* 0x040fe40001fc1670 */
[C---:B------:R-:W-:Y:S02]  /*6e60*/  ISETP.GE.AND P4, PT, R7.reuse, R232, PT ;  /* 0x000000e80700720c */ /* 0x040fe40003f86270 */
[----:B------:R-:W-:Y:S02]  /*6e70*/  ISETP.GE.AND P2, PT, R7, R230, PT ;  /* 0x000000e60700720c */ /* 0x000fe40003f46270 */
[----:B------:R-:W-:Y:S02]  /*6e80*/  ISETP.NE.AND P3, PT, R9, RZ, PT ;  /* 0x000000ff0900720c */ /* 0x000fe40003f65270 */
[----:B------:R-:W-:-:S02]  /*6e90*/  FSEL R195, R125, -INF , !P0 ;  /* 0xff8000007dc37808 */ /* 0x000fc40004000000 */
[C---:B------:R-:W-:Y:S02]  /*6ea0*/  ISETP.LT.OR P4, PT, R7.reuse, R228, P4 ;  /* 0x000000e40700720c */ /* 0x040fe40002781670 */
[----:B------:R-:W-:Y:S02]  /*6eb0*/  ISETP.LT.OR P2, PT, R7, R226, P2 ;  /* 0x000000e20700720c */ /* 0x000fe40001741670 */
[----:B------:R-:W-:Y:S02]  /*6ec0*/  FSEL R139, R21, -INF , !P3 ;  /* 0xff800000158b7808 */ /* 0x000fe40005800000 */
[----:B------:R-:W-:Y:S02]  /*6ed0*/  ISETP.GE.AND P0, PT, R7, R229, PT ;  /* 0x000000e50700720c */ /* 0x000fe40003f06270 */
[----:B------:R-:W-:Y:S02]  /*6ee0*/  ISETP.GE.AND P3, PT, R8, R232, PT ;  /* 0x000000e80800720c */ /* 0x000fe40003f66270 */
[----:B------:R-:W-:-:S02]  /*6ef0*/  P2R R10, PR, RZ, 0x40 ;  /* 0x00000040ff0a7803 */ /* 0x000fc40000000000 */
[----:B------:R-:W-:Y:S02]  /*6f00*/  P2R R9, PR, RZ, 0x4 ;  /* 0x00000004ff097803 */ /* 0x000fe40000000000 */
[----:B------:R-:W-:Y:S02]  /*6f10*/  FSEL R143, R16, -INF , !P4 ;  /* 0xff800000108f7808 */ /* 0x000fe40006000000 */
[----:B------:R-:W-:Y:S01]  /*6f20*/  ISETP.LT.OR P6, PT, R7, R225, P0 ;  /* 0x000000e10700720c */ /* 0x000fe200007c1670 */
[----:B------:R-:W-:Y:S01]  /*6f30*/  VIADD R7, R6, 0x68 ;  /* 0x0000006806077836 */ /* 0x000fe20000000000 */
[C---:B------:R-:W-:Y:S02]  /*6f40*/  ISETP.GE.AND P2, PT, R8.reuse, R231, PT ;  /* 0x000000e70800720c */ /* 0x040fe40003f46270 */
[----:B------:R-:W-:Y:S02]  /*6f50*/  ISETP.LT.OR P4, PT, R8, R228, P3 ;  /* 0x000000e40800720c */ /* 0x000fe40001f81670 */
[----:B------:R-:W-:-:S02]  /*6f60*/  FSEL R204, R127, -INF , !P1 ;  /* 0xff8000007fcc7808 */ /* 0x000fc40004800000 */
[----:B------:R-:W-:Y:S02]  /*6f70*/  ISETP.NE.AND P3, PT, R10, RZ, PT ;  /* 0x000000ff0a00720c */ /* 0x000fe40003f65270 */
[C---:B------:R-:W-:Y:S02]  /*6f80*/  ISETP.GE.AND P1, PT, R8.reuse, R230, PT ;  /* 0x000000e60800720c */ /* 0x040fe40003f26270 */
[----:B------:R-:W-:Y:S02]  /*6f90*/  FSEL R131, R23, -INF , !P5 ;  /* 0xff80000017837808 */ /* 0x000fe40006800000 */
[C---:B------:R-:W-:Y:S02]  /*6fa0*/  ISETP.LT.OR P5, PT, R8.reuse, R227, P2 ;  /* 0x000000e30800720c */ /* 0x040fe400017a1670 */
[----:B------:R-:W-:Y:S02]  /*6fb0*/  ISETP.GE.AND P0, PT, R8, R229, PT ;  /* 0x000000e50800720c */ /* 0x000fe40003f06270 */
[----:B------:R-:W-:-:S02]  /*6fc0*/  FSEL R130, R18, -INF , !P3 ;  /* 0xff80000012827808 */ /* 0x000fc40005800000 */
[C---:B------:R-:W-:Y:S02]  /*6fd0*/  ISETP.LT.OR P1, PT, R8.reuse, R226, P1 ;  /* 0x000000e20800720c */ /* 0x040fe40000f21670 */
[C---:B------:R-:W-:Y:S02]  /*6fe0*/  ISETP.GE.AND P3, PT, R7.reuse, R232, PT ;  /* 0x000000e80700720c */ /* 0x040fe40003f66270 */
[----:B------:R-:W-:Y:S02]  /*6ff0*/  P2R R10, PR, RZ, 0x20 ;  /* 0x00000020ff0a7803 */ /* 0x000fe40000000000 */
[----:B------:R-:W-:Y:S02]  /*7000*/  ISETP.LT.OR P5, PT, R8, R225, P0 ;  /* 0x000000e10800720c */ /* 0x000fe400007a1670 */
[----:B------:R-:W-:Y:S02]  /*7010*/  P2R R8, PR, RZ, 0x2 ;  /* 0x00000002ff087803 */ /* 0x000fe40000000000 */
[----:B------:R-:W-:-:S02]  /*7020*/  ISETP.LT.OR P3, PT, R7, R228, P3 ;  /* 0x000000e40700720c */ /* 0x000fc40001f61670 */
[----:B------:R-:W-:Y:S01]  /*7030*/  ISETP.NE.AND P2, PT, R9, RZ, PT ;  /* 0x000000ff0900720c */ /* 0x000fe20003f45270 */
[----:B------:R-:W-:Y:S01]  /*7040*/  VIADD R9, R6, 0x69 ;  /* 0x0000006906097836 */ /* 0x000fe20000000000 */
[C---:B------:R-:W-:Y:S02]  /*7050*/  ISETP.GE.AND P1, PT, R7.reuse, R230, PT ;  /* 0x000000e60700720c */ /* 0x040fe40003f26270 */
[----:B------:R-:W-:Y:S02]  /*7060*/  P2R R11, PR, RZ, 0x8 ;  /* 0x00000008ff0b7803 */ /* 0x000fe40000000000 */
[----:B------:R-:W-:Y:S02]  /*7070*/  FSEL R182, R120, -INF , !P2 ;  /* 0xff80000078b67808 */ /* 0x000fe40005000000 */
[C---:B------:R-:W-:Y:S02]  /*7080*/  ISETP.LT.OR P3, PT, R7.reuse, R226, P1 ;  /* 0x000000e20700720c */ /* 0x040fe40000f61670 */
[----:B------:R-:W-:-:S02]  /*7090*/  ISETP.GE.AND P2, PT, R7, R231, PT ;  /* 0x000000e70700720c */ /* 0x000fc40003f46270 */
[----:B------:R-:W-:Y:S02]  /*70a0*/  ISETP.NE.AND P1, PT, R10, RZ, PT ;  /* 0x000000ff0a00720c */ /* 0x000fe40003f25270 */
[C---:B------:R-:W-:Y:S02]  /*70b0*/  ISETP.GE.AND P0, PT, R7.reuse, R229, PT ;  /* 0x000000e50700720c */ /* 0x040fe40003f06270 */
[----:B------:R-:W-:Y:S02]  /*70c0*/  FSEL R197, R122, -INF , !P6 ;  /* 0xff8000007ac57808 */ /* 0x000fe40007000000 */
[----:B------:R-:W-:Y:S02]  /*70d0*/  ISETP.LT.OR P6, PT, R7, R227, P2 ;  /* 0x000000e30700720c */ /* 0x000fe400017c1670 */
[----:B------:R-:W-:Y:S02]  /*70e0*/  FSEL R127, R19, -INF , !P1 ;  /* 0xff800000137f7808 */ /* 0x000fe40004800000 */
[----:B------:R-:W-:Y:S01]  /*70f0*/  ISETP.LT.OR P2, PT, R7, R225, P0 ;  /* 0x000000e10700720c */ /* 0x000fe20000741670 */
[----:B------:R-:W-:Y:S01]  /*7100*/  VIADD R7, R6, 0x71 ;  /* 0x0000007106077836 */ /* 0x000fe20000000000 */
[----:B------:R-:W-:-:S02]  /*7110*/  ISETP.GE.AND P1, PT, R9, R230, PT ;  /* 0x000000e60900720c */ /* 0x000fc40003f26270 */
[----:B------:R-:W-:Y:S02]  /*7120*/  FSEL R125, R17, -INF , !P4 ;  /* 0xff800000117d7808 */ /* 0x000fe40006000000 */
[C---:B------:R-:W-:Y:S02]  /*7130*/  ISETP.GE.AND P0, PT, R9.reuse, R229, PT ;  /* 0x000000e50900720c */ /* 0x040fe40003f06270 */
[----:B------:R-:W-:Y:S01]  /*7140*/  ISETP.NE.AND P4, PT, R8, RZ, PT ;  /* 0x000000ff0800720c */ /* 0x000fe20003f85270 */
[----:B------:R-:W-:Y:S01]  /*7150*/  VIADD R8, R6, 0x70 ;  /* 0x0000007006087836 */ /* 0x000fe20000000000 */
[C---:B------:R-:W-:Y:S02]  /*7160*/  ISETP.LT.OR P1, PT, R9.reuse, R226, P1 ;  /* 0x000000e20900720c */ /* 0x040fe40000f21670 */
[----:B------:R-:W-:Y:S02]  /*7170*/  ISETP.LT.OR P0, PT, R9, R225, P0 ;  /* 0x000000e10900720c */ /* 0x000fe40000701670 */
[----:B------:R-:W-:-:S02]  /*7180*/  FSEL R189, R118, -INF , !P2 ;  /* 0xff80000076bd7808 */ /* 0x000fc40005000000 */
[----:B------:R-:W-:Y:S02]  /*7190*/  FSEL R176, R117, -INF , !P1 ;  /* 0xff80000075b07808 */ /* 0x000fe40004800000 */
[C---:B------:R-:W-:Y:S02]  /*71a0*/  ISETP.GE.AND P2, PT, R8.reuse, R232, PT ;  /* 0x000000e80800720c */ /* 0x040fe40003f46270 */
[----:B------:R-:W-:Y:S02]  /*71b0*/  FSEL R194, R119, -INF , !P0 ;  /* 0xff80000077c27808 */ /* 0x000fe40004000000 */
[----:B------:R-:W-:Y:S02]  /*71c0*/  ISETP.GE.AND P1, PT, R8, R231, PT ;  /* 0x000000e70800720c */ /* 0x000fe40003f26270 */
[----:B------:R-:W-:Y:S02]  /*71d0*/  FSEL R177, R116, -INF , !P3 ;  /* 0xff80000074b17808 */ /* 0x000fe40005800000 */
[----:B------:R-:W-:-:S02]  /*71e0*/  ISETP.GE.AND P0, PT, R8, R230, PT ;  /* 0x000000e60800720c */ /* 0x000fc40003f06270 */
[----:B------:R-:W-:Y:S02]  /*71f0*/  FSEL R190, R123, -INF , !P5 ;  /* 0xff8000007bbe7808 */ /* 0x000fe40006800000 */
[C---:B------:R-:W-:Y:S02]  /*7200*/  ISETP.GE.AND P3, PT, R8.reuse, R229, PT ;  /* 0x000000e50800720c */ /* 0x040fe40003f66270 */
[----:B------:R-:W-:Y:S02]  /*7210*/  FSEL R178, R121, -INF , !P4 ;  /* 0xff80000079b27808 */ /* 0x000fe40006000000 */
[----:B------:R-:W-:Y:S02]  /*7220*/  ISETP.GE.AND P5, PT, R9, R232, PT ;  /* 0x000000e80900720c */ /* 0x000fe40003fa6270 */
[C---:B------:R-:W-:Y:S02]  /*7230*/  ISETP.LT.OR P2, PT, R8.reuse, R228, P2 ;  /* 0x000000e40800720c */ /* 0x040fe40001741670 */
[----:B------:R-:W-:-:S02]  /*7240*/  ISETP.LT.OR P4, PT, R8, R227, P1 ;  /* 0x000000e30800720c */ /* 0x000fc40000f81670 */
[C---:B------:R-:W-:Y:S02]  /*7250*/  ISETP.LT.OR P1, PT, R8.reuse, R226, P0 ;  /* 0x000000e20800720c */ /* 0x040fe40000721670 */
[----:B------:R-:W-:Y:S02]  /*7260*/  ISETP.LT.OR P0, PT, R8, R225, P3 ;  /* 0x000000e10800720c */ /* 0x000fe40001f01670 */
[----:B------:R-:W-:Y:S02]  /*7270*/  FSEL R123, R24, -INF , !P2 ;  /* 0xff800000187b7808 */ /* 0x000fe40005000000 */
[----:B------:R-:W-:Y:S02]  /*7280*/  ISETP.LT.OR P3, PT, R9, R228, P5 ;  /* 0x000000e40900720c */ /* 0x000fe40002f61670 */
[----:B------:R-:W-:Y:S02]  /*7290*/  ISETP.GE.AND P2, PT, R7, R232, PT ;  /* 0x000000e80700720c */ /* 0x000fe40003f46270 */
[----:B------:R-:W-:-:S02]  /*72a0*/  P2R R10, PR, RZ, 0x8 ;  /* 0x00000008ff0a7803 */ /* 0x000fc40000000000 */
[C---:B------:R-:W-:Y:S02]  /*72b0*/  ISETP.LT.OR P3, PT, R7.reuse, R228, P2 ;  /* 0x000000e40700720c */ /* 0x040fe40001761670 */
[----:B------:R-:W-:Y:S02]  /*72c0*/  FSEL R184, R184, -INF , !P1 ;  /* 0xff800000b8b87808 */ /* 0x000fe40004800000 */
[----:B------:R-:W-:Y:S02]  /*72d0*/  FSEL R186, R186, -INF , !P0 ;  /* 0xff800000baba7808 */ /* 0x000fe40004000000 */
[C---:B------:R-:W-:Y:S02]  /*72e0*/  ISETP.GE.AND P2, PT, R7.reuse, R231, PT ;  /* 0x000000e70700720c */ /* 0x040fe40003f46270 */
[C---:B------:R-:W-:Y:S02]  /*72f0*/  ISETP.GE.AND P1, PT, R7.reuse, R230, PT ;  /* 0x000000e60700720c */ /* 0x040fe40003f26270 */
[----:B------:R-:W-:-:S02]  /*7300*/  ISETP.GE.AND P0, PT, R7, R229, PT ;  /* 0x000000e50700720c */ /* 0x000fc40003f06270 */
[C---:B------:R-:W-:Y:S02]  /*7310*/  ISETP.LT.OR P2, PT, R7.reuse, R227, P2 ;  /* 0x000000e30700720c */ /* 0x040fe40001741670 */
[C---:B------:R-:W-:Y:S02]  /*7320*/  ISETP.LT.OR P1, PT, R7.reuse, R226, P1 ;  /* 0x000000e20700720c */ /* 0x040fe40000f21670 */
[----:B------:R-:W-:Y:S01]  /*7330*/  ISETP.LT.OR P0, PT, R7, R225, P0 ;  /* 0x000000e10700720c */ /* 0x000fe20000701670 */
[----:B------:R-:W-:Y:S01]  /*7340*/  VIADD R7, R6, 0x78 ;  /* 0x0000007806077836 */ /* 0x000fe20000000000 */
[----:B------:R-:W-:Y:S01]  /*7350*/  FSEL R126, R26, -INF , !P4 ;  /* 0xff8000001a7e7808 */ /* 0x000fe20006000000 */
[----:B------:R-:W-:Y:S01]  /*7360*/  VIADD R6, R6, 0x79 ;  /* 0x0000007906067836 */ /* 0x000fe20000000000 */
[----:B------:R-:W-:Y:S02]  /*7370*/  ISETP.GE.AND P4, PT, R9, R231, PT ;  /* 0x000000e70900720c */ /* 0x000fe40003f86270 */
[----:B------:R-:W-:-:S02]  /*7380*/  FSEL R121, R25, -INF , !P3 ;  /* 0xff80000019797808 */ /* 0x000fc40005800000 */
[----:B------:R-:W-:Y:S02]  /*7390*/  ISETP.NE.AND P3, PT, R11, RZ, PT ;  /* 0x000000ff0b00720c */ /* 0x000fe40003f65270 */
[----:B------:R-:W-:Y:S02]  /*73a0*/  FSEL R187, R187, -INF , !P0 ;  /* 0xff800000bbbb7808 */ /* 0x000fe40004000000 */
[----:B------:R-:W-:Y:S02]  /*73b0*/  ISETP.GE.AND P0, PT, R7, R229, PT ;  /* 0x000000e50700720c */ /* 0x000fe40003f06270 */
[----:B------:R-:W-:Y:S02]  /*73c0*/  ISETP.LT.OR P4, PT, R9, R227, P4 ;  /* 0x000000e30900720c */ /* 0x000fe40002781670 */
[----:B------:R-:W-:Y:S02]  /*73d0*/  FSEL R185, R185, -INF , !P1 ;  /* 0xff800000b9b97808 */ /* 0x000fe40004800000 */
[----:B------:R-:W-:-:S02]  /*73e0*/  FSEL R124, R27, -INF , !P2 ;  /* 0xff8000001b7c7808 */ /* 0x000fc40005000000 */
[----:B------:R-:W-:Y:S02]  /*73f0*/  FSEL R119, R44, -INF , !P3 ;  /* 0xff8000002c777808 */ /* 0x000fe40005800000 */
[C---:B------:R-:W-:Y:S02]  /*7400*/  ISETP.GE.AND P1, PT, R7.reuse, R230, PT ;  /* 0x000000e60700720c */ /* 0x040fe40003f26270 */
[C---:B------:R-:W-:Y:S02]  /*7410*/  ISETP.GE.AND P2, PT, R7.reuse, R232, PT ;  /* 0x000000e80700720c */ /* 0x040fe40003f46270 */
[----:B------:R-:W-:Y:S02]  /*7420*/  ISETP.GE.AND P3, PT, R6, R230, PT ;  /* 0x000000e60600720c */ /* 0x000fe40003f66270 */
[----:B------:R-:W-:Y:S02]  /*7430*/  ISETP.LT.OR P0, PT, R7, R225, P0 ;  /* 0x000000e10700720c */ /* 0x000fe40000701670 */
[----:B------:R-:W-:-:S02]  /*7440*/  P2R R8, PR, RZ, 0x10 ;  /* 0x00000010ff087803 */ /* 0x000fc40000000000 */
[----:B------:R-:W-:Y:S02]  /*7450*/  FSEL R122, R46, -INF , !P6 ;  /* 0xff8000002e7a7808 */ /* 0x000fe40007000000 */
[C---:B------:R-:W-:Y:S02]  /*7460*/  ISETP.LT.OR P4, PT, R7.reuse, R226, P1 ;  /* 0x000000e20700720c */ /* 0x040fe40000f81670 */
[----:B------:R-:W-:Y:S02]  /*7470*/  ISETP.LT.OR P6, PT, R7, R228, P2 ;  /* 0x000000e40700720c */ /* 0x000fe400017c1670 */
[----:B------:R-:W-:Y:S02]  /*7480*/  ISETP.LT.OR P1, PT, R6, R226, P3 ;  /* 0x000000e20600720c */ /* 0x000fe40001f21670 */
[----:B------:R-:W-:Y:S02]  /*7490*/  FSEL R180, R114, -INF , !P0 ;  /* 0xff80000072b47808 */ /* 0x000fe40004000000 */
[----:B------:R-:W-:-:S02]  /*74a0*/  ISETP.GE.AND P5, PT, R6, R232, PT ;  /* 0x000000e80600720c */ /* 0x000fc40003fa6270 */
[C---:B------:R-:W-:Y:S02]  /*74b0*/  ISETP.GE.AND P2, PT, R6.reuse, R231, PT ;  /* 0x000000e70600720c */ /* 0x040fe40003f46270 */
[----:B------:R-:W-:Y:S02]  /*74c0*/  ISETP.GE.AND P0, PT, R6, R229, PT ;  /* 0x000000e50600720c */ /* 0x000fe40003f06270 */
[----:B------:R-:W-:Y:S02]  /*74d0*/  FSEL R129, R112, -INF , !P4 ;  /* 0xff80000070817808 */ /* 0x000fe40006000000 */
[----:B------:R-:W-:Y:S02]  /*74e0*/  FSEL R128, R113, -INF , !P1 ;  /* 0xff80000071807808 */ /* 0x000fe40004800000 */
[C---:B------:R-:W-:Y:S02]  /*74f0*/  ISETP.LT.OR P4, PT, R6.reuse, R228, P5 ;  /* 0x000000e40600720c */ /* 0x040fe40002f81670 */
[----:B------:R-:W-:-:S02]  /*7500*/  ISETP.LT.OR P1, PT, R6, R227, P2 ;  /* 0x000000e30600720c */ /* 0x000fc40001721670 */
[----:B------:R-:W-:Y:S01]  /*7510*/  ISETP.LT.OR P0, PT, R6, R225, P0 ;  /* 0x000000e10600720c */ /* 0x000fe20000701670 */
[----:B------:R-:W-:Y:S01]  /*7520*/  VIADD R6, R212, 0x800 ;  /* 0x00000800d4067836 */ /* 0x000fe20000000000 */
[C---:B------:R-:W-:Y:S02]  /*7530*/  ISETP.GE.AND P3, PT, R7.reuse, R231, PT ;  /* 0x000000e70700720c */ /* 0x040fe40003f66270 */
[----:B------:R-:W-:Y:S01]  /*7540*/  ISETP.NE.AND P5, PT, R8, RZ, PT ;  /* 0x000000ff0800720c */ /* 0x000fe20003fa5270 */
[C---:B------:R-:W-:Y:S01]  /*7550*/  VIADD R8, R212.reuse, 0x1000 ;  /* 0x00001000d4087836 */ /* 0x040fe20000000000 */
[----:B------:R-:W-:Y:S01]  /*7560*/  ISETP.LT.OR P3, PT, R7, R227, P3 ;  /* 0x000000e30700720c */ /* 0x000fe20001f61670 */
[----:B------:R-:W-:Y:S01]  /*7570*/  VIADD R7, R212, 0x1800 ;  /* 0x00001800d4077836 */ /* 0x000fe20000000000 */
[----:B------:R1:W-:Y:S01]  /*7580*/  STL [R1+0x80], R6 ;  /* 0x0000800601007387 */ /* 0x0003e20000100800 */
[----:B------:R-:W-:Y:S02]  /*7590*/  FSEL R116, R49, -INF , !P4 ;  /* 0xff80000031747808 */ /* 0x000fe40006000000 */
[----:B------:R-:W-:Y:S01]  /*75a0*/  PLOP3.LUT P4, PT, PT, PT, UP0, 0x80, 0x0 ;  /* 0x000000000000781c */ /* 0x000fe20003f8f008 */
[----:B------:R2:W-:Y:S01]  /*75b0*/  STL [R1+0x84], R8 ;  /* 0x0000840801007387 */ /* 0x0005e20000100800 */
[----:B------:R-:W-:-:S02]  /*75c0*/  ISETP.NE.AND P2, PT, R10, RZ, PT ;  /* 0x000000ff0a00720c */ /* 0x000fc40003f45270 */
[----:B------:R-:W-:Y:S01]  /*75d0*/  FSEL R175, R115, -INF , !P0 ;  /* 0xff80000073af7808 */ /* 0x000fe20004000000 */
[----:B------:R3:W-:Y:S01]  /*75e0*/  STL [R1+0x88], R7 ;  /* 0x0000880701007387 */ /* 0x0007e20000100800 */
[----:B------:R-:W-:Y:S02]  /*75f0*/  FSEL R117, R45, -INF , !P2 ;  /* 0xff8000002d757808 */ /* 0x000fe40005000000 */
[----:B------:R-:W-:Y:S02]  /*7600*/  FSEL R120, R47, -INF , !P5 ;  /* 0xff8000002f787808 */ /* 0x000fe40006800000 */
[----:B------:R-:W-:Y:S02]  /*7610*/  FSEL R118, R48, -INF , !P6 ;  /* 0xff80000030767808 */ /* 0x000fe40007000000 */
[----:B------:R-:W-:Y:S02]  /*7620*/  FSEL R173, R50, -INF , !P3 ;  /* 0xff80000032ad7808 */ /* 0x000fe40005800000 */
[----:B------:R-:W-:Y:S01]  /*7630*/  FSEL R174, R51, -INF , !P1 ;  /* 0xff80000033ae7808 */ /* 0x000fe20004800000 */
[----:B-1----:R-:W-:-:S02]  /*7640*/  VIADD R6, R212, 0x2000 ;  /* 0x00002000d4067836 */ /* 0x002fc40000000000 */
[----:B--2---:R-:W-:-:S03]  /*7650*/  VIADD R8, R212, 0x2800 ;  /* 0x00002800d4087836 */ /* 0x004fc60000000000 */
[----:B------:R1:W-:Y:S01]  /*7660*/  STL [R1+0x8c], R6 ;  /* 0x00008c0601007387 */ /* 0x0003e20000100800 */
[----:B---3--:R-:W-:-:S03]  /*7670*/  VIADD R7, R212, 0x3000 ;  /* 0x00003000d4077836 */ /* 0x008fc60000000000 */
[----:B------:R2:W-:Y:S01]  /*7680*/  STL [R1+0x90], R8 ;  /* 0x0000900801007387 */ /* 0x0005e20000100800 */
[----:B-1----:R-:W-:-:S05]  /*7690*/  VIADD R6, R212, 0x3800 ;  /* 0x00003800d4067836 */ /* 0x002fca0000000000 */
[----:B------:R2:W-:Y:S04]  /*76a0*/  STL [R1+0x98], R6 ;  /* 0x0000980601007387 */ /* 0x0005e80000100800 */
[----:B------:R2:W-:Y:S01]  /*76b0*/  STL [R1+0x94], R7 ;  /* 0x0000940701007387 */ /* 0x0005e20000100800 */
[----:B------:R-:W-:Y:S05]  /*76c0*/  @!P4 BRA `(.L_x_775) ;  /* 0x0000000400c0c947 */ /* 0x000fea0003800000 */
[----:B------:R-:W3:Y:S01]  /*76d0*/  LDL.64 R216, [R1+0xc8] ;  /* 0x0000c80001d87983 */ /* 0x000ee20000100a00 */
[----:B------:R-:W-:Y:S01]  /*76e0*/  ULDC UR22, c[0x0][0x2d0] ;  /* 0x0000b40000167ab9 */ /* 0x000fe20000000800 */
[----:B------:R-:W-:Y:S01]  /*76f0*/  UIADD3 UR23, UR21, -0x2, URZ ;  /* 0xfffffffe15177890 */ /* 0x000fe2000fffe03f */
[----:B------:R-:W-:Y:S01]  /*7700*/  ISETP.GE.AND P0, PT, R132, UR22, PT ;  /* 0x0000001684007c0c */ /* 0x000fe2000bf06270 */
[----:B--2---:R-:W-:Y:S01]  /*7710*/  IMAD.U32 R6, RZ, RZ, UR8 ;  /* 0x00000008ff067e24 */ /* 0x004fe2000f8e00ff */
        /* <DEDUP_REMOVED lines=18> */
[----:B------:R-:W2:Y:S08]  /*7840*/  @!P0 LDC.64 R28, c[0x0][0x218] ;  /* 0x00008600ff1c8b82 */ /* 0x000eb00000000a00 */
[----:B------:R-:W2:Y:S08]  /*7850*/  @!P0 LDC.64 R32, c[0x0][0x218] ;  /* 0x00008600ff208b82 */ /* 0x000eb00000000a00 */
[----:B------:R-:W2:Y:S08]  /*7860*/  @!P0 LDC.64 R34, c[0x0][0x218] ;  /* 0x00008600ff228b82 */ /* 0x000eb00000000a00 */
[----:B------:R-:W2:Y:S01]  /*7870*/  @!P0 LDC.64 R36, c[0x0][0x218] ;  /* 0x00008600ff248b82 */ /* 0x000ea20000000a00 */
[----:B---3--:R-:W-:-:S04]  /*7880*/  IMAD.WIDE.U32 R8, R8, UR25, R216 ;  /* 0x0000001908087c25 */ /* 0x008fc8000f8e00d8 */
[----:B------:R-:W-:Y:S01]  /*7890*/  VIADD R7, R9, UR22 ;  /* 0x0000001609077c36 */ /* 0x000fe20008000000 */
[-C--:B------:R-:W-:Y:S01]  /*78a0*/  @!P0 LEA R21, P2, R6, R8.reuse, 0x5 ;  /* 0x0000000806158211 */ /* 0x080fe200078428ff */
[----:B------:R-:W-:Y:S01]  /*78b0*/  IMAD.U32 R6, RZ, RZ, UR9 ;  /* 0x00000009ff067e24 */ /* 0x000fe2000f8e00ff */
[-C--:B------:R-:W-:Y:S01]  /*78c0*/  @!P0 LEA R24, P1, R10, R8.reuse, 0x6 ;  /* 0x000000080a188211 */ /* 0x080fe200078230ff */
[----:B------:R-:W-:Y:S01]  /*78d0*/  @!UP0 UIMAD UR22, UR9, 0x60, URZ ;  /* 0x00000060091688a4 */ /* 0x000fe2000f8e023f */
[-C--:B------:R-:W-:Y:S01]  /*78e0*/  @!P0 LEA.HI.X R25, R12, R7.reuse, R11, 0x5, P2 ;  /* 0x000000070c198211 */ /* 0x080fe200010f2c0b */
[----:B------:R-:W-:Y:S01]  /*78f0*/  @!P0 IMAD.MOV.U32 R12, RZ, RZ, R8 ;  /* 0x000000ffff0c8224 */ /* 0x000fe200078e0008 */
[-C--:B------:R-:W-:Y:S01]  /*7900*/  @!P0 LEA.HI.X R38, R13, R7.reuse, R6, 0x6, P1 ;  /* 0x000000070d268211 */ /* 0x080fe200008f3406 */
[----:B------:R-:W-:Y:S01]  /*7910*/  @!P0 IMAD.MOV.U32 R13, RZ, RZ, R7 ;  /* 0x000000ffff0d8224 */ /* 0x000fe200078e0007 */
[----:B------:R-:W-:Y:S02]  /*7920*/  @!P0 IADD3 R17, P1, R8, UR12, RZ ;  /* 0x0000000c08118c10 */ /* 0x000fe4000ff3e0ff */
[----:B------:R-:W-:Y:S01]  /*7930*/  @!P0 MOV R6, R8 ;  /* 0x0000000800068202 */ /* 0x000fe20000000f00 */
[----:B------:R-:W-:Y:S01]  /*7940*/  @!P0 IMAD.WIDE.U32 R12, R10, 0x50, R12 ;  /* 0x000000500a0c8825 */ /* 0x000fe200078e000c */
[----:B------:R-:W-:-:S02]  /*7950*/  @!P0 MOV R11, R7 ;  /* 0x00000007000b8202 */ /* 0x000fc40000000f00 */
[----:B-1----:R-:W-:Y:S01]  /*7960*/  @!P0 LEA R18, P2, R8, R22, 0x1 ;  /* 0x0000001608128211 */ /* 0x002fe200078408ff */
[----:B------:R-:W-:Y:S01]  /*7970*/  @!P0 IMAD.MOV.U32 R10, RZ, RZ, R8 ;  /* 0x000000ffff0a8224 */ /* 0x000fe200078e0008 */
[----:B------:R-:W-:Y:S01]  /*7980*/  @!P0 IADD3.X R20, R7, UR11, RZ, P1, !PT ;  /* 0x0000000b07148c10 */ /* 0x000fe20008ffe4ff */
[----:B------:R-:W-:Y:S01]  /*7990*/  @!P0 IMAD.WIDE.U32 R14, R14, 0x30, R6 ;  /* 0x000000300e0e8825 */ /* 0x000fe200078e0006 */
[----:B----4-:R-:W-:-:S03]  /*79a0*/  @!P0 LEA R16, P1, R17, R30, 0x1 ;  /* 0x0000001e11108211 */ /* 0x010fc600078208ff */
        /* <DEDUP_REMOVED lines=9> */
[C---:B--2---:R-:W-:Y:S01]  /*7a40*/  @!P0 LEA R20, P1, R14.reuse, R28, 0x1 ;  /* 0x0000001c0e148211 */ /* 0x044fe200078208ff */
[----:B------:R-:W-:Y:S01]  /*7a50*/  @!P0 VIADD R13, R13, UR23 ;  /* 0x000000170d0d8c36 */ /* 0x000fe20008000000 */
[----:B------:R-:W-:Y:S01]  /*7a60*/  @!P0 LEA.HI.X R23, R21, R27, R25, 0x1, P2 ;  /* 0x0000001b15178211 */ /* 0x000fe200010f0c19 */
[----:B------:R2:W-:Y:S01]  /*7a70*/  @P0 STS.128 [R233+0x4800], RZ ;  /* 0x004800ffe9000388 */ /* 0x0005e20000000c00 */
[----:B------:R-:W-:Y:S01]  /*7a80*/  @!P0 LEA.HI.X R21, R14, R29, R15, 0x1, P1 ;  /* 0x0000001d0e158211 */ /* 0x000fe200008f0c0f */
[----:B------:R-:W-:Y:S01]  /*7a90*/  @!P0 VIADD R11, R11, UR22 ;  /* 0x000000160b0b8c36 */ /* 0x000fe20008000000 */
[C---:B------:R-:W-:Y:S01]  /*7aa0*/  @!P0 LEA R14, P1, R10.reuse, R36, 0x1 ;  /* 0x000000240a0e8211 */ /* 0x040fe200078208ff */
        /* <DEDUP_REMOVED lines=17> */
[----:B------:R-:W-:Y:S02]  /*7bc0*/  @!P0 LEA.HI.X R19, R24, R33, R38, 0x1, P3 ;  /* 0x0000002118138211 */ /* 0x000fe400018f0c26 */
        /* <DEDUP_REMOVED lines=30> */
.L_x_777:
[----:B------:R-:W-:Y:S05]  /*7db0*/  BSYNC B0 ;  /* 0x0000000000007941 */ /* 0x000fea0003800000 */
.L_x_776:
[----:B------:R-:W0:Y:S02]  /*7dc0*/  LDGDEPBAR ;  /* 0x00000000000079af */ /* 0x000e240000000000 */
.L_x_775:
[----:B--2---:R-:W-:Y:S01]  /*7dd0*/  FMNMX.FTZ R6, R40, R39, !PT ;  /* 0x0000002728067209 */ /* 0x004fe20007810000 */
[----:B------:R-:W-:Y:S01]  /*7de0*/  ULDC UR24, c[0x0][0x2ec] ;  /* 0x0000bb0000187ab9 */ /* 0x000fe20000000800 */
[----:B------:R-:W-:Y:S02]  /*7df0*/  STL [R1+0x13c], R235 ;  /* 0x00013ceb01007387 */ /* 0x000fe40000100800 */
[----:B------:R-:W-:Y:S02]  /*7e00*/  FMNMX.FTZ R6, R43, R6, !PT ;  /* 0x000000062b067209 */ /* 0x000fe40007810000 */
[----:B------:R-:W-:Y:S02]  /*7e10*/  STL [R1+0x138], R233 ;  /* 0x000138e901007387 */ /* 0x000fe40000100800 */
[----:B------:R-:W-:Y:S02]  /*7e20*/  FMNMX.FTZ R6, R42, R6, !PT ;  /* 0x000000062a067209 */ /* 0x000fe40007810000 */
[----:B------:R-:W-:Y:S02]  /*7e30*/  STL [R1+0x134], R232 ;  /* 0x000134e801007387 */ /* 0x000fe40000100800 */
[----:B------:R-:W-:-:S02]  /*7e40*/  FMNMX.FTZ R6, R54, R6, !PT ;  /* 0x0000000636067209 */ /* 0x000fc40007810000 */
        /* <DEDUP_REMOVED lines=22> */
[----:B------:R-:W-:Y:S01]  /*7fb0*/  FMNMX.FTZ R6, R60, R59, !PT ;  /* 0x0000003b3c067209 */ /* 0x000fe20007810000 */
[----:B------:R-:W-:Y:S01]  /*7fc0*/  STL [R1+0x104], R212 ;  /* 0x000104d401007387 */ /* 0x000fe20000100800 */
[----:B------:R-:W-:-:S02]  /*7fd0*/  FMNMX.FTZ R7, R199, R7, !PT ;  /* 0x00000007c7077209 */ /* 0x000fc40007810000 */
[----:B------:R-:W-:Y:S01]  /*7fe0*/  FMNMX.FTZ R6, R62, R6, !PT ;  /* 0x000000063e067209 */ /* 0x000fe20007810000 */
[----:B------:R-:W-:Y:S01]  /*7ff0*/  STL [R1+0x100], R134 ;  /* 0x0001008601007387 */ /* 0x000fe20000100800 */
[----:B-1----:R-:W-:Y:S02]  /*8000*/  FMNMX.FTZ R8, R193, R7, !PT ;  /* 0x00000007c1087209 */ /* 0x002fe40007810000 */
        /* <DEDUP_REMOVED lines=83> */
[----:B-1----:R-:W-:Y:S02]  /*8540*/  FMNMX.FTZ R71, R71, R10, !PT ;  /* 0x0000000a47477209 */ /* 0x002fe40007810000 */
[----:B------:R-:W1:Y:S01]  /*8550*/  SHFL.BFLY PT, R10, R9, 0x2, 0x1f ;  /* 0x0c401f00090a7f89 */ /* 0x000e6200000e0000 */
[----:B------:R-:W-:Y:S02]  /*8560*/  FMNMX.FTZ R7, R196, R7, !PT ;  /* 0x00000007c4077209 */ /* 0x000fe40007810000 */
[----:B------:R-:W-:Y:S01]  /*8570*/  FMNMX.FTZ R6, R159, R6, !PT ;  /* 0x000000069f067209 */ /* 0x000fe20007810000 */
[----:B------:R-:W-:Y:S01]  /*8580*/  FMUL.FTZ R8, R71, UR24 ;  /* 0x0000001847087c20 */ /* 0x000fe20008410000 */
[----:B------:R-:W-:Y:S01]  /*8590*/  FMNMX.FTZ R7, R191, R7, !PT ;  /* 0x00000007bf077209 */ /* 0x000fe20007810000 */
[----:B------:R-:W-:Y:S01]  /*85a0*/  STL [R1+0x140], R71 ;  /* 0x0001404701007387 */ /* 0x000fe20000100800 */
[----:B------:R-:W-:-:S02]  /*85b0*/  FSETP.NEU.FTZ.AND P0, PT, R71, -INF , PT ;  /* 0xff8000004700780b */ /* 0x000fc40003f1d000 */
[----:B------:R-:W-:Y:S02]  /*85c0*/  FMNMX.FTZ R6, R151, R6, !PT ;  /* 0x0000000697067209 */ /* 0x000fe40007810000 */
[----:B------:R-:W-:Y:S02]  /*85d0*/  FMNMX.FTZ R69, R195, R7, !PT ;  /* 0x00000007c3457209 */ /* 0x000fe40007810000 */
[----:B------:R-:W-:Y:S02]  /*85e0*/  FSEL R8, R8, RZ, P0 ;  /* 0x000000ff08087208 */ /* 0x000fe40000000000 */
[----:B------:R-:W-:Y:S02]  /*85f0*/  FMNMX.FTZ R6, R209, R6, !PT ;  /* 0x00000006d1067209 */ /* 0x000fe40007810000 */
[----:B------:R-:W-:Y:S01]  /*8600*/  FMNMX.FTZ R69, R182, R69, !PT ;  /* 0x00000045b6457209 */ /* 0x000fe20007810000 */
[----:B------:R-:W-:Y:S01]  /*8610*/  FFMA.FTZ R7, R40, UR24, -R8 ;  /* 0x0000001828077c23 */ /* 0x000fe20008010808 */
[----:B------:R-:W-:-:S02]  /*8620*/  FMNMX.FTZ R6, R211, R6, !PT ;  /* 0x00000006d3067209 */ /* 0x000fc40007810000 */
[----:B------:R-:W-:Y:S01]  /*8630*/  FMNMX.FTZ R69, R178, R69, !PT ;  /* 0x00000045b2457209 */ /* 0x000fe20007810000 */
[----:B------:R2:W-:Y:S01]  /*8640*/  MUFU.EX2 R222, R7 ;  /* 0x0000000700de7308 */ /* 0x0005e20000000800 */
[----:B------:R-:W-:Y:S02]  /*8650*/  FMNMX.FTZ R6, R219, R6, !PT ;  /* 0x00000006db067209 */ /* 0x000fe40007810000 */
[----:B------:R-:W-:Y:S02]  /*8660*/  FMNMX.FTZ R69, R177, R69, !PT ;  /* 0x00000045b1457209 */ /* 0x000fe40007810000 */
[----:B------:R-:W-:Y:S02]  /*8670*/  FMNMX.FTZ R6, R210, R6, !PT ;  /* 0x00000006d2067209 */ /* 0x000fe40007810000 */
[----:B-1----:R-:W-:Y:S02]  /*8680*/  FMNMX.FTZ R9, R9, R10, !PT ;  /* 0x0000000a09097209 */ /* 0x002fe40007810000 */
[----:B------:R-:W-:-:S02]  /*8690*/  FMNMX.FTZ R69, R176, R69, !PT ;  /* 0x00000045b0457209 */ /* 0x000fc40007810000 */
[----:B------:R-:W-:Y:S01]  /*86a0*/  FMNMX.FTZ R6, R208, R6, !PT ;  /* 0x00000006d0067209 */ /* 0x000fe20007810000 */
[----:B------:R-:W1:Y:S01]  /*86b0*/  SHFL.BFLY PT, R70, R9, 0x1, 0x1f ;  /* 0x0c201f0009467f89 */ /* 0x000e6200000e0000 */
[----:B------:R-:W-:Y:S02]  /*86c0*/  FMNMX.FTZ R69, R184, R69, !PT ;  /* 0x00000045b8457209 */ /* 0x000fe40007810000 */
[----:B------:R-:W-:Y:S01]  /*86d0*/  FMNMX.FTZ R6, R207, R6, !PT ;  /* 0x00000006cf067209 */ /* 0x000fe20007810000 */
[----:B--2---:R-:W-:Y:S01]  /*86e0*/  FFMA.FTZ R7, R39, UR24, -R8 ;  /* 0x0000001827077c23 */ /* 0x004fe20008010808 */
[----:B------:R-:W-:-:S03]  /*86f0*/  FMNMX.FTZ R69, R185, R69, !PT ;  /* 0x00000045b9457209 */ /* 0x000fc60007810000 */
[----:B------:R2:W-:Y:S01]  /*8700*/  MUFU.EX2 R11, R7 ;  /* 0x00000007000b7308 */ /* 0x0005e20000000800 */
[----:B------:R-:W-:-:S04]  /*8710*/  FMNMX.FTZ R69, R129, R69, !PT ;  /* 0x0000004581457209 */ /* 0x000fc80007810000 */
[----:B------:R-:W-:-:S05]  /*8720*/  FMNMX.FTZ R69, R128, R69, !PT ;  /* 0x0000004580457209 */ /* 0x000fca0007810000 */
[----:B------:R-:W3:Y:S01]  /*8730*/  SHFL.BFLY PT, R10, R69, 0x2, 0x1f ;  /* 0x0c401f00450a7f89 */ /* 0x000ee200000e0000 */
[----:B-1----:R-:W-:Y:S01]  /*8740*/  FMNMX.FTZ R70, R9, R70, !PT ;  /* 0x0000004609467209 */ /* 0x002fe20007810000 */
[----:B--2---:R-:W-:-:S03]  /*8750*/  FFMA.FTZ R7, R43, UR24, -R8 ;  /* 0x000000182b077c23 */ /* 0x004fc60008010808 */
[----:B------:R-:W-:Y:S01]  /*8760*/  FSETP.NEU.FTZ.AND P0, PT, R70, -INF , PT ;  /* 0xff8000004600780b */ /* 0x000fe20003f1d000 */
[----:B------:R-:W-:Y:S01]  /*8770*/  STL [R1+0x144], R70 ;  /* 0x0001444601007387 */ /* 0x000fe20000100800 */
[----:B------:R1:W-:Y:S01]  /*8780*/  MUFU.EX2 R112, R7 ;  /* 0x0000000700707308 */ /* 0x0003e20000000800 */
[----:B---3--:R-:W-:Y:S01]  /*8790*/  FMNMX.FTZ R69, R69, R10, !PT ;  /* 0x0000000a45457209 */ /* 0x008fe20007810000 */
[----:B-1----:R-:W-:-:S06]  /*87a0*/  FFMA.FTZ R7, R42, UR24, -R8 ;  /* 0x000000182a077c23 */ /* 0x002fcc0008010808 */
        /* <DEDUP_REMOVED lines=9> */
[----:B------:R-:W-:Y:S01]  /*8840*/  FMUL.FTZ R7, R70, UR24 ;  /* 0x0000001846077c20 */ /* 0x000fe20008410000 */
[----:B-1----:R-:W-:Y:S02]  /*8850*/  FFMA.FTZ R6, R53, UR24, -R8 ;  /* 0x0000001835067c23 */ /* 0x002fe40008010808 */
[----:B------:R-:W-:Y:S02]  /*8860*/  FMNMX.FTZ R9, R186, R9, !PT ;  /* 0x00000009ba097209 */ /* 0x000fe40007810000 */
[----:B------:R1:W-:Y:S01]  /*8870*/  MUFU.EX2 R228, R6 ;  /* 0x0000000600e47308 */ /* 0x0003e20000000800 */
[----:B------:R-:W-:Y:S02]  /*8880*/  FSEL R7, R7, RZ, P0 ;  /* 0x000000ff07077208 */ /* 0x000fe40000000000 */
[----:B------:R-:W-:Y:S02]  /*8890*/  FMNMX.FTZ R68, R187, R9, !PT ;  /* 0x00000009bb447209 */ /* 0x000fe40007810000 */
[----:B------:R-:W2:Y:S02]  /*88a0*/  SHFL.BFLY PT, R9, R69, 0x1, 0x1f ;  /* 0x0c201f0045097f89 */ /* 0x000ea400000e0000 */
[----:B------:R-:W-:-:S04]  /*88b0*/  FMNMX.FTZ R68, R180, R68, !PT ;  /* 0x00000044b4447209 */ /* 0x000fc80007810000 */
[----:B------:R-:W-:-:S05]  /*88c0*/  FMNMX.FTZ R68, R175, R68, !PT ;  /* 0x00000044af447209 */ /* 0x000fca0007810000 */
[----:B------:R-:W3:Y:S01]  /*88d0*/  SHFL.BFLY PT, R10, R68, 0x2, 0x1f ;  /* 0x0c401f00440a7f89 */ /* 0x000ee200000e0000 */
[----:B-1----:R-:W-:-:S04]  /*88e0*/  FFMA.FTZ R6, R52, UR24, -R8 ;  /* 0x0000001834067c23 */ /* 0x002fc80008010808 */
[----:B------:R1:W-:Y:S01]  /*88f0*/  MUFU.EX2 R221, R6 ;  /* 0x0000000600dd7308 */ /* 0x0003e20000000800 */
[----:B--2---:R-:W-:Y:S01]  /*8900*/  FMNMX.FTZ R69, R69, R9, !PT ;  /* 0x0000000945457209 */ /* 0x004fe20007810000 */
[----:B------:R-:W-:-:S03]  /*8910*/  FFMA.FTZ R9, R56, UR24, -R7 ;  /* 0x0000001838097c23 */ /* 0x000fc60008010807 */
[----:B------:R-:W-:-:S03]  /*8920*/  FSETP.NEU.FTZ.AND P0, PT, R69, -INF , PT ;  /* 0xff8000004500780b */ /* 0x000fc60003f1d000 */
[----:B------:R2:W-:Y:S01]  /*8930*/  MUFU.EX2 R220, R9 ;  /* 0x0000000900dc7308 */ /* 0x0005e20000000800 */
[----:B-1----:R-:W-:Y:S01]  /*8940*/  FFMA.FTZ R6, R41, UR24, -R8 ;  /* 0x0000001829067c23 */ /* 0x002fe20008010808 */
[----:B---3--:R-:W-:-:S06]  /*8950*/  FMNMX.FTZ R68, R68, R10, !PT ;  /* 0x0000000a44447209 */ /* 0x008fcc0007810000 */
[----:B------:R1:W-:Y:S01]  /*8960*/  MUFU.EX2 R242, R6 ;  /* 0x0000000600f27308 */ /* 0x0003e20000000800 */
[----:B------:R-:W3:Y:S01]  /*8970*/  SHFL.BFLY PT, R10, R68, 0x1, 0x1f ;  /* 0x0c201f00440a7f89 */ /* 0x000ee200000e0000 */
[----:B--2---:R-:W-:-:S06]  /*8980*/  FFMA.FTZ R9, R55, UR24, -R7 ;  /* 0x0000001837097c23 */ /* 0x004fcc0008010807 */
[----:B------:R-:W-:Y:S01]  /*8990*/  MUFU.EX2 R134, R9 ;  /* 0x0000000900867308 */ /* 0x000fe20000000800 */
[----:B-1----:R-:W-:-:S07]  /*89a0*/  FFMA.FTZ R6, R60, UR24, -R7 ;  /* 0x000000183c067c23 */ /* 0x002fce0008010807 */
[----:B------:R1:W2:Y:S01]  /*89b0*/  MUFU.EX2 R19, R6 ;  /* 0x0000000600137308 */ /* 0x0002a20000000800 */
[----:B---3--:R-:W-:-:S05]  /*89c0*/  FMNMX.FTZ R68, R68, R10, !PT ;  /* 0x0000000a44447209 */ /* 0x008fca0007810000 */
[----:B------:R-:W-:Y:S01]  /*89d0*/  FMUL.FTZ R10, R68, UR24 ;  /* 0x00000018440a7c20 */ /* 0x000fe20008410000 */
[--C-:B-1----:R-:W-:Y:S01]  /*89e0*/  FFMA.FTZ R6, R59, UR24, -R7.reuse ;  /* 0x000000183b067c23 */ /* 0x102fe20008010807 */
[----:B------:R-:W-:Y:S01]  /*89f0*/  LEA R214, R0, UR4, 0x1 ;  /* 0x0000000400d67c11 */ /* 0x000fe2000f8e08ff */
[----:B--2---:R-:W-:Y:S02]  /*8a00*/  STL [R1+0x18], R19 ;  /* 0x0000181301007387 */ /* 0x004fe40000100800 */
[----:B------:R1:W2:Y:S02]  /*8a10*/  MUFU.EX2 R20, R6 ;  /* 0x0000000600147308 */ /* 0x0002a40000000800 */
[----:B------:R-:W3:Y:S04]  /*8a20*/  LDSM.16.MT88.4 R12, [R214+0x8000] ;  /* 0x00800000d60c783b */ /* 0x000ee80000004200 */
[----:B------:R-:W-:Y:S01]  /*8a30*/  LDSM.16.MT88.4 R32, [R214+0x8800] ;  /* 0x00880000d620783b */ /* 0x000fe20000004200 */
[----:B-1----:R-:W-:-:S03]  /*8a40*/  FFMA.FTZ R6, R62, UR24, -R7 ;  /* 0x000000183e067c23 */ /* 0x002fc60008010807 */
[----:B--2---:R-:W-:Y:S01]  /*8a50*/  STL [R1+0x10], R20 ;  /* 0x0000101401007387 */ /* 0x004fe20000100800 */
[----:B------:R1:W2:Y:S02]  /*8a60*/  MUFU.EX2 R18, R6 ;  /* 0x0000000600127308 */ /* 0x0002a40000000800 */
[--C-:B-1----:R-:W-:Y:S01]  /*8a70*/  FFMA.FTZ R6, R61, UR24, -R7.reuse ;  /* 0x000000183d067c23 */ /* 0x102fe20008010807 */
[----:B--2---:R-:W-:Y:S05]  /*8a80*/  STL [R1+0x1c], R18 ;  /* 0x00001c1201007387 */ /* 0x004fea0000100800 */
[----:B------:R1:W-:Y:S01]  /*8a90*/  MUFU.EX2 R71, R6 ;  /* 0x0000000600477308 */ /* 0x0003e20000000800 */
[----:B------:R-:W-:Y:S01]  /*8aa0*/  STL [R1+0x148], R69 ;  /* 0x0001484501007387 */ /* 0x000fe20000100800 */
[----:B-1----:R-:W-:-:S06]  /*8ab0*/  FFMA.FTZ R6, R58, UR24, -R7 ;  /* 0x000000183a067c23 */ /* 0x002fcc0008010807 */
[----:B------:R1:W-:Y:S02]  /*8ac0*/  MUFU.EX2 R231, R6 ;  /* 0x0000000600e77308 */ /* 0x0003e40000000800 */
[----:B-1----:R-:W-:-:S06]  /*8ad0*/  FFMA.FTZ R6, R57, UR24, -R7 ;  /* 0x0000001839067c23 */ /* 0x002fcc0008010807 */
[----:B------:R1:W-:Y:S02]  /*8ae0*/  MUFU.EX2 R227, R6 ;  /* 0x0000000600e37308 */ /* 0x0003e40000000800 */
[----:B-1----:R-:W-:-:S05]  /*8af0*/  FMUL.FTZ R6, R69, UR24 ;  /* 0x0000001845067c20 */ /* 0x002fca0008410000 */
[----:B------:R-:W-:Y:S02]  /*8b00*/  FSEL R6, R6, RZ, P0 ;  /* 0x000000ff06067208 */ /* 0x000fe40000000000 */
[----:B------:R-:W-:-:S03]  /*8b10*/  FSETP.NEU.FTZ.AND P0, PT, R68, -INF , PT ;  /* 0xff8000004400780b */ /* 0x000fc60003f1d000 */
[----:B------:R-:W-:-:S04]  /*8b20*/  FFMA.FTZ R9, R104, UR24, -R6 ;  /* 0x0000001868097c23 */ /* 0x000fc80008010806 */
[----:B------:R1:W2:Y:S02]  /*8b30*/  MUFU.EX2 R16, R9 ;  /* 0x0000000900107308 */ /* 0x0002a40000000800 */
[--C-:B-1----:R-:W-:Y:S01]  /*8b40*/  FFMA.FTZ R9, R106, UR24, -R6.reuse ;  /* 0x000000186a097c23 */ /* 0x102fe20008010806 */
[----:B------:R-:W-:Y:S01]  /*8b50*/  FSEL R0, R10, RZ, P0 ;  /* 0x000000ff0a007208 */ /* 0x000fe20000000000 */
[----:B--2---:R-:W-:Y:S04]  /*8b60*/  STL [R1+0x4], R16 ;  /* 0x0000041001007387 */ /* 0x004fe80000100800 */
[----:B------:R1:W2:Y:S02]  /*8b70*/  MUFU.EX2 R17, R9 ;  /* 0x0000000900117308 */ /* 0x0002a40000000800 */
[--C-:B-1----:R-:W-:Y:S01]  /*8b80*/  FFMA.FTZ R9, R102, UR24, -R6.reuse ;  /* 0x0000001866097c23 */ /* 0x102fe20008010806 */
[----:B--2---:R-:W-:Y:S05]  /*8b90*/  STL [R1], R17 ;  /* 0x0000001101007387 */ /* 0x004fea0000100800 */
[----:B------:R1:W2:Y:S02]  /*8ba0*/  MUFU.EX2 R2, R9 ;  /* 0x0000000900027308 */ /* 0x0002a40000000800 */
[--C-:B-1----:R-:W-:Y:S01]  /*8bb0*/  FFMA.FTZ R9, R100, UR24, -R6.reuse ;  /* 0x0000001864097c23 */ /* 0x102fe20008010806 */
[----:B--2---:R-:W-:Y:S05]  /*8bc0*/  STL [R1+0xc], R2 ;  /* 0x00000c0201007387 */ /* 0x004fea0000100800 */
[----:B------:R1:W-:Y:S01]  /*8bd0*/  MUFU.EX2 R235, R9 ;  /* 0x0000000900eb7308 */ /* 0x0003e20000000800 */
[----:B------:R2:W-:Y:S01]  /*8be0*/  STL [R1+0x14c], R68 ;  /* 0x00014c4401007387 */ /* 0x0005e20000100800 */
[----:B-1----:R-:W-:-:S06]  /*8bf0*/  FFMA.FTZ R9, R96, UR24, -R6 ;  /* 0x0000001860097c23 */ /* 0x002fcc0008010806 */
[----:B------:R1:W-:Y:S01]  /*8c00*/  MUFU.EX2 R230, R9 ;  /* 0x0000000900e67308 */ /* 0x0003e20000000800 */
[----:B------:R-:W-:Y:S01]  /*8c10*/  F2FP.BF16.F32.PACK_AB R27, R71, R18 ;  /* 0x00000012471b723e */ /* 0x000fe200000010ff */
[----:B--2---:R-:W2:Y:S01]  /*8c20*/  LDL.LU R68, [R1+0xc] ;  /* 0x00000c0001447983 */ /* 0x004ea20000300800 */
[----:B------:R-:W-:Y:S02]  /*8c30*/  LEA R217, R3, R214, 0x1 ;  /* 0x000000d603d97211 */ /* 0x000fe400078e08ff */
[----:B------:R-:W-:Y:S02]  /*8c40*/  F2FP.BF16.F32.PACK_AB R25, R20, R19 ;  /* 0x000000131419723e */ /* 0x000fe400000010ff */
[----:B------:R-:W-:Y:S01]  /*8c50*/  F2FP.BF16.F32.PACK_AB R24, R11, R222 ;  /* 0x000000de0b18723e */ /* 0x000fe200000010ff */
[----:B------:R-:W4:Y:S01]  /*8c60*/  LDSM.16.MT88.4 R28, [R217+0x8000] ;  /* 0x00800000d91c783b */ /* 0x000f220000004200 */
[----:B------:R-:W-:Y:S01]  /*8c70*/  F2FP.BF16.F32.PACK_AB R26, R224, R112 ;  /* 0x00000070e01a723e */ /* 0x000fe200000010ff */
[----:B-1----:R-:W-:Y:S01]  /*8c80*/  FFMA.FTZ R9, R63, UR24, -R6 ;  /* 0x000000183f097c23 */ /* 0x002fe20008010806 */
[----:B------:R-:W-:Y:S01]  /*8c90*/  IMAD R215, R5, 0x2, R214 ;  /* 0x0000000205d77824 */ /* 0x000fe200078e02d6 */
[----:B------:R-:W1:Y:S02]  /*8ca0*/  LDSM.16.MT88.4 R36, [R217+0x8800] ;  /* 0x00880000d924783b */ /* 0x000e640000004200 */
[----:B------:R3:W-:Y:S01]  /*8cb0*/  MUFU.EX2 R226, R9 ;  /* 0x0000000900e27308 */ /* 0x0007e20000000800 */
[----:B------:R-:W-:Y:S01]  /*8cc0*/  F2FP.BF16.F32.PACK_AB R20, R17, R16 ;  /* 0x000000101114723e */ /* 0x000fe200000010ff */
[----:B------:R-:W2:Y:S01]  /*8cd0*/  LDSM.16.MT88.4 R40, [R215+0x8000] ;  /* 0x00800000d728783b */ /* 0x000ea20000004200 */
[----:B---3--:R-:W-:-:S05]  /*8ce0*/  FFMA.FTZ R9, R109, UR24, -R0 ;  /* 0x000000186d097c23 */ /* 0x008fca0008010800 */
[----:B------:R3:W-:Y:S02]  /*8cf0*/  MUFU.EX2 R252, R9 ;  /* 0x0000000900fc7308 */ /* 0x0007e40000000800 */
[----:B---3--:R-:W-:-:S06]  /*8d00*/  FFMA.FTZ R9, R108, UR24, -R0 ;  /* 0x000000186c097c23 */ /* 0x008fcc0008010800 */
[----:B------:R3:W-:Y:S02]  /*8d10*/  MUFU.EX2 R223, R9 ;  /* 0x0000000900df7308 */ /* 0x0007e40000000800 */
[----:B---3--:R-:W-:-:S06]  /*8d20*/  FFMA.FTZ R9, R107, UR24, -R0 ;  /* 0x000000186b097c23 */ /* 0x008fcc0008010800 */
[----:B------:R3:W-:Y:S02]  /*8d30*/  MUFU.EX2 R69, R9 ;  /* 0x0000000900457308 */ /* 0x0007e40000000800 */
[----:B---3--:R-:W-:-:S06]  /*8d40*/  FFMA.FTZ R9, R105, UR24, -R0 ;  /* 0x0000001869097c23 */ /* 0x008fcc0008010800 */
[----:B------:R-:W3:Y:S02]  /*8d50*/  MUFU.EX2 R2, R9 ;  /* 0x0000000900027308 */ /* 0x000ee40000000800 */
[----:B---3--:R-:W-:Y:S01]  /*8d60*/  STL [R1+0x20], R2 ;  /* 0x0000200201007387 */ /* 0x008fe20000100800 */
[----:B------:R-:W-:-:S03]  /*8d70*/  FFMA.FTZ R9, R94, UR24, -R6 ;  /* 0x000000185e097c23 */ /* 0x000fc60008010806 */
[----:B------:R3:W-:Y:S02]  /*8d80*/  STL [R1+0x150], R71 ;  /* 0x0001504701007387 */ /* 0x0007e40000100800 */
[----:B------:R4:W-:Y:S02]  /*8d90*/  MUFU.EX2 R218, R9 ;  /* 0x0000000900da7308 */ /* 0x0009e40000000800 */
[----:B----4-:R-:W-:Y:S01]  /*8da0*/  FFMA.FTZ R9, R92, UR24, -R6 ;  /* 0x000000185c097c23 */ /* 0x010fe20008010806 */
[----:B---3--:R-:W3:Y:S05]  /*8db0*/  LDL.LU R71, [R1+0x20] ;  /* 0x0000200001477983 */ /* 0x008eea0000300800 */
[----:B------:R4:W-:Y:S01]  /*8dc0*/  MUFU.EX2 R243, R9 ;  /* 0x0000000900f37308 */ /* 0x0009e20000000800 */
[----:B------:R-:W-:Y:S01]  /*8dd0*/  F2FP.BF16.F32.PACK_AB R21, R223, R252 ;  /* 0x000000fcdf15723e */ /* 0x000fe200000010ff */
[C---:B------:R-:W-:Y:S01]  /*8de0*/  HMMA.16816.F32.BF16 R76, R24.reuse, R12, RZ ;  /* 0x0000000c184c723c */ /* 0x040fe200000418ff */
[----:B------:R-:W-:Y:S01]  /*8df0*/  F2FP.BF16.F32.PACK_AB R16, R228, R232 ;  /* 0x000000e8e410723e */ /* 0x000fe200000010ff */
[--C-:B------:R-:W-:Y:S01]  /*8e00*/  FFMA.FTZ R142, R142, UR24, -R8.reuse ;  /* 0x000000188e8e7c23 */ /* 0x100fe20008010808 */
[----:B------:R-:W-:Y:S01]  /*8e10*/  F2FP.BF16.F32.PACK_AB R17, R227, R231 ;  /* 0x000000e7e311723e */ /* 0x000fe200000010ff */
[--C-:B------:R-:W-:Y:S01]  /*8e20*/  FFMA.FTZ R141, R141, UR24, -R8.reuse ;  /* 0x000000188d8d7c23 */ /* 0x100fe20008010808 */
[----:B------:R-:W-:Y:S01]  /*8e30*/  F2FP.BF16.F32.PACK_AB R18, R242, R221 ;  /* 0x000000ddf212723e */ /* 0x000fe200000010ff */
[C---:B------:R-:W-:Y:S01]  /*8e40*/  HMMA.16816.F32.BF16 R60, R24.reuse, R14, RZ ;  /* 0x0000000e183c723c */ /* 0x040fe200000418ff */
[----:B------:R-:W-:Y:S01]  /*8e50*/  F2FP.BF16.F32.PACK_AB R19, R134, R220 ;  /* 0x000000dc8613723e */ /* 0x000fe200000010ff */
[--C-:B------:R-:W-:Y:S01]  /*8e60*/  FFMA.FTZ R140, R140, UR24, -R8.reuse ;  /* 0x000000188c8c7c23 */ /* 0x100fe20008010808 */
[----:B------:R-:W-:Y:S01]  /*8e70*/  LEA R216, R3, R215, 0x1 ;  /* 0x000000d703d87211 */ /* 0x000fe200078e08ff */
[--C-:B------:R-:W-:Y:S01]  /*8e80*/  FFMA.FTZ R139, R139, UR24, -R8.reuse ;  /* 0x000000188b8b7c23 */ /* 0x100fe20008010808 */
[----:B------:R-:W-:Y:S01]  /*8e90*/  FFMA.FTZ R143, R143, UR24, -R8 ;  /* 0x000000188f8f7c23 */ /* 0x000fe20008010808 */
[----:B------:R-:W-:Y:S01]  /*8ea0*/  HMMA.16816.F32.BF16 R56, R24, R28, RZ ;  /* 0x0000001c1838723c */ /* 0x000fe200000418ff */
[--C-:B------:R-:W-:Y:S01]  /*8eb0*/  FFMA.FTZ R138, R138, UR24, -R7.reuse ;  /* 0x000000188a8a7c23 */ /* 0x100fe20008010807 */
[--C-:B------:R-:W-:Y:S01]  /*8ec0*/  FFMA.FTZ R173, R173, UR24, -R7.reuse ;  /* 0x00000018adad7c23 */ /* 0x100fe20008010807 */
[----:B----4-:R-:W-:Y:S01]  /*8ed0*/  FFMA.FTZ R9, R98, UR24, -R0 ;  /* 0x0000001862097c23 */ /* 0x010fe20008010800 */
[----:B------:R-:W-:-:S02]  /*8ee0*/  FFMA.FTZ R174, R174, UR24, -R7 ;  /* 0x00000018aeae7c23 */ /* 0x000fc40008010807 */
[----:B------:R-:W-:Y:S01]  /*8ef0*/  HMMA.16816.F32.BF16 R52, R24, R30, RZ ;  /* 0x0000001e1834723c */ /* 0x000fe200000418ff */
[----:B------:R4:W-:Y:S05]  /*8f00*/  MUFU.EX2 R229, R9 ;  /* 0x0000000900e57308 */ /* 0x0009ea0000000800 */
[C---:B------:R-:W-:Y:S06]  /*8f10*/  HMMA.16816.F32.BF16 R88, R16.reuse, R32, R76 ;  /* 0x000000201058723c */ /* 0x040fec000004184c */
[----:B------:R-:W-:Y:S01]  /*8f20*/  HMMA.16816.F32.BF16 R60, R16, R34, R60 ;  /* 0x00000022103c723c */ /* 0x000fe2000004183c */
[----:B----4-:R-:W-:-:S05]  /*8f30*/  FFMA.FTZ R9, R97, UR24, -R0 ;  /* 0x0000001861097c23 */ /* 0x010fca0008010800 */
[C---:B-1----:R-:W-:Y:S01]  /*8f40*/  HMMA.16816.F32.BF16 R56, R16.reuse, R36, R56 ;  /* 0x000000241038723c */ /* 0x042fe20000041838 */
[----:B------:R1:W4:Y:S05]  /*8f50*/  MUFU.EX2 R70, R9 ;  /* 0x0000000900467308 */ /* 0x00032a0000000800 */
[----:B------:R-:W-:Y:S01]  /*8f60*/  HMMA.16816.F32.BF16 R84, R16, R38, R52 ;  /* 0x000000261054723c */ /* 0x000fe20000041834 */
[----:B-1----:R-:W-:-:S04]  /*8f70*/  FFMA.FTZ R9, R99, UR24, -R0 ;  /* 0x0000001863097c23 */ /* 0x002fc80008010800 */
[----:B------:R1:W-:Y:S02]  /*8f80*/  MUFU.EX2 R213, R9 ;  /* 0x0000000900d57308 */ /* 0x0003e40000000800 */
[----:B-1----:R-:W-:-:S06]  /*8f90*/  FFMA.FTZ R9, R101, UR24, -R0 ;  /* 0x0000001865097c23 */ /* 0x002fcc0008010800 */
[----:B------:R1:W3:Y:S02]  /*8fa0*/  MUFU.EX2 R132, R9 ;  /* 0x0000000900847308 */ /* 0x0002e40000000800 */
[----:B-1----:R-:W-:-:S06]  /*8fb0*/  FFMA.FTZ R9, R152, UR24, -R8 ;  /* 0x0000001898097c23 */ /* 0x002fcc0008010808 */
[----:B------:R1:W-:Y:S02]  /*8fc0*/  MUFU.EX2 R4, R9 ;  /* 0x0000000900047308 */ /* 0x0003e40000000800 */
[----:B-1----:R-:W-:-:S06]  /*8fd0*/  FFMA.FTZ R9, R146, UR24, -R8 ;  /* 0x0000001892097c23 */ /* 0x002fcc0008010808 */
[----:B------:R1:W-:Y:S02]  /*8fe0*/  MUFU.EX2 R238, R9 ;  /* 0x0000000900ee7308 */ /* 0x0003e40000000800 */
[----:B-1----:R-:W-:-:S06]  /*8ff0*/  FFMA.FTZ R9, R135, UR24, -R8 ;  /* 0x0000001887097c23 */ /* 0x002fcc0008010808 */
[----:B------:R1:W-:Y:S01]  /*9000*/  MUFU.EX2 R237, R9 ;  /* 0x0000000900ed7308 */ /* 0x0003e20000000800 */
[----:B--2---:R-:W-:Y:S01]  /*9010*/  F2FP.BF16.F32.PACK_AB R22, R235, R68 ;  /* 0x00000044eb16723e */ /* 0x004fe200000010ff */
[----:B-1----:R-:W-:-:S06]  /*9020*/  FFMA.FTZ R9, R110, UR24, -R8 ;  /* 0x000000186e097c23 */ /* 0x002fcc0008010808 */
[----:B------:R1:W2:Y:S02]  /*9030*/  MUFU.EX2 R108, R9 ;  /* 0x00000009006c7308 */ /* 0x0002a40000000800 */
[----:B-1----:R-:W-:-:S06]  /*9040*/  FFMA.FTZ R9, R147, UR24, -R7 ;  /* 0x0000001893097c23 */ /* 0x002fcc0008010807 */
[----:B------:R1:W-:Y:S02]  /*9050*/  MUFU.EX2 R2, R9 ;  /* 0x0000000900027308 */ /* 0x0003e40000000800 */
[----:B-1----:R-:W-:Y:S01]  /*9060*/  FFMA.FTZ R9, R145, UR24, -R7 ;  /* 0x0000001891097c23 */ /* 0x002fe20008010807 */
[----:B----4-:R-:W-:-:S05]  /*9070*/  MOV R145, R70 ;  /* 0x0000004600917202 */ /* 0x010fca0000000f00 */
[----:B------:R1:W4:Y:S02]  /*9080*/  MUFU.EX2 R10, R9 ;  /* 0x00000009000a7308 */ /* 0x0003240000000800 */
[----:B-1----:R-:W-:-:S06]  /*9090*/  FFMA.FTZ R9, R144, UR24, -R7 ;  /* 0x0000001890097c23 */ /* 0x002fcc0008010807 */
[----:B------:R1:W-:Y:S02]  /*90a0*/  MUFU.EX2 R133, R9 ;  /* 0x0000000900857308 */ /* 0x0003e40000000800 */
[----:B-1----:R-:W-:-:S06]  /*90b0*/  FFMA.FTZ R9, R111, UR24, -R7 ;  /* 0x000000186f097c23 */ /* 0x002fcc0008010807 */
[----:B------:R1:W-:Y:S02]  /*90c0*/  MUFU.EX2 R241, R9 ;  /* 0x0000000900f17308 */ /* 0x0003e40000000800 */
[----:B-1----:R-:W-:-:S06]  /*90d0*/  FFMA.FTZ R9, R164, UR24, -R6 ;  /* 0x00000018a4097c23 */ /* 0x002fcc0008010806 */
[----:B------:R1:W-:Y:S02]  /*90e0*/  MUFU.EX2 R146, R9 ;  /* 0x0000000900927308 */ /* 0x0003e40000000800 */
[----:B-1----:R-:W-:-:S06]  /*90f0*/  FFMA.FTZ R9, R165, UR24, -R6 ;  /* 0x00000018a5097c23 */ /* 0x002fcc0008010806 */
[----:B------:R1:W4:Y:S01]  /*9100*/  MUFU.EX2 R165, R9 ;  /* 0x0000000900a57308 */ /* 0x0003220000000800 */
[----:B---3--:R-:W-:-:S07]  /*9110*/  F2FP.BF16.F32.PACK_AB R23, R71, R69 ;  /* 0x000000454717723e */ /* 0x008fce00000010ff */
[----:B------:R-:W-:Y:S01]  /*9120*/  HMMA.16816.F32.BF16 R72, R20, R12, RZ ;  /* 0x0000000c1448723c */ /* 0x000fe200000418ff */
[----:B-1----:R-:W-:-:S05]  /*9130*/  FFMA.FTZ R9, R160, UR24, -R6 ;  /* 0x00000018a0097c23 */ /* 0x002fca0008010806 */
[C---:B------:R-:W-:Y:S01]  /*9140*/  HMMA.16816.F32.BF16 R64, R20.reuse, R14, RZ ;  /* 0x0000000e1440723c */ /* 0x040fe200000418ff */
[----:B------:R-:W-:Y:S01]  /*9150*/  F2FP.BF16.F32.PACK_AB R12, R226, R230 ;  /* 0x000000e6e20c723e */ /* 0x000fe200000010ff */
[----:B------:R-:W-:Y:S01]  /*9160*/  IMAD.MOV.U32 R160, RZ, RZ, R112 ;  /* 0x000000ffffa07224 */ /* 0x000fe200078e0070 */
[----:B------:R-:W-:Y:S01]  /*9170*/  F2FP.BF16.F32.PACK_AB R13, R70, R229 ;  /* 0x000000e5460d723e */ /* 0x000fe200000010ff */
[----:B------:R1:W-:Y:S02]  /*9180*/  MUFU.EX2 R240, R9 ;  /* 0x0000000900f07308 */ /* 0x0003e40000000800 */
[----:B------:R-:W-:Y:S01]  /*9190*/  HMMA.16816.F32.BF16 R48, R20, R28, RZ ;  /* 0x0000001c1430723c */ /* 0x000fe200000418ff */
[----:B------:R-:W-:Y:S02]  /*91a0*/  F2FP.BF16.F32.PACK_AB R14, R243, R218 ;  /* 0x000000daf30e723e */ /* 0x000fe400000010ff */
[----:B------:R-:W-:-:S03]  /*91b0*/  F2FP.BF16.F32.PACK_AB R15, R132, R213 ;  /* 0x000000d5840f723e */ /* 0x000fc600000010ff */
[----:B------:R-:W-:Y:S01]  /*91c0*/  HMMA.16816.F32.BF16 R44, R20, R30, RZ ;  /* 0x0000001e142c723c */ /* 0x000fe200000418ff */
[----:B------:R-:W3:Y:S05]  /*91d0*/  LDSM.16.MT88.4 R28, [R215+0x8800] ;  /* 0x00880000d71c783b */ /* 0x000eea0000004200 */
[----:B------:R-:W-:Y:S01]  /*91e0*/  HMMA.16816.F32.BF16 R104, R12, R32, R72 ;  /* 0x000000200c68723c */ /* 0x000fe20000041848 */
[----:B-1----:R-:W-:-:S05]  /*91f0*/  FFMA.FTZ R9, R161, UR24, -R6 ;  /* 0x00000018a1097c23 */ /* 0x002fca0008010806 */
[C---:B------:R-:W-:Y:S01]  /*9200*/  HMMA.16816.F32.BF16 R96, R12.reuse, R34, R64 ;  /* 0x000000220c60723c */ /* 0x040fe20000041840 */
[----:B------:R-:W1:Y:S01]  /*9210*/  LDSM.16.MT88.4 R32, [R216+0x8000] ;  /* 0x00800000d820783b */ /* 0x000e620000004200 */
[----:B------:R2:W-:Y:S04]  /*9220*/  MUFU.EX2 R147, R9 ;  /* 0x0000000900937308 */ /* 0x0005e80000000800 */
[C---:B------:R-:W-:Y:S06]  /*9230*/  HMMA.16816.F32.BF16 R92, R12.reuse, R36, R48 ;  /* 0x000000240c5c723c */ /* 0x040fec0000041830 */
[----:B------:R-:W-:Y:S06]  /*9240*/  HMMA.16816.F32.BF16 R100, R12, R38, R44 ;  /* 0x000000260c64723c */ /* 0x000fec000004182c */
[----:B------:R-:W-:Y:S01]  /*9250*/  HMMA.16816.F32.BF16 R48, R24, R40, RZ ;  /* 0x000000281830723c */ /* 0x000fe200000418ff */
[----:B--2---:R-:W-:Y:S01]  /*9260*/  FFMA.FTZ R9, R166, UR24, -R0 ;  /* 0x00000018a6097c23 */ /* 0x004fe20008010800 */
[----:B------:R-:W-:-:S03]  /*9270*/  IMAD.MOV.U32 R166, RZ, RZ, R108 ;  /* 0x000000ffffa67224 */ /* 0x000fc600078e006c */
[----:B------:R2:W-:Y:S01]  /*9280*/  MUFU.EX2 R161, R9 ;  /* 0x0000000900a17308 */ /* 0x0005e20000000800 */
[C---:B------:R-:W-:Y:S06]  /*9290*/  HMMA.16816.F32.BF16 R44, R20.reuse, R40, RZ ;  /* 0x00000028142c723c */ /* 0x040fec00000418ff */
[-C--:B------:R-:W-:Y:S06]  /*92a0*/  HMMA.16816.F32.BF16 R36, R20, R42.reuse, RZ ;  /* 0x0000002a1424723c */ /* 0x080fec00000418ff */
[----:B------:R-:W-:Y:S01]  /*92b0*/  HMMA.16816.F32.BF16 R40, R24, R42, RZ ;  /* 0x0000002a1828723c */ /* 0x000fe200000418ff */
[----:B--2---:R-:W-:-:S05]  /*92c0*/  FFMA.FTZ R9, R167, UR24, -R0 ;  /* 0x00000018a7097c23 */ /* 0x004fca0008010800 */
[-C--:B---3--:R-:W-:Y:S01]  /*92d0*/  HMMA.16816.F32.BF16 R80, R16, R28.reuse, R48 ;  /* 0x0000001c1050723c */ /* 0x088fe20000041830 */
[----:B------:R2:W3:Y:S05]  /*92e0*/  MUFU.EX2 R164, R9 ;  /* 0x0000000900a47308 */ /* 0x0004ea0000000800 */
[C---:B------:R-:W-:Y:S06]  /*92f0*/  HMMA.16816.F32.BF16 R76, R12.reuse, R28, R44 ;  /* 0x0000001c0c4c723c */ /* 0x040fec000004182c */
[-C--:B------:R-:W-:Y:S06]  /*9300*/  HMMA.16816.F32.BF16 R72, R12, R30.reuse, R36 ;  /* 0x0000001e0c48723c */ /* 0x080fec0000041824 */
[----:B------:R-:W-:Y:S01]  /*9310*/  HMMA.16816.F32.BF16 R64, R16, R30, R40 ;  /* 0x0000001e1040723c */ /* 0x000fe20000041828 */
[----:B--2---:R-:W-:Y:S01]  /*9320*/  FFMA.FTZ R9, R162, UR24, -R0 ;  /* 0x00000018a2097c23 */ /* 0x004fe20008010800 */
[----:B------:R-:W-:-:S03]  /*9330*/  FFMA.FTZ R162, R120, UR24, -R7 ;  /* 0x0000001878a27c23 */ /* 0x000fc60008010807 */
[----:B------:R2:W-:Y:S01]  /*9340*/  MUFU.EX2 R135, R9 ;  /* 0x0000000900877308 */ /* 0x0005e20000000800 */
[C---:B-1----:R-:W-:Y:S06]  /*9350*/  HMMA.16816.F32.BF16 R40, R20.reuse, R32, RZ ;  /* 0x000000201428723c */ /* 0x042fec00000418ff */
[----:B------:R-:W-:Y:S01]  /*9360*/  HMMA.16816.F32.BF16 R36, R20, R34, RZ ;  /* 0x000000221424723c */ /* 0x000fe200000418ff */
[----:B------:R-:W1:Y:S05]  /*9370*/  LDSM.16.MT88.4 R20, [R216+0x8800] ;  /* 0x00880000d814783b */ /* 0x000e6a0000004200 */
[----:B------:R-:W-:Y:S01]  /*9380*/  HMMA.16816.F32.BF16 R28, R24, R32, RZ ;  /* 0x00000020181c723c */ /* 0x000fe200000418ff */
[----:B--2---:R-:W-:Y:S01]  /*9390*/  FFMA.FTZ R9, R163, UR24, -R0 ;  /* 0x00000018a3097c23 */ /* 0x004fe20008010800 */
[----:B----4-:R-:W-:-:S04]  /*93a0*/  MOV R163, R10 ;  /* 0x0000000a00a37202 */ /* 0x010fc80000000f00 */
[----:B------:R-:W-:Y:S01]  /*93b0*/  HMMA.16816.F32.BF16 R24, R24, R34, RZ ;  /* 0x000000221818723c */ /* 0x000fe200000418ff */
[----:B------:R2:W4:Y:S02]  /*93c0*/  MUFU.EX2 R239, R9 ;  /* 0x0000000900ef7308 */ /* 0x0005240000000800 */
[----:B--2---:R-:W-:-:S06]  /*93d0*/  FFMA.FTZ R9, R169, UR24, -R8 ;  /* 0x00000018a9097c23 */ /* 0x004fcc0008010808 */
[----:B------:R2:W-:Y:S01]  /*93e0*/  MUFU.EX2 R212, R9 ;  /* 0x0000000900d47308 */ /* 0x0005e20000000800 */
[C---:B-1----:R-:W-:Y:S06]  /*93f0*/  HMMA.16816.F32.BF16 R52, R12.reuse, R20, R40 ;  /* 0x000000140c34723c */ /* 0x042fec0000041828 */
[----:B------:R-:W-:Y:S01]  /*9400*/  HMMA.16816.F32.BF16 R48, R12, R22, R36 ;  /* 0x000000160c30723c */ /* 0x000fe20000041824 */
[----:B--2---:R-:W-:-:S05]  /*9410*/  FFMA.FTZ R9, R158, UR24, -R8 ;  /* 0x000000189e097c23 */ /* 0x004fca0008010808 */
[C---:B------:R-:W-:Y:S01]  /*9420*/  HMMA.16816.F32.BF16 R28, R16.reuse, R20, R28 ;  /* 0x00000014101c723c */ /* 0x040fe2000004181c */
[----:B------:R-:W-:Y:S02]  /*9430*/  F2FP.BF16.F32.PACK_AB R12, R165, R146 ;  /* 0x00000092a50c723e */ /* 0x000fe400000010ff */
[----:B---3--:R-:W-:Y:S01]  /*9440*/  F2FP.BF16.F32.PACK_AB R13, R164, R161 ;  /* 0x000000a1a40d723e */ /* 0x008fe200000010ff */
[----:B------:R1:W-:Y:S01]  /*9450*/  MUFU.EX2 R10, R9 ;  /* 0x00000009000a7308 */ /* 0x0003e20000000800 */
[----:B------:R-:W-:Y:S01]  /*9460*/  F2FP.BF16.F32.PACK_AB R14, R147, R240 ;  /* 0x000000f0930e723e */ /* 0x000fe200000010ff */
[----:B------:R-:W-:Y:S01]  /*9470*/  HMMA.16816.F32.BF16 R24, R16, R22, R24 ;  /* 0x000000161018723c */ /* 0x000fe20000041818 */
[----:B------:R-:W2:Y:S01]  /*9480*/  LDSM.16.MT88.4 R20, [R214+0x9000] ;  /* 0x00900000d614783b */ /* 0x000ea20000004200 */
[----:B----4-:R-:W-:-:S05]  /*9490*/  F2FP.BF16.F32.PACK_AB R15, R239, R135 ;  /* 0x00000087ef0f723e */ /* 0x010fca00000010ff */
[----:B------:R-:W-:Y:S02]  /*94a0*/  F2FP.BF16.F32.PACK_AB R16, R238, R4 ;  /* 0x00000004ee10723e */ /* 0x000fe400000010ff */
[----:B------:R-:W-:Y:S02]  /*94b0*/  F2FP.BF16.F32.PACK_AB R17, R163, R2 ;  /* 0x00000002a311723e */ /* 0x000fe400000010ff */
[----:B------:R-:W-:Y:S02]  /*94c0*/  F2FP.BF16.F32.PACK_AB R18, R166, R237 ;  /* 0x000000eda612723e */ /* 0x000fe400000010ff */
[----:B------:R-:W-:Y:S01]  /*94d0*/  F2FP.BF16.F32.PACK_AB R19, R241, R133 ;  /* 0x00000085f113723e */ /* 0x000fe200000010ff */
[----:B-1----:R-:W-:-:S04]  /*94e0*/  FFMA.FTZ R9, R153, UR24, -R8 ;  /* 0x0000001899097c23 */ /* 0x002fc80008010808 */
[----:B------:R1:W3:Y:S02]  /*94f0*/  MUFU.EX2 R113, R9 ;  /* 0x0000000900717308 */ /* 0x0002e40000000800 */
[----:B-1----:R-:W-:-:S06]  /*9500*/  FFMA.FTZ R9, R148, UR24, -R8 ;  /* 0x0000001894097c23 */ /* 0x002fcc0008010808 */
[----:B------:R1:W-:Y:S01]  /*9510*/  MUFU.EX2 R236, R9 ;  /* 0x0000000900ec7308 */ /* 0x0003e20000000800 */
[-C--:B--2---:R-:W-:Y:S06]  /*9520*/  HMMA.16816.F32.BF16 R36, R16, R20.reuse, R88 ;  /* 0x000000141024723c */ /* 0x084fec0000041858 */
[C---:B------:R-:W-:Y:S06]  /*9530*/  HMMA.16816.F32.BF16 R44, R12.reuse, R20, R104 ;  /* 0x000000140c2c723c */ /* 0x040fec0000041868 */
[----:B------:R-:W-:Y:S01]  /*9540*/  HMMA.16816.F32.BF16 R40, R12, R22, R96 ;  /* 0x000000160c28723c */ /* 0x000fe20000041860 */
[----:B-1----:R-:W-:Y:S01]  /*9550*/  FFMA.FTZ R9, R168, UR24, -R7 ;  /* 0x00000018a8097c23 */ /* 0x002fe20008010807 */
[----:B---3--:R-:W-:-:S04]  /*9560*/  IMAD.MOV.U32 R168, RZ, RZ, R113 ;  /* 0x000000ffffa87224 */ /* 0x008fc800078e0071 */
[----:B------:R-:W-:Y:S01]  /*9570*/  HMMA.16816.F32.BF16 R32, R16, R22, R60 ;  /* 0x000000161020723c */ /* 0x000fe2000004183c */
[----:B------:R-:W1:Y:S01]  /*9580*/  LDSM.16.MT88.4 R20, [R217+0x9000] ;  /* 0x00900000d914783b */ /* 0x000e620000004200 */
[----:B------:R2:W-:Y:S02]  /*9590*/  MUFU.EX2 R148, R9 ;  /* 0x0000000900947308 */ /* 0x0005e40000000800 */
[----:B--2---:R-:W-:-:S06]  /*95a0*/  FFMA.FTZ R9, R156, UR24, -R7 ;  /* 0x000000189c097c23 */ /* 0x004fcc0008010807 */
[----:B------:R2:W-:Y:S02]  /*95b0*/  MUFU.EX2 R233, R9 ;  /* 0x0000000900e97308 */ /* 0x0005e40000000800 */
[----:B--2---:R-:W-:Y:S01]  /*95c0*/  FFMA.FTZ R9, R154, UR24, -R7 ;  /* 0x000000189a097c23 */ /* 0x004fe20008010807 */
[----:B-1----:R-:W-:Y:S01]  /*95d0*/  HMMA.16816.F32.BF16 R56, R16, R20, R56 ;  /* 0x000000141038723c */ /* 0x002fe20000041838 */
[----:B------:R-:W-:-:S04]  /*95e0*/  FFMA.FTZ R154, R116, UR24, -R8 ;  /* 0x00000018749a7c23 */ /* 0x000fc80008010808 */
[----:B------:R1:W-:Y:S01]  /*95f0*/  MUFU.EX2 R158, R9 ;  /* 0x00000009009e7308 */ /* 0x0003e20000000800 */
[C---:B------:R-:W-:Y:S06]  /*9600*/  HMMA.16816.F32.BF16 R60, R12.reuse, R20, R92 ;  /* 0x000000140c3c723c */ /* 0x040fec000004185c */
[-C--:B------:R-:W-:Y:S06]  /*9610*/  HMMA.16816.F32.BF16 R100, R12, R22.reuse, R100 ;  /* 0x000000160c64723c */ /* 0x080fec0000041864 */
[----:B------:R-:W-:Y:S01]  /*9620*/  HMMA.16816.F32.BF16 R96, R16, R22, R84 ;  /* 0x000000161060723c */ /* 0x000fe20000041854 */
[----:B------:R-:W2:Y:S01]  /*9630*/  LDSM.16.MT88.4 R20, [R215+0x9000] ;  /* 0x00900000d714783b */ /* 0x000ea20000004200 */
[----:B-1----:R-:W-:Y:S01]  /*9640*/  FFMA.FTZ R9, R149, UR24, -R7 ;  /* 0x0000001895097c23 */ /* 0x002fe20008010807 */
[----:B------:R-:W-:-:S03]  /*9650*/  FFMA.FTZ R149, R121, UR24, -R8 ;  /* 0x0000001879957c23 */ /* 0x000fc60008010808 */
[----:B------:R1:W-:Y:S02]  /*9660*/  MUFU.EX2 R234, R9 ;  /* 0x0000000900ea7308 */ /* 0x0003e40000000800 */
[----:B-1----:R-:W-:Y:S01]  /*9670*/  FFMA.FTZ R9, R170, UR24, -R6 ;  /* 0x00000018aa097c23 */ /* 0x002fe20008010806 */
[----:B------:R-:W-:Y:S01]  /*9680*/  MOV R170, R160 ;  /* 0x000000a000aa7202 */ /* 0x000fe20000000f00 */
[----:B------:R-:W-:-:S04]  /*9690*/  FFMA.FTZ R160, R127, UR24, -R7 ;  /* 0x000000187fa07c23 */ /* 0x000fc80008010807 */
[----:B------:R1:W-:Y:S01]  /*96a0*/  MUFU.EX2 R144, R9 ;  /* 0x0000000900907308 */ /* 0x0003e20000000800 */
[----:B--2---:R-:W-:Y:S01]  /*96b0*/  HMMA.16816.F32.BF16 R108, R16, R20, R80 ;  /* 0x00000014106c723c */ /* 0x004fe20000041850 */
[----:B-1----:R-:W-:Y:S01]  /*96c0*/  FFMA.FTZ R9, R157, UR24, -R6 ;  /* 0x000000189d097c23 */ /* 0x002fe20008010806 */
[----:B------:R-:W-:Y:S01]  /*96d0*/  MOV R157, R145 ;  /* 0x00000091009d7202 */ /* 0x000fe20000000f00 */
[----:B------:R-:W-:-:S03]  /*96e0*/  FFMA.FTZ R145, R117, UR24, -R8 ;  /* 0x0000001875917c23 */ /* 0x000fc60008010808 */
[C---:B------:R-:W-:Y:S01]  /*96f0*/  HMMA.16816.F32.BF16 R88, R12.reuse, R20, R76 ;  /* 0x000000140c58723c */ /* 0x040fe2000004184c */
[----:B------:R1:W2:Y:S05]  /*9700*/  MUFU.EX2 R225, R9 ;  /* 0x0000000900e17308 */ /* 0x0002aa0000000800 */
[-C--:B------:R-:W-:Y:S06]  /*9710*/  HMMA.16816.F32.BF16 R92, R12, R22.reuse, R72 ;  /* 0x000000160c5c723c */ /* 0x080fec0000041848 */
[----:B------:R-:W-:Y:S01]  /*9720*/  HMMA.16816.F32.BF16 R84, R16, R22, R64 ;  /* 0x000000161054723c */ /* 0x000fe20000041840 */
[----:B------:R-:W3:Y:S01]  /*9730*/  LDSM.16.MT88.4 R20, [R216+0x9000] ;  /* 0x00900000d814783b */ /* 0x000ee20000004200 */
[----:B-1----:R-:W-:Y:S01]  /*9740*/  FFMA.FTZ R9, R155, UR24, -R6 ;  /* 0x000000189b097c23 */ /* 0x002fe20008010806 */
[----:B------:R-:W-:-:S03]  /*9750*/  MOV R155, R241 ;  /* 0x000000f1009b7202 */ /* 0x000fc60000000f00 */
[----:B------:R1:W-:Y:S02]  /*9760*/  MUFU.EX2 R169, R9 ;  /* 0x0000000900a97308 */ /* 0x0003e40000000800 */
[----:B-1----:R-:W-:Y:S01]  /*9770*/  FFMA.FTZ R9, R150, UR24, -R6 ;  /* 0x0000001896097c23 */ /* 0x002fe20008010806 */
[----:B------:R-:W-:-:S05]  /*9780*/  FFMA.FTZ R150, R123, UR24, -R8 ;  /* 0x000000187b967c23 */ /* 0x000fca0008010808 */
[----:B------:R1:W4:Y:S01]  /*9790*/  MUFU.EX2 R70, R9 ;  /* 0x0000000900467308 */ /* 0x0003220000000800 */
[C---:B---3--:R-:W-:Y:S06]  /*97a0*/  HMMA.16816.F32.BF16 R80, R12.reuse, R20, R52 ;  /* 0x000000140c50723c */ /* 0x048fec0000041834 */
[----:B------:R-:W-:Y:S01]  /*97b0*/  HMMA.16816.F32.BF16 R76, R12, R22, R48 ;  /* 0x000000160c4c723c */ /* 0x000fe20000041830 */
[----:B-1----:R-:W-:Y:S01]  /*97c0*/  FFMA.FTZ R9, R172, UR24, -R0 ;  /* 0x00000018ac097c23 */ /* 0x002fe20008010800 */
[----:B------:R-:W-:-:S03]  /*97d0*/  FFMA.FTZ R172, R124, UR24, -R7 ;  /* 0x000000187cac7c23 */ /* 0x000fc60008010807 */
[----:B------:R1:W-:Y:S01]  /*97e0*/  MUFU.EX2 R153, R9 ;  /* 0x0000000900997308 */ /* 0x0003e20000000800 */
[----:B------:R-:W-:Y:S01]  /*97f0*/  HMMA.16816.F32.BF16 R28, R16, R20, R28 ;  /* 0x00000014101c723c */ /* 0x000fe2000004181c */
[----:B--2---:R-:W-:Y:S02]  /*9800*/  F2FP.BF16.F32.PACK_AB R12, R225, R144 ;  /* 0x00000090e10c723e */ /* 0x004fe400000010ff */
[----:B----4-:R-:W-:-:S03]  /*9810*/  F2FP.BF16.F32.PACK_AB R14, R70, R169 ;  /* 0x000000a9460e723e */ /* 0x010fc600000010ff */
[----:B------:R-:W-:Y:S01]  /*9820*/  HMMA.16816.F32.BF16 R24, R16, R22, R24 ;  /* 0x000000161018723c */ /* 0x000fe20000041818 */
[----:B------:R-:W2:Y:S06]  /*9830*/  LDSM.16.MT88.4 R20, [R214+0x9800] ;  /* 0x00980000d614783b */ /* 0x000eac0000004200 */
[----:B------:R-:W-:Y:S02]  /*9840*/  F2FP.BF16.F32.PACK_AB R16, R10, R212 ;  /* 0x000000d40a10723e */ /* 0x000fe400000010ff */
[----:B------:R-:W-:Y:S01]  /*9850*/  F2FP.BF16.F32.PACK_AB R17, R233, R148 ;  /* 0x00000094e911723e */ /* 0x000fe200000010ff */
[--C-:B-1----:R-:W-:Y:S01]  /*9860*/  FFMA.FTZ R9, R171, UR24, -R0.reuse ;  /* 0x00000018ab097c23 */ /* 0x102fe20008010800 */
[----:B------:R-:W-:Y:S01]  /*9870*/  F2FP.BF16.F32.PACK_AB R18, R236, R168 ;  /* 0x000000a8ec12723e */ /* 0x000fe200000010ff */
[----:B------:R-:W-:Y:S01]  /*9880*/  FFMA.FTZ R171, R126, UR24, -R7 ;  /* 0x000000187eab7c23 */ /* 0x000fe20008010807 */
[----:B------:R-:W-:Y:S01]  /*9890*/  F2FP.BF16.F32.PACK_AB R19, R234, R158 ;  /* 0x0000009eea13723e */ /* 0x000fe200000010ff */
[----:B------:R1:W3:Y:S02]  /*98a0*/  MUFU.EX2 R156, R9 ;  /* 0x00000009009c7308 */ /* 0x0002e40000000800 */
[----:B-1----:R-:W-:Y:S01]  /*98b0*/  FFMA.FTZ R9, R159, UR24, -R0 ;  /* 0x000000189f097c23 */ /* 0x002fe20008010800 */
[----:B---3--:R-:W-:-:S02]  /*98c0*/  F2FP.BF16.F32.PACK_AB R13, R156, R153 ;  /* 0x000000999c0d723e */ /* 0x008fc400000010ff */
[----:B------:R-:W-:-:S03]  /*98d0*/  MOV R159, R135 ;  /* 0x00000087009f7202 */ /* 0x000fc60000000f00 */
[----:B------:R1:W-:Y:S01]  /*98e0*/  MUFU.EX2 R167, R9 ;  /* 0x0000000900a77308 */ /* 0x0003e20000000800 */
[----:B------:R-:W-:Y:S01]  /*98f0*/  FFMA.FTZ R135, R131, UR24, -R7 ;  /* 0x0000001883877c23 */ /* 0x000fe20008010807 */
[C---:B--2---:R-:W-:Y:S06]  /*9900*/  HMMA.16816.F32.BF16 R104, R16.reuse, R20, R36 ;  /* 0x000000141068723c */ /* 0x044fec0000041824 */
[----:B------:R-:W-:Y:S01]  /*9910*/  HMMA.16816.F32.BF16 R32, R16, R22, R32 ;  /* 0x000000161020723c */ /* 0x000fe20000041820 */
[----:B-1----:R-:W-:Y:S01]  /*9920*/  FFMA.FTZ R9, R151, UR24, -R0 ;  /* 0x0000001897097c23 */ /* 0x002fe20008010800 */
[----:B------:R-:W-:-:S03]  /*9930*/  MOV R151, R242 ;  /* 0x000000f200977202 */ /* 0x000fc60000000f00 */
[----:B------:R-:W1:Y:S02]  /*9940*/  MUFU.EX2 R152, R9 ;  /* 0x0000000900987308 */ /* 0x000e640000000800 */
[----:B-1----:R-:W-:Y:S01]  /*9950*/  F2FP.BF16.F32.PACK_AB R15, R152, R167 ;  /* 0x000000a7980f723e */ /* 0x002fe200000010ff */
[----:B------:R-:W-:Y:S01]  /*9960*/  FFMA.FTZ R9, R199, UR24, -R8 ;  /* 0x00000018c7097c23 */ /* 0x000fe20008010808 */
[----:B------:R-:W-:Y:S02]  /*9970*/  IMAD.MOV.U32 R199, RZ, RZ, R169 ;  /* 0x000000ffffc77224 */ /* 0x000fe400078e00a9 */
[----:B------:R-:W-:Y:S02]  /*9980*/  FFMA.FTZ R169, R180, UR24, -R0 ;  /* 0x00000018b4a97c23 */ /* 0x000fe40008010800 */
[----:B------:R1:W-:Y:S01]  /*9990*/  MUFU.EX2 R248, R9 ;  /* 0x0000000900f87308 */ /* 0x0003e20000000800 */
[C---:B------:R-:W-:Y:S06]  /*99a0*/  HMMA.16816.F32.BF16 R72, R12.reuse, R20, R44 ;  /* 0x000000140c48723c */ /* 0x040fec000004182c */
[----:B------:R-:W-:Y:S01]  /*99b0*/  HMMA.16816.F32.BF16 R40, R12, R22, R40 ;  /* 0x000000160c28723c */ /* 0x000fe20000041828 */
[----:B------:R-:W2:Y:S01]  /*99c0*/  LDSM.16.MT88.4 R20, [R217+0x9800] ;  /* 0x00980000d914783b */ /* 0x000ea20000004200 */
[--C-:B-1----:R-:W-:Y:S01]  /*99d0*/  FFMA.FTZ R9, R193, UR24, -R8.reuse ;  /* 0x00000018c1097c23 */ /* 0x102fe20008010808 */
[----:B------:R-:W-:Y:S01]  /*99e0*/  MOV R193, R144 ;  /* 0x0000009000c17202 */ /* 0x000fe20000000f00 */
[----:B------:R-:W-:-:S02]  /*99f0*/  FFMA.FTZ R144, R125, UR24, -R8 ;  /* 0x000000187d907c23 */ /* 0x000fc40008010808 */
[----:B------:R1:W3:Y:S02]  /*9a00*/  MUFU.EX2 R249, R9 ;  /* 0x0000000900f97308 */ /* 0x0002e40000000800 */
[--C-:B-1----:R-:W-:Y:S01]  /*9a10*/  FFMA.FTZ R9, R183, UR24, -R8.reuse ;  /* 0x00000018b7097c23 */ /* 0x102fe20008010808 */
[----:B------:R-:W-:Y:S01]  /*9a20*/  MOV R183, R148 ;  /* 0x0000009400b77202 */ /* 0x000fe20000000f00 */
[----:B------:R-:W-:-:S04]  /*9a30*/  FFMA.FTZ R148, R118, UR24, -R8 ;  /* 0x0000001876947c23 */ /* 0x000fc80008010808 */
[----:B------:R1:W-:Y:S01]  /*9a40*/  MUFU.EX2 R250, R9 ;  /* 0x0000000900fa7308 */ /* 0x0003e20000000800 */
[-C--:B--2---:R-:W-:Y:S06]  /*9a50*/  HMMA.16816.F32.BF16 R36, R16, R20.reuse, R56 ;  /* 0x000000141024723c */ /* 0x084fec0000041838 */
[----:B------:R-:W-:Y:S01]  /*9a60*/  HMMA.16816.F32.BF16 R52, R12, R20, R60 ;  /* 0x000000140c34723c */ /* 0x000fe2000004183c */
[----:B-1----:R-:W-:Y:S01]  /*9a70*/  FFMA.FTZ R9, R136, UR24, -R8 ;  /* 0x0000001888097c23 */ /* 0x002fe20008010808 */
[----:B------:R-:W-:-:S04]  /*9a80*/  FFMA.FTZ R136, R179, UR24, -R7 ;  /* 0x00000018b3887c23 */ /* 0x000fc80008010807 */
[-C--:B------:R-:W-:Y:S01]  /*9a90*/  HMMA.16816.F32.BF16 R48, R12, R22.reuse, R100 ;  /* 0x000000160c30723c */ /* 0x080fe20000041864 */
[----:B------:R-:W-:Y:S01]  /*9aa0*/  IMAD.MOV.U32 R63, RZ, RZ, R146 ;  /* 0x000000ffff3f7224 */ /* 0x000fe200078e0092 */
[----:B------:R1:W-:Y:S01]  /*9ab0*/  MUFU.EX2 R251, R9 ;  /* 0x0000000900fb7308 */ /* 0x0003e20000000800 */
[----:B------:R-:W-:Y:S01]  /*9ac0*/  FFMA.FTZ R146, R119, UR24, -R8 ;  /* 0x0000001877927c23 */ /* 0x000fe20008010808 */
[--C-:B------:R-:W-:Y:S01]  /*9ad0*/  FFMA.FTZ R8, R202, UR24, -R6.reuse ;  /* 0x00000018ca087c23 */ /* 0x100fe20008010806 */
[----:B------:R-:W-:Y:S01]  /*9ae0*/  MOV R179, R153 ;  /* 0x0000009900b37202 */ /* 0x000fe20000000f00 */
[----:B------:R-:W-:Y:S01]  /*9af0*/  HMMA.16816.F32.BF16 R44, R16, R22, R96 ;  /* 0x00000016102c723c */ /* 0x000fe20000041860 */
[----:B------:R-:W2:Y:S01]  /*9b00*/  LDSM.16.MT88.4 R20, [R215+0x9800] ;  /* 0x00980000d714783b */ /* 0x000ea20000004200 */
[----:B------:R-:W-:Y:S01]  /*9b10*/  FFMA.FTZ R153, R178, UR24, -R6 ;  /* 0x00000018b2997c23 */ /* 0x000fe20008010806 */
[----:B------:R-:W-:Y:S01]  /*9b20*/  IMAD.MOV.U32 R178, RZ, RZ, R238 ;  /* 0x000000ffffb27224 */ /* 0x000fe200078e00ee */
[----:B------:R4:W-:Y:S01]  /*9b30*/  MUFU.EX2 R241, R8 ;  /* 0x0000000800f17308 */ /* 0x0009e20000000800 */
[----:B-1----:R-:W-:Y:S01]  /*9b40*/  FFMA.FTZ R9, R198, UR24, -R7 ;  /* 0x00000018c6097c23 */ /* 0x002fe20008010807 */
[----:B------:R-:W-:Y:S01]  /*9b50*/  MOV R198, R158 ;  /* 0x0000009e00c67202 */ /* 0x000fe20000000f00 */
[----:B------:R-:W-:-:S05]  /*9b60*/  FFMA.FTZ R158, R194, UR24, -R0 ;  /* 0x00000018c29e7c23 */ /* 0x000fca0008010800 */
[----:B------:R1:W-:Y:S01]  /*9b70*/  MUFU.EX2 R244, R9 ;  /* 0x0000000900f47308 */ /* 0x0003e20000000800 */
[----:B----4-:R-:W-:Y:S01]  /*9b80*/  FFMA.FTZ R8, R205, UR24, -R6 ;  /* 0x00000018cd087c23 */ /* 0x010fe20008010806 */
[----:B------:R-:W-:Y:S01]  /*9b90*/  MOV R205, R157 ;  /* 0x0000009d00cd7202 */ /* 0x000fe20000000f00 */
[----:B------:R-:W-:Y:S01]  /*9ba0*/  FFMA.FTZ R157, R190, UR24, -R0 ;  /* 0x00000018be9d7c23 */ /* 0x000fe20008010800 */
[----:B-1----:R-:W-:Y:S01]  /*9bb0*/  FFMA.FTZ R9, R192, UR24, -R7 ;  /* 0x00000018c0097c23 */ /* 0x002fe20008010807 */
[----:B------:R-:W-:Y:S01]  /*9bc0*/  MOV R192, R152 ;  /* 0x0000009800c07202 */ /* 0x000fe20000000f00 */
[----:B------:R-:W-:Y:S02]  /*9bd0*/  IMAD.MOV.U32 R152, RZ, RZ, R243 ;  /* 0x000000ffff987224 */ /* 0x000fe400078e00f3 */
[----:B------:R1:W4:Y:S02]  /*9be0*/  MUFU.EX2 R245, R9 ;  /* 0x0000000900f57308 */ /* 0x0003240000000800 */
[----:B------:R-:W-:Y:S01]  /*9bf0*/  IMAD.MOV.U32 R202, RZ, RZ, R152 ;  /* 0x000000ffffca7224 */ /* 0x000fe200078e0098 */
[----:B--2---:R-:W-:Y:S01]  /*9c00*/  HMMA.16816.F32.BF16 R100, R16, R20, R108 ;  /* 0x000000141064723c */ /* 0x004fe2000004186c */
[----:B------:R-:W-:-:S05]  /*9c10*/  FFMA.FTZ R152, R130, UR24, -R7 ;  /* 0x0000001882987c23 */ /* 0x000fca0008010807 */
[C---:B------:R-:W-:Y:S06]  /*9c20*/  HMMA.16816.F32.BF16 R64, R12.reuse, R20, R88 ;  /* 0x000000140c40723c */ /* 0x040fec0000041858 */
[----:B------:R-:W-:Y:S01]  /*9c30*/  HMMA.16816.F32.BF16 R92, R12, R22, R92 ;  /* 0x000000160c5c723c */ /* 0x000fe2000004185c */
[----:B-1----:R-:W-:Y:S01]  /*9c40*/  FFMA.FTZ R9, R188, UR24, -R7 ;  /* 0x00000018bc097c23 */ /* 0x002fe20008010807 */
[----:B------:R-:W-:Y:S01]  /*9c50*/  MOV R188, R168 ;  /* 0x000000a800bc7202 */ /* 0x000fe20000000f00 */
[----:B------:R-:W-:-:S03]  /*9c60*/  FFMA.FTZ R168, R187, UR24, -R0 ;  /* 0x00000018bba87c23 */ /* 0x000fc60008010800 */
[----:B------:R-:W-:Y:S01]  /*9c70*/  HMMA.16816.F32.BF16 R112, R16, R22, R84 ;  /* 0x000000161070723c */ /* 0x000fe20000041854 */
[----:B------:R-:W1:Y:S01]  /*9c80*/  LDSM.16.MT88.4 R20, [R216+0x9800] ;  /* 0x00980000d814783b */ /* 0x000e620000004200 */
[----:B------:R2:W-:Y:S02]  /*9c90*/  MUFU.EX2 R246, R9 ;  /* 0x0000000900f67308 */ /* 0x0005e40000000800 */
[--C-:B--2---:R-:W-:Y:S01]  /*9ca0*/  FFMA.FTZ R9, R137, UR24, -R7.reuse ;  /* 0x0000001889097c23 */ /* 0x104fe20008010807 */
[----:B------:R-:W-:Y:S01]  /*9cb0*/  FFMA.FTZ R137, R181, UR24, -R7 ;  /* 0x00000018b5897c23 */ /* 0x000fe20008010807 */
[----:B------:R-:W-:-:S04]  /*9cc0*/  MOV R181, R240 ;  /* 0x000000f000b57202 */ /* 0x000fc80000000f00 */
[----:B------:R2:W4:Y:S08]  /*9cd0*/  MUFU.EX2 R247, R9 ;  /* 0x0000000900f77308 */ /* 0x0005300000000800 */
[----:B------:R-:W4:Y:S01]  /*9ce0*/  MUFU.EX2 R240, R8 ;  /* 0x0000000800f07308 */ /* 0x000f220000000800 */
[----:B--2---:R-:W-:Y:S01]  /*9cf0*/  FFMA.FTZ R9, R201, UR24, -R6 ;  /* 0x00000018c9097c23 */ /* 0x004fe20008010806 */
[----:B-1----:R-:W-:Y:S01]  /*9d00*/  HMMA.16816.F32.BF16 R56, R16, R22, R24 ;  /* 0x000000161038723c */ /* 0x002fe20000041818 */
[----:B------:R-:W-:-:S02]  /*9d10*/  IMAD.MOV.U32 R201, RZ, RZ, R156 ;  /* 0x000000ffffc97224 */ /* 0x000fc400078e009c */
[----:B------:R-:W-:-:S03]  /*9d20*/  FFMA.FTZ R156, R197, UR24, -R0 ;  /* 0x00000018c59c7c23 */ /* 0x000fc60008010800 */
[----:B------:R1:W-:Y:S01]  /*9d30*/  MUFU.EX2 R243, R9 ;  /* 0x0000000900f37308 */ /* 0x0003e20000000800 */
[-C--:B------:R-:W-:Y:S01]  /*9d40*/  HMMA.16816.F32.BF16 R88, R12, R20.reuse, R80 ;  /* 0x000000140c58723c */ /* 0x080fe20000041850 */
[--C-:B------:R-:W-:Y:S01]  /*9d50*/  FFMA.FTZ R27, R191, UR24, -R6.reuse ;  /* 0x00000018bf1b7c23 */ /* 0x100fe20008010806 */
[----:B------:R-:W-:Y:S01]  /*9d60*/  MOV R191, R239 ;  /* 0x000000ef00bf7202 */ /* 0x000fe20000000f00 */
[--C-:B------:R-:W-:Y:S01]  /*9d70*/  FFMA.FTZ R26, R195, UR24, -R6.reuse ;  /* 0x00000018c31a7c23 */ /* 0x100fe20008010806 */
[----:B------:R-:W-:Y:S02]  /*9d80*/  IMAD.MOV.U32 R195, RZ, RZ, R147 ;  /* 0x000000ffffc37224 */ /* 0x000fe400078e0093 */
[--C-:B------:R-:W-:Y:S01]  /*9d90*/  FFMA.FTZ R147, R182, UR24, -R6.reuse ;  /* 0x00000018b6937c23 */ /* 0x100fe20008010806 */
[----:B------:R-:W-:Y:S01]  /*9da0*/  HMMA.16816.F32.BF16 R80, R16, R20, R28 ;  /* 0x000000141050723c */ /* 0x000fe2000004181c */
[----:B------:R-:W-:Y:S01]  /*9db0*/  MOV R182, R155 ;  /* 0x0000009b00b67202 */ /* 0x000fe20000000f00 */
[----:B------:R-:W-:Y:S01]  /*9dc0*/  FFMA.FTZ R155, R176, UR24, -R6 ;  /* 0x00000018b09b7c23 */ /* 0x000fe20008010806 */
[----:B------:R-:W-:Y:S01]  /*9dd0*/  MOV R176, R166 ;  /* 0x000000a600b07202 */ /* 0x000fe20000000f00 */
[--C-:B------:R-:W-:Y:S01]  /*9de0*/  FFMA.FTZ R25, R208, UR24, -R0.reuse ;  /* 0x00000018d0197c23 */ /* 0x100fe20008010800 */
[----:B------:R-:W-:Y:S01]  /*9df0*/  FFMA.FTZ R24, R207, UR24, -R0 ;  /* 0x00000018cf187c23 */ /* 0x000fe20008010800 */
[----:B------:R-:W-:Y:S01]  /*9e00*/  HMMA.16816.F32.BF16 R84, R12, R22, R76 ;  /* 0x000000160c54723c */ /* 0x000fe2000004184c */
[--C-:B------:R-:W-:Y:S01]  /*9e10*/  FFMA.FTZ R28, R196, UR24, -R6.reuse ;  /* 0x00000018c41c7c23 */ /* 0x100fe20008010806 */
[----:B-1----:R-:W-:Y:S01]  /*9e20*/  FFMA.FTZ R9, R200, UR24, -R6 ;  /* 0x00000018c8097c23 */ /* 0x002fe20008010806 */
[----:B------:R-:W-:-:S02]  /*9e30*/  IMAD.MOV.U32 R200, RZ, RZ, R161 ;  /* 0x000000ffffc87224 */ /* 0x000fc400078e00a1 */
[----:B------:R-:W-:Y:S01]  /*9e40*/  FFMA.FTZ R161, R122, UR24, -R7 ;  /* 0x000000187aa17c23 */ /* 0x000fe20008010807 */
[----:B------:R-:W-:Y:S01]  /*9e50*/  FFMA.FTZ R7, R209, UR24, -R0 ;  /* 0x00000018d1077c23 */ /* 0x000fe20008010800 */
[----:B------:R-:W-:Y:S01]  /*9e60*/  MOV R196, R151 ;  /* 0x0000009700c47202 */ /* 0x000fe20000000f00 */
[----:B------:R-:W-:Y:S01]  /*9e70*/  FFMA.FTZ R151, R177, UR24, -R6 ;  /* 0x00000018b1977c23 */ /* 0x000fe20008010806 */
[----:B------:R-:W-:Y:S01]  /*9e80*/  FFMA.FTZ R76, R204, UR24, -R0 ;  /* 0x00000018cc4c7c23 */ /* 0x000fe20008010800 */
[----:B------:R1:W-:Y:S01]  /*9e90*/  MUFU.EX2 R239, R7 ;  /* 0x0000000700ef7308 */ /* 0x0003e20000000800 */
[----:B------:R-:W-:Y:S01]  /*9ea0*/  MOV R177, R163 ;  /* 0x000000a300b17202 */ /* 0x000fe20000000f00 */
[--C-:B------:R-:W-:Y:S01]  /*9eb0*/  FFMA.FTZ R163, R184, UR24, -R6.reuse ;  /* 0x00000018b8a37c23 */ /* 0x100fe20008010806 */
[----:B------:R-:W-:Y:S01]  /*9ec0*/  MOV R204, R11 ;  /* 0x0000000b00cc7202 */ /* 0x000fe20000000f00 */
[----:B------:R-:W-:Y:S02]  /*9ed0*/  IMAD.MOV.U32 R184, RZ, RZ, R165 ;  /* 0x000000ffffb87224 */ /* 0x000fe400078e00a5 */
[--C-:B------:R-:W-:Y:S01]  /*9ee0*/  FFMA.FTZ R29, R203, UR24, -R6.reuse ;  /* 0x00000018cb1d7c23 */ /* 0x100fe20008010806 */
[--C-:B------:R-:W-:Y:S01]  /*9ef0*/  FFMA.FTZ R165, R129, UR24, -R6.reuse ;  /* 0x0000001881a57c23 */ /* 0x100fe20008010806 */
[----:B------:R-:W-:Y:S01]  /*9f00*/  FFMA.FTZ R166, R128, UR24, -R6 ;  /* 0x0000001880a67c23 */ /* 0x000fe20008010806 */
[----:B------:R-:W-:Y:S01]  /*9f10*/  IMAD.MOV.U32 R208, RZ, RZ, R159 ;  /* 0x000000ffffd07224 */ /* 0x000fe200078e009f */
[----:B------:R-:W-:Y:S01]  /*9f20*/  MOV R207, R170 ;  /* 0x000000aa00cf7202 */ /* 0x000fe20000000f00 */
[--C-:B------:R-:W-:Y:S01]  /*9f30*/  FFMA.FTZ R159, R189, UR24, -R0.reuse ;  /* 0x00000018bd9f7c23 */ /* 0x100fe20008010800 */
[----:B------:R-:W-:Y:S01]  /*9f40*/  MOV R77, R167 ;  /* 0x000000a7004d7202 */ /* 0x000fe20000000f00 */
[--C-:B------:R-:W-:Y:S01]  /*9f50*/  FFMA.FTZ R167, R186, UR24, -R0.reuse ;  /* 0x00000018baa77c23 */ /* 0x100fe20008010800 */
[--C-:B------:R-:W-:Y:S01]  /*9f60*/  FFMA.FTZ R170, R175, UR24, -R0.reuse ;  /* 0x00000018afaa7c23 */ /* 0x100fe20008010800 */
[----:B------:R-:W-:Y:S01]  /*9f70*/  MOV R78, R236 ;  /* 0x000000ec004e7202 */ /* 0x000fe20000000f00 */
[----:B------:R-:W-:Y:S01]  /*9f80*/  IMAD.MOV.U32 R203, RZ, RZ, R63 ;  /* 0x000000ffffcb7224 */ /* 0x000fe200078e003f */
[----:B------:R-:W2:Y:S01]  /*9f90*/  LDSM.16.MT88.4 R16, [R214+0xa000] ;  /* 0x00a00000d610783b */ /* 0x000ea20000004200 */
[----:B-1----:R-:W-:Y:S01]  /*9fa0*/  FFMA.FTZ R7, R211, UR24, -R0 ;  /* 0x00000018d3077c23 */ /* 0x002fe20008010800 */
[----:B------:R-:W-:Y:S01]  /*9fb0*/  IMAD.MOV.U32 R197, RZ, RZ, R208 ;  /* 0x000000ffffc57224 */ /* 0x000fe200078e00d0 */
[----:B------:R-:W-:Y:S01]  /*9fc0*/  MOV R190, R207 ;  /* 0x000000cf00be7202 */ /* 0x000fe20000000f00 */
[----:B------:R-:W1:Y:S01]  /*9fd0*/  MUFU.EX2 R242, R9 ;  /* 0x0000000900f27308 */ /* 0x000e620000000800 */
[----:B------:R-:W-:Y:S01]  /*9fe0*/  MOV R31, R10 ;  /* 0x0000000a001f7202 */ /* 0x000fe20000000f00 */
[----:B------:R-:W2:Y:S01]  /*9ff0*/  LDSM.16.MT88.4 R20, [R215+0xa000] ;  /* 0x00a00000d714783b */ /* 0x000ea20000004200 */
[----:B---3--:R-:W-:Y:S01]  /*a000*/  F2FP.BF16.F32.PACK_AB R12, R249, R248 ;  /* 0x000000f8f90c723e */ /* 0x008fe200000010ff */
[----:B------:R-:W-:Y:S01]  /*a010*/  IMAD.MOV.U32 R79, RZ, RZ, R234 ;  /* 0x000000ffff4f7224 */ /* 0x000fe200078e00ea */
[----:B----4-:R-:W-:-:S02]  /*a020*/  F2FP.BF16.F32.PACK_AB R13, R245, R244 ;  /* 0x000000f4f50d723e */ /* 0x010fc400000010ff */
[----:B------:R-:W-:Y:S01]  /*a030*/  F2FP.BF16.F32.PACK_AB R14, R251, R250 ;  /* 0x000000fafb0e723e */ /* 0x000fe200000010ff */
[----:B------:R3:W4:Y:S01]  /*a040*/  MUFU.EX2 R238, R7 ;  /* 0x0000000700ee7308 */ /* 0x0007220000000800 */
[----:B------:R-:W-:Y:S02]  /*a050*/  MOV R208, R177 ;  /* 0x000000b100d07202 */ /* 0x000fe40000000f00 */
[----:B------:R-:W-:Y:S02]  /*a060*/  F2FP.BF16.F32.PACK_AB R15, R247, R246 ;  /* 0x000000f6f70f723e */ /* 0x000fe400000010ff */
[----:B------:R-:W-:Y:S01]  /*a070*/  F2FP.BF16.F32.PACK_AB R10, R240, R241 ;  /* 0x000000f1f00a723e */ /* 0x000fe200000010ff */
[----:B------:R-:W-:Y:S01]  /*a080*/  IMAD.MOV.U32 R207, RZ, RZ, R184 ;  /* 0x000000ffffcf7224 */ /* 0x000fe200078e00b8 */
[----:B------:R-:W-:Y:S01]  /*a090*/  MOV R30, R224 ;  /* 0x000000e0001e7202 */ /* 0x000fe20000000f00 */
[----:B------:R-:W-:Y:S01]  /*a0a0*/  MUFU.EX2 R211, R29 ;  /* 0x0000001d00d37308 */ /* 0x000fe20000000800 */
[----:B-1----:R-:W-:-:S07]  /*a0b0*/  F2FP.BF16.F32.PACK_AB R8, R242, R243 ;  /* 0x000000f3f208723e */ /* 0x002fce00000010ff */
[----:B------:R-:W-:Y:S01]  /*a0c0*/  MUFU.EX2 R234, R26 ;  /* 0x0000001a00ea7308 */ /* 0x000fe20000000800 */
[----:B---3--:R-:W-:Y:S01]  /*a0d0*/  FFMA.FTZ R7, R219, UR24, -R0 ;  /* 0x00000018db077c23 */ /* 0x008fe20008010800 */
[----:B------:R-:W-:Y:S01]  /*a0e0*/  MOV R219, R164 ;  /* 0x000000a400db7202 */ /* 0x000fe20000000f00 */
[----:B------:R-:W-:Y:S01]  /*a0f0*/  FFMA.FTZ R164, R185, UR24, -R6 ;  /* 0x00000018b9a47c23 */ /* 0x000fe20008010806 */
[----:B------:R-:W-:Y:S01]  /*a100*/  MOV R185, R237 ;  /* 0x000000ed00b97202 */ /* 0x000fe20000000f00 */
[----:B------:R-:W-:Y:S01]  /*a110*/  FFMA.FTZ R6, R210, UR24, -R0 ;  /* 0x00000018d2067c23 */ /* 0x000fe20008010800 */
[----:B----4-:R-:W-:Y:S02]  /*a120*/  F2FP.BF16.F32.PACK_AB R9, R238, R239 ;  /* 0x000000efee09723e */ /* 0x010fe400000010ff */
[----:B------:R1:W-:Y:S01]  /*a130*/  MUFU.EX2 R237, R7 ;  /* 0x0000000700ed7308 */ /* 0x0003e20000000800 */
[----:B------:R-:W-:Y:S01]  /*a140*/  MOV R177, R195 ;  /* 0x000000c300b17202 */ /* 0x000fe20000000f00 */
[C---:B--2---:R-:W-:Y:S06]  /*a150*/  HMMA.16816.F32.BF16 R128, R12.reuse, R16, R104 ;  /* 0x000000100c80723c */ /* 0x044fec0000041868 */
[----:B------:R-:W2:Y:S01]  /*a160*/  MUFU.EX2 R236, R6 ;  /* 0x0000000600ec7308 */ /* 0x000ea20000000800 */
[----:B------:R-:W-:Y:S01]  /*a170*/  HMMA.16816.F32.BF16 R124, R12, R18, R32 ;  /* 0x000000120c7c723c */ /* 0x000fe20000041820 */
[----:B------:R-:W-:-:S05]  /*a180*/  MOV R184, R176 ;  /* 0x000000b000b87202 */ /* 0x000fca0000000f00 */
[C---:B------:R-:W-:Y:S01]  /*a190*/  HMMA.16816.F32.BF16 R100, R12.reuse, R20, R100 ;  /* 0x000000140c64723c */ /* 0x040fe20000041864 */
[----:B-1----:R-:W-:Y:S01]  /*a1a0*/  FFMA.FTZ R7, R206, UR24, -R0 ;  /* 0x00000018ce077c23 */ /* 0x002fe20008010800 */
[----:B------:R-:W-:Y:S01]  /*a1b0*/  IMAD.MOV.U32 R206, RZ, RZ, R222 ;  /* 0x000000ffffce7224 */ /* 0x000fe200078e00de */
[----:B------:R-:W-:Y:S01]  /*a1c0*/  MOV R195, R203 ;  /* 0x000000cb00c37202 */ /* 0x000fe20000000f00 */
[----:B------:R-:W-:Y:S02]  /*a1d0*/  MUFU.EX2 R222, R28 ;  /* 0x0000001c00de7308 */ /* 0x000fe40000000800 */
[----:B------:R-:W-:Y:S01]  /*a1e0*/  FADD.FTZ R0, R206, R204 ;  /* 0x000000ccce007221 */ /* 0x000fe20000010000 */
[----:B------:R-:W-:Y:S01]  /*a1f0*/  HMMA.16816.F32.BF16 R112, R12, R22, R112 ;  /* 0x000000160c70723c */ /* 0x000fe20000041870 */
[----:B------:R-:W3:Y:S01]  /*a200*/  LDL.LU R204, [R1+0x10] ;  /* 0x0000100001cc7983 */ /* 0x000ee20000300800 */
[----:B--2---:R-:W-:-:S03]  /*a210*/  F2FP.BF16.F32.PACK_AB R11, R236, R237 ;  /* 0x000000edec0b723e */ /* 0x004fc600000010ff */
[----:B------:R-:W3:Y:S01]  /*a220*/  LDL.LU R206, [R1+0x18] ;  /* 0x0000180001ce7983 */ /* 0x000ee20000300800 */
[----:B------:R-:W-:Y:S01]  /*a230*/  MOV R203, R200 ;  /* 0x000000c800cb7202 */ /* 0x000fe20000000f00 */
[----:B------:R-:W-:Y:S01]  /*a240*/  FADD.FTZ R0, R190, R0 ;  /* 0x00000000be007221 */ /* 0x000fe20000010000 */
[----:B------:R-:W-:Y:S01]  /*a250*/  MOV R200, R71 ;  /* 0x0000004700c87202 */ /* 0x000fe20000000f00 */
[C---:B------:R-:W-:Y:S01]  /*a260*/  HMMA.16816.F32.BF16 R72, R8.reuse, R16, R72 ;  /* 0x000000100848723c */ /* 0x040fe20000041848 */
[----:B------:R-:W-:Y:S05]  /*a270*/  MUFU.EX2 R224, R27 ;  /* 0x0000001b00e07308 */ /* 0x000fea0000000800 */
[C---:B------:R-:W-:Y:S01]  /*a280*/  HMMA.16816.F32.BF16 R60, R8.reuse, R18, R40 ;  /* 0x00000012083c723c */ /* 0x040fe20000041828 */
[----:B------:R-:W1:Y:S01]  /*a290*/  LDSM.16.MT88.4 R16, [R217+0xa000] ;  /* 0x00a00000d910783b */ /* 0x000e620000004200 */
[----:B------:R-:W-:Y:S01]  /*a2a0*/  MOV R176, R182 ;  /* 0x000000b600b07202 */ /* 0x000fe20000000f00 */
[----:B------:R-:W-:Y:S03]  /*a2b0*/  MUFU.EX2 R209, R25 ;  /* 0x0000001900d17308 */ /* 0x000fe60000000800 */
[----:B------:R-:W-:Y:S05]  /*a2c0*/  HMMA.16816.F32.BF16 R40, R8, R22, R92 ;  /* 0x000000160828723c */ /* 0x000fea000004185c */
[----:B------:R2:W4:Y:S01]  /*a2d0*/  MUFU.EX2 R210, R24 ;  /* 0x0000001800d27308 */ /* 0x0005220000000800 */
[-C--:B-1----:R-:W-:Y:S06]  /*a2e0*/  HMMA.16816.F32.BF16 R120, R12, R16.reuse, R36 ;  /* 0x000000100c78723c */ /* 0x082fec0000041824 */
[C---:B------:R-:W-:Y:S06]  /*a2f0*/  HMMA.16816.F32.BF16 R52, R8.reuse, R16, R52 ;  /* 0x000000100834723c */ /* 0x040fec0000041834 */
[-C--:B------:R-:W-:Y:S06]  /*a300*/  HMMA.16816.F32.BF16 R48, R8, R18.reuse, R48 ;  /* 0x000000120830723c */ /* 0x080fec0000041830 */
[----:B------:R-:W-:Y:S01]  /*a310*/  HMMA.16816.F32.BF16 R116, R12, R18, R44 ;  /* 0x000000120c74723c */ /* 0x000fe2000004182c */
[----:B------:R-:W1:Y:S01]  /*a320*/  LDSM.16.MT88.4 R16, [R216+0xa000] ;  /* 0x00a00000d810783b */ /* 0x000e620000004200 */
[----:B---3--:R-:W-:-:S04]  /*a330*/  FADD.FTZ R6, R206, R204 ;  /* 0x000000ccce067221 */ /* 0x008fc80000010000 */
[C---:B------:R-:W-:Y:S01]  /*a340*/  HMMA.16816.F32.BF16 R44, R8.reuse, R20, R64 ;  /* 0x00000014082c723c */ /* 0x040fe20000041840 */
[----:B------:R-:W3:Y:S04]  /*a350*/  LDL.LU R204, [R1] ;  /* 0x0000000001cc7983 */ /* 0x000ee80000300800 */
[----:B------:R-:W3:Y:S01]  /*a360*/  LDL.LU R206, [R1+0x4] ;  /* 0x0000040001ce7983 */ /* 0x000ee20000300800 */
[C---:B-1----:R-:W-:Y:S03]  /*a370*/  HMMA.16816.F32.BF16 R36, R8.reuse, R16, R88 ;  /* 0x000000100824723c */ /* 0x042fe60000041858 */
[----:B------:R-:W3:Y:S03]  /*a380*/  LDL.LU R71, [R1+0x150] ;  /* 0x0001500001477983 */ /* 0x000ee60000300800 */
[----:B------:R-:W-:Y:S01]  /*a390*/  HMMA.16816.F32.BF16 R32, R8, R18, R84 ;  /* 0x000000120820723c */ /* 0x000fe20000041854 */
[----:B------:R-:W3:Y:S01]  /*a3a0*/  LDL.LU R190, [R1+0x1c] ;  /* 0x00001c0001be7983 */ /* 0x000ee20000300800 */
[----:B------:R-:W-:-:S02]  /*a3b0*/  MOV R182, R196 ;  /* 0x000000c400b67202 */ /* 0x000fc40000000f00 */
[----:B------:R-:W-:Y:S01]  /*a3c0*/  MOV R196, R202 ;  /* 0x000000ca00c47202 */ /* 0x000fe20000000f00 */
[----:B------:R-:W1:Y:S01]  /*a3d0*/  LDSM.16.MT88.4 R20, [R214+0xa800] ;  /* 0x00a80000d614783b */ /* 0x000e620000004200 */
[----:B------:R-:W-:Y:S01]  /*a3e0*/  HMMA.16816.F32.BF16 R96, R12, R16, R80 ;  /* 0x000000100c60723c */ /* 0x000fe20000041850 */
[----:B------:R-:W-:-:S05]  /*a3f0*/  MOV R202, R31 ;  /* 0x0000001f00ca7202 */ /* 0x000fca0000000f00 */
[----:B------:R-:W-:Y:S01]  /*a400*/  HMMA.16816.F32.BF16 R108, R12, R18, R56 ;  /* 0x000000120c6c723c */ /* 0x000fe20000041838 */
[----:B------:R-:W1:Y:S04]  /*a410*/  LDSM.16.MT88.4 R16, [R217+0xa800] ;  /* 0x00a80000d910783b */ /* 0x000e680000004200 */
[----:B------:R-:W1:Y:S01]  /*a420*/  LDSM.16.MT88.4 R12, [R215+0xa800] ;  /* 0x00a80000d70c783b */ /* 0x000e620000004200 */
[----:B------:R-:W-:Y:S02]  /*a430*/  FADD.FTZ R9, R252, R223 ;  /* 0x000000dffc097221 */ /* 0x000fe40000010000 */
[----:B------:R-:W-:Y:S01]  /*a440*/  MUFU.EX2 R223, R76 ;  /* 0x0000004c00df7308 */ /* 0x000fe20000000800 */
[----:B------:R-:W-:Y:S01]  /*a450*/  IMAD.MOV.U32 R180, RZ, RZ, R176 ;  /* 0x000000ffffb47224 */ /* 0x000fe200078e00b0 */
[----:B------:R-:W-:Y:S01]  /*a460*/  MOV R65, R208 ;  /* 0x000000d000417202 */ /* 0x000fe20000000f00 */
[----:B------:R-:W-:Y:S01]  /*a470*/  IMAD.MOV.U32 R66, RZ, RZ, R207 ;  /* 0x000000ffff427224 */ /* 0x000fe200078e00cf */
[----:B------:R-:W-:Y:S01]  /*a480*/  MOV R56, R200 ;  /* 0x000000c800387202 */ /* 0x000fe20000000f00 */
[----:B------:R-:W-:Y:S01]  /*a490*/  IMAD.MOV.U32 R189, RZ, RZ, R202 ;  /* 0x000000ffffbd7224 */ /* 0x000fe200078e00ca */
[----:B------:R-:W-:-:S02]  /*a4a0*/  MOV R176, R201 ;  /* 0x000000c900b07202 */ /* 0x000fc40000000f00 */
[----:B------:R-:W-:Y:S01]  /*a4b0*/  MUFU.EX2 R202, R142 ;  /* 0x0000008e00ca7308 */ /* 0x000fe20000000800 */
[----:B--2---:R-:W-:Y:S01]  /*a4c0*/  FADD.FTZ R24, R69, R9 ;  /* 0x0000000945187221 */ /* 0x004fe20000010000 */
[----:B----4-:R-:W-:Y:S02]  /*a4d0*/  F2FP.BF16.F32.PACK_AB R9, R210, R209 ;  /* 0x000000d1d209723e */ /* 0x010fe400000010ff */
[----:B------:R-:W-:-:S04]  /*a4e0*/  F2FP.BF16.F32.PACK_AB R10, R234, R224 ;  /* 0x000000e0ea0a723e */ /* 0x000fc800000010ff */
[----:B------:R-:W-:Y:S08]  /*a4f0*/  MUFU.EX2 R207, R140 ;  /* 0x0000008c00cf7308 */ /* 0x000ff00000000800 */
[----:B------:R-:W-:Y:S08]  /*a500*/  MUFU.EX2 R208, R139 ;  /* 0x0000008b00d07308 */ /* 0x000ff00000000800 */
[----:B------:R-:W-:Y:S08]  /*a510*/  MUFU.EX2 R200, R138 ;  /* 0x0000008a00c87308 */ /* 0x000ff00000000800 */
[----:B------:R2:W-:Y:S01]  /*a520*/  MUFU.EX2 R201, R137 ;  /* 0x0000008900c97308 */ /* 0x0005e20000000800 */
[----:B------:R-:W-:Y:S01]  /*a530*/  IMAD.MOV.U32 R59, RZ, RZ, R182 ;  /* 0x000000ffff3b7224 */ /* 0x000fe200078e00b6 */
[----:B------:R-:W-:Y:S01]  /*a540*/  MOV R58, R195 ;  /* 0x000000c3003a7202 */ /* 0x000fe20000000f00 */
[----:B------:R-:W-:Y:S01]  /*a550*/  IMAD.MOV.U32 R194, RZ, RZ, R196 ;  /* 0x000000ffffc27224 */ /* 0x000fe200078e00c4 */
[----:B------:R-:W-:Y:S01]  /*a560*/  MOV R182, R199 ;  /* 0x000000c700b67202 */ /* 0x000fe20000000f00 */
[----:B------:R-:W-:Y:S01]  /*a570*/  IMAD.MOV.U32 R195, RZ, RZ, R77 ;  /* 0x000000ffffc37224 */ /* 0x000fe200078e004d */
[----:B------:R-:W-:Y:S01]  /*a580*/  MOV R26, R56 ;  /* 0x00000038001a7202 */ /* 0x000fe20000000f00 */
[----:B------:R-:W-:Y:S01]  /*a590*/  IMAD.MOV.U32 R56, RZ, RZ, R58 ;  /* 0x000000ffff387224 */ /* 0x000fe200078e003a */
[----:B--2---:R-:W-:-:S02]  /*a5a0*/  MOV R137, R228 ;  /* 0x000000e400897202 */ /* 0x004fc40000000f00 */
[----:B------:R-:W-:Y:S01]  /*a5b0*/  MOV R187, R177 ;  /* 0x000000b100bb7202 */ /* 0x000fe20000000f00 */
[----:B------:R-:W-:Y:S02]  /*a5c0*/  IMAD.MOV.U32 R177, RZ, RZ, R188 ;  /* 0x000000ffffb17224 */ /* 0x000fe400078e00bc */
[----:B------:R-:W-:Y:S02]  /*a5d0*/  IMAD.MOV.U32 R188, RZ, RZ, R70 ;  /* 0x000000ffffbc7224 */ /* 0x000fe400078e0046 */
[----:B---3--:R-:W-:Y:S01]  /*a5e0*/  FADD.FTZ R8, R206, R204 ;  /* 0x000000ccce087221 */ /* 0x008fe20000010000 */
[----:B------:R-:W-:Y:S01]  /*a5f0*/  MOV R204, R185 ;  /* 0x000000b900cc7202 */ /* 0x000fe20000000f00 */
[----:B------:R-:W-:Y:S02]  /*a600*/  IMAD.MOV.U32 R185, RZ, RZ, R178 ;  /* 0x000000ffffb97224 */ /* 0x000fe400078e00b2 */
[----:B------:R-:W-:Y:S02]  /*a610*/  IMAD.MOV.U32 R178, RZ, RZ, R191 ;  /* 0x000000ffffb27224 */ /* 0x000fe400078e00bf */
[----:B------:R-:W-:-:S02]  /*a620*/  IMAD.MOV.U32 R191, RZ, RZ, R181 ;  /* 0x000000ffffbf7224 */ /* 0x000fc400078e00b5 */
[----:B------:R-:W-:Y:S02]  /*a630*/  IMAD.MOV.U32 R181, RZ, RZ, R30 ;  /* 0x000000ffffb57224 */ /* 0x000fe400078e001e */
[----:B------:R-:W2:Y:S01]  /*a640*/  LDSM.16.MT88.4 R28, [R216+0xa800] ;  /* 0x00a80000d81c783b */ /* 0x000ea20000004200 */
[----:B------:R-:W-:Y:S02]  /*a650*/  MOV R206, R219 ;  /* 0x000000db00ce7202 */ /* 0x000fe40000000f00 */
[----:B------:R3:W4:Y:S01]  /*a660*/  MUFU.EX2 R219, R7 ;  /* 0x0000000700db7308 */ /* 0x0007220000000800 */
[----:B------:R-:W-:Y:S02]  /*a670*/  MOV R64, R185 ;  /* 0x000000b900407202 */ /* 0x000fe40000000f00 */
[----:B------:R-:W-:Y:S02]  /*a680*/  MOV R175, R204 ;  /* 0x000000cc00af7202 */ /* 0x000fe40000000f00 */
[----:B------:R-:W-:-:S02]  /*a690*/  MOV R67, R206 ;  /* 0x000000ce00437202 */ /* 0x000fc40000000f00 */
[----:B------:R-:W-:Y:S01]  /*a6a0*/  MOV R185, R203 ;  /* 0x000000cb00b97202 */ /* 0x000fe20000000f00 */
[----:B------:R2:W2:Y:S01]  /*a6b0*/  MUFU.EX2 R204, R141 ;  /* 0x0000008d00cc7308 */ /* 0x0004a20000000800 */
[----:B------:R-:W-:-:S07]  /*a6c0*/  MOV R27, R181 ;  /* 0x000000b5001b7202 */ /* 0x000fce0000000f00 */
[----:B------:R-:W-:Y:S01]  /*a6d0*/  MUFU.EX2 R203, R136 ;  /* 0x0000008800cb7308 */ /* 0x000fe20000000800 */
[----:B---3--:R-:W-:Y:S01]  /*a6e0*/  FADD.FTZ R7, R190, R6 ;  /* 0x00000006be077221 */ /* 0x008fe20000010000 */
[----:B------:R-:W-:Y:S01]  /*a6f0*/  FADD.FTZ R6, R68, R8 ;  /* 0x0000000844067221 */ /* 0x000fe20000010000 */
[----:B------:R-:W-:Y:S02]  /*a700*/  F2FP.BF16.F32.PACK_AB R8, R222, R211 ;  /* 0x000000d3de08723e */ /* 0x000fe400000010ff */
[----:B----4-:R-:W-:-:S03]  /*a710*/  F2FP.BF16.F32.PACK_AB R11, R223, R219 ;  /* 0x000000dbdf0b723e */ /* 0x010fc600000010ff */
[----:B------:R-:W3:Y:S01]  /*a720*/  MUFU.EX2 R206, R135 ;  /* 0x0000008700ce7308 */ /* 0x000ee20000000800 */
[----:B------:R-:W-:Y:S01]  /*a730*/  MOV R186, R178 ;  /* 0x000000b200ba7202 */ /* 0x000fe20000000f00 */
[----:B------:R-:W-:Y:S01]  /*a740*/  IMAD.MOV.U32 R190, RZ, RZ, R197 ;  /* 0x000000ffffbe7224 */ /* 0x000fe200078e00c5 */
[----:B------:R-:W-:Y:S02]  /*a750*/  MOV R57, R191 ;  /* 0x000000bf00397202 */ /* 0x000fe40000000f00 */
[----:B------:R-:W-:Y:S02]  /*a760*/  MOV R181, R79 ;  /* 0x0000004f00b57202 */ /* 0x000fe40000000f00 */
[----:B------:R-:W-:Y:S01]  /*a770*/  MOV R58, R64 ;  /* 0x00000040003a7202 */ /* 0x000fe20000000f00 */
[----:B------:R-:W-:Y:S01]  /*a780*/  FADD.FTZ R7, R71, R7 ;  /* 0x0000000747077221 */ /* 0x000fe20000010000 */
[----:B------:R-:W-:Y:S01]  /*a790*/  MOV R178, R198 ;  /* 0x000000c600b27202 */ /* 0x000fe20000000f00 */
[C---:B-1----:R-:W-:Y:S01]  /*a7a0*/  HMMA.16816.F32.BF16 R104, R8.reuse, R22, R60 ;  /* 0x000000160868723c */ /* 0x042fe2000004183c */
[----:B------:R-:W-:Y:S01]  /*a7b0*/  MOV R191, R78 ;  /* 0x0000004e00bf7202 */ /* 0x000fe20000000f00 */
[----:B------:R1:W5:Y:S04]  /*a7c0*/  LDL.LU R68, [R1+0x14c] ;  /* 0x00014c0001447983 */ /* 0x0003680000300800 */
[C---:B------:R-:W-:Y:S06]  /*a7d0*/  HMMA.16816.F32.BF16 R196, R8.reuse, R20, R72 ;  /* 0x0000001408c4723c */ /* 0x040fec0000041848 */
[C---:B------:R-:W-:Y:S06]  /*a7e0*/  HMMA.16816.F32.BF16 R92, R8.reuse, R16, R52 ;  /* 0x00000010085c723c */ /* 0x040fec0000041834 */
[C---:B------:R-:W-:Y:S06]  /*a7f0*/  HMMA.16816.F32.BF16 R88, R8.reuse, R18, R48 ;  /* 0x000000120858723c */ /* 0x040fec0000041830 */
[C---:B------:R-:W-:Y:S06]  /*a800*/  HMMA.16816.F32.BF16 R84, R8.reuse, R14, R40 ;  /* 0x0000000e0854723c */ /* 0x040fec0000041828 */
[----:B--2---:R-:W-:Y:S01]  /*a810*/  HMMA.16816.F32.BF16 R80, R8, R28, R36 ;  /* 0x0000001c0850723c */ /* 0x004fe20000041824 */
[----:B------:R-:W-:-:S02]  /*a820*/  MOV R64, R66 ;  /* 0x0000004200407202 */ /* 0x000fc40000000f00 */
[----:B------:R-:W-:Y:S01]  /*a830*/  MOV R139, R58 ;  /* 0x0000003a008b7202 */ /* 0x000fe20000000f00 */
[----:B------:R-:W-:Y:S01]  /*a840*/  FADD.FTZ R6, R235, R6 ;  /* 0x00000006eb067221 */ /* 0x000fe20000010000 */
[----:B------:R-:W-:Y:S01]  /*a850*/  FADD.FTZ R7, R231, R7 ;  /* 0x00000007e7077221 */ /* 0x000fe20000010000 */
[C---:B------:R-:W-:Y:S01]  /*a860*/  HMMA.16816.F32.BF16 R76, R8.reuse, R12, R44 ;  /* 0x0000000c084c723c */ /* 0x040fe2000004182c */
[----:B------:R-:W-:Y:S01]  /*a870*/  MUFU.EX2 R135, R144 ;  /* 0x0000009000877308 */ /* 0x000fe20000000800 */
[----:B------:R1:W5:Y:S04]  /*a880*/  LDL.LU R69, [R1+0x148] ;  /* 0x0001480001457983 */ /* 0x0003680000300800 */
[----:B------:R-:W-:Y:S01]  /*a890*/  HMMA.16816.F32.BF16 R72, R8, R30, R32 ;  /* 0x0000001e0848723c */ /* 0x000fe20000041820 */
[----:B------:R-:W-:Y:S01]  /*a8a0*/  IMAD.MOV.U32 R66, RZ, RZ, R175 ;  /* 0x000000ffff427224 */ /* 0x000fe200078e00af */
[----:B------:R-:W-:Y:S01]  /*a8b0*/  MOV R39, R56 ;  /* 0x0000003800277202 */ /* 0x000fe20000000f00 */
[----:B------:R-:W-:Y:S01]  /*a8c0*/  IMAD.MOV.U32 R141, RZ, RZ, R64 ;  /* 0x000000ffff8d7224 */ /* 0x000fe200078e0040 */
[----:B------:R-:W2:Y:S03]  /*a8d0*/  LDSM.16.MT88.4 R32, [R214+0xb000] ;  /* 0x00b00000d620783b */ /* 0x000ea60000004200 */
        /* <DEDUP_REMOVED lines=8> */
[----:B------:R-:W-:Y:S01]  /*a960*/  F2FP.BF16.F32.PACK_AB R8, R204, R202 ;  /* 0x000000cacc08723e */ /* 0x000fe200000010ff */
[----:B------:R1:W5:Y:S01]  /*a970*/  LDL.LU R70, [R1+0x144] ;  /* 0x0001440001467983 */ /* 0x0003620000300800 */
[----:B------:R-:W-:Y:S02]  /*a980*/  F2FP.BF16.F32.PACK_AB R9, R201, R200 ;  /* 0x000000c8c909723e */ /* 0x000fe400000010ff */
[----:B------:R-:W-:Y:S02]  /*a990*/  F2FP.BF16.F32.PACK_AB R10, R208, R207 ;  /* 0x000000cfd00a723e */ /* 0x000fe400000010ff */
[----:B---3--:R-:W-:Y:S02]  /*a9a0*/  F2FP.BF16.F32.PACK_AB R11, R206, R203 ;  /* 0x000000cbce0b723e */ /* 0x008fe400000010ff */
[----:B------:R-:W-:Y:S01]  /*a9b0*/  MOV R67, R205 ;  /* 0x000000cd00437202 */ /* 0x000fe20000000f00 */
[----:B------:R-:W-:Y:S01]  /*a9c0*/  IMAD.MOV.U32 R38, RZ, RZ, R57 ;  /* 0x000000ffff267224 */ /* 0x000fe200078e0039 */
[----:B------:R-:W-:Y:S01]  /*a9d0*/  MOV R140, R59 ;  /* 0x0000003b008c7202 */ /* 0x000fe20000000f00 */
[----:B------:R-:W-:Y:S01]  /*a9e0*/  FADD.FTZ R0, R26, R24 ;  /* 0x000000181a007221 */ /* 0x000fe20000010000 */
[----:B------:R-:W-:Y:S01]  /*a9f0*/  MOV R142, R65 ;  /* 0x00000041008e7202 */ /* 0x000fe20000000f00 */
[----:B------:R-:W-:Y:S01]  /*aa00*/  IMAD.MOV.U32 R138, RZ, RZ, R67 ;  /* 0x000000ffff8a7224 */ /* 0x000fe200078e0043 */
[----:B------:R-:W-:Y:S01]  /*aa10*/  MOV R37, R66 ;  /* 0x0000004200257202 */ /* 0x000fe20000000f00 */
[C---:B------:R-:W-:Y:S01]  /*aa20*/  HMMA.16816.F32.BF16 R52, R8.reuse, R20, R128 ;  /* 0x000000140834723c */ /* 0x040fe20000041880 */
[----:B------:R-:W-:Y:S01]  /*aa30*/  MOV R252, R27 ;  /* 0x0000001b00fc7202 */ /* 0x000fe20000000f00 */
[----:B------:R-:W-:Y:S01]  /*aa40*/  FADD.FTZ R6, R226, R6 ;  /* 0x00000006e2067221 */ /* 0x000fe20000010000 */
[----:B------:R-:W3:Y:S03]  /*aa50*/  LDSM.16.MT88.4 R24, [R217+0xb000] ;  /* 0x00b00000d918783b */ /* 0x000ee60000004200 */
[----:B------:R-:W-:Y:S01]  /*aa60*/  HMMA.16816.F32.BF16 R60, R8, R22, R124 ;  /* 0x00000016083c723c */ /* 0x000fe2000004187c */
[----:B------:R-:W-:Y:S01]  /*aa70*/  LDSM.16.MT88.4 R20, [R216+0xb000] ;  /* 0x00b00000d814783b */ /* 0x000fe20000004200 */
[----:B------:R-:W-:Y:S01]  /*aa80*/  FADD.FTZ R7, R220, R7 ;  /* 0x00000007dc077221 */ /* 0x000fe20000010000 */
[----:B------:R-:W-:-:S02]  /*aa90*/  MOV R175, R190 ;  /* 0x000000be00af7202 */ /* 0x000fc40000000f00 */
[----:B------:R1:W5:Y:S01]  /*aaa0*/  LDL.LU R71, [R1+0x140] ;  /* 0x0001400001477983 */ /* 0x0003620000300800 */
[C---:B------:R-:W-:Y:S06]  /*aab0*/  HMMA.16816.F32.BF16 R64, R8.reuse, R16, R120 ;  /* 0x000000100840723c */ /* 0x040fec0000041878 */
[C---:B------:R-:W-:Y:S01]  /*aac0*/  HMMA.16816.F32.BF16 R56, R8.reuse, R18, R116 ;  /* 0x000000120838723c */ /* 0x040fe20000041874 */
[----:B------:R-:W4:Y:S01]  /*aad0*/  LDSM.16.MT88.4 R16, [R215+0xb000] ;  /* 0x00b00000d710783b */ /* 0x000f220000004200 */
[----:B------:R-:W-:Y:S04]  /*aae0*/  MUFU.EX2 R120, R147 ;  /* 0x0000009300787308 */ /* 0x000fe80000000800 */
[C---:B------:R-:W-:Y:S06]  /*aaf0*/  HMMA.16816.F32.BF16 R48, R8.reuse, R12, R100 ;  /* 0x0000000c0830723c */ /* 0x040fec0000041864 */
[----:B------:R-:W-:Y:S01]  /*ab00*/  HMMA.16816.F32.BF16 R44, R8, R28, R96 ;  /* 0x0000001c082c723c */ /* 0x000fe20000041860 */
[----:B------:R-:W2:Y:S01]  /*ab10*/  MUFU.EX2 R116, R153 ;  /* 0x0000009900747308 */ /* 0x000ea20000000800 */
[----:B------:R-:W-:-:S04]  /*ab20*/  FADD.FTZ R0, R229, R0 ;  /* 0x00000000e5007221 */ /* 0x000fc80000010000 */
[C---:B------:R-:W-:Y:S06]  /*ab30*/  HMMA.16816.F32.BF16 R40, R8.reuse, R14, R112 ;  /* 0x0000000e0828723c */ /* 0x040fec0000041870 */
[----:B------:R-:W-:Y:S01]  /*ab40*/  HMMA.16816.F32.BF16 R108, R8, R30, R108 ;  /* 0x0000001e086c723c */ /* 0x000fe2000004186c */
[----:B------:R-:W-:Y:S01]  /*ab50*/  MUFU.EX2 R117, R151 ;  /* 0x0000009700757308 */ /* 0x000fe20000000800 */
[----:B------:R-:W-:-:S07]  /*ab60*/  FADD.FTZ R6, R218, R6 ;  /* 0x00000006da067221 */ /* 0x000fce0000010000 */
[----:B------:R1:W-:Y:S01]  /*ab70*/  MUFU.EX2 R205, R143 ;  /* 0x0000008f00cd7308 */ /* 0x0003e20000000800 */
[----:B------:R-:W-:Y:S01]  /*ab80*/  FADD.FTZ R8, R137, R36 ;  /* 0x0000002489087221 */ /* 0x000fe20000010000 */
[----:B------:R-:W-:Y:S01]  /*ab90*/  MOV R137, R138 ;  /* 0x0000008a00897202 */ /* 0x000fe20000000f00 */
[----:B------:R-:W-:Y:S02]  /*aba0*/  IMAD.MOV.U32 R138, RZ, RZ, R38 ;  /* 0x000000ffff8a7224 */ /* 0x000fe400078e0026 */
[----:B------:R-:W-:Y:S01]  /*abb0*/  FADD.FTZ R7, R134, R7 ;  /* 0x0000000786077221 */ /* 0x000fe20000010000 */
[----:B------:R-:W-:Y:S01]  /*abc0*/  IMAD.MOV.U32 R190, RZ, RZ, R233 ;  /* 0x000000ffffbe7224 */ /* 0x000fe200078e00e9 */
[----:B------:R-:W-:Y:S01]  /*abd0*/  MOV R131, R180 ;  /* 0x000000b400837202 */ /* 0x000fe20000000f00 */
[----:B------:R1:W5:Y:S01]  /*abe0*/  LDL.LU R235, [R1+0x13c] ;  /* 0x00013c0001eb7983 */ /* 0x0003620000300800 */
[----:B------:R-:W-:Y:S01]  /*abf0*/  MUFU.EX2 R102, R155 ;  /* 0x0000009b00667308 */ /* 0x000fe20000000800 */
[----:B------:R-:W-:-:S07]  /*ac00*/  MOV R38, R39 ;  /* 0x0000002700267202 */ /* 0x000fce0000000f00 */
[----:B------:R-:W-:Y:S01]  /*ac10*/  MUFU.EX2 R101, R156 ;  /* 0x0000009c00657308 */ /* 0x000fe20000000800 */
[----:B------:R-:W-:-:S07]  /*ac20*/  MOV R39, R194 ;  /* 0x000000c200277202 */ /* 0x000fce0000000f00 */
[----:B------:R-:W3:Y:S08]  /*ac30*/  MUFU.EX2 R98, R157 ;  /* 0x0000009d00627308 */ /* 0x000ef00000000800 */
[----:B------:R-:W-:Y:S08]  /*ac40*/  MUFU.EX2 R99, R159 ;  /* 0x0000009f00637308 */ /* 0x000ff00000000800 */
[----:B------:R-:W4:Y:S01]  /*ac50*/  MUFU.EX2 R100, R158 ;  /* 0x0000009e00647308 */ /* 0x000f220000000800 */
[----:B------:R-:W-:Y:S01]  /*ac60*/  FADD.FTZ R0, R137, R0 ;  /* 0x0000000089007221 */ /* 0x000fe20000010000 */
[----:B------:R-:W-:Y:S01]  /*ac70*/  IMAD.MOV.U32 R194, RZ, RZ, R185 ;  /* 0x000000ffffc27224 */ /* 0x000fe200078e00b9 */
[----:B------:R-:W-:Y:S01]  /*ac80*/  MOV R137, R39 ;  /* 0x0000002700897202 */ /* 0x000fe20000000f00 */
[----:B------:R-:W-:Y:S01]  /*ac90*/  FADD.FTZ R12, R221, R8 ;  /* 0x00000008dd0c7221 */ /* 0x000fe20000010000 */
[----:B-1----:R-:W-:Y:S01]  /*aca0*/  MOV R143, R138 ;  /* 0x0000008a008f7202 */ /* 0x002fe20000000f00 */
[----:B------:R-:W-:Y:S01]  /*acb0*/  IMAD.MOV.U32 R136, RZ, RZ, R38 ;  /* 0x000000ffff887224 */ /* 0x000fe200078e0026 */
[----:B------:R-:W-:Y:S01]  /*acc0*/  MOV R144, R137 ;  /* 0x0000008900907202 */ /* 0x000fe20000000f00 */
[----:B------:R-:W-:Y:S01]  /*acd0*/  FADD.FTZ R0, R213, R0 ;  /* 0x00000000d5007221 */ /* 0x000fe20000010000 */
[----:B------:R-:W-:Y:S01]  /*ace0*/  MOV R138, R194 ;  /* 0x000000c2008a7202 */ /* 0x000fe20000000f00 */
[----:B------:R-:W-:Y:S01]  /*acf0*/  FADD.FTZ R12, R143, R12 ;  /* 0x0000000c8f0c7221 */ /* 0x000fe20000010000 */
[----:B--2---:R-:W-:Y:S01]  /*ad00*/  F2FP.BF16.F32.PACK_AB R8, R116, R120 ;  /* 0x000000787408723e */ /* 0x004fe200000010ff */
[----:B------:R-:W-:Y:S01]  /*ad10*/  FADD.FTZ R7, R2, R7 ;  /* 0x0000000702077221 */ /* 0x000fe20000010000 */
[----:B---3--:R-:W-:Y:S01]  /*ad20*/  F2FP.BF16.F32.PACK_AB R9, R98, R101 ;  /* 0x000000656209723e */ /* 0x008fe200000010ff */
[----:B------:R-:W-:Y:S01]  /*ad30*/  IMAD.MOV.U32 R180, RZ, RZ, R195 ;  /* 0x000000ffffb47224 */ /* 0x000fe200078e00c3 */
[----:B------:R-:W-:Y:S01]  /*ad40*/  F2FP.BF16.F32.PACK_AB R10, R102, R117 ;  /* 0x00000075660a723e */ /* 0x000fe200000010ff */
[----:B------:R-:W-:Y:S01]  /*ad50*/  MUFU.EX2 R128, R146 ;  /* 0x0000009200807308 */ /* 0x000fe20000000800 */
[----:B----4-:R-:W-:Y:S01]  /*ad60*/  F2FP.BF16.F32.PACK_AB R11, R100, R99 ;  /* 0x00000063640b723e */ /* 0x010fe200000010ff */
[----:B------:R-:W-:Y:S01]  /*ad70*/  FADD.FTZ R6, R144, R6 ;  /* 0x0000000690067221 */ /* 0x000fe20000010000 */
[----:B------:R-:W-:Y:S01]  /*ad80*/  MOV R143, R136 ;  /* 0x00000088008f7202 */ /* 0x000fe20000000f00 */
        /* <DEDUP_REMOVED lines=8> */
[----:B------:R-:W-:Y:S01]  /*ae10*/  HMMA.16816.F32.BF16 R196, R8, R32, R196 ;  /* 0x0000002008c4723c */ /* 0x000fe200000418c4 */
[----:B------:R-:W-:Y:S01]  /*ae20*/  MOV R141, R37 ;  /* 0x00000025008d7202 */ /* 0x000fe20000000f00 */
[----:B------:R-:W-:Y:S01]  /*ae30*/  FADD.FTZ R0, R136, R0 ;  /* 0x0000000088007221 */ /* 0x000fe20000010000 */
[----:B------:R-:W-:-:S02]  /*ae40*/  IMAD.MOV.U32 R142, RZ, RZ, R133 ;  /* 0x000000ffff8e7224 */ /* 0x000fc400078e0085 */
[----:B------:R-:W-:Y:S01]  /*ae50*/  FADD.FTZ R7, R138, R7 ;  /* 0x000000078a077221 */ /* 0x000fe20000010000 */
[----:B------:R-:W-:Y:S01]  /*ae60*/  MUFU.EX2 R129, R145 ;  /* 0x0000009100817308 */ /* 0x000fe20000000800 */
[C---:B------:R-:W-:Y:S01]  /*ae70*/  HMMA.16816.F32.BF16 R104, R8.reuse, R34, R104 ;  /* 0x000000220868723c */ /* 0x040fe20000041868 */
[----:B------:R-:W-:Y:S02]  /*ae80*/  IMAD.MOV.U32 R194, RZ, RZ, R212 ;  /* 0x000000ffffc27224 */ /* 0x000fe400078e00d4 */
[----:B------:R-:W-:Y:S01]  /*ae90*/  FADD.FTZ R6, R139, R6 ;  /* 0x000000068b067221 */ /* 0x000fe20000010000 */
[----:B------:R1:W5:Y:S02]  /*aea0*/  LDL.LU R233, [R1+0x138] ;  /* 0x0001380001e97983 */ /* 0x0003640000300800 */
[----:B------:R-:W-:Y:S01]  /*aeb0*/  HMMA.16816.F32.BF16 R92, R8, R24, R92 ;  /* 0x00000018085c723c */ /* 0x000fe2000004185c */
[----:B------:R-:W-:-:S05]  /*aec0*/  FADD.FTZ R0, R140, R0 ;  /* 0x000000008c007221 */ /* 0x000fca0000010000 */
[C---:B------:R-:W-:Y:S06]  /*aed0*/  HMMA.16816.F32.BF16 R88, R8.reuse, R26, R88 ;  /* 0x0000001a0858723c */ /* 0x040fec0000041858 */
[C---:B------:R-:W-:Y:S06]  /*aee0*/  HMMA.16816.F32.BF16 R76, R8.reuse, R16, R76 ;  /* 0x00000010084c723c */ /* 0x040fec000004184c */
[C---:B------:R-:W-:Y:S06]  /*aef0*/  HMMA.16816.F32.BF16 R84, R8.reuse, R18, R84 ;  /* 0x000000120854723c */ /* 0x040fec0000041854 */
[C---:B------:R-:W-:Y:S06]  /*af00*/  HMMA.16816.F32.BF16 R80, R8.reuse, R20, R80 ;  /* 0x000000140850723c */ /* 0x040fec0000041850 */
[----:B------:R-:W-:Y:S01]  /*af10*/  HMMA.16816.F32.BF16 R72, R8, R22, R72 ;  /* 0x000000160848723c */ /* 0x000fe20000041848 */
[----:B------:R-:W-:-:S02]  /*af20*/  MOV R185, R225 ;  /* 0x000000e100b97202 */ /* 0x000fc40000000f00 */
[----:B------:R-:W-:Y:S01]  /*af30*/  MOV R143, R187 ;  /* 0x000000bb008f7202 */ /* 0x000fe20000000f00 */
[----:B------:R-:W-:Y:S01]  /*af40*/  IMAD.MOV.U32 R136, RZ, RZ, R186 ;  /* 0x000000ffff887224 */ /* 0x000fe200078e00ba */
        /* <DEDUP_REMOVED lines=35> */
[----:B------:R-:W-:-:S02]  /*b180*/  IMAD.MOV.U32 R119, RZ, RZ, R175 ;  /* 0x000000ffff777224 */ /* 0x000fc400078e00af */
[----:B------:R-:W-:Y:S01]  /*b190*/  FADD.FTZ R0, R114, R0 ;  /* 0x0000000072007221 */ /* 0x000fe20000010000 */
        /* <DEDUP_REMOVED lines=21> */
[----:B------:R-:W2:Y:S01]  /*b2f0*/  MUFU.EX2 R96, R160 ;  /* 0x000000a000607308 */ /* 0x000ea20000000800 */
[----:B------:R-:W-:Y:S01]  /*b300*/  FADD.FTZ R6, R242, R6 ;  /* 0x00000006f2067221 */ /* 0x000fe20000010000 */
[----:B------:R-:W-:Y:S01]  /*b310*/  FADD.FTZ R8, R250, R8 ;  /* 0x00000008fa087221 */ /* 0x000fe20000010000 */
[----:B------:R-:W-:Y:S01]  /*b320*/  FADD.FTZ R7, R246, R7 ;  /* 0x00000007f6077221 */ /* 0x000fe20000010000 */
[----:B------:R-:W-:-:S04]  /*b330*/  FADD.FTZ R0, R237, R0 ;  /* 0x00000000ed007221 */ /* 0x000fc80000010000 */
[----:B------:R-:W-:Y:S01]  /*b340*/  MUFU.EX2 R39, R161 ;  /* 0x000000a100277308 */ /* 0x000fe20000000800 */
[----:B------:R-:W-:Y:S01]  /*b350*/  FADD.FTZ R6, R241, R6 ;  /* 0x00000006f1067221 */ /* 0x000fe20000010000 */
[----:B------:R-:W-:-:S06]  /*b360*/  FADD.FTZ R8, R251, R8 ;  /* 0x00000008fb087221 */ /* 0x000fcc0000010000 */
[----:B------:R-:W3:Y:S01]  /*b370*/  MUFU.EX2 R97, R162 ;  /* 0x000000a200617308 */ /* 0x000ee20000000800 */
        /* <DEDUP_REMOVED lines=13> */
[----:B--2---:R-:W-:Y:S01]  /*b450*/  F2FP.BF16.F32.PACK_AB R13, R96, R121 ;  /* 0x00000079600d723e */ /* 0x004fe200000010ff */
[----:B------:R-:W-:Y:S01]  /*b460*/  FADD.FTZ R7, R203, R7 ;  /* 0x00000007cb077221 */ /* 0x000fe20000010000 */
[----:B------:R-:W-:Y:S01]  /*b470*/  F2FP.BF16.F32.PACK_AB R14, R129, R128 ;  /* 0x00000080810e723e */ /* 0x000fe200000010ff */
[----:B------:R-:W2:Y:S01]  /*b480*/  MUFU.EX2 R124, R150 ;  /* 0x00000096007c7308 */ /* 0x000ea20000000800 */
        /* <DEDUP_REMOVED lines=13> */
[----:B------:R-:W-:Y:S03]  /*b560*/  HMMA.16816.F32.BF16 R44, R12, R20, R44 ;  /* 0x000000140c2c723c */ /* 0x000fe6000004182c */
[----:B------:R-:W4:Y:S01]  /*b570*/  MUFU.EX2 R30, R167 ;  /* 0x000000a7001e7308 */ /* 0x000f220000000800 */
[----:B------:R-:W-:Y:S01]  /*b580*/  FADD.FTZ R8, R135, R8 ;  /* 0x0000000887087221 */ /* 0x000fe20000010000 */
[----:B------:R-:W-:Y:S01]  /*b590*/  FADD.FTZ R7, R96, R7 ;  /* 0x0000000760077221 */ /* 0x000fe20000010000 */
[----:B------:R-:W-:-:S05]  /*b5a0*/  FADD.FTZ R0, R98, R0 ;  /* 0x0000000062007221 */ /* 0x000fca0000010000 */
[----:B------:R1:W4:Y:S01]  /*b5b0*/  MUFU.EX2 R38, R163 ;  /* 0x000000a300267308 */ /* 0x0003220000000800 */
[----:B------:R-:W-:Y:S01]  /*b5c0*/  FADD.FTZ R6, R116, R6 ;  /* 0x0000000674067221 */ /* 0x000fe20000010000 */
[C---:B------:R-:W-:Y:S01]  /*b5d0*/  HMMA.16816.F32.BF16 R56, R12.reuse, R26, R56 ;  /* 0x0000001a0c38723c */ /* 0x040fe20000041838 */
[----:B------:R-:W-:Y:S01]  /*b5e0*/  FADD.FTZ R8, R128, R8 ;  /* 0x0000000880087221 */ /* 0x000fe20000010000 */
[----:B------:R-:W-:Y:S04]  /*b5f0*/  LDSM.16.MT88.4 R144, [R215+0xb800] ;  /* 0x00b80000d790783b */ /* 0x000fe80000004200 */
[----:B------:R-:W4:Y:S01]  /*b600*/  MUFU.EX2 R125, R149 ;  /* 0x00000095007d7308 */ /* 0x000f220000000800 */
[----:B------:R-:W-:Y:S01]  /*b610*/  FADD.FTZ R7, R39, R7 ;  /* 0x0000000727077221 */ /* 0x000fe20000010000 */
[----:B------:R-:W-:Y:S01]  /*b620*/  FADD.FTZ R0, R99, R0 ;  /* 0x0000000063007221 */ /* 0x000fe20000010000 */
[----:B------:R2:W5:Y:S05]  /*b630*/  LDL.LU R232, [R1+0x134] ;  /* 0x0001340001e87983 */ /* 0x00056a0000300800 */
[----:B------:R-:W4:Y:S01]  /*b640*/  MUFU.EX2 R21, R172 ;  /* 0x000000ac00157308 */ /* 0x000f220000000800 */
[----:B-1----:R-:W1:Y:S01]  /*b650*/  LDSM.16.MT88.4 R160, [R214+0xb800] ;  /* 0x00b80000d6a0783b */ /* 0x002e620000004200 */
[C---:B------:R-:W-:Y:S06]  /*b660*/  HMMA.16816.F32.BF16 R48, R12.reuse, R16, R48 ;  /* 0x000000100c30723c */ /* 0x040fec0000041830 */
[----:B------:R-:W1:Y:S01]  /*b670*/  MUFU.EX2 R29, R168 ;  /* 0x000000a8001d7308 */ /* 0x000e620000000800 */
[----:B------:R-:W-:Y:S01]  /*b680*/  HMMA.16816.F32.BF16 R40, R12, R18, R40 ;  /* 0x000000120c28723c */ /* 0x000fe20000041828 */
[----:B------:R-:W-:Y:S01]  /*b690*/  FADD.FTZ R6, R117, R6 ;  /* 0x0000000675067221 */ /* 0x000fe20000010000 */
[----:B------:R-:W-:Y:S05]  /*b6a0*/  LDSM.16.MT88.4 R16, [R216+0xb800] ;  /* 0x00b80000d810783b */ /* 0x000fea0000004200 */
[----:B------:R-:W1:Y:S01]  /*b6b0*/  MUFU.EX2 R37, R164 ;  /* 0x000000a400257308 */ /* 0x000e620000000800 */
[----:B------:R-:W-:Y:S01]  /*b6c0*/  FADD.FTZ R8, R129, R8 ;  /* 0x0000000881087221 */ /* 0x000fe20000010000 */
[----:B------:R-:W-:-:S06]  /*b6d0*/  FADD.FTZ R7, R97, R7 ;  /* 0x0000000761077221 */ /* 0x000fcc0000010000 */
[----:B------:R-:W1:Y:S01]  /*b6e0*/  MUFU.EX2 R126, R148 ;  /* 0x00000094007e7308 */ /* 0x000e620000000800 */
[----:B------:R-:W-:-:S07]  /*b6f0*/  FADD.FTZ R0, R100, R0 ;  /* 0x0000000064007221 */ /* 0x000fce0000010000 */
[----:B------:R-:W1:Y:S01]  /*b700*/  MUFU.EX2 R20, R173 ;  /* 0x000000ad00147308 */ /* 0x000e620000000800 */
[----:B------:R-:W-:Y:S01]  /*b710*/  FADD.FTZ R6, R102, R6 ;  /* 0x0000000666067221 */ /* 0x000fe20000010000 */
[----:B------:R1:W5:Y:S06]  /*b720*/  LDL.LU R231, [R1+0x130] ;  /* 0x0001300001e77983 */ /* 0x00036c0000300800 */
[----:B------:R-:W1:Y:S01]  /*b730*/  MUFU.EX2 R26, R169 ;  /* 0x000000a9001a7308 */ /* 0x000e620000000800 */
[----:B--2---:R-:W-:Y:S01]  /*b740*/  FADD.FTZ R8, R124, R8 ;  /* 0x000000087c087221 */ /* 0x004fe20000010000 */
[----:B------:R2:W5:Y:S06]  /*b750*/  LDL.LU R230, [R1+0x12c] ;  /* 0x00012c0001e67983 */ /* 0x00056c0000300800 */
[----:B------:R1:W-:Y:S01]  /*b760*/  MUFU.EX2 R122, R154 ;  /* 0x0000009a007a7308 */ /* 0x0003e20000000800 */
[----:B---3--:R-:W-:Y:S01]  /*b770*/  FADD.FTZ R7, R24, R7 ;  /* 0x0000000718077221 */ /* 0x008fe20000010000 */
[----:B------:R2:W5:Y:S06]  /*b780*/  LDL.LU R229, [R1+0x128] ;  /* 0x0001280001e57983 */ /* 0x00056c0000300800 */
[----:B------:R-:W3:Y:S01]  /*b790*/  MUFU.EX2 R36, R165 ;  /* 0x000000a500247308 */ /* 0x000ee20000000800 */
[----:B----4-:R-:W-:Y:S01]  /*b7a0*/  FADD.FTZ R0, R30, R0 ;  /* 0x000000001e007221 */ /* 0x010fe20000010000 */
[----:B------:R2:W5:Y:S06]  /*b7b0*/  LDL.LU R228, [R1+0x124] ;  /* 0x0001240001e47983 */ /* 0x00056c0000300800 */
[----:B------:R-:W4:Y:S01]  /*b7c0*/  MUFU.EX2 R11, R174 ;  /* 0x000000ae000b7308 */ /* 0x000f220000000800 */
[----:B-1----:R-:W1:Y:S01]  /*b7d0*/  LDSM.16.MT88.4 R152, [R217+0xb800] ;  /* 0x00b80000d998783b */ /* 0x002e620000004200 */
[----:B------:R-:W-:-:S06]  /*b7e0*/  FADD.FTZ R6, R38, R6 ;  /* 0x0000000626067221 */ /* 0x000fcc0000010000 */
[----:B------:R-:W2:Y:S01]  /*b7f0*/  MUFU.EX2 R25, R170 ;  /* 0x000000aa00197308 */ /* 0x000ea20000000800 */
[----:B------:R1:W5:Y:S01]  /*b800*/  LDL.LU R227, [R1+0x120] ;  /* 0x0001200001e37983 */ /* 0x0003620000300800 */
[----:B------:R-:W-:-:S06]  /*b810*/  FADD.FTZ R8, R125, R8 ;  /* 0x000000087d087221 */ /* 0x000fcc0000010000 */
[----:B------:R-:W2:Y:S01]  /*b820*/  MUFU.EX2 R31, R166 ;  /* 0x000000a6001f7308 */ /* 0x000ea20000000800 */
[----:B------:R1:W5:Y:S01]  /*b830*/  LDL.LU R226, [R1+0x11c] ;  /* 0x00011c0001e27983 */ /* 0x0003620000300800 */
[----:B------:R-:W-:Y:S01]  /*b840*/  FADD.FTZ R7, R21, R7 ;  /* 0x0000000715077221 */ /* 0x000fe20000010000 */
[----:B------:R-:W-:Y:S01]  /*b850*/  FADD.FTZ R0, R29, R0 ;  /* 0x000000001d007221 */ /* 0x000fe20000010000 */
[----:B------:R-:W-:Y:S01]  /*b860*/  FADD.FTZ R6, R37, R6 ;  /* 0x0000000625067221 */ /* 0x000fe20000010000 */
[----:B------:R1:W5:Y:S01]  /*b870*/  LDL.LU R225, [R1+0x118] ;  /* 0x0001180001e17983 */ /* 0x0003620000300800 */
[----:B------:R-:W-:Y:S01]  /*b880*/  FADD.FTZ R8, R126, R8 ;  /* 0x000000087e087221 */ /* 0x000fe20000010000 */
[----:B------:R-:W-:Y:S02]  /*b890*/  FADD.FTZ R7, R20, R7 ;  /* 0x0000000714077221 */ /* 0x000fe40000010000 */
[----:B------:R1:W5:Y:S01]  /*b8a0*/  LDL.LU R221, [R1+0x114] ;  /* 0x0001140001dd7983 */ /* 0x0003620000300800 */
[----:B------:R-:W-:-:S03]  /*b8b0*/  FADD.FTZ R0, R26, R0 ;  /* 0x000000001a007221 */ /* 0x000fc60000010000 */
[----:B------:R1:W5:Y:S01]  /*b8c0*/  LDL.LU R220, [R1+0x110] ;  /* 0x0001100001dc7983 */ /* 0x0003620000300800 */
[----:B------:R-:W-:Y:S01]  /*b8d0*/  HMMA.16816.F32.BF16 R52, R12, R32, R52 ;  /* 0x000000200c34723c */ /* 0x000fe20000041834 */
[----:B---3--:R-:W-:Y:S02]  /*b8e0*/  FADD.FTZ R6, R36, R6 ;  /* 0x0000000624067221 */ /* 0x008fe40000010000 */
[----:B------:R3:W5:Y:S01]  /*b8f0*/  LDL.LU R218, [R1+0x10c] ;  /* 0x00010c0001da7983 */ /* 0x0007620000300800 */
[----:B------:R-:W-:-:S03]  /*b900*/  FADD.FTZ R8, R122, R8 ;  /* 0x000000087a087221 */ /* 0x000fc60000010000 */
[----:B------:R3:W5:Y:S01]  /*b910*/  LDL.LU R213, [R1+0x108] ;  /* 0x0001080001d57983 */ /* 0x0007620000300800 */
[C---:B------:R-:W-:Y:S01]  /*b920*/  HMMA.16816.F32.BF16 R60, R12.reuse, R34, R60 ;  /* 0x000000220c3c723c */ /* 0x040fe2000004183c */
[----:B----4-:R-:W-:Y:S02]  /*b930*/  FADD.FTZ R7, R11, R7 ;  /* 0x000000070b077221 */ /* 0x010fe40000010000 */
[----:B------:R3:W5:Y:S01]  /*b940*/  LDL.LU R212, [R1+0x104] ;  /* 0x0001040001d47983 */ /* 0x0007620000300800 */
[----:B--2---:R-:W-:Y:S02]  /*b950*/  FADD.FTZ R0, R25, R0 ;  /* 0x0000000019007221 */ /* 0x004fe40000010000 */
[----:B------:R-:W-:Y:S01]  /*b960*/  HMMA.16816.F32.BF16 R12, R12, R22, R108 ;  /* 0x000000160c0c723c */ /* 0x000fe2000004186c */
        /* <DEDUP_REMOVED lines=18> */
[C---:B------:R-:W-:Y:S06]  /*ba90*/  HMMA.16816.F32.BF16 R196, R168.reuse, R160, R196 ;  /* 0x000000a0a8c4723c */ /* 0x040fec00000418c4 */
[C---:B------:R-:W-:Y:S06]  /*baa0*/  HMMA.16816.F32.BF16 R192, R168.reuse, R162, R104 ;  /* 0x000000a2a8c0723c */ /* 0x040fec0000041868 */
[C---:B-1----:R-:W-:Y:S06]  /*bab0*/  HMMA.16816.F32.BF16 R188, R168.reuse, R152, R92 ;  /* 0x00000098a8bc723c */ /* 0x042fec000004185c */
        /* <DEDUP_REMOVED lines=16> */
[----:B------:R-:W-:Y:S01]  /*bbc0*/  ULDC UR4, c[0x0][0x2d0] ;  /* 0x0000b40000047ab9 */ /* 0x000fe20000000800 */
[----:B------:R-:W-:Y:S01]  /*bbd0*/  UIADD3 UR19, UR21, -0x2, URZ ;  /* 0xfffffffe15137890 */ /* 0x000fe2000fffe03f */
[----:B------:R-:W-:Y:S01]  /*bbe0*/  IMAD.U32 R22, RZ, RZ, UR6 ;  /* 0x00000006ff167e24 */ /* 0x000fe2000f8e00ff */
[----:B------:R-:W3:Y:S01]  /*bbf0*/  LDL.LU R252, [R1+0x94] ;  /* 0x0000940001fc7983 */ /* 0x000ee20000300800 */
[----:B------:R-:W-:Y:S01]  /*bc00*/  IMAD.U32 R10, RZ, RZ, UR6 ;  /* 0x00000006ff0a7e24 */ /* 0x000fe2000f8e00ff */
[----:B------:R-:W-:-:S04]  /*bc10*/  DEPBAR.LE SB0, 0x0 ;  /* 0x000080000000791a */ /* 0x000fc80000000000 */
[----:B------:R-:W4:Y:S04]  /*bc20*/  LDL.LU R130, [R1+0x98] ;  /* 0x0000980001827983 */ /* 0x000f280000300800 */
[----:B------:R-:W3:Y:S01]  /*bc30*/  LDL.LU R131, [R1+0x90] ;  /* 0x0000900001837983 */ /* 0x000ee20000300800 */
[----:B-----5:R-:W-:Y:S01]  /*bc40*/  ISETP.GE.AND P1, PT, R132, UR4, PT ;  /* 0x0000000484007c0c */ /* 0x020fe2000bf26270 */
[----:B------:R-:W-:Y:S01]  /*bc50*/  USHF.R.S32.HI UR22, URZ, 0x1f, UR19 ;  /* 0x0000001f3f167899 */ /* 0x000fe20008011413 */
[----:B------:R-:W-:Y:S01]  /*bc60*/  IMAD.U32 R6, RZ, RZ, UR19 ;  /* 0x00000013ff067e24 */ /* 0x000fe2000f8e00ff */
[----:B------:R-:W-:Y:S01]  /*bc70*/  STL [R1+0x128], R143 ;  /* 0x0001288f01007387 */ /* 0x000fe20000100800 */
[----:B------:R-:W-:-:S03]  /*bc80*/  UIMAD UR4, UR13, UR19, URZ ;  /* 0x000000130d0472a4 */ /* 0x000fc6000f8e023f */
[----:B------:R1:W-:Y:S04]  /*bc90*/  STL [R1+0x124], R142 ;  /* 0x0001248e01007387 */ /* 0x0003e80000100800 */
[----:B------:R-:W-:Y:S02]  /*bca0*/  STL [R1+0x120], R141 ;  /* 0x0001208d01007387 */ /* 0x000fe40000100800 */
[----:B------:R-:W1:Y:S02]  /*bcb0*/  @!P1 LDC.64 R26, c[0x0][0x220] ;  /* 0x00008800ff1a9b82 */ /* 0x000e640000000a00 */
[----:B------:R-:W-:Y:S04]  /*bcc0*/  STL [R1+0x11c], R140 ;  /* 0x00011c8c01007387 */ /* 0x000fe80000100800 */
[----:B------:R-:W-:Y:S02]  /*bcd0*/  STL [R1+0x118], R139 ;  /* 0x0001188b01007387 */ /* 0x000fe40000100800 */
[----:B------:R-:W1:Y:S02]  /*bce0*/  @!P1 LDC.64 R24, c[0x0][0x220] ;  /* 0x00008800ff189b82 */ /* 0x000e640000000a00 */
[----:B------:R-:W-:Y:S04]  /*bcf0*/  STL [R1+0x114], R138 ;  /* 0x0001148a01007387 */ /* 0x000fe80000100800 */
[----:B------:R-:W-:Y:S01]  /*bd00*/  STL [R1+0x110], R137 ;  /* 0x0001108901007387 */ /* 0x000fe20000100800 */
[----:B------:R-:W-:Y:S01]  /*bd10*/  IMAD.U32 R0, RZ, RZ, UR7 ;  /* 0x00000007ff007e24 */ /* 0x000fe2000f8e00ff */
[----:B------:R-:W3:Y:S02]  /*bd20*/  @!P1 LDC.64 R28, c[0x0][0x220] ;  /* 0x00008800ff1c9b82 */ /* 0x000ee40000000a00 */
        /* <DEDUP_REMOVED lines=13> */
[----:B------:R-:W-:Y:S04]  /*be00*/  STL [R1+0xf0], R3 ;  /* 0x0000f00301007387 */ /* 0x000fe80000100800 */
[----:B------:R-:W3:Y:S04]  /*be10*/  LDL.LU R103, [R1+0x80] ;  /* 0x0000800001677983 */ /* 0x000ee80000300800 */
[----:B------:R-:W3:Y:S04]  /*be20*/  LDL.LU R245, [R1+0x84] ;  /* 0x0000840001f57983 */ /* 0x000ee80000300800 */
[----:B------:R-:W3:Y:S01]  /*be30*/  LDL.LU R249, [R1+0x88] ;  /* 0x0000880001f97983 */ /* 0x000ee20000300800 */
[----:B------:R-:W-:Y:S01]  /*be40*/  UIMAD UR4, UR22, UR14, UR4 ;  /* 0x0000000e160472a4 */ /* 0x000fe2000f8e0204 */
[----:B------:R-:W-:Y:S01]  /*be50*/  IMAD.U32 R17, RZ, RZ, UR6 ;  /* 0x00000006ff117e24 */ /* 0x000fe2000f8e00ff */
[----:B------:R-:W-:Y:S01]  /*be60*/  BAR.SYNC.DEFER_BLOCKING 0x0 ;  /* 0x0000000000007b1d */ /* 0x000fe20000010000 */
[----:B------:R-:W-:-:S05]  /*be70*/  IMAD.U32 R14, RZ, RZ, UR6 ;  /* 0x00000006ff0e7e24 */ /* 0x000fca000f8e00ff */
[----:B------:R-:W-:Y:S01]  /*be80*/  VOTEU.ALL UP0, P1 ;  /* 0x00000000003f7886 */ /* 0x000fe20000800000 */
[----:B------:R-:W3:Y:S04]  /*be90*/  LDL.LU R244, [R1+0x8c] ;  /* 0x00008c0001f47983 */ /* 0x000ee80000300800 */
[----:B------:R-:W-:Y:S02]  /*bea0*/  @!UP0 UIMAD UR25, UR7, 0x30, URZ ;  /* 0x00000030071988a4 */ /* 0x000fe4000f8e023f */
[----:B------:R-:W-:Y:S02]  /*beb0*/  @!UP0 UIMAD UR23, UR7, 0x50, URZ ;  /* 0x00000050071788a4 */ /* 0x000fe4000f8e023f */
[----:B------:R-:W-:Y:S01]  /*bec0*/  @!UP0 UIMAD UR22, UR7, 0x60, URZ ;  /* 0x00000060071688a4 */ /* 0x000fe2000f8e023f */
[----:B------:R-:W-:Y:S01]  /*bed0*/  @P1 STS.128 [R233+0x8000], RZ ;  /* 0x008000ffe9001388 */ /* 0x000fe20000000c00 */
[----:B--2---:R-:W-:-:S04]  /*bee0*/  IMAD.WIDE.U32 R6, R6, UR14, R118 ;  /* 0x0000000e06067c25 */ /* 0x004fc8000f8e0076 */
[----:B------:R-:W-:Y:S01]  /*bef0*/  VIADD R7, R7, UR4 ;  /* 0x0000000407077c36 */ /* 0x000fe20008000000 */
[-C--:B------:R-:W-:Y:S01]  /*bf00*/  @!P1 LEA R22, P0, R22, R6.reuse, 0x6 ;  /* 0x0000000616169211 */ /* 0x080fe200078030ff */
[----:B------:R-:W-:Y:S02]  /*bf10*/  @!P1 IMAD.MOV.U32 R12, RZ, RZ, R6 ;  /* 0x000000ffff0c9224 */ /* 0x000fe400078e0006 */
[----:B------:R-:W-:Y:S01]  /*bf20*/  @!P1 IMAD.MOV.U32 R13, RZ, RZ, R7 ;  /* 0x000000ffff0d9224 */ /* 0x000fe200078e0007 */
[----:B------:R-:W-:Y:S01]  /*bf30*/  @!P1 LEA.HI.X R23, R10, R7, R0, 0x6, P0 ;  /* 0x000000070a179211 */ /* 0x000fe200000f3400 */
[----:B------:R-:W-:Y:S01]  /*bf40*/  IMAD.U32 R0, RZ, RZ, UR6 ;  /* 0x00000006ff007e24 */ /* 0x000fe2000f8e00ff */
[----:B------:R-:W-:Y:S01]  /*bf50*/  @!P1 LEA R20, P2, R20, R6, 0x5 ;  /* 0x0000000614149211 */ /* 0x000fe200078428ff */
[----:B----4-:R-:W-:Y:S02]  /*bf60*/  IMAD.MOV.U32 R123, RZ, RZ, R130 ;  /* 0x000000ffff7b7224 */ /* 0x010fe400078e0082 */
[----:B------:R-:W-:Y:S01]  /*bf70*/  @!P1 IMAD.WIDE.U32 R12, R0, 0x50, R12 ;  /* 0x00000050000c9825 */ /* 0x000fe200078e000c */
[----:B------:R-:W-:-:S02]  /*bf80*/  @!P1 IADD3 R0, P0, R6, UR16, RZ ;  /* 0x0000001006009c10 */ /* 0x000fc4000ff1e0ff */
[----:B------:R-:W-:Y:S01]  /*bf90*/  @!P1 LEA.HI.X R21, R9, R7, R8, 0x5, P2 ;  /* 0x0000000709159211 */ /* 0x000fe200010f2c08 */
[----:B------:R-:W-:Y:S01]  /*bfa0*/  IMAD.U32 R8, RZ, RZ, UR6 ;  /* 0x00000006ff087e24 */ /* 0x000fe2000f8e00ff */
[----:B------:R-:W-:Y:S01]  /*bfb0*/  @!P1 IADD3.X R19, R7, UR15, RZ, P0, !PT ;  /* 0x0000000f07139c10 */ /* 0x000fe200087fe4ff */
[----:B------:R-:W-:Y:S02]  /*bfc0*/  @!P1 IMAD.MOV.U32 R10, RZ, RZ, R6 ;  /* 0x000000ffff0a9224 */ /* 0x000fe400078e0006 */
[--C-:B------:R-:W-:Y:S01]  /*bfd0*/  @!P1 IMAD.MOV.U32 R11, RZ, RZ, R7.reuse ;  /* 0x000000ffff0b9224 */ /* 0x100fe200078e0007 */
[----:B-1----:R-:W-:Y:S01]  /*bfe0*/  @!P1 LEA R18, P0, R0, R26, 0x1 ;  /* 0x0000001a00129211 */ /* 0x002fe200078008ff */
[----:B------:R-:W-:Y:S02]  /*bff0*/  @!P1 IMAD.MOV.U32 R9, RZ, RZ, R7 ;  /* 0x000000ffff099224 */ /* 0x000fe400078e0007 */
[----:B------:R-:W-:Y:S01]  /*c000*/  @!P1 IMAD.WIDE.U32 R10, R8, 0x60, R10 ;  /* 0x00000060080a9825 */ /* 0x000fe200078e000a */
[----:B------:R-:W-:-:S02]  /*c010*/  @!P1 LEA R16, P2, R6, R24, 0x1 ;  /* 0x0000001806109211 */ /* 0x000fc400078408ff */
[----:B------:R-:W-:Y:S01]  /*c020*/  @!P1 LEA.HI.X R19, R0, R27, R19, 0x1, P0 ;  /* 0x0000001b00139211 */ /* 0x000fe200000f0c13 */
[----:B------:R-:W-:Y:S01]  /*c030*/  @!P1 IMAD.MOV.U32 R8, RZ, RZ, R6 ;  /* 0x000000ffff089224 */ /* 0x000fe200078e0006 */
[----:B------:R-:W1:Y:S01]  /*c040*/  @!P1 LDC.64 R26, c[0x0][0x220] ;  /* 0x00008800ff1a9b82 */ /* 0x000e620000000a00 */
[----:B---3--:R-:W-:Y:S02]  /*c050*/  IMAD.MOV.U32 R248, RZ, RZ, R131 ;  /* 0x000000fffff87224 */ /* 0x008fe400078e0083 */
[----:B------:R-:W-:Y:S01]  /*c060*/  @!P1 IMAD.WIDE.U32 R8, R17, 0x70, R8 ;  /* 0x0000007011089825 */ /* 0x000fe200078e0008 */
[----:B------:R-:W-:-:S04]  /*c070*/  @!P1 LEA.HI.X R17, R6, R25, R7, 0x1, P2 ;  /* 0x0000001906119211 */ /* 0x000fc800010f0c07 */
[----:B------:R-:W2:Y:S01]  /*c080*/  @!P1 LDC.64 R24, c[0x0][0x220] ;  /* 0x00008800ff189b82 */ /* 0x000ea20000000a00 */
[----:B------:R-:W-:Y:S01]  /*c090*/  @!P1 IMAD.WIDE.U32 R14, R14, 0x30, R6 ;  /* 0x000000300e0e9825 */ /* 0x000fe200078e0006 */
[C---:B------:R-:W-:Y:S01]  /*c0a0*/  @!P1 LEA R6, P0, R20.reuse, R28, 0x1 ;  /* 0x0000001c14069211 */ /* 0x040fe200078008ff */
[----:B------:R-:W-:Y:S01]  /*c0b0*/  @!PT LDS RZ, [RZ] ;  /* 0x00000000fffff984 */ /* 0x000fe20000000800 */
[----:B------:R-:W-:Y:S01]  /*c0c0*/  @!PT LDS RZ, [RZ] ;  /* 0x00000000fffff984 */ /* 0x000fe20000000800 */
[----:B------:R-:W-:Y:S01]  /*c0d0*/  @!PT LDS RZ, [RZ] ;  /* 0x00000000fffff984 */ /* 0x000fe20000000800 */
[----:B------:R3:W-:Y:S02]  /*c0e0*/  @!P1 LDGSTS.E.BYPASS.LTC128B.128 [R233+0x8000], desc[UR26][R16.64] ;  /* 0x0800000010e99fae */ /* 0x0007e4000b901d5a */
[----:B------:R-:W-:Y:S01]  /*c0f0*/  @!P1 VIADD R0, R15, UR25 ;  /* 0x000000190f009c36 */ /* 0x000fe20008000000 */
[----:B------:R-:W-:Y:S01]  /*c100*/  @!P1 LEA.HI.X R7, R20, R29, R21, 0x1, P0 ;  /* 0x0000001d14079211 */ /* 0x000fe200000f0c15 */
[----:B------:R-:W-:Y:S01]  /*c110*/  @P1 STS.128 [R233+0x8800], RZ ;  /* 0x008800ffe9001388 */ /* 0x000fe20000000c00 */
[----:B------:R-:W-:-:S03]  /*c120*/  @!UP0 UIMAD UR4, UR7, 0x70, URZ ;  /* 0x00000070070488a4 */ /* 0x000fc6000f8e023f */
[----:B------:R-:W-:Y:S01]  /*c130*/  @!PT LDS RZ, [RZ] ;  /* 0x00000000fffff984 */ /* 0x000fe20000000800 */
[----:B------:R-:W-:Y:S01]  /*c140*/  @!PT LDS RZ, [RZ] ;  /* 0x00000000fffff984 */ /* 0x000fe20000000800 */
[----:B------:R-:W-:Y:S01]  /*c150*/  @!PT LDS RZ, [RZ] ;  /* 0x00000000fffff984 */ /* 0x000fe20000000800 */
[----:B------:R2:W-:Y:S01]  /*c160*/  @!P1 LDGSTS.E.BYPASS.LTC128B.128 [R233+0x8800], desc[UR26][R18.64] ;  /* 0x0880000012e99fae */ /* 0x0005e2000b901d5a */
[----:B-1----:R-:W-:-:S03]  /*c170*/  @!P1 LEA R20, P2, R14, R26, 0x1 ;  /* 0x0000001a0e149211 */ /* 0x002fc600078408ff */
[----:B------:R-:W-:Y:S01]  /*c180*/  @P1 STS.128 [R233+0x9000], RZ ;  /* 0x009000ffe9001388 */ /* 0x000fe20000000c00 */
[----:B------:R-:W-:Y:S01]  /*c190*/  @!P1 LEA.HI.X R21, R14, R27, R0, 0x1, P2 ;  /* 0x0000001b0e159211 */ /* 0x000fe200010f0c00 */
[----:B------:R-:W-:Y:S02]  /*c1a0*/  @!P1 VIADD R0, R13, UR23 ;  /* 0x000000170d009c36 */ /* 0x000fe40008000000 */
[----:B------:R-:W-:Y:S01]  /*c1b0*/  @!PT LDS RZ, [RZ] ;  /* 0x00000000fffff984 */ /* 0x000fe20000000800 */
[----:B------:R-:W-:Y:S01]  /*c1c0*/  @!PT LDS RZ, [RZ] ;  /* 0x00000000fffff984 */ /* 0x000fe20000000800 */
[----:B------:R-:W-:Y:S01]  /*c1d0*/  @!PT LDS RZ, [RZ] ;  /* 0x00000000fffff984 */ /* 0x000fe20000000800 */
[----:B------:R1:W-:Y:S01]  /*c1e0*/  @!P1 LDGSTS.E.BYPASS.LTC128B.128 [R233+0x9000], desc[UR26][R6.64] ;  /* 0x0900000006e99fae */ /* 0x0003e2000b901d5a */
[----:B------:R-:W-:Y:S01]  /*c1f0*/  @!P1 LEA R14, P2, R10, R32, 0x1 ;  /* 0x000000200a0e9211 */ /* 0x000fe200078408ff */
[----:B------:R-:W-:Y:S02]  /*c200*/  @!P1 VIADD R9, R9, UR4 ;  /* 0x0000000409099c36 */ /* 0x000fe40008000000 */
[----:B------:R-:W-:Y:S01]  /*c210*/  @P1 STS.128 [R233+0x9800], RZ ;  /* 0x009800ffe9001388 */ /* 0x000fe20000000c00 */
[----:B---3--:R-:W-:-:S03]  /*c220*/  @!P1 LEA R16, P3, R12, R30, 0x1 ;  /* 0x0000001e0c109211 */ /* 0x008fc600078608ff */
[----:B------:R-:W-:Y:S01]  /*c230*/  @!PT LDS RZ, [RZ] ;  /* 0x00000000fffff984 */ /* 0x000fe20000000800 */
[----:B------:R-:W-:Y:S01]  /*c240*/  @!PT LDS RZ, [RZ] ;  /* 0x00000000fffff984 */ /* 0x000fe20000000800 */
[----:B------:R-:W-:Y:S01]  /*c250*/  @!PT LDS RZ, [RZ] ;  /* 0x00000000fffff984 */ /* 0x000fe20000000800 */
[----:B------:R-:W-:Y:S01]  /*c260*/  @!P1 LDGSTS.E.BYPASS.LTC128B.128 [R233+0x9800], desc[UR26][R20.64] ;  /* 0x0980000014e99fae */ /* 0x000fe2000b901d5a */
[----:B--2---:R-:W-:Y:S02]  /*c270*/  @!P1 LEA R18, P0, R22, R24, 0x1 ;  /* 0x0000001816129211 */ /* 0x004fe400078008ff */
[----:B------:R-:W-:Y:S02]  /*c280*/  @!P1 LEA.HI.X R17, R12, R31, R0, 0x1, P3 ;  /* 0x0000001f0c119211 */ /* 0x000fe400018f0c00 */
[----:B------:R-:W-:Y:S01]  /*c290*/  @!P1 LEA.HI.X R19, R22, R25, R23, 0x1, P0 ;  /* 0x0000001916139211 */ /* 0x000fe200000f0c17 */
[----:B------:R-:W-:Y:S04]  /*c2a0*/  @P1 STS.128 [R233+0xa000], RZ ;  /* 0x00a000ffe9001388 */ /* 0x000fe80000000c00 */
[----:B------:R-:W-:Y:S01]  /*c2b0*/  @!PT LDS RZ, [RZ] ;  /* 0x00000000fffff984 */ /* 0x000fe20000000800 */
[----:B------:R-:W-:Y:S01]  /*c2c0*/  @!PT LDS RZ, [RZ] ;  /* 0x00000000fffff984 */ /* 0x000fe20000000800 */
[----:B------:R-:W-:Y:S01]  /*c2d0*/  @!PT LDS RZ, [RZ] ;  /* 0x00000000fffff984 */ /* 0x000fe20000000800 */
[----:B------:R-:W-:Y:S01]  /*c2e0*/  @!P1 LDGSTS.E.BYPASS.LTC128B.128 [R233+0xa000], desc[UR26][R18.64] ;  /* 0x0a00000012e99fae */ /* 0x000fe2000b901d5a */
[----:B-1----:R-:W-:Y:S01]  /*c2f0*/  @!P1 VIADD R7, R11, UR22 ;  /* 0x000000160b079c36 */ /* 0x002fe20008000000 */
[----:B------:R-:W-:-:S02]  /*c300*/  @!P1 LEA R6, P0, R8, R34, 0x1 ;  /* 0x0000002208069211 */ /* 0x000fc400078008ff */
[----:B------:R-:W-:Y:S02]  /*c310*/  @P1 STS.128 [R233+0xa800], RZ ;  /* 0x00a800ffe9001388 */ /* 0x000fe40000000c00 */
[----:B------:R-:W-:Y:S02]  /*c320*/  @!P1 LEA.HI.X R15, R10, R33, R7, 0x1, P2 ;  /* 0x000000210a0f9211 */ /* 0x000fe400010f0c07 */
[----:B------:R-:W-:Y:S01]  /*c330*/  @!PT LDS RZ, [RZ] ;  /* 0x00000000fffff984 */ /* 0x000fe20000000800 */
[----:B------:R-:W-:Y:S01]  /*c340*/  @!PT LDS RZ, [RZ] ;  /* 0x00000000fffff984 */ /* 0x000fe20000000800 */
[----:B------:R-:W-:Y:S01]  /*c350*/  @!PT LDS RZ, [RZ] ;  /* 0x00000000fffff984 */ /* 0x000fe20000000800 */
[----:B------:R-:W-:Y:S01]  /*c360*/  @!P1 LDGSTS.E.BYPASS.LTC128B.128 [R233+0xa800], desc[UR26][R16.64] ;  /* 0x0a80000010e99fae */ /* 0x000fe2000b901d5a */
[----:B------:R-:W-:-:S03]  /*c370*/  @!P1 LEA.HI.X R7, R8, R35, R9, 0x1, P0 ;  /* 0x0000002308079211 */ /* 0x000fc600000f0c09 */
[----:B------:R-:W-:Y:S04]  /*c380*/  @P1 STS.128 [R233+0xb000], RZ ;  /* 0x00b000ffe9001388 */ /* 0x000fe80000000c00 */
[----:B------:R-:W-:Y:S01]  /*c390*/  @!PT LDS RZ, [RZ] ;  /* 0x00000000fffff984 */ /* 0x000fe20000000800 */
[----:B------:R-:W-:Y:S01]  /*c3a0*/  @!PT LDS RZ, [RZ] ;  /* 0x00000000fffff984 */ /* 0x000fe20000000800 */
[----:B------:R-:W-:Y:S01]  /*c3b0*/  @!PT LDS RZ, [RZ] ;  /* 0x00000000fffff984 */ /* 0x000fe20000000800 */
[----:B------:R1:W-:Y:S04]  /*c3c0*/  @!P1 LDGSTS.E.BYPASS.LTC128B.128 [R233+0xb000], desc[UR26][R14.64] ;  /* 0x0b0000000ee99fae */ /* 0x0003e8000b901d5a */
[----:B------:R-:W-:Y:S04]  /*c3d0*/  @P1 STS.128 [R233+0xb800], RZ ;  /* 0x00b800ffe9001388 */ /* 0x000fe80000000c00 */
[----:B------:R-:W-:Y:S01]  /*c3e0*/  @!PT LDS RZ, [RZ] ;  /* 0x00000000fffff984 */ /* 0x000fe20000000800 */
[----:B------:R-:W-:Y:S01]  /*c3f0*/  @!PT LDS RZ, [RZ] ;  /* 0x00000000fffff984 */ /* 0x000fe20000000800 */
[----:B------:R-:W-:Y:S01]  /*c400*/  @!PT LDS RZ, [RZ] ;  /* 0x00000000fffff984 */ /* 0x000fe20000000800 */
[----:B------:R2:W-:Y:S04]  /*c410*/  @!P1 LDGSTS.E.BYPASS.LTC128B.128 [R233+0xb800], desc[UR26][R6.64] ;  /* 0x0b80000006e99fae */ /* 0x0005e8000b901d5a */
[----:B------:R-:W-:Y:S04]  /*c420*/  LDSM.16.M88.4 R28, [R220] ;  /* 0x00000000dc1c783b */ /* 0x000fe80000000200 */
[----:B------:R-:W-:Y:S04]  /*c430*/  LDSM.16.M88.4 R24, [R220+0x2000] ;  /* 0x00200000dc18783b */ /* 0x000fe80000000200 */
[----:B------:R-:W-:Y:S04]  /*c440*/  LDSM.16.M88.4 R36, [R213+0x5800] ;  /* 0x00580000d524783b */ /* 0x000fe80000000200 */
[----:B------:R-:W-:Y:S04]  /*c450*/  LDSM.16.M88.4 R8, [R213+0x4800] ;  /* 0x00480000d508783b */ /* 0x000fe80000000200 */
[----:B-1----:R-:W1:Y:S04]  /*c460*/  LDSM.16.M88.4 R12, [R213+0x5000] ;  /* 0x00500000d50c783b */ /* 0x002e680000000200 */
[----:B------:R-:W-:Y:S04]  /*c470*/  LDSM.16.M88.4 R16, [R235+0x2000] ;  /* 0x00200000eb10783b */ /* 0x000fe80000000200 */
[----:B------:R-:W3:Y:S04]  /*c480*/  LDSM.16.M88.4 R40, [R134+0x5000] ;  /* 0x005000008628783b */ /* 0x000ee80000000200 */
[----:B------:R-:W4:Y:S04]  /*c490*/  LDSM.16.M88.4 R56, [R134+0x5800] ;  /* 0x005800008638783b */ /* 0x000f280000000200 */
[----:B------:R-:W-:Y:S04]  /*c4a0*/  LDSM.16.M88.4 R20, [R235] ;  /* 0x00000000eb14783b */ /* 0x000fe80000000200 */
[----:B------:R-:W2:Y:S01]  /*c4b0*/  LDSM.16.M88.4 R44, [R134+0x4800] ;  /* 0x00480000862c783b */ /* 0x000ea20000000200 */
[----:B------:R-:W-:-:S03]  /*c4c0*/  IMAD.MOV.U32 R142, RZ, RZ, R252 ;  /* 0x000000ffff8e7224 */ /* 0x000fc600078e00fc */
[----:B------:R-:W-:Y:S01]  /*c4d0*/  LDSM.16.M88.4 R32, [R213+0x6800] ;  /* 0x00680000d520783b */ /* 0x000fe20000000200 */
[----:B------:R-:W-:Y:S01]  /*c4e0*/  IMAD.MOV.U32 R143, RZ, RZ, R248 ;  /* 0x000000ffff8f7224 */ /* 0x000fe200078e00f8 */
[----:B------:R-:W-:Y:S02]  /*c4f0*/  LOP3.LUT R224, R224, 0xffffffdf, RZ, 0xc0, !PT ;  /* 0xffffffdfe0e07812 */ /* 0x000fe400078ec0ff */
[----:B------:R-:W0:Y:S01]  /*c500*/  LDGDEPBAR ;  /* 0x00000000000079af */ /* 0x000e220000000000 */
[-C--:B-1----:R-:W-:Y:S06]  /*c510*/  HMMA.16816.F32.BF16 R72, R28, R12.reuse, RZ ;  /* 0x0000000c1c48723c */ /* 0x082fec00000418ff */
[C---:B------:R-:W-:Y:S06]  /*c520*/  HMMA.16816.F32.BF16 R64, R24.reuse, R12, RZ ;  /* 0x0000000c1840723c */ /* 0x040fec00000418ff */
[-C--:B------:R-:W-:Y:S06]  /*c530*/  HMMA.16816.F32.BF16 R60, R24, R14.reuse, RZ ;  /* 0x0000000e183c723c */ /* 0x080fec00000418ff */
[----:B------:R-:W-:Y:S06]  /*c540*/  HMMA.16816.F32.BF16 R52, R28, R14, RZ ;  /* 0x0000000e1c34723c */ /* 0x000fec00000418ff */
[----:B------:R-:W-:Y:S06]  /*c550*/  HMMA.16816.F32.BF16 R12, R24, R36, RZ ;  /* 0x00000024180c723c */ /* 0x000fec00000418ff */
[-C--:B------:R-:W-:Y:S06]  /*c560*/  HMMA.16816.F32.BF16 R88, R28, R8.reuse, RZ ;  /* 0x000000081c58723c */ /* 0x080fec00000418ff */
[C---:B------:R-:W-:Y:S06]  /*c570*/  HMMA.16816.F32.BF16 R84, R24.reuse, R8, RZ ;  /* 0x000000081854723c */ /* 0x040fec00000418ff */
[-C--:B------:R-:W-:Y:S06]  /*c580*/  HMMA.16816.F32.BF16 R80, R24, R10.reuse, RZ ;  /* 0x0000000a1850723c */ /* 0x080fec00000418ff */
[----:B------:R-:W-:Y:S01]  /*c590*/  HMMA.16816.F32.BF16 R76, R28, R10, RZ ;  /* 0x0000000a1c4c723c */ /* 0x000fe200000418ff */
[----:B------:R-:W1:Y:S05]  /*c5a0*/  LDSM.16.M88.4 R8, [R213+0x6000] ;  /* 0x00600000d508783b */ /* 0x000e6a0000000200 */
[C---:B---3--:R-:W-:Y:S01]  /*c5b0*/  HMMA.16816.F32.BF16 R124, R16.reuse, R42, R60 ;  /* 0x0000002a107c723c */ /* 0x048fe2000004183c */
[----:B------:R-:W-:Y:S05]  /*c5c0*/  LDSM.16.M88.4 R60, [R103] ;  /* 0x00000000673c783b */ /* 0x000fea0000000200 */
[----:B----4-:R-:W-:Y:S01]  /*c5d0*/  HMMA.16816.F32.BF16 R108, R16, R56, R12 ;  /* 0x00000038106c723c */ /* 0x010fe2000004180c */
[----:B------:R-:W3:Y:S05]  /*c5e0*/  LDSM.16.M88.4 R12, [R2] ;  /* 0x00000000020c783b */ /* 0x000eea0000000200 */
[-C--:B--2---:R-:W-:Y:S06]  /*c5f0*/  HMMA.16816.F32.BF16 R240, R20, R44.reuse, R88 ;  /* 0x0000002c14f0723c */ /* 0x084fec0000041858 */
[C---:B------:R-:W-:Y:S06]  /*c600*/  HMMA.16816.F32.BF16 R236, R16.reuse, R44, R84 ;  /* 0x0000002c10ec723c */ /* 0x040fec0000041854 */
[----:B------:R-:W-:Y:S06]  /*c610*/  HMMA.16816.F32.BF16 R208, R16, R46, R80 ;  /* 0x0000002e10d0723c */ /* 0x000fec0000041850 */
[-C--:B-1----:R-:W-:Y:S06]  /*c620*/  HMMA.16816.F32.BF16 R88, R28, R8.reuse, RZ ;  /* 0x000000081c58723c */ /* 0x082fec00000418ff */
[C---:B------:R-:W-:Y:S06]  /*c630*/  HMMA.16816.F32.BF16 R84, R24.reuse, R8, RZ ;  /* 0x000000081854723c */ /* 0x040fec00000418ff */
[-C--:B------:R-:W-:Y:S06]  /*c640*/  HMMA.16816.F32.BF16 R92, R24, R10.reuse, RZ ;  /* 0x0000000a185c723c */ /* 0x080fec00000418ff */
[----:B------:R-:W-:Y:S01]  /*c650*/  HMMA.16816.F32.BF16 R80, R28, R10, RZ ;  /* 0x0000000a1c50723c */ /* 0x000fe200000418ff */
[----:B------:R-:W1:Y:S05]  /*c660*/  LDSM.16.M88.4 R8, [R2+0x2000] ;  /* 0x002000000208783b */ /* 0x000e6a0000000200 */
[----:B---3--:R-:W-:Y:S06]  /*c670*/  HMMA.16816.F32.BF16 R4, R12, R60, R240 ;  /* 0x0000003c0c04723c */ /* 0x008fec00000418f0 */
[C---:B------:R-:W-:Y:S01]  /*c680*/  HMMA.16816.F32.BF16 R116, R20.reuse, R42, R52 ;  /* 0x0000002a1474723c */ /* 0x040fe20000041834 */
[----:B------:R-:W2:Y:S05]  /*c690*/  LDSM.16.M88.4 R52, [R134+0x6000] ;  /* 0x006000008634783b */ /* 0x000eaa0000000200 */
[----:B------:R-:W-:-:S12]  /*c6a0*/  HMMA.16816.F32.BF16 R200, R20, R40, R72 ;  /* 0x0000002814c8723c */ /* 0x000fd80000041848 */
[----:B------:R-:W-:Y:S02]  /*c6b0*/  IMAD.MOV.U32 R223, RZ, RZ, R4 ;  /* 0x000000ffffdf7224 */ /* 0x000fe400078e0004 */
[----:B------:R-:W-:Y:S02]  /*c6c0*/  IMAD.MOV.U32 R222, RZ, RZ, R5 ;  /* 0x000000ffffde7224 */ /* 0x000fe400078e0005 */
[----:B------:R-:W-:Y:S02]  /*c6d0*/  IMAD.MOV.U32 R219, RZ, RZ, R6 ;  /* 0x000000ffffdb7224 */ /* 0x000fe400078e0006 */
[----:B------:R-:W-:Y:S02]  /*c6e0*/  IMAD.MOV.U32 R135, RZ, RZ, R7 ;  /* 0x000000ffff877224 */ /* 0x000fe400078e0007 */
[----:B-1----:R-:W-:Y:S06]  /*c6f0*/  HMMA.16816.F32.BF16 R4, R8, R60, R236 ;  /* 0x0000003c0804723c */ /* 0x002fec00000418ec */
[----:B------:R-:W-:Y:S01]  /*c700*/  HMMA.16816.F32.BF16 R128, R16, R40, R64 ;  /* 0x000000281080723c */ /* 0x000fe20000041840 */
[----:B------:R-:W1:Y:S05]  /*c710*/  LDSM.16.M88.4 R40, [R245] ;  /* 0x00000000f528783b */ /* 0x000e6a0000000200 */
[----:B------:R-:W-:Y:S06]  /*c720*/  HMMA.16816.F32.BF16 R204, R20, R46, R76 ;  /* 0x0000002e14cc723c */ /* 0x000fec000004184c */
[----:B------:R-:W-:Y:S06]  /*c730*/  HMMA.16816.F32.BF16 R48, R28, R36, RZ ;  /* 0x000000241c30723c */ /* 0x000fec00000418ff */
[----:B------:R-:W-:Y:S01]  /*c740*/  HMMA.16816.F32.BF16 R44, R24, R38, RZ ;  /* 0x00000026182c723c */ /* 0x000fe200000418ff */
[----:B------:R-:W-:-:S02]  /*c750*/  IMAD.MOV.U32 R251, RZ, RZ, R7 ;  /* 0x000000fffffb7224 */ /* 0x000fc400078e0007 */
[----:B------:R-:W-:-:S03]  /*c760*/  IMAD.MOV.U32 R250, RZ, RZ, R4 ;  /* 0x000000fffffa7224 */ /* 0x000fc600078e0004 */
[----:B------:R-:W-:Y:S01]  /*c770*/  HMMA.16816.F32.BF16 R64, R28, R38, RZ ;  /* 0x000000261c40723c */ /* 0x000fe200000418ff */
[----:B------:R3:W4:Y:S05]  /*c780*/  LDSM.16.M88.4 R36, [R249] ;  /* 0x00000000f924783b */ /* 0x00072a0000000200 */
[-C--:B--2---:R-:W-:Y:S06]  /*c790*/  HMMA.16816.F32.BF16 R88, R20, R52.reuse, R88 ;  /* 0x000000341458723c */ /* 0x084fec0000041858 */
[----:B------:R-:W-:Y:S07]  /*c7a0*/  HMMA.16816.F32.BF16 R84, R16, R52, R84 ;  /* 0x000000341054723c */ /* 0x000fee0000041854 */
[----:B------:R-:W-:-:S02]  /*c7b0*/  IMAD.MOV.U32 R52, RZ, RZ, R6 ;  /* 0x000000ffff347224 */ /* 0x000fc400078e0006 */
[----:B---3--:R-:W-:Y:S02]  /*c7c0*/  IMAD.MOV.U32 R249, RZ, RZ, R5 ;  /* 0x000000fffff97224 */ /* 0x008fe400078e0005 */
[----:B------:R-:W-:-:S15]  /*c7d0*/  HMMA.16816.F32.BF16 R4, R8, R62, R208 ;  /* 0x0000003e0804723c */ /* 0x000fde00000418d0 */
[----:B------:R-:W-:-:S09]  /*c7e0*/  NOP ;  /* 0x0000000000007918 */ /* 0x000fd20000000000 */
[----:B------:R-:W-:Y:S02]  /*c7f0*/  IMAD.MOV.U32 R141, RZ, RZ, R4 ;  /* 0x000000ffff8d7224 */ /* 0x000fe400078e0004 */
[----:B------:R-:W-:Y:S02]  /*c800*/  IMAD.MOV.U32 R252, RZ, RZ, R5 ;  /* 0x000000fffffc7224 */ /* 0x000fe400078e0005 */
[----:B------:R-:W-:Y:S02]  /*c810*/  IMAD.MOV.U32 R235, RZ, RZ, R6 ;  /* 0x000000ffffeb7224 */ /* 0x000fe400078e0006 */
[----:B------:R-:W-:Y:S02]  /*c820*/  IMAD.MOV.U32 R234, RZ, RZ, R7 ;  /* 0x000000ffffea7224 */ /* 0x000fe400078e0007 */
[----:B------:R-:W-:Y:S06]  /*c830*/  HMMA.16816.F32.BF16 R4, R12, R62, R204 ;  /* 0x0000003e0c04723c */ /* 0x000fec00000418cc */
[----:B-1----:R-:W-:Y:S06]  /*c840*/  HMMA.16816.F32.BF16 R60, R8, R40, R128 ;  /* 0x00000028083c723c */ /* 0x002fec0000041880 */
[----:B------:R-:W-:Y:S01]  /*c850*/  HMMA.16816.F32.BF16 R112, R20, R56, R48 ;  /* 0x000000381470723c */ /* 0x000fe20000041830 */
[----:B------:R-:W-:Y:S01]  /*c860*/  IMAD.MOV.U32 R0, RZ, RZ, R142 ;  /* 0x000000ffff007224 */ /* 0x000fe200078e008e */
[----:B------:R-:W1:Y:S10]  /*c870*/  LDSM.16.M88.4 R48, [R134+0x6800] ;  /* 0x006800008630783b */ /* 0x000e740000000200 */
[----:B------:R-:W-:-:S02]  /*c880*/  IMAD.MOV.U32 R136, RZ, RZ, R4 ;  /* 0x000000ffff887224 */ /* 0x000fc400078e0004 */
[----:B------:R-:W-:Y:S02]  /*c890*/  IMAD.MOV.U32 R71, RZ, RZ, R5 ;  /* 0x000000ffff477224 */ /* 0x000fe400078e0005 */
[----:B------:R-:W-:Y:S02]  /*c8a0*/  IMAD.MOV.U32 R70, RZ, RZ, R6 ;  /* 0x000000ffff467224 */ /* 0x000fe400078e0006 */
[----:B------:R-:W-:Y:S02]  /*c8b0*/  IMAD.MOV.U32 R69, RZ, RZ, R7 ;  /* 0x000000ffff457224 */ /* 0x000fe400078e0007 */
[----:B------:R-:W-:Y:S01]  /*c8c0*/  HMMA.16816.F32.BF16 R4, R12, R40, R200 ;  /* 0x000000280c04723c */ /* 0x000fe200000418c8 */
[----:B------:R-:W-:Y:S02]  /*c8d0*/  IMAD.MOV.U32 R140, RZ, RZ, R60 ;  /* 0x000000ffff8c7224 */ /* 0x000fe400078e003c */
[----:B------:R-:W-:Y:S02]  /*c8e0*/  IMAD.MOV.U32 R139, RZ, RZ, R61 ;  /* 0x000000ffff8b7224 */ /* 0x000fe400078e003d */
[----:B------:R-:W-:-:S02]  /*c8f0*/  IMAD.MOV.U32 R138, RZ, RZ, R62 ;  /* 0x000000ffff8a7224 */ /* 0x000fc400078e003e */
[----:B------:R-:W-:Y:S02]  /*c900*/  IMAD.MOV.U32 R137, RZ, RZ, R63 ;  /* 0x000000ffff897224 */ /* 0x000fe400078e003f */
[-C--:B------:R-:W-:Y:S06]  /*c910*/  HMMA.16816.F32.BF16 R60, R8, R42.reuse, R124 ;  /* 0x0000002a083c723c */ /* 0x080fec000004187c */
[----:B------:R-:W-:Y:S09]  /*c920*/  HMMA.16816.F32.BF16 R40, R12, R42, R116 ;  /* 0x0000002a0c28723c */ /* 0x000ff20000041874 */
[----:B------:R-:W-:-:S02]  /*c930*/  IMAD.MOV.U32 R245, RZ, RZ, R7 ;  /* 0x000000fffff57224 */ /* 0x000fc400078e0007 */
[----:B------:R-:W-:Y:S02]  /*c940*/  IMAD.MOV.U32 R246, RZ, RZ, R6 ;  /* 0x000000fffff67224 */ /* 0x000fe400078e0006 */
[----:B------:R-:W-:-:S11]  /*c950*/  IMAD.MOV.U32 R7, RZ, RZ, R143 ;  /* 0x000000ffff077224 */ /* 0x000fd600078e008f */
[----:B------:R-:W-:Y:S02]  /*c960*/  IMAD.MOV.U32 R6, RZ, RZ, R40 ;  /* 0x000000ffff067224 */ /* 0x000fe400078e0028 */
[----:B------:R-:W-:Y:S02]  /*c970*/  IMAD.MOV.U32 R2, RZ, RZ, R41 ;  /* 0x000000ffff027224 */ /* 0x000fe400078e0029 */
[----:B------:R-:W-:Y:S02]  /*c980*/  IMAD.MOV.U32 R143, RZ, RZ, R42 ;  /* 0x000000ffff8f7224 */ /* 0x000fe400078e002a */
[----:B------:R-:W-:Y:S02]  /*c990*/  IMAD.MOV.U32 R142, RZ, RZ, R43 ;  /* 0x000000ffff8e7224 */ /* 0x000fe400078e002b */
[----:B----4-:R-:W-:Y:S06]  /*c9a0*/  HMMA.16816.F32.BF16 R40, R12, R36, R112 ;  /* 0x000000240c28723c */ /* 0x010fec0000041870 */
[-C--:B------:R-:W-:Y:S01]  /*c9b0*/  HMMA.16816.F32.BF16 R72, R16, R58.reuse, R44 ;  /* 0x0000003a1048723c */ /* 0x080fe2000004182c */
[----:B------:R-:W2:Y:S05]  /*c9c0*/  LDSM.16.M88.4 R44, [R213+0x7000] ;  /* 0x00700000d52c783b */ /* 0x000eaa0000000200 */
[----:B------:R-:W-:-:S12]  /*c9d0*/  HMMA.16816.F32.BF16 R56, R20, R58, R64 ;  /* 0x0000003a1438723c */ /* 0x000fd80000041840 */
[----:B------:R-:W-:Y:S02]  /*c9e0*/  IMAD.MOV.U32 R243, RZ, RZ, R41 ;  /* 0x000000fffff37224 */ /* 0x000fe400078e0029 */
[----:B------:R-:W-:Y:S02]  /*c9f0*/  IMAD.MOV.U32 R242, RZ, RZ, R42 ;  /* 0x000000fffff27224 */ /* 0x000fe400078e002a */
[----:B------:R-:W-:Y:S02]  /*ca00*/  IMAD.MOV.U32 R241, RZ, RZ, R43 ;  /* 0x000000fffff17224 */ /* 0x000fe400078e002b */
[----:B------:R-:W-:Y:S02]  /*ca10*/  IMAD.MOV.U32 R240, RZ, RZ, R40 ;  /* 0x000000fffff07224 */ /* 0x000fe400078e0028 */
[----:B------:R-:W-:Y:S06]  /*ca20*/  HMMA.16816.F32.BF16 R40, R8, R36, R108 ;  /* 0x000000240828723c */ /* 0x000fec000004186c */
[-C--:B------:R-:W-:Y:S06]  /*ca30*/  HMMA.16816.F32.BF16 R104, R28, R32.reuse, RZ ;  /* 0x000000201c68723c */ /* 0x080fec00000418ff */
[C---:B------:R-:W-:Y:S06]  /*ca40*/  HMMA.16816.F32.BF16 R100, R24.reuse, R32, RZ ;  /* 0x000000201864723c */ /* 0x040fec00000418ff */
[-C--:B------:R-:W-:Y:S06]  /*ca50*/  HMMA.16816.F32.BF16 R96, R24, R34.reuse, RZ ;  /* 0x000000221860723c */ /* 0x080fec00000418ff */
[----:B------:R-:W-:Y:S01]  /*ca60*/  HMMA.16816.F32.BF16 R76, R28, R34, RZ ;  /* 0x000000221c4c723c */ /* 0x000fe200000418ff */
[----:B------:R-:W3:Y:S01]  /*ca70*/  LDSM.16.M88.4 R32, [R244] ;  /* 0x00000000f420783b */ /* 0x000ee20000000200 */
[----:B------:R-:W-:-:S02]  /*ca80*/  IMAD.MOV.U32 R239, RZ, RZ, R41 ;  /* 0x000000ffffef7224 */ /* 0x000fc400078e0029 */
[----:B------:R-:W-:Y:S02]  /*ca90*/  IMAD.MOV.U32 R238, RZ, RZ, R42 ;  /* 0x000000ffffee7224 */ /* 0x000fe400078e002a */
[----:B------:R-:W-:Y:S02]  /*caa0*/  IMAD.MOV.U32 R237, RZ, RZ, R43 ;  /* 0x000000ffffed7224 */ /* 0x000fe400078e002b */
[----:B------:R-:W-:Y:S02]  /*cab0*/  IMAD.MOV.U32 R236, RZ, RZ, R40 ;  /* 0x000000ffffec7224 */ /* 0x000fe400078e0028 */
[----:B------:R-:W-:Y:S01]  /*cac0*/  HMMA.16816.F32.BF16 R40, R8, R38, R72 ;  /* 0x000000260828723c */ /* 0x000fe20000041848 */
[----:B------:R-:W-:-:S05]  /*cad0*/  IMAD.MOV.U32 R248, RZ, RZ, R123 ;  /* 0x000000fffff87224 */ /* 0x000fca00078e007b */
[----:B------:R-:W-:Y:S06]  /*cae0*/  HMMA.16816.F32.BF16 R36, R12, R38, R56 ;  /* 0x000000260c24723c */ /* 0x000fec0000041838 */
[-C--:B-1----:R-:W-:Y:S06]  /*caf0*/  HMMA.16816.F32.BF16 R120, R20, R48.reuse, R104 ;  /* 0x000000301478723c */ /* 0x082fec0000041868 */
[C---:B------:R-:W-:Y:S06]  /*cb00*/  HMMA.16816.F32.BF16 R104, R16.reuse, R48, R100 ;  /* 0x000000301068723c */ /* 0x040fec0000041864 */
[-C--:B------:R-:W-:Y:S06]  /*cb10*/  HMMA.16816.F32.BF16 R100, R16, R50.reuse, R96 ;  /* 0x000000321064723c */ /* 0x080fec0000041860 */
[----:B------:R-:W-:Y:S01]  /*cb20*/  HMMA.16816.F32.BF16 R96, R20, R50, R76 ;  /* 0x000000321460723c */ /* 0x000fe2000004184c */
[----:B------:R-:W1:Y:S01]  /*cb30*/  LDSM.16.M88.4 R48, [R134+0x7000] ;  /* 0x007000008630783b */ /* 0x000e620000000200 */
[----:B------:R-:W-:-:S02]  /*cb40*/  IMAD.MOV.U32 R207, RZ, RZ, R37 ;  /* 0x000000ffffcf7224 */ /* 0x000fc400078e0025 */
[----:B------:R-:W-:Y:S02]  /*cb50*/  IMAD.MOV.U32 R206, RZ, RZ, R38 ;  /* 0x000000ffffce7224 */ /* 0x000fe400078e0026 */
[----:B------:R-:W-:Y:S02]  /*cb60*/  IMAD.MOV.U32 R205, RZ, RZ, R39 ;  /* 0x000000ffffcd7224 */ /* 0x000fe400078e0027 */
[----:B------:R-:W-:Y:S02]  /*cb70*/  IMAD.MOV.U32 R204, RZ, RZ, R36 ;  /* 0x000000ffffcc7224 */ /* 0x000fe400078e0024 */
[----:B--2---:R-:W-:Y:S01]  /*cb80*/  HMMA.16816.F32.BF16 R36, R24, R46, RZ ;  /* 0x0000002e1824723c */ /* 0x004fe200000418ff */
[----:B------:R-:W-:-:S05]  /*cb90*/  IMAD.MOV.U32 R115, RZ, RZ, R52 ;  /* 0x000000ffff737224 */ /* 0x000fca00078e0034 */
[-C--:B------:R-:W-:Y:S06]  /*cba0*/  HMMA.16816.F32.BF16 R92, R16, R54.reuse, R92 ;  /* 0x00000036105c723c */ /* 0x080fec000004185c */
[----:B------:R-:W-:Y:S06]  /*cbb0*/  HMMA.16816.F32.BF16 R80, R20, R54, R80 ;  /* 0x000000361450723c */ /* 0x000fec0000041850 */
[----:B---3--:R-:W-:Y:S01]  /*cbc0*/  HMMA.16816.F32.BF16 R52, R12, R32, R88 ;  /* 0x000000200c34723c */ /* 0x008fe20000041858 */
[----:B------:R-:W-:-:S02]  /*cbd0*/  IMAD.MOV.U32 R247, RZ, RZ, R5 ;  /* 0x000000fffff77224 */ /* 0x000fc400078e0005 */
[----:B------:R-:W-:Y:S02]  /*cbe0*/  IMAD.MOV.U32 R244, RZ, RZ, R4 ;  /* 0x000000fffff47224 */ /* 0x000fe400078e0004 */
[----:B------:R-:W-:Y:S01]  /*cbf0*/  IMAD.MOV.U32 R68, RZ, RZ, R60 ;  /* 0x000000ffff447224 */ /* 0x000fe200078e003c */
[----:B------:R-:W-:Y:S01]  /*cc00*/  HMMA.16816.F32.BF16 R56, R28, R46, RZ ;  /* 0x0000002e1c38723c */ /* 0x000fe200000418ff */
[----:B------:R-:W-:Y:S02]  /*cc10*/  IMAD.MOV.U32 R5, RZ, RZ, R61 ;  /* 0x000000ffff057224 */ /* 0x000fe400078e003d */
[----:B------:R-:W-:Y:S02]  /*cc20*/  IMAD.MOV.U32 R4, RZ, RZ, R62 ;  /* 0x000000ffff047224 */ /* 0x000fe400078e003e */
[----:B------:R-:W-:Y:S01]  /*cc30*/  IMAD.MOV.U32 R3, RZ, RZ, R63 ;  /* 0x000000ffff037224 */ /* 0x000fe200078e003f */
[----:B-1----:R-:W-:Y:S01]  /*cc40*/  HMMA.16816.F32.BF16 R64, R16, R50, R36 ;  /* 0x000000321040723c */ /* 0x002fe20000041824 */
[----:B------:R-:W1:Y:S01]  /*cc50*/  LDSM.16.M88.4 R36, [R7] ;  /* 0x000000000724783b */ /* 0x000e620000000200 */
[----:B------:R-:W-:-:S02]  /*cc60*/  IMAD.MOV.U32 R203, RZ, RZ, R40 ;  /* 0x000000ffffcb7224 */ /* 0x000fc400078e0028 */
[----:B------:R-:W-:Y:S02]  /*cc70*/  IMAD.MOV.U32 R202, RZ, RZ, R41 ;  /* 0x000000ffffca7224 */ /* 0x000fe400078e0029 */
[----:B------:R-:W-:Y:S01]  /*cc80*/  IMAD.MOV.U32 R201, RZ, RZ, R42 ;  /* 0x000000ffffc97224 */ /* 0x000fe200078e002a */
[----:B------:R-:W-:Y:S01]  /*cc90*/  HMMA.16816.F32.BF16 R60, R28, R44, RZ ;  /* 0x0000002c1c3c723c */ /* 0x000fe200000418ff */
[----:B------:R-:W-:-:S04]  /*cca0*/  IMAD.MOV.U32 R200, RZ, RZ, R43 ;  /* 0x000000ffffc87224 */ /* 0x000fc800078e002b */
[----:B------:R-:W-:Y:S01]  /*ccb0*/  IMAD.MOV.U32 R125, RZ, RZ, R54 ;  /* 0x000000ffff7d7224 */ /* 0x000fe200078e0036 */
[----:B------:R-:W-:Y:S01]  /*ccc0*/  HMMA.16816.F32.BF16 R40, R24, R44, RZ ;  /* 0x0000002c1828723c */ /* 0x000fe200000418ff */
[----:B------:R-:W-:Y:S02]  /*ccd0*/  IMAD.MOV.U32 R124, RZ, RZ, R55 ;  /* 0x000000ffff7c7224 */ /* 0x000fe400078e0037 */
[----:B------:R-:W-:Y:S02]  /*cce0*/  IMAD.MOV.U32 R129, RZ, RZ, R52 ;  /* 0x000000ffff817224 */ /* 0x000fe400078e0034 */
[----:B------:R-:W-:Y:S01]  /*ccf0*/  IMAD.MOV.U32 R128, RZ, RZ, R53 ;  /* 0x000000ffff807224 */ /* 0x000fe200078e0035 */
[C---:B------:R-:W-:Y:S01]  /*cd00*/  HMMA.16816.F32.BF16 R44, R8.reuse, R32, R84 ;  /* 0x00000020082c723c */ /* 0x040fe20000041854 */
[----:B------:R-:W2:Y:S05]  /*cd10*/  LDSM.16.M88.4 R52, [R213+0x7800] ;  /* 0x00780000d534783b */ /* 0x000eaa0000000200 */
[-C--:B------:R-:W-:Y:S06]  /*cd20*/  HMMA.16816.F32.BF16 R208, R8, R34.reuse, R92 ;  /* 0x0000002208d0723c */ /* 0x080fec000004185c */
[----:B------:R-:W-:Y:S01]  /*cd30*/  HMMA.16816.F32.BF16 R116, R12, R34, R80 ;  /* 0x000000220c74723c */ /* 0x000fe20000041850 */
[----:B------:R3:W4:Y:S05]  /*cd40*/  LDSM.16.M88.4 R32, [R0] ;  /* 0x000000000020783b */ /* 0x00072a0000000200 */
[----:B------:R-:W-:Y:S01]  /*cd50*/  HMMA.16816.F32.BF16 R72, R16, R48, R40 ;  /* 0x000000301048723c */ /* 0x000fe20000041828 */
[----:B------:R-:W-:Y:S05]  /*cd60*/  LDSM.16.M88.4 R40, [R213+0x4000] ;  /* 0x00400000d528783b */ /* 0x000fea0000000200 */
[----:B------:R-:W-:-:S02]  /*cd70*/  IMAD.MOV.U32 R131, RZ, RZ, R44 ;  /* 0x000000ffff837224 */ /* 0x000fc400078e002c */
[----:B------:R-:W-:Y:S02]  /*cd80*/  IMAD.MOV.U32 R130, RZ, RZ, R45 ;  /* 0x000000ffff827224 */ /* 0x000fe400078e002d */
[----:B------:R-:W-:Y:S02]  /*cd90*/  IMAD.MOV.U32 R127, RZ, RZ, R46 ;  /* 0x000000ffff7f7224 */ /* 0x000fe400078e002e */
[----:B------:R-:W-:Y:S02]  /*cda0*/  IMAD.MOV.U32 R126, RZ, RZ, R47 ;  /* 0x000000ffff7e7224 */ /* 0x000fe400078e002f */
[----:B------:R-:W4:Y:S01]  /*cdb0*/  LDSM.16.M88.4 R44, [R134+0x7800] ;  /* 0x00780000862c783b */ /* 0x000f220000000200 */
[----:B-1----:R-:W-:Y:S06]  /*cdc0*/  HMMA.16816.F32.BF16 R80, R12, R36, R120 ;  /* 0x000000240c50723c */ /* 0x002fec0000041878 */
[C---:B------:R-:W-:Y:S06]  /*cdd0*/  HMMA.16816.F32.BF16 R76, R20.reuse, R48, R60 ;  /* 0x00000030144c723c */ /* 0x040fec000004183c */
[----:B------:R-:W-:Y:S06]  /*cde0*/  HMMA.16816.F32.BF16 R56, R20, R50, R56 ;  /* 0x000000321438723c */ /* 0x000fec0000041838 */
[----:B--2---:R-:W-:Y:S01]  /*cdf0*/  HMMA.16816.F32.BF16 R48, R24, R52, RZ ;  /* 0x000000341830723c */ /* 0x004fe200000418ff */
[----:B------:R-:W-:-:S02]  /*ce00*/  IMAD.MOV.U32 R114, RZ, RZ, R6 ;  /* 0x000000ffff727224 */ /* 0x000fc400078e0006 */
[----:B------:R-:W-:Y:S02]  /*ce10*/  IMAD.MOV.U32 R113, RZ, RZ, R2 ;  /* 0x000000ffff717224 */ /* 0x000fe400078e0002 */
[----:B------:R-:W-:Y:S02]  /*ce20*/  IMAD.MOV.U32 R122, RZ, RZ, R127 ;  /* 0x000000ffff7a7224 */ /* 0x000fe400078e007f */
[----:B------:R-:W-:Y:S02]  /*ce30*/  IMAD.MOV.U32 R7, RZ, RZ, R80 ;  /* 0x000000ffff077224 */ /* 0x000fe400078e0050 */
[----:B------:R-:W-:Y:S02]  /*ce40*/  IMAD.MOV.U32 R6, RZ, RZ, R81 ;  /* 0x000000ffff067224 */ /* 0x000fe400078e0051 */
[----:B------:R-:W-:Y:S02]  /*ce50*/  IMAD.MOV.U32 R2, RZ, RZ, R82 ;  /* 0x000000ffff027224 */ /* 0x000fe400078e0052 */
[----:B---3--:R-:W-:-:S02]  /*ce60*/  IMAD.MOV.U32 R0, RZ, RZ, R83 ;  /* 0x000000ffff007224 */ /* 0x008fc400078e0053 */
[----:B------:R-:W-:Y:S02]  /*ce70*/  IMAD.MOV.U32 R123, RZ, RZ, R126 ;  /* 0x000000ffff7b7224 */ /* 0x000fe400078e007e */
[----:B------:R-:W-:Y:S02]  /*ce80*/  IMAD.MOV.U32 R80, RZ, RZ, R125 ;  /* 0x000000ffff507224 */ /* 0x000fe400078e007d */
[----:B------:R-:W-:Y:S02]  /*ce90*/  IMAD.MOV.U32 R81, RZ, RZ, R124 ;  /* 0x000000ffff517224 */ /* 0x000fe400078e007c */
[----:B------:R-:W-:Y:S01]  /*cea0*/  IMAD.MOV.U32 R83, RZ, RZ, R239 ;  /* 0x000000ffff537224 */ /* 0x000fe200078e00ef */
[----:B------:R-:W-:Y:S01]  /*ceb0*/  HMMA.16816.F32.BF16 R124, R8, R36, R104 ;  /* 0x00000024087c723c */ /* 0x000fe20000041868 */
[----:B------:R-:W-:Y:S02]  /*cec0*/  IMAD.MOV.U32 R92, RZ, RZ, R238 ;  /* 0x000000ffff5c7224 */ /* 0x000fe400078e00ee */
[----:B------:R-:W-:-:S02]  /*ced0*/  IMAD.MOV.U32 R93, RZ, RZ, R237 ;  /* 0x000000ffff5d7224 */ /* 0x000fc400078e00ed */
[----:B------:R-:W-:Y:S02]  /*cee0*/  IMAD.MOV.U32 R82, RZ, RZ, R236 ;  /* 0x000000ffff527224 */ /* 0x000fe400078e00ec */
[----:B------:R-:W-:Y:S01]  /*cef0*/  IMAD.MOV.U32 R110, RZ, RZ, R251 ;  /* 0x000000ffff6e7224 */ /* 0x000fe200078e00fb */
[----:B----4-:R-:W-:Y:S01]  /*cf00*/  HMMA.16816.F32.BF16 R236, R8, R34, R64 ;  /* 0x0000002208ec723c */ /* 0x010fe20000041840 */
[----:B------:R-:W-:Y:S02]  /*cf10*/  IMAD.MOV.U32 R95, RZ, RZ, R250 ;  /* 0x000000ffff5f7224 */ /* 0x000fe400078e00fa */
[----:B------:R-:W-:Y:S02]  /*cf20*/  IMAD.MOV.U32 R108, RZ, RZ, R249 ;  /* 0x000000ffff6c7224 */ /* 0x000fe400078e00f9 */
[----:B------:R-:W-:Y:S01]  /*cf30*/  IMAD.MOV.U32 R85, RZ, RZ, R243 ;  /* 0x000000ffff557224 */ /* 0x000fe200078e00f3 */
[----:B------:R-:W-:Y:S01]  /*cf40*/  HMMA.16816.F32.BF16 R64, R16, R44, R48 ;  /* 0x0000002c1040723c */ /* 0x000fe20000041830 */
[----:B------:R-:W-:-:S02]  /*cf50*/  IMAD.MOV.U32 R86, RZ, RZ, R242 ;  /* 0x000000ffff567224 */ /* 0x000fc400078e00f2 */
[----:B------:R-:W-:Y:S02]  /*cf60*/  IMAD.MOV.U32 R87, RZ, RZ, R241 ;  /* 0x000000ffff577224 */ /* 0x000fe400078e00f1 */
[----:B------:R-:W-:Y:S02]  /*cf70*/  IMAD.MOV.U32 R84, RZ, RZ, R240 ;  /* 0x000000ffff547224 */ /* 0x000fe400078e00f0 */
[----:B------:R-:W-:Y:S01]  /*cf80*/  IMAD.MOV.U32 R120, RZ, RZ, R131 ;  /* 0x000000ffff787224 */ /* 0x000fe200078e0083 */
[C---:B------:R-:W-:Y:S01]  /*cf90*/  HMMA.16816.F32.BF16 R240, R12.reuse, R34, R56 ;  /* 0x000000220cf0723c */ /* 0x040fe20000041838 */
[----:B------:R-:W-:Y:S02]  /*cfa0*/  IMAD.MOV.U32 R121, RZ, RZ, R130 ;  /* 0x000000ffff797224 */ /* 0x000fe400078e0082 */
[----:B------:R-:W-:Y:S02]  /*cfb0*/  IMAD.MOV.U32 R105, RZ, RZ, R248 ;  /* 0x000000ffff697224 */ /* 0x000fe400078e00f8 */
[----:B------:R-:W-:Y:S01]  /*cfc0*/  IMAD.MOV.U32 R106, RZ, RZ, R129 ;  /* 0x000000ffff6a7224 */ /* 0x000fe200078e0081 */
[----:B------:R-:W-:Y:S01]  /*cfd0*/  HMMA.16816.F32.BF16 R248, R12, R38, R96 ;  /* 0x000000260cf8723c */ /* 0x000fe20000041860 */
[----:B------:R-:W-:-:S05]  /*cfe0*/  IMAD.MOV.U32 R107, RZ, RZ, R128 ;  /* 0x000000ffff6b7224 */ /* 0x000fca00078e0080 */
[----:B------:R-:W-:Y:S06]  /*cff0*/  HMMA.16816.F32.BF16 R128, R8, R38, R100 ;  /* 0x000000260880723c */ /* 0x000fec0000041864 */
[C---:B------:R-:W-:Y:S06]  /*d000*/  HMMA.16816.F32.BF16 R48, R24.reuse, R40, RZ ;  /* 0x000000281830723c */ /* 0x040fec00000418ff */
        /* <DEDUP_REMOVED lines=9> */
[----:B------:R-:W-:Y:S02]  /*d0a0*/  IMAD.MOV.U32 R115, RZ, RZ, R245 ;  /* 0x000000ffff737224 */ /* 0x000fe400078e00f5 */
[----:B------:R-:W-:-:S02]  /*d0b0*/  IMAD.MOV.U32 R112, RZ, RZ, R244 ;  /* 0x000000ffff707224 */ /* 0x000fc400078e00f4 */
[----:B------:R-:W-:Y:S01]  /*d0c0*/  IMAD.MOV.U32 R89, RZ, RZ, R207 ;  /* 0x000000ffff597224 */ /* 0x000fe200078e00cf */
[-C--:B------:R-:W-:Y:S01]  /*d0d0*/  HMMA.16816.F32.BF16 R244, R12, R32.reuse, R76 ;  /* 0x000000200cf4723c */ /* 0x080fe2000004184c */
[----:B------:R-:W-:Y:S02]  /*d0e0*/  IMAD.MOV.U32 R90, RZ, RZ, R206 ;  /* 0x000000ffff5a7224 */ /* 0x000fe400078e00ce */
[----:B------:R-:W-:Y:S02]  /*d0f0*/  IMAD.MOV.U32 R91, RZ, RZ, R205 ;  /* 0x000000ffff5b7224 */ /* 0x000fe400078e00cd */
[----:B------:R-:W-:Y:S02]  /*d100*/  IMAD.MOV.U32 R88, RZ, RZ, R204 ;  /* 0x000000ffff587224 */ /* 0x000fe400078e00cc */
[----:B------:R-:W-:Y:S06]  /*d110*/  HMMA.16816.F32.BF16 R204, R8, R32, R72 ;  /* 0x0000002008cc723c */ /* 0x000fec0000041848 */
[C---:B------:R-:W-:Y:S06]  /*d120*/  HMMA.16816.F32.BF16 R32, R28.reuse, R40, RZ ;  /* 0x000000281c20723c */ /* 0x040fec00000418ff */
[C---:B------:R-:W-:Y:S06]  /*d130*/  HMMA.16816.F32.BF16 R40, R28.reuse, R42, RZ ;  /* 0x0000002a1c28723c */ /* 0x040fec00000418ff */
[----:B------:R-:W-:Y:S06]  /*d140*/  HMMA.16816.F32.BF16 R28, R28, R54, RZ ;  /* 0x000000361c1c723c */ /* 0x000fec00000418ff */
[C---:B------:R-:W-:Y:S06]  /*d150*/  HMMA.16816.F32.BF16 R72, R20.reuse, R44, R60 ;  /* 0x0000002c1448723c */ /* 0x040fec000004183c */
[-C--:B-1----:R-:W-:Y:S06]  /*d160*/  HMMA.16816.F32.BF16 R60, R20, R24.reuse, R32 ;  /* 0x00000018143c723c */ /* 0x082fec0000041820 */
[C---:B------:R-:W-:Y:S06]  /*d170*/  HMMA.16816.F32.BF16 R48, R16.reuse, R24, R48 ;  /* 0x000000181030723c */ /* 0x040fec0000041830 */
[C---:B------:R-:W-:Y:S06]  /*d180*/  HMMA.16816.F32.BF16 R52, R16.reuse, R26, R56 ;  /* 0x0000001a1034723c */ /* 0x040fec0000041838 */
[----:B------:R-:W-:Y:S01]  /*d190*/  HMMA.16816.F32.BF16 R32, R16, R46, R36 ;  /* 0x0000002e1020723c */ /* 0x000fe20000041824 */
[----:B------:R-:W1:Y:S05]  /*d1a0*/  LDSM.16.M88.4 R16, [R105] ;  /* 0x000000006910783b */ /* 0x000e6a0000000200 */
[C---:B------:R-:W-:Y:S06]  /*d1b0*/  HMMA.16816.F32.BF16 R24, R20.reuse, R26, R40 ;  /* 0x0000001a1418723c */ /* 0x040fec0000041828 */
[----:B------:R-:W-:Y:S01]  /*d1c0*/  HMMA.16816.F32.BF16 R44, R20, R46, R28 ;  /* 0x0000002e142c723c */ /* 0x000fe2000004181c */
[----:B------:R-:W2:Y:S01]  /*d1d0*/  LDSM.16.M88.4 R20, [R212] ;  /* 0x00000000d414783b */ /* 0x000ea20000000200 */
[----:B------:R-:W-:-:S02]  /*d1e0*/  IMAD.MOV.U32 R100, RZ, RZ, R203 ;  /* 0x000000ffff647224 */ /* 0x000fc400078e00cb */
[----:B------:R-:W-:Y:S02]  /*d1f0*/  IMAD.MOV.U32 R101, RZ, RZ, R202 ;  /* 0x000000ffff657224 */ /* 0x000fe400078e00ca */
[----:B------:R-:W-:Y:S02]  /*d200*/  IMAD.MOV.U32 R102, RZ, RZ, R201 ;  /* 0x000000ffff667224 */ /* 0x000fe400078e00c9 */
[----:B------:R-:W-:Y:S02]  /*d210*/  IMAD.MOV.U32 R103, RZ, RZ, R200 ;  /* 0x000000ffff677224 */ /* 0x000fe400078e00c8 */
[----:B------:R-:W-:Y:S02]  /*d220*/  IMAD.MOV.U32 R97, RZ, RZ, R111 ;  /* 0x000000ffff617224 */ /* 0x000fe400078e006f */
[----:B------:R-:W-:Y:S01]  /*d230*/  IMAD.MOV.U32 R111, RZ, RZ, R141 ;  /* 0x000000ffff6f7224 */ /* 0x000fe200078e008d */
[----:B-1----:R-:W-:Y:S07]  /*d240*/  HMMA.16816.F32.BF16 R200, R8, R16, R64 ;  /* 0x0000001008c8723c */ /* 0x002fee0000041840 */
[----:B------:R-:W-:-:S02]  /*d250*/  IMAD.MOV.U32 R64, RZ, RZ, R112 ;  /* 0x000000ffff407224 */ /* 0x000fc400078e0070 */
[----:B------:R-:W-:Y:S02]  /*d260*/  IMAD.MOV.U32 R65, RZ, RZ, R113 ;  /* 0x000000ffff417224 */ /* 0x000fe400078e0071 */
[----:B------:R-:W-:Y:S01]  /*d270*/  IMAD.MOV.U32 R66, RZ, RZ, R114 ;  /* 0x000000ffff427224 */ /* 0x000fe200078e0072 */
[----:B--2---:R-:W-:Y:S01]  /*d280*/  HMMA.16816.F32.BF16 R48, R8, R20, R48 ;  /* 0x000000140830723c */ /* 0x004fe20000041830 */
[----:B------:R-:W-:-:S05]  /*d290*/  IMAD.MOV.U32 R67, RZ, RZ, R115 ;  /* 0x000000ffff437224 */ /* 0x000fca00078e0073 */
[C---:B------:R-:W-:Y:S06]  /*d2a0*/  HMMA.16816.F32.BF16 R36, R8.reuse, R22, R52 ;  /* 0x000000160824723c */ /* 0x040fec0000041834 */
[----:B------:R-:W-:Y:S01]  /*d2b0*/  HMMA.16816.F32.BF16 R112, R8, R18, R32 ;  /* 0x000000120870723c */ /* 0x000fe20000041820 */
[----:B------:R-:W-:Y:S05]  /*d2c0*/  LDSM.16.M88.4 R8, [R221+0x2000] ;  /* 0x00200000dd08783b */ /* 0x000fea0000000200 */
[----:B------:R-:W-:Y:S01]  /*d2d0*/  HMMA.16816.F32.BF16 R28, R12, R20, R60 ;  /* 0x000000140c1c723c */ /* 0x000fe2000004183c */
[----:B------:R-:W-:-:S02]  /*d2e0*/  IMAD.MOV.U32 R33, RZ, RZ, R108 ;  /* 0x000000ffff217224 */ /* 0x000fc400078e006c */
[----:B------:R-:W-:-:S03]  /*d2f0*/  IMAD.MOV.U32 R34, RZ, RZ, R109 ;  /* 0x000000ffff227224 */ /* 0x000fc600078e006d */
[C---:B------:R-:W-:Y:S01]  /*d300*/  HMMA.16816.F32.BF16 R24, R12.reuse, R22, R24 ;  /* 0x000000160c18723c */ /* 0x040fe20000041818 */
[----:B------:R-:W1:Y:S01]  /*d310*/  LDSM.16.M88.4 R20, [R218] ;  /* 0x00000000da14783b */ /* 0x000e620000000200 */
[----:B------:R-:W-:Y:S02]  /*d320*/  IMAD.MOV.U32 R35, RZ, RZ, R110 ;  /* 0x000000ffff237224 */ /* 0x000fe400078e006e */
[----:B------:R-:W-:Y:S02]  /*d330*/  IMAD.MOV.U32 R60, RZ, RZ, R111 ;  /* 0x000000ffff3c7224 */ /* 0x000fe400078e006f */
[C---:B------:R-:W-:Y:S06]  /*d340*/  HMMA.16816.F32.BF16 R108, R12.reuse, R16, R72 ;  /* 0x000000100c6c723c */ /* 0x040fec0000041848 */
[----:B------:R-:W-:Y:S01]  /*d350*/  HMMA.16816.F32.BF16 R72, R12, R18, R44 ;  /* 0x000000120c48723c */ /* 0x000fe2000004182c */
[----:B------:R-:W2:Y:S04]  /*d360*/  LDSM.16.M88.4 R12, [R221] ;  /* 0x00000000dd0c783b */ /* 0x000ea80000000200 */
[----:B------:R-:W3:Y:S01]  /*d370*/  LDSM.16.M88.4 R16, [R218+0x800] ;  /* 0x00080000da10783b */ /* 0x000ee20000000200 */
        /* <DEDUP_REMOVED lines=10> */
[----:B------:R-:W-:Y:S01]  /*d420*/  IMAD.MOV.U32 R40, RZ, RZ, R136 ;  /* 0x000000ffff287224 */ /* 0x000fe200078e0088 */
[----:B-1----:R-:W-:Y:S01]  /*d430*/  HMMA.16816.F32.BF16 R92, R8, R20, R48 ;  /* 0x00000014085c723c */ /* 0x002fe20000041830 */
        /* <DEDUP_REMOVED lines=10> */
[C---:B--2---:R-:W-:Y:S06]  /*d4e0*/  HMMA.16816.F32.BF16 R44, R12.reuse, R20, R28 ;  /* 0x000000140c2c723c */ /* 0x044fec000004181c */
[-C--:B------:R-:W-:Y:S01]  /*d4f0*/  HMMA.16816.F32.BF16 R28, R12, R22.reuse, R24 ;  /* 0x000000160c1c723c */ /* 0x080fe20000041818 */
[----:B------:R-:W1:Y:S05]  /*d500*/  LDSM.16.M88.4 R24, [R218+0x1000] ;  /* 0x00100000da18783b */ /* 0x000e6a0000000200 */
[----:B------:R-:W-:Y:S01]  /*d510*/  HMMA.16816.F32.BF16 R52, R8, R22, R36 ;  /* 0x000000160834723c */ /* 0x000fe20000041824 */
[----:B------:R-:W2:Y:S05]  /*d520*/  LDSM.16.M88.4 R20, [R218+0x1800] ;  /* 0x00180000da14783b */ /* 0x000eaa0000000200 */
[-C--:B---3--:R-:W-:Y:S06]  /*d530*/  HMMA.16816.F32.BF16 R36, R12, R16.reuse, R48 ;  /* 0x000000100c24723c */ /* 0x088fec0000041830 */
[C---:B------:R-:W-:Y:S06]  /*d540*/  HMMA.16816.F32.BF16 R32, R8.reuse, R16, R32 ;  /* 0x000000100820723c */ /* 0x040fec0000041820 */
[-C--:B------:R-:W-:Y:S06]  /*d550*/  HMMA.16816.F32.BF16 R48, R8, R18.reuse, R60 ;  /* 0x000000120830723c */ /* 0x080fec000004183c */
[----:B------:R-:W-:Y:S01]  /*d560*/  HMMA.16816.F32.BF16 R40, R12, R18, R40 ;  /* 0x000000120c28723c */ /* 0x000fe20000041828 */
[----:B------:R-:W3:Y:S01]  /*d570*/  LDSM.16.M88.4 R16, [R218+0x2000] ;  /* 0x00200000da10783b */ /* 0x000ee20000000200 */
[----:B------:R-:W-:-:S02]  /*d580*/  IMAD.MOV.U32 R98, RZ, RZ, R143 ;  /* 0x000000ffff627224 */ /* 0x000fc400078e008f */
[----:B------:R-:W-:Y:S01]  /*d590*/  IMAD.MOV.U32 R99, RZ, RZ, R142 ;  /* 0x000000ffff637224 */ /* 0x000fe200078e008e */
[----:B------:R-:W4:Y:S01]  /*d5a0*/  S2R R252, SR_TID.X ;  /* 0x0000000000fc7919 */ /* 0x000f220000002100 */
[----:B------:R-:W-:Y:S02]  /*d5b0*/  IMAD.MOV.U32 R56, RZ, RZ, R140 ;  /* 0x000000ffff387224 */ /* 0x000fe400078e008c */
[----:B------:R-:W-:Y:S01]  /*d5c0*/  IMAD.MOV.U32 R57, RZ, RZ, R139 ;  /* 0x000000ffff397224 */ /* 0x000fe200078e008b */
[----:B------:R-:W-:Y:S01]  /*d5d0*/  @P1 LOP3.LUT R224, R224, 0x20, RZ, 0xfc, !PT ;  /* 0x00000020e0e01812 */ /* 0x000fe200078efcff */
[----:B------:R-:W-:Y:S01]  /*d5e0*/  IMAD.MOV.U32 R58, RZ, RZ, R138 ;  /* 0x000000ffff3a7224 */ /* 0x000fe200078e008a */
[C---:B-1----:R-:W-:Y:S01]  /*d5f0*/  HMMA.16816.F32.BF16 R60, R12.reuse, R24, R64 ;  /* 0x000000180c3c723c */ /* 0x042fe20000041840 */
[----:B------:R-:W-:Y:S01]  /*d600*/  IMAD.MOV.U32 R59, RZ, RZ, R137 ;  /* 0x000000ffff3b7224 */ /* 0x000fe200078e0089 */
[----:B------:R1:W5:Y:S04]  /*d610*/  LDL.LU R143, [R1+0x128] ;  /* 0x00012800018f7983 */ /* 0x0003680000300800 */
[----:B------:R-:W-:Y:S01]  /*d620*/  HMMA.16816.F32.BF16 R64, R12, R26, R96 ;  /* 0x0000001a0c40723c */ /* 0x000fe20000041860 */
[----:B------:R-:W-:Y:S01]  /*d630*/  IMAD.MOV.U32 R76, RZ, RZ, R68 ;  /* 0x000000ffff4c7224 */ /* 0x000fe200078e0044 */
[----:B------:R1:W5:Y:S04]  /*d640*/  LDL.LU R142, [R1+0x124] ;  /* 0x00012400018e7983 */ /* 0x0003680000300800 */
[----:B--2---:R-:W-:Y:S01]  /*d650*/  HMMA.16816.F32.BF16 R96, R8, R22, R100 ;  /* 0x000000160860723c */ /* 0x004fe20000041864 */
[----:B------:R-:W-:Y:S01]  /*d660*/  IMAD.MOV.U32 R77, RZ, RZ, R5 ;  /* 0x000000ffff4d7224 */ /* 0x000fe200078e0005 */
[----:B------:R1:W5:Y:S04]  /*d670*/  LDL.LU R141, [R1+0x120] ;  /* 0x00012000018d7983 */ /* 0x0003680000300800 */
[C---:B---3--:R-:W-:Y:S06]  /*d680*/  HMMA.16816.F32.BF16 R104, R12.reuse, R16, R104 ;  /* 0x000000100c68723c */ /* 0x048fec0000041868 */
[----:B------:R-:W-:Y:S01]  /*d690*/  HMMA.16816.F32.BF16 R116, R12, R18, R116 ;  /* 0x000000120c74723c */ /* 0x000fe20000041874 */
[----:B----4-:R-:W-:Y:S01]  /*d6a0*/  IMAD.SHL.U32 R252, R252, 0x2, RZ ;  /* 0x00000002fcfc7824 */ /* 0x010fe200078e00ff */
[----:B------:R1:W5:Y:S04]  /*d6b0*/  LDL.LU R140, [R1+0x11c] ;  /* 0x00011c00018c7983 */ /* 0x0003680000300800 */
[C---:B------:R-:W-:Y:S01]  /*d6c0*/  HMMA.16816.F32.BF16 R100, R8.reuse, R16, R120 ;  /* 0x000000100864723c */ /* 0x040fe20000041878 */
[----:B------:R-:W-:Y:S01]  /*d6d0*/  LOP3.LUT R252, R252, 0x6, RZ, 0xc0, !PT ;  /* 0x00000006fcfc7812 */ /* 0x000fe200078ec0ff */
[----:B------:R-:W-:Y:S01]  /*d6e0*/  IMAD.MOV.U32 R78, RZ, RZ, R4 ;  /* 0x000000ffff4e7224 */ /* 0x000fe200078e0004 */
[----:B------:R1:W5:Y:S03]  /*d6f0*/  LDL.LU R139, [R1+0x118] ;  /* 0x00011800018b7983 */ /* 0x0003660000300800 */
[----:B------:R-:W-:Y:S01]  /*d700*/  HMMA.16816.F32.BF16 R120, R8, R18, R208 ;  /* 0x000000120878723c */ /* 0x000fe200000418d0 */
[----:B------:R-:W2:Y:S01]  /*d710*/  LDSM.16.M88.4 R16, [R218+0x3800] ;  /* 0x00380000da10783b */ /* 0x000ea20000000200 */
[----:B------:R-:W-:-:S03]  /*d720*/  IMAD.MOV.U32 R79, RZ, RZ, R3 ;  /* 0x000000ffff4f7224 */ /* 0x000fc600078e0003 */
[----:B------:R1:W5:Y:S01]  /*d730*/  LDL.LU R138, [R1+0x114] ;  /* 0x00011400018a7983 */ /* 0x0003620000300800 */
[C---:B------:R-:W-:Y:S03]  /*d740*/  HMMA.16816.F32.BF16 R56, R8.reuse, R24, R56 ;  /* 0x000000180838723c */ /* 0x040fe60000041838 */
[----:B------:R1:W5:Y:S03]  /*d750*/  LDL.LU R137, [R1+0x110] ;  /* 0x0001100001897983 */ /* 0x0003660000300800 */
[----:B------:R-:W-:Y:S01]  /*d760*/  HMMA.16816.F32.BF16 R76, R8, R26, R76 ;  /* 0x0000001a084c723c */ /* 0x000fe2000004184c */
[----:B------:R-:W3:Y:S04]  /*d770*/  LDSM.16.M88.4 R24, [R218+0x2800] ;  /* 0x00280000da18783b */ /* 0x000ee80000000200 */
[----:B------:R1:W5:Y:S01]  /*d780*/  LDL.LU R136, [R1+0x10c] ;  /* 0x00010c0001887983 */ /* 0x0003620000300800 */
[-C--:B------:R-:W-:Y:S03]  /*d790*/  HMMA.16816.F32.BF16 R84, R12, R20.reuse, R84 ;  /* 0x000000140c54723c */ /* 0x080fe60000041854 */
[----:B------:R1:W5:Y:S03]  /*d7a0*/  LDL.LU R71, [R1+0x108] ;  /* 0x0001080001477983 */ /* 0x0003660000300800 */
[----:B------:R-:W-:Y:S01]  /*d7b0*/  HMMA.16816.F32.BF16 R80, R8, R20, R80 ;  /* 0x000000140850723c */ /* 0x000fe20000041850 */
[----:B------:R1:W5:Y:S04]  /*d7c0*/  LDL.LU R70, [R1+0x104] ;  /* 0x0001040001467983 */ /* 0x0003680000300800 */
[----:B------:R1:W5:Y:S01]  /*d7d0*/  LDL.LU R69, [R1+0x100] ;  /* 0x0001000001457983 */ /* 0x0003620000300800 */
[----:B------:R-:W-:Y:S03]  /*d7e0*/  HMMA.16816.F32.BF16 R88, R12, R22, R88 ;  /* 0x000000160c58723c */ /* 0x000fe60000041858 */
[----:B------:R-:W4:Y:S01]  /*d7f0*/  LDSM.16.M88.4 R20, [R218+0x3000] ;  /* 0x00300000da14783b */ /* 0x000f220000000200 */
[----:B------:R-:W-:Y:S01]  /*d800*/  UISETP.GT.AND UP1, UPT, UR19, UR10, UPT ;  /* 0x0000000a1300728c */ /* 0x000fe2000bf24270 */
[----:B------:R-:W-:-:S04]  /*d810*/  DEPBAR.LE SB0, 0x0 ;  /* 0x000080000000791a */ /* 0x000fc80000000000 */
[----:B------:R1:W5:Y:S01]  /*d820*/  LDL.LU R68, [R1+0xfc] ;  /* 0x0000fc0001447983 */ /* 0x0003620000300800 */
[C---:B--2---:R-:W-:Y:S03]  /*d830*/  HMMA.16816.F32.BF16 R208, R8.reuse, R16, R200 ;  /* 0x0000001008d0723c */ /* 0x044fe600000418c8 */
[----:B------:R1:W5:Y:S03]  /*d840*/  LDL.LU R5, [R1+0xf8] ;  /* 0x0000f80001057983 */ /* 0x0003660000300800 */
[----:B------:R-:W-:Y:S01]  /*d850*/  HMMA.16816.F32.BF16 R200, R8, R18, R112 ;  /* 0x0000001208c8723c */ /* 0x000fe20000041870 */
[----:B------:R1:W5:Y:S04]  /*d860*/  LDL.LU R4, [R1+0xf4] ;  /* 0x0000f40001047983 */ /* 0x0003680000300800 */
[----:B------:R1:W5:Y:S02]  /*d870*/  LDL.LU R3, [R1+0xf0] ;  /* 0x0000f00001037983 */ /* 0x0003640000300800 */
[----:B------:R-:W-:-:S02]  /*d880*/  IMAD.MOV.U32 R115, RZ, RZ, R0 ;  /* 0x000000ffff737224 */ /* 0x000fc400078e0000 */
[----:B------:R-:W-:-:S04]  /*d890*/  IMAD.U32 R0, RZ, RZ, UR19 ;  /* 0x00000013ff007e24 */ /* 0x000fc8000f8e00ff */
[----:B------:R-:W-:Y:S02]  /*d8a0*/  IMAD R0, R0, 0x80, R252 ;  /* 0x0000008000007824 */ /* 0x000fe400078e02fc */
[----:B------:R-:W-:-:S03]  /*d8b0*/  IMAD.MOV.U32 R113, RZ, RZ, R6 ;  /* 0x000000ffff717224 */ /* 0x000fc600078e0006 */
[C---:B------:R-:W-:Y:S01]  /*d8c0*/  ISETP.GE.AND P2, PT, R0.reuse, R230, PT ;  /* 0x000000e60000720c */ /* 0x040fe20003f46270 */
[C---:B------:R-:W-:Y:S01]  /*d8d0*/  VIADD R6, R0.reuse, 0x1 ;  /* 0x0000000100067836 */ /* 0x040fe20000000000 */
[C---:B------:R-:W-:Y:S02]  /*d8e0*/  ISETP.GE.AND P4, PT, R0.reuse, R232, PT ;  /* 0x000000e80000720c */ /* 0x040fe40003f86270 */
[C---:B------:R-:W-:Y:S02]  /*d8f0*/  ISETP.GE.AND P3, PT, R0.reuse, R231, PT ;  /* 0x000000e70000720c */ /* 0x040fe40003f66270 */
[C---:B------:R-:W-:Y:S02]  /*d900*/  ISETP.LT.OR P2, PT, R0.reuse, R226, P2 ;  /* 0x000000e20000720c */ /* 0x040fe40001741670 */
[C---:B------:R-:W-:Y:S01]  /*d910*/  ISETP.LT.OR P5, PT, R0.reuse, R228, P4 ;  /* 0x000000e40000720c */ /* 0x040fe200027a1670 */
[----:B------:R-:W-:Y:S01]  /*d920*/  IMAD.MOV.U32 R112, RZ, RZ, R7 ;  /* 0x000000ffff707224 */ /* 0x000fe200078e0007 */
[----:B------:R-:W-:-:S02]  /*d930*/  ISETP.LT.OR P4, PT, R0, R227, P3 ;  /* 0x000000e30000720c */ /* 0x000fc40001f81670 */
[----:B------:R-:W-:Y:S02]  /*d940*/  ISETP.GE.AND P3, PT, R6, R232, PT ;  /* 0x000000e80600720c */ /* 0x000fe40003f66270 */
[----:B------:R-:W-:Y:S02]  /*d950*/  ISETP.GE.AND P0, PT, R0, R229, PT ;  /* 0x000000e50000720c */ /* 0x000fe40003f06270 */
[----:B------:R-:W-:Y:S01]  /*d960*/  P2R R7, PR, RZ, 0x4 ;  /* 0x00000004ff077803 */ /* 0x000fe20000000000 */
[----:B------:R-:W-:Y:S01]  /*d970*/  IMAD.MOV.U32 R114, RZ, RZ, R2 ;  /* 0x000000ffff727224 */ /* 0x000fe200078e0002 */
[----:B------:R-:W-:Y:S01]  /*d980*/  ISETP.GE.AND P2, PT, R6, R231, PT ;  /* 0x000000e70600720c */ /* 0x000fe20003f46270 */
[----:B------:R-:W-:Y:S01]  /*d990*/  VIADD R2, R0, 0x8 ;  /* 0x0000000800027836 */ /* 0x000fe20000000000 */
[----:B------:R-:W-:Y:S02]  /*d9a0*/  FSEL R44, R44, -INF , !P5 ;  /* 0xff8000002c2c7808 */ /* 0x000fe40006800000 */
[----:B------:R-:W-:-:S02]  /*d9b0*/  FSEL R46, R46, -INF , !P4 ;  /* 0xff8000002e2e7808 */ /* 0x000fc40006000000 */
[C---:B------:R-:W-:Y:S02]  /*d9c0*/  ISETP.GE.AND P4, PT, R6.reuse, R229, PT ;  /* 0x000000e50600720c */ /* 0x040fe40003f86270 */
[----:B------:R-:W-:Y:S02]  /*d9d0*/  ISETP.LT.OR P5, PT, R6, R228, P3 ;  /* 0x000000e40600720c */ /* 0x000fe40001fa1670 */
[----:B------:R-:W-:Y:S02]  /*d9e0*/  ISETP.LT.OR P1, PT, R0, R225, P0 ;  /* 0x000000e10000720c */ /* 0x000fe40000721670 */
[----:B------:R-:W-:Y:S02]  /*d9f0*/  ISETP.NE.AND P3, PT, R7, RZ, PT ;  /* 0x000000ff0700720c */ /* 0x000fe40003f65270 */
[C---:B------:R-:W-:Y:S02]  /*da00*/  ISETP.GE.AND P0, PT, R6.reuse, R230, PT ;  /* 0x000000e60600720c */ /* 0x040fe40003f06270 */
[----:B------:R-:W-:-:S02]  /*da10*/  ISETP.LT.OR P2, PT, R6, R227, P2 ;  /* 0x000000e30600720c */ /* 0x000fc40001741670 */
[----:B------:R-:W-:Y:S02]  /*da20*/  ISETP.LT.OR P6, PT, R6, R225, P4 ;  /* 0x000000e10600720c */ /* 0x000fe400027c1670 */
[----:B------:R-:W-:Y:S02]  /*da30*/  FSEL R92, R92, -INF , !P3 ;  /* 0xff8000005c5c7808 */ /* 0x000fe40005800000 */
[----:B------:R-:W-:Y:S02]  /*da40*/  ISETP.GE.AND P4, PT, R2, R232, PT ;  /* 0x000000e80200720c */ /* 0x000fe40003f86270 */
[----:B------:R-:W-:Y:S02]  /*da50*/  ISETP.LT.OR P0, PT, R6, R226, P0 ;  /* 0x000000e20600720c */ /* 0x000fe40000701670 */
[----:B------:R-:W-:Y:S02]  /*da60*/  ISETP.GE.AND P3, PT, R2, R231, PT ;  /* 0x000000e70200720c */ /* 0x000fe40003f66270 */
[----:B------:R-:W-:-:S02]  /*da70*/  P2R R6, PR, RZ, 0x4 ;  /* 0x00000004ff067803 */ /* 0x000fc40000000000 */
[----:B------:R-:W-:Y:S02]  /*da80*/  FSEL R45, R45, -INF , !P5 ;  /* 0xff8000002d2d7808 */ /* 0x000fe40006800000 */
[C---:B------:R-:W-:Y:S02]  /*da90*/  ISETP.GE.AND P2, PT, R2.reuse, R230, PT ;  /* 0x000000e60200720c */ /* 0x040fe40003f46270 */
[C---:B------:R-:W-:Y:S02]  /*daa0*/  ISETP.LT.OR P5, PT, R2.reuse, R228, P4 ;  /* 0x000000e40200720c */ /* 0x040fe400027a1670 */
[----:B------:R-:W-:Y:S02]  /*dab0*/  ISETP.LT.OR P4, PT, R2, R227, P3 ;  /* 0x000000e30200720c */ /* 0x000fe40001f81670 */
[----:B------:R-:W-:Y:S01]  /*dac0*/  ISETP.NE.AND P3, PT, R6, RZ, PT ;  /* 0x000000ff0600720c */ /* 0x000fe20003f65270 */
[----:B------:R-:W-:Y:S01]  /*dad0*/  VIADD R6, R0, 0x9 ;  /* 0x0000000900067836 */ /* 0x000fe20000000000 */
[----:B------:R-:W-:-:S02]  /*dae0*/  ISETP.LT.OR P2, PT, R2, R226, P2 ;  /* 0x000000e20200720c */ /* 0x000fc40001741670 */
[----:B------:R-:W-:Y:S02]  /*daf0*/  FSEL R93, R93, -INF , !P0 ;  /* 0xff8000005d5d7808 */ /* 0x000fe40004000000 */
[----:B------:R-:W-:Y:S02]  /*db00*/  ISETP.GE.AND P0, PT, R2, R229, PT ;  /* 0x000000e50200720c */ /* 0x000fe40003f06270 */
[----:B------:R-:W-:Y:S02]  /*db10*/  P2R R7, PR, RZ, 0x4 ;  /* 0x00000004ff077803 */ /* 0x000fe40000000000 */
[----:B------:R-:W-:Y:S02]  /*db20*/  ISETP.GE.AND P2, PT, R6, R231, PT ;  /* 0x000000e70600720c */ /* 0x000fe40003f46270 */
[----:B------:R-:W-:Y:S02]  /*db30*/  FSEL R94, R94, -INF , !P1 ;  /* 0xff8000005e5e7808 */ /* 0x000fe40004800000 */
[----:B------:R-:W-:-:S02]  /*db40*/  ISETP.LT.OR P1, PT, R2, R225, P0 ;  /* 0x000000e10200720c */ /* 0x000fc40000721670 */
[----:B------:R-:W-:Y:S02]  /*db50*/  FSEL R47, R47, -INF , !P3 ;  /* 0xff8000002f2f7808 */ /* 0x000fe40005800000 */
[----:B------:R-:W-:Y:S02]  /*db60*/  FSEL R30, R30, -INF , !P4 ;  /* 0xff8000001e1e7808 */ /* 0x000fe40006000000 */
[C---:B------:R-:W-:Y:S02]  /*db70*/  ISETP.GE.AND P3, PT, R6.reuse, R232, PT ;  /* 0x000000e80600720c */ /* 0x040fe40003f66270 */
[C---:B------:R-:W-:Y:S02]  /*db80*/  ISETP.GE.AND P0, PT, R6.reuse, R230, PT ;  /* 0x000000e60600720c */ /* 0x040fe40003f06270 */
[----:B------:R-:W-:Y:S01]  /*db90*/  ISETP.GE.AND P4, PT, R6, R229, PT ;  /* 0x000000e50600720c */ /* 0x000fe20003f86270 */
[----:B------:R-:W-:Y:S01]  /*dba0*/  VIADD R2, R0, 0x10 ;  /* 0x0000001000027836 */ /* 0x000fe20000000000 */
[----:B------:R-:W-:-:S02]  /*dbb0*/  ISETP.LT.OR P2, PT, R6, R227, P2 ;  /* 0x000000e30600720c */ /* 0x000fc40001741670 */
[----:B------:R-:W-:Y:S02]  /*dbc0*/  FSEL R95, R95, -INF , !P6 ;  /* 0xff8000005f5f7808 */ /* 0x000fe40007000000 */
[----:B------:R-:W-:Y:S02]  /*dbd0*/  FSEL R28, R28, -INF , !P5 ;  /* 0xff8000001c1c7808 */ /* 0x000fe40006800000 */
[C---:B------:R-:W-:Y:S02]  /*dbe0*/  ISETP.LT.OR P5, PT, R6.reuse, R228, P3 ;  /* 0x000000e40600720c */ /* 0x040fe40001fa1670 */
[C---:B------:R-:W-:Y:S02]  /*dbf0*/  ISETP.LT.OR P0, PT, R6.reuse, R226, P0 ;  /* 0x000000e20600720c */ /* 0x040fe40000701670 */
[----:B------:R-:W-:Y:S02]  /*dc00*/  ISETP.LT.OR P6, PT, R6, R225, P4 ;  /* 0x000000e10600720c */ /* 0x000fe400027c1670 */
[----:B------:R-:W-:-:S02]  /*dc10*/  P2R R6, PR, RZ, 0x4 ;  /* 0x00000004ff067803 */ /* 0x000fc40000000000 */
[----:B------:R-:W-:Y:S02]  /*dc20*/  ISETP.NE.AND P3, PT, R7, RZ, PT ;  /* 0x000000ff0700720c */ /* 0x000fe40003f65270 */
[----:B------:R-:W-:Y:S02]  /*dc30*/  ISETP.GE.AND P4, PT, R2, R230, PT ;  /* 0x000000e60200720c */ /* 0x000fe40003f86270 */
[----:B------:R-:W-:Y:S02]  /*dc40*/  FSEL R29, R29, -INF , !P5 ;  /* 0xff8000001d1d7808 */ /* 0x000fe40006800000 */
[----:B------:R-:W-:Y:S01]  /*dc50*/  ISETP.NE.AND P5, PT, R6, RZ, PT ;  /* 0x000000ff0600720c */ /* 0x000fe20003fa5270 */
[----:B------:R-:W-:Y:S01]  /*dc60*/  VIADD R6, R0, 0x11 ;  /* 0x0000001100067836 */ /* 0x000fe20000000000 */
[----:B------:R-:W-:Y:S02]  /*dc70*/  FSEL R53, R53, -INF , !P0 ;  /* 0xff80000035357808 */ /* 0x000fe40004000000 */
[----:B------:R-:W-:-:S02]  /*dc80*/  FSEL R52, R52, -INF , !P3 ;  /* 0xff80000034347808 */ /* 0x000fc40005800000 */
[C---:B------:R-:W-:Y:S02]  /*dc90*/  ISETP.GE.AND P2, PT, R2.reuse, R231, PT ;  /* 0x000000e70200720c */ /* 0x040fe40003f46270 */
[C---:B------:R-:W-:Y:S02]  /*dca0*/  ISETP.GE.AND P0, PT, R2.reuse, R229, PT ;  /* 0x000000e50200720c */ /* 0x040fe40003f06270 */
[C---:B------:R-:W-:Y:S02]  /*dcb0*/  ISETP.GE.AND P3, PT, R2.reuse, R232, PT ;  /* 0x000000e80200720c */ /* 0x040fe40003f66270 */
[----:B------:R-:W-:Y:S02]  /*dcc0*/  ISETP.LT.OR P4, PT, R2, R226, P4 ;  /* 0x000000e20200720c */ /* 0x000fe40002781670 */
[----:B------:R-:W-:Y:S01]  /*dcd0*/  FSEL R54, R54, -INF , !P1 ;  /* 0xff80000036367808 */ /* 0x000fe20004800000 */
[----:B---3--:R-:W-:Y:S01]  /*dce0*/  HMMA.16816.F32.BF16 R124, R8, R24, R124 ;  /* 0x00000018087c723c */ /* 0x008fe2000004187c */
[----:B------:R-:W-:-:S02]  /*dcf0*/  ISETP.LT.OR P2, PT, R2, R227, P2 ;  /* 0x000000e30200720c */ /* 0x000fc40001741670 */
[C---:B------:R-:W-:Y:S02]  /*dd00*/  ISETP.LT.OR P1, PT, R2.reuse, R225, P0 ;  /* 0x000000e10200720c */ /* 0x040fe40000721670 */
[----:B------:R-:W-:Y:S01]  /*dd10*/  ISETP.LT.OR P3, PT, R2, R228, P3 ;  /* 0x000000e40200720c */ /* 0x000fe20001f61670 */
[C---:B------:R-:W-:Y:S01]  /*dd20*/  HMMA.16816.F32.BF16 R128, R8.reuse, R26, R128 ;  /* 0x0000001a0880723c */ /* 0x040fe20000041880 */
[----:B------:R-:W-:Y:S02]  /*dd30*/  P2R R7, PR, RZ, 0x10 ;  /* 0x00000010ff077803 */ /* 0x000fe40000000000 */
[C---:B------:R-:W-:Y:S02]  /*dd40*/  ISETP.GE.AND P0, PT, R6.reuse, R232, PT ;  /* 0x000000e80600720c */ /* 0x040fe40003f06270 */
[----:B------:R-:W-:Y:S01]  /*dd50*/  FSEL R31, R31, -INF , !P5 ;  /* 0xff8000001f1f7808 */ /* 0x000fe20006800000 */
[----:B----4-:R-:W-:Y:S01]  /*dd60*/  HMMA.16816.F32.BF16 R204, R8, R20, R204 ;  /* 0x0000001408cc723c */ /* 0x010fe200000418cc */
[----:B------:R-:W-:Y:S01]  /*dd70*/  BAR.SYNC.DEFER_BLOCKING 0x0 ;  /* 0x0000000000007b1d */ /* 0x000fe20000010000 */
[----:B------:R-:W-:-:S02]  /*dd80*/  ISETP.GE.AND P4, PT, R6, R231, PT ;  /* 0x000000e70600720c */ /* 0x000fc40003f86270 */
[----:B------:R-:W-:Y:S02]  /*dd90*/  ISETP.GE.AND P5, PT, R6, R230, PT ;  /* 0x000000e60600720c */ /* 0x000fe40003fa6270 */
[----:B------:R-:W-:Y:S01]  /*dda0*/  HMMA.16816.F32.BF16 R236, R8, R22, R236 ;  /* 0x0000001608ec723c */ /* 0x000fe200000418ec */
[----:B------:R-:W-:-:S05]  /*ddb0*/  VIADD R2, R0, 0x18 ;  /* 0x0000001800027836 */ /* 0x000fca0000000000 */
[C---:B------:R-:W-:Y:S06]  /*ddc0*/  HMMA.16816.F32.BF16 R8, R12.reuse, R24, R112 ;  /* 0x000000180c08723c */ /* 0x040fec0000041870 */
[----:B------:R-:W-:Y:S01]  /*ddd0*/  HMMA.16816.F32.BF16 R112, R12, R20, R244 ;  /* 0x000000140c70723c */ /* 0x000fe200000418f4 */
[----:B------:R-:W-:-:S05]  /*dde0*/  FSEL R55, R55, -INF , !P6 ;  /* 0xff80000037377808 */ /* 0x000fca0007000000 */
[----:B------:R-:W-:Y:S01]  /*ddf0*/  HMMA.16816.F32.BF16 R20, R12, R22, R240 ;  /* 0x000000160c14723c */ /* 0x000fe200000418f0 */
[----:B------:R-:W-:Y:S02]  /*de00*/  FSEL R244, R38, -INF , !P2 ;  /* 0xff80000026f47808 */ /* 0x000fe40005000000 */
[C---:B------:R-:W-:Y:S02]  /*de10*/  ISETP.LT.OR P2, PT, R6.reuse, R228, P0 ;  /* 0x000000e40600720c */ /* 0x040fe40000741670 */
[----:B------:R-:W-:Y:S02]  /*de20*/  ISETP.LT.OR P0, PT, R6, R227, P4 ;  /* 0x000000e30600720c */ /* 0x000fe40002701670 */
[----:B------:R-:W-:Y:S02]  /*de30*/  FSEL R241, R36, -INF , !P3 ;  /* 0xff80000024f17808 */ /* 0x000fe40005800000 */
[C---:B------:R-:W-:Y:S02]  /*de40*/  ISETP.GE.AND P3, PT, R6.reuse, R229, PT ;  /* 0x000000e50600720c */ /* 0x040fe40003f66270 */
[----:B------:R-:W-:-:S02]  /*de50*/  ISETP.LT.OR P4, PT, R6, R226, P5 ;  /* 0x000000e20600720c */ /* 0x000fc40002f81670 */
[----:B------:R-:W-:Y:S02]  /*de60*/  ISETP.LT.OR P6, PT, R6, R225, P3 ;  /* 0x000000e10600720c */ /* 0x000fe40001fc1670 */
[----:B------:R-:W-:Y:S02]  /*de70*/  ISETP.NE.AND P5, PT, R7, RZ, PT ;  /* 0x000000ff0700720c */ /* 0x000fe40003fa5270 */
[----:B------:R-:W-:Y:S02]  /*de80*/  P2R R6, PR, RZ, 0x10 ;  /* 0x00000010ff067803 */ /* 0x000fe40000000000 */
[C---:B------:R-:W-:Y:S02]  /*de90*/  ISETP.GE.AND P4, PT, R2.reuse, R232, PT ;  /* 0x000000e80200720c */ /* 0x040fe40003f86270 */
[----:B------:R-:W-:Y:S02]  /*dea0*/  ISETP.GE.AND P3, PT, R2, R231, PT ;  /* 0x000000e70200720c */ /* 0x000fe40003f66270 */
[----:B------:R-:W-:-:S02]  /*deb0*/  FSEL R234, R37, -INF , !P2 ;  /* 0xff80000025ea7808 */ /* 0x000fc40005000000 */
        /* <DEDUP_REMOVED lines=37> */
[----:B------:R-:W-:Y:S02]  /*e110*/  FSEL R242, R50, -INF , !P1 ;  /* 0xff80000032f27808 */ /* 0x000fe40004800000 */
[----:B------:R-:W-:-:S02]  /*e120*/  ISETP.LT.OR P2, PT, R2, R227, P2 ;  /* 0x000000e30200720c */ /* 0x000fc40001741670 */
[C---:B------:R-:W-:Y:S02]  /*e130*/  ISETP.LT.OR P1, PT, R2.reuse, R225, P0 ;  /* 0x000000e10200720c */ /* 0x040fe40000721670 */
[----:B------:R-:W-:Y:S02]  /*e140*/  ISETP.LT.OR P3, PT, R2, R228, P3 ;  /* 0x000000e40200720c */ /* 0x000fe40001f61670 */
[----:B------:R-:W-:Y:S02]  /*e150*/  P2R R7, PR, RZ, 0x10 ;  /* 0x00000010ff077803 */ /* 0x000fe40000000000 */
[C---:B------:R-:W-:Y:S01]  /*e160*/  ISETP.GE.AND P0, PT, R6.reuse, R232, PT ;  /* 0x000000e80600720c */ /* 0x040fe20003f06270 */
[----:B------:R-:W-:Y:S01]  /*e170*/  HMMA.16816.F32.BF16 R24, R12, R26, R248 ;  /* 0x0000001a0c18723c */ /* 0x000fe200000418f8 */
[----:B------:R-:W-:Y:S02]  /*e180*/  FSEL R43, R43, -INF , !P5 ;  /* 0xff8000002b2b7808 */ /* 0x000fe40006800000 */
[----:B------:R-:W-:-:S02]  /*e190*/  ISETP.GE.AND P4, PT, R6, R231, PT ;  /* 0x000000e70600720c */ /* 0x000fc40003f86270 */
[----:B------:R-:W-:Y:S01]  /*e1a0*/  ISETP.GE.AND P5, PT, R6, R230, PT ;  /* 0x000000e60600720c */ /* 0x000fe20003fa6270 */
[----:B------:R-:W-:Y:S01]  /*e1b0*/  HMMA.16816.F32.BF16 R108, R12, R16, R108 ;  /* 0x000000100c6c723c */ /* 0x000fe2000004186c */
[----:B------:R-:W-:-:S05]  /*e1c0*/  VIADD R2, R0, 0x28 ;  /* 0x0000002800027836 */ /* 0x000fca0000000000 */
[----:B------:R-:W-:Y:S01]  /*e1d0*/  HMMA.16816.F32.BF16 R72, R12, R18, R72 ;  /* 0x000000120c48723c */ /* 0x000fe20000041848 */
[----:B------:R-:W-:-:S06]  /*e1e0*/  FSEL R223, R51, -INF , !P6 ;  /* 0xff80000033df7808 */ /* 0x000fcc0007000000 */
[----:B------:R-:W-:Y:S02]  /*e1f0*/  FSEL R12, R62, -INF , !P2 ;  /* 0xff8000003e0c7808 */ /* 0x000fe40005000000 */
[----:B------:R-:W-:Y:S02]  /*e200*/  FSEL R13, R60, -INF , !P3 ;  /* 0xff8000003c0d7808 */ /* 0x000fe40005800000 */
[C---:B------:R-:W-:Y:S02]  /*e210*/  ISETP.LT.OR P2, PT, R6.reuse, R228, P0 ;  /* 0x000000e40600720c */ /* 0x040fe40000741670 */
[C---:B------:R-:W-:Y:S02]  /*e220*/  ISETP.GE.AND P3, PT, R6.reuse, R229, PT ;  /* 0x000000e50600720c */ /* 0x040fe40003f66270 */
[C---:B------:R-:W-:Y:S02]  /*e230*/  ISETP.LT.OR P0, PT, R6.reuse, R227, P4 ;  /* 0x000000e30600720c */ /* 0x040fe40002701670 */
[----:B------:R-:W-:-:S02]  /*e240*/  ISETP.LT.OR P4, PT, R6, R226, P5 ;  /* 0x000000e20600720c */ /* 0x000fc40002f81670 */
[----:B------:R-:W-:Y:S01]  /*e250*/  ISETP.LT.OR P6, PT, R6, R225, P3 ;  /* 0x000000e10600720c */ /* 0x000fe20001fc1670 */
[----:B------:R-:W-:Y:S01]  /*e260*/  STL [R1+0x48], R13 ;  /* 0x0000480d01007387 */ /* 0x000fe20000100800 */
[----:B------:R-:W-:Y:S02]  /*e270*/  ISETP.NE.AND P5, PT, R7, RZ, PT ;  /* 0x000000ff0700720c */ /* 0x000fe40003fa5270 */
[----:B------:R-:W-:Y:S01]  /*e280*/  P2R R6, PR, RZ, 0x10 ;  /* 0x00000010ff067803 */ /* 0x000fe20000000000 */
[----:B------:R2:W-:Y:S01]  /*e290*/  STL [R1+0x60], R12 ;  /* 0x0000600c01007387 */ /* 0x0005e20000100800 */
[C---:B------:R-:W-:Y:S02]  /*e2a0*/  ISETP.GE.AND P4, PT, R2.reuse, R232, PT ;  /* 0x000000e80200720c */ /* 0x040fe40003f86270 */
[----:B------:R-:W-:Y:S02]  /*e2b0*/  ISETP.GE.AND P3, PT, R2, R231, PT ;  /* 0x000000e70200720c */ /* 0x000fe40003f66270 */
[----:B------:R-:W-:-:S02]  /*e2c0*/  FSEL R249, R56, -INF , !P5 ;  /* 0xff80000038f97808 */ /* 0x000fc40006800000 */
[C---:B------:R-:W-:Y:S02]  /*e2d0*/  ISETP.LT.OR P5, PT, R2.reuse, R228, P4 ;  /* 0x000000e40200720c */ /* 0x040fe400027a1670 */
[----:B------:R-:W-:Y:S02]  /*e2e0*/  FSEL R7, R63, -INF , !P0 ;  /* 0xff8000003f077808 */ /* 0x000fe40004000000 */
[----:B------:R-:W-:Y:S02]  /*e2f0*/  ISETP.LT.OR P4, PT, R2, R227, P3 ;  /* 0x000000e30200720c */ /* 0x000fe40001f81670 */
[----:B------:R-:W-:Y:S01]  /*e300*/  ISETP.NE.AND P3, PT, R6, RZ, PT ;  /* 0x000000ff0600720c */ /* 0x000fe20003f65270 */
[----:B------:R-:W-:Y:S01]  /*e310*/  VIADD R6, R0, 0x29 ;  /* 0x0000002900067836 */ /* 0x000fe20000000000 */
[----:B------:R-:W-:Y:S02]  /*e320*/  ISETP.GE.AND P0, PT, R2, R229, PT ;  /* 0x000000e50200720c */ /* 0x000fe40003f06270 */
[----:B--2---:R-:W-:-:S02]  /*e330*/  FSEL R12, R61, -INF , !P2 ;  /* 0xff8000003d0c7808 */ /* 0x004fc40005000000 */
[----:B------:R-:W-:-:S04]  /*e340*/  ISETP.GE.AND P2, PT, R2, R230, PT ;  /* 0x000000e60200720c */ /* 0x000fc80003f46270 */
[----:B------:R-:W-:Y:S01]  /*e350*/  ISETP.LT.OR P2, PT, R2, R226, P2 ;  /* 0x000000e20200720c */ /* 0x000fe20001741670 */
[----:B------:R2:W-:Y:S01]  /*e360*/  STL [R1+0x40], R12 ;  /* 0x0000400c01007387 */ /* 0x0005e20000100800 */
[----:B------:R-:W-:-:S03]  /*e370*/  FSEL R250, R58, -INF , !P1 ;  /* 0xff8000003afa7808 */ /* 0x000fc60004800000 */
[----:B------:R3:W-:Y:S01]  /*e380*/  STL [R1+0x5c], R7 ;  /* 0x00005c0701007387 */ /* 0x0007e20000100800 */
[----:B------:R-:W-:Y:S02]  /*e390*/  ISETP.LT.OR P1, PT, R2, R225, P0 ;  /* 0x000000e10200720c */ /* 0x000fe40000721670 */
[----:B------:R-:W-:Y:S02]  /*e3a0*/  FSEL R247, R57, -INF , !P3 ;  /* 0xff80000039f77808 */ /* 0x000fe40005800000 */
[C---:B------:R-:W-:Y:S02]  /*e3b0*/  ISETP.GE.AND P3, PT, R6.reuse, R232, PT ;  /* 0x000000e80600720c */ /* 0x040fe40003f66270 */
[----:B------:R-:W-:Y:S01]  /*e3c0*/  ISETP.GE.AND P0, PT, R6, R230, PT ;  /* 0x000000e60600720c */ /* 0x000fe20003f06270 */
[----:B------:R-:W-:Y:S01]  /*e3d0*/  VIADD R2, R0, 0x30 ;  /* 0x0000003000027836 */ /* 0x000fe20000000000 */
[----:B------:R-:W-:Y:S02]  /*e3e0*/  FSEL R248, R59, -INF , !P6 ;  /* 0xff8000003bf87808 */ /* 0x000fe40007000000 */
[----:B------:R-:W-:-:S02]  /*e3f0*/  FSEL R13, R64, -INF , !P5 ;  /* 0xff800000400d7808 */ /* 0x000fc40006800000 */
[C---:B------:R-:W-:Y:S02]  /*e400*/  ISETP.LT.OR P5, PT, R6.reuse, R228, P3 ;  /* 0x000000e40600720c */ /* 0x040fe40001fa1670 */
[----:B------:R-:W-:Y:S02]  /*e410*/  ISETP.LT.OR P0, PT, R6, R226, P0 ;  /* 0x000000e20600720c */ /* 0x000fe40000701670 */
[----:B--2---:R-:W-:Y:S02]  /*e420*/  FSEL R12, R66, -INF , !P4 ;  /* 0xff800000420c7808 */ /* 0x004fe40006000000 */
[----:B---3--:R-:W-:Y:S02]  /*e430*/  P2R R7, PR, RZ, 0x4 ;  /* 0x00000004ff077803 */ /* 0x008fe40000000000 */
[C---:B------:R-:W-:Y:S02]  /*e440*/  ISETP.GE.AND P2, PT, R6.reuse, R231, PT ;  /* 0x000000e70600720c */ /* 0x040fe40003f46270 */
[----:B------:R-:W-:-:S02]  /*e450*/  ISETP.GE.AND P4, PT, R6, R229, PT ;  /* 0x000000e50600720c */ /* 0x000fc40003f86270 */
[C---:B------:R-:W-:Y:S02]  /*e460*/  ISETP.LT.OR P2, PT, R6.reuse, R227, P2 ;  /* 0x000000e30600720c */ /* 0x040fe40001741670 */
[----:B------:R-:W-:Y:S02]  /*e470*/  ISETP.LT.OR P6, PT, R6, R225, P4 ;  /* 0x000000e10600720c */ /* 0x000fe400027c1670 */
[----:B------:R-:W-:Y:S02]  /*e480*/  P2R R6, PR, RZ, 0x4 ;  /* 0x00000004ff067803 */ /* 0x000fe40000000000 */
[----:B------:R-:W-:Y:S02]  /*e490*/  ISETP.NE.AND P3, PT, R7, RZ, PT ;  /* 0x000000ff0700720c */ /* 0x000fe40003f65270 */
[----:B------:R-:W-:Y:S02]  /*e4a0*/  ISETP.GE.AND P4, PT, R2, R230, PT ;  /* 0x000000e60200720c */ /* 0x000fe40003f86270 */
[----:B------:R-:W-:-:S02]  /*e4b0*/  FSEL R7, R65, -INF , !P5 ;  /* 0xff80000041077808 */ /* 0x000fc40006800000 */
[----:B------:R-:W-:Y:S01]  /*e4c0*/  ISETP.NE.AND P5, PT, R6, RZ, PT ;  /* 0x000000ff0600720c */ /* 0x000fe20003fa5270 */
[----:B------:R-:W-:Y:S01]  /*e4d0*/  VIADD R6, R0, 0x31 ;  /* 0x0000003100067836 */ /* 0x000fe20000000000 */
[----:B------:R-:W-:Y:S01]  /*e4e0*/  FSEL R77, R77, -INF , !P0 ;  /* 0xff8000004d4d7808 */ /* 0x000fe20004000000 */
[----:B------:R-:W-:Y:S01]  /*e4f0*/  STL [R1+0x34], R13 ;  /* 0x0000340d01007387 */ /* 0x000fe20000100800 */
[----:B------:R-:W-:Y:S02]  /*e500*/  FSEL R76, R76, -INF , !P3 ;  /* 0xff8000004c4c7808 */ /* 0x000fe40005800000 */
[C---:B------:R-:W-:Y:S02]  /*e510*/  ISETP.GE.AND P2, PT, R2.reuse, R231, PT ;  /* 0x000000e70200720c */ /* 0x040fe40003f46270 */
[C---:B------:R-:W-:Y:S01]  /*e520*/  ISETP.GE.AND P0, PT, R2.reuse, R229, PT ;  /* 0x000000e50200720c */ /* 0x040fe20003f06270 */
[----:B------:R2:W-:Y:S01]  /*e530*/  STL [R1+0x58], R12 ;  /* 0x0000580c01007387 */ /* 0x0005e20000100800 */
[----:B------:R-:W-:-:S02]  /*e540*/  ISETP.GE.AND P3, PT, R2, R232, PT ;  /* 0x000000e80200720c */ /* 0x000fc40003f66270 */
[----:B------:R-:W-:Y:S01]  /*e550*/  ISETP.LT.OR P4, PT, R2, R226, P4 ;  /* 0x000000e20200720c */ /* 0x000fe20002781670 */
[----:B------:R3:W-:Y:S01]  /*e560*/  STL [R1+0x30], R7 ;  /* 0x0000300701007387 */ /* 0x0007e20000100800 */
[----:B------:R-:W-:Y:S02]  /*e570*/  FSEL R78, R78, -INF , !P1 ;  /* 0xff8000004e4e7808 */ /* 0x000fe40004800000 */
[C---:B------:R-:W-:Y:S02]  /*e580*/  ISETP.LT.OR P2, PT, R2.reuse, R227, P2 ;  /* 0x000000e30200720c */ /* 0x040fe40001741670 */
[C---:B------:R-:W-:Y:S02]  /*e590*/  ISETP.LT.OR P1, PT, R2.reuse, R225, P0 ;  /* 0x000000e10200720c */ /* 0x040fe40000721670 */
[----:B------:R-:W-:Y:S02]  /*e5a0*/  ISETP.LT.OR P3, PT, R2, R228, P3 ;  /* 0x000000e40200720c */ /* 0x000fe40001f61670 */
[----:B------:R-:W-:-:S02]  /*e5b0*/  ISETP.GE.AND P0, PT, R6, R232, PT ;  /* 0x000000e80600720c */ /* 0x000fc40003f06270 */
[----:B------:R-:W-:Y:S02]  /*e5c0*/  FSEL R86, R86, -INF , !P2 ;  /* 0xff80000056567808 */ /* 0x000fe40005000000 */
[C---:B------:R-:W-:Y:S02]  /*e5d0*/  ISETP.LT.OR P2, PT, R6.reuse, R228, P0 ;  /* 0x000000e40600720c */ /* 0x040fe40000741670 */
[----:B--2---:R-:W-:Y:S02]  /*e5e0*/  FSEL R12, R67, -INF , !P5 ;  /* 0xff800000430c7808 */ /* 0x004fe40006800000 */
[C---:B------:R-:W-:Y:S02]  /*e5f0*/  ISETP.GE.AND P5, PT, R6.reuse, R230, PT ;  /* 0x000000e60600720c */ /* 0x040fe40003fa6270 */
[----:B---3--:R-:W-:Y:S02]  /*e600*/  P2R R7, PR, RZ, 0x10 ;  /* 0x00000010ff077803 */ /* 0x008fe40000000000 */
[----:B------:R-:W-:Y:S01]  /*e610*/  ISETP.GE.AND P4, PT, R6, R231, PT ;  /* 0x000000e70600720c */ /* 0x000fe20003f86270 */
[----:B------:R2:W-:Y:S01]  /*e620*/  STL [R1+0x54], R12 ;  /* 0x0000540c01007387 */ /* 0x0005e20000100800 */
[----:B------:R-:W-:-:S02]  /*e630*/  VIADD R2, R0, 0x38 ;  /* 0x0000003800027836 */ /* 0x000fc40000000000 */
[C---:B------:R-:W-:Y:S02]  /*e640*/  ISETP.LT.OR P0, PT, R6.reuse, R227, P4 ;  /* 0x000000e30600720c */ /* 0x040fe40002701670 */
[----:B------:R-:W-:Y:S02]  /*e650*/  ISETP.LT.OR P4, PT, R6, R226, P5 ;  /* 0x000000e20600720c */ /* 0x000fe40002f81670 */
[----:B------:R-:W-:Y:S02]  /*e660*/  FSEL R79, R79, -INF , !P6 ;  /* 0xff8000004f4f7808 */ /* 0x000fe40007000000 */
[----:B------:R-:W-:Y:S02]  /*e670*/  ISETP.NE.AND P5, PT, R7, RZ, PT ;  /* 0x000000ff0700720c */ /* 0x000fe40003fa5270 */
[----:B------:R-:W-:Y:S02]  /*e680*/  FSEL R60, R87, -INF , !P0 ;  /* 0xff800000573c7808 */ /* 0x000fe40004000000 */
[----:B------:R-:W-:-:S02]  /*e690*/  FSEL R87, R80, -INF , !P5 ;  /* 0xff80000050577808 */ /* 0x000fc40006800000 */
[----:B--2---:R-:W-:Y:S02]  /*e6a0*/  FSEL R12, R84, -INF , !P3 ;  /* 0xff800000540c7808 */ /* 0x004fe40005800000 */
[----:B------:R-:W-:-:S04]  /*e6b0*/  ISETP.GE.AND P3, PT, R6, R229, PT ;  /* 0x000000e50600720c */ /* 0x000fc80003f66270 */
[----:B------:R-:W-:Y:S02]  /*e6c0*/  ISETP.LT.OR P6, PT, R6, R225, P3 ;  /* 0x000000e10600720c */ /* 0x000fe40001fc1670 */
[----:B------:R-:W-:Y:S02]  /*e6d0*/  P2R R6, PR, RZ, 0x10 ;  /* 0x00000010ff067803 */ /* 0x000fe40000000000 */
[C---:B------:R-:W-:Y:S02]  /*e6e0*/  ISETP.GE.AND P4, PT, R2.reuse, R232, PT ;  /* 0x000000e80200720c */ /* 0x040fe40003f86270 */
[C---:B------:R-:W-:Y:S02]  /*e6f0*/  ISETP.GE.AND P3, PT, R2.reuse, R231, PT ;  /* 0x000000e70200720c */ /* 0x040fe40003f66270 */
[----:B------:R-:W-:Y:S02]  /*e700*/  FSEL R84, R85, -INF , !P2 ;  /* 0xff80000055547808 */ /* 0x000fe40005000000 */
[----:B------:R-:W-:-:S02]  /*e710*/  ISETP.GE.AND P2, PT, R2, R230, PT ;  /* 0x000000e60200720c */ /* 0x000fc40003f46270 */
[C---:B------:R-:W-:Y:S02]  /*e720*/  ISETP.LT.OR P5, PT, R2.reuse, R228, P4 ;  /* 0x000000e40200720c */ /* 0x040fe400027a1670 */
[----:B------:R-:W-:Y:S02]  /*e730*/  ISETP.LT.OR P4, PT, R2, R227, P3 ;  /* 0x000000e30200720c */ /* 0x000fe40001f81670 */
[----:B------:R-:W-:Y:S01]  /*e740*/  ISETP.NE.AND P3, PT, R6, RZ, PT ;  /* 0x000000ff0600720c */ /* 0x000fe20003f65270 */
[----:B------:R-:W-:Y:S01]  /*e750*/  VIADD R6, R0, 0x39 ;  /* 0x0000003900067836 */ /* 0x000fe20000000000 */
[C---:B------:R-:W-:Y:S02]  /*e760*/  ISETP.LT.OR P2, PT, R2.reuse, R226, P2 ;  /* 0x000000e20200720c */ /* 0x040fe40001741670 */
[----:B------:R-:W-:Y:S02]  /*e770*/  ISETP.GE.AND P0, PT, R2, R229, PT ;  /* 0x000000e50200720c */ /* 0x000fe40003f06270 */
[----:B------:R-:W-:-:S02]  /*e780*/  P2R R7, PR, RZ, 0x4 ;  /* 0x00000004ff077803 */ /* 0x000fc40000000000 */
[----:B------:R-:W-:Y:S02]  /*e790*/  ISETP.GE.AND P2, PT, R6, R231, PT ;  /* 0x000000e70600720c */ /* 0x000fe40003f46270 */
[----:B------:R-:W-:Y:S02]  /*e7a0*/  FSEL R50, R82, -INF , !P1 ;  /* 0xff80000052327808 */ /* 0x000fe40004800000 */
[----:B------:R-:W-:Y:S02]  /*e7b0*/  ISETP.LT.OR P1, PT, R2, R225, P0 ;  /* 0x000000e10200720c */ /* 0x000fe40000721670 */
[----:B------:R-:W-:Y:S02]  /*e7c0*/  FSEL R85, R81, -INF , !P3 ;  /* 0xff80000051557808 */ /* 0x000fe40005800000 */
[----:B------:R-:W-:Y:S02]  /*e7d0*/  FSEL R57, R90, -INF , !P4 ;  /* 0xff8000005a397808 */ /* 0x000fe40006000000 */
[----:B------:R-:W-:-:S02]  /*e7e0*/  ISETP.GE.AND P3, PT, R6, R232, PT ;  /* 0x000000e80600720c */ /* 0x000fc40003f66270 */
[C---:B------:R-:W-:Y:S02]  /*e7f0*/  ISETP.GE.AND P0, PT, R6.reuse, R230, PT ;  /* 0x000000e60600720c */ /* 0x040fe40003f06270 */
[----:B------:R-:W-:Y:S01]  /*e800*/  ISETP.GE.AND P4, PT, R6, R229, PT ;  /* 0x000000e50600720c */ /* 0x000fe20003f86270 */
[----:B------:R-:W-:Y:S01]  /*e810*/  VIADD R2, R0, 0x40 ;  /* 0x0000004000027836 */ /* 0x000fe20000000000 */
[----:B------:R-:W-:Y:S02]  /*e820*/  ISETP.LT.OR P2, PT, R6, R227, P2 ;  /* 0x000000e30600720c */ /* 0x000fe40001741670 */
[----:B------:R-:W-:Y:S02]  /*e830*/  FSEL R49, R83, -INF , !P6 ;  /* 0xff80000053317808 */ /* 0x000fe40007000000 */
[----:B------:R-:W-:Y:S02]  /*e840*/  FSEL R83, R88, -INF , !P5 ;  /* 0xff80000058537808 */ /* 0x000fe40006800000 */
[----:B------:R-:W-:-:S02]  /*e850*/  ISETP.LT.OR P5, PT, R6, R228, P3 ;  /* 0x000000e40600720c */ /* 0x000fc40001fa1670 */
        /* <DEDUP_REMOVED lines=8> */
[----:B------:R-:W-:Y:S02]  /*e8e0*/  FSEL R59, R97, -INF , !P0 ;  /* 0xff800000613b7808 */ /* 0x000fe40004000000 */
[----:B------:R-:W-:Y:S02]  /*e8f0*/  FSEL R63, R96, -INF , !P3 ;  /* 0xff800000603f7808 */ /* 0x000fe40005800000 */
[C---:B------:R-:W-:Y:S02]  /*e900*/  ISETP.GE.AND P2, PT, R2.reuse, R231, PT ;  /* 0x000000e70200720c */ /* 0x040fe40003f46270 */
[C---:B------:R-:W-:Y:S02]  /*e910*/  ISETP.GE.AND P0, PT, R2.reuse, R229, PT ;  /* 0x000000e50200720c */ /* 0x040fe40003f06270 */
[----:B------:R-:W-:-:S02]  /*e920*/  ISETP.GE.AND P3, PT, R2, R232, PT ;  /* 0x000000e80200720c */ /* 0x000fc40003f66270 */
[----:B------:R-:W-:Y:S02]  /*e930*/  ISETP.LT.OR P4, PT, R2, R226, P4 ;  /* 0x000000e20200720c */ /* 0x000fe40002781670 */
[----:B------:R-:W-:Y:S02]  /*e940*/  FSEL R38, R98, -INF , !P1 ;  /* 0xff80000062267808 */ /* 0x000fe40004800000 */
[C---:B------:R-:W-:Y:S02]  /*e950*/  ISETP.LT.OR P2, PT, R2.reuse, R227, P2 ;  /* 0x000000e30200720c */ /* 0x040fe40001741670 */
[C---:B------:R-:W-:Y:S02]  /*e960*/  ISETP.LT.OR P1, PT, R2.reuse, R225, P0 ;  /* 0x000000e10200720c */ /* 0x040fe40000721670 */
[----:B------:R-:W-:Y:S02]  /*e970*/  ISETP.LT.OR P3, PT, R2, R228, P3 ;  /* 0x000000e40200720c */ /* 0x000fe40001f61670 */
[----:B------:R-:W-:-:S02]  /*e980*/  P2R R7, PR, RZ, 0x10 ;  /* 0x00000010ff077803 */ /* 0x000fc40000000000 */
[C---:B------:R-:W-:Y:S02]  /*e990*/  ISETP.GE.AND P0, PT, R6.reuse, R232, PT ;  /* 0x000000e80600720c */ /* 0x040fe40003f06270 */
[----:B------:R-:W-:Y:S02]  /*e9a0*/  FSEL R51, R91, -INF , !P5 ;  /* 0xff8000005b337808 */ /* 0x000fe40006800000 */
[C---:B------:R-:W-:Y:S02]  /*e9b0*/  ISETP.GE.AND P4, PT, R6.reuse, R231, PT ;  /* 0x000000e70600720c */ /* 0x040fe40003f86270 */
[----:B------:R-:W-:Y:S02]  /*e9c0*/  ISETP.GE.AND P5, PT, R6, R230, PT ;  /* 0x000000e60600720c */ /* 0x000fe40003fa6270 */
[----:B------:R-:W-:Y:S02]  /*e9d0*/  FSEL R41, R106, -INF , !P2 ;  /* 0xff8000006a297808 */ /* 0x000fe40005000000 */
[----:B------:R-:W-:-:S02]  /*e9e0*/  FSEL R81, R104, -INF , !P3 ;  /* 0xff80000068517808 */ /* 0x000fc40005800000 */
[----:B------:R-:W-:Y:S01]  /*e9f0*/  ISETP.LT.OR P2, PT, R6, R228, P0 ;  /* 0x000000e40600720c */ /* 0x000fe20000741670 */
[----:B------:R-:W-:Y:S01]  /*ea00*/  VIADD R2, R0, 0x48 ;  /* 0x0000004800027836 */ /* 0x000fe20000000000 */
[C---:B------:R-:W-:Y:S02]  /*ea10*/  ISETP.GE.AND P3, PT, R6.reuse, R229, PT ;  /* 0x000000e50600720c */ /* 0x040fe40003f66270 */
[C---:B------:R-:W-:Y:S02]  /*ea20*/  ISETP.LT.OR P0, PT, R6.reuse, R227, P4 ;  /* 0x000000e30600720c */ /* 0x040fe40002701670 */
[C---:B------:R-:W-:Y:S02]  /*ea30*/  ISETP.LT.OR P4, PT, R6.reuse, R226, P5 ;  /* 0x000000e20600720c */ /* 0x040fe40002f81670 */
[----:B------:R-:W-:Y:S02]  /*ea40*/  FSEL R40, R99, -INF , !P6 ;  /* 0xff80000063287808 */ /* 0x000fe40007000000 */
[----:B------:R-:W-:-:S02]  /*ea50*/  ISETP.LT.OR P6, PT, R6, R225, P3 ;  /* 0x000000e10600720c */ /* 0x000fc40001fc1670 */
[----:B------:R-:W-:Y:S02]  /*ea60*/  ISETP.NE.AND P5, PT, R7, RZ, PT ;  /* 0x000000ff0700720c */ /* 0x000fe40003fa5270 */
[----:B------:R-:W-:Y:S02]  /*ea70*/  P2R R6, PR, RZ, 0x10 ;  /* 0x00000010ff067803 */ /* 0x000fe40000000000 */
[C---:B------:R-:W-:Y:S02]  /*ea80*/  ISETP.GE.AND P4, PT, R2.reuse, R232, PT ;  /* 0x000000e80200720c */ /* 0x040fe40003f86270 */
[----:B------:R-:W-:Y:S02]  /*ea90*/  ISETP.GE.AND P3, PT, R2, R231, PT ;  /* 0x000000e70200720c */ /* 0x000fe40003f66270 */
[----:B------:R-:W-:Y:S02]  /*eaa0*/  FSEL R80, R105, -INF , !P2 ;  /* 0xff80000069507808 */ /* 0x000fe40005000000 */
[----:B------:R-:W-:-:S02]  /*eab0*/  FSEL R48, R100, -INF , !P5 ;  /* 0xff80000064307808 */ /* 0x000fc40006800000 */
[C---:B------:R-:W-:Y:S02]  /*eac0*/  ISETP.GE.AND P2, PT, R2.reuse, R230, PT ;  /* 0x000000e60200720c */ /* 0x040fe40003f46270 */
[C---:B------:R-:W-:Y:S02]  /*ead0*/  ISETP.LT.OR P5, PT, R2.reuse, R228, P4 ;  /* 0x000000e40200720c */ /* 0x040fe400027a1670 */
[----:B------:R-:W-:Y:S02]  /*eae0*/  ISETP.LT.OR P4, PT, R2, R227, P3 ;  /* 0x000000e30200720c */ /* 0x000fe40001f81670 */
[----:B------:R-:W-:Y:S01]  /*eaf0*/  ISETP.NE.AND P3, PT, R6, RZ, PT ;  /* 0x000000ff0600720c */ /* 0x000fe20003f65270 */
[----:B------:R-:W-:Y:S01]  /*eb00*/  VIADD R6, R0, 0x49 ;  /* 0x0000004900067836 */ /* 0x000fe20000000000 */
[----:B------:R-:W-:Y:S02]  /*eb10*/  ISETP.LT.OR P2, PT, R2, R226, P2 ;  /* 0x000000e20200720c */ /* 0x000fe40001741670 */
[----:B------:R-:W-:-:S02]  /*eb20*/  FSEL R61, R107, -INF , !P0 ;  /* 0xff8000006b3d7808 */ /* 0x000fc40004000000 */
[----:B------:R-:W-:Y:S02]  /*eb30*/  ISETP.GE.AND P0, PT, R2, R229, PT ;  /* 0x000000e50200720c */ /* 0x000fe40003f06270 */
[----:B------:R-:W-:Y:S02]  /*eb40*/  P2R R7, PR, RZ, 0x4 ;  /* 0x00000004ff077803 */ /* 0x000fe40000000000 */
[----:B------:R-:W-:Y:S02]  /*eb50*/  ISETP.GE.AND P2, PT, R6, R231, PT ;  /* 0x000000e70600720c */ /* 0x000fe40003f46270 */
[----:B------:R-:W-:Y:S02]  /*eb60*/  FSEL R107, R102, -INF , !P1 ;  /* 0xff800000666b7808 */ /* 0x000fe40004800000 */
[----:B------:R-:W-:Y:S02]  /*eb70*/  ISETP.LT.OR P1, PT, R2, R225, P0 ;  /* 0x000000e10200720c */ /* 0x000fe40000721670 */
[----:B------:R-:W-:-:S02]  /*eb80*/  FSEL R39, R101, -INF , !P3 ;  /* 0xff80000065277808 */ /* 0x000fc40005800000 */
[----:B------:R-:W-:Y:S02]  /*eb90*/  FSEL R62, R118, -INF , !P4 ;  /* 0xff800000763e7808 */ /* 0x000fe40006000000 */
[C---:B------:R-:W-:Y:S02]  /*eba0*/  ISETP.GE.AND P3, PT, R6.reuse, R232, PT ;  /* 0x000000e80600720c */ /* 0x040fe40003f66270 */
[C---:B------:R-:W-:Y:S02]  /*ebb0*/  ISETP.GE.AND P0, PT, R6.reuse, R230, PT ;  /* 0x000000e60600720c */ /* 0x040fe40003f06270 */
[----:B------:R-:W-:Y:S01]  /*ebc0*/  ISETP.GE.AND P4, PT, R6, R229, PT ;  /* 0x000000e50600720c */ /* 0x000fe20003f86270 */
[----:B------:R-:W-:Y:S01]  /*ebd0*/  VIADD R2, R0, 0x50 ;  /* 0x0000005000027836 */ /* 0x000fe20000000000 */
[----:B------:R-:W-:Y:S02]  /*ebe0*/  ISETP.LT.OR P2, PT, R6, R227, P2 ;  /* 0x000000e30600720c */ /* 0x000fe40001741670 */
[----:B------:R-:W-:-:S02]  /*ebf0*/  FSEL R37, R103, -INF , !P6 ;  /* 0xff80000067257808 */ /* 0x000fc40007000000 */
[----:B------:R-:W-:Y:S02]  /*ec00*/  FSEL R90, R116, -INF , !P5 ;  /* 0xff800000745a7808 */ /* 0x000fe40006800000 */
[C---:B------:R-:W-:Y:S02]  /*ec10*/  ISETP.LT.OR P5, PT, R6.reuse, R228, P3 ;  /* 0x000000e40600720c */ /* 0x040fe40001fa1670 */
[C---:B------:R-:W-:Y:S02]  /*ec20*/  ISETP.LT.OR P0, PT, R6.reuse, R226, P0 ;  /* 0x000000e20600720c */ /* 0x040fe40000701670 */
[----:B------:R-:W-:Y:S02]  /*ec30*/  ISETP.LT.OR P6, PT, R6, R225, P4 ;  /* 0x000000e10600720c */ /* 0x000fe400027c1670 */
[----:B------:R-:W-:Y:S02]  /*ec40*/  P2R R6, PR, RZ, 0x4 ;  /* 0x00000004ff067803 */ /* 0x000fe40000000000 */
[----:B------:R-:W-:-:S02]  /*ec50*/  ISETP.NE.AND P3, PT, R7, RZ, PT ;  /* 0x000000ff0700720c */ /* 0x000fc40003f65270 */
[----:B------:R-:W-:Y:S02]  /*ec60*/  ISETP.GE.AND P4, PT, R2, R230, PT ;  /* 0x000000e60200720c */ /* 0x000fe40003f86270 */
[----:B------:R-:W-:Y:S02]  /*ec70*/  FSEL R89, R117, -INF , !P5 ;  /* 0xff80000075597808 */ /* 0x000fe40006800000 */
[----:B------:R-:W-:Y:S01]  /*ec80*/  ISETP.NE.AND P5, PT, R6, RZ, PT ;  /* 0x000000ff0600720c */ /* 0x000fe20003fa5270 */
[----:B------:R-:W-:Y:S01]  /*ec90*/  VIADD R6, R0, 0x51 ;  /* 0x0000005100067836 */ /* 0x000fe20000000000 */
[----:B------:R-:W-:Y:S02]  /*eca0*/  FSEL R104, R121, -INF , !P0 ;  /* 0xff80000079687808 */ /* 0x000fe40004000000 */
[----:B------:R-:W-:Y:S02]  /*ecb0*/  FSEL R106, R120, -INF , !P3 ;  /* 0xff800000786a7808 */ /* 0x000fe40005800000 */
[----:B------:R-:W-:-:S02]  /*ecc0*/  ISETP.GE.AND P2, PT, R2, R231, PT ;  /* 0x000000e70200720c */ /* 0x000fc40003f46270 */
[C---:B------:R-:W-:Y:S02]  /*ecd0*/  ISETP.GE.AND P0, PT, R2.reuse, R229, PT ;  /* 0x000000e50200720c */ /* 0x040fe40003f06270 */
[C---:B------:R-:W-:Y:S02]  /*ece0*/  ISETP.GE.AND P3, PT, R2.reuse, R232, PT ;  /* 0x000000e80200720c */ /* 0x040fe40003f66270 */
[----:B------:R-:W-:Y:S02]  /*ecf0*/  ISETP.LT.OR P4, PT, R2, R226, P4 ;  /* 0x000000e20200720c */ /* 0x000fe40002781670 */
[----:B------:R-:W-:Y:S02]  /*ed00*/  FSEL R98, R122, -INF , !P1 ;  /* 0xff8000007a627808 */ /* 0x000fe40004800000 */
[C---:B------:R-:W-:Y:S02]  /*ed10*/  ISETP.LT.OR P2, PT, R2.reuse, R227, P2 ;  /* 0x000000e30200720c */ /* 0x040fe40001741670 */
[----:B------:R-:W-:-:S02]  /*ed20*/  ISETP.LT.OR P1, PT, R2, R225, P0 ;  /* 0x000000e10200720c */ /* 0x000fc40000721670 */
[----:B------:R-:W-:Y:S02]  /*ed30*/  ISETP.LT.OR P3, PT, R2, R228, P3 ;  /* 0x000000e40200720c */ /* 0x000fe40001f61670 */
[----:B------:R-:W-:Y:S02]  /*ed40*/  P2R R7, PR, RZ, 0x10 ;  /* 0x00000010ff077803 */ /* 0x000fe40000000000 */
[C---:B------:R-:W-:Y:S02]  /*ed50*/  ISETP.GE.AND P0, PT, R6.reuse, R232, PT ;  /* 0x000000e80600720c */ /* 0x040fe40003f06270 */
[----:B------:R-:W-:Y:S02]  /*ed60*/  FSEL R58, R119, -INF , !P5 ;  /* 0xff800000773a7808 */ /* 0x000fe40006800000 */
[C---:B------:R-:W-:Y:S02]  /*ed70*/  ISETP.GE.AND P4, PT, R6.reuse, R231, PT ;  /* 0x000000e70600720c */ /* 0x040fe40003f86270 */
[----:B------:R-:W-:-:S02]  /*ed80*/  ISETP.GE.AND P5, PT, R6, R230, PT ;  /* 0x000000e60600720c */ /* 0x000fc40003fa6270 */
[----:B------:R-:W-:Y:S02]  /*ed90*/  FSEL R56, R10, -INF , !P2 ;  /* 0xff8000000a387808 */ /* 0x000fe40005000000 */
[----:B------:R-:W-:Y:S02]  /*eda0*/  FSEL R252, R8, -INF , !P3 ;  /* 0xff80000008fc7808 */ /* 0x000fe40005800000 */
[----:B------:R-:W-:Y:S01]  /*edb0*/  ISETP.LT.OR P2, PT, R6, R228, P0 ;  /* 0x000000e40600720c */ /* 0x000fe20000741670 */
[----:B------:R-:W-:Y:S01]  /*edc0*/  VIADD R2, R0, 0x58 ;  /* 0x0000005800027836 */ /* 0x000fe20000000000 */
[C---:B------:R-:W-:Y:S02]  /*edd0*/  ISETP.GE.AND P3, PT, R6.reuse, R229, PT ;  /* 0x000000e50600720c */ /* 0x040fe40003f66270 */
[C---:B------:R-:W-:Y:S02]  /*ede0*/  ISETP.LT.OR P0, PT, R6.reuse, R227, P4 ;  /* 0x000000e30600720c */ /* 0x040fe40002701670 */
[----:B------:R-:W-:Y:S01]  /*edf0*/  ISETP.LT.OR P4, PT, R6, R226, P5 ;  /* 0x000000e20600720c */ /* 0x000fe20002f81670 */
[----:B------:R-:W-:Y:S01]  /*ee00*/  STL [R1+0x20], R12 ;  /* 0x0000200c01007387 */ /* 0x000fe20000100800 */
[----:B------:R-:W-:-:S02]  /*ee10*/  FSEL R91, R123, -INF , !P6 ;  /* 0xff8000007b5b7808 */ /* 0x000fc40007000000 */
[----:B------:R-:W-:Y:S01]  /*ee20*/  ISETP.NE.AND P5, PT, R7, RZ, PT ;  /* 0x000000ff0700720c */ /* 0x000fe20003fa5270 */
[----:B------:R-:W-:Y:S01]  /*ee30*/  STL [R1+0x50], R86 ;  /* 0x0000505601007387 */ /* 0x000fe20000100800 */
[----:B------:R-:W-:Y:S02]  /*ee40*/  ISETP.LT.OR P6, PT, R6, R225, P3 ;  /* 0x000000e10600720c */ /* 0x000fe40001fc1670 */
[----:B------:R-:W-:Y:S01]  /*ee50*/  P2R R6, PR, RZ, 0x10 ;  /* 0x00000010ff067803 */ /* 0x000fe20000000000 */
[----:B------:R-:W-:Y:S01]  /*ee60*/  STL [R1+0x44], R60 ;  /* 0x0000443c01007387 */ /* 0x000fe20000100800 */
[----:B------:R-:W-:Y:S02]  /*ee70*/  FSEL R7, R11, -INF , !P0 ;  /* 0xff8000000b077808 */ /* 0x000fe40004000000 */
[C---:B------:R-:W-:Y:S01]  /*ee80*/  ISETP.GE.AND P4, PT, R2.reuse, R232, PT ;  /* 0x000000e80200720c */ /* 0x040fe20003f86270 */
[----:B------:R-:W-:Y:S01]  /*ee90*/  STL [R1+0x3c], R57 ;  /* 0x00003c3901007387 */ /* 0x000fe20000100800 */
[----:B------:R-:W-:-:S02]  /*eea0*/  ISETP.GE.AND P3, PT, R2, R231, PT ;  /* 0x000000e70200720c */ /* 0x000fc40003f66270 */
[----:B------:R-:W-:Y:S01]  /*eeb0*/  FSEL R251, R9, -INF , !P2 ;  /* 0xff80000009fb7808 */ /* 0x000fe20005000000 */
[----:B------:R-:W-:Y:S01]  /*eec0*/  STL [R1+0x2c], R51 ;  /* 0x00002c3301007387 */ /* 0x000fe20000100800 */
[----:B------:R-:W-:Y:S02]  /*eed0*/  FSEL R88, R124, -INF , !P5 ;  /* 0xff8000007c587808 */ /* 0x000fe40006800000 */
[C---:B------:R-:W-:Y:S01]  /*eee0*/  ISETP.GE.AND P2, PT, R2.reuse, R230, PT ;  /* 0x000000e60200720c */ /* 0x040fe20003f46270 */
[----:B------:R-:W-:Y:S01]  /*eef0*/  STL [R1+0x28], R41 ;  /* 0x0000282901007387 */ /* 0x000fe20000100800 */
[C---:B------:R-:W-:Y:S02]  /*ef00*/  ISETP.LT.OR P5, PT, R2.reuse, R228, P4 ;  /* 0x000000e40200720c */ /* 0x040fe400027a1670 */
[----:B------:R-:W-:Y:S01]  /*ef10*/  ISETP.LT.OR P4, PT, R2, R227, P3 ;  /* 0x000000e30200720c */ /* 0x000fe20001f81670 */
[----:B------:R2:W-:Y:S01]  /*ef20*/  STL [R1+0xc], R7 ;  /* 0x00000c0701007387 */ /* 0x0005e20000100800 */
[----:B------:R-:W-:Y:S01]  /*ef30*/  ISETP.NE.AND P3, PT, R6, RZ, PT ;  /* 0x000000ff0600720c */ /* 0x000fe20003f65270 */
[----:B------:R-:W-:Y:S01]  /*ef40*/  VIADD R6, R0, 0x59 ;  /* 0x0000005900067836 */ /* 0x000fe20000000000 */
[----:B------:R-:W-:-:S02]  /*ef50*/  ISETP.LT.OR P2, PT, R2, R226, P2 ;  /* 0x000000e20200720c */ /* 0x000fc40001741670 */
[-C--:B------:R-:W-:Y:S02]  /*ef60*/  ISETP.GE.AND P0, PT, R2, R229.reuse, PT ;  /* 0x000000e50200720c */ /* 0x080fe40003f06270 */
[----:B------:R-:W-:Y:S02]  /*ef70*/  FSEL R32, R125, -INF , !P3 ;  /* 0xff8000007d207808 */ /* 0x000fe40005800000 */
[----:B------:R-:W-:Y:S02]  /*ef80*/  FSEL R125, R26, -INF , !P4 ;  /* 0xff8000001a7d7808 */ /* 0x000fe40006000000 */
[C---:B------:R-:W-:Y:S02]  /*ef90*/  ISETP.GE.AND P3, PT, R6.reuse, R232, PT ;  /* 0x000000e80600720c */ /* 0x040fe40003f66270 */
[----:B------:R-:W-:Y:S02]  /*efa0*/  ISETP.GE.AND P4, PT, R6, R229, PT ;  /* 0x000000e50600720c */ /* 0x000fe40003f86270 */
[----:B--2---:R-:W-:-:S05]  /*efb0*/  FSEL R7, R126, -INF , !P1 ;  /* 0xff8000007e077808 */ /* 0x004fca0004800000 */
[----:B------:R2:W-:Y:S01]  /*efc0*/  STL [R1+0x38], R7 ;  /* 0x0000380701007387 */ /* 0x0005e20000100800 */
[----:B------:R-:W-:Y:S02]  /*efd0*/  ISETP.LT.OR P1, PT, R2, R225, P0 ;  /* 0x000000e10200720c */ /* 0x000fe40000721670 */
[----:B------:R-:W-:Y:S01]  /*efe0*/  ISETP.GE.AND P0, PT, R6, R230, PT ;  /* 0x000000e60600720c */ /* 0x000fe20003f06270 */
[----:B------:R-:W-:Y:S01]  /*eff0*/  VIADD R2, R0, 0x60 ;  /* 0x0000006000027836 */ /* 0x000fe20000000000 */
[----:B------:R-:W-:Y:S02]  /*f000*/  FSEL R36, R127, -INF , !P6 ;  /* 0xff8000007f247808 */ /* 0x000fe40007000000 */
[----:B------:R-:W-:Y:S02]  /*f010*/  FSEL R124, R24, -INF , !P5 ;  /* 0xff800000187c7808 */ /* 0x000fe40006800000 */
[C---:B------:R-:W-:Y:S02]  /*f020*/  ISETP.LT.OR P5, PT, R6.reuse, R228, P3 ;  /* 0x000000e40600720c */ /* 0x040fe40001fa1670 */
[----:B------:R-:W-:-:S02]  /*f030*/  ISETP.LT.OR P0, PT, R6, R226, P0 ;  /* 0x000000e20600720c */ /* 0x000fc40000701670 */
[C---:B------:R-:W-:Y:S02]  /*f040*/  ISETP.LT.OR P6, PT, R6.reuse, R225, P4 ;  /* 0x000000e10600720c */ /* 0x040fe400027c1670 */
[----:B--2---:R-:W-:Y:S02]  /*f050*/  P2R R7, PR, RZ, 0x4 ;  /* 0x00000004ff077803 */ /* 0x004fe40000000000 */
[----:B------:R-:W-:-:S04]  /*f060*/  ISETP.GE.AND P2, PT, R6, R231, PT ;  /* 0x000000e70600720c */ /* 0x000fc80003f46270 */
[----:B------:R-:W-:Y:S02]  /*f070*/  ISETP.LT.OR P2, PT, R6, R227, P2 ;  /* 0x000000e30600720c */ /* 0x000fe40001741670 */
[----:B------:R-:W-:Y:S02]  /*f080*/  ISETP.NE.AND P3, PT, R7, RZ, PT ;  /* 0x000000ff0700720c */ /* 0x000fe40003f65270 */
[----:B------:R-:W-:Y:S02]  /*f090*/  P2R R6, PR, RZ, 0x4 ;  /* 0x00000004ff067803 */ /* 0x000fe40000000000 */
[----:B------:R-:W-:Y:S02]  /*f0a0*/  ISETP.GE.AND P4, PT, R2, R230, PT ;  /* 0x000000e60200720c */ /* 0x000fe40003f86270 */
[----:B------:R-:W-:Y:S02]  /*f0b0*/  FSEL R123, R25, -INF , !P5 ;  /* 0xff800000197b7808 */ /* 0x000fe40006800000 */
[----:B------:R-:W-:Y:S01]  /*f0c0*/  ISETP.NE.AND P5, PT, R6, RZ, PT ;  /* 0x000000ff0600720c */ /* 0x000fe20003fa5270 */
[----:B------:R-:W-:Y:S01]  /*f0d0*/  VIADD R6, R0, 0x61 ;  /* 0x0000006100067836 */ /* 0x000fe20000000000 */
[----:B------:R-:W-:-:S02]  /*f0e0*/  FSEL R34, R129, -INF , !P0 ;  /* 0xff80000081227808 */ /* 0x000fc40004000000 */
[----:B------:R-:W-:Y:S02]  /*f0f0*/  FSEL R33, R128, -INF , !P3 ;  /* 0xff80000080217808 */ /* 0x000fe40005800000 */
[C---:B------:R-:W-:Y:S02]  /*f100*/  ISETP.GE.AND P2, PT, R2.reuse, R231, PT ;  /* 0x000000e70200720c */ /* 0x040fe40003f46270 */
[C---:B------:R-:W-:Y:S02]  /*f110*/  ISETP.GE.AND P0, PT, R2.reuse, R229, PT ;  /* 0x000000e50200720c */ /* 0x040fe40003f06270 */
[C---:B------:R-:W-:Y:S02]  /*f120*/  ISETP.GE.AND P3, PT, R2.reuse, R232, PT ;  /* 0x000000e80200720c */ /* 0x040fe40003f66270 */
[----:B------:R-:W-:Y:S02]  /*f130*/  ISETP.LT.OR P4, PT, R2, R226, P4 ;  /* 0x000000e20200720c */ /* 0x000fe40002781670 */
[----:B------:R-:W-:-:S02]  /*f140*/  FSEL R35, R130, -INF , !P1 ;  /* 0xff80000082237808 */ /* 0x000fc40004800000 */
[C---:B------:R-:W-:Y:S02]  /*f150*/  ISETP.LT.OR P2, PT, R2.reuse, R227, P2 ;  /* 0x000000e30200720c */ /* 0x040fe40001741670 */
[C---:B------:R-:W-:Y:S02]  /*f160*/  ISETP.LT.OR P1, PT, R2.reuse, R225, P0 ;  /* 0x000000e10200720c */ /* 0x040fe40000721670 */
[----:B------:R-:W-:Y:S02]  /*f170*/  ISETP.LT.OR P3, PT, R2, R228, P3 ;  /* 0x000000e40200720c */ /* 0x000fe40001f61670 */
[----:B------:R-:W-:Y:S02]  /*f180*/  P2R R7, PR, RZ, 0x10 ;  /* 0x00000010ff077803 */ /* 0x000fe40000000000 */
[----:B------:R-:W-:Y:S02]  /*f190*/  ISETP.GE.AND P0, PT, R6, R232, PT ;  /* 0x000000e80600720c */ /* 0x000fe40003f06270 */
[----:B------:R-:W-:-:S02]  /*f1a0*/  FSEL R27, R27, -INF , !P5 ;  /* 0xff8000001b1b7808 */ /* 0x000fc40006800000 */
[C---:B------:R-:W-:Y:S02]  /*f1b0*/  ISETP.GE.AND P4, PT, R6.reuse, R231, PT ;  /* 0x000000e70600720c */ /* 0x040fe40003f86270 */
[----:B------:R-:W-:Y:S02]  /*f1c0*/  ISETP.GE.AND P5, PT, R6, R230, PT ;  /* 0x000000e60600720c */ /* 0x000fe40003fa6270 */
[----:B------:R-:W-:Y:S02]  /*f1d0*/  FSEL R127, R114, -INF , !P2 ;  /* 0xff800000727f7808 */ /* 0x000fe40005000000 */
[----:B------:R-:W-:Y:S02]  /*f1e0*/  FSEL R122, R112, -INF , !P3 ;  /* 0xff800000707a7808 */ /* 0x000fe40005800000 */
[----:B------:R-:W-:Y:S01]  /*f1f0*/  ISETP.LT.OR P2, PT, R6, R228, P0 ;  /* 0x000000e40600720c */ /* 0x000fe20000741670 */
[----:B------:R-:W-:Y:S01]  /*f200*/  VIADD R2, R0, 0x68 ;  /* 0x0000006800027836 */ /* 0x000fe20000000000 */
[----:B------:R-:W-:-:S02]  /*f210*/  ISETP.GE.AND P3, PT, R6, R229, PT ;  /* 0x000000e50600720c */ /* 0x000fc40003f66270 */
[C---:B------:R-:W-:Y:S02]  /*f220*/  ISETP.LT.OR P0, PT, R6.reuse, R227, P4 ;  /* 0x000000e30600720c */ /* 0x040fe40002701670 */
[C---:B------:R-:W-:Y:S02]  /*f230*/  ISETP.LT.OR P4, PT, R6.reuse, R226, P5 ;  /* 0x000000e20600720c */ /* 0x040fe40002f81670 */
[----:B------:R-:W-:Y:S02]  /*f240*/  FSEL R96, R131, -INF , !P6 ;  /* 0xff80000083607808 */ /* 0x000fe40007000000 */
[----:B------:R-:W-:Y:S02]  /*f250*/  ISETP.LT.OR P6, PT, R6, R225, P3 ;  /* 0x000000e10600720c */ /* 0x000fe40001fc1670 */
[----:B------:R-:W-:Y:S02]  /*f260*/  ISETP.NE.AND P5, PT, R7, RZ, PT ;  /* 0x000000ff0700720c */ /* 0x000fe40003fa5270 */
[----:B------:R-:W-:-:S02]  /*f270*/  P2R R6, PR, RZ, 0x10 ;  /* 0x00000010ff067803 */ /* 0x000fc40000000000 */
[C---:B------:R-:W-:Y:S02]  /*f280*/  ISETP.GE.AND P4, PT, R2.reuse, R232, PT ;  /* 0x000000e80200720c */ /* 0x040fe40003f86270 */
[----:B------:R-:W-:Y:S02]  /*f290*/  ISETP.GE.AND P3, PT, R2, R231, PT ;  /* 0x000000e70200720c */ /* 0x000fe40003f66270 */
[----:B------:R-:W-:Y:S02]  /*f2a0*/  FSEL R120, R113, -INF , !P2 ;  /* 0xff80000071787808 */ /* 0x000fe40005000000 */
[----:B------:R-:W-:Y:S02]  /*f2b0*/  FSEL R7, R204, -INF , !P5 ;  /* 0xff800000cc077808 */ /* 0x000fe40006800000 */
[C---:B------:R-:W-:Y:S02]  /*f2c0*/  ISETP.GE.AND P2, PT, R2.reuse, R230, PT ;  /* 0x000000e60200720c */ /* 0x040fe40003f46270 */
[----:B------:R-:W-:-:S02]  /*f2d0*/  ISETP.LT.OR P5, PT, R2, R228, P4 ;  /* 0x000000e40200720c */ /* 0x000fc400027a1670 */
[----:B------:R-:W-:Y:S02]  /*f2e0*/  ISETP.LT.OR P4, PT, R2, R227, P3 ;  /* 0x000000e30200720c */ /* 0x000fe40001f81670 */
[----:B------:R-:W-:Y:S01]  /*f2f0*/  ISETP.NE.AND P3, PT, R6, RZ, PT ;  /* 0x000000ff0600720c */ /* 0x000fe20003f65270 */
[----:B------:R-:W-:Y:S01]  /*f300*/  VIADD R6, R0, 0x69 ;  /* 0x0000006900067836 */ /* 0x000fe20000000000 */
[C---:B------:R-:W-:Y:S01]  /*f310*/  ISETP.LT.OR P2, PT, R2.reuse, R226, P2 ;  /* 0x000000e20200720c */ /* 0x040fe20001741670 */
[----:B------:R2:W-:Y:S01]  /*f320*/  STL [R1+0x8], R7 ;  /* 0x0000080701007387 */ /* 0x0005e20000100800 */
[----:B------:R-:W-:Y:S02]  /*f330*/  FSEL R131, R115, -INF , !P0 ;  /* 0xff80000073837808 */ /* 0x000fe40004000000 */
[----:B------:R-:W-:Y:S02]  /*f340*/  ISETP.GE.AND P0, PT, R2, R229, PT ;  /* 0x000000e50200720c */ /* 0x000fe40003f06270 */
[----:B------:R-:W-:-:S02]  /*f350*/  FSEL R24, R206, -INF , !P1 ;  /* 0xff800000ce187808 */ /* 0x000fc40004800000 */
[----:B------:R-:W-:Y:S02]  /*f360*/  ISETP.LT.OR P1, PT, R2, R225, P0 ;  /* 0x000000e10200720c */ /* 0x000fe40000721670 */
[----:B------:R-:W-:Y:S02]  /*f370*/  FSEL R25, R205, -INF , !P3 ;  /* 0xff800000cd197808 */ /* 0x000fe40005800000 */
[----:B------:R-:W-:Y:S02]  /*f380*/  FSEL R130, R22, -INF , !P4 ;  /* 0xff80000016827808 */ /* 0x000fe40006000000 */
[C---:B------:R-:W-:Y:S02]  /*f390*/  ISETP.GE.AND P3, PT, R6.reuse, R232, PT ;  /* 0x000000e80600720c */ /* 0x040fe40003f66270 */
[C---:B------:R-:W-:Y:S02]  /*f3a0*/  ISETP.GE.AND P0, PT, R6.reuse, R230, PT ;  /* 0x000000e60600720c */ /* 0x040fe40003f06270 */
[----:B------:R-:W-:Y:S01]  /*f3b0*/  ISETP.GE.AND P4, PT, R6, R229, PT ;  /* 0x000000e50600720c */ /* 0x000fe20003f86270 */
[----:B------:R-:W-:Y:S01]  /*f3c0*/  VIADD R2, R0, 0x70 ;  /* 0x0000007000027836 */ /* 0x000fe20000000000 */
[----:B--2---:R-:W-:-:S02]  /*f3d0*/  P2R R7, PR, RZ, 0x4 ;  /* 0x00000004ff077803 */ /* 0x004fc40000000000 */
[C---:B------:R-:W-:Y:S02]  /*f3e0*/  ISETP.GE.AND P2, PT, R6.reuse, R231, PT ;  /* 0x000000e70600720c */ /* 0x040fe40003f46270 */
[----:B------:R-:W-:Y:S02]  /*f3f0*/  FSEL R105, R207, -INF , !P6 ;  /* 0xff800000cf697808 */ /* 0x000fe40007000000 */
[----:B------:R-:W-:Y:S02]  /*f400*/  ISETP.LT.OR P2, PT, R6, R227, P2 ;  /* 0x000000e30600720c */ /* 0x000fe40001741670 */
[----:B------:R-:W-:Y:S02]  /*f410*/  FSEL R119, R20, -INF , !P5 ;  /* 0xff80000014777808 */ /* 0x000fe40006800000 */
[C---:B------:R-:W-:Y:S02]  /*f420*/  ISETP.LT.OR P5, PT, R6.reuse, R228, P3 ;  /* 0x000000e40600720c */ /* 0x040fe40001fa1670 */
[----:B------:R-:W-:-:S02]  /*f430*/  ISETP.LT.OR P0, PT, R6, R226, P0 ;  /* 0x000000e20600720c */ /* 0x000fc40000701670 */
[----:B------:R-:W-:Y:S02]  /*f440*/  ISETP.LT.OR P6, PT, R6, R225, P4 ;  /* 0x000000e10600720c */ /* 0x000fe400027c1670 */
[----:B------:R-:W-:Y:S02]  /*f450*/  P2R R6, PR, RZ, 0x4 ;  /* 0x00000004ff067803 */ /* 0x000fe40000000000 */
[----:B------:R-:W-:Y:S02]  /*f460*/  ISETP.GE.AND P4, PT, R2, R230, PT ;  /* 0x000000e60200720c */ /* 0x000fe40003f86270 */
[----:B------:R-:W-:Y:S02]  /*f470*/  FSEL R118, R21, -INF , !P5 ;  /* 0xff80000015767808 */ /* 0x000fe40006800000 */
[----:B------:R-:W-:Y:S02]  /*f480*/  ISETP.NE.AND P3, PT, R7, RZ, PT ;  /* 0x000000ff0700720c */ /* 0x000fe40003f65270 */
[----:B------:R-:W-:Y:S01]  /*f490*/  ISETP.NE.AND P5, PT, R6, RZ, PT ;  /* 0x000000ff0600720c */ /* 0x000fe20003fa5270 */
[----:B------:R-:W-:Y:S01]  /*f4a0*/  VIADD R6, R0, 0x71 ;  /* 0x0000007100067836 */ /* 0x000fe20000000000 */
[----:B------:R-:W-:-:S02]  /*f4b0*/  FSEL R237, R237, -INF , !P0 ;  /* 0xff800000eded7808 */ /* 0x000fc40004000000 */
[C---:B------:R-:W-:Y:S02]  /*f4c0*/  ISETP.GE.AND P2, PT, R2.reuse, R231, PT ;  /* 0x000000e70200720c */ /* 0x040fe40003f46270 */
[C---:B------:R-:W-:Y:S02]  /*f4d0*/  ISETP.GE.AND P0, PT, R2.reuse, R229, PT ;  /* 0x000000e50200720c */ /* 0x040fe40003f06270 */
[----:B------:R-:W-:Y:S02]  /*f4e0*/  ISETP.LT.OR P4, PT, R2, R226, P4 ;  /* 0x000000e20200720c */ /* 0x000fe40002781670 */
[----:B------:R-:W-:Y:S02]  /*f4f0*/  FSEL R236, R236, -INF , !P3 ;  /* 0xff800000ecec7808 */ /* 0x000fe40005800000 */
[----:B------:R-:W-:Y:S02]  /*f500*/  FSEL R238, R238, -INF , !P1 ;  /* 0xff800000eeee7808 */ /* 0x000fe40004800000 */
[----:B------:R-:W-:-:S02]  /*f510*/  ISETP.GE.AND P3, PT, R2, R232, PT ;  /* 0x000000e80200720c */ /* 0x000fc40003f66270 */
[C---:B------:R-:W-:Y:S02]  /*f520*/  ISETP.LT.OR P2, PT, R2.reuse, R227, P2 ;  /* 0x000000e30200720c */ /* 0x040fe40001741670 */
[----:B------:R-:W-:Y:S02]  /*f530*/  ISETP.LT.OR P1, PT, R2, R225, P0 ;  /* 0x000000e10200720c */ /* 0x000fe40000721670 */
[----:B------:R-:W-:Y:S02]  /*f540*/  P2R R7, PR, RZ, 0x10 ;  /* 0x00000010ff077803 */ /* 0x000fe40000000000 */
[C---:B------:R-:W-:Y:S02]  /*f550*/  ISETP.GE.AND P0, PT, R6.reuse, R232, PT ;  /* 0x000000e80600720c */ /* 0x040fe40003f06270 */
[----:B------:R-:W-:Y:S02]  /*f560*/  ISETP.GE.AND P4, PT, R6, R231, PT ;  /* 0x000000e70600720c */ /* 0x000fe40003f86270 */
[----:B------:R-:W-:Y:S01]  /*f570*/  ISETP.LT.OR P3, PT, R2, R228, P3 ;  /* 0x000000e40200720c */ /* 0x000fe20001f61670 */
[----:B------:R-:W-:Y:S01]  /*f580*/  VIADD R2, R0, 0x78 ;  /* 0x0000007800027836 */ /* 0x000fe20000000000 */
[----:B------:R-:W-:-:S02]  /*f590*/  FSEL R128, R110, -INF , !P2 ;  /* 0xff8000006e807808 */ /* 0x000fc40005000000 */
[C---:B------:R-:W-:Y:S02]  /*f5a0*/  ISETP.LT.OR P2, PT, R6.reuse, R228, P0 ;  /* 0x000000e40600720c */ /* 0x040fe40000741670 */
[----:B------:R-:W-:Y:S02]  /*f5b0*/  ISETP.LT.OR P0, PT, R6, R227, P4 ;  /* 0x000000e30600720c */ /* 0x000fe40002701670 */
[----:B------:R-:W-:Y:S02]  /*f5c0*/  ISETP.NE.AND P4, PT, R7, RZ, PT ;  /* 0x000000ff0700720c */ /* 0x000fe40003f85270 */
[----:B------:R-:W-:Y:S02]  /*f5d0*/  FSEL R64, R109, -INF , !P2 ;  /* 0xff8000006d407808 */ /* 0x000fe40005000000 */
[----:B------:R-:W-:Y:S02]  /*f5e0*/  FSEL R121, R111, -INF , !P0 ;  /* 0xff8000006f797808 */ /* 0x000fe40004000000 */
[----:B------:R-:W-:-:S02]  /*f5f0*/  ISETP.GE.AND P2, PT, R2, R231, PT ;  /* 0x000000e70200720c */ /* 0x000fc40003f46270 */
[----:B------:R-:W-:Y:S02]  /*f600*/  FSEL R208, R208, -INF , !P4 ;  /* 0xff800000d0d07808 */ /* 0x000fe40006000000 */
[C---:B------:R-:W-:Y:S02]  /*f610*/  ISETP.GE.AND P0, PT, R2.reuse, R230, PT ;  /* 0x000000e60200720c */ /* 0x040fe40003f06270 */
[----:B------:R-:W-:Y:S02]  /*f620*/  ISETP.GE.AND P4, PT, R2, R229, PT ;  /* 0x000000e50200720c */ /* 0x000fe40003f86270 */
[----:B------:R-:W-:Y:S02]  /*f630*/  FSEL R210, R210, -INF , !P1 ;  /* 0xff800000d2d27808 */ /* 0x000fe40004800000 */
[----:B------:R-:W-:Y:S01]  /*f640*/  ISETP.LT.OR P1, PT, R2, R227, P2 ;  /* 0x000000e30200720c */ /* 0x000fe20001721670 */
[----:B------:R-:W-:Y:S01]  /*f650*/  VIADD R0, R0, 0x79 ;  /* 0x0000007900007836 */ /* 0x000fe20000000000 */
[----:B------:R-:W-:-:S02]  /*f660*/  ISETP.LT.OR P2, PT, R2, R226, P0 ;  /* 0x000000e20200720c */ /* 0x000fc40000741670 */
[----:B------:R-:W-:Y:S02]  /*f670*/  ISETP.LT.OR P0, PT, R2, R225, P4 ;  /* 0x000000e10200720c */ /* 0x000fe40002701670 */
[----:B------:R-:W-:Y:S02]  /*f680*/  FSEL R129, R23, -INF , !P5 ;  /* 0xff80000017817808 */ /* 0x000fe40006800000 */
[----:B------:R-:W-:Y:S02]  /*f690*/  FSEL R66, R108, -INF , !P3 ;  /* 0xff8000006c427808 */ /* 0x000fe40005800000 */
[C---:B------:R-:W-:Y:S02]  /*f6a0*/  ISETP.GE.AND P5, PT, R6.reuse, R230, PT ;  /* 0x000000e60600720c */ /* 0x040fe40003fa6270 */
[----:B------:R-:W-:Y:S02]  /*f6b0*/  ISETP.GE.AND P3, PT, R6, R229, PT ;  /* 0x000000e50600720c */ /* 0x000fe40003f66270 */
[----:B------:R-:W-:-:S02]  /*f6c0*/  FSEL R207, R202, -INF , !P0 ;  /* 0xff800000cacf7808 */ /* 0x000fc40004000000 */
[----:B------:R-:W-:Y:S02]  /*f6d0*/  FSEL R239, R239, -INF , !P6 ;  /* 0xff800000efef7808 */ /* 0x000fe40007000000 */
[----:B------:R-:W-:Y:S02]  /*f6e0*/  ISETP.GE.AND P0, PT, R0, R229, PT ;  /* 0x000000e50000720c */ /* 0x000fe40003f06270 */
[C---:B------:R-:W-:Y:S02]  /*f6f0*/  ISETP.LT.OR P6, PT, R6.reuse, R226, P5 ;  /* 0x000000e20600720c */ /* 0x040fe40002fc1670 */
[----:B------:R-:W-:Y:S02]  /*f700*/  ISETP.LT.OR P5, PT, R6, R225, P3 ;  /* 0x000000e10600720c */ /* 0x000fe40001fa1670 */
[----:B------:R-:W-:Y:S02]  /*f710*/  ISETP.GE.AND P3, PT, R2, R232, PT ;  /* 0x000000e80200720c */ /* 0x000fe40003f66270 */
[----:B------:R-:W-:-:S02]  /*f720*/  FSEL R205, R200, -INF , !P2 ;  /* 0xff800000c8cd7808 */ /* 0x000fc40005000000 */
[----:B------:R-:W-:Y:S02]  /*f730*/  ISETP.LT.OR P2, PT, R0, R225, P0 ;  /* 0x000000e10000720c */ /* 0x000fe40000741670 */
[----:B------:R-:W-:Y:S02]  /*f740*/  PLOP3.LUT P0, PT, PT, PT, UP1, 0x80, 0x0 ;  /* 0x000000000000781c */ /* 0x000fe40003f0f018 */
[----:B------:R-:W-:Y:S02]  /*f750*/  ISETP.LT.OR P3, PT, R2, R228, P3 ;  /* 0x000000e40200720c */ /* 0x000fe40001f61670 */
[----:B------:R-:W-:Y:S02]  /*f760*/  FSEL R211, R211, -INF , !P5 ;  /* 0xff800000d3d37808 */ /* 0x000fe40006800000 */
[----:B------:R-:W-:Y:S02]  /*f770*/  P2R R6, PR, RZ, 0x8 ;  /* 0x00000008ff067803 */ /* 0x000fe40000000000 */
[----:B------:R-:W-:-:S02]  /*f780*/  ISETP.GE.AND P5, PT, R0, R232, PT ;  /* 0x000000e80000720c */ /* 0x000fc40003fa6270 */
[C---:B------:R-:W-:Y:S02]  /*f790*/  ISETP.GE.AND P3, PT, R0.reuse, R230, PT ;  /* 0x000000e60000720c */ /* 0x040fe40003f66270 */
[----:B------:R-:W-:Y:S02]  /*f7a0*/  ISETP.GE.AND P4, PT, R0, R231, PT ;  /* 0x000000e70000720c */ /* 0x000fe40003f86270 */
[----:B------:R-:W-:Y:S02]  /*f7b0*/  FSEL R209, R209, -INF , !P6 ;  /* 0xff800000d1d17808 */ /* 0x000fe40007000000 */
[----:B------:R-:W-:Y:S02]  /*f7c0*/  ISETP.NE.AND P6, PT, R6, RZ, PT ;  /* 0x000000ff0600720c */ /* 0x000fe40003fc5270 */
[C---:B------:R-:W-:Y:S02]  /*f7d0*/  ISETP.LT.OR P3, PT, R0.reuse, R226, P3 ;  /* 0x000000e20000720c */ /* 0x040fe40001f61670 */
[----:B------:R-:W-:-:S02]  /*f7e0*/  ISETP.LT.OR P5, PT, R0, R228, P5 ;  /* 0x000000e40000720c */ /* 0x000fc40002fa1670 */
[----:B------:R-:W-:Y:S02]  /*f7f0*/  ISETP.LT.OR P4, PT, R0, R227, P4 ;  /* 0x000000e30000720c */ /* 0x000fe40002781670 */
[----:B------:R-:W-:Y:S02]  /*f800*/  FSEL R117, R74, -INF , !P1 ;  /* 0xff8000004a757808 */ /* 0x000fe40004800000 */
[----:B------:R-:W-:Y:S02]  /*f810*/  FSEL R204, R201, -INF , !P3 ;  /* 0xff800000c9cc7808 */ /* 0x000fe40005800000 */
[----:B------:R-:W-:Y:S02]  /*f820*/  FSEL R206, R203, -INF , !P2 ;  /* 0xff800000cbce7808 */ /* 0x000fe40005000000 */
[----:B------:R-:W-:Y:S02]  /*f830*/  FSEL R67, R72, -INF , !P6 ;  /* 0xff80000048437808 */ /* 0x000fe40007000000 */
[----:B------:R-:W-:-:S02]  /*f840*/  LOP3.LUT P1, RZ, R224, 0x20, RZ, 0xc0, !PT ;  /* 0x00000020e0ff7812 */ /* 0x000fc4000782c0ff */
[----:B------:R-:W-:Y:S02]  /*f850*/  FSEL R65, R73, -INF , !P5 ;  /* 0xff80000049417808 */ /* 0x000fe40006800000 */
[----:B------:R-:W-:Y:S01]  /*f860*/  FSEL R116, R75, -INF , !P4 ;  /* 0xff8000004b747808 */ /* 0x000fe20006000000 */
[----:B-1----:R-:W-:Y:S08]  /*f870*/  @!P0 BRA `(.L_x_779) ;  /* 0x0000000400c08947 */ /* 0x002ff00003800000 */
[----:B------:R-:W2:Y:S04]  /*f880*/  LDL.64 R14, [R1+0xd0] ;  /* 0x0000d000010e7983 */ /* 0x000ea80000100a00 */
[----:B------:R-:W3:Y:S01]  /*f890*/  LDL.64 R18, [R1+0xc8] ;  /* 0x0000c80001127983 */ /* 0x000ee20000100a00 */
[----:B------:R-:W-:Y:S01]  /*f8a0*/  UIADD3 UR21, UR21, -0x3, URZ ;  /* 0xfffffffd15157890 */ /* 0x000fe2000fffe03f */
[----:B------:R-:W1:Y:S01]  /*f8b0*/  @!P1 LDC.64 R16, c[0x0][0x218] ;  /* 0x00008600ff109b82 */ /* 0x000e620000000a00 */
[----:B------:R-:W-:Y:S01]  /*f8c0*/  IMAD.U32 R8, RZ, RZ, UR8 ;  /* 0x00000008ff087e24 */ /* 0x000fe2000f8e00ff */
[----:B------:R4:W-:Y:S01]  /*f8d0*/  @P1 STS.128 [R233+0x4000], RZ ;  /* 0x004000ffe9001388 */ /* 0x0009e20000000c00 */
[----:B------:R-:W-:Y:S01]  /*f8e0*/  USHF.R.S32.HI UR4, URZ, 0x1f, UR21 ;  /* 0x0000001f3f047899 */ /* 0x000fe20008011415 */
[----:B------:R-:W-:Y:S01]  /*f8f0*/  BSSY B0, `(.L_x_780) ;  /* 0x0000067000007945 */ /* 0x000fe20003800000 */
[----:B------:R-:W-:-:S02]  /*f900*/  UIMAD.WIDE.U32 UR22, UR21, UR8, URZ ;  /* 0x00000008151672a5 */ /* 0x000fc4000f8e003f */
[----:B------:R-:W-:Y:S01]  /*f910*/  UIMAD UR4, UR4, UR8, URZ ;  /* 0x00000008040472a4 */ /* 0x000fe2000f8e023f */
[----:B------:R-:W4:Y:S03]  /*f920*/  @!P1 LDC.64 R12, c[0x0][0x218] ;  /* 0x00008600ff0c9b82 */ /* 0x000f260000000a00 */
[----:B------:R-:W-:Y:S01]  /*f930*/  UIMAD UR4, UR21, UR9, UR4 ;  /* 0x00000009150472a4 */ /* 0x000fe2000f8e0204 */
[----:B------:R-:W-:Y:S02]  /*f940*/  IMAD.U32 R6, RZ, RZ, UR22 ;  /* 0x00000016ff067e24 */ /* 0x000fe4000f8e00ff */
[----:B------:R-:W-:Y:S01]  /*f950*/  IMAD.U32 R2, RZ, RZ, UR22 ;  /* 0x00000016ff027e24 */ /* 0x000fe2000f8e00ff */
[----:B------:R-:W-:Y:S01]  /*f960*/  UIADD3 UR4, UR23, UR4, URZ ;  /* 0x0000000417047290 */ /* 0x000fe2000fffe03f */
[----:B------:R-:W4:Y:S05]  /*f970*/  @!P1 LDC.64 R10, c[0x0][0x218] ;  /* 0x00008600ff0a9b82 */ /* 0x000f2a0000000a00 */
[----:B------:R-:W-:Y:S01]  /*f980*/  IMAD.U32 R0, RZ, RZ, UR4 ;  /* 0x00000004ff007e24 */ /* 0x000fe2000f8e00ff */
[----:B------:R-:W-:Y:S01]  /*f990*/  @!UP0 UIMAD UR4, UR9, 0x30, URZ ;  /* 0x00000030090488a4 */ /* 0x000fe2000f8e023f */
[----:B--2---:R-:W-:-:S02]  /*f9a0*/  LEA R6, P0, R6, R14, 0x7 ;  /* 0x0000000e06067211 */ /* 0x004fc400078038ff */
[----:B------:R-:W2:Y:S02]  /*f9b0*/  @!P1 LDC.64 R14, c[0x0][0x218] ;  /* 0x00008600ff0e9b82 */ /* 0x000ea40000000a00 */
[----:B---3--:R-:W-:-:S03]  /*f9c0*/  LEA.HI.X R7, R2, R19, R0, 0x7, P0 ;  /* 0x0000001302077211 */ /* 0x008fc600000f3c00 */
[----:B------:R-:W-:-:S03]  /*f9d0*/  @!P1 IMAD.WIDE.U32 R8, R8, 0x30, R6 ;  /* 0x0000003008089825 */ /* 0x000fc600078e0006 */
[----:B------:R-:W3:Y:S01]  /*f9e0*/  @!P1 LDC.64 R18, c[0x0][0x218] ;  /* 0x00008600ff129b82 */ /* 0x000ee20000000a00 */
[----:B------:R-:W-:Y:S01]  /*f9f0*/  @!P1 VIADD R0, R9, UR4 ;  /* 0x0000000409009c36 */ /* 0x000fe20008000000 */
[C---:B-1----:R-:W-:Y:S01]  /*fa00*/  @!P1 LEA R16, P0, R8.reuse, R16, 0x1 ;  /* 0x0000001008109211 */ /* 0x042fe200078008ff */
[----:B------:R-:W-:Y:S01]  /*fa10*/  @!P1 IMAD.MOV.U32 R9, RZ, RZ, R7 ;  /* 0x000000ffff099224 */ /* 0x000fe200078e0007 */
[----:B------:R-:W-:Y:S02]  /*fa20*/  @!UP0 UIMAD UR4, UR9, 0x50, URZ ;  /* 0x00000050090488a4 */ /* 0x000fe4000f8e023f */
[----:B------:R-:W-:Y:S01]  /*fa30*/  @!P1 LEA.HI.X R17, R8, R17, R0, 0x1, P0 ;  /* 0x0000001108119211 */ /* 0x000fe200000f0c00 */
[----:B------:R-:W-:Y:S02]  /*fa40*/  IMAD.U32 R0, RZ, RZ, UR8 ;  /* 0x00000008ff007e24 */ /* 0x000fe4000f8e00ff */
[----:B------:R-:W-:-:S04]  /*fa50*/  @!P1 IMAD.MOV.U32 R8, RZ, RZ, R6 ;  /* 0x000000ffff089224 */ /* 0x000fc800078e0006 */
[----:B------:R-:W-:-:S04]  /*fa60*/  @!P1 IMAD.WIDE.U32 R8, R0, 0x50, R8 ;  /* 0x0000005000089825 */ /* 0x000fc800078e0008 */
[----:B------:R-:W-:Y:S01]  /*fa70*/  @!P1 VIADD R0, R9, UR4 ;  /* 0x0000000409009c36 */ /* 0x000fe20008000000 */
[C---:B--2---:R-:W-:Y:S01]  /*fa80*/  @!P1 LEA R14, P0, R8.reuse, R14, 0x1 ;  /* 0x0000000e080e9211 */ /* 0x044fe200078008ff */
[----:B------:R-:W-:Y:S01]  /*fa90*/  @!P1 IMAD.MOV.U32 R9, RZ, RZ, R7 ;  /* 0x000000ffff099224 */ /* 0x000fe200078e0007 */
[----:B------:R-:W-:Y:S02]  /*faa0*/  @!UP0 UIMAD UR4, UR9, 0x60, URZ ;  /* 0x00000060090488a4 */ /* 0x000fe4000f8e023f */
[----:B------:R-:W-:Y:S01]  /*fab0*/  @!P1 LEA.HI.X R15, R8, R15, R0, 0x1, P0 ;  /* 0x0000000f080f9211 */ /* 0x000fe200000f0c00 */
[----:B------:R-:W-:Y:S02]  /*fac0*/  IMAD.U32 R0, RZ, RZ, UR8 ;  /* 0x00000008ff007e24 */ /* 0x000fe4000f8e00ff */
[----:B------:R-:W-:-:S04]  /*fad0*/  @!P1 IMAD.MOV.U32 R8, RZ, RZ, R6 ;  /* 0x000000ffff089224 */ /* 0x000fc800078e0006 */
[----:B------:R-:W-:-:S04]  /*fae0*/  @!P1 IMAD.WIDE.U32 R8, R0, 0x60, R8 ;  /* 0x0000006000089825 */ /* 0x000fc800078e0008 */
[----:B------:R-:W-:Y:S01]  /*faf0*/  @!P1 VIADD R0, R9, UR4 ;  /* 0x0000000409009c36 */ /* 0x000fe20008000000 */
[----:B----4-:R-:W-:-:S04]  /*fb00*/  @!P1 LEA R12, P0, R8, R12, 0x1 ;  /* 0x0000000c080c9211 */ /* 0x010fc800078008ff */
[----:B------:R-:W-:Y:S02]  /*fb10*/  @!P1 LEA.HI.X R13, R8, R13, R0, 0x1, P0 ;  /* 0x0000000d080d9211 */ /* 0x000fe400000f0c00 */
[C---:B---3--:R-:W-:Y:S02]  /*fb20*/  @!P1 LEA R8, P0, R6.reuse, R18, 0x1 ;  /* 0x0000001206089211 */ /* 0x048fe400078008ff */
[C---:B------:R-:W-:Y:S02]  /*fb30*/  @!P1 IADD3 R0, P2, R6.reuse, UR12, RZ ;  /* 0x0000000c06009c10 */ /* 0x040fe4000ff5e0ff */
[----:B------:R-:W-:Y:S02]  /*fb40*/  @!P1 LEA.HI.X R9, R6, R19, R7, 0x1, P0 ;  /* 0x0000001306099211 */ /* 0x000fe400000f0c07 */
[----:B------:R-:W-:Y:S01]  /*fb50*/  @!P1 IADD3.X R2, R7, UR11, RZ, P2, !PT ;  /* 0x0000000b07029c10 */ /* 0x000fe200097fe4ff */
[----:B------:R-:W1:Y:S02]  /*fb60*/  @!P1 LDC.64 R18, c[0x0][0x218] ;  /* 0x00008600ff129b82 */ /* 0x000e640000000a00 */
[----:B------:R-:W-:Y:S01]  /*fb70*/  @!PT LDS RZ, [RZ] ;  /* 0x00000000fffff984 */ /* 0x000fe20000000800 */
[----:B------:R-:W-:Y:S01]  /*fb80*/  @!PT LDS RZ, [RZ] ;  /* 0x00000000fffff984 */ /* 0x000fe20000000800 */
[----:B------:R-:W-:Y:S01]  /*fb90*/  @!PT LDS RZ, [RZ] ;  /* 0x00000000fffff984 */ /* 0x000fe20000000800 */
[----:B------:R2:W-:Y:S04]  /*fba0*/  @!P1 LDGSTS.E.BYPASS.LTC128B.128 [R233+0x4000], desc[UR26][R8.64] ;  /* 0x0400000008e99fae */ /* 0x0005e8000b901d5a */
[----:B------:R3:W-:Y:S01]  /*fbb0*/  @P1 STS.128 [R233+0x4800], RZ ;  /* 0x004800ffe9001388 */ /* 0x0007e20000000c00 */
[----:B--2---:R-:W-:-:S04]  /*fbc0*/  @!P1 LEA R8, P0, R0, R10, 0x1 ;  /* 0x0000000a00089211 */ /* 0x004fc800078008ff */
[----:B------:R-:W-:Y:S01]  /*fbd0*/  @!P1 LEA.HI.X R9, R0, R11, R2, 0x1, P0 ;  /* 0x0000000b00099211 */ /* 0x000fe200000f0c02 */
[----:B------:R-:W-:Y:S01]  /*fbe0*/  IMAD.U32 R0, RZ, RZ, UR8 ;  /* 0x00000008ff007e24 */ /* 0x000fe2000f8e00ff */
[----:B------:R-:W2:Y:S01]  /*fbf0*/  @!P1 LDC.64 R10, c[0x0][0x218] ;  /* 0x00008600ff0a9b82 */ /* 0x000ea20000000a00 */
[----:B------:R-:W-:Y:S02]  /*fc00*/  IMAD.U32 R2, RZ, RZ, UR9 ;  /* 0x00000009ff027e24 */ /* 0x000fe4000f8e00ff */
[----:B------:R-:W-:Y:S01]  /*fc10*/  @!PT LDS RZ, [RZ] ;  /* 0x00000000fffff984 */ /* 0x000fe20000000800 */
[----:B------:R-:W-:Y:S01]  /*fc20*/  @!PT LDS RZ, [RZ] ;  /* 0x00000000fffff984 */ /* 0x000fe20000000800 */
[----:B------:R-:W-:Y:S01]  /*fc30*/  @!PT LDS RZ, [RZ] ;  /* 0x00000000fffff984 */ /* 0x000fe20000000800 */
[----:B------:R4:W-:Y:S01]  /*fc40*/  @!P1 LDGSTS.E.BYPASS.LTC128B.128 [R233+0x4800], desc[UR26][R8.64] ;  /* 0x0480000008e99fae */ /* 0x0009e2000b901d5a */
[----:B------:R-:W-:-:S03]  /*fc50*/  @!P1 LEA R0, P0, R0, R6, 0x5 ;  /* 0x0000000600009211 */ /* 0x000fc600078028ff */
[----:B------:R3:W-:Y:S01]  /*fc60*/  @P1 STS.128 [R233+0x5000], RZ ;  /* 0x005000ffe9001388 */ /* 0x0007e20000000c00 */
[----:B----4-:R-:W-:-:S05]  /*fc70*/  IMAD.U32 R8, RZ, RZ, UR8 ;  /* 0x00000008ff087e24 */ /* 0x010fca000f8e00ff */
[----:B------:R-:W-:Y:S02]  /*fc80*/  @!P1 LEA.HI.X R2, R8, R7, R2, 0x5, P0 ;  /* 0x0000000708029211 */ /* 0x000fe400000f2c02 */
[----:B--2---:R-:W-:-:S04]  /*fc90*/  @!P1 LEA R10, P0, R0, R10, 0x1 ;  /* 0x0000000a000a9211 */ /* 0x004fc800078008ff */
[----:B------:R-:W-:Y:S01]  /*fca0*/  @!P1 LEA.HI.X R11, R0, R11, R2, 0x1, P0 ;  /* 0x0000000b000b9211 */ /* 0x000fe200000f0c02 */
[----:B------:R-:W-:Y:S02]  /*fcb0*/  IMAD.U32 R0, RZ, RZ, UR8 ;  /* 0x00000008ff007e24 */ /* 0x000fe4000f8e00ff */
[----:B------:R-:W-:Y:S02]  /*fcc0*/  IMAD.U32 R2, RZ, RZ, UR9 ;  /* 0x00000009ff027e24 */ /* 0x000fe4000f8e00ff */
[----:B------:R-:W-:Y:S01]  /*fcd0*/  @!PT LDS RZ, [RZ] ;  /* 0x00000000fffff984 */ /* 0x000fe20000000800 */
[----:B------:R-:W-:Y:S01]  /*fce0*/  @!PT LDS RZ, [RZ] ;  /* 0x00000000fffff984 */ /* 0x000fe20000000800 */
[----:B------:R-:W-:Y:S01]  /*fcf0*/  @!PT LDS RZ, [RZ] ;  /* 0x00000000fffff984 */ /* 0x000fe20000000800 */
[----:B------:R3:W-:Y:S01]  /*fd00*/  @!P1 LDGSTS.E.BYPASS.LTC128B.128 [R233+0x5000], desc[UR26][R10.64] ;  /* 0x050000000ae99fae */ /* 0x0007e2000b901d5a */
[----:B------:R-:W-:-:S03]  /*fd10*/  @!P1 LEA R0, P0, R0, R6, 0x6 ;  /* 0x0000000600009211 */ /* 0x000fc600078030ff */
[----:B------:R3:W-:Y:S01]  /*fd20*/  @P1 STS.128 [R233+0x5800], RZ ;  /* 0x005800ffe9001388 */ /* 0x0007e20000000c00 */
[----:B------:R-:W-:Y:S02]  /*fd30*/  @!P1 LEA.HI.X R2, R8, R7, R2, 0x6, P0 ;  /* 0x0000000708029211 */ /* 0x000fe400000f3402 */
[C---:B-1----:R-:W-:Y:S01]  /*fd40*/  @!P1 LEA R8, P0, R0.reuse, R18, 0x1 ;  /* 0x0000001200089211 */ /* 0x042fe200078008ff */
        /* <DEDUP_REMOVED lines=22> */
[----:B------:R-:W-:Y:S01]  /*feb0*/  IMAD.U32 R0, RZ, RZ, UR8 ;  /* 0x00000008ff007e24 */ /* 0x000fe2000f8e00ff */
[----:B------:R-:W-:Y:S01]  /*fec0*/  UIMAD UR4, UR9, 0x70, URZ ;  /* 0x00000070090478a4 */ /* 0x000fe2000f8e023f */
[----:B------:R-:W-:Y:S02]  /*fed0*/  ULDC.64 UR22, c[0x0][0x218] ;  /* 0x0000860000167ab9 */ /* 0x000fe40000000a00 */
[----:B------:R-:W-:-:S05]  /*fee0*/  IMAD.WIDE.U32 R6, R0, 0x70, R6 ;  /* 0x0000007000067825 */ /* 0x000fca00078e0006 */
[----:B------:R-:W-:Y:S02]  /*fef0*/  IADD3 R0, R7, UR4, RZ ;  /* 0x0000000407007c10 */ /* 0x000fe4000fffe0ff */
[----:B---3--:R-:W-:-:S04]  /*ff00*/  LEA R8, P0, R6, UR22, 0x1 ;  /* 0x0000001606087c11 */ /* 0x008fc8000f8008ff */
[----:B------:R-:W-:-:S05]  /*ff10*/  LEA.HI.X R9, R6, UR23, R0, 0x1, P0 ;  /* 0x0000001706097c11 */ /* 0x000fca00080f0c00 */
[----:B------:R-:W-:Y:S01]  /*ff20*/  @!PT LDS RZ, [RZ] ;  /* 0x00000000fffff984 */ /* 0x000fe20000000800 */
[----:B------:R-:W-:Y:S01]  /*ff30*/  @!PT LDS RZ, [RZ] ;  /* 0x00000000fffff984 */ /* 0x000fe20000000800 */
[----:B------:R-:W-:Y:S01]  /*ff40*/  @!PT LDS RZ, [RZ] ;  /* 0x00000000fffff984 */ /* 0x000fe20000000800 */
[----:B------:R1:W-:Y:S04]  /*ff50*/  LDGSTS.E.BYPASS.LTC128B.128 [R233+0x7800], desc[UR26][R8.64] ;  /* 0x0780000008e97fae */ /* 0x0003e8000b901d5a */
.L_x_781:
[----:B------:R-:W-:Y:S05]  /*ff60*/  BSYNC B0 ;  /* 0x0000000000007941 */ /* 0x000fea0003800000 */
.L_x_780:
[----:B------:R-:W0:Y:S02]  /*ff70*/  LDGDEPBAR ;  /* 0x00000000000079af */ /* 0x000e240000000000 */
.L_x_779:
[----:B-1-3--:R-:W2:Y:S04]  /*ff80*/  LDL.LU R9, [R1+0x40] ;  /* 0x0000400001097983 */ /* 0x00aea80000300800 */
[----:B------:R-:W3:Y:S04]  /*ff90*/  LDL.LU R8, [R1+0x34] ;  /* 0x0000340001087983 */ /* 0x000ee80000300800 */
[----:B------:R-:W4:Y:S01]  /*ffa0*/  LDL.LU R6, [R1+0x30] ;  /* 0x0000300001067983 */ /* 0x000f220000300800 */
[----:B------:R-:W-:-:S03]  /*ffb0*/  MOV R0, R85 ;  /* 0x0000005500007202 */ /* 0x000fc60000000f00 */
[----:B------:R-:W4:Y:S04]  /*ffc0*/  LDL.LU R7, [R1+0x60] ;  /* 0x0000600001077983 */ /* 0x000f280000300800 */
[----:B------:R-:W4:Y:S04]  /*ffd0*/  LDL.LU R2, [R1+0x54] ;  /* 0x0000540001027983 */ /* 0x000f280000300800 */
[----:B------:R-:W4:Y:S04]  /*ffe0*/  LDL.LU R85, [R1+0x20] ;  /* 0x0000200001557983 */ /* 0x000f280000300800 */
[----:B------:R2:W-:Y:S04]  /*fff0*/  STL [R1+0x13c], R233 ;  /* 0x00013ce901007387 */ /* 0x0005e80000100800 */
[----:B------:R-:W-:Y:S04]  /*10000*/  STL [R1+0x138], R232 ;  /* 0x000138e801007387 */ /* 0x000fe80000100800 */
[----:B------:R3:W-:Y:S04]  /*10010*/  STL [R1+0x134], R231 ;  /* 0x000134e701007387 */ /* 0x0007e80000100800 */
[----:B------:R4:W-:Y:S01]  /*10020*/  STL [R1+0x130], R230 ;  /* 0x000130e601007387 */ /* 0x0009e20000100800 */
        /* <DEDUP_REMOVED lines=9> */
[----:B------:R-:W-:Y:S01]  /*100c0*/  LDSM.16.MT88.4 R16, [R214+0x8000] ;  /* 0x00800000d610783b */ /* 0x000fe20000004200 */
[----:B--2---:R-:W-:-:S02]  /*100d0*/  MOV R233, R9 ;  /* 0x0000000900e97202 */ /* 0x004fc40000000f00 */
[----:B---3--:R-:W-:Y:S02]  /*100e0*/  MOV R231, R8 ;  /* 0x0000000800e77202 */ /* 0x008fe40000000f00 */
[----:B----4-:R-:W-:Y:S02]  /*100f0*/  MOV R230, R6 ;  /* 0x0000000600e67202 */ /* 0x010fe40000000f00 */
[----:B------:R-:W2:Y:S01]  /*10100*/  LDL R6, [R1+0x48] ;  /* 0x0000480001067983 */ /* 0x000ea20000100800 */
[----:B------:R-:W-:Y:S02]  /*10110*/  MOV R8, R0 ;  /* 0x0000000000087202 */ /* 0x000fe40000000f00 */
[----:B------:R-:W-:Y:S01]  /*10120*/  MOV R115, R7 ;  /* 0x0000000700737202 */ /* 0x000fe20000000f00 */
[----:B------:R-:W-:Y:S04]  /*10130*/  STL [R1+0x12c], R229 ;  /* 0x00012ce501007387 */ /* 0x000fe80000100800 */
[----:B------:R1:W-:Y:S04]  /*10140*/  STL [R1+0x128], R228 ;  /* 0x000128e401007387 */ /* 0x0003e80000100800 */
[----:B------:R-:W-:Y:S04]  /*10150*/  STL [R1+0x124], R227 ;  /* 0x000124e301007387 */ /* 0x000fe80000100800 */
[----:B------:R-:W-:Y:S04]  /*10160*/  STL [R1+0x120], R226 ;  /* 0x000120e201007387 */ /* 0x000fe80000100800 */
[----:B------:R-:W-:Y:S04]  /*10170*/  STL [R1+0x11c], R225 ;  /* 0x00011ce101007387 */ /* 0x000fe80000100800 */
[----:B------:R-:W-:Y:S04]  /*10180*/  STL [R1+0x118], R224 ;  /* 0x000118e001007387 */ /* 0x000fe80000100800 */
[----:B------:R3:W-:Y:S04]  /*10190*/  STL [R1+0x114], R221 ;  /* 0x000114dd01007387 */ /* 0x0007e80000100800 */
[----:B------:R-:W-:Y:S01]  /*101a0*/  STL [R1+0x110], R220 ;  /* 0x000110dc01007387 */ /* 0x000fe20000100800 */
[----:B-----5:R-:W-:Y:S01]  /*101b0*/  FMNMX.FTZ R0, R71, R44, !PT ;  /* 0x0000002c47007209 */ /* 0x020fe20007810000 */
[----:B-1----:R-:W-:-:S02]  /*101c0*/  IMAD.MOV.U32 R228, RZ, RZ, R2 ;  /* 0x000000ffffe47224 */ /* 0x002fc400078e0002 */
[----:B------:R-:W-:Y:S04]  /*101d0*/  STL [R1+0x10c], R218 ;  /* 0x00010cda01007387 */ /* 0x000fe80000100800 */
[----:B------:R-:W-:Y:S04]  /*101e0*/  STL [R1+0x108], R213 ;  /* 0x000108d501007387 */ /* 0x000fe80000100800 */
[----:B------:R1:W-:Y:S04]  /*101f0*/  STL [R1+0x104], R212 ;  /* 0x000104d401007387 */ /* 0x0003e80000100800 */
[----:B------:R-:W-:Y:S04]  /*10200*/  STL [R1+0x100], R133 ;  /* 0x0001008501007387 */ /* 0x000fe80000100800 */
[----:B------:R4:W-:Y:S04]  /*10210*/  STL [R1+0xfc], R132 ;  /* 0x0000fc8401007387 */ /* 0x0009e80000100800 */
[----:B------:R-:W2:Y:S01]  /*10220*/  LDL R10, [R1+0x5c] ;  /* 0x00005c00010a7983 */ /* 0x000ea20000100800 */
[----:B------:R-:W-:-:S02]  /*10230*/  MOV R74, R8 ;  /* 0x00000008004a7202 */ /* 0x000fc40000000f00 */
[----:B---3--:R-:W-:Y:S01]  /*10240*/  MOV R221, R61 ;  /* 0x0000003d00dd7202 */ /* 0x008fe20000000f00 */
[----:B------:R-:W3:Y:S01]  /*10250*/  LDL R9, [R1+0x58] ;  /* 0x0000580001097983 */ /* 0x000ee20000100800 */
[----:B------:R-:W-:Y:S01]  /*10260*/  FMNMX.FTZ R0, R45, R0, !PT ;  /* 0x000000002d007209 */ /* 0x000fe20007810000 */
[----:B------:R-:W-:Y:S01]  /*10270*/  IMAD.MOV.U32 R227, RZ, RZ, R62 ;  /* 0x000000ffffe37224 */ /* 0x000fe200078e003e */
[----:B------:R-:W-:Y:S01]  /*10280*/  MOV R226, R58 ;  /* 0x0000003a00e27202 */ /* 0x000fe20000000f00 */
[----:B------:R-:W3:Y:S01]  /*10290*/  LDL.LU R126, [R1+0xc] ;  /* 0x00000c00017e7983 */ /* 0x000ee20000300800 */
[----:B------:R-:W-:Y:S02]  /*102a0*/  FMNMX.FTZ R0, R28, R0, !PT ;  /* 0x000000001c007209 */ /* 0x000fe40007810000 */
[----:B------:R-:W-:Y:S01]  /*102b0*/  MOV R224, R56 ;  /* 0x0000003800e07202 */ /* 0x000fe20000000f00 */
[----:B------:R-:W3:Y:S01]  /*102c0*/  LDL.LU R225, [R1+0x8] ;  /* 0x0000080001e17983 */ /* 0x000ee20000300800 */
[----:B------:R-:W-:-:S02]  /*102d0*/  FMNMX.FTZ R0, R29, R0, !PT ;  /* 0x000000001d007209 */ /* 0x000fc40007810000 */
[----:B------:R-:W-:Y:S02]  /*102e0*/  MOV R229, R32 ;  /* 0x0000002000e57202 */ /* 0x000fe40000000f00 */
[----:B------:R-:W-:Y:S02]  /*102f0*/  FMNMX.FTZ R0, R241, R0, !PT ;  /* 0x00000000f1007209 */ /* 0x000fe40007810000 */
[----:B-1----:R-:W-:Y:S02]  /*10300*/  MOV R212, R27 ;  /* 0x0000001b00d47202 */ /* 0x002fe40000000f00 */
[----:B------:R-:W-:Y:S01]  /*10310*/  FMNMX.FTZ R0, R234, R0, !PT ;  /* 0x00000000ea007209 */ /* 0x000fe20007810000 */
[----:B----4-:R-:W-:Y:S01]  /*10320*/  IMAD.MOV.U32 R132, RZ, RZ, R98 ;  /* 0x000000ffff847224 */ /* 0x010fe200078e0062 */
[----:B------:R-:W-:Y:S02]  /*10330*/  MOV R112, R37 ;  /* 0x0000002500707202 */ /* 0x000fe40000000f00 */
[----:B------:R-:W-:-:S02]  /*10340*/  FMNMX.FTZ R2, R134, R0, !PT ;  /* 0x0000000086027209 */ /* 0x000fc40007810000 */
[----:B------:R-:W-:Y:S02]  /*10350*/  FMNMX.FTZ R0, R70, R46, !PT ;  /* 0x0000002e46007209 */ /* 0x000fe40007810000 */
[----:B------:R-:W-:Y:S02]  /*10360*/  FMNMX.FTZ R2, R42, R2, !PT ;  /* 0x000000022a027209 */ /* 0x000fe40007810000 */
[----:B------:R-:W-:Y:S02]  /*10370*/  FMNMX.FTZ R0, R47, R0, !PT ;  /* 0x000000002f007209 */ /* 0x000fe40007810000 */
[----:B------:R-:W-:Y:S02]  /*10380*/  MOV R218, R25 ;  /* 0x0000001900da7202 */ /* 0x000fe40000000f00 */
[----:B------:R-:W-:Y:S02]  /*10390*/  FMNMX.FTZ R0, R30, R0, !PT ;  /* 0x000000001e007209 */ /* 0x000fe40007810000 */
[----:B------:R-:W-:-:S02]  /*103a0*/  MOV R232, R36 ;  /* 0x0000002400e87202 */ /* 0x000fc40000000f00 */
[----:B------:R-:W-:Y:S02]  /*103b0*/  FMNMX.FTZ R0, R31, R0, !PT ;  /* 0x000000001f007209 */ /* 0x000fe40007810000 */
[----:B------:R-:W-:Y:S02]  /*103c0*/  MOV R213, R35 ;  /* 0x0000002300d57202 */ /* 0x000fe40000000f00 */
[----:B------:R-:W-:Y:S01]  /*103d0*/  FMNMX.FTZ R0, R244, R0, !PT ;  /* 0x00000000f4007209 */ /* 0x000fe20007810000 */
[----:B------:R-:W-:Y:S01]  /*103e0*/  STL [R1+0xf8], R5 ;  /* 0x0000f80501007387 */ /* 0x000fe20000100800 */
[----:B------:R-:W-:Y:S02]  /*103f0*/  MOV R133, R96 ;  /* 0x0000006000857202 */ /* 0x000fe40000000f00 */
[----:B------:R-:W-:Y:S01]  /*10400*/  MOV R220, R24 ;  /* 0x0000001800dc7202 */ /* 0x000fe20000000f00 */
[----:B------:R-:W-:Y:S04]  /*10410*/  STL [R1+0xf4], R4 ;  /* 0x0000f40401007387 */ /* 0x000fe80000100800 */
[----:B------:R-:W-:Y:S01]  /*10420*/  STL [R1+0xf0], R3 ;  /* 0x0000f00301007387 */ /* 0x000fe20000100800 */
[----:B--2---:R-:W-:-:S04]  /*10430*/  FMNMX.FTZ R6, R6, R2, !PT ;  /* 0x0000000206067209 */ /* 0x004fc80007810000 */
        /* <DEDUP_REMOVED lines=8> */
[----:B------:R-:W-:Y:S02]  /*104c0*/  FMNMX.FTZ R7, R83, R7, !PT ;  /* 0x0000000753077209 */ /* 0x000fe40007810000 */
[----:B------:R-:W-:Y:S02]  /*104d0*/  FMNMX.FTZ R6, R115, R6, !PT ;  /* 0x0000000673067209 */ /* 0x000fe40007810000 */
[----:B------:R-:W-:-:S04]  /*104e0*/  FMNMX.FTZ R7, R82, R7, !PT ;  /* 0x0000000752077209 */ /* 0x000fc80007810000 */
[----:B------:R-:W-:-:S04]  /*104f0*/  FMNMX.FTZ R7, R81, R7, !PT ;  /* 0x0000000751077209 */ /* 0x000fc80007810000 */
[----:B------:R-:W-:Y:S02]  /*10500*/  FMNMX.FTZ R8, R80, R7, !PT ;  /* 0x0000000750087209 */ /* 0x000fe40007810000 */
[----:B------:R-:W-:-:S04]  /*10510*/  FMNMX.FTZ R6, R10, R6, !PT ;  /* 0x000000060a067209 */ /* 0x000fc80007810000 */
[----:B---3--:R-:W-:-:S04]  /*10520*/  FMNMX.FTZ R6, R9, R6, !PT ;  /* 0x0000000609067209 */ /* 0x008fc80007810000 */
        /* <DEDUP_REMOVED lines=9> */
[----:B------:R-:W-:Y:S01]  /*105c0*/  FMNMX.FTZ R7, R224, R7, !PT ;  /* 0x00000007e0077209 */ /* 0x000fe20007810000 */
[----:B------:R1:W-:Y:S03]  /*105d0*/  STL [R1+0x148], R126 ;  /* 0x0001487e01007387 */ /* 0x0003e60000100800 */
[----:B------:R-:W-:Y:S02]  /*105e0*/  FMNMX.FTZ R7, R126, R7, !PT ;  /* 0x000000077e077209 */ /* 0x000fe40007810000 */
[----:B-1----:R-:W2:Y:S01]  /*105f0*/  LDL.LU R126, [R1+0x38] ;  /* 0x00003800017e7983 */ /* 0x002ea20000300800 */
        /* <DEDUP_REMOVED lines=55> */
[----:B------:R-:W1:Y:S01]  /*10970*/  SHFL.BFLY PT, R9, R0, 0x2, 0x1f ;  /* 0x0c401f0000097f89 */ /* 0x000e6200000e0000 */
[----:B------:R-:W-:Y:S02]  /*10980*/  FMNMX.FTZ R7, R130, R7, !PT ;  /* 0x0000000782077209 */ /* 0x000fe40007810000 */
[----:B------:R-:W-:-:S02]  /*10990*/  FMNMX.FTZ R2, R107, R2, !PT ;  /* 0x000000026b027209 */ /* 0x000fc40007810000 */
[----:B------:R-:W-:Y:S02]  /*109a0*/  MOV R4, R33 ;  /* 0x0000002100047202 */ /* 0x000fe40000000f00 */
[----:B------:R-:W-:Y:S01]  /*109b0*/  FMNMX.FTZ R6, R229, R6, !PT ;  /* 0x00000006e5067209 */ /* 0x000fe20007810000 */
[----:B------:R-:W-:Y:S01]  /*109c0*/  IMAD.MOV.U32 R5, RZ, RZ, R34 ;  /* 0x000000ffff057224 */ /* 0x000fe200078e0022 */
        /* <DEDUP_REMOVED lines=12> */
[----:B-1----:R-:W-:Y:S02]  /*10a90*/  FMNMX.FTZ R0, R0, R9, !PT ;  /* 0x0000000900007209 */ /* 0x002fe40007810000 */
[----:B------:R-:W-:Y:S02]  /*10aa0*/  FMNMX.FTZ R2, R116, R6, !PT ;  /* 0x0000000674027209 */ /* 0x000fe40007810000 */
[----:B------:R-:W-:Y:S01]  /*10ab0*/  FMNMX.FTZ R8, R237, R8, !PT ;  /* 0x00000008ed087209 */ /* 0x000fe20007810000 */
[----:B------:R-:W1:Y:S03]  /*10ac0*/  SHFL.BFLY PT, R10, R0, 0x1, 0x1f ;  /* 0x0c201f00000a7f89 */ /* 0x000e6600000e0000 */
[----:B------:R-:W-:-:S04]  /*10ad0*/  FMNMX.FTZ R8, R208, R8, !PT ;  /* 0x00000008d0087209 */ /* 0x000fc80007810000 */
[----:B------:R-:W-:-:S04]  /*10ae0*/  FMNMX.FTZ R8, R209, R8, !PT ;  /* 0x00000008d1087209 */ /* 0x000fc80007810000 */
[----:B------:R-:W-:-:S04]  /*10af0*/  FMNMX.FTZ R8, R205, R8, !PT ;  /* 0x00000008cd087209 */ /* 0x000fc80007810000 */
[----:B------:R-:W-:-:S05]  /*10b00*/  FMNMX.FTZ R8, R204, R8, !PT ;  /* 0x00000008cc087209 */ /* 0x000fca0007810000 */
[----:B------:R-:W3:Y:S01]  /*10b10*/  SHFL.BFLY PT, R9, R8, 0x2, 0x1f ;  /* 0x0c401f0008097f89 */ /* 0x000ee200000e0000 */
[----:B-1----:R-:W-:-:S04]  /*10b20*/  FMNMX.FTZ R203, R0, R10, !PT ;  /* 0x0000000a00cb7209 */ /* 0x002fc80007810000 */
[----:B------:R-:W-:Y:S02]  /*10b30*/  FSETP.NEU.FTZ.AND P3, PT, R203, -INF , PT ;  /* 0xff800000cb00780b */ /* 0x000fe40003f7d000 */
[----:B---3--:R-:W-:-:S05]  /*10b40*/  FMNMX.FTZ R8, R8, R9, !PT ;  /* 0x0000000908087209 */ /* 0x008fca0007810000 */
[----:B------:R-:W-:Y:S01]  /*10b50*/  SHFL.BFLY PT, R10, R8, 0x1, 0x1f ;  /* 0x0c201f00080a7f89 */ /* 0x000fe200000e0000 */
[----:B--2---:R-:W-:-:S04]  /*10b60*/  FMNMX.FTZ R7, R126, R7, !PT ;  /* 0x000000077e077209 */ /* 0x004fc80007810000 */
[----:B------:R-:W-:-:S04]  /*10b70*/  FMNMX.FTZ R6, R232, R7, !PT ;  /* 0x00000007e8067209 */ /* 0x000fc80007810000 */
[----:B------:R-:W-:Y:S01]  /*10b80*/  FMNMX.FTZ R6, R213, R6, !PT ;  /* 0x00000006d5067209 */ /* 0x000fe20007810000 */
[----:B------:R-:W1:Y:S03]  /*10b90*/  SHFL.BFLY PT, R7, R2, 0x2, 0x1f ;  /* 0x0c401f0002077f89 */ /* 0x000e6600000e0000 */
[----:B------:R-:W-:-:S04]  /*10ba0*/  FMNMX.FTZ R6, R133, R6, !PT ;  /* 0x0000000685067209 */ /* 0x000fc80007810000 */
[----:B------:R-:W-:-:S04]  /*10bb0*/  FMNMX.FTZ R6, R220, R6, !PT ;  /* 0x00000006dc067209 */ /* 0x000fc80007810000 */
[----:B------:R-:W-:-:S04]  /*10bc0*/  FMNMX.FTZ R6, R105, R6, !PT ;  /* 0x0000000669067209 */ /* 0x000fc80007810000 */
[----:B------:R-:W-:-:S04]  /*10bd0*/  FMNMX.FTZ R6, R238, R6, !PT ;  /* 0x00000006ee067209 */ /* 0x000fc80007810000 */
[----:B------:R-:W-:-:S04]  /*10be0*/  FMNMX.FTZ R6, R239, R6, !PT ;  /* 0x00000006ef067209 */ /* 0x000fc80007810000 */
[----:B------:R-:W-:-:S04]  /*10bf0*/  FMNMX.FTZ R0, R210, R6, !PT ;  /* 0x00000006d2007209 */ /* 0x000fc80007810000 */
[----:B------:R-:W-:Y:S02]  /*10c00*/  FMNMX.FTZ R0, R211, R0, !PT ;  /* 0x00000000d3007209 */ /* 0x000fe40007810000 */
[----:B-1----:R-:W-:Y:S02]  /*10c10*/  FMNMX.FTZ R2, R2, R7, !PT ;  /* 0x0000000702027209 */ /* 0x002fe40007810000 */
[----:B------:R-:W-:-:S03]  /*10c20*/  FMNMX.FTZ R0, R207, R0, !PT ;  /* 0x00000000cf007209 */ /* 0x000fc60007810000 */
[----:B------:R-:W1:Y:S01]  /*10c30*/  SHFL.BFLY PT, R11, R2, 0x1, 0x1f ;  /* 0x0c201f00020b7f89 */ /* 0x000e6200000e0000 */
[----:B------:R-:W-:Y:S01]  /*10c40*/  FMNMX.FTZ R0, R206, R0, !PT ;  /* 0x00000000ce007209 */ /* 0x000fe20007810000 */
[----:B------:R-:W-:-:S04]  /*10c50*/  FMUL.FTZ R7, R203, UR24 ;  /* 0x00000018cb077c20 */ /* 0x000fc80008410000 */
[----:B------:R-:W2:Y:S01]  /*10c60*/  SHFL.BFLY PT, R9, R0, 0x2, 0x1f ;  /* 0x0c401f0000097f89 */ /* 0x000ea200000e0000 */
[----:B------:R-:W-:-:S05]  /*10c70*/  FSEL R7, R7, RZ, P3 ;  /* 0x000000ff07077208 */ /* 0x000fca0001800000 */
[----:B------:R-:W-:-:S04]  /*10c80*/  FFMA.FTZ R6, R44, UR24, -R7 ;  /* 0x000000182c067c23 */ /* 0x000fc80008010807 */
[----:B------:R3:W-:Y:S01]  /*10c90*/  MUFU.EX2 R23, R6 ;  /* 0x0000000600177308 */ /* 0x0007e20000000800 */
[----:B-1----:R-:W-:Y:S01]  /*10ca0*/  FMNMX.FTZ R202, R2, R11, !PT ;  /* 0x0000000b02ca7209 */ /* 0x002fe20007810000 */
[--C-:B------:R-:W-:Y:S01]  /*10cb0*/  FFMA.FTZ R2, R28, UR24, -R7.reuse ;  /* 0x000000181c027c23 */ /* 0x100fe20008010807 */
[----:B---3--:R-:W-:Y:S01]  /*10cc0*/  FFMA.FTZ R6, R45, UR24, -R7 ;  /* 0x000000182d067c23 */ /* 0x008fe20008010807 */
[----:B--2---:R-:W-:-:S04]  /*10cd0*/  FMNMX.FTZ R0, R0, R9, !PT ;  /* 0x0000000900007209 */ /* 0x004fc80007810000 */
[----:B------:R1:W-:Y:S01]  /*10ce0*/  MUFU.EX2 R13, R6 ;  /* 0x00000006000d7308 */ /* 0x0003e20000000800 */
[C---:B------:R-:W-:Y:S01]  /*10cf0*/  FSETP.NEU.FTZ.AND P2, PT, R202.reuse, -INF , PT ;  /* 0xff800000ca00780b */ /* 0x040fe20003f5d000 */
[----:B------:R-:W2:Y:S06]  /*10d00*/  SHFL.BFLY PT, R9, R0, 0x1, 0x1f ;  /* 0x0c201f0000097f89 */ /* 0x000eac00000e0000 */
[----:B------:R3:W4:Y:S01]  /*10d10*/  MUFU.EX2 R14, R2 ;  /* 0x00000002000e7308 */ /* 0x0007220000000800 */
[----:B-1----:R-:W-:-:S05]  /*10d20*/  FMUL.FTZ R6, R202, UR24 ;  /* 0x00000018ca067c20 */ /* 0x002fca0008410000 */
[----:B------:R-:W-:Y:S01]  /*10d30*/  FSEL R6, R6, RZ, P2 ;  /* 0x000000ff06067208 */ /* 0x000fe20001000000 */
[----:B---3--:R-:W-:-:S04]  /*10d40*/  FFMA.FTZ R2, R29, UR24, -R7 ;  /* 0x000000181d027c23 */ /* 0x008fc80008010807 */
[----:B------:R1:W3:Y:S01]  /*10d50*/  MUFU.EX2 R32, R2 ;  /* 0x0000000200207308 */ /* 0x0002e20000000800 */
[----:B------:R-:W-:Y:S01]  /*10d60*/  FMNMX.FTZ R201, R8, R10, !PT ;  /* 0x0000000a08c97209 */ /* 0x000fe20007810000 */
[----:B------:R-:W-:-:S03]  /*10d70*/  FFMA.FTZ R8, R30, UR24, -R6 ;  /* 0x000000181e087c23 */ /* 0x000fc60008010806 */
[----:B------:R-:W-:Y:S01]  /*10d80*/  FSETP.NEU.FTZ.AND P1, PT, R201, -INF , PT ;  /* 0xff800000c900780b */ /* 0x000fe20003f3d000 */
[----:B-1----:R-:W-:-:S04]  /*10d90*/  FFMA.FTZ R2, R46, UR24, -R6 ;  /* 0x000000182e027c23 */ /* 0x002fc80008010806 */
[----:B------:R1:W-:Y:S01]  /*10da0*/  MUFU.EX2 R22, R2 ;  /* 0x0000000200167308 */ /* 0x0003e20000000800 */
[----:B--2---:R-:W-:-:S07]  /*10db0*/  FMNMX.FTZ R200, R0, R9, !PT ;  /* 0x0000000900c87209 */ /* 0x004fce0007810000 */
[----:B------:R2:W3:Y:S01]  /*10dc0*/  MUFU.EX2 R15, R8 ;  /* 0x00000008000f7308 */ /* 0x0004e20000000800 */
[----:B-1----:R-:W-:-:S07]  /*10dd0*/  FFMA.FTZ R2, R47, UR24, -R6 ;  /* 0x000000182f027c23 */ /* 0x002fce0008010806 */
[----:B------:R1:W-:Y:S01]  /*10de0*/  MUFU.EX2 R12, R2 ;  /* 0x00000002000c7308 */ /* 0x0003e20000000800 */
[----:B--2---:R-:W-:-:S07]  /*10df0*/  FFMA.FTZ R8, R31, UR24, -R6 ;  /* 0x000000181f087c23 */ /* 0x004fce0008010806 */
[----:B------:R2:W3:Y:S01]  /*10e00*/  MUFU.EX2 R27, R8 ;  /* 0x00000008001b7308 */ /* 0x0004e20000000800 */
[----:B-1----:R-:W-:-:S05]  /*10e10*/  FMUL.FTZ R2, R201, UR24 ;  /* 0x00000018c9027c20 */ /* 0x002fca0008410000 */
[----:B------:R-:W-:-:S05]  /*10e20*/  FSEL R2, R2, RZ, P1 ;  /* 0x000000ff02027208 */ /* 0x000fca0000800000 */
[--C-:B--2---:R-:W-:Y:S01]  /*10e30*/  FFMA.FTZ R8, R92, UR24, -R2.reuse ;  /* 0x000000185c087c23 */ /* 0x104fe20008010802 */
[--C-:B------:R-:W-:Y:S01]  /*10e40*/  FFMA.FTZ R0, R93, UR24, -R2.reuse ;  /* 0x000000185d007c23 */ /* 0x100fe20008010802 */
[----:B------:R-:W-:Y:S02]  /*10e50*/  FSETP.NEU.FTZ.AND P0, PT, R200, -INF , PT ;  /* 0xff800000c800780b */ /* 0x000fe40003f1d000 */
[----:B------:R1:W-:Y:S08]  /*10e60*/  MUFU.EX2 R87, R8 ;  /* 0x0000000800577308 */ /* 0x0003f00000000800 */
[----:B------:R2:W-:Y:S01]  /*10e70*/  MUFU.EX2 R3, R0 ;  /* 0x0000000000037308 */ /* 0x0005e20000000800 */
[----:B-1----:R-:W-:-:S07]  /*10e80*/  FFMA.FTZ R8, R52, UR24, -R2 ;  /* 0x0000001834087c23 */ /* 0x002fce0008010802 */
[----:B------:R1:W3:Y:S01]  /*10e90*/  MUFU.EX2 R24, R8 ;  /* 0x0000000800187308 */ /* 0x0002e20000000800 */
[----:B--2---:R-:W-:-:S05]  /*10ea0*/  FMUL.FTZ R0, R200, UR24 ;  /* 0x00000018c8007c20 */ /* 0x004fca0008410000 */
[----:B------:R-:W-:Y:S01]  /*10eb0*/  FSEL R0, R0, RZ, P0 ;  /* 0x000000ff00007208 */ /* 0x000fe20000000000 */
[----:B-1----:R-:W-:-:S04]  /*10ec0*/  FFMA.FTZ R8, R53, UR24, -R2 ;  /* 0x0000001835087c23 */ /* 0x002fc80008010802 */
[----:B------:R1:W2:Y:S01]  /*10ed0*/  MUFU.EX2 R25, R8 ;  /* 0x0000000800197308 */ /* 0x0002a20000000800 */
[----:B------:R-:W-:Y:S01]  /*10ee0*/  FSEL R9, R203, RZ, P3 ;  /* 0x000000ffcb097208 */ /* 0x000fe20001800000 */
[----:B-1----:R-:W-:-:S06]  /*10ef0*/  FFMA.FTZ R8, R94, UR24, -R0 ;  /* 0x000000185e087c23 */ /* 0x002fcc0008010800 */
[----:B------:R1:W-:Y:S01]  /*10f00*/  MUFU.EX2 R86, R8 ;  /* 0x0000000800567308 */ /* 0x0003e20000000800 */
[----:B------:R-:W-:Y:S01]  /*10f10*/  FADD.FTZ R9, R71, -R9 ;  /* 0x8000000947097221 */ /* 0x000fe20000010000 */
[----:B-1----:R-:W-:-:S06]  /*10f20*/  FFMA.FTZ R8, R95, UR24, -R0 ;  /* 0x000000185f087c23 */ /* 0x002fcc0008010800 */
[----:B------:R1:W2:Y:S01]  /*10f30*/  MUFU.EX2 R26, R8 ;  /* 0x00000008001a7308 */ /* 0x0002a20000000800 */
[----:B------:R-:W-:Y:S01]  /*10f40*/  FMUL.FTZ R21, R9, UR24 ;  /* 0x0000001809157c20 */ /* 0x000fe20008410000 */
[----:B-1----:R-:W-:-:S06]  /*10f50*/  FFMA.FTZ R8, R54, UR24, -R0 ;  /* 0x0000001836087c23 */ /* 0x002fcc0008010800 */
[----:B------:R1:W2:Y:S02]  /*10f60*/  MUFU.EX2 R11, R8 ;  /* 0x00000008000b7308 */ /* 0x0002a40000000800 */
[----:B-1----:R-:W-:-:S05]  /*10f70*/  FSEL R8, R202, RZ, P2 ;  /* 0x000000ffca087208 */ /* 0x002fca0001000000 */
[----:B------:R-:W-:Y:S01]  /*10f80*/  FADD.FTZ R9, R70, -R8 ;  /* 0x8000000846097221 */ /* 0x000fe20000010000 */
[----:B------:R-:W-:-:S03]  /*10f90*/  FSEL R8, R201, RZ, P1 ;  /* 0x000000ffc9087208 */ /* 0x000fc60000800000 */
[----:B------:R-:W-:Y:S02]  /*10fa0*/  FMUL.FTZ R20, R9, UR24 ;  /* 0x0000001809147c20 */ /* 0x000fe40008410000 */
[----:B------:R-:W-:Y:S01]  /*10fb0*/  FADD.FTZ R9, R69, -R8 ;  /* 0x8000000845097221 */ /* 0x000fe20000010000 */
[----:B------:R-:W-:Y:S01]  /*10fc0*/  FSEL R8, R200, RZ, P0 ;  /* 0x000000ffc8087208 */ /* 0x000fe20000000000 */
[----:B----4-:R-:W-:Y:S04]  /*10fd0*/  STL [R1+0x98], R14 ;  /* 0x0000980e01007387 */ /* 0x010fe80000100800 */
[----:B------:R-:W-:Y:S01]  /*10fe0*/  FADD.FTZ R8, R68, -R8 ;  /* 0x8000000844087221 */ /* 0x000fe20000010000 */
[----:B---3--:R-:W-:Y:S03]  /*10ff0*/  STL [R1+0xd8], R32 ;  /* 0x0000d82001007387 */ /* 0x008fe60000100800 */
[----:B------:R-:W-:Y:S01]  /*11000*/  FMUL.FTZ R8, R8, UR24 ;  /* 0x0000001808087c20 */ /* 0x000fe20008410000 */
[----:B------:R-:W-:Y:S01]  /*11010*/  STL [R1+0x8c], R15 ;  /* 0x00008c0f01007387 */ /* 0x000fe20000100800 */
[----:B------:R-:W-:-:S02]  /*11020*/  FMUL.FTZ R9, R9, UR24 ;  /* 0x0000001809097c20 */ /* 0x000fc40008410000 */
[----:B------:R1:W-:Y:S01]  /*11030*/  MUFU.EX2 R40, R8 ;  /* 0x0000000800287308 */ /* 0x0003e20000000800 */
[----:B------:R-:W-:Y:S04]  /*11040*/  STL [R1+0xb8], R27 ;  /* 0x0000b81b01007387 */ /* 0x000fe80000100800 */
[----:B------:R-:W-:Y:S04]  /*11050*/  STL [R1+0x6c], R24 ;  /* 0x00006c1801007387 */ /* 0x000fe80000100800 */
[----:B--2---:R-:W-:Y:S01]  /*11060*/  STL [R1+0xac], R25 ;  /* 0x0000ac1901007387 */ /* 0x004fe20000100800 */
[----:B------:R-:W2:Y:S03]  /*11070*/  MUFU.EX2 R21, R21 ;  /* 0x0000001500157308 */ /* 0x000ea60000000800 */
[----:B------:R-:W-:Y:S01]  /*11080*/  STL [R1+0x140], R203 ;  /* 0x000140cb01007387 */ /* 0x000fe20000100800 */
[----:B-1----:R-:W-:-:S03]  /*11090*/  FFMA.FTZ R8, R55, UR24, -R0 ;  /* 0x0000001837087c23 */ /* 0x002fc60008010800 */
[----:B------:R-:W-:Y:S01]  /*110a0*/  STL [R1+0x68], R26 ;  /* 0x0000681a01007387 */ /* 0x000fe20000100800 */
[----:B------:R-:W1:Y:S03]  /*110b0*/  MUFU.EX2 R20, R20 ;  /* 0x0000001400147308 */ /* 0x000e660000000800 */
[----:B------:R3:W-:Y:S05]  /*110c0*/  STL [R1+0x144], R202 ;  /* 0x000144ca01007387 */ /* 0x0007ea0000100800 */
[----:B------:R-:W4:Y:S01]  /*110d0*/  MUFU.EX2 R41, R9 ;  /* 0x0000000900297308 */ /* 0x000f220000000800 */
[----:B------:R-:W-:-:S02]  /*110e0*/  MOV R71, R13 ;  /* 0x0000000d00477202 */ /* 0x000fc40000000f00 */
[----:B------:R-:W-:Y:S01]  /*110f0*/  MOV R70, R12 ;  /* 0x0000000c00467202 */ /* 0x000fe20000000f00 */
[----:B------:R4:W-:Y:S04]  /*11100*/  STL [R1+0x64], R11 ;  /* 0x0000640b01007387 */ /* 0x0009e80000100800 */
[----:B---3--:R3:W3:Y:S01]  /*11110*/  MUFU.EX2 R202, R8 ;  /* 0x0000000800ca7308 */ /* 0x0086e20000000800 */
[-C--:B--2---:R-:W-:Y:S01]  /*11120*/  FMUL.FTZ R164, R164, R21.reuse ;  /* 0x00000015a4a47220 */ /* 0x084fe20000410000 */
[----:B------:R-:W-:Y:S01]  /*11130*/  FMUL.FTZ R165, R165, R21 ;  /* 0x00000015a5a57220 */ /* 0x000fe20000410000 */
[-C--:B-1----:R-:W-:Y:S01]  /*11140*/  FMUL.FTZ R166, R166, R20.reuse ;  /* 0x00000014a6a67220 */ /* 0x082fe20000410000 */
[----:B------:R-:W-:Y:S01]  /*11150*/  FMUL.FTZ R167, R167, R20 ;  /* 0x00000014a7a77220 */ /* 0x000fe20000410000 */
[----:B------:R-:W-:Y:S01]  /*11160*/  F2FP.BF16.F32.PACK_AB R12, R71, R23 ;  /* 0x00000017470c723e */ /* 0x000fe200000010ff */
[-C--:B----4-:R-:W-:Y:S01]  /*11170*/  FMUL.FTZ R196, R196, R41.reuse ;  /* 0x00000029c4c47220 */ /* 0x090fe20000410000 */
[----:B------:R-:W-:Y:S01]  /*11180*/  F2FP.BF16.F32.PACK_AB R13, R70, R22 ;  /* 0x00000016460d723e */ /* 0x000fe200000010ff */
[----:B------:R-:W-:Y:S01]  /*11190*/  FMUL.FTZ R197, R197, R41 ;  /* 0x00000029c5c57220 */ /* 0x000fe20000410000 */
[----:B------:R-:W-:Y:S01]  /*111a0*/  F2FP.BF16.F32.PACK_AB R14, R32, R14 ;  /* 0x0000000e200e723e */ /* 0x000fe200000010ff */
[-C--:B------:R-:W-:Y:S01]  /*111b0*/  FMUL.FTZ R198, R198, R40.reuse ;  /* 0x00000028c6c67220 */ /* 0x080fe20000410000 */
[----:B------:R-:W-:Y:S01]  /*111c0*/  F2FP.BF16.F32.PACK_AB R15, R27, R15 ;  /* 0x0000000f1b0f723e */ /* 0x000fe200000010ff */
[----:B------:R-:W-:Y:S01]  /*111d0*/  FMUL.FTZ R199, R199, R40 ;  /* 0x00000028c7c77220 */ /* 0x000fe20000410000 */
[----:B------:R-:W-:Y:S01]  /*111e0*/  F2FP.BF16.F32.PACK_AB R9, R26, R86 ;  /* 0x000000561a09723e */ /* 0x000fe200000010ff */
[-C--:B------:R-:W-:Y:S01]  /*111f0*/  FMUL.FTZ R160, R160, R21.reuse ;  /* 0x00000015a0a07220 */ /* 0x080fe20000410000 */
[----:B------:R-:W-:Y:S01]  /*11200*/  F2FP.BF16.F32.PACK_AB R10, R25, R24 ;  /* 0x00000018190a723e */ /* 0x000fe200000010ff */
[----:B------:R-:W-:Y:S01]  /*11210*/  FMUL.FTZ R161, R161, R21 ;  /* 0x00000015a1a17220 */ /* 0x000fe20000410000 */
[----:B---3--:R-:W-:Y:S01]  /*11220*/  F2FP.BF16.F32.PACK_AB R8, R3, R87 ;  /* 0x000000570308723e */ /* 0x008fe200000010ff */
[----:B------:R-:W-:Y:S01]  /*11230*/  FMUL.FTZ R162, R162, R20 ;  /* 0x00000014a2a27220 */ /* 0x000fe20000410000 */
[----:B------:R-:W-:Y:S01]  /*11240*/  F2FP.BF16.F32.PACK_AB R11, R202, R11 ;  /* 0x0000000bca0b723e */ /* 0x000fe200000010ff */
[-C--:B------:R-:W-:Y:S01]  /*11250*/  FMUL.FTZ R192, R192, R41.reuse ;  /* 0x00000029c0c07220 */ /* 0x080fe20000410000 */
[----:B------:R-:W-:Y:S01]  /*11260*/  FMUL.FTZ R193, R193, R41 ;  /* 0x00000029c1c17220 */ /* 0x000fe20000410000 */
[-C--:B------:R-:W-:Y:S01]  /*11270*/  FMUL.FTZ R194, R194, R40.reuse ;  /* 0x00000028c2c27220 */ /* 0x080fe20000410000 */
[----:B------:R-:W-:Y:S01]  /*11280*/  FMUL.FTZ R195, R195, R40 ;  /* 0x00000028c3c37220 */ /* 0x000fe20000410000 */
[-C--:B------:R-:W-:Y:S01]  /*11290*/  FMUL.FTZ R163, R163, R20.reuse ;  /* 0x00000014a3a37220 */ /* 0x080fe20000410000 */
[-C--:B------:R-:W-:Y:S01]  /*112a0*/  HMMA.16816.F32.BF16 R164, R12, R16.reuse, R164 ;  /* 0x000000100ca4723c */ /* 0x080fe200000418a4 */
[-C--:B------:R-:W-:Y:S01]  /*112b0*/  FMUL.FTZ R156, R156, R21.reuse ;  /* 0x000000159c9c7220 */ /* 0x080fe20000410000 */
[----:B------:R-:W-:Y:S01]  /*112c0*/  FMUL.FTZ R157, R157, R21 ;  /* 0x000000159d9d7220 */ /* 0x000fe20000410000 */
[-C--:B------:R-:W-:Y:S01]  /*112d0*/  FMUL.FTZ R158, R158, R20.reuse ;  /* 0x000000149e9e7220 */ /* 0x080fe20000410000 */
[----:B------:R-:W-:Y:S01]  /*112e0*/  FMUL.FTZ R159, R159, R20 ;  /* 0x000000149f9f7220 */ /* 0x000fe20000410000 */
[-C--:B------:R-:W-:Y:S01]  /*112f0*/  FMUL.FTZ R188, R188, R41.reuse ;  /* 0x00000029bcbc7220 */ /* 0x080fe20000410000 */
[C---:B------:R-:W-:Y:S01]  /*11300*/  HMMA.16816.F32.BF16 R56, R8.reuse, R16, R196 ;  /* 0x000000100838723c */ /* 0x040fe200000418c4 */
[----:B------:R-:W-:Y:S01]  /*11310*/  FMUL.FTZ R189, R189, R41 ;  /* 0x00000029bdbd7220 */ /* 0x000fe20000410000 */
[-C--:B------:R-:W-:Y:S01]  /*11320*/  FMUL.FTZ R190, R190, R40.reuse ;  /* 0x00000028bebe7220 */ /* 0x080fe20000410000 */
[----:B------:R-:W-:Y:S01]  /*11330*/  FMUL.FTZ R191, R191, R40 ;  /* 0x00000028bfbf7220 */ /* 0x000fe20000410000 */
[-C--:B------:R-:W-:Y:S01]  /*11340*/  FMUL.FTZ R152, R152, R21.reuse ;  /* 0x0000001598987220 */ /* 0x080fe20000410000 */
[----:B------:R-:W-:Y:S01]  /*11350*/  FMUL.FTZ R153, R153, R21 ;  /* 0x0000001599997220 */ /* 0x000fe20000410000 */
[-C--:B------:R-:W-:Y:S01]  /*11360*/  HMMA.16816.F32.BF16 R52, R8, R18.reuse, R192 ;  /* 0x000000120834723c */ /* 0x080fe200000418c0 */
[----:B------:R-:W-:Y:S01]  /*11370*/  FMUL.FTZ R154, R154, R20 ;  /* 0x000000149a9a7220 */ /* 0x000fe20000410000 */
[-C--:B------:R-:W-:Y:S01]  /*11380*/  FMUL.FTZ R184, R184, R41.reuse ;  /* 0x00000029b8b87220 */ /* 0x080fe20000410000 */
[----:B------:R-:W-:Y:S01]  /*11390*/  FMUL.FTZ R185, R185, R41 ;  /* 0x00000029b9b97220 */ /* 0x000fe20000410000 */
[-C--:B------:R-:W-:Y:S01]  /*113a0*/  FMUL.FTZ R186, R186, R40.reuse ;  /* 0x00000028baba7220 */ /* 0x080fe20000410000 */
[----:B------:R-:W-:Y:S01]  /*113b0*/  FMUL.FTZ R187, R187, R40 ;  /* 0x00000028bbbb7220 */ /* 0x000fe20000410000 */
[----:B------:R-:W-:Y:S01]  /*113c0*/  HMMA.16816.F32.BF16 R160, R12, R18, R160 ;  /* 0x000000120ca0723c */ /* 0x000fe200000418a0 */
[----:B------:R-:W1:Y:S01]  /*113d0*/  LDSM.16.MT88.4 R16, [R217+0x8000] ;  /* 0x00800000d910783b */ /* 0x000e620000004200 */
[----:B------:R-:W-:-:S03]  /*113e0*/  FMUL.FTZ R155, R155, R20 ;  /* 0x000000149b9b7220 */ /* 0x000fc60000410000 */
[----:B------:R-:W2:Y:S01]  /*113f0*/  LDSM.16.MT88.4 R24, [R215+0x8000] ;  /* 0x00800000d718783b */ /* 0x000ea20000004200 */
        /* <DEDUP_REMOVED lines=17> */
[----:B------:R-:W3:Y:S01]  /*11510*/  LDL.LU R93, [R1+0x70] ;  /* 0x00007000015d7983 */ /* 0x000ee20000300800 */
[----:B------:R-:W-:-:S03]  /*11520*/  MOV R95, R230 ;  /* 0x000000e6005f7202 */ /* 0x000fc60000000f00 */
[----:B------:R-:W4:Y:S01]  /*11530*/  LDL.LU R92, [R1+0x74] ;  /* 0x00007400015c7983 */ /* 0x000f220000300800 */
[-C--:B-1----:R-:W-:Y:S06]  /*11540*/  HMMA.16816.F32.BF16 R96, R12, R16.reuse, R156 ;  /* 0x000000100c60723c */ /* 0x082fec000004189c */
[C---:B------:R-:W-:Y:S06]  /*11550*/  HMMA.16816.F32.BF16 R48, R8.reuse, R16, R188 ;  /* 0x000000100830723c */ /* 0x040fec00000418bc */
[-C--:B------:R-:W-:Y:S06]  /*11560*/  HMMA.16816.F32.BF16 R44, R8, R18.reuse, R184 ;  /* 0x00000012082c723c */ /* 0x080fec00000418b8 */
[----:B------:R-:W-:Y:S01]  /*11570*/  HMMA.16816.F32.BF16 R100, R12, R18, R152 ;  /* 0x000000120c64723c */ /* 0x000fe20000041898 */
[----:B------:R-:W1:Y:S05]  /*11580*/  LDSM.16.MT88.4 R16, [R216+0x8000] ;  /* 0x00800000d810783b */ /* 0x000e6a0000004200 */
[C---:B--2---:R-:W-:Y:S06]  /*11590*/  HMMA.16816.F32.BF16 R36, R8.reuse, R24, R180 ;  /* 0x000000180824723c */ /* 0x044fec00000418b4 */
[C---:B------:R-:W-:Y:S06]  /*115a0*/  HMMA.16816.F32.BF16 R28, R8.reuse, R26, R176 ;  /* 0x0000001a081c723c */ /* 0x040fec00000418b0 */
[C---:B-1----:R-:W-:Y:S06]  /*115b0*/  HMMA.16816.F32.BF16 R60, R8.reuse, R16, R172 ;  /* 0x00000010083c723c */ /* 0x042fec00000418ac */
        /* <DEDUP_REMOVED lines=21> */
[----:B-1----:R-:W-:Y:S02]  /*11710*/  FFMA.FTZ R8, R222, UR24, -R2 ;  /* 0x00000018de087c23 */ /* 0x002fe40008010802 */
[----:B------:R-:W2:Y:S01]  /*11720*/  LDL.LU R222, [R1+0x78] ;  /* 0x0000780001de7983 */ /* 0x000ea20000300800 */
[----:B---3--:R-:W-:Y:S01]  /*11730*/  FFMA.FTZ R159, R93, R21, R23 ;  /* 0x000000155d9f7223 */ /* 0x008fe20000010017 */
[----:B------:R-:W-:Y:S01]  /*11740*/  MOV R93, R233 ;  /* 0x000000e9005d7202 */ /* 0x000fe20000000f00 */
[-C--:B------:R-:W-:Y:S01]  /*11750*/  FMUL.FTZ R140, R140, R21.reuse ;  /* 0x000000158c8c7220 */ /* 0x080fe20000410000 */
[----:B------:R1:W-:Y:S01]  /*11760*/  MUFU.EX2 R233, R8 ;  /* 0x0000000800e97308 */ /* 0x0003e20000000800 */
[-C--:B------:R-:W-:Y:S01]  /*11770*/  FMUL.FTZ R141, R141, R21.reuse ;  /* 0x000000158d8d7220 */ /* 0x080fe20000410000 */
[-C--:B------:R-:W-:Y:S01]  /*11780*/  FMUL.FTZ R142, R142, R20.reuse ;  /* 0x000000148e8e7220 */ /* 0x080fe20000410000 */
[-C--:B------:R-:W-:Y:S01]  /*11790*/  FMUL.FTZ R143, R143, R20.reuse ;  /* 0x000000148f8f7220 */ /* 0x080fe20000410000 */
[-C--:B------:R-:W-:Y:S01]  /*117a0*/  FMUL.FTZ R136, R136, R21.reuse ;  /* 0x0000001588887220 */ /* 0x080fe20000410000 */
[----:B------:R-:W-:Y:S01]  /*117b0*/  FMUL.FTZ R137, R137, R21 ;  /* 0x0000001589897220 */ /* 0x000fe20000410000 */
[-C--:B------:R-:W-:Y:S01]  /*117c0*/  FMUL.FTZ R138, R138, R20.reuse ;  /* 0x000000148a8a7220 */ /* 0x080fe20000410000 */
[-C--:B------:R-:W-:Y:S01]  /*117d0*/  FMUL.FTZ R139, R139, R20.reuse ;  /* 0x000000148b8b7220 */ /* 0x080fe20000410000 */
[----:B----4-:R-:W-:Y:S01]  /*117e0*/  FFMA.FTZ R158, R92, R20, R22 ;  /* 0x000000145c9e7223 */ /* 0x010fe20000010016 */
[----:B------:R-:W-:Y:S01]  /*117f0*/  IMAD.MOV.U32 R92, RZ, RZ, R229 ;  /* 0x000000ffff5c7224 */ /* 0x000fe200078e00e5 */
[----:B------:R-:W-:Y:S01]  /*11800*/  HMMA.16816.F32.BF16 R140, R12, R16, R140 ;  /* 0x000000100c8c723c */ /* 0x000fe2000004188c */
[----:B-1----:R-:W-:-:S05]  /*11810*/  FFMA.FTZ R8, R135, UR24, -R2 ;  /* 0x0000001887087c23 */ /* 0x002fca0008010802 */
[----:B------:R-:W-:Y:S01]  /*11820*/  HMMA.16816.F32.BF16 R136, R12, R18, R136 ;  /* 0x000000120c88723c */ /* 0x000fe20000041888 */
[----:B------:R-:W1:Y:S01]  /*11830*/  LDSM.16.MT88.4 R16, [R214+0x8800] ;  /* 0x00880000d610783b */ /* 0x000e620000004200 */
[----:B------:R3:W-:Y:S01]  /*11840*/  MUFU.EX2 R229, R8 ;  /* 0x0000000800e57308 */ /* 0x0007e20000000800 */
[----:B------:R-:W-:Y:S01]  /*11850*/  MOV R154, R232 ;  /* 0x000000e8009a7202 */ /* 0x000fe20000000f00 */
[----:B---3--:R-:W-:-:S06]  /*11860*/  FFMA.FTZ R8, R246, UR24, -R0 ;  /* 0x00000018f6087c23 */ /* 0x008fcc0008010800 */
[----:B------:R3:W-:Y:S01]  /*11870*/  MUFU.EX2 R177, R8 ;  /* 0x0000000800b17308 */ /* 0x0007e20000000800 */
[----:B------:R-:W-:Y:S01]  /*11880*/  MOV R234, R228 ;  /* 0x000000e400ea7202 */ /* 0x000fe20000000f00 */
[----:B---3--:R-:W-:-:S06]  /*11890*/  FFMA.FTZ R8, R245, UR24, -R0 ;  /* 0x00000018f5087c23 */ /* 0x008fcc0008010800 */
[----:B------:R3:W4:Y:S02]  /*118a0*/  MUFU.EX2 R183, R8 ;  /* 0x0000000800b77308 */ /* 0x0007240000000800 */
[----:B---3--:R-:W-:-:S06]  /*118b0*/  FFMA.FTZ R8, R242, UR24, -R0 ;  /* 0x00000018f2087c23 */ /* 0x008fcc0008010800 */
[----:B------:R3:W-:Y:S01]  /*118c0*/  MUFU.EX2 R232, R8 ;  /* 0x0000000800e87308 */ /* 0x0007e20000000800 */
[-C--:B------:R-:W-:Y:S01]  /*118d0*/  FMUL.FTZ R148, R148, R21.reuse ;  /* 0x0000001594947220 */ /* 0x080fe20000410000 */
[----:B------:R-:W-:Y:S01]  /*118e0*/  FMUL.FTZ R149, R149, R21 ;  /* 0x0000001595957220 */ /* 0x000fe20000410000 */
[-C--:B------:R-:W-:Y:S01]  /*118f0*/  FMUL.FTZ R150, R150, R20.reuse ;  /* 0x0000001496967220 */ /* 0x080fe20000410000 */
[----:B------:R-:W-:Y:S01]  /*11900*/  FMUL.FTZ R151, R151, R20 ;  /* 0x0000001497977220 */ /* 0x000fe20000410000 */
[----:B---3--:R-:W-:-:S04]  /*11910*/  FFMA.FTZ R8, R223, UR24, -R0 ;  /* 0x00000018df087c23 */ /* 0x008fc80008010800 */
[----:B------:R3:W1:Y:S01]  /*11920*/  MUFU.EX2 R228, R8 ;  /* 0x0000000800e47308 */ /* 0x0006620000000800 */
[-C--:B------:R-:W-:Y:S01]  /*11930*/  FMUL.FTZ R144, R144, R21.reuse ;  /* 0x0000001590907220 */ /* 0x080fe20000410000 */
[----:B------:R-:W-:Y:S01]  /*11940*/  FMUL.FTZ R145, R145, R21 ;  /* 0x0000001591917220 */ /* 0x000fe20000410000 */
[-C--:B------:R-:W-:Y:S01]  /*11950*/  FMUL.FTZ R146, R146, R20.reuse ;  /* 0x0000001492927220 */ /* 0x080fe20000410000 */
[----:B------:R-:W-:Y:S01]  /*11960*/  FMUL.FTZ R147, R147, R20 ;  /* 0x0000001493937220 */ /* 0x000fe20000410000 */
[----:B--2---:R-:W-:Y:S01]  /*11970*/  IMAD.MOV.U32 R246, RZ, RZ, R9 ;  /* 0x000000fffff67224 */ /* 0x004fe200078e0009 */
[----:B------:R-:W-:Y:S01]  /*11980*/  MOV R243, R10 ;  /* 0x0000000a00f37202 */ /* 0x000fe20000000f00 */
[----:B------:R-:W-:Y:S01]  /*11990*/  HMMA.16816.F32.BF16 R148, R12, R24, R148 ;  /* 0x000000180c94723c */ /* 0x000fe20000041894 */
[----:B----4-:R-:W-:Y:S01]  /*119a0*/  F2FP.BF16.F32.PACK_AB R9, R183, R177 ;  /* 0x000000b1b709723e */ /* 0x010fe200000010ff */
[----:B------:R-:W-:Y:S01]  /*119b0*/  LDSM.16.MT88.4 R20, [R215+0x8800] ;  /* 0x00880000d714783b */ /* 0x000fe20000004200 */
[----:B------:R-:W-:-:S03]  /*119c0*/  F2FP.BF16.F32.PACK_AB R10, R229, R233 ;  /* 0x000000e9e50a723e */ /* 0x000fc600000010ff */
[----:B------:R-:W-:Y:S01]  /*119d0*/  HMMA.16816.F32.BF16 R144, R12, R26, R144 ;  /* 0x0000001a0c90723c */ /* 0x000fe20000041890 */
[----:B------:R-:W2:Y:S01]  /*119e0*/  LDSM.16.MT88.4 R24, [R217+0x8800] ;  /* 0x00880000d918783b */ /* 0x000ea20000004200 */
[----:B---3--:R-:W-:Y:S02]  /*119f0*/  F2FP.BF16.F32.PACK_AB R8, R235, R178 ;  /* 0x000000b2eb08723e */ /* 0x008fe400000010ff */
[----:B-1----:R-:W-:-:S03]  /*11a00*/  F2FP.BF16.F32.PACK_AB R11, R228, R232 ;  /* 0x000000e8e40b723e */ /* 0x002fc600000010ff */
[----:B------:R-:W-:Y:S02]  /*11a10*/  F2FP.BF16.F32.PACK_AB R12, R243, R180 ;  /* 0x000000b4f30c723e */ /* 0x000fe400000010ff */
[----:B------:R-:W-:Y:S02]  /*11a20*/  F2FP.BF16.F32.PACK_AB R13, R246, R179 ;  /* 0x000000b3f60d723e */ /* 0x000fe400000010ff */
[----:B------:R-:W-:Y:S02]  /*11a30*/  F2FP.BF16.F32.PACK_AB R14, R231, R182 ;  /* 0x000000b6e70e723e */ /* 0x000fe400000010ff */
[----:B------:R-:W-:Y:S01]  /*11a40*/  F2FP.BF16.F32.PACK_AB R15, R230, R203 ;  /* 0x000000cbe60f723e */ /* 0x000fe200000010ff */
[-C--:B------:R-:W-:Y:S06]  /*11a50*/  HMMA.16816.F32.BF16 R56, R8, R16.reuse, R56 ;  /* 0x000000100838723c */ /* 0x080fec0000041838 */
[----:B------:R-:W-:Y:S01]  /*11a60*/  HMMA.16816.F32.BF16 R164, R12, R16, R164 ;  /* 0x000000100ca4723c */ /* 0x000fe200000418a4 */
[----:B------:R-:W-:-:S02]  /*11a70*/  FFMA.FTZ R87, R222, R41, R87 ;  /* 0x00000029de577223 */ /* 0x000fc40000010057 */
[----:B------:R-:W3:Y:S03]  /*11a80*/  LDL.LU R222, [R1+0x7c] ;  /* 0x00007c0001de7983 */ /* 0x000ee60000300800 */
[-C--:B------:R-:W-:Y:S06]  /*11a90*/  HMMA.16816.F32.BF16 R52, R8, R18.reuse, R52 ;  /* 0x000000120834723c */ /* 0x080fec0000041834 */
[----:B------:R-:W-:Y:S01]  /*11aa0*/  HMMA.16816.F32.BF16 R160, R12, R18, R160 ;  /* 0x000000120ca0723c */ /* 0x000fe200000418a0 */
[----:B------:R-:W1:Y:S01]  /*11ab0*/  LDSM.16.MT88.4 R16, [R216+0x8800] ;  /* 0x00880000d810783b */ /* 0x000e620000004200 */
[----:B------:R-:W-:-:S04]  /*11ac0*/  MOV R241, R227 ;  /* 0x000000e300f17202 */ /* 0x000fc80000000f00 */
[C---:B--2---:R-:W-:Y:S06]  /*11ad0*/  HMMA.16816.F32.BF16 R48, R8.reuse, R24, R48 ;  /* 0x000000180830723c */ /* 0x044fec0000041830 */
[C---:B------:R-:W-:Y:S06]  /*11ae0*/  HMMA.16816.F32.BF16 R44, R8.reuse, R26, R44 ;  /* 0x0000001a082c723c */ /* 0x040fec000004182c */
[C---:B------:R-:W-:Y:S06]  /*11af0*/  HMMA.16816.F32.BF16 R36, R8.reuse, R20, R36 ;  /* 0x000000140824723c */ /* 0x040fec0000041824 */
[----:B------:R-:W-:Y:S01]  /*11b00*/  HMMA.16816.F32.BF16 R28, R8, R22, R28 ;  /* 0x00000016081c723c */ /* 0x000fe2000004181c */
[----:B------:R-:W-:Y:S01]  /*11b10*/  IMAD.MOV.U32 R172, RZ, RZ, R224 ;  /* 0x000000ffffac7224 */ /* 0x000fe200078e00e0 */
[----:B------:R-:W-:-:S04]  /*11b20*/  MOV R155, R213 ;  /* 0x000000d5009b7202 */ /* 0x000fc80000000f00 */
[C---:B-1----:R-:W-:Y:S06]  /*11b30*/  HMMA.16816.F32.BF16 R60, R8.reuse, R16, R60 ;  /* 0x00000010083c723c */ /* 0x042fec000004183c */
[----:B------:R-:W-:Y:S07]  /*11b40*/  HMMA.16816.F32.BF16 R32, R8, R18, R32 ;  /* 0x000000120820723c */ /* 0x000fee0000041820 */
[----:B------:R-:W-:-:S04]  /*11b50*/  FFMA.FTZ R8, R249, UR24, -R2 ;  /* 0x00000018f9087c23 */ /* 0x000fc80008010802 */
[----:B------:R1:W-:Y:S01]  /*11b60*/  MUFU.EX2 R227, R8 ;  /* 0x0000000800e37308 */ /* 0x0003e20000000800 */
[----:B------:R-:W-:Y:S01]  /*11b70*/  MOV R157, R5 ;  /* 0x00000005009d7202 */ /* 0x000fe20000000f00 */
[----:B-1----:R-:W-:-:S06]  /*11b80*/  FFMA.FTZ R8, R247, UR24, -R2 ;  /* 0x00000018f7087c23 */ /* 0x002fcc0008010802 */
[----:B------:R1:W-:Y:S01]  /*11b90*/  MUFU.EX2 R224, R8 ;  /* 0x0000000800e07308 */ /* 0x0003e20000000800 */
[----:B------:R-:W-:Y:S01]  /*11ba0*/  HMMA.16816.F32.BF16 R96, R12, R24, R96 ;  /* 0x000000180c60723c */ /* 0x000fe20000041860 */
[----:B------:R-:W-:Y:S01]  /*11bb0*/  MOV R169, R226 ;  /* 0x000000e200a97202 */ /* 0x000fe20000000f00 */
[----:B-1----:R-:W-:-:S05]  /*11bc0*/  FFMA.FTZ R8, R76, UR24, -R2 ;  /* 0x000000184c087c23 */ /* 0x002fca0008010802 */
[----:B------:R1:W-:Y:S01]  /*11bd0*/  MUFU.EX2 R213, R8 ;  /* 0x0000000800d57308 */ /* 0x0003e20000000800 */
[C---:B------:R-:W-:Y:S06]  /*11be0*/  HMMA.16816.F32.BF16 R100, R12.reuse, R26, R100 ;  /* 0x0000001a0c64723c */ /* 0x040fec0000041864 */
[----:B------:R-:W-:Y:S01]  /*11bf0*/  HMMA.16816.F32.BF16 R148, R12, R20, R148 ;  /* 0x000000140c94723c */ /* 0x000fe20000041894 */
[----:B-1----:R-:W-:-:S05]  /*11c00*/  FFMA.FTZ R8, R77, UR24, -R2 ;  /* 0x000000184d087c23 */ /* 0x002fca0008010802 */
[C---:B------:R-:W-:Y:S01]  /*11c10*/  HMMA.16816.F32.BF16 R144, R12.reuse, R22, R144 ;  /* 0x000000160c90723c */ /* 0x040fe20000041890 */
[----:B------:R-:W-:Y:S02]  /*11c20*/  MOV R173, R221 ;  /* 0x000000dd00ad7202 */ /* 0x000fe40000000f00 */
[----:B------:R-:W-:Y:S01]  /*11c30*/  MOV R174, R212 ;  /* 0x000000d400ae7202 */ /* 0x000fe20000000f00 */
[----:B------:R1:W-:Y:S01]  /*11c40*/  MUFU.EX2 R5, R8 ;  /* 0x0000000800057308 */ /* 0x0003e20000000800 */
[----:B------:R-:W-:Y:S01]  /*11c50*/  IMAD.MOV.U32 R156, RZ, RZ, R4 ;  /* 0x000000ffff9c7224 */ /* 0x000fe200078e0004 */
[C---:B------:R-:W-:Y:S01]  /*11c60*/  HMMA.16816.F32.BF16 R140, R12.reuse, R16, R140 ;  /* 0x000000100c8c723c */ /* 0x040fe2000004188c */
[----:B------:R-:W-:Y:S01]  /*11c70*/  MOV R171, R111 ;  /* 0x0000006f00ab7202 */ /* 0x000fe20000000f00 */
[----:B------:R-:W-:Y:S01]  /*11c80*/  IMAD.MOV.U32 R175, RZ, RZ, R110 ;  /* 0x000000ffffaf7224 */ /* 0x000fe200078e006e */
[----:B------:R-:W-:Y:S01]  /*11c90*/  MOV R176, R109 ;  /* 0x0000006d00b07202 */ /* 0x000fe20000000f00 */
[----:B------:R-:W-:Y:S02]  /*11ca0*/  LDSM.16.MT88.4 R20, [R214+0x9000] ;  /* 0x00900000d614783b */ /* 0x000fe40000004200 */
[----:B------:R-:W-:Y:S02]  /*11cb0*/  HMMA.16816.F32.BF16 R136, R12, R18, R136 ;  /* 0x000000120c88723c */ /* 0x000fe40000041888 */
[----:B------:R-:W2:Y:S01]  /*11cc0*/  LDSM.16.MT88.4 R12, [R215+0x9000] ;  /* 0x00900000d70c783b */ /* 0x000ea20000004200 */
[----:B------:R-:W-:-:S03]  /*11cd0*/  MOV R181, R108 ;  /* 0x0000006c00b57202 */ /* 0x000fc60000000f00 */
[----:B------:R-:W4:Y:S01]  /*11ce0*/  LDSM.16.MT88.4 R16, [R217+0x9000] ;  /* 0x00900000d910783b */ /* 0x000f220000004200 */
[----:B-1----:R-:W-:-:S04]  /*11cf0*/  FFMA.FTZ R8, R250, UR24, -R0 ;  /* 0x00000018fa087c23 */ /* 0x002fc80008010800 */
[----:B------:R1:W-:Y:S02]  /*11d00*/  MUFU.EX2 R226, R8 ;  /* 0x0000000800e27308 */ /* 0x0003e40000000800 */
[----:B-1----:R-:W-:-:S06]  /*11d10*/  FFMA.FTZ R8, R248, UR24, -R0 ;  /* 0x00000018f8087c23 */ /* 0x002fcc0008010800 */
[----:B------:R1:W2:Y:S02]  /*11d20*/  MUFU.EX2 R221, R8 ;  /* 0x0000000800dd7308 */ /* 0x0002a40000000800 */
[----:B-1----:R-:W-:-:S06]  /*11d30*/  FFMA.FTZ R8, R78, UR24, -R0 ;  /* 0x000000184e087c23 */ /* 0x002fcc0008010800 */
[----:B------:R1:W-:Y:S02]  /*11d40*/  MUFU.EX2 R212, R8 ;  /* 0x0000000800d47308 */ /* 0x0003e40000000800 */
[----:B-1----:R-:W-:-:S06]  /*11d50*/  FFMA.FTZ R8, R79, UR24, -R0 ;  /* 0x000000184f087c23 */ /* 0x002fcc0008010800 */
[----:B------:R1:W4:Y:S01]  /*11d60*/  MUFU.EX2 R4, R8 ;  /* 0x0000000800047308 */ /* 0x0003220000000800 */
[----:B--2---:R-:W-:Y:S02]  /*11d70*/  F2FP.BF16.F32.PACK_AB R9, R221, R226 ;  /* 0x000000e2dd09723e */ /* 0x004fe400000010ff */
[----:B------:R-:W-:Y:S02]  /*11d80*/  F2FP.BF16.F32.PACK_AB R10, R5, R213 ;  /* 0x000000d5050a723e */ /* 0x000fe400000010ff */
[----:B-1----:R-:W-:Y:S02]  /*11d90*/  F2FP.BF16.F32.PACK_AB R8, R224, R227 ;  /* 0x000000e3e008723e */ /* 0x002fe400000010ff */
[----:B----4-:R-:W-:-:S07]  /*11da0*/  F2FP.BF16.F32.PACK_AB R11, R4, R212 ;  /* 0x000000d4040b723e */ /* 0x010fce00000010ff */
[----:B------:R-:W-:Y:S01]  /*11db0*/  HMMA.16816.F32.BF16 R108, R8, R14, R28 ;  /* 0x0000000e086c723c */ /* 0x000fe2000004181c */
[----:B------:R-:W1:Y:S01]  /*11dc0*/  LDSM.16.MT88.4 R28, [R216+0x9000] ;  /* 0x00900000d81c783b */ /* 0x000e620000004200 */
[----:B------:R-:W-:Y:S01]  /*11dd0*/  IMAD.MOV.U32 R134, RZ, RZ, R115 ;  /* 0x000000ffff867224 */ /* 0x000fe200078e0073 */
[----:B------:R-:W-:-:S03]  /*11de0*/  MOV R240, R95 ;  /* 0x0000005f00f07202 */ /* 0x000fc60000000f00 */
[----:B------:R-:W-:Y:S01]  /*11df0*/  IMAD.MOV.U32 R245, RZ, RZ, R134 ;  /* 0x000000fffff57224 */ /* 0x000fe200078e0086 */
[----:B------:R-:W-:Y:S02]  /*11e00*/  MOV R219, R94 ;  /* 0x0000005e00db7202 */ /* 0x000fe40000000f00 */
[----:B------:R-:W-:Y:S02]  /*11e10*/  MOV R43, R93 ;  /* 0x0000005d002b7202 */ /* 0x000fe40000000f00 */
[----:B------:R-:W-:Y:S01]  /*11e20*/  MOV R68, R92 ;  /* 0x0000005c00447202 */ /* 0x000fe20000000f00 */
[----:B------:R-:W-:Y:S01]  /*11e30*/  IMAD.MOV.U32 R92, RZ, RZ, R106 ;  /* 0x000000ffff5c7224 */ /* 0x000fe200078e006a */
[----:B------:R-:W-:Y:S01]  /*11e40*/  MOV R168, R114 ;  /* 0x0000007200a87202 */ /* 0x000fe20000000f00 */
[----:B------:R-:W-:Y:S01]  /*11e50*/  HMMA.16816.F32.BF16 R196, R8, R20, R56 ;  /* 0x0000001408c4723c */ /* 0x000fe20000041838 */
[----:B------:R-:W-:Y:S02]  /*11e60*/  MOV R94, R113 ;  /* 0x00000071005e7202 */ /* 0x000fe40000000f00 */
[----:B------:R-:W-:-:S02]  /*11e70*/  MOV R170, R112 ;  /* 0x0000007000aa7202 */ /* 0x000fc40000000f00 */
[----:B------:R-:W-:Y:S01]  /*11e80*/  MOV R93, R107 ;  /* 0x0000006b005d7202 */ /* 0x000fe20000000f00 */
[C---:B------:R-:W-:Y:S01]  /*11e90*/  HMMA.16816.F32.BF16 R192, R8.reuse, R22, R52 ;  /* 0x0000001608c0723c */ /* 0x040fe20000041834 */
[----:B------:R-:W-:Y:S02]  /*11ea0*/  MOV R152, R105 ;  /* 0x0000006900987202 */ /* 0x000fe40000000f00 */
[----:B------:R-:W-:Y:S02]  /*11eb0*/  MOV R95, R104 ;  /* 0x00000068005f7202 */ /* 0x000fe40000000f00 */
[----:B------:R-:W-:Y:S01]  /*11ec0*/  MOV R153, R91 ;  /* 0x0000005b00997202 */ /* 0x000fe20000000f00 */
[----:B------:R-:W-:Y:S01]  /*11ed0*/  HMMA.16816.F32.BF16 R188, R8, R16, R48 ;  /* 0x0000001008bc723c */ /* 0x000fe20000041830 */
[----:B------:R-:W-:Y:S02]  /*11ee0*/  MOV R42, R89 ;  /* 0x00000059002a7202 */ /* 0x000fe40000000f00 */
[----:B------:R-:W-:-:S02]  /*11ef0*/  MOV R244, R90 ;  /* 0x0000005a00f47202 */ /* 0x000fc40000000f00 */
[----:B------:R-:W-:Y:S01]  /*11f00*/  MOV R69, R88 ;  /* 0x0000005800457202 */ /* 0x000fe20000000f00 */
[C---:B------:R-:W-:Y:S06]  /*11f10*/  HMMA.16816.F32.BF16 R184, R8.reuse, R18, R44 ;  /* 0x0000001208b8723c */ /* 0x040fec000004182c */
[C---:B------:R-:W-:Y:S06]  /*11f20*/  HMMA.16816.F32.BF16 R112, R8.reuse, R12, R36 ;  /* 0x0000000c0870723c */ /* 0x040fec0000041824 */
[C---:B-1----:R-:W-:Y:S06]  /*11f30*/  HMMA.16816.F32.BF16 R104, R8.reuse, R28, R60 ;  /* 0x0000001c0868723c */ /* 0x042fec000004183c */
[----:B------:R-:W-:Y:S07]  /*11f40*/  HMMA.16816.F32.BF16 R88, R8, R30, R32 ;  /* 0x0000001e0858723c */ /* 0x000fee0000041820 */
[----:B------:R-:W-:Y:S01]  /*11f50*/  FFMA.FTZ R9, R245, UR24, -R6 ;  /* 0x00000018f5097c23 */ /* 0x000fe20008010806 */
[----:B---3--:R-:W-:-:S02]  /*11f60*/  FFMA.FTZ R86, R222, R40, R86 ;  /* 0x00000028de567223 */ /* 0x008fc40000010056 */
[----:B------:R-:W2:Y:S04]  /*11f70*/  LDL.LU R222, [R1+0x48] ;  /* 0x0000480001de7983 */ /* 0x000ea80000300800 */
[----:B------:R-:W3:Y:S01]  /*11f80*/  LDL.LU R245, [R1+0x5c] ;  /* 0x00005c0001f57983 */ /* 0x000ee20000300800 */
[--C-:B------:R-:W-:Y:S01]  /*11f90*/  FFMA.FTZ R24, R43, UR24, -R7.reuse ;  /* 0x000000182b187c23 */ /* 0x100fe20008010807 */
[--C-:B------:R-:W-:Y:S01]  /*11fa0*/  FFMA.FTZ R11, R219, UR24, -R7.reuse ;  /* 0x00000018db0b7c23 */ /* 0x100fe20008010807 */
[--C-:B------:R-:W-:Y:S01]  /*11fb0*/  FFMA.FTZ R10, R240, UR24, -R7.reuse ;  /* 0x00000018f00a7c23 */ /* 0x100fe20008010807 */
[----:B---3--:R-:W-:Y:S02]  /*11fc0*/  FFMA.FTZ R8, R245, UR24, -R6 ;  /* 0x00000018f5087c23 */ /* 0x008fe40008010806 */
[----:B------:R-:W3:Y:S01]  /*11fd0*/  LDL.LU R245, [R1+0x58] ;  /* 0x0000580001f57983 */ /* 0x000ee20000300800 */
[--C-:B--2---:R-:W-:Y:S01]  /*11fe0*/  FFMA.FTZ R25, R222, UR24, -R7.reuse ;  /* 0x00000018de197c23 */ /* 0x104fe20008010807 */
[--C-:B------:R-:W-:Y:S01]  /*11ff0*/  FFMA.FTZ R79, R244, UR24, -R7.reuse ;  /* 0x00000018f44f7c23 */ /* 0x100fe20008010807 */
[----:B------:R-:W-:Y:S01]  /*12000*/  FFMA.FTZ R78, R42, UR24, -R7 ;  /* 0x000000182a4e7c23 */ /* 0x000fe20008010807 */
[----:B------:R-:W-:Y:S01]  /*12010*/  MOV R135, R234 ;  /* 0x000000ea00877202 */ /* 0x000fe20000000f00 */
[----:B------:R-:W-:Y:S01]  /*12020*/  IMAD.MOV.U32 R244, RZ, RZ, R174 ;  /* 0x000000fffff47224 */ /* 0x000fe200078e00ae */
[----:B------:R-:W-:Y:S01]  /*12030*/  MOV R222, R241 ;  /* 0x000000f100de7202 */ /* 0x000fe20000000f00 */
[----:B------:R-:W-:Y:S01]  /*12040*/  IMAD.MOV.U32 R134, RZ, RZ, R74 ;  /* 0x000000ffff867224 */ /* 0x000fe200078e004a */
[----:B------:R-:W-:-:S02]  /*12050*/  MOV R43, R169 ;  /* 0x000000a9002b7202 */ /* 0x000fc40000000f00 */
[----:B------:R-:W-:Y:S02]  /*12060*/  MOV R219, R172 ;  /* 0x000000ac00db7202 */ /* 0x000fe40000000f00 */
[----:B------:R-:W-:Y:S01]  /*12070*/  MOV R240, R173 ;  /* 0x000000ad00f07202 */ /* 0x000fe20000000f00 */
[--C-:B------:R-:W-:Y:S01]  /*12080*/  FFMA.FTZ R85, R85, UR24, -R7.reuse ;  /* 0x0000001855557c23 */ /* 0x100fe20008010807 */
        /* <DEDUP_REMOVED lines=24> */
[----:B---3--:R-:W-:Y:S01]  /*12210*/  FFMA.FTZ R7, R245, UR24, -R6 ;  /* 0x00000018f5077c23 */ /* 0x008fe20008010806 */
[----:B------:R-:W-:-:S02]  /*12220*/  MOV R245, R135 ;  /* 0x0000008700f57202 */ /* 0x000fc40000000f00 */
[----:B------:R-:W-:Y:S02]  /*12230*/  MOV R135, R222 ;  /* 0x000000de00877202 */ /* 0x000fe40000000f00 */
[----:B------:R-:W-:Y:S01]  /*12240*/  MOV R222, R43 ;  /* 0x0000002b00de7202 */ /* 0x000fe20000000f00 */
[----:B------:R-:W-:Y:S01]  /*12250*/  IMAD.MOV.U32 R43, RZ, RZ, R219 ;  /* 0x000000ffff2b7224 */ /* 0x000fe200078e00db */
[----:B------:R-:W-:Y:S02]  /*12260*/  MOV R219, R240 ;  /* 0x000000f000db7202 */ /* 0x000fe40000000f00 */
[----:B------:R-:W-:Y:S02]  /*12270*/  MOV R240, R244 ;  /* 0x000000f400f07202 */ /* 0x000fe40000000f00 */
[----:B------:R-:W-:Y:S02]  /*12280*/  MOV R244, R42 ;  /* 0x0000002a00f47202 */ /* 0x000fe40000000f00 */
[----:B------:R-:W-:-:S02]  /*12290*/  MOV R42, R134 ;  /* 0x00000086002a7202 */ /* 0x000fc40000000f00 */
        /* <DEDUP_REMOVED lines=8> */
[----:B------:R-:W-:-:S02]  /*12320*/  MOV R181, R152 ;  /* 0x0000009800b57202 */ /* 0x000fc40000000f00 */
[----:B------:R-:W-:Y:S01]  /*12330*/  MOV R152, R153 ;  /* 0x0000009900987202 */ /* 0x000fe20000000f00 */
[--C-:B------:R-:W-:Y:S01]  /*12340*/  FFMA.FTZ R32, R245, UR24, -R6.reuse ;  /* 0x00000018f5207c23 */ /* 0x100fe20008010806 */
[----:B------:R-:W-:Y:S02]  /*12350*/  MOV R153, R126 ;  /* 0x0000007e00997202 */ /* 0x000fe40000000f00 */
[----:B------:R-:W2:Y:S04]  /*12360*/  LDL.LU R126, [R1+0x148] ;  /* 0x00014800017e7983 */ /* 0x000ea80000300800 */
[----:B------:R-:W3:Y:S02]  /*12370*/  LDL.LU R245, [R1+0x50] ;  /* 0x0000500001f57983 */ /* 0x000ee40000300800 */
[----:B---3--:R-:W-:-:S02]  /*12380*/  FFMA.FTZ R64, R245, UR24, -R6 ;  /* 0x00000018f5407c23 */ /* 0x008fc40008010806 */
[----:B------:R-:W3:Y:S02]  /*12390*/  LDL.LU R245, [R1+0x44] ;  /* 0x0000440001f57983 */ /* 0x000ee40000300800 */
[--C-:B---3--:R-:W-:Y:S02]  /*123a0*/  FFMA.FTZ R63, R245, UR24, -R6.reuse ;  /* 0x00000018f53f7c23 */ /* 0x108fe40008010806 */
[----:B------:R-:W3:Y:S02]  /*123b0*/  LDL.LU R245, [R1+0x3c] ;  /* 0x00003c0001f57983 */ /* 0x000ee40000300800 */
[--C-:B---3--:R-:W-:Y:S02]  /*123c0*/  FFMA.FTZ R62, R245, UR24, -R6.reuse ;  /* 0x00000018f53e7c23 */ /* 0x108fe40008010806 */
[----:B------:R-:W3:Y:S01]  /*123d0*/  LDL.LU R245, [R1+0x2c] ;  /* 0x00002c0001f57983 */ /* 0x000ee20000300800 */
[----:B------:R-:W-:Y:S01]  /*123e0*/  FFMA.FTZ R51, R219, UR24, -R6 ;  /* 0x00000018db337c23 */ /* 0x000fe20008010806 */
[----:B------:R-:W-:-:S02]  /*123f0*/  MOV R219, R240 ;  /* 0x000000f000db7202 */ /* 0x000fc40000000f00 */
[----:B------:R-:W-:Y:S01]  /*12400*/  MOV R240, R244 ;  /* 0x000000f400f07202 */ /* 0x000fe20000000f00 */
[----:B------:R-:W-:Y:S01]  /*12410*/  IMAD.MOV.U32 R244, RZ, RZ, R42 ;  /* 0x000000fffff47224 */ /* 0x000fe200078e002a */
[----:B------:R-:W-:Y:S01]  /*12420*/  MOV R42, R134 ;  /* 0x00000086002a7202 */ /* 0x000fe20000000f00 */
[----:B---3--:R-:W-:Y:S02]  /*12430*/  FFMA.FTZ R61, R245, UR24, -R6 ;  /* 0x00000018f53d7c23 */ /* 0x008fe40008010806 */
[----:B------:R-:W3:Y:S01]  /*12440*/  LDL.LU R245, [R1+0x28] ;  /* 0x0000280001f57983 */ /* 0x000ee20000300800 */
[----:B------:R-:W-:Y:S02]  /*12450*/  MOV R134, R234 ;  /* 0x000000ea00867202 */ /* 0x000fe40000000f00 */
[----:B------:R-:W-:Y:S02]  /*12460*/  MOV R234, R241 ;  /* 0x000000f100ea7202 */ /* 0x000fe40000000f00 */
[----:B------:R-:W-:-:S02]  /*12470*/  MOV R241, R168 ;  /* 0x000000a800f17202 */ /* 0x000fc40000000f00 */
[----:B------:R-:W-:Y:S01]  /*12480*/  MOV R168, R170 ;  /* 0x000000aa00a87202 */ /* 0x000fe20000000f00 */
[----:B------:R-:W-:Y:S01]  /*12490*/  IMAD.MOV.U32 R170, RZ, RZ, R171 ;  /* 0x000000ffffaa7224 */ /* 0x000fe200078e00ab */
[----:B------:R-:W-:Y:S01]  /*124a0*/  MOV R171, R175 ;  /* 0x000000af00ab7202 */ /* 0x000fe20000000f00 */
[--C-:B------:R-:W-:Y:S01]  /*124b0*/  FFMA.FTZ R49, R135, UR24, -R6.reuse ;  /* 0x0000001887317c23 */ /* 0x100fe20008010806 */
[----:B------:R-:W-:Y:S01]  /*124c0*/  FFMA.FTZ R123, R43, UR24, -R6 ;  /* 0x000000182b7b7c23 */ /* 0x000fe20008010806 */
[----:B------:R-:W-:Y:S02]  /*124d0*/  MOV R135, R234 ;  /* 0x000000ea00877202 */ /* 0x000fe40000000f00 */
[----:B------:R-:W-:Y:S02]  /*124e0*/  MOV R27, R240 ;  /* 0x000000f0001b7202 */ /* 0x000fe40000000f00 */
[----:B------:R-:W-:Y:S02]  /*124f0*/  MOV R26, R244 ;  /* 0x000000f4001a7202 */ /* 0x000fe40000000f00 */
[----:B------:R-:W-:-:S02]  /*12500*/  MOV R242, R42 ;  /* 0x0000002a00f27202 */ /* 0x000fc40000000f00 */
[----:B------:R-:W-:Y:S02]  /*12510*/  MOV R43, R168 ;  /* 0x000000a8002b7202 */ /* 0x000fe40000000f00 */
[----:B------:R-:W-:Y:S02]  /*12520*/  MOV R175, R181 ;  /* 0x000000b500af7202 */ /* 0x000fe40000000f00 */
[----:B------:R-:W-:Y:S01]  /*12530*/  MOV R244, R241 ;  /* 0x000000f100f47202 */ /* 0x000fe20000000f00 */
[----:B------:R-:W-:Y:S01]  /*12540*/  MUFU.EX2 R181, R24 ;  /* 0x0000001800b57308 */ /* 0x000fe20000000800 */
[----:B------:R-:W-:Y:S02]  /*12550*/  MOV R240, R170 ;  /* 0x000000aa00f07202 */ /* 0x000fe40000000f00 */
[----:B------:R-:W-:Y:S02]  /*12560*/  MOV R42, R171 ;  /* 0x000000ab002a7202 */ /* 0x000fe40000000f00 */
[----:B------:R-:W-:Y:S01]  /*12570*/  MOV R241, R153 ;  /* 0x0000009900f17202 */ /* 0x000fe20000000f00 */
[--C-:B------:R-:W-:Y:S01]  /*12580*/  FFMA.FTZ R66, R222, UR24, -R6.reuse ;  /* 0x00000018de427c23 */ /* 0x100fe20008010806 */
[----:B------:R-:W-:Y:S01]  /*12590*/  MOV R168, R154 ;  /* 0x0000009a00a87202 */ /* 0x000fe20000000f00 */
[--C-:B------:R-:W-:Y:S01]  /*125a0*/  FFMA.FTZ R154, R131, UR24, -R6.reuse ;  /* 0x00000018839a7c23 */ /* 0x100fe20008010806 */
[----:B------:R-:W-:Y:S01]  /*125b0*/  MOV R153, R155 ;  /* 0x0000009b00997202 */ /* 0x000fe20000000f00 */
[----:B------:R-:W-:Y:S01]  /*125c0*/  FFMA.FTZ R155, R130, UR24, -R6 ;  /* 0x00000018829b7c23 */ /* 0x000fe20008010806 */
[----:B------:R-:W-:Y:S01]  /*125d0*/  FFMA.FTZ R50, R135, UR24, -R2 ;  /* 0x0000001887327c23 */ /* 0x000fe20008010802 */
[----:B------:R-:W-:Y:S01]  /*125e0*/  FFMA.FTZ R222, R121, UR24, -R6 ;  /* 0x0000001879de7c23 */ /* 0x000fe20008010806 */
[----:B------:R-:W-:Y:S01]  /*125f0*/  MOV R135, R240 ;  /* 0x000000f000877202 */ /* 0x000fe20000000f00 */
[--C-:B------:R-:W-:Y:S01]  /*12600*/  FFMA.FTZ R130, R156, UR24, -R2.reuse ;  /* 0x000000189c827c23 */ /* 0x100fe20008010802 */
[----:B------:R-:W-:Y:S01]  /*12610*/  FFMA.FTZ R131, R157, UR24, -R2 ;  /* 0x000000189d837c23 */ /* 0x000fe20008010802 */
[----:B------:R-:W-:Y:S01]  /*12620*/  IMAD.MOV.U32 R170, RZ, RZ, R220 ;  /* 0x000000ffffaa7224 */ /* 0x000fe200078e00dc */
[----:B------:R-:W-:Y:S01]  /*12630*/  MOV R240, R176 ;  /* 0x000000b000f07202 */ /* 0x000fe20000000f00 */
[--C-:B------:R-:W-:Y:S01]  /*12640*/  FFMA.FTZ R156, R225, UR24, -R2.reuse ;  /* 0x00000018e19c7c23 */ /* 0x100fe20008010802 */
[----:B------:R-:W-:Y:S01]  /*12650*/  FFMA.FTZ R157, R218, UR24, -R2 ;  /* 0x00000018da9d7c23 */ /* 0x000fe20008010802 */
[----:B------:R-:W-:Y:S01]  /*12660*/  FFMA.FTZ R121, R132, UR24, -R0 ;  /* 0x0000001884797c23 */ /* 0x000fe20008010800 */
[----:B------:R1:W4:Y:S01]  /*12670*/  MUFU.EX2 R250, R25 ;  /* 0x0000001900fa7308 */ /* 0x0003220000000800 */
[----:B------:R-:W-:Y:S01]  /*12680*/  FFMA.FTZ R124, R219, UR24, -R6 ;  /* 0x00000018db7c7c23 */ /* 0x000fe20008010806 */
[----:B------:R-:W-:-:S02]  /*12690*/  IMAD.MOV.U32 R171, RZ, RZ, R175 ;  /* 0x000000ffffab7224 */ /* 0x000fc400078e00af */
[--C-:B--2---:R-:W-:Y:S01]  /*126a0*/  FFMA.FTZ R126, R126, UR24, -R6.reuse ;  /* 0x000000187e7e7c23 */ /* 0x104fe20008010806 */
[----:B------:R-:W-:-:S03]  /*126b0*/  FFMA.FTZ R125, R125, UR24, -R6 ;  /* 0x000000187d7d7c23 */ /* 0x000fc60008010806 */
[----:B------:R-:W-:Y:S01]  /*126c0*/  MUFU.EX2 R220, R11 ;  /* 0x0000000b00dc7308 */ /* 0x000fe20000000800 */
[--C-:B------:R-:W-:Y:S01]  /*126d0*/  FFMA.FTZ R127, R127, UR24, -R6.reuse ;  /* 0x000000187f7f7c23 */ /* 0x100fe20008010806 */
[--C-:B------:R-:W-:Y:S01]  /*126e0*/  FFMA.FTZ R175, R129, UR24, -R6.reuse ;  /* 0x0000001881af7c23 */ /* 0x100fe20008010806 */
[--C-:B------:R-:W-:Y:S01]  /*126f0*/  FFMA.FTZ R219, R128, UR24, -R6.reuse ;  /* 0x0000001880db7c23 */ /* 0x100fe20008010806 */
[----:B------:R-:W-:-:S04]  /*12700*/  FFMA.FTZ R223, R117, UR24, -R6 ;  /* 0x0000001875df7c23 */ /* 0x000fc80008010806 */
[----:B------:R-:W-:Y:S01]  /*12710*/  MUFU.EX2 R176, R9 ;  /* 0x0000000900b07308 */ /* 0x000fe20000000800 */
[----:B------:R-:W-:Y:S01]  /*12720*/  FFMA.FTZ R234, R116, UR24, -R6 ;  /* 0x0000001874ea7c23 */ /* 0x000fe20008010806 */
[----:B------:R-:W-:-:S06]  /*12730*/  FFMA.FTZ R128, R169, UR24, -R2 ;  /* 0x00000018a9807c23 */ /* 0x000fcc0008010802 */
[----:B------:R4:W2:Y:S01]  /*12740*/  MUFU.EX2 R225, R8 ;  /* 0x0000000800e17308 */ /* 0x0008a20000000800 */
[----:B------:R-:W-:Y:S01]  /*12750*/  FFMA.FTZ R129, R174, UR24, -R2 ;  /* 0x00000018ae817c23 */ /* 0x000fe20008010802 */
[----:B------:R-:W-:-:S06]  /*12760*/  FFMA.FTZ R120, R244, UR24, -R0 ;  /* 0x00000018f4787c23 */ /* 0x000fcc0008010800 */
[----:B------:R-:W-:Y:S01]  /*12770*/  MUFU.EX2 R218, R7 ;  /* 0x0000000700da7308 */ /* 0x000fe20000000800 */
[----:B------:R-:W-:-:S07]  /*12780*/  FFMA.FTZ R27, R27, UR24, -R2 ;  /* 0x000000181b1b7c23 */ /* 0x000fce0008010802 */
[----:B------:R3:W3:Y:S01]  /*12790*/  MUFU.EX2 R132, R32 ;  /* 0x0000002000847308 */ /* 0x0006e20000000800 */
[--C-:B------:R-:W-:Y:S01]  /*127a0*/  FFMA.FTZ R26, R26, UR24, -R2.reuse ;  /* 0x000000181a1a7c23 */ /* 0x100fe20008010802 */
[--C-:B-1----:R-:W-:Y:S01]  /*127b0*/  FFMA.FTZ R25, R242, UR24, -R2.reuse ;  /* 0x00000018f2197c23 */ /* 0x102fe20008010802 */
        /* <DEDUP_REMOVED lines=19> */
[----:B----4-:R-:W-:-:S02]  /*128f0*/  F2FP.BF16.F32.PACK_AB R8, R181, R250 ;  /* 0x000000fab508723e */ /* 0x010fc400000010ff */
[----:B--2---:R-:W-:Y:S01]  /*12900*/  F2FP.BF16.F32.PACK_AB R9, R225, R176 ;  /* 0x000000b0e109723e */ /* 0x004fe200000010ff */
[----:B---3--:R-:W-:Y:S01]  /*12910*/  FFMA.FTZ R60, R245, UR24, -R6 ;  /* 0x00000018f53c7c23 */ /* 0x008fe20008010806 */
[----:B------:R-:W-:Y:S01]  /*12920*/  IMAD.MOV.U32 R245, RZ, RZ, R134 ;  /* 0x000000fffff57224 */ /* 0x000fe200078e0086 */
[----:B------:R-:W-:Y:S01]  /*12930*/  MOV R134, R152 ;  /* 0x0000009800867202 */ /* 0x000fe20000000f00 */
[----:B------:R-:W-:Y:S01]  /*12940*/  MUFU.EX2 R116, R27 ;  /* 0x0000001b00747308 */ /* 0x000fe20000000800 */
[----:B------:R-:W1:Y:S01]  /*12950*/  LDSM.16.MT88.4 R32, [R216+0x9800] ;  /* 0x00980000d820783b */ /* 0x000e620000004200 */
[----:B------:R-:W-:Y:S01]  /*12960*/  FFMA.FTZ R24, R245, UR24, -R2 ;  /* 0x00000018f5187c23 */ /* 0x000fe20008010802 */
[----:B------:R-:W-:Y:S02]  /*12970*/  MOV R245, R43 ;  /* 0x0000002b00f57202 */ /* 0x000fe40000000f00 */
[----:B------:R-:W-:Y:S02]  /*12980*/  MOV R43, R42 ;  /* 0x0000002a002b7202 */ /* 0x000fe40000000f00 */
[----:B------:R-:W-:-:S02]  /*12990*/  MOV R152, R133 ;  /* 0x0000008500987202 */ /* 0x000fc40000000f00 */
[----:B------:R-:W-:Y:S01]  /*129a0*/  MOV R42, R134 ;  /* 0x00000086002a7202 */ /* 0x000fe20000000f00 */
[----:B------:R-:W2:Y:S01]  /*129b0*/  MUFU.EX2 R133, R10 ;  /* 0x0000000a00857308 */ /* 0x000ea20000000800 */
[----:B------:R-:W-:Y:S01]  /*129c0*/  IMAD.MOV.U32 R134, RZ, RZ, R241 ;  /* 0x000000ffff867224 */ /* 0x000fe200078e00f1 */
[----:B------:R-:W-:Y:S01]  /*129d0*/  MOV R241, R168 ;  /* 0x000000a800f17202 */ /* 0x000fe20000000f00 */
[--C-:B------:R-:W-:Y:S01]  /*129e0*/  FFMA.FTZ R7, R245, UR24, -R0.reuse ;  /* 0x00000018f5077c23 */ /* 0x100fe20008010800 */
[----:B------:R-:W-:Y:S01]  /*129f0*/  FFMA.FTZ R6, R135, UR24, -R0 ;  /* 0x0000001887067c23 */ /* 0x000fe20008010800 */
[----:B------:R-:W-:Y:S02]  /*12a00*/  FFMA.FTZ R168, R236, UR24, -R2 ;  /* 0x00000018eca87c23 */ /* 0x000fe40008010802 */
[--C-:B------:R-:W-:Y:S01]  /*12a10*/  FFMA.FTZ R135, R241, UR24, -R0.reuse ;  /* 0x00000018f1877c23 */ /* 0x100fe20008010800 */
[----:B------:R-:W-:Y:S01]  /*12a20*/  MOV R241, R172 ;  /* 0x000000ac00f17202 */ /* 0x000fe20000000f00 */
[--C-:B------:R-:W-:Y:S01]  /*12a30*/  FFMA.FTZ R2, R43, UR24, -R0.reuse ;  /* 0x000000182b027c23 */ /* 0x100fe20008010800 */
[--C-:B------:R-:W-:Y:S01]  /*12a40*/  FFMA.FTZ R122, R42, UR24, -R0.reuse ;  /* 0x000000182a7a7c23 */ /* 0x100fe20008010800 */
[--C-:B------:R-:W-:Y:S01]  /*12a50*/  FFMA.FTZ R134, R134, UR24, -R0.reuse ;  /* 0x0000001886867c23 */ /* 0x100fe20008010800 */
[--C-:B------:R-:W-:Y:S01]  /*12a60*/  FFMA.FTZ R152, R152, UR24, -R0.reuse ;  /* 0x0000001898987c23 */ /* 0x100fe20008010800 */
[----:B------:R-:W-:-:S02]  /*12a70*/  FFMA.FTZ R172, R238, UR24, -R0 ;  /* 0x00000018eeac7c23 */ /* 0x000fc40008010800 */
[----:B------:R-:W3:Y:S01]  /*12a80*/  MUFU.EX2 R0, R7 ;  /* 0x0000000700007308 */ /* 0x000ee20000000800 */
[----:B------:R-:W-:Y:S02]  /*12a90*/  F2FP.BF16.F32.PACK_AB R11, R132, R218 ;  /* 0x000000da840b723e */ /* 0x000fe400000010ff */
[----:B--2---:R-:W-:-:S07]  /*12aa0*/  F2FP.BF16.F32.PACK_AB R10, R133, R220 ;  /* 0x000000dc850a723e */ /* 0x004fce00000010ff */
[C---:B------:R-:W-:Y:S06]  /*12ab0*/  HMMA.16816.F32.BF16 R44, R8.reuse, R16, R96 ;  /* 0x00000010082c723c */ /* 0x040fec0000041860 */
[C---:B------:R-:W-:Y:S06]  /*12ac0*/  HMMA.16816.F32.BF16 R96, R8.reuse, R28, R140 ;  /* 0x0000001c0860723c */ /* 0x040fec000004188c */
[----:B------:R-:W-:Y:S01]  /*12ad0*/  HMMA.16816.F32.BF16 R52, R8, R22, R160 ;  /* 0x000000160834723c */ /* 0x000fe200000418a0 */
[----:B---3--:R-:W-:-:S02]  /*12ae0*/  MOV R143, R0 ;  /* 0x00000000008f7202 */ /* 0x008fc40000000f00 */
[----:B------:R-:W2:Y:S04]  /*12af0*/  LDL.LU R0, [R1+0x68] ;  /* 0x0000680001007983 */ /* 0x000ea80000300800 */
[----:B------:R-:W3:Y:S04]  /*12b00*/  LDL.LU R162, [R1+0x98] ;  /* 0x0000980001a27983 */ /* 0x000ee80000300800 */
[----:B------:R-:W4:Y:S01]  /*12b10*/  LDL.LU R163, [R1+0x8c] ;  /* 0x00008c0001a37983 */ /* 0x000f220000300800 */
[----:B------:R-:W-:Y:S01]  /*12b20*/  HMMA.16816.F32.BF16 R36, R8, R12, R148 ;  /* 0x0000000c0824723c */ /* 0x000fe20000041894 */
[----:B------:R1:W-:Y:S01]  /*12b30*/  MUFU.EX2 R148, R6 ;  /* 0x0000000600947308 */ /* 0x0003e20000000800 */
[----:B------:R-:W-:Y:S01]  /*12b40*/  MOV R7, R241 ;  /* 0x000000f100077202 */ /* 0x000fe20000000f00 */
[----:B------:R-:W2:Y:S04]  /*12b50*/  LDL.LU R239, [R1+0x6c] ;  /* 0x00006c0001ef7983 */ /* 0x000ea80000300800 */
[----:B------:R-:W-:Y:S01]  /*12b60*/  FADD.FTZ R7, R7, R159 ;  /* 0x0000009f07077221 */ /* 0x000fe20000010000 */
[----:B------:R-:W2:Y:S01]  /*12b70*/  LDL.LU R238, [R1+0x64] ;  /* 0x0000640001ee7983 */ /* 0x000ea20000300800 */
[----:B-1----:R-:W-:-:S04]  /*12b80*/  IMAD.MOV.U32 R6, RZ, RZ, R244 ;  /* 0x000000ffff067224 */ /* 0x002fc800078e00f4 */
[----:B------:R-:W-:Y:S01]  /*12b90*/  FADD.FTZ R6, R6, R158 ;  /* 0x0000009e06067221 */ /* 0x000fe20000010000 */
[C---:B------:R-:W-:Y:S01]  /*12ba0*/  HMMA.16816.F32.BF16 R40, R8.reuse, R18, R100 ;  /* 0x000000120828723c */ /* 0x040fe20000041864 */
[----:B------:R-:W-:Y:S01]  /*12bb0*/  MOV R236, R246 ;  /* 0x000000f600ec7202 */ /* 0x000fe20000000f00 */
[----:B------:R-:W1:Y:S01]  /*12bc0*/  MUFU.EX2 R26, R26 ;  /* 0x0000001a001a7308 */ /* 0x000e620000000800 */
[----:B------:R-:W-:Y:S01]  /*12bd0*/  MOV R240, R3 ;  /* 0x0000000300f07202 */ /* 0x000fe20000000f00 */
[----:B------:R-:W-:Y:S02]  /*12be0*/  LDSM.16.MT88.4 R16, [R217+0x9800] ;  /* 0x00980000d910783b */ /* 0x000fe40000004200 */
[----:B------:R-:W-:Y:S01]  /*12bf0*/  HMMA.16816.F32.BF16 R100, R8, R30, R136 ;  /* 0x0000001e0864723c */ /* 0x000fe20000041888 */
[----:B---3--:R-:W-:Y:S01]  /*12c00*/  FADD.FTZ R7, R162, R7 ;  /* 0x00000007a2077221 */ /* 0x008fe20000010000 */
[----:B------:R-:W-:Y:S02]  /*12c10*/  IMAD.MOV.U32 R162, RZ, RZ, R182 ;  /* 0x000000ffffa27224 */ /* 0x000fe400078e00b6 */
[----:B----4-:R-:W-:Y:S01]  /*12c20*/  FADD.FTZ R6, R163, R6 ;  /* 0x00000006a3067221 */ /* 0x010fe20000010000 */
[----:B------:R-:W-:Y:S01]  /*12c30*/  MOV R163, R181 ;  /* 0x000000b500a37202 */ /* 0x000fe20000000f00 */
[----:B--2---:R-:W-:Y:S01]  /*12c40*/  FADD.FTZ R0, R0, R86 ;  /* 0x0000005600007221 */ /* 0x004fe20000010000 */
[----:B------:R-:W2:Y:S04]  /*12c50*/  LDL.LU R181, [R1+0xd8] ;  /* 0x0000d80001b57983 */ /* 0x000ea80000300800 */
[----:B------:R-:W3:Y:S01]  /*12c60*/  LDL.LU R182, [R1+0xb8] ;  /* 0x0000b80001b67983 */ /* 0x000ee20000300800 */
[----:B------:R-:W-:-:S03]  /*12c70*/  MOV R139, R183 ;  /* 0x000000b7008b7202 */ /* 0x000fc60000000f00 */
[----:B------:R-:W4:Y:S01]  /*12c80*/  LDL.LU R183, [R1+0xac] ;  /* 0x0000ac0001b77983 */ /* 0x000f220000300800 */
[----:B------:R-:W-:Y:S01]  /*12c90*/  MOV R137, R236 ;  /* 0x000000ec00897202 */ /* 0x000fe20000000f00 */
[----:B------:R-:W-:Y:S01]  /*12ca0*/  FADD.FTZ R0, R238, R0 ;  /* 0x00000000ee007221 */ /* 0x000fe20000010000 */
[C---:B------:R-:W-:Y:S01]  /*12cb0*/  HMMA.16816.F32.BF16 R56, R8.reuse, R20, R164 ;  /* 0x000000140838723c */ /* 0x040fe200000418a4 */
[----:B------:R-:W1:Y:S02]  /*12cc0*/  MUFU.EX2 R3, R25 ;  /* 0x0000001900037308 */ /* 0x000e640000000800 */
[----:B-1----:R-:W-:Y:S01]  /*12cd0*/  MOV R149, R26 ;  /* 0x0000001a00957202 */ /* 0x002fe20000000f00 */
[----:B------:R-:W-:Y:S01]  /*12ce0*/  FADD.FTZ R0, R202, R0 ;  /* 0x00000000ca007221 */ /* 0x000fe20000010000 */
[----:B------:R-:W1:Y:S04]  /*12cf0*/  LDSM.16.MT88.4 R20, [R214+0x9800] ;  /* 0x00980000d614783b */ /* 0x000e680000004200 */
[----:B------:R-:W4:Y:S01]  /*12d00*/  LDL.LU R202, [R1+0x144] ;  /* 0x0001440001ca7983 */ /* 0x000f220000300800 */
[----:B------:R1:W1:Y:S08]  /*12d10*/  MUFU.EX2 R166, R24 ;  /* 0x0000001800a67308 */ /* 0x0002700000000800 */
[----:B------:R-:W-:Y:S01]  /*12d20*/  MUFU.EX2 R151, R2 ;  /* 0x0000000200977308 */ /* 0x000fe20000000800 */
[----:B------:R-:W-:Y:S01]  /*12d30*/  MOV R245, R240 ;  /* 0x000000f000f57202 */ /* 0x000fe20000000f00 */
[----:B------:R-:W-:Y:S01]  /*12d40*/  LDSM.16.MT88.4 R28, [R214+0xa000] ;  /* 0x00a00000d61c783b */ /* 0x000fe20000004200 */
[----:B-1----:R-:W-:Y:S03]  /*12d50*/  HMMA.16816.F32.BF16 R24, R8, R14, R144 ;  /* 0x0000000e0818723c */ /* 0x002fe60000041890 */
[----:B------:R-:W1:Y:S01]  /*12d60*/  LDSM.16.MT88.4 R12, [R215+0x9800] ;  /* 0x00980000d70c783b */ /* 0x000e620000004200 */
[----:B------:R-:W-:-:S02]  /*12d70*/  IMAD.MOV.U32 R150, RZ, RZ, R3 ;  /* 0x000000ffff967224 */ /* 0x000fc400078e0003 */
[----:B------:R-:W1:Y:S01]  /*12d80*/  MUFU.EX2 R3, R48 ;  /* 0x0000003000037308 */ /* 0x000e620000000800 */
[----:B------:R-:W-:-:S07]  /*12d90*/  MOV R142, R116 ;  /* 0x00000074008e7202 */ /* 0x000fce0000000f00 */
[----:B------:R-:W-:Y:S08]  /*12da0*/  MUFU.EX2 R247, R85 ;  /* 0x0000005500f77308 */ /* 0x000ff00000000800 */
[----:B------:R-:W1:Y:S08]  /*12db0*/  MUFU.EX2 R248, R84 ;  /* 0x0000005400f87308 */ /* 0x000e700000000800 */
[----:B------:R-:W-:Y:S08]  /*12dc0*/  MUFU.EX2 R249, R83 ;  /* 0x0000005300f97308 */ /* 0x000ff00000000800 */
[----:B------:R-:W-:Y:S08]  /*12dd0*/  MUFU.EX2 R251, R82 ;  /* 0x0000005200fb7308 */ /* 0x000ff00000000800 */
[----:B------:R-:W-:Y:S08]  /*12de0*/  MUFU.EX2 R237, R64 ;  /* 0x0000004000ed7308 */ /* 0x000ff00000000800 */
[----:B------:R-:W1:Y:S08]  /*12df0*/  MUFU.EX2 R240, R63 ;  /* 0x0000003f00f07308 */ /* 0x000e700000000800 */
[----:B------:R-:W-:Y:S08]  /*12e00*/  MUFU.EX2 R241, R62 ;  /* 0x0000003e00f17308 */ /* 0x000ff00000000800 */
[----:B------:R-:W1:Y:S01]  /*12e10*/  MUFU.EX2 R242, R61 ;  /* 0x0000003d00f27308 */ /* 0x000e620000000800 */
[----:B------:R-:W-:-:S02]  /*12e20*/  F2FP.BF16.F32.PACK_AB R8, R149, R142 ;  /* 0x0000008e9508723e */ /* 0x000fc400000010ff */
[----:B------:R-:W-:Y:S02]  /*12e30*/  F2FP.BF16.F32.PACK_AB R9, R148, R143 ;  /* 0x0000008f9409723e */ /* 0x000fe400000010ff */
[----:B------:R-:W-:Y:S02]  /*12e40*/  F2FP.BF16.F32.PACK_AB R10, R166, R150 ;  /* 0x00000096a60a723e */ /* 0x000fe400000010ff */
[----:B-1----:R-:W-:-:S07]  /*12e50*/  F2FP.BF16.F32.PACK_AB R11, R3, R151 ;  /* 0x00000097030b723e */ /* 0x002fce00000010ff */
        /* <DEDUP_REMOVED lines=8> */
[----:B------:R-:W-:-:S06]  /*12ee0*/  MOV R208, R243 ;  /* 0x000000f300d07202 */ /* 0x000fcc0000000f00 */
[----:B------:R-:W-:Y:S02]  /*12ef0*/  F2FP.BF16.F32.PACK_AB R8, R248, R247 ;  /* 0x000000f7f808723e */ /* 0x000fe400000010ff */
[----:B------:R-:W-:Y:S02]  /*12f00*/  F2FP.BF16.F32.PACK_AB R9, R240, R237 ;  /* 0x000000edf009723e */ /* 0x000fe400000010ff */
[----:B------:R-:W-:Y:S02]  /*12f10*/  F2FP.BF16.F32.PACK_AB R10, R251, R249 ;  /* 0x000000f9fb0a723e */ /* 0x000fe400000010ff */
[----:B------:R-:W-:Y:S01]  /*12f20*/  F2FP.BF16.F32.PACK_AB R11, R242, R241 ;  /* 0x000000f1f20b723e */ /* 0x000fe200000010ff */
[----:B------:R-:W-:Y:S08]  /*12f30*/  MUFU.EX2 R160, R71 ;  /* 0x0000004700a07308 */ /* 0x000ff00000000800 */
[----:B------:R-:W-:Y:S08]  /*12f40*/  MUFU.EX2 R161, R70 ;  /* 0x0000004600a17308 */ /* 0x000ff00000000800 */
[----:B------:R-:W-:Y:S08]  /*12f50*/  MUFU.EX2 R140, R69 ;  /* 0x00000045008c7308 */ /* 0x000ff00000000800 */
[----:B------:R1:W-:Y:S08]  /*12f60*/  MUFU.EX2 R144, R68 ;  /* 0x0000004400907308 */ /* 0x0003f00000000800 */
[----:B------:R1:W-:Y:S02]  /*12f70*/  MUFU.EX2 R243, R60 ;  /* 0x0000003c00f37308 */ /* 0x0003e40000000800 */
[C---:B-1----:R-:W-:Y:S06]  /*12f80*/  HMMA.16816.F32.BF16 R68, R8.reuse, R20, R56 ;  /* 0x000000140844723c */ /* 0x042fec0000041838 */
[C---:B------:R-:W-:Y:S06]  /*12f90*/  HMMA.16816.F32.BF16 R56, R8.reuse, R18, R40 ;  /* 0x000000120838723c */ /* 0x040fec0000041828 */
[----:B------:R-:W-:Y:S01]  /*12fa0*/  HMMA.16816.F32.BF16 R60, R8, R22, R52 ;  /* 0x00000016083c723c */ /* 0x000fe20000041834 */
[----:B------:R-:W1:Y:S01]  /*12fb0*/  LDSM.16.MT88.4 R20, [R215+0xa000] ;  /* 0x00a00000d714783b */ /* 0x000e620000004200 */
[----:B---3--:R-:W-:-:S04]  /*12fc0*/  FADD.FTZ R6, R182, R6 ;  /* 0x00000006b6067221 */ /* 0x008fc80000010000 */
[----:B------:R-:W-:-:S04]  /*12fd0*/  FADD.FTZ R6, R179, R6 ;  /* 0x00000006b3067221 */ /* 0x000fc80000010000 */
[----:B------:R-:W-:-:S04]  /*12fe0*/  FADD.FTZ R6, R137, R6 ;  /* 0x0000000689067221 */ /* 0x000fc80000010000 */
[----:B------:R-:W-:Y:S02]  /*12ff0*/  FADD.FTZ R6, R203, R6 ;  /* 0x00000006cb067221 */ /* 0x000fe40000010000 */
[----:B------:R-:W3:Y:S01]  /*13000*/  LDL.LU R203, [R1+0x140] ;  /* 0x0001400001cb7983 */ /* 0x000ee20000300800 */
[C---:B------:R-:W-:Y:S03]  /*13010*/  HMMA.16816.F32.BF16 R52, R8.reuse, R16, R44 ;  /* 0x000000100834723c */ /* 0x040fe6000004182c */
[----:B------:R-:W4:Y:S01]  /*13020*/  LDSM.16.MT88.4 R16, [R216+0xa000] ;  /* 0x00a00000d810783b */ /* 0x000f220000004200 */
[----:B------:R-:W-:Y:S01]  /*13030*/  FADD.FTZ R2, R245, R87 ;  /* 0x00000057f5027221 */ /* 0x000fe20000010000 */
[----:B------:R-:W-:Y:S01]  /*13040*/  MOV R136, R208 ;  /* 0x000000d000887202 */ /* 0x000fe20000000f00 */
[----:B------:R-:W-:Y:S01]  /*13050*/  MUFU.EX2 R236, R94 ;  /* 0x0000005e00ec7308 */ /* 0x000fe20000000800 */
[----:B------:R-:W-:Y:S01]  /*13060*/  MOV R138, R235 ;  /* 0x000000eb008a7202 */ /* 0x000fe20000000f00 */
[----:B------:R-:W-:Y:S01]  /*13070*/  FADD.FTZ R2, R239, R2 ;  /* 0x00000002ef027221 */ /* 0x000fe20000010000 */
[C---:B------:R-:W-:Y:S01]  /*13080*/  HMMA.16816.F32.BF16 R40, R8.reuse, R14, R24 ;  /* 0x0000000e0828723c */ /* 0x040fe20000041818 */
[----:B------:R-:W4:Y:S04]  /*13090*/  LDSM.16.MT88.4 R24, [R217+0xa000] ;  /* 0x00a00000d918783b */ /* 0x000f280000004200 */
        /* <DEDUP_REMOVED lines=10> */
[----:B------:R-:W1:Y:S08]  /*13140*/  MUFU.EX2 R164, R78 ;  /* 0x0000004e00a47308 */ /* 0x000e700000000800 */
[----:B------:R-:W4:Y:S08]  /*13150*/  MUFU.EX2 R244, R51 ;  /* 0x0000003300f47308 */ /* 0x000f300000000800 */
[----:B------:R2:W-:Y:S08]  /*13160*/  MUFU.EX2 R246, R49 ;  /* 0x0000003100f67308 */ /* 0x0005f00000000800 */
[----:B------:R-:W4:Y:S08]  /*13170*/  MUFU.EX2 R245, R66 ;  /* 0x0000004200f57308 */ /* 0x000f300000000800 */
[----:B------:R-:W-:Y:S08]  /*13180*/  MUFU.EX2 R77, R77 ;  /* 0x0000004d004d7308 */ /* 0x000ff00000000800 */
[----:B------:R-:W-:Y:S08]  /*13190*/  MUFU.EX2 R76, R76 ;  /* 0x0000004c004c7308 */ /* 0x000ff00000000800 */
[----:B------:R-:W-:Y:S08]  /*131a0*/  MUFU.EX2 R75, R75 ;  /* 0x0000004b004b7308 */ /* 0x000ff00000000800 */
[----:B------:R-:W4:Y:S01]  /*131b0*/  MUFU.EX2 R74, R74 ;  /* 0x0000004a004a7308 */ /* 0x000f220000000800 */
[C---:B--2---:R-:W-:Y:S01]  /*131c0*/  HMMA.16816.F32.BF16 R48, R8.reuse, R12, R36 ;  /* 0x0000000c0830723c */ /* 0x044fe20000041824 */
[----:B------:R-:W-:Y:S01]  /*131d0*/  MOV R91, R180 ;  /* 0x000000b4005b7202 */ /* 0x000fe20000000f00 */
[----:B------:R-:W-:Y:S01]  /*131e0*/  FADD.FTZ R7, R181, R7 ;  /* 0x00000007b5077221 */ /* 0x000fe20000010000 */
[----:B-1----:R-:W-:Y:S01]  /*131f0*/  F2FP.BF16.F32.PACK_AB R14, R164, R165 ;  /* 0x000000a5a40e723e */ /* 0x002fe200000010ff */
[----:B------:R-:W-:Y:S02]  /*13200*/  LDSM.16.MT88.4 R36, [R217+0xa800] ;  /* 0x00a80000d924783b */ /* 0x000fe40000004200 */
[----:B------:R-:W-:Y:S01]  /*13210*/  HMMA.16816.F32.BF16 R44, R8, R34, R100 ;  /* 0x00000022082c723c */ /* 0x000fe20000041864 */
[----:B------:R-:W-:Y:S01]  /*13220*/  MUFU.EX2 R145, R67 ;  /* 0x0000004300917308 */ /* 0x000fe20000000800 */
[----:B------:R-:W-:-:S02]  /*13230*/  F2FP.BF16.F32.PACK_AB R12, R167, R252 ;  /* 0x000000fca70c723e */ /* 0x000fc400000010ff */
[----:B----4-:R-:W-:-:S05]  /*13240*/  F2FP.BF16.F32.PACK_AB R13, R244, R243 ;  /* 0x000000f3f40d723e */ /* 0x010fca00000010ff */
[----:B------:R1:W-:Y:S01]  /*13250*/  MUFU.EX2 R146, R65 ;  /* 0x0000004100927308 */ /* 0x0003e20000000800 */
[----:B------:R-:W-:Y:S01]  /*13260*/  F2FP.BF16.F32.PACK_AB R15, R245, R246 ;  /* 0x000000f6f50f723e */ /* 0x000fe200000010ff */
[----:B------:R-:W-:-:S06]  /*13270*/  FADD.FTZ R7, R91, R7 ;  /* 0x000000075b077221 */ /* 0x000fcc0000010000 */
[----:B------:R-:W-:Y:S01]  /*13280*/  MUFU.EX2 R141, R73 ;  /* 0x00000049008d7308 */ /* 0x000fe20000000800 */
[----:B-1----:R-:W-:Y:S07]  /*13290*/  HMMA.16816.F32.BF16 R64, R8, R32, R96 ;  /* 0x000000200840723c */ /* 0x002fee0000041860 */
[----:B------:R-:W-:Y:S02]  /*132a0*/  F2FP.BF16.F32.PACK_AB R8, R236, R239 ;  /* 0x000000efec08723e */ /* 0x000fe400000010ff */
[----:B------:R-:W-:-:S02]  /*132b0*/  F2FP.BF16.F32.PACK_AB R9, R120, R208 ;  /* 0x000000d07809723e */ /* 0x000fc400000010ff */
[----:B------:R-:W-:Y:S02]  /*132c0*/  F2FP.BF16.F32.PACK_AB R10, R235, R238 ;  /* 0x000000eeeb0a723e */ /* 0x000fe400000010ff */
[----:B------:R-:W-:Y:S01]  /*132d0*/  F2FP.BF16.F32.PACK_AB R11, R122, R121 ;  /* 0x000000797a0b723e */ /* 0x000fe200000010ff */
[----:B------:R1:W-:Y:S01]  /*132e0*/  MUFU.EX2 R147, R72 ;  /* 0x0000004800937308 */ /* 0x0003e20000000800 */
[----:B------:R-:W-:Y:S05]  /*132f0*/  LDSM.16.MT88.4 R32, [R215+0xa800] ;  /* 0x00a80000d720783b */ /* 0x000fea0000004200 */
[C---:B------:R-:W-:Y:S06]  /*13300*/  HMMA.16816.F32.BF16 R80, R8.reuse, R22, R108 ;  /* 0x000000160850723c */ /* 0x040fec000004186c */
[----:B------:R-:W-:Y:S01]  /*13310*/  HMMA.16816.F32.BF16 R88, R8, R16, R116 ;  /* 0x000000100858723c */ /* 0x000fe20000041874 */
[----:B------:R-:W-:-:S02]  /*13320*/  MOV R110, R74 ;  /* 0x0000004a006e7202 */ /* 0x000fc40000000f00 */
[----:B------:R-:W-:Y:S02]  /*13330*/  MOV R109, R75 ;  /* 0x0000004b006d7202 */ /* 0x000fe40000000f00 */
[----:B------:R-:W-:Y:S01]  /*13340*/  MOV R108, R76 ;  /* 0x0000004c006c7202 */ /* 0x000fe20000000f00 */
[----:B------:R-:W-:Y:S01]  /*13350*/  HMMA.16816.F32.BF16 R196, R8, R28, R196 ;  /* 0x0000001c08c4723c */ /* 0x000fe200000418c4 */
[----:B------:R-:W-:-:S05]  /*13360*/  IMAD.MOV.U32 R119, RZ, RZ, R77 ;  /* 0x000000ffff777224 */ /* 0x000fca00078e004d */
[----:B------:R-:W-:Y:S06]  /*13370*/  HMMA.16816.F32.BF16 R192, R8, R30, R192 ;  /* 0x0000001e08c0723c */ /* 0x000fec00000418c0 */
[C---:B------:R-:W-:Y:S06]  /*13380*/  HMMA.16816.F32.BF16 R76, R12.reuse, R28, R68 ;  /* 0x0000001c0c4c723c */ /* 0x040fec0000041844 */
[C---:B-1----:R-:W-:Y:S01]  /*13390*/  HMMA.16816.F32.BF16 R72, R12.reuse, R30, R60 ;  /* 0x0000001e0c48723c */ /* 0x042fe2000004183c */
[----:B------:R-:W1:Y:S01]  /*133a0*/  LDSM.16.MT88.4 R28, [R214+0xa800] ;  /* 0x00a80000d61c783b */ /* 0x000e620000004200 */
[----:B------:R-:W-:Y:S04]  /*133b0*/  MUFU.EX2 R123, R123 ;  /* 0x0000007b007b7308 */ /* 0x000fe80000000800 */
[C---:B------:R-:W-:Y:S04]  /*133c0*/  HMMA.16816.F32.BF16 R60, R12.reuse, R26, R56 ;  /* 0x0000001a0c3c723c */ /* 0x040fe80000041838 */
[----:B------:R-:W-:Y:S02]  /*133d0*/  MUFU.EX2 R126, R126 ;  /* 0x0000007e007e7308 */ /* 0x000fe40000000800 */
[C---:B------:R-:W-:Y:S06]  /*133e0*/  HMMA.16816.F32.BF16 R56, R12.reuse, R20, R48 ;  /* 0x000000140c38723c */ /* 0x040fec0000041830 */
[----:B------:R-:W-:Y:S01]  /*133f0*/  MUFU.EX2 R125, R125 ;  /* 0x0000007d007d7308 */ /* 0x000fe20000000800 */
[C---:B------:R-:W-:Y:S01]  /*13400*/  HMMA.16816.F32.BF16 R48, R12.reuse, R22, R40 ;  /* 0x000000160c30723c */ /* 0x040fe20000041828 */
[----:B------:R-:W2:Y:S06]  /*13410*/  LDSM.16.MT88.4 R40, [R216+0xa800] ;  /* 0x00a80000d828783b */ /* 0x000eac0000004200 */
[----:B------:R-:W-:Y:S08]  /*13420*/  MUFU.EX2 R124, R124 ;  /* 0x0000007c007c7308 */ /* 0x000ff00000000800 */
[----:B------:R-:W-:Y:S08]  /*13430*/  MUFU.EX2 R128, R128 ;  /* 0x0000008000807308 */ /* 0x000ff00000000800 */
[----:B------:R-:W4:Y:S08]  /*13440*/  MUFU.EX2 R129, R129 ;  /* 0x0000008100817308 */ /* 0x000f300000000800 */
[----:B------:R-:W-:Y:S08]  /*13450*/  MUFU.EX2 R130, R130 ;  /* 0x0000008200827308 */ /* 0x000ff00000000800 */
[----:B------:R-:W-:Y:S08]  /*13460*/  MUFU.EX2 R131, R131 ;  /* 0x0000008300837308 */ /* 0x000ff00000000800 */
[----:B------:R-:W-:Y:S08]  /*13470*/  MUFU.EX2 R134, R134 ;  /* 0x0000008600867308 */ /* 0x000ff00000000800 */
[----:B------:R-:W1:Y:S08]  /*13480*/  MUFU.EX2 R135, R135 ;  /* 0x0000008700877308 */ /* 0x000e700000000800 */
[----:B------:R-:W-:Y:S08]  /*13490*/  MUFU.EX2 R99, R153 ;  /* 0x0000009900637308 */ /* 0x000ff00000000800 */
[----:B------:R-:W2:Y:S01]  /*134a0*/  MUFU.EX2 R100, R152 ;  /* 0x0000009800647308 */ /* 0x000ea20000000800 */
[----:B------:R-:W-:Y:S01]  /*134b0*/  FADD.FTZ R2, R183, R2 ;  /* 0x00000002b7027221 */ /* 0x000fe20000010000 */
[-C--:B------:R-:W-:Y:S06]  /*134c0*/  HMMA.16816.F32.BF16 R68, R12, R24.reuse, R52 ;  /* 0x000000180c44723c */ /* 0x080fec0000041834 */
[C---:B------:R-:W-:Y:S06]  /*134d0*/  HMMA.16816.F32.BF16 R188, R8.reuse, R24, R188 ;  /* 0x0000001808bc723c */ /* 0x040fec00000418bc */
[C---:B------:R-:W-:Y:S01]  /*134e0*/  HMMA.16816.F32.BF16 R184, R8.reuse, R26, R184 ;  /* 0x0000001a08b8723c */ /* 0x040fe200000418b8 */
[----:B------:R-:W3:Y:S05]  /*134f0*/  LDSM.16.MT88.4 R24, [R214+0xb000] ;  /* 0x00b00000d618783b */ /* 0x000eea0000004200 */
[C---:B------:R-:W-:Y:S01]  /*13500*/  HMMA.16816.F32.BF16 R180, R8.reuse, R20, R112 ;  /* 0x0000001408b4723c */ /* 0x040fe20000041870 */
[----:B------:R-:W3:Y:S05]  /*13510*/  LDSM.16.MT88.4 R20, [R217+0xb000] ;  /* 0x00b00000d914783b */ /* 0x000eea0000004200 */
[----:B------:R-:W-:Y:S06]  /*13520*/  HMMA.16816.F32.BF16 R84, R8, R18, R104 ;  /* 0x000000120854723c */ /* 0x000fec0000041868 */
[----:B------:R-:W-:Y:S01]  /*13530*/  HMMA.16816.F32.BF16 R52, R12, R16, R64 ;  /* 0x000000100c34723c */ /* 0x000fe20000041840 */
[----:B----4-:R-:W-:-:S02]  /*13540*/  F2FP.BF16.F32.PACK_AB R8, R129, R128 ;  /* 0x000000808108723e */ /* 0x010fc400000010ff */
[----:B-1----:R-:W-:Y:S02]  /*13550*/  F2FP.BF16.F32.PACK_AB R9, R135, R134 ;  /* 0x000000868709723e */ /* 0x002fe400000010ff */
[----:B------:R-:W-:Y:S01]  /*13560*/  F2FP.BF16.F32.PACK_AB R10, R131, R130 ;  /* 0x00000082830a723e */ /* 0x000fe200000010ff */
[----:B------:R-:W-:Y:S01]  /*13570*/  HMMA.16816.F32.BF16 R44, R12, R18, R44 ;  /* 0x000000120c2c723c */ /* 0x000fe2000004182c */
[----:B--2---:R-:W-:Y:S01]  /*13580*/  F2FP.BF16.F32.PACK_AB R11, R100, R99 ;  /* 0x00000063640b723e */ /* 0x004fe200000010ff */
[----:B------:R-:W1:Y:S05]  /*13590*/  LDSM.16.MT88.4 R16, [R215+0xb000] ;  /* 0x00b00000d710783b */ /* 0x000e6a0000004200 */
[----:B------:R-:W-:-:S02]  /*135a0*/  F2FP.BF16.F32.PACK_AB R12, R108, R119 ;  /* 0x000000776c0c723e */ /* 0x000fc400000010ff */
[----:B------:R-:W-:Y:S02]  /*135b0*/  F2FP.BF16.F32.PACK_AB R13, R126, R123 ;  /* 0x0000007b7e0d723e */ /* 0x000fe400000010ff */
[----:B------:R-:W-:Y:S02]  /*135c0*/  F2FP.BF16.F32.PACK_AB R14, R110, R109 ;  /* 0x0000006d6e0e723e */ /* 0x000fe400000010ff */
[----:B------:R-:W-:Y:S01]  /*135d0*/  F2FP.BF16.F32.PACK_AB R15, R124, R125 ;  /* 0x0000007d7c0f723e */ /* 0x000fe200000010ff */
[C---:B------:R-:W-:Y:S06]  /*135e0*/  HMMA.16816.F32.BF16 R196, R8.reuse, R28, R196 ;  /* 0x0000001c08c4723c */ /* 0x040fec00000418c4 */
[----:B------:R-:W-:Y:S06]  /*135f0*/  HMMA.16816.F32.BF16 R192, R8, R30, R192 ;  /* 0x0000001e08c0723c */ /* 0x000fec00000418c0 */
[C---:B------:R-:W-:Y:S06]  /*13600*/  HMMA.16816.F32.BF16 R76, R12.reuse, R28, R76 ;  /* 0x0000001c0c4c723c */ /* 0x040fec000004184c */
[----:B------:R-:W-:Y:S01]  /*13610*/  HMMA.16816.F32.BF16 R72, R12, R30, R72 ;  /* 0x0000001e0c48723c */ /* 0x000fe20000041848 */
[----:B------:R-:W2:Y:S01]  /*13620*/  LDSM.16.MT88.4 R28, [R216+0xb000] ;  /* 0x00b00000d81c783b */ /* 0x000ea20000004200 */
[----:B------:R-:W-:Y:S04]  /*13630*/  MUFU.EX2 R95, R156 ;  /* 0x0000009c005f7308 */ /* 0x000fe80000000800 */
[C---:B------:R-:W-:Y:S04]  /*13640*/  HMMA.16816.F32.BF16 R188, R8.reuse, R36, R188 ;  /* 0x0000002408bc723c */ /* 0x040fe800000418bc */
[----:B------:R-:W4:Y:S02]  /*13650*/  MUFU.EX2 R96, R157 ;  /* 0x0000009d00607308 */ /* 0x000f240000000800 */
[C---:B------:R-:W-:Y:S06]  /*13660*/  HMMA.16816.F32.BF16 R184, R8.reuse, R38, R184 ;  /* 0x0000002608b8723c */ /* 0x040fec00000418b8 */
[----:B------:R-:W-:Y:S01]  /*13670*/  MUFU.EX2 R94, R168 ;  /* 0x000000a8005e7308 */ /* 0x000fe20000000800 */
[C---:B------:R-:W-:Y:S06]  /*13680*/  HMMA.16816.F32.BF16 R180, R8.reuse, R32, R180 ;  /* 0x0000002008b4723c */ /* 0x040fec00000418b4 */
[C---:B------:R-:W-:Y:S01]  /*13690*/  HMMA.16816.F32.BF16 R80, R8.reuse, R34, R80 ;  /* 0x000000220850723c */ /* 0x040fe20000041850 */
[----:B------:R-:W-:Y:S05]  /*136a0*/  MUFU.EX2 R93, R169 ;  /* 0x000000a9005d7308 */ /* 0x000fea0000000800 */
[C---:B------:R-:W-:Y:S03]  /*136b0*/  HMMA.16816.F32.BF16 R88, R8.reuse, R40, R88 ;  /* 0x000000280858723c */ /* 0x040fe60000041858 */
[----:B------:R-:W-:Y:S03]  /*136c0*/  MUFU.EX2 R92, R170 ;  /* 0x000000aa005c7308 */ /* 0x000fe60000000800 */
[----:B------:R-:W-:Y:S05]  /*136d0*/  HMMA.16816.F32.BF16 R84, R8, R42, R84 ;  /* 0x0000002a0854723c */ /* 0x000fea0000041854 */
[----:B------:R-:W3:Y:S01]  /*136e0*/  MUFU.EX2 R67, R171 ;  /* 0x000000ab00437308 */ /* 0x000ee20000000800 */
[----:B------:R-:W-:-:S07]  /*136f0*/  FADD.FTZ R2, R178, R2 ;  /* 0x00000002b2027221 */ /* 0x000fce0000010000 */
[----:B------:R-:W-:Y:S01]  /*13700*/  MUFU.EX2 R66, R172 ;  /* 0x000000ac00427308 */ /* 0x000fe20000000800 */
[----:B------:R-:W-:-:S07]  /*13710*/  FADD.FTZ R0, R177, R0 ;  /* 0x00000000b1007221 */ /* 0x000fce0000010000 */
[----:B------:R-:W1:Y:S01]  /*13720*/  MUFU.EX2 R65, R173 ;  /* 0x000000ad00417308 */ /* 0x000e620000000800 */
[----:B------:R-:W-:Y:S01]  /*13730*/  FADD.FTZ R7, R136, R7 ;  /* 0x0000000788077221 */ /* 0x000fe20000010000 */
[----:B------:R-:W-:Y:S01]  /*13740*/  FADD.FTZ R2, R138, R2 ;  /* 0x000000028a027221 */ /* 0x000fe20000010000 */
[----:B------:R-:W-:Y:S02]  /*13750*/  FADD.FTZ R0, R139, R0 ;  /* 0x000000008b007221 */ /* 0x000fe40000010000 */
[----:B------:R-:W-:Y:S01]  /*13760*/  FADD.FTZ R7, R162, R7 ;  /* 0x00000007a2077221 */ /* 0x000fe20000010000 */
[----:B------:R-:W-:Y:S01]  /*13770*/  FADD.FTZ R2, R233, R2 ;  /* 0x00000002e9027221 */ /* 0x000fe20000010000 */
[----:B------:R-:W-:Y:S01]  /*13780*/  FADD.FTZ R0, R232, R0 ;  /* 0x00000000e8007221 */ /* 0x000fe20000010000 */
[----:B----4-:R-:W-:Y:S01]  /*13790*/  F2FP.BF16.F32.PACK_AB R8, R96, R95 ;  /* 0x0000005f6008723e */ /* 0x010fe200000010ff */
[----:B------:R-:W-:Y:S01]  /*137a0*/  FADD.FTZ R7, R231, R7 ;  /* 0x00000007e7077221 */ /* 0x000fe20000010000 */
[----:B---3--:R-:W-:Y:S01]  /*137b0*/  F2FP.BF16.F32.PACK_AB R9, R67, R92 ;  /* 0x0000005c4309723e */ /* 0x008fe200000010ff */
[----:B------:R-:W-:Y:S01]  /*137c0*/  FADD.FTZ R6, R230, R6 ;  /* 0x00000006e6067221 */ /* 0x000fe20000010000 */
[----:B------:R-:W-:Y:S01]  /*137d0*/  F2FP.BF16.F32.PACK_AB R10, R93, R94 ;  /* 0x0000005e5d0a723e */ /* 0x000fe200000010ff */
[----:B------:R-:W-:Y:S01]  /*137e0*/  FADD.FTZ R2, R229, R2 ;  /* 0x00000002e5027221 */ /* 0x000fe20000010000 */
[----:B------:R-:W-:Y:S01]  /*137f0*/  MOV R111, R141 ;  /* 0x0000008d006f7202 */ /* 0x000fe20000000f00 */
[C---:B------:R-:W-:Y:S01]  /*13800*/  HMMA.16816.F32.BF16 R56, R12.reuse, R32, R56 ;  /* 0x000000200c38723c */ /* 0x040fe20000041838 */
[----:B-1----:R-:W-:Y:S01]  /*13810*/  F2FP.BF16.F32.PACK_AB R11, R65, R66 ;  /* 0x00000042410b723e */ /* 0x002fe200000010ff */
[----:B------:R-:W-:Y:S01]  /*13820*/  FADD.FTZ R0, R228, R0 ;  /* 0x00000000e4007221 */ /* 0x000fe20000010000 */
[----:B------:R-:W-:Y:S01]  /*13830*/  MOV R141, R163 ;  /* 0x000000a3008d7202 */ /* 0x000fe20000000f00 */
[----:B------:R-:W-:Y:S02]  /*13840*/  MUFU.EX2 R64, R175 ;  /* 0x000000af00407308 */ /* 0x000fe40000000800 */
[----:B------:R-:W-:Y:S01]  /*13850*/  HMMA.16816.F32.BF16 R48, R12, R34, R48 ;  /* 0x000000220c30723c */ /* 0x000fe20000041830 */
[----:B------:R-:W-:Y:S01]  /*13860*/  FADD.FTZ R32, R250, R7 ;  /* 0x00000007fa207221 */ /* 0x000fe20000010000 */
[----:B------:R-:W-:Y:S01]  /*13870*/  FADD.FTZ R7, R176, R6 ;  /* 0x00000006b0077221 */ /* 0x000fe20000010000 */
[----:B------:R-:W-:Y:S01]  /*13880*/  FADD.FTZ R6, R227, R2 ;  /* 0x00000002e3067221 */ /* 0x000fe20000010000 */
[----:B------:R-:W-:Y:S01]  /*13890*/  FADD.FTZ R0, R226, R0 ;  /* 0x00000000e2007221 */ /* 0x000fe20000010000 */
[----:B------:R-:W-:Y:S01]  /*138a0*/  FADD.FTZ R2, R141, R32 ;  /* 0x000000208d027221 */ /* 0x000fe20000010000 */
[----:B------:R-:W-:Y:S01]  /*138b0*/  HMMA.16816.F32.BF16 R196, R8, R24, R196 ;  /* 0x0000001808c4723c */ /* 0x000fe200000418c4 */
[----:B------:R-:W-:Y:S01]  /*138c0*/  MUFU.EX2 R35, R174 ;  /* 0x000000ae00237308 */ /* 0x000fe20000000800 */
[----:B------:R-:W-:Y:S01]  /*138d0*/  IMAD.MOV.U32 R104, RZ, RZ, R148 ;  /* 0x000000ffff687224 */ /* 0x000fe200078e0094 */
[----:B------:R-:W-:-:S02]  /*138e0*/  MOV R105, R150 ;  /* 0x0000009600697202 */ /* 0x000fc40000000f00 */
[----:B------:R-:W-:Y:S01]  /*138f0*/  MOV R106, R151 ;  /* 0x00000097006a7202 */ /* 0x000fe20000000f00 */
[C---:B------:R-:W-:Y:S01]  /*13900*/  HMMA.16816.F32.BF16 R192, R8.reuse, R26, R192 ;  /* 0x0000001a08c0723c */ /* 0x040fe200000418c0 */
[----:B------:R-:W-:Y:S01]  /*13910*/  FADD.FTZ R2, R220, R2 ;  /* 0x00000002dc027221 */ /* 0x000fe20000010000 */
[----:B------:R-:W-:Y:S01]  /*13920*/  IMAD.MOV.U32 R107, RZ, RZ, R166 ;  /* 0x000000ffff6b7224 */ /* 0x000fe200078e00a6 */
[----:B------:R-:W-:Y:S01]  /*13930*/  MOV R116, R167 ;  /* 0x000000a700747202 */ /* 0x000fe20000000f00 */
[----:B------:R-:W-:Y:S01]  /*13940*/  MUFU.EX2 R127, R127 ;  /* 0x0000007f007f7308 */ /* 0x000fe20000000800 */
[----:B------:R-:W-:Y:S01]  /*13950*/  MOV R117, R165 ;  /* 0x000000a500757202 */ /* 0x000fe20000000f00 */
[----:B------:R-:W-:Y:S01]  /*13960*/  HMMA.16816.F32.BF16 R188, R8, R20, R188 ;  /* 0x0000001408bc723c */ /* 0x000fe200000418bc */
[----:B------:R-:W-:Y:S01]  /*13970*/  MOV R118, R164 ;  /* 0x000000a400767202 */ /* 0x000fe20000000f00 */
[----:B------:R-:W-:-:S04]  /*13980*/  IMAD.MOV.U32 R103, RZ, RZ, R146 ;  /* 0x000000ffff677224 */ /* 0x000fc800078e0092 */
[----:B------:R-:W1:Y:S01]  /*13990*/  MUFU.EX2 R97, R154 ;  /* 0x0000009a00617308 */ /* 0x000e620000000800 */
[C---:B------:R-:W-:Y:S07]  /*139a0*/  HMMA.16816.F32.BF16 R184, R8.reuse, R22, R184 ;  /* 0x0000001608b8723c */ /* 0x040fee00000418b8 */
[----:B------:R3:W4:Y:S01]  /*139b0*/  MUFU.EX2 R98, R155 ;  /* 0x0000009b00627308 */ /* 0x0007220000000800 */
[C---:B------:R-:W-:Y:S01]  /*139c0*/  HMMA.16816.F32.BF16 R180, R8.reuse, R16, R180 ;  /* 0x0000001008b4723c */ /* 0x040fe200000418b4 */
[----:B------:R-:W-:Y:S01]  /*139d0*/  MOV R114, R161 ;  /* 0x000000a100727202 */ /* 0x000fe20000000f00 */
[----:B------:R1:W5:Y:S04]  /*139e0*/  LDL.LU R233, [R1+0x13c] ;  /* 0x00013c0001e97983 */ /* 0x0003680000300800 */
[C---:B------:R-:W-:Y:S06]  /*139f0*/  HMMA.16816.F32.BF16 R176, R8.reuse, R18, R80 ;  /* 0x0000001208b0723c */ /* 0x040fec0000041850 */
[----:B--2---:R-:W-:Y:S06]  /*13a00*/  HMMA.16816.F32.BF16 R84, R8, R30, R84 ;  /* 0x0000001e0854723c */ /* 0x004fec0000041854 */
[----:B------:R-:W-:Y:S01]  /*13a10*/  HMMA.16816.F32.BF16 R68, R12, R36, R68 ;  /* 0x000000240c44723c */ /* 0x000fe20000041844 */
[----:B------:R-:W-:Y:S01]  /*13a20*/  MOV R113, R160 ;  /* 0x000000a000717202 */ /* 0x000fe20000000f00 */
[----:B---3--:R-:W-:Y:S04]  /*13a30*/  LDSM.16.MT88.4 R152, [R217+0xb800] ;  /* 0x00b80000d998783b */ /* 0x008fe80000004200 */
[----:B------:R-:W-:Y:S01]  /*13a40*/  HMMA.16816.F32.BF16 R172, R8, R28, R88 ;  /* 0x0000001c08ac723c */ /* 0x000fe20000041858 */
[----:B------:R-:W-:Y:S01]  /*13a50*/  MOV R112, R147 ;  /* 0x0000009300707202 */ /* 0x000fe20000000f00 */
[----:B------:R-:W2:Y:S04]  /*13a60*/  LDSM.16.MT88.4 R160, [R214+0xb800] ;  /* 0x00b80000d6a0783b */ /* 0x000ea80000004200 */
[----:B------:R-:W-:Y:S01]  /*13a70*/  HMMA.16816.F32.BF16 R60, R12, R38, R60 ;  /* 0x000000260c3c723c */ /* 0x000fe2000004183c */
[----:B------:R-:W-:Y:S01]  /*13a80*/  FADD.FTZ R8, R225, R7 ;  /* 0x00000007e1087221 */ /* 0x000fe20000010000 */
[----:B------:R-:W-:Y:S01]  /*13a90*/  FADD.FTZ R7, R224, R6 ;  /* 0x00000006e0077221 */ /* 0x000fe20000010000 */
[----:B------:R-:W-:-:S03]  /*13aa0*/  FADD.FTZ R6, R221, R0 ;  /* 0x00000000dd067221 */ /* 0x000fc60000010000 */
[C---:B------:R-:W-:Y:S01]  /*13ab0*/  HMMA.16816.F32.BF16 R44, R12.reuse, R42, R44 ;  /* 0x0000002a0c2c723c */ /* 0x040fe2000004182c */
        /* <DEDUP_REMOVED lines=9> */
[----:B------:R-:W-:-:S02]  /*13b50*/  MOV R102, R145 ;  /* 0x0000009100667202 */ /* 0x000fc40000000f00 */
[----:B------:R-:W-:Y:S01]  /*13b60*/  MOV R101, R144 ;  /* 0x0000009000657202 */ /* 0x000fe20000000f00 */
[----:B------:R-:W-:Y:S01]  /*13b70*/  MUFU.EX2 R34, R210 ;  /* 0x000000d200227308 */ /* 0x000fe20000000800 */
[----:B------:R-:W-:Y:S01]  /*13b80*/  MOV R53, R142 ;  /* 0x0000008e00357202 */ /* 0x000fe20000000f00 */
[----:B------:R3:W5:Y:S01]  /*13b90*/  LDL.LU R232, [R1+0x138] ;  /* 0x0001380001e87983 */ /* 0x0007620000300800 */
[----:B------:R-:W-:Y:S01]  /*13ba0*/  MOV R54, R143 ;  /* 0x0000008f00367202 */ /* 0x000fe20000000f00 */
[----:B------:R-:W-:Y:S01]  /*13bb0*/  FADD.FTZ R2, R237, R2 ;  /* 0x00000002ed027221 */ /* 0x000fe20000010000 */
[----:B------:R-:W-:Y:S01]  /*13bc0*/  MOV R55, R149 ;  /* 0x0000009500377202 */ /* 0x000fe20000000f00 */
        /* <DEDUP_REMOVED lines=36> */
[----:B-1----:R-:W-:Y:S01]  /*13e10*/  F2FP.BF16.F32.PACK_AB R13, R97, R127 ;  /* 0x0000007f610d723e */ /* 0x002fe200000010ff */
[----:B------:R-:W-:Y:S01]  /*13e20*/  FADD.FTZ R6, R126, R6 ;  /* 0x000000067e067221 */ /* 0x000fe20000010000 */
[----:B------:R-:W-:Y:S01]  /*13e30*/  F2FP.BF16.F32.PACK_AB R14, R114, R113 ;  /* 0x00000071720e723e */ /* 0x000fe200000010ff */
[----:B------:R-:W-:Y:S01]  /*13e40*/  FADD.FTZ R2, R129, R2 ;  /* 0x0000000281027221 */ /* 0x000fe20000010000 */
[----:B----4-:R-:W-:Y:S01]  /*13e50*/  F2FP.BF16.F32.PACK_AB R15, R64, R98 ;  /* 0x00000062400f723e */ /* 0x010fe200000010ff */
[----:B------:R-:W-:Y:S01]  /*13e60*/  FADD.FTZ R0, R135, R0 ;  /* 0x0000000087007221 */ /* 0x000fe20000010000 */
[----:B------:R-:W-:Y:S01]  /*13e70*/  FADD.FTZ R7, R109, R7 ;  /* 0x000000076d077221 */ /* 0x000fe20000010000 */
[----:B------:R-:W-:Y:S01]  /*13e80*/  FADD.FTZ R6, R125, R6 ;  /* 0x000000067d067221 */ /* 0x000fe20000010000 */
[----:B------:R-:W-:Y:S01]  /*13e90*/  FADD.FTZ R2, R130, R2 ;  /* 0x0000000282027221 */ /* 0x000fe20000010000 */
[----:B------:R-:W-:Y:S01]  /*13ea0*/  FADD.FTZ R0, R99, R0 ;  /* 0x0000000063007221 */ /* 0x000fe20000010000 */
[----:B------:R-:W1:Y:S01]  /*13eb0*/  LDSM.16.MT88.4 R144, [R215+0xb800] ;  /* 0x00b80000d790783b */ /* 0x000e620000004200 */
[C---:B------:R-:W-:Y:S01]  /*13ec0*/  HMMA.16816.F32.BF16 R56, R12.reuse, R16, R56 ;  /* 0x000000100c38723c */ /* 0x040fe20000041838 */
[----:B------:R-:W-:Y:S01]  /*13ed0*/  FADD.FTZ R7, R110, R7 ;  /* 0x000000076e077221 */ /* 0x000fe20000010000 */
[----:B------:R-:W-:Y:S01]  /*13ee0*/  FADD.FTZ R6, R124, R6 ;  /* 0x000000067c067221 */ /* 0x000fe20000010000 */
[----:B------:R-:W-:Y:S01]  /*13ef0*/  FADD.FTZ R2, R131, R2 ;  /* 0x0000000283027221 */ /* 0x000fe20000010000 */
[----:B------:R-:W-:Y:S01]  /*13f00*/  MUFU.EX2 R11, R222 ;  /* 0x000000de000b7308 */ /* 0x000fe20000000800 */
[----:B------:R-:W-:Y:S01]  /*13f10*/  MOV R115, R140 ;  /* 0x0000008c00737202 */ /* 0x000fe20000000f00 */
[C---:B------:R-:W-:Y:S01]  /*13f20*/  HMMA.16816.F32.BF16 R48, R12.reuse, R18, R48 ;  /* 0x000000120c30723c */ /* 0x040fe20000041830 */
[----:B------:R-:W4:Y:S01]  /*13f30*/  LDSM.16.MT88.4 R16, [R216+0xb800] ;  /* 0x00b80000d810783b */ /* 0x000f220000004200 */
[----:B------:R-:W-:Y:S01]  /*13f40*/  FADD.FTZ R0, R100, R0 ;  /* 0x0000000064007221 */ /* 0x000fe20000010000 */
[----:B------:R-:W-:Y:S01]  /*13f50*/  FADD.FTZ R7, R111, R7 ;  /* 0x000000076f077221 */ /* 0x000fe20000010000 */
[----:B------:R-:W-:Y:S01]  /*13f60*/  FADD.FTZ R6, R127, R6 ;  /* 0x000000067f067221 */ /* 0x000fe20000010000 */
[----:B------:R3:W5:Y:S01]  /*13f70*/  LDL.LU R231, [R1+0x134] ;  /* 0x0001340001e77983 */ /* 0x0007620000300800 */
[----:B------:R-:W-:Y:S01]  /*13f80*/  HMMA.16816.F32.BF16 R68, R12, R20, R68 ;  /* 0x000000140c44723c */ /* 0x000fe20000041844 */
[----:B------:R-:W2:Y:S01]  /*13f90*/  MUFU.EX2 R20, R219 ;  /* 0x000000db00147308 */ /* 0x000ea20000000800 */
[----:B------:R-:W-:Y:S01]  /*13fa0*/  FADD.FTZ R2, R95, R2 ;  /* 0x000000025f027221 */ /* 0x000fe20000010000 */
[----:B------:R-:W-:Y:S01]  /*13fb0*/  FADD.FTZ R0, R92, R0 ;  /* 0x000000005c007221 */ /* 0x000fe20000010000 */
[----:B------:R-:W-:Y:S01]  /*13fc0*/  FADD.FTZ R7, R112, R7 ;  /* 0x0000000770077221 */ /* 0x000fe20000010000 */
[----:B------:R-:W-:Y:S01]  /*13fd0*/  FADD.FTZ R6, R97, R6 ;  /* 0x0000000661067221 */ /* 0x000fe20000010000 */
[----:B------:R-:W-:Y:S01]  /*13fe0*/  FADD.FTZ R2, R96, R2 ;  /* 0x0000000260027221 */ /* 0x000fe20000010000 */
[----:B------:R-:W-:-:S02]  /*13ff0*/  FADD.FTZ R0, R67, R0 ;  /* 0x0000000043007221 */ /* 0x000fc40000010000 */
[----:B------:R-:W3:Y:S01]  /*14000*/  MUFU.EX2 R209, R209 ;  /* 0x000000d100d17308 */ /* 0x000ee20000000800 */
[----:B------:R-:W-:Y:S01]  /*14010*/  FADD.FTZ R7, R113, R7 ;  /* 0x0000000771077221 */ /* 0x000fe20000010000 */
[----:B------:R-:W-:Y:S01]  /*14020*/  HMMA.16816.F32.BF16 R76, R12, R24, R76 ;  /* 0x000000180c4c723c */ /* 0x000fe2000004184c */
[----:B------:R-:W-:Y:S01]  /*14030*/  FADD.FTZ R6, R98, R6 ;  /* 0x0000000662067221 */ /* 0x000fe20000010000 */
[----:B------:R-:W-:-:S04]  /*14040*/  FADD.FTZ R2, R94, R2 ;  /* 0x000000025e027221 */ /* 0x000fc80000010000 */
[----:B------:R-:W1:Y:S01]  /*14050*/  MUFU.EX2 R33, R211 ;  /* 0x000000d300217308 */ /* 0x000e620000000800 */
[----:B------:R-:W-:Y:S01]  /*14060*/  FADD.FTZ R0, R66, R0 ;  /* 0x0000000042007221 */ /* 0x000fe20000010000 */
[----:B------:R-:W-:Y:S01]  /*14070*/  FADD.FTZ R7, R114, R7 ;  /* 0x0000000772077221 */ /* 0x000fe20000010000 */
[C---:B------:R-:W-:Y:S05]  /*14080*/  HMMA.16816.F32.BF16 R72, R12.reuse, R26, R72 ;  /* 0x0000001a0c48723c */ /* 0x040fea0000041848 */
[----:B------:R-:W4:Y:S01]  /*14090*/  MUFU.EX2 R10, R223 ;  /* 0x000000df000a7308 */ /* 0x000f220000000800 */
[C---:B------:R-:W-:Y:S01]  /*140a0*/  HMMA.16816.F32.BF16 R60, R12.reuse, R22, R60 ;  /* 0x000000160c3c723c */ /* 0x040fe2000004183c */
[----:B------:R-:W-:Y:S01]  /*140b0*/  FADD.FTZ R6, R64, R6 ;  /* 0x0000000640067221 */ /* 0x000fe20000010000 */
[----:B------:R-:W-:Y:S01]  /*140c0*/  FADD.FTZ R2, R93, R2 ;  /* 0x000000025d027221 */ /* 0x000fe20000010000 */
[----:B------:R1:W5:Y:S04]  /*140d0*/  LDL.LU R230, [R1+0x130] ;  /* 0x0001300001e67983 */ /* 0x0003680000300800 */
[----:B------:R-:W4:Y:S01]  /*140e0*/  MUFU.EX2 R205, R205 ;  /* 0x000000cd00cd7308 */ /* 0x000f220000000800 */
[----:B------:R-:W-:Y:S01]  /*140f0*/  HMMA.16816.F32.BF16 R36, R12, R28, R36 ;  /* 0x0000001c0c24723c */ /* 0x000fe20000041824 */
[----:B------:R-:W-:-:S06]  /*14100*/  FADD.FTZ R0, R65, R0 ;  /* 0x0000000041007221 */ /* 0x000fcc0000010000 */
[----:B------:R-:W4:Y:S01]  /*14110*/  MUFU.EX2 R24, R207 ;  /* 0x000000cf00187308 */ /* 0x000f220000000800 */
[----:B------:R-:W-:Y:S01]  /*14120*/  HMMA.16816.F32.BF16 R44, R12, R30, R44 ;  /* 0x0000001e0c2c723c */ /* 0x000fe2000004182c */
[----:B------:R-:W-:Y:S01]  /*14130*/  FADD.FTZ R7, R115, R7 ;  /* 0x0000000773077221 */ /* 0x000fe20000010000 */
[----:B------:R1:W5:Y:S05]  /*14140*/  LDL.LU R229, [R1+0x12c] ;  /* 0x00012c0001e57983 */ /* 0x00036a0000300800 */
[----:B------:R-:W-:Y:S01]  /*14150*/  MUFU.EX2 R204, R204 ;  /* 0x000000cc00cc7308 */ /* 0x000fe20000000800 */
[----:B--2---:R-:W-:Y:S01]  /*14160*/  FADD.FTZ R6, R20, R6 ;  /* 0x0000000614067221 */ /* 0x004fe20000010000 */
[----:B------:R2:W5:Y:S06]  /*14170*/  LDL.LU R228, [R1+0x128] ;  /* 0x0001280001e47983 */ /* 0x00056c0000300800 */
[----:B------:R-:W-:Y:S01]  /*14180*/  MUFU.EX2 R21, R206 ;  /* 0x000000ce00157308 */ /* 0x000fe20000000800 */
[----:B------:R-:W-:Y:S01]  /*14190*/  FADD.FTZ R2, R35, R2 ;  /* 0x0000000223027221 */ /* 0x000fe20000010000 */
[----:B------:R2:W5:Y:S06]  /*141a0*/  LDL.LU R227, [R1+0x124] ;  /* 0x0001240001e37983 */ /* 0x00056c0000300800 */
[----:B------:R-:W2:Y:S01]  /*141b0*/  MUFU.EX2 R9, R234 ;  /* 0x000000ea00097308 */ /* 0x000ea20000000800 */
[----:B------:R-:W-:Y:S01]  /*141c0*/  FADD.FTZ R0, R34, R0 ;  /* 0x0000000022007221 */ /* 0x000fe20000010000 */
[----:B------:R2:W5:Y:S01]  /*141d0*/  LDL.LU R226, [R1+0x120] ;  /* 0x0001200001e27983 */ /* 0x0005620000300800 */
[----:B------:R-:W-:Y:S01]  /*141e0*/  FADD.FTZ R7, R101, R7 ;  /* 0x0000000765077221 */ /* 0x000fe20000010000 */
[----:B------:R-:W-:Y:S01]  /*141f0*/  FADD.FTZ R6, R11, R6 ;  /* 0x000000060b067221 */ /* 0x000fe20000010000 */
[----:B---3--:R-:W-:Y:S01]  /*14200*/  FADD.FTZ R2, R209, R2 ;  /* 0x00000002d1027221 */ /* 0x008fe20000010000 */
[----:B------:R3:W5:Y:S01]  /*14210*/  LDL.LU R225, [R1+0x11c] ;  /* 0x00011c0001e17983 */ /* 0x0007620000300800 */
[----:B-1----:R-:W-:Y:S01]  /*14220*/  FADD.FTZ R0, R33, R0 ;  /* 0x0000000021007221 */ /* 0x002fe20000010000 */
[----:B------:R-:W-:-:S02]  /*14230*/  FADD.FTZ R7, R102, R7 ;  /* 0x0000000766077221 */ /* 0x000fc40000010000 */
[----:B------:R3:W5:Y:S01]  /*14240*/  LDL.LU R224, [R1+0x118] ;  /* 0x0001180001e07983 */ /* 0x0007620000300800 */
[----:B----4-:R-:W-:-:S03]  /*14250*/  FADD.FTZ R6, R10, R6 ;  /* 0x000000060a067221 */ /* 0x010fc60000010000 */
[----:B------:R3:W5:Y:S01]  /*14260*/  LDL.LU R221, [R1+0x114] ;  /* 0x0001140001dd7983 */ /* 0x0007620000300800 */
[----:B------:R-:W-:-:S03]  /*14270*/  FADD.FTZ R2, R205, R2 ;  /* 0x00000002cd027221 */ /* 0x000fc60000010000 */
[----:B------:R3:W5:Y:S01]  /*14280*/  LDL.LU R220, [R1+0x110] ;  /* 0x0001100001dc7983 */ /* 0x0007620000300800 */
[----:B------:R-:W-:-:S03]  /*14290*/  FADD.FTZ R0, R24, R0 ;  /* 0x0000000018007221 */ /* 0x000fc60000010000 */
[----:B------:R3:W5:Y:S01]  /*142a0*/  LDL.LU R218, [R1+0x10c] ;  /* 0x00010c0001da7983 */ /* 0x0007620000300800 */
[----:B------:R-:W-:-:S03]  /*142b0*/  FADD.FTZ R7, R103, R7 ;  /* 0x0000000767077221 */ /* 0x000fc60000010000 */
[----:B------:R3:W5:Y:S01]  /*142c0*/  LDL.LU R213, [R1+0x108] ;  /* 0x0001080001d57983 */ /* 0x0007620000300800 */
[----:B------:R-:W-:Y:S01]  /*142d0*/  F2FP.BF16.F32.PACK_AB R168, R209, R35 ;  /* 0x00000023d1a8723e */ /* 0x000fe200000010ff */
[----:B--2---:R-:W-:Y:S02]  /*142e0*/  FADD.FTZ R6, R9, R6 ;  /* 0x0000000609067221 */ /* 0x004fe40000010000 */
[----:B------:R3:W5:Y:S01]  /*142f0*/  LDL.LU R212, [R1+0x104] ;  /* 0x0001040001d47983 */ /* 0x0007620000300800 */
[----:B------:R-:W-:Y:S01]  /*14300*/  F2FP.BF16.F32.PACK_AB R169, R33, R34 ;  /* 0x0000002221a9723e */ /* 0x000fe200000010ff */
[C---:B------:R-:W-:Y:S01]  /*14310*/  FADD.FTZ R2, R204.reuse, R2 ;  /* 0x00000002cc027221 */ /* 0x040fe20000010000 */
[----:B------:R-:W-:Y:S01]  /*14320*/  F2FP.BF16.F32.PACK_AB R170, R204, R205 ;  /* 0x000000cdccaa723e */ /* 0x000fe200000010ff */
[----:B------:R3:W5:Y:S01]  /*14330*/  LDL.LU R133, [R1+0x100] ;  /* 0x0001000001857983 */ /* 0x0007620000300800 */
[----:B------:R-:W-:Y:S02]  /*14340*/  F2FP.BF16.F32.PACK_AB R171, R21, R24 ;  /* 0x0000001815ab723e */ /* 0x000fe400000010ff */
[----:B------:R-:W-:Y:S01]  /*14350*/  F2FP.BF16.F32.PACK_AB R136, R101, R115 ;  /* 0x000000736588723e */ /* 0x000fe200000010ff */
[----:B------:R3:W5:Y:S01]  /*14360*/  LDL.LU R132, [R1+0xfc] ;  /* 0x0000fc0001847983 */ /* 0x0007620000300800 */
[----:B------:R-:W-:-:S02]  /*14370*/  F2FP.BF16.F32.PACK_AB R137, R11, R20 ;  /* 0x000000140b89723e */ /* 0x000fc400000010ff */
[----:B------:R-:W-:Y:S01]  /*14380*/  F2FP.BF16.F32.PACK_AB R138, R103, R102 ;  /* 0x00000066678a723e */ /* 0x000fe200000010ff */
[----:B------:R3:W5:Y:S01]  /*14390*/  LDL.LU R5, [R1+0xf8] ;  /* 0x0000f80001057983 */ /* 0x0007620000300800 */
[----:B------:R-:W-:Y:S01]  /*143a0*/  F2FP.BF16.F32.PACK_AB R139, R9, R10 ;  /* 0x0000000a098b723e */ /* 0x000fe200000010ff */
[----:B------:R-:W-:Y:S02]  /*143b0*/  FADD.FTZ R0, R21, R0 ;  /* 0x0000000015007221 */ /* 0x000fe40000010000 */
[----:B------:R3:W5:Y:S04]  /*143c0*/  LDL.LU R4, [R1+0xf4] ;  /* 0x0000f40001047983 */ /* 0x0007680000300800 */
        /* <DEDUP_REMOVED lines=21> */
[----:B------:R-:W-:-:S02]  /*14520*/  MOV R70, R202 ;  /* 0x000000ca00467202 */ /* 0x000fc40000000f00 */
[----:B------:R-:W-:Y:S02]  /*14530*/  MOV R71, R203 ;  /* 0x000000cb00477202 */ /* 0x000fe40000000f00 */
[----:B------:R-:W-:Y:S02]  /*14540*/  MOV R68, R200 ;  /* 0x000000c800447202 */ /* 0x000fe40000000f00 */
[----:B---3--:R-:W-:-:S15]  /*14550*/  MOV R69, R201 ;  /* 0x000000c900457202 */ /* 0x008fde0000000f00 */
[----:B------:R-:W-:-:S02]  /*14560*/  NOP ;  /* 0x0000000000007918 */ /* 0x000fc40000000000 */
.L_x_778:
[----:B------:R-:W-:-:S06]  /*14570*/  UISETP.GT.AND UP0, UPT, UR19, UR10, UPT ;  /* 0x0000000a1300728c */ /* 0x000fcc000bf04270 */
[----:B------:R-:W-:-:S13]  /*14580*/  PLOP3.LUT P0, PT, PT, PT, UP0, 0x80, 0x0 ;  /* 0x000000000000781c */ /* 0x000fda0003f0f008 */
[----:B------:R-:W-:Y:S05]  /*14590*/  @!P0 BRA `(.L_x_782) ;  /* 0x0000008000d08947 */ /* 0x000fea0003800000 */
[----:B------:R-:W-:Y:S01]  /*145a0*/  ULDC UR4, c[0x0][0x2d0] ;  /* 0x0000b40000047ab9 */ /* 0x000fe20000000800 */
[----:B-----5:R-:W-:Y:S01]  /*145b0*/  IMAD R223, R3, 0x2, R220 ;  /* 0x0000000203df7824 */ /* 0x020fe200078e02dc */
[----:B------:R-:W-:Y:S01]  /*145c0*/  ISETP.GE.AND P3, PT, R132, UR4, PT ;  /* 0x0000000484007c0c */ /* 0x000fe2000bf66270 */
[----:B------:R-:W-:Y:S01]  /*145d0*/  UIMAD.WIDE.U32 UR36, UR6, 0x30, URZ ;  /* 0x00000030062478a5 */ /* 0x000fe2000f8e003f */
[----:B------:R-:W-:Y:S01]  /*145e0*/  IMAD.MOV.U32 R133, RZ, RZ, R70 ;  /* 0x000000ffff857224 */ /* 0x000fe200078e0046 */
[----:B------:R-:W-:Y:S01]  /*145f0*/  UIMAD UR33, UR7, 0x30, URZ ;  /* 0x00000030072178a4 */ /* 0x000fe2000f8e023f */
[----:B------:R-:W-:Y:S01]  /*14600*/  MOV R132, R71 ;  /* 0x0000004700847202 */ /* 0x000fe20000000f00 */
[----:B------:R-:W-:Y:S01]  /*14610*/  UIMAD.WIDE.U32 UR34, UR6, 0x50, URZ ;  /* 0x00000050062278a5 */ /* 0x000fe2000f8e003f */
[----:B------:R-:W-:Y:S01]  /*14620*/  IMAD.MOV.U32 R135, RZ, RZ, R68 ;  /* 0x000000ffff877224 */ /* 0x000fe200078e0044 */
[----:B------:R-:W-:Y:S01]  /*14630*/  UIMAD UR38, UR7, 0x50, URZ ;  /* 0x00000050072678a4 */ /* 0x000fe2000f8e023f */
[----:B------:R-:W-:Y:S01]  /*14640*/  MOV R134, R69 ;  /* 0x0000004500867202 */ /* 0x000fe20000000f00 */
[----:B------:R-:W-:Y:S01]  /*14650*/  UIMAD.WIDE.U32 UR28, UR6, 0x60, URZ ;  /* 0x00000060061c78a5 */ /* 0x000fe2000f8e003f */
[----:B------:R-:W-:Y:S01]  /*14660*/  IADD3 R219, R213, R4, RZ ;  /* 0x00000004d5db7210 */ /* 0x000fe20007ffe0ff */
[----:B------:R-:W-:-:S02]  /*14670*/  UIMAD UR39, UR7, 0x60, URZ ;  /* 0x00000060072778a4 */ /* 0x000fc4000f8e023f */
[----:B------:R-:W1:Y:S01]  /*14680*/  @!P3 LDC.64 R8, c[0x0][0x220] ;  /* 0x00008800ff08bb82 */ /* 0x000e620000000a00 */
[----:B------:R-:W-:Y:S01]  /*14690*/  UIMAD.WIDE.U32 UR46, UR6, 0x70, URZ ;  /* 0x00000070062e78a5 */ /* 0x000fe2000f8e003f */
[----:B------:R-:W-:Y:S01]  /*146a0*/  IMAD R222, R5, 0x2, R220 ;  /* 0x0000000205de7824 */ /* 0x000fe200078e02dc */
[----:B------:R-:W-:Y:S02]  /*146b0*/  UIMAD UR40, UR7, 0x70, URZ ;  /* 0x00000070072878a4 */ /* 0x000fe4000f8e023f */
[----:B------:R-:W-:Y:S02]  /*146c0*/  UIMAD.WIDE.U32 UR52, UR8, 0x30, URZ ;  /* 0x00000030083478a5 */ /* 0x000fe4000f8e003f */
[----:B------:R-:W-:Y:S01]  /*146d0*/  UIMAD UR41, UR9, 0x30, URZ ;  /* 0x00000030092978a4 */ /* 0x000fe2000f8e023f */
[----:B------:R-:W2:Y:S01]  /*146e0*/  @!P3 LDC.64 R6, c[0x0][0x220] ;  /* 0x00008800ff06bb82 */ /* 0x000ea20000000a00 */
[----:B------:R-:W-:Y:S02]  /*146f0*/  UIMAD.WIDE.U32 UR50, UR8, 0x50, URZ ;  /* 0x00000050083278a5 */ /* 0x000fe4000f8e003f */
[----:B------:R-:W-:-:S02]  /*14700*/  UIMAD UR42, UR9, 0x50, URZ ;  /* 0x00000050092a78a4 */ /* 0x000fc4000f8e023f */
[----:B------:R-:W-:Y:S02]  /*14710*/  UIMAD.WIDE.U32 UR48, UR8, 0x60, URZ ;  /* 0x00000060083078a5 */ /* 0x000fe4000f8e003f */
[----:B------:R-:W-:Y:S01]  /*14720*/  UIMAD UR43, UR9, 0x60, URZ ;  /* 0x00000060092b78a4 */ /* 0x000fe2000f8e023f */
[----:B------:R-:W3:Y:S01]  /*14730*/  @!P3 LDC.64 R10, c[0x0][0x220] ;  /* 0x00008800ff0abb82 */ /* 0x000ee20000000a00 */
[----:B------:R-:W-:Y:S02]  /*14740*/  UIMAD.WIDE.U32 UR54, UR8, 0x70, URZ ;  /* 0x00000070083678a5 */ /* 0x000fe4000f8e003f */
[----:B------:R-:W-:Y:S02]  /*14750*/  UIMAD UR44, UR9, 0x70, URZ ;  /* 0x00000070092c78a4 */ /* 0x000fe4000f8e023f */
[----:B------:R-:W-:Y:S02]  /*14760*/  USHF.L.U64.HI UR21, UR6, 0x5, UR7 ;  /* 0x0000000506157899 */ /* 0x000fe40008010207 */
[----:B------:R-:W-:Y:S01]  /*14770*/  USHF.L.U32 UR22, UR6, 0x5, URZ ;  /* 0x0000000506167899 */ /* 0x000fe2000800063f */
[----:B-1----:R1:W-:Y:S01]  /*14780*/  @!P3 STL.64 [R1+0xc0], R8 ;  /* 0x0000c0080100b387 */ /* 0x0023e20000100a00 */
[----:B------:R-:W-:-:S02]  /*14790*/  USHF.L.U64.HI UR23, UR6, 0x6, UR7 ;  /* 0x0000000606177899 */ /* 0x000fc40008010207 */
[----:B------:R-:W-:Y:S02]  /*147a0*/  USHF.L.U32 UR24, UR6, 0x6, URZ ;  /* 0x0000000606187899 */ /* 0x000fe4000800063f */
[----:B------:R-:W-:Y:S02]  /*147b0*/  USHF.L.U64.HI UR25, UR8, 0x5, UR9 ;  /* 0x0000000508197899 */ /* 0x000fe40008010209 */
[----:B------:R-:W-:Y:S01]  /*147c0*/  USHF.L.U32 UR30, UR8, 0x5, URZ ;  /* 0x00000005081e7899 */ /* 0x000fe2000800063f */
[----:B--2---:R2:W-:Y:S01]  /*147d0*/  @!P3 STL.64 [R1+0xb8], R6 ;  /* 0x0000b8060100b387 */ /* 0x0045e20000100a00 */
[----:B------:R-:W-:Y:S02]  /*147e0*/  USHF.L.U64.HI UR31, UR8, 0x6, UR9 ;  /* 0x00000006081f7899 */ /* 0x000fe40008010209 */
[----:B------:R-:W-:Y:S02]  /*147f0*/  USHF.L.U32 UR32, UR8, 0x6, URZ ;  /* 0x0000000608207899 */ /* 0x000fe4000800063f */
[----:B------:R-:W-:-:S02]  /*14800*/  UIADD3 UR33, UR33, UR37, URZ ;  /* 0x0000002521217290 */ /* 0x000fc4000fffe03f */
[----:B------:R-:W-:Y:S01]  /*14810*/  UIADD3 UR38, UR38, UR35, URZ ;  /* 0x0000002326267290 */ /* 0x000fe2000fffe03f */
[----:B---3--:R3:W-:Y:S01]  /*14820*/  @!P3 STL.64 [R1+0xb0], R10 ;  /* 0x0000b00a0100b387 */ /* 0x0087e20000100a00 */
[----:B------:R-:W-:Y:S02]  /*14830*/  UIADD3 UR39, UR39, UR29, URZ ;  /* 0x0000001d27277290 */ /* 0x000fe4000fffe03f */
[----:B------:R-:W-:Y:S02]  /*14840*/  UIADD3 UR40, UR40, UR47, URZ ;  /* 0x0000002f28287290 */ /* 0x000fe4000fffe03f */
[----:B------:R-:W-:Y:S02]  /*14850*/  UIADD3 UR41, UR41, UR53, URZ ;  /* 0x0000003529297290 */ /* 0x000fe4000fffe03f */
[----:B------:R-:W-:Y:S02]  /*14860*/  UIADD3 UR42, UR42, UR51, URZ ;  /* 0x000000332a2a7290 */ /* 0x000fe4000fffe03f */
[----:B------:R-:W-:Y:S01]  /*14870*/  UIADD3 UR43, UR43, UR49, URZ ;  /* 0x000000312b2b7290 */ /* 0x000fe2000fffe03f */
[----:B-1----:R-:W1:Y:S01]  /*14880*/  @!P3 LDC.64 R8, c[0x0][0x220] ;  /* 0x00008800ff08bb82 */ /* 0x002e620000000a00 */
[----:B------:R-:W-:Y:S01]  /*14890*/  UIADD3 UR44, UR44, UR55, URZ ;  /* 0x000000372c2c7290 */ /* 0x000fe2000fffe03f */
[----:B------:R-:W-:Y:S01]  /*148a0*/  ULDC UR4, c[0x0][0x2ec] ;  /* 0x0000bb0000047ab9 */ /* 0x000fe20000000800 */
[----:B------:R-:W-:-:S05]  /*148b0*/  ULDC.64 UR6, c[0x0][0x248] ;  /* 0x0000920000067ab9 */ /* 0x000fca0000000a00 */
[----:B--2---:R-:W2:Y:S08]  /*148c0*/  @!P3 LDC.64 R6, c[0x0][0x220] ;  /* 0x00008800ff06bb82 */ /* 0x004eb00000000a00 */
[----:B---3--:R-:W3:Y:S01]  /*148d0*/  @!P3 LDC.64 R10, c[0x0][0x220] ;  /* 0x00008800ff0abb82 */ /* 0x008ee20000000a00 */
[----:B-1----:R1:W-:Y:S04]  /*148e0*/  @!P3 STL.64 [R1+0xa8], R8 ;  /* 0x0000a8080100b387 */ /* 0x0023e80000100a00 */
[----:B--2---:R2:W-:Y:S04]  /*148f0*/  @!P3 STL.64 [R1+0xa0], R6 ;  /* 0x0000a0060100b387 */ /* 0x0045e80000100a00 */
[----:B---3--:R-:W-:Y:S01]  /*14900*/  @!P3 STL.64 [R1+0x98], R10 ;  /* 0x0000980a0100b387 */ /* 0x008fe20000100a00 */
[----:B-1----:R-:W1:Y:S08]  /*14910*/  @!P3 LDC.64 R8, c[0x0][0x220] ;  /* 0x00008800ff08bb82 */ /* 0x002e700000000a00 */
[----:B--2---:R-:W2:Y:S01]  /*14920*/  @!P3 LDC.64 R6, c[0x0][0x220] ;  /* 0x00008800ff06bb82 */ /* 0x004ea20000000a00 */
[----:B-1----:R1:W-:Y:S04]  /*14930*/  @!P3 STL.64 [R1+0x90], R8 ;  /* 0x000090080100b387 */ /* 0x0023e80000100a00 */
[----:B--2---:R2:W-:Y:S04]  /*14940*/  @!P3 STL.64 [R1+0x88], R6 ;  /* 0x000088060100b387 */ /* 0x0045e80000100a00 */
[----:B-1----:R-:W3:Y:S04]  /*14950*/  LDL.LU.64 R8, [R1+0xe0] ;  /* 0x0000e00001087983 */ /* 0x002ee80000300a00 */
[----:B--2---:R-:W2:Y:S01]  /*14960*/  LDL.LU.64 R6, [R1+0xe8] ;  /* 0x0000e80001067983 */ /* 0x004ea20000300a00 */
[----:B---3--:R-:W-:Y:S01]  /*14970*/  IMAD.MOV.U32 R3, RZ, RZ, R9 ;  /* 0x000000ffff037224 */ /* 0x008fe200078e0009 */
[----:B--2---:R-:W-:-:S05]  /*14980*/  MOV R2, R6 ;  /* 0x0000000600027202 */ /* 0x004fca0000000f00 */
[----:B------:R1:W-:Y:S01]  /*14990*/  STL.64 [R1+0x80], R2 ;  /* 0x0000800201007387 */ /* 0x0003e20000100a00 */
[----:B------:R-:W-:Y:S05]  /*149a0*/  BRA `(.L_x_783) ;  /* 0x0000000400747947 */ /* 0x000fea0003800000 */
.L_x_785:
[----:B------:R-:W2:Y:S01]  /*149b0*/  LDL.64 R236, [R1+0xd0] ;  /* 0x0000d00001ec7983 */ /* 0x000ea20000100a00 */
[----:B------:R-:W1:Y:S01]  /*149c0*/  @!P3 LDC.64 R200, c[0x0][0x218] ;  /* 0x00008600ffc8bb82 */ /* 0x000e620000000a00 */
[----:B------:R-:W-:Y:S02]  /*149d0*/  UIADD3 UR19, UR19, -0x2, URZ ;  /* 0xfffffffe13137890 */ /* 0x000fe4000fffe03f */
[----:B------:R-:W3:Y:S02]  /*149e0*/  LDL.64 R234, [R1+0xc8] ;  /* 0x0000c80001ea7983 */ /* 0x000ee40000100a00 */
[----:B------:R-:W-:Y:S02]  /*149f0*/  USHF.R.S32.HI UR9, URZ, 0x1f, UR19 ;  /* 0x0000001f3f097899 */ /* 0x000fe40008011413 */
[----:B------:R4:W-:Y:S01]  /*14a00*/  @P3 STS.128 [R233+0x4000], RZ ;  /* 0x004000ffe9003388 */ /* 0x0009e20000000c00 */
[----:B------:R-:W-:Y:S01]  /*14a10*/  UIMAD.WIDE.U32 UR56, UR19, UR6, URZ ;  /* 0x00000006133872a5 */ /* 0x000fe2000f8e003f */
[----:B------:R-:W5:Y:S01]  /*14a20*/  @!P3 LDC.64 R202, c[0x0][0x218] ;  /* 0x00008600ffcabb82 */ /* 0x000f620000000a00 */
        /* <DEDUP_REMOVED lines=8> */
[C---:B-1----:R-:W-:Y:S02]  /*14ab0*/  @!P3 LEA R200, P0, R0.reuse, R200, 0x1 ;  /* 0x000000c800c8b211 */ /* 0x042fe400078008ff */
[C---:B------:R-:W-:Y:S02]  /*14ac0*/  @!P3 IADD3 R3, P1, R0.reuse, UR12, RZ ;  /* 0x0000000c0003bc10 */ /* 0x040fe4000ff3e0ff */
[----:B------:R-:W-:Y:S05]  /*14ad0*/  @!P3 LEA.HI.X R201, R0, R201, R2, 0x1, P0 ;  /* 0x000000c900c9b211 */ /* 0x000fea00000f0c02 */
[----:B------:R-:W-:Y:S01]  /*14ae0*/  @!PT LDS RZ, [RZ] ;  /* 0x00000000fffff984 */ /* 0x000fe20000000800 */
[----:B------:R-:W-:Y:S01]  /*14af0*/  @!PT LDS RZ, [RZ] ;  /* 0x00000000fffff984 */ /* 0x000fe20000000800 */
[----:B------:R-:W-:Y:S01]  /*14b00*/  @!PT LDS RZ, [RZ] ;  /* 0x00000000fffff984 */ /* 0x000fe20000000800 */
[----:B------:R5:W-:Y:S04]  /*14b10*/  @!P3 LDGSTS.E.BYPASS.LTC128B.128 [R233+0x4000], desc[UR26][R200.64] ;  /* 0x04000000c8e9bfae */ /* 0x000be8000b901d5a */
[----:B------:R4:W-:Y:S01]  /*14b20*/  @P3 STS.128 [R233+0x4800], RZ ;  /* 0x004800ffe9003388 */ /* 0x0009e20000000c00 */
[C---:B-----5:R-:W-:Y:S02]  /*14b30*/  @!P3 LEA R200, P0, R3.reuse, R202, 0x1 ;  /* 0x000000ca03c8b211 */ /* 0x060fe400078008ff */
[----:B------:R-:W-:Y:S04]  /*14b40*/  @!P3 IADD3.X R201, R2, UR11, RZ, P1, !PT ;  /* 0x0000000b02c9bc10 */ /* 0x000fe80008ffe4ff */
[----:B------:R-:W-:Y:S02]  /*14b50*/  @!P3 LEA.HI.X R201, R3, R203, R201, 0x1, P0 ;  /* 0x000000cb03c9b211 */ /* 0x000fe400000f0cc9 */
[----:B------:R-:W1:Y:S01]  /*14b60*/  @!P3 LDC.64 R202, c[0x0][0x218] ;  /* 0x00008600ffcabb82 */ /* 0x000e620000000a00 */
[----:B------:R-:W-:Y:S02]  /*14b70*/  @!P3 IADD3 R3, P1, R0, UR30, RZ ;  /* 0x0000001e0003bc10 */ /* 0x000fe4000ff3e0ff */
[----:B------:R-:W-:Y:S01]  /*14b80*/  @!PT LDS RZ, [RZ] ;  /* 0x00000000fffff984 */ /* 0x000fe20000000800 */
[----:B------:R-:W-:Y:S01]  /*14b90*/  @!PT LDS RZ, [RZ] ;  /* 0x00000000fffff984 */ /* 0x000fe20000000800 */
[----:B------:R-:W-:Y:S01]  /*14ba0*/  @!PT LDS RZ, [RZ] ;  /* 0x00000000fffff984 */ /* 0x000fe20000000800 */
[----:B------:R1:W-:Y:S04]  /*14bb0*/  @!P3 LDGSTS.E.BYPASS.LTC128B.128 [R233+0x4800], desc[UR26][R200.64] ;  /* 0x04800000c8e9bfae */ /* 0x0003e8000b901d5a */
[----:B------:R4:W-:Y:S01]  /*14bc0*/  @P3 STS.128 [R233+0x5000], RZ ;  /* 0x005000ffe9003388 */ /* 0x0009e20000000c00 */
[C---:B-1----:R-:W-:Y:S02]  /*14bd0*/  @!P3 LEA R200, P0, R3.reuse, R202, 0x1 ;  /* 0x000000ca03c8b211 */ /* 0x042fe400078008ff */
        /* <DEDUP_REMOVED lines=40> */
[----:B--2---:R-:W-:Y:S02]  /*14e60*/  @!P3 IADD3.X R200, R2, UR43, RZ, P1, !PT ;  /* 0x0000002b02c8bc10 */ /* 0x004fe40008ffe4ff */
[----:B------:R-:W-:Y:S02]  /*14e70*/  @!P3 IADD3 R0, P1, R0, UR54, RZ ;  /* 0x000000360000bc10 */ /* 0x000fe4000ff3e0ff */
[----:B------:R-:W-:Y:S02]  /*14e80*/  @!P3 LEA.HI.X R203, R3, R203, R200, 0x1, P0 ;  /* 0x000000cb03cbb211 */ /* 0x000fe400000f0cc8 */
[----:B------:R-:W1:Y:S01]  /*14e90*/  @!P3 LDC.64 R200, c[0x0][0x218] ;  /* 0x00008600ffc8bb82 */ /* 0x000e620000000a00 */
[----:B------:R-:W-:Y:S02]  /*14ea0*/  @!P3 IADD3.X R2, R2, UR44, RZ, P1, !PT ;  /* 0x0000002c0202bc10 */ /* 0x000fe40008ffe4ff */
[----:B------:R-:W-:Y:S01]  /*14eb0*/  @!PT LDS RZ, [RZ] ;  /* 0x00000000fffff984 */ /* 0x000fe20000000800 */
[----:B------:R-:W-:Y:S01]  /*14ec0*/  @!PT LDS RZ, [RZ] ;  /* 0x00000000fffff984 */ /* 0x000fe20000000800 */
[----:B------:R-:W-:Y:S01]  /*14ed0*/  @!PT LDS RZ, [RZ] ;  /* 0x00000000fffff984 */ /* 0x000fe20000000800 */
[----:B------:R4:W-:Y:S04]  /*14ee0*/  @!P3 LDGSTS.E.BYPASS.LTC128B.128 [R233+0x7000], desc[UR26][R202.64] ;  /* 0x07000000cae9bfae */ /* 0x0009e8000b901d5a */
[----:B------:R4:W-:Y:S01]  /*14ef0*/  @P3 STS.128 [R233+0x7800], RZ ;  /* 0x007800ffe9003388 */ /* 0x0009e20000000c00 */
[C---:B-1----:R-:W-:Y:S04]  /*14f00*/  @!P3 LEA R200, P0, R0.reuse, R200, 0x1 ;  /* 0x000000c800c8b211 */ /* 0x042fe800078008ff */
[----:B------:R-:W-:Y:S05]  /*14f10*/  @!P3 LEA.HI.X R201, R0, R201, R2, 0x1, P0 ;  /* 0x000000c900c9b211 */ /* 0x000fea00000f0c02 */
[----:B------:R-:W-:Y:S01]  /*14f20*/  @!PT LDS RZ, [RZ] ;  /* 0x00000000fffff984 */ /* 0x000fe20000000800 */
[----:B------:R-:W-:Y:S01]  /*14f30*/  @!PT LDS RZ, [RZ] ;  /* 0x00000000fffff984 */ /* 0x000fe20000000800 */
[----:B------:R-:W-:Y:S01]  /*14f40*/  @!PT LDS RZ, [RZ] ;  /* 0x00000000fffff984 */ /* 0x000fe20000000800 */
[----:B------:R4:W-:Y:S04]  /*14f50*/  @!P3 LDGSTS.E.BYPASS.LTC128B.128 [R233+0x7800], desc[UR26][R200.64] ;  /* 0x07800000c8e9bfae */ /* 0x0009e8000b901d5a */
[----:B------:R-:W0:Y:S01]  /*14f60*/  LDGDEPBAR ;  /* 0x00000000000079af */ /* 0x000e220000000000 */
[----:B------:R-:W-:Y:S05]  /*14f70*/  BRA `(.L_x_784) ;  /* 0x0000001000647947 */ /* 0x000fea0003800000 */
.L_x_783:
[----:B--2---:R-:W2:Y:S01]  /*14f80*/  LDL.64 R12, [R1+0x80] ;  /* 0x00008000010c7983 */ /* 0x004ea20000100a00 */
[----:B------:R-:W-:Y:S04]  /*14f90*/  DEPBAR.LE SB0, 0x0 ;  /* 0x000080000000791a */ /* 0x000fe80000000000 */
[----:B------:R-:W3:Y:S01]  /*14fa0*/  LDL R7, [R1+0xc0] ;  /* 0x0000c00001077983 */ /* 0x000ee20000100800 */
[----:B------:R-:W-:Y:S04]  /*14fb0*/  UIADD3 UR8, UR19, -0x1, URZ ;  /* 0xffffffff13087890 */ /* 0x000fe8000fffe03f */
[----:B------:R-:W4:Y:S01]  /*14fc0*/  LDL R29, [R1+0xc4] ;  /* 0x0000c400011d7983 */ /* 0x000f220000100800 */
[----:B------:R-:W-:Y:S02]  /*14fd0*/  USHF.R.S32.HI UR45, URZ, 0x1f, UR8 ;  /* 0x0000001f3f2d7899 */ /* 0x000fe40008011408 */
[----:B------:R-:W-:Y:S02]  /*14fe0*/  UIMAD UR9, UR13, UR8, URZ ;  /* 0x000000080d0972a4 */ /* 0x000fe4000f8e023f */
[----:B-----5:R-:W5:Y:S01]  /*14ff0*/  LDL R4, [R1+0xb8] ;  /* 0x0000b80001047983 */ /* 0x020f620000100800 */
[----:B-1----:R-:W-:Y:S01]  /*15000*/  IMAD.U32 R2, RZ, RZ, UR8 ;  /* 0x00000008ff027e24 */ /* 0x002fe2000f8e00ff */
[----:B------:R-:W-:Y:S03]  /*15010*/  UISETP.GT.AND UP0, UPT, UR8, UR10, UPT ;  /* 0x0000000a0800728c */ /* 0x000fe6000bf04270 */
[----:B------:R-:W5:Y:S01]  /*15020*/  LDL R11, [R1+0xbc] ;  /* 0x0000bc00010b7983 */ /* 0x000f620000100800 */
[----:B------:R-:W-:Y:S04]  /*15030*/  UIMAD UR9, UR45, UR14, UR9 ;  /* 0x0000000e2d0972a4 */ /* 0x000fe8000f8e0209 */
[----:B------:R-:W5:Y:S05]  /*15040*/  LDL R8, [R1+0xb0] ;  /* 0x0000b00001087983 */ /* 0x000f6a0000100800 */
        /* <DEDUP_REMOVED lines=10> */
[----:B------:R-:W5:Y:S01]  /*150f0*/  LDL R22, [R1+0x8c] ;  /* 0x00008c0001167983 */ /* 0x000f620000100800 */
[----:B------:R-:W-:Y:S06]  /*15100*/  BAR.SYNC.DEFER_BLOCKING 0x0 ;  /* 0x0000000000007b1d */ /* 0x000fec0000010000 */
[----:B------:R-:W-:Y:S01]  /*15110*/  @P3 STS.128 [R233+0x8000], RZ ;  /* 0x008000ffe9003388 */ /* 0x000fe20000000c00 */
[----:B--2---:R-:W-:Y:S04]  /*15120*/  IMAD.WIDE.U32 R2, R2, UR14, R12 ;  /* 0x0000000e02027c25 */ /* 0x004fe8000f8e000c */
[----:B------:R-:W-:Y:S01]  /*15130*/  VIADD R0, R3, UR9 ;  /* 0x0000000903007c36 */ /* 0x000fe20008000000 */
[C---:B---3--:R-:W-:Y:S02]  /*15140*/  @!P3 LEA R14, P4, R2.reuse, R7, 0x1 ;  /* 0x00000007020eb211 */ /* 0x048fe400078808ff */
[C---:B------:R-:W-:Y:S02]  /*15150*/  @!P3 IADD3 R3, P0, R2.reuse, UR16, RZ ;  /* 0x000000100203bc10 */ /* 0x040fe4000ff1e0ff */
[----:B----4-:R-:W-:Y:S02]  /*15160*/  @!P3 LEA.HI.X R15, R2, R29, R0, 0x1, P4 ;  /* 0x0000001d020fb211 */ /* 0x010fe400020f0c00 */
[----:B------:R-:W-:Y:S02]  /*15170*/  @!P3 IADD3.X R6, R0, UR15, RZ, P0, !PT ;  /* 0x0000000f0006bc10 */ /* 0x000fe400087fe4ff */
[C---:B-----5:R-:W-:Y:S01]  /*15180*/  @!P3 LEA R16, P2, R3.reuse, R4, 0x1 ;  /* 0x000000040310b211 */ /* 0x060fe200078408ff */
[----:B------:R-:W-:Y:S01]  /*15190*/  @!PT LDS RZ, [RZ] ;  /* 0x00000000fffff984 */ /* 0x000fe20000000800 */
[----:B------:R-:W-:Y:S01]  /*151a0*/  @!PT LDS RZ, [RZ] ;  /* 0x00000000fffff984 */ /* 0x000fe20000000800 */
[----:B------:R-:W-:Y:S01]  /*151b0*/  @!PT LDS RZ, [RZ] ;  /* 0x00000000fffff984 */ /* 0x000fe20000000800 */
[----:B------:R-:W-:Y:S01]  /*151c0*/  @!P3 LDGSTS.E.BYPASS.LTC128B.128 [R233+0x8000], desc[UR26][R14.64] ;  /* 0x080000000ee9bfae */ /* 0x000fe2000b901d5a */
[C---:B------:R-:W-:Y:S02]  /*151d0*/  @!P3 IADD3 R4, P1, R2.reuse, UR22, RZ ;  /* 0x000000160204bc10 */ /* 0x040fe4000ff3e0ff */
[----:B------:R-:W-:Y:S02]  /*151e0*/  @!P3 LEA.HI.X R17, R3, R11, R6, 0x1, P2 ;  /* 0x0000000b0311b211 */ /* 0x000fe400010f0c06 */
[----:B------:R-:W-:Y:S01]  /*151f0*/  @P3 STS.128 [R233+0x8800], RZ ;  /* 0x008800ffe9003388 */ /* 0x000fe20000000c00 */
[----:B------:R-:W-:Y:S02]  /*15200*/  @!P3 IADD3 R7, P2, R2, UR24, RZ ;  /* 0x000000180207bc10 */ /* 0x000fe4000ff5e0ff */
[----:B------:R-:W-:Y:S02]  /*15210*/  @!P3 IADD3.X R6, R0, UR21, RZ, P1, !PT ;  /* 0x000000150006bc10 */ /* 0x000fe40008ffe4ff */
[----:B------:R-:W-:Y:S01]  /*15220*/  @!PT LDS RZ, [RZ] ;  /* 0x00000000fffff984 */ /* 0x000fe20000000800 */
[----:B------:R-:W-:Y:S01]  /*15230*/  @!PT LDS RZ, [RZ] ;  /* 0x00000000fffff984 */ /* 0x000fe20000000800 */
[----:B------:R-:W-:Y:S01]  /*15240*/  @!PT LDS RZ, [RZ] ;  /* 0x00000000fffff984 */ /* 0x000fe20000000800 */
[----:B------:R1:W-:Y:S01]  /*15250*/  @!P3 LDGSTS.E.BYPASS.LTC128B.128 [R233+0x8800], desc[UR26][R16.64] ;  /* 0x0880000010e9bfae */ /* 0x0003e2000b901d5a */
[----:B------:R-:W-:Y:S02]  /*15260*/  P2R R3, PR, RZ, 0x4 ;  /* 0x00000004ff037803 */ /* 0x000fe40000000000 */
[----:B------:R-:W-:Y:S02]  /*15270*/  @!P3 LEA R12, P2, R4, R8, 0x1 ;  /* 0x00000008040cb211 */ /* 0x000fe400078408ff */
[----:B------:R-:W-:Y:S01]  /*15280*/  @P3 STS.128 [R233+0x9000], RZ ;  /* 0x009000ffe9003388 */ /* 0x000fe20000000c00 */
[----:B------:R-:W-:Y:S02]  /*15290*/  @!P3 IADD3 R5, P0, R2, UR36, RZ ;  /* 0x000000240205bc10 */ /* 0x000fe4000ff1e0ff */
[----:B------:R-:W-:Y:S02]  /*152a0*/  @!P3 LEA.HI.X R13, R4, R21, R6, 0x1, P2 ;  /* 0x00000015040db211 */ /* 0x000fe400010f0c06 */
[----:B------:R-:W-:Y:S02]  /*152b0*/  @!P3 LEA R10, P1, R5, R10, 0x1 ;  /* 0x0000000a050ab211 */ /* 0x000fe400078208ff */
[C---:B------:R-:W-:Y:S01]  /*152c0*/  @!P3 IADD3.X R8, R0.reuse, UR33, RZ, P0, !PT ;  /* 0x000000210008bc10 */ /* 0x040fe200087fe4ff */
[----:B------:R-:W-:Y:S01]  /*152d0*/  @!PT LDS RZ, [RZ] ;  /* 0x00000000fffff984 */ /* 0x000fe20000000800 */
[----:B------:R-:W-:Y:S01]  /*152e0*/  @!PT LDS RZ, [RZ] ;  /* 0x00000000fffff984 */ /* 0x000fe20000000800 */
[----:B------:R-:W-:Y:S01]  /*152f0*/  @!PT LDS RZ, [RZ] ;  /* 0x00000000fffff984 */ /* 0x000fe20000000800 */
[----:B------:R-:W-:Y:S01]  /*15300*/  @!P3 LDGSTS.E.BYPASS.LTC128B.128 [R233+0x9000], desc[UR26][R12.64] ;  /* 0x090000000ce9bfae */ /* 0x000fe2000b901d5a */
[----:B------:R-:W-:Y:S02]  /*15310*/  ISETP.NE.AND P4, PT, R3, RZ, PT ;  /* 0x000000ff0300720c */ /* 0x000fe40003f85270 */
[----:B------:R-:W-:Y:S02]  /*15320*/  @!P3 LEA.HI.X R11, R5, R20, R8, 0x1, P1 ;  /* 0x00000014050bb211 */ /* 0x000fe400008f0c08 */
[----:B------:R-:W-:Y:S01]  /*15330*/  @P3 STS.128 [R233+0x9800], RZ ;  /* 0x009800ffe9003388 */ /* 0x000fe20000000c00 */
[----:B------:R-:W-:Y:S02]  /*15340*/  @!P3 IADD3.X R5, R0, UR23, RZ, P4, !PT ;  /* 0x000000170005bc10 */ /* 0x000fe4000a7fe4ff */
[C---:B------:R-:W-:Y:S02]  /*15350*/  @!P3 LEA R8, P4, R7.reuse, R9, 0x1 ;  /* 0x000000090708b211 */ /* 0x040fe400078808ff */
[----:B------:R-:W-:Y:S01]  /*15360*/  @!PT LDS RZ, [RZ] ;  /* 0x00000000fffff984 */ /* 0x000fe20000000800 */
[----:B------:R-:W-:Y:S01]  /*15370*/  @!PT LDS RZ, [RZ] ;  /* 0x00000000fffff984 */ /* 0x000fe20000000800 */
[----:B------:R-:W-:Y:S01]  /*15380*/  @!PT LDS RZ, [RZ] ;  /* 0x00000000fffff984 */ /* 0x000fe20000000800 */
[----:B------:R-:W-:Y:S01]  /*15390*/  @!P3 LDGSTS.E.BYPASS.LTC128B.128 [R233+0x9800], desc[UR26][R10.64] ;  /* 0x098000000ae9bfae */ /* 0x000fe2000b901d5a */
[----:B------:R-:W-:Y:S02]  /*153a0*/  @!P3 IADD3 R18, P6, R2, UR34, RZ ;  /* 0x000000220212bc10 */ /* 0x000fe4000ffde0ff */
[----:B------:R-:W-:Y:S02]  /*153b0*/  @!P3 LEA.HI.X R9, R7, R25, R5, 0x1, P4 ;  /* 0x000000190709b211 */ /* 0x000fe400020f0c05 */
[----:B------:R-:W-:Y:S01]  /*153c0*/  @P3 STS.128 [R233+0xa000], RZ ;  /* 0x00a000ffe9003388 */ /* 0x000fe20000000c00 */
[----:B------:R-:W-:Y:S02]  /*153d0*/  @!P3 LEA R6, P2, R18, R28, 0x1 ;  /* 0x0000001c1206b211 */ /* 0x000fe400078408ff */
[----:B------:R-:W-:Y:S02]  /*153e0*/  @!P3 IADD3.X R20, R0, UR38, RZ, P6, !PT ;  /* 0x000000260014bc10 */ /* 0x000fe4000b7fe4ff */
[----:B------:R-:W-:Y:S01]  /*153f0*/  @!PT LDS RZ, [RZ] ;  /* 0x00000000fffff984 */ /* 0x000fe20000000800 */
[----:B------:R-:W-:Y:S01]  /*15400*/  @!PT LDS RZ, [RZ] ;  /* 0x00000000fffff984 */ /* 0x000fe20000000800 */
[----:B------:R-:W-:Y:S01]  /*15410*/  @!PT LDS RZ, [RZ] ;  /* 0x00000000fffff984 */ /* 0x000fe20000000800 */
[----:B------:R-:W-:Y:S01]  /*15420*/  @!P3 LDGSTS.E.BYPASS.LTC128B.128 [R233+0xa000], desc[UR26][R8.64] ;  /* 0x0a00000008e9bfae */ /* 0x000fe2000b901d5a */
[----:B------:R-:W-:Y:S02]  /*15430*/  @!P3 IADD3 R19, P5, R2, UR28, RZ ;  /* 0x0000001c0213bc10 */ /* 0x000fe4000ffbe0ff */
[----:B------:R-:W-:Y:S02]  /*15440*/  @!P3 LEA.HI.X R7, R18, R24, R20, 0x1, P2 ;  /* 0x000000181207b211 */ /* 0x000fe400010f0c14 */
[----:B------:R-:W-:Y:S01]  /*15450*/  @P3 STS.128 [R233+0xa800], RZ ;  /* 0x00a800ffe9003388 */ /* 0x000fe20000000c00 */
[C---:B------:R-:W-:Y:S02]  /*15460*/  @!P3 LEA R4, P1, R19.reuse, R27, 0x1 ;  /* 0x0000001b1304b211 */ /* 0x040fe400078208ff */
        /* <DEDUP_REMOVED lines=8> */
[----:B------:R-:W-:Y:S02]  /*154f0*/  @!P3 IADD3.X R0, R0, UR40, RZ, P0, !PT ;  /* 0x000000280000bc10 */ /* 0x000fe400087fe4ff */
[C---:B------:R-:W-:Y:S02]  /*15500*/  @!P3 LEA R2, P0, R3.reuse, R26, 0x1 ;  /* 0x0000001a0302b211 */ /* 0x040fe400078008ff */
[----:B------:R-:W-:Y:S01]  /*15510*/  @!PT LDS RZ, [RZ] ;  /* 0x00000000fffff984 */ /* 0x000fe20000000800 */
[----:B------:R-:W-:Y:S01]  /*15520*/  @!PT LDS RZ, [RZ] ;  /* 0x00000000fffff984 */ /* 0x000fe20000000800 */
[----:B------:R-:W-:Y:S01]  /*15530*/  @!PT LDS RZ, [RZ] ;  /* 0x00000000fffff984 */ /* 0x000fe20000000800 */
[----:B------:R2:W-:Y:S02]  /*15540*/  @!P3 LDGSTS.E.BYPASS.LTC128B.128 [R233+0xb000], desc[UR26][R4.64] ;  /* 0x0b00000004e9bfae */ /* 0x0005e4000b901d5a */
[----:B------:R-:W-:Y:S03]  /*15550*/  @!P3 LEA.HI.X R3, R3, R22, R0, 0x1, P0 ;  /* 0x000000160303b211 */ /* 0x000fe600000f0c00 */
[----:B------:R-:W-:Y:S01]  /*15560*/  @P3 STS.128 [R233+0xb800], RZ ;  /* 0x00b800ffe9003388 */ /* 0x000fe20000000c00 */
[----:B------:R-:W-:Y:S04]  /*15570*/  PLOP3.LUT P0, PT, PT, PT, UP0, 0x80, 0x0 ;  /* 0x000000000000781c */ /* 0x000fe80003f0f008 */
[----:B------:R-:W-:Y:S01]  /*15580*/  @!PT LDS RZ, [RZ] ;  /* 0x00000000fffff984 */ /* 0x000fe20000000800 */
[----:B------:R-:W-:Y:S01]  /*15590*/  @!PT LDS RZ, [RZ] ;  /* 0x00000000fffff984 */ /* 0x000fe20000000800 */
[----:B------:R-:W-:Y:S01]  /*155a0*/  @!PT LDS RZ, [RZ] ;  /* 0x00000000fffff984 */ /* 0x000fe20000000800 */
[----:B------:R3:W-:Y:S05]  /*155b0*/  @!P3 LDGSTS.E.BYPASS.LTC128B.128 [R233+0xb800], desc[UR26][R2.64] ;  /* 0x0b80000002e9bfae */ /* 0x0007ea000b901d5a */
[----:B------:R-:W-:Y:S05]  /*155c0*/  LDSM.16.M88.4 R128, [R220] ;  /* 0x00000000dc80783b */ /* 0x000fea0000000200 */
[----:B-1----:R-:W2:Y:S05]  /*155d0*/  LDSM.16.M88.4 R16, [R213+0x4000] ;  /* 0x00400000d510783b */ /* 0x002eaa0000000200 */
[----:B------:R-:W1:Y:S05]  /*155e0*/  LDSM.16.M88.4 R124, [R220+0x2000] ;  /* 0x00200000dc7c783b */ /* 0x000e6a0000000200 */
[----:B------:R-:W4:Y:S05]  /*155f0*/  LDSM.16.M88.4 R32, [R213+0x4800] ;  /* 0x00480000d520783b */ /* 0x000f2a0000000200 */
[----:B------:R-:W0:Y:S05]  /*15600*/  LDGDEPBAR ;  /* 0x00000000000079af */ /* 0x000e2a0000000000 */
[----:B------:R-:W5:Y:S05]  /*15610*/  LDSM.16.M88.4 R48, [R213+0x5000] ;  /* 0x00500000d530783b */ /* 0x000f6a0000000200 */
[----:B------:R-:W3:Y:S05]  /*15620*/  LDSM.16.M88.4 R64, [R213+0x5800] ;  /* 0x00580000d540783b */ /* 0x000eea0000000200 */
[----:B------:R-:W3:Y:S05]  /*15630*/  LDSM.16.M88.4 R80, [R213+0x6000] ;  /* 0x00600000d550783b */ /* 0x000eea0000000200 */
[----:B------:R-:W3:Y:S05]  /*15640*/  LDSM.16.M88.4 R96, [R213+0x6800] ;  /* 0x00680000d560783b */ /* 0x000eea0000000200 */
[----:B------:R-:W3:Y:S01]  /*15650*/  LDSM.16.M88.4 R112, [R213+0x7000] ;  /* 0x00700000d570783b */ /* 0x000ee20000000200 */
[-C--:B--2---:R-:W-:Y:S04]  /*15660*/  HMMA.16816.F32.BF16 R4, R128, R16.reuse, RZ ;  /* 0x000000108004723c */ /* 0x084fe800000418ff */
[----:B------:R-:W2:Y:S02]  /*15670*/  LDSM.16.M88.4 R200, [R213+0x7800] ;  /* 0x00780000d5c8783b */ /* 0x000ea40000000200 */
[C---:B-1----:R-:W-:Y:S03]  /*15680*/  HMMA.16816.F32.BF16 R8, R124.reuse, R16, RZ ;  /* 0x000000107c08723c */ /* 0x042fe600000418ff */
[----:B------:R-:W-:Y:S03]  /*15690*/  LDSM.16.M88.4 R204, [R223] ;  /* 0x00000000dfcc783b */ /* 0x000fe60000000200 */
[-C--:B------:R-:W-:Y:S02]  /*156a0*/  HMMA.16816.F32.BF16 R12, R124, R18.reuse, RZ ;  /* 0x000000127c0c723c */ /* 0x080fe400000418ff */
[----:B------:R-:W-:Y:S04]  /*156b0*/  LDSM.16.M88.4 R208, [R223+0x2000] ;  /* 0x00200000dfd0783b */ /* 0x000fe80000000200 */
        /* <DEDUP_REMOVED lines=9> */
[-C--:B---3--:R-:W-:Y:S06]  /*15750*/  HMMA.16816.F32.BF16 R52, R128, R64.reuse, RZ ;  /* 0x000000408034723c */ /* 0x088fec00000418ff */
        /* <DEDUP_REMOVED lines=15> */
[-C--:B--2---:R-:W-:Y:S06]  /*15850*/  HMMA.16816.F32.BF16 R116, R128, R200.reuse, RZ ;  /* 0x000000c88074723c */ /* 0x084fec00000418ff */
        /* <DEDUP_REMOVED lines=44> */
[----:B------:R-:W-:Y:S05]  /*15b20*/  LDSM.16.M88.4 R200, [R222] ;  /* 0x00000000dec8783b */ /* 0x000fea0000000200 */
        /* <DEDUP_REMOVED lines=94> */
.L_x_784:
[----:B------:R-:W-:Y:S01]  /*16110*/  LOP3.LUT R224, R224, 0xffffffdf, RZ, 0xc0, !PT ;  /* 0xffffffdfe0e07812 */ /* 0x000fe200078ec0ff */
[----:B------:R-:W1:Y:S01]  /*16120*/  S2R R2, SR_TID.X ;  /* 0x0000000000027919 */ /* 0x000e620000002100 */
[----:B------:R-:W-:Y:S01]  /*16130*/  IMAD.U32 R0, RZ, RZ, UR8 ;  /* 0x00000008ff007e24 */ /* 0x000fe2000f8e00ff */
[----:B------:R-:W-:Y:S01]  /*16140*/  UISETP.GT.AND UP0, UPT, UR8, UR10, UPT ;  /* 0x0000000a0800728c */ /* 0x000fe2000bf04270 */
[----:B------:R-:W-:Y:S01]  /*16150*/  @P3 LOP3.LUT R224, R224, 0x20, RZ, 0xfc, !PT ;  /* 0x00000020e0e03812 */ /* 0x000fe200078efcff */
[----:B------:R-:W-:Y:S01]  /*16160*/  STL [R1+0x110], R233 ;  /* 0x000110e901007387 */ /* 0x000fe20000100800 */
[----:B------:R-:W-:Y:S02]  /*16170*/  UMOV UR19, UR8 ;  /* 0x0000000800137c82 */ /* 0x000fe40008000000 */
[----:B------:R-:W-:Y:S01]  /*16180*/  LOP3.LUT R224, R224, 0xfffffffb, RZ, 0xc0, !PT ;  /* 0xfffffffbe0e07812 */ /* 0x000fe200078ec0ff */
[----:B------:R2:W-:Y:S04]  /*16190*/  STL [R1+0x10c], R223 ;  /* 0x00010cdf01007387 */ /* 0x0005e80000100800 */
[----:B------:R-:W-:Y:S04]  /*161a0*/  STL [R1+0x108], R222 ;  /* 0x000108de01007387 */ /* 0x000fe80000100800 */
[----:B------:R-:W-:Y:S04]  /*161b0*/  STL [R1+0x104], R221 ;  /* 0x000104dd01007387 */ /* 0x000fe80000100800 */
[----:B------:R-:W-:Y:S04]  /*161c0*/  STL [R1+0x100], R220 ;  /* 0x000100dc01007387 */ /* 0x000fe80000100800 */
[----:B------:R-:W-:Y:S04]  /*161d0*/  STL [R1+0xfc], R219 ;  /* 0x0000fcdb01007387 */ /* 0x000fe80000100800 */
[----:B------:R-:W-:Y:S01]  /*161e0*/  STL [R1+0xf8], R218 ;  /* 0x0000f8da01007387 */ /* 0x000fe20000100800 */
[----:B-1----:R-:W-:Y:S03]  /*161f0*/  IMAD.SHL.U32 R2, R2, 0x2, RZ ;  /* 0x0000000202027824 */ /* 0x002fe600078e00ff */
[----:B------:R-:W-:Y:S02]  /*16200*/  STL [R1+0xf4], R213 ;  /* 0x0000f4d501007387 */ /* 0x000fe40000100800 */
[----:B------:R-:W-:Y:S02]  /*16210*/  LOP3.LUT R2, R2, 0x6, RZ, 0xc0, !PT ;  /* 0x0000000602027812 */ /* 0x000fe400078ec0ff */
[----:B------:R1:W-:Y:S03]  /*16220*/  STL [R1+0xf0], R212 ;  /* 0x0000f0d401007387 */ /* 0x0003e60000100800 */
[----:B------:R-:W-:Y:S04]  /*16230*/  IMAD R0, R0, 0x80, R2 ;  /* 0x0000008000007824 */ /* 0x000fe800078e0202 */
[C---:B------:R-:W-:Y:S01]  /*16240*/  VIADD R2, R0.reuse, 0x1 ;  /* 0x0000000100027836 */ /* 0x040fe20000000000 */
[C---:B------:R-:W-:Y:S02]  /*16250*/  ISETP.GE.AND P4, PT, R0.reuse, R228, PT ;  /* 0x000000e40000720c */ /* 0x040fe40003f86270 */
[CC--:B------:R-:W-:Y:S02]  /*16260*/  ISETP.GE.AND P1, PT, R0.reuse, R227.reuse, PT ;  /* 0x000000e30000720c */ /* 0x0c0fe40003f26270 */
[----:B------:R-:W-:Y:S02]  /*16270*/  ISETP.GE.OR P3, PT, R0, R232, !P4 ;  /* 0x000000e80000720c */ /* 0x000fe40006766670 */
[C---:B------:R-:W-:Y:S02]  /*16280*/  ISETP.GE.AND P2, PT, R2.reuse, R228, PT ;  /* 0x000000e40200720c */ /* 0x040fe40003f46270 */
[----:B------:R-:W-:Y:S02]  /*16290*/  ISETP.GE.AND P0, PT, R2, R227, PT ;  /* 0x000000e30200720c */ /* 0x000fe40003f06270 */
[----:B------:R-:W-:Y:S02]  /*162a0*/  P2R R3, PR, RZ, 0x8 ;  /* 0x00000008ff037803 */ /* 0x000fe40000000000 */
[-C--:B------:R-:W-:Y:S02]  /*162b0*/  ISETP.GE.OR P4, PT, R0, R231.reuse, !P1 ;  /* 0x000000e70000720c */ /* 0x080fe40004f86670 */
[C---:B------:R-:W-:Y:S02]  /*162c0*/  ISETP.GE.OR P3, PT, R2.reuse, R232, !P2 ;  /* 0x000000e80200720c */ /* 0x040fe40005766670 */
[----:B------:R-:W-:Y:S02]  /*162d0*/  ISETP.GE.OR P1, PT, R2, R231, !P0 ;  /* 0x000000e70200720c */ /* 0x000fe40004726670 */
[----:B------:R-:W-:Y:S01]  /*162e0*/  ISETP.NE.AND P2, PT, R3, RZ, PT ;  /* 0x000000ff0300720c */ /* 0x000fe20003f45270 */
[C---:B------:R-:W-:Y:S01]  /*162f0*/  VIADD R3, R0.reuse, 0x8 ;  /* 0x0000000800037836 */ /* 0x040fe20000000000 */
[CC--:B------:R-:W-:Y:S02]  /*16300*/  ISETP.GE.AND P0, PT, R0.reuse, R226.reuse, PT ;  /* 0x000000e20000720c */ /* 0x0c0fe40003f06270 */
[----:B----4-:R-:W-:Y:S01]  /*16310*/  FSEL R203, R7, -INF , !P1 ;  /* 0xff80000007cb7808 */ /* 0x010fe20004800000 */
[----:B------:R-:W-:Y:S01]  /*16320*/  VIADD R7, R0, 0x61 ;  /* 0x0000006100077836 */ /* 0x000fe20000000000 */
[C---:B------:R-:W-:Y:S02]  /*16330*/  ISETP.GE.AND P6, PT, R2.reuse, R226, PT ;  /* 0x000000e20200720c */ /* 0x040fe40003fc6270 */
[-C--:B------:R-:W-:Y:S02]  /*16340*/  ISETP.GE.AND P5, PT, R2, R225.reuse, PT ;  /* 0x000000e10200720c */ /* 0x080fe40003fa6270 */
[----:B------:R-:W-:Y:S02]  /*16350*/  FSEL R200, R4, -INF , !P2 ;  /* 0xff80000004c87808 */ /* 0x000fe40005000000 */
[CC--:B------:R-:W-:Y:S02]  /*16360*/  ISETP.GE.OR P1, PT, R0.reuse, R230.reuse, !P0 ;  /* 0x000000e60000720c */ /* 0x0c0fe40004726670 */
[----:B------:R-:W-:Y:S02]  /*16370*/  ISETP.GE.AND P2, PT, R0, R225, PT ;  /* 0x000000e10000720c */ /* 0x000fe40003f46270 */
[C---:B------:R-:W-:Y:S02]  /*16380*/  ISETP.GE.OR P6, PT, R2.reuse, R230, !P6 ;  /* 0x000000e60200720c */ /* 0x040fe400077c6670 */
[-C--:B------:R-:W-:Y:S01]  /*16390*/  ISETP.GE.OR P5, PT, R2, R229.reuse, !P5 ;  /* 0x000000e50200720c */ /* 0x080fe20006fa6670 */
[----:B------:R-:W-:Y:S01]  /*163a0*/  VIADD R2, R0, 0x9 ;  /* 0x0000000900027836 */ /* 0x000fe20000000000 */
[----:B------:R-:W-:Y:S02]  /*163b0*/  FSEL R201, R8, -INF , !P1 ;  /* 0xff80000008c97808 */ /* 0x000fe40004800000 */
[----:B------:R-:W-:Y:S02]  /*163c0*/  ISETP.GE.OR P0, PT, R0, R229, !P2 ;  /* 0x000000e50000720c */ /* 0x000fe40005706670 */
[C---:B------:R-:W-:Y:S02]  /*163d0*/  ISETP.GE.AND P1, PT, R3.reuse, R226, PT ;  /* 0x000000e20300720c */ /* 0x040fe40003f26270 */
[----:B------:R-:W-:Y:S01]  /*163e0*/  FSEL R202, R6, -INF , !P4 ;  /* 0xff80000006ca7808 */ /* 0x000fe20006000000 */
[----:B------:R-:W-:Y:S01]  /*163f0*/  VIADD R6, R0, 0x68 ;  /* 0x0000006800067836 */ /* 0x000fe20000000000 */
[----:B------:R-:W-:Y:S02]  /*16400*/  FSEL R205, R10, -INF , !P0 ;  /* 0xff8000000acd7808 */ /* 0x000fe40004000000 */
[----:B------:R-:W-:Y:S02]  /*16410*/  ISETP.GE.OR P1, PT, R3, R230, !P1 ;  /* 0x000000e60300720c */ /* 0x000fe40004f26670 */
[----:B------:R-:W-:Y:S02]  /*16420*/  FSEL R210, R11, -INF , !P5 ;  /* 0xff8000000bd27808 */ /* 0x000fe40006800000 */
[C---:B------:R-:W-:Y:S02]  /*16430*/  ISETP.GE.AND P0, PT, R2.reuse, R226, PT ;  /* 0x000000e20200720c */ /* 0x040fe40003f06270 */
[C---:B------:R-:W-:Y:S02]  /*16440*/  ISETP.GE.AND P4, PT, R2.reuse, R225, PT ;  /* 0x000000e10200720c */ /* 0x040fe40003f86270 */
[----:B------:R-:W-:Y:S02]  /*16450*/  ISETP.GE.AND P5, PT, R2, R228, PT ;  /* 0x000000e40200720c */ /* 0x000fe40003fa6270 */
[----:B------:R-:W-:Y:S02]  /*16460*/  FSEL R207, R12, -INF , !P1 ;  /* 0xff8000000ccf7808 */ /* 0x000fe40004800000 */
[C---:B------:R-:W-:Y:S02]  /*16470*/  ISETP.GE.OR P0, PT, R2.reuse, R230, !P0 ;  /* 0x000000e60200720c */ /* 0x040fe40004706670 */
[C---:B------:R-:W-:Y:S02]  /*16480*/  ISETP.GE.OR P1, PT, R2.reuse, R229, !P4 ;  /* 0x000000e50200720c */ /* 0x040fe40006726670 */
[C---:B------:R-:W-:Y:S02]  /*16490*/  ISETP.GE.OR P4, PT, R2.reuse, R232, !P5 ;  /* 0x000000e80200720c */ /* 0x040fe40006f86670 */
[----:B------:R-:W-:Y:S02]  /*164a0*/  FSEL R206, R13, -INF , !P0 ;  /* 0xff8000000dce7808 */ /* 0x000fe40004000000 */
[----:B------:R-:W-:Y:S02]  /*164b0*/  ISETP.GE.AND P0, PT, R2, R227, PT ;  /* 0x000000e30200720c */ /* 0x000fe40003f06270 */
[----:B------:R-:W-:Y:S01]  /*164c0*/  FSEL R204, R5, -INF , !P3 ;  /* 0xff80000005cc7808 */ /* 0x000fe20005800000 */
[----:B------:R-:W-:Y:S01]  /*164d0*/  VIADD R5, R0, 0x69 ;  /* 0x0000006900057836 */ /* 0x000fe20000000000 */
[----:B------:R-:W-:Y:S02]  /*164e0*/  FSEL R9, R9, -INF , !P6 ;  /* 0xff80000009097808 */ /* 0x000fe40007000000 */
[----:B------:R-:W-:Y:S01]  /*164f0*/  ISETP.GE.OR P0, PT, R2, R231, !P0 ;  /* 0x000000e70200720c */ /* 0x000fe20004706670 */
[C---:B------:R-:W-:Y:S01]  /*16500*/  VIADD R2, R0.reuse, 0x11 ;  /* 0x0000001100027836 */ /* 0x040fe20000000000 */
[C---:B------:R-:W-:Y:S02]  /*16510*/  ISETP.GE.AND P2, PT, R3.reuse, R225, PT ;  /* 0x000000e10300720c */ /* 0x040fe40003f46270 */
[C---:B------:R-:W-:Y:S02]  /*16520*/  ISETP.GE.AND P3, PT, R3.reuse, R228, PT ;  /* 0x000000e40300720c */ /* 0x040fe40003f66270 */
[C---:B------:R-:W-:Y:S02]  /*16530*/  ISETP.GE.AND P6, PT, R3.reuse, R227, PT ;  /* 0x000000e30300720c */ /* 0x040fe40003fc6270 */
[C---:B------:R-:W-:Y:S02]  /*16540*/  ISETP.GE.OR P2, PT, R3.reuse, R229, !P2 ;  /* 0x000000e50300720c */ /* 0x040fe40005746670 */
[C---:B------:R-:W-:Y:S02]  /*16550*/  ISETP.GE.OR P3, PT, R3.reuse, R232, !P3 ;  /* 0x000000e80300720c */ /* 0x040fe40005f66670 */
[----:B------:R-:W-:Y:S01]  /*16560*/  ISETP.GE.OR P6, PT, R3, R231, !P6 ;  /* 0x000000e70300720c */ /* 0x000fe200077c6670 */
[----:B------:R-:W-:Y:S01]  /*16570*/  VIADD R3, R0, 0x10 ;  /* 0x0000001000037836 */ /* 0x000fe20000000000 */
[----:B------:R-:W-:Y:S02]  /*16580*/  @P4 LOP3.LUT R224, R224, 0x4, RZ, 0xfc, !PT ;  /* 0x00000004e0e04812 */ /* 0x000fe400078efcff */
[----:B------:R-:W-:Y:S02]  /*16590*/  FSEL R209, R14, -INF , !P2 ;  /* 0xff8000000ed17808 */ /* 0x000fe40005000000 */
[----:B------:R-:W-:Y:S02]  /*165a0*/  LOP3.LUT R224, R224, 0xfffffffd, RZ, 0xc0, !PT ;  /* 0xfffffffde0e07812 */ /* 0x000fe400078ec0ff */
[----:B------:R-:W-:Y:S02]  /*165b0*/  ISETP.GE.AND P4, PT, R3, R228, PT ;  /* 0x000000e40300720c */ /* 0x000fe40003f86270 */
[----:B------:R-:W-:Y:S02]  /*165c0*/  FSEL R208, R15, -INF , !P1 ;  /* 0xff8000000fd07808 */ /* 0x000fe40004800000 */
[C---:B------:R-:W-:Y:S02]  /*165d0*/  ISETP.GE.AND P2, PT, R3.reuse, R227, PT ;  /* 0x000000e30300720c */ /* 0x040fe40003f46270 */
[----:B------:R-:W-:Y:S02]  /*165e0*/  @P0 LOP3.LUT R224, R224, 0x2, RZ, 0xfc, !PT ;  /* 0x00000002e0e00812 */ /* 0x000fe400078efcff */
[C---:B------:R-:W-:Y:S02]  /*165f0*/  ISETP.GE.AND P1, PT, R3.reuse, R226, PT ;  /* 0x000000e20300720c */ /* 0x040fe40003f26270 */
[C---:B------:R-:W-:Y:S02]  /*16600*/  ISETP.GE.OR P5, PT, R3.reuse, R232, !P4 ;  /* 0x000000e80300720c */ /* 0x040fe400067a6670 */
[----:B------:R-:W-:Y:S02]  /*16610*/  FSEL R16, R16, -INF , !P3 ;  /* 0xff80000010107808 */ /* 0x000fe40005800000 */
[C---:B------:R-:W-:Y:S02]  /*16620*/  ISETP.GE.OR P4, PT, R3.reuse, R231, !P2 ;  /* 0x000000e70300720c */ /* 0x040fe40005786670 */
[C---:B------:R-:W-:Y:S02]  /*16630*/  LOP3.LUT P2, RZ, R224.reuse, 0x2, RZ, 0xc0, !PT ;  /* 0x00000002e0ff7812 */ /* 0x040fe4000784c0ff */
[C---:B------:R-:W-:Y:S02]  /*16640*/  ISETP.GE.OR P3, PT, R3.reuse, R230, !P1 ;  /* 0x000000e60300720c */ /* 0x040fe40004f66670 */
[----:B------:R-:W-:Y:S02]  /*16650*/  LOP3.LUT P1, RZ, R224, 0x4, RZ, 0xc0, !PT ;  /* 0x00000004e0ff7812 */ /* 0x000fe4000782c0ff */
[----:B------:R-:W-:Y:S02]  /*16660*/  ISETP.GE.AND P0, PT, R3, R225, PT ;  /* 0x000000e10300720c */ /* 0x000fe40003f06270 */
[----:B------:R-:W-:Y:S02]  /*16670*/  FSEL R19, R19, -INF , !P2 ;  /* 0xff80000013137808 */ /* 0x000fe40005000000 */
[----:B------:R-:W-:Y:S02]  /*16680*/  FSEL R18, R18, -INF , !P6 ;  /* 0xff80000012127808 */ /* 0x000fe40007000000 */
[----:B------:R-:W-:Y:S02]  /*16690*/  FSEL R17, R17, -INF , !P1 ;  /* 0xff80000011117808 */ /* 0x000fe40004800000 */
[----:B------:R-:W-:Y:S02]  /*166a0*/  ISETP.GE.AND P2, PT, R2, R228, PT ;  /* 0x000000e40200720c */ /* 0x000fe40003f46270 */
[----:B------:R-:W-:Y:S01]  /*166b0*/  ISETP.GE.OR P6, PT, R3, R229, !P0 ;  /* 0x000000e50300720c */ /* 0x000fe200047c6670 */
[----:B------:R-:W-:Y:S01]  /*166c0*/  VIADD R3, R0, 0x18 ;  /* 0x0000001800037836 */ /* 0x000fe20000000000 */
[C---:B------:R-:W-:Y:S02]  /*166d0*/  ISETP.GE.AND P1, PT, R2.reuse, R227, PT ;  /* 0x000000e30200720c */ /* 0x040fe40003f26270 */
[----:B------:R-:W-:Y:S02]  /*166e0*/  ISETP.GE.AND P0, PT, R2, R226, PT ;  /* 0x000000e20200720c */ /* 0x000fe40003f06270 */
[----:B------:R-:W-:Y:S02]  /*166f0*/  FSEL R20, R20, -INF , !P5 ;  /* 0xff80000014147808 */ /* 0x000fe40006800000 */
[----:B------:R-:W-:Y:S02]  /*16700*/  ISETP.GE.OR P5, PT, R2, R232, !P2 ;  /* 0x000000e80200720c */ /* 0x000fe400057a6670 */
[----:B------:R-:W-:Y:S02]  /*16710*/  FSEL R22, R22, -INF , !P4 ;  /* 0xff80000016167808 */ /* 0x000fe40006000000 */
[C---:B------:R-:W-:Y:S02]  /*16720*/  ISETP.GE.OR P2, PT, R2.reuse, R231, !P1 ;  /* 0x000000e70200720c */ /* 0x040fe40004f46670 */
[C---:B------:R-:W-:Y:S02]  /*16730*/  ISETP.GE.AND P4, PT, R2.reuse, R225, PT ;  /* 0x000000e10200720c */ /* 0x040fe40003f86270 */
[C---:B------:R-:W-:Y:S02]  /*16740*/  ISETP.GE.OR P1, PT, R2.reuse, R230, !P0 ;  /* 0x000000e60200720c */ /* 0x040fe40004726670 */
[----:B------:R-:W-:Y:S01]  /*16750*/  ISETP.GE.OR P0, PT, R2, R229, !P4 ;  /* 0x000000e50200720c */ /* 0x000fe20006706670 */
[----:B------:R-:W-:Y:S01]  /*16760*/  VIADD R2, R0, 0x19 ;  /* 0x0000001900027836 */ /* 0x000fe20000000000 */
[----:B------:R-:W-:Y:S02]  /*16770*/  FSEL R235, R25, -INF , !P1 ;  /* 0xff80000019eb7808 */ /* 0x000fe40004800000 */
[----:B------:R-:W-:Y:S02]  /*16780*/  ISETP.GE.AND P1, PT, R3, R226, PT ;  /* 0x000000e20300720c */ /* 0x000fe40003f26270 */
        /* <DEDUP_REMOVED lines=12> */
[----:B------:R-:W-:Y:S02]  /*16850*/  FSEL R23, R23, -INF , !P2 ;  /* 0xff80000017177808 */ /* 0x000fe40005000000 */
[----:B------:R-:W-:Y:S02]  /*16860*/  FSEL R236, R24, -INF , !P3 ;  /* 0xff80000018ec7808 */ /* 0x000fe40005800000 */
[----:B------:R-:W-:Y:S02]  /*16870*/  FSEL R237, R26, -INF , !P6 ;  /* 0xff8000001aed7808 */ /* 0x000fe40007000000 */
[----:B------:R-:W-:Y:S01]  /*16880*/  ISETP.GE.OR P0, PT, R2, R231, !P0 ;  /* 0x000000e70200720c */ /* 0x000fe20004706670 */
[----:B------:R-:W-:Y:S01]  /*16890*/  VIADD R2, R0, 0x21 ;  /* 0x0000002100027836 */ /* 0x000fe20000000000 */
[C---:B------:R-:W-:Y:S02]  /*168a0*/  ISETP.GE.AND P2, PT, R3.reuse, R225, PT ;  /* 0x000000e10300720c */ /* 0x040fe40003f46270 */
[C---:B------:R-:W-:Y:S02]  /*168b0*/  ISETP.GE.AND P3, PT, R3.reuse, R228, PT ;  /* 0x000000e40300720c */ /* 0x040fe40003f66270 */
[C---:B------:R-:W-:Y:S02]  /*168c0*/  ISETP.GE.AND P6, PT, R3.reuse, R227, PT ;  /* 0x000000e30300720c */ /* 0x040fe40003fc6270 */
[----:B------:R-:W-:Y:S02]  /*168d0*/  LOP3.LUT R224, R224, 0xfffffffb, RZ, 0xc0, !PT ;  /* 0xfffffffbe0e07812 */ /* 0x000fe400078ec0ff */
        /* <DEDUP_REMOVED lines=22> */
[C---:B------:R-:W-:Y:S02]  /*16a40*/  ISETP.GE.AND P2, PT, R2.reuse, R228, PT ;  /* 0x000000e40200720c */ /* 0x040fe40003f46270 */
[----:B------:R-:W-:Y:S02]  /*16a50*/  ISETP.GE.AND P1, PT, R2, R227, PT ;  /* 0x000000e30200720c */ /* 0x000fe40003f26270 */
[----:B------:R-:W-:Y:S01]  /*16a60*/  ISETP.GE.OR P6, PT, R3, R229, !P0 ;  /* 0x000000e50300720c */ /* 0x000fe200047c6670 */
[----:B------:R-:W-:Y:S01]  /*16a70*/  VIADD R3, R0, 0x28 ;  /* 0x0000002800037836 */ /* 0x000fe20000000000 */
[----:B------:R-:W-:Y:S02]  /*16a80*/  ISETP.GE.AND P0, PT, R2, R226, PT ;  /* 0x000000e20200720c */ /* 0x000fe40003f06270 */
[----:B------:R-:W-:Y:S02]  /*16a90*/  FSEL R36, R36, -INF , !P5 ;  /* 0xff80000024247808 */ /* 0x000fe40006800000 */
[C---:B------:R-:W-:Y:S02]  /*16aa0*/  ISETP.GE.OR P5, PT, R2.reuse, R232, !P2 ;  /* 0x000000e80200720c */ /* 0x040fe400057a6670 */
[----:B------:R-:W-:Y:S02]  /*16ab0*/  ISETP.GE.OR P2, PT, R2, R231, !P1 ;  /* 0x000000e70200720c */ /* 0x000fe40004f46670 */
[----:B------:R-:W-:Y:S02]  /*16ac0*/  FSEL R38, R38, -INF , !P4 ;  /* 0xff80000026267808 */ /* 0x000fe40006000000 */
[C---:B------:R-:W-:Y:S02]  /*16ad0*/  ISETP.GE.OR P1, PT, R2.reuse, R230, !P0 ;  /* 0x000000e60200720c */ /* 0x040fe40004726670 */
[C---:B------:R-:W-:Y:S02]  /*16ae0*/  ISETP.GE.AND P4, PT, R2.reuse, R225, PT ;  /* 0x000000e10200720c */ /* 0x040fe40003f86270 */
[----:B------:R-:W-:Y:S02]  /*16af0*/  FSEL R243, R41, -INF , !P1 ;  /* 0xff80000029f37808 */ /* 0x000fe40004800000 */
[----:B------:R-:W-:Y:S01]  /*16b00*/  ISETP.GE.OR P0, PT, R2, R229, !P4 ;  /* 0x000000e50200720c */ /* 0x000fe20006706670 */
[----:B------:R-:W-:Y:S01]  /*16b10*/  VIADD R2, R0, 0x29 ;  /* 0x0000002900027836 */ /* 0x000fe20000000000 */
        /* <DEDUP_REMOVED lines=14> */
[----:B------:R-:W-:Y:S01]  /*16c00*/  ISETP.GE.OR P0, PT, R2, R231, !P0 ;  /* 0x000000e70200720c */ /* 0x000fe20004706670 */
[----:B------:R-:W-:Y:S01]  /*16c10*/  VIADD R2, R0, 0x31 ;  /* 0x0000003100027836 */ /* 0x000fe20000000000 */
[----:B------:R-:W-:Y:S02]  /*16c20*/  FSEL R39, R39, -INF , !P2 ;  /* 0xff80000027277808 */ /* 0x000fe40005000000 */
[----:B------:R-:W-:Y:S02]  /*16c30*/  FSEL R246, R42, -INF , !P6 ;  /* 0xff8000002af67808 */ /* 0x000fe40007000000 */
[C---:B------:R-:W-:Y:S02]  /*16c40*/  ISETP.GE.AND P3, PT, R3.reuse, R228, PT ;  /* 0x000000e40300720c */ /* 0x040fe40003f66270 */
[C---:B------:R-:W-:Y:S02]  /*16c50*/  ISETP.GE.AND P6, PT, R3.reuse, R227, PT ;  /* 0x000000e30300720c */ /* 0x040fe40003fc6270 */
[C---:B------:R-:W-:Y:S02]  /*16c60*/  ISETP.GE.AND P2, PT, R3.reuse, R225, PT ;  /* 0x000000e10300720c */ /* 0x040fe40003f46270 */
[----:B------:R-:W-:Y:S02]  /*16c70*/  LOP3.LUT R224, R224, 0xfffffffb, RZ, 0xc0, !PT ;  /* 0xfffffffbe0e07812 */ /* 0x000fe400078ec0ff */
[C---:B------:R-:W-:Y:S02]  /*16c80*/  ISETP.GE.OR P3, PT, R3.reuse, R232, !P3 ;  /* 0x000000e80300720c */ /* 0x040fe40005f66670 */
[C---:B------:R-:W-:Y:S02]  /*16c90*/  ISETP.GE.OR P6, PT, R3.reuse, R231, !P6 ;  /* 0x000000e70300720c */ /* 0x040fe400077c6670 */
[----:B------:R-:W-:Y:S02]  /*16ca0*/  @P4 LOP3.LUT R224, R224, 0x4, RZ, 0xfc, !PT ;  /* 0x00000004e0e04812 */ /* 0x000fe400078efcff */
[----:B------:R-:W-:Y:S01]  /*16cb0*/  ISETP.GE.OR P2, PT, R3, R229, !P2 ;  /* 0x000000e50300720c */ /* 0x000fe20005746670 */
[----:B------:R-:W-:Y:S01]  /*16cc0*/  VIADD R3, R0, 0x30 ;  /* 0x0000003000037836 */ /* 0x000fe20000000000 */
[----:B------:R-:W-:Y:S02]  /*16cd0*/  LOP3.LUT R224, R224, 0xfffffffd, RZ, 0xc0, !PT ;  /* 0xfffffffde0e07812 */ /* 0x000fe400078ec0ff */
[----:B------:R-:W-:Y:S02]  /*16ce0*/  FSEL R252, R46, -INF , !P2 ;  /* 0xff8000002efc7808 */ /* 0x000fe40005000000 */
[C---:B------:R-:W-:Y:S02]  /*16cf0*/  ISETP.GE.AND P4, PT, R3.reuse, R228, PT ;  /* 0x000000e40300720c */ /* 0x040fe40003f86270 */
[----:B------:R-:W-:Y:S02]  /*16d00*/  ISETP.GE.AND P2, PT, R3, R227, PT ;  /* 0x000000e30300720c */ /* 0x000fe40003f46270 */
[----:B------:R-:W-:Y:S02]  /*16d10*/  FSEL R47, R47, -INF , !P1 ;  /* 0xff8000002f2f7808 */ /* 0x000fe40004800000 */
[C---:B------:R-:W-:Y:S02]  /*16d20*/  ISETP.GE.AND P1, PT, R3.reuse, R226, PT ;  /* 0x000000e20300720c */ /* 0x040fe40003f26270 */
[----:B------:R-:W-:Y:S02]  /*16d30*/  @P0 LOP3.LUT R224, R224, 0x2, RZ, 0xfc, !PT ;  /* 0x00000002e0e00812 */ /* 0x000fe400078efcff */
[C---:B------:R-:W-:Y:S02]  /*16d40*/  ISETP.GE.OR P5, PT, R3.reuse, R232, !P4 ;  /* 0x000000e80300720c */ /* 0x040fe400067a6670 */
[C---:B------:R-:W-:Y:S02]  /*16d50*/  ISETP.GE.OR P4, PT, R3.reuse, R231, !P2 ;  /* 0x000000e70300720c */ /* 0x040fe40005786670 */
[----:B------:R-:W-:Y:S02]  /*16d60*/  FSEL R48, R48, -INF , !P3 ;  /* 0xff80000030307808 */ /* 0x000fe40005800000 */
[C---:B------:R-:W-:Y:S02]  /*16d70*/  LOP3.LUT P2, RZ, R224.reuse, 0x2, RZ, 0xc0, !PT ;  /* 0x00000002e0ff7812 */ /* 0x040fe4000784c0ff */
[C---:B------:R-:W-:Y:S02]  /*16d80*/  ISETP.GE.OR P3, PT, R3.reuse, R230, !P1 ;  /* 0x000000e60300720c */ /* 0x040fe40004f66670 */
[----:B------:R-:W-:Y:S02]  /*16d90*/  LOP3.LUT P1, RZ, R224, 0x4, RZ, 0xc0, !PT ;  /* 0x00000004e0ff7812 */ /* 0x000fe4000782c0ff */
[----:B------:R-:W-:Y:S02]  /*16da0*/  ISETP.GE.AND P0, PT, R3, R225, PT ;  /* 0x000000e10300720c */ /* 0x000fe40003f06270 */
[----:B------:R-:W-:Y:S02]  /*16db0*/  FSEL R51, R51, -INF , !P2 ;  /* 0xff80000033337808 */ /* 0x000fe40005000000 */
[----:B------:R-:W-:Y:S02]  /*16dc0*/  ISETP.GE.AND P2, PT, R2, R228, PT ;  /* 0x000000e40200720c */ /* 0x000fe40003f46270 */
[----:B------:R-:W-:Y:S02]  /*16dd0*/  FSEL R50, R50, -INF , !P6 ;  /* 0xff80000032327808 */ /* 0x000fe40007000000 */
[----:B------:R-:W-:Y:S02]  /*16de0*/  FSEL R49, R49, -INF , !P1 ;  /* 0xff80000031317808 */ /* 0x000fe40004800000 */
        /* <DEDUP_REMOVED lines=58> */
[----:B------:R-:W-:Y:S01]  /*17190*/  ISETP.GE.OR P6, PT, R3, R229, !P0 ;  /* 0x000000e50300720c */ /* 0x000fe200047c6670 */
[----:B------:R-:W-:Y:S01]  /*171a0*/  VIADD R3, R0, 0x48 ;  /* 0x0000004800037836 */ /* 0x000fe20000000000 */
[C---:B------:R-:W-:Y:S02]  /*171b0*/  ISETP.GE.AND P1, PT, R2.reuse, R227, PT ;  /* 0x000000e30200720c */ /* 0x040fe40003f26270 */
        /* <DEDUP_REMOVED lines=10> */
[----:B------:R-:W-:Y:S01]  /*17260*/  ISETP.GE.AND P1, PT, R3, R226, PT ;  /* 0x000000e20300720c */ /* 0x000fe20003f26270 */
[----:B------:R-:W-:Y:S01]  /*17270*/  STL [R1+0x14], R73 ;  /* 0x0000144901007387 */ /* 0x000fe20000100800 */
[----:B------:R-:W-:Y:S02]  /*17280*/  FSEL R75, R75, -INF , !P0 ;  /* 0xff8000004b4b7808 */ /* 0x000fe40004000000 */
[----:B------:R-:W-:Y:S02]  /*17290*/  ISETP.GE.OR P1, PT, R3, R230, !P1 ;  /* 0x000000e60300720c */ /* 0x000fe40004f26670 */
[----:B------:R-:W-:Y:S02]  /*172a0*/  FSEL R12, R69, -INF , !P5 ;  /* 0xff800000450c7808 */ /* 0x000fe40006800000 */
[C---:B------:R-:W-:Y:S02]  /*172b0*/  ISETP.GE.AND P0, PT, R2.reuse, R226, PT ;  /* 0x000000e20200720c */ /* 0x040fe40003f06270 */
[C---:B------:R-:W-:Y:S02]  /*172c0*/  ISETP.GE.AND P4, PT, R2.reuse, R225, PT ;  /* 0x000000e10200720c */ /* 0x040fe40003f86270 */
[----:B------:R-:W-:Y:S02]  /*172d0*/  ISETP.GE.AND P5, PT, R2, R228, PT ;  /* 0x000000e40200720c */ /* 0x000fe40003fa6270 */
[----:B--2---:R-:W-:Y:S02]  /*172e0*/  FSEL R223, R76, -INF , !P1 ;  /* 0xff8000004cdf7808 */ /* 0x004fe40004800000 */
[C---:B------:R-:W-:Y:S02]  /*172f0*/  ISETP.GE.OR P0, PT, R2.reuse, R230, !P0 ;  /* 0x000000e60200720c */ /* 0x040fe40004706670 */
[C---:B------:R-:W-:Y:S02]  /*17300*/  ISETP.GE.OR P1, PT, R2.reuse, R229, !P4 ;  /* 0x000000e50200720c */ /* 0x040fe40006726670 */
[C---:B------:R-:W-:Y:S02]  /*17310*/  ISETP.GE.OR P4, PT, R2.reuse, R232, !P5 ;  /* 0x000000e80200720c */ /* 0x040fe40006f86670 */
[----:B-1----:R-:W-:Y:S02]  /*17320*/  FSEL R212, R77, -INF , !P0 ;  /* 0xff8000004dd47808 */ /* 0x002fe40004000000 */
[----:B------:R-:W-:Y:S02]  /*17330*/  ISETP.GE.AND P0, PT, R2, R227, PT ;  /* 0x000000e30200720c */ /* 0x000fe40003f06270 */
[----:B------:R-:W-:Y:S02]  /*17340*/  FSEL R74, R74, -INF , !P6 ;  /* 0xff8000004a4a7808 */ /* 0x000fe40007000000 */
[----:B------:R-:W-:Y:S02]  /*17350*/  FSEL R57, R72, -INF , !P3 ;  /* 0xff80000048397808 */ /* 0x000fe40005800000 */
[----:B------:R-:W-:Y:S01]  /*17360*/  ISETP.GE.OR P0, PT, R2, R231, !P0 ;  /* 0x000000e70200720c */ /* 0x000fe20004706670 */
[----:B------:R-:W-:Y:S01]  /*17370*/  VIADD R2, R0, 0x51 ;  /* 0x0000005100027836 */ /* 0x000fe20000000000 */
[----:B------:R-:W-:Y:S01]  /*17380*/  FSEL R13, R71, -INF , !P2 ;  /* 0xff800000470d7808 */ /* 0x000fe20005000000 */
[----:B------:R-:W-:Y:S01]  /*17390*/  STL [R1+0x20], R74 ;  /* 0x0000204a01007387 */ /* 0x000fe20000100800 */
[C---:B------:R-:W-:Y:S02]  /*173a0*/  ISETP.GE.AND P3, PT, R3.reuse, R228, PT ;  /* 0x000000e40300720c */ /* 0x040fe40003f66270 */
[C---:B------:R-:W-:Y:S01]  /*173b0*/  ISETP.GE.AND P6, PT, R3.reuse, R227, PT ;  /* 0x000000e30300720c */ /* 0x040fe20003fc6270 */
[----:B------:R-:W-:Y:S01]  /*173c0*/  STL [R1+0x24], R75 ;  /* 0x0000244b01007387 */ /* 0x000fe20000100800 */
        /* <DEDUP_REMOVED lines=30> */
[----:B------:R-:W-:Y:S02]  /*175b0*/  FSEL R11, R84, -INF , !P5 ;  /* 0xff800000540b7808 */ /* 0x000fe40006800000 */
[C---:B------:R-:W-:Y:S02]  /*175c0*/  ISETP.GE.AND P4, PT, R2.reuse, R225, PT ;  /* 0x000000e10200720c */ /* 0x040fe40003f86270 */
[C---:B------:R-:W-:Y:S02]  /*175d0*/  ISETP.GE.OR P5, PT, R2.reuse, R232, !P2 ;  /* 0x000000e80200720c */ /* 0x040fe400057a6670 */
[C---:B------:R-:W-:Y:S02]  /*175e0*/  ISETP.GE.OR P2, PT, R2.reuse, R231, !P1 ;  /* 0x000000e70200720c */ /* 0x040fe40004f46670 */
[----:B------:R-:W-:Y:S02]  /*175f0*/  ISETP.GE.OR P1, PT, R2, R230, !P0 ;  /* 0x000000e60200720c */ /* 0x000fe40004726670 */
[----:B------:R-:W-:Y:S02]  /*17600*/  FSEL R56, R88, -INF , !P3 ;  /* 0xff80000058387808 */ /* 0x000fe40005800000 */
[C---:B------:R-:W-:Y:S02]  /*17610*/  ISETP.GE.AND P3, PT, R3.reuse, R228, PT ;  /* 0x000000e40300720c */ /* 0x040fe40003f66270 */
[----:B------:R-:W-:Y:S01]  /*17620*/  ISETP.GE.OR P0, PT, R2, R229, !P4 ;  /* 0x000000e50200720c */ /* 0x000fe20006706670 */
[----:B------:R-:W-:Y:S01]  /*17630*/  VIADD R2, R0, 0x59 ;  /* 0x0000005900027836 */ /* 0x000fe20000000000 */
[----:B------:R-:W-:Y:S02]  /*17640*/  ISETP.GE.OR P3, PT, R3, R232, !P3 ;  /* 0x000000e80300720c */ /* 0x000fe40005f66670 */
[----:B------:R-:W-:Y:S02]  /*17650*/  FSEL R61, R91, -INF , !P0 ;  /* 0xff8000005b3d7808 */ /* 0x000fe40004000000 */
[CC--:B------:R-:W-:Y:S02]  /*17660*/  ISETP.GE.AND P0, PT, R2.reuse, R226.reuse, PT ;  /* 0x000000e20200720c */ /* 0x0c0fe40003f06270 */
[----:B------:R-:W-:Y:S02]  /*17670*/  FSEL R233, R89, -INF , !P1 ;  /* 0xff80000059e97808 */ /* 0x000fe40004800000 */
[----:B------:R-:W-:Y:S02]  /*17680*/  ISETP.GE.AND P1, PT, R3, R226, PT ;  /* 0x000000e20300720c */ /* 0x000fe40003f26270 */
[----:B------:R-:W-:Y:S02]  /*17690*/  ISETP.GE.OR P0, PT, R2, R230, !P0 ;  /* 0x000000e60200720c */ /* 0x000fe40004706670 */
[----:B------:R-:W-:Y:S02]  /*176a0*/  FSEL R85, R85, -INF , !P5 ;  /* 0xff80000055557808 */ /* 0x000fe40006800000 */
[----:B------:R-:W-:Y:S02]  /*176b0*/  LOP3.LUT R224, R224, 0xfffffffe, RZ, 0xc0, !PT ;  /* 0xfffffffee0e07812 */ /* 0x000fe400078ec0ff */
[C---:B------:R-:W-:Y:S02]  /*176c0*/  ISETP.GE.AND P5, PT, R2.reuse, R228, PT ;  /* 0x000000e40200720c */ /* 0x040fe40003fa6270 */
[----:B------:R-:W-:Y:S02]  /*176d0*/  FSEL R222, R93, -INF , !P0 ;  /* 0xff8000005dde7808 */ /* 0x000fe40004000000 */
[----:B------:R-:W-:Y:S02]  /*176e0*/  ISETP.GE.OR P1, PT, R3, R230, !P1 ;  /* 0x000000e60300720c */ /* 0x000fe40004f26670 */
[C---:B------:R-:W-:Y:S02]  /*176f0*/  ISETP.GE.AND P4, PT, R2.reuse, R225, PT ;  /* 0x000000e10200720c */ /* 0x040fe40003f86270 */
[----:B------:R-:W-:Y:S02]  /*17700*/  ISETP.GE.AND P0, PT, R2, R227, PT ;  /* 0x000000e30200720c */ /* 0x000fe40003f06270 */
[----:B------:R-:W-:Y:S02]  /*17710*/  @P3 LOP3.LUT R224, R224, 0x1, RZ, 0xfc, !PT ;  /* 0x00000001e0e03812 */ /* 0x000fe400078efcff */
[----:B------:R-:W-:Y:S02]  /*17720*/  ISETP.GE.OR P3, PT, R2, R232, !P5 ;  /* 0x000000e80200720c */ /* 0x000fe40006f66670 */
[----:B------:R-:W-:Y:S02]  /*17730*/  FSEL R79, R90, -INF , !P6 ;  /* 0xff8000005a4f7808 */ /* 0x000fe40007000000 */
[----:B------:R-:W-:Y:S02]  /*17740*/  FSEL R92, R92, -INF , !P1 ;  /* 0xff8000005c5c7808 */ /* 0x000fe40004800000 */
[----:B------:R-:W-:Y:S02]  /*17750*/  FSEL R87, R87, -INF , !P2 ;  /* 0xff80000057577808 */ /* 0x000fe40005000000 */
[C---:B------:R-:W-:Y:S02]  /*17760*/  ISETP.GE.AND P2, PT, R3.reuse, R225, PT ;  /* 0x000000e10300720c */ /* 0x040fe40003f46270 */
[C---:B------:R-:W-:Y:S02]  /*17770*/  ISETP.GE.AND P6, PT, R3.reuse, R227, PT ;  /* 0x000000e30300720c */ /* 0x040fe40003fc6270 */
[C---:B------:R-:W-:Y:S02]  /*17780*/  ISETP.GE.OR P1, PT, R2.reuse, R229, !P4 ;  /* 0x000000e50200720c */ /* 0x040fe40006726670 */
[----:B------:R-:W-:Y:S01]  /*17790*/  ISETP.GE.OR P5, PT, R2, R231, !P0 ;  /* 0x000000e70200720c */ /* 0x000fe200047a6670 */
[----:B------:R-:W-:Y:S01]  /*177a0*/  VIADD R2, R0, 0x60 ;  /* 0x0000006000027836 */ /* 0x000fe20000000000 */
[C---:B------:R-:W-:Y:S02]  /*177b0*/  ISETP.GE.OR P2, PT, R3.reuse, R229, !P2 ;  /* 0x000000e50300720c */ /* 0x040fe40005746670 */
[----:B------:R-:W-:Y:S02]  /*177c0*/  ISETP.GE.OR P6, PT, R3, R231, !P6 ;  /* 0x000000e70300720c */ /* 0x000fe400077c6670 */
[----:B------:R-:W-:Y:S02]  /*177d0*/  FSEL R3, R95, -INF , !P1 ;  /* 0xff8000005f037808 */ /* 0x000fe40004800000 */
[----:B------:R-:W-:Y:S02]  /*177e0*/  ISETP.GE.AND P1, PT, R2, R226, PT ;  /* 0x000000e20200720c */ /* 0x000fe40003f26270 */
[----:B------:R-:W-:Y:S02]  /*177f0*/  LOP3.LUT P0, RZ, R224, 0x1, RZ, 0xc0, !PT ;  /* 0x00000001e0ff7812 */ /* 0x000fe4000780c0ff */
[----:B------:R-:W-:Y:S02]  /*17800*/  ISETP.GE.OR P1, PT, R2, R230, !P1 ;  /* 0x000000e60200720c */ /* 0x000fe40004f26670 */
[----:B------:R-:W-:Y:S02]  /*17810*/  FSEL R4, R94, -INF , !P2 ;  /* 0xff8000005e047808 */ /* 0x000fe40005000000 */
[----:B------:R-:W-:Y:S02]  /*17820*/  FSEL R96, R96, -INF , !P0 ;  /* 0xff80000060607808 */ /* 0x000fe40004000000 */
[----:B------:R-:W-:Y:S01]  /*17830*/  ISETP.GE.AND P0, PT, R2, R225, PT ;  /* 0x000000e10200720c */ /* 0x000fe20003f06270 */
[----:B------:R1:W-:Y:S01]  /*17840*/  STL [R1+0x48], R4 ;  /* 0x0000480401007387 */ /* 0x0003e20000100800 */
[----:B------:R-:W-:Y:S02]  /*17850*/  LOP3.LUT R224, R224, 0xfffffffb, RZ, 0xc0, !PT ;  /* 0xfffffffbe0e07812 */ /* 0x000fe400078ec0ff */
[C---:B------:R-:W-:Y:S01]  /*17860*/  ISETP.GE.OR P0, PT, R2.reuse, R229, !P0 ;  /* 0x000000e50200720c */ /* 0x040fe20004706670 */
[----:B------:R2:W-:Y:S01]  /*17870*/  STL [R1+0x4c], R3 ;  /* 0x00004c0301007387 */ /* 0x0005e20000100800 */
[----:B------:R-:W-:Y:S02]  /*17880*/  ISETP.GE.AND P2, PT, R2, R227, PT ;  /* 0x000000e30200720c */ /* 0x000fe40003f46270 */
[----:B------:R-:W-:Y:S01]  /*17890*/  @P1 LOP3.LUT R224, R224, 0x4, RZ, 0xfc, !PT ;  /* 0x00000004e0e01812 */ /* 0x000fe200078efcff */
[----:B------:R3:W-:Y:S01]  /*178a0*/  STL [R1+0x114], R228 ;  /* 0x000114e401007387 */ /* 0x0007e20000100800 */
[-C--:B------:R-:W-:Y:S02]  /*178b0*/  ISETP.GE.AND P4, PT, R2, R228.reuse, PT ;  /* 0x000000e40200720c */ /* 0x080fe40003f86270 */
[----:B------:R-:W-:Y:S02]  /*178c0*/  LOP3.LUT R224, R224, 0xfffffff7, RZ, 0xc0, !PT ;  /* 0xfffffff7e0e07812 */ /* 0x000fe400078ec0ff */
[C---:B------:R-:W-:Y:S02]  /*178d0*/  ISETP.GE.AND P1, PT, R7.reuse, R228, PT ;  /* 0x000000e40700720c */ /* 0x040fe40003f26270 */
[----:B------:R-:W-:Y:S02]  /*178e0*/  ISETP.GE.OR P2, PT, R2, R231, !P2 ;  /* 0x000000e70200720c */ /* 0x000fe40005746670 */
[----:B------:R-:W-:Y:S02]  /*178f0*/  @P0 LOP3.LUT R224, R224, 0x8, RZ, 0xfc, !PT ;  /* 0x00000008e0e00812 */ /* 0x000fe400078efcff */
[C---:B------:R-:W-:Y:S02]  /*17900*/  ISETP.GE.AND P0, PT, R7.reuse, R227, PT ;  /* 0x000000e30700720c */ /* 0x040fe40003f06270 */
[-C--:B------:R-:W-:Y:S01]  /*17910*/  ISETP.GE.OR P4, PT, R2, R232.reuse, !P4 ;  /* 0x000000e80200720c */ /* 0x080fe20006786670 */
[C---:B------:R-:W-:Y:S01]  /*17920*/  VIADD R2, R0.reuse, 0x78 ;  /* 0x0000007800027836 */ /* 0x040fe20000000000 */
[C---:B------:R-:W-:Y:S02]  /*17930*/  ISETP.GE.OR P0, PT, R7.reuse, R231, !P0 ;  /* 0x000000e70700720c */ /* 0x040fe40004706670 */
[----:B------:R-:W-:Y:S01]  /*17940*/  ISETP.GE.OR P1, PT, R7, R232, !P1 ;  /* 0x000000e80700720c */ /* 0x000fe20004f26670 */
[----:B-1----:R-:W-:Y:S01]  /*17950*/  VIADD R4, R0, 0x70 ;  /* 0x0000007000047836 */ /* 0x002fe20000000000 */
[----:B------:R-:W-:Y:S02]  /*17960*/  FSEL R102, R102, -INF , !P2 ;  /* 0xff80000066667808 */ /* 0x000fe40005000000 */
[-C--:B------:R-:W-:Y:S01]  /*17970*/  ISETP.GE.AND P2, PT, R6, R228.reuse, PT ;  /* 0x000000e40600720c */ /* 0x080fe20003f46270 */
[C---:B--2---:R-:W-:Y:S01]  /*17980*/  VIADD R3, R0.reuse, 0x71 ;  /* 0x0000007100037836 */ /* 0x044fe20000000000 */
[----:B------:R-:W-:Y:S01]  /*17990*/  FSEL R103, R103, -INF , !P0 ;  /* 0xff80000067677808 */ /* 0x000fe20004000000 */
[----:B------:R-:W-:Y:S01]  /*179a0*/  VIADD R0, R0, 0x79 ;  /* 0x0000007900007836 */ /* 0x000fe20000000000 */
[----:B------:R-:W-:Y:S02]  /*179b0*/  FSEL R101, R101, -INF , !P1 ;  /* 0xff80000065657808 */ /* 0x000fe40004800000 */
[-C--:B------:R-:W-:Y:S02]  /*179c0*/  ISETP.GE.AND P0, PT, R6, R227.reuse, PT ;  /* 0x000000e30600720c */ /* 0x080fe40003f06270 */
[----:B------:R-:W-:Y:S02]  /*179d0*/  FSEL R100, R100, -INF , !P4 ;  /* 0xff80000064647808 */ /* 0x000fe40006000000 */
[C---:B------:R-:W-:Y:S02]  /*179e0*/  ISETP.GE.AND P1, PT, R5.reuse, R228, PT ;  /* 0x000000e40500720c */ /* 0x040fe40003f26270 */
[----:B------:R-:W-:Y:S02]  /*179f0*/  ISETP.GE.AND P4, PT, R5, R227, PT ;  /* 0x000000e30500720c */ /* 0x000fe40003f86270 */
[----:B------:R-:W-:Y:S02]  /*17a00*/  FSEL R99, R99, -INF , !P5 ;  /* 0xff80000063637808 */ /* 0x000fe40006800000 */
[CC--:B------:R-:W-:Y:S02]  /*17a10*/  ISETP.GE.OR P5, PT, R6.reuse, R232.reuse, !P2 ;  /* 0x000000e80600720c */ /* 0x0c0fe400057a6670 */
[-C--:B------:R-:W-:Y:S02]  /*17a20*/  ISETP.GE.OR P2, PT, R6, R231.reuse, !P0 ;  /* 0x000000e70600720c */ /* 0x080fe40004746670 */
[C---:B------:R-:W-:Y:S02]  /*17a30*/  ISETP.GE.OR P1, PT, R5.reuse, R232, !P1 ;  /* 0x000000e80500720c */ /* 0x040fe40004f26670 */
[----:B------:R-:W-:Y:S02]  /*17a40*/  ISETP.GE.OR P0, PT, R5, R231, !P4 ;  /* 0x000000e70500720c */ /* 0x000fe40006706670 */
[----:B------:R-:W-:Y:S02]  /*17a50*/  FSEL R114, R114, -INF , !P2 ;  /* 0xff80000072727808 */ /* 0x000fe40005000000 */
[CC--:B------:R-:W-:Y:S02]  /*17a60*/  ISETP.GE.AND P2, PT, R4.reuse, R228.reuse, PT ;  /* 0x000000e40400720c */ /* 0x0c0fe40003f46270 */
[----:B------:R-:W-:Y:S02]  /*17a70*/  FSEL R113, R113, -INF , !P1 ;  /* 0xff80000071717808 */ /* 0x000fe40004800000 */
[----:B------:R-:W-:Y:S02]  /*17a80*/  FSEL R115, R115, -INF , !P0 ;  /* 0xff80000073737808 */ /* 0x000fe40004000000 */
[C---:B------:R-:W-:Y:S02]  /*17a90*/  ISETP.GE.AND P1, PT, R3.reuse, R228, PT ;  /* 0x000000e40300720c */ /* 0x040fe40003f26270 */
[----:B------:R-:W-:Y:S02]  /*17aa0*/  ISETP.GE.AND P0, PT, R4, R227, PT ;  /* 0x000000e30400720c */ /* 0x000fe40003f06270 */
[----:B------:R-:W-:Y:S02]  /*17ab0*/  FSEL R112, R112, -INF , !P5 ;  /* 0xff80000070707808 */ /* 0x000fe40006800000 */
[CC--:B------:R-:W-:Y:S02]  /*17ac0*/  ISETP.GE.OR P5, PT, R4.reuse, R232.reuse, !P2 ;  /* 0x000000e80400720c */ /* 0x0c0fe400057a6670 */
[----:B------:R-:W-:Y:S02]  /*17ad0*/  ISETP.GE.OR P1, PT, R3, R232, !P1 ;  /* 0x000000e80300720c */ /* 0x000fe40004f26670 */
[----:B------:R-:W-:Y:S02]  /*17ae0*/  ISETP.GE.OR P2, PT, R4, R231, !P0 ;  /* 0x000000e70400720c */ /* 0x000fe40004746670 */
[----:B------:R-:W-:Y:S02]  /*17af0*/  FSEL R117, R117, -INF , !P1 ;  /* 0xff80000075757808 */ /* 0x000fe40004800000 */
[----:B------:R-:W-:Y:S02]  /*17b00*/  FSEL R118, R118, -INF , !P2 ;  /* 0xff80000076767808 */ /* 0x000fe40005000000 */
[-C--:B------:R-:W-:Y:S02]  /*17b10*/  ISETP.GE.AND P2, PT, R2, R228.reuse, PT ;  /* 0x000000e40200720c */ /* 0x080fe40003f46270 */
[----:B------:R-:W-:Y:S02]  /*17b20*/  ISETP.GE.AND P1, PT, R0, R228, PT ;  /* 0x000000e40000720c */ /* 0x000fe40003f26270 */
[----:B---3--:R-:W2:Y:S01]  /*17b30*/  LDL.LU R228, [R1+0x48] ;  /* 0x0000480001e47983 */ /* 0x008ea20000300800 */
[----:B------:R-:W-:Y:S02]  /*17b40*/  FSEL R116, R116, -INF , !P5 ;  /* 0xff80000074747808 */ /* 0x000fe40006800000 */
[-C--:B------:R-:W-:Y:S01]  /*17b50*/  ISETP.GE.OR P5, PT, R2, R232.reuse, !P2 ;  /* 0x000000e80200720c */ /* 0x080fe200057a6670 */
[----:B------:R-:W-:Y:S01]  /*17b60*/  STL [R1+0x118], R227 ;  /* 0x000118e301007387 */ /* 0x000fe20000100800 */
[C---:B------:R-:W-:Y:S02]  /*17b70*/  ISETP.GE.OR P1, PT, R0.reuse, R232, !P1 ;  /* 0x000000e80000720c */ /* 0x040fe40004f26670 */
[----:B------:R-:W-:Y:S01]  /*17b80*/  ISETP.GE.AND P4, PT, R3, R227, PT ;  /* 0x000000e30300720c */ /* 0x000fe20003f86270 */
[----:B------:R1:W-:Y:S01]  /*17b90*/  STL [R1+0x11c], R232 ;  /* 0x00011ce801007387 */ /* 0x0003e20000100800 */
[----:B------:R-:W-:Y:S02]  /*17ba0*/  FSEL R129, R129, -INF , !P1 ;  /* 0xff80000081817808 */ /* 0x000fe40004800000 */
[----:B------:R-:W-:Y:S02]  /*17bb0*/  ISETP.GE.OR P0, PT, R3, R231, !P4 ;  /* 0x000000e70300720c */ /* 0x000fe40006706670 */
[-C--:B------:R-:W-:Y:S02]  /*17bc0*/  ISETP.GE.AND P4, PT, R0, R227.reuse, PT ;  /* 0x000000e30000720c */ /* 0x080fe40003f86270 */
[----:B------:R-:W-:Y:S02]  /*17bd0*/  FSEL R119, R119, -INF , !P0 ;  /* 0xff80000077777808 */ /* 0x000fe40004000000 */
[C---:B------:R-:W-:Y:S02]  /*17be0*/  ISETP.GE.AND P0, PT, R2.reuse, R227, PT ;  /* 0x000000e30200720c */ /* 0x040fe40003f06270 */
[C---:B------:R-:W-:Y:S02]  /*17bf0*/  ISETP.GE.AND P1, PT, R7.reuse, R225, PT ;  /* 0x000000e10700720c */ /* 0x040fe40003f26270 */
[-C--:B------:R-:W-:Y:S02]  /*17c00*/  ISETP.GE.OR P2, PT, R2, R231.reuse, !P0 ;  /* 0x000000e70200720c */ /* 0x080fe40004746670 */
[----:B------:R-:W-:Y:S02]  /*17c10*/  ISETP.GE.OR P0, PT, R0, R231, !P4 ;  /* 0x000000e70000720c */ /* 0x000fe40006706670 */
[----:B------:R-:W-:Y:S02]  /*17c20*/  ISETP.GE.AND P4, PT, R7, R226, PT ;  /* 0x000000e20700720c */ /* 0x000fe40003f86270 */
[----:B------:R-:W-:Y:S02]  /*17c30*/  FSEL R97, R97, -INF , !P3 ;  /* 0xff80000061617808 */ /* 0x000fe40005800000 */
[----:B------:R-:W-:Y:S02]  /*17c40*/  ISETP.GE.OR P4, PT, R7, R230, !P4 ;  /* 0x000000e60700720c */ /* 0x000fe40006786670 */
[----:B------:R-:W-:Y:S01]  /*17c50*/  FSEL R131, R131, -INF , !P0 ;  /* 0xff80000083837808 */ /* 0x000fe20004000000 */
[----:B-1----:R-:W3:Y:S01]  /*17c60*/  LDL.LU R232, [R1+0x4c] ;  /* 0x00004c0001e87983 */ /* 0x002ee20000300800 */
[----:B------:R-:W-:Y:S02]  /*17c70*/  ISETP.GE.OR P3, PT, R7, R229, !P1 ;  /* 0x000000e50700720c */ /* 0x000fe40004f66670 */
[----:B------:R-:W-:Y:S01]  /*17c80*/  ISETP.GE.AND P0, PT, R6, R225, PT ;  /* 0x000000e10600720c */ /* 0x000fe20003f06270 */
[----:B------:R-:W-:Y:S01]  /*17c90*/  STL [R1+0x120], R231 ;  /* 0x000120e701007387 */ /* 0x000fe20000100800 */
[----:B------:R-:W-:Y:S02]  /*17ca0*/  FMNMX.FTZ R7, R200, R132, !PT ;  /* 0x00000084c8077209 */ /* 0x000fe40007810000 */
[----:B------:R-:W-:Y:S01]  /*17cb0*/  FSEL R128, R128, -INF , !P5 ;  /* 0xff80000080807808 */ /* 0x000fe20006800000 */
[----:B------:R-:W-:Y:S01]  /*17cc0*/  STL [R1+0x124], R226 ;  /* 0x000124e201007387 */ /* 0x000fe20000100800 */
[----:B------:R-:W-:Y:S02]  /*17cd0*/  FSEL R98, R98, -INF , !P6 ;  /* 0xff80000062627808 */ /* 0x000fe40007000000 */
[----:B------:R-:W-:Y:S01]  /*17ce0*/  LOP3.LUT P5, RZ, R224, 0x4, RZ, 0xc0, !PT ;  /* 0x00000004e0ff7812 */ /* 0x000fe200078ac0ff */
[----:B------:R-:W-:Y:S01]  /*17cf0*/  STL [R1+0x128], R230 ;  /* 0x000128e601007387 */ /* 0x000fe20000100800 */
[----:B------:R-:W-:Y:S02]  /*17d00*/  ISETP.GE.OR P6, PT, R6, R229, !P0 ;  /* 0x000000e50600720c */ /* 0x000fe400047c6670 */
[----:B------:R-:W-:Y:S01]  /*17d10*/  FMNMX.FTZ R7, R204, R7, !PT ;  /* 0x00000007cc077209 */ /* 0x000fe20007810000 */
[----:B------:R-:W-:Y:S01]  /*17d20*/  STL [R1+0x12c], R233 ;  /* 0x00012ce901007387 */ /* 0x000fe20000100800 */
[C---:B------:R-:W-:Y:S02]  /*17d30*/  ISETP.GE.AND P1, PT, R5.reuse, R226, PT ;  /* 0x000000e20500720c */ /* 0x040fe40003f26270 */
[C---:B------:R-:W-:Y:S01]  /*17d40*/  ISETP.GE.AND P0, PT, R5.reuse, R225, PT ;  /* 0x000000e10500720c */ /* 0x040fe20003f06270 */
[----:B------:R-:W-:Y:S01]  /*17d50*/  STL [R1+0x130], R222 ;  /* 0x000130de01007387 */ /* 0x000fe20000100800 */
[----:B------:R-:W-:Y:S02]  /*17d60*/  FSEL R221, R104, -INF , !P5 ;  /* 0xff80000068dd7808 */ /* 0x000fe40006800000 */
[----:B------:R-:W-:Y:S02]  /*17d70*/  FMNMX.FTZ R8, R16, R7, !PT ;  /* 0x0000000710087209 */ /* 0x000fe40007810000 */
[C---:B------:R-:W-:Y:S01]  /*17d80*/  ISETP.GE.OR P1, PT, R5.reuse, R230, !P1 ;  /* 0x000000e60500720c */ /* 0x040fe20004f26670 */
[----:B------:R-:W-:Y:S01]  /*17d90*/  STL [R1+0x134], R221 ;  /* 0x000134dd01007387 */ /* 0x000fe20000100800 */
[----:B------:R-:W-:Y:S02]  /*17da0*/  ISETP.GE.OR P5, PT, R5, R229, !P0 ;  /* 0x000000e50500720c */ /* 0x000fe400047a6670 */
[----:B------:R-:W-:Y:S02]  /*17db0*/  FMNMX.FTZ R5, R201, R134, !PT ;  /* 0x00000086c9057209 */ /* 0x000fe40007810000 */
[----:B------:R-:W-:Y:S02]  /*17dc0*/  FMNMX.FTZ R8, R17, R8, !PT ;  /* 0x0000000811087209 */ /* 0x000fe40007810000 */
[----:B------:R-:W-:Y:S02]  /*17dd0*/  FMNMX.FTZ R5, R9, R5, !PT ;  /* 0x0000000509057209 */ /* 0x000fe40007810000 */
[----:B------:R-:W-:Y:S02]  /*17de0*/  FMNMX.FTZ R8, R20, R8, !PT ;  /* 0x0000000814087209 */ /* 0x000fe40007810000 */
[----:B------:R-:W-:Y:S02]  /*17df0*/  FSEL R130, R130, -INF , !P2 ;  /* 0xff80000082827808 */ /* 0x000fe40005000000 */
[----:B------:R-:W-:Y:S02]  /*17e00*/  FMNMX.FTZ R5, R207, R5, !PT ;  /* 0x00000005cf057209 */ /* 0x000fe40007810000 */
[----:B------:R-:W-:Y:S02]  /*17e10*/  ISETP.GE.AND P2, PT, R6, R226, PT ;  /* 0x000000e20600720c */ /* 0x000fe40003f46270 */
[----:B------:R-:W-:Y:S02]  /*17e20*/  FMNMX.FTZ R8, R21, R8, !PT ;  /* 0x0000000815087209 */ /* 0x000fe40007810000 */
[----:B------:R-:W-:Y:S02]  /*17e30*/  FMNMX.FTZ R5, R206, R5, !PT ;  /* 0x00000005ce057209 */ /* 0x000fe40007810000 */
[----:B------:R-:W-:Y:S02]  /*17e40*/  ISETP.GE.OR P2, PT, R6, R230, !P2 ;  /* 0x000000e60600720c */ /* 0x000fe40005746670 */
        /* <DEDUP_REMOVED lines=74> */
[----:B------:R-:W-:Y:S02]  /*182f0*/  FSEL R220, R105, -INF , !P4 ;  /* 0xff80000069dc7808 */ /* 0x000fe40006000000 */
[----:B------:R-:W-:Y:S02]  /*18300*/  FMNMX.FTZ R69, R221, R69, !PT ;  /* 0x00000045dd457209 */ /* 0x000fe40007810000 */
[----:B------:R-:W-:Y:S01]  /*18310*/  ISETP.GE.AND P0, PT, R4, R226, PT ;  /* 0x000000e20400720c */ /* 0x000fe20003f06270 */
[----:B------:R-:W-:Y:S01]  /*18320*/  STL [R1+0x138], R220 ;  /* 0x000138dc01007387 */ /* 0x000fe20000100800 */
[----:B------:R-:W-:Y:S02]  /*18330*/  FMNMX.FTZ R6, R87, R6, !PT ;  /* 0x0000000657067209 */ /* 0x000fe40007810000 */
[----:B------:R-:W-:Y:S02]  /*18340*/  FMNMX.FTZ R5, R24, R5, !PT ;  /* 0x0000000518057209 */ /* 0x000fe40007810000 */
[----:B------:R-:W-:Y:S02]  /*18350*/  FMNMX.FTZ R71, R113, R71, !PT ;  /* 0x0000004771477209 */ /* 0x000fe40007810000 */
[----:B------:R-:W-:Y:S02]  /*18360*/  FSEL R219, R108, -INF , !P2 ;  /* 0xff8000006cdb7808 */ /* 0x000fe40005000000 */
[----:B------:R-:W-:Y:S02]  /*18370*/  FMNMX.FTZ R69, R220, R69, !PT ;  /* 0x00000045dc457209 */ /* 0x000fe40007810000 */
[----:B------:R-:W-:Y:S01]  /*18380*/  ISETP.GE.OR P0, PT, R4, R230, !P0 ;  /* 0x000000e60400720c */ /* 0x000fe20004706670 */
[----:B------:R-:W-:Y:S01]  /*18390*/  STL [R1+0x13c], R219 ;  /* 0x00013cdb01007387 */ /* 0x000fe20000100800 */
[----:B------:R-:W-:Y:S02]  /*183a0*/  FMNMX.FTZ R6, R98, R6, !PT ;  /* 0x0000000662067209 */ /* 0x000fe40007810000 */
[----:B------:R-:W-:Y:S02]  /*183b0*/  FMNMX.FTZ R5, R41, R5, !PT ;  /* 0x0000000529057209 */ /* 0x000fe40007810000 */
[----:B------:R-:W-:Y:S02]  /*183c0*/  FMNMX.FTZ R71, R116, R71, !PT ;  /* 0x0000004774477209 */ /* 0x000fe40007810000 */
[----:B------:R-:W-:Y:S02]  /*183d0*/  FSEL R218, R109, -INF , !P1 ;  /* 0xff8000006dda7808 */ /* 0x000fe40004800000 */
[----:B------:R-:W-:Y:S02]  /*183e0*/  ISETP.GE.AND P1, PT, R3, R226, PT ;  /* 0x000000e20300720c */ /* 0x000fe40003f26270 */
[----:B------:R-:W-:Y:S01]  /*183f0*/  FMNMX.FTZ R69, R219, R69, !PT ;  /* 0x00000045db457209 */ /* 0x000fe20007810000 */
[----:B------:R-:W-:Y:S01]  /*18400*/  STL [R1+0x140], R218 ;  /* 0x000140da01007387 */ /* 0x000fe20000100800 */
[----:B------:R-:W-:Y:S02]  /*18410*/  FSEL R213, R120, -INF , !P0 ;  /* 0xff80000078d57808 */ /* 0x000fe40004000000 */
[----:B------:R-:W-:Y:S02]  /*18420*/  FMNMX.FTZ R6, R99, R6, !PT ;  /* 0x0000000663067209 */ /* 0x000fe40007810000 */
[----:B------:R-:W-:Y:S01]  /*18430*/  FMNMX.FTZ R5, R60, R5, !PT ;  /* 0x000000053c057209 */ /* 0x000fe20007810000 */
[----:B------:R-:W-:Y:S01]  /*18440*/  STL [R1+0x144], R213 ;  /* 0x000144d501007387 */ /* 0x000fe20000100800 */
[----:B------:R-:W-:Y:S02]  /*18450*/  FMNMX.FTZ R71, R117, R71, !PT ;  /* 0x0000004775477209 */ /* 0x000fe40007810000 */
[----:B------:R-:W-:Y:S02]  /*18460*/  ISETP.GE.AND P0, PT, R2, R226, PT ;  /* 0x000000e20200720c */ /* 0x000fe40003f06270 */
[----:B------:R-:W-:Y:S02]  /*18470*/  ISETP.GE.OR P1, PT, R3, R230, !P1 ;  /* 0x000000e60300720c */ /* 0x000fe40004f26670 */
[----:B------:R-:W-:Y:S02]  /*18480*/  FMNMX.FTZ R69, R218, R69, !PT ;  /* 0x00000045da457209 */ /* 0x000fe40007810000 */
[----:B------:R-:W-:Y:S02]  /*18490*/  FMNMX.FTZ R6, R102, R6, !PT ;  /* 0x0000000666067209 */ /* 0x000fe40007810000 */
[----:B------:R-:W-:Y:S02]  /*184a0*/  FMNMX.FTZ R71, R128, R71, !PT ;  /* 0x0000004780477209 */ /* 0x000fe40007810000 */
[----:B------:R-:W-:Y:S02]  /*184b0*/  FMNMX.FTZ R5, R63, R5, !PT ;  /* 0x000000053f057209 */ /* 0x000fe40007810000 */
[----:B------:R-:W-:Y:S02]  /*184c0*/  ISETP.GE.OR P0, PT, R2, R230, !P0 ;  /* 0x000000e60200720c */ /* 0x000fe40004706670 */
[----:B------:R-:W-:Y:S02]  /*184d0*/  ISETP.GE.AND P2, PT, R0, R226, PT ;  /* 0x000000e20000720c */ /* 0x000fe40003f46270 */
[----:B------:R-:W-:Y:S02]  /*184e0*/  FMNMX.FTZ R69, R213, R69, !PT ;  /* 0x00000045d5457209 */ /* 0x000fe40007810000 */
[----:B------:R-:W-:Y:S02]  /*184f0*/  FSEL R10, R121, -INF , !P1 ;  /* 0xff800000790a7808 */ /* 0x000fe40004800000 */
[----:B------:R-:W-:Y:S02]  /*18500*/  FMNMX.FTZ R71, R129, R71, !PT ;  /* 0x0000004781477209 */ /* 0x000fe40007810000 */
[----:B------:R-:W-:Y:S02]  /*18510*/  FMNMX.FTZ R6, R103, R6, !PT ;  /* 0x0000000667067209 */ /* 0x000fe40007810000 */
[----:B------:R-:W-:Y:S01]  /*18520*/  FMNMX.FTZ R5, R74, R5, !PT ;  /* 0x000000054a057209 */ /* 0x000fe20007810000 */
[----:B------:R-:W1:Y:S01]  /*18530*/  SHFL.BFLY PT, R8, R71, 0x2, 0x1f ;  /* 0x0c401f0047087f89 */ /* 0x000e6200000e0000 */
[----:B------:R-:W-:Y:S02]  /*18540*/  FSEL R27, R124, -INF , !P0 ;  /* 0xff8000007c1b7808 */ /* 0x000fe40004000000 */
[----:B------:R-:W-:Y:S02]  /*18550*/  ISETP.GE.OR P0, PT, R0, R230, !P2 ;  /* 0x000000e60000720c */ /* 0x000fe40005706670 */
[----:B------:R-:W-:Y:S02]  /*18560*/  FMNMX.FTZ R69, R10, R69, !PT ;  /* 0x000000450a457209 */ /* 0x000fe40007810000 */
[----:B------:R-:W-:Y:S02]  /*18570*/  FMNMX.FTZ R5, R75, R5, !PT ;  /* 0x000000054b057209 */ /* 0x000fe40007810000 */
[----:B------:R-:W-:Y:S02]  /*18580*/  FMNMX.FTZ R6, R114, R6, !PT ;  /* 0x0000000672067209 */ /* 0x000fe40007810000 */
[----:B------:R-:W-:Y:S02]  /*18590*/  FSEL R241, R125, -INF , !P0 ;  /* 0xff8000007df17808 */ /* 0x000fe40004000000 */
[----:B------:R-:W-:Y:S02]  /*185a0*/  FMNMX.FTZ R69, R27, R69, !PT ;  /* 0x000000451b457209 */ /* 0x000fe40007810000 */
[----:B------:R-:W-:Y:S01]  /*185b0*/  FMNMX.FTZ R5, R25, R5, !PT ;  /* 0x0000000519057209 */ /* 0x000fe20007810000 */
[----:B------:R-:W-:Y:S01]  /*185c0*/  STL [R1+0x148], R241 ;  /* 0x000148f101007387 */ /* 0x000fe20000100800 */
[----:B------:R-:W-:Y:S02]  /*185d0*/  FMNMX.FTZ R6, R115, R6, !PT ;  /* 0x0000000673067209 */ /* 0x000fe40007810000 */
[----:B------:R-:W-:Y:S02]  /*185e0*/  FMNMX.FTZ R69, R241, R69, !PT ;  /* 0x00000045f1457209 */ /* 0x000fe40007810000 */
[----:B------:R-:W-:Y:S02]  /*185f0*/  FMNMX.FTZ R5, R29, R5, !PT ;  /* 0x000000051d057209 */ /* 0x000fe40007810000 */
[----:B------:R-:W-:Y:S01]  /*18600*/  FMNMX.FTZ R6, R118, R6, !PT ;  /* 0x0000000676067209 */ /* 0x000fe20007810000 */
[----:B------:R-:W4:Y:S01]  /*18610*/  SHFL.BFLY PT, R7, R69, 0x2, 0x1f ;  /* 0x0c401f0045077f89 */ /* 0x000f2200000e0000 */
[----:B------:R-:W-:Y:S02]  /*18620*/  FMNMX.FTZ R5, R79, R5, !PT ;  /* 0x000000054f057209 */ /* 0x000fe40007810000 */
[----:B------:R-:W-:Y:S02]  /*18630*/  FMNMX.FTZ R6, R119, R6, !PT ;  /* 0x0000000677067209 */ /* 0x000fe40007810000 */
[----:B------:R-:W-:Y:S02]  /*18640*/  ISETP.GE.AND P1, PT, R4, R225, PT ;  /* 0x000000e10400720c */ /* 0x000fe40003f26270 */
[----:B------:R-:W-:Y:S02]  /*18650*/  FMNMX.FTZ R5, R61, R5, !PT ;  /* 0x000000053d057209 */ /* 0x000fe40007810000 */
[----:B------:R-:W-:Y:S02]  /*18660*/  FMNMX.FTZ R6, R130, R6, !PT ;  /* 0x0000000682067209 */ /* 0x000fe40007810000 */
[----:B------:R-:W-:Y:S02]  /*18670*/  ISETP.GE.AND P0, PT, R3, R225, PT ;  /* 0x000000e10300720c */ /* 0x000fe40003f06270 */
[----:B------:R-:W-:Y:S02]  /*18680*/  ISETP.GE.OR P4, PT, R4, R229, !P1 ;  /* 0x000000e50400720c */ /* 0x000fe40004f86670 */
[----:B--2---:R-:W-:Y:S02]  /*18690*/  FMNMX.FTZ R4, R228, R5, !PT ;  /* 0x00000005e4047209 */ /* 0x004fe40007810000 */
[----:B------:R-:W-:Y:S02]  /*186a0*/  FMNMX.FTZ R70, R131, R6, !PT ;  /* 0x0000000683467209 */ /* 0x000fe40007810000 */
[----:B------:R-:W-:Y:S02]  /*186b0*/  LOP3.LUT P1, RZ, R224, 0x8, RZ, 0xc0, !PT ;  /* 0x00000008e0ff7812 */ /* 0x000fe4000782c0ff */
[----:B------:R-:W-:Y:S01]  /*186c0*/  ISETP.GE.OR P2, PT, R3, R229, !P0 ;  /* 0x000000e50300720c */ /* 0x000fe20004746670 */
[----:B------:R-:W2:Y:S01]  /*186d0*/  SHFL.BFLY PT, R6, R70, 0x2, 0x1f ;  /* 0x0c401f0046067f89 */ /* 0x000ea200000e0000 */
[----:B---3--:R-:W-:Y:S02]  /*186e0*/  FMNMX.FTZ R3, R232, R4, !PT ;  /* 0x00000004e8037209 */ /* 0x008fe40007810000 */
[----:B------:R-:W-:Y:S02]  /*186f0*/  FSEL R28, R106, -INF , !P1 ;  /* 0xff8000006a1c7808 */ /* 0x000fe40004800000 */
[----:B-1----:R-:W-:Y:S02]  /*18700*/  FMNMX.FTZ R71, R71, R8, !PT ;  /* 0x0000000847477209 */ /* 0x002fe40007810000 */
[----:B------:R-:W-:Y:S02]  /*18710*/  FSEL R26, R107, -INF , !P3 ;  /* 0xff8000006b1a7808 */ /* 0x000fe40005800000 */
[----:B------:R-:W-:Y:S01]  /*18720*/  FMNMX.FTZ R3, R28, R3, !PT ;  /* 0x000000031c037209 */ /* 0x000fe20007810000 */
[----:B------:R-:W1:Y:S01]  /*18730*/  SHFL.BFLY PT, R5, R71, 0x1, 0x1f ;  /* 0x0c201f0047057f89 */ /* 0x000e6200000e0000 */
[----:B------:R-:W-:Y:S02]  /*18740*/  ISETP.GE.AND P0, PT, R2, R225, PT ;  /* 0x000000e10200720c */ /* 0x000fe40003f06270 */
[----:B------:R-:W-:Y:S02]  /*18750*/  FSEL R218, R110, -INF , !P6 ;  /* 0xff8000006eda7808 */ /* 0x000fe40007000000 */
[----:B------:R-:W-:Y:S02]  /*18760*/  FMNMX.FTZ R3, R26, R3, !PT ;  /* 0x000000031a037209 */ /* 0x000fe40007810000 */
[----:B------:R-:W-:Y:S02]  /*18770*/  ISETP.GE.OR P1, PT, R2, R229, !P0 ;  /* 0x000000e50200720c */ /* 0x000fe40004726670 */
[----:B----4-:R-:W-:Y:S02]  /*18780*/  FMNMX.FTZ R69, R69, R7, !PT ;  /* 0x0000000745457209 */ /* 0x010fe40007810000 */
[----:B------:R-:W-:Y:S02]  /*18790*/  FMNMX.FTZ R2, R218, R3, !PT ;  /* 0x00000003da027209 */ /* 0x000fe40007810000 */
[----:B------:R-:W-:Y:S01]  /*187a0*/  FSEL R30, R111, -INF , !P5 ;  /* 0xff8000006f1e7808 */ /* 0x000fe20006800000 */
[----:B------:R-:W3:Y:S01]  /*187b0*/  SHFL.BFLY PT, R3, R69, 0x1, 0x1f ;  /* 0x0c201f0045037f89 */ /* 0x000ee200000e0000 */
[----:B------:R-:W-:Y:S02]  /*187c0*/  ISETP.GE.AND P0, PT, R0, R225, PT ;  /* 0x000000e10000720c */ /* 0x000fe40003f06270 */
[----:B------:R-:W-:Y:S02]  /*187d0*/  FSEL R40, R122, -INF , !P4 ;  /* 0xff8000007a287808 */ /* 0x000fe40006000000 */
[----:B------:R-:W-:Y:S02]  /*187e0*/  FMNMX.FTZ R2, R30, R2, !PT ;  /* 0x000000021e027209 */ /* 0x000fe40007810000 */
[----:B------:R-:W-:Y:S02]  /*187f0*/  ISETP.GE.OR P0, PT, R0, R229, !P0 ;  /* 0x000000e50000720c */ /* 0x000fe40004706670 */
[----:B------:R-:W-:Y:S02]  /*18800*/  FSEL R43, R123, -INF , !P2 ;  /* 0xff8000007b2b7808 */ /* 0x000fe40005000000 */
[----:B------:R-:W-:Y:S02]  /*18810*/  FMNMX.FTZ R0, R40, R2, !PT ;  /* 0x0000000228007209 */ /* 0x000fe40007810000 */
[----:B------:R-:W-:Y:S02]  /*18820*/  FSEL R42, R126, -INF , !P1 ;  /* 0xff8000007e2a7808 */ /* 0x000fe40004800000 */
[----:B------:R-:W-:Y:S02]  /*18830*/  FMNMX.FTZ R0, R43, R0, !PT ;  /* 0x000000002b007209 */ /* 0x000fe40007810000 */
[----:B--2---:R-:W-:Y:S02]  /*18840*/  FMNMX.FTZ R70, R70, R6, !PT ;  /* 0x0000000646467209 */ /* 0x004fe40007810000 */
[----:B------:R-:W-:Y:S02]  /*18850*/  FMNMX.FTZ R0, R42, R0, !PT ;  /* 0x000000002a007209 */ /* 0x000fe40007810000 */
[----:B------:R-:W-:Y:S01]  /*18860*/  FSEL R72, R127, -INF , !P0 ;  /* 0xff8000007f487808 */ /* 0x000fe20004000000 */
[----:B------:R-:W2:Y:S01]  /*18870*/  SHFL.BFLY PT, R4, R70, 0x1, 0x1f ;  /* 0x0c201f0046047f89 */ /* 0x000ea200000e0000 */
[----:B-1----:R-:W-:Y:S01]  /*18880*/  FMNMX.FTZ R71, R71, R5, !PT ;  /* 0x0000000547477209 */ /* 0x002fe20007810000 */
[----:B------:R-:W-:Y:S01]  /*18890*/  IMAD.MOV.U32 R127, RZ, RZ, R27 ;  /* 0x000000ffff7f7224 */ /* 0x000fe200078e001b */
[----:B------:R-:W-:Y:S02]  /*188a0*/  FMNMX.FTZ R0, R72, R0, !PT ;  /* 0x0000000048007209 */ /* 0x000fe40007810000 */
[C---:B------:R-:W-:Y:S01]  /*188b0*/  FSETP.NEU.FTZ.AND P2, PT, R71.reuse, -INF , PT ;  /* 0xff8000004700780b */ /* 0x040fe20003f5d000 */
[----:B------:R-:W-:Y:S01]  /*188c0*/  FMUL.FTZ R5, R71, UR4 ;  /* 0x0000000447057c20 */ /* 0x000fe20008410000 */
[----:B---3--:R-:W-:Y:S01]  /*188d0*/  FMNMX.FTZ R69, R69, R3, !PT ;  /* 0x0000000345457209 */ /* 0x008fe20007810000 */
[----:B------:R-:W1:Y:S01]  /*188e0*/  SHFL.BFLY PT, R2, R0, 0x2, 0x1f ;  /* 0x0c401f0000027f89 */ /* 0x000e6200000e0000 */
[----:B------:R-:W-:Y:S02]  /*188f0*/  LOP3.LUT P3, RZ, R224, 0x20, RZ, 0xc0, !PT ;  /* 0x00000020e0ff7812 */ /* 0x000fe4000786c0ff */
[----:B------:R-:W-:Y:S01]  /*18900*/  FSEL R5, R5, RZ, P2 ;  /* 0x000000ff05057208 */ /* 0x000fe20001000000 */
[C---:B------:R-:W-:Y:S01]  /*18910*/  FMUL.FTZ R73, R69.reuse, UR4 ;  /* 0x0000000445497c20 */ /* 0x040fe20008410000 */
[----:B------:R-:W-:Y:S03]  /*18920*/  FSETP.NEU.FTZ.AND P0, PT, R69, -INF , PT ;  /* 0xff8000004500780b */ /* 0x000fe60003f1d000 */
[--C-:B------:R-:W-:Y:S01]  /*18930*/  FFMA.FTZ R3, R200, UR4, -R5.reuse ;  /* 0x00000004c8037c23 */ /* 0x100fe20008010805 */
[--C-:B------:R-:W-:Y:S01]  /*18940*/  FFMA.FTZ R226, R85, UR4, -R5.reuse ;  /* 0x0000000455e27c23 */ /* 0x100fe20008010805 */
[--C-:B------:R-:W-:Y:S01]  /*18950*/  FFMA.FTZ R90, R33, UR4, -R5.reuse ;  /* 0x00000004215a7c23 */ /* 0x100fe20008010805 */
[--C-:B------:R-:W-:Y:S01]  /*18960*/  FFMA.FTZ R213, R11, UR4, -R5.reuse ;  /* 0x000000040bd57c23 */ /* 0x100fe20008010805 */
[----:B------:R3:W-:Y:S01]  /*18970*/  MUFU.EX2 R76, R3 ;  /* 0x00000003004c7308 */ /* 0x0007e20000000800 */
[----:B------:R-:W-:Y:S01]  /*18980*/  FSEL R73, R73, RZ, P0 ;  /* 0x000000ff49497208 */ /* 0x000fe20000000000 */
[--C-:B------:R-:W-:Y:S01]  /*18990*/  FFMA.FTZ R6, R17, UR4, -R5.reuse ;  /* 0x0000000411067c23 */ /* 0x100fe20008010805 */
[--C-:B------:R-:W-:Y:S01]  /*189a0*/  FFMA.FTZ R222, R117, UR4, -R5.reuse ;  /* 0x0000000475de7c23 */ /* 0x100fe20008010805 */
[----:B--2---:R-:W-:Y:S01]  /*189b0*/  FMNMX.FTZ R70, R70, R4, !PT ;  /* 0x0000000446467209 */ /* 0x004fe20007810000 */
[----:B------:R-:W-:Y:S01]  /*189c0*/  FFMA.FTZ R233, R128, UR4, -R5 ;  /* 0x0000000480e97c23 */ /* 0x000fe20008010805 */
[--C-:B------:R-:W-:Y:S01]  /*189d0*/  FFMA.FTZ R4, R9, UR4, -R73.reuse ;  /* 0x0000000409047c23 */ /* 0x100fe20008010849 */
[--C-:B------:R-:W-:Y:S03]  /*189e0*/  FFMA.FTZ R9, R207, UR4, -R73.reuse ;  /* 0x00000004cf097c23 */ /* 0x100fe60008010849 */
[----:B------:R-:W2:Y:S01]  /*189f0*/  MUFU.EX2 R91, R6 ;  /* 0x00000006005b7308 */ /* 0x000ea20000000800 */
[----:B------:R-:W-:Y:S01]  /*18a00*/  FFMA.FTZ R8, R206, UR4, -R73 ;  /* 0x00000004ce087c23 */ /* 0x000fe20008010849 */
[--C-:B------:R-:W-:Y:S01]  /*18a10*/  FFMA.FTZ R206, R81, UR4, -R5.reuse ;  /* 0x0000000451ce7c23 */ /* 0x100fe20008010805 */
[--C-:B------:R-:W-:Y:S01]  /*18a20*/  FFMA.FTZ R121, R48, UR4, -R5.reuse ;  /* 0x0000000430797c23 */ /* 0x100fe20008010805 */
[--C-:B------:R-:W-:Y:S01]  /*18a30*/  FFMA.FTZ R78, R96, UR4, -R5.reuse ;  /* 0x00000004604e7c23 */ /* 0x100fe20008010805 */
[--C-:B------:R-:W-:Y:S01]  /*18a40*/  FFMA.FTZ R46, R129, UR4, -R5.reuse ;  /* 0x00000004812e7c23 */ /* 0x100fe20008010805 */
[----:B------:R-:W-:Y:S02]  /*18a50*/  IMAD.MOV.U32 R17, RZ, RZ, R212 ;  /* 0x000000ffff117224 */ /* 0x000fe400078e00d4 */
[----:B------:R-:W-:Y:S02]  /*18a60*/  FMUL.FTZ R7, R70, UR4 ;  /* 0x0000000446077c20 */ /* 0x000fe40008410000 */
[----:B------:R4:W-:Y:S01]  /*18a70*/  MUFU.EX2 R88, R4 ;  /* 0x0000000400587308 */ /* 0x0009e20000000800 */
[----:B-1----:R-:W-:Y:S01]  /*18a80*/  FMNMX.FTZ R0, R0, R2, !PT ;  /* 0x0000000200007209 */ /* 0x002fe20007810000 */
[--C-:B------:R-:W-:Y:S01]  /*18a90*/  FFMA.FTZ R109, R21, UR4, -R5.reuse ;  /* 0x00000004156d7c23 */ /* 0x100fe20008010805 */
[----:B------:R-:W-:Y:S01]  /*18aa0*/  FSETP.NEU.FTZ.AND P1, PT, R70, -INF , PT ;  /* 0xff8000004600780b */ /* 0x000fe20003f3d000 */
[--C-:B------:R-:W-:Y:S01]  /*18ab0*/  FFMA.FTZ R123, R36, UR4, -R5.reuse ;  /* 0x00000004247b7c23 */ /* 0x100fe20008010805 */
[--C-:B------:R-:W-:Y:S01]  /*18ac0*/  FFMA.FTZ R122, R37, UR4, -R5.reuse ;  /* 0x00000004257a7c23 */ /* 0x100fe20008010805 */
[----:B---3--:R-:W1:Y:S01]  /*18ad0*/  SHFL.BFLY PT, R3, R0, 0x1, 0x1f ;  /* 0x0c201f0000037f89 */ /* 0x008e6200000e0000 */
[----:B------:R-:W-:Y:S03]  /*18ae0*/  FSEL R7, R7, RZ, P1 ;  /* 0x000000ff07077208 */ /* 0x000fe60000800000 */
[----:B------:R-:W-:Y:S01]  /*18af0*/  MUFU.EX2 R104, R9 ;  /* 0x0000000900687308 */ /* 0x000fe20000000800 */
[--C-:B------:R-:W-:Y:S01]  /*18b00*/  FFMA.FTZ R120, R49, UR4, -R5.reuse ;  /* 0x0000000431787c23 */ /* 0x100fe20008010805 */
[--C-:B------:R-:W-:Y:S01]  /*18b10*/  FFMA.FTZ R200, R53, UR4, -R5.reuse ;  /* 0x0000000435c87c23 */ /* 0x100fe20008010805 */
[----:B------:R-:W-:Y:S01]  /*18b20*/  FFMA.FTZ R126, R65, UR4, -R5 ;  /* 0x00000004417e7c23 */ /* 0x000fe20008010805 */
[--C-:B------:R-:W-:Y:S01]  /*18b30*/  FFMA.FTZ R2, R202, UR4, -R7.reuse ;  /* 0x00000004ca027c23 */ /* 0x100fe20008010807 */
[--C-:B------:R-:W-:Y:S01]  /*18b40*/  FFMA.FTZ R212, R99, UR4, -R7.reuse ;  /* 0x0000000463d47c23 */ /* 0x100fe20008010807 */
[--C-:B------:R-:W-:Y:S01]  /*18b50*/  FFMA.FTZ R95, R50, UR4, -R7.reuse ;  /* 0x00000004325f7c23 */ /* 0x100fe20008010807 */
[----:B------:R-:W-:Y:S03]  /*18b60*/  FFMA.FTZ R94, R51, UR4, -R7 ;  /* 0x00000004335e7c23 */ /* 0x000fe60008010807 */
[----:B------:R3:W-:Y:S01]  /*18b70*/  MUFU.EX2 R77, R2 ;  /* 0x00000002004d7308 */ /* 0x0007e20000000800 */
[----:B----4-:R-:W-:Y:S01]  /*18b80*/  FFMA.FTZ R4, R16, UR4, -R5 ;  /* 0x0000000410047c23 */ /* 0x010fe20008010805 */
[--C-:B------:R-:W-:Y:S01]  /*18b90*/  FFMA.FTZ R129, R82, UR4, -R7.reuse ;  /* 0x0000000452817c23 */ /* 0x100fe20008010807 */
[--C-:B------:R-:W-:Y:S01]  /*18ba0*/  FFMA.FTZ R219, R103, UR4, -R7.reuse ;  /* 0x0000000467db7c23 */ /* 0x100fe20008010807 */
[--C-:B------:R-:W-:Y:S01]  /*18bb0*/  FFMA.FTZ R231, R115, UR4, -R7.reuse ;  /* 0x0000000473e77c23 */ /* 0x100fe20008010807 */
[--C-:B------:R-:W-:Y:S01]  /*18bc0*/  FFMA.FTZ R221, R118, UR4, -R7.reuse ;  /* 0x0000000476dd7c23 */ /* 0x100fe20008010807 */
[--C-:B------:R-:W-:Y:S01]  /*18bd0*/  FFMA.FTZ R220, R119, UR4, -R7.reuse ;  /* 0x0000000477dc7c23 */ /* 0x100fe20008010807 */
[----:B------:R-:W-:Y:S03]  /*18be0*/  FFMA.FTZ R230, R130, UR4, -R7 ;  /* 0x0000000482e67c23 */ /* 0x000fe60008010807 */
[----:B------:R4:W-:Y:S01]  /*18bf0*/  MUFU.EX2 R241, R4 ;  /* 0x0000000400f17308 */ /* 0x0009e20000000800 */
[----:B------:R-:W-:Y:S02]  /*18c00*/  IMAD.MOV.U32 R16, RZ, RZ, R10 ;  /* 0x000000ffff107224 */ /* 0x000fe400078e000a */
[--C-:B------:R-:W-:Y:S01]  /*18c10*/  FFMA.FTZ R111, R97, UR4, -R5.reuse ;  /* 0x00000004616f7c23 */ /* 0x100fe20008010805 */
[--C-:B------:R-:W-:Y:S01]  /*18c20*/  FFMA.FTZ R44, R100, UR4, -R5.reuse ;  /* 0x00000004642c7c23 */ /* 0x100fe20008010805 */
[--C-:B------:R-:W-:Y:S01]  /*18c30*/  FFMA.FTZ R31, R112, UR4, -R5.reuse ;  /* 0x00000004701f7c23 */ /* 0x100fe20008010805 */
[--C-:B------:R-:W-:Y:S01]  /*18c40*/  FFMA.FTZ R113, R113, UR4, -R5.reuse ;  /* 0x0000000471717c23 */ /* 0x100fe20008010805 */
[----:B-1----:R-:W-:Y:S01]  /*18c50*/  FMNMX.FTZ R68, R0, R3, !PT ;  /* 0x0000000300447209 */ /* 0x002fe20007810000 */
[----:B------:R-:W-:Y:S02]  /*18c60*/  FFMA.FTZ R202, R12, UR4, -R5 ;  /* 0x000000040cca7c23 */ /* 0x000fe40008010805 */
[----:B------:R-:W-:Y:S01]  /*18c70*/  MUFU.EX2 R105, R8 ;  /* 0x0000000800697308 */ /* 0x000fe20000000800 */
[----:B------:R-:W-:Y:S01]  /*18c80*/  FSEL R0, R69, RZ, P0 ;  /* 0x000000ff45007208 */ /* 0x000fe20000000000 */
[----:B---3--:R-:W-:Y:S01]  /*18c90*/  FFMA.FTZ R2, R201, UR4, -R73 ;  /* 0x00000004c9027c23 */ /* 0x008fe20008010849 */
[----:B------:R-:W-:Y:S01]  /*18ca0*/  FSETP.NEU.FTZ.AND P0, PT, R68, -INF , PT ;  /* 0xff8000004400780b */ /* 0x000fe20003f1d000 */
[--C-:B------:R-:W-:Y:S01]  /*18cb0*/  FFMA.FTZ R10, R19, UR4, -R7.reuse ;  /* 0x00000004130a7c23 */ /* 0x100fe20008010807 */
[--C-:B------:R-:W-:Y:S01]  /*18cc0*/  FFMA.FTZ R62, R23, UR4, -R7.reuse ;  /* 0x00000004173e7c23 */ /* 0x100fe20008010807 */
[--C-:B------:R-:W-:Y:S01]  /*18cd0*/  FFMA.FTZ R58, R35, UR4, -R7.reuse ;  /* 0x00000004233a7c23 */ /* 0x100fe20008010807 */
[----:B------:R-:W-:Y:S03]  /*18ce0*/  FFMA.FTZ R97, R39, UR4, -R7 ;  /* 0x0000000427617c23 */ /* 0x000fe60008010807 */
[----:B------:R1:W-:Y:S01]  /*18cf0*/  MUFU.EX2 R84, R2 ;  /* 0x0000000200547308 */ /* 0x0003e20000000800 */
[----:B----4-:R-:W-:Y:S01]  /*18d00*/  FADD.FTZ R4, -R0, R134 ;  /* 0x0000008600047221 */ /* 0x010fe20000010100 */
[C---:B------:R-:W-:Y:S01]  /*18d10*/  FSEL R0, R68.reuse, RZ, P0 ;  /* 0x000000ff44007208 */ /* 0x040fe20000000000 */
[----:B------:R-:W-:Y:S01]  /*18d20*/  FMUL.FTZ R74, R68, UR4 ;  /* 0x00000004444a7c20 */ /* 0x000fe20008410000 */
[----:B------:R-:W-:Y:S02]  /*18d30*/  IMAD.MOV.U32 R134, RZ, RZ, R223 ;  /* 0x000000ffff867224 */ /* 0x000fe400078e00df */
[--C-:B------:R-:W-:Y:S01]  /*18d40*/  FFMA.FTZ R223, R101, UR4, -R5.reuse ;  /* 0x0000000465df7c23 */ /* 0x100fe20008010805 */
[----:B------:R-:W-:Y:S01]  /*18d50*/  FFMA.FTZ R201, R52, UR4, -R5 ;  /* 0x0000000434c97c23 */ /* 0x000fe20008010805 */
[----:B------:R-:W-:Y:S02]  /*18d60*/  FADD.FTZ R6, -R0, R135 ;  /* 0x0000008700067221 */ /* 0x000fe40000010100 */
[----:B------:R-:W-:Y:S01]  /*18d70*/  MUFU.EX2 R227, R10 ;  /* 0x0000000a00e37308 */ /* 0x000fe20000000800 */
[--C-:B------:R-:W-:Y:S01]  /*18d80*/  FFMA.FTZ R0, R18, UR4, -R7.reuse ;  /* 0x0000000412007c23 */ /* 0x100fe20008010807 */
[--C-:B------:R-:W-:Y:S01]  /*18d90*/  FFMA.FTZ R101, R22, UR4, -R7.reuse ;  /* 0x0000000416657c23 */ /* 0x100fe20008010807 */
[----:B------:R-:W3:Y:S01]  /*18da0*/  LDL.LU R18, [R1+0x70] ;  /* 0x0000700001127983 */ /* 0x000ee20000300800 */
[--C-:B------:R-:W-:Y:S01]  /*18db0*/  FFMA.FTZ R108, R66, UR4, -R7.reuse ;  /* 0x00000004426c7c23 */ /* 0x100fe20008010807 */
[--C-:B------:R-:W-:Y:S01]  /*18dc0*/  FFMA.FTZ R107, R67, UR4, -R7.reuse ;  /* 0x00000004436b7c23 */ /* 0x100fe20008010807 */
[----:B------:R-:W-:Y:S01]  /*18dd0*/  FFMA.FTZ R98, R98, UR4, -R7 ;  /* 0x0000000462627c23 */ /* 0x000fe20008010807 */
[----:B------:R-:W4:Y:S03]  /*18de0*/  LDL.LU R11, [R1+0x74] ;  /* 0x00007400010b7983 */ /* 0x000f260000300800 */
[----:B------:R2:W-:Y:S01]  /*18df0*/  MUFU.EX2 R89, R0 ;  /* 0x0000000000597308 */ /* 0x0005e20000000800 */
[----:B-1----:R-:W-:Y:S01]  /*18e00*/  FFMA.FTZ R2, R204, UR4, -R5 ;  /* 0x00000004cc027c23 */ /* 0x002fe20008010805 */
[----:B--2---:R-:W-:Y:S01]  /*18e10*/  IMAD.MOV.U32 R99, RZ, RZ, R91 ;  /* 0x000000ffff637224 */ /* 0x004fe200078e005b */
[----:B------:R-:W-:Y:S01]  /*18e20*/  FSEL R74, R74, RZ, P0 ;  /* 0x000000ff4a4a7208 */ /* 0x000fe20000000000 */
[----:B------:R-:W-:Y:S02]  /*18e30*/  IMAD.MOV.U32 R103, RZ, RZ, R57 ;  /* 0x000000ffff677224 */ /* 0x000fe400078e0039 */
[----:B------:R-:W-:Y:S01]  /*18e40*/  FFMA.FTZ R59, R34, UR4, -R7 ;  /* 0x00000004223b7c23 */ /* 0x000fe20008010807 */
[----:B------:R-:W-:Y:S02]  /*18e50*/  IMAD.MOV.U32 R130, RZ, RZ, R113 ;  /* 0x000000ffff827224 */ /* 0x000fe400078e0071 */
[----:B------:R-:W-:Y:S01]  /*18e60*/  FFMA.FTZ R106, R38, UR4, -R7 ;  /* 0x00000004266a7c23 */ /* 0x000fe20008010807 */
[----:B------:R1:W-:Y:S01]  /*18e70*/  MUFU.EX2 R93, R2 ;  /* 0x00000002005d7308 */ /* 0x0003e20000000800 */
[----:B------:R-:W-:Y:S02]  /*18e80*/  IMAD.MOV.U32 R135, RZ, RZ, R63 ;  /* 0x000000ffff877224 */ /* 0x000fe400078e003f */
[--C-:B------:R-:W-:Y:S01]  /*18e90*/  FFMA.FTZ R204, R14, UR4, -R5.reuse ;  /* 0x000000040ecc7c23 */ /* 0x100fe20008010805 */
[--C-:B------:R-:W-:Y:S01]  /*18ea0*/  FFMA.FTZ R63, R20, UR4, -R5.reuse ;  /* 0x00000004143f7c23 */ /* 0x100fe20008010805 */
[----:B------:R-:W-:Y:S01]  /*18eb0*/  FFMA.FTZ R14, R116, UR4, -R5 ;  /* 0x00000004740e7c23 */ /* 0x000fe20008010805 */
[----:B------:R-:W-:Y:S02]  /*18ec0*/  IMAD.MOV.U32 R9, RZ, RZ, R135 ;  /* 0x000000ffff097224 */ /* 0x000fe400078e0087 */
[----:B------:R-:W-:Y:S01]  /*18ed0*/  FFMA.FTZ R8, R208, UR4, -R74 ;  /* 0x00000004d0087c23 */ /* 0x000fe2000801084a */
[----:B------:R-:W-:Y:S01]  /*18ee0*/  IMAD.MOV.U32 R135, RZ, RZ, R134 ;  /* 0x000000ffff877224 */ /* 0x000fe200078e0086 */
[----:B------:R-:W-:Y:S01]  /*18ef0*/  MUFU.EX2 R109, R109 ;  /* 0x0000006d006d7308 */ /* 0x000fe20000000800 */
[----:B------:R-:W-:Y:S01]  /*18f00*/  FFMA.FTZ R0, R205, UR4, -R74 ;  /* 0x00000004cd007c23 */ /* 0x000fe2000801084a */
[----:B------:R-:W-:Y:S01]  /*18f10*/  FFMA.FTZ R205, R80, UR4, -R5 ;  /* 0x0000000450cd7c23 */ /* 0x000fe20008010805 */
[----:B------:R-:W-:Y:S02]  /*18f20*/  IMAD.MOV.U32 R119, RZ, RZ, R9 ;  /* 0x000000ffff777224 */ /* 0x000fe400078e0009 */
[----:B------:R-:W-:Y:S01]  /*18f30*/  FFMA.FTZ R117, R54, UR4, -R7 ;  /* 0x0000000436757c23 */ /* 0x000fe20008010807 */
[----:B------:R-:W-:Y:S02]  /*18f40*/  IMAD.MOV.U32 R12, RZ, RZ, R17 ;  /* 0x000000ffff0c7224 */ /* 0x000fe400078e0011 */
[--C-:B------:R-:W-:Y:S01]  /*18f50*/  FFMA.FTZ R116, R55, UR4, -R7.reuse ;  /* 0x0000000437747c23 */ /* 0x100fe20008010807 */
[--C-:B------:R-:W-:Y:S01]  /*18f60*/  FFMA.FTZ R125, R15, UR4, -R7.reuse ;  /* 0x000000040f7d7c23 */ /* 0x100fe20008010807 */
[----:B------:R2:W-:Y:S01]  /*18f70*/  MUFU.EX2 R207, R0 ;  /* 0x0000000000cf7308 */ /* 0x0005e20000000800 */
[--C-:B-1----:R-:W-:Y:S01]  /*18f80*/  FFMA.FTZ R2, R203, UR4, -R7.reuse ;  /* 0x00000004cb027c23 */ /* 0x102fe20008010807 */
[--C-:B------:R-:W-:Y:S01]  /*18f90*/  FFMA.FTZ R203, R83, UR4, -R7.reuse ;  /* 0x0000000453cb7c23 */ /* 0x100fe20008010807 */
[--C-:B------:R-:W-:Y:S01]  /*18fa0*/  FFMA.FTZ R124, R13, UR4, -R7.reuse ;  /* 0x000000040d7c7c23 */ /* 0x100fe20008010807 */
[----:B------:R-:W1:Y:S01]  /*18fb0*/  LDSM.16.MT88.4 R80, [R214+0x8000] ;  /* 0x00800000d650783b */ /* 0x000e620000004200 */
[----:B------:R-:W-:Y:S01]  /*18fc0*/  FFMA.FTZ R208, R86, UR4, -R7 ;  /* 0x0000000456d07c23 */ /* 0x000fe20008010807 */
[----:B------:R-:W-:Y:S02]  /*18fd0*/  IMAD.MOV.U32 R86, RZ, RZ, R41 ;  /* 0x000000ffff567224 */ /* 0x000fe400078e0029 */
[--C-:B------:R-:W-:Y:S02]  /*18fe0*/  FFMA.FTZ R27, R102, UR4, -R7.reuse ;  /* 0x00000004661b7c23 */ /* 0x100fe40008010807 */
[----:B------:R2:W-:Y:S01]  /*18ff0*/  MUFU.EX2 R75, R2 ;  /* 0x00000002004b7308 */ /* 0x0005e20000000800 */
[--C-:B------:R-:W-:Y:S01]  /*19000*/  FFMA.FTZ R114, R114, UR4, -R7.reuse ;  /* 0x0000000472727c23 */ /* 0x100fe20008010807 */
[----:B------:R-:W-:Y:S01]  /*19010*/  FFMA.FTZ R110, R131, UR4, -R7 ;  /* 0x00000004836e7c23 */ /* 0x000fe20008010807 */
[----:B------:R-:W-:Y:S01]  /*19020*/  IMAD.MOV.U32 R102, RZ, RZ, R56 ;  /* 0x000000ffff667224 */ /* 0x000fe200078e0038 */
[----:B------:R-:W-:Y:S01]  /*19030*/  PLOP3.LUT P0, PT, PT, PT, UP0, 0x80, 0x0 ;  /* 0x000000000000781c */ /* 0x000fe20003f0f008 */
[----:B------:R-:W-:Y:S02]  /*19040*/  IMAD.MOV.U32 R118, RZ, RZ, R61 ;  /* 0x000000ffff767224 */ /* 0x000fe400078e003d */
[----:B------:R-:W-:Y:S03]  /*19050*/  IMAD.MOV.U32 R115, RZ, RZ, R60 ;  /* 0x000000ffff737224 */ /* 0x000fe600078e003c */
[----:B------:R-:W-:Y:S01]  /*19060*/  MUFU.EX2 R101, R101 ;  /* 0x0000006500657308 */ /* 0x000fe20000000800 */
[----:B--2---:R-:W-:Y:S01]  /*19070*/  FFMA.FTZ R0, R209, UR4, -R74 ;  /* 0x00000004d1007c23 */ /* 0x004fe2000801084a */
[----:B------:R-:W-:Y:S02]  /*19080*/  IMAD.MOV.U32 R131, RZ, RZ, R118 ;  /* 0x000000ffff837224 */ /* 0x000fe400078e0076 */
[----:B------:R-:W-:Y:S01]  /*19090*/  FFMA.FTZ R209, R87, UR4, -R7 ;  /* 0x0000000457d17c23 */ /* 0x000fe20008010807 */
[----:B------:R-:W-:Y:S01]  /*190a0*/  MOV R87, R44 ;  /* 0x0000002c00577202 */ /* 0x000fe20000000f00 */
[----:B------:R-:W-:Y:S02]  /*190b0*/  IMAD.MOV.U32 R15, RZ, RZ, R40 ;  /* 0x000000ffff0f7224 */ /* 0x000fe400078e0028 */
[----:B------:R-:W-:Y:S02]  /*190c0*/  IMAD.MOV.U32 R128, RZ, RZ, R29 ;  /* 0x000000ffff807224 */ /* 0x000fe400078e001d */
[----:B------:R2:W-:Y:S01]  /*190d0*/  MUFU.EX2 R85, R0 ;  /* 0x0000000000557308 */ /* 0x0005e20000000800 */
[----:B------:R-:W-:Y:S01]  /*190e0*/  FSEL R2, R71, RZ, P2 ;  /* 0x000000ff47027208 */ /* 0x000fe20001000000 */
[----:B------:R-:W-:Y:S02]  /*190f0*/  IMAD.MOV.U32 R112, RZ, RZ, R28 ;  /* 0x000000ffff707224 */ /* 0x000fe400078e001c */
[----:B------:R-:W-:Y:S02]  /*19100*/  IMAD.MOV.U32 R100, RZ, RZ, R25 ;  /* 0x000000ffff647224 */ /* 0x000fe400078e0019 */
[----:B------:R-:W-:Y:S01]  /*19110*/  FADD.FTZ R3, -R2, R132 ;  /* 0x0000008402037221 */ /* 0x000fe20000010100 */
[----:B------:R-:W-:Y:S03]  /*19120*/  FSEL R2, R70, RZ, P1 ;  /* 0x000000ff46027208 */ /* 0x000fe60000800000 */
[----:B------:R-:W-:Y:S01]  /*19130*/  MUFU.EX2 R201, R201 ;  /* 0x000000c900c97308 */ /* 0x000fe20000000800 */
[----:B------:R-:W-:Y:S01]  /*19140*/  FFMA.FTZ R132, R64, UR4, -R5 ;  /* 0x0000000440847c23 */ /* 0x000fe20008010805 */
[----:B------:R-:W-:Y:S01]  /*19150*/  FADD.FTZ R2, -R2, R133 ;  /* 0x0000008502027221 */ /* 0x000fe20000010100 */
[----:B------:R-:W-:Y:S02]  /*19160*/  IMAD.MOV.U32 R133, RZ, RZ, R92 ;  /* 0x000000ffff857224 */ /* 0x000fe400078e005c */
[----:B------:R-:W-:Y:S01]  /*19170*/  FFMA.FTZ R92, R32, UR4, -R5 ;  /* 0x00000004205c7c23 */ /* 0x000fe20008010805 */
[----:B------:R-:W-:Y:S04]  /*19180*/  FFMA.FTZ R5, R210, UR4, -R74 ;  /* 0x00000004d2057c23 */ /* 0x000fe8000801084a */
[----:B------:R-:W-:Y:S01]  /*19190*/  MUFU.EX2 R200, R200 ;  /* 0x000000c800c87308 */ /* 0x000fe20000000800 */
[----:B--2---:R-:W-:Y:S01]  /*191a0*/  FMUL.FTZ R0, R3, UR4 ;  /* 0x0000000403007c20 */ /* 0x004fe20008410000 */
[----:B------:R-:W-:Y:S01]  /*191b0*/  FMUL.FTZ R3, R4, UR4 ;  /* 0x0000000404037c20 */ /* 0x000fe20008410000 */
[----:B------:R-:W-:Y:S02]  /*191c0*/  IMAD.MOV.U32 R134, RZ, RZ, R133 ;  /* 0x000000ffff867224 */ /* 0x000fe400078e0085 */
[----:B------:R-:W-:Y:S01]  /*191d0*/  FMUL.FTZ R2, R2, UR4 ;  /* 0x0000000402027c20 */ /* 0x000fe20008410000 */
[----:B------:R-:W-:Y:S04]  /*191e0*/  IMAD.MOV.U32 R133, RZ, RZ, R16 ;  /* 0x000000ffff857224 */ /* 0x000fe800078e0010 */
[----:B------:R-:W-:Y:S10]  /*191f0*/  MUFU.EX2 R45, R5 ;  /* 0x00000005002d7308 */ /* 0x000ff40000000800 */
[----:B------:R-:W2:Y:S10]  /*19200*/  MUFU.EX2 R0, R0 ;  /* 0x0000000000007308 */ /* 0x000eb40000000800 */
[----:B------:R1:W-:Y:S10]  /*19210*/  MUFU.EX2 R210, R8 ;  /* 0x0000000800d27308 */ /* 0x0003f40000000800 */
[----:B------:R-:W1:Y:S01]  /*19220*/  MUFU.EX2 R2, R2 ;  /* 0x0000000200027308 */ /* 0x000e620000000800 */
[C---:B--2---:R-:W-:Y:S01]  /*19230*/  FMUL.FTZ R4, R0.reuse, R164 ;  /* 0x000000a400047220 */ /* 0x044fe20000410000 */
[C---:B------:R-:W-:Y:S01]  /*19240*/  FMUL.FTZ R5, R0.reuse, R165 ;  /* 0x000000a500057220 */ /* 0x040fe20000410000 */
[C---:B------:R-:W-:Y:S01]  /*19250*/  FMUL.FTZ R16, R0.reuse, R160 ;  /* 0x000000a000107220 */ /* 0x040fe20000410000 */
[C---:B------:R-:W-:Y:S01]  /*19260*/  FMUL.FTZ R17, R0.reuse, R161 ;  /* 0x000000a100117220 */ /* 0x040fe20000410000 */
[C---:B------:R-:W-:Y:S01]  /*19270*/  FMUL.FTZ R20, R0.reuse, R156 ;  /* 0x0000009c00147220 */ /* 0x040fe20000410000 */
        /* <DEDUP_REMOVED lines=12> */
[----:B------:R-:W-:Y:S01]  /*19340*/  FMUL.FTZ R65, R0, R137 ;  /* 0x0000008900417220 */ /* 0x000fe20000410000 */
[----:B-1----:R-:W-:Y:S01]  /*19350*/  FMUL.FTZ R8, R6, UR4 ;  /* 0x0000000406087c20 */ /* 0x002fe20008410000 */
        /* <DEDUP_REMOVED lines=16> */
[----:B------:R-:W-:Y:S01]  /*19460*/  FMUL.FTZ R67, R2, R139 ;  /* 0x0000008b02437220 */ /* 0x000fe20000410000 */
[----:B------:R-:W-:Y:S02]  /*19470*/  IMAD.MOV.U32 R150, RZ, RZ, R85 ;  /* 0x000000ffff967224 */ /* 0x000fe400078e0055 */
[----:B------:R-:W-:Y:S02]  /*19480*/  IMAD.MOV.U32 R85, RZ, RZ, R24 ;  /* 0x000000ffff557224 */ /* 0x000fe400078e0018 */
[----:B------:R-:W-:Y:S02]  /*19490*/  IMAD.MOV.U32 R156, RZ, RZ, R103 ;  /* 0x000000ffff9c7224 */ /* 0x000fe400078e0067 */
[----:B------:R-:W-:Y:S02]  /*194a0*/  IMAD.MOV.U32 R140, RZ, RZ, R111 ;  /* 0x000000ffff8c7224 */ /* 0x000fe400078e006f */
[----:B------:R-:W-:Y:S02]  /*194b0*/  IMAD.MOV.U32 R154, RZ, RZ, R133 ;  /* 0x000000ffff9a7224 */ /* 0x000fe400078e0085 */
[----:B------:R-:W-:Y:S02]  /*194c0*/  IMAD.MOV.U32 R166, RZ, RZ, R128 ;  /* 0x000000ffffa67224 */ /* 0x000fe400078e0080 */
[----:B------:R-:W-:Y:S02]  /*194d0*/  IMAD.MOV.U32 R155, RZ, RZ, R127 ;  /* 0x000000ffff9b7224 */ /* 0x000fe400078e007f */
[----:B------:R-:W-:Y:S01]  /*194e0*/  FFMA.FTZ R154, R154, UR4, -R73 ;  /* 0x000000049a9a7c23 */ /* 0x000fe20008010849 */
[----:B------:R-:W-:Y:S02]  /*194f0*/  IMAD.MOV.U32 R141, RZ, RZ, R15 ;  /* 0x000000ffff8d7224 */ /* 0x000fe400078e000f */
[----:B------:R-:W-:Y:S01]  /*19500*/  IMAD.MOV.U32 R153, RZ, RZ, R87 ;  /* 0x000000ffff997224 */ /* 0x000fe200078e0057 */
[----:B------:R-:W-:Y:S01]  /*19510*/  F2FP.BF16.F32.PACK_AB R87, R210, R150 ;  /* 0x00000096d257723e */ /* 0x000fe200000010ff */
[----:B------:R-:W-:Y:S02]  /*19520*/  IMAD.MOV.U32 R157, RZ, RZ, R102 ;  /* 0x000000ffff9d7224 */ /* 0x000fe400078e0066 */
[----:B------:R-:W-:Y:S01]  /*19530*/  FFMA.FTZ R155, R155, UR4, -R73 ;  /* 0x000000049b9b7c23 */ /* 0x000fe20008010849 */
[----:B------:R-:W-:Y:S01]  /*19540*/  MUFU.EX2 R102, R62 ;  /* 0x0000003e00667308 */ /* 0x000fe20000000800 */
[----:B------:R-:W-:Y:S02]  /*19550*/  IMAD.MOV.U32 R158, RZ, RZ, R85 ;  /* 0x000000ffff9e7224 */ /* 0x000fe400078e0055 */
[----:B------:R-:W-:Y:S02]  /*19560*/  IMAD.MOV.U32 R164, RZ, RZ, R119 ;  /* 0x000000ffffa47224 */ /* 0x000fe400078e0077 */
[----:B------:R-:W-:Y:S02]  /*19570*/  IMAD.MOV.U32 R148, RZ, RZ, R14 ;  /* 0x000000ffff947224 */ /* 0x000fe400078e000e */
[----:B------:R-:W-:Y:S03]  /*19580*/  IMAD.MOV.U32 R165, RZ, RZ, R115 ;  /* 0x000000ffffa57224 */ /* 0x000fe600078e0073 */
[----:B------:R-:W-:Y:S01]  /*19590*/  MUFU.EX2 R119, R92 ;  /* 0x0000005c00777308 */ /* 0x000fe20000000800 */
[----:B------:R-:W-:Y:S01]  /*195a0*/  IMAD.MOV.U32 R149, RZ, RZ, R86 ;  /* 0x000000ffff957224 */ /* 0x000fe200078e0056 */
[----:B------:R-:W-:Y:S01]  /*195b0*/  F2FP.BF16.F32.PACK_AB R86, R105, R104 ;  /* 0x000000686956723e */ /* 0x000fe200000010ff */
[----:B------:R-:W-:Y:S02]  /*195c0*/  IMAD.MOV.U32 R147, RZ, RZ, R26 ;  /* 0x000000ffff937224 */ /* 0x000fe400078e001a */
[----:B------:R-:W-:Y:S02]  /*195d0*/  IMAD.MOV.U32 R145, RZ, RZ, R100 ;  /* 0x000000ffff917224 */ /* 0x000fe400078e0064 */
[----:B------:R-:W-:Y:S03]  /*195e0*/  IMAD.MOV.U32 R142, RZ, RZ, R79 ;  /* 0x000000ffff8e7224 */ /* 0x000fe600078e004f */
[----:B------:R-:W-:Y:S01]  /*195f0*/  MUFU.EX2 R100, R63 ;  /* 0x0000003f00647308 */ /* 0x000fe20000000800 */
[----:B------:R-:W-:Y:S01]  /*19600*/  F2FP.BF16.F32.PACK_AB R79, R227, R89 ;  /* 0x00000059e34f723e */ /* 0x000fe200000010ff */
[----:B------:R-:W-:Y:S02]  /*19610*/  IMAD.MOV.U32 R151, RZ, RZ, R110 ;  /* 0x000000ffff977224 */ /* 0x000fe400078e006e */
[----:B------:R-:W-:Y:S06]  /*19620*/  IMAD.MOV.U32 R167, RZ, RZ, R112 ;  /* 0x000000ffffa77224 */ /* 0x000fec00078e0070 */
[----:B------:R-:W-:Y:S10]  /*19630*/  MUFU.EX2 R110, R59 ;  /* 0x0000003b006e7308 */ /* 0x000ff40000000800 */
[----:B------:R-:W-:Y:S10]  /*19640*/  MUFU.EX2 R112, R123 ;  /* 0x0000007b00707308 */ /* 0x000ff40000000800 */
[----:B------:R-:W-:Y:S01]  /*19650*/  MUFU.EX2 R115, R106 ;  /* 0x0000006a00737308 */ /* 0x000fe20000000800 */
[----:B---3--:R-:W-:Y:S01]  /*19660*/  FFMA.FTZ R10, R0, R18, R76 ;  /* 0x00000012000a7223 */ /* 0x008fe2000001004c */
[C---:B------:R-:W-:Y:S08]  /*19670*/  FMUL.FTZ R18, R2.reuse, R162 ;  /* 0x000000a202127220 */ /* 0x040ff00000410000 */
[----:B------:R1:W2:Y:S01]  /*19680*/  MUFU.EX2 R0, R3 ;  /* 0x0000000300007308 */ /* 0x0002a20000000800 */
[C---:B------:R-:W-:Y:S01]  /*19690*/  F2FP.BF16.F32.PACK_AB R76, R93.reuse, R76 ;  /* 0x0000004c5d4c723e */ /* 0x040fe200000010ff */
[----:B----4-:R-:W-:Y:S01]  /*196a0*/  FFMA.FTZ R91, R2, R11, R77 ;  /* 0x0000000b025b7223 */ /* 0x010fe2000001004d */
[----:B------:R-:W-:Y:S01]  /*196b0*/  FADD.FTZ R93, R93, R10 ;  /* 0x0000000a5d5d7221 */ /* 0x000fe20000010000 */
[C---:B------:R-:W-:Y:S01]  /*196c0*/  F2FP.BF16.F32.PACK_AB R77, R75.reuse, R77 ;  /* 0x0000004d4b4d723e */ /* 0x040fe200000010ff */
[----:B------:R-:W-:Y:S02]  /*196d0*/  IMAD.MOV.U32 R11, RZ, RZ, R12 ;  /* 0x000000ffff0b7224 */ /* 0x000fe400078e000c */
[----:B------:R-:W-:Y:S03]  /*196e0*/  FADD.FTZ R75, R75, R91 ;  /* 0x0000005b4b4b7221 */ /* 0x000fe60000010000 */
[----:B------:R3:W4:Y:S01]  /*196f0*/  MUFU.EX2 R2, R8 ;  /* 0x0000000800027308 */ /* 0x0007220000000800 */
[----:B------:R-:W-:Y:S09]  /*19700*/  IMAD.MOV.U32 R159, RZ, RZ, R11 ;  /* 0x000000ffff9f7224 */ /* 0x000ff200078e000b */
[----:B------:R-:W-:Y:S01]  /*19710*/  MUFU.EX2 R162, R90 ;  /* 0x0000005a00a27308 */ /* 0x000fe20000000800 */
[----:B-1----:R-:W4:Y:S01]  /*19720*/  LDL.LU R3, [R1+0x78] ;  /* 0x0000780001037983 */ /* 0x002f220000300800 */
[C---:B--2---:R-:W-:Y:S01]  /*19730*/  FMUL.FTZ R44, R0.reuse, R176 ;  /* 0x000000b0002c7220 */ /* 0x044fe20000410000 */
[----:B------:R-:W-:Y:S02]  /*19740*/  IMAD.MOV.U32 R176, RZ, RZ, R45 ;  /* 0x000000ffffb07224 */ /* 0x000fe400078e002d */
[C---:B------:R-:W-:Y:S01]  /*19750*/  FMUL.FTZ R9, R0.reuse, R197 ;  /* 0x000000c500097220 */ /* 0x040fe20000410000 */
[C---:B------:R-:W-:Y:S01]  /*19760*/  FMUL.FTZ R12, R0.reuse, R192 ;  /* 0x000000c0000c7220 */ /* 0x040fe20000410000 */
[C---:B------:R-:W-:Y:S01]  /*19770*/  FMUL.FTZ R13, R0.reuse, R193 ;  /* 0x000000c1000d7220 */ /* 0x040fe20000410000 */
[C---:B------:R-:W-:Y:S01]  /*19780*/  FMUL.FTZ R24, R0.reuse, R188 ;  /* 0x000000bc00187220 */ /* 0x040fe20000410000 */
[C---:B------:R-:W-:Y:S01]  /*19790*/  FMUL.FTZ R25, R0.reuse, R189 ;  /* 0x000000bd00197220 */ /* 0x040fe20000410000 */
        /* <DEDUP_REMOVED lines=10> */
[----:B------:R-:W-:Y:S01]  /*19840*/  MUFU.EX2 R168, R94 ;  /* 0x0000005e00a87308 */ /* 0x000fe20000000800 */
[----:B------:R-:W-:Y:S02]  /*19850*/  IMAD.MOV.U32 R180, RZ, RZ, R27 ;  /* 0x000000ffffb47224 */ /* 0x000fe400078e001b */
[C---:B----4-:R-:W-:Y:S01]  /*19860*/  FMUL.FTZ R14, R2.reuse, R194 ;  /* 0x000000c2020e7220 */ /* 0x050fe20000410000 */
[----:B------:R-:W-:Y:S02]  /*19870*/  IMAD.MOV.U32 R181, RZ, RZ, R47 ;  /* 0x000000ffffb57224 */ /* 0x000fe400078e002f */
[C---:B------:R-:W-:Y:S01]  /*19880*/  FMUL.FTZ R10, R2.reuse, R198 ;  /* 0x000000c6020a7220 */ /* 0x040fe20000410000 */
[----:B------:R-:W-:Y:S02]  /*19890*/  IMAD.MOV.U32 R177, RZ, RZ, R180 ;  /* 0x000000ffffb17224 */ /* 0x000fe400078e00b4 */
[C---:B------:R-:W-:Y:S01]  /*198a0*/  FMUL.FTZ R15, R2.reuse, R195 ;  /* 0x000000c3020f7220 */ /* 0x040fe20000410000 */
[----:B------:R-:W-:Y:S01]  /*198b0*/  IMAD.MOV.U32 R180, RZ, RZ, R141 ;  /* 0x000000ffffb47224 */ /* 0x000fe200078e008d */
[----:B------:R-:W-:Y:S01]  /*198c0*/  MUFU.EX2 R169, R120 ;  /* 0x0000007800a97308 */ /* 0x000fe20000000800 */
[----:B------:R-:W-:Y:S02]  /*198d0*/  IMAD.MOV.U32 R141, RZ, RZ, R153 ;  /* 0x000000ffff8d7224 */ /* 0x000fe400078e0099 */
[----:B------:R-:W-:Y:S01]  /*198e0*/  FMUL.FTZ R11, R2, R199 ;  /* 0x000000c7020b7220 */ /* 0x000fe20000410000 */
[----:B------:R-:W-:Y:S01]  /*198f0*/  IMAD.MOV.U32 R153, RZ, RZ, R157 ;  /* 0x000000ffff997224 */ /* 0x000fe200078e009d */
[----:B------:R-:W-:Y:S01]  /*19900*/  F2FP.BF16.F32.PACK_AB R85, R176, R207 ;  /* 0x000000cfb055723e */ /* 0x000fe200000010ff */
[----:B------:R-:W-:Y:S02]  /*19910*/  IMAD.MOV.U32 R185, RZ, RZ, R30 ;  /* 0x000000ffffb97224 */ /* 0x000fe400078e001e */
[C---:B------:R-:W-:Y:S01]  /*19920*/  FMUL.FTZ R30, R2.reuse, R186 ;  /* 0x000000ba021e7220 */ /* 0x040fe20000410000 */
[----:B------:R-:W-:Y:S02]  /*19930*/  IMAD.MOV.U32 R184, RZ, RZ, R31 ;  /* 0x000000ffffb87224 */ /* 0x000fe400078e001f */
[C---:B------:R-:W-:Y:S01]  /*19940*/  FMUL.FTZ R31, R2.reuse, R187 ;  /* 0x000000bb021f7220 */ /* 0x040fe20000410000 */
[----:B------:R-:W-:Y:S01]  /*19950*/  IMAD.MOV.U32 R172, RZ, RZ, R185 ;  /* 0x000000ffffac7224 */ /* 0x000fe200078e00b9 */
[----:B------:R-:W-:Y:S01]  /*19960*/  MOV R187, R158 ;  /* 0x0000009e00bb7202 */ /* 0x000fe20000000f00 */
[----:B------:R-:W-:Y:S02]  /*19970*/  IMAD.MOV.U32 R185, RZ, RZ, R166 ;  /* 0x000000ffffb97224 */ /* 0x000fe400078e00a6 */
[C---:B------:R-:W-:Y:S01]  /*19980*/  FMUL.FTZ R59, R2.reuse, R175 ;  /* 0x000000af023b7220 */ /* 0x040fe20000410000 */
[----:B------:R-:W-:Y:S02]  /*19990*/  IMAD.MOV.U32 R194, RZ, RZ, R164 ;  /* 0x000000ffffc27224 */ /* 0x000fe400078e00a4 */
[C---:B------:R-:W-:Y:S01]  /*199a0*/  FMUL.FTZ R58, R2.reuse, R174 ;  /* 0x000000ae023a7220 */ /* 0x040fe20000410000 */
[----:B------:R-:W-:Y:S02]  /*199b0*/  IMAD.MOV.U32 R188, RZ, RZ, R134 ;  /* 0x000000ffffbc7224 */ /* 0x000fe400078e0086 */
[C---:B------:R-:W-:Y:S01]  /*199c0*/  FMUL.FTZ R47, R2.reuse, R179 ;  /* 0x000000b3022f7220 */ /* 0x040fe20000410000 */
[----:B------:R-:W-:Y:S01]  /*199d0*/  IMAD.MOV.U32 R197, RZ, RZ, R135 ;  /* 0x000000ffffc57224 */ /* 0x000fe200078e0087 */
[----:B------:R1:W-:Y:S01]  /*199e0*/  MUFU.EX2 R134, R97 ;  /* 0x0000006100867308 */ /* 0x0003e20000000800 */
[----:B------:R-:W-:Y:S02]  /*199f0*/  IMAD.MOV.U32 R198, RZ, RZ, R188 ;  /* 0x000000ffffc67224 */ /* 0x000fe400078e00bc */
[C---:B------:R-:W-:Y:S01]  /*19a00*/  FMUL.FTZ R62, R2.reuse, R170 ;  /* 0x000000aa023e7220 */ /* 0x040fe20000410000 */
[----:B------:R-:W-:Y:S02]  /*19a10*/  IMAD.MOV.U32 R195, RZ, RZ, R165 ;  /* 0x000000ffffc37224 */ /* 0x000fe400078e00a5 */
[C---:B------:R-:W-:Y:S01]  /*19a20*/  FMUL.FTZ R26, R2.reuse, R190 ;  /* 0x000000be021a7220 */ /* 0x040fe20000410000 */
[----:B------:R-:W-:Y:S02]  /*19a30*/  IMAD.MOV.U32 R186, RZ, RZ, R149 ;  /* 0x000000ffffba7224 */ /* 0x000fe400078e0095 */
[C---:B------:R-:W-:Y:S01]  /*19a40*/  FMUL.FTZ R27, R2.reuse, R191 ;  /* 0x000000bf021b7220 */ /* 0x040fe20000410000 */
[----:B------:R-:W-:Y:S01]  /*19a50*/  IMAD.MOV.U32 R199, RZ, RZ, R197 ;  /* 0x000000ffffc77224 */ /* 0x000fe200078e00c5 */
[----:B------:R-:W2:Y:S01]  /*19a60*/  LDL.LU R149, [R1+0x20] ;  /* 0x0000200001957983 */ /* 0x000ea20000300800 */
[----:B------:R-:W-:Y:S02]  /*19a70*/  IMAD.MOV.U32 R173, RZ, RZ, R184 ;  /* 0x000000ffffad7224 */ /* 0x000fe400078e00b8 */
[C---:B------:R-:W-:Y:S01]  /*19a80*/  FMUL.FTZ R63, R2.reuse, R171 ;  /* 0x000000ab023f7220 */ /* 0x040fe20000410000 */
[----:B------:R-:W-:Y:S01]  /*19a90*/  IMAD.MOV.U32 R196, RZ, RZ, R78 ;  /* 0x000000ffffc47224 */ /* 0x000fe200078e004e */
[----:B------:R-:W-:Y:S01]  /*19aa0*/  F2FP.BF16.F32.PACK_AB R78, R99, R241 ;  /* 0x000000f1634e723e */ /* 0x000fe200000010ff */
[----:B------:R-:W-:Y:S02]  /*19ab0*/  IMAD.MOV.U32 R189, RZ, RZ, R43 ;  /* 0x000000ffffbd7224 */ /* 0x000fe400078e002b */
[C---:B------:R-:W-:Y:S01]  /*19ac0*/  FMUL.FTZ R43, R2.reuse, R183 ;  /* 0x000000b7022b7220 */ /* 0x040fe20000410000 */
[----:B------:R-:W-:Y:S02]  /*19ad0*/  IMAD.MOV.U32 R193, RZ, RZ, R42 ;  /* 0x000000ffffc17224 */ /* 0x000fe400078e002a */
[C---:B------:R-:W-:Y:S01]  /*19ae0*/  FMUL.FTZ R42, R2.reuse, R182 ;  /* 0x000000b6022a7220 */ /* 0x040fe20000410000 */
[----:B------:R-:W-:Y:S02]  /*19af0*/  IMAD.MOV.U32 R182, RZ, RZ, R186 ;  /* 0x000000ffffb67224 */ /* 0x000fe400078e00ba */
[----:B-1----:R-:W-:Y:S01]  /*19b00*/  FADD.FTZ R97, R89, R75 ;  /* 0x0000004b59617221 */ /* 0x002fe20000010000 */
[-C--:B------:R-:W-:Y:S01]  /*19b10*/  HMMA.16816.F32.BF16 R4, R76, R80.reuse, R4 ;  /* 0x000000504c04723c */ /* 0x080fe20000041804 */
[----:B------:R-:W-:Y:S04]  /*19b20*/  MUFU.EX2 R135, R122 ;  /* 0x0000007a00877308 */ /* 0x000fe80000000800 */
[----:B------:R-:W-:Y:S02]  /*19b30*/  IMAD.MOV.U32 R186, RZ, RZ, R194 ;  /* 0x000000ffffba7224 */ /* 0x000fe400078e00c2 */
[----:B------:R-:W-:Y:S04]  /*19b40*/  IMAD.MOV.U32 R194, RZ, RZ, R172 ;  /* 0x000000ffffc27224 */ /* 0x000fe800078e00ac */
[----:B------:R-:W-:Y:S01]  /*19b50*/  MUFU.EX2 R190, R107 ;  /* 0x0000006b00be7308 */ /* 0x000fe20000000800 */
[----:B------:R-:W-:Y:S02]  /*19b60*/  IMAD.MOV.U32 R172, RZ, RZ, R147 ;  /* 0x000000ffffac7224 */ /* 0x000fe400078e0093 */
[----:B------:R-:W-:Y:S02]  /*19b70*/  IMAD.MOV.U32 R184, RZ, RZ, R156 ;  /* 0x000000ffffb87224 */ /* 0x000fe400078e009c */
[----:B------:R-:W-:Y:S02]  /*19b80*/  IMAD.MOV.U32 R192, RZ, RZ, R46 ;  /* 0x000000ffffc07224 */ /* 0x000fe400078e002e */
[----:B------:R-:W-:Y:S01]  /*19b90*/  FMUL.FTZ R46, R2, R178 ;  /* 0x000000b2022e7220 */ /* 0x000fe20000410000 */
[----:B------:R-:W-:Y:S02]  /*19ba0*/  IMAD.MOV.U32 R197, RZ, RZ, R167 ;  /* 0x000000ffffc57224 */ /* 0x000fe400078e00a7 */
[----:B------:R-:W-:Y:S10]  /*19bb0*/  MUFU.EX2 R165, R108 ;  /* 0x0000006c00a57308 */ /* 0x000ff40000000800 */
[----:B------:R-:W-:Y:S10]  /*19bc0*/  MUFU.EX2 R167, R132 ;  /* 0x0000008400a77308 */ /* 0x000ff40000000800 */
[----:B------:R-:W-:Y:S10]  /*19bd0*/  MUFU.EX2 R156, R117 ;  /* 0x00000075009c7308 */ /* 0x000ff40000000800 */
[----:B------:R-:W-:Y:S01]  /*19be0*/  MUFU.EX2 R191, R126 ;  /* 0x0000007e00bf7308 */ /* 0x000fe20000000800 */
[----:B------:R-:W-:Y:S01]  /*19bf0*/  FFMA.FTZ R96, R0, R3, R84 ;  /* 0x0000000300607223 */ /* 0x000fe20000010054 */
[--C-:B------:R-:W-:Y:S01]  /*19c00*/  FFMA.FTZ R0, R236, UR4, -R73.reuse ;  /* 0x00000004ec007c23 */ /* 0x100fe20008010849 */
[--C-:B------:R-:W-:Y:S01]  /*19c10*/  FFMA.FTZ R3, R234, UR4, -R73.reuse ;  /* 0x00000004ea037c23 */ /* 0x100fe20008010849 */
[C---:B------:R-:W-:Y:S01]  /*19c20*/  F2FP.BF16.F32.PACK_AB R84, R88.reuse, R84 ;  /* 0x000000545854723e */ /* 0x040fe200000010ff */
[----:B------:R-:W-:Y:S05]  /*19c30*/  FADD.FTZ R96, R88, R96 ;  /* 0x0000006058607221 */ /* 0x000fea0000010000 */
[----:B------:R1:W-:Y:S01]  /*19c40*/  MUFU.EX2 R118, R0 ;  /* 0x0000000000767308 */ /* 0x0003e20000000800 */
[----:B------:R-:W-:Y:S01]  /*19c50*/  LDSM.16.MT88.4 R88, [R214+0x9000] ;  /* 0x00900000d658783b */ /* 0x000fe20000004200 */
[----:B------:R-:W-:Y:S01]  /*19c60*/  FADD.FTZ R96, R104, R96 ;  /* 0x0000006068607221 */ /* 0x000fe20000010000 */
[C---:B------:R-:W-:Y:S07]  /*19c70*/  HMMA.16816.F32.BF16 R8, R84.reuse, R80, R8 ;  /* 0x000000505408723c */ /* 0x040fee0000041808 */
[----:B------:R3:W-:Y:S01]  /*19c80*/  MUFU.EX2 R113, R3 ;  /* 0x0000000300717308 */ /* 0x0007e20000000800 */
[-C--:B------:R-:W-:Y:S06]  /*19c90*/  HMMA.16816.F32.BF16 R12, R84, R82.reuse, R12 ;  /* 0x00000052540c723c */ /* 0x080fec000004180c */
[C---:B------:R-:W-:Y:S01]  /*19ca0*/  HMMA.16816.F32.BF16 R16, R76.reuse, R82, R16 ;  /* 0x000000524c10723c */ /* 0x040fe20000041810 */
[----:B------:R-:W4:Y:S04]  /*19cb0*/  LDSM.16.MT88.4 R80, [R217+0x8000] ;  /* 0x00800000d950783b */ /* 0x000f280000004200 */
[----:B-1----:R-:W-:Y:S01]  /*19cc0*/  FFMA.FTZ R0, R235, UR4, -R73 ;  /* 0x00000004eb007c23 */ /* 0x002fe20008010849 */
[----:B---3--:R-:W-:Y:S03]  /*19cd0*/  FADD.FTZ R3, R241, R93 ;  /* 0x0000005df1037221 */ /* 0x008fe60000010000 */
[----:B------:R1:W3:Y:S01]  /*19ce0*/  MUFU.EX2 R103, R0 ;  /* 0x0000000000677308 */ /* 0x0002e20000000800 */
[----:B------:R-:W2:Y:S01]  /*19cf0*/  LDL.LU R241, [R1+0x148] ;  /* 0x0001480001f17983 */ /* 0x000ea20000300800 */
[----:B------:R-:W-:Y:S03]  /*19d00*/  FADD.FTZ R99, R99, R3 ;  /* 0x0000000363637221 */ /* 0x000fe60000010000 */
[----:B------:R-:W-:Y:S01]  /*19d10*/  LDSM.16.MT88.4 R92, [R217+0x9000] ;  /* 0x00900000d95c783b */ /* 0x000fe20000004200 */
[--C-:B-1----:R-:W-:Y:S04]  /*19d20*/  FFMA.FTZ R0, R211, UR4, -R73.reuse ;  /* 0x00000004d3007c23 */ /* 0x102fe80008010849 */
[----:B------:R-:W-:Y:S10]  /*19d30*/  MUFU.EX2 R211, R205 ;  /* 0x000000cd00d37308 */ /* 0x000ff40000000800 */
[----:B------:R1:W-:Y:S01]  /*19d40*/  MUFU.EX2 R111, R0 ;  /* 0x00000000006f7308 */ /* 0x0003e20000000800 */
[-C--:B----4-:R-:W-:Y:S06]  /*19d50*/  HMMA.16816.F32.BF16 R20, R76, R80.reuse, R20 ;  /* 0x000000504c14723c */ /* 0x090fec0000041814 */
[C---:B------:R-:W-:Y:S06]  /*19d60*/  HMMA.16816.F32.BF16 R24, R84.reuse, R80, R24 ;  /* 0x000000505418723c */ /* 0x040fec0000041818 */
[-C--:B------:R-:W-:Y:S05]  /*19d70*/  HMMA.16816.F32.BF16 R28, R84, R82.reuse, R28 ;  /* 0x00000052541c723c */ /* 0x080fea000004181c */
[--C-:B-1----:R-:W-:Y:S01]  /*19d80*/  FFMA.FTZ R0, R237, UR4, -R74.reuse ;  /* 0x00000004ed007c23 */ /* 0x102fe2000801084a */
[C---:B------:R-:W-:Y:S01]  /*19d90*/  HMMA.16816.F32.BF16 R32, R76.reuse, R82, R32 ;  /* 0x000000524c20723c */ /* 0x040fe20000041820 */
[----:B------:R-:W1:Y:S02]  /*19da0*/  LDSM.16.MT88.4 R80, [R215+0x8000] ;  /* 0x00800000d750783b */ /* 0x000e640000004200 */
[----:B------:R4:W-:Y:S02]  /*19db0*/  MUFU.EX2 R138, R0 ;  /* 0x00000000008a7308 */ /* 0x0009e40000000800 */
[--C-:B----4-:R-:W-:Y:S08]  /*19dc0*/  FFMA.FTZ R0, R240, UR4, -R74.reuse ;  /* 0x00000004f0007c23 */ /* 0x110ff0000801084a */
[----:B------:R4:W3:Y:S01]  /*19dd0*/  MUFU.EX2 R139, R0 ;  /* 0x00000000008b7308 */ /* 0x0008e20000000800 */
[-C--:B-1----:R-:W-:Y:S03]  /*19de0*/  HMMA.16816.F32.BF16 R36, R76, R80.reuse, R36 ;  /* 0x000000504c24723c */ /* 0x082fe60000041824 */
[--C-:B----4-:R-:W-:Y:S03]  /*19df0*/  FFMA.FTZ R0, R238, UR4, -R74.reuse ;  /* 0x00000004ee007c23 */ /* 0x110fe6000801084a */
[C---:B------:R-:W-:Y:S03]  /*19e00*/  HMMA.16816.F32.BF16 R40, R84.reuse, R80, R40 ;  /* 0x000000505428723c */ /* 0x040fe60000041828 */
[----:B------:R1:W-:Y:S03]  /*19e10*/  MUFU.EX2 R143, R0 ;  /* 0x00000000008f7308 */ /* 0x0003e60000000800 */
[-C--:B------:R-:W-:Y:S06]  /*19e20*/  HMMA.16816.F32.BF16 R44, R84, R82.reuse, R44 ;  /* 0x00000052542c723c */ /* 0x080fec000004182c */
[C---:B------:R-:W-:Y:S01]  /*19e30*/  HMMA.16816.F32.BF16 R48, R76.reuse, R82, R48 ;  /* 0x000000524c30723c */ /* 0x040fe20000041830 */
[----:B------:R-:W4:Y:S04]  /*19e40*/  LDSM.16.MT88.4 R80, [R216+0x8000] ;  /* 0x00800000d850783b */ /* 0x000f280000004200 */
[--C-:B-1----:R-:W-:Y:S04]  /*19e50*/  FFMA.FTZ R0, R239, UR4, -R74.reuse ;  /* 0x00000004ef007c23 */ /* 0x102fe8000801084a */
[----:B------:R1:W3:Y:S02]  /*19e60*/  MUFU.EX2 R144, R0 ;  /* 0x0000000000907308 */ /* 0x0002e40000000800 */
[--C-:B-1----:R-:W-:Y:S08]  /*19e70*/  FFMA.FTZ R0, R244, UR4, -R73.reuse ;  /* 0x00000004f4007c23 */ /* 0x102ff00008010849 */
[----:B------:R1:W-:Y:S01]  /*19e80*/  MUFU.EX2 R160, R0 ;  /* 0x0000000000a07308 */ /* 0x0003e20000000800 */
[-C--:B----4-:R-:W-:Y:S06]  /*19e90*/  HMMA.16816.F32.BF16 R52, R76, R80.reuse, R52 ;  /* 0x000000504c34723c */ /* 0x090fec0000041834 */
[C---:B------:R-:W-:Y:S05]  /*19ea0*/  HMMA.16816.F32.BF16 R56, R84.reuse, R80, R56 ;  /* 0x000000505438723c */ /* 0x040fea0000041838 */
[--C-:B-1----:R-:W-:Y:S01]  /*19eb0*/  FFMA.FTZ R0, R243, UR4, -R73.reuse ;  /* 0x00000004f3007c23 */ /* 0x102fe20008010849 */
[-C--:B------:R-:W-:Y:S01]  /*19ec0*/  HMMA.16816.F32.BF16 R60, R84, R82.reuse, R60 ;  /* 0x00000052543c723c */ /* 0x080fe2000004183c */
[----:B------:R-:W1:Y:S02]  /*19ed0*/  LDSM.16.MT88.4 R84, [R214+0x8800] ;  /* 0x00880000d654783b */ /* 0x000e640000004200 */
[----:B------:R4:W2:Y:S02]  /*19ee0*/  MUFU.EX2 R133, R0 ;  /* 0x0000000000857308 */ /* 0x0008a40000000800 */
[----:B---3--:R-:W-:Y:S01]  /*19ef0*/  F2FP.BF16.F32.PACK_AB R80, R103, R118 ;  /* 0x000000766750723e */ /* 0x008fe200000010ff */
[----:B------:R-:W-:Y:S05]  /*19f00*/  HMMA.16816.F32.BF16 R64, R76, R82, R64 ;  /* 0x000000524c40723c */ /* 0x000fea0000041840 */
[----:B------:R-:W-:Y:S02]  /*19f10*/  F2FP.BF16.F32.PACK_AB R81, R139, R138 ;  /* 0x0000008a8b51723e */ /* 0x000fe400000010ff */
[----:B------:R-:W-:Y:S04]  /*19f20*/  F2FP.BF16.F32.PACK_AB R77, R102, R101 ;  /* 0x00000065664d723e */ /* 0x000fe800000010ff */
[----:B------:R-:W-:Y:S02]  /*19f30*/  F2FP.BF16.F32.PACK_AB R78, R162, R119 ;  /* 0x00000077a24e723e */ /* 0x000fe400000010ff */
[----:B------:R-:W-:Y:S01]  /*19f40*/  F2FP.BF16.F32.PACK_AB R79, R161, R110 ;  /* 0x0000006ea14f723e */ /* 0x000fe200000010ff */
[--C-:B----4-:R-:W-:Y:S01]  /*19f50*/  FFMA.FTZ R0, R242, UR4, -R73.reuse ;  /* 0x00000004f2007c23 */ /* 0x110fe20008010849 */
[----:B------:R-:W-:Y:S02]  /*19f60*/  F2FP.BF16.F32.PACK_AB R76, R109, R100 ;  /* 0x000000646d4c723e */ /* 0x000fe400000010ff */
[----:B------:R-:W-:Y:S01]  /*19f70*/  F2FP.BF16.F32.PACK_AB R83, R144, R143 ;  /* 0x0000008f9053723e */ /* 0x000fe200000010ff */
[----:B------:R3:W-:Y:S01]  /*19f80*/  MUFU.EX2 R137, R0 ;  /* 0x0000000000897308 */ /* 0x0007e20000000800 */
[----:B------:R-:W-:Y:S03]  /*19f90*/  F2FP.BF16.F32.PACK_AB R82, R113, R111 ;  /* 0x0000006f7152723e */ /* 0x000fe600000010ff */
[-C--:B-1----:R-:W-:Y:S03]  /*19fa0*/  HMMA.16816.F32.BF16 R4, R76, R84.reuse, R4 ;  /* 0x000000544c04723c */ /* 0x082fe60000041804 */
[----:B---3--:R-:W-:Y:S03]  /*19fb0*/  FFMA.FTZ R0, R245, UR4, -R73 ;  /* 0x00000004f5007c23 */ /* 0x008fe60008010849 */
[C---:B------:R-:W-:Y:S01]  /*19fc0*/  HMMA.16816.F32.BF16 R8, R80.reuse, R84, R8 ;  /* 0x000000545008723c */ /* 0x040fe20000041808 */
[----:B------:R1:W3:Y:S05]  /*19fd0*/  MUFU.EX2 R152, R0 ;  /* 0x0000000000987308 */ /* 0x0002ea0000000800 */
[-C--:B------:R-:W-:Y:S06]  /*19fe0*/  HMMA.16816.F32.BF16 R12, R80, R86.reuse, R12 ;  /* 0x00000056500c723c */ /* 0x080fec000004180c */
[C---:B------:R-:W-:Y:S01]  /*19ff0*/  HMMA.16816.F32.BF16 R16, R76.reuse, R86, R16 ;  /* 0x000000564c10723c */ /* 0x040fe20000041810 */
[----:B------:R-:W4:Y:S04]  /*1a000*/  LDSM.16.MT88.4 R84, [R217+0x8800] ;  /* 0x00880000d954783b */ /* 0x000f280000004200 */
[--C-:B-1----:R-:W-:Y:S04]  /*1a010*/  FFMA.FTZ R0, R246, UR4, -R74.reuse ;  /* 0x00000004f6007c23 */ /* 0x102fe8000801084a */
[----:B------:R1:W-:Y:S02]  /*1a020*/  MUFU.EX2 R128, R0 ;  /* 0x0000000000807308 */ /* 0x0003e40000000800 */
[--C-:B-1----:R-:W-:Y:S08]  /*1a030*/  FFMA.FTZ R0, R247, UR4, -R74.reuse ;  /* 0x00000004f7007c23 */ /* 0x102ff0000801084a */
[----:B------:R1:W-:Y:S01]  /*1a040*/  MUFU.EX2 R127, R0 ;  /* 0x00000000007f7308 */ /* 0x0003e20000000800 */
[-C--:B----4-:R-:W-:Y:S06]  /*1a050*/  HMMA.16816.F32.BF16 R20, R76, R84.reuse, R20 ;  /* 0x000000544c14723c */ /* 0x090fec0000041814 */
[C---:B------:R-:W-:Y:S05]  /*1a060*/  HMMA.16816.F32.BF16 R24, R80.reuse, R84, R24 ;  /* 0x000000545018723c */ /* 0x040fea0000041818 */
[--C-:B-1----:R-:W-:Y:S01]  /*1a070*/  FFMA.FTZ R0, R252, UR4, -R74.reuse ;  /* 0x00000004fc007c23 */ /* 0x102fe2000801084a */
[-C--:B------:R-:W-:Y:S03]  /*1a080*/  HMMA.16816.F32.BF16 R28, R80, R86.reuse, R28 ;  /* 0x00000056501c723c */ /* 0x080fe6000004181c */
[----:B------:R1:W-:Y:S03]  /*1a090*/  MUFU.EX2 R146, R0 ;  /* 0x0000000000927308 */ /* 0x0003e60000000800 */
[C---:B------:R-:W-:Y:S01]  /*1a0a0*/  HMMA.16816.F32.BF16 R32, R76.reuse, R86, R32 ;  /* 0x000000564c20723c */ /* 0x040fe20000041820 */
[----:B------:R-:W4:Y:S04]  /*1a0b0*/  LDSM.16.MT88.4 R84, [R215+0x8800] ;  /* 0x00880000d754783b */ /* 0x000f280000004200 */
[--C-:B-1----:R-:W-:Y:S01]  /*1a0c0*/  FFMA.FTZ R0, R181, UR4, -R74.reuse ;  /* 0x00000004b5007c23 */ /* 0x102fe2000801084a */
[----:B------:R-:W-:Y:S02]  /*1a0d0*/  IMAD.MOV.U32 R181, RZ, RZ, R159 ;  /* 0x000000ffffb57224 */ /* 0x000fe400078e009f */
[----:B------:R-:W-:Y:S03]  /*1a0e0*/  MUFU.EX2 R159, R116 ;  /* 0x00000074009f7308 */ /* 0x000fe60000000800 */
[--C-:B--2---:R-:W-:Y:S07]  /*1a0f0*/  FFMA.FTZ R241, R241, UR4, -R73.reuse ;  /* 0x00000004f1f17c23 */ /* 0x104fee0008010849 */
[----:B------:R1:W2:Y:S01]  /*1a100*/  MUFU.EX2 R157, R0 ;  /* 0x00000000009d7308 */ /* 0x0002a20000000800 */
[-C--:B----4-:R-:W-:Y:S03]  /*1a110*/  HMMA.16816.F32.BF16 R36, R76, R84.reuse, R36 ;  /* 0x000000544c24723c */ /* 0x090fe60000041824 */
[--C-:B-1----:R-:W-:Y:S03]  /*1a120*/  FFMA.FTZ R0, R251, UR4, -R73.reuse ;  /* 0x00000004fb007c23 */ /* 0x102fe60008010849 */
[C---:B------:R-:W-:Y:S03]  /*1a130*/  HMMA.16816.F32.BF16 R40, R80.reuse, R84, R40 ;  /* 0x000000545028723c */ /* 0x040fe60000041828 */
[----:B------:R1:W-:Y:S03]  /*1a140*/  MUFU.EX2 R166, R0 ;  /* 0x0000000000a67308 */ /* 0x0003e60000000800 */
        /* <DEDUP_REMOVED lines=9> */
[----:B-1----:R-:W-:Y:S01]  /*1a1e0*/  FFMA.FTZ R0, R249, UR4, -R73 ;  /* 0x00000004f9007c23 */ /* 0x002fe20008010849 */
[-C--:B------:R-:W-:Y:S03]  /*1a1f0*/  HMMA.16816.F32.BF16 R60, R80, R86.reuse, R60 ;  /* 0x00000056503c723c */ /* 0x080fe6000004183c */
[----:B------:R1:W-:Y:S03]  /*1a200*/  MUFU.EX2 R188, R0 ;  /* 0x0000000000bc7308 */ /* 0x0003e60000000800 */
[----:B------:R-:W-:Y:S01]  /*1a210*/  HMMA.16816.F32.BF16 R64, R76, R86, R64 ;  /* 0x000000564c40723c */ /* 0x000fe20000041840 */
[----:B------:R-:W4:Y:S04]  /*1a220*/  LDSM.16.MT88.4 R84, [R215+0x9000] ;  /* 0x00900000d754783b */ /* 0x000f280000004200 */
[----:B------:R-:W-:Y:S02]  /*1a230*/  F2FP.BF16.F32.PACK_AB R80, R133, R160 ;  /* 0x000000a08550723e */ /* 0x000fe400000010ff */
[----:B------:R-:W-:Y:S04]  /*1a240*/  F2FP.BF16.F32.PACK_AB R78, R169, R163 ;  /* 0x000000a3a94e723e */ /* 0x000fe800000010ff */
[----:B------:R-:W-:Y:S02]  /*1a250*/  F2FP.BF16.F32.PACK_AB R76, R135, R112 ;  /* 0x00000070874c723e */ /* 0x000fe400000010ff */
[----:B------:R-:W-:Y:S01]  /*1a260*/  F2FP.BF16.F32.PACK_AB R77, R134, R115 ;  /* 0x00000073864d723e */ /* 0x000fe200000010ff */
[----:B-1----:R-:W-:Y:S01]  /*1a270*/  FFMA.FTZ R0, R187, UR4, -R74 ;  /* 0x00000004bb007c23 */ /* 0x002fe2000801084a */
[----:B------:R-:W-:Y:S01]  /*1a280*/  IMAD.MOV.U32 R187, RZ, RZ, R195 ;  /* 0x000000ffffbb7224 */ /* 0x000fe200078e00c3 */
[----:B------:R-:W-:Y:S01]  /*1a290*/  F2FP.BF16.F32.PACK_AB R79, R168, R136 ;  /* 0x00000088a84f723e */ /* 0x000fe200000010ff */
[----:B------:R-:W-:Y:S01]  /*1a2a0*/  IMAD.MOV.U32 R195, RZ, RZ, R199 ;  /* 0x000000ffffc37224 */ /* 0x000fe200078e00c7 */
[----:B------:R1:W-:Y:S01]  /*1a2b0*/  MUFU.EX2 R147, R0 ;  /* 0x0000000000937308 */ /* 0x0003e20000000800 */
[----:B------:R-:W-:Y:S01]  /*1a2c0*/  IMAD.MOV.U32 R199, RZ, RZ, R198 ;  /* 0x000000ffffc77224 */ /* 0x000fe200078e00c6 */
[----:B---3--:R-:W-:Y:S01]  /*1a2d0*/  F2FP.BF16.F32.PACK_AB R82, R152, R137 ;  /* 0x000000899852723e */ /* 0x008fe200000010ff */
[----:B------:R-:W-:Y:S01]  /*1a2e0*/  IMAD.MOV.U32 R198, RZ, RZ, R173 ;  /* 0x000000ffffc67224 */ /* 0x000fe200078e00ad */
[----:B--2---:R-:W-:Y:S01]  /*1a2f0*/  F2FP.BF16.F32.PACK_AB R83, R157, R146 ;  /* 0x000000929d53723e */ /* 0x004fe200000010ff */
[-C--:B------:R-:W-:Y:S03]  /*1a300*/  HMMA.16816.F32.BF16 R4, R76, R88.reuse, R4 ;  /* 0x000000584c04723c */ /* 0x080fe60000041804 */
[----:B------:R-:W-:Y:S01]  /*1a310*/  IMAD.MOV.U32 R173, RZ, RZ, R177 ;  /* 0x000000ffffad7224 */ /* 0x000fe200078e00b1 */
[----:B------:R-:W-:Y:S01]  /*1a320*/  F2FP.BF16.F32.PACK_AB R81, R127, R128 ;  /* 0x000000807f51723e */ /* 0x000fe200000010ff */
[----:B------:R-:W-:Y:S02]  /*1a330*/  IMAD.MOV.U32 R177, RZ, RZ, R213 ;  /* 0x000000ffffb17224 */ /* 0x000fe400078e00d5 */
[----:B------:R-:W2:Y:S01]  /*1a340*/  LDL.LU R213, [R1+0x144] ;  /* 0x0001440001d57983 */ /* 0x000ea20000300800 */
[----:B------:R-:W-:Y:S03]  /*1a350*/  IMAD.MOV.U32 R183, RZ, RZ, R187 ;  /* 0x000000ffffb77224 */ /* 0x000fe600078e00bb */
[C---:B------:R-:W-:Y:S01]  /*1a360*/  HMMA.16816.F32.BF16 R8, R80.reuse, R88, R8 ;  /* 0x000000585008723c */ /* 0x040fe20000041808 */
[----:B------:R-:W-:Y:S03]  /*1a370*/  MUFU.EX2 R177, R177 ;  /* 0x000000b100b17308 */ /* 0x000fe60000000800 */
[----:B------:R-:W-:Y:S02]  /*1a380*/  IMAD.MOV.U32 R187, RZ, RZ, R195 ;  /* 0x000000ffffbb7224 */ /* 0x000fe400078e00c3 */
[----:B-1----:R-:W-:Y:S01]  /*1a390*/  FFMA.FTZ R0, R182, UR4, -R74 ;  /* 0x00000004b6007c23 */ /* 0x002fe2000801084a */
[-C--:B------:R-:W-:Y:S04]  /*1a3a0*/  HMMA.16816.F32.BF16 R12, R80, R90.reuse, R12 ;  /* 0x0000005a500c723c */ /* 0x080fe8000004180c */
[----:B------:R-:W-:Y:S02]  /*1a3b0*/  IMAD.MOV.U32 R195, RZ, RZ, R185 ;  /* 0x000000ffffc37224 */ /* 0x000fe400078e00b9 */
[C---:B------:R-:W-:Y:S01]  /*1a3c0*/  HMMA.16816.F32.BF16 R16, R76.reuse, R90, R16 ;  /* 0x0000005a4c10723c */ /* 0x040fe20000041810 */
[----:B------:R-:W3:Y:S04]  /*1a3d0*/  LDL.LU R185, [R1+0x24] ;  /* 0x0000240001b97983 */ /* 0x000ee80000300800 */
[----:B------:R-:W-:Y:S01]  /*1a3e0*/  IMAD.MOV.U32 R182, RZ, RZ, R186 ;  /* 0x000000ffffb67224 */ /* 0x000fe200078e00ba */
[-C--:B------:R-:W-:Y:S01]  /*1a3f0*/  HMMA.16816.F32.BF16 R20, R76, R92.reuse, R20 ;  /* 0x0000005c4c14723c */ /* 0x080fe20000041814 */
[----:B------:R-:W1:Y:S04]  /*1a400*/  LDSM.16.MT88.4 R88, [R216+0x9000] ;  /* 0x00900000d858783b */ /* 0x000e680000004200 */
[----:B------:R-:W-:Y:S01]  /*1a410*/  IMAD.MOV.U32 R186, RZ, RZ, R145 ;  /* 0x000000ffffba7224 */ /* 0x000fe200078e0091 */
[C---:B------:R-:W-:Y:S01]  /*1a420*/  HMMA.16816.F32.BF16 R24, R80.reuse, R92, R24 ;  /* 0x0000005c5018723c */ /* 0x040fe20000041818 */
[----:B------:R4:W1:Y:S04]  /*1a430*/  MUFU.EX2 R145, R0 ;  /* 0x0000000000917308 */ /* 0x0008680000000800 */
[----:B------:R-:W-:Y:S01]  /*1a440*/  IMAD.MOV.U32 R178, RZ, RZ, R182 ;  /* 0x000000ffffb27224 */ /* 0x000fe200078e00b6 */
[-C--:B------:R-:W-:Y:S06]  /*1a450*/  HMMA.16816.F32.BF16 R28, R80, R94.reuse, R28 ;  /* 0x0000005e501c723c */ /* 0x080fec000004181c */
[C---:B------:R-:W-:Y:S01]  /*1a460*/  HMMA.16816.F32.BF16 R32, R76.reuse, R94, R32 ;  /* 0x0000005e4c20723c */ /* 0x040fe20000041820 */
[----:B------:R-:W-:Y:S05]  /*1a470*/  LDSM.16.MT88.4 R92, [R217+0x9800] ;  /* 0x00980000d95c783b */ /* 0x000fea0000004200 */
[-C--:B----4-:R-:W-:Y:S05]  /*1a480*/  HMMA.16816.F32.BF16 R36, R76, R84.reuse, R36 ;  /* 0x000000544c24723c */ /* 0x090fea0000041824 */
[----:B------:R-:W-:Y:S01]  /*1a490*/  FFMA.FTZ R0, R183, UR4, -R74 ;  /* 0x00000004b7007c23 */ /* 0x000fe2000801084a */
[C---:B------:R-:W-:Y:S03]  /*1a4a0*/  HMMA.16816.F32.BF16 R40, R80.reuse, R84, R40 ;  /* 0x000000545028723c */ /* 0x040fe60000041828 */
[----:B------:R4:W-:Y:S02]  /*1a4b0*/  MUFU.EX2 R182, R0 ;  /* 0x0000000000b67308 */ /* 0x0009e40000000800 */
[----:B------:R-:W-:Y:S01]  /*1a4c0*/  IMAD.MOV.U32 R183, RZ, RZ, R187 ;  /* 0x000000ffffb77224 */ /* 0x000fe200078e00bb */
[-C--:B------:R-:W-:Y:S05]  /*1a4d0*/  HMMA.16816.F32.BF16 R44, R80, R86.reuse, R44 ;  /* 0x00000056502c723c */ /* 0x080fea000004182c */
[----:B------:R-:W-:Y:S01]  /*1a4e0*/  IMAD.MOV.U32 R187, RZ, RZ, R186 ;  /* 0x000000ffffbb7224 */ /* 0x000fe200078e00ba */
[C---:B------:R-:W-:Y:S01]  /*1a4f0*/  HMMA.16816.F32.BF16 R48, R76.reuse, R86, R48 ;  /* 0x000000564c30723c */ /* 0x040fe20000041830 */
[----:B------:R-:W4:Y:S04]  /*1a500*/  LDSM.16.MT88.4 R84, [R214+0x9800] ;  /* 0x00980000d654783b */ /* 0x000f280000004200 */
[----:B------:R-:W-:Y:S01]  /*1a510*/  IMAD.MOV.U32 R236, RZ, RZ, R183 ;  /* 0x000000ffffec7224 */ /* 0x000fe200078e00b7 */
[-C--:B-1----:R-:W-:Y:S05]  /*1a520*/  HMMA.16816.F32.BF16 R52, R76, R88.reuse, R52 ;  /* 0x000000584c34723c */ /* 0x082fea0000041834 */
[----:B----4-:R-:W-:Y:S01]  /*1a530*/  FFMA.FTZ R0, R178, UR4, -R74 ;  /* 0x00000004b2007c23 */ /* 0x010fe2000801084a */
[C---:B------:R-:W-:Y:S03]  /*1a540*/  HMMA.16816.F32.BF16 R56, R80.reuse, R88, R56 ;  /* 0x000000585038723c */ /* 0x040fe60000041838 */
[----:B------:R-:W1:Y:S02]  /*1a550*/  MUFU.EX2 R183, R0 ;  /* 0x0000000000b77308 */ /* 0x000e640000000800 */
[----:B------:R-:W-:Y:S01]  /*1a560*/  IMAD.MOV.U32 R178, RZ, RZ, R187 ;  /* 0x000000ffffb27224 */ /* 0x000fe200078e00bb */
[-C--:B------:R-:W-:Y:S07]  /*1a570*/  HMMA.16816.F32.BF16 R60, R80, R90.reuse, R60 ;  /* 0x0000005a503c723c */ /* 0x080fee000004183c */
[----:B------:R-:W-:Y:S01]  /*1a580*/  MUFU.EX2 R187, R124 ;  /* 0x0000007c00bb7308 */ /* 0x000fe20000000800 */
[----:B------:R-:W-:Y:S01]  /*1a590*/  HMMA.16816.F32.BF16 R64, R76, R90, R64 ;  /* 0x0000005a4c40723c */ /* 0x000fe20000041840 */
[----:B------:R-:W4:Y:S03]  /*1a5a0*/  LDSM.16.MT88.4 R88, [R215+0x9800] ;  /* 0x00980000d758783b */ /* 0x000f260000004200 */
[----:B------:R-:W-:Y:S03]  /*1a5b0*/  F2FP.BF16.F32.PACK_AB R81, R145, R147 ;  /* 0x000000939151723e */ /* 0x000fe600000010ff */
[----:B------:R-:W-:Y:S04]  /*1a5c0*/  F2FP.BF16.F32.PACK_AB R76, R200, R201 ;  /* 0x000000c9c84c723e */ /* 0x000fe800000010ff */
[----:B------:R-:W-:Y:S02]  /*1a5d0*/  F2FP.BF16.F32.PACK_AB R77, R159, R156 ;  /* 0x0000009c9f4d723e */ /* 0x000fe400000010ff */
[----:B------:R-:W-:Y:S02]  /*1a5e0*/  F2FP.BF16.F32.PACK_AB R78, R191, R167 ;  /* 0x000000a7bf4e723e */ /* 0x000fe400000010ff */
[----:B------:R-:W-:Y:S02]  /*1a5f0*/  F2FP.BF16.F32.PACK_AB R79, R190, R165 ;  /* 0x000000a5be4f723e */ /* 0x000fe400000010ff */
[----:B------:R-:W-:Y:S02]  /*1a600*/  F2FP.BF16.F32.PACK_AB R80, R158, R166 ;  /* 0x000000a69e50723e */ /* 0x000fe400000010ff */
[----:B------:R-:W-:Y:S02]  /*1a610*/  F2FP.BF16.F32.PACK_AB R82, R188, R164 ;  /* 0x000000a4bc52723e */ /* 0x000fe400000010ff */
[----:B-1----:R-:W-:Y:S01]  /*1a620*/  F2FP.BF16.F32.PACK_AB R83, R183, R182 ;  /* 0x000000b6b753723e */ /* 0x002fe200000010ff */
        /* <DEDUP_REMOVED lines=9> */
[----:B------:R-:W-:Y:S05]  /*1a6c0*/  LDSM.16.MT88.4 R92, [R217+0xa000] ;  /* 0x00a00000d95c783b */ /* 0x000fea0000004200 */
        /* <DEDUP_REMOVED lines=8> */
[----:B------:R-:W-:Y:S01]  /*1a750*/  HMMA.16816.F32.BF16 R64, R76, R86, R64 ;  /* 0x000000564c40723c */ /* 0x000fe20000041840 */
[----:B------:R-:W-:Y:S06]  /*1a760*/  LDSM.16.MT88.4 R84, [R214+0xa800] ;  /* 0x00a80000d654783b */ /* 0x000fec0000004200 */
[----:B------:R-:W-:Y:S01]  /*1a770*/  F2FP.BF16.F32.PACK_AB R78, R206, R211 ;  /* 0x000000d3ce4e723e */ /* 0x000fe200000010ff */
[----:B---3--:R-:W-:Y:S03]  /*1a780*/  IMAD.MOV.U32 R186, RZ, RZ, R185 ;  /* 0x000000ffffba7224 */ /* 0x008fe600078e00b9 */
[----:B------:R-:W-:Y:S02]  /*1a790*/  IMAD.MOV.U32 R185, RZ, RZ, R184 ;  /* 0x000000ffffb97224 */ /* 0x000fe400078e00b8 */
[----:B------:R-:W3:Y:S01]  /*1a7a0*/  LDL.LU R184, [R1+0x14] ;  /* 0x0000140001b87983 */ /* 0x000ee20000300800 */
[----:B------:R-:W-:Y:S02]  /*1a7b0*/  IMAD.MOV.U32 R179, RZ, RZ, R186 ;  /* 0x000000ffffb37224 */ /* 0x000fe400078e00ba */
[----:B------:R-:W-:Y:S01]  /*1a7c0*/  MUFU.EX2 R186, R202 ;  /* 0x000000ca00ba7308 */ /* 0x000fe20000000800 */
[----:B------:R-:W-:Y:S04]  /*1a7d0*/  IMAD.MOV.U32 R234, RZ, RZ, R185 ;  /* 0x000000ffffea7224 */ /* 0x000fe800078e00b9 */
[----:B------:R-:W-:Y:S02]  /*1a7e0*/  IMAD.MOV.U32 R175, RZ, RZ, R234 ;  /* 0x000000ffffaf7224 */ /* 0x000fe400078e00ea */
[----:B------:R-:W-:Y:S03]  /*1a7f0*/  IMAD.MOV.U32 R234, RZ, RZ, R236 ;  /* 0x000000ffffea7224 */ /* 0x000fe600078e00ec */
[----:B------:R-:W1:Y:S01]  /*1a800*/  MUFU.EX2 R185, R204 ;  /* 0x000000cc00b97308 */ /* 0x000e620000000800 */
[----:B------:R-:W-:Y:S02]  /*1a810*/  IMAD.MOV.U32 R236, RZ, RZ, R149 ;  /* 0x000000ffffec7224 */ /* 0x000fe400078e0095 */
[----:B------:R-:W-:Y:S01]  /*1a820*/  FFMA.FTZ R0, R175, UR4, -R73 ;  /* 0x00000004af007c23 */ /* 0x000fe20008010849 */
[----:B------:R-:W-:Y:S02]  /*1a830*/  IMAD.MOV.U32 R175, RZ, RZ, R234 ;  /* 0x000000ffffaf7224 */ /* 0x000fe400078e00ea */
[----:B------:R-:W-:Y:S02]  /*1a840*/  IMAD.MOV.U32 R234, RZ, RZ, R236 ;  /* 0x000000ffffea7224 */ /* 0x000fe400078e00ec */
[----:B------:R-:W-:Y:S02]  /*1a850*/  IMAD.MOV.U32 R236, RZ, RZ, R178 ;  /* 0x000000ffffec7224 */ /* 0x000fe400078e00b2 */
[----:B------:R-:W-:Y:S01]  /*1a860*/  MUFU.EX2 R202, R129 ;  /* 0x0000008100ca7308 */ /* 0x000fe20000000800 */
[----:B------:R-:W-:Y:S02]  /*1a870*/  IMAD.MOV.U32 R178, RZ, RZ, R198 ;  /* 0x000000ffffb27224 */ /* 0x000fe400078e00c6 */
[----:B------:R-:W-:Y:S02]  /*1a880*/  IMAD.MOV.U32 R198, RZ, RZ, R189 ;  /* 0x000000ffffc67224 */ /* 0x000fe400078e00bd */
[----:B------:R-:W-:Y:S02]  /*1a890*/  IMAD.MOV.U32 R149, RZ, RZ, R218 ;  /* 0x000000ffff957224 */ /* 0x000fe400078e00da */
[----:B------:R-:W4:Y:S03]  /*1a8a0*/  LDL.LU R218, [R1+0x140] ;  /* 0x0001400001da7983 */ /* 0x000f260000300800 */
[----:B------:R2:W-:Y:S01]  /*1a8b0*/  MUFU.EX2 R189, R0 ;  /* 0x0000000000bd7308 */ /* 0x0005e20000000800 */
[----:B------:R-:W-:Y:S01]  /*1a8c0*/  IMAD.MOV.U32 R171, RZ, RZ, R175 ;  /* 0x000000ffffab7224 */ /* 0x000fe200078e00af */
[----:B-1----:R-:W-:Y:S01]  /*1a8d0*/  F2FP.BF16.F32.PACK_AB R76, R186, R185 ;  /* 0x000000b9ba4c723e */ /* 0x002fe200000010ff */
[----:B------:R-:W-:Y:S02]  /*1a8e0*/  IMAD.MOV.U32 R175, RZ, RZ, R234 ;  /* 0x000000ffffaf7224 */ /* 0x000fe400078e00ea */
[----:B------:R-:W-:Y:S02]  /*1a8f0*/  IMAD.MOV.U32 R234, RZ, RZ, R236 ;  /* 0x000000ffffea7224 */ /* 0x000fe400078e00ec */
[----:B------:R-:W-:Y:S01]  /*1a900*/  FFMA.FTZ R75, R171, UR4, -R73 ;  /* 0x00000004ab4b7c23 */ /* 0x000fe20008010849 */
[----:B------:R-:W-:Y:S02]  /*1a910*/  IMAD.MOV.U32 R236, RZ, RZ, R178 ;  /* 0x000000ffffec7224 */ /* 0x000fe400078e00b2 */
[----:B------:R-:W-:Y:S02]  /*1a920*/  IMAD.MOV.U32 R171, RZ, RZ, R175 ;  /* 0x000000ffffab7224 */ /* 0x000fe400078e00af */
[----:B------:R-:W-:Y:S02]  /*1a930*/  IMAD.MOV.U32 R175, RZ, RZ, R234 ;  /* 0x000000ffffaf7224 */ /* 0x000fe400078e00ea */
[----:B---3--:R-:W-:Y:S02]  /*1a940*/  IMAD.MOV.U32 R235, RZ, RZ, R184 ;  /* 0x000000ffffeb7224 */ /* 0x008fe400078e00b8 */
[----:B------:R-:W1:Y:S02]  /*1a950*/  MUFU.EX2 R184, R125 ;  /* 0x0000007d00b87308 */ /* 0x000e640000000800 */
[----:B------:R-:W-:Y:S02]  /*1a960*/  IMAD.MOV.U32 R174, RZ, RZ, R235 ;  /* 0x000000ffffae7224 */ /* 0x000fe400078e00eb */
[----:B------:R-:W-:Y:S02]  /*1a970*/  IMAD.MOV.U32 R235, RZ, RZ, R181 ;  /* 0x000000ffffeb7224 */ /* 0x000fe400078e00b5 */
[----:B------:R-:W-:Y:S04]  /*1a980*/  IMAD.MOV.U32 R170, RZ, RZ, R174 ;  /* 0x000000ffffaa7224 */ /* 0x000fe800078e00ae */
[----:B------:R-:W3:Y:S01]  /*1a990*/  MUFU.EX2 R181, R203 ;  /* 0x000000cb00b57308 */ /* 0x000ee20000000800 */
[----:B------:R-:W-:Y:S01]  /*1a9a0*/  IMAD.MOV.U32 R174, RZ, RZ, R235 ;  /* 0x000000ffffae7224 */ /* 0x000fe200078e00eb */
[----:B------:R-:W-:Y:S01]  /*1a9b0*/  MOV R235, R179 ;  /* 0x000000b300eb7202 */ /* 0x000fe20000000f00 */
[----:B------:R-:W-:Y:S02]  /*1a9c0*/  IMAD.MOV.U32 R179, RZ, RZ, R195 ;  /* 0x000000ffffb37224 */ /* 0x000fe400078e00c3 */
[----:B--2---:R-:W-:Y:S01]  /*1a9d0*/  FFMA.FTZ R0, R170, UR4, -R73 ;  /* 0x00000004aa007c23 */ /* 0x004fe20008010849 */
[----:B------:R-:W-:Y:S02]  /*1a9e0*/  IMAD.MOV.U32 R195, RZ, RZ, R194 ;  /* 0x000000ffffc37224 */ /* 0x000fe400078e00c2 */
[----:B------:R-:W-:Y:S02]  /*1a9f0*/  IMAD.MOV.U32 R194, RZ, RZ, R196 ;  /* 0x000000ffffc27224 */ /* 0x000fe400078e00c4 */
[----:B------:R-:W-:Y:S01]  /*1aa00*/  IMAD.MOV.U32 R196, RZ, RZ, R151 ;  /* 0x000000ffffc47224 */ /* 0x000fe200078e0097 */
[----:B-1----:R-:W-:Y:S01]  /*1aa10*/  F2FP.BF16.F32.PACK_AB R77, R187, R184 ;  /* 0x000000b8bb4d723e */ /* 0x002fe200000010ff */
[----:B------:R-:W-:Y:S02]  /*1aa20*/  IMAD.MOV.U32 R151, RZ, RZ, R140 ;  /* 0x000000ffff977224 */ /* 0x000fe400078e008c */
[----:B------:R-:W-:Y:S02]  /*1aa30*/  IMAD.MOV.U32 R170, RZ, RZ, R174 ;  /* 0x000000ffffaa7224 */ /* 0x000fe400078e00ae */
[----:B------:R-:W-:Y:S02]  /*1aa40*/  IMAD.MOV.U32 R178, RZ, RZ, R151 ;  /* 0x000000ffffb27224 */ /* 0x000fe400078e0097 */
[----:B----4-:R-:W-:Y:S01]  /*1aa50*/  FFMA.FTZ R108, R218, UR4, -R73 ;  /* 0x00000004da6c7c23 */ /* 0x010fe20008010849 */
[----:B------:R-:W1:Y:S01]  /*1aa60*/  MUFU.EX2 R151, R0 ;  /* 0x0000000000977308 */ /* 0x000e620000000800 */
[----:B------:R-:W-:Y:S01]  /*1aa70*/  IMAD.MOV.U32 R174, RZ, RZ, R235 ;  /* 0x000000ffffae7224 */ /* 0x000fe200078e00eb */
[----:B---3--:R-:W-:Y:S01]  /*1aa80*/  F2FP.BF16.F32.PACK_AB R79, R181, R202 ;  /* 0x000000cab54f723e */ /* 0x008fe200000010ff */
[----:B------:R-:W-:Y:S02]  /*1aa90*/  IMAD.MOV.U32 R237, RZ, RZ, R170 ;  /* 0x000000ffffed7224 */ /* 0x000fe400078e00aa */
[----:B------:R-:W-:Y:S02]  /*1aaa0*/  IMAD.MOV.U32 R235, RZ, RZ, R179 ;  /* 0x000000ffffeb7224 */ /* 0x000fe400078e00b3 */
[----:B------:R-:W-:Y:S03]  /*1aab0*/  IMAD.MOV.U32 R179, RZ, RZ, R194 ;  /* 0x000000ffffb37224 */ /* 0x000fe600078e00c2 */
[----:B------:R-:W-:Y:S01]  /*1aac0*/  MUFU.EX2 R116, R108 ;  /* 0x0000006c00747308 */ /* 0x000fe20000000800 */
[----:B------:R-:W-:Y:S02]  /*1aad0*/  IMAD.MOV.U32 R170, RZ, RZ, R174 ;  /* 0x000000ffffaa7224 */ /* 0x000fe400078e00ae */
[----:B------:R-:W-:Y:S01]  /*1aae0*/  FFMA.FTZ R3, R237, UR4, -R73 ;  /* 0x00000004ed037c23 */ /* 0x000fe20008010849 */
[----:B------:R-:W-:Y:S01]  /*1aaf0*/  IMAD.MOV.U32 R234, RZ, RZ, R235 ;  /* 0x000000ffffea7224 */ /* 0x000fe200078e00eb */
[-C--:B------:R-:W-:Y:S03]  /*1ab00*/  HMMA.16816.F32.BF16 R4, R76, R88.reuse, R4 ;  /* 0x000000584c04723c */ /* 0x080fe60000041804 */
[----:B------:R-:W-:Y:S02]  /*1ab10*/  IMAD.MOV.U32 R237, RZ, RZ, R171 ;  /* 0x000000ffffed7224 */ /* 0x000fe400078e00ab */
[----:B------:R2:W-:Y:S01]  /*1ab20*/  MUFU.EX2 R174, R75 ;  /* 0x0000004b00ae7308 */ /* 0x0005e20000000800 */
[----:B------:R-:W-:Y:S01]  /*1ab30*/  IMAD.MOV.U32 R235, RZ, RZ, R236 ;  /* 0x000000ffffeb7224 */ /* 0x000fe200078e00ec */
[----:B-1----:R-:W-:Y:S01]  /*1ab40*/  F2FP.BF16.F32.PACK_AB R80, R151, R189 ;  /* 0x000000bd9750723e */ /* 0x002fe200000010ff */
[----:B------:R-:W-:Y:S03]  /*1ab50*/  IMAD.MOV.U32 R194, RZ, RZ, R153 ;  /* 0x000000ffffc27224 */ /* 0x000fe600078e0099 */
[----:B------:R-:W-:Y:S01]  /*1ab60*/  FFMA.FTZ R0, R237, UR4, -R74 ;  /* 0x00000004ed007c23 */ /* 0x000fe2000801084a */
[----:B------:R-:W-:Y:S02]  /*1ab70*/  IMAD.MOV.U32 R236, RZ, RZ, R179 ;  /* 0x000000ffffec7224 */ /* 0x000fe400078e00b3 */
[----:B------:R-:W-:Y:S02]  /*1ab80*/  IMAD.MOV.U32 R171, RZ, RZ, R170 ;  /* 0x000000ffffab7224 */ /* 0x000fe400078e00aa */
[----:B------:R-:W-:Y:S02]  /*1ab90*/  IMAD.MOV.U32 R170, RZ, RZ, R175 ;  /* 0x000000ffffaa7224 */ /* 0x000fe400078e00af */
[----:B------:R-:W-:Y:S02]  /*1aba0*/  IMAD.MOV.U32 R175, RZ, RZ, R234 ;  /* 0x000000ffffaf7224 */ /* 0x000fe400078e00ea */
[----:B------:R-:W-:Y:S02]  /*1abb0*/  IMAD.MOV.U32 R179, RZ, RZ, R178 ;  /* 0x000000ffffb37224 */ /* 0x000fe400078e00b2 */
[----:B------:R-:W-:Y:S02]  /*1abc0*/  IMAD.MOV.U32 R234, RZ, RZ, R235 ;  /* 0x000000ffffea7224 */ /* 0x000fe400078e00eb */
[----:B--2---:R-:W-:Y:S01]  /*1abd0*/  FADD.FTZ R75, R227, R97 ;  /* 0x00000061e34b7221 */ /* 0x004fe20000010000 */
[----:B------:R-:W-:Y:S02]  /*1abe0*/  IMAD.MOV.U32 R178, RZ, RZ, R194 ;  /* 0x000000ffffb27224 */ /* 0x000fe400078e00c2 */
[----:B------:R-:W-:Y:S02]  /*1abf0*/  IMAD.MOV.U32 R235, RZ, RZ, R236 ;  /* 0x000000ffffeb7224 */ /* 0x000fe400078e00ec */
[----:B------:R-:W-:Y:S01]  /*1ac00*/  FADD.FTZ R75, R101, R75 ;  /* 0x0000004b654b7221 */ /* 0x000fe20000010000 */
[----:B------:R-:W-:Y:S02]  /*1ac10*/  IMAD.MOV.U32 R194, RZ, RZ, R199 ;  /* 0x000000ffffc27224 */ /* 0x000fe400078e00c7 */
[----:B------:R-:W-:Y:S02]  /*1ac20*/  IMAD.MOV.U32 R199, RZ, RZ, R131 ;  /* 0x000000ffffc77224 */ /* 0x000fe400078e0083 */
[----:B------:R-:W-:Y:S02]  /*1ac30*/  IMAD.MOV.U32 R240, RZ, RZ, R171 ;  /* 0x000000fffff07224 */ /* 0x000fe400078e00ab */
[----:B------:R-:W-:Y:S02]  /*1ac40*/  IMAD.MOV.U32 R171, RZ, RZ, R175 ;  /* 0x000000ffffab7224 */ /* 0x000fe400078e00af */
[----:B------:R-:W-:Y:S02]  /*1ac50*/  IMAD.MOV.U32 R175, RZ, RZ, R235 ;  /* 0x000000ffffaf7224 */ /* 0x000fe400078e00eb */
[----:B------:R-:W-:Y:S02]  /*1ac60*/  IMAD.MOV.U32 R235, RZ, RZ, R178 ;  /* 0x000000ffffeb7224 */ /* 0x000fe400078e00b2 */
[----:B------:R-:W-:Y:S02]  /*1ac70*/  IMAD.MOV.U32 R178, RZ, RZ, R199 ;  /* 0x000000ffffb27224 */ /* 0x000fe400078e00c7 */
[----:B------:R-:W-:Y:S02]  /*1ac80*/  IMAD.MOV.U32 R199, RZ, RZ, R148 ;  /* 0x000000ffffc77224 */ /* 0x000fe400078e0094 */
[----:B------:R1:W-:Y:S01]  /*1ac90*/  MUFU.EX2 R148, R0 ;  /* 0x0000000000947308 */ /* 0x0003e20000000800 */
[----:B------:R-:W-:Y:S02]  /*1aca0*/  IMAD.MOV.U32 R236, RZ, RZ, R179 ;  /* 0x000000ffffec7224 */ /* 0x000fe400078e00b3 */
[----:B------:R-:W-:Y:S02]  /*1acb0*/  IMAD.MOV.U32 R237, RZ, RZ, R170 ;  /* 0x000000ffffed7224 */ /* 0x000fe400078e00aa */
[----:B------:R-:W-:Y:S01]  /*1acc0*/  IMAD.MOV.U32 R170, RZ, RZ, R234 ;  /* 0x000000ffffaa7224 */ /* 0x000fe200078e00ea */
[----:B------:R-:W-:Y:S01]  /*1acd0*/  MOV R234, R236 ;  /* 0x000000ec00ea7202 */ /* 0x000fe20000000f00 */
[----:B------:R-:W-:Y:S03]  /*1ace0*/  IMAD.MOV.U32 R140, RZ, RZ, R219 ;  /* 0x000000ffff8c7224 */ /* 0x000fe600078e00db */
[----:B------:R2:W3:Y:S01]  /*1acf0*/  MUFU.EX2 R179, R3 ;  /* 0x0000000300b37308 */ /* 0x0004e20000000800 */
[----:B------:R-:W4:Y:S01]  /*1ad00*/  LDL.LU R219, [R1+0x13c] ;  /* 0x00013c0001db7983 */ /* 0x000f220000300800 */
[----:B------:R-:W-:Y:S02]  /*1ad10*/  IMAD.MOV.U32 R236, RZ, RZ, R194 ;  /* 0x000000ffffec7224 */ /* 0x000fe400078e00c2 */
[----:B------:R-:W-:Y:S02]  /*1ad20*/  IMAD.MOV.U32 R153, RZ, RZ, R220 ;  /* 0x000000ffff997224 */ /* 0x000fe400078e00dc */
[----:B------:R-:W-:Y:S01]  /*1ad30*/  IMAD.MOV.U32 R194, RZ, RZ, R150 ;  /* 0x000000ffffc27224 */ /* 0x000fe200078e0096 */
[----:B------:R-:W4:Y:S01]  /*1ad40*/  LDL.LU R220, [R1+0x138] ;  /* 0x0001380001dc7983 */ /* 0x000f220000300800 */
[----:B------:R-:W-:Y:S02]  /*1ad50*/  IMAD.MOV.U32 R131, RZ, RZ, R221 ;  /* 0x000000ffff837224 */ /* 0x000fe400078e00dd */
[----:B-1----:R-:W-:Y:S01]  /*1ad60*/  FFMA.FTZ R0, R240, UR4, -R74 ;  /* 0x00000004f0007c23 */ /* 0x002fe2000801084a */
[----:B------:R-:W-:Y:S01]  /*1ad70*/  IMAD.MOV.U32 R240, RZ, RZ, R237 ;  /* 0x000000fffff07224 */ /* 0x000fe200078e00ed */
[----:B------:R-:W4:Y:S01]  /*1ad80*/  LDL.LU R221, [R1+0x134] ;  /* 0x0001340001dd7983 */ /* 0x000f220000300800 */
[----:B------:R-:W-:Y:S02]  /*1ad90*/  IMAD.MOV.U32 R237, RZ, RZ, R171 ;  /* 0x000000ffffed7224 */ /* 0x000fe400078e00ab */
[----:B------:R-:W-:Y:S02]  /*1ada0*/  IMAD.MOV.U32 R171, RZ, RZ, R170 ;  /* 0x000000ffffab7224 */ /* 0x000fe400078e00aa */
[----:B------:R-:W-:Y:S02]  /*1adb0*/  IMAD.MOV.U32 R170, RZ, RZ, R175 ;  /* 0x000000ffffaa7224 */ /* 0x000fe400078e00af */
[----:B--2---:R-:W-:Y:S01]  /*1adc0*/  FADD.FTZ R3, R105, R96 ;  /* 0x0000006069037221 */ /* 0x004fe20000010000 */
[----:B------:R-:W-:Y:S01]  /*1add0*/  IMAD.MOV.U32 R175, RZ, RZ, R234 ;  /* 0x000000ffffaf7224 */ /* 0x000fe200078e00ea */
[----:B---3--:R-:W-:Y:S01]  /*1ade0*/  F2FP.BF16.F32.PACK_AB R82, R179, R174 ;  /* 0x000000aeb352723e */ /* 0x008fe200000010ff */
        /* <DEDUP_REMOVED lines=8> */
[----:B------:R-:W-:Y:S01]  /*1ae70*/  IMAD.MOV.U32 R171, RZ, RZ, R175 ;  /* 0x000000ffffab7224 */ /* 0x000fe200078e00af */
[----:B------:R-:W2:Y:S01]  /*1ae80*/  LDL.LU R222, [R1+0x130] ;  /* 0x0001300001de7983 */ /* 0x000ea20000300800 */
[----:B------:R-:W-:Y:S02]  /*1ae90*/  IMAD.MOV.U32 R175, RZ, RZ, R235 ;  /* 0x000000ffffaf7224 */ /* 0x000fe400078e00eb */
[----:B------:R-:W-:Y:S02]  /*1aea0*/  IMAD.MOV.U32 R235, RZ, RZ, R194 ;  /* 0x000000ffffeb7224 */ /* 0x000fe400078e00c2 */
[----:B------:R-:W-:Y:S02]  /*1aeb0*/  IMAD.MOV.U32 R194, RZ, RZ, R176 ;  /* 0x000000ffffc27224 */ /* 0x000fe400078e00b0 */
[----:B------:R-:W-:Y:S02]  /*1aec0*/  IMAD.MOV.U32 R176, RZ, RZ, R233 ;  /* 0x000000ffffb07224 */ /* 0x000fe400078e00e9 */
[----:B------:R-:W3:Y:S01]  /*1aed0*/  LDL.LU R233, [R1+0x12c] ;  /* 0x00012c0001e97983 */ /* 0x000ee20000300800 */
[----:B------:R-:W-:Y:S02]  /*1aee0*/  IMAD.MOV.U32 R199, RZ, RZ, R150 ;  /* 0x000000ffffc77224 */ /* 0x000fe400078e0096 */
[----:B------:R-:W-:Y:S02]  /*1aef0*/  IMAD.MOV.U32 R150, RZ, RZ, R149 ;  /* 0x000000ffff967224 */ /* 0x000fe400078e0095 */
[----:B------:R1:W1:Y:S02]  /*1af00*/  MUFU.EX2 R149, R0 ;  /* 0x0000000000957308 */ /* 0x0002640000000800 */
[----:B-1----:R-:W-:Y:S01]  /*1af10*/  FFMA.FTZ R0, R240, UR4, -R74 ;  /* 0x00000004f0007c23 */ /* 0x002fe2000801084a */
[----:B------:R-:W-:Y:S01]  /*1af20*/  IMAD.MOV.U32 R240, RZ, RZ, R170 ;  /* 0x000000fffff07224 */ /* 0x000fe200078e00aa */
[----:B------:R-:W-:Y:S01]  /*1af30*/  F2FP.BF16.F32.PACK_AB R81, R149, R148 ;  /* 0x000000949551723e */ /* 0x000fe200000010ff */
        /* <DEDUP_REMOVED lines=15> */
[----:B-1----:R-:W-:Y:S01]  /*1b030*/  FFMA.FTZ R0, R238, UR4, -R74 ;  /* 0x00000004ee007c23 */ /* 0x002fe2000801084a */
[----:B------:R-:W-:Y:S02]  /*1b040*/  IMAD.MOV.U32 R238, RZ, RZ, R171 ;  /* 0x000000ffffee7224 */ /* 0x000fe400078e00ab */
[----:B------:R-:W-:Y:S02]  /*1b050*/  IMAD.MOV.U32 R171, RZ, RZ, R175 ;  /* 0x000000ffffab7224 */ /* 0x000fe400078e00af */
[----:B------:R-:W1:Y:S01]  /*1b060*/  MUFU.EX2 R175, R0 ;  /* 0x0000000000af7308 */ /* 0x000e620000000800 */
[----:B------:R-:W-:Y:S01]  /*1b070*/  MOV R239, R238 ;  /* 0x000000ee00ef7202 */ /* 0x000fe20000000f00 */
        /* <DEDUP_REMOVED lines=8> */
[----:B------:R-:W-:Y:S01]  /*1b100*/  IMAD.MOV.U32 R239, RZ, RZ, R171 ;  /* 0x000000ffffef7224 */ /* 0x000fe200078e00ab */
[----:B-1----:R-:W-:Y:S01]  /*1b110*/  F2FP.BF16.F32.PACK_AB R83, R175, R150 ;  /* 0x00000096af53723e */ /* 0x002fe200000010ff */
[----:B------:R-:W-:Y:S02]  /*1b120*/  IMAD.MOV.U32 R238, RZ, RZ, R231 ;  /* 0x000000ffffee7224 */ /* 0x000fe400078e00e7 */
[----:B------:R-:W-:Y:S02]  /*1b130*/  IMAD.MOV.U32 R106, RZ, RZ, R122 ;  /* 0x000000ffff6a7224 */ /* 0x000fe400078e007a */
[----:B------:R-:W-:Y:S02]  /*1b140*/  IMAD.MOV.U32 R122, RZ, RZ, R123 ;  /* 0x000000ffff7a7224 */ /* 0x000fe400078e007b */
[C---:B------:R-:W-:Y:S04]  /*1b150*/  HMMA.16816.F32.BF16 R8, R80.reuse, R88, R8 ;  /* 0x000000585008723c */ /* 0x040fe80000041808 */
[----:B------:R-:W-:Y:S02]  /*1b160*/  IMAD.MOV.U32 R123, RZ, RZ, R239 ;  /* 0x000000ffff7b7224 */ /* 0x000fe400078e00ef */
[-C--:B------:R-:W-:Y:S05]  /*1b170*/  HMMA.16816.F32.BF16 R12, R80, R90.reuse, R12 ;  /* 0x0000005a500c723c */ /* 0x080fea000004180c */
[----:B------:R-:W-:Y:S01]  /*1b180*/  IMAD.MOV.U32 R239, RZ, RZ, R238 ;  /* 0x000000ffffef7224 */ /* 0x000fe200078e00ee */
[C---:B------:R-:W-:Y:S01]  /*1b190*/  HMMA.16816.F32.BF16 R16, R76.reuse, R90, R16 ;  /* 0x0000005a4c10723c */ /* 0x040fe20000041810 */
[----:B------:R-:W-:Y:S04]  /*1b1a0*/  LDSM.16.MT88.4 R88, [R217+0xa800] ;  /* 0x00a80000d958783b */ /* 0x000fe80000004200 */
[----:B------:R-:W-:Y:S01]  /*1b1b0*/  IMAD.MOV.U32 R238, RZ, RZ, R237 ;  /* 0x000000ffffee7224 */ /* 0x000fe200078e00ed */
[-C--:B------:R-:W-:Y:S05]  /*1b1c0*/  HMMA.16816.F32.BF16 R20, R76, R92.reuse, R20 ;  /* 0x0000005c4c14723c */ /* 0x080fea0000041814 */
[----:B------:R-:W-:Y:S01]  /*1b1d0*/  IMAD.MOV.U32 R237, RZ, RZ, R195 ;  /* 0x000000ffffed7224 */ /* 0x000fe200078e00c3 */
[C---:B------:R-:W-:Y:S05]  /*1b1e0*/  HMMA.16816.F32.BF16 R24, R80.reuse, R92, R24 ;  /* 0x0000005c5018723c */ /* 0x040fea0000041818 */
[----:B------:R-:W-:Y:S01]  /*1b1f0*/  IMAD.MOV.U32 R195, RZ, RZ, R173 ;  /* 0x000000ffffc37224 */ /* 0x000fe200078e00ad */
[-C--:B------:R-:W-:Y:S05]  /*1b200*/  HMMA.16816.F32.BF16 R28, R80, R94.reuse, R28 ;  /* 0x0000005e501c723c */ /* 0x080fea000004181c */
[----:B------:R-:W-:Y:S01]  /*1b210*/  IMAD.MOV.U32 R121, RZ, RZ, R106 ;  /* 0x000000ffff797224 */ /* 0x000fe200078e006a */
[C---:B------:R-:W-:Y:S01]  /*1b220*/  HMMA.16816.F32.BF16 R32, R76.reuse, R94, R32 ;  /* 0x0000005e4c20723c */ /* 0x040fe20000041820 */
[----:B------:R-:W-:Y:S04]  /*1b230*/  LDSM.16.MT88.4 R92, [R215+0xa800] ;  /* 0x00a80000d75c783b */ /* 0x000fe80000004200 */
[----:B------:R-:W-:Y:S02]  /*1b240*/  IMAD.MOV.U32 R106, RZ, RZ, R122 ;  /* 0x000000ffff6a7224 */ /* 0x000fe400078e007a */
[----:B------:R-:W-:Y:S01]  /*1b250*/  FFMA.FTZ R0, R121, UR4, -R73 ;  /* 0x0000000479007c23 */ /* 0x000fe20008010849 */
[----:B------:R-:W-:Y:S03]  /*1b260*/  IMAD.MOV.U32 R122, RZ, RZ, R123 ;  /* 0x000000ffff7a7224 */ /* 0x000fe600078e007b */
[----:B------:R1:W-:Y:S01]  /*1b270*/  MUFU.EX2 R203, R0 ;  /* 0x0000000000cb7308 */ /* 0x0003e20000000800 */
        /* <DEDUP_REMOVED lines=16> */
[----:B------:R-:W-:Y:S01]  /*1b380*/  MUFU.EX2 R122, R122 ;  /* 0x0000007a007a7308 */ /* 0x000fe20000000800 */
[----:B------:R-:W-:Y:S02]  /*1b390*/  IMAD.MOV.U32 R195, RZ, RZ, R172 ;  /* 0x000000ffffc37224 */ /* 0x000fe400078e00ac */
[----:B------:R-:W-:Y:S02]  /*1b3a0*/  IMAD.MOV.U32 R244, RZ, RZ, R120 ;  /* 0x000000fffff47224 */ /* 0x000fe400078e0078 */
[----:B------:R-:W-:Y:S02]  /*1b3b0*/  IMAD.MOV.U32 R120, RZ, RZ, R121 ;  /* 0x000000ffff787224 */ /* 0x000fe400078e0079 */
[----:B------:R-:W-:Y:S03]  /*1b3c0*/  IMAD.MOV.U32 R121, RZ, RZ, R123 ;  /* 0x000000ffff797224 */ /* 0x000fe600078e007b */
[----:B------:R-:W-:Y:S01]  /*1b3d0*/  MUFU.EX2 R172, R98 ;  /* 0x0000006200ac7308 */ /* 0x000fe20000000800 */
        /* <DEDUP_REMOVED lines=12> */
[----:B-1----:R-:W-:Y:S01]  /*1b4a0*/  FFMA.FTZ R0, R245, UR4, -R74 ;  /* 0x00000004f5007c23 */ /* 0x002fe2000801084a */
[----:B------:R-:W-:Y:S02]  /*1b4b0*/  IMAD.MOV.U32 R245, RZ, RZ, R244 ;  /* 0x000000fffff57224 */ /* 0x000fe400078e00f4 */
[----:B------:R-:W-:Y:S02]  /*1b4c0*/  IMAD.MOV.U32 R171, RZ, RZ, R178 ;  /* 0x000000ffffab7224 */ /* 0x000fe400078e00b2 */
[----:B------:R-:W-:Y:S01]  /*1b4d0*/  IMAD.MOV.U32 R244, RZ, RZ, R120 ;  /* 0x000000fffff47224 */ /* 0x000fe200078e0078 */
        /* <DEDUP_REMOVED lines=9> */
[----:B------:R-:W-:Y:S03]  /*1b570*/  IMAD.MOV.U32 R246, RZ, RZ, R243 ;  /* 0x000000fffff67224 */ /* 0x000fe600078e00f3 */
[----:B------:R1:W-:Y:S01]  /*1b580*/  MUFU.EX2 R131, R0 ;  /* 0x0000000000837308 */ /* 0x0003e20000000800 */
[----:B------:R-:W-:Y:S02]  /*1b590*/  IMAD.MOV.U32 R142, RZ, RZ, R228 ;  /* 0x000000ffff8e7224 */ /* 0x000fe400078e00e4 */
[----:B------:R-:W-:Y:S02]  /*1b5a0*/  IMAD.MOV.U32 R197, RZ, RZ, R230 ;  /* 0x000000ffffc57224 */ /* 0x000fe400078e00e6 */
[----:B------:R2:W5:Y:S01]  /*1b5b0*/  LDL.LU R230, [R1+0x128] ;  /* 0x0001280001e67983 */ /* 0x0005620000300800 */
[----:B------:R-:W-:Y:S01]  /*1b5c0*/  MOV R173, R142 ;  /* 0x0000008e00ad7202 */ /* 0x000fe20000000f00 */
[----:B------:R-:W-:Y:S03]  /*1b5d0*/  IMAD.MOV.U32 R142, RZ, RZ, R141 ;  /* 0x000000ffff8e7224 */ /* 0x000fe600078e008d */
[----:B------:R1:W-:Y:S01]  /*1b5e0*/  MUFU.EX2 R180, R226 ;  /* 0x000000e200b47308 */ /* 0x0003e20000000800 */
[----:B------:R-:W-:Y:S02]  /*1b5f0*/  IMAD.MOV.U32 R141, RZ, RZ, R140 ;  /* 0x000000ffff8d7224 */ /* 0x000fe400078e008c */
[----:B------:R-:W-:Y:S02]  /*1b600*/  IMAD.MOV.U32 R195, RZ, RZ, R173 ;  /* 0x000000ffffc37224 */ /* 0x000fe400078e00ad */
[----:B------:R-:W-:Y:S02]  /*1b610*/  IMAD.MOV.U32 R173, RZ, RZ, R142 ;  /* 0x000000ffffad7224 */ /* 0x000fe400078e008e */
[----:B------:R-:W-:Y:S03]  /*1b620*/  IMAD.MOV.U32 R123, RZ, RZ, R195 ;  /* 0x000000ffff7b7224 */ /* 0x000fe600078e00c3 */
[----:B------:R-:W-:Y:S01]  /*1b630*/  MUFU.EX2 R108, R236 ;  /* 0x000000ec006c7308 */ /* 0x000fe20000000800 */
[----:B-1----:R-:W-:Y:S01]  /*1b640*/  FFMA.FTZ R0, R246, UR4, -R74 ;  /* 0x00000004f6007c23 */ /* 0x002fe2000801084a */
[----:B------:R-:W-:Y:S02]  /*1b650*/  IMAD.MOV.U32 R195, RZ, RZ, R173 ;  /* 0x000000ffffc37224 */ /* 0x000fe400078e00ad */
[----:B------:R-:W-:Y:S02]  /*1b660*/  IMAD.MOV.U32 R242, RZ, RZ, R123 ;  /* 0x000000fffff27224 */ /* 0x000fe400078e007b */
[----:B------:R-:W-:Y:S04]  /*1b670*/  IMAD.MOV.U32 R140, RZ, RZ, R130 ;  /* 0x000000ffff8c7224 */ /* 0x000fe800078e0082 */
[----:B------:R1:W-:Y:S01]  /*1b680*/  MUFU.EX2 R129, R0 ;  /* 0x0000000000817308 */ /* 0x0003e20000000800 */
[----:B------:R2:W5:Y:S01]  /*1b690*/  LDL.LU R226, [R1+0x124] ;  /* 0x0001240001e27983 */ /* 0x0005620000300800 */
[----:B------:R-:W-:Y:S02]  /*1b6a0*/  IMAD.MOV.U32 R243, RZ, RZ, R195 ;  /* 0x000000fffff37224 */ /* 0x000fe400078e00c3 */
[----:B------:R-:W-:Y:S01]  /*1b6b0*/  IMAD.MOV.U32 R130, RZ, RZ, R223 ;  /* 0x000000ffff827224 */ /* 0x000fe200078e00df */
[----:B------:R2:W5:Y:S01]  /*1b6c0*/  LDL.LU R231, [R1+0x120] ;  /* 0x0001200001e77983 */ /* 0x0005620000300800 */
[----:B------:R-:W-:Y:S04]  /*1b6d0*/  IMAD.MOV.U32 R142, RZ, RZ, R141 ;  /* 0x000000ffff8e7224 */ /* 0x000fe800078e008d */
[----:B------:R-:W-:Y:S01]  /*1b6e0*/  MUFU.EX2 R173, R212 ;  /* 0x000000d400ad7308 */ /* 0x000fe20000000800 */
[----:B------:R2:W5:Y:S01]  /*1b6f0*/  LDL.LU R232, [R1+0x11c] ;  /* 0x00011c0001e87983 */ /* 0x0005620000300800 */
[----:B------:R-:W-:Y:S02]  /*1b700*/  IMAD.MOV.U32 R141, RZ, RZ, R140 ;  /* 0x000000ffff8d7224 */ /* 0x000fe400078e008c */
[----:B------:R-:W-:Y:S01]  /*1b710*/  IMAD.MOV.U32 R140, RZ, RZ, R153 ;  /* 0x000000ffff8c7224 */ /* 0x000fe200078e0099 */
[----:B------:R2:W5:Y:S01]  /*1b720*/  LDL.LU R227, [R1+0x118] ;  /* 0x0001180001e37983 */ /* 0x0005620000300800 */
[----:B------:R-:W-:Y:S01]  /*1b730*/  FFMA.FTZ R153, R213, UR4, -R73 ;  /* 0x00000004d5997c23 */ /* 0x000fe20008010849 */
[----:B------:R-:W-:Y:S02]  /*1b740*/  IMAD.MOV.U32 R123, RZ, RZ, R142 ;  /* 0x000000ffff7b7224 */ /* 0x000fe400078e008e */
[----:B-1----:R-:W-:Y:S01]  /*1b750*/  FFMA.FTZ R0, R242, UR4, -R74 ;  /* 0x00000004f2007c23 */ /* 0x002fe2000801084a */
[----:B------:R-:W-:Y:S01]  /*1b760*/  IMAD.MOV.U32 R242, RZ, RZ, R243 ;  /* 0x000000fffff27224 */ /* 0x000fe200078e00f3 */
[----:B------:R1:W5:Y:S01]  /*1b770*/  LDL.LU R228, [R1+0x114] ;  /* 0x0001140001e47983 */ /* 0x0003620000300800 */
[----:B------:R-:W-:Y:S02]  /*1b780*/  IMAD.MOV.U32 R243, RZ, RZ, R130 ;  /* 0x000000fffff37224 */ /* 0x000fe400078e0082 */
[--C-:B----4-:R-:W-:Y:S01]  /*1b790*/  FFMA.FTZ R107, R219, UR4, -R73.reuse ;  /* 0x00000004db6b7c23 */ /* 0x110fe20008010849 */
[----:B------:R4:W-:Y:S01]  /*1b7a0*/  MUFU.EX2 R130, R0 ;  /* 0x0000000000827308 */ /* 0x0009e20000000800 */
[----:B------:R-:W-:Y:S01]  /*1b7b0*/  FFMA.FTZ R106, R220, UR4, -R73 ;  /* 0x00000004dc6a7c23 */ /* 0x000fe20008010849 */
[----:B------:R-:W-:Y:S02]  /*1b7c0*/  IMAD.MOV.U32 R121, RZ, RZ, R141 ;  /* 0x000000ffff797224 */ /* 0x000fe400078e008d */
[----:B------:R-:W-:Y:S02]  /*1b7d0*/  IMAD.MOV.U32 R195, RZ, RZ, R140 ;  /* 0x000000ffffc37224 */ /* 0x000fe400078e008c */
[--C-:B------:R-:W-:Y:S01]  /*1b7e0*/  FFMA.FTZ R105, R221, UR4, -R73.reuse ;  /* 0x00000004dd697c23 */ /* 0x100fe20008010849 */
[----:B------:R-:W-:Y:S03]  /*1b7f0*/  IMAD.MOV.U32 R199, RZ, RZ, R176 ;  /* 0x000000ffffc77224 */ /* 0x000fe600078e00b0 */
[----:B------:R-:W-:Y:S01]  /*1b800*/  MUFU.EX2 R140, R97 ;  /* 0x00000061008c7308 */ /* 0x000fe20000000800 */
[----:B------:R-:W-:Y:S09]  /*1b810*/  IMAD.MOV.U32 R244, RZ, RZ, R120 ;  /* 0x000000fffff47224 */ /* 0x000ff200078e0078 */
[----:B------:R-:W-:Y:S01]  /*1b820*/  MUFU.EX2 R176, R209 ;  /* 0x000000d100b07308 */ /* 0x000fe20000000800 */
[----:B----4-:R-:W-:Y:S09]  /*1b830*/  FFMA.FTZ R0, R245, UR4, -R74 ;  /* 0x00000004f5007c23 */ /* 0x010ff2000801084a */
[----:B------:R4:W-:Y:S01]  /*1b840*/  MUFU.EX2 R132, R0 ;  /* 0x0000000000847308 */ /* 0x0009e20000000800 */
[--C-:B--2---:R-:W-:Y:S09]  /*1b850*/  FFMA.FTZ R98, R222, UR4, -R73.reuse ;  /* 0x00000004de627c23 */ /* 0x104ff20008010849 */
[----:B------:R-:W-:Y:S01]  /*1b860*/  MUFU.EX2 R125, R242 ;  /* 0x000000f2007d7308 */ /* 0x000fe20000000800 */
[----:B---3--:R-:W-:Y:S01]  /*1b870*/  FFMA.FTZ R96, R233, UR4, -R73 ;  /* 0x00000004e9607c23 */ /* 0x008fe20008010849 */
[----:B------:R-:W-:Y:S01]  /*1b880*/  FADD.FTZ R73, R100, R99 ;  /* 0x0000006364497221 */ /* 0x000fe20000010000 */
[----:B------:R1:W5:Y:S01]  /*1b890*/  LDL.LU R233, [R1+0x110] ;  /* 0x0001100001e97983 */ /* 0x0003620000300800 */
[----:B------:R-:W-:Y:S01]  /*1b8a0*/  FADD.FTZ R100, R118, R3 ;  /* 0x0000000376647221 */ /* 0x000fe20000010000 */
[----:B------:R-:W-:Y:S01]  /*1b8b0*/  FADD.FTZ R3, R102, R75 ;  /* 0x0000004b66037221 */ /* 0x000fe20000010000 */
[----:B------:R-:W-:Y:S01]  /*1b8c0*/  FADD.FTZ R73, R109, R73 ;  /* 0x000000496d497221 */ /* 0x000fe20000010000 */
[----:B------:R1:W5:Y:S01]  /*1b8d0*/  LDL.LU R223, [R1+0x10c] ;  /* 0x00010c0001df7983 */ /* 0x0003620000300800 */
[----:B----4-:R-:W-:Y:S02]  /*1b8e0*/  FADD.FTZ R0, R103, R100 ;  /* 0x0000006467007221 */ /* 0x010fe40000010000 */
[----:B------:R-:W2:Y:S01]  /*1b8f0*/  MUFU.EX2 R142, R96 ;  /* 0x00000060008e7308 */ /* 0x000ea20000000800 */
[----:B------:R-:W-:Y:S01]  /*1b900*/  FADD.FTZ R104, R119, R73 ;  /* 0x0000004977687221 */ /* 0x000fe20000010000 */
[----:B------:R1:W5:Y:S01]  /*1b910*/  LDL.LU R222, [R1+0x108] ;  /* 0x0001080001de7983 */ /* 0x0003620000300800 */
[----:B------:R-:W-:Y:S01]  /*1b920*/  FADD.FTZ R73, R110, R3 ;  /* 0x000000036e497221 */ /* 0x000fe20000010000 */
[----:B------:R-:W-:Y:S02]  /*1b930*/  FADD.FTZ R3, R111, R0 ;  /* 0x000000006f037221 */ /* 0x000fe40000010000 */
[----:B------:R1:W5:Y:S01]  /*1b940*/  LDL.LU R221, [R1+0x104] ;  /* 0x0001040001dd7983 */ /* 0x0003620000300800 */
[----:B------:R-:W-:Y:S03]  /*1b950*/  FADD.FTZ R73, R161, R73 ;  /* 0x00000049a1497221 */ /* 0x000fe60000010000 */
[----:B------:R3:W4:Y:S01]  /*1b960*/  MUFU.EX2 R141, R98 ;  /* 0x00000062008d7308 */ /* 0x0007220000000800 */
[----:B------:R-:W-:Y:S01]  /*1b970*/  FADD.FTZ R3, R113, R3 ;  /* 0x0000000371037221 */ /* 0x000fe20000010000 */
[----:B------:R1:W5:Y:S04]  /*1b980*/  LDL.LU R220, [R1+0x100] ;  /* 0x0001000001dc7983 */ /* 0x0003680000300800 */
[----:B------:R1:W5:Y:S04]  /*1b990*/  LDL.LU R219, [R1+0xfc] ;  /* 0x0000fc0001db7983 */ /* 0x0003680000300800 */
[----:B------:R-:W-:Y:S01]  /*1b9a0*/  MUFU.EX2 R126, R243 ;  /* 0x000000f3007e7308 */ /* 0x000fe20000000800 */
[----:B------:R1:W5:Y:S04]  /*1b9b0*/  LDL.LU R218, [R1+0xf8] ;  /* 0x0000f80001da7983 */ /* 0x0003680000300800 */
[----:B------:R1:W5:Y:S05]  /*1b9c0*/  LDL.LU R213, [R1+0xf4] ;  /* 0x0000f40001d57983 */ /* 0x00036a0000300800 */
[----:B------:R-:W-:Y:S01]  /*1b9d0*/  MUFU.EX2 R123, R123 ;  /* 0x0000007b007b7308 */ /* 0x000fe20000000800 */
[----:B------:R1:W5:Y:S04]  /*1b9e0*/  LDL.LU R212, [R1+0xf0] ;  /* 0x0000f00001d47983 */ /* 0x0003680000300800 */
[----:B------:R-:W4:Y:S05]  /*1b9f0*/  LDL.LU R0, [R1+0x7c] ;  /* 0x00007c0001007983 */ /* 0x000f2a0000300800 */
[----:B------:R-:W-:Y:S01]  /*1ba00*/  MUFU.EX2 R121, R121 ;  /* 0x0000007900797308 */ /* 0x000fe20000000800 */
[----:B---3--:R-:W3:Y:S09]  /*1ba10*/  LDSM.16.MT88.4 R96, [R215+0xa000] ;  /* 0x00a00000d760783b */ /* 0x008ef20000004200 */
[----:B------:R-:W-:Y:S01]  /*1ba20*/  MUFU.EX2 R120, R114 ;  /* 0x0000007200787308 */ /* 0x000fe20000000800 */
[----:B------:R-:W2:Y:S09]  /*1ba30*/  LDSM.16.MT88.4 R100, [R216+0xa000] ;  /* 0x00a00000d864783b */ /* 0x000eb20000004200 */
[----:B------:R-:W-:Y:S10]  /*1ba40*/  MUFU.EX2 R119, R244 ;  /* 0x000000f400777308 */ /* 0x000ff40000000800 */
[----:B------:R-:W-:Y:S10]  /*1ba50*/  MUFU.EX2 R118, R105 ;  /* 0x0000006900767308 */ /* 0x000ff40000000800 */
[----:B------:R-:W-:Y:S10]  /*1ba60*/  MUFU.EX2 R105, R192 ;  /* 0x000000c000697308 */ /* 0x000ff40000000800 */
[----:B------:R-:W-:Y:S01]  /*1ba70*/  MUFU.EX2 R110, R171 ;  /* 0x000000ab006e7308 */ /* 0x000fe20000000800 */
[-C--:B---3--:R-:W-:Y:S06]  /*1ba80*/  HMMA.16816.F32.BF16 R36, R76, R96.reuse, R36 ;  /* 0x000000604c24723c */ /* 0x088fec0000041824 */
[C---:B------:R-:W-:Y:S03]  /*1ba90*/  HMMA.16816.F32.BF16 R40, R80.reuse, R96, R40 ;  /* 0x000000605028723c */ /* 0x040fe60000041828 */
[----:B------:R-:W-:Y:S03]  /*1baa0*/  MUFU.EX2 R109, R234 ;  /* 0x000000ea006d7308 */ /* 0x000fe60000000800 */
[-C--:B------:R-:W-:Y:S07]  /*1bab0*/  HMMA.16816.F32.BF16 R44, R80, R98.reuse, R44 ;  /* 0x00000062502c723c */ /* 0x080fee000004182c */
[----:B------:R-:W3:Y:S01]  /*1bac0*/  MUFU.EX2 R117, R106 ;  /* 0x0000006a00757308 */ /* 0x000ee20000000800 */
[C---:B------:R-:W-:Y:S01]  /*1bad0*/  HMMA.16816.F32.BF16 R48, R76.reuse, R98, R48 ;  /* 0x000000624c30723c */ /* 0x040fe20000041830 */
[----:B------:R-:W1:Y:S08]  /*1bae0*/  LDSM.16.MT88.4 R96, [R216+0xa800] ;  /* 0x00a80000d860783b */ /* 0x000e700000004200 */
[----:B------:R-:W-:Y:S01]  /*1baf0*/  MUFU.EX2 R106, R194 ;  /* 0x000000c2006a7308 */ /* 0x000fe20000000800 */
[-C--:B--2---:R-:W-:Y:S06]  /*1bb00*/  HMMA.16816.F32.BF16 R52, R76, R100.reuse, R52 ;  /* 0x000000644c34723c */ /* 0x084fec0000041834 */
[C---:B------:R-:W-:Y:S03]  /*1bb10*/  HMMA.16816.F32.BF16 R56, R80.reuse, R100, R56 ;  /* 0x000000645038723c */ /* 0x040fe60000041838 */
[----:B------:R-:W2:Y:S03]  /*1bb20*/  MUFU.EX2 R114, R107 ;  /* 0x0000006b00727308 */ /* 0x000ea60000000800 */
[-C--:B------:R-:W-:Y:S07]  /*1bb30*/  HMMA.16816.F32.BF16 R60, R80, R102.reuse, R60 ;  /* 0x00000066503c723c */ /* 0x080fee000004183c */
[----:B------:R-:W2:Y:S01]  /*1bb40*/  MUFU.EX2 R107, R195 ;  /* 0x000000c3006b7308 */ /* 0x000ea20000000800 */
[--C-:B------:R-:W-:Y:S01]  /*1bb50*/  FFMA.FTZ R100, R199, UR4, -R74.reuse ;  /* 0x00000004c7647c23 */ /* 0x100fe2000801084a */
[----:B------:R-:W-:Y:S04]  /*1bb60*/  HMMA.16816.F32.BF16 R64, R76, R102, R64 ;  /* 0x000000664c40723c */ /* 0x000fe80000041840 */
[----:B------:R-:W-:Y:S01]  /*1bb70*/  F2FP.BF16.F32.PACK_AB R80, R142, R203 ;  /* 0x000000cb8e50723e */ /* 0x000fe200000010ff */
[--C-:B------:R-:W-:Y:S02]  /*1bb80*/  FFMA.FTZ R101, R198, UR4, -R74.reuse ;  /* 0x00000004c6657c23 */ /* 0x100fe4000801084a */
[----:B------:R-:W-:Y:S01]  /*1bb90*/  F2FP.BF16.F32.PACK_AB R76, R180, R177 ;  /* 0x000000b1b44c723e */ /* 0x000fe200000010ff */
[--C-:B------:R-:W-:Y:S01]  /*1bba0*/  FFMA.FTZ R103, R72, UR4, -R74.reuse ;  /* 0x0000000448677c23 */ /* 0x100fe2000801084a */
[----:B------:R-:W-:Y:S02]  /*1bbb0*/  MUFU.EX2 R100, R100 ;  /* 0x0000006400647308 */ /* 0x000fe40000000800 */
[----:B------:R-:W-:Y:S01]  /*1bbc0*/  F2FP.BF16.F32.PACK_AB R77, R176, R178 ;  /* 0x000000b2b04d723e */ /* 0x000fe200000010ff */
[--C-:B------:R-:W-:Y:S01]  /*1bbd0*/  FFMA.FTZ R102, R193, UR4, -R74.reuse ;  /* 0x00000004c1667c23 */ /* 0x100fe2000801084a */
[----:B------:R-:W-:Y:S02]  /*1bbe0*/  F2FP.BF16.F32.PACK_AB R78, R204, R205 ;  /* 0x000000cdcc4e723e */ /* 0x000fe400000010ff */
[----:B------:R-:W-:Y:S02]  /*1bbf0*/  F2FP.BF16.F32.PACK_AB R79, R173, R172 ;  /* 0x000000acad4f723e */ /* 0x000fe400000010ff */
[----:B----4-:R-:W-:Y:S02]  /*1bc00*/  F2FP.BF16.F32.PACK_AB R82, R141, R140 ;  /* 0x0000008c8d52723e */ /* 0x010fe400000010ff */
[----:B------:R-:W-:Y:S02]  /*1bc10*/  F2FP.BF16.F32.PACK_AB R81, R129, R131 ;  /* 0x000000838151723e */ /* 0x000fe400000010ff */
[----:B------:R-:W-:Y:S01]  /*1bc20*/  F2FP.BF16.F32.PACK_AB R83, R132, R130 ;  /* 0x000000828453723e */ /* 0x000fe200000010ff */
[-C--:B------:R-:W-:Y:S06]  /*1bc30*/  HMMA.16816.F32.BF16 R4, R76, R84.reuse, R4 ;  /* 0x000000544c04723c */ /* 0x080fec0000041804 */
[C---:B------:R-:W-:Y:S06]  /*1bc40*/  HMMA.16816.F32.BF16 R8, R80.reuse, R84, R8 ;  /* 0x000000545008723c */ /* 0x040fec0000041808 */
[-C--:B------:R-:W-:Y:S06]  /*1bc50*/  HMMA.16816.F32.BF16 R12, R80, R86.reuse, R12 ;  /* 0x00000056500c723c */ /* 0x080fec000004180c */
[C---:B------:R-:W-:Y:S01]  /*1bc60*/  HMMA.16816.F32.BF16 R16, R76.reuse, R86, R16 ;  /* 0x000000564c10723c */ /* 0x040fe20000041810 */
[----:B------:R-:W4:Y:S05]  /*1bc70*/  LDSM.16.MT88.4 R84, [R214+0xb000] ;  /* 0x00b00000d654783b */ /* 0x000f2a0000004200 */
        /* <DEDUP_REMOVED lines=10> */
[-C--:B-1----:R-:W-:Y:S06]  /*1bd20*/  HMMA.16816.F32.BF16 R52, R76, R96.reuse, R52 ;  /* 0x000000604c34723c */ /* 0x082fec0000041834 */
[C---:B------:R-:W-:Y:S01]  /*1bd30*/  HMMA.16816.F32.BF16 R56, R80.reuse, R96, R56 ;  /* 0x000000605038723c */ /* 0x040fe20000041838 */
[----:B------:R-:W-:Y:S05]  /*1bd40*/  MUFU.EX2 R97, R154 ;  /* 0x0000009a00617308 */ /* 0x000fea0000000800 */
[-C--:B------:R-:W-:Y:S01]  /*1bd50*/  HMMA.16816.F32.BF16 R60, R80, R98.reuse, R60 ;  /* 0x00000062503c723c */ /* 0x080fe2000004183c */
[----:B------:R-:W1:Y:S05]  /*1bd60*/  LDSM.16.MT88.4 R80, [R216+0xb000] ;  /* 0x00b00000d850783b */ /* 0x000e6a0000004200 */
[----:B------:R-:W-:Y:S01]  /*1bd70*/  HMMA.16816.F32.BF16 R64, R76, R98, R64 ;  /* 0x000000624c40723c */ /* 0x000fe20000041840 */
[----:B------:R-:W1:Y:S06]  /*1bd80*/  MUFU.EX2 R98, R153 ;  /* 0x0000009900627308 */ /* 0x000e6c0000000800 */
[----:B---3--:R-:W-:Y:S04]  /*1bd90*/  F2FP.BF16.F32.PACK_AB R76, R117, R118 ;  /* 0x00000076754c723e */ /* 0x008fe800000010ff */
[----:B------:R-:W-:Y:S01]  /*1bda0*/  MUFU.EX2 R99, R196 ;  /* 0x000000c400637308 */ /* 0x000fe20000000800 */
[----:B--2---:R-:W-:Y:S01]  /*1bdb0*/  F2FP.BF16.F32.PACK_AB R78, R116, R114 ;  /* 0x00000072744e723e */ /* 0x004fe200000010ff */
[----:B------:R-:W-:Y:S01]  /*1bdc0*/  FFMA.FTZ R75, R2, R0, R207 ;  /* 0x00000000024b7223 */ /* 0x000fe200000100cf */
[----:B------:R-:W-:Y:S01]  /*1bdd0*/  FFMA.FTZ R0, R239, UR4, -R74 ;  /* 0x00000004ef007c23 */ /* 0x000fe2000801084a */
[----:B------:R-:W-:Y:S06]  /*1bde0*/  FADD.FTZ R2, R162, R104 ;  /* 0x00000068a2027221 */ /* 0x000fec0000010000 */
[----:B------:R2:W-:Y:S01]  /*1bdf0*/  MUFU.EX2 R113, R0 ;  /* 0x0000000000717308 */ /* 0x0005e20000000800 */
[----:B------:R-:W-:Y:S01]  /*1be00*/  FADD.FTZ R104, R112, R2 ;  /* 0x0000000270687221 */ /* 0x000fe20000010000 */
[----:B------:R-:W-:Y:S01]  /*1be10*/  FADD.FTZ R2, R115, R73 ;  /* 0x0000004973027221 */ /* 0x000fe20000010000 */
[----:B------:R-:W-:Y:S02]  /*1be20*/  FADD.FTZ R73, R160, R3 ;  /* 0x00000003a0497221 */ /* 0x000fe40000010000 */
        /* <DEDUP_REMOVED lines=8> */
[----:B------:R-:W3:Y:S01]  /*1beb0*/  LDSM.16.MT88.4 R160, [R214+0xb800] ;  /* 0x00b80000d6a0783b */ /* 0x000ee20000004200 */
[----:B------:R-:W-:Y:S01]  /*1bec0*/  F2FP.BF16.F32.PACK_AB R136, R109, R110 ;  /* 0x0000006e6d88723e */ /* 0x000fe200000010ff */
[----:B------:R-:W-:Y:S01]  /*1bed0*/  MUFU.EX2 R104, R197 ;  /* 0x000000c500687308 */ /* 0x000fe20000000800 */
[----:B------:R-:W-:Y:S01]  /*1bee0*/  F2FP.BF16.F32.PACK_AB R137, R107, R108 ;  /* 0x0000006c6b89723e */ /* 0x000fe200000010ff */
[----:B--2---:R-:W-:Y:S01]  /*1bef0*/  FFMA.FTZ R0, R238, UR4, -R74 ;  /* 0x00000004ee007c23 */ /* 0x004fe2000801084a */
[----:B------:R-:W-:Y:S01]  /*1bf00*/  FADD.FTZ R3, R168, R3 ;  /* 0x00000003a8037221 */ /* 0x000fe20000010000 */
[----:B-1----:R-:W-:Y:S01]  /*1bf10*/  F2FP.BF16.F32.PACK_AB R168, R97, R98 ;  /* 0x0000006261a8723e */ /* 0x002fe200000010ff */
[----:B------:R-:W-:Y:S02]  /*1bf20*/  IMAD.MOV.U32 R135, RZ, RZ, R68 ;  /* 0x000000ffff877224 */ /* 0x000fe400078e0044 */
[----:B------:R-:W-:Y:S03]  /*1bf30*/  FADD.FTZ R3, R156, R3 ;  /* 0x000000039c037221 */ /* 0x000fe60000010000 */
[----:B------:R1:W2:Y:S01]  /*1bf40*/  MUFU.EX2 R115, R0 ;  /* 0x0000000000737308 */ /* 0x0002a20000000800 */
[----:B------:R-:W-:Y:S02]  /*1bf50*/  IMAD.MOV.U32 R133, RZ, RZ, R70 ;  /* 0x000000ffff857224 */ /* 0x000fe400078e0046 */
[----:B------:R-:W-:Y:S01]  /*1bf60*/  FADD.FTZ R3, R159, R3 ;  /* 0x000000039f037221 */ /* 0x000fe20000010000 */
[----:B------:R-:W-:Y:S02]  /*1bf70*/  IMAD.MOV.U32 R134, RZ, RZ, R69 ;  /* 0x000000ffff867224 */ /* 0x000fe400078e0045 */
[--C-:B-1----:R-:W-:Y:S01]  /*1bf80*/  FFMA.FTZ R0, R240, UR4, -R74.reuse ;  /* 0x00000004f0007c23 */ /* 0x102fe2000801084a */
[----:B--2---:R-:W-:Y:S03]  /*1bf90*/  F2FP.BF16.F32.PACK_AB R77, R115, R113 ;  /* 0x00000071734d723e */ /* 0x004fe600000010ff */
[----:B------:R1:W-:Y:S02]  /*1bfa0*/  MUFU.EX2 R111, R0 ;  /* 0x00000000006f7308 */ /* 0x0003e40000000800 */
[----:B-1----:R-:W-:Y:S01]  /*1bfb0*/  FFMA.FTZ R0, R237, UR4, -R74 ;  /* 0x00000004ed007c23 */ /* 0x002fe2000801084a */
[----:B------:R-:W-:Y:S07]  /*1bfc0*/  F2FP.BF16.F32.PACK_AB R74, R121, R122 ;  /* 0x0000007a794a723e */ /* 0x000fee00000010ff */
[----:B------:R1:W2:Y:S02]  /*1bfd0*/  MUFU.EX2 R112, R0 ;  /* 0x0000000000707308 */ /* 0x0002a40000000800 */
[----:B-1----:R-:W-:Y:S01]  /*1bfe0*/  FADD.FTZ R0, R170, R75 ;  /* 0x0000004baa007221 */ /* 0x002fe20000010000 */
[----:B------:R-:W-:Y:S02]  /*1bff0*/  F2FP.BF16.F32.PACK_AB R75, R119, R120 ;  /* 0x00000078774b723e */ /* 0x000fe400000010ff */
[----:B--2---:R-:W-:Y:S01]  /*1c000*/  F2FP.BF16.F32.PACK_AB R79, R112, R111 ;  /* 0x0000006f704f723e */ /* 0x004fe200000010ff */
[----:B------:R-:W-:Y:S04]  /*1c010*/  FADD.FTZ R0, R235, R0 ;  /* 0x00000000eb007221 */ /* 0x000fe80000010000 */
[-C--:B----4-:R-:W-:Y:S05]  /*1c020*/  HMMA.16816.F32.BF16 R4, R72, R84.reuse, R4 ;  /* 0x000000544804723c */ /* 0x090fea0000041804 */
[----:B------:R-:W-:Y:S01]  /*1c030*/  FADD.FTZ R0, R210, R0 ;  /* 0x00000000d2007221 */ /* 0x000fe20000010000 */
[C---:B------:R-:W-:Y:S05]  /*1c040*/  HMMA.16816.F32.BF16 R8, R76.reuse, R84, R8 ;  /* 0x000000544c08723c */ /* 0x040fea0000041808 */
[----:B------:R-:W-:Y:S01]  /*1c050*/  FADD.FTZ R0, R138, R0 ;  /* 0x000000008a007221 */ /* 0x000fe20000010000 */
[-C--:B------:R-:W-:Y:S05]  /*1c060*/  HMMA.16816.F32.BF16 R12, R76, R86.reuse, R12 ;  /* 0x000000564c0c723c */ /* 0x080fea000004180c */
[----:B------:R-:W-:Y:S01]  /*1c070*/  FADD.FTZ R85, R152, R2 ;  /* 0x0000000298557221 */ /* 0x000fe20000010000 */
[C---:B------:R-:W-:Y:S01]  /*1c080*/  HMMA.16816.F32.BF16 R16, R72.reuse, R86, R16 ;  /* 0x000000564810723c */ /* 0x040fe20000041810 */
[----:B------:R-:W-:Y:S04]  /*1c090*/  MUFU.EX2 R86, R102 ;  /* 0x0000006600567308 */ /* 0x000fe80000000800 */
[----:B------:R-:W-:Y:S01]  /*1c0a0*/  F2FP.BF16.F32.PACK_AB R138, R105, R106 ;  /* 0x0000006a698a723e */ /* 0x000fe200000010ff */
[-C--:B------:R-:W-:Y:S05]  /*1c0b0*/  HMMA.16816.F32.BF16 R20, R72, R88.reuse, R20 ;  /* 0x000000584814723c */ /* 0x080fea0000041814 */
[----:B------:R-:W-:Y:S01]  /*1c0c0*/  MUFU.EX2 R87, R101 ;  /* 0x0000006500577308 */ /* 0x000fe20000000800 */
[----:B------:R-:W-:Y:S01]  /*1c0d0*/  FADD.FTZ R0, R139, R0 ;  /* 0x000000008b007221 */ /* 0x000fe20000010000 */
[C---:B------:R-:W-:Y:S08]  /*1c0e0*/  HMMA.16816.F32.BF16 R24, R76.reuse, R88, R24 ;  /* 0x000000584c18723c */ /* 0x040ff00000041818 */
[----:B------:R1:W-:Y:S01]  /*1c0f0*/  MUFU.EX2 R89, R155 ;  /* 0x0000009b00597308 */ /* 0x0003e20000000800 */
[-C--:B------:R-:W-:Y:S03]  /*1c100*/  HMMA.16816.F32.BF16 R28, R76, R90.reuse, R28 ;  /* 0x0000005a4c1c723c */ /* 0x080fe6000004181c */
[----:B------:R-:W-:Y:S03]  /*1c110*/  FADD.FTZ R0, R143, R0 ;  /* 0x000000008f007221 */ /* 0x000fe60000010000 */
[C---:B------:R-:W-:Y:S03]  /*1c120*/  HMMA.16816.F32.BF16 R32, R72.reuse, R90, R32 ;  /* 0x0000005a4820723c */ /* 0x040fe60000041820 */
[----:B------:R-:W2:Y:S02]  /*1c130*/  MUFU.EX2 R88, R241 ;  /* 0x000000f100587308 */ /* 0x000ea40000000800 */
[----:B------:R-:W-:Y:S01]  /*1c140*/  FADD.FTZ R0, R144, R0 ;  /* 0x0000000090007221 */ /* 0x000fe20000010000 */
[-C--:B------:R-:W-:Y:S01]  /*1c150*/  HMMA.16816.F32.BF16 R36, R72, R92.reuse, R36 ;  /* 0x0000005c4824723c */ /* 0x080fe20000041824 */
[----:B-1----:R-:W1:Y:S04]  /*1c160*/  LDSM.16.MT88.4 R152, [R217+0xb800] ;  /* 0x00b80000d998783b */ /* 0x002e680000004200 */
[----:B------:R-:W-:Y:S01]  /*1c170*/  F2FP.BF16.F32.PACK_AB R139, R99, R104 ;  /* 0x00000068638b723e */ /* 0x000fe200000010ff */
        /* <DEDUP_REMOVED lines=9> */
[----:B------:R-:W4:Y:S04]  /*1c210*/  MUFU.EX2 R81, R103 ;  /* 0x0000006700517308 */ /* 0x000f280000000800 */
[----:B------:R-:W-:Y:S01]  /*1c220*/  FADD.FTZ R84, R169, R96 ;  /* 0x00000060a9547221 */ /* 0x000fe20000010000 */
[-C--:B------:R-:W-:Y:S05]  /*1c230*/  HMMA.16816.F32.BF16 R60, R76, R82.reuse, R60 ;  /* 0x000000524c3c723c */ /* 0x080fea000004183c */
[----:B------:R-:W-:Y:S01]  /*1c240*/  FADD.FTZ R0, R166, R85 ;  /* 0x00000055a6007221 */ /* 0x000fe20000010000 */
[----:B------:R-:W-:Y:S05]  /*1c250*/  HMMA.16816.F32.BF16 R64, R72, R82, R64 ;  /* 0x000000524840723c */ /* 0x000fea0000041840 */
[----:B------:R-:W-:Y:S01]  /*1c260*/  FADD.FTZ R84, R201, R84 ;  /* 0x00000054c9547221 */ /* 0x000fe20000010000 */
[----:B------:R-:W-:Y:S01]  /*1c270*/  FADD.FTZ R0, R158, R0 ;  /* 0x000000009e007221 */ /* 0x000fe20000010000 */
[----:B------:R-:W-:Y:S01]  /*1c280*/  FADD.FTZ R76, R165, R3 ;  /* 0x00000003a54c7221 */ /* 0x000fe20000010000 */
[----:B--2---:R-:W-:Y:S03]  /*1c290*/  F2FP.BF16.F32.PACK_AB R170, R88, R89 ;  /* 0x0000005958aa723e */ /* 0x004fe600000010ff */
[----:B------:R-:W-:Y:S01]  /*1c2a0*/  FADD.FTZ R80, R200, R84 ;  /* 0x00000054c8507221 */ /* 0x000fe20000010000 */
[----:B------:R-:W-:Y:S01]  /*1c2b0*/  FADD.FTZ R3, R164, R0 ;  /* 0x00000000a4037221 */ /* 0x000fe20000010000 */
[----:B------:R-:W-:Y:S01]  /*1c2c0*/  F2FP.BF16.F32.PACK_AB R169, R87, R100 ;  /* 0x0000006457a9723e */ /* 0x000fe200000010ff */
[----:B------:R-:W-:Y:S01]  /*1c2d0*/  FADD.FTZ R2, R147, R2 ;  /* 0x0000000293027221 */ /* 0x000fe20000010000 */
[----:B------:R-:W-:Y:S01]  /*1c2e0*/  FADD.FTZ R80, R167, R80 ;  /* 0x00000050a7507221 */ /* 0x000fe20000010000 */
[----:B----4-:R-:W-:Y:S01]  /*1c2f0*/  F2FP.BF16.F32.PACK_AB R171, R81, R86 ;  /* 0x0000005651ab723e */ /* 0x010fe200000010ff */
[-C--:B---3--:R-:W-:Y:S05]  /*1c300*/  HMMA.16816.F32.BF16 R164, R136, R160.reuse, R4 ;  /* 0x000000a088a4723c */ /* 0x088fea0000041804 */
[----:B------:R-:W-:Y:S01]  /*1c310*/  FADD.FTZ R2, R145, R2 ;  /* 0x0000000291027221 */ /* 0x000fe20000010000 */
[C---:B------:R-:W-:Y:S01]  /*1c320*/  HMMA.16816.F32.BF16 R196, R168.reuse, R160, R8 ;  /* 0x000000a0a8c4723c */ /* 0x040fe20000041808 */
[----:B------:R-:W2:Y:S04]  /*1c330*/  LDSM.16.MT88.4 R144, [R215+0xb800] ;  /* 0x00b80000d790783b */ /* 0x000ea80000004200 */
[----:B------:R-:W-:Y:S01]  /*1c340*/  FADD.FTZ R5, R188, R3 ;  /* 0x00000003bc057221 */ /* 0x000fe20000010000 */
[-C--:B------:R-:W-:Y:S05]  /*1c350*/  HMMA.16816.F32.BF16 R192, R168, R162.reuse, R12 ;  /* 0x000000a2a8c0723c */ /* 0x080fea000004180c */
[----:B------:R-:W-:Y:S01]  /*1c360*/  FADD.FTZ R4, R190, R76 ;  /* 0x0000004cbe047221 */ /* 0x000fe20000010000 */
[C---:B------:R-:W-:Y:S05]  /*1c370*/  HMMA.16816.F32.BF16 R160, R136.reuse, R162, R16 ;  /* 0x000000a288a0723c */ /* 0x040fea0000041810 */
[----:B------:R-:W-:Y:S01]  /*1c380*/  FADD.FTZ R8, R189, R5 ;  /* 0x00000005bd087221 */ /* 0x000fe20000010000 */
[-C--:B-1----:R-:W-:Y:S05]  /*1c390*/  HMMA.16816.F32.BF16 R156, R136, R152.reuse, R20 ;  /* 0x00000098889c723c */ /* 0x082fea0000041814 */
[----:B------:R-:W-:Y:S01]  /*1c3a0*/  FADD.FTZ R0, R182, R2 ;  /* 0x00000002b6007221 */ /* 0x000fe20000010000 */
[----:B------:R-:W-:Y:S02]  /*1c3b0*/  FADD.FTZ R2, R191, R80 ;  /* 0x00000050bf027221 */ /* 0x000fe40000010000 */
[C---:B------:R-:W-:Y:S04]  /*1c3c0*/  HMMA.16816.F32.BF16 R188, R168.reuse, R152, R24 ;  /* 0x00000098a8bc723c */ /* 0x040fe80000041818 */
[----:B------:R-:W-:Y:S01]  /*1c3d0*/  FADD.FTZ R3, R183, R0 ;  /* 0x00000000b7037221 */ /* 0x000fe20000010000 */
[----:B------:R-:W-:Y:S01]  /*1c3e0*/  FADD.FTZ R0, R185, R2 ;  /* 0x00000002b9007221 */ /* 0x000fe20000010000 */
[----:B------:R-:W-:Y:S02]  /*1c3f0*/  FADD.FTZ R2, R184, R4 ;  /* 0x00000004b8027221 */ /* 0x000fe40000010000 */
[----:B------:R-:W1:Y:S03]  /*1c400*/  LDSM.16.MT88.4 R4, [R216+0xb800] ;  /* 0x00b80000d804783b */ /* 0x000e660000004200 */
        /* <DEDUP_REMOVED lines=11> */
[-C--:B--2---:R-:W-:Y:S04]  /*1c4c0*/  HMMA.16816.F32.BF16 R148, R136, R144.reuse, R36 ;  /* 0x000000908894723c */ /* 0x084fe80000041824 */
        /* <DEDUP_REMOVED lines=16> */
[C---:B------:R-:W-:Y:S04]  /*1c5d0*/  HMMA.16816.F32.BF16 R180, R168.reuse, R144, R40 ;  /* 0x00000090a8b4723c */ /* 0x040fe80000041828 */
[----:B------:R-:W-:Y:S01]  /*1c5e0*/  FADD.FTZ R0, R205, R9 ;  /* 0x00000009cd007221 */ /* 0x000fe20000010000 */
[----:B------:R-:W-:Y:S01]  /*1c5f0*/  IMAD.MOV.U32 R132, RZ, RZ, R71 ;  /* 0x000000ffff847224 */ /* 0x000fe200078e0047 */
[-C--:B------:R-:W-:Y:S05]  /*1c600*/  HMMA.16816.F32.BF16 R176, R168, R146.reuse, R44 ;  /* 0x00000092a8b0723c */ /* 0x080fea000004182c */
[----:B------:R-:W-:Y:S01]  /*1c610*/  FADD.FTZ R9, R204, R0 ;  /* 0x00000000cc097221 */ /* 0x000fe20000010000 */
[C---:B------:R-:W-:Y:S05]  /*1c620*/  HMMA.16816.F32.BF16 R144, R136.reuse, R146, R48 ;  /* 0x000000928890723c */ /* 0x040fea0000041830 */
        /* <DEDUP_REMOVED lines=36> */
[----:B------:R-:W-:Y:S02]  /*1c870*/  FADD.FTZ R2, R88, R2 ;  /* 0x0000000258027221 */ /* 0x000fe40000010000 */
[----:B------:R2:W-:Y:S01]  /*1c880*/  STL [R1+0x70], R4 ;  /* 0x0000700401007387 */ /* 0x0005e20000100800 */
[----:B------:R-:W-:Y:S03]  /*1c890*/  FADD.FTZ R0, R81, R0 ;  /* 0x0000000051007221 */ /* 0x000fe60000010000 */
[----:B------:R2:W-:Y:S04]  /*1c8a0*/  STL [R1+0x74], R3 ;  /* 0x0000740301007387 */ /* 0x0005e80000100800 */
[----:B------:R2:W-:Y:S04]  /*1c8b0*/  STL [R1+0x78], R2 ;  /* 0x0000780201007387 */ /* 0x0005e80000100800 */
[----:B------:R2:W-:Y:S01]  /*1c8c0*/  STL [R1+0x7c], R0 ;  /* 0x00007c0001007387 */ /* 0x0005e20000100800 */
[----:B------:R-:W-:Y:S05]  /*1c8d0*/  @P0 BRA `(.L_x_783) ;  /* 0xffffff8400a80947 */ /* 0x000fea000383ffff */
.L_x_782:
[----:B--2--5:R-:W2:Y:S04]  /*1c8e0*/  LDL.LU R2, [R1+0x70] ;  /* 0x0000700001027983 */ /* 0x024ea80000300800 */
[----:B------:R-:W3:Y:S04]  /*1c8f0*/  LDL.LU R9, [R1+0x74] ;  /* 0x0000740001097983 */ /* 0x000ee80000300800 */
[----:B------:R-:W4:Y:S04]  /*1c900*/  LDL.LU R7, [R1+0x78] ;  /* 0x0000780001077983 */ /* 0x000f280000300800 */
[----:B------:R-:W4:Y:S01]  /*1c910*/  LDL.LU R11, [R1+0x7c] ;  /* 0x00007c00010b7983 */ /* 0x000f220000300800 */
[----:B------:R-:W1:Y:S01]  /*1c920*/  S2UR UR4, SR_CgaCtaId ;  /* 0x00000000000479c3 */ /* 0x000e620000008800 */
[----:B------:R-:W-:Y:S01]  /*1c930*/  UISETP.NE.AND UP0, UPT, UR17, -0x1, UPT ;  /* 0xffffffff1100788c */ /* 0x000fe2000bf05270 */
[----:B------:R-:W-:Y:S01]  /*1c940*/  IMAD.MOV.U32 R36, RZ, RZ, 0x20 ;  /* 0x00000020ff247424 */ /* 0x000fe200078e00ff */
[----:B------:R-:W1:Y:S01]  /*1c950*/  S2R R10, SR_TID.X ;  /* 0x00000000000a7919 */ /* 0x000e620000002100 */
[----:B------:R-:W-:Y:S01]  /*1c960*/  UMOV UR8, 0x400 ;  /* 0x0000040000087882 */ /* 0x000fe20000000000 */
[----:B------:R-:W2:Y:S07]  /*1c970*/  S2R R47, SR_TID.X ;  /* 0x00000000002f7919 */ /* 0x000eae0000002100 */
[----:B------:R-:W-:-:S02]  /*1c980*/  @UP0 ULDC.64 UR6, c[0x0][0x298] ;  /* 0x0000a60000060ab9 */ /* 0x000fc40000000a00 */
[----:B------:R-:W-:-:S04]  /*1c990*/  @UP0 UIMAD.WIDE.U32 UR10, UR17, UR6, URZ ;  /* 0x00000006110a02a5 */ /* 0x000fc8000f8e003f */
[----:B------:R-:W-:Y:S02]  /*1c9a0*/  @UP0 UIMAD UR7, UR17, UR7, UR11 ;  /* 0x00000007110702a4 */ /* 0x000fe4000f8e020b */
[----:B-1----:R-:W-:Y:S01]  /*1c9b0*/  ULEA UR4, UR4, UR8, 0x18 ;  /* 0x0000000804047291 */ /* 0x002fe2000f8ec03f */
[----:B------:R-:W-:-:S04]  /*1c9c0*/  SHF.R.S32.HI R37, RZ, 0x1f, R10 ;  /* 0x0000001fff257819 */ /* 0x000fc8000001140a */
[----:B------:R-:W-:-:S04]  /*1c9d0*/  LEA.HI R5, R37, R10, RZ, 0x2 ;  /* 0x0000000a25057211 */ /* 0x000fc800078f10ff */
[--C-:B------:R-:W-:Y:S01]  /*1c9e0*/  SHF.R.S32.HI R6, RZ, 0x2, R5.reuse ;  /* 0x00000002ff067819 */ /* 0x100fe20000011405 */
[----:B--2---:R-:W1:Y:S04]  /*1c9f0*/  SHFL.BFLY PT, R0, R2, 0x2, 0x1f ;  /* 0x0c401f0002007f89 */ /* 0x004e6800000e0000 */
[----:B---3--:R-:W2:Y:S04]  /*1ca00*/  SHFL.BFLY PT, R4, R9, 0x2, 0x1f ;  /* 0x0c401f0009047f89 */ /* 0x008ea800000e0000 */
[----:B----4-:R-:W3:Y:S04]  /*1ca10*/  SHFL.BFLY PT, R3, R7, 0x2, 0x1f ;  /* 0x0c401f0007037f89 */ /* 0x010ee800000e0000 */
[----:B------:R-:W4:Y:S01]  /*1ca20*/  SHFL.BFLY PT, R8, R11, 0x2, 0x1f ;  /* 0x0c401f000b087f89 */ /* 0x000f2200000e0000 */
[----:B-1----:R-:W-:Y:S01]  /*1ca30*/  FADD.FTZ R0, R0, R2 ;  /* 0x0000000200007221 */ /* 0x002fe20000010000 */
[----:B------:R-:W-:-:S02]  /*1ca40*/  SHF.R.S32.HI R2, RZ, 0x1f, R5 ;  /* 0x0000001fff027819 */ /* 0x000fc40000011405 */
[----:B------:R-:W-:Y:S01]  /*1ca50*/  LOP3.LUT R5, R5, 0x3ffffffc, RZ, 0xc0, !PT ;  /* 0x3ffffffc05057812 */ /* 0x000fe200078ec0ff */
[----:B--2---:R-:W-:Y:S01]  /*1ca60*/  FADD.FTZ R4, R4, R9 ;  /* 0x0000000904047221 */ /* 0x004fe20000010000 */
[----:B------:R-:W-:Y:S01]  /*1ca70*/  LEA.HI R2, R2, R6, RZ, 0x3 ;  /* 0x0000000602027211 */ /* 0x000fe200078f18ff */
[----:B------:R-:W1:Y:S01]  /*1ca80*/  SHFL.BFLY PT, R42, R0, 0x1, 0x1f ;  /* 0x0c201f00002a7f89 */ /* 0x000e6200000e0000 */
[----:B------:R-:W-:Y:S01]  /*1ca90*/  LEA.HI R9, R37, R10, RZ, 0x5 ;  /* 0x0000000a25097211 */ /* 0x000fe200078f28ff */
[----:B---3--:R-:W-:Y:S01]  /*1caa0*/  FADD.FTZ R3, R3, R7 ;  /* 0x0000000703037221 */ /* 0x008fe20000010000 */
[----:B------:R-:W-:Y:S01]  /*1cab0*/  LOP3.LUT R2, R2, 0xfffffff8, RZ, 0xc0, !PT ;  /* 0xfffffff802027812 */ /* 0x000fe200078ec0ff */
[----:B------:R-:W-:Y:S01]  /*1cac0*/  IMAD.IADD R7, R10, 0x1, -R5 ;  /* 0x000000010a077824 */ /* 0x000fe200078e0a05 */
[----:B------:R-:W-:Y:S01]  /*1cad0*/  SHF.R.S32.HI R41, RZ, 0x5, R9 ;  /* 0x00000005ff297819 */ /* 0x000fe20000011409 */
[----:B----4-:R-:W-:Y:S01]  /*1cae0*/  FADD.FTZ R5, R8, R11 ;  /* 0x0000000b08057221 */ /* 0x010fe20000010000 */
[----:B------:R2:W3:Y:S01]  /*1caf0*/  SHFL.BFLY PT, R43, R4, 0x1, 0x1f ;  /* 0x0c201f00042b7f89 */ /* 0x0004e200000e0000 */
[----:B------:R-:W-:-:S02]  /*1cb00*/  IMAD.IADD R2, R6, 0x1, -R2 ;  /* 0x0000000106027824 */ /* 0x000fc400078e0a02 */
[----:B------:R-:W-:Y:S01]  /*1cb10*/  IMAD R7, R41, 0x200, R7 ;  /* 0x0000020029077824 */ /* 0x000fe200078e0207 */
[----:B------:R2:W4:Y:S01]  /*1cb20*/  SHFL.BFLY PT, R44, R3, 0x1, 0x1f ;  /* 0x0c201f00032c7f89 */ /* 0x00052200000e0000 */
[C---:B------:R-:W-:Y:S01]  /*1cb30*/  IMAD.SHL.U32 R6, R2.reuse, 0x40, RZ ;  /* 0x0000004002067824 */ /* 0x040fe200078e00ff */
[----:B------:R-:W-:Y:S02]  /*1cb40*/  R2P PR, R2, 0x6 ;  /* 0x0000000602007804 */ /* 0x000fe40000000000 */
[----:B------:R-:W-:Y:S01]  /*1cb50*/  PLOP3.LUT P0, PT, PT, PT, UP0, 0x80, 0x0 ;  /* 0x000000000000781c */ /* 0x000fe20003f0f008 */
[----:B------:R2:W2:Y:S01]  /*1cb60*/  SHFL.BFLY PT, R45, R5, 0x1, 0x1f ;  /* 0x0c201f00052d7f89 */ /* 0x0004a200000e0000 */
        /* <DEDUP_REMOVED lines=16> */
[----:B------:R-:W-:-:S04]  /*1cc70*/  UIMAD UR7, UR8, UR7, UR4 ;  /* 0x00000007080772a4 */ /* 0x000fc8000f8e0204 */
[----:B------:R-:W-:-:S12]  /*1cc80*/  UIADD3 UR7, UR11, UR7, URZ ;  /* 0x000000070b077290 */ /* 0x000fd8000fffe03f */
.L_x_786:
        /* <DEDUP_REMOVED lines=17> */
[----:B---3--:R-:W-:-:S04]  /*1cda0*/  @!UP0 UIMAD UR17, UR6, UR4, URZ ;  /* 0x00000004061182a4 */ /* 0x008fc8000f8e023f */
[----:B------:R-:W-:Y:S02]  /*1cdb0*/  USHF.R.S32.HI UR4, URZ, 0x1f, UR17 ;  /* 0x0000001f3f047899 */ /* 0x000fe40008011411 */
[----:B------:R-:W-:-:S04]  /*1cdc0*/  IMAD.U32 R38, RZ, RZ, UR17 ;  /* 0x00000011ff267e24 */ /* 0x000fc8000f8e00ff */
[----:B------:R-:W-:-:S07]  /*1cdd0*/  MOV R39, UR4 ;  /* 0x0000000400277c02 */ /* 0x000fce0008000f00 */
.L_x_787:
        /* <DEDUP_REMOVED lines=9> */
[----:B------:R-:W-:Y:S01]  /*1ce70*/  FMUL.FTZ R161, R0, R161 ;  /* 0x000000a100a17220 */ /* 0x000fe20000410000 */
[----:B------:R-:W-:Y:S01]  /*1ce80*/  SEL R40, R40, 0xfffffff0, P0 ;  /* 0xfffffff028287807 */ /* 0x000fe20000000000 */
[C---:B------:R-:W-:Y:S01]  /*1ce90*/  FMUL.FTZ R156, R0.reuse, R156 ;  /* 0x0000009c009c7220 */ /* 0x040fe20000410000 */
[----:B------:R-:W-:Y:S01]  /*1cea0*/  PLOP3.LUT P0, PT, PT, PT, PT, 0x8, 0x0 ;  /* 0x000000000000781c */ /* 0x000fe20003f0e170 */
[----:B------:R-:W2:Y:S01]  /*1ceb0*/  @!P4 LDC R46, c[0x0][0x2c4] ;  /* 0x0000b100ff2ecb82 */ /* 0x000ea20000000800 */
[----:B------:R-:W-:Y:S01]  /*1cec0*/  @!P4 PLOP3.LUT P0, PT, P1, PT, PT, 0x80, 0x0 ;  /* 0x000000000000c81c */ /* 0x000fe20000f0f070 */
[C---:B------:R-:W-:Y:S01]  /*1ced0*/  FMUL.FTZ R12, R0.reuse, R157 ;  /* 0x0000009d000c7220 */ /* 0x040fe20000410000 */
[----:B------:R-:W-:Y:S01]  /*1cee0*/  IADD3 R4, -R3, R10, RZ ;  /* 0x0000000a03047210 */ /* 0x000fe20007ffe1ff */
[----:B------:R-:W-:Y:S01]  /*1cef0*/  FMUL.FTZ R152, R0, R152 ;  /* 0x0000009800987220 */ /* 0x000fe20000410000 */
[----:B------:R-:W-:Y:S01]  /*1cf00*/  LOP3.LUT R3, R48, 0xfffffff8, RZ, 0xc0, !PT ;  /* 0xfffffff830037812 */ /* 0x000fe200078ec0ff */
[----:B------:R-:W-:Y:S01]  /*1cf10*/  FMUL.FTZ R9, R0, R153 ;  /* 0x0000009900097220 */ /* 0x000fe20000410000 */
[----:B------:R-:W-:Y:S01]  /*1cf20*/  FSETP.NE.FTZ.AND P1, PT, R44, RZ, PT ;  /* 0x000000ff2c00720b */ /* 0x000fe20003f35000 */
[C---:B------:R-:W-:Y:S01]  /*1cf30*/  FMUL.FTZ R148, R0.reuse, R148 ;  /* 0x0000009400947220 */ /* 0x040fe20000410000 */
[----:B------:R-:W-:Y:S01]  /*1cf40*/  IADD3 R47, -R3, R47, RZ ;  /* 0x0000002f032f7210 */ /* 0x000fe20007ffe1ff */
[C---:B------:R-:W-:Y:S01]  /*1cf50*/  FMUL.FTZ R19, R0.reuse, R149 ;  /* 0x0000009500137220 */ /* 0x040fe20000410000 */
[----:B------:R-:W-:Y:S01]  /*1cf60*/  MOV R3, 0x3f800000 ;  /* 0x3f80000000037802 */ /* 0x000fe20000000f00 */
        /* <DEDUP_REMOVED lines=10> */
[----:B------:R-:W-:Y:S01]  /*1d010*/  LOP3.LUT P6, RZ, R4, 0x3, RZ, 0xc0, !PT ;  /* 0x0000000304ff7812 */ /* 0x000fe200078cc0ff */
[----:B------:R-:W-:Y:S01]  /*1d020*/  BSSY B0, `(.L_x_788) ;  /* 0x00000d6000007945 */ /* 0x000fe20003800000 */
[----:B------:R-:W-:-:S02]  /*1d030*/  F2FP.BF16.F32.PACK_AB R6, R6, R164 ;  /* 0x000000a40606723e */ /* 0x000fc400000010ff */
[----:B------:R-:W-:Y:S01]  /*1d040*/  F2FP.BF16.F32.PACK_AB R12, R12, R156 ;  /* 0x0000009c0c0c723e */ /* 0x000fe200000010ff */
[----:B------:R-:W5:Y:S01]  /*1d050*/  @P1 MUFU.RCP R2, R44 ;  /* 0x0000002c00021308 */ /* 0x000f620000001000 */
[----:B------:R-:W-:Y:S01]  /*1d060*/  F2FP.BF16.F32.PACK_AB R9, R9, R152 ;  /* 0x000000980909723e */ /* 0x000fe200000010ff */
[----:B--2---:R-:W2:Y:S01]  /*1d070*/  @P0 LDC R46, c[0x0][0x2e4] ;  /* 0x0000b900ff2e0b82 */ /* 0x004ea20000000800 */
[----:B------:R-:W-:Y:S01]  /*1d080*/  FSETP.NE.FTZ.AND P0, PT, R45, RZ, PT ;  /* 0x000000ff2d00720b */ /* 0x000fe20003f15000 */
[----:B------:R1:W-:Y:S01]  /*1d090*/  STS [R21], R6 ;  /* 0x0000000615007388 */ /* 0x0003e20000000800 */
        /* <DEDUP_REMOVED lines=52> */
[----:B-1----:R-:W4:Y:S01]  /*1d3e0*/  @P4 LDC R6, c[0x0][0x2c0] ;  /* 0x0000b000ff064b82 */ /* 0x002f220000000800 */
[----:B------:R-:W-:-:S02]  /*1d3f0*/  F2FP.BF16.F32.PACK_AB R3, R161, R160 ;  /* 0x000000a0a103723e */ /* 0x000fc400000010ff */
[----:B------:R-:W-:Y:S01]  /*1d400*/  F2FP.BF16.F32.PACK_AB R2, R163, R162 ;  /* 0x000000a2a302723e */ /* 0x000fe200000010ff */
[----:B------:R1:W-:Y:S01]  /*1d410*/  STS [R21+0x400], R5 ;  /* 0x0004000515007388 */ /* 0x0003e20000000800 */
        /* <DEDUP_REMOVED lines=17> */
[----:B-1----:R-:W1:Y:S02]  /*1d530*/  @!P4 LDC R5, c[0x0][0x270] ;  /* 0x00009c00ff05cb82 */ /* 0x002e640000000800 */
[----:B------:R4:W-:Y:S01]  /*1d540*/  STS [R0+0x2000], R14 ;  /* 0x0020000e00007388 */ /* 0x0009e20000000800 */
[----:B------:R-:W-:-:S02]  /*1d550*/  F2FP.BF16.F32.PACK_AB R22, R22, R146 ;  /* 0x000000921616723e */ /* 0x000fc400000010ff */
[----:B------:R-:W-:Y:S02]  /*1d560*/  F2FP.BF16.F32.PACK_AB R24, R24, R180 ;  /* 0x000000b41818723e */ /* 0x000fe400000010ff */
[----:B---3--:R-:W-:Y:S02]  /*1d570*/  IADD3 R3, R0, R36, RZ ;  /* 0x0000002400037210 */ /* 0x008fe40007ffe0ff */
[----:B------:R-:W-:Y:S02]  /*1d580*/  F2FP.BF16.F32.PACK_AB R26, R183, R26 ;  /* 0x0000001ab71a723e */ /* 0x000fe400000010ff */
[----:B-----5:R-:W-:Y:S02]  /*1d590*/  IADD3 R2, R21, R36, RZ ;  /* 0x0000002415027210 */ /* 0x020fe40007ffe0ff */
[----:B------:R-:W-:Y:S02]  /*1d5a0*/  F2FP.BF16.F32.PACK_AB R25, R25, R176 ;  /* 0x000000b01919723e */ /* 0x000fe400000010ff */
[----:B------:R-:W-:Y:S01]  /*1d5b0*/  F2FP.BF16.F32.PACK_AB R27, R179, R27 ;  /* 0x0000001bb31b723e */ /* 0x000fe200000010ff */
[----:B------:R3:W-:Y:S01]  /*1d5c0*/  STS [R2], R12 ;  /* 0x0000000c02007388 */ /* 0x0007e20000000800 */
[----:B------:R-:W-:-:S02]  /*1d5d0*/  F2FP.BF16.F32.PACK_AB R31, R31, R140 ;  /* 0x0000008c1f1f723e */ /* 0x000fc400000010ff */
[----:B------:R-:W-:Y:S01]  /*1d5e0*/  F2FP.BF16.F32.PACK_AB R30, R30, R142 ;  /* 0x0000008e1e1e723e */ /* 0x000fe200000010ff */
[----:B------:R5:W-:Y:S01]  /*1d5f0*/  STS [R2+0x400], R11 ;  /* 0x0004000b02007388 */ /* 0x000be20000000800 */
[----:B------:R-:W-:Y:S01]  /*1d600*/  F2FP.BF16.F32.PACK_AB R29, R29, R136 ;  /* 0x000000881d1d723e */ /* 0x000fe200000010ff */
[----:B--2---:R-:W2:Y:S01]  /*1d610*/  @P3 MUFU.LG2 R7, R42 ;  /* 0x0000002a00073308 */ /* 0x004ea20000000c00 */
[----:B------:R-:W-:Y:S01]  /*1d620*/  F2FP.BF16.F32.PACK_AB R28, R28, R138 ;  /* 0x0000008a1c1c723e */ /* 0x000fe200000010ff */
[----:B----4-:R-:W4:Y:S01]  /*1d630*/  S2R R13, SR_CTAID.Y ;  /* 0x00000000000d7919 */ /* 0x010f220000002600 */
[----:B------:R-:W-:Y:S02]  /*1d640*/  F2FP.BF16.F32.PACK_AB R33, R33, R172 ;  /* 0x000000ac2121723e */ /* 0x000fe400000010ff */
[----:B------:R-:W-:Y:S01]  /*1d650*/  IADD3 R0, R36, 0x400, R23 ;  /* 0x0000040024007810 */ /* 0x000fe20007ffe017 */
[----:B------:R-:W-:Y:S01]  /*1d660*/  STS [R3], R9 ;  /* 0x0000000903007388 */ /* 0x000fe20000000800 */
[----:B------:R-:W-:Y:S01]  /*1d670*/  F2FP.BF16.F32.PACK_AB R32, R175, R32 ;  /* 0x00000020af20723e */ /* 0x000fe200000010ff */
[----:B------:R-:W4:Y:S01]  /*1d680*/  @P1 LDC R14, c[0x0][0x2e8] ;  /* 0x0000ba00ff0e1b82 */ /* 0x000f220000000800 */
[C---:B------:R-:W-:Y:S01]  /*1d690*/  IADD3 R4, R40.reuse, R0, RZ ;  /* 0x0000000028047210 */ /* 0x040fe20007ffe0ff */
[----:B------:R1:W-:Y:S01]  /*1d6a0*/  STS [R3+0x400], R8 ;  /* 0x0004000803007388 */ /* 0x0003e20000000800 */
[----:B------:R-:W-:-:S02]  /*1d6b0*/  IADD3 R0, R40, R23, RZ ;  /* 0x0000001728007210 */ /* 0x000fc40007ffe0ff */
[----:B------:R-:W-:Y:S01]  /*1d6c0*/  @!P4 MOV R6, 0x1 ;  /* 0x000000010006c802 */ /* 0x000fe20000000f00 */
[----:B------:R-:W-:Y:S01]  /*1d6d0*/  STS [R2+0x2000], R10 ;  /* 0x0020000a02007388 */ /* 0x000fe20000000800 */
[----:B------:R-:W-:Y:S02]  /*1d6e0*/  F2FP.BF16.F32.PACK_AB R35, R35, R168 ;  /* 0x000000a82323723e */ /* 0x000fe400000010ff */
[----:B------:R-:W-:Y:S01]  /*1d6f0*/  F2FP.BF16.F32.PACK_AB R34, R171, R34 ;  /* 0x00000022ab22723e */ /* 0x000fe200000010ff */
[----:B------:R1:W-:Y:S01]  /*1d700*/  STS [R2+0x2400], R16 ;  /* 0x0024001002007388 */ /* 0x0003e20000000800 */
[----:B---3--:R-:W-:Y:S01]  /*1d710*/  @P1 MUFU.LG2 R12, R44 ;  /* 0x0000002c000c1308 */ /* 0x008fe20000000c00 */
[----:B--2---:R-:W-:Y:S01]  /*1d720*/  @P3 FMUL.FTZ R7, R7, 0.69314718246459960938 ;  /* 0x3f31721807073820 */ /* 0x004fe20000410000 */
[----:B------:R-:W-:Y:S01]  /*1d730*/  MOV R21, 0x7f800000 ;  /* 0x7f80000000157802 */ /* 0x000fe20000000f00 */
[----:B------:R-:W-:Y:S04]  /*1d740*/  STS [R3+0x2000], R15 ;  /* 0x0020000f03007388 */ /* 0x000fe80000000800 */
[----:B------:R2:W-:Y:S01]  /*1d750*/  STS [R3+0x2400], R20 ;  /* 0x0024001403007388 */ /* 0x0005e20000000800 */
[----:B-----5:R-:W3:Y:S03]  /*1d760*/  @P2 MUFU.LG2 R11, R43 ;  /* 0x0000002b000b2308 */ /* 0x020ee60000000c00 */
[----:B------:R-:W-:Y:S04]  /*1d770*/  STS [R23], R19 ;  /* 0x0000001317007388 */ /* 0x000fe80000000800 */
[----:B------:R-:W-:Y:S01]  /*1d780*/  STS [R23+0x400], R18 ;  /* 0x0004001217007388 */ /* 0x000fe20000000800 */
[----:B-1----:R-:W1:Y:S03]  /*1d790*/  @P4 LDC.64 R8, c[0x0][0x2c0] ;  /* 0x0000b000ff084b82 */ /* 0x002e660000000a00 */
[----:B------:R-:W-:Y:S04]  /*1d7a0*/  STS [R0], R17 ;  /* 0x0000001100007388 */ /* 0x000fe80000000800 */
[----:B------:R5:W-:Y:S01]  /*1d7b0*/  STS [R0+0x400], R22 ;  /* 0x0004001600007388 */ /* 0x000be20000000800 */
[C---:B------:R-:W-:Y:S01]  /*1d7c0*/  IADD3 R2, R36.reuse, R23, RZ ;  /* 0x0000001724027210 */ /* 0x040fe20007ffe0ff */
[----:B------:R-:W3:Y:S02]  /*1d7d0*/  @P3 LDC R10, c[0x0][0x2e8] ;  /* 0x0000ba00ff0a3b82 */ /* 0x000ee40000000800 */
[----:B------:R4:W-:Y:S04]  /*1d7e0*/  STS [R23+0x2000], R24 ;  /* 0x0020001817007388 */ /* 0x0009e80000000800 */
[----:B------:R4:W-:Y:S01]  /*1d7f0*/  STS [R23+0x2400], R26 ;  /* 0x0024001a17007388 */ /* 0x0009e20000000800 */
[----:B--2---:R-:W-:Y:S01]  /*1d800*/  IADD3 R3, R36, R0, RZ ;  /* 0x0000000024037210 */ /* 0x004fe20007ffe0ff */
[----:B------:R-:W2:Y:S01]  /*1d810*/  @P2 LDC R15, c[0x0][0x2e8] ;  /* 0x0000ba00ff0f2b82 */ /* 0x000ea20000000800 */
[----:B------:R-:W-:Y:S01]  /*1d820*/  MOV R20, 0x7f800000 ;  /* 0x7f80000000147802 */ /* 0x000fe20000000f00 */
[----:B------:R-:W-:Y:S04]  /*1d830*/  STS [R0+0x2000], R25 ;  /* 0x0020001900007388 */ /* 0x000fe80000000800 */
[----:B------:R1:W-:Y:S04]  /*1d840*/  STS [R0+0x2400], R27 ;  /* 0x0024001b00007388 */ /* 0x0003e80000000800 */
[----:B------:R-:W-:Y:S04]  /*1d850*/  STS [R2], R31 ;  /* 0x0000001f02007388 */ /* 0x000fe80000000800 */
[----:B------:R-:W-:Y:S01]  /*1d860*/  STS [R2+0x400], R30 ;  /* 0x0004001e02007388 */ /* 0x000fe20000000800 */
[----:B-----5:R-:W-:-:S03]  /*1d870*/  MOV R22, 0x7f800000 ;  /* 0x7f80000000167802 */ /* 0x020fc60000000f00 */
[----:B------:R-:W-:Y:S01]  /*1d880*/  STS [R3], R29 ;  /* 0x0000001d03007388 */ /* 0x000fe20000000800 */
[----:B----4-:R-:W4:Y:S01]  /*1d890*/  S2R R24, SR_CTAID.Z ;  /* 0x0000000000187919 */ /* 0x010f220000002700 */
[----:B------:R-:W-:Y:S01]  /*1d8a0*/  MOV R23, 0x7f800000 ;  /* 0x7f80000000177802 */ /* 0x000fe20000000f00 */
[----:B---3--:R-:W-:Y:S01]  /*1d8b0*/  @P3 FFMA.FTZ R23, R71, R10, R7 ;  /* 0x0000000a47173223 */ /* 0x008fe20000010007 */
[----:B------:R-:W-:Y:S01]  /*1d8c0*/  @P2 FMUL.FTZ R7, R11, 0.69314718246459960938 ;  /* 0x3f3172180b072820 */ /* 0x000fe20000410000 */
[----:B------:R-:W-:Y:S03]  /*1d8d0*/  STS [R4], R28 ;  /* 0x0000001c04007388 */ /* 0x000fe60000000800 */
[----:B--2---:R-:W-:Y:S01]  /*1d8e0*/  @P2 FFMA.FTZ R22, R70, R15, R7 ;  /* 0x0000000f46162223 */ /* 0x004fe20000010007 */
[----:B------:R-:W-:Y:S01]  /*1d8f0*/  STS [R2+0x2000], R33 ;  /* 0x0020002102007388 */ /* 0x000fe20000000800 */
[----:B-1----:R-:W-:Y:S01]  /*1d900*/  @P4 MOV R0, 0x1 ;  /* 0x0000000100004802 */ /* 0x002fe20000000f00 */
        /* <DEDUP_REMOVED lines=12> */
[----:B---3--:R-:W-:-:S03]  /*1d9d0*/  SHF.R.S32.HI R3, RZ, 0x1f, R0 ;  /* 0x0000001fff037819 */ /* 0x008fc60000011400 */
[----:B----4-:R-:W-:Y:S02]  /*1d9e0*/  IMAD R2, R24, R2, R5 ;  /* 0x0000000218027224 */ /* 0x010fe400078e0205 */
        /* <DEDUP_REMOVED lines=9> */
[----:B------:R-:W1:Y:S01]  /*1da80*/  S2R R3, SR_TID.X ;  /* 0x0000000000037919 */ /* 0x000e620000002100 */
[----:B------:R-:W-:-:S04]  /*1da90*/  SHF.R.S32.HI R2, RZ, 0x1f, R41 ;  /* 0x0000001fff027819 */ /* 0x000fc80000011429 */
[----:B------:R-:W-:-:S04]  /*1daa0*/  LEA.HI R2, R2, R41, RZ, 0x2 ;  /* 0x0000002902027211 */ /* 0x000fc800078f10ff */
[----:B------:R-:W-:-:S05]  /*1dab0*/  LOP3.LUT R2, R2, 0xffffffc, RZ, 0xc0, !PT ;  /* 0x0ffffffc02027812 */ /* 0x000fca00078ec0ff */
[----:B------:R-:W-:Y:S01]  /*1dac0*/  IMAD.IADD R2, R41, 0x1, -R2 ;  /* 0x0000000129027824 */ /* 0x000fe200078e0a02 */
[----:B-1----:R-:W-:-:S04]  /*1dad0*/  SHF.R.S32.HI R0, RZ, 0x1f, R3 ;  /* 0x0000001fff007819 */ /* 0x002fc80000011403 */
[----:B------:R-:W-:-:S04]  /*1dae0*/  LEA.HI R0, R0, R3, RZ, 0x5 ;  /* 0x0000000300007211 */ /* 0x000fc800078f28ff */
[----:B------:R-:W-:-:S05]  /*1daf0*/  LOP3.LUT R0, R0, 0xffffffe0, RZ, 0xc0, !PT ;  /* 0xffffffe000007812 */ /* 0x000fca00078ec0ff */
[----:B------:R-:W-:-:S05]  /*1db00*/  IMAD.IADD R0, R3, 0x1, -R0 ;  /* 0x0000000103007824 */ /* 0x000fca00078e0a00 */
[----:B------:R-:W-:-:S04]  /*1db10*/  SHF.R.S32.HI R3, RZ, 0x1f, R0 ;  /* 0x0000001fff037819 */ /* 0x000fc80000011400 */
[----:B------:R-:W-:-:S04]  /*1db20*/  LEA.HI R0, R3, R0, RZ, 0x2 ;  /* 0x0000000003007211 */ /* 0x000fc800078f10ff */
        /* <DEDUP_REMOVED lines=17> */
[----:B------:R-:W-:Y:S02]  /*1dc40*/  @!P3 LEA.HI.X.SX32 R4, R4, R9, 0x1, P4 ;  /* 0x000000090404b211 */ /* 0x000fe400020f0eff */
[----:B------:R-:W-:-:S02]  /*1dc50*/  @!P1 IADD3 R11, P4, R0, R10, RZ ;  /* 0x0000000a000b9210 */ /* 0x000fc40007f9e0ff */
        /* <DEDUP_REMOVED lines=18> */
.L_x_789:
[----:B------:R-:W-:Y:S05]  /*1dd80*/  BSYNC B0 ;  /* 0x0000000000007941 */ /* 0x000fea0003800000 */
.L_x_788:
[----:B-1----:R1:W2:Y:S01]  /*1dd90*/  LDS.128 R20, [R233+0x3800] ;  /* 0x00380000e9147984 */ /* 0x0022a20000000c00 */
[----:B------:R-:W-:Y:S01]  /*1dda0*/  IMAD.SHL.U32 R0, R47, 0x8, RZ ;  /* 0x000000082f007824 */ /* 0x000fe200078e00ff */
[----:B------:R-:W-:Y:S01]  /*1ddb0*/  UIMAD UR20, UR4, -0x80, UR20 ;  /* 0xffffff80041478a4 */ /* 0x000fe2000f8e0214 */
[----:B------:R-:W-:Y:S01]  /*1ddc0*/  SHF.R.S32.HI R2, RZ, 0x3, R37 ;  /* 0x00000003ff027819 */ /* 0x000fe20000011425 */
[----:B------:R1:W3:Y:S01]  /*1ddd0*/  LDS.128 R12, [R233] ;  /* 0x00000000e90c7984 */ /* 0x0002e20000000c00 */
[----:B------:R-:W-:Y:S01]  /*1dde0*/  ULDC UR4, c[0x0][0x2d0] ;  /* 0x0000b40000047ab9 */ /* 0x000fe20000000800 */
[C---:B------:R-:W-:Y:S01]  /*1ddf0*/  LEA.HI.SX32 R4, R37.reuse, 0x20, 0x1d ;  /* 0x0000002025047811 */ /* 0x040fe200078feaff */
[----:B------:R-:W-:Y:S01]  /*1de00*/  BSSY B0, `(.L_x_790) ;  /* 0x0000027000007945 */ /* 0x000fe20003800000 */
[----:B------:R-:W-:Y:S01]  /*1de10*/  ISETP.GE.AND P0, PT, R0, UR4, PT ;  /* 0x0000000400007c0c */ /* 0x000fe2000bf06270 */
[----:B------:R-:W-:Y:S01]  /*1de20*/  ULDC.64 UR4, c[0x0][0x2a0] ;  /* 0x0000a80000047ab9 */ /* 0x000fe20000000a00 */
[----:B------:R-:W-:-:S02]  /*1de30*/  LEA.HI.SX32 R3, R37, 0x30, 0x1d ;  /* 0x0000003025037811 */ /* 0x000fc400078feaff */
[----:B------:R-:W-:Y:S02]  /*1de40*/  LEA.HI.SX32 R5, R37, 0x10, 0x1d ;  /* 0x0000001025057811 */ /* 0x000fe400078feaff */
[----:B------:R-:W-:Y:S02]  /*1de50*/  ISETP.GE.OR P2, PT, R2, UR20, P0 ;  /* 0x0000001402007c0c */ /* 0x000fe40008746670 */
[----:B------:R-:W-:Y:S02]  /*1de60*/  ISETP.GE.OR P4, PT, R4, UR20, P0 ;  /* 0x0000001404007c0c */ /* 0x000fe40008786670 */
[----:B------:R-:W-:Y:S02]  /*1de70*/  ISETP.GE.OR P5, PT, R3, UR20, P0 ;  /* 0x0000001403007c0c */ /* 0x000fe400087a6670 */
[----:B------:R-:W-:Y:S02]  /*1de80*/  LEA.HI.SX32 R2, R37, 0x40, 0x1d ;  /* 0x0000004025027811 */ /* 0x000fe400078feaff */
[----:B------:R-:W-:-:S02]  /*1de90*/  SHF.R.S32.HI R3, RZ, 0x1f, R0 ;  /* 0x0000001fff037819 */ /* 0x000fc40000011400 */
[----:B------:R-:W-:Y:S02]  /*1dea0*/  IADD3 R4, P1, R0, UR10, RZ ;  /* 0x0000000a00047c10 */ /* 0x000fe4000ff3e0ff */
[----:B------:R-:W-:Y:S02]  /*1deb0*/  SHF.R.S32.HI R6, RZ, 0x1f, R24 ;  /* 0x0000001fff067819 */ /* 0x000fe40000011418 */
[----:B------:R-:W-:Y:S02]  /*1dec0*/  LEA.HI.SX32 R0, R37, 0x50, 0x1d ;  /* 0x0000005025007811 */ /* 0x000fe400078feaff */
[----:B------:R-:W-:Y:S02]  /*1ded0*/  ISETP.GE.OR P3, PT, R5, UR20, P0 ;  /* 0x0000001405007c0c */ /* 0x000fe40008766670 */
[----:B------:R-:W-:Y:S02]  /*1dee0*/  ISETP.GE.OR P6, PT, R2, UR20, P0 ;  /* 0x0000001402007c0c */ /* 0x000fe400087c6670 */
[----:B------:R-:W-:-:S02]  /*1def0*/  IADD3.X R5, R3, UR7, RZ, P1, !PT ;  /* 0x0000000703057c10 */ /* 0x000fc40008ffe4ff */
[----:B------:R-:W-:Y:S02]  /*1df00*/  SHF.R.S32.HI R2, RZ, 0x3, R48 ;  /* 0x00000003ff027819 */ /* 0x000fe40000011430 */
[----:B------:R-:W-:Y:S01]  /*1df10*/  ISETP.GE.OR P1, PT, R0, UR20, P0 ;  /* 0x0000001400007c0c */ /* 0x000fe20008726670 */
[----:B------:R-:W-:Y:S01]  /*1df20*/  IMAD R0, R6, UR4, RZ ;  /* 0x0000000406007c24 */ /* 0x000fe2000f8e02ff */
[----:B------:R-:W-:Y:S01]  /*1df30*/  SHF.R.S32.HI R3, RZ, 0x1f, R2 ;  /* 0x0000001fff037819 */ /* 0x000fe20000011402 */
[----:B------:R-:W-:Y:S01]  /*1df40*/  IMAD.U32 R6, RZ, RZ, UR18 ;  /* 0x00000012ff067e24 */ /* 0x000fe2000f8e00ff */
[----:B------:R-:W-:Y:S01]  /*1df50*/  P2R R18, PR, RZ, 0x2 ;  /* 0x00000002ff127803 */ /* 0x000fe20000000000 */
[C---:B------:R-:W-:Y:S01]  /*1df60*/  IMAD R0, R24.reuse, UR5, R0 ;  /* 0x0000000518007c24 */ /* 0x040fe2000f8e0200 */
[C---:B------:R-:W-:Y:S01]  /*1df70*/  LEA.HI.SX32 R17, R37.reuse, 0x60, 0x1d ;  /* 0x0000006025117811 */ /* 0x040fe200078feaff */
[----:B------:R-:W-:Y:S01]  /*1df80*/  IMAD.WIDE.U32 R10, R24, UR4, R4 ;  /* 0x00000004180a7c25 */ /* 0x000fe2000f8e0004 */
[----:B------:R-:W-:-:S03]  /*1df90*/  LEA.HI.SX32 R16, R37, 0x70, 0x1d ;  /* 0x0000007025107811 */ /* 0x000fc600078feaff */
        /* <DEDUP_REMOVED lines=13> */
.L_x_791:
[----:B------:R-:W-:Y:S05]  /*1e070*/  BSYNC B0 ;  /* 0x0000000000007941 */ /* 0x000fea0003800000 */
.L_x_790:
        /* <DEDUP_REMOVED lines=18> */
.L_x_793:
[----:B------:R-:W-:Y:S05]  /*1e1a0*/  BSYNC B0 ;  /* 0x0000000000007941 */ /* 0x000fea0003800000 */
.L_x_792:
        /* <DEDUP_REMOVED lines=16> */
.L_x_795:
[----:B------:R-:W-:Y:S05]  /*1e2b0*/  BSYNC B0 ;  /* 0x0000000000007941 */ /* 0x000fea0003800000 */
.L_x_794:
        /* <DEDUP_REMOVED lines=16> */
.L_x_797:
[----:B------:R-:W-:Y:S05]  /*1e3c0*/  BSYNC B0 ;  /* 0x0000000000007941 */ /* 0x000fea0003800000 */
.L_x_796:
        /* <DEDUP_REMOVED lines=16> */
.L_x_799:
[----:B------:R-:W-:Y:S05]  /*1e4d0*/  BSYNC B0 ;  /* 0x0000000000007941 */ /* 0x000fea0003800000 */
.L_x_798:
[----:B-1----:R1:W1:Y:S01]  /*1e4e0*/  LDS.128 R12, [R233+0x2800] ;  /* 0x00280000e90c7984 */ /* 0x0022620000000c00 */
[----:B------:R-:W-:Y:S01]  /*1e4f0*/  ISETP.NE.AND P0, PT, R18, RZ, PT ;  /* 0x000000ff1200720c */ /* 0x000fe20003f05270 */
[----:B------:R-:W-:-:S12]  /*1e500*/  BSSY B0, `(.L_x_800) ;  /* 0x000000f000007945 */ /* 0x000fd80003800000 */
        /* <DEDUP_REMOVED lines=14> */
.L_x_801:
[----:B------:R-:W-:Y:S05]  /*1e5f0*/  BSYNC B0 ;  /* 0x0000000000007941 */ /* 0x000fea0003800000 */
.L_x_800:
        /* <DEDUP_REMOVED lines=16> */
.L_x_803:
[----:B------:R-:W-:Y:S05]  /*1e700*/  BSYNC B0 ;  /* 0x0000000000007941 */ /* 0x000fea0003800000 */
.L_x_802:
        /* <DEDUP_REMOVED lines=15> */
.L_x_804:
        /* <DEDUP_REMOVED lines=16> */
.L_x_2580:


//--------------------- .text._ZN5flash16flash_fwd_kernelI23Flash_fwd_kernel_traitsILi64ELi128ELi128ELi4ELb0ELb0EN7cutlass10bfloat16_tE19Flash_kernel_traitsILi64ELi128ELi128ELi4ES3_EELb0ELb0ELb1ELb0ELb0ELb0ELb1ELb0EEEvNS_16Flash_fwd_paramsE --------------------------
	.section	.text._ZN5flash16flash_fwd_kernelI23Flash_fwd_kernel_traitsILi64ELi128ELi128ELi4ELb0ELb0EN7cutlass10bfloat16_tE19Flash_kernel_traitsILi64ELi128ELi128ELi4ES3_EELb0ELb0ELb1ELb0ELb0ELb0ELb1ELb0EEEvNS_16Flash_fwd_paramsE,"ax",@progbits
	.align	128
        .global         _ZN5flash16flash_fwd_kernelI23Flash_fwd_kernel_traitsILi64ELi128ELi128ELi4ELb0ELb0EN7cutlass10bfloat16_tE19Flash_kernel_traitsILi64ELi128ELi128ELi4ES3_EELb0ELb0ELb1ELb0ELb0ELb0ELb1ELb0EEEvNS_16Flash_fwd_paramsE
        .type           _ZN5flash16flash_fwd_kernelI23Flash_fwd_kernel_traitsILi64ELi128ELi128ELi4ELb0ELb0EN7cutlass10bfloat16_tE19Flash_kernel_traitsILi64ELi128ELi128ELi4ES3_EELb0ELb0ELb1ELb0ELb0ELb0ELb1ELb0EEEvNS_16Flash_fwd_paramsE,@function
        .size           _ZN5flash16flash_fwd_kernelI23Flash_fwd_kernel_traitsILi64ELi128ELi128ELi4ELb0ELb0EN7cutlass10bfloat16_tE19Flash_kernel_traitsILi64ELi128ELi128ELi4ES3_EELb0ELb0ELb1ELb0ELb0ELb0ELb1ELb0EEEvNS_16Flash_fwd_paramsE,(.L_x_2581 - _ZN5flash16flash_fwd_kernelI23Flash_fwd_kernel_traitsILi64ELi128ELi128ELi4ELb0ELb0EN7cutlass10bfloat16_tE19Flash_kernel_traitsILi64ELi128ELi128ELi4ES3_EELb0ELb0ELb1ELb0ELb0ELb0ELb1ELb0EEEvNS_16Flash_fwd_paramsE)
        .other          _ZN5flash16flash_fwd_kernelI23Flash_fwd_kernel_traitsILi64ELi128ELi128ELi4ELb0ELb0EN7cutlass10bfloat16_tE19Flash_kernel_traitsILi64ELi128ELi128ELi4ES3_EELb0ELb0ELb1ELb0ELb0ELb0ELb1ELb0EEEvNS_16Flash_fwd_paramsE,@"STO_CUDA_ENTRY STV_DEFAULT"
_ZN5flash16flash_fwd_kernelI23Flash_fwd_kernel_traitsILi64ELi128ELi128ELi4ELb0ELb0EN7cutlass10bfloat16_tE19Flash_kernel_traitsILi64ELi128ELi128ELi4ES3_EELb0ELb0ELb1ELb0ELb0ELb0ELb1ELb0EEEvNS_16Flash_fwd_paramsE:
.text._ZN5flash16flash_fwd_kernelI23Flash_fwd_kernel_traitsILi64ELi128ELi128ELi4ELb0ELb0EN7cutlass10bfloat16_tE19Flash_kernel_traitsILi64ELi128ELi128ELi4ES3_EELb0ELb0ELb1ELb0ELb0ELb0ELb1ELb0EEEvNS_16Flash_fwd_paramsE:
        /* <DEDUP_REMOVED lines=55> */
.L_x_805:
[----:B------:R-:W-:-:S05]  /*0370*/  ULDC UR6, c[0x0][0x2c8] ;  /* 0x0000b20000067ab9 */ /* 0x000fca0000000800 */
.L_x_806:
        /* <DEDUP_REMOVED lines=135> */
.L_x_809:
[----:B------:R-:W-:Y:S05]  /*0bf0*/  BSYNC B0 ;  /* 0x0000000000007941 */ /* 0x000fea0003800000 */
.L_x_808:
        /* <DEDUP_REMOVED lines=17> */
.L_x_811:
[----:B------:R-:W-:Y:S05]  /*0d10*/  BSYNC B0 ;  /* 0x0000000000007941 */ /* 0x000fea0003800000 */
.L_x_810:
        /* <DEDUP_REMOVED lines=16> */
.L_x_813:
[----:B------:R-:W-:Y:S05]  /*0e20*/  BSYNC B0 ;  /* 0x0000000000007941 */ /* 0x000fea0003800000 */
.L_x_812:
        /* <DEDUP_REMOVED lines=16> */
.L_x_815:
[----:B------:R-:W-:Y:S05]  /*0f30*/  BSYNC B0 ;  /* 0x0000000000007941 */ /* 0x000fea0003800000 */
.L_x_814:
        /* <DEDUP_REMOVED lines=16> */
.L_x_817:
[----:B------:R-:W-:Y:S05]  /*1040*/  BSYNC B0 ;  /* 0x0000000000007941 */ /* 0x000fea0003800000 */
.L_x_816:
        /* <DEDUP_REMOVED lines=28> */
.L_x_819:
[----:B------:R-:W-:Y:S05]  /*1210*/  BSYNC B0 ;  /* 0x0000000000007941 */ /* 0x000fea0003800000 */
.L_x_818:
        /* <DEDUP_REMOVED lines=19> */
.L_x_821:
[----:B------:R-:W-:Y:S05]  /*1350*/  BSYNC B0 ;  /* 0x0000000000007941 */ /* 0x000fea0003800000 */
.L_x_820:
        /* <DEDUP_REMOVED lines=16> */
.L_x_823:
[----:B------:R-:W-:Y:S05]  /*1460*/  BSYNC B0 ;  /* 0x0000000000007941 */ /* 0x000fea0003800000 */
.L_x_822:
        /* <DEDUP_REMOVED lines=10> */
.L_x_825:
[----:B------:R-:W-:Y:S05]  /*1510*/  BSYNC B0 ;  /* 0x0000000000007941 */ /* 0x000fea0003800000 */
.L_x_824:
        /* <DEDUP_REMOVED lines=10> */
.L_x_827:
[----:B------:R-:W-:Y:S05]  /*15c0*/  BSYNC B0 ;  /* 0x0000000000007941 */ /* 0x000fea0003800000 */
.L_x_826:
        /* <DEDUP_REMOVED lines=10> */
.L_x_829:
[----:B------:R-:W-:Y:S05]  /*1670*/  BSYNC B0 ;  /* 0x0000000000007941 */ /* 0x000fea0003800000 */
.L_x_828:
        /* <DEDUP_REMOVED lines=11> */
.L_x_831:
[----:B------:R-:W-:Y:S05]  /*1730*/  BSYNC B0 ;  /* 0x0000000000007941 */ /* 0x000fea0003800000 */
.L_x_830:
        /* <DEDUP_REMOVED lines=11> */
.L_x_833:
[----:B------:R-:W-:Y:S05]  /*17f0*/  BSYNC B0 ;  /* 0x0000000000007941 */ /* 0x000fea0003800000 */
.L_x_832:
        /* <DEDUP_REMOVED lines=11> */
.L_x_835:
[----:B------:R-:W-:Y:S05]  /*18b0*/  BSYNC B0 ;  /* 0x0000000000007941 */ /* 0x000fea0003800000 */
.L_x_834:
        /* <DEDUP_REMOVED lines=10> */
.L_x_837:
[----:B------:R-:W-:Y:S05]  /*1960*/  BSYNC B0 ;  /* 0x0000000000007941 */ /* 0x000fea0003800000 */
.L_x_836:
        /* <DEDUP_REMOVED lines=10> */
.L_x_807:
        /* <DEDUP_REMOVED lines=62> */
.L_x_838:
        /* <DEDUP_REMOVED lines=26> */
.L_x_839:
        /* <DEDUP_REMOVED lines=52> */
.L_x_841:
[----:B------:R-:W-:Y:S05]  /*22d0*/  BSYNC B0 ;  /* 0x0000000000007941 */ /* 0x000fea0003800000 */
.L_x_840:
        /* <DEDUP_REMOVED lines=24> */
.L_x_843:
[----:B------:R-:W-:Y:S05]  /*2460*/  BSYNC B0 ;  /* 0x0000000000007941 */ /* 0x000fea0003800000 */
.L_x_842:
        /* <DEDUP_REMOVED lines=24> */
.L_x_845:
[----:B------:R-:W-:Y:S05]  /*25f0*/  BSYNC B0 ;  /* 0x0000000000007941 */ /* 0x000fea0003800000 */
.L_x_844:
        /* <DEDUP_REMOVED lines=24> */
.L_x_847:
[----:B------:R-:W-:Y:S05]  /*2780*/  BSYNC B0 ;  /* 0x0000000000007941 */ /* 0x000fea0003800000 */
.L_x_846:
        /* <DEDUP_REMOVED lines=24> */
.L_x_849:
[----:B------:R-:W-:Y:S05]  /*2910*/  BSYNC B0 ;  /* 0x0000000000007941 */ /* 0x000fea0003800000 */
.L_x_848:
        /* <DEDUP_REMOVED lines=24> */
.L_x_851:
[----:B------:R-:W-:Y:S05]  /*2aa0*/  BSYNC B0 ;  /* 0x0000000000007941 */ /* 0x000fea0003800000 */
.L_x_850:
        /* <DEDUP_REMOVED lines=25> */
.L_x_853:
[----:B------:R-:W-:Y:S05]  /*2c40*/  BSYNC B0 ;  /* 0x0000000000007941 */ /* 0x000fea0003800000 */
.L_x_852:
        /* <DEDUP_REMOVED lines=24> */
.L_x_855:
[----:B------:R-:W-:Y:S05]  /*2dd0*/  BSYNC B0 ;  /* 0x0000000000007941 */ /* 0x000fea0003800000 */
.L_x_854:
        /* <DEDUP_REMOVED lines=8> */
[----:B------:R-:W-:Y:S01]  /*2e60*/  USHF.L.U32 UR25, UR8, 0x7, URZ ;  /* 0x0000000708197899 */ /* 0x000fe2000800063f */
[----:B------:R-:W-:Y:S01]  /*2e70*/  @!P3 IADD3 R0, -R0, RZ, RZ ;  /* 0x000000ff0000b210 */ /* 0x000fe20007ffe1ff */
[----:B----4-:R-:W-:Y:S01]  /*2e80*/  IMAD.WIDE.U32 R2, R6, UR6, R200 ;  /* 0x0000000606027c25 */ /* 0x010fe2000f8e00c8 */
[----:B------:R-:W-:Y:S01]  /*2e90*/  IADD3 R4, P1, R4, UR14, RZ ;  /* 0x0000000e04047c10 */ /* 0x000fe2000ff3e0ff */
[----:B------:R-:W-:Y:S01]  /*2ea0*/  USHF.L.U64.HI UR24, UR8, 0x7, UR9 ;  /* 0x0000000708187899 */ /* 0x000fe20008010209 */
        /* <DEDUP_REMOVED lines=17> */
[----:B------:R-:W-:Y:S01]  /*2fc0*/  IMAD R9, R0, UR13, R8 ;  /* 0x0000000d00097c24 */ /* 0x000fe2000f8e0208 */
[----:B------:R-:W-:Y:S01]  /*2fd0*/  MOV R8, UR19 ;  /* 0x0000001300087c02 */ /* 0x000fe20008000f00 */
[----:B------:R-:W-:Y:S01]  /*2fe0*/  STL.64 [R1+0xc0], R32 ;  /* 0x0000c02001007387 */ /* 0x000fe20000100a00 */
[----:B------:R-:W-:Y:S01]  /*2ff0*/  MOV R30, R32 ;  /* 0x00000020001e7202 */ /* 0x000fe20000000f00 */
[----:B------:R-:W-:Y:S01]  /*3000*/  IMAD.IADD R31, R33, 0x1, R9 ;  /* 0x00000001211f7824 */ /* 0x000fe200078e0209 */
[----:B------:R-:W-:Y:S01]  /*3010*/  ULDC.64 UR12, c[0x0][0x268] ;  /* 0x00009a00000c7ab9 */ /* 0x000fe20000000a00 */
[----:B------:R-:W-:Y:S01]  /*3020*/  UIMAD UR11, UR16, UR25, UR11 ;  /* 0x00000019100b72a4 */ /* 0x000fe2000f8e020b */
[----:B------:R-:W-:Y:S01]  /*3030*/  IMAD R2, R2, UR12, RZ ;  /* 0x0000000c02027c24 */ /* 0x000fe2000f8e02ff */
[C---:B------:R-:W-:Y:S01]  /*3040*/  ISETP.GE.AND P3, PT, R17.reuse, UR32, PT ;  /* 0x0000002011007c0c */ /* 0x040fe2000bf66270 */
[----:B------:R4:W-:Y:S01]  /*3050*/  STL.64 [R1+0xb8], R30 ;  /* 0x0000b81e01007387 */ /* 0x0009e20000100a00 */
[----:B------:R-:W-:Y:S01]  /*3060*/  IMAD.WIDE.U32 R8, R8, UR25, R30 ;  /* 0x0000001908087c25 */ /* 0x000fe2000f8e001e */
[----:B------:R-:W-:-:S02]  /*3070*/  ISETP.GE.AND P6, PT, R17, UR32, PT ;  /* 0x0000002011007c0c */ /* 0x000fc4000bfc6270 */
[----:B------:R-:W-:Y:S01]  /*3080*/  SEL R3, R3, 0xfffffff0, !P1 ;  /* 0xfffffff003037807 */ /* 0x000fe20004800000 */
[----:B------:R-:W-:Y:S02]  /*3090*/  IMAD.MOV.U32 R29, RZ, RZ, 0x20 ;  /* 0x00000020ff1d7424 */ /* 0x000fe400078e00ff */
[----:B------:R-:W-:-:S03]  /*30a0*/  IMAD R17, R0, UR13, R2 ;  /* 0x0000000d00117c24 */ /* 0x000fc6000f8e0202 */
[----:B------:R-:W-:Y:S01]  /*30b0*/  SEL R5, R29, 0xffffffe0, !P2 ;  /* 0xffffffe01d057807 */ /* 0x000fe20005000000 */
[----:B----4-:R-:W-:-:S04]  /*30c0*/  IMAD.WIDE.U32 R30, R0, UR12, R10 ;  /* 0x0000000c001e7c25 */ /* 0x010fc8000f8e000a */
[----:B------:R-:W-:Y:S01]  /*30d0*/  VIADD R11, R9, UR11 ;  /* 0x0000000b090b7c36 */ /* 0x000fe20008000000 */
[----:B------:R4:W-:Y:S01]  /*30e0*/  STL.64 [R1+0xd0], R30 ;  /* 0x0000d01e01007387 */ /* 0x0009e20000100a00 */
[----:B------:R-:W-:Y:S05]  /*30f0*/  @P0 BRA `(.L_x_857) ;  /* 0x00000000002c0947 */ /* 0x000fea0003800000 */
        /* <DEDUP_REMOVED lines=11> */
.L_x_857:
[----:B------:R-:W-:Y:S05]  /*31b0*/  BSYNC B0 ;  /* 0x0000000000007941 */ /* 0x000fea0003800000 */
.L_x_856:
        /* <DEDUP_REMOVED lines=18> */
.L_x_859:
[----:B------:R-:W-:Y:S05]  /*32e0*/  BSYNC B0 ;  /* 0x0000000000007941 */ /* 0x000fea0003800000 */
.L_x_858:
        /* <DEDUP_REMOVED lines=20> */
.L_x_861:
[----:B------:R-:W-:Y:S05]  /*3430*/  BSYNC B0 ;  /* 0x0000000000007941 */ /* 0x000fea0003800000 */
.L_x_860:
        /* <DEDUP_REMOVED lines=19> */
.L_x_863:
[----:B------:R-:W-:Y:S05]  /*3570*/  BSYNC B0 ;  /* 0x0000000000007941 */ /* 0x000fea0003800000 */
.L_x_862:
        /* <DEDUP_REMOVED lines=19> */
.L_x_865:
[----:B------:R-:W-:Y:S05]  /*36b0*/  BSYNC B0 ;  /* 0x0000000000007941 */ /* 0x000fea0003800000 */
.L_x_864:
        /* <DEDUP_REMOVED lines=20> */
.L_x_867:
[----:B------:R-:W-:Y:S05]  /*3800*/  BSYNC B0 ;  /* 0x0000000000007941 */ /* 0x000fea0003800000 */
.L_x_866:
        /* <DEDUP_REMOVED lines=23> */
.L_x_869:
[----:B------:R-:W-:Y:S05]  /*3980*/  BSYNC B0 ;  /* 0x0000000000007941 */ /* 0x000fea0003800000 */
.L_x_868:
        /* <DEDUP_REMOVED lines=25> */
.L_x_871:
[----:B------:R-:W-:Y:S05]  /*3b20*/  BSYNC B0 ;  /* 0x0000000000007941 */ /* 0x000fea0003800000 */
.L_x_870:
        /* <DEDUP_REMOVED lines=13> */
[----:B-1----:R-:W-:Y:S01]  /*3c00*/  LEA.HI R9, R28, R232, RZ, 0x5 ;  /* 0x000000e81c097211 */ /* 0x002fe200078f28ff */
        /* <DEDUP_REMOVED lines=11> */
[----:B------:R-:W-:Y:S01]  /*3cc0*/  VIADD R9, R7, UR15 ;  /* 0x0000000f07097c36 */ /* 0x000fe20008000000 */
        /* <DEDUP_REMOVED lines=16> */
.L_x_873:
[----:B------:R-:W-:Y:S05]  /*3dd0*/  BSYNC B0 ;  /* 0x0000000000007941 */ /* 0x000fea0003800000 */
.L_x_872:
        /* <DEDUP_REMOVED lines=23> */
.L_x_875:
[----:B------:R-:W-:Y:S05]  /*3f50*/  BSYNC B0 ;  /* 0x0000000000007941 */ /* 0x000fea0003800000 */
.L_x_874:
        /* <DEDUP_REMOVED lines=20> */
.L_x_877:
[----:B------:R-:W-:Y:S05]  /*40a0*/  BSYNC B0 ;  /* 0x0000000000007941 */ /* 0x000fea0003800000 */
.L_x_876:
        /* <DEDUP_REMOVED lines=19> */
.L_x_879:
[----:B------:R-:W-:Y:S05]  /*41e0*/  BSYNC B0 ;  /* 0x0000000000007941 */ /* 0x000fea0003800000 */
.L_x_878:
        /* <DEDUP_REMOVED lines=19> */
.L_x_881:
[----:B------:R-:W-:Y:S05]  /*4320*/  BSYNC B0 ;  /* 0x0000000000007941 */ /* 0x000fea0003800000 */
.L_x_880:
        /* <DEDUP_REMOVED lines=20> */
.L_x_883:
[----:B------:R-:W-:Y:S05]  /*4470*/  BSYNC B0 ;  /* 0x0000000000007941 */ /* 0x000fea0003800000 */
.L_x_882:
        /* <DEDUP_REMOVED lines=20> */
.L_x_885:
[----:B------:R-:W-:Y:S05]  /*45c0*/  BSYNC B0 ;  /* 0x0000000000007941 */ /* 0x000fea0003800000 */
.L_x_884:
        /* <DEDUP_REMOVED lines=19> */
.L_x_887:
[----:B------:R-:W-:Y:S05]  /*4700*/  BSYNC B0 ;  /* 0x0000000000007941 */ /* 0x000fea0003800000 */
.L_x_886:
[----:B--2---:R-:W-:Y:S01]  /*4710*/  LDSM.16.M88.4 R12, [R213+0x4000] ;  /* 0x00400000d50c783b */ /* 0x004fe20000000200 */
[----:B------:R-:W-:Y:S01]  /*4720*/  R2P PR, R24, 0x6 ;  /* 0x0000000618007804 */ /* 0x000fe20000000000 */
[--C-:B------:R-:W-:Y:S01]  /*4730*/  IMAD R0, R3, 0x2, R220.reuse ;  /* 0x0000000203007824 */ /* 0x100fe200078e02dc */
[----:B------:R-:W-:Y:S01]  /*4740*/  ULDC UR32, c[0x0][0x39c] ;  /* 0x0000e70000207ab9 */ /* 0x000fe20000000800 */
[----:B-1----:R-:W1:Y:S01]  /*4750*/  LDSM.16.M88.4 R8, [R220+0x2000] ;  /* 0x00200000dc08783b */ /* 0x002e620000000200 */
[----:B------:R-:W-:Y:S01]  /*4760*/  VIADD R212, R213, 0x4040 ;  /* 0x00004040d5d47836 */ /* 0x000fe20000000000 */
[----:B------:R-:W-:Y:S01]  /*4770*/  SEL R4, R29, 0xffffffe0, !P1 ;  /* 0xffffffe01d047807 */ /* 0x000fe20004800000 */
[----:B------:R-:W-:Y:S01]  /*4780*/  IMAD R2, R5, 0x2, R220 ;  /* 0x0000000205027824 */ /* 0x000fe200078e02dc */
[----:B------:R-:W2:Y:S01]  /*4790*/  LDSM.16.M88.4 R16, [R220] ;  /* 0x00000000dc10783b */ /* 0x000ea20000000200 */
[----:B------:R-:W-:Y:S02]  /*47a0*/  UIADD3 UR22, UR31, 0x1, -UR20 ;  /* 0x000000011f167890 */ /* 0x000fe4000fffe814 */
[----:B------:R-:W-:Y:S01]  /*47b0*/  IMAD.IADD R202, R213, 0x1, R4 ;  /* 0x00000001d5ca7824 */ /* 0x000fe200078e0204 */
[----:B----4-:R-:W-:Y:S01]  /*47c0*/  LDSM.16.M88.4 R28, [R0+0x2000] ;  /* 0x00200000001c783b */ /* 0x010fe20000000200 */
[----:B------:R-:W-:Y:S01]  /*47d0*/  IMAD R221, R3, 0x2, R2 ;  /* 0x0000000203dd7824 */ /* 0x000fe200078e0202 */
[----:B------:R-:W-:-:S02]  /*47e0*/  UIADD3 UR22, UR22, UR28, URZ ;  /* 0x0000001c16167290 */ /* 0x000fc4000fffe03f */
[----:B------:R-:W4:Y:S01]  /*47f0*/  LDSM.16.M88.4 R48, [R202+0x4000] ;  /* 0x00400000ca30783b */ /* 0x000f220000000200 */
[----:B------:R-:W-:Y:S02]  /*4800*/  UIADD3 UR29, UR31, -UR29, -UR20 ;  /* 0x8000001d1f1d7290 */ /* 0x000fe4000fffe814 */
[----:B------:R-:W-:Y:S01]  /*4810*/  UISETP.GT.AND UP0, UPT, UR19, UR10, UPT ;  /* 0x0000000a1300728c */ /* 0x000fe2000bf04270 */
[----:B------:R-:W5:Y:S04]  /*4820*/  LDSM.16.M88.4 R32, [R0] ;  /* 0x000000000020783b */ /* 0x000f680000000200 */
[----:B------:R-:W3:Y:S04]  /*4830*/  LDSM.16.M88.4 R20, [R213+0x4800] ;  /* 0x00480000d514783b */ /* 0x000ee80000000200 */
[----:B------:R2:W-:Y:S04]  /*4840*/  STL [R1+0x4], R0 ;  /* 0x0000040001007387 */ /* 0x0005e80000100800 */
[----:B------:R-:W3:Y:S04]  /*4850*/  LDSM.16.M88.4 R72, [R213+0x7800] ;  /* 0x00780000d548783b */ /* 0x000ee80000000200 */
[----:B------:R-:W3:Y:S04]  /*4860*/  LDSM.16.M88.4 R36, [R213+0x5000] ;  /* 0x00500000d524783b */ /* 0x000ee80000000200 */
[----:B------:R-:W3:Y:S01]  /*4870*/  LDSM.16.M88.4 R80, [R213+0x6800] ;  /* 0x00680000d550783b */ /* 0x000ee20000000200 */
[-C--:B-1----:R-:W-:Y:S03]  /*4880*/  HMMA.16816.F32.BF16 R24, R8, R12.reuse, RZ ;  /* 0x0000000c0818723c */ /* 0x082fe600000418ff */
[----:B------:R-:W1:Y:S04]  /*4890*/  LDSM.16.M88.4 R68, [R213+0x5800] ;  /* 0x00580000d544783b */ /* 0x000e680000000200 */
[----:B------:R-:W1:Y:S01]  /*48a0*/  LDSM.16.M88.4 R84, [R213+0x6000] ;  /* 0x00600000d554783b */ /* 0x000e620000000200 */
[----:B--2---:R-:W-:Y:S01]  /*48b0*/  HMMA.16816.F32.BF16 R40, R16, R12, RZ ;  /* 0x0000000c1028723c */ /* 0x004fe200000418ff */
[----:B------:R-:W-:-:S02]  /*48c0*/  VIADD R0, R213, 0x4000 ;  /* 0x00004000d5007836 */ /* 0x000fc40000000000 */
[----:B------:R-:W2:Y:S03]  /*48d0*/  LDSM.16.M88.4 R76, [R213+0x7000] ;  /* 0x00700000d54c783b */ /* 0x000ea60000000200 */
[-C--:B------:R-:W-:Y:S01]  /*48e0*/  HMMA.16816.F32.BF16 R96, R8, R14.reuse, RZ ;  /* 0x0000000e0860723c */ /* 0x080fe200000418ff */
[----:B------:R-:W-:Y:S01]  /*48f0*/  @P2 VIADD R212, R0, 0xffffffc0 ;  /* 0xffffffc000d42836 */ /* 0x000fe20000000000 */
[----:B------:R-:W-:Y:S03]  /*4900*/  LDSM.16.M88.4 R56, [R202+0x7800] ;  /* 0x00780000ca38783b */ /* 0x000fe60000000200 */
[----:B------:R-:W-:Y:S01]  /*4910*/  IMAD.IADD R218, R4, 0x1, R212 ;  /* 0x0000000104da7824 */ /* 0x000fe200078e02d4 */
[----:B------:R-:W-:Y:S01]  /*4920*/  LDSM.16.M88.4 R88, [R212] ;  /* 0x00000000d458783b */ /* 0x000fe20000000200 */
[----:B------:R-:W-:Y:S03]  /*4930*/  HMMA.16816.F32.BF16 R116, R16, R14, RZ ;  /* 0x0000000e1074723c */ /* 0x000fe600000418ff */
[----:B------:R-:W-:Y:S03]  /*4940*/  LDSM.16.M88.4 R12, [R2+0x2000] ;  /* 0x00200000020c783b */ /* 0x000fe60000000200 */
[-C--:B----4-:R-:W-:Y:S01]  /*4950*/  HMMA.16816.F32.BF16 R124, R28, R48.reuse, R24 ;  /* 0x000000301c7c723c */ /* 0x090fe20000041818 */
[----:B------:R-:W4:Y:S04]  /*4960*/  LDSM.16.M88.4 R24, [R2] ;  /* 0x000000000218783b */ /* 0x000f280000000200 */
[----:B------:R-:W-:Y:S01]  /*4970*/  LDSM.16.M88.4 R92, [R218] ;  /* 0x00000000da5c783b */ /* 0x000fe20000000200 */
[----:B-----5:R-:W-:Y:S03]  /*4980*/  HMMA.16816.F32.BF16 R120, R32, R48, R40 ;  /* 0x000000302078723c */ /* 0x020fe60000041828 */
[----:B------:R-:W-:Y:S03]  /*4990*/  LDSM.16.M88.4 R64, [R202+0x4800] ;  /* 0x00480000ca40783b */ /* 0x000fe60000000200 */
[C---:B---3--:R-:W-:Y:S01]  /*49a0*/  HMMA.16816.F32.BF16 R128, R8.reuse, R20, RZ ;  /* 0x000000140880723c */ /* 0x048fe200000418ff */
[----:B------:R-:W-:Y:S04]  /*49b0*/  LDSM.16.M88.4 R60, [R202+0x5000] ;  /* 0x00500000ca3c783b */ /* 0x000fe80000000200 */
[----:B------:R-:W-:Y:S01]  /*49c0*/  LDSM.16.M88.4 R52, [R202+0x5800] ;  /* 0x00580000ca34783b */ /* 0x000fe20000000200 */
[----:B------:R-:W-:Y:S03]  /*49d0*/  HMMA.16816.F32.BF16 R132, R8, R22, RZ ;  /* 0x000000160884723c */ /* 0x000fe600000418ff */
[----:B------:R-:W-:Y:S03]  /*49e0*/  LDSM.16.M88.4 R44, [R202+0x6000] ;  /* 0x00600000ca2c783b */ /* 0x000fe60000000200 */
[C---:B------:R-:W-:Y:S01]  /*49f0*/  HMMA.16816.F32.BF16 R188, R16.reuse, R20, RZ ;  /* 0x0000001410bc723c */ /* 0x040fe200000418ff */
[----:B------:R-:W-:Y:S04]  /*4a00*/  LDSM.16.M88.4 R40, [R202+0x6800] ;  /* 0x00680000ca28783b */ /* 0x000fe80000000200 */
[----:B------:R-:W0:Y:S01]  /*4a10*/  LDGDEPBAR ;  /* 0x00000000000079af */ /* 0x000e220000000000 */
[----:B------:R-:W-:Y:S03]  /*4a20*/  HMMA.16816.F32.BF16 R204, R16, R22, RZ ;  /* 0x0000001610cc723c */ /* 0x000fe600000418ff */
[----:B------:R-:W3:Y:S03]  /*4a30*/  LDSM.16.M88.4 R20, [R221] ;  /* 0x00000000dd14783b */ /* 0x000ee60000000200 */
[C---:B------:R-:W-:Y:S06]  /*4a40*/  HMMA.16816.F32.BF16 R144, R8.reuse, R72, RZ ;  /* 0x000000480890723c */ /* 0x040fec00000418ff */
[C---:B------:R-:W-:Y:S06]  /*4a50*/  HMMA.16816.F32.BF16 R180, R8.reuse, R36, RZ ;  /* 0x0000002408b4723c */ /* 0x040fec00000418ff */
[C---:B------:R-:W-:Y:S06]  /*4a60*/  HMMA.16816.F32.BF16 R176, R8.reuse, R38, RZ ;  /* 0x0000002608b0723c */ /* 0x040fec00000418ff */
[C---:B------:R-:W-:Y:S06]  /*4a70*/  HMMA.16816.F32.BF16 R156, R8.reuse, R80, RZ ;  /* 0x00000050089c723c */ /* 0x040fec00000418ff */
[----:B------:R-:W-:Y:S06]  /*4a80*/  HMMA.16816.F32.BF16 R152, R8, R82, RZ ;  /* 0x000000520898723c */ /* 0x000fec00000418ff */
[C---:B------:R-:W-:Y:S06]  /*4a90*/  HMMA.16816.F32.BF16 R224, R16.reuse, R36, RZ ;  /* 0x0000002410e0723c */ /* 0x040fec00000418ff */
[C---:B------:R-:W-:Y:S01]  /*4aa0*/  HMMA.16816.F32.BF16 R236, R16.reuse, R38, RZ ;  /* 0x0000002610ec723c */ /* 0x040fe200000418ff */
[----:B------:R-:W5:Y:S05]  /*4ab0*/  LDSM.16.M88.4 R36, [R202+0x7000] ;  /* 0x00700000ca24783b */ /* 0x000f6a0000000200 */
[C---:B------:R-:W-:Y:S06]  /*4ac0*/  HMMA.16816.F32.BF16 R136, R16.reuse, R80, RZ ;  /* 0x000000501088723c */ /* 0x040fec00000418ff */
[C---:B------:R-:W-:Y:S06]  /*4ad0*/  HMMA.16816.F32.BF16 R112, R16.reuse, R82, RZ ;  /* 0x000000521070723c */ /* 0x040fec00000418ff */
[C---:B-1----:R-:W-:Y:S06]  /*4ae0*/  HMMA.16816.F32.BF16 R208, R16.reuse, R68, RZ ;  /* 0x0000004410d0723c */ /* 0x042fec00000418ff */
[C---:B------:R-:W-:Y:S06]  /*4af0*/  HMMA.16816.F32.BF16 R196, R16.reuse, R70, RZ ;  /* 0x0000004610c4723c */ /* 0x040fec00000418ff */
[C---:B------:R-:W-:Y:S06]  /*4b00*/  HMMA.16816.F32.BF16 R184, R16.reuse, R84, RZ ;  /* 0x0000005410b8723c */ /* 0x040fec00000418ff */
[C---:B------:R-:W-:Y:S06]  /*4b10*/  HMMA.16816.F32.BF16 R140, R16.reuse, R86, RZ ;  /* 0x00000056108c723c */ /* 0x040fec00000418ff */
[C---:B--2---:R-:W-:Y:S06]  /*4b20*/  HMMA.16816.F32.BF16 R108, R16.reuse, R76, RZ ;  /* 0x0000004c106c723c */ /* 0x044fec00000418ff */
[C---:B------:R-:W-:Y:S06]  /*4b30*/  HMMA.16816.F32.BF16 R100, R16.reuse, R78, RZ ;  /* 0x0000004e1064723c */ /* 0x040fec00000418ff */
[C---:B------:R-:W-:Y:S06]  /*4b40*/  HMMA.16816.F32.BF16 R80, R16.reuse, R72, RZ ;  /* 0x000000481050723c */ /* 0x040fec00000418ff */
[----:B------:R-:W-:Y:S06]  /*4b50*/  HMMA.16816.F32.BF16 R104, R16, R74, RZ ;  /* 0x0000004a1068723c */ /* 0x000fec00000418ff */
[----:B----4-:R-:W-:Y:S06]  /*4b60*/  HMMA.16816.F32.BF16 R16, R24, R88, R120 ;  /* 0x000000581810723c */ /* 0x010fec0000041878 */
[C---:B------:R-:W-:Y:S06]  /*4b70*/  HMMA.16816.F32.BF16 R172, R8.reuse, R68, RZ ;  /* 0x0000004408ac723c */ /* 0x040fec00000418ff */
[C---:B------:R-:W-:Y:S06]  /*4b80*/  HMMA.16816.F32.BF16 R168, R8.reuse, R70, RZ ;  /* 0x0000004608a8723c */ /* 0x040fec00000418ff */
[C---:B------:R-:W-:Y:S06]  /*4b90*/  HMMA.16816.F32.BF16 R164, R8.reuse, R84, RZ ;  /* 0x0000005408a4723c */ /* 0x040fec00000418ff */
[C---:B------:R-:W-:Y:S06]  /*4ba0*/  HMMA.16816.F32.BF16 R160, R8.reuse, R86, RZ ;  /* 0x0000005608a0723c */ /* 0x040fec00000418ff */
[C---:B------:R-:W-:Y:S06]  /*4bb0*/  HMMA.16816.F32.BF16 R148, R8.reuse, R76, RZ ;  /* 0x0000004c0894723c */ /* 0x040fec00000418ff */
[C---:B------:R-:W-:Y:S06]  /*4bc0*/  HMMA.16816.F32.BF16 R228, R8.reuse, R78, RZ ;  /* 0x0000004e08e4723c */ /* 0x040fec00000418ff */
[----:B------:R-:W-:Y:S01]  /*4bd0*/  HMMA.16816.F32.BF16 R192, R8, R74, RZ ;  /* 0x0000004a08c0723c */ /* 0x000fe200000418ff */
[----:B------:R-:W1:Y:S05]  /*4be0*/  LDSM.16.M88.4 R8, [R221+0x2000] ;  /* 0x00200000dd08783b */ /* 0x000e6a0000000200 */
[----:B------:R-:W-:Y:S06]  /*4bf0*/  HMMA.16816.F32.BF16 R72, R32, R50, R116 ;  /* 0x000000322048723c */ /* 0x000fec0000041874 */
[----:B------:R-:W-:Y:S06]  /*4c00*/  HMMA.16816.F32.BF16 R144, R28, R56, R144 ;  /* 0x000000381c90723c */ /* 0x000fec0000041890 */
[----:B------:R-:W-:Y:S06]  /*4c10*/  HMMA.16816.F32.BF16 R68, R12, R88, R124 ;  /* 0x000000580c44723c */ /* 0x000fec000004187c */
[----:B------:R-:W-:Y:S01]  /*4c20*/  HMMA.16816.F32.BF16 R84, R28, R50, R96 ;  /* 0x000000321c54723c */ /* 0x000fe20000041860 */
[----:B------:R-:W2:Y:S05]  /*4c30*/  LDSM.16.M88.4 R48, [R212+0x800] ;  /* 0x00080000d430783b */ /* 0x000eaa0000000200 */
[----:B---3--:R-:W-:Y:S06]  /*4c40*/  HMMA.16816.F32.BF16 R76, R20, R92, R16 ;  /* 0x0000005c144c723c */ /* 0x008fec0000041810 */
        /* <DEDUP_REMOVED lines=14> */
[C---:B-----5:R-:W-:Y:S06]  /*4d30*/  HMMA.16816.F32.BF16 R248, R28.reuse, R36, R148 ;  /* 0x000000241cf8723c */ /* 0x060fec0000041894 */
[C---:B------:R-:W-:Y:S06]  /*4d40*/  HMMA.16816.F32.BF16 R228, R28.reuse, R38, R228 ;  /* 0x000000261ce4723c */ /* 0x040fec00000418e4 */
[----:B------:R-:W-:Y:S06]  /*4d50*/  HMMA.16816.F32.BF16 R192, R28, R58, R192 ;  /* 0x0000003a1cc0723c */ /* 0x000fec00000418c0 */
[----:B------:R-:W-:Y:S06]  /*4d60*/  HMMA.16816.F32.BF16 R16, R32, R64, R188 ;  /* 0x000000402010723c */ /* 0x000fec00000418bc */
[----:B------:R-:W-:Y:S06]  /*4d70*/  HMMA.16816.F32.BF16 R28, R24, R90, R72 ;  /* 0x0000005a181c723c */ /* 0x000fec0000041848 */
[C---:B------:R-:W-:Y:S06]  /*4d80*/  HMMA.16816.F32.BF16 R152, R32.reuse, R40, R136 ;  /* 0x000000282098723c */ /* 0x040fec0000041888 */
[----:B------:R-:W-:Y:S06]  /*4d90*/  HMMA.16816.F32.BF16 R148, R32, R42, R112 ;  /* 0x0000002a2094723c */ /* 0x000fec0000041870 */
[----:B-1----:R-:W-:Y:S06]  /*4da0*/  HMMA.16816.F32.BF16 R40, R8, R92, R68 ;  /* 0x0000005c0828723c */ /* 0x002fec0000041844 */
[C---:B------:R-:W-:Y:S06]  /*4db0*/  HMMA.16816.F32.BF16 R160, R32.reuse, R56, R80 ;  /* 0x0000003820a0723c */ /* 0x040fec0000041850 */
[----:B------:R-:W-:Y:S01]  /*4dc0*/  HMMA.16816.F32.BF16 R124, R32, R60, R224 ;  /* 0x0000003c207c723c */ /* 0x000fe200000418e0 */
[----:B------:R-:W-:-:S02]  /*4dd0*/  IMAD.MOV.U32 R83, RZ, RZ, R0 ;  /* 0x000000ffff537224 */ /* 0x000fc400078e0000 */
[----:B------:R-:W-:Y:S01]  /*4de0*/  FMUL.FTZ R0, R76, UR32 ;  /* 0x000000204c007c20 */ /* 0x000fe20008410000 */
[----:B------:R-:W-:Y:S02]  /*4df0*/  IMAD.MOV.U32 R80, RZ, RZ, R88 ;  /* 0x000000ffff507224 */ /* 0x000fe400078e0058 */
[----:B------:R-:W-:Y:S01]  /*4e00*/  IMAD.MOV.U32 R81, RZ, RZ, R7 ;  /* 0x000000ffff517224 */ /* 0x000fe200078e0007 */
[----:B------:R1:W3:Y:S01]  /*4e10*/  MUFU.TANH R227, R0 ;  /* 0x0000000000e37308 */ /* 0x0002e20000002400 */
[----:B------:R-:W-:Y:S01]  /*4e20*/  HMMA.16816.F32.BF16 R156, R32, R36, R108 ;  /* 0x00000024209c723c */ /* 0x000fe2000004186c */
[----:B------:R-:W-:Y:S01]  /*4e30*/  IMAD.MOV.U32 R82, RZ, RZ, R6 ;  /* 0x000000ffff527224 */ /* 0x000fe200078e0006 */
[----:B------:R-:W-:-:S04]  /*4e40*/  SHF.R.S32.HI R6, RZ, 0x1f, R232 ;  /* 0x0000001fff067819 */ /* 0x000fc800000114e8 */
[----:B------:R-:W-:Y:S01]  /*4e50*/  HMMA.16816.F32.BF16 R164, R32, R38, R100 ;  /* 0x0000002620a4723c */ /* 0x000fe20000041864 */
[----:B------:R-:W-:-:S04]  /*4e60*/  LEA.HI R6, R6, R232, RZ, 0x5 ;  /* 0x000000e806067211 */ /* 0x000fc800078f28ff */
[----:B------:R-:W-:Y:S01]  /*4e70*/  LOP3.LUT R6, R6, 0xffffffe0, RZ, 0xc0, !PT ;  /* 0xffffffe006067812 */ /* 0x000fe200078ec0ff */
[----:B------:R-:W-:Y:S01]  /*4e80*/  HMMA.16816.F32.BF16 R36, R12, R90, R84 ;  /* 0x0000005a0c24723c */ /* 0x000fe20000041854 */
[----:B-1----:R-:W-:-:S05]  /*4e90*/  FMUL.FTZ R0, R77, UR32 ;  /* 0x000000204d007c20 */ /* 0x002fca0008410000 */
[C---:B------:R-:W-:Y:S01]  /*4ea0*/  HMMA.16816.F32.BF16 R208, R32.reuse, R52, R208 ;  /* 0x0000003420d0723c */ /* 0x040fe200000418d0 */
[----:B------:R1:W4:Y:S05]  /*4eb0*/  MUFU.TANH R226, R0 ;  /* 0x0000000000e27308 */ /* 0x00032a0000002400 */
[----:B------:R-:W-:Y:S06]  /*4ec0*/  HMMA.16816.F32.BF16 R196, R32, R54, R196 ;  /* 0x0000003620c4723c */ /* 0x000fec00000418c4 */
[----:B--2---:R-:W-:Y:S01]  /*4ed0*/  HMMA.16816.F32.BF16 R52, R24, R48, R16 ;  /* 0x000000301834723c */ /* 0x004fe20000041810 */
[----:B------:R-:W2:Y:S05]  /*4ee0*/  LDSM.16.M88.4 R16, [R218+0x800] ;  /* 0x00080000da10783b */ /* 0x000eaa0000000200 */
[----:B------:R-:W-:Y:S01]  /*4ef0*/  HMMA.16816.F32.BF16 R28, R20, R94, R28 ;  /* 0x0000005e141c723c */ /* 0x000fe2000004181c */
[----:B-1----:R-:W-:-:S04]  /*4f00*/  FMUL.FTZ R0, R78, UR32 ;  /* 0x000000204e007c20 */ /* 0x002fc80008410000 */
[----:B------:R1:W5:Y:S01]  /*4f10*/  MUFU.TANH R235, R0 ;  /* 0x0000000000eb7308 */ /* 0x0003620000002400 */
[C---:B------:R-:W-:Y:S06]  /*4f20*/  HMMA.16816.F32.BF16 R96, R32.reuse, R66, R204 ;  /* 0x000000422060723c */ /* 0x040fec00000418cc */
[C---:B------:R-:W-:Y:S06]  /*4f30*/  HMMA.16816.F32.BF16 R184, R32.reuse, R44, R184 ;  /* 0x0000002c20b8723c */ /* 0x040fec00000418b8 */
[----:B------:R-:W-:Y:S01]  /*4f40*/  HMMA.16816.F32.BF16 R144, R32, R46, R140 ;  /* 0x0000002e2090723c */ /* 0x000fe2000004188c */
[----:B-1----:R-:W-:-:S05]  /*4f50*/  FMUL.FTZ R0, R79, UR32 ;  /* 0x000000204f007c20 */ /* 0x002fca0008410000 */
[C---:B------:R-:W-:Y:S01]  /*4f60*/  HMMA.16816.F32.BF16 R236, R32.reuse, R62, R236 ;  /* 0x0000003e20ec723c */ /* 0x040fe200000418ec */
[----:B------:R1:W-:Y:S05]  /*4f70*/  MUFU.TANH R252, R0 ;  /* 0x0000000000fc7308 */ /* 0x0003ea0000002400 */
[----:B------:R-:W-:Y:S01]  /*4f80*/  HMMA.16816.F32.BF16 R140, R32, R58, R104 ;  /* 0x0000003a208c723c */ /* 0x000fe20000041868 */
[----:B------:R-:W3:Y:S05]  /*4f90*/  LDSM.16.M88.4 R32, [R212+0x1000] ;  /* 0x00100000d420783b */ /* 0x000eea0000000200 */
[----:B------:R-:W-:Y:S06]  /*4fa0*/  HMMA.16816.F32.BF16 R44, R12, R48, R116 ;  /* 0x000000300c2c723c */ /* 0x000fec0000041874 */
[----:B--2---:R-:W-:Y:S01]  /*4fb0*/  HMMA.16816.F32.BF16 R60, R20, R16, R52 ;  /* 0x00000010143c723c */ /* 0x004fe20000041834 */
[----:B-1----:R-:W-:-:S04]  /*4fc0*/  FMUL.FTZ R0, R40, UR32 ;  /* 0x0000002028007c20 */ /* 0x002fc80008410000 */
[----:B------:R1:W-:Y:S01]  /*4fd0*/  MUFU.TANH R224, R0 ;  /* 0x0000000000e07308 */ /* 0x0003e20000002400 */
[-C--:B------:R-:W-:Y:S06]  /*4fe0*/  HMMA.16816.F32.BF16 R64, R12, R50.reuse, R120 ;  /* 0x000000320c40723c */ /* 0x080fec0000041878 */
[----:B------:R-:W-:Y:S01]  /*4ff0*/  HMMA.16816.F32.BF16 R68, R24, R50, R96 ;  /* 0x000000321844723c */ /* 0x000fe20000041860 */
[----:B------:R-:W2:Y:S05]  /*5000*/  LDSM.16.M88.4 R48, [R212+0x1800] ;  /* 0x00180000d430783b */ /* 0x000eaa0000000200 */
[----:B------:R-:W-:Y:S01]  /*5010*/  HMMA.16816.F32.BF16 R56, R8, R16, R44 ;  /* 0x000000100838723c */ /* 0x000fe2000004182c */
[----:B------:R-:W4:Y:S01]  /*5020*/  LDSM.16.M88.4 R44, [R212+0x3000] ;  /* 0x00300000d42c783b */ /* 0x000f220000000200 */
[----:B-1----:R-:W-:-:S04]  /*5030*/  FMUL.FTZ R0, R41, UR32 ;  /* 0x0000002029007c20 */ /* 0x002fc80008410000 */
[----:B------:R1:W-:Y:S01]  /*5040*/  MUFU.TANH R234, R0 ;  /* 0x0000000000ea7308 */ /* 0x0003e20000002400 */
[----:B---3--:R-:W-:Y:S06]  /*5050*/  HMMA.16816.F32.BF16 R76, R12, R32, R180 ;  /* 0x000000200c4c723c */ /* 0x008fec00000418b4 */
[-C--:B------:R-:W-:Y:S06]  /*5060*/  HMMA.16816.F32.BF16 R64, R8, R18.reuse, R64 ;  /* 0x000000120840723c */ /* 0x080fec0000041840 */
[----:B------:R-:W-:Y:S01]  /*5070*/  HMMA.16816.F32.BF16 R52, R20, R18, R68 ;  /* 0x000000121434723c */ /* 0x000fe20000041844 */
[----:B------:R-:W-:Y:S01]  /*5080*/  LDSM.16.M88.4 R16, [R218+0x1000] ;  /* 0x00100000da10783b */ /* 0x000fe20000000200 */
[----:B-1----:R-:W-:-:S04]  /*5090*/  FMUL.FTZ R0, R42, UR32 ;  /* 0x000000202a007c20 */ /* 0x002fc80008410000 */
[----:B------:R1:W3:Y:S01]  /*50a0*/  MUFU.TANH R219, R0 ;  /* 0x0000000000db7308 */ /* 0x0002e20000002400 */
[----:B------:R-:W-:Y:S06]  /*50b0*/  HMMA.16816.F32.BF16 R72, R24, R32, R124 ;  /* 0x000000201848723c */ /* 0x000fec000004187c */
[C---:B------:R-:W-:Y:S06]  /*50c0*/  HMMA.16816.F32.BF16 R96, R12.reuse, R34, R176 ;  /* 0x000000220c60723c */ /* 0x040fec00000418b0 */
[----:B--2---:R-:W-:Y:S01]  /*50d0*/  HMMA.16816.F32.BF16 R100, R12, R48, R172 ;  /* 0x000000300c64723c */ /* 0x004fe200000418ac */
[----:B-1----:R-:W-:-:S05]  /*50e0*/  FMUL.FTZ R0, R43, UR32 ;  /* 0x000000202b007c20 */ /* 0x002fca0008410000 */
[----:B------:R-:W-:Y:S01]  /*50f0*/  HMMA.16816.F32.BF16 R40, R8, R94, R36 ;  /* 0x0000005e0828723c */ /* 0x000fe20000041824 */
[----:B------:R-:W1:Y:S01]  /*5100*/  LDSM.16.M88.4 R36, [R212+0x2000] ;  /* 0x00200000d424783b */ /* 0x000e620000000200 */
[----:B------:R2:W3:Y:S04]  /*5110*/  MUFU.TANH R223, R0 ;  /* 0x0000000000df7308 */ /* 0x0004e80000002400 */
[C---:B------:R-:W-:Y:S06]  /*5120*/  HMMA.16816.F32.BF16 R108, R12.reuse, R50, R168 ;  /* 0x000000320c6c723c */ /* 0x040fec00000418a8 */
[----:B----4-:R-:W-:Y:S06]  /*5130*/  HMMA.16816.F32.BF16 R116, R12, R46, R228 ;  /* 0x0000002e0c74723c */ /* 0x010fec00000418e4 */
[----:B------:R-:W-:Y:S01]  /*5140*/  HMMA.16816.F32.BF16 R84, R24, R50, R196 ;  /* 0x000000321854723c */ /* 0x000fe200000418c4 */
[----:B--2---:R-:W-:-:S04]  /*5150*/  FMUL.FTZ R0, R28, UR32 ;  /* 0x000000201c007c20 */ /* 0x004fc80008410000 */
[----:B------:R2:W4:Y:S02]  /*5160*/  MUFU.TANH R217, R0 ;  /* 0x0000000000d97308 */ /* 0x0005240000002400 */
[----:B--2---:R-:W-:Y:S01]  /*5170*/  FMUL.FTZ R0, R29, UR32 ;  /* 0x000000201d007c20 */ /* 0x004fe20008410000 */
[C---:B-1----:R-:W-:Y:S05]  /*5180*/  HMMA.16816.F32.BF16 R112, R12.reuse, R36, R128 ;  /* 0x000000240c70723c */ /* 0x042fea0000041880 */
[----:B------:R1:W-:Y:S01]  /*5190*/  MUFU.TANH R222, R0 ;  /* 0x0000000000de7308 */ /* 0x0003e20000002400 */
[C---:B------:R-:W-:Y:S06]  /*51a0*/  HMMA.16816.F32.BF16 R124, R12.reuse, R38, R132 ;  /* 0x000000260c7c723c */ /* 0x040fec0000041884 */
[----:B------:R-:W-:Y:S06]  /*51b0*/  HMMA.16816.F32.BF16 R128, R12, R44, R248 ;  /* 0x0000002c0c80723c */ /* 0x000fec00000418f8 */
[----:B------:R-:W-:Y:S01]  /*51c0*/  HMMA.16816.F32.BF16 R92, R24, R38, R144 ;  /* 0x00000026185c723c */ /* 0x000fe20000041890 */
[----:B-1----:R-:W-:-:S04]  /*51d0*/  FMUL.FTZ R0, R30, UR32 ;  /* 0x000000201e007c20 */ /* 0x002fc80008410000 */
[----:B------:R1:W2:Y:S01]  /*51e0*/  MUFU.TANH R207, R0 ;  /* 0x0000000000cf7308 */ /* 0x0002a20000002400 */
[----:B------:R-:W-:Y:S01]  /*51f0*/  HMMA.16816.F32.BF16 R88, R24, R36, R184 ;  /* 0x000000241858723c */ /* 0x000fe200000418b8 */
[----:B-1----:R-:W-:Y:S02]  /*5200*/  FMUL.FTZ R0, R31, UR32 ;  /* 0x000000201f007c20 */ /* 0x002fe40008410000 */
[----:B------:R-:W1:Y:S04]  /*5210*/  LDSM.16.M88.4 R28, [R212+0x2800] ;  /* 0x00280000d41c783b */ /* 0x000e680000000200 */
[----:B------:R5:W-:Y:S02]  /*5220*/  MUFU.TANH R216, R0 ;  /* 0x0000000000d87308 */ /* 0x000be40000002400 */
[----:B-----5:R-:W-:-:S06]  /*5230*/  FMUL.FTZ R0, R40, UR32 ;  /* 0x0000002028007c20 */ /* 0x020fcc0008410000 */
[----:B------:R5:W2:Y:S02]  /*5240*/  MUFU.TANH R205, R0 ;  /* 0x0000000000cd7308 */ /* 0x000aa40000002400 */
[----:B-----5:R-:W-:Y:S01]  /*5250*/  FMUL.FTZ R0, R41, UR32 ;  /* 0x0000002029007c20 */ /* 0x020fe20008410000 */
[C---:B-1----:R-:W-:Y:S05]  /*5260*/  HMMA.16816.F32.BF16 R136, R12.reuse, R28, R240 ;  /* 0x0000001c0c88723c */ /* 0x042fea00000418f0 */
[----:B------:R1:W-:Y:S01]  /*5270*/  MUFU.TANH R206, R0 ;  /* 0x0000000000ce7308 */ /* 0x0003e20000002400 */
[----:B------:R-:W-:Y:S01]  /*5280*/  HMMA.16816.F32.BF16 R132, R12, R30, R244 ;  /* 0x0000001e0c84723c */ /* 0x000fe200000418f4 */
[----:B------:R-:W-:-:S02]  /*5290*/  IMAD.MOV.U32 R242, RZ, RZ, R227 ;  /* 0x000000fffff27224 */ /* 0x000fc400078e00e3 */
[----:B------:R-:W-:Y:S02]  /*52a0*/  IMAD.MOV.U32 R243, RZ, RZ, R226 ;  /* 0x000000fffff37224 */ /* 0x000fe400078e00e2 */
[----:B-1----:R-:W-:-:S04]  /*52b0*/  FMUL.FTZ R0, R42, UR32 ;  /* 0x000000202a007c20 */ /* 0x002fc80008410000 */
[----:B------:R1:W5:Y:S02]  /*52c0*/  MUFU.TANH R188, R0 ;  /* 0x0000000000bc7308 */ /* 0x0003640000002400 */
[----:B-1----:R-:W-:Y:S02]  /*52d0*/  FMUL.FTZ R0, R43, UR32 ;  /* 0x000000202b007c20 */ /* 0x002fe40008410000 */
[----:B------:R-:W1:Y:S04]  /*52e0*/  LDSM.16.M88.4 R40, [R212+0x3800] ;  /* 0x00380000d428783b */ /* 0x000e680000000200 */
[----:B------:R3:W-:Y:S02]  /*52f0*/  MUFU.TANH R204, R0 ;  /* 0x0000000000cc7308 */ /* 0x0007e40000002400 */
[----:B---3--:R-:W-:-:S06]  /*5300*/  FMUL.FTZ R0, R60, UR32 ;  /* 0x000000203c007c20 */ /* 0x008fcc0008410000 */
[----:B------:R3:W5:Y:S02]  /*5310*/  MUFU.TANH R190, R0 ;  /* 0x0000000000be7308 */ /* 0x0007640000002400 */
[----:B---3--:R-:W-:Y:S01]  /*5320*/  FMUL.FTZ R0, R61, UR32 ;  /* 0x000000203d007c20 */ /* 0x008fe20008410000 */
[C---:B-1----:R-:W-:Y:S05]  /*5330*/  HMMA.16816.F32.BF16 R120, R12.reuse, R40, R80 ;  /* 0x000000280c78723c */ /* 0x042fea0000041850 */
[----:B------:R1:W-:Y:S01]  /*5340*/  MUFU.TANH R191, R0 ;  /* 0x0000000000bf7308 */ /* 0x0003e20000002400 */
[----:B------:R-:W-:Y:S06]  /*5350*/  HMMA.16816.F32.BF16 R104, R12, R42, R192 ;  /* 0x0000002a0c68723c */ /* 0x000fec00000418c0 */
[----:B------:R-:W-:Y:S06]  /*5360*/  HMMA.16816.F32.BF16 R12, R8, R16, R76 ;  /* 0x00000010080c723c */ /* 0x000fec000004184c */
[----:B------:R-:W-:Y:S01]  /*5370*/  HMMA.16816.F32.BF16 R76, R24, R28, R152 ;  /* 0x0000001c184c723c */ /* 0x000fe20000041898 */
[----:B-1----:R-:W-:-:S04]  /*5380*/  FMUL.FTZ R0, R62, UR32 ;  /* 0x000000203e007c20 */ /* 0x002fc80008410000 */
[----:B------:R1:W3:Y:S01]  /*5390*/  MUFU.TANH R183, R0 ;  /* 0x0000000000b77308 */ /* 0x0002e20000002400 */
[C---:B------:R-:W-:Y:S01]  /*53a0*/  HMMA.16816.F32.BF16 R80, R24.reuse, R30, R148 ;  /* 0x0000001e1850723c */ /* 0x040fe20000041894 */
[----:B------:R-:W4:Y:S05]  /*53b0*/  LDSM.16.M88.4 R28, [R218+0x1800] ;  /* 0x00180000da1c783b */ /* 0x000f2a0000000200 */
[----:B------:R-:W-:Y:S01]  /*53c0*/  HMMA.16816.F32.BF16 R68, R24, R40, R160 ;  /* 0x000000281844723c */ /* 0x000fe200000418a0 */
[----:B-1----:R-:W-:-:S05]  /*53d0*/  FMUL.FTZ R0, R63, UR32 ;  /* 0x000000203f007c20 */ /* 0x002fca0008410000 */
[----:B------:R-:W-:Y:S01]  /*53e0*/  HMMA.16816.F32.BF16 R60, R24, R48, R208 ;  /* 0x00000030183c723c */ /* 0x000fe200000418d0 */
[----:B------:R1:W-:Y:S02]  /*53f0*/  MUFU.TANH R189, R0 ;  /* 0x0000000000bd7308 */ /* 0x0003e40000002400 */
[----:B-1----:R-:W-:-:S06]  /*5400*/  FMUL.FTZ R0, R56, UR32 ;  /* 0x0000002038007c20 */ /* 0x002fcc0008410000 */
[----:B------:R1:W3:-:S15]  /*5410*/  MUFU.TANH R181, R0 ;  /* 0x0000000000b57308 */ /* 0x0002de0000002400 */
[----:B----4-:R-:W-:Y:S01]  /*5420*/  HMMA.16816.F32.BF16 R36, R20, R28, R60 ;  /* 0x0000001c1424723c */ /* 0x010fe2000004183c */
[----:B-1----:R-:W-:-:S04]  /*5430*/  FMUL.FTZ R0, R57, UR32 ;  /* 0x0000002039007c20 */ /* 0x002fc80008410000 */
[----:B------:R1:W-:Y:S02]  /*5440*/  MUFU.TANH R182, R0 ;  /* 0x0000000000b67308 */ /* 0x0003e40000002400 */
[----:B-1----:R-:W-:-:S06]  /*5450*/  FMUL.FTZ R0, R58, UR32 ;  /* 0x000000203a007c20 */ /* 0x002fcc0008410000 */
[----:B------:R1:W4:Y:S02]  /*5460*/  MUFU.TANH R177, R0 ;  /* 0x0000000000b17308 */ /* 0x0003240000002400 */
[----:B-1----:R-:W-:Y:S02]  /*5470*/  FMUL.FTZ R0, R59, UR32 ;  /* 0x000000203b007c20 */ /* 0x002fe40008410000 */
[----:B------:R-:W-:Y:S04]  /*5480*/  HMMA.16816.F32.BF16 R56, R24, R34, R236 ;  /* 0x000000221838723c */ /* 0x000fe800000418ec */
[----:B------:R1:W-:Y:S02]  /*5490*/  MUFU.TANH R180, R0 ;  /* 0x0000000000b47308 */ /* 0x0003e40000002400 */
[----:B------:R-:W-:Y:S06]  /*54a0*/  HMMA.16816.F32.BF16 R32, R20, R16, R72 ;  /* 0x000000101420723c */ /* 0x000fec0000041848 */
[----:B------:R-:W-:Y:S01]  /*54b0*/  HMMA.16816.F32.BF16 R72, R24, R44, R156 ;  /* 0x0000002c1848723c */ /* 0x000fe2000004189c */
[----:B-1----:R-:W-:-:S04]  /*54c0*/  FMUL.FTZ R0, R52, UR32 ;  /* 0x0000002034007c20 */ /* 0x002fc80008410000 */
[----:B------:R1:W4:Y:S07]  /*54d0*/  MUFU.TANH R179, R0 ;  /* 0x0000000000b37308 */ /* 0x00032e0000002400 */
[----:B------:R-:W-:Y:S06]  /*54e0*/  HMMA.16816.F32.BF16 R48, R20, R18, R56 ;  /* 0x000000121430723c */ /* 0x000fec0000041838 */
[----:B------:R-:W-:Y:S06]  /*54f0*/  HMMA.16816.F32.BF16 R56, R24, R42, R140 ;  /* 0x0000002a1838723c */ /* 0x000fec000004188c */
[----:B------:R-:W-:Y:S01]  /*5500*/  HMMA.16816.F32.BF16 R40, R8, R18, R96 ;  /* 0x000000120828723c */ /* 0x000fe20000041860 */
[----:B------:R-:W2:Y:S01]  /*5510*/  LDSM.16.M88.4 R16, [R218+0x3000] ;  /* 0x00300000da10783b */ /* 0x000ea20000000200 */
[----:B-1----:R-:W-:-:S04]  /*5520*/  FMUL.FTZ R0, R53, UR32 ;  /* 0x0000002035007c20 */ /* 0x002fc80008410000 */
[----:B------:R1:W-:Y:S02]  /*5530*/  MUFU.TANH R178, R0 ;  /* 0x0000000000b27308 */ /* 0x0003e40000002400 */
[----:B-1----:R-:W-:-:S06]  /*5540*/  FMUL.FTZ R0, R54, UR32 ;  /* 0x0000002036007c20 */ /* 0x002fcc0008410000 */
[----:B------:R1:W4:Y:S01]  /*5550*/  MUFU.TANH R175, R0 ;  /* 0x0000000000af7308 */ /* 0x0003220000002400 */
[----:B--2---:R-:W-:Y:S01]  /*5560*/  HMMA.16816.F32.BF16 R128, R8, R16, R128 ;  /* 0x000000100880723c */ /* 0x004fe20000041880 */
[----:B-1----:R-:W-:-:S05]  /*5570*/  FMUL.FTZ R0, R55, UR32 ;  /* 0x0000002037007c20 */ /* 0x002fca0008410000 */
[C---:B------:R-:W-:Y:S01]  /*5580*/  HMMA.16816.F32.BF16 R116, R8.reuse, R18, R116 ;  /* 0x000000120874723c */ /* 0x040fe20000041874 */
[----:B------:R1:W-:Y:S05]  /*5590*/  MUFU.TANH R176, R0 ;  /* 0x0000000000b07308 */ /* 0x0003ea0000002400 */
[----:B------:R-:W-:Y:S06]  /*55a0*/  HMMA.16816.F32.BF16 R52, R8, R30, R108 ;  /* 0x0000001e0834723c */ /* 0x000fec000004186c */
[----:B------:R-:W-:Y:S01]  /*55b0*/  HMMA.16816.F32.BF16 R72, R20, R16, R72 ;  /* 0x000000101448723c */ /* 0x000fe20000041848 */
[----:B-1----:R-:W-:-:S04]  /*55c0*/  FMUL.FTZ R0, R64, UR32 ;  /* 0x0000002040007c20 */ /* 0x002fc80008410000 */
[----:B------:R1:W2:-:S13]  /*55d0*/  MUFU.TANH R173, R0 ;  /* 0x0000000000ad7308 */ /* 0x00029a0000002400 */
[----:B------:R-:W-:Y:S01]  /*55e0*/  FMUL.FTZ R16, R54, UR32 ;  /* 0x0000002036107c20 */ /* 0x000fe20008410000 */
[----:B------:R-:W-:Y:S01]  /*55f0*/  FMUL.FTZ R17, R55, UR32 ;  /* 0x0000002037117c20 */ /* 0x000fe20008410000 */
[----:B-1----:R-:W-:-:S04]  /*5600*/  FMUL.FTZ R0, R65, UR32 ;  /* 0x0000002041007c20 */ /* 0x002fc80008410000 */
[----:B------:R1:W-:Y:S02]  /*5610*/  MUFU.TANH R174, R0 ;  /* 0x0000000000ae7308 */ /* 0x0003e40000002400 */
[----:B-1----:R-:W-:-:S06]  /*5620*/  FMUL.FTZ R0, R66, UR32 ;  /* 0x0000002042007c20 */ /* 0x002fcc0008410000 */
[----:B------:R1:W2:Y:S02]  /*5630*/  MUFU.TANH R170, R0 ;  /* 0x0000000000aa7308 */ /* 0x0002a40000002400 */
[----:B-1----:R-:W-:Y:S02]  /*5640*/  FMUL.FTZ R0, R67, UR32 ;  /* 0x0000002043007c20 */ /* 0x002fe40008410000 */
[----:B------:R-:W-:Y:S01]  /*5650*/  HMMA.16816.F32.BF16 R64, R24, R46, R164 ;  /* 0x0000002e1840723c */ /* 0x000fe200000418a4 */
[----:B------:R-:W1:Y:S03]  /*5660*/  LDSM.16.M88.4 R24, [R218+0x3800] ;  /* 0x00380000da18783b */ /* 0x000e660000000200 */
[----:B------:R5:W-:Y:S02]  /*5670*/  MUFU.TANH R172, R0 ;  /* 0x0000000000ac7308 */ /* 0x000be40000002400 */
[----:B------:R-:W-:Y:S06]  /*5680*/  HMMA.16816.F32.BF16 R44, R8, R28, R100 ;  /* 0x0000001c082c723c */ /* 0x000fec0000041864 */
[----:B------:R-:W-:Y:S01]  /*5690*/  HMMA.16816.F32.BF16 R28, R20, R30, R84 ;  /* 0x0000001e141c723c */ /* 0x000fe20000041854 */
[----:B-----5:R-:W-:-:S04]  /*56a0*/  FMUL.FTZ R0, R32, UR32 ;  /* 0x0000002020007c20 */ /* 0x020fc80008410000 */
[----:B------:R5:W2:Y:S07]  /*56b0*/  MUFU.TANH R168, R0 ;  /* 0x0000000000a87308 */ /* 0x000aae0000002400 */
[----:B------:R-:W-:Y:S01]  /*56c0*/  HMMA.16816.F32.BF16 R64, R20, R18, R64 ;  /* 0x000000121440723c */ /* 0x000fe20000041840 */
[----:B-----5:R-:W-:-:S05]  /*56d0*/  FMUL.FTZ R0, R33, UR32 ;  /* 0x0000002021007c20 */ /* 0x020fca0008410000 */
[C---:B-1----:R-:W-:Y:S01]  /*56e0*/  HMMA.16816.F32.BF16 R108, R8.reuse, R26, R104 ;  /* 0x0000001a086c723c */ /* 0x042fe20000041868 */
[----:B------:R1:W-:Y:S05]  /*56f0*/  MUFU.TANH R169, R0 ;  /* 0x0000000000a97308 */ /* 0x0003ea0000002400 */
[-C--:B------:R-:W-:Y:S06]  /*5700*/  HMMA.16816.F32.BF16 R120, R8, R24.reuse, R120 ;  /* 0x000000180878723c */ /* 0x080fec0000041878 */
[C---:B------:R-:W-:Y:S01]  /*5710*/  HMMA.16816.F32.BF16 R68, R20.reuse, R24, R68 ;  /* 0x000000181444723c */ /* 0x040fe20000041844 */
[----:B------:R-:W-:Y:S05]  /*5720*/  MUFU.TANH R24, R16 ;  /* 0x0000001000187308 */ /* 0x000fea0000002400 */
[----:B------:R-:W-:Y:S01]  /*5730*/  HMMA.16816.F32.BF16 R56, R20, R26, R56 ;  /* 0x0000001a1438723c */ /* 0x000fe20000041838 */
        /* <DEDUP_REMOVED lines=8> */
[----:B-1----:R-:W-:Y:S05]  /*57c0*/  HMMA.16816.F32.BF16 R60, R8, R34, R124 ;  /* 0x00000022083c723c */ /* 0x002fea000004187c */
[----:B------:R1:W-:Y:S02]  /*57d0*/  MUFU.TANH R158, R0 ;  /* 0x00000000009e7308 */ /* 0x0003e40000002400 */
[----:B-1----:R-:W-:-:S06]  /*57e0*/  FMUL.FTZ R0, R14, UR32 ;  /* 0x000000200e007c20 */ /* 0x002fcc0008410000 */
[----:B------:R1:W3:Y:S02]  /*57f0*/  MUFU.TANH R146, R0 ;  /* 0x0000000000927308 */ /* 0x0002e40000002400 */
[----:B-1----:R-:W-:Y:S02]  /*5800*/  FMUL.FTZ R0, R15, UR32 ;  /* 0x000000200f007c20 */ /* 0x002fe40008410000 */
[----:B------:R-:W1:Y:S01]  /*5810*/  LDSM.16.M88.4 R12, [R218+0x2800] ;  /* 0x00280000da0c783b */ /* 0x000e620000000200 */
[----:B------:R-:W-:-:S04]  /*5820*/  DEPBAR.LE SB0, 0x0 ;  /* 0x000080000000791a */ /* 0x000fc80000000000 */
[----:B------:R4:W-:Y:S02]  /*5830*/  MUFU.TANH R156, R0 ;  /* 0x00000000009c7308 */ /* 0x0009e40000002400 */
[----:B----4-:R-:W-:-:S06]  /*5840*/  FMUL.FTZ R0, R48, UR32 ;  /* 0x0000002030007c20 */ /* 0x010fcc0008410000 */
[----:B------:R4:W3:Y:S01]  /*5850*/  MUFU.TANH R154, R0 ;  /* 0x00000000009a7308 */ /* 0x0008e20000002400 */
[----:B-1----:R-:W-:Y:S01]  /*5860*/  HMMA.16816.F32.BF16 R136, R8, R12, R136 ;  /* 0x0000000c0888723c */ /* 0x002fe20000041888 */
[----:B----4-:R-:W-:-:S05]  /*5870*/  FMUL.FTZ R0, R49, UR32 ;  /* 0x0000002031007c20 */ /* 0x010fca0008410000 */
[-C--:B------:R-:W-:Y:S01]  /*5880*/  HMMA.16816.F32.BF16 R132, R8, R14.reuse, R132 ;  /* 0x0000000e0884723c */ /* 0x080fe20000041884 */
[----:B------:R1:W-:Y:S05]  /*5890*/  MUFU.TANH R155, R0 ;  /* 0x00000000009b7308 */ /* 0x0003ea0000002400 */
[----:B------:R-:W-:Y:S01]  /*58a0*/  HMMA.16816.F32.BF16 R80, R20, R14, R80 ;  /* 0x0000000e1450723c */ /* 0x000fe20000041850 */
[----:B-1----:R-:W-:-:S04]  /*58b0*/  FMUL.FTZ R0, R50, UR32 ;  /* 0x0000002032007c20 */ /* 0x002fc80008410000 */
[----:B------:R1:W4:Y:S02]  /*58c0*/  MUFU.TANH R151, R0 ;  /* 0x0000000000977308 */ /* 0x0003240000002400 */
[----:B-1----:R-:W-:Y:S02]  /*58d0*/  FMUL.FTZ R0, R51, UR32 ;  /* 0x0000002033007c20 */ /* 0x002fe40008410000 */
[----:B------:R-:W-:Y:S04]  /*58e0*/  HMMA.16816.F32.BF16 R48, R8, R32, R112 ;  /* 0x000000200830723c */ /* 0x000fe80000041870 */
[----:B------:R1:W-:Y:S03]  /*58f0*/  MUFU.TANH R152, R0 ;  /* 0x0000000000987308 */ /* 0x0003e60000002400 */
[----:B------:R-:W-:Y:S01]  /*5900*/  FMUL.FTZ R10, R53, UR32 ;  /* 0x00000020350a7c20 */ /* 0x000fe20008410000 */
[----:B------:R-:W-:-:S04]  /*5910*/  IMAD.U32 R11, RZ, RZ, UR22 ;  /* 0x00000016ff0b7e24 */ /* 0x000fc8000f8e00ff */
[----:B------:R2:W-:Y:S01]  /*5920*/  MUFU.TANH R102, R10 ;  /* 0x0000000a00667308 */ /* 0x0005e20000002400 */
[----:B-1----:R-:W-:-:S07]  /*5930*/  FMUL.FTZ R0, R40, UR32 ;  /* 0x0000002028007c20 */ /* 0x002fce0008410000 */
[----:B------:R1:W4:Y:S01]  /*5940*/  MUFU.TANH R113, R0 ;  /* 0x0000000000717308 */ /* 0x0003220000002400 */
[----:B--2---:R-:W-:Y:S02]  /*5950*/  IMAD.U32 R10, RZ, RZ, UR22 ;  /* 0x00000016ff0a7e24 */ /* 0x004fe4000f8e00ff */
[----:B-1----:R-:W-:-:S05]  /*5960*/  FMUL.FTZ R0, R41, UR32 ;  /* 0x0000002029007c20 */ /* 0x002fca0008410000 */
[----:B------:R1:W-:Y:S02]  /*5970*/  MUFU.TANH R114, R0 ;  /* 0x0000000000727308 */ /* 0x0003e40000002400 */
[----:B-1----:R-:W-:-:S06]  /*5980*/  FMUL.FTZ R0, R42, UR32 ;  /* 0x000000202a007c20 */ /* 0x002fcc0008410000 */
[----:B------:R1:W2:Y:S02]  /*5990*/  MUFU.TANH R112, R0 ;  /* 0x0000000000707308 */ /* 0x0002a40000002400 */
[----:B-1----:R-:W-:Y:S02]  /*59a0*/  FMUL.FTZ R0, R43, UR32 ;  /* 0x000000202b007c20 */ /* 0x002fe40008410000 */
[----:B------:R-:W-:Y:S04]  /*59b0*/  HMMA.16816.F32.BF16 R40, R20, R12, R76 ;  /* 0x0000000c1428723c */ /* 0x000fe8000004184c */
[----:B------:R1:W-:Y:S03]  /*59c0*/  MUFU.TANH R126, R0 ;  /* 0x00000000007e7308 */ /* 0x0003e60000002400 */
[----:B------:R-:W-:-:S02]  /*59d0*/  IMAD.U32 R12, RZ, RZ, UR22 ;  /* 0x00000016ff0c7e24 */ /* 0x000fc4000f8e00ff */
[----:B-1----:R-:W-:-:S04]  /*59e0*/  FMUL.FTZ R0, R36, UR32 ;  /* 0x0000002024007c20 */ /* 0x002fc80008410000 */
[----:B------:R1:W2:Y:S02]  /*59f0*/  MUFU.TANH R171, R0 ;  /* 0x0000000000ab7308 */ /* 0x0002a40000002400 */
[----:B-1----:R-:W-:-:S06]  /*5a00*/  FMUL.FTZ R0, R37, UR32 ;  /* 0x0000002025007c20 */ /* 0x002fcc0008410000 */
[----:B------:R1:W-:Y:S02]  /*5a10*/  MUFU.TANH R153, R0 ;  /* 0x0000000000997308 */ /* 0x0003e40000002400 */
[----:B-1----:R-:W-:-:S06]  /*5a20*/  FMUL.FTZ R0, R38, UR32 ;  /* 0x0000002026007c20 */ /* 0x002fcc0008410000 */
[----:B------:R1:W2:Y:S02]  /*5a30*/  MUFU.TANH R150, R0 ;  /* 0x0000000000967308 */ /* 0x0002a40000002400 */
[----:B-1----:R-:W-:Y:S02]  /*5a40*/  FMUL.FTZ R0, R39, UR32 ;  /* 0x0000002027007c20 */ /* 0x002fe40008410000 */
[C---:B------:R-:W-:Y:S04]  /*5a50*/  HMMA.16816.F32.BF16 R36, R20.reuse, R32, R88 ;  /* 0x000000201424723c */ /* 0x040fe80000041858 */
[----:B------:R1:W-:Y:S02]  /*5a60*/  MUFU.TANH R149, R0 ;  /* 0x0000000000957308 */ /* 0x0003e40000002400 */
[----:B------:R-:W-:Y:S01]  /*5a70*/  HMMA.16816.F32.BF16 R32, R20, R34, R92 ;  /* 0x000000221420723c */ /* 0x000fe2000004185c */
[----:B-1----:R-:W-:-:S05]  /*5a80*/  FMUL.FTZ R0, R44, UR32 ;  /* 0x000000202c007c20 */ /* 0x002fca0008410000 */
        /* <DEDUP_REMOVED lines=9> */
[C---:B-1----:R-:W-:Y:S02]  /*5b20*/  IMAD.IADD R0, R232.reuse, 0x1, -R6 ;  /* 0x00000001e8007824 */ /* 0x042fe400078e0a06 */
[----:B------:R-:W-:Y:S01]  /*5b30*/  FMUL.FTZ R6, R29, UR32 ;  /* 0x000000201d067c20 */ /* 0x000fe20008410000 */
[----:B------:R-:W-:Y:S02]  /*5b40*/  IMAD.SHL.U32 R232, R232, 0x2, RZ ;  /* 0x00000002e8e87824 */ /* 0x000fe400078e00ff */
[----:B------:R-:W-:Y:S01]  /*5b50*/  SHF.R.S32.HI R7, RZ, 0x1f, R0 ;  /* 0x0000001fff077819 */ /* 0x000fe20000011400 */
[----:B------:R1:W-:Y:S02]  /*5b60*/  MUFU.TANH R105, R6 ;  /* 0x0000000600697308 */ /* 0x0003e40000002400 */
[----:B------:R-:W-:-:S02]  /*5b70*/  LOP3.LUT R9, R232, 0x6, RZ, 0xc0, !PT ;  /* 0x00000006e8097812 */ /* 0x000fc400078ec0ff */
[----:B------:R-:W-:Y:S02]  /*5b80*/  LEA.HI R0, R7, R0, RZ, 0x2 ;  /* 0x0000000007007211 */ /* 0x000fe400078f10ff */
[----:B------:R-:W-:Y:S02]  /*5b90*/  LEA R7, R215, UR30, 0x4 ;  /* 0x0000001ed7077c11 */ /* 0x000fe4000f8e20ff */
[----:B------:R-:W-:-:S05]  /*5ba0*/  SHF.R.S32.HI R0, RZ, 0x2, R0 ;  /* 0x00000002ff007819 */ /* 0x000fca0000011400 */
[----:B------:R-:W-:Y:S02]  /*5bb0*/  IMAD.IADD R8, R0, 0x1, R7 ;  /* 0x0000000100087824 */ /* 0x000fe400078e0207 */
[----:B------:R-:W-:Y:S01]  /*5bc0*/  FMUL.FTZ R7, R31, UR32 ;  /* 0x000000201f077c20 */ /* 0x000fe20008410000 */
[----:B------:R-:W-:Y:S02]  /*5bd0*/  IMAD.IADD R0, R214, 0x1, R203 ;  /* 0x00000001d6007824 */ /* 0x000fe400078e02cb */
[----:B------:R-:W-:Y:S02]  /*5be0*/  VIADD R15, R8, 0x48 ;  /* 0x00000048080f7836 */ /* 0x000fe40000000000 */
[----:B-1----:R-:W-:Y:S01]  /*5bf0*/  FMUL.FTZ R6, R30, UR32 ;  /* 0x000000201e067c20 */ /* 0x002fe20008410000 */
[----:B------:R1:W-:Y:S01]  /*5c00*/  MUFU.TANH R103, R7 ;  /* 0x0000000700677308 */ /* 0x0003e20000002400 */
[----:B------:R-:W-:Y:S01]  /*5c10*/  IADD3 R10, R10, 0x48, R8 ;  /* 0x000000480a0a7810 */ /* 0x000fe20007ffe008 */
[C---:B------:R-:W-:Y:S01]  /*5c20*/  VIADD R13, R8.reuse, 0x8 ;  /* 0x00000008080d7836 */ /* 0x040fe20000000000 */
[C---:B------:R-:W-:Y:S01]  /*5c30*/  VIADDMNMX R228, R8.reuse, UR29, RZ, !PT ;  /* 0x0000001d08e47c46 */ /* 0x040fe2000f8001ff */
[----:B------:R-:W-:Y:S01]  /*5c40*/  VIADD R14, R8, 0x40 ;  /* 0x00000040080e7836 */ /* 0x000fe20000000000 */
[----:B------:R-:W-:-:S02]  /*5c50*/  VIMNMX R229, R10, UR31, PT ;  /* 0x0000001f0ae57c48 */ /* 0x000fc4000bfe0100 */
[----:B------:R-:W-:Y:S01]  /*5c60*/  VIADDMNMX R225, R15, UR29, RZ, !PT ;  /* 0x0000001d0fe17c46 */ /* 0x000fe2000f8001ff */
[----:B------:R5:W2:Y:S01]  /*5c70*/  MUFU.TANH R104, R6 ;  /* 0x0000000600687308 */ /* 0x000aa20000002400 */
[----:B------:R-:W-:Y:S02]  /*5c80*/  IADD3 R11, R11, 0x40, R8 ;  /* 0x000000400b0b7810 */ /* 0x000fe40007ffe008 */
[----:B------:R-:W-:Y:S02]  /*5c90*/  VIADDMNMX R227, R13, UR29, RZ, !PT ;  /* 0x0000001d0de37c46 */ /* 0x000fe4000f8001ff */
[----:B------:R-:W-:Y:S01]  /*5ca0*/  VIMNMX R230, R11, UR31, PT ;  /* 0x0000001f0be67c48 */ /* 0x000fe2000bfe0100 */
[----:B------:R-:W-:Y:S01]  /*5cb0*/  FMUL.FTZ R11, R48, UR32 ;  /* 0x00000020300b7c20 */ /* 0x000fe20008410000 */
[----:B------:R-:W-:Y:S01]  /*5cc0*/  VIADDMNMX R226, R14, UR29, RZ, !PT ;  /* 0x0000001d0ee27c46 */ /* 0x000fe2000f8001ff */
[----:B------:R-:W-:Y:S01]  /*5cd0*/  MUFU.TANH R30, R17 ;  /* 0x00000011001e7308 */ /* 0x000fe20000002400 */
[----:B-1----:R-:W-:-:S07]  /*5ce0*/  FMUL.FTZ R7, R52, UR32 ;  /* 0x0000002034077c20 */ /* 0x002fce0008410000 */
[----:B------:R1:W2:Y:S01]  /*5cf0*/  MUFU.TANH R25, R7 ;  /* 0x0000000700197308 */ /* 0x0002a20000002400 */
[----:B-----5:R-:W-:-:S04]  /*5d00*/  IMAD.U32 R6, RZ, RZ, UR19 ;  /* 0x00000013ff067e24 */ /* 0x020fc8000f8e00ff */
[----:B------:R-:W-:Y:S02]  /*5d10*/  IMAD R6, R6, 0x80, R9 ;  /* 0x0000008006067824 */ /* 0x000fe400078e0209 */
[----:B------:R-:W-:Y:S01]  /*5d20*/  IMAD.U32 R9, RZ, RZ, UR22 ;  /* 0x00000016ff097e24 */ /* 0x000fe2000f8e00ff */
[----:B------:R-:W-:Y:S04]  /*5d30*/  MUFU.TANH R29, R11 ;  /* 0x0000000b001d7308 */ /* 0x000fe80000002400 */
[----:B------:R-:W-:Y:S02]  /*5d40*/  VIADDMNMX R232, R8, R9, UR31, PT ;  /* 0x0000001f08e87e46 */ /* 0x000fe4000b800109 */
[----:B------:R-:W-:Y:S01]  /*5d50*/  IADD3 R9, R12, 0x8, R8 ;  /* 0x000000080c097810 */ /* 0x000fe20007ffe008 */
[----:B------:R-:W-:Y:S01]  /*5d60*/  FMUL.FTZ R8, R36, UR32 ;  /* 0x0000002024087c20 */ /* 0x000fe20008410000 */
[----:B------:R-:W-:Y:S01]  /*5d70*/  FMUL.FTZ R12, R49, UR32 ;  /* 0x00000020310c7c20 */ /* 0x000fe20008410000 */
[----:B-1----:R-:W-:Y:S01]  /*5d80*/  VIADD R7, R6, 0x1 ;  /* 0x0000000106077836 */ /* 0x002fe20000000000 */
[----:B------:R-:W-:Y:S01]  /*5d90*/  VIMNMX R231, R9, UR31, PT ;  /* 0x0000001f09e77c48 */ /* 0x000fe2000bfe0100 */
[----:B------:R1:W5:Y:S01]  /*5da0*/  MUFU.TANH R52, R8 ;  /* 0x0000000800347308 */ /* 0x0003620000002400 */
[----:B------:R-:W-:Y:S01]  /*5db0*/  FMUL.FTZ R9, R37, UR32 ;  /* 0x0000002025097c20 */ /* 0x000fe20008410000 */
[----:B------:R-:W-:Y:S01]  /*5dc0*/  BAR.SYNC.DEFER_BLOCKING 0x0 ;  /* 0x0000000000007b1d */ /* 0x000fe20000010000 */
[----:B------:R-:W-:-:S02]  /*5dd0*/  ISETP.GE.AND P0, PT, R7, R232, PT ;  /* 0x000000e80700720c */ /* 0x000fc40003f06270 */
[C---:B------:R-:W-:Y:S02]  /*5de0*/  ISETP.GE.AND P2, PT, R7.reuse, R231, PT ;  /* 0x000000e70700720c */ /* 0x040fe40003f46270 */
[C---:B------:R-:W-:Y:S01]  /*5df0*/  ISETP.LT.OR P3, PT, R7.reuse, R228, P0 ;  /* 0x000000e40700720c */ /* 0x040fe20000761670 */
[----:B------:R3:W-:Y:S01]  /*5e00*/  MUFU.TANH R76, R9 ;  /* 0x00000009004c7308 */ /* 0x0007e20000002400 */
[C---:B------:R-:W-:Y:S02]  /*5e10*/  ISETP.GE.AND P0, PT, R7.reuse, R229, PT ;  /* 0x000000e50700720c */ /* 0x040fe40003f06270 */
[C---:B------:R-:W-:Y:S02]  /*5e20*/  ISETP.GE.AND P1, PT, R7.reuse, R230, PT ;  /* 0x000000e60700720c */ /* 0x040fe40003f26270 */
[C---:B------:R-:W-:Y:S02]  /*5e30*/  ISETP.LT.OR P0, PT, R7.reuse, R225, P0 ;  /* 0x000000e10700720c */ /* 0x040fe40000701670 */
[----:B------:R-:W-:Y:S01]  /*5e40*/  ISETP.LT.OR P6, PT, R7, R227, P2 ;  /* 0x000000e30700720c */ /* 0x000fe200017c1670 */
[----:B------:R4:W-:Y:S01]  /*5e50*/  MUFU.TANH R47, R12 ;  /* 0x0000000c002f7308 */ /* 0x0009e20000002400 */
[----:B-1----:R-:W-:-:S02]  /*5e60*/  P2R R8, PR, RZ, 0x1 ;  /* 0x00000001ff087803 */ /* 0x002fc40000000000 */
[C---:B------:R-:W-:Y:S02]  /*5e70*/  ISETP.GE.AND P0, PT, R6.reuse, R231, PT ;  /* 0x000000e70600720c */ /* 0x040fe40003f06270 */
[----:B------:R-:W-:Y:S01]  /*5e80*/  ISETP.LT.OR P4, PT, R7, R226, P1 ;  /* 0x000000e20700720c */ /* 0x000fe20000f81670 */
[C---:B------:R-:W-:Y:S01]  /*5e90*/  VIADD R7, R6.reuse, 0x8 ;  /* 0x0000000806077836 */ /* 0x040fe20000000000 */
[C---:B------:R-:W-:Y:S02]  /*5ea0*/  ISETP.LT.OR P0, PT, R6.reuse, R227, P0 ;  /* 0x000000e30600720c */ /* 0x040fe40000701670 */
[----:B------:R-:W-:Y:S01]  /*5eb0*/  ISETP.GE.AND P1, PT, R6, R232, PT ;  /* 0x000000e80600720c */ /* 0x000fe20003f26270 */
[----:B---3--:R-:W-:Y:S01]  /*5ec0*/  FMUL.FTZ R9, R38, UR32 ;  /* 0x0000002026097c20 */ /* 0x008fe20008410000 */
[----:B------:R-:W-:Y:S02]  /*5ed0*/  FSEL R87, R235, -INF , !P0 ;  /* 0xff800000eb577808 */ /* 0x000fe40004000000 */
[C---:B------:R-:W-:Y:S01]  /*5ee0*/  ISETP.GE.AND P0, PT, R6.reuse, R229, PT ;  /* 0x000000e50600720c */ /* 0x040fe20003f06270 */
[----:B------:R1:W3:Y:S01]  /*5ef0*/  MUFU.TANH R15, R9 ;  /* 0x00000009000f7308 */ /* 0x0002e20000002400 */
[----:B------:R-:W-:-:S02]  /*5f00*/  ISETP.LT.OR P1, PT, R6, R228, P1 ;  /* 0x000000e40600720c */ /* 0x000fc40000f21670 */
[C---:B------:R-:W-:Y:S01]  /*5f10*/  ISETP.GE.AND P2, PT, R7.reuse, R232, PT ;  /* 0x000000e80700720c */ /* 0x040fe20003f46270 */
[----:B----4-:R-:W-:Y:S01]  /*5f20*/  FMUL.FTZ R12, R50, UR32 ;  /* 0x00000020320c7c20 */ /* 0x010fe20008410000 */
[----:B------:R-:W-:Y:S02]  /*5f30*/  ISETP.LT.OR P0, PT, R6, R225, P0 ;  /* 0x000000e10600720c */ /* 0x000fe40000701670 */
[----:B------:R-:W-:Y:S01]  /*5f40*/  FSEL R53, R242, -INF , !P1 ;  /* 0xff800000f2357808 */ /* 0x000fe20004800000 */
[----:B------:R4:W3:Y:S01]  /*5f50*/  MUFU.TANH R14, R12 ;  /* 0x0000000c000e7308 */ /* 0x0008e20000002400 */
[C---:B------:R-:W-:Y:S02]  /*5f60*/  ISETP.LT.OR P5, PT, R7.reuse, R228, P2 ;  /* 0x000000e40700720c */ /* 0x040fe400017a1670 */
[----:B------:R-:W-:Y:S02]  /*5f70*/  ISETP.GE.AND P1, PT, R6, R230, PT ;  /* 0x000000e60600720c */ /* 0x000fe40003f26270 */
[----:B------:R-:W-:-:S02]  /*5f80*/  ISETP.GE.AND P2, PT, R7, R231, PT ;  /* 0x000000e70700720c */ /* 0x000fc40003f46270 */
[----:B------:R-:W-:Y:S02]  /*5f90*/  FSEL R97, R219, -INF , !P0 ;  /* 0xff800000db617808 */ /* 0x000fe40004000000 */
[----:B------:R-:W-:Y:S01]  /*5fa0*/  ISETP.GE.AND P0, PT, R7, R229, PT ;  /* 0x000000e50700720c */ /* 0x000fe20003f06270 */
[----:B-1----:R-:W-:Y:S01]  /*5fb0*/  FMUL.FTZ R9, R39, UR32 ;  /* 0x0000002027097c20 */ /* 0x002fe20008410000 */
[----:B------:R-:W-:Y:S02]  /*5fc0*/  FSEL R54, R243, -INF , !P3 ;  /* 0xff800000f3367808 */ /* 0x000fe40005800000 */
[----:B------:R-:W-:Y:S01]  /*5fd0*/  ISETP.LT.OR P1, PT, R6, R226, P1 ;  /* 0x000000e20600720c */ /* 0x000fe20000f21670 */
[----:B------:R1:W-:Y:S01]  /*5fe0*/  MUFU.TANH R78, R9 ;  /* 0x00000009004e7308 */ /* 0x0003e20000002400 */
[C---:B------:R-:W-:Y:S02]  /*5ff0*/  ISETP.LT.OR P3, PT, R7.reuse, R227, P2 ;  /* 0x000000e30700720c */ /* 0x040fe40001761670 */
[----:B------:R-:W-:Y:S01]  /*6000*/  ISETP.NE.AND P2, PT, R8, RZ, PT ;  /* 0x000000ff0800720c */ /* 0x000fe20003f45270 */
[----:B------:R-:W-:Y:S01]  /*6010*/  VIADD R8, R6, 0x9 ;  /* 0x0000000906087836 */ /* 0x000fe20000000000 */
[----:B------:R-:W-:Y:S01]  /*6020*/  ISETP.LT.OR P0, PT, R7, R225, P0 ;  /* 0x000000e10700720c */ /* 0x000fe20000701670 */
[----:B----4-:R-:W-:Y:S01]  /*6030*/  FMUL.FTZ R12, R33, UR32 ;  /* 0x00000020210c7c20 */ /* 0x010fe20008410000 */
[----:B------:R-:W-:-:S02]  /*6040*/  FSEL R94, R224, -INF , !P1 ;  /* 0xff800000e05e7808 */ /* 0x000fc40004800000 */
[----:B------:R-:W-:Y:S01]  /*6050*/  ISETP.GE.AND P1, PT, R7, R230, PT ;  /* 0x000000e60700720c */ /* 0x000fe20003f26270 */
[----:B------:R4:W-:Y:S01]  /*6060*/  MUFU.TANH R46, R12 ;  /* 0x0000000c002e7308 */ /* 0x0009e20000002400 */
[----:B------:R-:W-:Y:S02]  /*6070*/  FSEL R95, R223, -INF , !P2 ;  /* 0xff800000df5f7808 */ /* 0x000fe40005000000 */
[----:B------:R-:W-:Y:S01]  /*6080*/  ISETP.LT.OR P1, PT, R7, R226, P1 ;  /* 0x000000e20700720c */ /* 0x000fe20000f21670 */
[----:B------:R-:W-:Y:S01]  /*6090*/  VIADD R7, R6, 0x10 ;  /* 0x0000001006077836 */ /* 0x000fe20000000000 */
[C---:B------:R-:W-:Y:S02]  /*60a0*/  ISETP.GE.AND P2, PT, R8.reuse, R231, PT ;  /* 0x000000e70800720c */ /* 0x040fe40003f46270 */
[----:B-1----:R-:W-:Y:S02]  /*60b0*/  P2R R9, PR, RZ, 0x1 ;  /* 0x00000001ff097803 */ /* 0x002fe40000000000 */
[----:B------:R-:W-:-:S02]  /*60c0*/  ISETP.GE.AND P0, PT, R8, R232, PT ;  /* 0x000000e80800720c */ /* 0x000fc40003f06270 */
[----:B------:R-:W-:Y:S02]  /*60d0*/  P2R R10, PR, RZ, 0x2 ;  /* 0x00000002ff0a7803 */ /* 0x000fe40000000000 */
[C---:B------:R-:W-:Y:S02]  /*60e0*/  ISETP.LT.OR P0, PT, R8.reuse, R228, P0 ;  /* 0x000000e40800720c */ /* 0x040fe40000701670 */
[----:B------:R-:W-:Y:S02]  /*60f0*/  ISETP.GE.AND P1, PT, R8, R230, PT ;  /* 0x000000e60800720c */ /* 0x000fe40003f26270 */
[----:B------:R-:W-:Y:S01]  /*6100*/  P2R R11, PR, RZ, 0x1 ;  /* 0x00000001ff0b7803 */ /* 0x000fe20000000000 */
[----:B----4-:R-:W-:Y:S01]  /*6110*/  FMUL.FTZ R12, R34, UR32 ;  /* 0x00000020220c7c20 */ /* 0x010fe20008410000 */
[----:B------:R-:W-:Y:S02]  /*6120*/  FSEL R85, R252, -INF , !P6 ;  /* 0xff800000fc557808 */ /* 0x000fe40007000000 */
[----:B------:R-:W-:Y:S01]  /*6130*/  FSEL R92, R234, -INF , !P4 ;  /* 0xff800000ea5c7808 */ /* 0x000fe20006000000 */
[----:B------:R1:W-:Y:S01]  /*6140*/  MUFU.TANH R13, R12 ;  /* 0x0000000c000d7308 */ /* 0x0003e20000002400 */
[----:B------:R-:W-:-:S02]  /*6150*/  ISETP.GE.AND P0, PT, R8, R229, PT ;  /* 0x000000e50800720c */ /* 0x000fc40003f06270 */
[----:B------:R-:W-:Y:S02]  /*6160*/  ISETP.GE.AND P4, PT, R7, R232, PT ;  /* 0x000000e80700720c */ /* 0x000fe40003f86270 */
[----:B------:R-:W-:Y:S02]  /*6170*/  FSEL R77, R217, -INF , !P5 ;  /* 0xff800000d94d7808 */ /* 0x000fe40006800000 */
[----:B------:R-:W-:Y:S02]  /*6180*/  ISETP.LT.OR P6, PT, R8, R227, P2 ;  /* 0x000000e30800720c */ /* 0x000fe400017c1670 */
[----:B------:R-:W-:Y:S01]  /*6190*/  ISETP.NE.AND P2, PT, R10, RZ, PT ;  /* 0x000000ff0a00720c */ /* 0x000fe20003f45270 */
[----:B------:R-:W-:Y:S01]  /*61a0*/  FMUL.FTZ R10, R32, UR32 ;  /* 0x00000020200a7c20 */ /* 0x000fe20008410000 */
[C---:B------:R-:W-:Y:S02]  /*61b0*/  ISETP.LT.OR P5, PT, R8.reuse, R226, P1 ;  /* 0x000000e20800720c */ /* 0x040fe40000fa1670 */
[----:B------:R-:W-:Y:S01]  /*61c0*/  FSEL R90, R207, -INF , !P3 ;  /* 0xff800000cf5a7808 */ /* 0x000fe20005800000 */
[----:B------:R-:W4:Y:S01]  /*61d0*/  MUFU.TANH R44, R10 ;  /* 0x0000000a002c7308 */ /* 0x000f220000002400 */
[----:B------:R-:W-:Y:S01]  /*61e0*/  ISETP.NE.AND P1, PT, R9, RZ, PT ;  /* 0x000000ff0900720c */ /* 0x000fe20003f25270 */
[----:B------:R-:W-:Y:S01]  /*61f0*/  FMUL.FTZ R9, R51, UR32 ;  /* 0x0000002033097c20 */ /* 0x000fe20008410000 */
[----:B------:R-:W-:Y:S01]  /*6200*/  ISETP.LT.OR P3, PT, R8, R225, P0 ;  /* 0x000000e10800720c */ /* 0x000fe20000761670 */
[----:B-1----:R-:W-:Y:S01]  /*6210*/  FMUL.FTZ R12, R61, UR32 ;  /* 0x000000203d0c7c20 */ /* 0x002fe20008410000 */
[----:B------:R-:W-:-:S02]  /*6220*/  ISETP.NE.AND P0, PT, R11, RZ, PT ;  /* 0x000000ff0b00720c */ /* 0x000fc40003f05270 */
[----:B------:R-:W-:Y:S01]  /*6230*/  ISETP.LT.OR P4, PT, R7, R228, P4 ;  /* 0x000000e40700720c */ /* 0x000fe20002781670 */
[----:B------:R1:W4:Y:S01]  /*6240*/  MUFU.TANH R28, R9 ;  /* 0x00000009001c7308 */ /* 0x0003220000002400 */
[----:B------:R-:W-:Y:S02]  /*6250*/  FSEL R93, R205, -INF , !P2 ;  /* 0xff800000cd5d7808 */ /* 0x000fe40005000000 */
[C---:B------:R-:W-:Y:S02]  /*6260*/  ISETP.GE.AND P2, PT, R7.reuse, R231, PT ;  /* 0x000000e70700720c */ /* 0x040fe40003f46270 */
[----:B------:R-:W-:Y:S02]  /*6270*/  FSEL R98, R188, -INF , !P1 ;  /* 0xff800000bc627808 */ /* 0x000fe40004800000 */
[----:B------:R-:W-:Y:S01]  /*6280*/  ISETP.GE.AND P1, PT, R7, R230, PT ;  /* 0x000000e60700720c */ /* 0x000fe20003f26270 */
[----:B------:R2:W-:Y:S01]  /*6290*/  MUFU.TANH R39, R12 ;  /* 0x0000000c00277308 */ /* 0x0005e20000002400 */
[----:B------:R-:W-:-:S02]  /*62a0*/  P2R R8, PR, RZ, 0x10 ;  /* 0x00000010ff087803 */ /* 0x000fc40000000000 */
[----:B------:R-:W-:Y:S02]  /*62b0*/  FSEL R55, R222, -INF , !P0 ;  /* 0xff800000de377808 */ /* 0x000fe40004000000 */
[C---:B------:R-:W-:Y:S02]  /*62c0*/  ISETP.GE.AND P0, PT, R7.reuse, R229, PT ;  /* 0x000000e50700720c */ /* 0x040fe40003f06270 */
[C---:B------:R-:W-:Y:S02]  /*62d0*/  ISETP.LT.OR P4, PT, R7.reuse, R227, P2 ;  /* 0x000000e30700720c */ /* 0x040fe40001781670 */
[C---:B------:R-:W-:Y:S02]  /*62e0*/  ISETP.LT.OR P2, PT, R7.reuse, R226, P1 ;  /* 0x000000e20700720c */ /* 0x040fe40000f41670 */
[----:B------:R-:W-:Y:S01]  /*62f0*/  ISETP.NE.AND P1, PT, R8, RZ, PT ;  /* 0x000000ff0800720c */ /* 0x000fe20003f25270 */
[C---:B------:R-:W-:Y:S01]  /*6300*/  VIADD R8, R6.reuse, 0x11 ;  /* 0x0000001106087836 */ /* 0x040fe20000000000 */
[----:B------:R-:W-:Y:S01]  /*6310*/  ISETP.LT.OR P0, PT, R7, R225, P0 ;  /* 0x000000e10700720c */ /* 0x000fe20000701670 */
[----:B------:R-:W-:Y:S01]  /*6320*/  VIADD R7, R6, 0x18 ;  /* 0x0000001806077836 */ /* 0x000fe20000000000 */
[----:B------:R-:W-:-:S02]  /*6330*/  P2R R11, PR, RZ, 0x4 ;  /* 0x00000004ff0b7803 */ /* 0x000fc40000000000 */
[----:B-1----:R-:W-:Y:S01]  /*6340*/  P2R R9, PR, RZ, 0x1 ;  /* 0x00000001ff097803 */ /* 0x002fe20000000000 */
[----:B--2---:R-:W-:Y:S01]  /*6350*/  FMUL.FTZ R12, R62, UR32 ;  /* 0x000000203e0c7c20 */ /* 0x004fe20008410000 */
[C---:B------:R-:W-:Y:S02]  /*6360*/  ISETP.GE.AND P0, PT, R8.reuse, R232, PT ;  /* 0x000000e80800720c */ /* 0x040fe40003f06270 */
[C---:B------:R-:W-:Y:S01]  /*6370*/  ISETP.GE.AND P2, PT, R8.reuse, R231, PT ;  /* 0x000000e70800720c */ /* 0x040fe20003f46270 */
[----:B------:R1:W-:Y:S01]  /*6380*/  MUFU.TANH R17, R12 ;  /* 0x0000000c00117308 */ /* 0x0003e20000002400 */
[----:B------:R-:W-:Y:S02]  /*6390*/  ISETP.LT.OR P0, PT, R8, R228, P0 ;  /* 0x000000e40800720c */ /* 0x000fe40000701670 */
[----:B------:R-:W-:Y:S02]  /*63a0*/  FSEL R51, R190, -INF , !P1 ;  /* 0xff800000be337808 */ /* 0x000fe40004800000 */
[----:B------:R-:W-:-:S02]  /*63b0*/  ISETP.GE.AND P1, PT, R8, R230, PT ;  /* 0x000000e60800720c */ /* 0x000fc40003f26270 */
[----:B------:R-:W-:Y:S02]  /*63c0*/  P2R R10, PR, RZ, 0x1 ;  /* 0x00000001ff0a7803 */ /* 0x000fe40000000000 */
[----:B------:R-:W-:Y:S02]  /*63d0*/  FSEL R86, R216, -INF , !P6 ;  /* 0xff800000d8567808 */ /* 0x000fe40007000000 */
[----:B------:R-:W-:Y:S02]  /*63e0*/  FSEL R91, R206, -INF , !P5 ;  /* 0xff800000ce5b7808 */ /* 0x000fe40006800000 */
[C---:B------:R-:W-:Y:S02]  /*63f0*/  ISETP.GE.AND P0, PT, R8.reuse, R229, PT ;  /* 0x000000e50800720c */ /* 0x040fe40003f06270 */
[----:B------:R-:W-:Y:S02]  /*6400*/  ISETP.GE.AND P5, PT, R7, R232, PT ;  /* 0x000000e80700720c */ /* 0x000fe40003fa6270 */
[----:B------:R-:W-:Y:S01]  /*6410*/  FSEL R84, R183, -INF , !P4 ;  /* 0xff800000b7547808 */ /* 0x000fe20006000000 */
[----:B-1----:R-:W-:Y:S01]  /*6420*/  FMUL.FTZ R12, R41, UR32 ;  /* 0x00000020290c7c20 */ /* 0x002fe20008410000 */
[----:B------:R-:W-:-:S02]  /*6430*/  ISETP.LT.OR P6, PT, R8, R227, P2 ;  /* 0x000000e30800720c */ /* 0x000fc400017c1670 */
[----:B------:R-:W-:Y:S01]  /*6440*/  ISETP.NE.AND P2, PT, R11, RZ, PT ;  /* 0x000000ff0b00720c */ /* 0x000fe20003f45270 */
[----:B------:R1:W-:Y:S01]  /*6450*/  MUFU.TANH R38, R12 ;  /* 0x0000000c00267308 */ /* 0x0003e20000002400 */
[----:B------:R-:W-:Y:S02]  /*6460*/  ISETP.LT.OR P4, PT, R8, R226, P1 ;  /* 0x000000e20800720c */ /* 0x000fe40000f81670 */
[----:B------:R-:W-:Y:S02]  /*6470*/  FSEL R96, R204, -INF , !P3 ;  /* 0xff800000cc607808 */ /* 0x000fe40005800000 */
[----:B------:R-:W-:Y:S01]  /*6480*/  ISETP.NE.AND P1, PT, R9, RZ, PT ;  /* 0x000000ff0900720c */ /* 0x000fe20003f25270 */
[----:B------:R-:W-:Y:S01]  /*6490*/  FMUL.FTZ R9, R35, UR32 ;  /* 0x0000002023097c20 */ /* 0x000fe20008410000 */
[----:B------:R-:W-:Y:S02]  /*64a0*/  ISETP.LT.OR P3, PT, R8, R225, P0 ;  /* 0x000000e10800720c */ /* 0x000fe40000761670 */
[----:B------:R-:W-:Y:S01]  /*64b0*/  ISETP.NE.AND P0, PT, R10, RZ, PT ;  /* 0x000000ff0a00720c */ /* 0x000fe20003f05270 */
[----:B------:R2:W-:Y:S01]  /*64c0*/  MUFU.TANH R45, R9 ;  /* 0x00000009002d7308 */ /* 0x0005e20000002400 */
[----:B------:R-:W-:Y:S01]  /*64d0*/  ISETP.LT.OR P5, PT, R7, R228, P5 ;  /* 0x000000e40700720c */ /* 0x000fe20002fa1670 */
[----:B------:R-:W-:Y:S01]  /*64e0*/  FMUL.FTZ R10, R60, UR32 ;  /* 0x000000203c0a7c20 */ /* 0x000fe20008410000 */
[----:B------:R-:W-:-:S02]  /*64f0*/  FSEL R89, R181, -INF , !P2 ;  /* 0xff800000b5597808 */ /* 0x000fc40005000000 */
[----:B------:R-:W-:Y:S02]  /*6500*/  ISETP.GE.AND P2, PT, R7, R231, PT ;  /* 0x000000e70700720c */ /* 0x000fe40003f46270 */
[----:B------:R-:W-:Y:S01]  /*6510*/  FSEL R100, R177, -INF , !P1 ;  /* 0xff800000b1647808 */ /* 0x000fe20004800000 */
[----:B------:R-:W4:Y:S01]  /*6520*/  MUFU.TANH R19, R10 ;  /* 0x0000000a00137308 */ /* 0x000f220000002400 */
[----:B------:R-:W-:Y:S01]  /*6530*/  ISETP.GE.AND P1, PT, R7, R230, PT ;  /* 0x000000e60700720c */ /* 0x000fe20003f26270 */
[----:B-1----:R-:W-:Y:S01]  /*6540*/  FMUL.FTZ R12, R42, UR32 ;  /* 0x000000202a0c7c20 */ /* 0x002fe20008410000 */
[----:B------:R-:W-:Y:S02]  /*6550*/  P2R R8, PR, RZ, 0x20 ;  /* 0x00000020ff087803 */ /* 0x000fe40000000000 */
[----:B------:R-:W-:Y:S02]  /*6560*/  FSEL R50, R191, -INF , !P0 ;  /* 0xff800000bf327808 */ /* 0x000fe40004000000 */
[C---:B------:R-:W-:Y:S01]  /*6570*/  ISETP.GE.AND P0, PT, R7.reuse, R229, PT ;  /* 0x000000e50700720c */ /* 0x040fe20003f06270 */
[----:B------:R1:W-:Y:S01]  /*6580*/  MUFU.TANH R16, R12 ;  /* 0x0000000c00107308 */ /* 0x0003e20000002400 */
[----:B------:R-:W-:-:S02]  /*6590*/  ISETP.LT.OR P5, PT, R7, R227, P2 ;  /* 0x000000e30700720c */ /* 0x000fc400017a1670 */
[C---:B------:R-:W-:Y:S02]  /*65a0*/  ISETP.LT.OR P2, PT, R7.reuse, R226, P1 ;  /* 0x000000e20700720c */ /* 0x040fe40000f41670 */
[----:B------:R-:W-:Y:S01]  /*65b0*/  ISETP.NE.AND P1, PT, R8, RZ, PT ;  /* 0x000000ff0800720c */ /* 0x000fe20003f25270 */
[C---:B------:R-:W-:Y:S01]  /*65c0*/  VIADD R8, R6.reuse, 0x19 ;  /* 0x0000001906087836 */ /* 0x040fe20000000000 */
[----:B------:R-:W-:Y:S01]  /*65d0*/  ISETP.LT.OR P0, PT, R7, R225, P0 ;  /* 0x000000e10700720c */ /* 0x000fe20000701670 */
[----:B------:R-:W-:Y:S01]  /*65e0*/  VIADD R7, R6, 0x20 ;  /* 0x0000002006077836 */ /* 0x000fe20000000000 */
[----:B------:R-:W-:Y:S02]  /*65f0*/  P2R R11, PR, RZ, 0x4 ;  /* 0x00000004ff0b7803 */ /* 0x000fe40000000000 */
[----:B--2---:R-:W-:Y:S02]  /*6600*/  P2R R9, PR, RZ, 0x1 ;  /* 0x00000001ff097803 */ /* 0x004fe40000000000 */
[----:B------:R-:W-:-:S02]  /*6610*/  ISETP.GE.AND P0, PT, R8, R232, PT ;  /* 0x000000e80800720c */ /* 0x000fc40003f06270 */
[C---:B------:R-:W-:Y:S02]  /*6620*/  ISETP.GE.AND P2, PT, R8.reuse, R231, PT ;  /* 0x000000e70800720c */ /* 0x040fe40003f46270 */
[C---:B------:R-:W-:Y:S01]  /*6630*/  ISETP.LT.OR P0, PT, R8.reuse, R228, P0 ;  /* 0x000000e40800720c */ /* 0x040fe20000701670 */
[----:B-1----:R-:W-:Y:S01]  /*6640*/  FMUL.FTZ R12, R137, UR32 ;  /* 0x00000020890c7c20 */ /* 0x002fe20008410000 */
[----:B------:R-:W-:Y:S02]  /*6650*/  FSEL R49, R179, -INF , !P1 ;  /* 0xff800000b3317808 */ /* 0x000fe40004800000 */
[----:B------:R-:W-:Y:S01]  /*6660*/  P2R R10, PR, RZ, 0x1 ;  /* 0x00000001ff0a7803 */ /* 0x000fe20000000000 */
[----:B------:R1:W-:Y:S01]  /*6670*/  MUFU.TANH R36, R12 ;  /* 0x0000000c00247308 */ /* 0x0003e20000002400 */
[C---:B------:R-:W-:Y:S02]  /*6680*/  ISETP.GE.AND P0, PT, R8.reuse, R229, PT ;  /* 0x000000e50800720c */ /* 0x040fe40003f06270 */
[----:B------:R-:W-:-:S02]  /*6690*/  ISETP.GE.AND P1, PT, R8, R230, PT ;  /* 0x000000e60800720c */ /* 0x000fc40003f26270 */
[----:B------:R-:W-:Y:S02]  /*66a0*/  FSEL R99, R180, -INF , !P3 ;  /* 0xff800000b4637808 */ /* 0x000fe40005800000 */
[----:B------:R-:W-:Y:S02]  /*66b0*/  FSEL R79, R189, -INF , !P6 ;  /* 0xff800000bd4f7808 */ /* 0x000fe40007000000 */
[----:B------:R-:W-:Y:S02]  /*66c0*/  ISETP.LT.OR P3, PT, R8, R225, P0 ;  /* 0x000000e10800720c */ /* 0x000fe40000761670 */
[----:B------:R-:W-:Y:S02]  /*66d0*/  FSEL R88, R182, -INF , !P4 ;  /* 0xff800000b6587808 */ /* 0x000fe40006000000 */
[----:B------:R-:W-:Y:S02]  /*66e0*/  ISETP.LT.OR P6, PT, R8, R227, P2 ;  /* 0x000000e30800720c */ /* 0x000fe400017c1670 */
[----:B------:R-:W-:-:S02]  /*66f0*/  ISETP.GE.AND P0, PT, R7, R232, PT ;  /* 0x000000e80700720c */ /* 0x000fc40003f06270 */
[----:B------:R-:W-:Y:S01]  /*6700*/  ISETP.NE.AND P2, PT, R11, RZ, PT ;  /* 0x000000ff0b00720c */ /* 0x000fe20003f45270 */
[----:B-1----:R-:W-:Y:S01]  /*6710*/  FMUL.FTZ R12, R138, UR32 ;  /* 0x000000208a0c7c20 */ /* 0x002fe20008410000 */
[----:B------:R-:W-:Y:S02]  /*6720*/  ISETP.LT.OR P4, PT, R8, R226, P1 ;  /* 0x000000e20800720c */ /* 0x000fe40000f81670 */
[----:B------:R-:W-:Y:S01]  /*6730*/  ISETP.NE.AND P1, PT, R9, RZ, PT ;  /* 0x000000ff0900720c */ /* 0x000fe20003f25270 */
[----:B------:R-:W-:Y:S01]  /*6740*/  FMUL.FTZ R9, R63, UR32 ;  /* 0x000000203f097c20 */ /* 0x000fe20008410000 */
[----:B------:R-:W-:Y:S01]  /*6750*/  FSEL R60, R175, -INF , !P5 ;  /* 0xff800000af3c7808 */ /* 0x000fe20006800000 */
[----:B------:R1:W-:Y:S01]  /*6760*/  MUFU.TANH R21, R12 ;  /* 0x0000000c00157308 */ /* 0x0003e20000002400 */
[----:B------:R-:W-:Y:S02]  /*6770*/  ISETP.LT.OR P0, PT, R7, R228, P0 ;  /* 0x000000e40700720c */ /* 0x000fe40000701670 */
[----:B------:R-:W-:Y:S01]  /*6780*/  ISETP.NE.AND P5, PT, R10, RZ, PT ;  /* 0x000000ff0a00720c */ /* 0x000fe20003fa5270 */
[----:B------:R-:W-:Y:S01]  /*6790*/  FMUL.FTZ R10, R40, UR32 ;  /* 0x00000020280a7c20 */ /* 0x000fe20008410000 */
[----:B------:R-:W-:-:S02]  /*67a0*/  FSEL R62, R173, -INF , !P2 ;  /* 0xff800000ad3e7808 */ /* 0x000fc40005000000 */
[C---:B------:R-:W-:Y:S01]  /*67b0*/  ISETP.GE.AND P2, PT, R7.reuse, R231, PT ;  /* 0x000000e70700720c */ /* 0x040fe20003f46270 */
[----:B------:R2:W-:Y:S01]  /*67c0*/  MUFU.TANH R31, R9 ;  /* 0x00000009001f7308 */ /* 0x0005e20000002400 */
[----:B------:R-:W-:Y:S02]  /*67d0*/  FSEL R101, R170, -INF , !P1 ;  /* 0xff800000aa657808 */ /* 0x000fe40004800000 */
[C---:B------:R-:W-:Y:S02]  /*67e0*/  ISETP.GE.AND P1, PT, R7.reuse, R230, PT ;  /* 0x000000e60700720c */ /* 0x040fe40003f26270 */
[----:B------:R-:W-:Y:S02]  /*67f0*/  P2R R8, PR, RZ, 0x1 ;  /* 0x00000001ff087803 */ /* 0x000fe40000000000 */
[----:B------:R-:W-:Y:S01]  /*6800*/  FSEL R48, R178, -INF , !P5 ;  /* 0xff800000b2307808 */ /* 0x000fe20006800000 */
[----:B------:R5:W4:Y:S01]  /*6810*/  MUFU.TANH R23, R10 ;  /* 0x0000000a00177308 */ /* 0x000b220000002400 */
[----:B------:R-:W-:Y:S01]  /*6820*/  ISETP.GE.AND P0, PT, R7, R229, PT ;  /* 0x000000e50700720c */ /* 0x000fe20003f06270 */
[----:B-1----:R-:W-:Y:S01]  /*6830*/  FMUL.FTZ R12, R81, UR32 ;  /* 0x00000020510c7c20 */ /* 0x002fe20008410000 */
[----:B------:R-:W-:-:S02]  /*6840*/  ISETP.LT.OR P5, PT, R7, R227, P2 ;  /* 0x000000e30700720c */ /* 0x000fc400017a1670 */
[C---:B------:R-:W-:Y:S02]  /*6850*/  ISETP.LT.OR P2, PT, R7.reuse, R226, P1 ;  /* 0x000000e20700720c */ /* 0x040fe40000f41670 */
[----:B------:R-:W-:Y:S01]  /*6860*/  ISETP.NE.AND P1, PT, R8, RZ, PT ;  /* 0x000000ff0800720c */ /* 0x000fe20003f25270 */
[C---:B------:R-:W-:Y:S01]  /*6870*/  VIADD R8, R6.reuse, 0x21 ;  /* 0x0000002106087836 */ /* 0x040fe20000000000 */
[----:B------:R-:W-:Y:S01]  /*6880*/  ISETP.LT.OR P0, PT, R7, R225, P0 ;  /* 0x000000e10700720c */ /* 0x000fe20000701670 */
[----:B------:R-:W-:Y:S01]  /*6890*/  VIADD R7, R6, 0x28 ;  /* 0x0000002806077836 */ /* 0x000fe20000000000 */
[----:B------:R-:W-:Y:S01]  /*68a0*/  P2R R11, PR, RZ, 0x4 ;  /* 0x00000004ff0b7803 */ /* 0x000fe20000000000 */
[----:B------:R1:W-:Y:S01]  /*68b0*/  MUFU.TANH R35, R12 ;  /* 0x0000000c00237308 */ /* 0x0003e20000002400 */
[----:B--2---:R-:W-:Y:S02]  /*68c0*/  P2R R9, PR, RZ, 0x1 ;  /* 0x00000001ff097803 */ /* 0x004fe40000000000 */
[----:B------:R-:W-:-:S02]  /*68d0*/  ISETP.GE.AND P0, PT, R8, R232, PT ;  /* 0x000000e80800720c */ /* 0x000fc40003f06270 */
[C---:B------:R-:W-:Y:S02]  /*68e0*/  ISETP.GE.AND P2, PT, R8.reuse, R231, PT ;  /* 0x000000e70800720c */ /* 0x040fe40003f46270 */
[----:B------:R-:W-:Y:S02]  /*68f0*/  ISETP.LT.OR P0, PT, R8, R228, P0 ;  /* 0x000000e40800720c */ /* 0x000fe40000701670 */
[----:B------:R-:W-:Y:S02]  /*6900*/  FSEL R142, R168, -INF , !P1 ;  /* 0xff800000a88e7808 */ /* 0x000fe40004800000 */
[----:B-----5:R-:W-:Y:S02]  /*6910*/  P2R R10, PR, RZ, 0x1 ;  /* 0x00000001ff0a7803 */ /* 0x020fe40000000000 */
[C---:B------:R-:W-:Y:S02]  /*6920*/  ISETP.GE.AND P0, PT, R8.reuse, R229, PT ;  /* 0x000000e50800720c */ /* 0x040fe40003f06270 */
[----:B------:R-:W-:-:S02]  /*6930*/  ISETP.GE.AND P1, PT, R8, R230, PT ;  /* 0x000000e60800720c */ /* 0x000fc40003f26270 */
[----:B------:R-:W-:Y:S01]  /*6940*/  FSEL R41, R172, -INF , !P3 ;  /* 0xff800000ac297808 */ /* 0x000fe20005800000 */
[----:B-1----:R-:W-:Y:S01]  /*6950*/  FMUL.FTZ R12, R82, UR32 ;  /* 0x00000020520c7c20 */ /* 0x002fe20008410000 */
[----:B------:R-:W-:Y:S02]  /*6960*/  FSEL R40, R176, -INF , !P6 ;  /* 0xff800000b0287808 */ /* 0x000fe40007000000 */
[----:B------:R-:W-:Y:S01]  /*6970*/  ISETP.LT.OR P3, PT, R8, R225, P0 ;  /* 0x000000e10800720c */ /* 0x000fe20000761670 */
[----:B------:R1:W-:Y:S01]  /*6980*/  MUFU.TANH R27, R12 ;  /* 0x0000000c001b7308 */ /* 0x0003e20000002400 */
[----:B------:R-:W-:Y:S02]  /*6990*/  FSEL R61, R174, -INF , !P4 ;  /* 0xff800000ae3d7808 */ /* 0x000fe40006000000 */
[----:B------:R-:W-:Y:S02]  /*69a0*/  ISETP.LT.OR P6, PT, R8, R227, P2 ;  /* 0x000000e30800720c */ /* 0x000fe400017c1670 */
[----:B------:R-:W-:-:S02]  /*69b0*/  ISETP.GE.AND P0, PT, R7, R232, PT ;  /* 0x000000e80700720c */ /* 0x000fc40003f06270 */
[----:B------:R-:W-:Y:S02]  /*69c0*/  ISETP.NE.AND P2, PT, R11, RZ, PT ;  /* 0x000000ff0b00720c */ /* 0x000fe40003f45270 */
[----:B------:R-:W-:Y:S02]  /*69d0*/  ISETP.LT.OR P4, PT, R8, R226, P1 ;  /* 0x000000e20800720c */ /* 0x000fe40000f81670 */
[----:B------:R-:W-:Y:S01]  /*69e0*/  ISETP.NE.AND P1, PT, R9, RZ, PT ;  /* 0x000000ff0900720c */ /* 0x000fe20003f25270 */
[----:B------:R-:W-:Y:S01]  /*69f0*/  FMUL.FTZ R9, R43, UR32 ;  /* 0x000000202b097c20 */ /* 0x000fe20008410000 */
[----:B------:R-:W-:Y:S02]  /*6a00*/  FSEL R144, R144, -INF , !P5 ;  /* 0xff80000090907808 */ /* 0x000fe40006800000 */
[----:B------:R-:W-:Y:S01]  /*6a10*/  ISETP.LT.OR P0, PT, R7, R228, P0 ;  /* 0x000000e40700720c */ /* 0x000fe20000701670 */
[----:B------:R2:W-:Y:S01]  /*6a20*/  MUFU.TANH R37, R9 ;  /* 0x0000000900257308 */ /* 0x0005e20000002400 */
[----:B------:R-:W-:Y:S01]  /*6a30*/  ISETP.NE.AND P5, PT, R10, RZ, PT ;  /* 0x000000ff0a00720c */ /* 0x000fe20003fa5270 */
[----:B------:R-:W-:Y:S01]  /*6a40*/  FMUL.FTZ R10, R136, UR32 ;  /* 0x00000020880a7c20 */ /* 0x000fe20008410000 */
[----:B------:R-:W-:Y:S01]  /*6a50*/  FSEL R143, R157, -INF , !P2 ;  /* 0xff8000009d8f7808 */ /* 0x000fe20005000000 */
[----:B-1----:R-:W-:Y:S01]  /*6a60*/  FMUL.FTZ R12, R133, UR32 ;  /* 0x00000020850c7c20 */ /* 0x002fe20008410000 */
[----:B------:R-:W-:-:S02]  /*6a70*/  ISETP.GE.AND P2, PT, R7, R231, PT ;  /* 0x000000e70700720c */ /* 0x000fc40003f46270 */
[----:B------:R-:W-:Y:S01]  /*6a80*/  FSEL R146, R146, -INF , !P1 ;  /* 0xff80000092927808 */ /* 0x000fe20004800000 */
[----:B------:R-:W1:Y:S01]  /*6a90*/  MUFU.TANH R22, R10 ;  /* 0x0000000a00167308 */ /* 0x000e620000002400 */
[----:B------:R-:W-:Y:S02]  /*6aa0*/  ISETP.GE.AND P1, PT, R7, R230, PT ;  /* 0x000000e60700720c */ /* 0x000fe40003f26270 */
        /* <DEDUP_REMOVED lines=14> */
[----:B------:R-:W-:Y:S01]  /*6b90*/  ISETP.LT.OR P0, PT, R8, R228, P0 ;  /* 0x000000e40800720c */ /* 0x000fe20000701670 */
[----:B-----5:R-:W-:Y:S01]  /*6ba0*/  FMUL.FTZ R12, R134, UR32 ;  /* 0x00000020860c7c20 */ /* 0x020fe20008410000 */
        /* <DEDUP_REMOVED lines=12> */
[----:B--2---:R-:W-:Y:S01]  /*6c70*/  FMUL.FTZ R12, R73, UR32 ;  /* 0x00000020490c7c20 */ /* 0x004fe20008410000 */
        /* <DEDUP_REMOVED lines=8> */
[----:B------:R-:W-:-:S02]  /*6d00*/  FSEL R124, R113, -INF , !P2 ;  /* 0xff800000717c7808 */ /* 0x000fc40005000000 */
[C---:B------:R-:W-:Y:S02]  /*6d10*/  ISETP.GE.AND P2, PT, R7.reuse, R231, PT ;  /* 0x000000e70700720c */ /* 0x040fe40003f46270 */
[----:B------:R-:W-:Y:S01]  /*6d20*/  FSEL R136, R112, -INF , !P1 ;  /* 0xff80000070887808 */ /* 0x000fe20004800000 */
[----:B------:R5:W1:Y:S01]  /*6d30*/  MUFU.TANH R33, R10 ;  /* 0x0000000a00217308 */ /* 0x000a620000002400 */
[----:B------:R-:W-:Y:S02]  /*6d40*/  ISETP.GE.AND P1, PT, R7, R230, PT ;  /* 0x000000e60700720c */ /* 0x000fe40003f26270 */
[----:B------:R-:W-:Y:S02]  /*6d50*/  P2R R8, PR, RZ, 0x1 ;  /* 0x00000001ff087803 */ /* 0x000fe40000000000 */
[----:B------:R-:W-:Y:S02]  /*6d60*/  FSEL R113, R155, -INF , !P5 ;  /* 0xff8000009b717808 */ /* 0x000fe40006800000 */
[----:B------:R-:W-:-:S02]  /*6d70*/  ISETP.GE.AND P0, PT, R7, R229, PT ;  /* 0x000000e50700720c */ /* 0x000fc40003f06270 */
[C---:B------:R-:W-:Y:S02]  /*6d80*/  ISETP.LT.OR P5, PT, R7.reuse, R227, P2 ;  /* 0x000000e30700720c */ /* 0x040fe400017a1670 */
[C---:B------:R-:W-:Y:S02]  /*6d90*/  ISETP.LT.OR P2, PT, R7.reuse, R226, P1 ;  /* 0x000000e20700720c */ /* 0x040fe40000f41670 */
[----:B------:R-:W-:Y:S01]  /*6da0*/  ISETP.NE.AND P1, PT, R8, RZ, PT ;  /* 0x000000ff0800720c */ /* 0x000fe20003f25270 */
[C---:B------:R-:W-:Y:S01]  /*6db0*/  VIADD R8, R6.reuse, 0x31 ;  /* 0x0000003106087836 */ /* 0x040fe20000000000 */
[----:B------:R-:W-:Y:S01]  /*6dc0*/  ISETP.LT.OR P0, PT, R7, R225, P0 ;  /* 0x000000e10700720c */ /* 0x000fe20000701670 */
[----:B------:R-:W-:Y:S01]  /*6dd0*/  VIADD R7, R6, 0x38 ;  /* 0x0000003806077836 */ /* 0x000fe20000000000 */
[----:B------:R-:W-:Y:S02]  /*6de0*/  P2R R11, PR, RZ, 0x4 ;  /* 0x00000004ff0b7803 */ /* 0x000fe40000000000 */
[----:B--2---:R-:W-:-:S02]  /*6df0*/  P2R R9, PR, RZ, 0x1 ;  /* 0x00000001ff097803 */ /* 0x004fc40000000000 */
[C---:B------:R-:W-:Y:S02]  /*6e00*/  ISETP.GE.AND P0, PT, R8.reuse, R232, PT ;  /* 0x000000e80800720c */ /* 0x040fe40003f06270 */
[C---:B------:R-:W-:Y:S02]  /*6e10*/  ISETP.GE.AND P2, PT, R8.reuse, R231, PT ;  /* 0x000000e70800720c */ /* 0x040fe40003f46270 */
[C---:B------:R-:W-:Y:S02]  /*6e20*/  ISETP.LT.OR P0, PT, R8.reuse, R228, P0 ;  /* 0x000000e40800720c */ /* 0x040fe40000701670 */
[----:B------:R-:W-:Y:S02]  /*6e30*/  FSEL R171, R171, -INF , !P1 ;  /* 0xff800000abab7808 */ /* 0x000fe40004800000 */
[----:B-----5:R-:W-:Y:S02]  /*6e40*/  P2R R10, PR, RZ, 0x1 ;  /* 0x00000001ff0a7803 */ /* 0x020fe40000000000 */
[----:B------:R-:W-:-:S02]  /*6e50*/  ISETP.GE.AND P0, PT, R8, R229, PT ;  /* 0x000000e50800720c */ /* 0x000fc40003f06270 */
[----:B------:R-:W-:Y:S02]  /*6e60*/  ISETP.GE.AND P1, PT, R8, R230, PT ;  /* 0x000000e60800720c */ /* 0x000fe40003f26270 */
[----:B------:R-:W-:Y:S02]  /*6e70*/  FSEL R126, R126, -INF , !P3 ;  /* 0xff8000007e7e7808 */ /* 0x000fe40005800000 */
[----:B------:R-:W-:Y:S02]  /*6e80*/  FSEL R112, R152, -INF , !P6 ;  /* 0xff80000098707808 */ /* 0x000fe40007000000 */
[----:B------:R-:W-:Y:S02]  /*6e90*/  ISETP.LT.OR P3, PT, R8, R225, P0 ;  /* 0x000000e10800720c */ /* 0x000fe40000761670 */
[----:B------:R-:W-:Y:S02]  /*6ea0*/  FSEL R114, R114, -INF , !P4 ;  /* 0xff80000072727808 */ /* 0x000fe40006000000 */
[----:B------:R-:W-:-:S02]  /*6eb0*/  ISETP.LT.OR P6, PT, R8, R227, P2 ;  /* 0x000000e30800720c */ /* 0x000fc400017c1670 */
[----:B------:R-:W-:Y:S02]  /*6ec0*/  ISETP.GE.AND P0, PT, R7, R232, PT ;  /* 0x000000e80700720c */ /* 0x000fe40003f06270 */
        /* <DEDUP_REMOVED lines=10> */
[----:B------:R-:W-:Y:S02]  /*6f70*/  ISETP.GE.AND P2, PT, R7, R231, PT ;  /* 0x000000e70700720c */ /* 0x000fe40003f46270 */
        /* <DEDUP_REMOVED lines=16> */
[----:B------:R-:W-:Y:S02]  /*7080*/  ISETP.LT.OR P0, PT, R8, R228, P0 ;  /* 0x000000e40800720c */ /* 0x000fe40000701670 */
[----:B------:R-:W-:Y:S02]  /*7090*/  FSEL R139, R106, -INF , !P1 ;  /* 0xff8000006a8b7808 */ /* 0x000fe40004800000 */
[----:B-----5:R-:W-:Y:S02]  /*70a0*/  P2R R10, PR, RZ, 0x1 ;  /* 0x00000001ff0a7803 */ /* 0x020fe40000000000 */
[----:B------:R-:W-:-:S02]  /*70b0*/  ISETP.GE.AND P0, PT, R8, R229, PT ;  /* 0x000000e50800720c */ /* 0x000fc40003f06270 */
[C---:B------:R-:W-:Y:S02]  /*70c0*/  ISETP.GE.AND P1, PT, R8.reuse, R230, PT ;  /* 0x000000e60800720c */ /* 0x040fe40003f26270 */
[----:B------:R-:W-:Y:S02]  /*70d0*/  FSEL R156, R107, -INF , !P3 ;  /* 0xff8000006b9c7808 */ /* 0x000fe40005800000 */
[----:B------:R-:W-:Y:S02]  /*70e0*/  FSEL R150, R149, -INF , !P6 ;  /* 0xff80000095967808 */ /* 0x000fe40007000000 */
[C---:B------:R-:W-:Y:S02]  /*70f0*/  ISETP.LT.OR P3, PT, R8.reuse, R225, P0 ;  /* 0x000000e10800720c */ /* 0x040fe40000761670 */
        /* <DEDUP_REMOVED lines=8> */
[----:B------:R-:W-:-:S02]  /*7180*/  ISETP.LT.OR P0, PT, R7, R228, P0 ;  /* 0x000000e40700720c */ /* 0x000fc40000701670 */
[----:B------:R-:W-:Y:S01]  /*7190*/  ISETP.NE.AND P5, PT, R10, RZ, PT ;  /* 0x000000ff0a00720c */ /* 0x000fe20003fa5270 */
[----:B------:R-:W-:Y:S01]  /*71a0*/  FMUL.FTZ R10, R72, UR32 ;  /* 0x00000020480a7c20 */ /* 0x000fe20008410000 */
[----:B------:R-:W-:Y:S02]  /*71b0*/  FSEL R138, R25, -INF , !P2 ;  /* 0xff800000198a7808 */ /* 0x000fe40005000000 */
[C---:B------:R-:W-:Y:S01]  /*71c0*/  ISETP.GE.AND P2, PT, R7.reuse, R231, PT ;  /* 0x000000e70700720c */ /* 0x040fe20003f46270 */
[----:B------:R2:W-:Y:S01]  /*71d0*/  MUFU.TANH R25, R9 ;  /* 0x0000000900197308 */ /* 0x0005e20000002400 */
[----:B------:R-:W-:Y:S02]  /*71e0*/  FSEL R149, R24, -INF , !P1 ;  /* 0xff80000018957808 */ /* 0x000fe40004800000 */
[----:B------:R-:W-:Y:S02]  /*71f0*/  ISETP.GE.AND P1, PT, R7, R230, PT ;  /* 0x000000e60700720c */ /* 0x000fe40003f26270 */
[----:B------:R-:W-:-:S02]  /*7200*/  P2R R8, PR, RZ, 0x1 ;  /* 0x00000001ff087803 */ /* 0x000fc40000000000 */
[----:B------:R-:W-:Y:S01]  /*7210*/  FSEL R133, R105, -INF , !P5 ;  /* 0xff80000069857808 */ /* 0x000fe20006800000 */
[----:B------:R5:W1:Y:S01]  /*7220*/  MUFU.TANH R24, R10 ;  /* 0x0000000a00187308 */ /* 0x000a620000002400 */
        /* <DEDUP_REMOVED lines=8> */
[----:B--2---:R-:W-:Y:S02]  /*72b0*/  P2R R9, PR, RZ, 0x1 ;  /* 0x00000001ff097803 */ /* 0x004fe40000000000 */
[C---:B------:R-:W-:Y:S02]  /*72c0*/  ISETP.GE.AND P0, PT, R8.reuse, R232, PT ;  /* 0x000000e80800720c */ /* 0x040fe40003f06270 */
[C---:B------:R-:W-:Y:S02]  /*72d0*/  ISETP.GE.AND P2, PT, R8.reuse, R231, PT ;  /* 0x000000e70800720c */ /* 0x040fe40003f46270 */
[----:B------:R-:W-:Y:S02]  /*72e0*/  ISETP.LT.OR P0, PT, R8, R228, P0 ;  /* 0x000000e40800720c */ /* 0x000fe40000701670 */
[----:B------:R-:W-:Y:S02]  /*72f0*/  FSEL R204, R52, -INF , !P1 ;  /* 0xff80000034cc7808 */ /* 0x000fe40004800000 */
[----:B-----5:R-:W-:-:S02]  /*7300*/  P2R R10, PR, RZ, 0x1 ;  /* 0x00000001ff0a7803 */ /* 0x020fc40000000000 */
[C---:B------:R-:W-:Y:S02]  /*7310*/  ISETP.GE.AND P0, PT, R8.reuse, R229, PT ;  /* 0x000000e50800720c */ /* 0x040fe40003f06270 */
[----:B------:R-:W-:Y:S02]  /*7320*/  ISETP.GE.AND P1, PT, R8, R230, PT ;  /* 0x000000e60800720c */ /* 0x000fe40003f26270 */
[----:B------:R-:W-:Y:S02]  /*7330*/  FSEL R135, R30, -INF , !P3 ;  /* 0xff8000001e877808 */ /* 0x000fe40005800000 */
[----:B------:R-:W-:Y:S01]  /*7340*/  FSEL R132, R103, -INF , !P6 ;  /* 0xff80000067847808 */ /* 0x000fe20007000000 */
[----:B------:R2:W-:Y:S01]  /*7350*/  MUFU.TANH R30, R12 ;  /* 0x0000000c001e7308 */ /* 0x0005e20000002400 */
[----:B------:R-:W-:Y:S02]  /*7360*/  ISETP.LT.OR P3, PT, R8, R225, P0 ;  /* 0x000000e10800720c */ /* 0x000fe40000761670 */
[----:B------:R-:W-:-:S02]  /*7370*/  FSEL R134, R102, -INF , !P4 ;  /* 0xff80000066867808 */ /* 0x000fc40006000000 */
[C---:B------:R-:W-:Y:S02]  /*7380*/  ISETP.LT.OR P6, PT, R8.reuse, R227, P2 ;  /* 0x000000e30800720c */ /* 0x040fe400017c1670 */
[----:B------:R-:W-:Y:S02]  /*7390*/  ISETP.GE.AND P0, PT, R7, R232, PT ;  /* 0x000000e80700720c */ /* 0x000fe40003f06270 */
[----:B------:R-:W-:Y:S02]  /*73a0*/  ISETP.NE.AND P2, PT, R11, RZ, PT ;  /* 0x000000ff0b00720c */ /* 0x000fe40003f45270 */
[----:B------:R-:W-:Y:S02]  /*73b0*/  ISETP.LT.OR P4, PT, R8, R226, P1 ;  /* 0x000000e20800720c */ /* 0x000fe40000f81670 */
[----:B------:R-:W-:Y:S01]  /*73c0*/  ISETP.NE.AND P1, PT, R9, RZ, PT ;  /* 0x000000ff0900720c */ /* 0x000fe20003f25270 */
[----:B------:R-:W-:Y:S01]  /*73d0*/  FMUL.FTZ R9, R75, UR32 ;  /* 0x000000204b097c20 */ /* 0x000fe20008410000 */
[----:B---3--:R-:W-:-:S02]  /*73e0*/  FSEL R206, R15, -INF , !P5 ;  /* 0xff8000000fce7808 */ /* 0x008fc40006800000 */
[----:B------:R-:W-:Y:S01]  /*73f0*/  ISETP.LT.OR P0, PT, R7, R228, P0 ;  /* 0x000000e40700720c */ /* 0x000fe20000701670 */
[----:B--2---:R-:W-:Y:S01]  /*7400*/  FMUL.FTZ R12, R74, UR32 ;  /* 0x000000204a0c7c20 */ /* 0x004fe20008410000 */
[----:B------:R-:W-:Y:S01]  /*7410*/  ISETP.NE.AND P5, PT, R10, RZ, PT ;  /* 0x000000ff0a00720c */ /* 0x000fe20003fa5270 */
[----:B------:R-:W-:Y:S01]  /*7420*/  FMUL.FTZ R10, R128, UR32 ;  /* 0x00000020800a7c20 */ /* 0x000fe20008410000 */
[----:B------:R-:W-:Y:S01]  /*7430*/  FSEL R203, R29, -INF , !P2 ;  /* 0xff8000001dcb7808 */ /* 0x000fe20005000000 */
[----:B------:R2:W3:Y:S01]  /*7440*/  MUFU.TANH R15, R12 ;  /* 0x0000000c000f7308 */ /* 0x0004e20000002400 */
[C---:B------:R-:W-:Y:S02]  /*7450*/  ISETP.GE.AND P2, PT, R7.reuse, R231, PT ;  /* 0x000000e70700720c */ /* 0x040fe40003f46270 */
[----:B------:R-:W-:Y:S02]  /*7460*/  FSEL R210, R14, -INF , !P1 ;  /* 0xff8000000ed27808 */ /* 0x000fe40004800000 */
[----:B------:R-:W-:-:S02]  /*7470*/  ISETP.GE.AND P1, PT, R7, R230, PT ;  /* 0x000000e60700720c */ /* 0x000fc40003f26270 */
[----:B------:R-:W-:Y:S01]  /*7480*/  P2R R8, PR, RZ, 0x1 ;  /* 0x00000001ff087803 */ /* 0x000fe20000000000 */
[----:B------:R5:W-:Y:S01]  /*7490*/  MUFU.TANH R29, R9 ;  /* 0x00000009001d7308 */ /* 0x000be20000002400 */
[----:B------:R-:W-:Y:S02]  /*74a0*/  FSEL R196, R76, -INF , !P5 ;  /* 0xff8000004cc47808 */ /* 0x000fe40006800000 */
[C---:B------:R-:W-:Y:S02]  /*74b0*/  ISETP.GE.AND P0, PT, R7.reuse, R229, PT ;  /* 0x000000e50700720c */ /* 0x040fe40003f06270 */
[C---:B------:R-:W-:Y:S02]  /*74c0*/  ISETP.LT.OR P5, PT, R7.reuse, R227, P2 ;  /* 0x000000e30700720c */ /* 0x040fe400017a1670 */
[C---:B------:R-:W-:Y:S01]  /*74d0*/  ISETP.LT.OR P2, PT, R7.reuse, R226, P1 ;  /* 0x000000e20700720c */ /* 0x040fe20000f41670 */
[----:B------:R1:W3:Y:S01]  /*74e0*/  MUFU.TANH R14, R10 ;  /* 0x0000000a000e7308 */ /* 0x0002e20000002400 */
[----:B------:R-:W-:Y:S01]  /*74f0*/  ISETP.NE.AND P1, PT, R8, RZ, PT ;  /* 0x000000ff0800720c */ /* 0x000fe20003f25270 */
[C---:B------:R-:W-:Y:S01]  /*7500*/  VIADD R8, R6.reuse, 0x49 ;  /* 0x0000004906087836 */ /* 0x040fe20000000000 */
[----:B------:R-:W-:Y:S01]  /*7510*/  ISETP.LT.OR P0, PT, R7, R225, P0 ;  /* 0x000000e10700720c */ /* 0x000fe20000701670 */
[----:B------:R-:W-:Y:S01]  /*7520*/  VIADD R7, R6, 0x50 ;  /* 0x0000005006077836 */ /* 0x000fe20000000000 */
[----:B------:R-:W-:Y:S01]  /*7530*/  P2R R11, PR, RZ, 0x4 ;  /* 0x00000004ff0b7803 */ /* 0x000fe20000000000 */
[----:B--2---:R-:W-:Y:S01]  /*7540*/  FMUL.FTZ R12, R129, UR32 ;  /* 0x00000020810c7c20 */ /* 0x004fe20008410000 */
[----:B------:R-:W-:-:S02]  /*7550*/  ISETP.GE.AND P2, PT, R8, R231, PT ;  /* 0x000000e70800720c */ /* 0x000fc40003f46270 */
[----:B-----5:R-:W-:Y:S02]  /*7560*/  P2R R9, PR, RZ, 0x1 ;  /* 0x00000001ff097803 */ /* 0x020fe40000000000 */
[----:B------:R-:W-:Y:S02]  /*7570*/  ISETP.GE.AND P0, PT, R8, R232, PT ;  /* 0x000000e80800720c */ /* 0x000fe40003f06270 */
[----:B----4-:R-:W-:Y:S02]  /*7580*/  FSEL R190, R44, -INF , !P1 ;  /* 0xff8000002cbe7808 */ /* 0x010fe40004800000 */
[C---:B------:R-:W-:Y:S02]  /*7590*/  ISETP.LT.OR P0, PT, R8.reuse, R228, P0 ;  /* 0x000000e40800720c */ /* 0x040fe40000701670 */
[----:B------:R-:W-:Y:S02]  /*75a0*/  ISETP.GE.AND P1, PT, R8, R230, PT ;  /* 0x000000e60800720c */ /* 0x000fe40003f26270 */
[----:B-1----:R-:W-:-:S02]  /*75b0*/  P2R R10, PR, RZ, 0x1 ;  /* 0x00000001ff0a7803 */ /* 0x002fc40000000000 */
[----:B------:R-:W-:Y:S02]  /*75c0*/  ISETP.GE.AND P0, PT, R8, R229, PT ;  /* 0x000000e50800720c */ /* 0x000fe40003f06270 */
[----:B------:R-:W-:Y:S02]  /*75d0*/  FSEL R209, R28, -INF , !P3 ;  /* 0xff8000001cd17808 */ /* 0x000fe40005800000 */
[----:B------:R-:W-:Y:S01]  /*75e0*/  FSEL R194, R78, -INF , !P6 ;  /* 0xff8000004ec27808 */ /* 0x000fe20007000000 */
[----:B------:R1:W-:Y:S01]  /*75f0*/  MUFU.TANH R28, R12 ;  /* 0x0000000c001c7308 */ /* 0x0003e20000002400 */
        /* <DEDUP_REMOVED lines=10> */
[----:B-1----:R-:W-:Y:S01]  /*76a0*/  FMUL.FTZ R12, R130, UR32 ;  /* 0x00000020820c7c20 */ /* 0x002fe20008410000 */
[----:B------:R-:W-:Y:S01]  /*76b0*/  ISETP.NE.AND P5, PT, R10, RZ, PT ;  /* 0x000000ff0a00720c */ /* 0x000fe20003fa5270 */
[----:B------:R-:W-:Y:S01]  /*76c0*/  FMUL.FTZ R10, R116, UR32 ;  /* 0x00000020740a7c20 */ /* 0x000fe20008410000 */
[----:B------:R-:W-:Y:S01]  /*76d0*/  FSEL R197, R19, -INF , !P2 ;  /* 0xff80000013c57808 */ /* 0x000fe20005000000 */
[----:B------:R1:W2:Y:S01]  /*76e0*/  MUFU.TANH R13, R12 ;  /* 0x0000000c000d7308 */ /* 0x0002a20000002400 */
[----:B------:R-:W-:-:S02]  /*76f0*/  ISETP.GE.AND P2, PT, R7, R231, PT ;  /* 0x000000e70700720c */ /* 0x000fc40003f46270 */
[----:B------:R-:W-:Y:S02]  /*7700*/  FSEL R208, R17, -INF , !P1 ;  /* 0xff80000011d07808 */ /* 0x000fe40004800000 */
[C---:B------:R-:W-:Y:S02]  /*7710*/  ISETP.GE.AND P1, PT, R7.reuse, R230, PT ;  /* 0x000000e60700720c */ /* 0x040fe40003f26270 */
[----:B------:R-:W-:Y:S01]  /*7720*/  P2R R8, PR, RZ, 0x1 ;  /* 0x00000001ff087803 */ /* 0x000fe20000000000 */
[----:B------:R4:W-:Y:S01]  /*7730*/  MUFU.TANH R19, R9 ;  /* 0x0000000900137308 */ /* 0x0009e20000002400 */
[----:B------:R-:W-:Y:S02]  /*7740*/  FSEL R186, R46, -INF , !P5 ;  /* 0xff8000002eba7808 */ /* 0x000fe40006800000 */
[C---:B------:R-:W-:Y:S02]  /*7750*/  ISETP.GE.AND P0, PT, R7.reuse, R229, PT ;  /* 0x000000e50700720c */ /* 0x040fe40003f06270 */
[----:B------:R-:W-:-:S02]  /*7760*/  ISETP.LT.OR P5, PT, R7, R227, P2 ;  /* 0x000000e30700720c */ /* 0x000fc400017a1670 */
[C---:B------:R-:W-:Y:S01]  /*7770*/  ISETP.LT.OR P2, PT, R7.reuse, R226, P1 ;  /* 0x000000e20700720c */ /* 0x040fe20000f41670 */
[----:B------:R5:W-:Y:S01]  /*7780*/  MUFU.TANH R17, R10 ;  /* 0x0000000a00117308 */ /* 0x000be20000002400 */
[----:B------:R-:W-:Y:S01]  /*7790*/  ISETP.NE.AND P1, PT, R8, RZ, PT ;  /* 0x000000ff0800720c */ /* 0x000fe20003f25270 */
[C---:B------:R-:W-:Y:S01]  /*77a0*/  VIADD R8, R6.reuse, 0x51 ;  /* 0x0000005106087836 */ /* 0x040fe20000000000 */
[----:B------:R-:W-:Y:S01]  /*77b0*/  ISETP.LT.OR P0, PT, R7, R225, P0 ;  /* 0x000000e10700720c */ /* 0x000fe20000701670 */
[----:B------:R-:W-:Y:S01]  /*77c0*/  VIADD R7, R6, 0x58 ;  /* 0x0000005806077836 */ /* 0x000fe20000000000 */
[----:B------:R-:W-:Y:S01]  /*77d0*/  P2R R11, PR, RZ, 0x4 ;  /* 0x00000004ff0b7803 */ /* 0x000fe20000000000 */
[----:B-1----:R-:W-:Y:S01]  /*77e0*/  FMUL.FTZ R12, R117, UR32 ;  /* 0x00000020750c7c20 */ /* 0x002fe20008410000 */
[----:B------:R-:W-:Y:S02]  /*77f0*/  ISETP.GE.AND P2, PT, R8, R231, PT ;  /* 0x000000e70800720c */ /* 0x000fe40003f46270 */
[----:B----4-:R-:W-:-:S02]  /*7800*/  P2R R9, PR, RZ, 0x1 ;  /* 0x00000001ff097803 */ /* 0x010fc40000000000 */
[C---:B------:R-:W-:Y:S02]  /*7810*/  ISETP.GE.AND P0, PT, R8.reuse, R232, PT ;  /* 0x000000e80800720c */ /* 0x040fe40003f06270 */
[----:B------:R-:W-:Y:S02]  /*7820*/  FSEL R184, R23, -INF , !P1 ;  /* 0xff80000017b87808 */ /* 0x000fe40004800000 */
[C---:B------:R-:W-:Y:S02]  /*7830*/  ISETP.LT.OR P0, PT, R8.reuse, R228, P0 ;  /* 0x000000e40800720c */ /* 0x040fe40000701670 */
[C---:B------:R-:W-:Y:S02]  /*7840*/  ISETP.GE.AND P1, PT, R8.reuse, R230, PT ;  /* 0x000000e60800720c */ /* 0x040fe40003f26270 */
[----:B-----5:R-:W-:Y:S02]  /*7850*/  P2R R10, PR, RZ, 0x1 ;  /* 0x00000001ff0a7803 */ /* 0x020fe40000000000 */
[----:B------:R-:W-:-:S02]  /*7860*/  ISETP.GE.AND P0, PT, R8, R229, PT ;  /* 0x000000e50800720c */ /* 0x000fc40003f06270 */
[----:B------:R-:W-:Y:S02]  /*7870*/  FSEL R207, R31, -INF , !P3 ;  /* 0xff8000001fcf7808 */ /* 0x000fe40005800000 */
[----:B------:R-:W-:Y:S01]  /*7880*/  FSEL R185, R45, -INF , !P6 ;  /* 0xff8000002db97808 */ /* 0x000fe20007000000 */
[----:B------:R1:W-:Y:S01]  /*7890*/  MUFU.TANH R31, R12 ;  /* 0x0000000c001f7308 */ /* 0x0003e20000002400 */
[C---:B------:R-:W-:Y:S02]  /*78a0*/  ISETP.LT.OR P3, PT, R8.reuse, R225, P0 ;  /* 0x000000e10800720c */ /* 0x040fe40000761670 */
        /* <DEDUP_REMOVED lines=8> */
[C---:B------:R-:W-:Y:S01]  /*7930*/  ISETP.LT.OR P0, PT, R7.reuse, R228, P0 ;  /* 0x000000e40700720c */ /* 0x040fe20000701670 */
[----:B------:R4:W-:Y:S01]  /*7940*/  MUFU.TANH R23, R9 ;  /* 0x0000000900177308 */ /* 0x0009e20000002400 */
[----:B------:R-:W-:Y:S01]  /*7950*/  ISETP.NE.AND P5, PT, R10, RZ, PT ;  /* 0x000000ff0a00720c */ /* 0x000fe20003fa5270 */
[----:B------:R-:W-:Y:S01]  /*7960*/  FMUL.FTZ R10, R68, UR32 ;  /* 0x00000020440a7c20 */ /* 0x000fe20008410000 */
[----:B------:R-:W-:Y:S01]  /*7970*/  FSEL R193, R22, -INF , !P2 ;  /* 0xff80000016c17808 */ /* 0x000fe20005000000 */
[----:B-1----:R-:W-:Y:S01]  /*7980*/  FMUL.FTZ R12, R118, UR32 ;  /* 0x00000020760c7c20 */ /* 0x002fe20008410000 */
[----:B------:R-:W-:-:S02]  /*7990*/  ISETP.GE.AND P2, PT, R7, R231, PT ;  /* 0x000000e70700720c */ /* 0x000fc40003f46270 */
[----:B------:R-:W-:Y:S01]  /*79a0*/  FSEL R205, R21, -INF , !P1 ;  /* 0xff80000015cd7808 */ /* 0x000fe20004800000 */
[----:B------:R-:W-:Y:S01]  /*79b0*/  MUFU.TANH R22, R10 ;  /* 0x0000000a00167308 */ /* 0x000fe20000002400 */
[C---:B------:R-:W-:Y:S02]  /*79c0*/  ISETP.GE.AND P1, PT, R7.reuse, R230, PT ;  /* 0x000000e60700720c */ /* 0x040fe40003f26270 */
        /* <DEDUP_REMOVED lines=11> */
[----:B----4-:R-:W-:Y:S02]  /*7a80*/  P2R R9, PR, RZ, 0x1 ;  /* 0x00000001ff097803 */ /* 0x010fe40000000000 */
[----:B------:R-:W-:-:S02]  /*7a90*/  ISETP.GE.AND P0, PT, R8, R232, PT ;  /* 0x000000e80800720c */ /* 0x000fc40003f06270 */
[C---:B------:R-:W-:Y:S02]  /*7aa0*/  ISETP.GE.AND P2, PT, R8.reuse, R231, PT ;  /* 0x000000e70800720c */ /* 0x040fe40003f46270 */
[C---:B------:R-:W-:Y:S01]  /*7ab0*/  ISETP.LT.OR P0, PT, R8.reuse, R228, P0 ;  /* 0x000000e40800720c */ /* 0x040fe20000701670 */
[----:B-1----:R-:W-:Y:S01]  /*7ac0*/  FMUL.FTZ R12, R69, UR32 ;  /* 0x00000020450c7c20 */ /* 0x002fe20008410000 */
[----:B------:R-:W-:Y:S02]  /*7ad0*/  FSEL R131, R33, -INF , !P1 ;  /* 0xff80000021837808 */ /* 0x000fe40004800000 */
[----:B------:R-:W-:Y:S02]  /*7ae0*/  P2R R10, PR, RZ, 0x1 ;  /* 0x00000001ff0a7803 */ /* 0x000fe40000000000 */
[C---:B------:R-:W-:Y:S02]  /*7af0*/  ISETP.GE.AND P0, PT, R8.reuse, R229, PT ;  /* 0x000000e50800720c */ /* 0x040fe40003f06270 */
[----:B------:R-:W-:-:S02]  /*7b00*/  ISETP.GE.AND P1, PT, R8, R230, PT ;  /* 0x000000e60800720c */ /* 0x000fc40003f26270 */
[----:B------:R-:W-:Y:S02]  /*7b10*/  FSEL R198, R26, -INF , !P3 ;  /* 0xff8000001ac67808 */ /* 0x000fe40005800000 */
[----:B------:R-:W-:Y:S01]  /*7b20*/  FSEL R182, R37, -INF , !P6 ;  /* 0xff80000025b67808 */ /* 0x000fe20007000000 */
[----:B------:R1:W-:Y:S01]  /*7b30*/  MUFU.TANH R26, R12 ;  /* 0x0000000c001a7308 */ /* 0x0003e20000002400 */
[----:B------:R-:W-:Y:S02]  /*7b40*/  ISETP.LT.OR P3, PT, R8, R225, P0 ;  /* 0x000000e10800720c */ /* 0x000fe40000761670 */
        /* <DEDUP_REMOVED lines=32> */
[----:B------:R-:W-:Y:S01]  /*7d50*/  ISETP.LT.OR P0, PT, R8, R228, P0 ;  /* 0x000000e40800720c */ /* 0x000fe20000701670 */
        /* <DEDUP_REMOVED lines=16> */
[----:B---3--:R-:W-:Y:S02]  /*7e60*/  FSEL R129, R15, -INF , !P5 ;  /* 0xff8000000f817808 */ /* 0x008fe40006800000 */
[C---:B------:R-:W-:Y:S01]  /*7e70*/  ISETP.LT.OR P0, PT, R7.reuse, R228, P0 ;  /* 0x000000e40700720c */ /* 0x040fe20000701670 */
[----:B-1----:R-:W-:Y:S01]  /*7e80*/  FMUL.FTZ R12, R64, UR32 ;  /* 0x00000020400c7c20 */ /* 0x002fe20008410000 */
[----:B------:R-:W-:Y:S01]  /*7e90*/  ISETP.NE.AND P5, PT, R10, RZ, PT ;  /* 0x000000ff0a00720c */ /* 0x000fe20003fa5270 */
[----:B------:R-:W-:Y:S01]  /*7ea0*/  FMUL.FTZ R10, R122, UR32 ;  /* 0x000000207a0a7c20 */ /* 0x000fe20008410000 */
[----:B------:R-:W-:Y:S01]  /*7eb0*/  FSEL R176, R14, -INF , !P2 ;  /* 0xff8000000eb07808 */ /* 0x000fe20005000000 */
[----:B------:R-:W1:Y:S01]  /*7ec0*/  MUFU.TANH R15, R12 ;  /* 0x0000000c000f7308 */ /* 0x000e620000002400 */
[----:B------:R-:W-:-:S02]  /*7ed0*/  ISETP.GE.AND P2, PT, R7, R231, PT ;  /* 0x000000e70700720c */ /* 0x000fc40003f46270 */
[----:B--2---:R-:W-:Y:S01]  /*7ee0*/  FSEL R181, R13, -INF , !P1 ;  /* 0xff8000000db57808 */ /* 0x004fe20004800000 */
[----:B------:R-:W-:Y:S01]  /*7ef0*/  FMUL.FTZ R13, R67, UR32 ;  /* 0x00000020430d7c20 */ /* 0x000fe20008410000 */
[C---:B------:R-:W-:Y:S02]  /*7f00*/  ISETP.GE.AND P1, PT, R7.reuse, R230, PT ;  /* 0x000000e60700720c */ /* 0x040fe40003f26270 */
[----:B------:R-:W-:Y:S01]  /*7f10*/  P2R R8, PR, RZ, 0x1 ;  /* 0x00000001ff087803 */ /* 0x000fe20000000000 */
[----:B------:R2:W3:Y:S01]  /*7f20*/  MUFU.TANH R14, R9 ;  /* 0x00000009000e7308 */ /* 0x0004e20000002400 */
        /* <DEDUP_REMOVED lines=9> */
[----:B------:R-:W-:Y:S02]  /*7fc0*/  P2R R11, PR, RZ, 0x4 ;  /* 0x00000004ff0b7803 */ /* 0x000fe40000000000 */
[----:B------:R-:W-:Y:S02]  /*7fd0*/  ISETP.GE.AND P2, PT, R8, R231, PT ;  /* 0x000000e70800720c */ /* 0x000fe40003f46270 */
[----:B--2---:R-:W-:-:S02]  /*7fe0*/  P2R R9, PR, RZ, 0x1 ;  /* 0x00000001ff097803 */ /* 0x004fc40000000000 */
[C---:B------:R-:W-:Y:S02]  /*7ff0*/  ISETP.GE.AND P0, PT, R8.reuse, R232, PT ;  /* 0x000000e80800720c */ /* 0x040fe40003f06270 */
[----:B-1----:R-:W-:Y:S02]  /*8000*/  FSEL R118, R15, -INF , !P1 ;  /* 0xff8000000f767808 */ /* 0x002fe40004800000 */
[C---:B------:R-:W-:Y:S01]  /*8010*/  ISETP.LT.OR P0, PT, R8.reuse, R228, P0 ;  /* 0x000000e40800720c */ /* 0x040fe20000701670 */
[----:B----4-:R-:W-:Y:S01]  /*8020*/  FMUL.FTZ R10, R65, UR32 ;  /* 0x00000020410a7c20 */ /* 0x010fe20008410000 */
[----:B------:R-:W-:Y:S02]  /*8030*/  ISETP.GE.AND P1, PT, R8, R230, PT ;  /* 0x000000e60800720c */ /* 0x000fe40003f26270 */
[----:B------:R-:W-:Y:S01]  /*8040*/  FSEL R177, R19, -INF , !P3 ;  /* 0xff80000013b17808 */ /* 0x000fe20005800000 */
[----:B------:R1:W2:Y:S01]  /*8050*/  MUFU.TANH R12, R10 ;  /* 0x0000000a000c7308 */ /* 0x0002a20000002400 */
[----:B------:R-:W-:-:S02]  /*8060*/  FSEL R157, R29, -INF , !P6 ;  /* 0xff8000001d9d7808 */ /* 0x000fc40007000000 */
[----:B------:R-:W-:Y:S02]  /*8070*/  FSEL R122, R28, -INF , !P4 ;  /* 0xff8000001c7a7808 */ /* 0x000fe40006000000 */
[C---:B------:R-:W-:Y:S02]  /*8080*/  ISETP.LT.OR P6, PT, R8.reuse, R227, P2 ;  /* 0x000000e30800720c */ /* 0x040fe400017c1670 */
[----:B------:R-:W-:Y:S02]  /*8090*/  ISETP.NE.AND P2, PT, R11, RZ, PT ;  /* 0x000000ff0b00720c */ /* 0x000fe40003f45270 */
[----:B------:R-:W-:Y:S01]  /*80a0*/  ISETP.LT.OR P4, PT, R8, R226, P1 ;  /* 0x000000e20800720c */ /* 0x000fe20000f81670 */
[----:B------:R-:W4:Y:S01]  /*80b0*/  MUFU.TANH R11, R13 ;  /* 0x0000000d000b7308 */ /* 0x000f220000002400 */
[----:B------:R-:W-:Y:S01]  /*80c0*/  ISETP.NE.AND P1, PT, R9, RZ, PT ;  /* 0x000000ff0900720c */ /* 0x000fe20003f25270 */
[----:B------:R-:W-:Y:S01]  /*80d0*/  FMUL.FTZ R9, R123, UR32 ;  /* 0x000000207b097c20 */ /* 0x000fe20008410000 */
[----:B---3--:R-:W-:-:S02]  /*80e0*/  FSEL R158, R14, -INF , !P5 ;  /* 0xff8000000e9e7808 */ /* 0x008fc40006800000 */
[----:B------:R-:W-:Y:S02]  /*80f0*/  FSEL R121, R17, -INF , !P2 ;  /* 0xff80000011797808 */ /* 0x000fe40005000000 */
[----:B-1----:R-:W-:Y:S01]  /*8100*/  P2R R10, PR, RZ, 0x1 ;  /* 0x00000001ff0a7803 */ /* 0x002fe20000000000 */
[----:B------:R1:W3:Y:S01]  /*8110*/  MUFU.TANH R19, R9 ;  /* 0x0000000900137308 */ /* 0x0002e20000002400 */
[----:B------:R-:W-:Y:S02]  /*8120*/  ISETP.GE.AND P0, PT, R8, R229, PT ;  /* 0x000000e50800720c */ /* 0x000fe40003f06270 */
[----:B------:R-:W-:Y:S02]  /*8130*/  ISETP.NE.AND P5, PT, R10, RZ, PT ;  /* 0x000000ff0a00720c */ /* 0x000fe40003fa5270 */
[----:B------:R-:W-:Y:S02]  /*8140*/  ISETP.LT.OR P3, PT, R8, R225, P0 ;  /* 0x000000e10800720c */ /* 0x000fe40000761670 */
[----:B------:R-:W-:-:S02]  /*8150*/  ISETP.GE.AND P0, PT, R7, R232, PT ;  /* 0x000000e80700720c */ /* 0x000fc40003f06270 */
[C---:B------:R-:W-:Y:S02]  /*8160*/  ISETP.GE.AND P2, PT, R7.reuse, R231, PT ;  /* 0x000000e70700720c */ /* 0x040fe40003f46270 */
[C---:B------:R-:W-:Y:S02]  /*8170*/  ISETP.LT.OR P0, PT, R7.reuse, R228, P0 ;  /* 0x000000e40700720c */ /* 0x040fe40000701670 */
[----:B------:R-:W-:Y:S02]  /*8180*/  FSEL R123, R16, -INF , !P1 ;  /* 0xff800000107b7808 */ /* 0x000fe40004800000 */
[C---:B------:R-:W-:Y:S02]  /*8190*/  ISETP.GE.AND P1, PT, R7.reuse, R230, PT ;  /* 0x000000e60700720c */ /* 0x040fe40003f26270 */
[----:B------:R-:W-:Y:S01]  /*81a0*/  P2R R8, PR, RZ, 0x1 ;  /* 0x00000001ff087803 */ /* 0x000fe20000000000 */
[----:B-1----:R-:W-:Y:S01]  /*81b0*/  FMUL.FTZ R9, R108, UR32 ;  /* 0x000000206c097c20 */ /* 0x002fe20008410000 */
[----:B--2---:R-:W-:Y:S01]  /*81c0*/  FSEL R117, R12, -INF , !P5 ;  /* 0xff8000000c757808 */ /* 0x004fe20006800000 */
[----:B------:R-:W-:Y:S01]  /*81d0*/  FMUL.FTZ R12, R110, UR32 ;  /* 0x000000206e0c7c20 */ /* 0x000fe20008410000 */
[C---:B------:R-:W-:Y:S01]  /*81e0*/  ISETP.GE.AND P0, PT, R7.reuse, R229, PT ;  /* 0x000000e50700720c */ /* 0x040fe20003f06270 */
[----:B------:R1:W-:Y:S01]  /*81f0*/  MUFU.TANH R17, R9 ;  /* 0x0000000900117308 */ /* 0x0003e20000002400 */
[----:B------:R-:W-:-:S02]  /*8200*/  ISETP.LT.OR P5, PT, R7, R227, P2 ;  /* 0x000000e30700720c */ /* 0x000fc400017a1670 */
[C---:B------:R-:W-:Y:S02]  /*8210*/  ISETP.LT.OR P2, PT, R7.reuse, R226, P1 ;  /* 0x000000e20700720c */ /* 0x040fe40000f41670 */
[----:B------:R-:W-:Y:S01]  /*8220*/  ISETP.NE.AND P1, PT, R8, RZ, PT ;  /* 0x000000ff0800720c */ /* 0x000fe20003f25270 */
[C---:B------:R-:W-:Y:S01]  /*8230*/  VIADD R8, R6.reuse, 0x71 ;  /* 0x0000007106087836 */ /* 0x040fe20000000000 */
[----:B------:R-:W-:Y:S01]  /*8240*/  ISETP.LT.OR P0, PT, R7, R225, P0 ;  /* 0x000000e10700720c */ /* 0x000fe20000701670 */
[C---:B------:R-:W-:Y:S01]  /*8250*/  VIADD R7, R6.reuse, 0x78 ;  /* 0x0000007806077836 */ /* 0x040fe20000000000 */
[----:B----4-:R-:W-:Y:S01]  /*8260*/  FSEL R159, R11, -INF , !P6 ;  /* 0xff8000000b9f7808 */ /* 0x010fe20007000000 */
[----:B------:R-:W-:Y:S01]  /*8270*/  FMUL.FTZ R11, R109, UR32 ;  /* 0x000000206d0b7c20 */ /* 0x000fe20008410000 */
[----:B------:R-:W-:Y:S01]  /*8280*/  P2R R10, PR, RZ, 0x4 ;  /* 0x00000004ff0a7803 */ /* 0x000fe20000000000 */
[----:B------:R-:W-:Y:S01]  /*8290*/  VIADD R6, R6, 0x79 ;  /* 0x0000007906067836 */ /* 0x000fe20000000000 */
[----:B------:R-:W-:Y:S01]  /*82a0*/  FSEL R147, R22, -INF , !P1 ;  /* 0xff80000016937808 */ /* 0x000fe20004800000 */
[----:B------:R2:W-:Y:S01]  /*82b0*/  MUFU.TANH R16, R11 ;  /* 0x0000000b00107308 */ /* 0x0005e20000002400 */
[----:B------:R-:W-:-:S02]  /*82c0*/  FSEL R155, R23, -INF , !P3 ;  /* 0xff800000179b7808 */ /* 0x000fc40005800000 */
[----:B-1----:R-:W-:Y:S02]  /*82d0*/  P2R R9, PR, RZ, 0x1 ;  /* 0x00000001ff097803 */ /* 0x002fe40000000000 */
[C---:B------:R-:W-:Y:S02]  /*82e0*/  ISETP.GE.AND P0, PT, R8.reuse, R232, PT ;  /* 0x000000e80800720c */ /* 0x040fe40003f06270 */
[C---:B------:R-:W-:Y:S01]  /*82f0*/  ISETP.GE.AND P2, PT, R8.reuse, R231, PT ;  /* 0x000000e70800720c */ /* 0x040fe20003f46270 */
[----:B------:R1:W-:Y:S01]  /*8300*/  MUFU.TANH R15, R12 ;  /* 0x0000000c000f7308 */ /* 0x0003e20000002400 */
[C---:B------:R-:W-:Y:S02]  /*8310*/  ISETP.LT.OR P0, PT, R8.reuse, R228, P0 ;  /* 0x000000e40800720c */ /* 0x040fe40000701670 */
[----:B------:R-:W-:Y:S02]  /*8320*/  ISETP.GE.AND P1, PT, R8, R230, PT ;  /* 0x000000e60800720c */ /* 0x000fe40003f26270 */
[----:B------:R-:W-:-:S02]  /*8330*/  FSEL R152, R31, -INF , !P4 ;  /* 0xff8000001f987808 */ /* 0x000fc40006000000 */
[----:B------:R-:W-:Y:S02]  /*8340*/  FSEL R168, R21, -INF , !P5 ;  /* 0xff80000015a87808 */ /* 0x000fe40006800000 */
[----:B--2---:R-:W-:Y:S02]  /*8350*/  P2R R11, PR, RZ, 0x1 ;  /* 0x00000001ff0b7803 */ /* 0x004fe40000000000 */
[C---:B------:R-:W-:Y:S02]  /*8360*/  ISETP.GE.AND P0, PT, R8.reuse, R229, PT ;  /* 0x000000e50800720c */ /* 0x040fe40003f06270 */
[C---:B------:R-:W-:Y:S02]  /*8370*/  ISETP.LT.OR P5, PT, R8.reuse, R227, P2 ;  /* 0x000000e30800720c */ /* 0x040fe400017a1670 */
[----:B------:R-:W-:Y:S02]  /*8380*/  ISETP.LT.OR P3, PT, R8, R225, P0 ;  /* 0x000000e10800720c */ /* 0x000fe40000761670 */
[----:B------:R-:W-:Y:S01]  /*8390*/  ISETP.NE.AND P0, PT, R11, RZ, PT ;  /* 0x000000ff0b00720c */ /* 0x000fe20003f05270 */
[----:B------:R-:W-:Y:S01]  /*83a0*/  FMUL.FTZ R11, R58, UR32 ;  /* 0x000000203a0b7c20 */ /* 0x000fe20008410000 */
[----:B------:R-:W-:Y:S01]  /*83b0*/  ISETP.LT.OR P4, PT, R8, R226, P1 ;  /* 0x000000e20800720c */ /* 0x000fe20000f81670 */
[----:B------:R-:W-:Y:S01]  /*83c0*/  FMUL.FTZ R8, R56, UR32 ;  /* 0x0000002038087c20 */ /* 0x000fe20008410000 */
[----:B------:R-:W-:Y:S01]  /*83d0*/  ISETP.NE.AND P2, PT, R10, RZ, PT ;  /* 0x000000ff0a00720c */ /* 0x000fe20003f45270 */
[----:B------:R-:W-:Y:S01]  /*83e0*/  FMUL.FTZ R10, R59, UR32 ;  /* 0x000000203b0a7c20 */ /* 0x000fe20008410000 */
[----:B------:R-:W-:Y:S01]  /*83f0*/  ISETP.NE.AND P1, PT, R9, RZ, PT ;  /* 0x000000ff0900720c */ /* 0x000fe20003f25270 */
[----:B------:R2:W4:Y:S01]  /*8400*/  MUFU.TANH R14, R8 ;  /* 0x00000008000e7308 */ /* 0x0005220000002400 */
[----:B------:R-:W-:Y:S01]  /*8410*/  FSEL R116, R26, -INF , !P0 ;  /* 0xff8000001a747808 */ /* 0x000fe20004000000 */
[----:B-1----:R-:W-:Y:S01]  /*8420*/  FMUL.FTZ R12, R111, UR32 ;  /* 0x000000206f0c7c20 */ /* 0x002fe20008410000 */
[----:B------:R-:W-:-:S02]  /*8430*/  ISETP.GE.AND P0, PT, R7, R229, PT ;  /* 0x000000e50700720c */ /* 0x000fc40003f06270 */
[----:B------:R-:W-:Y:S02]  /*8440*/  FSEL R160, R20, -INF , !P2 ;  /* 0xff80000014a07808 */ /* 0x000fe40005000000 */
[----:B------:R-:W-:Y:S01]  /*8450*/  FSEL R164, R18, -INF , !P1 ;  /* 0xff80000012a47808 */ /* 0x000fe20004800000 */
[----:B------:R-:W1:Y:S01]  /*8460*/  MUFU.TANH R11, R11 ;  /* 0x0000000b000b7308 */ /* 0x000e620000002400 */
[C---:B------:R-:W-:Y:S02]  /*8470*/  ISETP.GE.AND P6, PT, R7.reuse, R232, PT ;  /* 0x000000e80700720c */ /* 0x040fe40003fc6270 */
[C---:B------:R-:W-:Y:S02]  /*8480*/  ISETP.GE.AND P2, PT, R7.reuse, R231, PT ;  /* 0x000000e70700720c */ /* 0x040fe40003f46270 */
[C---:B------:R-:W-:Y:S02]  /*8490*/  ISETP.GE.AND P1, PT, R7.reuse, R230, PT ;  /* 0x000000e60700720c */ /* 0x040fe40003f26270 */
[C---:B------:R-:W-:Y:S01]  /*84a0*/  ISETP.LT.OR P0, PT, R7.reuse, R225, P0 ;  /* 0x000000e10700720c */ /* 0x040fe20000701670 */
[----:B------:R-:W-:Y:S01]  /*84b0*/  MUFU.TANH R10, R10 ;  /* 0x0000000a000a7308 */ /* 0x000fe20000002400 */
[----:B------:R-:W-:Y:S01]  /*84c0*/  ISETP.LT.OR P6, PT, R7, R228, P6 ;  /* 0x000000e40700720c */ /* 0x000fe200037c1670 */
[----:B--2---:R-:W-:Y:S01]  /*84d0*/  FMUL.FTZ R8, R57, UR32 ;  /* 0x0000002039087c20 */ /* 0x004fe20008410000 */
[----:B------:R-:W-:-:S02]  /*84e0*/  ISETP.LT.OR P2, PT, R7, R227, P2 ;  /* 0x000000e30700720c */ /* 0x000fc40001741670 */
[----:B------:R-:W-:Y:S02]  /*84f0*/  ISETP.LT.OR P1, PT, R7, R226, P1 ;  /* 0x000000e20700720c */ /* 0x000fe40000f21670 */
[----:B------:R-:W-:Y:S01]  /*8500*/  P2R R7, PR, RZ, 0x1 ;  /* 0x00000001ff077803 */ /* 0x000fe20000000000 */
[----:B------:R2:W5:Y:S01]  /*8510*/  MUFU.TANH R13, R8 ;  /* 0x00000008000d7308 */ /* 0x0005620000002400 */
[C---:B------:R-:W-:Y:S02]  /*8520*/  ISETP.GE.AND P0, PT, R6.reuse, R232, PT ;  /* 0x000000e80600720c */ /* 0x040fe40003f06270 */
[----:B------:R-:W-:Y:S02]  /*8530*/  FSEL R169, R27, -INF , !P5 ;  /* 0xff8000001ba97808 */ /* 0x000fe40006800000 */
[----:B------:R-:W-:Y:S02]  /*8540*/  ISETP.LT.OR P5, PT, R6, R228, P0 ;  /* 0x000000e40600720c */ /* 0x000fe400007a1670 */
[----:B------:R-:W-:-:S02]  /*8550*/  P2R R9, PR, RZ, 0x4 ;  /* 0x00000004ff097803 */ /* 0x000fc40000000000 */
[C---:B------:R-:W-:Y:S02]  /*8560*/  ISETP.GE.AND P0, PT, R6.reuse, R230, PT ;  /* 0x000000e60600720c */ /* 0x040fe40003f06270 */
[C---:B------:R-:W-:Y:S02]  /*8570*/  ISETP.GE.AND P2, PT, R6.reuse, R229, PT ;  /* 0x000000e50600720c */ /* 0x040fe40003f46270 */
[----:B---3--:R-:W-:Y:S02]  /*8580*/  FSEL R165, R19, -INF , !P3 ;  /* 0xff80000013a57808 */ /* 0x008fe40005800000 */
[----:B------:R-:W-:Y:S02]  /*8590*/  FSEL R161, R25, -INF , !P4 ;  /* 0xff80000019a17808 */ /* 0x000fe40006000000 */
[----:B--2---:R-:W-:Y:S02]  /*85a0*/  P2R R8, PR, RZ, 0x2 ;  /* 0x00000002ff087803 */ /* 0x004fe40000000000 */
[----:B------:R-:W-:-:S02]  /*85b0*/  ISETP.GE.AND P1, PT, R6, R231, PT ;  /* 0x000000e70600720c */ /* 0x000fc40003f26270 */
[----:B------:R-:W-:Y:S01]  /*85c0*/  ISETP.NE.AND P4, PT, R9, RZ, PT ;  /* 0x000000ff0900720c */ /* 0x000fe20003f85270 */
[----:B------:R-:W-:Y:S01]  /*85d0*/  VIADD R9, R212, 0x1000 ;  /* 0x00001000d4097836 */ /* 0x000fe20000000000 */
[C---:B------:R-:W-:Y:S02]  /*85e0*/  ISETP.LT.OR P3, PT, R6.reuse, R227, P1 ;  /* 0x000000e30600720c */ /* 0x040fe40000f61670 */
[C---:B------:R-:W-:Y:S02]  /*85f0*/  ISETP.LT.OR P1, PT, R6.reuse, R226, P0 ;  /* 0x000000e20600720c */ /* 0x040fe40000721670 */
[----:B------:R-:W-:Y:S01]  /*8600*/  ISETP.LT.OR P0, PT, R6, R225, P2 ;  /* 0x000000e10600720c */ /* 0x000fe20001701670 */
[----:B------:R-:W-:Y:S01]  /*8610*/  VIADD R6, R212, 0x800 ;  /* 0x00000800d4067836 */ /* 0x000fe20000000000 */
[----:B------:R-:W-:Y:S01]  /*8620*/  ISETP.NE.AND P2, PT, R8, RZ, PT ;  /* 0x000000ff0800720c */ /* 0x000fe20003f45270 */
[----:B------:R-:W-:Y:S01]  /*8630*/  VIADD R8, R212, 0x1800 ;  /* 0x00001800d4087836 */ /* 0x000fe20000000000 */
[----:B----4-:R-:W-:-:S02]  /*8640*/  FSEL R145, R14, -INF , !P6 ;  /* 0xff8000000e917808 */ /* 0x010fc40007000000 */
[----:B------:R2:W-:Y:S01]  /*8650*/  STL [R1+0x78], R6 ;  /* 0x0000780601007387 */ /* 0x0005e20000100800 */
[----:B------:R-:W-:Y:S02]  /*8660*/  ISETP.NE.AND P6, PT, R7, RZ, PT ;  /* 0x000000ff0700720c */ /* 0x000fe40003fc5270 */
[----:B------:R-:W3:Y:S01]  /*8670*/  MUFU.TANH R7, R12 ;  /* 0x0000000c00077308 */ /* 0x000ee20000002400 */
[----:B------:R4:W-:Y:S01]  /*8680*/  STL [R1+0x7c], R9 ;  /* 0x00007c0901007387 */ /* 0x0009e20000100800 */
[----:B-1----:R-:W-:Y:S02]  /*8690*/  FSEL R172, R11, -INF , !P4 ;  /* 0xff8000000bac7808 */ /* 0x002fe40006000000 */
[----:B------:R-:W-:Y:S01]  /*86a0*/  PLOP3.LUT P4, PT, PT, PT, UP0, 0x80, 0x0 ;  /* 0x000000000000781c */ /* 0x000fe20003f8f008 */
[----:B------:R1:W-:Y:S01]  /*86b0*/  STL [R1+0x80], R8 ;  /* 0x0000800801007387 */ /* 0x0003e20000100800 */
[----:B------:R-:W-:Y:S02]  /*86c0*/  FSEL R162, R17, -INF , !P2 ;  /* 0xff80000011a27808 */ /* 0x000fe40005000000 */
[----:B------:R-:W-:-:S02]  /*86d0*/  FSEL R166, R15, -INF , !P6 ;  /* 0xff8000000fa67808 */ /* 0x000fc40007000000 */
[----:B-----5:R-:W-:Y:S02]  /*86e0*/  FSEL R151, R13, -INF , !P5 ;  /* 0xff8000000d977808 */ /* 0x020fe40006800000 */
[----:B------:R-:W-:Y:S02]  /*86f0*/  FSEL R173, R10, -INF , !P3 ;  /* 0xff8000000aad7808 */ /* 0x000fe40005800000 */
[----:B------:R-:W-:Y:S02]  /*8700*/  FSEL R163, R16, -INF , !P1 ;  /* 0xff80000010a37808 */ /* 0x000fe40004800000 */
[----:B---3--:R-:W-:Y:S01]  /*8710*/  FSEL R167, R7, -INF , !P0 ;  /* 0xff80000007a77808 */ /* 0x008fe20004000000 */
[C---:B--2---:R-:W-:Y:S02]  /*8720*/  VIADD R6, R212.reuse, 0x2000 ;  /* 0x00002000d4067836 */ /* 0x044fe40000000000 */
[----:B----4-:R-:W-:-:S03]  /*8730*/  VIADD R9, R212, 0x2800 ;  /* 0x00002800d4097836 */ /* 0x010fc60000000000 */
[----:B------:R2:W-:Y:S01]  /*8740*/  STL [R1+0x84], R6 ;  /* 0x0000840601007387 */ /* 0x0005e20000100800 */
[----:B-1----:R-:W-:-:S03]  /*8750*/  VIADD R8, R212, 0x3000 ;  /* 0x00003000d4087836 */ /* 0x002fc60000000000 */
[----:B------:R1:W-:Y:S04]  /*8760*/  STL [R1+0x88], R9 ;  /* 0x0000880901007387 */ /* 0x0003e80000100800 */
[----:B------:R1:W-:Y:S01]  /*8770*/  STL [R1+0x8c], R8 ;  /* 0x00008c0801007387 */ /* 0x0003e20000100800 */
[----:B--2---:R-:W-:-:S05]  /*8780*/  VIADD R6, R212, 0x3800 ;  /* 0x00003800d4067836 */ /* 0x004fca0000000000 */
[----:B------:R1:W-:Y:S01]  /*8790*/  STL [R1+0x90], R6 ;  /* 0x0000900601007387 */ /* 0x0003e20000100800 */
[----:B------:R-:W-:Y:S05]  /*87a0*/  @!P4 BRA `(.L_x_888) ;  /* 0x0000000400c0c947 */ /* 0x000fea0003800000 */
[----:B------:R-:W2:Y:S01]  /*87b0*/  LDL.64 R242, [R1+0xb8] ;  /* 0x0000b80001f27983 */ /* 0x000ea20000100a00 */
[----:B------:R-:W-:Y:S01]  /*87c0*/  ULDC UR22, c[0x0][0x2d0] ;  /* 0x0000b40000167ab9 */ /* 0x000fe20000000800 */
[----:B------:R-:W-:Y:S01]  /*87d0*/  UIADD3 UR23, UR21, -0x2, URZ ;  /* 0xfffffffe15177890 */ /* 0x000fe2000fffe03f */
[----:B------:R-:W-:Y:S01]  /*87e0*/  ISETP.GE.AND P0, PT, R200, UR22, PT ;  /* 0x00000016c8007c0c */ /* 0x000fe2000bf06270 */
[----:B-1----:R-:W-:Y:S01]  /*87f0*/  IMAD.U32 R6, RZ, RZ, UR8 ;  /* 0x00000008ff067e24 */ /* 0x002fe2000f8e00ff */
        /* <DEDUP_REMOVED lines=50> */
[C---:B---3--:R-:W-:Y:S01]  /*8b20*/  @!P0 LEA R20, P1, R14.reuse, R28, 0x1 ;  /* 0x0000001c0e148211 */ /* 0x048fe200078208ff */
        /* <DEDUP_REMOVED lines=54> */
.L_x_890:
[----:B------:R-:W-:Y:S05]  /*8e90*/  BSYNC B0 ;  /* 0x0000000000007941 */ /* 0x000fea0003800000 */
.L_x_889:
[----:B------:R-:W0:Y:S02]  /*8ea0*/  LDGDEPBAR ;  /* 0x00000000000079af */ /* 0x000e240000000000 */
.L_x_888:
[----:B-1----:R-:W-:Y:S01]  /*8eb0*/  FMNMX.FTZ R6, R53, R54, !PT ;  /* 0x0000003635067209 */ /* 0x002fe20007810000 */
        /* <DEDUP_REMOVED lines=118> */
[----:B------:R-:W1:Y:S01]  /*9620*/  SHFL.BFLY PT, R10, R9, 0x2, 0x1f ;  /* 0x0c401f00090a7f89 */ /* 0x000e6200000e0000 */
[----:B------:R-:W-:Y:S02]  /*9630*/  FMNMX.FTZ R6, R156, R6, !PT ;  /* 0x000000069c067209 */ /* 0x000fe40007810000 */
[----:B------:R-:W-:Y:S01]  /*9640*/  FMNMX.FTZ R7, R183, R7, !PT ;  /* 0x00000007b7077209 */ /* 0x000fe20007810000 */
[----:B------:R-:W-:Y:S01]  /*9650*/  FMUL.FTZ R8, R71, UR24 ;  /* 0x0000001847087c20 */ /* 0x000fe20008410000 */
[----:B------:R-:W-:Y:S01]  /*9660*/  FMNMX.FTZ R6, R149, R6, !PT ;  /* 0x0000000695067209 */ /* 0x000fe20007810000 */
[----:B------:R-:W-:Y:S01]  /*9670*/  STL [R1+0x124], R71 ;  /* 0x0001244701007387 */ /* 0x000fe20000100800 */
[----:B------:R-:W-:Y:S02]  /*9680*/  FMNMX.FTZ R69, R180, R7, !PT ;  /* 0x00000007b4457209 */ /* 0x000fe40007810000 */
        /* <DEDUP_REMOVED lines=18> */
[----:B------:R-:W-:Y:S01]  /*97b0*/  FMNMX.FTZ R6, R198, R6, !PT ;  /* 0x00000006c6067209 */ /* 0x000fe20007810000 */
[----:B---3--:R-:W-:Y:S01]  /*97c0*/  FFMA.FTZ R7, R54, UR24, -R8 ;  /* 0x0000001836077c23 */ /* 0x008fe20008010808 */
[----:B------:R-:W-:-:S03]  /*97d0*/  FMNMX.FTZ R69, R162, R69, !PT ;  /* 0x00000045a2457209 */ /* 0x000fc60007810000 */
[----:B------:R3:W-:Y:S01]  /*97e0*/  MUFU.EX2 R11, R7 ;  /* 0x00000007000b7308 */ /* 0x0007e20000000800 */
[----:B------:R-:W-:-:S05]  /*97f0*/  FMNMX.FTZ R69, R163, R69, !PT ;  /* 0x00000045a3457209 */ /* 0x000fca0007810000 */
[----:B------:R-:W4:Y:S01]  /*9800*/  SHFL.BFLY PT, R10, R69, 0x2, 0x1f ;  /* 0x0c401f00450a7f89 */ /* 0x000f2200000e0000 */
[----:B-1----:R-:W-:Y:S01]  /*9810*/  FMNMX.FTZ R70, R9, R70, !PT ;  /* 0x0000004609467209 */ /* 0x002fe20007810000 */
[----:B---3--:R-:W-:-:S03]  /*9820*/  FFMA.FTZ R7, R77, UR24, -R8 ;  /* 0x000000184d077c23 */ /* 0x008fc60008010808 */
[----:B------:R-:W-:Y:S01]  /*9830*/  FSETP.NEU.FTZ.AND P0, PT, R70, -INF , PT ;  /* 0xff8000004600780b */ /* 0x000fe20003f1d000 */
[----:B------:R-:W-:Y:S01]  /*9840*/  STL [R1+0x128], R70 ;  /* 0x0001284601007387 */ /* 0x000fe20000100800 */
[----:B------:R1:W-:Y:S01]  /*9850*/  MUFU.EX2 R239, R7 ;  /* 0x0000000700ef7308 */ /* 0x0003e20000000800 */
[----:B----4-:R-:W-:Y:S01]  /*9860*/  FMNMX.FTZ R69, R69, R10, !PT ;  /* 0x0000000a45457209 */ /* 0x010fe20007810000 */
        /* <DEDUP_REMOVED lines=16> */
[----:B------:R-:W3:Y:S02]  /*9970*/  SHFL.BFLY PT, R9, R69, 0x1, 0x1f ;  /* 0x0c201f0045097f89 */ /* 0x000ee400000e0000 */
[----:B------:R-:W-:-:S04]  /*9980*/  FMNMX.FTZ R68, R166, R68, !PT ;  /* 0x00000044a6447209 */ /* 0x000fc80007810000 */
[----:B------:R-:W-:-:S05]  /*9990*/  FMNMX.FTZ R68, R167, R68, !PT ;  /* 0x00000044a7447209 */ /* 0x000fca0007810000 */
[----:B------:R-:W4:Y:S01]  /*99a0*/  SHFL.BFLY PT, R10, R68, 0x2, 0x1f ;  /* 0x0c401f00440a7f89 */ /* 0x000f2200000e0000 */
[----:B-1----:R-:W-:-:S04]  /*99b0*/  FFMA.FTZ R6, R49, UR24, -R8 ;  /* 0x0000001831067c23 */ /* 0x002fc80008010808 */
[----:B------:R1:W-:Y:S01]  /*99c0*/  MUFU.EX2 R213, R6 ;  /* 0x0000000600d57308 */ /* 0x0003e20000000800 */
[----:B---3--:R-:W-:Y:S01]  /*99d0*/  FMNMX.FTZ R69, R69, R9, !PT ;  /* 0x0000000945457209 */ /* 0x008fe20007810000 */
[----:B------:R-:W-:-:S03]  /*99e0*/  FFMA.FTZ R9, R60, UR24, -R7 ;  /* 0x000000183c097c23 */ /* 0x000fc60008010807 */
[----:B------:R-:W-:Y:S01]  /*99f0*/  FSETP.NEU.FTZ.AND P0, PT, R69, -INF , PT ;  /* 0xff8000004500780b */ /* 0x000fe20003f1d000 */
[----:B-1----:R-:W-:-:S04]  /*9a00*/  FFMA.FTZ R6, R48, UR24, -R8 ;  /* 0x0000001830067c23 */ /* 0x002fc80008010808 */
[----:B------:R1:W-:Y:S02]  /*9a10*/  MUFU.EX2 R243, R6 ;  /* 0x0000000600f37308 */ /* 0x0003e40000000800 */
[----:B-1----:R-:W-:-:S06]  /*9a20*/  FFMA.FTZ R6, R87, UR24, -R7 ;  /* 0x0000001857067c23 */ /* 0x002fcc0008010807 */
[----:B--2---:R1:W2:Y:S02]  /*9a30*/  MUFU.EX2 R16, R6 ;  /* 0x0000000600107308 */ /* 0x0042a40000000800 */
[--C-:B-1----:R-:W-:Y:S01]  /*9a40*/  FFMA.FTZ R6, R85, UR24, -R7.reuse ;  /* 0x0000001855067c23 */ /* 0x102fe20008010807 */
[----:B--2---:R-:W-:Y:S05]  /*9a50*/  STL [R1+0x8], R16 ;  /* 0x0000081001007387 */ /* 0x004fea0000100800 */
        /* <DEDUP_REMOVED lines=9> */
[----:B------:R1:W-:Y:S02]  /*9af0*/  MUFU.EX2 R228, R6 ;  /* 0x0000000600e47308 */ /* 0x0003e40000000800 */
[----:B-1----:R-:W-:-:S06]  /*9b00*/  FFMA.FTZ R6, R79, UR24, -R7 ;  /* 0x000000184f067c23 */ /* 0x002fcc0008010807 */
[----:B------:R1:W3:Y:S02]  /*9b10*/  MUFU.EX2 R221, R6 ;  /* 0x0000000600dd7308 */ /* 0x0002e40000000800 */
[----:B-1----:R-:W-:Y:S02]  /*9b20*/  FMUL.FTZ R6, R69, UR24 ;  /* 0x0000001845067c20 */ /* 0x002fe40008410000 */
[----:B--2---:R-:W2:Y:S01]  /*9b30*/  LDL.LU R69, [R1+0xc] ;  /* 0x00000c0001457983 */ /* 0x004ea20000300800 */
[----:B----4-:R-:W-:-:S03]  /*9b40*/  FMNMX.FTZ R68, R68, R10, !PT ;  /* 0x0000000a44447209 */ /* 0x010fc60007810000 */
[----:B------:R1:W-:Y:S01]  /*9b50*/  MUFU.EX2 R212, R9 ;  /* 0x0000000900d47308 */ /* 0x0003e20000000800 */
[----:B------:R-:W-:Y:S01]  /*9b60*/  FSEL R6, R6, RZ, P0 ;  /* 0x000000ff06067208 */ /* 0x000fe20000000000 */
[--C-:B------:R-:W-:Y:S01]  /*9b70*/  FFMA.FTZ R147, R147, UR24, -R8.reuse ;  /* 0x0000001893937c23 */ /* 0x100fe20008010808 */
[----:B------:R-:W-:Y:S01]  /*9b80*/  LEA R214, R0, UR4, 0x1 ;  /* 0x0000000400d67c11 */ /* 0x000fe2000f8e08ff */
[----:B------:R-:W4:Y:S01]  /*9b90*/  SHFL.BFLY PT, R10, R68, 0x1, 0x1f ;  /* 0x0c201f00440a7f89 */ /* 0x000f2200000e0000 */
[----:B------:R-:W-:Y:S01]  /*9ba0*/  F2FP.BF16.F32.PACK_AB R24, R11, R211 ;  /* 0x000000d30b18723e */ /* 0x000fe200000010ff */
[----:B------:R-:W-:Y:S01]  /*9bb0*/  FFMA.FTZ R145, R145, UR24, -R8 ;  /* 0x0000001891917c23 */ /* 0x000fe20008010808 */
[----:B------:R-:W-:Y:S01]  /*9bc0*/  LEA R217, R3, R214, 0x1 ;  /* 0x000000d603d97211 */ /* 0x000fe200078e08ff */
[----:B------:R-:W4:Y:S01]  /*9bd0*/  LDSM.16.MT88.4 R12, [R214+0x8000] ;  /* 0x00800000d60c783b */ /* 0x000f220000004200 */
[----:B------:R-:W-:Y:S01]  /*9be0*/  F2FP.BF16.F32.PACK_AB R26, R222, R239 ;  /* 0x000000efde1a723e */ /* 0x000fe200000010ff */
[----:B------:R-:W-:Y:S01]  /*9bf0*/  IMAD R215, R5, 0x2, R214 ;  /* 0x0000000205d77824 */ /* 0x000fe200078e02d6 */
[----:B------:R-:W-:Y:S01]  /*9c00*/  F2FP.BF16.F32.PACK_AB R25, R17, R16 ;  /* 0x000000101119723e */ /* 0x000fe200000010ff */
[----:B------:R-:W2:Y:S01]  /*9c10*/  LDSM.16.MT88.4 R28, [R217+0x8000] ;  /* 0x00800000d91c783b */ /* 0x000ea20000004200 */
[----:B------:R-:W-:Y:S01]  /*9c20*/  F2FP.BF16.F32.PACK_AB R16, R225, R229 ;  /* 0x000000e5e110723e */ /* 0x000fe200000010ff */
[----:B------:R-:W-:Y:S01]  /*9c30*/  FFMA.FTZ R151, R151, UR24, -R8 ;  /* 0x0000001897977c23 */ /* 0x000fe20008010808 */
[----:B---3--:R-:W-:Y:S01]  /*9c40*/  F2FP.BF16.F32.PACK_AB R17, R221, R228 ;  /* 0x000000e4dd11723e */ /* 0x008fe200000010ff */
[----:B------:R-:W3:Y:S01]  /*9c50*/  LDSM.16.MT88.4 R32, [R214+0x8800] ;  /* 0x00880000d620783b */ /* 0x000ee20000004200 */
[--C-:B-1----:R-:W-:Y:S01]  /*9c60*/  FFMA.FTZ R9, R40, UR24, -R7.reuse ;  /* 0x0000001828097c23 */ /* 0x102fe20008010807 */
[----:B------:R-:W-:Y:S01]  /*9c70*/  F2FP.BF16.F32.PACK_AB R18, R243, R213 ;  /* 0x000000d5f312723e */ /* 0x000fe200000010ff */
[--C-:B------:R-:W-:Y:S01]  /*9c80*/  FFMA.FTZ R157, R157, UR24, -R7.reuse ;  /* 0x000000189d9d7c23 */ /* 0x100fe20008010807 */
[----:B------:R-:W1:Y:S01]  /*9c90*/  LDSM.16.MT88.4 R36, [R217+0x8800] ;  /* 0x00880000d924783b */ /* 0x000e620000004200 */
[----:B------:R4:W4:Y:S01]  /*9ca0*/  MUFU.EX2 R4, R9 ;  /* 0x0000000900047308 */ /* 0x0009220000000800 */
[----:B------:R-:W-:Y:S01]  /*9cb0*/  LEA R216, R3, R215, 0x1 ;  /* 0x000000d703d87211 */ /* 0x000fe200078e08ff */
[--C-:B------:R-:W-:Y:S01]  /*9cc0*/  FFMA.FTZ R158, R158, UR24, -R7.reuse ;  /* 0x000000189e9e7c23 */ /* 0x100fe20008010807 */
[--C-:B------:R-:W-:Y:S01]  /*9cd0*/  FFMA.FTZ R159, R159, UR24, -R7.reuse ;  /* 0x000000189f9f7c23 */ /* 0x100fe20008010807 */
[--C-:B------:R-:W-:Y:S01]  /*9ce0*/  FFMA.FTZ R168, R168, UR24, -R7.reuse ;  /* 0x00000018a8a87c23 */ /* 0x100fe20008010807 */
[--C-:B------:R-:W-:Y:S01]  /*9cf0*/  FFMA.FTZ R169, R169, UR24, -R7.reuse ;  /* 0x00000018a9a97c23 */ /* 0x100fe20008010807 */
[--C-:B------:R-:W-:Y:S01]  /*9d00*/  FFMA.FTZ R172, R172, UR24, -R7.reuse ;  /* 0x00000018acac7c23 */ /* 0x100fe20008010807 */
[----:B----4-:R-:W-:Y:S01]  /*9d10*/  FMNMX.FTZ R68, R68, R10, !PT ;  /* 0x0000000a44447209 */ /* 0x010fe20007810000 */
[----:B------:R-:W-:Y:S01]  /*9d20*/  FFMA.FTZ R173, R173, UR24, -R7 ;  /* 0x00000018adad7c23 */ /* 0x000fe20008010807 */
[--C-:B------:R-:W-:Y:S01]  /*9d30*/  FFMA.FTZ R152, R152, UR24, -R6.reuse ;  /* 0x0000001898987c23 */ /* 0x100fe20008010806 */
[--C-:B------:R-:W-:Y:S01]  /*9d40*/  FFMA.FTZ R160, R160, UR24, -R6.reuse ;  /* 0x00000018a0a07c23 */ /* 0x100fe20008010806 */
[C---:B------:R-:W-:Y:S01]  /*9d50*/  FSETP.NEU.FTZ.AND P0, PT, R68.reuse, -INF , PT ;  /* 0xff8000004400780b */ /* 0x040fe20003f1d000 */
[----:B------:R-:W-:Y:S01]  /*9d60*/  FMUL.FTZ R10, R68, UR24 ;  /* 0x00000018440a7c20 */ /* 0x000fe20008410000 */
[----:B------:R-:W-:Y:S01]  /*9d70*/  STL [R1+0x130], R68 ;  /* 0x0001304401007387 */ /* 0x000fe20000100800 */
[--C-:B------:R-:W-:Y:S01]  /*9d80*/  FFMA.FTZ R161, R161, UR24, -R6.reuse ;  /* 0x00000018a1a17c23 */ /* 0x100fe20008010806 */
[--C-:B------:R-:W-:Y:S01]  /*9d90*/  FFMA.FTZ R162, R162, UR24, -R6.reuse ;  /* 0x00000018a2a27c23 */ /* 0x100fe20008010806 */
[--C-:B------:R-:W-:Y:S01]  /*9da0*/  FFMA.FTZ R163, R163, UR24, -R6.reuse ;  /* 0x00000018a3a37c23 */ /* 0x100fe20008010806 */
[----:B------:R-:W-:Y:S01]  /*9db0*/  FFMA.FTZ R9, R94, UR24, -R6 ;  /* 0x000000185e097c23 */ /* 0x000fe20008010806 */
[----:B------:R-:W-:-:S02]  /*9dc0*/  FSEL R0, R10, RZ, P0 ;  /* 0x000000ff0a007208 */ /* 0x000fc40000000000 */
[----:B------:R-:W-:Y:S01]  /*9dd0*/  F2FP.BF16.F32.PACK_AB R19, R4, R212 ;  /* 0x000000d40413723e */ /* 0x000fe200000010ff */
[----:B------:R4:W-:Y:S02]  /*9de0*/  MUFU.EX2 R252, R9 ;  /* 0x0000000900fc7308 */ /* 0x0009e40000000800 */
[--C-:B------:R-:W-:Y:S01]  /*9df0*/  FFMA.FTZ R155, R155, UR24, -R0.reuse ;  /* 0x000000189b9b7c23 */ /* 0x100fe20008010800 */
[--C-:B------:R-:W-:Y:S01]  /*9e00*/  FFMA.FTZ R164, R164, UR24, -R0.reuse ;  /* 0x00000018a4a47c23 */ /* 0x100fe20008010800 */
[--C-:B------:R-:W-:Y:S01]  /*9e10*/  FFMA.FTZ R165, R165, UR24, -R0.reuse ;  /* 0x00000018a5a57c23 */ /* 0x100fe20008010800 */
[--C-:B------:R-:W-:Y:S01]  /*9e20*/  FFMA.FTZ R166, R166, UR24, -R0.reuse ;  /* 0x00000018a6a67c23 */ /* 0x100fe20008010800 */
[----:B------:R-:W-:Y:S01]  /*9e30*/  FFMA.FTZ R167, R167, UR24, -R0 ;  /* 0x00000018a7a77c23 */ /* 0x000fe20008010800 */
[----:B----4-:R-:W-:-:S04]  /*9e40*/  FFMA.FTZ R9, R92, UR24, -R6 ;  /* 0x000000185c097c23 */ /* 0x010fc80008010806 */
[----:B------:R4:W3:Y:S02]  /*9e50*/  MUFU.EX2 R251, R9 ;  /* 0x0000000900fb7308 */ /* 0x0008e40000000800 */
[----:B----4-:R-:W-:Y:S01]  /*9e60*/  FFMA.FTZ R9, R93, UR24, -R6 ;  /* 0x000000185d097c23 */ /* 0x010fe20008010806 */
[----:B---3--:R-:W-:-:S05]  /*9e70*/  F2FP.BF16.F32.PACK_AB R20, R251, R252 ;  /* 0x000000fcfb14723e */ /* 0x008fca00000010ff */
[----:B------:R3:W-:Y:S02]  /*9e80*/  MUFU.EX2 R70, R9 ;  /* 0x0000000900467308 */ /* 0x0007e40000000800 */
[----:B---3--:R-:W-:-:S06]  /*9e90*/  FFMA.FTZ R9, R91, UR24, -R6 ;  /* 0x000000185b097c23 */ /* 0x008fcc0008010806 */
[----:B------:R3:W4:Y:S02]  /*9ea0*/  MUFU.EX2 R231, R9 ;  /* 0x0000000900e77308 */ /* 0x0007240000000800 */
[----:B---3--:R-:W-:Y:S01]  /*9eb0*/  FFMA.FTZ R9, R89, UR24, -R6 ;  /* 0x0000001859097c23 */ /* 0x008fe20008010806 */
[----:B----4-:R-:W-:-:S05]  /*9ec0*/  F2FP.BF16.F32.PACK_AB R22, R231, R70 ;  /* 0x00000046e716723e */ /* 0x010fca00000010ff */
[----:B------:R3:W-:Y:S02]  /*9ed0*/  MUFU.EX2 R227, R9 ;  /* 0x0000000900e37308 */ /* 0x0007e40000000800 */
[----:B---3--:R-:W-:-:S06]  /*9ee0*/  FFMA.FTZ R9, R88, UR24, -R6 ;  /* 0x0000001858097c23 */ /* 0x008fcc0008010806 */
[----:B------:R3:W-:Y:S02]  /*9ef0*/  MUFU.EX2 R220, R9 ;  /* 0x0000000900dc7308 */ /* 0x0007e40000000800 */
[----:B---3--:R-:W-:-:S06]  /*9f00*/  FFMA.FTZ R9, R97, UR24, -R0 ;  /* 0x0000001861097c23 */ /* 0x008fcc0008010800 */
        /* <DEDUP_REMOVED lines=11> */
[C---:B------:R-:W-:Y:S06]  /*9fc0*/  HMMA.16816.F32.BF16 R72, R20.reuse, R12, RZ ;  /* 0x0000000c1448723c */ /* 0x040fec00000418ff */
[C---:B------:R-:W-:Y:S06]  /*9fd0*/  HMMA.16816.F32.BF16 R64, R20.reuse, R14, RZ ;  /* 0x0000000e1440723c */ /* 0x040fec00000418ff */
[----:B--2---:R-:W-:Y:S01]  /*9fe0*/  HMMA.16816.F32.BF16 R48, R20, R28, RZ ;  /* 0x0000001c1430723c */ /* 0x004fe200000418ff */
[----:B---3--:R-:W-:-:S04]  /*9ff0*/  FFMA.FTZ R9, R61, UR24, -R6 ;  /* 0x000000183d097c23 */ /* 0x008fc80008010806 */
[----:B------:R2:W3:Y:S01]  /*a000*/  MUFU.EX2 R247, R9 ;  /* 0x0000000900f77308 */ /* 0x0004e20000000800 */
[----:B------:R-:W-:Y:S01]  /*a010*/  HMMA.16816.F32.BF16 R44, R20, R30, RZ ;  /* 0x0000001e142c723c */ /* 0x000fe200000418ff */
[----:B--2---:R-:W-:-:S06]  /*a020*/  FFMA.FTZ R9, R100, UR24, -R0 ;  /* 0x0000001864097c23 */ /* 0x004fcc0008010800 */
[----:B------:R2:W-:Y:S01]  /*a030*/  MUFU.EX2 R226, R9 ;  /* 0x0000000900e27308 */ /* 0x0005e20000000800 */
[----:B------:R-:W-:-:S07]  /*a040*/  F2FP.BF16.F32.PACK_AB R27, R232, R69 ;  /* 0x00000045e81b723e */ /* 0x000fce00000010ff */
[----:B------:R-:W-:Y:S01]  /*a050*/  HMMA.16816.F32.BF16 R76, R24, R12, RZ ;  /* 0x0000000c184c723c */ /* 0x000fe200000418ff */
[----:B--2---:R-:W-:-:S05]  /*a060*/  FFMA.FTZ R9, R99, UR24, -R0 ;  /* 0x0000001863097c23 */ /* 0x004fca0008010800 */
[C---:B------:R-:W-:Y:S01]  /*a070*/  HMMA.16816.F32.BF16 R60, R24.reuse, R14, RZ ;  /* 0x0000000e183c723c */ /* 0x040fe200000418ff */
[----:B------:R-:W-:Y:S01]  /*a080*/  F2FP.BF16.F32.PACK_AB R12, R220, R227 ;  /* 0x000000e3dc0c723e */ /* 0x000fe200000010ff */
[----:B------:R2:W4:Y:S04]  /*a090*/  MUFU.EX2 R236, R9 ;  /* 0x0000000900ec7308 */ /* 0x0005280000000800 */
[----:B------:R-:W-:Y:S01]  /*a0a0*/  HMMA.16816.F32.BF16 R56, R24, R28, RZ ;  /* 0x0000001c1838723c */ /* 0x000fe200000418ff */
[----:B---3--:R-:W-:-:S05]  /*a0b0*/  F2FP.BF16.F32.PACK_AB R14, R247, R202 ;  /* 0x000000caf70e723e */ /* 0x008fca00000010ff */
[----:B------:R-:W-:Y:S01]  /*a0c0*/  HMMA.16816.F32.BF16 R52, R24, R30, RZ ;  /* 0x0000001e1834723c */ /* 0x000fe200000418ff */
[----:B------:R-:W-:Y:S05]  /*a0d0*/  LDSM.16.MT88.4 R28, [R215+0x8800] ;  /* 0x00880000d71c783b */ /* 0x000fea0000004200 */
[----:B------:R-:W-:Y:S01]  /*a0e0*/  HMMA.16816.F32.BF16 R88, R16, R32, R76 ;  /* 0x000000201058723c */ /* 0x000fe2000004184c */
[----:B--2---:R-:W-:Y:S01]  /*a0f0*/  FFMA.FTZ R9, R101, UR24, -R0 ;  /* 0x0000001865097c23 */ /* 0x004fe20008010800 */
[----:B----4-:R-:W-:-:S03]  /*a100*/  F2FP.BF16.F32.PACK_AB R13, R236, R226 ;  /* 0x000000e2ec0d723e */ /* 0x010fc600000010ff */
[----:B------:R2:W-:Y:S01]  /*a110*/  MUFU.EX2 R201, R9 ;  /* 0x0000000900c97308 */ /* 0x0005e20000000800 */
[C---:B------:R-:W-:Y:S06]  /*a120*/  HMMA.16816.F32.BF16 R60, R16.reuse, R34, R60 ;  /* 0x00000022103c723c */ /* 0x040fec000004183c */
[C---:B-1----:R-:W-:Y:S06]  /*a130*/  HMMA.16816.F32.BF16 R56, R16.reuse, R36, R56 ;  /* 0x000000241038723c */ /* 0x042fec0000041838 */
[----:B------:R-:W-:Y:S01]  /*a140*/  HMMA.16816.F32.BF16 R84, R16, R38, R52 ;  /* 0x000000261054723c */ /* 0x000fe20000041834 */
[----:B--2---:R-:W-:-:S02]  /*a150*/  FFMA.FTZ R9, R41, UR24, -R0 ;  /* 0x0000001829097c23 */ /* 0x004fc40008010800 */
[----:B------:R-:W1:Y:S02]  /*a160*/  LDSM.16.MT88.4 R40, [R215+0x8000] ;  /* 0x00800000d728783b */ /* 0x000e640000004200 */
[----:B------:R-:W2:Y:S02]  /*a170*/  MUFU.EX2 R240, R9 ;  /* 0x0000000900f07308 */ /* 0x000ea40000000800 */
[----:B--2---:R-:W-:Y:S01]  /*a180*/  F2FP.BF16.F32.PACK_AB R15, R240, R201 ;  /* 0x000000c9f00f723e */ /* 0x004fe200000010ff */
[----:B------:R-:W-:-:S05]  /*a190*/  FFMA.FTZ R9, R142, UR24, -R8 ;  /* 0x000000188e097c23 */ /* 0x000fca0008010808 */
[----:B------:R2:W-:Y:S01]  /*a1a0*/  MUFU.EX2 R2, R9 ;  /* 0x0000000900027308 */ /* 0x0005e20000000800 */
[C---:B------:R-:W-:Y:S06]  /*a1b0*/  HMMA.16816.F32.BF16 R104, R12.reuse, R32, R72 ;  /* 0x000000200c68723c */ /* 0x040fec0000041848 */
[C---:B------:R-:W-:Y:S01]  /*a1c0*/  HMMA.16816.F32.BF16 R96, R12.reuse, R34, R64 ;  /* 0x000000220c60723c */ /* 0x040fe20000041840 */
[----:B------:R-:W3:Y:S05]  /*a1d0*/  LDSM.16.MT88.4 R32, [R216+0x8000] ;  /* 0x00800000d820783b */ /* 0x000eea0000004200 */
[----:B------:R-:W-:Y:S01]  /*a1e0*/  HMMA.16816.F32.BF16 R92, R12, R36, R48 ;  /* 0x000000240c5c723c */ /* 0x000fe20000041830 */
[----:B--2---:R-:W-:-:S05]  /*a1f0*/  FFMA.FTZ R9, R140, UR24, -R8 ;  /* 0x000000188c097c23 */ /* 0x004fca0008010808 */
[----:B------:R-:W-:Y:S01]  /*a200*/  HMMA.16816.F32.BF16 R100, R12, R38, R44 ;  /* 0x000000260c64723c */ /* 0x000fe2000004182c */
[----:B------:R2:W4:Y:S05]  /*a210*/  MUFU.EX2 R244, R9 ;  /* 0x0000000900f47308 */ /* 0x00052a0000000800 */
[-C--:B-1----:R-:W-:Y:S06]  /*a220*/  HMMA.16816.F32.BF16 R48, R24, R40.reuse, RZ ;  /* 0x000000281830723c */ /* 0x082fec00000418ff */
[C---:B------:R-:W-:Y:S06]  /*a230*/  HMMA.16816.F32.BF16 R44, R20.reuse, R40, RZ ;  /* 0x00000028142c723c */ /* 0x040fec00000418ff */
[----:B------:R-:W-:Y:S01]  /*a240*/  HMMA.16816.F32.BF16 R36, R20, R42, RZ ;  /* 0x0000002a1424723c */ /* 0x000fe200000418ff */
[----:B--2---:R-:W-:-:S04]  /*a250*/  FFMA.FTZ R9, R115, UR24, -R8 ;  /* 0x0000001873097c23 */ /* 0x004fc80008010808 */
[----:B------:R1:W-:Y:S01]  /*a260*/  MUFU.EX2 R238, R9 ;  /* 0x0000000900ee7308 */ /* 0x0003e20000000800 */
[----:B------:R-:W-:Y:S06]  /*a270*/  HMMA.16816.F32.BF16 R40, R24, R42, RZ ;  /* 0x0000002a1828723c */ /* 0x000fec00000418ff */
[-C--:B------:R-:W-:Y:S06]  /*a280*/  HMMA.16816.F32.BF16 R80, R16, R28.reuse, R48 ;  /* 0x0000001c1050723c */ /* 0x080fec0000041830 */
[----:B------:R-:W-:Y:S01]  /*a290*/  HMMA.16816.F32.BF16 R76, R12, R28, R44 ;  /* 0x0000001c0c4c723c */ /* 0x000fe2000004182c */
[----:B-1----:R-:W-:-:S05]  /*a2a0*/  FFMA.FTZ R9, R113, UR24, -R8 ;  /* 0x0000001871097c23 */ /* 0x002fca0008010808 */
[-C--:B------:R-:W-:Y:S01]  /*a2b0*/  HMMA.16816.F32.BF16 R72, R12, R30.reuse, R36 ;  /* 0x0000001e0c48723c */ /* 0x080fe20000041824 */
[----:B------:R1:W2:Y:S05]  /*a2c0*/  MUFU.EX2 R237, R9 ;  /* 0x0000000900ed7308 */ /* 0x0002aa0000000800 */
[----:B------:R-:W-:Y:S06]  /*a2d0*/  HMMA.16816.F32.BF16 R64, R16, R30, R40 ;  /* 0x0000001e1040723c */ /* 0x000fec0000041828 */
[C---:B---3--:R-:W-:Y:S06]  /*a2e0*/  HMMA.16816.F32.BF16 R40, R20.reuse, R32, RZ ;  /* 0x000000201428723c */ /* 0x048fec00000418ff */
[----:B------:R-:W-:Y:S01]  /*a2f0*/  HMMA.16816.F32.BF16 R36, R20, R34, RZ ;  /* 0x000000221424723c */ /* 0x000fe200000418ff */
[--C-:B-1----:R-:W-:Y:S01]  /*a300*/  FFMA.FTZ R9, R144, UR24, -R7.reuse ;  /* 0x0000001890097c23 */ /* 0x102fe20008010807 */
[----:B------:R-:W1:Y:S03]  /*a310*/  LDSM.16.MT88.4 R20, [R216+0x8800] ;  /* 0x00880000d814783b */ /* 0x000e660000004200 */
[----:B------:R3:W2:Y:S01]  /*a320*/  MUFU.EX2 R108, R9 ;  /* 0x00000009006c7308 */ /* 0x0006a20000000800 */
[C---:B------:R-:W-:Y:S06]  /*a330*/  HMMA.16816.F32.BF16 R28, R24.reuse, R32, RZ ;  /* 0x00000020181c723c */ /* 0x040fec00000418ff */
[----:B------:R-:W-:Y:S01]  /*a340*/  HMMA.16816.F32.BF16 R24, R24, R34, RZ ;  /* 0x000000221818723c */ /* 0x000fe200000418ff */
[----:B---3--:R-:W-:-:S04]  /*a350*/  FFMA.FTZ R9, R127, UR24, -R7 ;  /* 0x000000187f097c23 */ /* 0x008fc80008010807 */
[----:B------:R3:W-:Y:S01]  /*a360*/  MUFU.EX2 R10, R9 ;  /* 0x00000009000a7308 */ /* 0x0007e20000000800 */
[----:B-1----:R-:W-:Y:S01]  /*a370*/  HMMA.16816.F32.BF16 R52, R12, R20, R40 ;  /* 0x000000140c34723c */ /* 0x002fe20000041828 */
[----:B---3--:R-:W-:-:S06]  /*a380*/  FFMA.FTZ R9, R125, UR24, -R7 ;  /* 0x000000187d097c23 */ /* 0x008fcc0008010807 */
[----:B------:R1:W-:Y:S01]  /*a390*/  MUFU.EX2 R245, R9 ;  /* 0x0000000900f57308 */ /* 0x0003e20000000800 */
[----:B------:R-:W-:Y:S06]  /*a3a0*/  HMMA.16816.F32.BF16 R48, R12, R22, R36 ;  /* 0x000000160c30723c */ /* 0x000fec0000041824 */
[C---:B------:R-:W-:Y:S06]  /*a3b0*/  HMMA.16816.F32.BF16 R28, R16.reuse, R20, R28 ;  /* 0x00000014101c723c */ /* 0x040fec000004181c */
[----:B------:R-:W-:Y:S01]  /*a3c0*/  HMMA.16816.F32.BF16 R24, R16, R22, R24 ;  /* 0x000000161018723c */ /* 0x000fe20000041818 */
[----:B------:R-:W3:Y:S01]  /*a3d0*/  LDSM.16.MT88.4 R20, [R214+0x9000] ;  /* 0x00900000d614783b */ /* 0x000ee20000004200 */
[----:B-1----:R-:W-:-:S05]  /*a3e0*/  FFMA.FTZ R9, R112, UR24, -R7 ;  /* 0x0000001870097c23 */ /* 0x002fca0008010807 */
[----:B----4-:R-:W-:Y:S01]  /*a3f0*/  F2FP.BF16.F32.PACK_AB R16, R244, R2 ;  /* 0x00000002f410723e */ /* 0x010fe200000010ff */
[----:B------:R1:W-:Y:S01]  /*a400*/  MUFU.EX2 R68, R9 ;  /* 0x0000000900447308 */ /* 0x0003e20000000800 */
[----:B--2---:R-:W-:Y:S01]  /*a410*/  F2FP.BF16.F32.PACK_AB R18, R237, R238 ;  /* 0x000000eeed12723e */ /* 0x004fe200000010ff */
[----:B-1----:R-:W-:Y:S01]  /*a420*/  FFMA.FTZ R9, R143, UR24, -R6 ;  /* 0x000000188f097c23 */ /* 0x002fe20008010806 */
[----:B------:R-:W-:-:S05]  /*a430*/  IMAD.MOV.U32 R143, RZ, RZ, R108 ;  /* 0x000000ffff8f7224 */ /* 0x000fca00078e006c */
[----:B------:R1:W-:Y:S02]  /*a440*/  MUFU.EX2 R140, R9 ;  /* 0x00000009008c7308 */ /* 0x0003e40000000800 */
[----:B-1----:R-:W-:Y:S01]  /*a450*/  FFMA.FTZ R9, R141, UR24, -R6 ;  /* 0x000000188d097c23 */ /* 0x002fe20008010806 */
[----:B------:R-:W-:-:S05]  /*a460*/  IMAD.MOV.U32 R141, RZ, RZ, R247 ;  /* 0x000000ffff8d7224 */ /* 0x000fca00078e00f7 */
[----:B------:R1:W2:Y:S02]  /*a470*/  MUFU.EX2 R242, R9 ;  /* 0x0000000900f27308 */ /* 0x0002a40000000800 */
[----:B-1----:R-:W-:Y:S01]  /*a480*/  FFMA.FTZ R9, R124, UR24, -R6 ;  /* 0x000000187c097c23 */ /* 0x002fe20008010806 */
[----:B--2---:R-:W-:-:S05]  /*a490*/  F2FP.BF16.F32.PACK_AB R12, R242, R140 ;  /* 0x0000008cf20c723e */ /* 0x004fca00000010ff */
[----:B------:R1:W-:Y:S02]  /*a4a0*/  MUFU.EX2 R144, R9 ;  /* 0x0000000900907308 */ /* 0x0003e40000000800 */
[----:B-1----:R-:W-:-:S06]  /*a4b0*/  FFMA.FTZ R9, R114, UR24, -R6 ;  /* 0x0000001872097c23 */ /* 0x002fcc0008010806 */
[----:B------:R1:W2:Y:S02]  /*a4c0*/  MUFU.EX2 R246, R9 ;  /* 0x0000000900f67308 */ /* 0x0002a40000000800 */
[----:B-1----:R-:W-:Y:S01]  /*a4d0*/  FFMA.FTZ R9, R146, UR24, -R0 ;  /* 0x0000001892097c23 */ /* 0x002fe20008010800 */
[----:B------:R-:W-:Y:S02]  /*a4e0*/  MOV R146, R10 ;  /* 0x0000000a00927202 */ /* 0x000fe40000000f00 */
[----:B--2---:R-:W-:-:S03]  /*a4f0*/  F2FP.BF16.F32.PACK_AB R14, R246, R144 ;  /* 0x00000090f60e723e */ /* 0x004fc600000010ff */
[----:B------:R1:W2:Y:S01]  /*a500*/  MUFU.EX2 R10, R9 ;  /* 0x00000009000a7308 */ /* 0x0002a20000000800 */
[----:B------:R-:W-:Y:S01]  /*a510*/  F2FP.BF16.F32.PACK_AB R17, R146, R143 ;  /* 0x0000008f9211723e */ /* 0x000fe200000010ff */
[----:B-1----:R-:W-:Y:S01]  /*a520*/  FFMA.FTZ R9, R137, UR24, -R0 ;  /* 0x0000001889097c23 */ /* 0x002fe20008010800 */
[----:B------:R-:W-:-:S05]  /*a530*/  IMAD.MOV.U32 R137, RZ, RZ, R68 ;  /* 0x000000ffff897224 */ /* 0x000fca00078e0044 */
[----:B------:R1:W4:Y:S01]  /*a540*/  MUFU.EX2 R241, R9 ;  /* 0x0000000900f17308 */ /* 0x0003220000000800 */
[----:B------:R-:W-:-:S07]  /*a550*/  F2FP.BF16.F32.PACK_AB R19, R137, R245 ;  /* 0x000000f58913723e */ /* 0x000fce00000010ff */
[C---:B---3--:R-:W-:Y:S06]  /*a560*/  HMMA.16816.F32.BF16 R36, R16.reuse, R20, R88 ;  /* 0x000000141024723c */ /* 0x048fec0000041858 */
[----:B------:R-:W-:Y:S01]  /*a570*/  HMMA.16816.F32.BF16 R32, R16, R22, R60 ;  /* 0x000000161020723c */ /* 0x000fe2000004183c */
[----:B-1----:R-:W-:Y:S01]  /*a580*/  FFMA.FTZ R9, R136, UR24, -R0 ;  /* 0x0000001888097c23 */ /* 0x002fe20008010800 */
[----:B--2---:R-:W-:-:S03]  /*a590*/  MOV R136, R10 ;  /* 0x0000000a00887202 */ /* 0x004fc60000000f00 */
[----:B------:R1:W-:Y:S01]  /*a5a0*/  MUFU.EX2 R142, R9 ;  /* 0x00000009008e7308 */ /* 0x0003e20000000800 */
[----:B----4-:R-:W-:Y:S01]  /*a5b0*/  F2FP.BF16.F32.PACK_AB R13, R241, R136 ;  /* 0x00000088f10d723e */ /* 0x010fe200000010ff */
[----:B-1----:R-:W-:-:S06]  /*a5c0*/  FFMA.FTZ R9, R126, UR24, -R0 ;  /* 0x000000187e097c23 */ /* 0x002fcc0008010800 */
[----:B------:R-:W1:Y:S02]  /*a5d0*/  MUFU.EX2 R200, R9 ;  /* 0x0000000900c87308 */ /* 0x000e640000000800 */
[----:B-1----:R-:W-:Y:S01]  /*a5e0*/  F2FP.BF16.F32.PACK_AB R15, R200, R142 ;  /* 0x0000008ec80f723e */ /* 0x002fe200000010ff */
[----:B------:R-:W-:Y:S01]  /*a5f0*/  FFMA.FTZ R9, R171, UR24, -R8 ;  /* 0x00000018ab097c23 */ /* 0x000fe20008010808 */
[----:B------:R-:W-:Y:S01]  /*a600*/  IMAD.MOV.U32 R171, RZ, RZ, R142 ;  /* 0x000000ffffab7224 */ /* 0x000fe200078e008e */
[----:B------:R-:W-:-:S03]  /*a610*/  MOV R142, R243 ;  /* 0x000000f3008e7202 */ /* 0x000fc60000000f00 */
[----:B------:R1:W-:Y:S01]  /*a620*/  MUFU.EX2 R68, R9 ;  /* 0x0000000900447308 */ /* 0x0003e20000000800 */
[C---:B------:R-:W-:Y:S06]  /*a630*/  HMMA.16816.F32.BF16 R44, R12.reuse, R20, R104 ;  /* 0x000000140c2c723c */ /* 0x040fec0000041868 */
[----:B------:R-:W-:Y:S01]  /*a640*/  HMMA.16816.F32.BF16 R40, R12, R22, R96 ;  /* 0x000000160c28723c */ /* 0x000fe20000041860 */
[----:B------:R-:W2:Y:S01]  /*a650*/  LDSM.16.MT88.4 R20, [R217+0x9000] ;  /* 0x00900000d914783b */ /* 0x000ea20000004200 */
[----:B-1----:R-:W-:Y:S01]  /*a660*/  FFMA.FTZ R9, R153, UR24, -R8 ;  /* 0x0000001899097c23 */ /* 0x002fe20008010808 */
[----:B------:R-:W-:-:S03]  /*a670*/  MOV R153, R242 ;  /* 0x000000f200997202 */ /* 0x000fc60000000f00 */
[----:B------:R1:W-:Y:S02]  /*a680*/  MUFU.EX2 R230, R9 ;  /* 0x0000000900e67308 */ /* 0x0003e40000000800 */
[--C-:B-1----:R-:W-:Y:S01]  /*a690*/  FFMA.FTZ R9, R139, UR24, -R8.reuse ;  /* 0x000000188b097c23 */ /* 0x102fe20008010808 */
[--C-:B------:R-:W-:Y:S01]  /*a6a0*/  FFMA.FTZ R139, R184, UR24, -R8.reuse ;  /* 0x00000018b88b7c23 */ /* 0x100fe20008010808 */
[----:B------:R-:W-:Y:S02]  /*a6b0*/  IMAD.MOV.U32 R184, RZ, RZ, R143 ;  /* 0x000000ffffb87224 */ /* 0x000fe400078e008f */
[--C-:B------:R-:W-:Y:S02]  /*a6c0*/  FFMA.FTZ R143, R118, UR24, -R8.reuse ;  /* 0x00000018768f7c23 */ /* 0x100fe40008010808 */
[----:B------:R1:W-:Y:S01]  /*a6d0*/  MUFU.EX2 R234, R9 ;  /* 0x0000000900ea7308 */ /* 0x0003e20000000800 */
[-C--:B--2---:R-:W-:Y:S06]  /*a6e0*/  HMMA.16816.F32.BF16 R56, R16, R20.reuse, R56 ;  /* 0x000000141038723c */ /* 0x084fec0000041838 */
[----:B------:R-:W-:Y:S01]  /*a6f0*/  HMMA.16816.F32.BF16 R60, R12, R20, R92 ;  /* 0x000000140c3c723c */ /* 0x000fe2000004185c */
[----:B-1----:R-:W-:-:S05]  /*a700*/  FFMA.FTZ R9, R133, UR24, -R8 ;  /* 0x0000001885097c23 */ /* 0x002fca0008010808 */
[-C--:B------:R-:W-:Y:S01]  /*a710*/  HMMA.16816.F32.BF16 R100, R12, R22.reuse, R100 ;  /* 0x000000160c64723c */ /* 0x080fe20000041864 */
[----:B------:R1:W-:Y:S05]  /*a720*/  MUFU.EX2 R10, R9 ;  /* 0x00000009000a7308 */ /* 0x0003ea0000000800 */
[----:B------:R-:W-:Y:S01]  /*a730*/  HMMA.16816.F32.BF16 R96, R16, R22, R84 ;  /* 0x000000161060723c */ /* 0x000fe20000041854 */
[----:B------:R-:W2:Y:S01]  /*a740*/  LDSM.16.MT88.4 R20, [R215+0x9000] ;  /* 0x00900000d714783b */ /* 0x000ea20000004200 */
[----:B-1----:R-:W-:-:S04]  /*a750*/  FFMA.FTZ R9, R174, UR24, -R7 ;  /* 0x00000018ae097c23 */ /* 0x002fc80008010807 */
[----:B------:R1:W3:Y:S02]  /*a760*/  MUFU.EX2 R112, R9 ;  /* 0x0000000900707308 */ /* 0x0002e40000000800 */
[----:B-1----:R-:W-:Y:S01]  /*a770*/  FFMA.FTZ R9, R150, UR24, -R7 ;  /* 0x0000001896097c23 */ /* 0x002fe20008010807 */
[----:B------:R-:W-:-:S05]  /*a780*/  IMAD.MOV.U32 R150, RZ, RZ, R245 ;  /* 0x000000ffff967224 */ /* 0x000fca00078e00f5 */
[----:B------:R1:W4:Y:S01]  /*a790*/  MUFU.EX2 R218, R9 ;  /* 0x0000000900da7308 */ /* 0x0003220000000800 */
[-C--:B--2---:R-:W-:Y:S06]  /*a7a0*/  HMMA.16816.F32.BF16 R108, R16, R20.reuse, R80 ;  /* 0x00000014106c723c */ /* 0x084fec0000041850 */
[C---:B------:R-:W-:Y:S06]  /*a7b0*/  HMMA.16816.F32.BF16 R88, R12.reuse, R20, R76 ;  /* 0x000000140c58723c */ /* 0x040fec000004184c */
[----:B------:R-:W-:Y:S01]  /*a7c0*/  HMMA.16816.F32.BF16 R92, R12, R22, R72 ;  /* 0x000000160c5c723c */ /* 0x000fe20000041848 */
[----:B-1----:R-:W-:Y:S01]  /*a7d0*/  FFMA.FTZ R9, R148, UR24, -R7 ;  /* 0x0000001894097c23 */ /* 0x002fe20008010807 */
[----:B------:R-:W-:-:S04]  /*a7e0*/  MOV R148, R241 ;  /* 0x000000f100947202 */ /* 0x000fc80000000f00 */
[----:B------:R-:W-:Y:S01]  /*a7f0*/  HMMA.16816.F32.BF16 R84, R16, R22, R64 ;  /* 0x000000161054723c */ /* 0x000fe20000041840 */
[----:B------:R-:W1:Y:S01]  /*a800*/  LDSM.16.MT88.4 R20, [R216+0x9000] ;  /* 0x00900000d814783b */ /* 0x000e620000004200 */
[----:B------:R2:W-:Y:S02]  /*a810*/  MUFU.EX2 R224, R9 ;  /* 0x0000000900e07308 */ /* 0x0005e40000000800 */
[----:B--2---:R-:W-:-:S06]  /*a820*/  FFMA.FTZ R9, R132, UR24, -R7 ;  /* 0x0000001884097c23 */ /* 0x004fcc0008010807 */
[----:B------:R2:W4:Y:S02]  /*a830*/  MUFU.EX2 R233, R9 ;  /* 0x0000000900e97308 */ /* 0x0005240000000800 */
[----:B--2---:R-:W-:Y:S01]  /*a840*/  FFMA.FTZ R9, R170, UR24, -R6 ;  /* 0x00000018aa097c23 */ /* 0x004fe20008010806 */
[----:B-1----:R-:W-:Y:S01]  /*a850*/  HMMA.16816.F32.BF16 R80, R12, R20, R52 ;  /* 0x000000140c50723c */ /* 0x002fe20000041834 */
[----:B---3--:R-:W-:-:S05]  /*a860*/  IMAD.MOV.U32 R170, RZ, RZ, R112 ;  /* 0x000000ffffaa7224 */ /* 0x008fca00078e0070 */
[----:B------:R-:W-:Y:S01]  /*a870*/  HMMA.16816.F32.BF16 R76, R12, R22, R48 ;  /* 0x000000160c4c723c */ /* 0x000fe20000041830 */
[----:B------:R1:W2:Y:S05]  /*a880*/  MUFU.EX2 R12, R9 ;  /* 0x00000009000c7308 */ /* 0x0002aa0000000800 */
[C---:B------:R-:W-:Y:S06]  /*a890*/  HMMA.16816.F32.BF16 R28, R16.reuse, R20, R28 ;  /* 0x00000014101c723c */ /* 0x040fec000004181c */
[----:B------:R-:W-:Y:S01]  /*a8a0*/  HMMA.16816.F32.BF16 R24, R16, R22, R24 ;  /* 0x000000161018723c */ /* 0x000fe20000041818 */
[----:B------:R-:W3:Y:S01]  /*a8b0*/  LDSM.16.MT88.4 R20, [R214+0x9800] ;  /* 0x00980000d614783b */ /* 0x000ee20000004200 */
[----:B-1----:R-:W-:-:S05]  /*a8c0*/  FFMA.FTZ R9, R154, UR24, -R6 ;  /* 0x000000189a097c23 */ /* 0x002fca0008010806 */
[----:B------:R-:W-:Y:S02]  /*a8d0*/  F2FP.BF16.F32.PACK_AB R16, R230, R68 ;  /* 0x00000044e610723e */ /* 0x000fe400000010ff */
[----:B----4-:R-:W-:Y:S01]  /*a8e0*/  F2FP.BF16.F32.PACK_AB R17, R218, R170 ;  /* 0x000000aada11723e */ /* 0x010fe200000010ff */
[----:B------:R1:W-:Y:S01]  /*a8f0*/  MUFU.EX2 R127, R9 ;  /* 0x00000009007f7308 */ /* 0x0003e20000000800 */
[----:B------:R-:W-:Y:S02]  /*a900*/  F2FP.BF16.F32.PACK_AB R18, R10, R234 ;  /* 0x000000ea0a12723e */ /* 0x000fe400000010ff */
[----:B------:R-:W-:Y:S02]  /*a910*/  F2FP.BF16.F32.PACK_AB R19, R233, R224 ;  /* 0x000000e0e913723e */ /* 0x000fe400000010ff */
[----:B------:R-:W-:Y:S01]  /*a920*/  MOV R154, R244 ;  /* 0x000000f4009a7202 */ /* 0x000fe20000000f00 */
[----:B-1----:R-:W-:Y:S01]  /*a930*/  FFMA.FTZ R9, R138, UR24, -R6 ;  /* 0x000000188a097c23 */ /* 0x002fe20008010806 */
[--C-:B------:R-:W-:Y:S01]  /*a940*/  FFMA.FTZ R138, R178, UR24, -R8.reuse ;  /* 0x00000018b28a7c23 */ /* 0x100fe20008010808 */
[----:B------:R-:W-:Y:S01]  /*a950*/  MOV R178, R140 ;  /* 0x0000008c00b27202 */ /* 0x000fe20000000f00 */
[----:B------:R-:W-:Y:S01]  /*a960*/  FFMA.FTZ R140, R120, UR24, -R8 ;  /* 0x00000018788c7c23 */ /* 0x000fe20008010808 */
[----:B------:R1:W-:Y:S01]  /*a970*/  MUFU.EX2 R125, R9 ;  /* 0x00000009007d7308 */ /* 0x0003e20000000800 */
[C---:B---3--:R-:W-:Y:S06]  /*a980*/  HMMA.16816.F32.BF16 R104, R16.reuse, R20, R36 ;  /* 0x000000141068723c */ /* 0x048fec0000041824 */
[----:B------:R-:W-:Y:S01]  /*a990*/  HMMA.16816.F32.BF16 R32, R16, R22, R32 ;  /* 0x000000161020723c */ /* 0x000fe20000041820 */
[----:B-1----:R-:W-:Y:S01]  /*a9a0*/  FFMA.FTZ R9, R134, UR24, -R6 ;  /* 0x0000001886097c23 */ /* 0x002fe20008010806 */
[----:B------:R-:W-:-:S03]  /*a9b0*/  MOV R134, R246 ;  /* 0x000000f600867202 */ /* 0x000fc60000000f00 */
[----:B------:R1:W3:Y:S02]  /*a9c0*/  MUFU.EX2 R133, R9 ;  /* 0x0000000900857308 */ /* 0x0002e40000000800 */
[----:B-1----:R-:W-:Y:S01]  /*a9d0*/  FFMA.FTZ R9, R175, UR24, -R0 ;  /* 0x00000018af097c23 */ /* 0x002fe20008010800 */
[----:B--2---:R-:W-:Y:S02]  /*a9e0*/  MOV R175, R12 ;  /* 0x0000000c00af7202 */ /* 0x004fe40000000f00 */
[----:B---3--:R-:W-:-:S03]  /*a9f0*/  F2FP.BF16.F32.PACK_AB R14, R133, R125 ;  /* 0x0000007d850e723e */ /* 0x008fc600000010ff */
[----:B------:R1:W-:Y:S01]  /*aa00*/  MUFU.EX2 R174, R9 ;  /* 0x0000000900ae7308 */ /* 0x0003e20000000800 */
[----:B------:R-:W-:Y:S01]  /*aa10*/  F2FP.BF16.F32.PACK_AB R12, R127, R175 ;  /* 0x000000af7f0c723e */ /* 0x000fe200000010ff */
[--C-:B-1----:R-:W-:Y:S01]  /*aa20*/  FFMA.FTZ R9, R156, UR24, -R0.reuse ;  /* 0x000000189c097c23 */ /* 0x102fe20008010800 */
[----:B------:R-:W-:-:S05]  /*aa30*/  FFMA.FTZ R156, R123, UR24, -R0 ;  /* 0x000000187b9c7c23 */ /* 0x000fca0008010800 */
[----:B------:R1:W2:Y:S02]  /*aa40*/  MUFU.EX2 R126, R9 ;  /* 0x00000009007e7308 */ /* 0x0002a40000000800 */
[----:B-1----:R-:W-:Y:S01]  /*aa50*/  FFMA.FTZ R9, R149, UR24, -R0 ;  /* 0x0000001895097c23 */ /* 0x002fe20008010800 */
[----:B--2---:R-:W-:Y:S01]  /*aa60*/  F2FP.BF16.F32.PACK_AB R13, R126, R174 ;  /* 0x000000ae7e0d723e */ /* 0x004fe200000010ff */
[----:B------:R-:W-:-:S04]  /*aa70*/  FFMA.FTZ R149, R129, UR24, -R7 ;  /* 0x0000001881957c23 */ /* 0x000fc80008010807 */
[----:B------:R1:W-:Y:S02]  /*aa80*/  MUFU.EX2 R124, R9 ;  /* 0x00000009007c7308 */ /* 0x0003e40000000800 */
[----:B-1----:R-:W-:Y:S01]  /*aa90*/  FFMA.FTZ R9, R135, UR24, -R0 ;  /* 0x0000001887097c23 */ /* 0x002fe20008010800 */
[----:B------:R-:W-:Y:S01]  /*aaa0*/  FFMA.FTZ R135, R189, UR24, -R7 ;  /* 0x00000018bd877c23 */ /* 0x000fe20008010807 */
[----:B------:R-:W-:-:S04]  /*aab0*/  IMAD.MOV.U32 R189, RZ, RZ, R154 ;  /* 0x000000ffffbd7224 */ /* 0x000fc800078e009a */
[----:B------:R-:W1:Y:S01]  /*aac0*/  MUFU.EX2 R132, R9 ;  /* 0x0000000900847308 */ /* 0x000e620000000800 */
[----:B------:R-:W-:Y:S01]  /*aad0*/  IMAD.MOV.U32 R154, RZ, RZ, R240 ;  /* 0x000000ffff9a7224 */ /* 0x000fe200078e00f0 */
[----:B-1----:R-:W-:Y:S01]  /*aae0*/  F2FP.BF16.F32.PACK_AB R15, R132, R124 ;  /* 0x0000007c840f723e */ /* 0x002fe200000010ff */
[----:B------:R-:W-:Y:S01]  /*aaf0*/  FFMA.FTZ R9, R204, UR24, -R8 ;  /* 0x00000018cc097c23 */ /* 0x000fe20008010808 */
[----:B------:R-:W-:-:S04]  /*ab00*/  IMAD.MOV.U32 R204, RZ, RZ, R224 ;  /* 0x000000ffffcc7224 */ /* 0x000fc800078e00e0 */
[----:B------:R1:W-:Y:S01]  /*ab10*/  MUFU.EX2 R247, R9 ;  /* 0x0000000900f77308 */ /* 0x0003e20000000800 */
[C---:B------:R-:W-:Y:S06]  /*ab20*/  HMMA.16816.F32.BF16 R72, R12.reuse, R20, R44 ;  /* 0x000000140c48723c */ /* 0x040fec000004182c */
[----:B------:R-:W-:Y:S01]  /*ab30*/  HMMA.16816.F32.BF16 R40, R12, R22, R40 ;  /* 0x000000160c28723c */ /* 0x000fe20000041828 */
[----:B------:R-:W2:Y:S01]  /*ab40*/  LDSM.16.MT88.4 R20, [R217+0x9800] ;  /* 0x00980000d914783b */ /* 0x000ea20000004200 */
[----:B-1----:R-:W-:Y:S01]  /*ab50*/  FFMA.FTZ R9, R196, UR24, -R8 ;  /* 0x00000018c4097c23 */ /* 0x002fe20008010808 */
[----:B------:R-:W-:-:S03]  /*ab60*/  MOV R196, R234 ;  /* 0x000000ea00c47202 */ /* 0x000fc60000000f00 */
[----:B------:R1:W3:Y:S02]  /*ab70*/  MUFU.EX2 R248, R9 ;  /* 0x0000000900f87308 */ /* 0x0002e40000000800 */
[--C-:B-1----:R-:W-:Y:S01]  /*ab80*/  FFMA.FTZ R9, R190, UR24, -R8.reuse ;  /* 0x00000018be097c23 */ /* 0x102fe20008010808 */
[----:B------:R-:W-:Y:S01]  /*ab90*/  MOV R190, R132 ;  /* 0x0000008400be7202 */ /* 0x000fe20000000f00 */
[----:B------:R-:W-:Y:S02]  /*aba0*/  IMAD.MOV.U32 R132, RZ, RZ, R137 ;  /* 0x000000ffff847224 */ /* 0x000fe400078e0089 */
[--C-:B------:R-:W-:Y:S02]  /*abb0*/  FFMA.FTZ R137, R131, UR24, -R8.reuse ;  /* 0x0000001883897c23 */ /* 0x100fe40008010808 */
[----:B------:R1:W-:Y:S01]  /*abc0*/  MUFU.EX2 R249, R9 ;  /* 0x0000000900f97308 */ /* 0x0003e20000000800 */
[-C--:B--2---:R-:W-:Y:S06]  /*abd0*/  HMMA.16816.F32.BF16 R36, R16, R20.reuse, R56 ;  /* 0x000000141024723c */ /* 0x084fec0000041838 */
[----:B------:R-:W-:Y:S01]  /*abe0*/  HMMA.16816.F32.BF16 R52, R12, R20, R60 ;  /* 0x000000140c34723c */ /* 0x000fe2000004183c */
[----:B-1----:R-:W-:Y:S01]  /*abf0*/  FFMA.FTZ R9, R186, UR24, -R8 ;  /* 0x00000018ba097c23 */ /* 0x002fe20008010808 */
[----:B------:R-:W-:-:S04]  /*ac00*/  MOV R186, R237 ;  /* 0x000000ed00ba7202 */ /* 0x000fc80000000f00 */
[-C--:B------:R-:W-:Y:S01]  /*ac10*/  HMMA.16816.F32.BF16 R48, R12, R22.reuse, R100 ;  /* 0x000000160c30723c */ /* 0x080fe20000041864 */
[----:B------:R1:W-:Y:S05]  /*ac20*/  MUFU.EX2 R250, R9 ;  /* 0x0000000900fa7308 */ /* 0x0003ea0000000800 */
[----:B------:R-:W-:Y:S01]  /*ac30*/  HMMA.16816.F32.BF16 R44, R16, R22, R96 ;  /* 0x00000016102c723c */ /* 0x000fe20000041860 */
[----:B------:R-:W2:Y:S01]  /*ac40*/  LDSM.16.MT88.4 R20, [R215+0x9800] ;  /* 0x00980000d714783b */ /* 0x000ea20000004200 */
[----:B-1----:R-:W-:Y:S01]  /*ac50*/  FFMA.FTZ R9, R206, UR24, -R7 ;  /* 0x00000018ce097c23 */ /* 0x002fe20008010807 */
[----:B------:R-:W-:-:S03]  /*ac60*/  MOV R206, R126 ;  /* 0x0000007e00ce7202 */ /* 0x000fc60000000f00 */
[----:B------:R1:W-:Y:S02]  /*ac70*/  MUFU.EX2 R243, R9 ;  /* 0x0000000900f37308 */ /* 0x0003e40000000800 */
[----:B-1----:R-:W-:Y:S01]  /*ac80*/  FFMA.FTZ R9, R194, UR24, -R7 ;  /* 0x00000018c2097c23 */ /* 0x002fe20008010807 */
[----:B------:R-:W-:Y:S01]  /*ac90*/  MOV R194, R136 ;  /* 0x0000008800c27202 */ /* 0x000fe20000000f00 */
[----:B------:R-:W-:-:S04]  /*aca0*/  FFMA.FTZ R136, R128, UR24, -R8 ;  /* 0x0000001880887c23 */ /* 0x000fc80008010808 */
[----:B------:R1:W4:Y:S01]  /*acb0*/  MUFU.EX2 R244, R9 ;  /* 0x0000000900f47308 */ /* 0x0003220000000800 */
[-C--:B--2---:R-:W-:Y:S06]  /*acc0*/  HMMA.16816.F32.BF16 R100, R16, R20.reuse, R108 ;  /* 0x000000141064723c */ /* 0x084fec000004186c */
[C---:B------:R-:W-:Y:S06]  /*acd0*/  HMMA.16816.F32.BF16 R64, R12.reuse, R20, R88 ;  /* 0x000000140c40723c */ /* 0x040fec0000041858 */
[----:B------:R-:W-:Y:S01]  /*ace0*/  HMMA.16816.F32.BF16 R92, R12, R22, R92 ;  /* 0x000000160c5c723c */ /* 0x000fe2000004185c */
[----:B-1----:R-:W-:Y:S01]  /*acf0*/  FFMA.FTZ R9, R192, UR24, -R7 ;  /* 0x00000018c0097c23 */ /* 0x002fe20008010807 */
[----:B------:R-:W-:-:S04]  /*ad00*/  IMAD.MOV.U32 R192, RZ, RZ, R127 ;  /* 0x000000ffffc07224 */ /* 0x000fc800078e007f */
[----:B------:R-:W-:Y:S01]  /*ad10*/  HMMA.16816.F32.BF16 R112, R16, R22, R84 ;  /* 0x000000161070723c */ /* 0x000fe20000041854 */
[----:B------:R-:W1:Y:S01]  /*ad20*/  LDSM.16.MT88.4 R20, [R216+0x9800] ;  /* 0x00980000d814783b */ /* 0x000e620000004200 */
[----:B------:R2:W-:Y:S02]  /*ad30*/  MUFU.EX2 R245, R9 ;  /* 0x0000000900f57308 */ /* 0x0005e40000000800 */
[----:B--2---:R-:W-:Y:S01]  /*ad40*/  FFMA.FTZ R9, R185, UR24, -R7 ;  /* 0x00000018b9097c23 */ /* 0x004fe20008010807 */
[----:B------:R-:W-:-:S05]  /*ad50*/  MOV R185, R235 ;  /* 0x000000eb00b97202 */ /* 0x000fca0000000f00 */
[----:B------:R2:W4:Y:S02]  /*ad60*/  MUFU.EX2 R246, R9 ;  /* 0x0000000900f67308 */ /* 0x0005240000000800 */
[----:B--2---:R-:W-:Y:S01]  /*ad70*/  FFMA.FTZ R9, R203, UR24, -R6 ;  /* 0x00000018cb097c23 */ /* 0x004fe20008010806 */
[----:B-1----:R-:W-:Y:S01]  /*ad80*/  HMMA.16816.F32.BF16 R88, R12, R20, R80 ;  /* 0x000000140c58723c */ /* 0x002fe20000041850 */
[----:B------:R-:W-:Y:S01]  /*ad90*/  MOV R203, R141 ;  /* 0x0000008d00cb7202 */ /* 0x000fe20000000f00 */
[----:B------:R-:W-:-:S03]  /*ada0*/  FFMA.FTZ R141, R119, UR24, -R8 ;  /* 0x00000018778d7c23 */ /* 0x000fc60008010808 */
[----:B------:R1:W-:Y:S01]  /*adb0*/  MUFU.EX2 R242, R9 ;  /* 0x0000000900f27308 */ /* 0x0003e20000000800 */
[C---:B------:R-:W-:Y:S06]  /*adc0*/  HMMA.16816.F32.BF16 R80, R16.reuse, R20, R28 ;  /* 0x000000141050723c */ /* 0x040fec000004181c */
[----:B------:R-:W-:Y:S01]  /*add0*/  HMMA.16816.F32.BF16 R56, R16, R22, R24 ;  /* 0x000000161038723c */ /* 0x000fe20000041818 */
[----:B------:R-:W-:Y:S01]  /*ade0*/  MOV R30, R133 ;  /* 0x00000085001e7202 */ /* 0x000fe20000000f00 */
[----:B------:R-:W-:Y:S01]  /*adf0*/  FFMA.FTZ R29, R193, UR24, -R6 ;  /* 0x00000018c11d7c23 */ /* 0x000fe20008010806 */
[----:B------:R-:W-:Y:S01]  /*ae00*/  MOV R133, R146 ;  /* 0x0000009200857202 */ /* 0x000fe20000000f00 */
[----:B------:R-:W-:Y:S01]  /*ae10*/  FFMA.FTZ R146, R116, UR24, -R8 ;  /* 0x0000001874927c23 */ /* 0x000fe20008010808 */
[----:B------:R-:W-:-:S02]  /*ae20*/  IMAD.MOV.U32 R193, RZ, RZ, R148 ;  /* 0x000000ffffc17224 */ /* 0x000fc400078e0094 */
[--C-:B------:R-:W-:Y:S01]  /*ae30*/  FFMA.FTZ R28, R188, UR24, -R6.reuse ;  /* 0x00000018bc1c7c23 */ /* 0x100fe20008010806 */
[--C-:B------:R-:W-:Y:S01]  /*ae40*/  FFMA.FTZ R27, R183, UR24, -R6.reuse ;  /* 0x00000018b71b7c23 */ /* 0x100fe20008010806 */
[----:B-1----:R-:W-:Y:S01]  /*ae50*/  FFMA.FTZ R9, R199, UR24, -R6 ;  /* 0x00000018c7097c23 */ /* 0x002fe20008010806 */
[----:B------:R-:W-:Y:S02]  /*ae60*/  IMAD.MOV.U32 R199, RZ, RZ, R142 ;  /* 0x000000ffffc77224 */ /* 0x000fe400078e008e */
[----:B------:R-:W-:Y:S01]  /*ae70*/  FFMA.FTZ R142, R117, UR24, -R8 ;  /* 0x00000018758e7c23 */ /* 0x000fe20008010808 */
[----:B------:R-:W-:Y:S01]  /*ae80*/  FFMA.FTZ R8, R197, UR24, -R6 ;  /* 0x00000018c5087c23 */ /* 0x000fe20008010806 */
[----:B------:R-:W-:Y:S01]  /*ae90*/  MOV R197, R134 ;  /* 0x0000008600c57202 */ /* 0x000fe20000000f00 */
[--C-:B------:R-:W-:Y:S01]  /*aea0*/  FFMA.FTZ R134, R182, UR24, -R7.reuse ;  /* 0x00000018b6867c23 */ /* 0x100fe20008010807 */
[----:B------:R-:W-:Y:S01]  /*aeb0*/  MOV R182, R133 ;  /* 0x0000008500b67202 */ /* 0x000fe20000000f00 */
[--C-:B------:R-:W-:Y:S01]  /*aec0*/  FFMA.FTZ R133, R179, UR24, -R7.reuse ;  /* 0x00000018b3857c23 */ /* 0x100fe20008010807 */
[----:B------:R-:W-:Y:S01]  /*aed0*/  MOV R179, R132 ;  /* 0x0000008400b37202 */ /* 0x000fe20000000f00 */
[----:B------:R-:W-:Y:S01]  /*aee0*/  FFMA.FTZ R132, R130, UR24, -R7 ;  /* 0x0000001882847c23 */ /* 0x000fe20008010807 */
[----:B------:R-:W-:Y:S01]  /*aef0*/  FFMA.FTZ R7, R210, UR24, -R0 ;  /* 0x00000018d2077c23 */ /* 0x000fe20008010800 */
[----:B------:R-:W-:Y:S01]  /*af00*/  MOV R183, R238 ;  /* 0x000000ee00b77202 */ /* 0x000fe20000000f00 */
[----:B------:R1:W-:Y:S01]  /*af10*/  MUFU.EX2 R240, R8 ;  /* 0x0000000800f07308 */ /* 0x0003e20000000800 */
[--C-:B------:R-:W-:Y:S01]  /*af20*/  FFMA.FTZ R26, R180, UR24, -R6.reuse ;  /* 0x00000018b41a7c23 */ /* 0x100fe20008010806 */
[----:B------:R-:W-:Y:S01]  /*af30*/  MOV R180, R144 ;  /* 0x0000009000b47202 */ /* 0x000fe20000000f00 */
[----:B------:R-:W-:Y:S01]  /*af40*/  FFMA.FTZ R144, R176, UR24, -R6 ;  /* 0x00000018b0907c23 */ /* 0x000fe20008010806 */
[--C-:B------:R-:W-:Y:S01]  /*af50*/  FFMA.FTZ R25, R205, UR24, -R0.reuse ;  /* 0x00000018cd197c23 */ /* 0x100fe20008010800 */
[----:B------:R-:W-:Y:S01]  /*af60*/  FFMA.FTZ R24, R198, UR24, -R0 ;  /* 0x00000018c6187c23 */ /* 0x000fe20008010800 */
[----:B------:R-:W-:Y:S01]  /*af70*/  IMAD.MOV.U32 R176, RZ, RZ, R150 ;  /* 0x000000ffffb07224 */ /* 0x000fe200078e0096 */
[----:B------:R-:W-:Y:S01]  /*af80*/  MOV R205, R211 ;  /* 0x000000d300cd7202 */ /* 0x000fe20000000f00 */
[----:B------:R2:W-:Y:S01]  /*af90*/  MUFU.EX2 R238, R7 ;  /* 0x0000000700ee7308 */ /* 0x0005e20000000800 */
[----:B------:R-:W-:-:S02]  /*afa0*/  IMAD.MOV.U32 R198, RZ, RZ, R11 ;  /* 0x000000ffffc67224 */ /* 0x000fc400078e000b */
[--C-:B------:R-:W-:Y:S01]  /*afb0*/  FFMA.FTZ R150, R122, UR24, -R6.reuse ;  /* 0x000000187a967c23 */ /* 0x100fe20008010806 */
[----:B------:R-:W-:Y:S01]  /*afc0*/  FFMA.FTZ R148, R121, UR24, -R6 ;  /* 0x0000001879947c23 */ /* 0x000fe20008010806 */
[----:B------:R-:W-:Y:S01]  /*afd0*/  IMAD.MOV.U32 R188, RZ, RZ, R236 ;  /* 0x000000ffffbc7224 */ /* 0x000fe200078e00ec */
[----:B------:R-:W-:Y:S01]  /*afe0*/  HMMA.16816.F32.BF16 R84, R12, R22, R76 ;  /* 0x000000160c54723c */ /* 0x000fe2000004184c */
[----:B------:R-:W4:Y:S01]  /*aff0*/  LDSM.16.MT88.4 R16, [R214+0xa000] ;  /* 0x00a00000d610783b */ /* 0x000f220000004200 */
[----:B------:R-:W-:Y:S01]  /*b000*/  MOV R31, R222 ;  /* 0x000000de001f7202 */ /* 0x000fe20000000f00 */
[----:B------:R-:W4:Y:S01]  /*b010*/  MUFU.EX2 R241, R9 ;  /* 0x0000000900f17308 */ /* 0x000f220000000800 */
[----:B-1----:R-:W-:Y:S01]  /*b020*/  FFMA.FTZ R8, R195, UR24, -R6 ;  /* 0x00000018c3087c23 */ /* 0x002fe20008010806 */
[----:B------:R-:W-:Y:S01]  /*b030*/  MOV R195, R153 ;  /* 0x0000009900c37202 */ /* 0x000fe20000000f00 */
[--C-:B------:R-:W-:Y:S01]  /*b040*/  FFMA.FTZ R6, R207, UR24, -R0.reuse ;  /* 0x00000018cf067c23 */ /* 0x100fe20008010800 */
[----:B------:R-:W-:Y:S01]  /*b050*/  MOV R153, R239 ;  /* 0x000000ef00997202 */ /* 0x000fe20000000f00 */
[----:B------:R-:W-:Y:S01]  /*b060*/  FFMA.FTZ R76, R187, UR24, -R0 ;  /* 0x00000018bb4c7c23 */ /* 0x000fe20008010800 */
[----:B------:R-:W-:Y:S01]  /*b070*/  IMAD.MOV.U32 R79, RZ, RZ, R10 ;  /* 0x000000ffff4f7224 */ /* 0x000fe200078e000a */
[----:B---3--:R-:W-:Y:S01]  /*b080*/  F2FP.BF16.F32.PACK_AB R12, R248, R247 ;  /* 0x000000f7f80c723e */ /* 0x008fe200000010ff */
[----:B------:R1:W3:Y:S01]  /*b090*/  MUFU.EX2 R239, R8 ;  /* 0x0000000800ef7308 */ /* 0x0002e20000000800 */
[--C-:B--2---:R-:W-:Y:S01]  /*b0a0*/  FFMA.FTZ R7, R209, UR24, -R0.reuse ;  /* 0x00000018d1077c23 */ /* 0x104fe20008010800 */
[----:B------:R-:W-:Y:S01]  /*b0b0*/  MOV R207, R153 ;  /* 0x0000009900cf7202 */ /* 0x000fe20000000f00 */
[----:B------:R-:W-:Y:S01]  /*b0c0*/  FFMA.FTZ R153, R181, UR24, -R0 ;  /* 0x00000018b5997c23 */ /* 0x000fe20008010800 */
[----:B----4-:R-:W-:Y:S01]  /*b0d0*/  F2FP.BF16.F32.PACK_AB R13, R244, R243 ;  /* 0x000000f3f40d723e */ /* 0x010fe200000010ff */
[----:B------:R-:W2:Y:S01]  /*b0e0*/  LDSM.16.MT88.4 R20, [R215+0xa000] ;  /* 0x00a00000d714783b */ /* 0x000ea20000004200 */
[----:B------:R-:W-:-:S02]  /*b0f0*/  F2FP.BF16.F32.PACK_AB R14, R250, R249 ;  /* 0x000000f9fa0e723e */ /* 0x000fc400000010ff */
[----:B------:R4:W4:Y:S01]  /*b100*/  MUFU.EX2 R237, R7 ;  /* 0x0000000700ed7308 */ /* 0x0009220000000800 */
[----:B------:R-:W-:Y:S02]  /*b110*/  F2FP.BF16.F32.PACK_AB R15, R246, R245 ;  /* 0x000000f5f60f723e */ /* 0x000fe400000010ff */
[----:B------:R-:W-:Y:S02]  /*b120*/  MOV R77, R125 ;  /* 0x0000007d004d7202 */ /* 0x000fe40000000f00 */
[----:B------:R-:W-:-:S03]  /*b130*/  MOV R78, R124 ;  /* 0x0000007c004e7202 */ /* 0x000fc60000000f00 */
[----:B------:R-:W-:Y:S01]  /*b140*/  MUFU.EX2 R235, R6 ;  /* 0x0000000600eb7308 */ /* 0x000fe20000000800 */
[----:B-1----:R-:W-:Y:S02]  /*b150*/  F2FP.BF16.F32.PACK_AB R8, R241, R242 ;  /* 0x000000f2f108723e */ /* 0x002fe400000010ff */
[----:B---3--:R-:W-:-:S05]  /*b160*/  F2FP.BF16.F32.PACK_AB R10, R239, R240 ;  /* 0x000000f0ef0a723e */ /* 0x008fca00000010ff */
[----:B------:R-:W-:Y:S01]  /*b170*/  MUFU.EX2 R211, R29 ;  /* 0x0000001d00d37308 */ /* 0x000fe20000000800 */
[--C-:B----4-:R-:W-:Y:S01]  /*b180*/  FFMA.FTZ R7, R208, UR24, -R0.reuse ;  /* 0x00000018d0077c23 */ /* 0x110fe20008010800 */
[----:B------:R-:W-:Y:S01]  /*b190*/  MOV R208, R154 ;  /* 0x0000009a00d07202 */ /* 0x000fe20000000f00 */
[--C-:B------:R-:W-:Y:S01]  /*b1a0*/  FFMA.FTZ R154, R177, UR24, -R0.reuse ;  /* 0x00000018b19a7c23 */ /* 0x100fe20008010800 */
[----:B------:R-:W-:Y:S01]  /*b1b0*/  F2FP.BF16.F32.PACK_AB R9, R237, R238 ;  /* 0x000000eeed09723e */ /* 0x000fe200000010ff */
[C---:B------:R-:W-:Y:S03]  /*b1c0*/  HMMA.16816.F32.BF16 R128, R12.reuse, R16, R104 ;  /* 0x000000100c80723c */ /* 0x040fe60000041868 */
[----:B------:R1:W3:Y:S03]  /*b1d0*/  MUFU.EX2 R236, R7 ;  /* 0x0000000700ec7308 */ /* 0x0002e60000000800 */
[C---:B------:R-:W-:Y:S05]  /*b1e0*/  HMMA.16816.F32.BF16 R124, R12.reuse, R18, R32 ;  /* 0x000000120c7c723c */ /* 0x040fea0000041820 */
[----:B------:R-:W-:Y:S01]  /*b1f0*/  MUFU.EX2 R222, R28 ;  /* 0x0000001c00de7308 */ /* 0x000fe20000000800 */
[C---:B--2---:R-:W-:Y:S07]  /*b200*/  HMMA.16816.F32.BF16 R100, R12.reuse, R20, R100 ;  /* 0x000000140c64723c */ /* 0x044fee0000041864 */
[----:B------:R-:W-:Y:S01]  /*b210*/  MUFU.EX2 R224, R27 ;  /* 0x0000001b00e07308 */ /* 0x000fe20000000800 */
[----:B-1----:R-:W-:Y:S01]  /*b220*/  FFMA.FTZ R7, R191, UR24, -R0 ;  /* 0x00000018bf077c23 */ /* 0x002fe20008010800 */
[----:B------:R-:W-:Y:S01]  /*b230*/  FADD.FTZ R0, R205, R198 ;  /* 0x000000c6cd007221 */ /* 0x000fe20000010000 */
[----:B---3--:R-:W-:Y:S01]  /*b240*/  F2FP.BF16.F32.PACK_AB R11, R235, R236 ;  /* 0x000000eceb0b723e */ /* 0x008fe200000010ff */
[----:B------:R-:W2:Y:S01]  /*b250*/  LDL.LU R198, [R1] ;  /* 0x0000000001c67983 */ /* 0x000ea20000300800 */
[----:B------:R-:W-:Y:S03]  /*b260*/  HMMA.16816.F32.BF16 R112, R12, R22, R112 ;  /* 0x000000160c70723c */ /* 0x000fe60000041870 */
[----:B------:R-:W2:Y:S01]  /*b270*/  LDL.LU R205, [R1+0x8] ;  /* 0x0000080001cd7983 */ /* 0x000ea20000300800 */
[----:B------:R-:W-:Y:S02]  /*b280*/  MUFU.EX2 R234, R26 ;  /* 0x0000001a00ea7308 */ /* 0x000fe40000000800 */
[C---:B------:R-:W-:Y:S06]  /*b290*/  HMMA.16816.F32.BF16 R72, R8.reuse, R16, R72 ;  /* 0x000000100848723c */ /* 0x040fec0000041848 */
[----:B------:R-:W-:Y:S01]  /*b2a0*/  HMMA.16816.F32.BF16 R60, R8, R18, R40 ;  /* 0x00000012083c723c */ /* 0x000fe20000041828 */
[----:B------:R-:W1:Y:S01]  /*b2b0*/  LDSM.16.MT88.4 R16, [R217+0xa000] ;  /* 0x00a00000d910783b */ /* 0x000e620000004200 */
[----:B------:R-:W-:Y:S01]  /*b2c0*/  MOV R191, R207 ;  /* 0x000000cf00bf7202 */ /* 0x000fe20000000f00 */
[----:B------:R-:W-:Y:S01]  /*b2d0*/  MUFU.EX2 R209, R25 ;  /* 0x0000001900d17308 */ /* 0x000fe20000000800 */
[----:B------:R-:W-:-:S02]  /*b2e0*/  MOV R207, R180 ;  /* 0x000000b400cf7202 */ /* 0x000fc40000000f00 */
[----:B------:R-:W-:Y:S05]  /*b2f0*/  HMMA.16816.F32.BF16 R40, R8, R22, R92 ;  /* 0x000000160828723c */ /* 0x000fea000004185c */
[----:B------:R3:W4:Y:S01]  /*b300*/  MUFU.EX2 R210, R24 ;  /* 0x0000001800d27308 */ /* 0x0007220000000800 */
[-C--:B-1----:R-:W-:Y:S06]  /*b310*/  HMMA.16816.F32.BF16 R120, R12, R16.reuse, R36 ;  /* 0x000000100c78723c */ /* 0x082fec0000041824 */
[C---:B------:R-:W-:Y:S06]  /*b320*/  HMMA.16816.F32.BF16 R52, R8.reuse, R16, R52 ;  /* 0x000000100834723c */ /* 0x040fec0000041834 */
[-C--:B------:R-:W-:Y:S06]  /*b330*/  HMMA.16816.F32.BF16 R48, R8, R18.reuse, R48 ;  /* 0x000000120830723c */ /* 0x080fec0000041830 */
[----:B------:R-:W-:Y:S01]  /*b340*/  HMMA.16816.F32.BF16 R116, R12, R18, R44 ;  /* 0x000000120c74723c */ /* 0x000fe2000004182c */
[----:B------:R-:W1:Y:S01]  /*b350*/  LDSM.16.MT88.4 R16, [R216+0xa000] ;  /* 0x00a00000d810783b */ /* 0x000e620000004200 */
[----:B------:R-:W-:-:S02]  /*b360*/  MOV R180, R195 ;  /* 0x000000c300b47202 */ /* 0x000fc40000000f00 */
[----:B------:R-:W-:Y:S02]  /*b370*/  MOV R195, R189 ;  /* 0x000000bd00c37202 */ /* 0x000fe40000000f00 */
[----:B------:R-:W-:Y:S01]  /*b380*/  MOV R189, R178 ;  /* 0x000000b200bd7202 */ /* 0x000fe20000000f00 */
[C---:B------:R-:W-:Y:S01]  /*b390*/  HMMA.16816.F32.BF16 R44, R8.reuse, R20, R64 ;  /* 0x00000014082c723c */ /* 0x040fe20000041840 */
[----:B------:R-:W-:Y:S01]  /*b3a0*/  MOV R178, R194 ;  /* 0x000000c200b27202 */ /* 0x000fe20000000f00 */
[----:B------:R-:W2:Y:S01]  /*b3b0*/  LDSM.16.MT88.4 R20, [R214+0xa800] ;  /* 0x00a80000d614783b */ /* 0x000ea20000004200 */
[----:B------:R-:W-:Y:S01]  /*b3c0*/  MOV R194, R30 ;  /* 0x0000001e00c27202 */ /* 0x000fe20000000f00 */
[----:B------:R-:W-:Y:S01]  /*b3d0*/  FADD.FTZ R0, R191, R0 ;  /* 0x00000000bf007221 */ /* 0x000fe20000010000 */
[----:B------:R-:W-:Y:S01]  /*b3e0*/  IMAD.MOV.U32 R187, RZ, RZ, R207 ;  /* 0x000000ffffbb7224 */ /* 0x000fe200078e00cf */
[C---:B-1----:R-:W-:Y:S06]  /*b3f0*/  HMMA.16816.F32.BF16 R36, R8.reuse, R16, R88 ;  /* 0x000000100824723c */ /* 0x042fec0000041858 */
[----:B------:R-:W-:Y:S06]  /*b400*/  HMMA.16816.F32.BF16 R32, R8, R18, R84 ;  /* 0x000000120820723c */ /* 0x000fec0000041854 */
[C---:B------:R-:W-:Y:S06]  /*b410*/  HMMA.16816.F32.BF16 R96, R12.reuse, R16, R80 ;  /* 0x000000100c60723c */ /* 0x040fec0000041850 */
[----:B------:R-:W-:Y:S01]  /*b420*/  HMMA.16816.F32.BF16 R108, R12, R18, R56 ;  /* 0x000000120c6c723c */ /* 0x000fe20000041838 */
[----:B------:R-:W1:Y:S04]  /*b430*/  LDSM.16.MT88.4 R16, [R217+0xa800] ;  /* 0x00a80000d910783b */ /* 0x000e680000004200 */
[----:B------:R-:W1:Y:S01]  /*b440*/  LDSM.16.MT88.4 R12, [R215+0xa800] ;  /* 0x00a80000d70c783b */ /* 0x000e620000004200 */
[----:B------:R-:W-:-:S02]  /*b450*/  FADD.FTZ R9, R223, R219 ;  /* 0x000000dbdf097221 */ /* 0x000fc40000010000 */
[----:B------:R-:W-:Y:S08]  /*b460*/  MUFU.EX2 R219, R7 ;  /* 0x0000000700db7308 */ /* 0x000ff00000000800 */
[----:B------:R-:W1:Y:S01]  /*b470*/  MUFU.EX2 R223, R76 ;  /* 0x0000004c00df7308 */ /* 0x000e620000000800 */
[----:B------:R-:W-:Y:S01]  /*b480*/  FADD.FTZ R8, R252, R251 ;  /* 0x000000fbfc087221 */ /* 0x000fe20000010000 */
[----:B------:R-:W-:Y:S01]  /*b490*/  IMAD.MOV.U32 R58, RZ, RZ, R189 ;  /* 0x000000ffff3a7224 */ /* 0x000fe200078e00bd */
[----:B------:R-:W-:Y:S01]  /*b4a0*/  MOV R189, R204 ;  /* 0x000000cc00bd7202 */ /* 0x000fe20000000f00 */
[----:B---3--:R-:W-:Y:S01]  /*b4b0*/  FADD.FTZ R24, R71, R9 ;  /* 0x0000000947187221 */ /* 0x008fe20000010000 */
[----:B----4-:R-:W-:-:S03]  /*b4c0*/  F2FP.BF16.F32.PACK_AB R9, R210, R209 ;  /* 0x000000d1d209723e */ /* 0x010fc600000010ff */
[----:B------:R3:W-:Y:S01]  /*b4d0*/  MUFU.EX2 R204, R138 ;  /* 0x0000008a00cc7308 */ /* 0x0007e20000000800 */
[----:B------:R-:W-:-:S07]  /*b4e0*/  F2FP.BF16.F32.PACK_AB R10, R234, R224 ;  /* 0x000000e0ea0a723e */ /* 0x000fce00000010ff */
[----:B------:R-:W-:Y:S01]  /*b4f0*/  MUFU.EX2 R207, R137 ;  /* 0x0000008900cf7308 */ /* 0x000fe20000000800 */
[----:B-1----:R-:W-:-:S07]  /*b500*/  F2FP.BF16.F32.PACK_AB R11, R223, R219 ;  /* 0x000000dbdf0b723e */ /* 0x002fce00000010ff */
[----:B------:R-:W-:Y:S08]  /*b510*/  MUFU.EX2 R135, R135 ;  /* 0x0000008700877308 */ /* 0x000ff00000000800 */
[----:B------:R-:W-:Y:S08]  /*b520*/  MUFU.EX2 R134, R134 ;  /* 0x0000008600867308 */ /* 0x000ff00000000800 */
[----:B------:R-:W-:Y:S01]  /*b530*/  MUFU.EX2 R133, R133 ;  /* 0x0000008500857308 */ /* 0x000fe20000000800 */
[----:B------:R-:W-:-:S02]  /*b540*/  IMAD.MOV.U32 R66, RZ, RZ, R180 ;  /* 0x000000ffff427224 */ /* 0x000fc400078e00b4 */
[----:B------:R-:W-:Y:S01]  /*b550*/  IMAD.MOV.U32 R56, RZ, RZ, R185 ;  /* 0x000000ffff387224 */ /* 0x000fe200078e00b9 */
[----:B------:R-:W-:Y:S01]  /*b560*/  MOV R185, R79 ;  /* 0x0000004f00b97202 */ /* 0x000fe20000000f00 */
[----:B------:R-:W-:Y:S02]  /*b570*/  IMAD.MOV.U32 R64, RZ, RZ, R195 ;  /* 0x000000ffff407224 */ /* 0x000fe400078e00c3 */
[----:B------:R-:W-:Y:S01]  /*b580*/  IMAD.MOV.U32 R26, RZ, RZ, R56 ;  /* 0x000000ffff1a7224 */ /* 0x000fe200078e0038 */
[----:B------:R-:W-:Y:S02]  /*b590*/  MOV R56, R58 ;  /* 0x0000003a00387202 */ /* 0x000fe40000000f00 */
[----:B------:R-:W-:Y:S01]  /*b5a0*/  MOV R58, R64 ;  /* 0x00000040003a7202 */ /* 0x000fe20000000f00 */
[----:B------:R-:W-:-:S03]  /*b5b0*/  IMAD.MOV.U32 R64, RZ, RZ, R66 ;  /* 0x000000ffff407224 */ /* 0x000fc600078e0042 */
[----:B---3--:R-:W-:Y:S02]  /*b5c0*/  MOV R138, R58 ;  /* 0x0000003a008a7202 */ /* 0x008fe40000000f00 */
[----:B------:R-:W-:Y:S01]  /*b5d0*/  MOV R252, R64 ;  /* 0x0000004000fc7202 */ /* 0x000fe20000000f00 */
[----:B--2---:R-:W-:Y:S01]  /*b5e0*/  FADD.FTZ R6, R205, R198 ;  /* 0x000000c6cd067221 */ /* 0x004fe20000010000 */
[----:B------:R-:W-:Y:S02]  /*b5f0*/  MOV R205, R208 ;  /* 0x000000d000cd7202 */ /* 0x000fe40000000f00 */
[----:B------:R-:W-:Y:S02]  /*b600*/  MOV R208, R183 ;  /* 0x000000b700d07202 */ /* 0x000fe40000000f00 */
[----:B------:R-:W-:Y:S02]  /*b610*/  MOV R183, R179 ;  /* 0x000000b300b77202 */ /* 0x000fe40000000f00 */
[----:B------:R-:W-:-:S02]  /*b620*/  MOV R179, R197 ;  /* 0x000000c500b37202 */ /* 0x000fc40000000f00 */
[----:B------:R-:W-:Y:S01]  /*b630*/  MOV R197, R184 ;  /* 0x000000b800c57202 */ /* 0x000fe20000000f00 */
[----:B------:R-:W-:Y:S02]  /*b640*/  IMAD.MOV.U32 R184, RZ, RZ, R31 ;  /* 0x000000ffffb87224 */ /* 0x000fe400078e001f */
[----:B------:R-:W1:Y:S01]  /*b650*/  LDSM.16.MT88.4 R28, [R216+0xa800] ;  /* 0x00a80000d81c783b */ /* 0x000e620000004200 */
[----:B------:R-:W-:Y:S02]  /*b660*/  IMAD.MOV.U32 R198, RZ, RZ, R176 ;  /* 0x000000ffffc67224 */ /* 0x000fe400078e00b0 */
[----:B------:R-:W-:Y:S02]  /*b670*/  IMAD.MOV.U32 R176, RZ, RZ, R193 ;  /* 0x000000ffffb07224 */ /* 0x000fe400078e00c1 */
[----:B------:R-:W-:Y:S02]  /*b680*/  IMAD.MOV.U32 R193, RZ, RZ, R182 ;  /* 0x000000ffffc17224 */ /* 0x000fe400078e00b6 */
[----:B------:R-:W-:-:S02]  /*b690*/  IMAD.MOV.U32 R182, RZ, RZ, R199 ;  /* 0x000000ffffb67224 */ /* 0x000fc400078e00c7 */
[----:B------:R-:W-:Y:S01]  /*b6a0*/  IMAD.MOV.U32 R199, RZ, RZ, R203 ;  /* 0x000000ffffc77224 */ /* 0x000fe200078e00cb */
[----:B------:R-:W-:Y:S02]  /*b6b0*/  MOV R203, R68 ;  /* 0x0000004400cb7202 */ /* 0x000fe40000000f00 */
[----:B------:R-:W-:Y:S01]  /*b6c0*/  MOV R67, R176 ;  /* 0x000000b000437202 */ /* 0x000fe20000000f00 */
[----:B------:R-:W-:Y:S01]  /*b6d0*/  FADD.FTZ R7, R69, R6 ;  /* 0x0000000645077221 */ /* 0x000fe20000010000 */
[----:B------:R-:W-:Y:S01]  /*b6e0*/  MOV R191, R183 ;  /* 0x000000b700bf7202 */ /* 0x000fe20000000f00 */
[----:B------:R2:W5:Y:S01]  /*b6f0*/  LDL.LU R68, [R1+0x130] ;  /* 0x0001300001447983 */ /* 0x0005620000300800 */
[----:B------:R-:W-:Y:S02]  /*b700*/  MOV R176, R179 ;  /* 0x000000b300b07202 */ /* 0x000fe40000000f00 */
[----:B------:R-:W-:Y:S01]  /*b710*/  MOV R177, R208 ;  /* 0x000000d000b17202 */ /* 0x000fe20000000f00 */
[----:B------:R-:W-:Y:S01]  /*b720*/  FADD.FTZ R6, R70, R8 ;  /* 0x0000000846067221 */ /* 0x000fe20000010000 */
[----:B------:R-:W-:Y:S01]  /*b730*/  MOV R183, R203 ;  /* 0x000000cb00b77202 */ /* 0x000fe20000000f00 */
[----:B------:R-:W-:Y:S01]  /*b740*/  MUFU.EX2 R208, R136 ;  /* 0x0000008800d07308 */ /* 0x000fe20000000800 */
[----:B------:R-:W-:-:S02]  /*b750*/  MOV R179, R206 ;  /* 0x000000ce00b37202 */ /* 0x000fc40000000f00 */
[----:B------:R-:W-:Y:S02]  /*b760*/  MOV R27, R184 ;  /* 0x000000b8001b7202 */ /* 0x000fe40000000f00 */
[----:B------:R-:W-:Y:S02]  /*b770*/  MOV R65, R193 ;  /* 0x000000c100417202 */ /* 0x000fe40000000f00 */
[----:B------:R-:W-:Y:S01]  /*b780*/  MOV R59, R182 ;  /* 0x000000b6003b7202 */ /* 0x000fe20000000f00 */
[----:B------:R-:W3:Y:S01]  /*b790*/  MUFU.EX2 R203, R139 ;  /* 0x0000008b00cb7308 */ /* 0x000ee20000000800 */
[----:B------:R-:W-:Y:S02]  /*b7a0*/  F2FP.BF16.F32.PACK_AB R8, R222, R211 ;  /* 0x000000d3de08723e */ /* 0x000fe400000010ff */
[----:B------:R-:W-:Y:S02]  /*b7b0*/  MOV R181, R198 ;  /* 0x000000c600b57202 */ /* 0x000fe40000000f00 */
[----:B------:R-:W-:-:S02]  /*b7c0*/  MOV R57, R197 ;  /* 0x000000c500397202 */ /* 0x000fc40000000f00 */
[----:B------:R-:W-:Y:S01]  /*b7d0*/  MOV R180, R199 ;  /* 0x000000c700b47202 */ /* 0x000fe20000000f00 */
[----:B------:R-:W4:Y:S01]  /*b7e0*/  MUFU.EX2 R206, R132 ;  /* 0x0000008400ce7308 */ /* 0x000f220000000800 */
[----:B------:R-:W-:Y:S01]  /*b7f0*/  IMAD.MOV.U32 R193, RZ, RZ, R178 ;  /* 0x000000ffffc17224 */ /* 0x000fe200078e00b2 */
[----:B------:R-:W-:Y:S01]  /*b800*/  MOV R178, R77 ;  /* 0x0000004d00b27202 */ /* 0x000fe20000000f00 */
[----:B------:R-:W-:Y:S01]  /*b810*/  IMAD.MOV.U32 R182, RZ, RZ, R196 ;  /* 0x000000ffffb67224 */ /* 0x000fe200078e00c4 */
[C---:B------:R-:W-:Y:S01]  /*b820*/  HMMA.16816.F32.BF16 R104, R8.reuse, R22, R60 ;  /* 0x000000160868723c */ /* 0x040fe2000004183c */
[----:B------:R-:W-:Y:S01]  /*b830*/  IMAD.MOV.U32 R184, RZ, RZ, R78 ;  /* 0x000000ffffb87224 */ /* 0x000fe200078e004e */
[----:B------:R-:W-:Y:S01]  /*b840*/  MOV R66, R205 ;  /* 0x000000cd00427202 */ /* 0x000fe20000000f00 */
[----:B------:R-:W-:Y:S01]  /*b850*/  FADD.FTZ R7, R232, R7 ;  /* 0x00000007e8077221 */ /* 0x000fe20000010000 */
[----:B------:R-:W-:Y:S01]  /*b860*/  MOV R195, R192 ;  /* 0x000000c000c37202 */ /* 0x000fe20000000f00 */
[----:B------:R2:W5:Y:S01]  /*b870*/  LDL.LU R69, [R1+0x12c] ;  /* 0x00012c0001457983 */ /* 0x0005620000300800 */
[C---:B------:R-:W-:Y:S06]  /*b880*/  HMMA.16816.F32.BF16 R196, R8.reuse, R20, R72 ;  /* 0x0000001408c4723c */ /* 0x040fec0000041848 */
[C---:B------:R-:W-:Y:S06]  /*b890*/  HMMA.16816.F32.BF16 R92, R8.reuse, R16, R52 ;  /* 0x00000010085c723c */ /* 0x040fec0000041834 */
[C---:B------:R-:W-:Y:S06]  /*b8a0*/  HMMA.16816.F32.BF16 R88, R8.reuse, R18, R48 ;  /* 0x000000120858723c */ /* 0x040fec0000041830 */
[C---:B------:R-:W-:Y:S06]  /*b8b0*/  HMMA.16816.F32.BF16 R76, R8.reuse, R12, R44 ;  /* 0x0000000c084c723c */ /* 0x040fec000004182c */
[C---:B------:R-:W-:Y:S06]  /*b8c0*/  HMMA.16816.F32.BF16 R84, R8.reuse, R14, R40 ;  /* 0x0000000e0854723c */ /* 0x040fec0000041828 */
[----:B-1----:R-:W-:Y:S01]  /*b8d0*/  HMMA.16816.F32.BF16 R80, R8, R28, R36 ;  /* 0x0000001c0850723c */ /* 0x002fe20000041824 */
[----:B------:R1:W-:Y:S01]  /*b8e0*/  MUFU.EX2 R205, R140 ;  /* 0x0000008c00cd7308 */ /* 0x0003e20000000800 */
[----:B------:R-:W-:Y:S01]  /*b8f0*/  FADD.FTZ R6, R231, R6 ;  /* 0x00000006e7067221 */ /* 0x000fe20000010000 */
[----:B------:R-:W-:-:S06]  /*b900*/  FADD.FTZ R7, R228, R7 ;  /* 0x00000007e4077221 */ /* 0x000fcc0000010000 */
[----:B------:R2:W-:Y:S01]  /*b910*/  MUFU.EX2 R132, R141 ;  /* 0x0000008d00847308 */ /* 0x0005e20000000800 */
[----:B------:R-:W-:Y:S01]  /*b920*/  HMMA.16816.F32.BF16 R72, R8, R30, R32 ;  /* 0x0000001e0848723c */ /* 0x000fe20000041820 */
[----:B------:R-:W-:Y:S01]  /*b930*/  IMAD.MOV.U32 R38, RZ, RZ, R56 ;  /* 0x000000ffff267224 */ /* 0x000fe200078e0038 */
[----:B------:R-:W2:Y:S01]  /*b940*/  LDSM.16.MT88.4 R32, [R214+0xb000] ;  /* 0x00b00000d620783b */ /* 0x000ea20000004200 */
[----:B------:R-:W-:-:S03]  /*b950*/  MOV R192, R233 ;  /* 0x000000e900c07202 */ /* 0x000fc60000000f00 */
[----:B------:R1:W5:Y:S01]  /*b960*/  LDL.LU R70, [R1+0x128] ;  /* 0x0001280001467983 */ /* 0x0003620000300800 */
[----:B------:R-:W-:Y:S01]  /*b970*/  FADD.FTZ R8, R27, R0 ;  /* 0x000000001b087221 */ /* 0x000fe20000010000 */
[----:B------:R-:W-:Y:S01]  /*b980*/  MOV R27, R57 ;  /* 0x00000039001b7202 */ /* 0x000fe20000000f00 */
[----:B------:R-:W-:Y:S01]  /*b990*/  IMAD.MOV.U32 R57, RZ, RZ, R59 ;  /* 0x000000ffff397224 */ /* 0x000fe200078e003b */
[----:B------:R-:W-:Y:S01]  /*b9a0*/  MOV R59, R65 ;  /* 0x00000041003b7202 */ /* 0x000fe20000000f00 */
[----:B------:R-:W-:Y:S01]  /*b9b0*/  FADD.FTZ R36, R229, R8 ;  /* 0x00000008e5247221 */ /* 0x000fe20000010000 */
[----:B------:R-:W-:Y:S01]  /*b9c0*/  MOV R65, R67 ;  /* 0x0000004300417202 */ /* 0x000fe20000000f00 */
[----:B------:R-:W-:Y:S01]  /*b9d0*/  IMAD.MOV.U32 R67, RZ, RZ, R188 ;  /* 0x000000ffff437224 */ /* 0x000fe200078e00bc */
[----:B---3--:R-:W-:Y:S02]  /*b9e0*/  F2FP.BF16.F32.PACK_AB R8, R204, R203 ;  /* 0x000000cbcc08723e */ /* 0x008fe400000010ff */
[----:B------:R-:W-:-:S02]  /*b9f0*/  F2FP.BF16.F32.PACK_AB R9, R134, R135 ;  /* 0x000000878609723e */ /* 0x000fc400000010ff */
[----:B------:R-:W-:Y:S02]  /*ba00*/  F2FP.BF16.F32.PACK_AB R10, R208, R207 ;  /* 0x000000cfd00a723e */ /* 0x000fe400000010ff */
[----:B----4-:R-:W-:Y:S01]  /*ba10*/  F2FP.BF16.F32.PACK_AB R11, R206, R133 ;  /* 0x00000085ce0b723e */ /* 0x010fe200000010ff */
[----:B------:R-:W-:Y:S01]  /*ba20*/  IMAD.MOV.U32 R139, RZ, RZ, R59 ;  /* 0x000000ffff8b7224 */ /* 0x000fe200078e003b */
[----:B------:R-:W-:Y:S01]  /*ba30*/  MOV R137, R57 ;  /* 0x0000003900897202 */ /* 0x000fe20000000f00 */
[----:B------:R-:W-:Y:S01]  /*ba40*/  IMAD.MOV.U32 R37, RZ, RZ, R66 ;  /* 0x000000ffff257224 */ /* 0x000fe200078e0042 */
[----:B------:R-:W-:Y:S01]  /*ba50*/  MOV R251, R65 ;  /* 0x0000004100fb7202 */ /* 0x000fe20000000f00 */
[----:B------:R-:W-:Y:S01]  /*ba60*/  FADD.FTZ R0, R26, R24 ;  /* 0x000000181a007221 */ /* 0x000fe20000010000 */
[----:B------:R-:W-:Y:S01]  /*ba70*/  MOV R136, R67 ;  /* 0x0000004300887202 */ /* 0x000fe20000000f00 */
[----:B------:R-:W-:Y:S01]  /*ba80*/  HMMA.16816.F32.BF16 R52, R8, R20, R128 ;  /* 0x000000140834723c */ /* 0x000fe20000041880 */
[----:B------:R-:W-:-:S02]  /*ba90*/  MOV R39, R27 ;  /* 0x0000001b00277202 */ /* 0x000fc40000000f00 */
[----:B-1----:R-:W-:Y:S01]  /*baa0*/  MOV R140, R225 ;  /* 0x000000e1008c7202 */ /* 0x002fe20000000f00 */
[----:B------:R-:W1:Y:S02]  /*bab0*/  LDSM.16.MT88.4 R24, [R217+0xb000] ;  /* 0x00b00000d918783b */ /* 0x000e640000004200 */
[C---:B------:R-:W-:Y:S02]  /*bac0*/  HMMA.16816.F32.BF16 R60, R8.reuse, R22, R124 ;  /* 0x00000016083c723c */ /* 0x040fe4000004187c */
[----:B------:R-:W-:Y:S04]  /*bad0*/  LDSM.16.MT88.4 R20, [R216+0xb000] ;  /* 0x00b00000d814783b */ /* 0x000fe80000004200 */
[C---:B------:R-:W-:Y:S01]  /*bae0*/  HMMA.16816.F32.BF16 R64, R8.reuse, R16, R120 ;  /* 0x000000100840723c */ /* 0x040fe20000041878 */
[----:B------:R-:W-:Y:S01]  /*baf0*/  FADD.FTZ R6, R227, R6 ;  /* 0x00000006e3067221 */ /* 0x000fe20000010000 */
[----:B------:R-:W-:Y:S01]  /*bb00*/  FADD.FTZ R7, R221, R7 ;  /* 0x00000007dd077221 */ /* 0x000fe20000010000 */
[----:B------:R3:W5:Y:S03]  /*bb10*/  LDL.LU R71, [R1+0x124] ;  /* 0x0001240001477983 */ /* 0x0007660000300800 */
[C---:B------:R-:W-:Y:S01]  /*bb20*/  HMMA.16816.F32.BF16 R56, R8.reuse, R18, R116 ;  /* 0x000000120838723c */ /* 0x040fe20000041874 */
[----:B------:R-:W4:Y:S01]  /*bb30*/  LDSM.16.MT88.4 R16, [R215+0xb000] ;  /* 0x00b00000d710783b */ /* 0x000f220000004200 */
[----:B------:R-:W-:Y:S04]  /*bb40*/  MUFU.EX2 R120, R144 ;  /* 0x0000009000787308 */ /* 0x000fe80000000800 */
[C---:B------:R-:W-:Y:S06]  /*bb50*/  HMMA.16816.F32.BF16 R48, R8.reuse, R12, R100 ;  /* 0x0000000c0830723c */ /* 0x040fec0000041864 */
[C---:B------:R-:W-:Y:S01]  /*bb60*/  HMMA.16816.F32.BF16 R44, R8.reuse, R28, R96 ;  /* 0x0000001c082c723c */ /* 0x040fe20000041860 */
[----:B------:R-:W3:Y:S05]  /*bb70*/  MUFU.EX2 R116, R150 ;  /* 0x0000009600747308 */ /* 0x000eea0000000800 */
[C---:B------:R-:W-:Y:S06]  /*bb80*/  HMMA.16816.F32.BF16 R40, R8.reuse, R14, R112 ;  /* 0x0000000e0828723c */ /* 0x040fec0000041870 */
[----:B------:R-:W-:Y:S01]  /*bb90*/  HMMA.16816.F32.BF16 R108, R8, R30, R108 ;  /* 0x0000001e086c723c */ /* 0x000fe2000004186c */
[----:B------:R-:W-:Y:S01]  /*bba0*/  MUFU.EX2 R117, R148 ;  /* 0x0000009400757308 */ /* 0x000fe20000000800 */
[----:B------:R-:W-:Y:S01]  /*bbb0*/  FADD.FTZ R0, R226, R0 ;  /* 0x00000000e2007221 */ /* 0x000fe20000010000 */
[----:B------:R-:W-:Y:S01]  /*bbc0*/  FADD.FTZ R6, R220, R6 ;  /* 0x00000006dc067221 */ /* 0x000fe20000010000 */
[----:B------:R-:W-:Y:S01]  /*bbd0*/  FADD.FTZ R7, R212, R7 ;  /* 0x00000007d4077221 */ /* 0x000fe20000010000 */
[----:B------:R-:W-:Y:S01]  /*bbe0*/  MOV R188, R230 ;  /* 0x000000e600bc7202 */ /* 0x000fe20000000f00 */
[----:B------:R1:W5:Y:S01]  /*bbf0*/  LDL.LU R233, [R1+0x120] ;  /* 0x0001200001e97983 */ /* 0x0003620000300800 */
[----:B------:R-:W-:-:S02]  /*bc00*/  FADD.FTZ R8, R140, R36 ;  /* 0x000000248c087221 */ /* 0x000fc40000010000 */
[----:B------:R-:W-:Y:S01]  /*bc10*/  MUFU.EX2 R102, R152 ;  /* 0x0000009800667308 */ /* 0x000fe20000000800 */
[----:B------:R-:W-:Y:S01]  /*bc20*/  IMAD.MOV.U32 R140, RZ, RZ, R136 ;  /* 0x000000ffff8c7224 */ /* 0x000fe200078e0088 */
[----:B------:R-:W-:-:S06]  /*bc30*/  MOV R136, R137 ;  /* 0x0000008900887202 */ /* 0x000fcc0000000f00 */
[----:B------:R-:W-:Y:S01]  /*bc40*/  MUFU.EX2 R101, R153 ;  /* 0x0000009900657308 */ /* 0x000fe20000000800 */
[----:B------:R-:W-:Y:S01]  /*bc50*/  MOV R137, R38 ;  /* 0x0000002600897202 */ /* 0x000fe20000000f00 */
[----:B------:R-:W-:-:S06]  /*bc60*/  IMAD.MOV.U32 R38, RZ, RZ, R39 ;  /* 0x000000ffff267224 */ /* 0x000fcc00078e0027 */
[----:B------:R-:W4:Y:S01]  /*bc70*/  MUFU.EX2 R98, R154 ;  /* 0x0000009a00627308 */ /* 0x000f220000000800 */
[----:B------:R-:W-:-:S07]  /*bc80*/  MOV R39, R180 ;  /* 0x000000b400277202 */ /* 0x000fce0000000f00 */
[----:B------:R-:W-:Y:S08]  /*bc90*/  MUFU.EX2 R99, R156 ;  /* 0x0000009c00637308 */ /* 0x000ff00000000800 */
[----:B------:R-:W1:Y:S01]  /*bca0*/  MUFU.EX2 R100, R155 ;  /* 0x0000009b00647308 */ /* 0x000e620000000800 */
[----:B------:R-:W-:Y:S01]  /*bcb0*/  MOV R131, R136 ;  /* 0x0000008800837202 */ /* 0x000fe20000000f00 */
[----:B------:R-:W-:Y:S01]  /*bcc0*/  FADD.FTZ R12, R213, R8 ;  /* 0x00000008d50c7221 */ /* 0x000fe20000010000 */
[----:B--2---:R-:W-:Y:S01]  /*bcd0*/  MOV R141, R39 ;  /* 0x00000027008d7202 */ /* 0x004fe20000000f00 */
[----:B------:R-:W-:Y:S01]  /*bce0*/  FADD.FTZ R0, R140, R0 ;  /* 0x000000008c007221 */ /* 0x000fe20000010000 */
[----:B------:R-:W-:Y:S01]  /*bcf0*/  MOV R180, R193 ;  /* 0x000000c100b47202 */ /* 0x000fe20000000f00 */
[----:B------:R-:W-:Y:S01]  /*bd00*/  FADD.FTZ R12, R131, R12 ;  /* 0x0000000c830c7221 */ /* 0x000fe20000010000 */
[----:B------:R-:W-:Y:S01]  /*bd10*/  MOV R130, R141 ;  /* 0x0000008d00827202 */ /* 0x000fe20000000f00 */
[----:B------:R-:W-:Y:S01]  /*bd20*/  FADD.FTZ R6, R202, R6 ;  /* 0x00000006ca067221 */ /* 0x000fe20000010000 */
[----:B------:R-:W-:Y:S01]  /*bd30*/  MOV R131, R37 ;  /* 0x0000002500837202 */ /* 0x000fe20000000f00 */
[----:B------:R-:W-:Y:S01]  /*bd40*/  FADD.FTZ R0, R201, R0 ;  /* 0x00000000c9007221 */ /* 0x000fe20000010000 */
[----:B---3--:R-:W-:Y:S01]  /*bd50*/  F2FP.BF16.F32.PACK_AB R8, R116, R120 ;  /* 0x000000787408723e */ /* 0x008fe200000010ff */
[----:B------:R-:W-:Y:S01]  /*bd60*/  IMAD.MOV.U32 R141, RZ, RZ, R2 ;  /* 0x000000ffff8d7224 */ /* 0x000fe200078e0002 */
[----:B----4-:R-:W-:Y:S01]  /*bd70*/  F2FP.BF16.F32.PACK_AB R9, R98, R101 ;  /* 0x000000656209723e */ /* 0x010fe200000010ff */
[----:B------:R-:W-:Y:S01]  /*bd80*/  IMAD.MOV.U32 R140, RZ, RZ, R38 ;  /* 0x000000ffff8c7224 */ /* 0x000fe200078e0026 */
[----:B------:R-:W-:Y:S01]  /*bd90*/  F2FP.BF16.F32.PACK_AB R10, R102, R117 ;  /* 0x00000075660a723e */ /* 0x000fe200000010ff */
[----:B------:R-:W-:Y:S01]  /*bda0*/  FADD.FTZ R7, R4, R7 ;  /* 0x0000000704077221 */ /* 0x000fe20000010000 */
[----:B-1----:R-:W-:Y:S01]  /*bdb0*/  F2FP.BF16.F32.PACK_AB R11, R100, R99 ;  /* 0x00000063640b723e */ /* 0x002fe200000010ff */
[----:B------:R-:W-:Y:S01]  /*bdc0*/  FADD.FTZ R6, R130, R6 ;  /* 0x0000000682067221 */ /* 0x000fe20000010000 */
[----:B------:R-:W-:Y:S01]  /*bdd0*/  MOV R136, R137 ;  /* 0x0000008900887202 */ /* 0x000fe20000000f00 */
[----:B------:R-:W-:Y:S01]  /*bde0*/  FADD.FTZ R0, R131, R0 ;  /* 0x0000000083007221 */ /* 0x000fe20000010000 */
[----:B------:R-:W-:Y:S01]  /*bdf0*/  MOV R137, R180 ;  /* 0x000000b400897202 */ /* 0x000fe20000000f00 */
        /* <DEDUP_REMOVED lines=8> */
[----:B------:R-:W-:Y:S01]  /*be80*/  LDSM.16.MT88.4 R152, [R217+0xb800] ;  /* 0x00b80000d998783b */ /* 0x000fe20000004200 */
[----:B------:R-:W-:Y:S01]  /*be90*/  HMMA.16816.F32.BF16 R104, R8, R34, R104 ;  /* 0x000000220868723c */ /* 0x000fe20000041868 */
[----:B------:R-:W-:-:S02]  /*bea0*/  IMAD.MOV.U32 R193, RZ, RZ, R218 ;  /* 0x000000ffffc17224 */ /* 0x000fc400078e00da */
[----:B------:R-:W-:Y:S01]  /*beb0*/  FADD.FTZ R0, R251, R0 ;  /* 0x00000000fb007221 */ /* 0x000fe20000010000 */
[----:B------:R1:W5:Y:S02]  /*bec0*/  LDL.LU R232, [R1+0x11c] ;  /* 0x00011c0001e87983 */ /* 0x0003640000300800 */
[----:B------:R-:W-:Y:S01]  /*bed0*/  HMMA.16816.F32.BF16 R92, R8, R24, R92 ;  /* 0x00000018085c723c */ /* 0x000fe2000004185c */
[----:B------:R-:W-:-:S05]  /*bee0*/  IMAD.MOV.U32 R180, RZ, RZ, R200 ;  /* 0x000000ffffb47224 */ /* 0x000fca00078e00c8 */
[----:B------:R-:W-:Y:S01]  /*bef0*/  HMMA.16816.F32.BF16 R88, R8, R26, R88 ;  /* 0x0000001a0858723c */ /* 0x000fe20000041858 */
[----:B------:R-:W-:-:S05]  /*bf00*/  MOV R131, R191 ;  /* 0x000000bf00837202 */ /* 0x000fca0000000f00 */
[C---:B------:R-:W-:Y:S06]  /*bf10*/  HMMA.16816.F32.BF16 R76, R8.reuse, R16, R76 ;  /* 0x00000010084c723c */ /* 0x040fec000004184c */
[C---:B------:R-:W-:Y:S06]  /*bf20*/  HMMA.16816.F32.BF16 R84, R8.reuse, R18, R84 ;  /* 0x000000120854723c */ /* 0x040fec0000041854 */
[C---:B------:R-:W-:Y:S06]  /*bf30*/  HMMA.16816.F32.BF16 R80, R8.reuse, R20, R80 ;  /* 0x000000140850723c */ /* 0x040fec0000041850 */
[----:B------:R-:W-:Y:S01]  /*bf40*/  HMMA.16816.F32.BF16 R72, R8, R22, R72 ;  /* 0x000000160848723c */ /* 0x000fe20000041848 */
[----:B------:R-:W-:-:S02]  /*bf50*/  MOV R141, R176 ;  /* 0x000000b0008d7202 */ /* 0x000fc40000000f00 */
[----:B------:R-:W-:Y:S02]  /*bf60*/  MOV R136, R183 ;  /* 0x000000b700887202 */ /* 0x000fe40000000f00 */
[----:B------:R-:W-:Y:S01]  /*bf70*/  MOV R137, R188 ;  /* 0x000000bc00897202 */ /* 0x000fe20000000f00 */
[----:B------:R-:W-:Y:S02]  /*bf80*/  IMAD.MOV.U32 R251, RZ, RZ, R182 ;  /* 0x000000fffffb7224 */ /* 0x000fe400078e00b6 */
[----:B------:R-:W-:Y:S01]  /*bf90*/  FADD.FTZ R8, R138, R28 ;  /* 0x0000001c8a087221 */ /* 0x000fe20000010000 */
[----:B------:R-:W-:Y:S01]  /*bfa0*/  FADD.FTZ R10, R181, R7 ;  /* 0x00000007b50a7221 */ /* 0x000fe20000010000 */
[----:B------:R-:W-:Y:S01]  /*bfb0*/  FADD.FTZ R9, R187, R6 ;  /* 0x00000006bb097221 */ /* 0x000fe20000010000 */
[----:B------:R-:W-:Y:S01]  /*bfc0*/  MOV R139, R195 ;  /* 0x000000c3008b7202 */ /* 0x000fe20000000f00 */
[----:B------:R-:W-:Y:S01]  /*bfd0*/  FADD.FTZ R8, R177, R8 ;  /* 0x00000008b1087221 */ /* 0x000fe20000010000 */
[----:B------:R-:W-:Y:S01]  /*bfe0*/  IMAD.MOV.U32 R140, RZ, RZ, R180 ;  /* 0x000000ffff8c7224 */ /* 0x000fe200078e00b4 */
[----:B------:R-:W-:Y:S01]  /*bff0*/  MOV R181, R178 ;  /* 0x000000b200b57202 */ /* 0x000fe20000000f00 */
[----:B------:R-:W-:-:S02]  /*c000*/  IMAD.MOV.U32 R138, RZ, RZ, R193 ;  /* 0x000000ffff8a7224 */ /* 0x000fc400078e00c1 */
[----:B------:R-:W-:Y:S01]  /*c010*/  FADD.FTZ R7, R171, R0 ;  /* 0x00000000ab077221 */ /* 0x000fe20000010000 */
[----:B------:R-:W-:Y:S01]  /*c020*/  MOV R178, R170 ;  /* 0x000000aa00b27202 */ /* 0x000fe20000000f00 */
[----:B------:R-:W-:Y:S01]  /*c030*/  FADD.FTZ R6, R186, R8 ;  /* 0x00000008ba067221 */ /* 0x000fe20000010000 */
[----:B------:R-:W-:Y:S01]  /*c040*/  FADD.FTZ R0, R131, R10 ;  /* 0x0000000a83007221 */ /* 0x000fe20000010000 */
[----:B------:R-:W-:Y:S01]  /*c050*/  MOV R252, R179 ;  /* 0x000000b300fc7202 */ /* 0x000fe20000000f00 */
[----:B------:R-:W-:Y:S01]  /*c060*/  FADD.FTZ R8, R141, R9 ;  /* 0x000000098d087221 */ /* 0x000fe20000010000 */
[----:B------:R-:W-:Y:S01]  /*c070*/  FADD.FTZ R7, R140, R7 ;  /* 0x000000078c077221 */ /* 0x000fe20000010000 */
[----:B------:R-:W-:Y:S01]  /*c080*/  MOV R177, R189 ;  /* 0x000000bd00b17202 */ /* 0x000fe20000000f00 */
[----:B------:R-:W-:Y:S01]  /*c090*/  FADD.FTZ R9, R136, R6 ;  /* 0x0000000688097221 */ /* 0x000fe20000010000 */
[----:B------:R-:W-:Y:S01]  /*c0a0*/  IMAD.MOV.U32 R113, RZ, RZ, R137 ;  /* 0x000000ffff717224 */ /* 0x000fe200078e0089 */
[----:B------:R-:W-:Y:S01]  /*c0b0*/  MOV R114, R138 ;  /* 0x0000008a00727202 */ /* 0x000fe20000000f00 */
        /* <DEDUP_REMOVED lines=38> */
[----:B------:R-:W-:Y:S01]  /*c320*/  MUFU.EX2 R121, R149 ;  /* 0x0000009500797308 */ /* 0x000fe20000000800 */
[----:B------:R-:W-:Y:S01]  /*c330*/  FADD.FTZ R6, R241, R6 ;  /* 0x00000006f1067221 */ /* 0x000fe20000010000 */
[----:B------:R-:W-:Y:S01]  /*c340*/  FADD.FTZ R8, R249, R8 ;  /* 0x00000008f9087221 */ /* 0x000fe20000010000 */
[----:B------:R-:W-:Y:S01]  /*c350*/  FADD.FTZ R7, R245, R7 ;  /* 0x00000007f5077221 */ /* 0x000fe20000010000 */
[----:B------:R-:W-:-:S04]  /*c360*/  FADD.FTZ R0, R236, R0 ;  /* 0x00000000ec007221 */ /* 0x000fc80000010000 */
[----:B------:R-:W2:Y:S01]  /*c370*/  MUFU.EX2 R96, R157 ;  /* 0x0000009d00607308 */ /* 0x000ea20000000800 */
[----:B------:R-:W-:Y:S01]  /*c380*/  FADD.FTZ R6, R240, R6 ;  /* 0x00000006f0067221 */ /* 0x000fe20000010000 */
[----:B------:R-:W-:-:S06]  /*c390*/  FADD.FTZ R8, R250, R8 ;  /* 0x00000008fa087221 */ /* 0x000fcc0000010000 */
[----:B------:R-:W-:Y:S01]  /*c3a0*/  MUFU.EX2 R39, R158 ;  /* 0x0000009e00277308 */ /* 0x000fe20000000800 */
[----:B------:R-:W-:-:S07]  /*c3b0*/  FADD.FTZ R7, R246, R7 ;  /* 0x00000007f6077221 */ /* 0x000fce0000010000 */
        /* <DEDUP_REMOVED lines=35> */
[----:B------:R-:W1:Y:S01]  /*c5f0*/  MUFU.EX2 R38, R160 ;  /* 0x000000a000267308 */ /* 0x000e620000000800 */
[----:B------:R-:W-:Y:S01]  /*c600*/  FADD.FTZ R6, R116, R6 ;  /* 0x0000000674067221 */ /* 0x000fe20000010000 */
[----:B------:R-:W-:Y:S01]  /*c610*/  HMMA.16816.F32.BF16 R56, R12, R26, R56 ;  /* 0x0000001a0c38723c */ /* 0x000fe20000041838 */
[----:B------:R-:W-:Y:S01]  /*c620*/  FADD.FTZ R8, R128, R8 ;  /* 0x0000000880087221 */ /* 0x000fe20000010000 */
[----:B------:R1:W5:Y:S04]  /*c630*/  LDL.LU R231, [R1+0x118] ;  /* 0x0001180001e77983 */ /* 0x0003680000300800 */
[----:B------:R-:W1:Y:S01]  /*c640*/  MUFU.EX2 R125, R146 ;  /* 0x00000092007d7308 */ /* 0x000e620000000800 */
[----:B------:R-:W-:Y:S01]  /*c650*/  FADD.FTZ R7, R39, R7 ;  /* 0x0000000727077221 */ /* 0x000fe20000010000 */
[----:B------:R-:W-:-:S06]  /*c660*/  FADD.FTZ R0, R99, R0 ;  /* 0x0000000063007221 */ /* 0x000fcc0000010000 */
[----:B------:R-:W1:Y:S01]  /*c670*/  MUFU.EX2 R21, R169 ;  /* 0x000000a900157308 */ /* 0x000e620000000800 */
[----:B------:R-:W-:Y:S01]  /*c680*/  HMMA.16816.F32.BF16 R48, R12, R16, R48 ;  /* 0x000000100c30723c */ /* 0x000fe20000041830 */
[----:B------:R-:W-:-:S06]  /*c690*/  FADD.FTZ R6, R117, R6 ;  /* 0x0000000675067221 */ /* 0x000fcc0000010000 */
[----:B------:R-:W1:Y:S01]  /*c6a0*/  MUFU.EX2 R29, R165 ;  /* 0x000000a5001d7308 */ /* 0x000e620000000800 */
[----:B------:R-:W-:Y:S01]  /*c6b0*/  HMMA.16816.F32.BF16 R40, R12, R18, R40 ;  /* 0x000000120c28723c */ /* 0x000fe20000041828 */
[----:B------:R-:W-:Y:S06]  /*c6c0*/  LDSM.16.MT88.4 R16, [R216+0xb800] ;  /* 0x00b80000d810783b */ /* 0x000fec0000004200 */
[----:B------:R-:W1:Y:S01]  /*c6d0*/  MUFU.EX2 R37, R161 ;  /* 0x000000a100257308 */ /* 0x000e620000000800 */
[----:B------:R-:W-:Y:S01]  /*c6e0*/  FADD.FTZ R8, R129, R8 ;  /* 0x0000000881087221 */ /* 0x000fe20000010000 */
[----:B------:R-:W-:-:S06]  /*c6f0*/  FADD.FTZ R7, R97, R7 ;  /* 0x0000000761077221 */ /* 0x000fcc0000010000 */
[----:B------:R2:W1:Y:S01]  /*c700*/  MUFU.EX2 R126, R145 ;  /* 0x00000091007e7308 */ /* 0x0004620000000800 */
[----:B------:R-:W-:-:S07]  /*c710*/  FADD.FTZ R0, R100, R0 ;  /* 0x0000000064007221 */ /* 0x000fce0000010000 */
[----:B------:R-:W1:Y:S01]  /*c720*/  MUFU.EX2 R20, R172 ;  /* 0x000000ac00147308 */ /* 0x000e620000000800 */
[----:B------:R-:W-:-:S07]  /*c730*/  FADD.FTZ R6, R102, R6 ;  /* 0x0000000666067221 */ /* 0x000fce0000010000 */
[----:B------:R-:W1:Y:S01]  /*c740*/  MUFU.EX2 R26, R166 ;  /* 0x000000a6001a7308 */ /* 0x000e620000000800 */
[----:B--2---:R-:W-:Y:S01]  /*c750*/  LDSM.16.MT88.4 R144, [R215+0xb800] ;  /* 0x00b80000d790783b */ /* 0x004fe20000004200 */
[----:B------:R-:W-:-:S06]  /*c760*/  FADD.FTZ R8, R124, R8 ;  /* 0x000000087c087221 */ /* 0x000fcc0000010000 */
[----:B------:R-:W2:Y:S01]  /*c770*/  MUFU.EX2 R36, R162 ;  /* 0x000000a200247308 */ /* 0x000ea20000000800 */
[----:B------:R1:W5:Y:S07]  /*c780*/  LDL.LU R230, [R1+0x114] ;  /* 0x0001140001e67983 */ /* 0x00036e0000300800 */
[----:B------:R2:W-:Y:S01]  /*c790*/  MUFU.EX2 R31, R163 ;  /* 0x000000a3001f7308 */ /* 0x0005e20000000800 */
[----:B---3--:R-:W-:Y:S01]  /*c7a0*/  FADD.FTZ R7, R24, R7 ;  /* 0x0000000718077221 */ /* 0x008fe20000010000 */
[----:B------:R3:W5:Y:S06]  /*c7b0*/  LDL.LU R229, [R1+0x110] ;  /* 0x0001100001e57983 */ /* 0x00076c0000300800 */
[----:B------:R-:W3:Y:S01]  /*c7c0*/  MUFU.EX2 R122, R151 ;  /* 0x00000097007a7308 */ /* 0x000ee20000000800 */
[----:B----4-:R-:W-:Y:S01]  /*c7d0*/  FADD.FTZ R0, R30, R0 ;  /* 0x000000001e007221 */ /* 0x010fe20000010000 */
[----:B------:R4:W5:Y:S06]  /*c7e0*/  LDL.LU R228, [R1+0x10c] ;  /* 0x00010c0001e47983 */ /* 0x00096c0000300800 */
[----:B------:R-:W4:Y:S01]  /*c7f0*/  MUFU.EX2 R11, R173 ;  /* 0x000000ad000b7308 */ /* 0x000f220000000800 */
[----:B--2---:R-:W2:Y:S01]  /*c800*/  LDSM.16.MT88.4 R160, [R214+0xb800] ;  /* 0x00b80000d6a0783b */ /* 0x004ea20000004200 */
[----:B-1----:R-:W-:-:S06]  /*c810*/  FADD.FTZ R6, R38, R6 ;  /* 0x0000000626067221 */ /* 0x002fcc0000010000 */
[----:B------:R-:W1:Y:S01]  /*c820*/  MUFU.EX2 R25, R167 ;  /* 0x000000a700197308 */ /* 0x000e620000000800 */
        /* <DEDUP_REMOVED lines=10> */
[----:B------:R-:W-:-:S03]  /*c8d0*/  FADD.FTZ R0, R26, R0 ;  /* 0x000000001a007221 */ /* 0x000fc60000010000 */
[----:B------:R2:W5:Y:S01]  /*c8e0*/  LDL.LU R220, [R1+0xf8] ;  /* 0x0000f80001dc7983 */ /* 0x0005620000300800 */
[----:B------:R-:W-:Y:S01]  /*c8f0*/  HMMA.16816.F32.BF16 R52, R12, R32, R52 ;  /* 0x000000200c34723c */ /* 0x000fe20000041834 */
[----:B------:R-:W-:Y:S02]  /*c900*/  FADD.FTZ R6, R36, R6 ;  /* 0x0000000624067221 */ /* 0x000fe40000010000 */
[----:B------:R2:W5:Y:S01]  /*c910*/  LDL.LU R218, [R1+0xf4] ;  /* 0x0000f40001da7983 */ /* 0x0005620000300800 */
[----:B---3--:R-:W-:-:S03]  /*c920*/  FADD.FTZ R8, R122, R8 ;  /* 0x000000087a087221 */ /* 0x008fc60000010000 */
[----:B------:R3:W5:Y:S01]  /*c930*/  LDL.LU R213, [R1+0xf0] ;  /* 0x0000f00001d57983 */ /* 0x0007620000300800 */
[C---:B------:R-:W-:Y:S01]  /*c940*/  HMMA.16816.F32.BF16 R60, R12.reuse, R34, R60 ;  /* 0x000000220c3c723c */ /* 0x040fe2000004183c */
[----:B----4-:R-:W-:Y:S02]  /*c950*/  FADD.FTZ R7, R11, R7 ;  /* 0x000000070b077221 */ /* 0x010fe40000010000 */
[----:B------:R3:W5:Y:S01]  /*c960*/  LDL.LU R212, [R1+0xec] ;  /* 0x0000ec0001d47983 */ /* 0x0007620000300800 */
[----:B-1----:R-:W-:Y:S02]  /*c970*/  FADD.FTZ R0, R25, R0 ;  /* 0x0000000019007221 */ /* 0x002fe40000010000 */
        /* <DEDUP_REMOVED lines=19> */
[C---:B--2---:R-:W-:Y:S06]  /*cab0*/  HMMA.16816.F32.BF16 R196, R168.reuse, R160, R196 ;  /* 0x000000a0a8c4723c */ /* 0x044fec00000418c4 */
        /* <DEDUP_REMOVED lines=25> */
[----:B------:R-:W4:Y:S01]  /*cc50*/  LDL.LU R131, [R1+0x88] ;  /* 0x0000880001837983 */ /* 0x000f220000300800 */
[----:B-----5:R-:W-:Y:S01]  /*cc60*/  ISETP.GE.AND P0, PT, R200, UR4, PT ;  /* 0x00000004c8007c0c */ /* 0x020fe2000bf06270 */
[----:B------:R-:W-:Y:S01]  /*cc70*/  USHF.R.S32.HI UR22, URZ, 0x1f, UR19 ;  /* 0x0000001f3f167899 */ /* 0x000fe20008011413 */
[----:B------:R-:W-:Y:S01]  /*cc80*/  IMAD.U32 R6, RZ, RZ, UR19 ;  /* 0x00000013ff067e24 */ /* 0x000fe2000f8e00ff */
[----:B------:R-:W-:Y:S01]  /*cc90*/  STL [R1+0x100], R139 ;  /* 0x0001008b01007387 */ /* 0x000fe20000100800 */
[----:B------:R-:W-:-:S03]  /*cca0*/  UIMAD UR4, UR13, UR19, URZ ;  /* 0x000000130d0472a4 */ /* 0x000fc6000f8e023f */
[----:B------:R-:W-:Y:S04]  /*ccb0*/  STL [R1+0xfc], R138 ;  /* 0x0000fc8a01007387 */ /* 0x000fe80000100800 */
        /* <DEDUP_REMOVED lines=8> */
[----:B------:R-:W1:Y:S02]  /*cd40*/  @!P0 LDC.64 R28, c[0x0][0x220] ;  /* 0x00008800ff1c8b82 */ /* 0x000e640000000a00 */
[----:B------:R-:W-:Y:S04]  /*cd50*/  STL [R1+0xe4], R68 ;  /* 0x0000e44401007387 */ /* 0x000fe80000100800 */
[----:B------:R-:W-:Y:S01]  /*cd60*/  STL [R1+0xe0], R5 ;  /* 0x0000e00501007387 */ /* 0x000fe20000100800 */
[----:B------:R-:W-:Y:S01]  /*cd70*/  IMAD.U32 R20, RZ, RZ, UR6 ;  /* 0x00000006ff147e24 */ /* 0x000fe2000f8e00ff */
[----:B------:R-:W1:Y:S02]  /*cd80*/  @!P0 LDC.64 R30, c[0x0][0x220] ;  /* 0x00008800ff1e8b82 */ /* 0x000e640000000a00 */
[----:B------:R-:W-:Y:S04]  /*cd90*/  STL [R1+0xdc], R4 ;  /* 0x0000dc0401007387 */ /* 0x000fe80000100800 */
[----:B------:R4:W-:Y:S01]  /*cda0*/  STL [R1+0xd8], R3 ;  /* 0x0000d80301007387 */ /* 0x0009e20000100800 */
[----:B------:R-:W-:Y:S01]  /*cdb0*/  IMAD.U32 R9, RZ, RZ, UR6 ;  /* 0x00000006ff097e24 */ /* 0x000fe2000f8e00ff */
[----:B------:R-:W1:Y:S02]  /*cdc0*/  @!P0 LDC.64 R32, c[0x0][0x220] ;  /* 0x00008800ff208b82 */ /* 0x000e640000000a00 */
[----:B------:R-:W4:Y:S04]  /*cdd0*/  LDL R130, [R1+0x4] ;  /* 0x0000040001827983 */ /* 0x000f280000100800 */
[----:B------:R-:W4:Y:S01]  /*cde0*/  LDL.LU R103, [R1+0x78] ;  /* 0x0000780001677983 */ /* 0x000f220000300800 */
[----:B------:R-:W-:Y:S01]  /*cdf0*/  IMAD.U32 R8, RZ, RZ, UR7 ;  /* 0x00000007ff087e24 */ /* 0x000fe2000f8e00ff */
[----:B------:R-:W1:Y:S02]  /*ce00*/  @!P0 LDC.64 R34, c[0x0][0x220] ;  /* 0x00008800ff228b82 */ /* 0x000e640000000a00 */
[----:B------:R-:W4:Y:S04]  /*ce10*/  LDL.LU R244, [R1+0x7c] ;  /* 0x00007c0001f47983 */ /* 0x000f280000300800 */
[----:B------:R-:W4:Y:S01]  /*ce20*/  LDL.LU R123, [R1+0x80] ;  /* 0x00008000017b7983 */ /* 0x000f220000300800 */
[----:B------:R-:W-:Y:S01]  /*ce30*/  UIMAD UR4, UR22, UR14, UR4 ;  /* 0x0000000e160472a4 */ /* 0x000fe2000f8e0204 */
[----:B------:R-:W-:Y:S01]  /*ce40*/  IMAD.U32 R17, RZ, RZ, UR6 ;  /* 0x00000006ff117e24 */ /* 0x000fe2000f8e00ff */
[----:B------:R-:W-:Y:S01]  /*ce50*/  BAR.SYNC.DEFER_BLOCKING 0x0 ;  /* 0x0000000000007b1d */ /* 0x000fe20000010000 */
[----:B------:R-:W-:-:S05]  /*ce60*/  IMAD.U32 R14, RZ, RZ, UR6 ;  /* 0x00000006ff0e7e24 */ /* 0x000fca000f8e00ff */
[----:B------:R-:W-:-:S05]  /*ce70*/  VOTEU.ALL UP0, P0 ;  /* 0x00000000003f7886 */ /* 0x000fca0000000000 */
[----:B------:R-:W-:Y:S02]  /*ce80*/  @!UP0 UIMAD UR25, UR7, 0x30, URZ ;  /* 0x00000030071988a4 */ /* 0x000fe4000f8e023f */
[----:B------:R-:W-:Y:S02]  /*ce90*/  @!UP0 UIMAD UR23, UR7, 0x50, URZ ;  /* 0x00000050071788a4 */ /* 0x000fe4000f8e023f */
[----:B------:R-:W-:Y:S01]  /*cea0*/  @!UP0 UIMAD UR22, UR7, 0x60, URZ ;  /* 0x00000060071688a4 */ /* 0x000fe2000f8e023f */
[----:B------:R-:W-:Y:S01]  /*ceb0*/  @P0 STS.128 [R233+0x8000], RZ ;  /* 0x008000ffe9000388 */ /* 0x000fe20000000c00 */
[----:B--2---:R-:W-:-:S04]  /*cec0*/  IMAD.WIDE.U32 R6, R6, UR14, R118 ;  /* 0x0000000e06067c25 */ /* 0x004fc8000f8e0076 */
[----:B---3--:R-:W-:Y:S02]  /*ced0*/  IMAD.MOV.U32 R248, RZ, RZ, R252 ;  /* 0x000000fffff87224 */ /* 0x008fe400078e00fc */
[----:B------:R-:W2:Y:S01]  /*cee0*/  LDL.LU R252, [R1+0x84] ;  /* 0x0000840001fc7983 */ /* 0x000ea20000300800 */
[----:B------:R-:W-:Y:S01]  /*cef0*/  VIADD R7, R7, UR4 ;  /* 0x0000000407077c36 */ /* 0x000fe20008000000 */
[-C--:B------:R-:W-:Y:S01]  /*cf00*/  @!P0 LEA R22, P1, R22, R6.reuse, 0x6 ;  /* 0x0000000616168211 */ /* 0x080fe200078230ff */
[----:B------:R-:W-:Y:S02]  /*cf10*/  @!P0 IMAD.MOV.U32 R12, RZ, RZ, R6 ;  /* 0x000000ffff0c8224 */ /* 0x000fe400078e0006 */
[----:B------:R-:W-:Y:S01]  /*cf20*/  @!P0 IMAD.MOV.U32 R13, RZ, RZ, R7 ;  /* 0x000000ffff0d8224 */ /* 0x000fe200078e0007 */
[----:B------:R-:W-:Y:S01]  /*cf30*/  @!P0 LEA.HI.X R23, R10, R7, R0, 0x6, P1 ;  /* 0x000000070a178211 */ /* 0x000fe200008f3400 */
[----:B------:R-:W-:Y:S01]  /*cf40*/  IMAD.U32 R0, RZ, RZ, UR6 ;  /* 0x00000006ff007e24 */ /* 0x000fe2000f8e00ff */
[----:B------:R-:W-:-:S03]  /*cf50*/  @!P0 LEA R20, P2, R20, R6, 0x5 ;  /* 0x0000000614148211 */ /* 0x000fc600078428ff */
[----:B------:R-:W-:Y:S01]  /*cf60*/  @!P0 IMAD.WIDE.U32 R12, R0, 0x50, R12 ;  /* 0x00000050000c8825 */ /* 0x000fe200078e000c */
[----:B------:R-:W-:Y:S02]  /*cf70*/  @!P0 IADD3 R0, P1, R6, UR16, RZ ;  /* 0x0000001006008c10 */ /* 0x000fe4000ff3e0ff */
[----:B------:R-:W-:Y:S01]  /*cf80*/  @!P0 LEA.HI.X R21, R9, R7, R8, 0x5, P2 ;  /* 0x0000000709158211 */ /* 0x000fe200010f2c08 */
[----:B------:R-:W-:Y:S01]  /*cf90*/  IMAD.U32 R8, RZ, RZ, UR6 ;  /* 0x00000006ff087e24 */ /* 0x000fe2000f8e00ff */
[----:B------:R-:W-:Y:S01]  /*cfa0*/  @!P0 IADD3.X R19, R7, UR15, RZ, P1, !PT ;  /* 0x0000000f07138c10 */ /* 0x000fe20008ffe4ff */
[----:B------:R-:W-:Y:S02]  /*cfb0*/  @!P0 IMAD.MOV.U32 R10, RZ, RZ, R6 ;  /* 0x000000ffff0a8224 */ /* 0x000fe400078e0006 */
[--C-:B------:R-:W-:Y:S01]  /*cfc0*/  @!P0 IMAD.MOV.U32 R11, RZ, RZ, R7.reuse ;  /* 0x000000ffff0b8224 */ /* 0x100fe200078e0007 */
[----:B-1----:R-:W-:Y:S01]  /*cfd0*/  @!P0 LEA R18, P1, R0, R26, 0x1 ;  /* 0x0000001a00128211 */ /* 0x002fe200078208ff */
[----:B------:R-:W-:-:S02]  /*cfe0*/  @!P0 IMAD.MOV.U32 R9, RZ, RZ, R7 ;  /* 0x000000ffff098224 */ /* 0x000fc400078e0007 */
[----:B------:R-:W-:Y:S01]  /*cff0*/  @!P0 IMAD.WIDE.U32 R10, R8, 0x60, R10 ;  /* 0x00000060080a8825 */ /* 0x000fe200078e000a */
[----:B------:R-:W-:Y:S02]  /*d000*/  @!P0 LEA R16, P2, R6, R24, 0x1 ;  /* 0x0000001806108211 */ /* 0x000fe400078408ff */
[----:B------:R-:W-:Y:S01]  /*d010*/  @!P0 LEA.HI.X R19, R0, R27, R19, 0x1, P1 ;  /* 0x0000001b00138211 */ /* 0x000fe200008f0c13 */
[----:B------:R-:W-:Y:S01]  /*d020*/  @!P0 IMAD.MOV.U32 R8, RZ, RZ, R6 ;  /* 0x000000ffff088224 */ /* 0x000fe200078e0006 */
[----:B------:R-:W1:Y:S03]  /*d030*/  @!P0 LDC.64 R26, c[0x0][0x220] ;  /* 0x00008800ff1a8b82 */ /* 0x000e660000000a00 */
[----:B------:R-:W-:Y:S01]  /*d040*/  @!P0 IMAD.WIDE.U32 R8, R17, 0x70, R8 ;  /* 0x0000007011088825 */ /* 0x000fe200078e0008 */
[----:B------:R-:W-:-:S04]  /*d050*/  @!P0 LEA.HI.X R17, R6, R25, R7, 0x1, P2 ;  /* 0x0000001906118211 */ /* 0x000fc800010f0c07 */
[----:B------:R-:W3:Y:S01]  /*d060*/  @!P0 LDC.64 R24, c[0x0][0x220] ;  /* 0x00008800ff188b82 */ /* 0x000ee20000000a00 */
        /* <DEDUP_REMOVED lines=25> */
[----:B----4-:R-:W-:-:S03]  /*d200*/  @!P0 LEA R16, P3, R12, R30, 0x1 ;  /* 0x0000001e0c108211 */ /* 0x010fc600078608ff */
[----:B------:R-:W-:Y:S01]  /*d210*/  @!PT LDS RZ, [RZ] ;  /* 0x00000000fffff984 */ /* 0x000fe20000000800 */
[----:B------:R-:W-:Y:S01]  /*d220*/  @!PT LDS RZ, [RZ] ;  /* 0x00000000fffff984 */ /* 0x000fe20000000800 */
[----:B------:R-:W-:Y:S01]  /*d230*/  @!PT LDS RZ, [RZ] ;  /* 0x00000000fffff984 */ /* 0x000fe20000000800 */
[----:B------:R-:W-:Y:S01]  /*d240*/  @!P0 LDGSTS.E.BYPASS.LTC128B.128 [R233+0x9800], desc[UR26][R20.64] ;  /* 0x0980000014e98fae */ /* 0x000fe2000b901d5a */
[----:B---3--:R-:W-:Y:S02]  /*d250*/  @!P0 LEA R18, P1, R22, R24, 0x1 ;  /* 0x0000001816128211 */ /* 0x008fe400078208ff */
        /* <DEDUP_REMOVED lines=32> */
[----:B------:R-:W4:Y:S04]  /*d460*/  LDSM.16.M88.4 R40, [R202+0x5000] ;  /* 0x00500000ca28783b */ /* 0x000f280000000200 */
[----:B------:R-:W3:Y:S04]  /*d470*/  LDSM.16.M88.4 R56, [R202+0x5800] ;  /* 0x00580000ca38783b */ /* 0x000ee80000000200 */
[----:B------:R-:W-:Y:S04]  /*d480*/  LDSM.16.M88.4 R20, [R130] ;  /* 0x000000008214783b */ /* 0x000fe80000000200 */
[----:B------:R-:W3:Y:S04]  /*d490*/  LDSM.16.M88.4 R44, [R202+0x4800] ;  /* 0x00480000ca2c783b */ /* 0x000ee80000000200 */
[----:B------:R-:W-:Y:S01]  /*d4a0*/  LDSM.16.M88.4 R32, [R213+0x6800] ;  /* 0x00680000d520783b */ /* 0x000fe20000000200 */
[----:B------:R-:W-:-:S02]  /*d4b0*/  IMAD.MOV.U32 R247, RZ, RZ, R131 ;  /* 0x000000fffff77224 */ /* 0x000fc400078e0083 */
[----:B------:R-:W-:Y:S01]  /*d4c0*/  IMAD.MOV.U32 R3, RZ, RZ, R248 ;  /* 0x000000ffff037224 */ /* 0x000fe200078e00f8 */
[----:B------:R-:W-:Y:S01]  /*d4d0*/  LOP3.LUT R224, R224, 0xffffffdf, RZ, 0xc0, !PT ;  /* 0xffffffdfe0e07812 */ /* 0x000fe200078ec0ff */
        /* <DEDUP_REMOVED lines=11> */
[C---:B----4-:R-:W-:Y:S01]  /*d590*/  HMMA.16816.F32.BF16 R124, R16.reuse, R42, R60 ;  /* 0x0000002a107c723c */ /* 0x050fe2000004183c */
[----:B------:R-:W-:Y:S05]  /*d5a0*/  LDSM.16.M88.4 R60, [R103] ;  /* 0x00000000673c783b */ /* 0x000fea0000000200 */
[----:B---3--:R-:W-:Y:S01]  /*d5b0*/  HMMA.16816.F32.BF16 R108, R16, R56, R12 ;  /* 0x00000038106c723c */ /* 0x008fe2000004180c */
[----:B------:R-:W3:Y:S05]  /*d5c0*/  LDSM.16.M88.4 R12, [R2] ;  /* 0x00000000020c783b */ /* 0x000eea0000000200 */
[C---:B------:R-:W-:Y:S06]  /*d5d0*/  HMMA.16816.F32.BF16 R240, R20.reuse, R44, R88 ;  /* 0x0000002c14f0723c */ /* 0x040fec0000041858 */
[----:B------:R-:W-:Y:S01]  /*d5e0*/  HMMA.16816.F32.BF16 R116, R20, R42, R52 ;  /* 0x0000002a1474723c */ /* 0x000fe20000041834 */
[----:B------:R-:W4:Y:S05]  /*d5f0*/  LDSM.16.M88.4 R52, [R202+0x6000] ;  /* 0x00600000ca34783b */ /* 0x000f2a0000000200 */
        /* <DEDUP_REMOVED lines=8> */
[----:B------:R-:W-:Y:S06]  /*d680*/  HMMA.16816.F32.BF16 R204, R20, R46, R76 ;  /* 0x0000002e14cc723c */ /* 0x000fec000004184c */
[-C--:B------:R-:W-:Y:S06]  /*d690*/  HMMA.16816.F32.BF16 R104, R28, R32.reuse, RZ ;  /* 0x000000201c68723c */ /* 0x080fec00000418ff */
[C---:B------:R-:W-:Y:S06]  /*d6a0*/  HMMA.16816.F32.BF16 R100, R24.reuse, R32, RZ ;  /* 0x000000201864723c */ /* 0x040fec00000418ff */
[----:B------:R-:W-:Y:S01]  /*d6b0*/  HMMA.16816.F32.BF16 R96, R24, R34, RZ ;  /* 0x000000221860723c */ /* 0x000fe200000418ff */
[----:B------:R-:W-:-:S02]  /*d6c0*/  IMAD.MOV.U32 R235, RZ, RZ, R6 ;  /* 0x000000ffffeb7224 */ /* 0x000fc400078e0006 */
[----:B------:R-:W-:-:S03]  /*d6d0*/  IMAD.MOV.U32 R234, RZ, RZ, R7 ;  /* 0x000000ffffea7224 */ /* 0x000fc600078e0007 */
[----:B------:R-:W-:Y:S01]  /*d6e0*/  HMMA.16816.F32.BF16 R76, R28, R34, RZ ;  /* 0x000000221c4c723c */ /* 0x000fe200000418ff */
[----:B--2---:R2:W-:Y:S05]  /*d6f0*/  LDSM.16.M88.4 R32, [R252] ;  /* 0x00000000fc20783b */ /* 0x0045ea0000000200 */
[-C--:B----4-:R-:W-:Y:S06]  /*d700*/  HMMA.16816.F32.BF16 R88, R20, R52.reuse, R88 ;  /* 0x000000341458723c */ /* 0x090fec0000041858 */
[----:B------:R-:W-:Y:S07]  /*d710*/  HMMA.16816.F32.BF16 R84, R16, R52, R84 ;  /* 0x000000341054723c */ /* 0x000fee0000041854 */
[----:B------:R-:W-:-:S02]  /*d720*/  IMAD.MOV.U32 R52, RZ, RZ, R4 ;  /* 0x000000ffff347224 */ /* 0x000fc400078e0004 */
[----:B--2---:R-:W-:Y:S02]  /*d730*/  IMAD.MOV.U32 R252, RZ, RZ, R5 ;  /* 0x000000fffffc7224 */ /* 0x004fe400078e0005 */
[----:B-1----:R-:W-:Y:S06]  /*d740*/  HMMA.16816.F32.BF16 R4, R8, R60, R236 ;  /* 0x0000003c0804723c */ /* 0x002fec00000418ec */
[-C--:B------:R-:W-:Y:S06]  /*d750*/  HMMA.16816.F32.BF16 R132, R20, R40.reuse, R72 ;  /* 0x000000281484723c */ /* 0x080fec0000041848 */
[----:B------:R-:W-:Y:S01]  /*d760*/  HMMA.16816.F32.BF16 R128, R16, R40, R64 ;  /* 0x000000281080723c */ /* 0x000fe20000041840 */
[----:B------:R1:W2:Y:S11]  /*d770*/  LDSM.16.M88.4 R40, [R244] ;  /* 0x00000000f428783b */ /* 0x0002b60000000200 */
[----:B------:R-:W-:-:S02]  /*d780*/  IMAD.MOV.U32 R239, RZ, RZ, R5 ;  /* 0x000000ffffef7224 */ /* 0x000fc400078e0005 */
[----:B------:R-:W-:Y:S02]  /*d790*/  IMAD.MOV.U32 R238, RZ, RZ, R6 ;  /* 0x000000ffffee7224 */ /* 0x000fe400078e0006 */
[----:B------:R-:W-:Y:S02]  /*d7a0*/  IMAD.MOV.U32 R237, RZ, RZ, R7 ;  /* 0x000000ffffed7224 */ /* 0x000fe400078e0007 */
[----:B------:R-:W-:Y:S02]  /*d7b0*/  IMAD.MOV.U32 R236, RZ, RZ, R4 ;  /* 0x000000ffffec7224 */ /* 0x000fe400078e0004 */
[----:B------:R-:W-:Y:S01]  /*d7c0*/  HMMA.16816.F32.BF16 R4, R8, R62, R208 ;  /* 0x0000003e0804723c */ /* 0x000fe200000418d0 */
[----:B-1----:R-:W-:-:S15]  /*d7d0*/  IMAD.MOV.U32 R244, RZ, RZ, R247 ;  /* 0x000000fffff47224 */ /* 0x002fde00078e00f7 */
[----:B------:R-:W-:-:S08]  /*d7e0*/  NOP ;  /* 0x0000000000007918 */ /* 0x000fd00000000000 */
[----:B------:R-:W-:Y:S02]  /*d7f0*/  IMAD.MOV.U32 R2, RZ, RZ, R5 ;  /* 0x000000ffff027224 */ /* 0x000fe400078e0005 */
[----:B------:R-:W-:Y:S02]  /*d800*/  IMAD.MOV.U32 R247, RZ, RZ, R6 ;  /* 0x000000fffff77224 */ /* 0x000fe400078e0006 */
[----:B------:R-:W-:Y:S02]  /*d810*/  IMAD.MOV.U32 R246, RZ, RZ, R7 ;  /* 0x000000fffff67224 */ /* 0x000fe400078e0007 */
[----:B------:R-:W-:Y:S02]  /*d820*/  IMAD.MOV.U32 R245, RZ, RZ, R4 ;  /* 0x000000fffff57224 */ /* 0x000fe400078e0004 */
[----:B------:R-:W-:Y:S06]  /*d830*/  HMMA.16816.F32.BF16 R4, R12, R62, R204 ;  /* 0x0000003e0c04723c */ /* 0x000fec00000418cc */
[-C--:B------:R-:W-:Y:S06]  /*d840*/  HMMA.16816.F32.BF16 R92, R16, R54.reuse, R92 ;  /* 0x00000036105c723c */ /* 0x080fec000004185c */
[----:B------:R-:W-:Y:S06]  /*d850*/  HMMA.16816.F32.BF16 R80, R20, R54, R80 ;  /* 0x000000361450723c */ /* 0x000fec0000041850 */
[----:B--2---:R-:W-:Y:S06]  /*d860*/  HMMA.16816.F32.BF16 R60, R8, R40, R128 ;  /* 0x00000028083c723c */ /* 0x004fec0000041880 */
[----:B------:R-:W-:-:S02]  /*d870*/  IMAD.MOV.U32 R54, RZ, RZ, R4 ;  /* 0x000000ffff367224 */ /* 0x000fc400078e0004 */
[----:B------:R-:W-:Y:S02]  /*d880*/  IMAD.MOV.U32 R139, RZ, RZ, R5 ;  /* 0x000000ffff8b7224 */ /* 0x000fe400078e0005 */
[----:B------:R-:W-:Y:S02]  /*d890*/  IMAD.MOV.U32 R138, RZ, RZ, R6 ;  /* 0x000000ffff8a7224 */ /* 0x000fe400078e0006 */
[----:B------:R-:W-:Y:S02]  /*d8a0*/  IMAD.MOV.U32 R137, RZ, RZ, R7 ;  /* 0x000000ffff897224 */ /* 0x000fe400078e0007 */
[----:B------:R-:W-:Y:S06]  /*d8b0*/  HMMA.16816.F32.BF16 R4, R12, R40, R132 ;  /* 0x000000280c04723c */ /* 0x000fec0000041884 */
[----:B------:R-:W-:Y:S06]  /*d8c0*/  HMMA.16816.F32.BF16 R48, R28, R36, RZ ;  /* 0x000000241c30723c */ /* 0x000fec00000418ff */
[-C--:B------:R-:W-:Y:S06]  /*d8d0*/  HMMA.16816.F32.BF16 R44, R24, R38.reuse, RZ ;  /* 0x00000026182c723c */ /* 0x080fec00000418ff */
[----:B------:R-:W-:Y:S01]  /*d8e0*/  HMMA.16816.F32.BF16 R64, R28, R38, RZ ;  /* 0x000000261c40723c */ /* 0x000fe200000418ff */
[----:B------:R-:W1:Y:S01]  /*d8f0*/  LDSM.16.M88.4 R36, [R123] ;  /* 0x000000007b24783b */ /* 0x000e620000000200 */
[----:B------:R-:W-:-:S04]  /*d900*/  IMAD.MOV.U32 R136, RZ, RZ, R60 ;  /* 0x000000ffff887224 */ /* 0x000fc800078e003c */
[----:B------:R-:W-:Y:S02]  /*d910*/  IMAD.MOV.U32 R205, RZ, RZ, R5 ;  /* 0x000000ffffcd7224 */ /* 0x000fe400078e0005 */
[----:B------:R-:W-:Y:S02]  /*d920*/  IMAD.MOV.U32 R204, RZ, RZ, R6 ;  /* 0x000000ffffcc7224 */ /* 0x000fe400078e0006 */
[----:B------:R-:W-:Y:S02]  /*d930*/  IMAD.MOV.U32 R135, RZ, RZ, R7 ;  /* 0x000000ffff877224 */ /* 0x000fe400078e0007 */
[----:B------:R-:W-:Y:S02]  /*d940*/  IMAD.MOV.U32 R7, RZ, RZ, R61 ;  /* 0x000000ffff077224 */ /* 0x000fe400078e003d */
[----:B------:R-:W-:Y:S02]  /*d950*/  IMAD.MOV.U32 R6, RZ, RZ, R62 ;  /* 0x000000ffff067224 */ /* 0x000fe400078e003e */
[----:B------:R-:W-:-:S02]  /*d960*/  IMAD.MOV.U32 R5, RZ, RZ, R63 ;  /* 0x000000ffff057224 */ /* 0x000fc400078e003f */
[-C--:B------:R-:W-:Y:S06]  /*d970*/  HMMA.16816.F32.BF16 R60, R8, R42.reuse, R124 ;  /* 0x0000002a083c723c */ /* 0x080fec000004187c */
[----:B------:R-:W-:Y:S06]  /*d980*/  HMMA.16816.F32.BF16 R40, R12, R42, R116 ;  /* 0x0000002a0c28723c */ /* 0x000fec0000041874 */
[----:B------:R-:W-:Y:S01]  /*d990*/  HMMA.16816.F32.BF16 R112, R20, R56, R48 ;  /* 0x000000381470723c */ /* 0x000fe20000041830 */
[----:B------:R-:W2:Y:S05]  /*d9a0*/  LDSM.16.M88.4 R48, [R202+0x6800] ;  /* 0x00680000ca30783b */ /* 0x000eaa0000000200 */
[----:B------:R-:W-:Y:S01]  /*d9b0*/  HMMA.16816.F32.BF16 R72, R16, R58, R44 ;  /* 0x0000003a1048723c */ /* 0x000fe2000004182c */
[----:B------:R-:W3:Y:S11]  /*d9c0*/  LDSM.16.M88.4 R44, [R213+0x7000] ;  /* 0x00700000d52c783b */ /* 0x000ef60000000200 */
[----:B------:R-:W-:-:S02]  /*d9d0*/  IMAD.MOV.U32 R53, RZ, RZ, R40 ;  /* 0x000000ffff357224 */ /* 0x000fc400078e0028 */
[----:B------:R-:W-:Y:S02]  /*d9e0*/  IMAD.MOV.U32 R118, RZ, RZ, R41 ;  /* 0x000000ffff767224 */ /* 0x000fe400078e0029 */
[----:B------:R-:W-:Y:S02]  /*d9f0*/  IMAD.MOV.U32 R117, RZ, RZ, R42 ;  /* 0x000000ffff757224 */ /* 0x000fe400078e002a */
[----:B------:R-:W-:Y:S02]  /*da00*/  IMAD.MOV.U32 R116, RZ, RZ, R43 ;  /* 0x000000ffff747224 */ /* 0x000fe400078e002b */
[----:B-1----:R-:W-:Y:S06]  /*da10*/  HMMA.16816.F32.BF16 R40, R12, R36, R112 ;  /* 0x000000240c28723c */ /* 0x002fec0000041870 */
[C---:B------:R-:W-:Y:S06]  /*da20*/  HMMA.16816.F32.BF16 R56, R20.reuse, R58, R64 ;  /* 0x0000003a1438723c */ /* 0x040fec0000041840 */
[----:B--2---:R-:W-:-:S12]  /*da30*/  HMMA.16816.F32.BF16 R120, R20, R48, R104 ;  /* 0x000000301478723c */ /* 0x004fd80000041868 */
[----:B------:R-:W-:Y:S02]  /*da40*/  IMAD.MOV.U32 R211, RZ, RZ, R42 ;  /* 0x000000ffffd37224 */ /* 0x000fe400078e002a */
[----:B------:R-:W-:Y:S02]  /*da50*/  IMAD.MOV.U32 R210, RZ, RZ, R43 ;  /* 0x000000ffffd27224 */ /* 0x000fe400078e002b */
[----:B------:R-:W-:Y:S02]  /*da60*/  IMAD.MOV.U32 R209, RZ, RZ, R40 ;  /* 0x000000ffffd17224 */ /* 0x000fe400078e0028 */
[----:B------:R-:W-:Y:S02]  /*da70*/  IMAD.MOV.U32 R208, RZ, RZ, R41 ;  /* 0x000000ffffd07224 */ /* 0x000fe400078e0029 */
[----:B------:R-:W-:Y:S06]  /*da80*/  HMMA.16816.F32.BF16 R40, R8, R36, R108 ;  /* 0x000000240828723c */ /* 0x000fec000004186c */
[C---:B------:R-:W-:Y:S06]  /*da90*/  HMMA.16816.F32.BF16 R104, R16.reuse, R48, R100 ;  /* 0x000000301068723c */ /* 0x040fec0000041864 */
[-C--:B------:R-:W-:Y:S06]  /*daa0*/  HMMA.16816.F32.BF16 R100, R16, R50.reuse, R96 ;  /* 0x000000321064723c */ /* 0x080fec0000041860 */
[----:B------:R-:W-:Y:S01]  /*dab0*/  HMMA.16816.F32.BF16 R96, R20, R50, R76 ;  /* 0x000000321460723c */ /* 0x000fe2000004184c */
[----:B------:R-:W1:Y:S05]  /*dac0*/  LDSM.16.M88.4 R48, [R202+0x7000] ;  /* 0x00700000ca30783b */ /* 0x000e6a0000000200 */
[----:B------:R-:W-:Y:S01]  /*dad0*/  IMAD.MOV.U32 R207, RZ, RZ, R42 ;  /* 0x000000ffffcf7224 */ /* 0x000fe200078e002a */
[----:B------:R-:W-:Y:S01]  /*dae0*/  HMMA.16816.F32.BF16 R68, R12, R38, R56 ;  /* 0x000000260c44723c */ /* 0x000fe20000041838 */
[----:B------:R-:W-:-:S02]  /*daf0*/  IMAD.MOV.U32 R206, RZ, RZ, R43 ;  /* 0x000000ffffce7224 */ /* 0x000fc400078e002b */
[----:B------:R-:W-:Y:S02]  /*db00*/  IMAD.MOV.U32 R133, RZ, RZ, R40 ;  /* 0x000000ffff857224 */ /* 0x000fe400078e0028 */
[----:B------:R-:W-:Y:S02]  /*db10*/  IMAD.MOV.U32 R132, RZ, RZ, R41 ;  /* 0x000000ffff847224 */ /* 0x000fe400078e0029 */
[----:B------:R-:W-:Y:S06]  /*db20*/  HMMA.16816.F32.BF16 R40, R8, R38, R72 ;  /* 0x000000260828723c */ /* 0x000fec0000041848 */
[----:B---3--:R-:W-:Y:S01]  /*db30*/  HMMA.16816.F32.BF16 R36, R24, R46, RZ ;  /* 0x0000002e1824723c */ /* 0x008fe200000418ff */
[----:B------:R-:W-:-:S02]  /*db40*/  IMAD.MOV.U32 R0, RZ, RZ, R244 ;  /* 0x000000ffff007224 */ /* 0x000fc400078e00f4 */
[----:B------:R-:W-:-:S03]  /*db50*/  IMAD.MOV.U32 R131, RZ, RZ, R54 ;  /* 0x000000ffff837224 */ /* 0x000fc600078e0036 */
[----:B------:R-:W-:Y:S07]  /*db60*/  HMMA.16816.F32.BF16 R108, R12, R32, R88 ;  /* 0x000000200c6c723c */ /* 0x000fee0000041858 */
[----:B------:R-:W-:Y:S02]  /*db70*/  IMAD.MOV.U32 R89, RZ, RZ, R53 ;  /* 0x000000ffff597224 */ /* 0x000fe400078e0035 */
[----:B------:R-:W-:Y:S02]  /*db80*/  IMAD.MOV.U32 R91, RZ, RZ, R52 ;  /* 0x000000ffff5b7224 */ /* 0x000fe400078e0034 */
[----:B------:R-:W-:Y:S01]  /*db90*/  LDSM.16.M88.4 R52, [R213+0x7800] ;  /* 0x00780000d534783b */ /* 0x000fe20000000200 */
[----:B------:R-:W-:-:S02]  /*dba0*/  IMAD.MOV.U32 R244, RZ, RZ, R41 ;  /* 0x000000fffff47224 */ /* 0x000fc400078e0029 */
[----:B------:R-:W-:-:S04]  /*dbb0*/  IMAD.MOV.U32 R242, RZ, RZ, R42 ;  /* 0x000000fffff27224 */ /* 0x000fc800078e002a */
[----:B-1----:R-:W-:Y:S01]  /*dbc0*/  HMMA.16816.F32.BF16 R64, R16, R50, R36 ;  /* 0x000000321040723c */ /* 0x002fe20000041824 */
[----:B------:R-:W1:Y:S01]  /*dbd0*/  LDSM.16.M88.4 R36, [R0] ;  /* 0x000000000024783b */ /* 0x000e620000000200 */
[----:B------:R-:W-:Y:S02]  /*dbe0*/  IMAD.MOV.U32 R241, RZ, RZ, R43 ;  /* 0x000000fffff17224 */ /* 0x000fe400078e002b */
[----:B------:R-:W-:Y:S02]  /*dbf0*/  IMAD.MOV.U32 R240, RZ, RZ, R40 ;  /* 0x000000fffff07224 */ /* 0x000fe400078e0028 */
[----:B------:R-:W-:Y:S01]  /*dc00*/  HMMA.16816.F32.BF16 R40, R24, R44, RZ ;  /* 0x0000002c1828723c */ /* 0x000fe200000418ff */
[----:B------:R-:W-:Y:S02]  /*dc10*/  IMAD.MOV.U32 R223, RZ, RZ, R60 ;  /* 0x000000ffffdf7224 */ /* 0x000fe400078e003c */
[----:B------:R-:W-:Y:S02]  /*dc20*/  IMAD.MOV.U32 R222, RZ, RZ, R61 ;  /* 0x000000ffffde7224 */ /* 0x000fe400078e003d */
[----:B------:R-:W-:Y:S01]  /*dc30*/  IMAD.MOV.U32 R219, RZ, RZ, R62 ;  /* 0x000000ffffdb7224 */ /* 0x000fe200078e003e */
[----:B------:R-:W-:Y:S01]  /*dc40*/  HMMA.16816.F32.BF16 R56, R28, R46, RZ ;  /* 0x0000002e1c38723c */ /* 0x000fe200000418ff */
[----:B------:R-:W-:-:S05]  /*dc50*/  IMAD.MOV.U32 R203, RZ, RZ, R63 ;  /* 0x000000ffffcb7224 */ /* 0x000fca00078e003f */
[----:B------:R-:W-:Y:S01]  /*dc60*/  HMMA.16816.F32.BF16 R60, R28, R44, RZ ;  /* 0x0000002c1c3c723c */ /* 0x000fe200000418ff */
[----:B------:R-:W-:Y:S01]  /*dc70*/  IMAD.MOV.U32 R134, RZ, RZ, R4 ;  /* 0x000000ffff867224 */ /* 0x000fe200078e0004 */
[----:B------:R-:W-:Y:S01]  /*dc80*/  LDSM.16.M88.4 R44, [R202+0x7800] ;  /* 0x00780000ca2c783b */ /* 0x000fe20000000200 */
[----:B------:R-:W-:-:S03]  /*dc90*/  IMAD.MOV.U32 R4, RZ, RZ, R251 ;  /* 0x000000ffff047224 */ /* 0x000fc600078e00fb */
[C---:B------:R-:W-:Y:S06]  /*dca0*/  HMMA.16816.F32.BF16 R112, R8.reuse, R32, R84 ;  /* 0x000000200870723c */ /* 0x040fec0000041854 */
[-C--:B------:R-:W-:Y:S06]  /*dcb0*/  HMMA.16816.F32.BF16 R124, R8, R34.reuse, R92 ;  /* 0x00000022087c723c */ /* 0x080fec000004185c */
[----:B------:R-:W-:Y:S01]  /*dcc0*/  HMMA.16816.F32.BF16 R248, R12, R34, R80 ;  /* 0x000000220cf8723c */ /* 0x000fe20000041850 */
[----:B------:R2:W3:Y:S05]  /*dcd0*/  LDSM.16.M88.4 R32, [R3] ;  /* 0x000000000320783b */ /* 0x0004ea0000000200 */
[----:B------:R-:W-:Y:S01]  /*dce0*/  HMMA.16816.F32.BF16 R72, R16, R48, R40 ;  /* 0x000000301048723c */ /* 0x000fe20000041828 */
[----:B------:R-:W4:Y:S05]  /*dcf0*/  LDSM.16.M88.4 R40, [R213+0x4000] ;  /* 0x00400000d528783b */ /* 0x000f2a0000000200 */
[----:B-1----:R-:W-:Y:S06]  /*dd00*/  HMMA.16816.F32.BF16 R80, R12, R36, R120 ;  /* 0x000000240c50723c */ /* 0x002fec0000041878 */
[C---:B------:R-:W-:Y:S06]  /*dd10*/  HMMA.16816.F32.BF16 R76, R20.reuse, R48, R60 ;  /* 0x00000030144c723c */ /* 0x040fec000004183c */
[----:B------:R-:W-:Y:S06]  /*dd20*/  HMMA.16816.F32.BF16 R56, R20, R50, R56 ;  /* 0x000000321438723c */ /* 0x000fec0000041838 */
[----:B------:R-:W-:Y:S01]  /*dd30*/  HMMA.16816.F32.BF16 R48, R24, R52, RZ ;  /* 0x000000341830723c */ /* 0x000fe200000418ff */
[----:B------:R-:W-:-:S02]  /*dd40*/  IMAD.MOV.U32 R90, RZ, RZ, R2 ;  /* 0x000000ffff5a7224 */ /* 0x000fc400078e0002 */
[----:B------:R-:W-:Y:S02]  /*dd50*/  IMAD.MOV.U32 R119, RZ, RZ, R131 ;  /* 0x000000ffff777224 */ /* 0x000fe400078e0083 */
[----:B------:R-:W-:Y:S01]  /*dd60*/  IMAD.MOV.U32 R243, RZ, RZ, R4 ;  /* 0x000000fffff37224 */ /* 0x000fe200078e0004 */
[----:B------:R-:W-:Y:S01]  /*dd70*/  HMMA.16816.F32.BF16 R128, R8, R36, R104 ;  /* 0x000000240880723c */ /* 0x000fe20000041868 */
[----:B------:R-:W-:Y:S02]  /*dd80*/  IMAD.MOV.U32 R88, RZ, RZ, R90 ;  /* 0x000000ffff587224 */ /* 0x000fe400078e005a */
[----:B------:R-:W-:Y:S02]  /*dd90*/  IMAD.MOV.U32 R90, RZ, RZ, R246 ;  /* 0x000000ffff5a7224 */ /* 0x000fe400078e00f6 */
[----:B------:R-:W-:Y:S02]  /*dda0*/  IMAD.MOV.U32 R87, RZ, RZ, R245 ;  /* 0x000000ffff577224 */ /* 0x000fe400078e00f5 */
[----:B------:R-:W-:-:S02]  /*ddb0*/  IMAD.MOV.U32 R106, RZ, RZ, R89 ;  /* 0x000000ffff6a7224 */ /* 0x000fc400078e0059 */
[----:B------:R-:W-:Y:S02]  /*ddc0*/  IMAD.MOV.U32 R89, RZ, RZ, R247 ;  /* 0x000000ffff597224 */ /* 0x000fe400078e00f7 */
[----:B------:R-:W-:Y:S02]  /*ddd0*/  IMAD.MOV.U32 R121, RZ, RZ, R244 ;  /* 0x000000ffff797224 */ /* 0x000fe400078e00f4 */
[----:B------:R-:W-:Y:S01]  /*dde0*/  IMAD.MOV.U32 R2, RZ, RZ, R82 ;  /* 0x000000ffff027224 */ /* 0x000fe200078e0052 */
[----:B------:R-:W-:Y:S01]  /*ddf0*/  HMMA.16816.F32.BF16 R244, R8, R38, R100 ;  /* 0x0000002608f4723c */ /* 0x000fe20000041864 */
[----:B------:R-:W-:Y:S02]  /*de00*/  IMAD.MOV.U32 R4, RZ, RZ, R80 ;  /* 0x000000ffff047224 */ /* 0x000fe400078e0050 */
[----:B--2---:R-:W-:Y:S02]  /*de10*/  IMAD.MOV.U32 R3, RZ, RZ, R81 ;  /* 0x000000ffff037224 */ /* 0x004fe400078e0051 */
[----:B------:R-:W-:-:S02]  /*de20*/  IMAD.MOV.U32 R82, RZ, RZ, R135 ;  /* 0x000000ffff527224 */ /* 0x000fc400078e0087 */
[----:B------:R-:W-:Y:S02]  /*de30*/  IMAD.MOV.U32 R107, RZ, RZ, R134 ;  /* 0x000000ffff6b7224 */ /* 0x000fe400078e0086 */
[----:B------:R-:W-:Y:S02]  /*de40*/  IMAD.MOV.U32 R102, RZ, RZ, R133 ;  /* 0x000000ffff667224 */ /* 0x000fe400078e0085 */
[----:B------:R-:W-:Y:S02]  /*de50*/  IMAD.MOV.U32 R103, RZ, RZ, R132 ;  /* 0x000000ffff677224 */ /* 0x000fe400078e0084 */
[----:B------:R-:W-:Y:S01]  /*de60*/  IMAD.MOV.U32 R122, RZ, RZ, R242 ;  /* 0x000000ffff7a7224 */ /* 0x000fe200078e00f2 */
[----:B---3--:R-:W-:Y:S01]  /*de70*/  HMMA.16816.F32.BF16 R132, R8, R34, R64 ;  /* 0x000000220884723c */ /* 0x008fe20000041840 */
[----:B------:R-:W-:Y:S02]  /*de80*/  IMAD.MOV.U32 R123, RZ, RZ, R241 ;  /* 0x000000ffff7b7224 */ /* 0x000fe400078e00f1 */
[----:B------:R-:W-:-:S02]  /*de90*/  IMAD.MOV.U32 R120, RZ, RZ, R240 ;  /* 0x000000ffff787224 */ /* 0x000fc400078e00f0 */
[----:B------:R-:W-:Y:S01]  /*dea0*/  IMAD.MOV.U32 R104, RZ, RZ, R207 ;  /* 0x000000ffff687224 */ /* 0x000fe200078e00cf */
[----:B------:R-:W-:Y:S01]  /*deb0*/  HMMA.16816.F32.BF16 R64, R16, R44, R48 ;  /* 0x0000002c1040723c */ /* 0x000fe20000041830 */
[----:B------:R-:W-:Y:S02]  /*dec0*/  IMAD.MOV.U32 R105, RZ, RZ, R206 ;  /* 0x000000ffff697224 */ /* 0x000fe400078e00ce */
[----:B------:R-:W-:Y:S02]  /*ded0*/  IMAD.MOV.U32 R80, RZ, RZ, R205 ;  /* 0x000000ffff507224 */ /* 0x000fe400078e00cd */
[----:B------:R-:W-:Y:S02]  /*dee0*/  IMAD.MOV.U32 R81, RZ, RZ, R204 ;  /* 0x000000ffff517224 */ /* 0x000fe400078e00cc */
[----:B------:R-:W-:Y:S01]  /*def0*/  IMAD.MOV.U32 R101, RZ, RZ, R243 ;  /* 0x000000ffff657224 */ /* 0x000fe200078e00f3 */
[C---:B------:R-:W-:Y:S06]  /*df00*/  HMMA.16816.F32.BF16 R204, R12.reuse, R34, R56 ;  /* 0x000000220ccc723c */ /* 0x040fec0000041838 */
[----:B------:R-:W-:Y:S06]  /*df10*/  HMMA.16816.F32.BF16 R240, R12, R38, R96 ;  /* 0x000000260cf0723c */ /* 0x000fec0000041860 */
[C---:B----4-:R-:W-:Y:S06]  /*df20*/  HMMA.16816.F32.BF16 R48, R24.reuse, R40, RZ ;  /* 0x000000281830723c */ /* 0x050fec00000418ff */
        /* <DEDUP_REMOVED lines=10> */
[----:B------:R-:W-:Y:S01]  /*dfd0*/  HMMA.16816.F32.BF16 R208, R8, R32, R72 ;  /* 0x0000002008d0723c */ /* 0x000fe20000041848 */
[----:B------:R-:W-:-:S02]  /*dfe0*/  IMAD.MOV.U32 R93, RZ, RZ, R238 ;  /* 0x000000ffff5d7224 */ /* 0x000fc400078e00ee */
        /* <DEDUP_REMOVED lines=11> */
[----:B------:R1:W2:Y:S05]  /*e0a0*/  LDSM.16.M88.4 R16, [R101] ;  /* 0x000000006510783b */ /* 0x0002aa0000000200 */
[C---:B------:R-:W-:Y:S06]  /*e0b0*/  HMMA.16816.F32.BF16 R24, R20.reuse, R26, R40 ;  /* 0x0000001a1418723c */ /* 0x040fec0000041828 */
[----:B------:R-:W-:Y:S01]  /*e0c0*/  HMMA.16816.F32.BF16 R44, R20, R46, R28 ;  /* 0x0000002e142c723c */ /* 0x000fe2000004181c */
[----:B------:R-:W3:Y:S01]  /*e0d0*/  LDSM.16.M88.4 R20, [R212] ;  /* 0x00000000d414783b */ /* 0x000ee20000000200 */
[----:B------:R-:W-:-:S02]  /*e0e0*/  IMAD.MOV.U32 R100, RZ, RZ, R102 ;  /* 0x000000ffff647224 */ /* 0x000fc400078e0066 */
[----:B------:R-:W-:Y:S02]  /*e0f0*/  IMAD.MOV.U32 R102, RZ, RZ, R104 ;  /* 0x000000ffff667224 */ /* 0x000fe400078e0068 */
[----:B------:R-:W-:Y:S02]  /*e100*/  IMAD.MOV.U32 R40, RZ, RZ, R106 ;  /* 0x000000ffff287224 */ /* 0x000fe400078e006a */
[----:B------:R-:W-:Y:S02]  /*e110*/  IMAD.MOV.U32 R41, RZ, RZ, R118 ;  /* 0x000000ffff297224 */ /* 0x000fe400078e0076 */
[----:B------:R-:W-:Y:S02]  /*e120*/  IMAD.MOV.U32 R42, RZ, RZ, R117 ;  /* 0x000000ffff2a7224 */ /* 0x000fe400078e0075 */
[----:B-1----:R-:W-:Y:S02]  /*e130*/  IMAD.MOV.U32 R101, RZ, RZ, R103 ;  /* 0x000000ffff657224 */ /* 0x002fe400078e0067 */
[----:B------:R-:W-:-:S02]  /*e140*/  IMAD.MOV.U32 R103, RZ, RZ, R105 ;  /* 0x000000ffff677224 */ /* 0x000fc400078e0069 */
[----:B------:R-:W-:Y:S02]  /*e150*/  IMAD.MOV.U32 R43, RZ, RZ, R116 ;  /* 0x000000ffff2b7224 */ /* 0x000fe400078e0074 */
[----:B------:R-:W-:Y:S02]  /*e160*/  IMAD.MOV.U32 R56, RZ, RZ, R119 ;  /* 0x000000ffff387224 */ /* 0x000fe400078e0077 */
[-C--:B--2---:R-:W-:Y:S06]  /*e170*/  HMMA.16816.F32.BF16 R116, R8, R16.reuse, R64 ;  /* 0x000000100874723c */ /* 0x084fec0000041840 */
[----:B------:R-:W-:Y:S01]  /*e180*/  HMMA.16816.F32.BF16 R96, R12, R16, R72 ;  /* 0x000000100c60723c */ /* 0x000fe20000041848 */
[----:B------:R-:W-:-:S02]  /*e190*/  IMAD.MOV.U32 R65, RZ, RZ, R92 ;  /* 0x000000ffff417224 */ /* 0x000fc400078e005c */
[----:B------:R-:W-:-:S03]  /*e1a0*/  IMAD.MOV.U32 R66, RZ, RZ, R93 ;  /* 0x000000ffff427224 */ /* 0x000fc600078e005d */
[----:B---3--:R-:W-:Y:S01]  /*e1b0*/  HMMA.16816.F32.BF16 R36, R8, R22, R52 ;  /* 0x000000160824723c */ /* 0x008fe20000041834 */
[----:B------:R-:W-:-:S06]  /*e1c0*/  IMAD.MOV.U32 R67, RZ, RZ, R94 ;  /* 0x000000ffff437224 */ /* 0x000fcc00078e005e */
[----:B------:R-:W-:Y:S02]  /*e1d0*/  IMAD.MOV.U32 R52, RZ, RZ, R107 ;  /* 0x000000ffff347224 */ /* 0x000fe400078e006b */
[C---:B------:R-:W-:Y:S06]  /*e1e0*/  HMMA.16816.F32.BF16 R104, R8.reuse, R18, R32 ;  /* 0x000000120868723c */ /* 0x040fec0000041820 */
[-C--:B------:R-:W-:Y:S01]  /*e1f0*/  HMMA.16816.F32.BF16 R48, R8, R20.reuse, R48 ;  /* 0x000000140830723c */ /* 0x080fe20000041830 */
[----:B------:R-:W-:Y:S01]  /*e200*/  IMAD.MOV.U32 R32, RZ, RZ, R95 ;  /* 0x000000ffff207224 */ /* 0x000fe200078e005f */
[----:B------:R-:W-:Y:S04]  /*e210*/  LDSM.16.M88.4 R8, [R221+0x2000] ;  /* 0x00200000dd08783b */ /* 0x000fe80000000200 */
[C---:B------:R-:W-:Y:S06]  /*e220*/  HMMA.16816.F32.BF16 R28, R12.reuse, R20, R60 ;  /* 0x000000140c1c723c */ /* 0x040fec000004183c */
[C---:B------:R-:W-:Y:S01]  /*e230*/  HMMA.16816.F32.BF16 R24, R12.reuse, R22, R24 ;  /* 0x000000160c18723c */ /* 0x040fe20000041818 */
[----:B------:R-:W1:Y:S05]  /*e240*/  LDSM.16.M88.4 R20, [R218] ;  /* 0x00000000da14783b */ /* 0x000e6a0000000200 */
        /* <DEDUP_REMOVED lines=17> */
[----:B------:R-:W-:Y:S01]  /*e360*/  @P0 LOP3.LUT R224, R224, 0x20, RZ, 0xfc, !PT ;  /* 0x00000020e0e00812 */ /* 0x000fe200078efcff */
[----:B------:R-:W-:Y:S01]  /*e370*/  IMAD.MOV.U32 R59, RZ, RZ, R137 ;  /* 0x000000ffff3b7224 */ /* 0x000fe200078e0089 */
[-C--:B-1----:R-:W-:Y:S01]  /*e380*/  HMMA.16816.F32.BF16 R88, R8, R20.reuse, R48 ;  /* 0x000000140858723c */ /* 0x082fe20000041830 */
[----:B------:R-:W-:Y:S01]  /*e390*/  IMAD.MOV.U32 R73, RZ, RZ, R252 ;  /* 0x000000ffff497224 */ /* 0x000fe200078e00fc */
[----:B------:R1:W5:Y:S01]  /*e3a0*/  LDL.LU R139, [R1+0x100] ;  /* 0x00010000018b7983 */ /* 0x0003620000300800 */
[----:B------:R-:W-:Y:S02]  /*e3b0*/  IMAD.MOV.U32 R74, RZ, RZ, R235 ;  /* 0x000000ffff4a7224 */ /* 0x000fe400078e00eb */
[----:B------:R-:W-:Y:S01]  /*e3c0*/  IMAD.MOV.U32 R75, RZ, RZ, R234 ;  /* 0x000000ffff4b7224 */ /* 0x000fe200078e00ea */
[----:B--2---:R-:W-:Y:S06]  /*e3d0*/  HMMA.16816.F32.BF16 R84, R12, R20, R28 ;  /* 0x000000140c54723c */ /* 0x004fec000004181c */
[-C--:B------:R-:W-:Y:S06]  /*e3e0*/  HMMA.16816.F32.BF16 R80, R8, R22.reuse, R36 ;  /* 0x000000160850723c */ /* 0x080fec0000041824 */
[C---:B------:R-:W-:Y:S01]  /*e3f0*/  HMMA.16816.F32.BF16 R76, R12.reuse, R22, R24 ;  /* 0x000000160c4c723c */ /* 0x040fe20000041818 */
[----:B------:R-:W2:Y:S04]  /*e400*/  LDSM.16.M88.4 R20, [R218+0x1800] ;  /* 0x00180000da14783b */ /* 0x000ea80000000200 */
[----:B------:R-:W4:Y:S01]  /*e410*/  LDSM.16.M88.4 R24, [R218+0x1000] ;  /* 0x00100000da18783b */ /* 0x000f220000000200 */
[-C--:B---3--:R-:W-:Y:S06]  /*e420*/  HMMA.16816.F32.BF16 R72, R12, R16.reuse, R72 ;  /* 0x000000100c48723c */ /* 0x088fec0000041848 */
[C---:B------:R-:W-:Y:S06]  /*e430*/  HMMA.16816.F32.BF16 R64, R8.reuse, R16, R64 ;  /* 0x000000100840723c */ /* 0x040fec0000041840 */
[-C--:B------:R-:W-:Y:S06]  /*e440*/  HMMA.16816.F32.BF16 R60, R8, R18.reuse, R60 ;  /* 0x00000012083c723c */ /* 0x080fec000004183c */
[----:B------:R-:W-:Y:S01]  /*e450*/  HMMA.16816.F32.BF16 R56, R12, R18, R56 ;  /* 0x000000120c38723c */ /* 0x000fe20000041838 */
[----:B------:R-:W3:Y:S01]  /*e460*/  LDSM.16.M88.4 R16, [R218+0x2000] ;  /* 0x00200000da10783b */ /* 0x000ee20000000200 */
[----:B------:R-:W-:-:S02]  /*e470*/  IMAD.MOV.U32 R44, RZ, RZ, R223 ;  /* 0x000000ffff2c7224 */ /* 0x000fc400078e00df */
[----:B------:R-:W-:Y:S01]  /*e480*/  IMAD.MOV.U32 R45, RZ, RZ, R222 ;  /* 0x000000ffff2d7224 */ /* 0x000fe200078e00de */
[----:B------:R1:W5:Y:S01]  /*e490*/  LDL.LU R138, [R1+0xfc] ;  /* 0x0000fc00018a7983 */ /* 0x0003620000300800 */
[----:B------:R-:W-:Y:S02]  /*e4a0*/  IMAD.MOV.U32 R46, RZ, RZ, R219 ;  /* 0x000000ffff2e7224 */ /* 0x000fe400078e00db */
[----:B------:R-:W-:Y:S01]  /*e4b0*/  IMAD.MOV.U32 R47, RZ, RZ, R203 ;  /* 0x000000ffff2f7224 */ /* 0x000fe200078e00cb */
[----:B------:R1:W5:Y:S01]  /*e4c0*/  LDL.LU R137, [R1+0xf8] ;  /* 0x0000f80001897983 */ /* 0x0003620000300800 */
[----:B------:R-:W-:Y:S02]  /*e4d0*/  IMAD.MOV.U32 R48, RZ, RZ, R136 ;  /* 0x000000ffff307224 */ /* 0x000fe400078e0088 */
[----:B------:R-:W-:Y:S02]  /*e4e0*/  IMAD.MOV.U32 R49, RZ, RZ, R7 ;  /* 0x000000ffff317224 */ /* 0x000fe400078e0007 */
[----:B------:R-:W-:-:S02]  /*e4f0*/  IMAD.MOV.U32 R50, RZ, RZ, R6 ;  /* 0x000000ffff327224 */ /* 0x000fc400078e0006 */
[----:B------:R-:W-:Y:S01]  /*e500*/  IMAD.MOV.U32 R51, RZ, RZ, R5 ;  /* 0x000000ffff337224 */ /* 0x000fe200078e0005 */
[-C--:B--2---:R-:W-:Y:S06]  /*e510*/  HMMA.16816.F32.BF16 R36, R12, R20.reuse, R32 ;  /* 0x000000140c24723c */ /* 0x084fec0000041820 */
        /* <DEDUP_REMOVED lines=8> */
[----:B------:R-:W4:Y:S05]  /*e5a0*/  LDSM.16.M88.4 R24, [R218+0x2800] ;  /* 0x00280000da18783b */ /* 0x000f2a0000000200 */
[-C--:B---3--:R-:W-:Y:S06]  /*e5b0*/  HMMA.16816.F32.BF16 R108, R12, R16.reuse, R108 ;  /* 0x000000100c6c723c */ /* 0x088fec000004186c */
[C---:B------:R-:W-:Y:S06]  /*e5c0*/  HMMA.16816.F32.BF16 R112, R8.reuse, R16, R112 ;  /* 0x000000100870723c */ /* 0x040fec0000041870 */
[-C--:B------:R-:W-:Y:S06]  /*e5d0*/  HMMA.16816.F32.BF16 R124, R8, R18.reuse, R124 ;  /* 0x00000012087c723c */ /* 0x080fec000004187c */
[----:B------:R-:W-:Y:S01]  /*e5e0*/  HMMA.16816.F32.BF16 R120, R12, R18, R248 ;  /* 0x000000120c78723c */ /* 0x000fe200000418f8 */
[----:B------:R-:W3:Y:S01]  /*e5f0*/  LDSM.16.M88.4 R16, [R218+0x3800] ;  /* 0x00380000da10783b */ /* 0x000ee20000000200 */
[----:B------:R-:W-:Y:S01]  /*e600*/  UISETP.GT.AND UP1, UPT, UR19, UR10, UPT ;  /* 0x0000000a1300728c */ /* 0x000fe2000bf24270 */
[----:B------:R-:W-:-:S04]  /*e610*/  DEPBAR.LE SB0, 0x0 ;  /* 0x000080000000791a */ /* 0x000fc80000000000 */
[----:B--2---:R-:W-:Y:S07]  /*e620*/  HMMA.16816.F32.BF16 R248, R8, R22, R132 ;  /* 0x0000001608f8723c */ /* 0x004fee0000041884 */
[----:B------:R-:W-:Y:S02]  /*e630*/  IMAD.MOV.U32 R132, RZ, RZ, R4 ;  /* 0x000000ffff847224 */ /* 0x000fe400078e0004 */
[----:B------:R-:W-:Y:S02]  /*e640*/  IMAD.MOV.U32 R133, RZ, RZ, R3 ;  /* 0x000000ffff857224 */ /* 0x000fe400078e0003 */
[----:B------:R-:W-:-:S02]  /*e650*/  IMAD.MOV.U32 R134, RZ, RZ, R2 ;  /* 0x000000ffff867224 */ /* 0x000fc400078e0002 */
[----:B------:R-:W-:Y:S01]  /*e660*/  IMAD.MOV.U32 R135, RZ, RZ, R0 ;  /* 0x000000ffff877224 */ /* 0x000fe200078e0000 */
[----:B----4-:R-:W-:Y:S01]  /*e670*/  HMMA.16816.F32.BF16 R128, R8, R24, R128 ;  /* 0x000000180880723c */ /* 0x010fe20000041880 */
[----:B------:R-:W-:-:S05]  /*e680*/  FMUL.FTZ R0, R84, UR32 ;  /* 0x0000002054007c20 */ /* 0x000fca0008410000 */
[C---:B------:R-:W-:Y:S06]  /*e690*/  HMMA.16816.F32.BF16 R244, R8.reuse, R26, R244 ;  /* 0x0000001a08f4723c */ /* 0x040fec00000418f4 */
[C---:B------:R-:W-:Y:S06]  /*e6a0*/  HMMA.16816.F32.BF16 R208, R8.reuse, R20, R208 ;  /* 0x0000001408d0723c */ /* 0x040fec00000418d0 */
[C---:B---3--:R-:W-:Y:S06]  /*e6b0*/  HMMA.16816.F32.BF16 R4, R8.reuse, R16, R116 ;  /* 0x000000100804723c */ /* 0x048fec0000041874 */
[----:B------:R-:W-:Y:S06]  /*e6c0*/  HMMA.16816.F32.BF16 R8, R8, R18, R104 ;  /* 0x000000120808723c */ /* 0x000fec0000041868 */
[C---:B------:R-:W-:Y:S06]  /*e6d0*/  HMMA.16816.F32.BF16 R104, R12.reuse, R24, R132 ;  /* 0x000000180c68723c */ /* 0x040fec0000041884 */
[C---:B------:R-:W-:Y:S06]  /*e6e0*/  HMMA.16816.F32.BF16 R132, R12.reuse, R20, R236 ;  /* 0x000000140c84723c */ /* 0x040fec00000418ec */
[C---:B------:R-:W-:Y:S06]  /*e6f0*/  HMMA.16816.F32.BF16 R116, R12.reuse, R26, R240 ;  /* 0x0000001a0c74723c */ /* 0x040fec00000418f0 */
[C---:B------:R-:W-:Y:S06]  /*e700*/  HMMA.16816.F32.BF16 R204, R12.reuse, R22, R204 ;  /* 0x000000160ccc723c */ /* 0x040fec00000418cc */
[C---:B------:R-:W-:Y:S06]  /*e710*/  HMMA.16816.F32.BF16 R96, R12.reuse, R16, R96 ;  /* 0x000000100c60723c */ /* 0x040fec0000041860 */
[----:B------:R-:W-:Y:S01]  /*e720*/  HMMA.16816.F32.BF16 R236, R12, R18, R92 ;  /* 0x000000120cec723c */ /* 0x000fe2000004185c */
[----:B------:R2:W-:Y:S02]  /*e730*/  MUFU.TANH R14, R0 ;  /* 0x00000000000e7308 */ /* 0x0005e40000002400 */
[----:B--2---:R-:W-:-:S06]  /*e740*/  FMUL.FTZ R0, R85, UR32 ;  /* 0x0000002055007c20 */ /* 0x004fcc0008410000 */
[----:B------:R2:W-:Y:S02]  /*e750*/  MUFU.TANH R92, R0 ;  /* 0x00000000005c7308 */ /* 0x0005e40000002400 */
[----:B--2---:R-:W-:-:S06]  /*e760*/  FMUL.FTZ R0, R86, UR32 ;  /* 0x0000002056007c20 */ /* 0x004fcc0008410000 */
[----:B------:R2:W-:Y:S02]  /*e770*/  MUFU.TANH R13, R0 ;  /* 0x00000000000d7308 */ /* 0x0005e40000002400 */
[----:B--2---:R-:W-:-:S06]  /*e780*/  FMUL.FTZ R0, R87, UR32 ;  /* 0x0000002057007c20 */ /* 0x004fcc0008410000 */
[----:B------:R2:W-:Y:S01]  /*e790*/  MUFU.TANH R84, R0 ;  /* 0x0000000000547308 */ /* 0x0005e20000002400 */
[----:B------:R-:W-:Y:S02]  /*e7a0*/  IMAD.MOV.U32 R71, RZ, RZ, R5 ;  /* 0x000000ffff477224 */ /* 0x000fe400078e0005 */
[----:B------:R-:W-:Y:S02]  /*e7b0*/  IMAD.MOV.U32 R5, RZ, RZ, R9 ;  /* 0x000000ffff057224 */ /* 0x000fe400078e0009 */
[----:B--2---:R-:W-:-:S04]  /*e7c0*/  FMUL.FTZ R0, R88, UR32 ;  /* 0x0000002058007c20 */ /* 0x004fc80008410000 */
[----:B------:R2:W-:Y:S02]  /*e7d0*/  MUFU.TANH R12, R0 ;  /* 0x00000000000c7308 */ /* 0x0005e40000002400 */
[----:B--2---:R-:W-:-:S06]  /*e7e0*/  FMUL.FTZ R0, R89, UR32 ;  /* 0x0000002059007c20 */ /* 0x004fcc0008410000 */
        /* <DEDUP_REMOVED lines=36> */
[----:B--2---:R-:W-:-:S05]  /*ea30*/  FMUL.FTZ R0, R67, UR32 ;  /* 0x0000002043007c20 */ /* 0x004fca0008410000 */
[----:B------:R2:W-:Y:S02]  /*ea40*/  MUFU.TANH R203, R0 ;  /* 0x0000000000cb7308 */ /* 0x0005e40000002400 */
[----:B--2---:R-:W-:-:S06]  /*ea50*/  FMUL.FTZ R0, R56, UR32 ;  /* 0x0000002038007c20 */ /* 0x004fcc0008410000 */
[----:B------:R2:W-:Y:S02]  /*ea60*/  MUFU.TANH R91, R0 ;  /* 0x00000000005b7308 */ /* 0x0005e40000002400 */
[----:B--2---:R-:W-:-:S06]  /*ea70*/  FMUL.FTZ R0, R57, UR32 ;  /* 0x0000002039007c20 */ /* 0x004fcc0008410000 */
[----:B------:R2:W3:Y:S02]  /*ea80*/  MUFU.TANH R6, R0 ;  /* 0x0000000000067308 */ /* 0x0004e40000002400 */
        /* <DEDUP_REMOVED lines=26> */
[----:B------:R2:W4:Y:S02]  /*ec30*/  MUFU.TANH R26, R0 ;  /* 0x00000000001a7308 */ /* 0x0005240000002400 */
[----:B--2---:R-:W-:-:S06]  /*ec40*/  FMUL.FTZ R0, R50, UR32 ;  /* 0x0000002032007c20 */ /* 0x004fcc0008410000 */
[----:B------:R2:W1:Y:S02]  /*ec50*/  MUFU.TANH R11, R0 ;  /* 0x00000000000b7308 */ /* 0x0004640000002400 */
[----:B--2---:R-:W-:-:S06]  /*ec60*/  FMUL.FTZ R0, R51, UR32 ;  /* 0x0000002033007c20 */ /* 0x004fcc0008410000 */
[----:B------:R2:W1:Y:S02]  /*ec70*/  MUFU.TANH R235, R0 ;  /* 0x0000000000eb7308 */ /* 0x0004640000002400 */
[----:B--2---:R-:W-:-:S06]  /*ec80*/  FMUL.FTZ R0, R40, UR32 ;  /* 0x0000002028007c20 */ /* 0x004fcc0008410000 */
[----:B------:R2:W1:Y:S02]  /*ec90*/  MUFU.TANH R222, R0 ;  /* 0x0000000000de7308 */ /* 0x0004640000002400 */
[----:B--2---:R-:W-:-:S06]  /*eca0*/  FMUL.FTZ R0, R41, UR32 ;  /* 0x0000002029007c20 */ /* 0x004fcc0008410000 */
[----:B------:R2:W-:Y:S02]  /*ecb0*/  MUFU.TANH R242, R0 ;  /* 0x0000000000f27308 */ /* 0x0005e40000002400 */
[----:B--2---:R-:W-:-:S06]  /*ecc0*/  FMUL.FTZ R0, R42, UR32 ;  /* 0x000000202a007c20 */ /* 0x004fcc0008410000 */
[----:B------:R2:W-:Y:S02]  /*ecd0*/  MUFU.TANH R72, R0 ;  /* 0x0000000000487308 */ /* 0x0005e40000002400 */
[----:B--2---:R-:W-:-:S06]  /*ece0*/  FMUL.FTZ R0, R43, UR32 ;  /* 0x000000202b007c20 */ /* 0x004fcc0008410000 */
[----:B------:R2:W-:Y:S02]  /*ecf0*/  MUFU.TANH R95, R0 ;  /* 0x00000000005f7308 */ /* 0x0005e40000002400 */
        /* <DEDUP_REMOVED lines=9> */
[----:B------:R2:W1:Y:S02]  /*ed90*/  MUFU.TANH R74, R0 ;  /* 0x00000000004a7308 */ /* 0x0004640000002400 */
[----:B--2---:R-:W-:-:S06]  /*eda0*/  FMUL.FTZ R0, R37, UR32 ;  /* 0x0000002025007c20 */ /* 0x004fcc0008410000 */
[----:B------:R2:W-:Y:S02]  /*edb0*/  MUFU.TANH R219, R0 ;  /* 0x0000000000db7308 */ /* 0x0005e40000002400 */
[----:B--2---:R-:W-:-:S06]  /*edc0*/  FMUL.FTZ R0, R38, UR32 ;  /* 0x0000002026007c20 */ /* 0x004fcc0008410000 */
[----:B------:R2:W1:Y:S02]  /*edd0*/  MUFU.TANH R63, R0 ;  /* 0x00000000003f7308 */ /* 0x0004640000002400 */
[----:B--2---:R-:W-:-:S06]  /*ede0*/  FMUL.FTZ R0, R39, UR32 ;  /* 0x0000002027007c20 */ /* 0x004fcc0008410000 */
[----:B------:R2:W-:Y:S01]  /*edf0*/  MUFU.TANH R67, R0 ;  /* 0x0000000000437308 */ /* 0x0005e20000002400 */
[----:B------:R-:W-:Y:S02]  /*ee00*/  IMAD.MOV.U32 R136, RZ, RZ, R4 ;  /* 0x000000ffff887224 */ /* 0x000fe400078e0004 */
[----:B------:R-:W-:Y:S02]  /*ee10*/  IMAD.MOV.U32 R4, RZ, RZ, R10 ;  /* 0x000000ffff047224 */ /* 0x000fe400078e000a */
[----:B--2---:R-:W-:-:S04]  /*ee20*/  FMUL.FTZ R0, R32, UR32 ;  /* 0x0000002020007c20 */ /* 0x004fc80008410000 */
[----:B------:R2:W1:Y:S02]  /*ee30*/  MUFU.TANH R19, R0 ;  /* 0x0000000000137308 */ /* 0x0004640000002400 */
[----:B--2---:R-:W-:-:S06]  /*ee40*/  FMUL.FTZ R0, R33, UR32 ;  /* 0x0000002021007c20 */ /* 0x004fcc0008410000 */
[----:B------:R2:W1:Y:S01]  /*ee50*/  MUFU.TANH R93, R0 ;  /* 0x00000000005d7308 */ /* 0x0004620000002400 */
[----:B------:R-:W3:Y:S01]  /*ee60*/  S2R R18, SR_TID.X ;  /* 0x0000000000127919 */ /* 0x000ee20000002100 */
        /* <DEDUP_REMOVED lines=11> */
[----:B------:R2:W1:Y:S01]  /*ef20*/  MUFU.TANH R62, R0 ;  /* 0x00000000003e7308 */ /* 0x0004620000002400 */
[----:B---3--:R-:W-:Y:S02]  /*ef30*/  IMAD.SHL.U32 R18, R18, 0x2, RZ ;  /* 0x0000000212127824 */ /* 0x008fe400078e00ff */
[----:B--2---:R-:W-:-:S05]  /*ef40*/  FMUL.FTZ R0, R100, UR32 ;  /* 0x0000002064007c20 */ /* 0x004fca0008410000 */
[----:B------:R2:W3:Y:S01]  /*ef50*/  MUFU.TANH R27, R0 ;  /* 0x00000000001b7308 */ /* 0x0004e20000002400 */
[----:B------:R-:W-:Y:S01]  /*ef60*/  LOP3.LUT R18, R18, 0x6, RZ, 0xc0, !PT ;  /* 0x0000000612127812 */ /* 0x000fe200078ec0ff */
[----:B--2---:R-:W-:-:S06]  /*ef70*/  FMUL.FTZ R0, R101, UR32 ;  /* 0x0000002065007c20 */ /* 0x004fcc0008410000 */
[----:B------:R2:W3:Y:S01]  /*ef80*/  MUFU.TANH R65, R0 ;  /* 0x0000000000417308 */ /* 0x0004e20000002400 */
[----:B------:R-:W-:Y:S01]  /*ef90*/  FMUL.FTZ R2, R108, UR32 ;  /* 0x000000206c027c20 */ /* 0x000fe20008410000 */
[----:B--2---:R-:W-:-:S06]  /*efa0*/  FMUL.FTZ R0, R102, UR32 ;  /* 0x0000002066007c20 */ /* 0x004fcc0008410000 */
[----:B------:R2:W3:Y:S02]  /*efb0*/  MUFU.TANH R17, R0 ;  /* 0x0000000000117308 */ /* 0x0004e40000002400 */
[----:B--2---:R-:W-:-:S06]  /*efc0*/  FMUL.FTZ R0, R103, UR32 ;  /* 0x0000002067007c20 */ /* 0x004fcc0008410000 */
[----:B------:R2:W-:Y:S01]  /*efd0*/  MUFU.TANH R61, R0 ;  /* 0x00000000003d7308 */ /* 0x0005e20000002400 */
[----:B------:R-:W-:-:S07]  /*efe0*/  IMAD.MOV.U32 R33, RZ, RZ, R6 ;  /* 0x000000ffff217224 */ /* 0x000fce00078e0006 */
[----:B------:R4:W3:Y:S01]  /*eff0*/  MUFU.TANH R59, R2 ;  /* 0x00000002003b7308 */ /* 0x0008e20000002400 */
[----:B--2---:R-:W-:-:S04]  /*f000*/  IMAD.U32 R0, RZ, RZ, UR19 ;  /* 0x00000013ff007e24 */ /* 0x004fc8000f8e00ff */
[----:B------:R-:W-:-:S04]  /*f010*/  IMAD R0, R0, 0x80, R18 ;  /* 0x0000008000007824 */ /* 0x000fc800078e0212 */
[C---:B----4-:R-:W-:Y:S01]  /*f020*/  VIADD R2, R0.reuse, 0x1 ;  /* 0x0000000100027836 */ /* 0x050fe20000000000 */
[----:B------:R-:W-:Y:S01]  /*f030*/  ISETP.GE.AND P1, PT, R0, R232, PT ;  /* 0x000000e80000720c */ /* 0x000fe20003f26270 */
[----:B------:R-:W-:-:S03]  /*f040*/  FMUL.FTZ R6, R109, UR32 ;  /* 0x000000206d067c20 */ /* 0x000fc60008410000 */
[----:B------:R-:W-:Y:S02]  /*f050*/  ISETP.GE.AND P3, PT, R2, R231, PT ;  /* 0x000000e70200720c */ /* 0x000fe40003f66270 */
[----:B------:R-:W-:Y:S02]  /*f060*/  ISETP.LT.OR P6, PT, R0, R228, P1 ;  /* 0x000000e40000720c */ /* 0x000fe40000fc1670 */
[C---:B------:R-:W-:Y:S02]  /*f070*/  ISETP.GE.AND P2, PT, R2.reuse, R230, PT ;  /* 0x000000e60200720c */ /* 0x040fe40003f46270 */
[C---:B------:R-:W-:Y:S02]  /*f080*/  ISETP.GE.AND P4, PT, R2.reuse, R232, PT ;  /* 0x000000e80200720c */ /* 0x040fe40003f86270 */
[C---:B------:R-:W-:Y:S01]  /*f090*/  ISETP.GE.AND P1, PT, R2.reuse, R229, PT ;  /* 0x000000e50200720c */ /* 0x040fe20003f26270 */
[----:B------:R2:W-:Y:S01]  /*f0a0*/  MUFU.TANH R60, R6 ;  /* 0x00000006003c7308 */ /* 0x0005e20000002400 */
[----:B------:R-:W-:-:S02]  /*f0b0*/  ISETP.LT.OR P0, PT, R2, R227, P3 ;  /* 0x000000e30200720c */ /* 0x000fc40001f01670 */
[C---:B------:R-:W-:Y:S02]  /*f0c0*/  ISETP.LT.OR P3, PT, R2.reuse, R226, P2 ;  /* 0x000000e20200720c */ /* 0x040fe40001761670 */
[C---:B------:R-:W-:Y:S02]  /*f0d0*/  ISETP.LT.OR P4, PT, R2.reuse, R228, P4 ;  /* 0x000000e40200720c */ /* 0x040fe40002781670 */
[----:B------:R-:W-:Y:S01]  /*f0e0*/  ISETP.LT.OR P2, PT, R2, R225, P1 ;  /* 0x000000e10200720c */ /* 0x000fe20000f41670 */
[----:B------:R-:W-:Y:S01]  /*f0f0*/  FMUL.FTZ R2, R111, UR32 ;  /* 0x000000206f027c20 */ /* 0x000fe20008410000 */
[----:B------:R-:W-:Y:S01]  /*f100*/  BAR.SYNC.DEFER_BLOCKING 0x0 ;  /* 0x0000000000007b1d */ /* 0x000fe20000010000 */
[----:B------:R-:W-:Y:S01]  /*f110*/  ISETP.GE.AND P5, PT, R0, R231, PT ;  /* 0x000000e70000720c */ /* 0x000fe20003fa6270 */
[----:B------:R-:W-:Y:S02]  /*f120*/  IMAD.MOV.U32 R32, RZ, RZ, R26 ;  /* 0x000000ffff207224 */ /* 0x000fe400078e001a */
[----:B--2---:R-:W-:Y:S01]  /*f130*/  FMUL.FTZ R6, R110, UR32 ;  /* 0x000000206e067c20 */ /* 0x004fe20008410000 */
[----:B------:R-:W-:Y:S01]  /*f140*/  IMAD.MOV.U32 R34, RZ, RZ, R8 ;  /* 0x000000ffff227224 */ /* 0x000fe200078e0008 */
[----:B------:R-:W-:Y:S01]  /*f150*/  ISETP.LT.OR P1, PT, R0, R227, P5 ;  /* 0x000000e30000720c */ /* 0x000fe20002f21670 */
[----:B------:R2:W-:Y:S01]  /*f160*/  MUFU.TANH R26, R2 ;  /* 0x00000002001a7308 */ /* 0x0005e20000002400 */
[----:B------:R-:W-:Y:S01]  /*f170*/  P2R R8, PR, RZ, 0x10 ;  /* 0x00000010ff087803 */ /* 0x000fe20000000000 */
[----:B------:R-:W-:Y:S01]  /*f180*/  IMAD.MOV.U32 R36, RZ, RZ, R7 ;  /* 0x000000ffff247224 */ /* 0x000fe200078e0007 */
[----:B------:R-:W-:-:S05]  /*f190*/  FSEL R43, R13, -INF , !P1 ;  /* 0xff8000000d2b7808 */ /* 0x000fca0004800000 */
[----:B------:R4:W3:Y:S01]  /*f1a0*/  MUFU.TANH R18, R6 ;  /* 0x0000000600127308 */ /* 0x0008e20000002400 */
[----:B------:R-:W-:Y:S02]  /*f1b0*/  P2R R7, PR, RZ, 0x8 ;  /* 0x00000008ff077803 */ /* 0x000fe40000000000 */
[----:B------:R-:W-:Y:S02]  /*f1c0*/  ISETP.NE.AND P5, PT, R8, RZ, PT ;  /* 0x000000ff0800720c */ /* 0x000fe40003fa5270 */
[C---:B------:R-:W-:Y:S01]  /*f1d0*/  ISETP.GE.AND P1, PT, R0.reuse, R229, PT ;  /* 0x000000e50000720c */ /* 0x040fe20003f26270 */
[C---:B--2---:R-:W-:Y:S01]  /*f1e0*/  VIADD R2, R0.reuse, 0x8 ;  /* 0x0000000800027836 */ /* 0x044fe20000000000 */
[----:B----4-:R-:W-:Y:S02]  /*f1f0*/  P2R R6, PR, RZ, 0x4 ;  /* 0x00000004ff067803 */ /* 0x010fe40000000000 */
[----:B------:R-:W-:Y:S02]  /*f200*/  ISETP.GE.AND P2, PT, R0, R230, PT ;  /* 0x000000e60000720c */ /* 0x000fe40003f46270 */
[----:B------:R-:W-:-:S02]  /*f210*/  ISETP.GE.AND P3, PT, R2, R231, PT ;  /* 0x000000e70200720c */ /* 0x000fc40003f66270 */
[----:B------:R-:W-:Y:S02]  /*f220*/  ISETP.LT.OR P2, PT, R0, R226, P2 ;  /* 0x000000e20000720c */ /* 0x000fe40001741670 */
[----:B------:R-:W-:Y:S02]  /*f230*/  ISETP.GE.AND P4, PT, R2, R232, PT ;  /* 0x000000e80200720c */ /* 0x000fe40003f86270 */
[----:B------:R-:W-:Y:S02]  /*f240*/  ISETP.LT.OR P1, PT, R0, R225, P1 ;  /* 0x000000e10000720c */ /* 0x000fe40000f21670 */
[----:B------:R-:W-:Y:S02]  /*f250*/  FSEL R48, R12, -INF , !P2 ;  /* 0xff8000000c307808 */ /* 0x000fe40005000000 */
[----:B------:R-:W-:Y:S02]  /*f260*/  FSEL R46, R92, -INF , !P5 ;  /* 0xff8000005c2e7808 */ /* 0x000fe40006800000 */
[----:B------:R-:W-:-:S02]  /*f270*/  FSEL R40, R14, -INF , !P6 ;  /* 0xff8000000e287808 */ /* 0x000fc40007000000 */
[C---:B------:R-:W-:Y:S02]  /*f280*/  ISETP.GE.AND P2, PT, R2.reuse, R230, PT ;  /* 0x000000e60200720c */ /* 0x040fe40003f46270 */
[C---:B------:R-:W-:Y:S02]  /*f290*/  ISETP.LT.OR P5, PT, R2.reuse, R227, P3 ;  /* 0x000000e30200720c */ /* 0x040fe40001fa1670 */
[----:B------:R-:W-:Y:S02]  /*f2a0*/  ISETP.LT.OR P6, PT, R2, R228, P4 ;  /* 0x000000e40200720c */ /* 0x000fe400027c1670 */
[----:B------:R-:W-:Y:S01]  /*f2b0*/  ISETP.NE.AND P3, PT, R6, RZ, PT ;  /* 0x000000ff0600720c */ /* 0x000fe20003f65270 */
[----:B------:R-:W-:Y:S01]  /*f2c0*/  VIADD R6, R0, 0x9 ;  /* 0x0000000900067836 */ /* 0x000fe20000000000 */
[----:B------:R-:W-:Y:S02]  /*f2d0*/  ISETP.NE.AND P4, PT, R7, RZ, PT ;  /* 0x000000ff0700720c */ /* 0x000fe40003f85270 */
[----:B------:R-:W-:-:S02]  /*f2e0*/  FSEL R52, R9, -INF , !P1 ;  /* 0xff80000009347808 */ /* 0x000fc40004800000 */
[C---:B------:R-:W-:Y:S02]  /*f2f0*/  ISETP.GE.AND P1, PT, R2.reuse, R229, PT ;  /* 0x000000e50200720c */ /* 0x040fe40003f26270 */
[----:B------:R-:W-:Y:S02]  /*f300*/  ISETP.LT.OR P2, PT, R2, R226, P2 ;  /* 0x000000e20200720c */ /* 0x000fe40001741670 */
[----:B------:R-:W-:Y:S02]  /*f310*/  FSEL R50, R87, -INF , !P4 ;  /* 0xff80000057327808 */ /* 0x000fe40006000000 */
[----:B------:R-:W-:Y:S02]  /*f320*/  FSEL R51, R84, -INF , !P0 ;  /* 0xff80000054337808 */ /* 0x000fe40004000000 */
[----:B------:R-:W-:Y:S02]  /*f330*/  ISETP.GE.AND P4, PT, R6, R232, PT ;  /* 0x000000e80600720c */ /* 0x000fe40003f86270 */
[----:B------:R-:W-:-:S02]  /*f340*/  ISETP.LT.OR P0, PT, R2, R225, P1 ;  /* 0x000000e10200720c */ /* 0x000fc40000f01670 */
[----:B------:R-:W-:Y:S02]  /*f350*/  P2R R7, PR, RZ, 0x4 ;  /* 0x00000004ff077803 */ /* 0x000fe40000000000 */
[----:B------:R-:W-:Y:S01]  /*f360*/  ISETP.GE.AND P1, PT, R6, R229, PT ;  /* 0x000000e50600720c */ /* 0x000fe20003f26270 */
[----:B------:R-:W-:Y:S01]  /*f370*/  VIADD R2, R0, 0x10 ;  /* 0x0000001000027836 */ /* 0x000fe20000000000 */
[----:B------:R-:W-:Y:S02]  /*f380*/  FSEL R54, R86, -INF , !P3 ;  /* 0xff80000056367808 */ /* 0x000fe40005800000 */
[----:B------:R-:W-:Y:S02]  /*f390*/  FSEL R42, R85, -INF , !P6 ;  /* 0xff800000552a7808 */ /* 0x000fe40007000000 */
[----:B------:R-:W-:Y:S01]  /*f3a0*/  ISETP.GE.AND P2, PT, R6, R230, PT ;  /* 0x000000e60600720c */ /* 0x000fe20003f46270 */
[----:B------:R-:W-:Y:S01]  /*f3b0*/  FMUL.FTZ R8, R112, UR32 ;  /* 0x0000002070087c20 */ /* 0x000fe20008410000 */
[----:B------:R-:W-:-:S02]  /*f3c0*/  ISETP.GE.AND P3, PT, R6, R231, PT ;  /* 0x000000e70600720c */ /* 0x000fc40003f66270 */
[C---:B------:R-:W-:Y:S02]  /*f3d0*/  ISETP.LT.OR P6, PT, R6.reuse, R228, P4 ;  /* 0x000000e40600720c */ /* 0x040fe400027c1670 */
[----:B------:R-:W-:Y:S02]  /*f3e0*/  ISETP.NE.AND P4, PT, R7, RZ, PT ;  /* 0x000000ff0700720c */ /* 0x000fe40003f85270 */
[C---:B------:R-:W-:Y:S02]  /*f3f0*/  ISETP.LT.OR P1, PT, R6.reuse, R225, P1 ;  /* 0x000000e10600720c */ /* 0x040fe40000f21670 */
[----:B------:R-:W-:Y:S02]  /*f400*/  FSEL R47, R25, -INF , !P5 ;  /* 0xff800000192f7808 */ /* 0x000fe40006800000 */
[C---:B------:R-:W-:Y:S01]  /*f410*/  ISETP.LT.OR P2, PT, R6.reuse, R226, P2 ;  /* 0x000000e20600720c */ /* 0x040fe20001741670 */
[----:B------:R2:W4:Y:S01]  /*f420*/  MUFU.TANH R14, R8 ;  /* 0x00000008000e7308 */ /* 0x0005220000002400 */
[----:B------:R-:W-:-:S02]  /*f430*/  ISETP.LT.OR P5, PT, R6, R227, P3 ;  /* 0x000000e30600720c */ /* 0x000fc40001fa1670 */
[----:B------:R-:W-:Y:S02]  /*f440*/  FSEL R49, R24, -INF , !P4 ;  /* 0xff80000018317808 */ /* 0x000fe40006000000 */
[C---:B------:R-:W-:Y:S02]  /*f450*/  ISETP.GE.AND P3, PT, R2.reuse, R231, PT ;  /* 0x000000e70200720c */ /* 0x040fe40003f66270 */
[----:B------:R-:W-:Y:S02]  /*f460*/  P2R R6, PR, RZ, 0x2 ;  /* 0x00000002ff067803 */ /* 0x000fe40000000000 */
[----:B------:R-:W-:Y:S02]  /*f470*/  ISETP.GE.AND P4, PT, R2, R232, PT ;  /* 0x000000e80200720c */ /* 0x000fe40003f86270 */
[----:B------:R-:W-:Y:S02]  /*f480*/  P2R R7, PR, RZ, 0x4 ;  /* 0x00000004ff077803 */ /* 0x000fe40000000000 */
[----:B------:R-:W-:Y:S01]  /*f490*/  FSEL R45, R79, -INF , !P5 ;  /* 0xff8000004f2d7808 */ /* 0x000fe20006800000 */
[----:B--2---:R-:W-:Y:S01]  /*f4a0*/  FMUL.FTZ R8, R113, UR32 ;  /* 0x0000002071087c20 */ /* 0x004fe20008410000 */
[----:B------:R-:W-:-:S02]  /*f4b0*/  FSEL R41, R88, -INF , !P6 ;  /* 0xff80000058297808 */ /* 0x000fc40007000000 */
[C---:B------:R-:W-:Y:S01]  /*f4c0*/  ISETP.GE.AND P2, PT, R2.reuse, R230, PT ;  /* 0x000000e60200720c */ /* 0x040fe20003f46270 */
[----:B------:R2:W4:Y:S01]  /*f4d0*/  MUFU.TANH R58, R8 ;  /* 0x00000008003a7308 */ /* 0x0005220000002400 */
[C---:B------:R-:W-:Y:S02]  /*f4e0*/  ISETP.LT.OR P5, PT, R2.reuse, R227, P3 ;  /* 0x000000e30200720c */ /* 0x040fe40001fa1670 */
[----:B------:R-:W-:Y:S02]  /*f4f0*/  ISETP.LT.OR P6, PT, R2, R228, P4 ;  /* 0x000000e40200720c */ /* 0x000fe400027c1670 */
[----:B------:R-:W-:Y:S01]  /*f500*/  ISETP.NE.AND P3, PT, R6, RZ, PT ;  /* 0x000000ff0600720c */ /* 0x000fe20003f65270 */
[----:B------:R-:W-:Y:S01]  /*f510*/  VIADD R6, R0, 0x11 ;  /* 0x0000001100067836 */ /* 0x000fe20000000000 */
[----:B------:R-:W-:Y:S02]  /*f520*/  ISETP.NE.AND P4, PT, R7, RZ, PT ;  /* 0x000000ff0700720c */ /* 0x000fe40003f85270 */
[----:B------:R-:W-:-:S02]  /*f530*/  ISETP.GE.AND P1, PT, R2, R229, PT ;  /* 0x000000e50200720c */ /* 0x000fc40003f26270 */
[----:B------:R-:W-:Y:S02]  /*f540*/  ISETP.LT.OR P2, PT, R2, R226, P2 ;  /* 0x000000e20200720c */ /* 0x000fe40001741670 */
[----:B------:R-:W-:Y:S01]  /*f550*/  FSEL R44, R89, -INF , !P4 ;  /* 0xff800000592c7808 */ /* 0x000fe20006000000 */
[----:B--2---:R-:W-:Y:S01]  /*f560*/  FMUL.FTZ R8, R115, UR32 ;  /* 0x0000002073087c20 */ /* 0x004fe20008410000 */
[----:B------:R-:W-:Y:S02]  /*f570*/  FSEL R53, R15, -INF , !P0 ;  /* 0xff8000000f357808 */ /* 0x000fe40004000000 */
[----:B------:R-:W-:Y:S01]  /*f580*/  ISETP.GE.AND P4, PT, R6, R232, PT ;  /* 0x000000e80600720c */ /* 0x000fe20003f86270 */
[----:B------:R2:W4:Y:S01]  /*f590*/  MUFU.TANH R57, R8 ;  /* 0x0000000800397308 */ /* 0x0005220000002400 */
[----:B------:R-:W-:Y:S02]  /*f5a0*/  ISETP.LT.OR P0, PT, R2, R225, P1 ;  /* 0x000000e10200720c */ /* 0x000fe40000f01670 */
[----:B------:R-:W-:-:S02]  /*f5b0*/  P2R R7, PR, RZ, 0x4 ;  /* 0x00000004ff077803 */ /* 0x000fc40000000000 */
[----:B------:R-:W-:Y:S01]  /*f5c0*/  ISETP.GE.AND P1, PT, R6, R229, PT ;  /* 0x000000e50600720c */ /* 0x000fe20003f26270 */
[----:B------:R-:W-:Y:S01]  /*f5d0*/  VIADD R2, R0, 0x18 ;  /* 0x0000001800027836 */ /* 0x000fe20000000000 */
[----:B------:R-:W-:Y:S02]  /*f5e0*/  FSEL R55, R82, -INF , !P3 ;  /* 0xff80000052377808 */ /* 0x000fe40005800000 */
[----:B------:R-:W-:Y:S02]  /*f5f0*/  FSEL R88, R81, -INF , !P6 ;  /* 0xff80000051587808 */ /* 0x000fe40007000000 */
[C---:B------:R-:W-:Y:S02]  /*f600*/  ISETP.GE.AND P2, PT, R6.reuse, R230, PT ;  /* 0x000000e60600720c */ /* 0x040fe40003f46270 */
[----:B------:R-:W-:Y:S01]  /*f610*/  ISETP.GE.AND P3, PT, R6, R231, PT ;  /* 0x000000e70600720c */ /* 0x000fe20003f66270 */
[----:B--2---:R-:W-:Y:S01]  /*f620*/  FMUL.FTZ R8, R120, UR32 ;  /* 0x0000002078087c20 */ /* 0x004fe20008410000 */
[----:B------:R-:W-:-:S02]  /*f630*/  ISETP.LT.OR P6, PT, R6, R228, P4 ;  /* 0x000000e40600720c */ /* 0x000fc400027c1670 */
[----:B------:R-:W-:Y:S01]  /*f640*/  ISETP.NE.AND P4, PT, R7, RZ, PT ;  /* 0x000000ff0700720c */ /* 0x000fe20003f85270 */
[----:B------:R2:W4:Y:S01]  /*f650*/  MUFU.TANH R25, R8 ;  /* 0x0000000800197308 */ /* 0x0005220000002400 */
[----:B------:R-:W-:Y:S02]  /*f660*/  ISETP.LT.OR P1, PT, R6, R225, P1 ;  /* 0x000000e10600720c */ /* 0x000fe40000f21670 */
[----:B------:R-:W-:Y:S02]  /*f670*/  FSEL R90, R78, -INF , !P5 ;  /* 0xff8000004e5a7808 */ /* 0x000fe40006800000 */
[C---:B------:R-:W-:Y:S02]  /*f680*/  ISETP.LT.OR P2, PT, R6.reuse, R226, P2 ;  /* 0x000000e20600720c */ /* 0x040fe40001741670 */
[----:B------:R-:W-:Y:S02]  /*f690*/  ISETP.LT.OR P5, PT, R6, R227, P3 ;  /* 0x000000e30600720c */ /* 0x000fe40001fa1670 */
[----:B------:R-:W-:-:S02]  /*f6a0*/  FSEL R89, R77, -INF , !P4 ;  /* 0xff8000004d597808 */ /* 0x000fc40006000000 */
[C---:B------:R-:W-:Y:S01]  /*f6b0*/  ISETP.GE.AND P3, PT, R2.reuse, R231, PT ;  /* 0x000000e70200720c */ /* 0x040fe20003f66270 */
[----:B--2---:R-:W-:Y:S01]  /*f6c0*/  FMUL.FTZ R8, R121, UR32 ;  /* 0x0000002079087c20 */ /* 0x004fe20008410000 */
[----:B------:R-:W-:Y:S02]  /*f6d0*/  P2R R6, PR, RZ, 0x2 ;  /* 0x00000002ff067803 */ /* 0x000fe40000000000 */
[----:B------:R-:W-:Y:S01]  /*f6e0*/  ISETP.GE.AND P4, PT, R2, R232, PT ;  /* 0x000000e80200720c */ /* 0x000fe20003f86270 */
[----:B------:R2:W-:Y:S01]  /*f6f0*/  MUFU.TANH R56, R8 ;  /* 0x0000000800387308 */ /* 0x0005e20000002400 */
[----:B------:R-:W-:Y:S02]  /*f700*/  P2R R7, PR, RZ, 0x4 ;  /* 0x00000004ff077803 */ /* 0x000fe40000000000 */
[----:B------:R-:W-:Y:S02]  /*f710*/  FSEL R86, R80, -INF , !P5 ;  /* 0xff80000050567808 */ /* 0x000fe40006800000 */
[----:B------:R-:W-:-:S02]  /*f720*/  FSEL R83, R83, -INF , !P6 ;  /* 0xff80000053537808 */ /* 0x000fc40007000000 */
[C---:B------:R-:W-:Y:S02]  /*f730*/  ISETP.GE.AND P2, PT, R2.reuse, R230, PT ;  /* 0x000000e60200720c */ /* 0x040fe40003f46270 */
[C---:B------:R-:W-:Y:S02]  /*f740*/  ISETP.LT.OR P5, PT, R2.reuse, R227, P3 ;  /* 0x000000e30200720c */ /* 0x040fe40001fa1670 */
[----:B------:R-:W-:Y:S02]  /*f750*/  ISETP.LT.OR P6, PT, R2, R228, P4 ;  /* 0x000000e40200720c */ /* 0x000fe400027c1670 */
[----:B------:R-:W-:Y:S01]  /*f760*/  ISETP.NE.AND P3, PT, R6, RZ, PT ;  /* 0x000000ff0600720c */ /* 0x000fe20003f65270 */
[----:B--2---:R-:W-:Y:S01]  /*f770*/  FMUL.FTZ R8, R123, UR32 ;  /* 0x000000207b087c20 */ /* 0x004fe20008410000 */
[----:B------:R-:W-:Y:S01]  /*f780*/  ISETP.NE.AND P4, PT, R7, RZ, PT ;  /* 0x000000ff0700720c */ /* 0x000fe20003f85270 */
[----:B------:R-:W-:Y:S02]  /*f790*/  VIADD R6, R0, 0x19 ;  /* 0x0000001900067836 */ /* 0x000fe40000000000 */
[----:B------:R2:W-:Y:S01]  /*f7a0*/  MUFU.TANH R39, R8 ;  /* 0x0000000800277308 */ /* 0x0005e20000002400 */
[----:B------:R-:W-:-:S02]  /*f7b0*/  ISETP.GE.AND P1, PT, R2, R229, PT ;  /* 0x000000e50200720c */ /* 0x000fc40003f26270 */
[----:B------:R-:W-:Y:S02]  /*f7c0*/  ISETP.LT.OR P2, PT, R2, R226, P2 ;  /* 0x000000e20200720c */ /* 0x000fe40001741670 */
[----:B------:R-:W-:Y:S02]  /*f7d0*/  FSEL R108, R16, -INF , !P0 ;  /* 0xff800000106c7808 */ /* 0x000fe40004000000 */
[----:B------:R-:W-:Y:S02]  /*f7e0*/  FSEL R84, R223, -INF , !P4 ;  /* 0xff800000df547808 */ /* 0x000fe40006000000 */
[----:B------:R-:W-:Y:S02]  /*f7f0*/  ISETP.GE.AND P4, PT, R6, R232, PT ;  /* 0x000000e80600720c */ /* 0x000fe40003f86270 */
[----:B------:R-:W-:Y:S01]  /*f800*/  ISETP.LT.OR P0, PT, R2, R225, P1 ;  /* 0x000000e10200720c */ /* 0x000fe20000f01670 */
[----:B--2---:R-:W-:Y:S01]  /*f810*/  FMUL.FTZ R8, R124, UR32 ;  /* 0x000000207c087c20 */ /* 0x004fe20008410000 */
[----:B------:R-:W-:-:S03]  /*f820*/  P2R R7, PR, RZ, 0x4 ;  /* 0x00000004ff077803 */ /* 0x000fc60000000000 */
[----:B------:R2:W-:Y:S01]  /*f830*/  MUFU.TANH R16, R8 ;  /* 0x0000000800107308 */ /* 0x0005e20000002400 */
[----:B------:R-:W-:Y:S01]  /*f840*/  ISETP.GE.AND P1, PT, R6, R229, PT ;  /* 0x000000e50600720c */ /* 0x000fe20003f26270 */
[----:B------:R-:W-:Y:S01]  /*f850*/  VIADD R2, R0, 0x20 ;  /* 0x0000002000027836 */ /* 0x000fe20000000000 */
[----:B------:R-:W-:Y:S02]  /*f860*/  FSEL R87, R203, -INF , !P3 ;  /* 0xff800000cb577808 */ /* 0x000fe40005800000 */
[----:B------:R-:W-:Y:S02]  /*f870*/  FSEL R79, R91, -INF , !P6 ;  /* 0xff8000005b4f7808 */ /* 0x000fe40007000000 */
[C---:B------:R-:W-:Y:S02]  /*f880*/  ISETP.GE.AND P2, PT, R6.reuse, R230, PT ;  /* 0x000000e60600720c */ /* 0x040fe40003f46270 */
[C---:B------:R-:W-:Y:S02]  /*f890*/  ISETP.GE.AND P3, PT, R6.reuse, R231, PT ;  /* 0x000000e70600720c */ /* 0x040fe40003f66270 */
[----:B------:R-:W-:Y:S01]  /*f8a0*/  ISETP.LT.OR P6, PT, R6, R228, P4 ;  /* 0x000000e40600720c */ /* 0x000fe200027c1670 */
[----:B--2---:R-:W-:Y:S01]  /*f8b0*/  FMUL.FTZ R8, R125, UR32 ;  /* 0x000000207d087c20 */ /* 0x004fe20008410000 */
[----:B------:R-:W-:-:S03]  /*f8c0*/  ISETP.NE.AND P4, PT, R7, RZ, PT ;  /* 0x000000ff0700720c */ /* 0x000fc60003f85270 */
[----:B------:R2:W-:Y:S01]  /*f8d0*/  MUFU.TANH R38, R8 ;  /* 0x0000000800267308 */ /* 0x0005e20000002400 */
[----:B------:R-:W-:Y:S01]  /*f8e0*/  ISETP.LT.OR P1, PT, R6, R225, P1 ;  /* 0x000000e10600720c */ /* 0x000fe20000f21670 */
[----:B------:R-:W-:Y:S01]  /*f8f0*/  FMUL.FTZ R9, R114, UR32 ;  /* 0x0000002072097c20 */ /* 0x000fe20008410000 */
[----:B------:R-:W-:Y:S02]  /*f900*/  FSEL R82, R76, -INF , !P5 ;  /* 0xff8000004c527808 */ /* 0x000fe40006800000 */
[C---:B------:R-:W-:Y:S02]  /*f910*/  ISETP.LT.OR P2, PT, R6.reuse, R226, P2 ;  /* 0x000000e20600720c */ /* 0x040fe40001741670 */
[----:B------:R-:W-:Y:S02]  /*f920*/  ISETP.LT.OR P5, PT, R6, R227, P3 ;  /* 0x000000e30600720c */ /* 0x000fe40001fa1670 */
[----:B------:R-:W-:Y:S02]  /*f930*/  FSEL R81, R23, -INF , !P4 ;  /* 0xff80000017517808 */ /* 0x000fe40006000000 */
[C---:B------:R-:W-:Y:S01]  /*f940*/  ISETP.GE.AND P3, PT, R2.reuse, R231, PT ;  /* 0x000000e70200720c */ /* 0x040fe20003f66270 */
[----:B--2---:R-:W-:Y:S01]  /*f950*/  FMUL.FTZ R8, R127, UR32 ;  /* 0x000000207f087c20 */ /* 0x004fe20008410000 */
[----:B------:R-:W-:Y:S01]  /*f960*/  P2R R6, PR, RZ, 0x2 ;  /* 0x00000002ff067803 */ /* 0x000fe20000000000 */
[----:B------:R2:W4:Y:S01]  /*f970*/  MUFU.TANH R12, R9 ;  /* 0x00000009000c7308 */ /* 0x0005220000002400 */
[----:B------:R-:W-:-:S02]  /*f980*/  ISETP.GE.AND P4, PT, R2, R232, PT ;  /* 0x000000e80200720c */ /* 0x000fc40003f86270 */
[----:B------:R-:W-:Y:S02]  /*f990*/  P2R R7, PR, RZ, 0x4 ;  /* 0x00000004ff077803 */ /* 0x000fe40000000000 */
[----:B------:R-:W-:-:S03]  /*f9a0*/  FSEL R78, R241, -INF , !P5 ;  /* 0xff800000f14e7808 */ /* 0x000fc60006800000 */
[----:B------:R1:W-:Y:S01]  /*f9b0*/  MUFU.TANH R37, R8 ;  /* 0x0000000800257308 */ /* 0x0003e20000002400 */
[----:B------:R-:W-:Y:S02]  /*f9c0*/  FSEL R76, R33, -INF , !P6 ;  /* 0xff800000214c7808 */ /* 0x000fe40007000000 */
[C---:B------:R-:W-:Y:S02]  /*f9d0*/  ISETP.GE.AND P2, PT, R2.reuse, R230, PT ;  /* 0x000000e60200720c */ /* 0x040fe40003f46270 */
[C---:B------:R-:W-:Y:S02]  /*f9e0*/  ISETP.LT.OR P5, PT, R2.reuse, R227, P3 ;  /* 0x000000e30200720c */ /* 0x040fe40001fa1670 */
[----:B------:R-:W-:Y:S01]  /*f9f0*/  ISETP.LT.OR P6, PT, R2, R228, P4 ;  /* 0x000000e40200720c */ /* 0x000fe200027c1670 */
[----:B--2---:R-:W-:Y:S01]  /*fa00*/  FMUL.FTZ R9, R122, UR32 ;  /* 0x000000207a097c20 */ /* 0x004fe20008410000 */
[----:B------:R-:W-:Y:S01]  /*fa10*/  ISETP.NE.AND P3, PT, R6, RZ, PT ;  /* 0x000000ff0600720c */ /* 0x000fe20003f65270 */
[----:B------:R-:W-:Y:S01]  /*fa20*/  VIADD R6, R0, 0x21 ;  /* 0x0000002100067836 */ /* 0x000fe20000000000 */
[----:B------:R-:W-:Y:S01]  /*fa30*/  ISETP.NE.AND P4, PT, R7, RZ, PT ;  /* 0x000000ff0700720c */ /* 0x000fe20003f85270 */
[----:B-1----:R-:W-:Y:S01]  /*fa40*/  FMUL.FTZ R8, R104, UR32 ;  /* 0x0000002068087c20 */ /* 0x002fe20008410000 */
[----:B------:R1:W2:Y:S01]  /*fa50*/  MUFU.TANH R24, R9 ;  /* 0x0000000900187308 */ /* 0x0002a20000002400 */
[C---:B------:R-:W-:Y:S01]  /*fa60*/  ISETP.GE.AND P1, PT, R2.reuse, R229, PT ;  /* 0x000000e50200720c */ /* 0x040fe20003f26270 */
[----:B------:R-:W-:Y:S01]  /*fa70*/  IMAD.MOV.U32 R33, RZ, RZ, R36 ;  /* 0x000000ffff217224 */ /* 0x000fe200078e0024 */
[----:B------:R-:W-:-:S05]  /*fa80*/  ISETP.LT.OR P2, PT, R2, R226, P2 ;  /* 0x000000e20200720c */ /* 0x000fca0001741670 */
[----:B------:R3:W-:Y:S01]  /*fa90*/  MUFU.TANH R35, R8 ;  /* 0x0000000800237308 */ /* 0x0007e20000002400 */
[----:B------:R-:W-:Y:S02]  /*faa0*/  FSEL R77, R34, -INF , !P4 ;  /* 0xff800000224d7808 */ /* 0x000fe40006000000 */
[----:B------:R-:W-:Y:S02]  /*fab0*/  FSEL R85, R22, -INF , !P0 ;  /* 0xff80000016557808 */ /* 0x000fe40004000000 */
[----:B------:R-:W-:Y:S01]  /*fac0*/  ISETP.GE.AND P4, PT, R6, R232, PT ;  /* 0x000000e80600720c */ /* 0x000fe20003f86270 */
[----:B-1----:R-:W-:Y:S01]  /*fad0*/  FMUL.FTZ R9, R126, UR32 ;  /* 0x000000207e097c20 */ /* 0x002fe20008410000 */
[----:B------:R-:W-:Y:S01]  /*fae0*/  ISETP.LT.OR P0, PT, R2, R225, P1 ;  /* 0x000000e10200720c */ /* 0x000fe20000f01670 */
[----:B---3--:R-:W-:Y:S02]  /*faf0*/  FMUL.FTZ R8, R105, UR32 ;  /* 0x0000002069087c20 */ /* 0x008fe40008410000 */
[----:B------:R1:W3:Y:S01]  /*fb00*/  MUFU.TANH R15, R9 ;  /* 0x00000009000f7308 */ /* 0x0002e20000002400 */
[----:B------:R-:W-:-:S02]  /*fb10*/  P2R R7, PR, RZ, 0x4 ;  /* 0x00000004ff077803 */ /* 0x000fc40000000000 */
[----:B------:R-:W-:-:S05]  /*fb20*/  ISETP.GE.AND P1, PT, R6, R229, PT ;  /* 0x000000e50600720c */ /* 0x000fca0003f26270 */
[----:B------:R4:W-:Y:S01]  /*fb30*/  MUFU.TANH R36, R8 ;  /* 0x0000000800247308 */ /* 0x0009e20000002400 */
[----:B------:R-:W-:Y:S01]  /*fb40*/  FSEL R80, R252, -INF , !P3 ;  /* 0xff800000fc507808 */ /* 0x000fe20005800000 */
[----:B------:R-:W-:Y:S01]  /*fb50*/  VIADD R2, R0, 0x28 ;  /* 0x0000002800027836 */ /* 0x000fe20000000000 */
[----:B------:R-:W-:Y:S02]  /*fb60*/  FSEL R13, R243, -INF , !P6 ;  /* 0xff800000f30d7808 */ /* 0x000fe40007000000 */
[C---:B------:R-:W-:Y:S02]  /*fb70*/  ISETP.GE.AND P2, PT, R6.reuse, R230, PT ;  /* 0x000000e60600720c */ /* 0x040fe40003f46270 */
[----:B------:R-:W-:Y:S01]  /*fb80*/  ISETP.GE.AND P3, PT, R6, R231, PT ;  /* 0x000000e70600720c */ /* 0x000fe20003f66270 */
[----:B-1----:R-:W-:Y:S01]  /*fb90*/  FMUL.FTZ R9, R106, UR32 ;  /* 0x000000206a097c20 */ /* 0x002fe20008410000 */
[C---:B------:R-:W-:Y:S02]  /*fba0*/  ISETP.LT.OR P6, PT, R6.reuse, R228, P4 ;  /* 0x000000e40600720c */ /* 0x040fe400027c1670 */
[----:B------:R-:W-:Y:S01]  /*fbb0*/  ISETP.NE.AND P4, PT, R7, RZ, PT ;  /* 0x000000ff0700720c */ /* 0x000fe20003f85270 */
[----:B----4-:R-:W-:Y:S01]  /*fbc0*/  FMUL.FTZ R8, R107, UR32 ;  /* 0x000000206b087c20 */ /* 0x010fe20008410000 */
[----:B------:R1:W4:Y:S01]  /*fbd0*/  MUFU.TANH R22, R9 ;  /* 0x0000000900167308 */ /* 0x0003220000002400 */
[C---:B------:R-:W-:Y:S01]  /*fbe0*/  ISETP.LT.OR P1, PT, R6.reuse, R225, P1 ;  /* 0x000000e10600720c */ /* 0x040fe20000f21670 */
[----:B------:R2:W-:Y:S01]  /*fbf0*/  STL [R1+0x44], R13 ;  /* 0x0000440d01007387 */ /* 0x0005e20000100800 */
[----:B------:R-:W-:-:S05]  /*fc00*/  ISETP.LT.OR P2, PT, R6, R226, P2 ;  /* 0x000000e20600720c */ /* 0x000fca0001741670 */
[----:B------:R3:W-:Y:S01]  /*fc10*/  MUFU.TANH R23, R8 ;  /* 0x0000000800177308 */ /* 0x0007e20000002400 */
[----:B------:R-:W-:Y:S02]  /*fc20*/  FSEL R110, R75, -INF , !P4 ;  /* 0xff8000004b6e7808 */ /* 0x000fe40006000000 */
[----:B------:R-:W-:Y:S02]  /*fc30*/  ISETP.GE.AND P4, PT, R2, R232, PT ;  /* 0x000000e80200720c */ /* 0x000fe40003f86270 */
[----:B------:R-:W-:Y:S02]  /*fc40*/  P2R R7, PR, RZ, 0x4 ;  /* 0x00000004ff077803 */ /* 0x000fe40000000000 */
[----:B-1----:R-:W-:Y:S02]  /*fc50*/  FSEL R9, R202, -INF , !P5 ;  /* 0xff800000ca097808 */ /* 0x002fe40006800000 */
[----:B------:R-:W-:Y:S02]  /*fc60*/  ISETP.LT.OR P5, PT, R6, R227, P3 ;  /* 0x000000e30600720c */ /* 0x000fe40001fa1670 */
[----:B------:R-:W-:Y:S01]  /*fc70*/  ISETP.GE.AND P3, PT, R2, R231, PT ;  /* 0x000000e70200720c */ /* 0x000fe20003f66270 */
[----:B---3--:R-:W-:Y:S01]  /*fc80*/  FMUL.FTZ R8, R128, UR32 ;  /* 0x0000002080087c20 */ /* 0x008fe20008410000 */
[----:B------:R-:W-:-:S03]  /*fc90*/  P2R R6, PR, RZ, 0x2 ;  /* 0x00000002ff067803 */ /* 0x000fc60000000000 */
[----:B--2---:R1:W2:Y:S01]  /*fca0*/  MUFU.TANH R13, R8 ;  /* 0x00000008000d7308 */ /* 0x0042a20000002400 */
[----:B------:R-:W-:Y:S01]  /*fcb0*/  FSEL R101, R240, -INF , !P5 ;  /* 0xff800000f0657808 */ /* 0x000fe20006800000 */
[----:B------:R3:W-:Y:S01]  /*fcc0*/  STL [R1+0x54], R9 ;  /* 0x0000540901007387 */ /* 0x0007e20000100800 */
[C---:B------:R-:W-:Y:S02]  /*fcd0*/  ISETP.GE.AND P2, PT, R2.reuse, R230, PT ;  /* 0x000000e60200720c */ /* 0x040fe40003f46270 */
[----:B------:R-:W-:Y:S02]  /*fce0*/  ISETP.LT.OR P5, PT, R2, R227, P3 ;  /* 0x000000e30200720c */ /* 0x000fe40001fa1670 */
[----:B------:R-:W-:Y:S01]  /*fcf0*/  ISETP.NE.AND P3, PT, R6, RZ, PT ;  /* 0x000000ff0600720c */ /* 0x000fe20003f65270 */
[----:B------:R-:W-:Y:S01]  /*fd00*/  VIADD R6, R0, 0x29 ;  /* 0x0000002900067836 */ /* 0x000fe20000000000 */
[----:B------:R-:W-:Y:S02]  /*fd10*/  ISETP.GE.AND P1, PT, R2, R229, PT ;  /* 0x000000e50200720c */ /* 0x000fe40003f26270 */
[----:B-1----:R-:W-:-:S02]  /*fd20*/  FSEL R8, R33, -INF , !P6 ;  /* 0xff80000021087808 */ /* 0x002fc40007000000 */
[C---:B------:R-:W-:Y:S02]  /*fd30*/  ISETP.LT.OR P6, PT, R2.reuse, R228, P4 ;  /* 0x000000e40200720c */ /* 0x040fe400027c1670 */
[----:B------:R-:W-:Y:S01]  /*fd40*/  ISETP.NE.AND P4, PT, R7, RZ, PT ;  /* 0x000000ff0700720c */ /* 0x000fe20003f85270 */
[----:B------:R1:W-:Y:S01]  /*fd50*/  STL [R1+0x34], R8 ;  /* 0x0000340801007387 */ /* 0x0003e20000100800 */
[----:B------:R-:W-:Y:S02]  /*fd60*/  ISETP.LT.OR P2, PT, R2, R226, P2 ;  /* 0x000000e20200720c */ /* 0x000fe40001741670 */
[----:B------:R-:W-:Y:S02]  /*fd70*/  FSEL R107, R32, -INF , !P4 ;  /* 0xff800000206b7808 */ /* 0x000fe40006000000 */
[----:B------:R-:W-:Y:S01]  /*fd80*/  FSEL R111, R11, -INF , !P0 ;  /* 0xff8000000b6f7808 */ /* 0x000fe20004000000 */
[----:B---3--:R-:W-:Y:S01]  /*fd90*/  FMUL.FTZ R9, R130, UR32 ;  /* 0x0000002082097c20 */ /* 0x008fe20008410000 */
[----:B------:R-:W-:-:S02]  /*fda0*/  ISETP.GE.AND P4, PT, R6, R232, PT ;  /* 0x000000e80600720c */ /* 0x000fc40003f86270 */
[----:B------:R-:W-:Y:S02]  /*fdb0*/  ISETP.LT.OR P0, PT, R2, R225, P1 ;  /* 0x000000e10200720c */ /* 0x000fe40000f01670 */
[----:B------:R-:W-:Y:S02]  /*fdc0*/  P2R R7, PR, RZ, 0x4 ;  /* 0x00000004ff077803 */ /* 0x000fe40000000000 */
[----:B------:R-:W-:Y:S01]  /*fdd0*/  ISETP.GE.AND P1, PT, R6, R229, PT ;  /* 0x000000e50600720c */ /* 0x000fe20003f26270 */
[----:B------:R-:W-:Y:S01]  /*fde0*/  VIADD R2, R0, 0x30 ;  /* 0x0000003000027836 */ /* 0x000fe20000000000 */
[----:B------:R-:W-:Y:S02]  /*fdf0*/  FSEL R109, R235, -INF , !P3 ;  /* 0xff800000eb6d7808 */ /* 0x000fe40005800000 */
[----:B------:R-:W-:Y:S01]  /*fe00*/  FSEL R29, R222, -INF , !P6 ;  /* 0xff800000de1d7808 */ /* 0x000fe20007000000 */
[----:B-1----:R-:W-:Y:S01]  /*fe10*/  FMUL.FTZ R8, R129, UR32 ;  /* 0x0000002081087c20 */ /* 0x002fe20008410000 */
[----:B------:R-:W-:-:S03]  /*fe20*/  ISETP.GE.AND P2, PT, R6, R230, PT ;  /* 0x000000e60600720c */ /* 0x000fc60003f46270 */
[----:B------:R1:W3:Y:S01]  /*fe30*/  MUFU.TANH R34, R8 ;  /* 0x0000000800227308 */ /* 0x0002e20000002400 */
[C---:B------:R-:W-:Y:S02]  /*fe40*/  ISETP.GE.AND P3, PT, R6.reuse, R231, PT ;  /* 0x000000e70600720c */ /* 0x040fe40003f66270 */
[C---:B------:R-:W-:Y:S02]  /*fe50*/  ISETP.LT.OR P6, PT, R6.reuse, R228, P4 ;  /* 0x000000e40600720c */ /* 0x040fe400027c1670 */
[----:B------:R-:W-:Y:S02]  /*fe60*/  ISETP.NE.AND P4, PT, R7, RZ, PT ;  /* 0x000000ff0700720c */ /* 0x000fe40003f85270 */
[C---:B------:R-:W-:Y:S01]  /*fe70*/  ISETP.LT.OR P1, PT, R6.reuse, R225, P1 ;  /* 0x000000e10600720c */ /* 0x040fe20000f21670 */
[----:B------:R4:W3:Y:S01]  /*fe80*/  MUFU.TANH R11, R9 ;  /* 0x00000009000b7308 */ /* 0x0008e20000002400 */
[----:B------:R-:W-:Y:S01]  /*fe90*/  ISETP.LT.OR P2, PT, R6, R226, P2 ;  /* 0x000000e20600720c */ /* 0x000fe20001741670 */
[----:B-1----:R-:W-:-:S06]  /*fea0*/  FMUL.FTZ R8, R131, UR32 ;  /* 0x0000002083087c20 */ /* 0x002fcc0008410000 */
[----:B------:R1:W-:Y:S01]  /*feb0*/  MUFU.TANH R33, R8 ;  /* 0x0000000800217308 */ /* 0x0003e20000002400 */
[----:B------:R-:W-:Y:S02]  /*fec0*/  FSEL R104, R21, -INF , !P4 ;  /* 0xff80000015687808 */ /* 0x000fe40006000000 */
[----:B----4-:R-:W-:Y:S02]  /*fed0*/  FSEL R9, R72, -INF , !P5 ;  /* 0xff80000048097808 */ /* 0x010fe40006800000 */
[----:B------:R-:W-:Y:S01]  /*fee0*/  ISETP.LT.OR P5, PT, R6, R227, P3 ;  /* 0x000000e30600720c */ /* 0x000fe20001fa1670 */
[----:B------:R-:W-:Y:S01]  /*fef0*/  STL [R1+0x24], R29 ;  /* 0x0000241d01007387 */ /* 0x000fe20000100800 */
[C---:B------:R-:W-:Y:S02]  /*ff00*/  ISETP.GE.AND P3, PT, R2.reuse, R231, PT ;  /* 0x000000e70200720c */ /* 0x040fe40003f66270 */
[----:B------:R-:W-:Y:S01]  /*ff10*/  P2R R6, PR, RZ, 0x2 ;  /* 0x00000002ff067803 */ /* 0x000fe20000000000 */
[----:B------:R4:W-:Y:S01]  /*ff20*/  STL [R1+0x48], R9 ;  /* 0x0000480901007387 */ /* 0x0009e20000100800 */
[----:B------:R-:W-:Y:S01]  /*ff30*/  ISETP.GE.AND P4, PT, R2, R232, PT ;  /* 0x000000e80200720c */ /* 0x000fe20003f86270 */
[----:B-1----:R-:W-:Y:S01]  /*ff40*/  FMUL.FTZ R8, R116, UR32 ;  /* 0x0000002074087c20 */ /* 0x002fe20008410000 */
[----:B------:R-:W-:-:S03]  /*ff50*/  P2R R7, PR, RZ, 0x4 ;  /* 0x00000004ff077803 */ /* 0x000fc60000000000 */
[----:B------:R1:W3:Y:S01]  /*ff60*/  MUFU.TANH R21, R8 ;  /* 0x0000000800157308 */ /* 0x0002e20000002400 */
[----:B------:R-:W-:-:S04]  /*ff70*/  ISETP.GE.AND P2, PT, R2, R230, PT ;  /* 0x000000e60200720c */ /* 0x000fc80003f46270 */
[C---:B------:R-:W-:Y:S02]  /*ff80*/  ISETP.LT.OR P2, PT, R2.reuse, R226, P2 ;  /* 0x000000e20200720c */ /* 0x040fe40001741670 */
[----:B------:R-:W-:Y:S02]  /*ff90*/  ISETP.GE.AND P1, PT, R2, R229, PT ;  /* 0x000000e50200720c */ /* 0x000fe40003f26270 */
[----:B----4-:R-:W-:Y:S02]  /*ffa0*/  FSEL R9, R95, -INF , !P5 ;  /* 0xff8000005f097808 */ /* 0x010fe40006800000 */
[----:B-1----:R-:W-:Y:S02]  /*ffb0*/  FSEL R8, R242, -INF , !P6 ;  /* 0xff800000f2087808 */ /* 0x002fe40007000000 */
[C---:B------:R-:W-:Y:S02]  /*ffc0*/  ISETP.LT.OR P5, PT, R2.reuse, R227, P3 ;  /* 0x000000e30200720c */ /* 0x040fe40001fa1670 */
[----:B------:R-:W-:-:S02]  /*ffd0*/  ISETP.LT.OR P6, PT, R2, R228, P4 ;  /* 0x000000e40200720c */ /* 0x000fc400027c1670 */
[----:B------:R-:W-:Y:S01]  /*ffe0*/  ISETP.NE.AND P3, PT, R6, RZ, PT ;  /* 0x000000ff0600720c */ /* 0x000fe20003f65270 */
[----:B------:R-:W-:Y:S01]  /*fff0*/  VIADD R6, R0, 0x31 ;  /* 0x0000003100067836 */ /* 0x000fe20000000000 */
[----:B------:R-:W-:Y:S01]  /*10000*/  ISETP.NE.AND P4, PT, R7, RZ, PT ;  /* 0x000000ff0700720c */ /* 0x000fe20003f85270 */
[----:B------:R1:W-:Y:S04]  /*10010*/  STL [R1+0x14], R8 ;  /* 0x0000140801007387 */ /* 0x0003e80000100800 */
[----:B------:R4:W-:Y:S01]  /*10020*/  STL [R1+0x38], R9 ;  /* 0x0000380901007387 */ /* 0x0009e20000100800 */
[----:B------:R-:W-:Y:S02]  /*10030*/  FSEL R91, R234, -INF , !P4 ;  /* 0xff800000ea5b7808 */ /* 0x000fe40006000000 */
[----:B------:R-:W-:-:S02]  /*10040*/  ISETP.GE.AND P4, PT, R6, R232, PT ;  /* 0x000000e80600720c */ /* 0x000fc40003f86270 */
[----:B------:R-:W-:Y:S02]  /*10050*/  FSEL R106, R20, -INF , !P0 ;  /* 0xff800000146a7808 */ /* 0x000fe40004000000 */
[----:B------:R-:W-:Y:S02]  /*10060*/  P2R R7, PR, RZ, 0x4 ;  /* 0x00000004ff077803 */ /* 0x000fe40000000000 */
[----:B------:R-:W-:Y:S02]  /*10070*/  FSEL R112, R74, -INF , !P6 ;  /* 0xff8000004a707808 */ /* 0x000fe40007000000 */
[----:B------:R-:W-:Y:S02]  /*10080*/  ISETP.LT.OR P0, PT, R2, R225, P1 ;  /* 0x000000e10200720c */ /* 0x000fe40000f01670 */
[C---:B------:R-:W-:Y:S02]  /*10090*/  ISETP.LT.OR P6, PT, R6.reuse, R228, P4 ;  /* 0x000000e40600720c */ /* 0x040fe400027c1670 */
[----:B------:R-:W-:Y:S01]  /*100a0*/  ISETP.GE.AND P1, PT, R6, R229, PT ;  /* 0x000000e50600720c */ /* 0x000fe20003f26270 */
[----:B-1----:R-:W-:Y:S01]  /*100b0*/  FMUL.FTZ R8, R117, UR32 ;  /* 0x0000002075087c20 */ /* 0x002fe20008410000 */
[----:B----4-:R-:W-:-:S03]  /*100c0*/  FMUL.FTZ R9, R118, UR32 ;  /* 0x0000002076097c20 */ /* 0x010fc60008410000 */
[----:B------:R1:W-:Y:S01]  /*100d0*/  MUFU.TANH R32, R8 ;  /* 0x0000000800207308 */ /* 0x0003e20000002400 */
[----:B------:R-:W-:Y:S01]  /*100e0*/  ISETP.NE.AND P4, PT, R7, RZ, PT ;  /* 0x000000ff0700720c */ /* 0x000fe20003f85270 */
[----:B------:R-:W-:Y:S01]  /*100f0*/  VIADD R2, R0, 0x38 ;  /* 0x0000003800027836 */ /* 0x000fe20000000000 */
[----:B------:R-:W-:-:S05]  /*10100*/  FSEL R105, R94, -INF , !P3 ;  /* 0xff8000005e697808 */ /* 0x000fca0005800000 */
[----:B------:R4:W3:Y:S01]  /*10110*/  MUFU.TANH R20, R9 ;  /* 0x0000000900147308 */ /* 0x0008e20000002400 */
[C---:B------:R-:W-:Y:S02]  /*10120*/  ISETP.GE.AND P2, PT, R6.reuse, R230, PT ;  /* 0x000000e60600720c */ /* 0x040fe40003f46270 */
[C---:B------:R-:W-:Y:S02]  /*10130*/  ISETP.GE.AND P3, PT, R6.reuse, R231, PT ;  /* 0x000000e70600720c */ /* 0x040fe40003f66270 */
[C---:B------:R-:W-:Y:S01]  /*10140*/  ISETP.LT.OR P1, PT, R6.reuse, R225, P1 ;  /* 0x000000e10600720c */ /* 0x040fe20000f21670 */
[----:B-1----:R-:W-:Y:S01]  /*10150*/  FMUL.FTZ R8, R119, UR32 ;  /* 0x0000002077087c20 */ /* 0x002fe20008410000 */
[C---:B------:R-:W-:Y:S02]  /*10160*/  ISETP.LT.OR P2, PT, R6.reuse, R226, P2 ;  /* 0x000000e20600720c */ /* 0x040fe40001741670 */
[----:B----4-:R-:W-:Y:S01]  /*10170*/  FSEL R9, R63, -INF , !P5 ;  /* 0xff8000003f097808 */ /* 0x010fe20006800000 */
[----:B------:R1:W-:Y:S01]  /*10180*/  MUFU.TANH R30, R8 ;  /* 0x00000008001e7308 */ /* 0x0003e20000002400 */
[----:B------:R-:W-:-:S03]  /*10190*/  ISETP.LT.OR P5, PT, R6, R227, P3 ;  /* 0x000000e30600720c */ /* 0x000fc60001fa1670 */
[----:B------:R4:W-:Y:S01]  /*101a0*/  STL [R1+0x2c], R9 ;  /* 0x00002c0901007387 */ /* 0x0009e20000100800 */
[----:B------:R-:W-:Y:S02]  /*101b0*/  ISETP.GE.AND P3, PT, R2, R231, PT ;  /* 0x000000e70200720c */ /* 0x000fe40003f66270 */
[----:B------:R-:W-:Y:S02]  /*101c0*/  P2R R6, PR, RZ, 0x2 ;  /* 0x00000002ff067803 */ /* 0x000fe40000000000 */
[----:B------:R-:W-:Y:S02]  /*101d0*/  P2R R7, PR, RZ, 0x4 ;  /* 0x00000004ff077803 */ /* 0x000fe40000000000 */
[----:B------:R-:W-:Y:S01]  /*101e0*/  FSEL R113, R219, -INF , !P6 ;  /* 0xff800000db717808 */ /* 0x000fe20007000000 */
[----:B-1----:R-:W-:Y:S01]  /*101f0*/  FMUL.FTZ R8, R244, UR32 ;  /* 0x00000020f4087c20 */ /* 0x002fe20008410000 */
[----:B------:R-:W-:Y:S02]  /*10200*/  ISETP.GE.AND P2, PT, R2, R230, PT ;  /* 0x000000e60200720c */ /* 0x000fe40003f46270 */
[----:B----4-:R-:W-:-:S02]  /*10210*/  FSEL R9, R19, -INF , !P4 ;  /* 0xff80000013097808 */ /* 0x010fc40006000000 */
[C---:B------:R-:W-:Y:S01]  /*10220*/  ISETP.GE.AND P4, PT, R2.reuse, R232, PT ;  /* 0x000000e80200720c */ /* 0x040fe20003f86270 */
[----:B------:R1:W4:Y:S02]  /*10230*/  MUFU.TANH R19, R8 ;  /* 0x0000000800137308 */ /* 0x0003240000002400 */
[----:B------:R2:W-:Y:S01]  /*10240*/  STL [R1+0x40], R9 ;  /* 0x0000400901007387 */ /* 0x0005e20000100800 */
[C---:B------:R-:W-:Y:S02]  /*10250*/  ISETP.LT.OR P6, PT, R2.reuse, R228, P4 ;  /* 0x000000e40200720c */ /* 0x040fe400027c1670 */
[----:B------:R-:W-:Y:S02]  /*10260*/  ISETP.NE.AND P4, PT, R7, RZ, PT ;  /* 0x000000ff0700720c */ /* 0x000fe40003f85270 */
[----:B------:R-:W-:Y:S02]  /*10270*/  ISETP.LT.OR P2, PT, R2, R226, P2 ;  /* 0x000000e20200720c */ /* 0x000fe40001741670 */
[----:B------:R-:W-:-:S02]  /*10280*/  FSEL R29, R93, -INF , !P4 ;  /* 0xff8000005d1d7808 */ /* 0x000fc40006000000 */
[----:B-1----:R-:W-:Y:S02]  /*10290*/  FSEL R8, R67, -INF , !P5 ;  /* 0xff80000043087808 */ /* 0x002fe40006800000 */
[----:B------:R-:W-:Y:S02]  /*102a0*/  ISETP.LT.OR P5, PT, R2, R227, P3 ;  /* 0x000000e30200720c */ /* 0x000fe40001fa1670 */
[----:B------:R-:W-:Y:S01]  /*102b0*/  ISETP.NE.AND P3, PT, R6, RZ, PT ;  /* 0x000000ff0600720c */ /* 0x000fe20003f65270 */
[----:B------:R-:W-:Y:S01]  /*102c0*/  VIADD R6, R0, 0x39 ;  /* 0x0000003900067836 */ /* 0x000fe20000000000 */
[----:B--2---:R-:W-:Y:S02]  /*102d0*/  FSEL R9, R10, -INF , !P0 ;  /* 0xff8000000a097808 */ /* 0x004fe40004000000 */
[----:B------:R-:W-:-:S03]  /*102e0*/  ISETP.GE.AND P1, PT, R2, R229, PT ;  /* 0x000000e50200720c */ /* 0x000fc60003f26270 */
[----:B------:R1:W-:Y:S01]  /*102f0*/  STL [R1+0x50], R9 ;  /* 0x0000500901007387 */ /* 0x0003e20000100800 */
[----:B------:R-:W-:Y:S02]  /*10300*/  ISETP.GE.AND P4, PT, R6, R232, PT ;  /* 0x000000e80600720c */ /* 0x000fe40003f86270 */
[----:B------:R-:W-:Y:S02]  /*10310*/  P2R R7, PR, RZ, 0x4 ;  /* 0x00000004ff077803 */ /* 0x000fe40000000000 */
[----:B------:R-:W-:Y:S02]  /*10320*/  FSEL R114, R64, -INF , !P6 ;  /* 0xff80000040727808 */ /* 0x000fe40007000000 */
[----:B------:R-:W-:Y:S02]  /*10330*/  ISETP.LT.OR P0, PT, R2, R225, P1 ;  /* 0x000000e10200720c */ /* 0x000fe40000f01670 */
[C---:B------:R-:W-:Y:S01]  /*10340*/  ISETP.LT.OR P6, PT, R6.reuse, R228, P4 ;  /* 0x000000e40600720c */ /* 0x040fe200027c1670 */
[----:B------:R-:W-:Y:S01]  /*10350*/  STL [R1+0x20], R8 ;  /* 0x0000200801007387 */ /* 0x000fe20000100800 */
[----:B------:R-:W-:-:S02]  /*10360*/  ISETP.GE.AND P1, PT, R6, R229, PT ;  /* 0x000000e50600720c */ /* 0x000fc40003f26270 */
[----:B------:R-:W-:Y:S01]  /*10370*/  ISETP.NE.AND P4, PT, R7, RZ, PT ;  /* 0x000000ff0700720c */ /* 0x000fe20003f85270 */
[----:B------:R-:W-:Y:S01]  /*10380*/  VIADD R2, R0, 0x40 ;  /* 0x0000004000027836 */ /* 0x000fe20000000000 */
[----:B------:R-:W-:Y:S01]  /*10390*/  ISETP.GE.AND P2, PT, R6, R230, PT ;  /* 0x000000e60600720c */ /* 0x000fe20003f46270 */
[----:B------:R-:W-:Y:S01]  /*103a0*/  STL [R1+0x30], R29 ;  /* 0x0000301d01007387 */ /* 0x000fe20000100800 */
[----:B-1----:R-:W-:-:S04]  /*103b0*/  FMUL.FTZ R9, R246, UR32 ;  /* 0x00000020f6097c20 */ /* 0x002fc80008410000 */
[----:B------:R1:W-:Y:S01]  /*103c0*/  MUFU.TANH R10, R9 ;  /* 0x00000009000a7308 */ /* 0x0003e20000002400 */
[----:B------:R-:W-:Y:S02]  /*103d0*/  ISETP.LT.OR P1, PT, R6, R225, P1 ;  /* 0x000000e10600720c */ /* 0x000fe40000f21670 */
[----:B------:R-:W-:Y:S02]  /*103e0*/  FSEL R203, R28, -INF , !P5 ;  /* 0xff8000001ccb7808 */ /* 0x000fe40006800000 */
[----:B------:R-:W-:Y:S02]  /*103f0*/  ISETP.LT.OR P2, PT, R6, R226, P2 ;  /* 0x000000e20600720c */ /* 0x000fe40001741670 */
[----:B-1----:R-:W-:Y:S02]  /*10400*/  FSEL R9, R66, -INF , !P3 ;  /* 0xff80000042097808 */ /* 0x002fe40005800000 */
[----:B------:R-:W-:-:S03]  /*10410*/  ISETP.GE.AND P3, PT, R6, R231, PT ;  /* 0x000000e70600720c */ /* 0x000fc60003f66270 */
[----:B------:R1:W-:Y:S01]  /*10420*/  STL [R1+0x4c], R9 ;  /* 0x00004c0901007387 */ /* 0x0003e20000100800 */
[----:B------:R-:W-:Y:S02]  /*10430*/  ISETP.LT.OR P5, PT, R6, R227, P3 ;  /* 0x000000e30600720c */ /* 0x000fe40001fa1670 */
[----:B------:R-:W-:Y:S02]  /*10440*/  ISETP.GE.AND P3, PT, R2, R231, PT ;  /* 0x000000e70200720c */ /* 0x000fe40003f66270 */
[----:B------:R-:W-:Y:S02]  /*10450*/  P2R R6, PR, RZ, 0x2 ;  /* 0x00000002ff067803 */ /* 0x000fe40000000000 */
[----:B------:R-:W-:Y:S02]  /*10460*/  P2R R7, PR, RZ, 0x4 ;  /* 0x00000004ff077803 */ /* 0x000fe40000000000 */
[----:B------:R-:W-:Y:S02]  /*10470*/  FSEL R62, R62, -INF , !P5 ;  /* 0xff8000003e3e7808 */ /* 0x000fe40006800000 */
[----:B------:R-:W-:-:S02]  /*10480*/  FSEL R115, R73, -INF , !P6 ;  /* 0xff80000049737808 */ /* 0x000fc40007000000 */
[C---:B------:R-:W-:Y:S02]  /*10490*/  ISETP.GE.AND P2, PT, R2.reuse, R230, PT ;  /* 0x000000e60200720c */ /* 0x040fe40003f46270 */
[----:B------:R-:W-:Y:S02]  /*104a0*/  ISETP.LT.OR P5, PT, R2, R227, P3 ;  /* 0x000000e30200720c */ /* 0x000fe40001fa1670 */
[----:B------:R-:W-:Y:S02]  /*104b0*/  ISETP.NE.AND P3, PT, R6, RZ, PT ;  /* 0x000000ff0600720c */ /* 0x000fe40003f65270 */
[----:B-1----:R-:W-:Y:S02]  /*104c0*/  FSEL R9, R27, -INF , !P4 ;  /* 0xff8000001b097808 */ /* 0x002fe40006000000 */
[----:B------:R-:W-:-:S03]  /*104d0*/  ISETP.GE.AND P4, PT, R2, R232, PT ;  /* 0x000000e80200720c */ /* 0x000fc60003f86270 */
[----:B------:R1:W-:Y:S01]  /*104e0*/  STL [R1+0x1c], R9 ;  /* 0x00001c0901007387 */ /* 0x0003e20000100800 */
[----:B------:R-:W-:Y:S01]  /*104f0*/  ISETP.LT.OR P6, PT, R2, R228, P4 ;  /* 0x000000e40200720c */ /* 0x000fe200027c1670 */
[----:B------:R-:W-:Y:S01]  /*10500*/  VIADD R6, R0, 0x41 ;  /* 0x0000004100067836 */ /* 0x000fe20000000000 */
[----:B------:R-:W-:Y:S01]  /*10510*/  ISETP.NE.AND P4, PT, R7, RZ, PT ;  /* 0x000000ff0700720c */ /* 0x000fe20003f85270 */
[----:B------:R-:W-:Y:S01]  /*10520*/  FMUL.FTZ R8, R245, UR32 ;  /* 0x00000020f5087c20 */ /* 0x000fe20008410000 */
[C---:B------:R-:W-:Y:S02]  /*10530*/  ISETP.GE.AND P1, PT, R2.reuse, R229, PT ;  /* 0x000000e50200720c */ /* 0x040fe40003f26270 */
[----:B------:R-:W-:Y:S02]  /*10540*/  ISETP.LT.OR P2, PT, R2, R226, P2 ;  /* 0x000000e20200720c */ /* 0x000fe40001741670 */
[----:B------:R-:W-:Y:S01]  /*10550*/  FSEL R63, R65, -INF , !P4 ;  /* 0xff800000413f7808 */ /* 0x000fe20006000000 */
[----:B------:R2:W4:Y:S01]  /*10560*/  MUFU.TANH R31, R8 ;  /* 0x00000008001f7308 */ /* 0x0005220000002400 */
[----:B------:R-:W-:-:S02]  /*10570*/  ISETP.GE.AND P4, PT, R6, R232, PT ;  /* 0x000000e80600720c */ /* 0x000fc40003f86270 */
[----:B------:R-:W-:Y:S02]  /*10580*/  P2R R7, PR, RZ, 0x4 ;  /* 0x00000004ff077803 */ /* 0x000fe40000000000 */
[----:B-1----:R-:W-:-:S05]  /*10590*/  FSEL R9, R17, -INF , !P0 ;  /* 0xff80000011097808 */ /* 0x002fca0004000000 */
[----:B------:R1:W-:Y:S01]  /*105a0*/  STL [R1+0x3c], R9 ;  /* 0x00003c0901007387 */ /* 0x0003e20000100800 */
[----:B------:R-:W-:Y:S01]  /*105b0*/  ISETP.LT.OR P0, PT, R2, R225, P1 ;  /* 0x000000e10200720c */ /* 0x000fe20000f01670 */
[----:B--2---:R-:W-:Y:S01]  /*105c0*/  FMUL.FTZ R8, R247, UR32 ;  /* 0x00000020f7087c20 */ /* 0x004fe20008410000 */
[----:B------:R-:W-:Y:S01]  /*105d0*/  ISETP.GE.AND P1, PT, R6, R229, PT ;  /* 0x000000e50600720c */ /* 0x000fe20003f26270 */
[----:B------:R-:W-:Y:S01]  /*105e0*/  VIADD R2, R0, 0x48 ;  /* 0x0000004800027836 */ /* 0x000fe20000000000 */
[----:B------:R-:W-:Y:S02]  /*105f0*/  FSEL R247, R59, -INF , !P6 ;  /* 0xff8000003bf77808 */ /* 0x000fe40007000000 */
[C---:B------:R-:W-:Y:S02]  /*10600*/  ISETP.GE.AND P2, PT, R6.reuse, R230, PT ;  /* 0x000000e60600720c */ /* 0x040fe40003f46270 */
[----:B------:R-:W-:Y:S02]  /*10610*/  ISETP.LT.OR P6, PT, R6, R228, P4 ;  /* 0x000000e40600720c */ /* 0x000fe400027c1670 */
[----:B------:R-:W-:-:S02]  /*10620*/  ISETP.NE.AND P4, PT, R7, RZ, PT ;  /* 0x000000ff0700720c */ /* 0x000fc40003f85270 */
[----:B------:R-:W-:Y:S02]  /*10630*/  ISETP.LT.OR P1, PT, R6, R225, P1 ;  /* 0x000000e10600720c */ /* 0x000fe40000f21670 */
[----:B------:R-:W-:Y:S01]  /*10640*/  FSEL R103, R18, -INF , !P5 ;  /* 0xff80000012677808 */ /* 0x000fe20006800000 */
[----:B-1----:R-:W-:-:S04]  /*10650*/  FMUL.FTZ R9, R134, UR32 ;  /* 0x0000002086097c20 */ /* 0x002fc80008410000 */
[----:B------:R1:W-:Y:S01]  /*10660*/  MUFU.TANH R17, R9 ;  /* 0x0000000900117308 */ /* 0x0003e20000002400 */
[----:B------:R-:W-:Y:S02]  /*10670*/  ISETP.LT.OR P2, PT, R6, R226, P2 ;  /* 0x000000e20600720c */ /* 0x000fe40001741670 */
[----:B------:R-:W-:Y:S02]  /*10680*/  FSEL R243, R60, -INF , !P6 ;  /* 0xff8000003cf37808 */ /* 0x000fe40007000000 */
[----:B------:R-:W-:Y:S02]  /*10690*/  P2R R7, PR, RZ, 0x4 ;  /* 0x00000004ff077803 */ /* 0x000fe40000000000 */
[----:B------:R-:W-:Y:S02]  /*106a0*/  ISETP.GE.AND P2, PT, R2, R230, PT ;  /* 0x000000e60200720c */ /* 0x000fe40003f46270 */
[----:B-1----:R-:W-:Y:S02]  /*106b0*/  FSEL R9, R61, -INF , !P3 ;  /* 0xff8000003d097808 */ /* 0x002fe40005800000 */
[----:B------:R-:W-:-:S02]  /*106c0*/  ISETP.GE.AND P3, PT, R6, R231, PT ;  /* 0x000000e70600720c */ /* 0x000fc40003f66270 */
[----:B------:R-:W-:Y:S02]  /*106d0*/  FSEL R61, R14, -INF , !P4 ;  /* 0xff8000000e3d7808 */ /* 0x000fe40006000000 */
[----:B------:R-:W-:Y:S02]  /*106e0*/  ISETP.LT.OR P5, PT, R6, R227, P3 ;  /* 0x000000e30600720c */ /* 0x000fe40001fa1670 */
[C---:B------:R-:W-:Y:S02]  /*106f0*/  ISETP.GE.AND P3, PT, R2.reuse, R231, PT ;  /* 0x000000e70200720c */ /* 0x040fe40003f66270 */
[----:B------:R-:W-:Y:S02]  /*10700*/  P2R R6, PR, RZ, 0x2 ;  /* 0x00000002ff067803 */ /* 0x000fe40000000000 */
[----:B------:R-:W-:Y:S02]  /*10710*/  ISETP.GE.AND P4, PT, R2, R232, PT ;  /* 0x000000e80200720c */ /* 0x000fe40003f86270 */
[----:B------:R-:W-:-:S02]  /*10720*/  FSEL R102, R26, -INF , !P5 ;  /* 0xff8000001a667808 */ /* 0x000fc40006800000 */
[C---:B------:R-:W-:Y:S02]  /*10730*/  ISETP.LT.OR P5, PT, R2.reuse, R227, P3 ;  /* 0x000000e30200720c */ /* 0x040fe40001fa1670 */
[----:B------:R-:W-:Y:S02]  /*10740*/  ISETP.LT.OR P6, PT, R2, R228, P4 ;  /* 0x000000e40200720c */ /* 0x000fe400027c1670 */
[----:B------:R-:W-:Y:S01]  /*10750*/  ISETP.NE.AND P3, PT, R6, RZ, PT ;  /* 0x000000ff0600720c */ /* 0x000fe20003f65270 */
[----:B------:R-:W-:Y:S01]  /*10760*/  VIADD R6, R0, 0x49 ;  /* 0x0000004900067836 */ /* 0x000fe20000000000 */
[----:B------:R-:W-:Y:S01]  /*10770*/  ISETP.NE.AND P4, PT, R7, RZ, PT ;  /* 0x000000ff0700720c */ /* 0x000fe20003f85270 */
[----:B------:R1:W2:Y:S01]  /*10780*/  MUFU.TANH R29, R8 ;  /* 0x00000008001d7308 */ /* 0x0002a20000002400 */
[C---:B------:R-:W-:Y:S02]  /*10790*/  ISETP.GE.AND P1, PT, R2.reuse, R229, PT ;  /* 0x000000e50200720c */ /* 0x040fe40003f26270 */
[----:B------:R-:W-:Y:S01]  /*107a0*/  ISETP.LT.OR P2, PT, R2, R226, P2 ;  /* 0x000000e20200720c */ /* 0x000fe20001741670 */
[----:B------:R3:W-:Y:S01]  /*107b0*/  STL [R1+0x28], R9 ;  /* 0x0000280901007387 */ /* 0x0007e20000100800 */
[----:B------:R-:W-:-:S02]  /*107c0*/  FSEL R58, R58, -INF , !P4 ;  /* 0xff8000003a3a7808 */ /* 0x000fc40006000000 */
[----:B------:R-:W-:Y:S02]  /*107d0*/  ISETP.GE.AND P4, PT, R6, R232, PT ;  /* 0x000000e80600720c */ /* 0x000fe40003f86270 */
[----:B------:R-:W-:Y:S02]  /*107e0*/  P2R R7, PR, RZ, 0x4 ;  /* 0x00000004ff077803 */ /* 0x000fe40000000000 */
[----:B------:R-:W-:Y:S01]  /*107f0*/  FSEL R57, R57, -INF , !P3 ;  /* 0xff80000039397808 */ /* 0x000fe20005800000 */
[----:B-1----:R-:W-:Y:S01]  /*10800*/  FMUL.FTZ R8, R132, UR32 ;  /* 0x0000002084087c20 */ /* 0x002fe20008410000 */
[----:B------:R-:W-:-:S03]  /*10810*/  FSEL R235, R25, -INF , !P6 ;  /* 0xff80000019eb7808 */ /* 0x000fc60007000000 */
[----:B------:R1:W2:Y:S01]  /*10820*/  MUFU.TANH R27, R8 ;  /* 0x00000008001b7308 */ /* 0x0002a20000002400 */
[C---:B------:R-:W-:Y:S02]  /*10830*/  ISETP.GE.AND P2, PT, R6.reuse, R230, PT ;  /* 0x000000e60600720c */ /* 0x040fe40003f46270 */
[----:B------:R-:W-:Y:S02]  /*10840*/  ISETP.GE.AND P3, PT, R6, R231, PT ;  /* 0x000000e70600720c */ /* 0x000fe40003f66270 */
[----:B---3--:R-:W-:Y:S02]  /*10850*/  FSEL R9, R12, -INF , !P0 ;  /* 0xff8000000c097808 */ /* 0x008fe40004000000 */
[----:B------:R-:W-:Y:S02]  /*10860*/  ISETP.LT.OR P0, PT, R2, R225, P1 ;  /* 0x000000e10200720c */ /* 0x000fe40000f01670 */
[----:B------:R-:W-:Y:S01]  /*10870*/  ISETP.GE.AND P1, PT, R6, R229, PT ;  /* 0x000000e50600720c */ /* 0x000fe20003f26270 */
[----:B------:R-:W-:Y:S01]  /*10880*/  VIADD R2, R0, 0x50 ;  /* 0x0000005000027836 */ /* 0x000fe20000000000 */
[----:B------:R-:W-:Y:S01]  /*10890*/  ISETP.LT.OR P6, PT, R6, R228, P4 ;  /* 0x000000e40600720c */ /* 0x000fe200027c1670 */
[----:B-1----:R-:W-:Y:S01]  /*108a0*/  FMUL.FTZ R8, R133, UR32 ;  /* 0x0000002085087c20 */ /* 0x002fe20008410000 */
[----:B------:R-:W-:-:S02]  /*108b0*/  ISETP.NE.AND P4, PT, R7, RZ, PT ;  /* 0x000000ff0700720c */ /* 0x000fc40003f85270 */
[----:B------:R-:W-:Y:S01]  /*108c0*/  ISETP.LT.OR P1, PT, R6, R225, P1 ;  /* 0x000000e10600720c */ /* 0x000fe20000f21670 */
[----:B------:R1:W-:Y:S01]  /*108d0*/  MUFU.TANH R28, R8 ;  /* 0x00000008001c7308 */ /* 0x0003e20000002400 */
[----:B------:R-:W-:Y:S02]  /*108e0*/  FSEL R100, R24, -INF , !P5 ;  /* 0xff80000018647808 */ /* 0x000fe40006800000 */
[C---:B------:R-:W-:Y:S02]  /*108f0*/  ISETP.LT.OR P2, PT, R6.reuse, R226, P2 ;  /* 0x000000e20600720c */ /* 0x040fe40001741670 */
[----:B------:R-:W-:Y:S02]  /*10900*/  ISETP.LT.OR P5, PT, R6, R227, P3 ;  /* 0x000000e30600720c */ /* 0x000fe40001fa1670 */
[----:B------:R-:W-:Y:S02]  /*10910*/  FSEL R59, R16, -INF , !P4 ;  /* 0xff800000103b7808 */ /* 0x000fe40006000000 */
[----:B------:R-:W-:-:S02]  /*10920*/  ISETP.GE.AND P3, PT, R2, R231, PT ;  /* 0x000000e70200720c */ /* 0x000fc40003f66270 */
[----:B------:R-:W-:Y:S02]  /*10930*/  P2R R6, PR, RZ, 0x2 ;  /* 0x00000002ff067803 */ /* 0x000fe40000000000 */
[----:B------:R-:W-:Y:S01]  /*10940*/  ISETP.GE.AND P4, PT, R2, R232, PT ;  /* 0x000000e80200720c */ /* 0x000fe20003f86270 */
[----:B-1----:R-:W-:Y:S01]  /*10950*/  FMUL.FTZ R8, R135, UR32 ;  /* 0x0000002087087c20 */ /* 0x002fe20008410000 */
[----:B------:R-:W-:Y:S02]  /*10960*/  P2R R7, PR, RZ, 0x4 ;  /* 0x00000004ff077803 */ /* 0x000fe40000000000 */
[----:B------:R-:W-:Y:S01]  /*10970*/  FSEL R246, R39, -INF , !P5 ;  /* 0xff80000027f67808 */ /* 0x000fe20006800000 */
[----:B------:R1:W-:Y:S01]  /*10980*/  MUFU.TANH R18, R8 ;  /* 0x0000000800127308 */ /* 0x0003e20000002400 */
[----:B------:R-:W-:Y:S02]  /*10990*/  FSEL R126, R56, -INF , !P6 ;  /* 0xff800000387e7808 */ /* 0x000fe40007000000 */
[----:B------:R-:W-:-:S02]  /*109a0*/  ISETP.GE.AND P2, PT, R2, R230, PT ;  /* 0x000000e60200720c */ /* 0x000fc40003f46270 */
[C---:B------:R-:W-:Y:S02]  /*109b0*/  ISETP.LT.OR P5, PT, R2.reuse, R227, P3 ;  /* 0x000000e30200720c */ /* 0x040fe40001fa1670 */
[----:B------:R-:W-:Y:S02]  /*109c0*/  ISETP.LT.OR P6, PT, R2, R228, P4 ;  /* 0x000000e40200720c */ /* 0x000fe400027c1670 */
[----:B------:R-:W-:Y:S01]  /*109d0*/  ISETP.NE.AND P3, PT, R6, RZ, PT ;  /* 0x000000ff0600720c */ /* 0x000fe20003f65270 */
[----:B------:R-:W-:Y:S01]  /*109e0*/  VIADD R6, R0, 0x51 ;  /* 0x0000005100067836 */ /* 0x000fe20000000000 */
[----:B------:R-:W-:Y:S01]  /*109f0*/  ISETP.NE.AND P4, PT, R7, RZ, PT ;  /* 0x000000ff0700720c */ /* 0x000fe20003f85270 */
[----:B-1----:R-:W-:Y:S01]  /*10a00*/  FMUL.FTZ R8, R208, UR32 ;  /* 0x00000020d0087c20 */ /* 0x002fe20008410000 */
[C---:B------:R-:W-:Y:S02]  /*10a10*/  ISETP.GE.AND P1, PT, R2.reuse, R229, PT ;  /* 0x000000e50200720c */ /* 0x040fe40003f26270 */
[----:B------:R-:W-:Y:S01]  /*10a20*/  ISETP.LT.OR P2, PT, R2, R226, P2 ;  /* 0x000000e20200720c */ /* 0x000fe20001741670 */
[----:B------:R1:W3:Y:S01]  /*10a30*/  MUFU.TANH R14, R8 ;  /* 0x00000008000e7308 */ /* 0x0002e20000002400 */
[----:B------:R-:W-:-:S02]  /*10a40*/  FSEL R252, R38, -INF , !P4 ;  /* 0xff80000026fc7808 */ /* 0x000fc40006000000 */
[----:B------:R-:W-:Y:S02]  /*10a50*/  FSEL R60, R15, -INF , !P0 ;  /* 0xff8000000f3c7808 */ /* 0x000fe40004000000 */
[----:B------:R-:W-:Y:S02]  /*10a60*/  ISETP.GE.AND P4, PT, R6, R232, PT ;  /* 0x000000e80600720c */ /* 0x000fe40003f86270 */
[----:B------:R-:W-:Y:S02]  /*10a70*/  ISETP.LT.OR P0, PT, R2, R225, P1 ;  /* 0x000000e10200720c */ /* 0x000fe40000f01670 */
[----:B------:R-:W-:Y:S02]  /*10a80*/  P2R R7, PR, RZ, 0x4 ;  /* 0x00000004ff077803 */ /* 0x000fe40000000000 */
[----:B------:R-:W-:Y:S01]  /*10a90*/  ISETP.GE.AND P1, PT, R6, R229, PT ;  /* 0x000000e50600720c */ /* 0x000fe20003f26270 */
[----:B-1----:R-:W-:Y:S01]  /*10aa0*/  FMUL.FTZ R8, R209, UR32 ;  /* 0x00000020d1087c20 */ /* 0x002fe20008410000 */
[----:B------:R-:W-:-:S03]  /*10ab0*/  FSEL R37, R37, -INF , !P3 ;  /* 0xff80000025257808 */ /* 0x000fc60005800000 */
[----:B------:R1:W3:Y:S01]  /*10ac0*/  MUFU.TANH R26, R8 ;  /* 0x00000008001a7308 */ /* 0x0002e20000002400 */
[----:B------:R-:W-:Y:S01]  /*10ad0*/  FSEL R125, R35, -INF , !P6 ;  /* 0xff800000237d7808 */ /* 0x000fe20007000000 */
[----:B------:R-:W-:Y:S01]  /*10ae0*/  VIADD R2, R0, 0x58 ;  /* 0x0000005800027836 */ /* 0x000fe20000000000 */
[C---:B------:R-:W-:Y:S02]  /*10af0*/  ISETP.GE.AND P2, PT, R6.reuse, R230, PT ;  /* 0x000000e60600720c */ /* 0x040fe40003f46270 */
[C---:B------:R-:W-:Y:S02]  /*10b00*/  ISETP.GE.AND P3, PT, R6.reuse, R231, PT ;  /* 0x000000e70600720c */ /* 0x040fe40003f66270 */
[C---:B------:R-:W-:Y:S02]  /*10b10*/  ISETP.LT.OR P6, PT, R6.reuse, R228, P4 ;  /* 0x000000e40600720c */ /* 0x040fe400027c1670 */
[----:B------:R-:W-:Y:S02]  /*10b20*/  ISETP.NE.AND P4, PT, R7, RZ, PT ;  /* 0x000000ff0700720c */ /* 0x000fe40003f85270 */
[----:B------:R-:W-:Y:S01]  /*10b30*/  ISETP.LT.OR P1, PT, R6, R225, P1 ;  /* 0x000000e10600720c */ /* 0x000fe20000f21670 */
[----:B-1----:R-:W-:Y:S01]  /*10b40*/  FMUL.FTZ R8, R211, UR32 ;  /* 0x00000020d3087c20 */ /* 0x002fe20008410000 */
[----:B------:R-:W-:-:S02]  /*10b50*/  FSEL R242, R22, -INF , !P5 ;  /* 0xff80000016f27808 */ /* 0x000fc40006800000 */
[C---:B------:R-:W-:Y:S01]  /*10b60*/  ISETP.LT.OR P2, PT, R6.reuse, R226, P2 ;  /* 0x000000e20600720c */ /* 0x040fe20001741670 */
[----:B------:R1:W-:Y:S01]  /*10b70*/  MUFU.TANH R25, R8 ;  /* 0x0000000800197308 */ /* 0x0003e20000002400 */
[----:B------:R-:W-:Y:S02]  /*10b80*/  ISETP.LT.OR P5, PT, R6, R227, P3 ;  /* 0x000000e30600720c */ /* 0x000fe40001fa1670 */
[----:B------:R-:W-:Y:S02]  /*10b90*/  FSEL R245, R13, -INF , !P4 ;  /* 0xff8000000df57808 */ /* 0x000fe40006000000 */
[C---:B------:R-:W-:Y:S02]  /*10ba0*/  ISETP.GE.AND P3, PT, R2.reuse, R231, PT ;  /* 0x000000e70200720c */ /* 0x040fe40003f66270 */
[----:B------:R-:W-:Y:S02]  /*10bb0*/  P2R R6, PR, RZ, 0x2 ;  /* 0x00000002ff067803 */ /* 0x000fe40000000000 */
[----:B------:R-:W-:-:S02]  /*10bc0*/  ISETP.GE.AND P4, PT, R2, R232, PT ;  /* 0x000000e80200720c */ /* 0x000fc40003f86270 */
[----:B------:R-:W-:Y:S01]  /*10bd0*/  P2R R7, PR, RZ, 0x4 ;  /* 0x00000004ff077803 */ /* 0x000fe20000000000 */
[----:B-1----:R-:W-:Y:S01]  /*10be0*/  FMUL.FTZ R8, R204, UR32 ;  /* 0x00000020cc087c20 */ /* 0x002fe20008410000 */
[----:B------:R-:W-:-:S03]  /*10bf0*/  FSEL R223, R23, -INF , !P5 ;  /* 0xff80000017df7808 */ /* 0x000fc60006800000 */
[----:B------:R1:W-:Y:S01]  /*10c00*/  MUFU.TANH R16, R8 ;  /* 0x0000000800107308 */ /* 0x0003e20000002400 */
[----:B------:R-:W-:Y:S02]  /*10c10*/  FSEL R123, R36, -INF , !P6 ;  /* 0xff800000247b7808 */ /* 0x000fe40007000000 */
[C---:B------:R-:W-:Y:S02]  /*10c20*/  ISETP.GE.AND P2, PT, R2.reuse, R230, PT ;  /* 0x000000e60200720c */ /* 0x040fe40003f46270 */
[C---:B------:R-:W-:Y:S02]  /*10c30*/  ISETP.LT.OR P5, PT, R2.reuse, R227, P3 ;  /* 0x000000e30200720c */ /* 0x040fe40001fa1670 */
[----:B------:R-:W-:Y:S02]  /*10c40*/  ISETP.LT.OR P6, PT, R2, R228, P4 ;  /* 0x000000e40200720c */ /* 0x000fe400027c1670 */
[----:B------:R-:W-:Y:S01]  /*10c50*/  ISETP.NE.AND P3, PT, R6, RZ, PT ;  /* 0x000000ff0600720c */ /* 0x000fe20003f65270 */
[----:B------:R-:W-:Y:S01]  /*10c60*/  VIADD R6, R0, 0x59 ;  /* 0x0000005900067836 */ /* 0x000fe20000000000 */
[----:B------:R-:W-:Y:S01]  /*10c70*/  ISETP.NE.AND P4, PT, R7, RZ, PT ;  /* 0x000000ff0700720c */ /* 0x000fe20003f85270 */
[----:B-1----:R-:W-:Y:S01]  /*10c80*/  FMUL.FTZ R8, R205, UR32 ;  /* 0x00000020cd087c20 */ /* 0x002fe20008410000 */
[----:B------:R-:W-:-:S02]  /*10c90*/  ISETP.GE.AND P1, PT, R2, R229, PT ;  /* 0x000000e50200720c */ /* 0x000fc40003f26270 */
[----:B------:R-:W-:Y:S01]  /*10ca0*/  ISETP.LT.OR P2, PT, R2, R226, P2 ;  /* 0x000000e20200720c */ /* 0x000fe20001741670 */
[----:B------:R1:W-:Y:S01]  /*10cb0*/  MUFU.TANH R24, R8 ;  /* 0x0000000800187308 */ /* 0x0003e20000002400 */
[----:B------:R-:W-:Y:S02]  /*10cc0*/  FSEL R241, R34, -INF , !P4 ;  /* 0xff80000022f17808 */ /* 0x000fe40006000000 */
[----:B------:R-:W-:Y:S02]  /*10cd0*/  FSEL R202, R11, -INF , !P0 ;  /* 0xff8000000bca7808 */ /* 0x000fe40004000000 */
[----:B------:R-:W-:Y:S02]  /*10ce0*/  ISETP.GE.AND P4, PT, R6, R232, PT ;  /* 0x000000e80600720c */ /* 0x000fe40003f86270 */
[----:B------:R-:W-:Y:S02]  /*10cf0*/  ISETP.LT.OR P0, PT, R2, R225, P1 ;  /* 0x000000e10200720c */ /* 0x000fe40000f01670 */
[----:B------:R-:W-:-:S02]  /*10d00*/  P2R R7, PR, RZ, 0x4 ;  /* 0x00000004ff077803 */ /* 0x000fc40000000000 */
[----:B------:R-:W-:Y:S01]  /*10d10*/  ISETP.GE.AND P1, PT, R6, R229, PT ;  /* 0x000000e50600720c */ /* 0x000fe20003f26270 */
[----:B-1----:R-:W-:Y:S01]  /*10d20*/  FMUL.FTZ R8, R207, UR32 ;  /* 0x00000020cf087c20 */ /* 0x002fe20008410000 */
[----:B------:R-:W-:-:S03]  /*10d30*/  FSEL R75, R21, -INF , !P6 ;  /* 0xff800000154b7808 */ /* 0x000fc60007000000 */
[----:B------:R1:W-:Y:S01]  /*10d40*/  MUFU.TANH R22, R8 ;  /* 0x0000000800167308 */ /* 0x0003e20000002400 */
[----:B------:R-:W-:Y:S01]  /*10d50*/  ISETP.GE.AND P2, PT, R6, R230, PT ;  /* 0x000000e60600720c */ /* 0x000fe20003f46270 */
[----:B------:R-:W-:Y:S01]  /*10d60*/  VIADD R2, R0, 0x60 ;  /* 0x0000006000027836 */ /* 0x000fe20000000000 */
[C---:B------:R-:W-:Y:S02]  /*10d70*/  ISETP.LT.OR P6, PT, R6.reuse, R228, P4 ;  /* 0x000000e40600720c */ /* 0x040fe400027c1670 */
[----:B------:R-:W-:Y:S02]  /*10d80*/  ISETP.NE.AND P4, PT, R7, RZ, PT ;  /* 0x000000ff0700720c */ /* 0x000fe40003f85270 */
[----:B------:R-:W-:Y:S02]  /*10d90*/  ISETP.LT.OR P1, PT, R6, R225, P1 ;  /* 0x000000e10600720c */ /* 0x000fe40000f21670 */
[----:B------:R-:W-:Y:S02]  /*10da0*/  FSEL R130, R20, -INF , !P5 ;  /* 0xff80000014827808 */ /* 0x000fe40006800000 */
[----:B------:R-:W-:Y:S01]  /*10db0*/  ISETP.LT.OR P2, PT, R6, R226, P2 ;  /* 0x000000e20600720c */ /* 0x000fe20001741670 */
[----:B-1----:R-:W-:Y:S01]  /*10dc0*/  FMUL.FTZ R8, R248, UR32 ;  /* 0x00000020f8087c20 */ /* 0x002fe20008410000 */
[----:B------:R-:W-:-:S02]  /*10dd0*/  FSEL R248, R33, -INF , !P3 ;  /* 0xff80000021f87808 */ /* 0x000fc40005800000 */
[C---:B------:R-:W-:Y:S02]  /*10de0*/  ISETP.GE.AND P3, PT, R6.reuse, R231, PT ;  /* 0x000000e70600720c */ /* 0x040fe40003f66270 */
[----:B----4-:R-:W-:Y:S02]  /*10df0*/  FSEL R222, R19, -INF , !P4 ;  /* 0xff80000013de7808 */ /* 0x010fe40006000000 */
[----:B------:R-:W-:Y:S02]  /*10e00*/  ISETP.LT.OR P5, PT, R6, R227, P3 ;  /* 0x000000e30600720c */ /* 0x000fe40001fa1670 */
[C---:B------:R-:W-:Y:S02]  /*10e10*/  ISETP.GE.AND P3, PT, R2.reuse, R231, PT ;  /* 0x000000e70200720c */ /* 0x040fe40003f66270 */
[----:B------:R-:W-:Y:S02]  /*10e20*/  P2R R6, PR, RZ, 0x2 ;  /* 0x00000002ff067803 */ /* 0x000fe40000000000 */
[----:B------:R-:W-:-:S02]  /*10e30*/  ISETP.GE.AND P4, PT, R2, R232, PT ;  /* 0x000000e80200720c */ /* 0x000fc40003f86270 */
[----:B------:R-:W-:Y:S02]  /*10e40*/  P2R R7, PR, RZ, 0x4 ;  /* 0x00000004ff077803 */ /* 0x000fe40000000000 */
[----:B------:R-:W-:Y:S02]  /*10e50*/  FSEL R124, R30, -INF , !P5 ;  /* 0xff8000001e7c7808 */ /* 0x000fe40006800000 */
[----:B------:R-:W-:Y:S02]  /*10e60*/  FSEL R74, R32, -INF , !P6 ;  /* 0xff800000204a7808 */ /* 0x000fe40007000000 */
[C---:B------:R-:W-:Y:S02]  /*10e70*/  ISETP.GE.AND P2, PT, R2.reuse, R230, PT ;  /* 0x000000e60200720c */ /* 0x040fe40003f46270 */
[C---:B------:R-:W-:Y:S01]  /*10e80*/  ISETP.LT.OR P5, PT, R2.reuse, R227, P3 ;  /* 0x000000e30200720c */ /* 0x040fe20001fa1670 */
[----:B------:R1:W-:Y:S01]  /*10e90*/  MUFU.TANH R13, R8 ;  /* 0x00000008000d7308 */ /* 0x0003e20000002400 */
[----:B------:R-:W-:-:S02]  /*10ea0*/  ISETP.LT.OR P6, PT, R2, R228, P4 ;  /* 0x000000e40200720c */ /* 0x000fc400027c1670 */
[----:B------:R-:W-:Y:S01]  /*10eb0*/  ISETP.NE.AND P3, PT, R6, RZ, PT ;  /* 0x000000ff0600720c */ /* 0x000fe20003f65270 */
[----:B------:R-:W-:Y:S01]  /*10ec0*/  VIADD R6, R0, 0x61 ;  /* 0x0000006100067836 */ /* 0x000fe20000000000 */
[----:B------:R-:W-:Y:S01]  /*10ed0*/  ISETP.NE.AND P4, PT, R7, RZ, PT ;  /* 0x000000ff0700720c */ /* 0x000fe20003f85270 */
[----:B------:R4:W-:Y:S01]  /*10ee0*/  STL [R1+0x18], R9 ;  /* 0x0000180901007387 */ /* 0x0009e20000100800 */
[C---:B------:R-:W-:Y:S02]  /*10ef0*/  ISETP.GE.AND P1, PT, R2.reuse, R229, PT ;  /* 0x000000e50200720c */ /* 0x040fe40003f26270 */
[----:B------:R-:W-:Y:S02]  /*10f00*/  ISETP.LT.OR P2, PT, R2, R226, P2 ;  /* 0x000000e20200720c */ /* 0x000fe40001741670 */
[----:B------:R-:W-:Y:S02]  /*10f10*/  FSEL R131, R31, -INF , !P4 ;  /* 0xff8000001f837808 */ /* 0x000fe40006000000 */
[----:B------:R-:W-:Y:S01]  /*10f20*/  FSEL R244, R10, -INF , !P0 ;  /* 0xff8000000af47808 */ /* 0x000fe20004000000 */
[----:B-1----:R-:W-:Y:S01]  /*10f30*/  FMUL.FTZ R8, R249, UR32 ;  /* 0x00000020f9087c20 */ /* 0x002fe20008410000 */
[----:B------:R-:W-:-:S02]  /*10f40*/  ISETP.GE.AND P4, PT, R6, R232, PT ;  /* 0x000000e80600720c */ /* 0x000fc40003f86270 */
[----:B------:R-:W-:Y:S01]  /*10f50*/  ISETP.LT.OR P0, PT, R2, R225, P1 ;  /* 0x000000e10200720c */ /* 0x000fe20000f01670 */
[----:B------:R1:W-:Y:S01]  /*10f60*/  MUFU.TANH R23, R8 ;  /* 0x0000000800177308 */ /* 0x0003e20000002400 */
[----:B------:R-:W-:Y:S02]  /*10f70*/  P2R R7, PR, RZ, 0x4 ;  /* 0x00000004ff077803 */ /* 0x000fe40000000000 */
[----:B------:R-:W-:Y:S01]  /*10f80*/  ISETP.GE.AND P1, PT, R6, R229, PT ;  /* 0x000000e50600720c */ /* 0x000fe20003f26270 */
[----:B------:R-:W-:Y:S01]  /*10f90*/  VIADD R2, R0, 0x68 ;  /* 0x0000006800027836 */ /* 0x000fe20000000000 */
[----:B--2---:R-:W-:Y:S01]  /*10fa0*/  FSEL R240, R29, -INF , !P3 ;  /* 0xff8000001df07808 */ /* 0x004fe20005800000 */
[----:B----4-:R-:W-:Y:S01]  /*10fb0*/  FMUL.FTZ R9, R210, UR32 ;  /* 0x00000020d2097c20 */ /* 0x010fe20008410000 */
[----:B------:R-:W-:Y:S02]  /*10fc0*/  FSEL R73, R27, -INF , !P6 ;  /* 0xff8000001b497808 */ /* 0x000fe40007000000 */
[C---:B------:R-:W-:Y:S01]  /*10fd0*/  ISETP.GE.AND P2, PT, R6.reuse, R230, PT ;  /* 0x000000e60600720c */ /* 0x040fe20003f46270 */
[----:B------:R2:W4:Y:S01]  /*10fe0*/  MUFU.TANH R12, R9 ;  /* 0x00000009000c7308 */ /* 0x0005220000002400 */
[----:B-1----:R-:W-:Y:S01]  /*10ff0*/  FMUL.FTZ R8, R251, UR32 ;  /* 0x00000020fb087c20 */ /* 0x002fe20008410000 */
[----:B------:R-:W-:-:S02]  /*11000*/  ISETP.GE.AND P3, PT, R6, R231, PT ;  /* 0x000000e70600720c */ /* 0x000fc40003f66270 */
[----:B------:R-:W-:-:S04]  /*11010*/  ISETP.LT.OR P6, PT, R6, R228, P4 ;  /* 0x000000e40600720c */ /* 0x000fc800027c1670 */
[----:B------:R1:W-:Y:S01]  /*11020*/  MUFU.TANH R21, R8 ;  /* 0x0000000800157308 */ /* 0x0003e20000002400 */
[----:B------:R-:W-:Y:S02]  /*11030*/  ISETP.NE.AND P4, PT, R7, RZ, PT ;  /* 0x000000ff0700720c */ /* 0x000fe40003f85270 */
[C---:B------:R-:W-:Y:S02]  /*11040*/  ISETP.LT.OR P1, PT, R6.reuse, R225, P1 ;  /* 0x000000e10600720c */ /* 0x040fe40000f21670 */
[----:B------:R-:W-:Y:S02]  /*11050*/  FSEL R127, R17, -INF , !P5 ;  /* 0xff800000117f7808 */ /* 0x000fe40006800000 */
[----:B------:R-:W-:Y:S01]  /*11060*/  ISETP.LT.OR P2, PT, R6, R226, P2 ;  /* 0x000000e20600720c */ /* 0x000fe20001741670 */
[----:B--2---:R-:W-:Y:S01]  /*11070*/  FMUL.FTZ R9, R206, UR32 ;  /* 0x00000020ce097c20 */ /* 0x004fe20008410000 */
[----:B------:R-:W-:Y:S02]  /*11080*/  ISETP.LT.OR P5, PT, R6, R227, P3 ;  /* 0x000000e30600720c */ /* 0x000fe40001fa1670 */
[----:B---3--:R-:W-:Y:S01]  /*11090*/  FSEL R135, R14, -INF , !P4 ;  /* 0xff8000000e877808 */ /* 0x008fe20006000000 */
[----:B------:R-:W2:Y:S01]  /*110a0*/  MUFU.TANH R15, R9 ;  /* 0x00000009000f7308 */ /* 0x000ea20000002400 */
[----:B------:R-:W-:Y:S01]  /*110b0*/  ISETP.GE.AND P3, PT, R2, R231, PT ;  /* 0x000000e70200720c */ /* 0x000fe20003f66270 */
[----:B-1----:R-:W-:Y:S01]  /*110c0*/  FMUL.FTZ R8, R96, UR32 ;  /* 0x0000002060087c20 */ /* 0x002fe20008410000 */
[----:B------:R-:W-:-:S02]  /*110d0*/  P2R R6, PR, RZ, 0x2 ;  /* 0x00000002ff067803 */ /* 0x000fc40000000000 */
[----:B------:R-:W-:-:S03]  /*110e0*/  ISETP.GE.AND P4, PT, R2, R232, PT ;  /* 0x000000e80200720c */ /* 0x000fc60003f86270 */
[----:B------:R1:W-:Y:S01]  /*110f0*/  MUFU.TANH R19, R8 ;  /* 0x0000000800137308 */ /* 0x0003e20000002400 */
[----:B------:R-:W-:Y:S02]  /*11100*/  P2R R7, PR, RZ, 0x4 ;  /* 0x00000004ff077803 */ /* 0x000fe40000000000 */
[----:B------:R-:W-:Y:S02]  /*11110*/  FSEL R129, R18, -INF , !P5 ;  /* 0xff80000012817808 */ /* 0x000fe40006800000 */
[----:B------:R-:W-:Y:S02]  /*11120*/  FSEL R72, R28, -INF , !P6 ;  /* 0xff8000001c487808 */ /* 0x000fe40007000000 */
[C---:B------:R-:W-:Y:S02]  /*11130*/  ISETP.GE.AND P2, PT, R2.reuse, R230, PT ;  /* 0x000000e60200720c */ /* 0x040fe40003f46270 */
[C---:B------:R-:W-:Y:S02]  /*11140*/  ISETP.LT.OR P5, PT, R2.reuse, R227, P3 ;  /* 0x000000e30200720c */ /* 0x040fe40001fa1670 */
[----:B------:R-:W-:-:S02]  /*11150*/  ISETP.LT.OR P6, PT, R2, R228, P4 ;  /* 0x000000e40200720c */ /* 0x000fc400027c1670 */
[----:B------:R-:W-:Y:S01]  /*11160*/  ISETP.NE.AND P3, PT, R6, RZ, PT ;  /* 0x000000ff0600720c */ /* 0x000fe20003f65270 */
[----:B-1----:R-:W-:Y:S01]  /*11170*/  FMUL.FTZ R8, R97, UR32 ;  /* 0x0000002061087c20 */ /* 0x002fe20008410000 */
[----:B------:R-:W-:Y:S01]  /*11180*/  ISETP.NE.AND P4, PT, R7, RZ, PT ;  /* 0x000000ff0700720c */ /* 0x000fe20003f85270 */
[----:B------:R-:W-:Y:S02]  /*11190*/  VIADD R6, R0, 0x69 ;  /* 0x0000006900067836 */ /* 0x000fe40000000000 */
[----:B------:R1:W-:Y:S01]  /*111a0*/  MUFU.TANH R20, R8 ;  /* 0x0000000800147308 */ /* 0x0003e20000002400 */
[C---:B------:R-:W-:Y:S02]  /*111b0*/  ISETP.GE.AND P1, PT, R2.reuse, R229, PT ;  /* 0x000000e50200720c */ /* 0x040fe40003f26270 */
[----:B------:R-:W-:Y:S02]  /*111c0*/  ISETP.LT.OR P2, PT, R2, R226, P2 ;  /* 0x000000e20200720c */ /* 0x000fe40001741670 */
[----:B------:R-:W-:-:S02]  /*111d0*/  FSEL R134, R26, -INF , !P4 ;  /* 0xff8000001a867808 */ /* 0x000fc40006000000 */
[----:B----4-:R-:W-:Y:S02]  /*111e0*/  FSEL R234, R12, -INF , !P0 ;  /* 0xff8000000cea7808 */ /* 0x010fe40004000000 */
[----:B------:R-:W-:Y:S01]  /*111f0*/  ISETP.GE.AND P4, PT, R6, R232, PT ;  /* 0x000000e80600720c */ /* 0x000fe20003f86270 */
[----:B------:R-:W-:Y:S01]  /*11200*/  FMUL.FTZ R9, R250, UR32 ;  /* 0x00000020fa097c20 */ /* 0x000fe20008410000 */
[----:B------:R-:W-:Y:S01]  /*11210*/  ISETP.LT.OR P0, PT, R2, R225, P1 ;  /* 0x000000e10200720c */ /* 0x000fe20000f01670 */
[----:B-1----:R-:W-:Y:S01]  /*11220*/  FMUL.FTZ R8, R99, UR32 ;  /* 0x0000002063087c20 */ /* 0x002fe20008410000 */
        /* <DEDUP_REMOVED lines=9> */
[----:B------:R3:W4:Y:S01]  /*112c0*/  MUFU.TANH R11, R9 ;  /* 0x00000009000b7308 */ /* 0x0007220000002400 */
[----:B------:R-:W-:Y:S01]  /*112d0*/  ISETP.NE.AND P4, PT, R7, RZ, PT ;  /* 0x000000ff0700720c */ /* 0x000fe20003f85270 */
[----:B-1----:R-:W-:Y:S01]  /*112e0*/  FMUL.FTZ R8, R136, UR32 ;  /* 0x0000002088087c20 */ /* 0x002fe20008410000 */
[----:B------:R-:W-:Y:S01]  /*112f0*/  ISETP.LT.OR P1, PT, R6, R225, P1 ;  /* 0x000000e10600720c */ /* 0x000fe20000f21670 */
[----:B------:R1:W5:Y:S04]  /*11300*/  LDL.LU R136, [R1+0xf4] ;  /* 0x0000f40001887983 */ /* 0x0003680000300800 */
[----:B------:R4:W-:Y:S01]  /*11310*/  MUFU.TANH R14, R8 ;  /* 0x00000008000e7308 */ /* 0x0009e20000002400 */
[----:B--2---:R-:W-:-:S02]  /*11320*/  FSEL R128, R15, -INF , !P5 ;  /* 0xff8000000f807808 */ /* 0x004fc40006800000 */
[C---:B------:R-:W-:Y:S02]  /*11330*/  ISETP.LT.OR P2, PT, R6.reuse, R226, P2 ;  /* 0x000000e20600720c */ /* 0x040fe40001741670 */
[----:B------:R-:W-:Y:S01]  /*11340*/  ISETP.LT.OR P5, PT, R6, R227, P3 ;  /* 0x000000e30600720c */ /* 0x000fe20001fa1670 */
[----:B---3--:R-:W-:Y:S01]  /*11350*/  FMUL.FTZ R9, R98, UR32 ;  /* 0x0000002062097c20 */ /* 0x008fe20008410000 */
[----:B------:R-:W-:Y:S02]  /*11360*/  FSEL R133, R13, -INF , !P4 ;  /* 0xff8000000d857808 */ /* 0x000fe40006000000 */
[C---:B------:R-:W-:Y:S01]  /*11370*/  ISETP.GE.AND P3, PT, R2.reuse, R231, PT ;  /* 0x000000e70200720c */ /* 0x040fe20003f66270 */
[----:B------:R-:W2:Y:S01]  /*11380*/  MUFU.TANH R10, R9 ;  /* 0x00000009000a7308 */ /* 0x000ea20000002400 */
[----:B------:R-:W-:Y:S01]  /*11390*/  P2R R6, PR, RZ, 0x2 ;  /* 0x00000002ff067803 */ /* 0x000fe20000000000 */
[----:B----4-:R-:W-:Y:S01]  /*113a0*/  FMUL.FTZ R8, R71, UR32 ;  /* 0x0000002047087c20 */ /* 0x010fe20008410000 */
[----:B------:R-:W-:Y:S01]  /*113b0*/  ISETP.GE.AND P4, PT, R2, R232, PT ;  /* 0x000000e80200720c */ /* 0x000fe20003f86270 */
[----:B------:R1:W5:Y:S01]  /*113c0*/  LDL.LU R71, [R1+0xf0] ;  /* 0x0000f00001477983 */ /* 0x0003620000300800 */
[----:B------:R-:W-:-:S03]  /*113d0*/  P2R R7, PR, RZ, 0x4 ;  /* 0x00000004ff077803 */ /* 0x000fc60000000000 */
[----:B------:R3:W-:Y:S01]  /*113e0*/  MUFU.TANH R18, R8 ;  /* 0x0000000800127308 */ /* 0x0007e20000002400 */
[----:B------:R-:W-:Y:S02]  /*113f0*/  FSEL R121, R22, -INF , !P5 ;  /* 0xff80000016797808 */ /* 0x000fe40006800000 */
[----:B------:R-:W-:Y:S02]  /*11400*/  FSEL R94, R24, -INF , !P6 ;  /* 0xff800000185e7808 */ /* 0x000fe40007000000 */
[C---:B------:R-:W-:Y:S02]  /*11410*/  ISETP.GE.AND P2, PT, R2.reuse, R230, PT ;  /* 0x000000e60200720c */ /* 0x040fe40003f46270 */
[C---:B------:R-:W-:Y:S02]  /*11420*/  ISETP.LT.OR P5, PT, R2.reuse, R227, P3 ;  /* 0x000000e30200720c */ /* 0x040fe40001fa1670 */
[----:B------:R-:W-:Y:S02]  /*11430*/  ISETP.LT.OR P6, PT, R2, R228, P4 ;  /* 0x000000e40200720c */ /* 0x000fe400027c1670 */
[----:B------:R-:W-:Y:S01]  /*11440*/  ISETP.NE.AND P3, PT, R6, RZ, PT ;  /* 0x000000ff0600720c */ /* 0x000fe20003f65270 */
[----:B------:R-:W-:Y:S01]  /*11450*/  VIADD R6, R0, 0x71 ;  /* 0x0000007100067836 */ /* 0x000fe20000000000 */
[----:B------:R-:W-:Y:S01]  /*11460*/  ISETP.NE.AND P4, PT, R7, RZ, PT ;  /* 0x000000ff0700720c */ /* 0x000fe20003f85270 */
[----:B---3--:R-:W-:Y:S01]  /*11470*/  FMUL.FTZ R8, R69, UR32 ;  /* 0x0000002045087c20 */ /* 0x008fe20008410000 */
[----:B------:R-:W-:-:S03]  /*11480*/  ISETP.LT.OR P2, PT, R2, R226, P2 ;  /* 0x000000e20200720c */ /* 0x000fc60001741670 */
[----:B------:R3:W-:Y:S01]  /*11490*/  MUFU.TANH R16, R8 ;  /* 0x0000000800107308 */ /* 0x0007e20000002400 */
[----:B------:R-:W-:Y:S02]  /*114a0*/  FSEL R132, R23, -INF , !P4 ;  /* 0xff80000017847808 */ /* 0x000fe40006000000 */
[----:B------:R-:W-:Y:S02]  /*114b0*/  ISETP.GE.AND P1, PT, R2, R229, PT ;  /* 0x000000e50200720c */ /* 0x000fe40003f26270 */
[----:B------:R-:W-:Y:S02]  /*114c0*/  ISETP.GE.AND P4, PT, R6, R232, PT ;  /* 0x000000e80600720c */ /* 0x000fe40003f86270 */
[----:B------:R-:W-:Y:S01]  /*114d0*/  P2R R7, PR, RZ, 0x4 ;  /* 0x00000004ff077803 */ /* 0x000fe20000000000 */
[----:B------:R-:W-:Y:S01]  /*114e0*/  FMUL.FTZ R9, R70, UR32 ;  /* 0x0000002046097c20 */ /* 0x000fe20008410000 */
[----:B------:R-:W-:Y:S01]  /*114f0*/  FSEL R211, R11, -INF , !P0 ;  /* 0xff8000000bd37808 */ /* 0x000fe20004000000 */
[----:B------:R1:W5:Y:S01]  /*11500*/  LDL.LU R70, [R1+0xec] ;  /* 0x0000ec0001467983 */ /* 0x0003620000300800 */
[----:B---3--:R-:W-:Y:S01]  /*11510*/  FMUL.FTZ R8, R236, UR32 ;  /* 0x00000020ec087c20 */ /* 0x008fe20008410000 */
[----:B------:R-:W-:-:S02]  /*11520*/  FSEL R66, R19, -INF , !P6 ;  /* 0xff80000013427808 */ /* 0x000fc40007000000 */
[----:B------:R-:W-:Y:S01]  /*11530*/  FSEL R210, R21, -INF , !P3 ;  /* 0xff80000015d27808 */ /* 0x000fe20005800000 */
[----:B------:R3:W-:Y:S01]  /*11540*/  MUFU.TANH R15, R8 ;  /* 0x00000008000f7308 */ /* 0x0007e20000002400 */
[----:B------:R-:W-:Y:S01]  /*11550*/  ISETP.LT.OR P0, PT, R2, R225, P1 ;  /* 0x000000e10200720c */ /* 0x000fe20000f01670 */
[----:B------:R-:W-:Y:S01]  /*11560*/  VIADD R2, R0, 0x78 ;  /* 0x0000007800027836 */ /* 0x000fe20000000000 */
[C---:B------:R-:W-:Y:S01]  /*11570*/  ISETP.GE.AND P2, PT, R6.reuse, R230, PT ;  /* 0x000000e60600720c */ /* 0x040fe20003f46270 */
[----:B------:R1:W5:Y:S01]  /*11580*/  LDL.LU R69, [R1+0xe8] ;  /* 0x0000e80001457983 */ /* 0x0003620000300800 */
[C---:B------:R-:W-:Y:S02]  /*11590*/  ISETP.LT.OR P6, PT, R6.reuse, R228, P4 ;  /* 0x000000e40600720c */ /* 0x040fe400027c1670 */
[C---:B------:R-:W-:Y:S02]  /*115a0*/  ISETP.GE.AND P3, PT, R6.reuse, R231, PT ;  /* 0x000000e70600720c */ /* 0x040fe40003f66270 */
[----:B------:R-:W-:-:S02]  /*115b0*/  ISETP.GE.AND P1, PT, R6, R229, PT ;  /* 0x000000e50600720c */ /* 0x000fc40003f26270 */
[----:B------:R-:W-:Y:S01]  /*115c0*/  ISETP.NE.AND P4, PT, R7, RZ, PT ;  /* 0x000000ff0700720c */ /* 0x000fe20003f85270 */
[----:B---3--:R-:W-:Y:S01]  /*115d0*/  FMUL.FTZ R8, R237, UR32 ;  /* 0x00000020ed087c20 */ /* 0x008fe20008410000 */
[----:B------:R3:W4:Y:S01]  /*115e0*/  MUFU.TANH R12, R9 ;  /* 0x00000009000c7308 */ /* 0x0007220000002400 */
[----:B--2---:R-:W-:Y:S02]  /*115f0*/  FSEL R119, R10, -INF , !P5 ;  /* 0xff8000000a777808 */ /* 0x004fe40006800000 */
[----:B------:R-:W-:-:S05]  /*11600*/  ISETP.LT.OR P2, PT, R6, R226, P2 ;  /* 0x000000e20600720c */ /* 0x000fca0001741670 */
[----:B------:R2:W-:Y:S01]  /*11610*/  MUFU.TANH R13, R8 ;  /* 0x00000008000d7308 */ /* 0x0005e20000002400 */
[C---:B------:R-:W-:Y:S02]  /*11620*/  ISETP.LT.OR P5, PT, R6.reuse, R227, P3 ;  /* 0x000000e30600720c */ /* 0x040fe40001fa1670 */
[----:B------:R-:W-:Y:S02]  /*11630*/  ISETP.LT.OR P1, PT, R6, R225, P1 ;  /* 0x000000e10600720c */ /* 0x000fe40000f21670 */
[----:B------:R-:W-:Y:S02]  /*11640*/  FSEL R122, R14, -INF , !P4 ;  /* 0xff8000000e7a7808 */ /* 0x000fe40006000000 */
[----:B------:R-:W-:Y:S01]  /*11650*/  ISETP.GE.AND P4, PT, R2, R232, PT ;  /* 0x000000e80200720c */ /* 0x000fe20003f86270 */
[----:B---3--:R-:W-:Y:S01]  /*11660*/  FMUL.FTZ R9, R238, UR32 ;  /* 0x00000020ee097c20 */ /* 0x008fe20008410000 */
[----:B------:R-:W-:Y:S01]  /*11670*/  ISETP.GE.AND P3, PT, R2, R231, PT ;  /* 0x000000e70200720c */ /* 0x000fe20003f66270 */
[----:B--2---:R-:W-:Y:S01]  /*11680*/  FMUL.FTZ R8, R239, UR32 ;  /* 0x00000020ef087c20 */ /* 0x004fe20008410000 */
[----:B------:R-:W-:-:S03]  /*11690*/  P2R R7, PR, RZ, 0x4 ;  /* 0x00000004ff077803 */ /* 0x000fc60000000000 */
[----:B------:R2:W-:Y:S01]  /*116a0*/  MUFU.TANH R10, R8 ;  /* 0x00000008000a7308 */ /* 0x0005e20000002400 */
[----:B------:R-:W-:Y:S02]  /*116b0*/  P2R R6, PR, RZ, 0x2 ;  /* 0x00000002ff067803 */ /* 0x000fe40000000000 */
[----:B------:R-:W-:Y:S02]  /*116c0*/  FSEL R95, R17, -INF , !P5 ;  /* 0xff800000115f7808 */ /* 0x000fe40006800000 */
[C---:B------:R-:W-:Y:S02]  /*116d0*/  ISETP.LT.OR P5, PT, R2.reuse, R228, P4 ;  /* 0x000000e40200720c */ /* 0x040fe400027a1670 */
[----:B------:R-:W-:Y:S01]  /*116e0*/  ISETP.LT.OR P4, PT, R2, R227, P3 ;  /* 0x000000e30200720c */ /* 0x000fe20001f81670 */
[----:B------:R-:W-:Y:S01]  /*116f0*/  MUFU.TANH R11, R9 ;  /* 0x00000009000b7308 */ /* 0x000fe20000002400 */
[----:B------:R-:W-:Y:S02]  /*11700*/  FSEL R64, R20, -INF , !P6 ;  /* 0xff80000014407808 */ /* 0x000fe40007000000 */
[----:B------:R-:W-:Y:S01]  /*11710*/  ISETP.NE.AND P3, PT, R7, RZ, PT ;  /* 0x000000ff0700720c */ /* 0x000fe20003f65270 */
[----:B--2---:R-:W-:Y:S01]  /*11720*/  FMUL.FTZ R8, R68, UR32 ;  /* 0x0000002044087c20 */ /* 0x004fe20008410000 */
[----:B------:R-:W-:Y:S01]  /*11730*/  ISETP.NE.AND P6, PT, R6, RZ, PT ;  /* 0x000000ff0600720c */ /* 0x000fe20003fc5270 */
[----:B------:R1:W5:Y:S02]  /*11740*/  LDL.LU R68, [R1+0xe4] ;  /* 0x0000e40001447983 */ /* 0x0003640000300800 */
[----:B------:R2:W3:Y:S01]  /*11750*/  MUFU.TANH R9, R8 ;  /* 0x0000000800097308 */ /* 0x0004e20000002400 */
[----:B------:R-:W-:Y:S01]  /*11760*/  FMUL.FTZ R7, R4, UR32 ;  /* 0x0000002004077c20 */ /* 0x000fe20008410000 */
[----:B------:R-:W-:Y:S01]  /*11770*/  FMUL.FTZ R6, R3, UR32 ;  /* 0x0000002003067c20 */ /* 0x000fe20008410000 */
[----:B--2---:R-:W-:-:S02]  /*11780*/  FMUL.FTZ R8, R5, UR32 ;  /* 0x0000002005087c20 */ /* 0x004fc40008410000 */
[----:B------:R1:W5:Y:S04]  /*11790*/  LDL.LU R5, [R1+0xe0] ;  /* 0x0000e00001057983 */ /* 0x0003680000300800 */
[----:B------:R1:W5:Y:S04]  /*117a0*/  LDL.LU R4, [R1+0xdc] ;  /* 0x0000dc0001047983 */ /* 0x0003680000300800 */
[----:B------:R1:W5:Y:S01]  /*117b0*/  LDL.LU R3, [R1+0xd8] ;  /* 0x0000d80001037983 */ /* 0x0003620000300800 */
[----:B------:R-:W-:Y:S01]  /*117c0*/  ISETP.GE.AND P2, PT, R2, R230, PT ;  /* 0x000000e60200720c */ /* 0x000fe20003f46270 */
[----:B------:R-:W-:Y:S01]  /*117d0*/  VIADD R0, R0, 0x79 ;  /* 0x0000007900007836 */ /* 0x000fe20000000000 */
[----:B------:R-:W-:-:S02]  /*117e0*/  ISETP.GE.AND P1, PT, R2, R229, PT ;  /* 0x000000e50200720c */ /* 0x000fc40003f26270 */
[----:B------:R-:W-:Y:S02]  /*117f0*/  ISETP.LT.OR P2, PT, R2, R226, P2 ;  /* 0x000000e20200720c */ /* 0x000fe40001741670 */
[----:B----4-:R-:W-:Y:S02]  /*11800*/  FSEL R209, R12, -INF , !P0 ;  /* 0xff8000000cd17808 */ /* 0x010fe40004000000 */
[----:B------:R-:W-:Y:S02]  /*11810*/  FSEL R120, R18, -INF , !P3 ;  /* 0xff80000012787808 */ /* 0x000fe40005800000 */
[----:B------:R-:W-:Y:S02]  /*11820*/  ISETP.LT.OR P0, PT, R2, R225, P1 ;  /* 0x000000e10200720c */ /* 0x000fe40000f01670 */
[C---:B------:R-:W-:Y:S02]  /*11830*/  ISETP.GE.AND P3, PT, R0.reuse, R232, PT ;  /* 0x000000e80000720c */ /* 0x040fe40003f66270 */
[----:B------:R-:W-:-:S02]  /*11840*/  ISETP.GE.AND P1, PT, R0, R230, PT ;  /* 0x000000e60000720c */ /* 0x000fc40003f26270 */
[----:B------:R-:W-:Y:S02]  /*11850*/  P2R R2, PR, RZ, 0x4 ;  /* 0x00000004ff027803 */ /* 0x000fe40000000000 */
[----:B------:R-:W-:Y:S02]  /*11860*/  FSEL R208, R16, -INF , !P6 ;  /* 0xff80000010d07808 */ /* 0x000fe40007000000 */
[C---:B------:R-:W-:Y:S02]  /*11870*/  ISETP.LT.OR P6, PT, R0.reuse, R228, P3 ;  /* 0x000000e40000720c */ /* 0x040fe40001fc1670 */
[----:B------:R-:W-:Y:S02]  /*11880*/  ISETP.LT.OR P3, PT, R0, R226, P1 ;  /* 0x000000e20000720c */ /* 0x000fe40000f61670 */
[----:B------:R-:W-:Y:S01]  /*11890*/  ISETP.NE.AND P1, PT, R2, RZ, PT ;  /* 0x000000ff0200720c */ /* 0x000fe20003f25270 */
[----:B------:R-:W2:Y:S03]  /*118a0*/  MUFU.TANH R7, R7 ;  /* 0x0000000700077308 */ /* 0x000ea60000002400 */
[----:B---3--:R-:W-:-:S02]  /*118b0*/  FSEL R118, R9, -INF , !P1 ;  /* 0xff80000009767808 */ /* 0x008fc40004800000 */
[----:B------:R-:W-:-:S03]  /*118c0*/  PLOP3.LUT P1, PT, PT, PT, UP1, 0x80, 0x0 ;  /* 0x000000000000781c */ /* 0x000fc60003f2f018 */
[----:B------:R-:W3:Y:S08]  /*118d0*/  MUFU.TANH R8, R8 ;  /* 0x0000000800087308 */ /* 0x000ef00000002400 */
[----:B------:R-:W4:Y:S01]  /*118e0*/  MUFU.TANH R6, R6 ;  /* 0x0000000600067308 */ /* 0x000f220000002400 */
[----:B------:R-:W-:Y:S02]  /*118f0*/  ISETP.GE.AND P2, PT, R0, R231, PT ;  /* 0x000000e70000720c */ /* 0x000fe40003f46270 */
[----:B------:R-:W-:-:S02]  /*11900*/  FSEL R93, R11, -INF , !P4 ;  /* 0xff8000000b5d7808 */ /* 0x000fc40006000000 */
[C---:B------:R-:W-:Y:S02]  /*11910*/  ISETP.GE.AND P4, PT, R0.reuse, R229, PT ;  /* 0x000000e50000720c */ /* 0x040fe40003f86270 */
[----:B------:R-:W-:Y:S02]  /*11920*/  FSEL R67, R15, -INF , !P5 ;  /* 0xff8000000f437808 */ /* 0x000fe40006800000 */
[C---:B------:R-:W-:Y:S02]  /*11930*/  ISETP.LT.OR P5, PT, R0.reuse, R227, P2 ;  /* 0x000000e30000720c */ /* 0x040fe400017a1670 */
[----:B------:R-:W-:Y:S02]  /*11940*/  ISETP.LT.OR P2, PT, R0, R225, P4 ;  /* 0x000000e10000720c */ /* 0x000fe40002741670 */
[----:B--2---:R-:W-:Y:S02]  /*11950*/  FSEL R207, R7, -INF , !P0 ;  /* 0xff80000007cf7808 */ /* 0x004fe40004000000 */
[----:B------:R-:W-:-:S02]  /*11960*/  LOP3.LUT P0, RZ, R224, 0x20, RZ, 0xc0, !PT ;  /* 0x00000020e0ff7812 */ /* 0x000fc4000780c0ff */
[----:B------:R-:W-:Y:S02]  /*11970*/  FSEL R65, R13, -INF , !P6 ;  /* 0xff8000000d417808 */ /* 0x000fe40007000000 */
[----:B------:R-:W-:Y:S02]  /*11980*/  FSEL R92, R10, -INF , !P5 ;  /* 0xff8000000a5c7808 */ /* 0x000fe40006800000 */
[----:B---3--:R-:W-:Y:S02]  /*11990*/  FSEL R116, R8, -INF , !P3 ;  /* 0xff80000008747808 */ /* 0x008fe40005800000 */
[----:B----4-:R-:W-:Y:S01]  /*119a0*/  FSEL R206, R6, -INF , !P2 ;  /* 0xff80000006ce7808 */ /* 0x010fe20005000000 */
[----:B-1----:R-:W-:Y:S06]  /*119b0*/  @!P1 BRA `(.L_x_892) ;  /* 0x0000000400c09947 */ /* 0x002fec0003800000 */
        /* <DEDUP_REMOVED lines=17> */
[----:B------:R-:W-:-:S02]  /*11ad0*/  @!UP0 UIMAD UR4, UR9, 0x30, URZ ;  /* 0x00000030090488a4 */ /* 0x000fc4000f8e023f */
[----:B------:R-:W4:Y:S08]  /*11ae0*/  @!P0 LDC.64 R18, c[0x0][0x218] ;  /* 0x00008600ff128b82 */ /* 0x000f300000000a00 */
[----:B------:R-:W4:Y:S01]  /*11af0*/  @!P0 LDC.64 R10, c[0x0][0x218] ;  /* 0x00008600ff0a8b82 */ /* 0x000f220000000a00 */
[----:B--2---:R-:W-:-:S04]  /*11b00*/  LEA R6, P1, R6, R38, 0x7 ;  /* 0x0000002606067211 */ /* 0x004fc800078238ff */
[----:B---3--:R-:W-:-:S03]  /*11b10*/  LEA.HI.X R7, R2, R205, R0, 0x7, P1 ;  /* 0x000000cd02077211 */ /* 0x008fc600008f3c00 */
[----:B------:R-:W-:-:S04]  /*11b20*/  @!P0 IMAD.WIDE.U32 R8, R8, 0x30, R6 ;  /* 0x0000003008088825 */ /* 0x000fc800078e0006 */
        /* <DEDUP_REMOVED lines=9> */
[C---:B----4-:R-:W-:Y:S01]  /*11bc0*/  @!P0 LEA R14, P1, R8.reuse, R14, 0x1 ;  /* 0x0000000e080e8211 */ /* 0x050fe200078208ff */
[----:B------:R-:W-:Y:S01]  /*11bd0*/  @!P0 IMAD.MOV.U32 R9, RZ, RZ, R7 ;  /* 0x000000ffff098224 */ /* 0x000fe200078e0007 */
[----:B------:R-:W-:Y:S02]  /*11be0*/  @!UP0 UIMAD UR4, UR9, 0x60, URZ ;  /* 0x00000060090488a4 */ /* 0x000fe4000f8e023f */
[----:B------:R-:W-:Y:S01]  /*11bf0*/  @!P0 LEA.HI.X R15, R8, R15, R0, 0x1, P1 ;  /* 0x0000000f080f8211 */ /* 0x000fe200008f0c00 */
[----:B------:R-:W-:Y:S02]  /*11c00*/  IMAD.U32 R0, RZ, RZ, UR8 ;  /* 0x00000008ff007e24 */ /* 0x000fe4000f8e00ff */
[----:B------:R-:W-:-:S04]  /*11c10*/  @!P0 IMAD.MOV.U32 R8, RZ, RZ, R6 ;  /* 0x000000ffff088224 */ /* 0x000fc800078e0006 */
[----:B------:R-:W-:-:S04]  /*11c20*/  @!P0 IMAD.WIDE.U32 R8, R0, 0x60, R8 ;  /* 0x0000006000088825 */ /* 0x000fc800078e0008 */
[----:B------:R-:W-:Y:S01]  /*11c30*/  @!P0 VIADD R0, R9, UR4 ;  /* 0x0000000409008c36 */ /* 0x000fe20008000000 */
[----:B------:R-:W-:-:S04]  /*11c40*/  @!P0 LEA R12, P1, R8, R12, 0x1 ;  /* 0x0000000c080c8211 */ /* 0x000fc800078208ff */
[----:B------:R-:W-:Y:S02]  /*11c50*/  @!P0 LEA.HI.X R13, R8, R13, R0, 0x1, P1 ;  /* 0x0000000d080d8211 */ /* 0x000fe400008f0c00 */
[C---:B------:R-:W-:Y:S02]  /*11c60*/  @!P0 LEA R8, P1, R6.reuse, R18, 0x1 ;  /* 0x0000001206088211 */ /* 0x040fe400078208ff */
        /* <DEDUP_REMOVED lines=67> */
.L_x_894:
[----:B------:R-:W-:Y:S05]  /*120a0*/  BSYNC B0 ;  /* 0x0000000000007941 */ /* 0x000fea0003800000 */
.L_x_893:
[----:B------:R-:W0:Y:S02]  /*120b0*/  LDGDEPBAR ;  /* 0x00000000000079af */ /* 0x000e240000000000 */
.L_x_892:
[----:B---3--:R-:W2:Y:S04]  /*120c0*/  LDL.LU R13, [R1+0x54] ;  /* 0x00005400010d7983 */ /* 0x008ea80000300800 */
[----:B------:R-:W3:Y:S04]  /*120d0*/  LDL.LU R7, [R1+0x1c] ;  /* 0x00001c0001077983 */ /* 0x000ee80000300800 */
[----:B-1----:R-:W4:Y:S04]  /*120e0*/  LDL.LU R8, [R1+0x20] ;  /* 0x0000200001087983 */ /* 0x002f280000300800 */
[----:B------:R-:W3:Y:S04]  /*120f0*/  LDL.LU R12, [R1+0x38] ;  /* 0x00003800010c7983 */ /* 0x000ee80000300800 */
[----:B------:R-:W4:Y:S04]  /*12100*/  LDL.LU R9, [R1+0x30] ;  /* 0x0000300001097983 */ /* 0x000f280000300800 */
[----:B------:R-:W3:Y:S04]  /*12110*/  LDL.LU R11, [R1+0x50] ;  /* 0x00005000010b7983 */ /* 0x000ee80000300800 */
[----:B------:R-:W4:Y:S04]  /*12120*/  LDL.LU R10, [R1+0x3c] ;  /* 0x00003c00010a7983 */ /* 0x000f280000300800 */
[----:B------:R-:W4:Y:S04]  /*12130*/  LDL.LU R2, [R1+0x40] ;  /* 0x0000400001027983 */ /* 0x000f280000300800 */
[----:B------:R-:W4:Y:S01]  /*12140*/  LDL.LU R0, [R1+0x2c] ;  /* 0x00002c0001007983 */ /* 0x000f220000300800 */
[----:B------:R-:W-:-:S03]  /*12150*/  MOV R236, R57 ;  /* 0x0000003900ec7202 */ /* 0x000fc60000000f00 */
        /* <DEDUP_REMOVED lines=12> */
[----:B------:R-:W4:Y:S04]  /*12220*/  LDL.LU R237, [R1+0x18] ;  /* 0x0000180001ed7983 */ /* 0x000f280000300800 */
[----:B-1----:R-:W4:Y:S04]  /*12230*/  LDL.LU R221, [R1+0x28] ;  /* 0x0000280001dd7983 */ /* 0x002f280000300800 */
[----:B------:R-:W4:Y:S01]  /*12240*/  LDL.LU R251, [R1+0x4c] ;  /* 0x00004c0001fb7983 */ /* 0x000f220000300800 */
[----:B------:R-:W-:-:S02]  /*12250*/  MOV R249, R203 ;  /* 0x000000cb00f97202 */ /* 0x000fc40000000f00 */
[----:B------:R-:W-:Y:S01]  /*12260*/  MOV R232, R62 ;  /* 0x0000003e00e87202 */ /* 0x000fe20000000f00 */
[----:B------:R-:W4:Y:S01]  /*12270*/  LDL.LU R226, [R1+0x48] ;  /* 0x0000480001e27983 */ /* 0x000f220000300800 */
[----:B------:R-:W-:Y:S01]  /*12280*/  IMAD.MOV.U32 R224, RZ, RZ, R58 ;  /* 0x000000ffffe07224 */ /* 0x000fe200078e003a */
[----:B------:R-:W-:Y:S02]  /*12290*/  MOV R225, R59 ;  /* 0x0000003b00e17202 */ /* 0x000fe40000000f00 */
[----:B------:R-:W4:Y:S01]  /*122a0*/  LDL R6, [R1+0x44] ;  /* 0x0000440001067983 */ /* 0x000f220000100800 */
[----:B------:R-:W-:-:S03]  /*122b0*/  MOV R220, R60 ;  /* 0x0000003c00dc7202 */ /* 0x000fc60000000f00 */
[----:B------:R-:W4:Y:S04]  /*122c0*/  LDL R17, [R1+0x34] ;  /* 0x0000340001117983 */ /* 0x000f280000100800 */
[----:B------:R-:W4:Y:S04]  /*122d0*/  LDL R16, [R1+0x24] ;  /* 0x0000240001107983 */ /* 0x000f280000100800 */
[----:B------:R-:W4:Y:S04]  /*122e0*/  LDL R14, [R1+0x14] ;  /* 0x00001400010e7983 */ /* 0x000f280000100800 */
[----:B------:R1:W-:Y:S04]  /*122f0*/  STL [R1+0xf4], R218 ;  /* 0x0000f4da01007387 */ /* 0x0003e80000100800 */
[----:B------:R-:W-:Y:S04]  /*12300*/  STL [R1+0xf0], R213 ;  /* 0x0000f0d501007387 */ /* 0x000fe80000100800 */
[----:B------:R-:W-:Y:S04]  /*12310*/  STL [R1+0xec], R212 ;  /* 0x0000ecd401007387 */ /* 0x000fe80000100800 */
[----:B------:R-:W-:Y:S04]  /*12320*/  STL [R1+0xe8], R201 ;  /* 0x0000e8c901007387 */ /* 0x000fe80000100800 */
[----:B------:R1:W-:Y:S04]  /*12330*/  STL [R1+0xe4], R200 ;  /* 0x0000e4c801007387 */ /* 0x0003e80000100800 */
[----:B-----5:R-:W-:Y:S04]  /*12340*/  STL [R1+0xe0], R5 ;  /* 0x0000e00501007387 */ /* 0x020fe80000100800 */
[----:B------:R4:W-:Y:S01]  /*12350*/  STL [R1+0xdc], R4 ;  /* 0x0000dc0401007387 */ /* 0x0009e20000100800 */
[----:B-1----:R-:W-:-:S02]  /*12360*/  MOV R218, R61 ;  /* 0x0000003d00da7202 */ /* 0x002fc40000000f00 */
[----:B------:R-:W-:Y:S02]  /*12370*/  MOV R200, R63 ;  /* 0x0000003f00c87202 */ /* 0x000fe40000000f00 */
[----:B--2---:R-:W-:Y:S01]  /*12380*/  MOV R18, R13 ;  /* 0x0000000d00127202 */ /* 0x004fe20000000f00 */
[----:B---3--:R-:W-:Y:S01]  /*12390*/  IMAD.MOV.U32 R13, RZ, RZ, R11 ;  /* 0x000000ffff0d7224 */ /* 0x008fe200078e000b */
[----:B----4-:R-:W-:Y:S02]  /*123a0*/  MOV R11, R0 ;  /* 0x00000000000b7202 */ /* 0x010fe40000000f00 */
[----:B------:R-:W-:-:S04]  /*123b0*/  FMNMX.FTZ R0, R71, R40, !PT ;  /* 0x0000002847007209 */ /* 0x000fc80007810000 */
[----:B------:R-:W-:-:S04]  /*123c0*/  FMNMX.FTZ R0, R46, R0, !PT ;  /* 0x000000002e007209 */ /* 0x000fc80007810000 */
[----:B------:R-:W-:-:S04]  /*123d0*/  FMNMX.FTZ R0, R42, R0, !PT ;  /* 0x000000002a007209 */ /* 0x000fc80007810000 */
[----:B------:R-:W-:-:S04]  /*123e0*/  FMNMX.FTZ R0, R41, R0, !PT ;  /* 0x0000000029007209 */ /* 0x000fc80007810000 */
[----:B------:R-:W-:Y:S02]  /*123f0*/  FMNMX.FTZ R0, R88, R0, !PT ;  /* 0x0000000058007209 */ /* 0x000fe40007810000 */
[----:B------:R-:W-:Y:S02]  /*12400*/  MOV R15, R12 ;  /* 0x0000000c000f7202 */ /* 0x000fe40000000f00 */
[----:B------:R-:W-:Y:S02]  /*12410*/  FMNMX.FTZ R0, R83, R0, !PT ;  /* 0x0000000053007209 */ /* 0x000fe40007810000 */
[----:B------:R-:W-:Y:S02]  /*12420*/  MOV R12, R10 ;  /* 0x0000000a000c7202 */ /* 0x000fe40000000f00 */
[----:B------:R-:W-:Y:S02]  /*12430*/  MOV R10, R2 ;  /* 0x00000002000a7202 */ /* 0x000fe40000000f00 */
[----:B------:R-:W-:-:S02]  /*12440*/  FMNMX.FTZ R2, R79, R0, !PT ;  /* 0x000000004f027209 */ /* 0x000fc40007810000 */
[----:B------:R-:W-:Y:S02]  /*12450*/  FMNMX.FTZ R0, R70, R43, !PT ;  /* 0x0000002b46007209 */ /* 0x000fe40007810000 */
[----:B------:R-:W-:Y:S02]  /*12460*/  FMNMX.FTZ R2, R76, R2, !PT ;  /* 0x000000024c027209 */ /* 0x000fe40007810000 */
[----:B------:R-:W-:-:S04]  /*12470*/  FMNMX.FTZ R0, R51, R0, !PT ;  /* 0x0000000033007209 */ /* 0x000fc80007810000 */
[----:B------:R-:W-:-:S04]  /*12480*/  FMNMX.FTZ R0, R47, R0, !PT ;  /* 0x000000002f007209 */ /* 0x000fc80007810000 */
[----:B------:R-:W-:-:S04]  /*12490*/  FMNMX.FTZ R0, R45, R0, !PT ;  /* 0x000000002d007209 */ /* 0x000fc80007810000 */
[----:B------:R-:W-:Y:S01]  /*124a0*/  FMNMX.FTZ R0, R90, R0, !PT ;  /* 0x000000005a007209 */ /* 0x000fe20007810000 */
[----:B------:R-:W-:Y:S01]  /*124b0*/  IMAD.MOV.U32 R201, RZ, RZ, R7 ;  /* 0x000000ffffc97224 */ /* 0x000fe200078e0007 */
[----:B------:R-:W-:Y:S02]  /*124c0*/  MOV R4, R18 ;  /* 0x0000001200047202 */ /* 0x000fe40000000f00 */
[----:B------:R-:W-:-:S04]  /*124d0*/  FMNMX.FTZ R6, R6, R2, !PT ;  /* 0x0000000206067209 */ /* 0x000fc80007810000 */
[----:B------:R-:W-:-:S04]  /*124e0*/  FMNMX.FTZ R6, R17, R6, !PT ;  /* 0x0000000611067209 */ /* 0x000fc80007810000 */
[----:B------:R-:W-:Y:S02]  /*124f0*/  FMNMX.FTZ R6, R16, R6, !PT ;  /* 0x0000000610067209 */ /* 0x000fe40007810000 */
[----:B------:R-:W-:Y:S01]  /*12500*/  FMNMX.FTZ R2, R86, R0, !PT ;  /* 0x0000000056027209 */ /* 0x000fe20007810000 */
[----:B------:R-:W-:Y:S01]  /*12510*/  IMAD.MOV.U32 R5, RZ, RZ, R15 ;  /* 0x000000ffff057224 */ /* 0x000fe200078e000f */
[----:B------:R-:W-:Y:S02]  /*12520*/  FMNMX.FTZ R6, R14, R6, !PT ;  /* 0x000000060e067209 */ /* 0x000fe40007810000 */
[----:B------:R-:W-:Y:S02]  /*12530*/  MOV R212, R8 ;  /* 0x0000000800d47202 */ /* 0x000fe40000000f00 */
[----:B------:R-:W-:Y:S02]  /*12540*/  MOV R230, R9 ;  /* 0x0000000900e67202 */ /* 0x000fe40000000f00 */
[----:B------:R-:W-:Y:S01]  /*12550*/  MOV R250, R202 ;  /* 0x000000ca00fa7202 */ /* 0x000fe20000000f00 */
[----:B------:R-:W-:Y:S01]  /*12560*/  STL [R1+0xd8], R3 ;  /* 0x0000d80301007387 */ /* 0x000fe20000100800 */
[----:B------:R-:W-:-:S02]  /*12570*/  FMNMX.FTZ R6, R112, R6, !PT ;  /* 0x0000000670067209 */ /* 0x000fc40007810000 */
[----:B------:R-:W-:Y:S01]  /*12580*/  FMNMX.FTZ R0, R69, R48, !PT ;  /* 0x0000003045007209 */ /* 0x000fe20007810000 */
[----:B------:R-:W-:Y:S01]  /*12590*/  LDSM.16.MT88.4 R16, [R214+0x8000] ;  /* 0x00800000d610783b */ /* 0x000fe20000004200 */
        /* <DEDUP_REMOVED lines=18> */
[----:B------:R-:W-:Y:S02]  /*126c0*/  MOV R231, R11 ;  /* 0x0000000b00e77202 */ /* 0x000fe40000000f00 */
        /* <DEDUP_REMOVED lines=21> */
[----:B------:R-:W-:-:S02]  /*12820*/  MOV R229, R10 ;  /* 0x0000000a00e57202 */ /* 0x000fc40000000f00 */
        /* <DEDUP_REMOVED lines=26> */
[----:B------:R-:W-:Y:S02]  /*129d0*/  MOV R227, R12 ;  /* 0x0000000c00e37202 */ /* 0x000fe40000000f00 */
        /* <DEDUP_REMOVED lines=30> */
[----:B------:R-:W-:Y:S02]  /*12bc0*/  FMNMX.FTZ R8, R132, R8, !PT ;  /* 0x0000000884087209 */ /* 0x000fe40007810000 */
[----:B------:R-:W-:Y:S01]  /*12bd0*/  FMNMX.FTZ R6, R248, R7, !PT ;  /* 0x00000007f8067209 */ /* 0x000fe20007810000 */
[----:B------:R-:W1:Y:S01]  /*12be0*/  SHFL.BFLY PT, R10, R0, 0x1, 0x1f ;  /* 0x0c201f00000a7f89 */ /* 0x000e6200000e0000 */
        /* <DEDUP_REMOVED lines=8> */
[----:B------:R-:W-:-:S03]  /*12c70*/  FMNMX.FTZ R6, R219, R6, !PT ;  /* 0x00000006db067209 */ /* 0x000fc60007810000 */
[----:B------:R-:W3:Y:S01]  /*12c80*/  SHFL.BFLY PT, R9, R8, 0x2, 0x1f ;  /* 0x0c401f0008097f89 */ /* 0x000ee200000e0000 */
[----:B------:R-:W-:-:S04]  /*12c90*/  FMNMX.FTZ R6, R211, R6, !PT ;  /* 0x00000006d3067209 */ /* 0x000fc80007810000 */
[----:B------:R-:W-:Y:S02]  /*12ca0*/  FMNMX.FTZ R6, R210, R6, !PT ;  /* 0x00000006d2067209 */ /* 0x000fe40007810000 */
[----:B-1----:R-:W-:Y:S02]  /*12cb0*/  FMNMX.FTZ R205, R0, R10, !PT ;  /* 0x0000000a00cd7209 */ /* 0x002fe40007810000 */
[----:B------:R-:W-:Y:S02]  /*12cc0*/  FMNMX.FTZ R0, R209, R6, !PT ;  /* 0x00000006d1007209 */ /* 0x000fe40007810000 */
[----:B--2---:R-:W-:Y:S02]  /*12cd0*/  FMNMX.FTZ R2, R2, R7, !PT ;  /* 0x0000000702027209 */ /* 0x004fe40007810000 */
[----:B------:R-:W-:-:S04]  /*12ce0*/  FMNMX.FTZ R0, R208, R0, !PT ;  /* 0x00000000d0007209 */ /* 0x000fc80007810000 */
[----:B------:R-:W-:Y:S01]  /*12cf0*/  FMNMX.FTZ R0, R207, R0, !PT ;  /* 0x00000000cf007209 */ /* 0x000fe20007810000 */
[----:B------:R-:W1:Y:S03]  /*12d00*/  SHFL.BFLY PT, R11, R2, 0x1, 0x1f ;  /* 0x0c201f00020b7f89 */ /* 0x000e6600000e0000 */
[----:B------:R-:W-:Y:S02]  /*12d10*/  FMNMX.FTZ R0, R206, R0, !PT ;  /* 0x00000000ce007209 */ /* 0x000fe40007810000 */
[----:B---3--:R-:W-:Y:S01]  /*12d20*/  FMNMX.FTZ R8, R8, R9, !PT ;  /* 0x0000000908087209 */ /* 0x008fe20007810000 */
[C---:B------:R-:W-:Y:S02]  /*12d30*/  FMUL.FTZ R7, R205.reuse, UR24 ;  /* 0x00000018cd077c20 */ /* 0x040fe40008410000 */
[----:B------:R-:W2:Y:S01]  /*12d40*/  SHFL.BFLY PT, R9, R0, 0x2, 0x1f ;  /* 0x0c401f0000097f89 */ /* 0x000ea200000e0000 */
[----:B------:R-:W-:-:S03]  /*12d50*/  FSETP.NEU.FTZ.AND P3, PT, R205, -INF , PT ;  /* 0xff800000cd00780b */ /* 0x000fc60003f7d000 */
[----:B------:R-:W3:Y:S01]  /*12d60*/  SHFL.BFLY PT, R10, R8, 0x1, 0x1f ;  /* 0x0c201f00080a7f89 */ /* 0x000ee200000e0000 */
[----:B------:R-:W-:-:S05]  /*12d70*/  FSEL R7, R7, RZ, P3 ;  /* 0x000000ff07077208 */ /* 0x000fca0001800000 */
[----:B------:R-:W-:-:S04]  /*12d80*/  FFMA.FTZ R6, R40, UR24, -R7 ;  /* 0x0000001828067c23 */ /* 0x000fc80008010807 */
[----:B------:R4:W-:Y:S01]  /*12d90*/  MUFU.EX2 R23, R6 ;  /* 0x0000000600177308 */ /* 0x0009e20000000800 */
[----:B-1----:R-:W-:-:S04]  /*12da0*/  FMNMX.FTZ R204, R2, R11, !PT ;  /* 0x0000000b02cc7209 */ /* 0x002fc80007810000 */
[----:B------:R-:W-:Y:S02]  /*12db0*/  FSETP.NEU.FTZ.AND P2, PT, R204, -INF , PT ;  /* 0xff800000cc00780b */ /* 0x000fe40003f5d000 */
[----:B--2---:R-:W-:Y:S01]  /*12dc0*/  FMNMX.FTZ R0, R0, R9, !PT ;  /* 0x0000000900007209 */ /* 0x004fe20007810000 */
[----:B----4-:R-:W-:-:S04]  /*12dd0*/  FFMA.FTZ R6, R46, UR24, -R7 ;  /* 0x000000182e067c23 */ /* 0x010fc80008010807 */
[----:B------:R1:W-:Y:S01]  /*12de0*/  MUFU.EX2 R239, R6 ;  /* 0x0000000600ef7308 */ /* 0x0003e20000000800 */
[----:B------:R-:W2:Y:S01]  /*12df0*/  SHFL.BFLY PT, R9, R0, 0x1, 0x1f ;  /* 0x0c201f0000097f89 */ /* 0x000ea200000e0000 */
[----:B---3--:R-:W-:Y:S01]  /*12e00*/  FMNMX.FTZ R203, R8, R10, !PT ;  /* 0x0000000a08cb7209 */ /* 0x008fe20007810000 */
[----:B-1----:R-:W-:-:S05]  /*12e10*/  FMUL.FTZ R6, R204, UR24 ;  /* 0x00000018cc067c20 */ /* 0x002fca0008410000 */
[----:B------:R-:W-:-:S05]  /*12e20*/  FSEL R6, R6, RZ, P2 ;  /* 0x000000ff06067208 */ /* 0x000fca0001000000 */
[----:B------:R-:W-:-:S04]  /*12e30*/  FFMA.FTZ R8, R47, UR24, -R6 ;  /* 0x000000182f087c23 */ /* 0x000fc80008010806 */
[----:B------:R-:W1:Y:S01]  /*12e40*/  MUFU.EX2 R10, R8 ;  /* 0x00000008000a7308 */ /* 0x000e620000000800 */
[----:B--2---:R-:W-:Y:S02]  /*12e50*/  FMNMX.FTZ R202, R0, R9, !PT ;  /* 0x0000000900ca7209 */ /* 0x004fe40007810000 */
[----:B------:R-:W-:Y:S01]  /*12e60*/  FSEL R9, R205, RZ, P3 ;  /* 0x000000ffcd097208 */ /* 0x000fe20001800000 */
[----:B-1----:R-:W-:Y:S04]  /*12e70*/  STL [R1+0x58], R10 ;  /* 0x0000580a01007387 */ /* 0x002fe80000100800 */
[----:B------:R1:W-:Y:S04]  /*12e80*/  STL [R1+0x128], R205 ;  /* 0x000128cd01007387 */ /* 0x0003e80000100800 */
[----:B-1----:R-:W2:Y:S01]  /*12e90*/  LDL.LU R205, [R1+0x58] ;  /* 0x0000580001cd7983 */ /* 0x002ea20000300800 */
[----:B------:R-:W-:-:S04]  /*12ea0*/  FFMA.FTZ R2, R42, UR24, -R7 ;  /* 0x000000182a027c23 */ /* 0x000fc80008010807 */
[----:B------:R1:W-:Y:S01]  /*12eb0*/  MUFU.EX2 R213, R2 ;  /* 0x0000000200d57308 */ /* 0x0003e20000000800 */
[----:B------:R-:W-:Y:S01]  /*12ec0*/  FSETP.NEU.FTZ.AND P1, PT, R203, -INF , PT ;  /* 0xff800000cb00780b */ /* 0x000fe20003f3d000 */
[----:B-1----:R-:W-:-:S06]  /*12ed0*/  FFMA.FTZ R2, R41, UR24, -R7 ;  /* 0x0000001829027c23 */ /* 0x002fcc0008010807 */
[----:B------:R1:W-:Y:S01]  /*12ee0*/  MUFU.EX2 R3, R2 ;  /* 0x0000000200037308 */ /* 0x0003e20000000800 */
[--C-:B------:R-:W-:Y:S01]  /*12ef0*/  FFMA.FTZ R8, R45, UR24, -R6.reuse ;  /* 0x000000182d087c23 */ /* 0x100fe20008010806 */
[----:B-1----:R-:W-:-:S06]  /*12f00*/  FFMA.FTZ R2, R43, UR24, -R6 ;  /* 0x000000182b027c23 */ /* 0x002fcc0008010806 */
[----:B------:R1:W-:Y:S02]  /*12f10*/  MUFU.EX2 R22, R2 ;  /* 0x0000000200167308 */ /* 0x0003e40000000800 */
[----:B-1----:R-:W-:-:S06]  /*12f20*/  FFMA.FTZ R2, R51, UR24, -R6 ;  /* 0x0000001833027c23 */ /* 0x002fcc0008010806 */
[----:B------:R1:W-:Y:S01]  /*12f30*/  MUFU.EX2 R24, R2 ;  /* 0x0000000200187308 */ /* 0x0003e20000000800 */
[----:B------:R-:W-:-:S07]  /*12f40*/  FSETP.NEU.FTZ.AND P0, PT, R202, -INF , PT ;  /* 0xff800000ca00780b */ /* 0x000fce0003f1d000 */
[----:B------:R3:W4:Y:S01]  /*12f50*/  MUFU.EX2 R12, R8 ;  /* 0x00000008000c7308 */ /* 0x0007220000000800 */
[----:B-1----:R-:W-:-:S05]  /*12f60*/  FMUL.FTZ R2, R203, UR24 ;  /* 0x00000018cb027c20 */ /* 0x002fca0008410000 */
[----:B------:R-:W-:-:S05]  /*12f70*/  FSEL R2, R2, RZ, P1 ;  /* 0x000000ff02027208 */ /* 0x000fca0000800000 */
[--C-:B---3--:R-:W-:Y:S01]  /*12f80*/  FFMA.FTZ R8, R48, UR24, -R2.reuse ;  /* 0x0000001830087c23 */ /* 0x108fe20008010802 */
[----:B------:R-:W-:-:S03]  /*12f90*/  FFMA.FTZ R0, R50, UR24, -R2 ;  /* 0x0000001832007c23 */ /* 0x000fc60008010802 */
[----:B------:R1:W-:Y:S08]  /*12fa0*/  MUFU.EX2 R43, R8 ;  /* 0x00000008002b7308 */ /* 0x0003f00000000800 */
[----:B------:R3:W-:Y:S01]  /*12fb0*/  MUFU.EX2 R10, R0 ;  /* 0x00000000000a7308 */ /* 0x0007e20000000800 */
[----:B-1----:R-:W-:-:S07]  /*12fc0*/  FFMA.FTZ R8, R49, UR24, -R2 ;  /* 0x0000001831087c23 */ /* 0x002fce0008010802 */
[----:B------:R1:W-:Y:S01]  /*12fd0*/  MUFU.EX2 R233, R8 ;  /* 0x0000000800e97308 */ /* 0x0003e20000000800 */
[----:B---3--:R-:W-:-:S05]  /*12fe0*/  FMUL.FTZ R0, R202, UR24 ;  /* 0x00000018ca007c20 */ /* 0x008fca0008410000 */
[----:B------:R-:W-:Y:S01]  /*12ff0*/  FSEL R0, R0, RZ, P0 ;  /* 0x000000ff00007208 */ /* 0x000fe20000000000 */
[----:B-1----:R-:W-:-:S04]  /*13000*/  FFMA.FTZ R8, R44, UR24, -R2 ;  /* 0x000000182c087c23 */ /* 0x002fc80008010802 */
[----:B------:R1:W3:Y:S01]  /*13010*/  MUFU.EX2 R11, R8 ;  /* 0x00000008000b7308 */ /* 0x0002e20000000800 */
[----:B------:R-:W-:Y:S01]  /*13020*/  FADD.FTZ R9, R71, -R9 ;  /* 0x8000000947097221 */ /* 0x000fe20000010000 */
[----:B-1----:R-:W-:-:S06]  /*13030*/  FFMA.FTZ R8, R52, UR24, -R0 ;  /* 0x0000001834087c23 */ /* 0x002fcc0008010800 */
[----:B------:R1:W-:Y:S01]  /*13040*/  MUFU.EX2 R42, R8 ;  /* 0x00000008002a7308 */ /* 0x0003e20000000800 */
[----:B------:R-:W-:Y:S01]  /*13050*/  FMUL.FTZ R21, R9, UR24 ;  /* 0x0000001809157c20 */ /* 0x000fe20008410000 */
[----:B-1----:R-:W-:-:S06]  /*13060*/  FFMA.FTZ R8, R54, UR24, -R0 ;  /* 0x0000001836087c23 */ /* 0x002fcc0008010800 */
[----:B------:R1:W-:Y:S02]  /*13070*/  MUFU.EX2 R25, R8 ;  /* 0x0000000800197308 */ /* 0x0003e40000000800 */
[----:B-1----:R-:W-:-:S06]  /*13080*/  FFMA.FTZ R8, R53, UR24, -R0 ;  /* 0x0000001835087c23 */ /* 0x002fcc0008010800 */
[----:B------:R1:W-:Y:S02]  /*13090*/  MUFU.EX2 R238, R8 ;  /* 0x0000000800ee7308 */ /* 0x0003e40000000800 */
[----:B-1----:R-:W-:-:S05]  /*130a0*/  FSEL R8, R204, RZ, P2 ;  /* 0x000000ffcc087208 */ /* 0x002fca0001000000 */
[----:B------:R-:W-:Y:S01]  /*130b0*/  FADD.FTZ R9, R70, -R8 ;  /* 0x8000000846097221 */ /* 0x000fe20000010000 */
[----:B------:R-:W-:-:S03]  /*130c0*/  FSEL R8, R203, RZ, P1 ;  /* 0x000000ffcb087208 */ /* 0x000fc60000800000 */
[----:B------:R-:W-:Y:S02]  /*130d0*/  FMUL.FTZ R20, R9, UR24 ;  /* 0x0000001809147c20 */ /* 0x000fe40008410000 */
[----:B------:R-:W-:Y:S01]  /*130e0*/  FADD.FTZ R9, R69, -R8 ;  /* 0x8000000845097221 */ /* 0x000fe20000010000 */
[----:B------:R-:W-:-:S05]  /*130f0*/  FSEL R8, R202, RZ, P0 ;  /* 0x000000ffca087208 */ /* 0x000fca0000000000 */
[----:B------:R-:W-:-:S04]  /*13100*/  FADD.FTZ R8, R68, -R8 ;  /* 0x8000000844087221 */ /* 0x000fc80000010000 */
[----:B------:R-:W-:Y:S01]  /*13110*/  FMUL.FTZ R8, R8, UR24 ;  /* 0x0000001808087c20 */ /* 0x000fe20008410000 */
[----:B------:R-:W-:-:S03]  /*13120*/  FMUL.FTZ R9, R9, UR24 ;  /* 0x0000001809097c20 */ /* 0x000fc60008410000 */
[----:B------:R1:W-:Y:S08]  /*13130*/  MUFU.EX2 R40, R8 ;  /* 0x0000000800287308 */ /* 0x0003f00000000800 */
[----:B------:R-:W3:Y:S01]  /*13140*/  MUFU.EX2 R21, R21 ;  /* 0x0000001500157308 */ /* 0x000ee20000000800 */
[----:B-1----:R-:W-:-:S07]  /*13150*/  FFMA.FTZ R8, R55, UR24, -R0 ;  /* 0x0000001837087c23 */ /* 0x002fce0008010800 */
[----:B------:R-:W1:Y:S08]  /*13160*/  MUFU.EX2 R20, R20 ;  /* 0x0000001400147308 */ /* 0x000e700000000800 */
[----:B------:R-:W2:Y:S08]  /*13170*/  MUFU.EX2 R41, R9 ;  /* 0x0000000900297308 */ /* 0x000eb00000000800 */
[----:B------:R2:W2:Y:S01]  /*13180*/  MUFU.EX2 R69, R8 ;  /* 0x0000000800457308 */ /* 0x0004a20000000800 */
[----:B----4-:R-:W-:Y:S01]  /*13190*/  IMAD.MOV.U32 R71, RZ, RZ, R12 ;  /* 0x000000ffff477224 */ /* 0x010fe200078e000c */
[----:B---3--:R-:W-:-:S02]  /*131a0*/  MOV R70, R11 ;  /* 0x0000000b00467202 */ /* 0x008fc40000000f00 */
[----:B------:R-:W-:Y:S01]  /*131b0*/  MOV R68, R10 ;  /* 0x0000000a00447202 */ /* 0x000fe20000000f00 */
[-C--:B------:R-:W-:Y:S01]  /*131c0*/  FMUL.FTZ R164, R164, R21.reuse ;  /* 0x00000015a4a47220 */ /* 0x080fe20000410000 */
[----:B------:R-:W-:Y:S01]  /*131d0*/  FMUL.FTZ R165, R165, R21 ;  /* 0x00000015a5a57220 */ /* 0x000fe20000410000 */
[-C--:B-1----:R-:W-:Y:S01]  /*131e0*/  FMUL.FTZ R166, R166, R20.reuse ;  /* 0x00000014a6a67220 */ /* 0x082fe20000410000 */
[----:B------:R-:W-:Y:S01]  /*131f0*/  FMUL.FTZ R167, R167, R20 ;  /* 0x00000014a7a77220 */ /* 0x000fe20000410000 */
[----:B------:R-:W-:Y:S01]  /*13200*/  F2FP.BF16.F32.PACK_AB R12, R239, R23 ;  /* 0x00000017ef0c723e */ /* 0x000fe200000010ff */
[-C--:B--2---:R-:W-:Y:S01]  /*13210*/  FMUL.FTZ R196, R196, R41.reuse ;  /* 0x00000029c4c47220 */ /* 0x084fe20000410000 */
[----:B------:R-:W-:Y:S01]  /*13220*/  F2FP.BF16.F32.PACK_AB R13, R24, R22 ;  /* 0x00000016180d723e */ /* 0x000fe200000010ff */
[----:B------:R-:W-:Y:S01]  /*13230*/  FMUL.FTZ R197, R197, R41 ;  /* 0x00000029c5c57220 */ /* 0x000fe20000410000 */
[----:B------:R-:W-:Y:S01]  /*13240*/  F2FP.BF16.F32.PACK_AB R14, R3, R213 ;  /* 0x000000d5030e723e */ /* 0x000fe200000010ff */
[-C--:B------:R-:W-:Y:S01]  /*13250*/  FMUL.FTZ R198, R198, R40.reuse ;  /* 0x00000028c6c67220 */ /* 0x080fe20000410000 */
[----:B------:R-:W-:Y:S01]  /*13260*/  FMUL.FTZ R199, R199, R40 ;  /* 0x00000028c7c77220 */ /* 0x000fe20000410000 */
[----:B------:R-:W-:Y:S01]  /*13270*/  F2FP.BF16.F32.PACK_AB R9, R25, R42 ;  /* 0x0000002a1909723e */ /* 0x000fe200000010ff */
[----:B------:R-:W-:Y:S01]  /*13280*/  FMUL.FTZ R160, R160, R21 ;  /* 0x00000015a0a07220 */ /* 0x000fe20000410000 */
[----:B------:R-:W-:Y:S01]  /*13290*/  F2FP.BF16.F32.PACK_AB R8, R68, R43 ;  /* 0x0000002b4408723e */ /* 0x000fe200000010ff */
[----:B------:R-:W-:Y:S01]  /*132a0*/  FMUL.FTZ R161, R161, R21 ;  /* 0x00000015a1a17220 */ /* 0x000fe20000410000 */
[----:B------:R-:W-:Y:S01]  /*132b0*/  F2FP.BF16.F32.PACK_AB R15, R71, R205 ;  /* 0x000000cd470f723e */ /* 0x000fe200000010ff */
[----:B------:R-:W-:Y:S01]  /*132c0*/  FMUL.FTZ R162, R162, R20 ;  /* 0x00000014a2a27220 */ /* 0x000fe20000410000 */
[----:B------:R-:W-:Y:S01]  /*132d0*/  F2FP.BF16.F32.PACK_AB R10, R70, R233 ;  /* 0x000000e9460a723e */ /* 0x000fe200000010ff */
[-C--:B------:R-:W-:Y:S01]  /*132e0*/  FMUL.FTZ R192, R192, R41.reuse ;  /* 0x00000029c0c07220 */ /* 0x080fe20000410000 */
[----:B------:R-:W-:Y:S01]  /*132f0*/  F2FP.BF16.F32.PACK_AB R11, R69, R238 ;  /* 0x000000ee450b723e */ /* 0x000fe200000010ff */
[----:B------:R-:W-:Y:S01]  /*13300*/  FMUL.FTZ R193, R193, R41 ;  /* 0x00000029c1c17220 */ /* 0x000fe20000410000 */
[-C--:B------:R-:W-:Y:S01]  /*13310*/  FMUL.FTZ R194, R194, R40.reuse ;  /* 0x00000028c2c27220 */ /* 0x080fe20000410000 */
[----:B------:R-:W-:Y:S01]  /*13320*/  FMUL.FTZ R195, R195, R40 ;  /* 0x00000028c3c37220 */ /* 0x000fe20000410000 */
[-C--:B------:R-:W-:Y:S01]  /*13330*/  FMUL.FTZ R163, R163, R20.reuse ;  /* 0x00000014a3a37220 */ /* 0x080fe20000410000 */
[-C--:B------:R-:W-:Y:S06]  /*13340*/  HMMA.16816.F32.BF16 R164, R12, R16.reuse, R164 ;  /* 0x000000100ca4723c */ /* 0x080fec00000418a4 */
[C---:B------:R-:W-:Y:S06]  /*13350*/  HMMA.16816.F32.BF16 R56, R8.reuse, R16, R196 ;  /* 0x000000100838723c */ /* 0x040fec00000418c4 */
[-C--:B------:R-:W-:Y:S01]  /*13360*/  HMMA.16816.F32.BF16 R52, R8, R18.reuse, R192 ;  /* 0x000000120834723c */ /* 0x080fe200000418c0 */
[-C--:B------:R-:W-:Y:S01]  /*13370*/  FMUL.FTZ R156, R156, R21.reuse ;  /* 0x000000159c9c7220 */ /* 0x080fe20000410000 */
[----:B------:R-:W-:Y:S01]  /*13380*/  FMUL.FTZ R157, R157, R21 ;  /* 0x000000159d9d7220 */ /* 0x000fe20000410000 */
[-C--:B------:R-:W-:Y:S01]  /*13390*/  FMUL.FTZ R158, R158, R20.reuse ;  /* 0x000000149e9e7220 */ /* 0x080fe20000410000 */
[----:B------:R-:W-:Y:S01]  /*133a0*/  FMUL.FTZ R159, R159, R20 ;  /* 0x000000149f9f7220 */ /* 0x000fe20000410000 */
[----:B------:R-:W2:Y:S01]  /*133b0*/  LDL.LU R192, [R1+0x60] ;  /* 0x0000600001c07983 */ /* 0x000ea20000300800 */
[C---:B------:R-:W-:Y:S03]  /*133c0*/  HMMA.16816.F32.BF16 R160, R12.reuse, R18, R160 ;  /* 0x000000120ca0723c */ /* 0x040fe600000418a0 */
[----:B------:R-:W1:Y:S03]  /*133d0*/  LDSM.16.MT88.4 R16, [R217+0x8000] ;  /* 0x00800000d910783b */ /* 0x000e660000004200 */
[-C--:B-1----:R-:W-:Y:S01]  /*133e0*/  HMMA.16816.F32.BF16 R96, R12, R16.reuse, R156 ;  /* 0x000000100c60723c */ /* 0x082fe2000004189c */
[----:B------:R-:W3:Y:S01]  /*133f0*/  LDL.LU R159, [R1+0x5c] ;  /* 0x00005c00019f7983 */ /* 0x000ee20000300800 */
[-C--:B------:R-:W-:Y:S01]  /*13400*/  FMUL.FTZ R188, R188, R41.reuse ;  /* 0x00000029bcbc7220 */ /* 0x080fe20000410000 */
[----:B------:R-:W-:Y:S01]  /*13410*/  FMUL.FTZ R189, R189, R41 ;  /* 0x00000029bdbd7220 */ /* 0x000fe20000410000 */
[-C--:B------:R-:W-:Y:S01]  /*13420*/  FMUL.FTZ R190, R190, R40.reuse ;  /* 0x00000028bebe7220 */ /* 0x080fe20000410000 */
[----:B------:R-:W-:Y:S01]  /*13430*/  FMUL.FTZ R191, R191, R40 ;  /* 0x00000028bfbf7220 */ /* 0x000fe20000410000 */
        /* <DEDUP_REMOVED lines=10> */
[----:B------:R-:W-:Y:S01]  /*134e0*/  HMMA.16816.F32.BF16 R48, R8, R16, R188 ;  /* 0x000000100830723c */ /* 0x000fe200000418bc */
[----:B------:R-:W-:-:S02]  /*134f0*/  MOV R195, R101 ;  /* 0x0000006500c37202 */ /* 0x000fc40000000f00 */
[----:B------:R-:W-:Y:S02]  /*13500*/  MOV R194, R100 ;  /* 0x0000006400c27202 */ /* 0x000fe40000000f00 */
[----:B------:R-:W-:Y:S01]  /*13510*/  MOV R199, R25 ;  /* 0x0000001900c77202 */ /* 0x000fe20000000f00 */
[-C--:B------:R-:W-:Y:S01]  /*13520*/  HMMA.16816.F32.BF16 R44, R8, R18.reuse, R184 ;  /* 0x00000012082c723c */ /* 0x080fe200000418b8 */
[----:B------:R-:W-:Y:S02]  /*13530*/  MOV R193, R24 ;  /* 0x0000001800c17202 */ /* 0x000fe40000000f00 */
[----:B------:R-:W1:Y:S03]  /*13540*/  LDSM.16.MT88.4 R24, [R215+0x8000] ;  /* 0x00800000d718783b */ /* 0x000e660000004200 */
[----:B------:R-:W-:Y:S01]  /*13550*/  HMMA.16816.F32.BF16 R100, R12, R18, R152 ;  /* 0x000000120c64723c */ /* 0x000fe20000041898 */
[----:B------:R-:W4:Y:S01]  /*13560*/  LDSM.16.MT88.4 R16, [R216+0x8000] ;  /* 0x00800000d810783b */ /* 0x000f220000004200 */
        /* <DEDUP_REMOVED lines=16> */
[----:B------:R-:W-:-:S02]  /*13670*/  MOV R198, R37 ;  /* 0x0000002500c67202 */ /* 0x000fc40000000f00 */
[----:B------:R-:W-:Y:S02]  /*13680*/  MOV R154, R196 ;  /* 0x000000c4009a7202 */ /* 0x000fe40000000f00 */
[----:B------:R-:W-:Y:S01]  /*13690*/  MOV R196, R3 ;  /* 0x0000000300c47202 */ /* 0x000fe20000000f00 */
[C---:B-1----:R-:W-:Y:S06]  /*136a0*/  HMMA.16816.F32.BF16 R36, R8.reuse, R24, R180 ;  /* 0x000000180824723c */ /* 0x042fec00000418b4 */
[----:B------:R-:W-:Y:S01]  /*136b0*/  HMMA.16816.F32.BF16 R28, R8, R26, R176 ;  /* 0x0000001a081c723c */ /* 0x000fe200000418b0 */
[----:B------:R-:W-:-:S05]  /*136c0*/  MOV R183, R197 ;  /* 0x000000c500b77202 */ /* 0x000fca0000000f00 */
[----:B----4-:R-:W-:Y:S01]  /*136d0*/  HMMA.16816.F32.BF16 R60, R8, R16, R172 ;  /* 0x00000010083c723c */ /* 0x010fe200000418ac */
[----:B------:R-:W-:-:S05]  /*136e0*/  MOV R197, R250 ;  /* 0x000000fa00c57202 */ /* 0x000fca0000000f00 */
[----:B------:R-:W-:Y:S07]  /*136f0*/  HMMA.16816.F32.BF16 R32, R8, R18, R168 ;  /* 0x000000120820723c */ /* 0x000fee00000418a8 */
[----:B------:R-:W-:-:S04]  /*13700*/  FFMA.FTZ R8, R88, UR24, -R7 ;  /* 0x0000001858087c23 */ /* 0x000fc80008010807 */
        /* <DEDUP_REMOVED lines=8> */
[----:B------:R-:W-:Y:S02]  /*13790*/  MOV R76, R249 ;  /* 0x000000f9004c7202 */ /* 0x000fe40000000f00 */
[----:B------:R-:W-:Y:S01]  /*137a0*/  MOV R155, R195 ;  /* 0x000000c3009b7202 */ /* 0x000fe20000000f00 */
[----:B------:R-:W-:Y:S02]  /*137b0*/  IMAD.MOV.U32 R195, RZ, RZ, R4 ;  /* 0x000000ffffc37224 */ /* 0x000fe400078e0004 */
[----:B-1----:R-:W-:-:S04]  /*137c0*/  FFMA.FTZ R8, R90, UR24, -R6 ;  /* 0x000000185a087c23 */ /* 0x002fc80008010806 */
[----:B------:R1:W-:Y:S02]  /*137d0*/  MUFU.EX2 R249, R8 ;  /* 0x0000000800f97308 */ /* 0x0003e40000000800 */
[----:B-1----:R-:W-:-:S06]  /*137e0*/  FFMA.FTZ R8, R86, UR24, -R6 ;  /* 0x0000001856087c23 */ /* 0x002fcc0008010806 */
[----:B------:R1:W-:Y:S02]  /*137f0*/  MUFU.EX2 R170, R8 ;  /* 0x0000000800aa7308 */ /* 0x0003e40000000800 */
[----:B-1----:R-:W-:-:S06]  /*13800*/  FFMA.FTZ R8, R82, UR24, -R6 ;  /* 0x0000001852087c23 */ /* 0x002fcc0008010806 */
[----:B------:R1:W-:Y:S01]  /*13810*/  MUFU.EX2 R4, R8 ;  /* 0x0000000800047308 */ /* 0x0003e20000000800 */
[----:B------:R-:W-:Y:S02]  /*13820*/  IMAD.MOV.U32 R86, RZ, RZ, R212 ;  /* 0x000000ffff567224 */ /* 0x000fe400078e00d4 */
[----:B-1----:R-:W-:Y:S01]  /*13830*/  FFMA.FTZ R8, R78, UR24, -R6 ;  /* 0x000000184e087c23 */ /* 0x002fe20008010806 */
[----:B------:R-:W-:-:S04]  /*13840*/  MOV R78, R231 ;  /* 0x000000e7004e7202 */ /* 0x000fc80000000f00 */
[----:B------:R1:W-:Y:S01]  /*13850*/  MUFU.EX2 R231, R8 ;  /* 0x0000000800e77308 */ /* 0x0003e20000000800 */
[-C--:B------:R-:W-:Y:S01]  /*13860*/  FMUL.FTZ R140, R140, R21.reuse ;  /* 0x000000158c8c7220 */ /* 0x080fe20000410000 */
[----:B------:R-:W-:Y:S01]  /*13870*/  FMUL.FTZ R141, R141, R21 ;  /* 0x000000158d8d7220 */ /* 0x000fe20000410000 */
[----:B-1----:R-:W-:-:S05]  /*13880*/  FFMA.FTZ R8, R89, UR24, -R2 ;  /* 0x0000001859087c23 */ /* 0x002fca0008010802 */
[----:B------:R1:W-:Y:S01]  /*13890*/  MUFU.EX2 R179, R8 ;  /* 0x0000000800b37308 */ /* 0x0003e20000000800 */
[-C--:B------:R-:W-:Y:S01]  /*138a0*/  FMUL.FTZ R142, R142, R20.reuse ;  /* 0x000000148e8e7220 */ /* 0x080fe20000410000 */
[-C--:B------:R-:W-:Y:S01]  /*138b0*/  FMUL.FTZ R143, R143, R20.reuse ;  /* 0x000000148f8f7220 */ /* 0x080fe20000410000 */
[-C--:B------:R-:W-:Y:S01]  /*138c0*/  FMUL.FTZ R136, R136, R21.reuse ;  /* 0x0000001588887220 */ /* 0x080fe20000410000 */
[----:B------:R-:W-:Y:S01]  /*138d0*/  FMUL.FTZ R137, R137, R21 ;  /* 0x0000001589897220 */ /* 0x000fe20000410000 */
[-C--:B------:R-:W-:Y:S01]  /*138e0*/  FMUL.FTZ R138, R138, R20.reuse ;  /* 0x000000148a8a7220 */ /* 0x080fe20000410000 */
[----:B------:R-:W-:Y:S01]  /*138f0*/  FMUL.FTZ R139, R139, R20 ;  /* 0x000000148b8b7220 */ /* 0x000fe20000410000 */
[----:B-1----:R-:W-:-:S04]  /*13900*/  FFMA.FTZ R8, R84, UR24, -R2 ;  /* 0x0000001854087c23 */ /* 0x002fc80008010802 */
[----:B------:R1:W-:Y:S01]  /*13910*/  MUFU.EX2 R212, R8 ;  /* 0x0000000800d47308 */ /* 0x0003e20000000800 */
[----:B------:R-:W-:Y:S02]  /*13920*/  IMAD.MOV.U32 R181, RZ, RZ, R197 ;  /* 0x000000ffffb57224 */ /* 0x000fe400078e00c5 */
[----:B------:R-:W-:Y:S01]  /*13930*/  IMAD.MOV.U32 R197, RZ, RZ, R230 ;  /* 0x000000ffffc57224 */ /* 0x000fe200078e00e6 */
[----:B------:R-:W-:Y:S01]  /*13940*/  HMMA.16816.F32.BF16 R140, R12, R16, R140 ;  /* 0x000000100c8c723c */ /* 0x000fe2000004188c */
[----:B-1----:R-:W-:Y:S01]  /*13950*/  FFMA.FTZ R8, R81, UR24, -R2 ;  /* 0x0000001851087c23 */ /* 0x002fe20008010802 */
[----:B------:R-:W-:-:S03]  /*13960*/  MOV R81, R5 ;  /* 0x0000000500517202 */ /* 0x000fc60000000f00 */
[----:B------:R1:W-:Y:S01]  /*13970*/  MUFU.EX2 R5, R8 ;  /* 0x0000000800057308 */ /* 0x0003e20000000800 */
[----:B------:R-:W-:Y:S01]  /*13980*/  HMMA.16816.F32.BF16 R136, R12, R18, R136 ;  /* 0x000000120c88723c */ /* 0x000fe20000041888 */
[----:B------:R-:W4:Y:S01]  /*13990*/  LDSM.16.MT88.4 R16, [R214+0x8800] ;  /* 0x00880000d610783b */ /* 0x000f220000004200 */
[----:B------:R-:W-:Y:S01]  /*139a0*/  MOV R180, R198 ;  /* 0x000000c600b47202 */ /* 0x000fe20000000f00 */
[----:B-1----:R-:W-:-:S04]  /*139b0*/  FFMA.FTZ R8, R77, UR24, -R2 ;  /* 0x000000184d087c23 */ /* 0x002fc80008010802 */
[----:B------:R1:W2:Y:S01]  /*139c0*/  MUFU.EX2 R230, R8 ;  /* 0x0000000800e67308 */ /* 0x0002a20000000800 */
[----:B------:R-:W-:Y:S02]  /*139d0*/  MOV R198, R201 ;  /* 0x000000c900c67202 */ /* 0x000fe40000000f00 */
[----:B------:R-:W-:Y:S01]  /*139e0*/  MOV R176, R199 ;  /* 0x000000c700b07202 */ /* 0x000fe20000000f00 */
[----:B-1----:R-:W-:-:S04]  /*139f0*/  FFMA.FTZ R8, R108, UR24, -R0 ;  /* 0x000000186c087c23 */ /* 0x002fc80008010800 */
[----:B------:R1:W-:Y:S01]  /*13a00*/  MUFU.EX2 R178, R8 ;  /* 0x0000000800b27308 */ /* 0x0003e20000000800 */
[----:B------:R-:W-:Y:S01]  /*13a10*/  MOV R199, R200 ;  /* 0x000000c800c77202 */ /* 0x000fe20000000f00 */
[----:B-1----:R-:W-:Y:S01]  /*13a20*/  FFMA.FTZ R8, R87, UR24, -R0 ;  /* 0x0000001857087c23 */ /* 0x002fe20008010800 */
[-C--:B------:R-:W-:Y:S01]  /*13a30*/  FMUL.FTZ R148, R148, R21.reuse ;  /* 0x0000001594947220 */ /* 0x080fe20000410000 */
[----:B------:R-:W-:Y:S01]  /*13a40*/  FMUL.FTZ R149, R149, R21 ;  /* 0x0000001595957220 */ /* 0x000fe20000410000 */
[----:B------:R-:W-:-:S03]  /*13a50*/  FMUL.FTZ R150, R150, R20 ;  /* 0x0000001496967220 */ /* 0x000fc60000410000 */
[----:B------:R1:W4:Y:S01]  /*13a60*/  MUFU.EX2 R201, R8 ;  /* 0x0000000800c97308 */ /* 0x0003220000000800 */
[-C--:B------:R-:W-:Y:S01]  /*13a70*/  FMUL.FTZ R151, R151, R20.reuse ;  /* 0x0000001497977220 */ /* 0x080fe20000410000 */
[-C--:B------:R-:W-:Y:S01]  /*13a80*/  FMUL.FTZ R144, R144, R21.reuse ;  /* 0x0000001590907220 */ /* 0x080fe20000410000 */
[----:B------:R-:W-:Y:S01]  /*13a90*/  FMUL.FTZ R145, R145, R21 ;  /* 0x0000001591917220 */ /* 0x000fe20000410000 */
[-C--:B------:R-:W-:Y:S01]  /*13aa0*/  FMUL.FTZ R146, R146, R20.reuse ;  /* 0x0000001492927220 */ /* 0x080fe20000410000 */
[-C--:B------:R-:W-:Y:S01]  /*13ab0*/  FMUL.FTZ R147, R147, R20.reuse ;  /* 0x0000001493937220 */ /* 0x080fe20000410000 */
[----:B--2---:R-:W-:Y:S01]  /*13ac0*/  F2FP.BF16.F32.PACK_AB R10, R230, R5 ;  /* 0x00000005e60a723e */ /* 0x004fe200000010ff */
[----:B---3--:R-:W-:Y:S01]  /*13ad0*/  FFMA.FTZ R157, R159, R21, R23 ;  /* 0x000000159f9d7223 */ /* 0x008fe20000010017 */
[----:B------:R-:W-:Y:S01]  /*13ae0*/  FFMA.FTZ R156, R192, R20, R22 ;  /* 0x00000014c09c7223 */ /* 0x000fe20000010016 */
[----:B------:R-:W-:Y:S01]  /*13af0*/  IMAD.MOV.U32 R153, RZ, RZ, R227 ;  /* 0x000000ffff997224 */ /* 0x000fe200078e00e3 */
[----:B------:R-:W-:Y:S01]  /*13b00*/  MOV R173, R225 ;  /* 0x000000e100ad7202 */ /* 0x000fe20000000f00 */
[----:B------:R-:W-:Y:S01]  /*13b10*/  IMAD.MOV.U32 R172, RZ, RZ, R218 ;  /* 0x000000ffffac7224 */ /* 0x000fe200078e00da */
[----:B------:R-:W-:Y:S01]  /*13b20*/  MOV R152, R228 ;  /* 0x000000e400987202 */ /* 0x000fe20000000f00 */
[----:B------:R-:W2:Y:S01]  /*13b30*/  LDL.LU R87, [R1+0x64] ;  /* 0x0000640001577983 */ /* 0x000ea20000300800 */
[--C-:B-1----:R-:W-:Y:S01]  /*13b40*/  FFMA.FTZ R8, R85, UR24, -R0.reuse ;  /* 0x0000001855087c23 */ /* 0x102fe20008010800 */
[----:B------:R-:W-:Y:S01]  /*13b50*/  HMMA.16816.F32.BF16 R148, R12, R24, R148 ;  /* 0x000000180c94723c */ /* 0x000fe20000041894 */
[----:B----4-:R-:W-:Y:S01]  /*13b60*/  F2FP.BF16.F32.PACK_AB R9, R201, R178 ;  /* 0x000000b2c909723e */ /* 0x010fe200000010ff */
[----:B------:R-:W-:Y:S01]  /*13b70*/  LDSM.16.MT88.4 R20, [R215+0x8800] ;  /* 0x00880000d714783b */ /* 0x000fe20000004200 */
[----:B------:R1:W-:Y:S02]  /*13b80*/  MUFU.EX2 R200, R8 ;  /* 0x0000000800c87308 */ /* 0x0003e40000000800 */
[----:B-1----:R-:W-:Y:S01]  /*13b90*/  FFMA.FTZ R8, R80, UR24, -R0 ;  /* 0x0000001850087c23 */ /* 0x002fe20008010800 */
[----:B------:R-:W-:-:S05]  /*13ba0*/  MOV R80, R229 ;  /* 0x000000e500507202 */ /* 0x000fca0000000f00 */
[----:B------:R1:W3:Y:S01]  /*13bb0*/  MUFU.EX2 R229, R8 ;  /* 0x0000000800e57308 */ /* 0x0002e20000000800 */
[----:B------:R-:W-:Y:S01]  /*13bc0*/  HMMA.16816.F32.BF16 R144, R12, R26, R144 ;  /* 0x0000001a0c90723c */ /* 0x000fe20000041890 */
[----:B------:R-:W4:Y:S06]  /*13bd0*/  LDSM.16.MT88.4 R24, [R217+0x8800] ;  /* 0x00880000d918783b */ /* 0x000f2c0000004200 */
[----:B------:R-:W-:Y:S02]  /*13be0*/  F2FP.BF16.F32.PACK_AB R12, R168, R250 ;  /* 0x000000faa80c723e */ /* 0x000fe400000010ff */
[----:B------:R-:W-:-:S02]  /*13bf0*/  F2FP.BF16.F32.PACK_AB R13, R170, R249 ;  /* 0x000000f9aa0d723e */ /* 0x000fc400000010ff */
[----:B------:R-:W-:Y:S02]  /*13c00*/  F2FP.BF16.F32.PACK_AB R14, R232, R3 ;  /* 0x00000003e80e723e */ /* 0x000fe400000010ff */
[----:B------:R-:W-:Y:S02]  /*13c10*/  F2FP.BF16.F32.PACK_AB R15, R231, R4 ;  /* 0x00000004e70f723e */ /* 0x000fe400000010ff */
[----:B-1----:R-:W-:Y:S02]  /*13c20*/  F2FP.BF16.F32.PACK_AB R8, R212, R179 ;  /* 0x000000b3d408723e */ /* 0x002fe400000010ff */
[----:B---3--:R-:W-:-:S03]  /*13c30*/  F2FP.BF16.F32.PACK_AB R11, R229, R200 ;  /* 0x000000c8e50b723e */ /* 0x008fc600000010ff */
[-C--:B------:R-:W-:Y:S06]  /*13c40*/  HMMA.16816.F32.BF16 R164, R12, R16.reuse, R164 ;  /* 0x000000100ca4723c */ /* 0x080fec00000418a4 */
[C---:B------:R-:W-:Y:S06]  /*13c50*/  HMMA.16816.F32.BF16 R56, R8.reuse, R16, R56 ;  /* 0x000000100838723c */ /* 0x040fec0000041838 */
[-C--:B------:R-:W-:Y:S06]  /*13c60*/  HMMA.16816.F32.BF16 R52, R8, R18.reuse, R52 ;  /* 0x000000120834723c */ /* 0x080fec0000041834 */
[----:B------:R-:W-:Y:S01]  /*13c70*/  HMMA.16816.F32.BF16 R160, R12, R18, R160 ;  /* 0x000000120ca0723c */ /* 0x000fe200000418a0 */
[----:B------:R-:W1:Y:S05]  /*13c80*/  LDSM.16.MT88.4 R16, [R216+0x8800] ;  /* 0x00880000d810783b */ /* 0x000e6a0000004200 */
[C---:B----4-:R-:W-:Y:S06]  /*13c90*/  HMMA.16816.F32.BF16 R48, R8.reuse, R24, R48 ;  /* 0x000000180830723c */ /* 0x050fec0000041830 */
[C---:B------:R-:W-:Y:S06]  /*13ca0*/  HMMA.16816.F32.BF16 R44, R8.reuse, R26, R44 ;  /* 0x0000001a082c723c */ /* 0x040fec000004182c */
[C---:B------:R-:W-:Y:S06]  /*13cb0*/  HMMA.16816.F32.BF16 R36, R8.reuse, R20, R36 ;  /* 0x000000140824723c */ /* 0x040fec0000041824 */
[C---:B------:R-:W-:Y:S06]  /*13cc0*/  HMMA.16816.F32.BF16 R28, R8.reuse, R22, R28 ;  /* 0x00000016081c723c */ /* 0x040fec000004181c */
[C---:B-1----:R-:W-:Y:S06]  /*13cd0*/  HMMA.16816.F32.BF16 R60, R8.reuse, R16, R60 ;  /* 0x00000010083c723c */ /* 0x042fec000004183c */
[----:B------:R-:W-:Y:S07]  /*13ce0*/  HMMA.16816.F32.BF16 R32, R8, R18, R32 ;  /* 0x000000120820723c */ /* 0x000fee0000041820 */
[----:B------:R-:W-:-:S04]  /*13cf0*/  FFMA.FTZ R8, R110, UR24, -R2 ;  /* 0x000000186e087c23 */ /* 0x000fc80008010802 */
[----:B------:R1:W-:Y:S02]  /*13d00*/  MUFU.EX2 R169, R8 ;  /* 0x0000000800a97308 */ /* 0x0003e40000000800 */
[----:B-1----:R-:W-:-:S06]  /*13d10*/  FFMA.FTZ R8, R107, UR24, -R2 ;  /* 0x000000186b087c23 */ /* 0x002fcc0008010802 */
[----:B------:R1:W-:Y:S01]  /*13d20*/  MUFU.EX2 R227, R8 ;  /* 0x0000000800e37308 */ /* 0x0003e20000000800 */
[----:B------:R-:W-:Y:S01]  /*13d30*/  HMMA.16816.F32.BF16 R148, R12, R20, R148 ;  /* 0x000000140c94723c */ /* 0x000fe20000041894 */
[----:B-1----:R-:W-:-:S06]  /*13d40*/  FFMA.FTZ R8, R104, UR24, -R2 ;  /* 0x0000001868087c23 */ /* 0x002fcc0008010802 */
[----:B------:R1:W-:Y:S01]  /*13d50*/  MUFU.EX2 R225, R8 ;  /* 0x0000000800e17308 */ /* 0x0003e20000000800 */
[----:B------:R-:W-:Y:S01]  /*13d60*/  HMMA.16816.F32.BF16 R144, R12, R22, R144 ;  /* 0x000000160c90723c */ /* 0x000fe20000041890 */
[----:B------:R-:W3:Y:S01]  /*13d70*/  LDSM.16.MT88.4 R20, [R214+0x9000] ;  /* 0x00900000d614783b */ /* 0x000ee20000004200 */
[----:B------:R-:W-:Y:S01]  /*13d80*/  MOV R174, R226 ;  /* 0x000000e200ae7202 */ /* 0x000fe20000000f00 */
[----:B-1----:R-:W-:-:S04]  /*13d90*/  FFMA.FTZ R8, R91, UR24, -R2 ;  /* 0x000000185b087c23 */ /* 0x002fc80008010802 */
[----:B------:R1:W-:Y:S01]  /*13da0*/  MUFU.EX2 R218, R8 ;  /* 0x0000000800da7308 */ /* 0x0003e20000000800 */
[----:B------:R-:W-:Y:S01]  /*13db0*/  MOV R177, R224 ;  /* 0x000000e000b17202 */ /* 0x000fe20000000f00 */
[----:B-1----:R-:W-:-:S06]  /*13dc0*/  FFMA.FTZ R8, R111, UR24, -R0 ;  /* 0x000000186f087c23 */ /* 0x002fcc0008010800 */
[----:B------:R1:W-:Y:S01]  /*13dd0*/  MUFU.EX2 R228, R8 ;  /* 0x0000000800e47308 */ /* 0x0003e20000000800 */
[----:B------:R-:W-:Y:S01]  /*13de0*/  MOV R175, R213 ;  /* 0x000000d500af7202 */ /* 0x000fe20000000f00 */
[----:B-1----:R-:W-:-:S06]  /*13df0*/  FFMA.FTZ R8, R109, UR24, -R0 ;  /* 0x000000186d087c23 */ /* 0x002fcc0008010800 */
[----:B------:R1:W4:Y:S02]  /*13e00*/  MUFU.EX2 R226, R8 ;  /* 0x0000000800e27308 */ /* 0x0003240000000800 */
[----:B-1----:R-:W-:-:S06]  /*13e10*/  FFMA.FTZ R8, R106, UR24, -R0 ;  /* 0x000000186a087c23 */ /* 0x002fcc0008010800 */
[----:B------:R1:W-:Y:S01]  /*13e20*/  MUFU.EX2 R224, R8 ;  /* 0x0000000800e07308 */ /* 0x0003e20000000800 */
[----:B------:R-:W-:Y:S01]  /*13e30*/  HMMA.16816.F32.BF16 R96, R12, R24, R96 ;  /* 0x000000180c60723c */ /* 0x000fe20000041860 */
[----:B-1----:R-:W-:-:S06]  /*13e40*/  FFMA.FTZ R8, R105, UR24, -R0 ;  /* 0x0000001869087c23 */ /* 0x002fcc0008010800 */
[----:B------:R1:W3:Y:S01]  /*13e50*/  MUFU.EX2 R213, R8 ;  /* 0x0000000800d57308 */ /* 0x0002e20000000800 */
[----:B------:R-:W-:Y:S02]  /*13e60*/  MOV R24, R198 ;  /* 0x000000c600187202 */ /* 0x000fe40000000f00 */
[----:B------:R-:W-:Y:S01]  /*13e70*/  MOV R25, R197 ;  /* 0x000000c500197202 */ /* 0x000fe20000000f00 */
[----:B------:R-:W-:Y:S01]  /*13e80*/  HMMA.16816.F32.BF16 R100, R12, R26, R100 ;  /* 0x0000001a0c64723c */ /* 0x000fe20000041864 */
[----:B----4-:R-:W-:Y:S02]  /*13e90*/  F2FP.BF16.F32.PACK_AB R9, R226, R228 ;  /* 0x000000e4e209723e */ /* 0x010fe400000010ff */
[----:B------:R-:W-:-:S04]  /*13ea0*/  F2FP.BF16.F32.PACK_AB R10, R218, R225 ;  /* 0x000000e1da0a723e */ /* 0x000fc800000010ff */
[----:B------:R-:W-:Y:S02]  /*13eb0*/  MOV R27, R24 ;  /* 0x00000018001b7202 */ /* 0x000fe40000000f00 */
[----:B------:R-:W-:Y:S02]  /*13ec0*/  MOV R24, R25 ;  /* 0x0000001900187202 */ /* 0x000fe40000000f00 */
[----:B------:R-:W-:Y:S02]  /*13ed0*/  MOV R25, R80 ;  /* 0x0000005000197202 */ /* 0x000fe40000000f00 */
[----:B-1----:R-:W-:Y:S02]  /*13ee0*/  F2FP.BF16.F32.PACK_AB R8, R227, R169 ;  /* 0x000000a9e308723e */ /* 0x002fe400000010ff */
[----:B---3--:R-:W-:Y:S02]  /*13ef0*/  F2FP.BF16.F32.PACK_AB R11, R213, R224 ;  /* 0x000000e0d50b723e */ /* 0x008fe400000010ff */
[----:B------:R-:W-:-:S02]  /*13f00*/  MOV R77, R195 ;  /* 0x000000c3004d7202 */ /* 0x000fc40000000f00 */
[----:B------:R-:W-:Y:S02]  /*13f10*/  MOV R26, R27 ;  /* 0x0000001b001a7202 */ /* 0x000fe40000000f00 */
[----:B------:R-:W-:Y:S01]  /*13f20*/  MOV R27, R24 ;  /* 0x00000018001b7202 */ /* 0x000fe20000000f00 */
[----:B------:R-:W-:Y:S01]  /*13f30*/  IMAD.MOV.U32 R24, RZ, RZ, R25 ;  /* 0x000000ffff187224 */ /* 0x000fe200078e0019 */
[----:B------:R-:W-:Y:S01]  /*13f40*/  MOV R80, R77 ;  /* 0x0000004d00507202 */ /* 0x000fe20000000f00 */
[----:B------:R-:W-:Y:S01]  /*13f50*/  IMAD.MOV.U32 R77, RZ, RZ, R81 ;  /* 0x000000ffff4d7224 */ /* 0x000fe200078e0051 */
[----:B------:R-:W-:Y:S02]  /*13f60*/  MOV R182, R196 ;  /* 0x000000c400b67202 */ /* 0x000fe40000000f00 */
[----:B------:R-:W-:Y:S02]  /*13f70*/  MOV R171, R199 ;  /* 0x000000c700ab7202 */ /* 0x000fe40000000f00 */
[----:B------:R-:W-:Y:S01]  /*13f80*/  HMMA.16816.F32.BF16 R196, R8, R20, R56 ;  /* 0x0000001408c4723c */ /* 0x000fe20000041838 */
[----:B------:R-:W-:-:S02]  /*13f90*/  MOV R81, R78 ;  /* 0x0000004e00517202 */ /* 0x000fc40000000f00 */
[----:B------:R-:W-:Y:S02]  /*13fa0*/  MOV R78, R86 ;  /* 0x00000056004e7202 */ /* 0x000fe40000000f00 */
[----:B------:R-:W3:Y:S02]  /*13fb0*/  LDL.LU R86, [R1+0x68] ;  /* 0x0000680001567983 */ /* 0x000ee40000300800 */
[----:B------:R-:W-:Y:S02]  /*13fc0*/  MOV R59, R26 ;  /* 0x0000001a003b7202 */ /* 0x000fe40000000f00 */
[----:B------:R-:W-:Y:S01]  /*13fd0*/  MOV R26, R27 ;  /* 0x0000001b001a7202 */ /* 0x000fe20000000f00 */
[----:B------:R-:W4:Y:S01]  /*13fe0*/  LDL.LU R25, [R1+0x44] ;  /* 0x0000440001197983 */ /* 0x000f220000300800 */
[----:B------:R-:W-:-:S03]  /*13ff0*/  MOV R27, R24 ;  /* 0x00000018001b7202 */ /* 0x000fc60000000f00 */
[----:B------:R-:W2:Y:S04]  /*14000*/  LDL.LU R24, [R1+0x34] ;  /* 0x0000340001187983 */ /* 0x000ea80000300800 */
[----:B------:R-:W3:Y:S01]  /*14010*/  LDL.LU R58, [R1+0x24] ;  /* 0x00002400013a7983 */ /* 0x000ee20000300800 */
[C---:B------:R-:W-:Y:S06]  /*14020*/  HMMA.16816.F32.BF16 R140, R12.reuse, R16, R140 ;  /* 0x000000100c8c723c */ /* 0x040fec000004188c */
[----:B------:R-:W-:Y:S01]  /*14030*/  HMMA.16816.F32.BF16 R136, R12, R18, R136 ;  /* 0x000000120c88723c */ /* 0x000fe20000041888 */
[----:B------:R-:W1:Y:S04]  /*14040*/  LDSM.16.MT88.4 R12, [R215+0x9000] ;  /* 0x00900000d70c783b */ /* 0x000e680000004200 */
[----:B------:R-:W1:Y:S02]  /*14050*/  LDSM.16.MT88.4 R16, [R217+0x9000] ;  /* 0x00900000d910783b */ /* 0x000e640000004200 */
[C---:B-1----:R-:W-:Y:S02]  /*14060*/  HMMA.16816.F32.BF16 R108, R8.reuse, R14, R28 ;  /* 0x0000000e086c723c */ /* 0x042fe4000004181c */
[----:B------:R-:W1:Y:S01]  /*14070*/  LDSM.16.MT88.4 R28, [R216+0x9000] ;  /* 0x00900000d81c783b */ /* 0x000e620000004200 */
[----:B------:R-:W-:Y:S01]  /*14080*/  IMAD.MOV.U32 R159, RZ, RZ, R193 ;  /* 0x000000ffff9f7224 */ /* 0x000fe200078e00c1 */
[----:B------:R-:W-:Y:S01]  /*14090*/  MOV R158, R194 ;  /* 0x000000c2009e7202 */ /* 0x000fe20000000f00 */
[----:B------:R-:W-:Y:S01]  /*140a0*/  IMAD.MOV.U32 R85, RZ, RZ, R112 ;  /* 0x000000ffff557224 */ /* 0x000fe200078e0070 */
[----:B------:R-:W-:Y:S01]  /*140b0*/  MOV R82, R115 ;  /* 0x0000007300527202 */ /* 0x000fe20000000f00 */
[----:B------:R-:W-:Y:S01]  /*140c0*/  HMMA.16816.F32.BF16 R192, R8, R22, R52 ;  /* 0x0000001608c0723c */ /* 0x000fe20000041834 */
[----:B------:R-:W-:-:S02]  /*140d0*/  MOV R83, R114 ;  /* 0x0000007200537202 */ /* 0x000fc40000000f00 */
[----:B------:R-:W-:-:S03]  /*140e0*/  MOV R84, R113 ;  /* 0x0000007100547202 */ /* 0x000fc60000000f00 */
[C---:B------:R-:W-:Y:S06]  /*140f0*/  HMMA.16816.F32.BF16 R188, R8.reuse, R16, R48 ;  /* 0x0000001008bc723c */ /* 0x040fec0000041830 */
[C---:B------:R-:W-:Y:S06]  /*14100*/  HMMA.16816.F32.BF16 R184, R8.reuse, R18, R44 ;  /* 0x0000001208b8723c */ /* 0x040fec000004182c */
[C---:B------:R-:W-:Y:S06]  /*14110*/  HMMA.16816.F32.BF16 R112, R8.reuse, R12, R36 ;  /* 0x0000000c0870723c */ /* 0x040fec0000041824 */
[C---:B-1----:R-:W-:Y:S06]  /*14120*/  HMMA.16816.F32.BF16 R104, R8.reuse, R28, R60 ;  /* 0x0000001c0868723c */ /* 0x042fec000004183c */
[----:B------:R-:W-:Y:S07]  /*14130*/  HMMA.16816.F32.BF16 R88, R8, R30, R32 ;  /* 0x0000001e0858723c */ /* 0x000fee0000041820 */
[----:B---3--:R-:W-:-:S02]  /*14140*/  FFMA.FTZ R11, R58, UR24, -R7 ;  /* 0x000000183a0b7c23 */ /* 0x008fc40008010807 */
[----:B------:R-:W3:Y:S01]  /*14150*/  LDL.LU R58, [R1+0x14] ;  /* 0x00001400013a7983 */ /* 0x000ee20000300800 */
[----:B------:R-:W-:Y:S02]  /*14160*/  MOV R50, R155 ;  /* 0x0000009b00327202 */ /* 0x000fe40000000f00 */
[----:B------:R-:W-:Y:S01]  /*14170*/  MOV R49, R80 ;  /* 0x0000005000317202 */ /* 0x000fe20000000f00 */
[----:B------:R-:W-:Y:S01]  /*14180*/  IMAD.MOV.U32 R56, RZ, RZ, R183 ;  /* 0x000000ffff387224 */ /* 0x000fe200078e00b7 */
[----:B------:R-:W-:Y:S01]  /*14190*/  MOV R57, R154 ;  /* 0x0000009a00397202 */ /* 0x000fe20000000f00 */
[--C-:B------:R-:W-:Y:S01]  /*141a0*/  FFMA.FTZ R8, R50, UR24, -R6.reuse ;  /* 0x0000001832087c23 */ /* 0x100fe20008010806 */
[----:B------:R-:W-:Y:S01]  /*141b0*/  IMAD.MOV.U32 R51, RZ, RZ, R77 ;  /* 0x000000ffff337224 */ /* 0x000fe200078e004d */
[----:B------:R-:W-:Y:S01]  /*141c0*/  MOV R52, R81 ;  /* 0x0000005100347202 */ /* 0x000fe20000000f00 */
[----:B------:R-:W-:Y:S01]  /*141d0*/  IMAD.MOV.U32 R155, RZ, RZ, R69 ;  /* 0x000000ffff9b7224 */ /* 0x000fe200078e0045 */
[----:B------:R-:W-:Y:S01]  /*141e0*/  MOV R53, R78 ;  /* 0x0000004e00357202 */ /* 0x000fe20000000f00 */
[----:B------:R-:W-:Y:S01]  /*141f0*/  FFMA.FTZ R9, R49, UR24, -R6 ;  /* 0x0000001831097c23 */ /* 0x000fe20008010806 */
[----:B------:R-:W-:Y:S01]  /*14200*/  MOV R54, R76 ;  /* 0x0000004c00367202 */ /* 0x000fe20000000f00 */
[--C-:B----4-:R-:W-:Y:S01]  /*14210*/  FFMA.FTZ R25, R25, UR24, -R7.reuse ;  /* 0x0000001819197c23 */ /* 0x110fe20008010807 */
[----:B------:R-:W-:Y:S01]  /*14220*/  MOV R55, R79 ;  /* 0x0000004f00377202 */ /* 0x000fe20000000f00 */
[--C-:B--2---:R-:W-:Y:S01]  /*14230*/  FFMA.FTZ R24, R24, UR24, -R7.reuse ;  /* 0x0000001818187c23 */ /* 0x104fe20008010807 */
        /* <DEDUP_REMOVED lines=22> */
[----:B------:R-:W1:Y:S01]  /*143a0*/  MUFU.EX2 R8, R8 ;  /* 0x0000000800087308 */ /* 0x000e620000000800 */
[--C-:B------:R-:W-:Y:S01]  /*143b0*/  FFMA.FTZ R32, R51, UR24, -R6.reuse ;  /* 0x0000001833207c23 */ /* 0x100fe20008010806 */
[--C-:B------:R-:W-:Y:S01]  /*143c0*/  FFMA.FTZ R60, R56, UR24, -R6.reuse ;  /* 0x00000018383c7c23 */ /* 0x100fe20008010806 */
[--C-:B------:R-:W-:Y:S01]  /*143d0*/  FFMA.FTZ R63, R53, UR24, -R6.reuse ;  /* 0x00000018353f7c23 */ /* 0x100fe20008010806 */
[----:B------:R-:W-:Y:S01]  /*143e0*/  FFMA.FTZ R62, R54, UR24, -R6 ;  /* 0x00000018363e7c23 */ /* 0x000fe20008010806 */
[----:B------:R-:W-:-:S03]  /*143f0*/  MOV R56, R173 ;  /* 0x000000ad00387202 */ /* 0x000fc60000000f00 */
[----:B------:R-:W-:Y:S01]  /*14400*/  MUFU.EX2 R177, R9 ;  /* 0x0000000900b17308 */ /* 0x000fe20000000800 */
[--C-:B------:R-:W-:Y:S01]  /*14410*/  FFMA.FTZ R51, R57, UR24, -R6.reuse ;  /* 0x0000001839337c23 */ /* 0x100fe20008010806 */
[----:B------:R-:W-:Y:S01]  /*14420*/  IMAD.MOV.U32 R53, RZ, RZ, R59 ;  /* 0x000000ffff357224 */ /* 0x000fe200078e003b */
[----:B------:R-:W-:Y:S01]  /*14430*/  MOV R54, R171 ;  /* 0x000000ab00367202 */ /* 0x000fe20000000f00 */
[----:B------:R-:W-:Y:S01]  /*14440*/  FFMA.FTZ R173, R121, UR24, -R6 ;  /* 0x0000001879ad7c23 */ /* 0x000fe20008010806 */
[----:B------:R-:W-:-:S03]  /*14450*/  MOV R59, R170 ;  /* 0x000000aa003b7202 */ /* 0x000fc60000000f00 */
[----:B------:R2:W4:Y:S01]  /*14460*/  MUFU.EX2 R34, R24 ;  /* 0x0000001800227308 */ /* 0x0005220000000800 */
[----:B------:R-:W-:Y:S01]  /*14470*/  MOV R171, R221 ;  /* 0x000000dd00ab7202 */ /* 0x000fe20000000f00 */
[----:B------:R-:W-:Y:S01]  /*14480*/  FFMA.FTZ R121, R220, UR24, -R0 ;  /* 0x00000018dc797c23 */ /* 0x000fe20008010800 */
[----:B------:R-:W-:Y:S01]  /*14490*/  MOV R170, R153 ;  /* 0x0000009900aa7202 */ /* 0x000fe20000000f00 */
[----:B------:R-:W-:Y:S01]  /*144a0*/  FFMA.FTZ R61, R55, UR24, -R6 ;  /* 0x00000018373d7c23 */ /* 0x000fe20008010806 */
[----:B------:R-:W-:-:S03]  /*144b0*/  MOV R55, R172 ;  /* 0x000000ac00377202 */ /* 0x000fc60000000f00 */
[----:B------:R-:W-:Y:S01]  /*144c0*/  MUFU.EX2 R33, R11 ;  /* 0x0000000b00217308 */ /* 0x000fe20000000800 */
[----:B------:R-:W-:Y:S02]  /*144d0*/  MOV R172, R237 ;  /* 0x000000ed00ac7202 */ /* 0x000fe40000000f00 */
[----:B------:R-:W-:-:S05]  /*144e0*/  MOV R48, R170 ;  /* 0x000000aa00307202 */ /* 0x000fca0000000f00 */
[----:B------:R-:W-:Y:S01]  /*144f0*/  MUFU.EX2 R220, R32 ;  /* 0x0000002000dc7308 */ /* 0x000fe20000000800 */
[----:B------:R-:W-:Y:S01]  /*14500*/  MOV R170, R180 ;  /* 0x000000b400aa7202 */ /* 0x000fe20000000f00 */
[--C-:B--2---:R-:W-:Y:S01]  /*14510*/  FFMA.FTZ R24, R54, UR24, -R2.reuse ;  /* 0x0000001836187c23 */ /* 0x104fe20008010802 */
[----:B------:R-:W-:Y:S01]  /*14520*/  MOV R54, R159 ;  /* 0x0000009f00367202 */ /* 0x000fe20000000f00 */
[----:B------:R-:W-:Y:S01]  /*14530*/  FFMA.FTZ R159, R132, UR24, -R2 ;  /* 0x00000018849f7c23 */ /* 0x000fe20008010802 */
        /* <DEDUP_REMOVED lines=25> */
[----:B------:R-:W-:Y:S01]  /*146d0*/  FFMA.FTZ R176, R116, UR24, -R2 ;  /* 0x0000001874b07c23 */ /* 0x000fe20008010802 */
[----:B------:R-:W-:Y:S01]  /*146e0*/  MOV R252, R212 ;  /* 0x000000d400fc7202 */ /* 0x000fe20000000f00 */
[----:B------:R-:W-:Y:S01]  /*146f0*/  FFMA.FTZ R87, R87, R41, R43 ;  /* 0x0000002957577223 */ /* 0x000fe2000001002b */
[----:B------:R-:W-:Y:S01]  /*14700*/  FFMA.FTZ R86, R86, R40, R42 ;  /* 0x0000002856567223 */ /* 0x000fe2000001002a */
[----:B------:R-:W-:Y:S01]  /*14710*/  MUFU.EX2 R212, R26 ;  /* 0x0000001a00d47308 */ /* 0x000fe20000000800 */
[----:B------:R-:W-:-:S07]  /*14720*/  FFMA.FTZ R134, R240, UR24, -R0 ;  /* 0x00000018f0867c23 */ /* 0x000fce0008010800 */
[----:B------:R-:W-:Y:S01]  /*14730*/  MUFU.EX2 R240, R62 ;  /* 0x0000003e00f07308 */ /* 0x000fe20000000800 */
[--C-:B------:R-:W-:Y:S01]  /*14740*/  FFMA.FTZ R209, R209, UR24, -R0.reuse ;  /* 0x00000018d1d17c23 */ /* 0x100fe20008010800 */
[--C-:B------:R-:W-:Y:S01]  /*14750*/  FFMA.FTZ R208, R208, UR24, -R0.reuse ;  /* 0x00000018d0d07c23 */ /* 0x100fe20008010800 */
[--C-:B------:R-:W-:Y:S01]  /*14760*/  FFMA.FTZ R207, R207, UR24, -R0.reuse ;  /* 0x00000018cfcf7c23 */ /* 0x100fe20008010800 */
[----:B------:R-:W-:-:S04]  /*14770*/  FFMA.FTZ R206, R206, UR24, -R0 ;  /* 0x00000018cece7c23 */ /* 0x000fc80008010800 */
[----:B------:R-:W-:Y:S08]  /*14780*/  MUFU.EX2 R121, R121 ;  /* 0x0000007900797308 */ /* 0x000ff00000000800 */
[----:B------:R-:W-:Y:S08]  /*14790*/  MUFU.EX2 R79, R79 ;  /* 0x0000004f004f7308 */ /* 0x000ff00000000800 */
[----:B------:R-:W-:Y:S08]  /*147a0*/  MUFU.EX2 R78, R78 ;  /* 0x0000004e004e7308 */ /* 0x000ff00000000800 */
[----:B------:R-:W-:Y:S08]  /*147b0*/  MUFU.EX2 R77, R77 ;  /* 0x0000004d004d7308 */ /* 0x000ff00000000800 */
[----:B------:R-:W-:Y:S08]  /*147c0*/  MUFU.EX2 R76, R76 ;  /* 0x0000004c004c7308 */ /* 0x000ff00000000800 */
[----:B------:R-:W-:Y:S08]  /*147d0*/  MUFU.EX2 R75, R75 ;  /* 0x0000004b004b7308 */ /* 0x000ff00000000800 */
[----:B------:R-:W-:Y:S01]  /*147e0*/  MUFU.EX2 R74, R74 ;  /* 0x0000004a004a7308 */ /* 0x000fe20000000800 */
[----:B---3--:R-:W-:Y:S01]  /*147f0*/  FFMA.FTZ R10, R58, UR24, -R7 ;  /* 0x000000183a0a7c23 */ /* 0x008fe20008010807 */
[----:B------:R-:W-:-:S02]  /*14800*/  MOV R58, R158 ;  /* 0x0000009e003a7202 */ /* 0x000fc40000000f00 */
[----:B------:R-:W-:Y:S01]  /*14810*/  MOV R158, R68 ;  /* 0x00000044009e7202 */ /* 0x000fe20000000f00 */
[----:B------:R-:W-:Y:S01]  /*14820*/  FFMA.FTZ R68, R64, UR24, -R7 ;  /* 0x0000001840447c23 */ /* 0x000fe20008010807 */
[--C-:B------:R-:W-:Y:S01]  /*14830*/  FFMA.FTZ R7, R174, UR24, -R6.reuse ;  /* 0x00000018ae077c23 */ /* 0x100fe20008010806 */
[----:B------:R-:W-:Y:S02]  /*14840*/  MOV R174, R152 ;  /* 0x0000009800ae7202 */ /* 0x000fe40000000f00 */
[----:B------:R-:W-:Y:S01]  /*14850*/  MOV R152, R251 ;  /* 0x000000fb00987202 */ /* 0x000fe20000000f00 */
[----:B------:R-:W2:Y:S01]  /*14860*/  MUFU.EX2 R9, R7 ;  /* 0x0000000700097308 */ /* 0x000ea20000000800 */
[----:B------:R-:W-:Y:S01]  /*14870*/  FFMA.FTZ R49, R58, UR24, -R6 ;  /* 0x000000183a317c23 */ /* 0x000fe20008010806 */
[----:B------:R-:W-:Y:S01]  /*14880*/  MOV R58, R168 ;  /* 0x000000a8003a7202 */ /* 0x000fe20000000f00 */
[----:B------:R-:W-:Y:S01]  /*14890*/  IMAD.MOV.U32 R57, RZ, RZ, R174 ;  /* 0x000000ffff397224 */ /* 0x000fe200078e00ae */
[----:B------:R-:W-:-:S02]  /*148a0*/  MOV R168, R152 ;  /* 0x0000009800a87202 */ /* 0x000fc40000000f00 */
[----:B------:R-:W-:Y:S02]  /*148b0*/  MOV R174, R236 ;  /* 0x000000ec00ae7202 */ /* 0x000fe40000000f00 */
[----:B------:R3:W2:Y:S01]  /*148c0*/  MUFU.EX2 R251, R25 ;  /* 0x0000001900fb7308 */ /* 0x0006a20000000800 */
[----:B------:R-:W-:Y:S01]  /*148d0*/  MOV R47, R168 ;  /* 0x000000a8002f7202 */ /* 0x000fe20000000f00 */
[----:B------:R-:W-:Y:S01]  /*148e0*/  FFMA.FTZ R64, R52, UR24, -R6 ;  /* 0x0000001834407c23 */ /* 0x000fe20008010806 */
[----:B------:R-:W-:-:S05]  /*148f0*/  MOV R168, R174 ;  /* 0x000000ae00a87202 */ /* 0x000fca0000000f00 */
[----:B------:R-:W2:Y:S01]  /*14900*/  MUFU.EX2 R221, R10 ;  /* 0x0000000a00dd7308 */ /* 0x000ea20000000800 */
[----:B------:R-:W-:Y:S02]  /*14910*/  MOV R52, R171 ;  /* 0x000000ab00347202 */ /* 0x000fe40000000f00 */
[----:B------:R-:W-:Y:S01]  /*14920*/  MOV R171, R181 ;  /* 0x000000b500ab7202 */ /* 0x000fe20000000f00 */
[----:B------:R-:W-:Y:S01]  /*14930*/  FFMA.FTZ R174, R120, UR24, -R2 ;  /* 0x0000001878ae7c23 */ /* 0x000fe20008010802 */
[--C-:B------:R-:W-:Y:S01]  /*14940*/  FFMA.FTZ R120, R168, UR24, -R0.reuse ;  /* 0x00000018a8787c23 */ /* 0x100fe20008010800 */
[----:B------:R-:W-:Y:S01]  /*14950*/  FFMA.FTZ R168, R234, UR24, -R0 ;  /* 0x00000018eaa87c23 */ /* 0x000fe20008010800 */
[--C-:B---3--:R-:W-:Y:S01]  /*14960*/  FFMA.FTZ R25, R53, UR24, -R2.reuse ;  /* 0x0000001835197c23 */ /* 0x108fe20008010802 */
[----:B------:R-:W-:Y:S01]  /*14970*/  MOV R53, R172 ;  /* 0x000000ac00357202 */ /* 0x000fe20000000f00 */
[----:B------:R-:W-:Y:S01]  /*14980*/  FFMA.FTZ R172, R122, UR24, -R2 ;  /* 0x000000187aac7c23 */ /* 0x000fe20008010802 */
[--C-:B------:R-:W-:Y:S01]  /*14990*/  FFMA.FTZ R122, R170, UR24, -R0.reuse ;  /* 0x00000018aa7a7c23 */ /* 0x100fe20008010800 */
[--C-:B------:R-:W-:Y:S01]  /*149a0*/  FFMA.FTZ R132, R171, UR24, -R0.reuse ;  /* 0x00000018ab847c23 */ /* 0x100fe20008010800 */
[----:B------:R-:W-:Y:S01]  /*149b0*/  MOV R234, R169 ;  /* 0x000000a900ea7202 */ /* 0x000fe20000000f00 */
[----:B------:R-:W-:Y:S01]  /*149c0*/  FFMA.FTZ R170, R211, UR24, -R0 ;  /* 0x00000018d3aa7c23 */ /* 0x000fe20008010800 */
[--C-:B------:R-:W-:Y:S01]  /*149d0*/  FFMA.FTZ R152, R129, UR24, -R6.reuse ;  /* 0x0000001881987c23 */ /* 0x100fe20008010806 */
[----:B------:R-:W-:Y:S01]  /*149e0*/  FFMA.FTZ R236, R93, UR24, -R6 ;  /* 0x000000185dec7c23 */ /* 0x000fe20008010806 */
[----:B------:R-:W-:Y:S01]  /*149f0*/  FFMA.FTZ R169, R219, UR24, -R0 ;  /* 0x00000018dba97c23 */ /* 0x000fe20008010800 */
[----:B-1----:R-:W-:-:S02]  /*14a00*/  IMAD.MOV.U32 R211, RZ, RZ, R8 ;  /* 0x000000ffffd37224 */ /* 0x002fc400078e0008 */
[--C-:B------:R-:W-:Y:S01]  /*14a10*/  FFMA.FTZ R171, R210, UR24, -R0.reuse ;  /* 0x00000018d2ab7c23 */ /* 0x100fe20008010800 */
[----:B------:R-:W-:Y:S01]  /*14a20*/  FFMA.FTZ R6, R47, UR24, -R0 ;  /* 0x000000182f067c23 */ /* 0x000fe20008010800 */
[----:B----4-:R-:W-:Y:S02]  /*14a30*/  MOV R219, R34 ;  /* 0x0000002200db7202 */ /* 0x010fe40000000f00 */
[----:B--2---:R-:W-:Y:S01]  /*14a40*/  MOV R210, R9 ;  /* 0x0000000900d27202 */ /* 0x004fe20000000f00 */
[----:B------:R-:W-:Y:S01]  /*14a50*/  IMAD.MOV.U32 R46, RZ, RZ, R57 ;  /* 0x000000ffff2e7224 */ /* 0x000fe200078e0039 */
[----:B------:R-:W-:Y:S01]  /*14a60*/  F2FP.BF16.F32.PACK_AB R8, R219, R251 ;  /* 0x000000fbdb08723e */ /* 0x000fe200000010ff */
[----:B------:R1:W-:Y:S01]  /*14a70*/  MUFU.EX2 R201, R6 ;  /* 0x0000000600c97308 */ /* 0x0003e20000000800 */
[----:B------:R-:W-:Y:S01]  /*14a80*/  F2FP.BF16.F32.PACK_AB R9, R211, R177 ;  /* 0x000000b1d309723e */ /* 0x000fe200000010ff */
[----:B------:R-:W-:Y:S01]  /*14a90*/  IMAD.MOV.U32 R57, RZ, RZ, R175 ;  /* 0x000000ffff397224 */ /* 0x000fe200078e00af */
[----:B------:R-:W-:-:S02]  /*14aa0*/  F2FP.BF16.F32.PACK_AB R10, R221, R33 ;  /* 0x00000021dd0a723e */ /* 0x000fc400000010ff */
[----:B------:R-:W-:Y:S02]  /*14ab0*/  F2FP.BF16.F32.PACK_AB R11, R220, R210 ;  /* 0x000000d2dc0b723e */ /* 0x000fe400000010ff */
[----:B------:R-:W-:Y:S01]  /*14ac0*/  MOV R181, R182 ;  /* 0x000000b600b57202 */ /* 0x000fe20000000f00 */
[----:B------:R-:W-:Y:S01]  /*14ad0*/  IMAD.MOV.U32 R242, RZ, RZ, R58 ;  /* 0x000000fffff27224 */ /* 0x000fe200078e003a */
[----:B------:R-:W-:Y:S01]  /*14ae0*/  MOV R182, R183 ;  /* 0x000000b700b67202 */ /* 0x000fe20000000f00 */
[----:B------:R-:W-:Y:S01]  /*14af0*/  IMAD.MOV.U32 R183, RZ, RZ, R154 ;  /* 0x000000ffffb77224 */ /* 0x000fe200078e009a */
[----:B------:R-:W-:Y:S02]  /*14b00*/  MOV R55, R158 ;  /* 0x0000009e00377202 */ /* 0x000fe40000000f00 */
[----:B-1----:R-:W-:Y:S01]  /*14b10*/  MOV R6, R247 ;  /* 0x000000f700067202 */ /* 0x002fe20000000f00 */
[--C-:B------:R-:W-:Y:S01]  /*14b20*/  FFMA.FTZ R129, R241, UR24, -R2.reuse ;  /* 0x00000018f1817c23 */ /* 0x100fe20008010802 */
[----:B------:R-:W-:Y:S01]  /*14b30*/  MOV R246, R57 ;  /* 0x0000003900f67202 */ /* 0x000fe20000000f00 */
[--C-:B------:R-:W-:Y:S01]  /*14b40*/  FFMA.FTZ R154, R135, UR24, -R2.reuse ;  /* 0x00000018879a7c23 */ /* 0x100fe20008010802 */
[----:B------:R-:W-:Y:S01]  /*14b50*/  FFMA.FTZ R158, R133, UR24, -R2 ;  /* 0x00000018859e7c23 */ /* 0x000fe20008010802 */
[----:B------:R-:W-:Y:S01]  /*14b60*/  FADD.FTZ R6, R6, R156 ;  /* 0x0000009c06067221 */ /* 0x000fe20000010000 */
[----:B------:R-:W-:Y:S01]  /*14b70*/  FFMA.FTZ R175, R118, UR24, -R2 ;  /* 0x0000001876af7c23 */ /* 0x000fe20008010802 */
[----:B------:R-:W-:Y:S01]  /*14b80*/  HMMA.16816.F32.BF16 R56, R8, R20, R164 ;  /* 0x000000140838723c */ /* 0x000fe200000418a4 */
[--C-:B------:R-:W-:Y:S01]  /*14b90*/  FFMA.FTZ R2, R48, UR24, -R0.reuse ;  /* 0x0000001830027c23 */ /* 0x100fe20008010800 */
[--C-:B------:R-:W-:Y:S01]  /*14ba0*/  FFMA.FTZ R7, R46, UR24, -R0.reuse ;  /* 0x000000182e077c23 */ /* 0x100fe20008010800 */
[--C-:B------:R-:W-:Y:S01]  /*14bb0*/  FFMA.FTZ R48, R52, UR24, -R0.reuse ;  /* 0x0000001834307c23 */ /* 0x100fe20008010800 */
[----:B------:R-:W-:-:S02]  /*14bc0*/  FFMA.FTZ R93, R53, UR24, -R0 ;  /* 0x00000018355d7c23 */ /* 0x000fc40008010800 */
[C---:B------:R-:W-:Y:S01]  /*14bd0*/  HMMA.16816.F32.BF16 R36, R8.reuse, R12, R148 ;  /* 0x0000000c0824723c */ /* 0x040fe20000041894 */
[----:B------:R-:W-:Y:S01]  /*14be0*/  MOV R165, R200 ;  /* 0x000000c800a57202 */ /* 0x000fe20000000f00 */
[----:B------:R-:W1:Y:S01]  /*14bf0*/  MUFU.EX2 R164, R27 ;  /* 0x0000001b00a47308 */ /* 0x000e620000000800 */
[----:B------:R-:W-:Y:S01]  /*14c00*/  MOV R243, R55 ;  /* 0x0000003700f37202 */ /* 0x000fe20000000f00 */
[----:B------:R-:W-:Y:S01]  /*14c10*/  FADD.FTZ R6, R205, R6 ;  /* 0x00000006cd067221 */ /* 0x000fe20000010000 */
[----:B------:R-:W-:Y:S02]  /*14c20*/  MOV R166, R33 ;  /* 0x0000002100a67202 */ /* 0x000fe40000000f00 */
[----:B------:R-:W-:Y:S01]  /*14c30*/  MOV R149, R4 ;  /* 0x0000000400957202 */ /* 0x000fe20000000f00 */
[C---:B------:R-:W-:Y:S01]  /*14c40*/  HMMA.16816.F32.BF16 R52, R8.reuse, R22, R160 ;  /* 0x000000160834723c */ /* 0x040fe200000418a0 */
[----:B------:R-:W-:Y:S01]  /*14c50*/  LDSM.16.MT88.4 R32, [R216+0x9800] ;  /* 0x00980000d820783b */ /* 0x000fe20000004200 */
[----:B------:R-:W-:Y:S03]  /*14c60*/  MUFU.EX2 R200, R25 ;  /* 0x0000001900c87308 */ /* 0x000fe60000000800 */
[----:B------:R-:W2:Y:S01]  /*14c70*/  LDSM.16.MT88.4 R20, [R214+0x9800] ;  /* 0x00980000d614783b */ /* 0x000ea20000004200 */
[C---:B------:R-:W-:Y:S03]  /*14c80*/  HMMA.16816.F32.BF16 R44, R8.reuse, R16, R96 ;  /* 0x00000010082c723c */ /* 0x040fe60000041860 */
[----:B------:R-:W3:Y:S01]  /*14c90*/  LDL.LU R205, [R1+0x128] ;  /* 0x0001280001cd7983 */ /* 0x000ee20000300800 */
[----:B------:R4:W-:Y:S02]  /*14ca0*/  MUFU.EX2 R4, R24 ;  /* 0x0000001800047308 */ /* 0x0009e40000000800 */
[C---:B------:R-:W-:Y:S01]  /*14cb0*/  HMMA.16816.F32.BF16 R40, R8.reuse, R18, R100 ;  /* 0x000000120828723c */ /* 0x040fe20000041864 */
[----:B------:R-:W2:Y:S05]  /*14cc0*/  LDSM.16.MT88.4 R16, [R217+0x9800] ;  /* 0x00980000d910783b */ /* 0x000eaa0000004200 */
[C---:B----4-:R-:W-:Y:S01]  /*14cd0*/  HMMA.16816.F32.BF16 R24, R8.reuse, R14, R144 ;  /* 0x0000000e0818723c */ /* 0x050fe20000041890 */
[----:B------:R-:W4:Y:S01]  /*14ce0*/  LDSM.16.MT88.4 R12, [R215+0x9800] ;  /* 0x00980000d70c783b */ /* 0x000f220000004200 */
[----:B------:R-:W-:Y:S01]  /*14cf0*/  IMAD.MOV.U32 R150, RZ, RZ, R5 ;  /* 0x000000ffff967224 */ /* 0x000fe200078e0005 */
[----:B------:R-:W-:Y:S01]  /*14d00*/  MOV R148, R3 ;  /* 0x0000000300947202 */ /* 0x000fe20000000f00 */
[----:B------:R1:W2:Y:S08]  /*14d10*/  MUFU.EX2 R151, R7 ;  /* 0x0000000700977308 */ /* 0x0002b00000000800 */
[----:B------:R-:W-:Y:S01]  /*14d20*/  MUFU.EX2 R5, R2 ;  /* 0x0000000200057308 */ /* 0x000fe20000000800 */
[----:B------:R-:W-:Y:S07]  /*14d30*/  HMMA.16816.F32.BF16 R96, R8, R28, R140 ;  /* 0x0000001c0860723c */ /* 0x000fee000004188c */
[----:B------:R-:W4:Y:S01]  /*14d40*/  MUFU.EX2 R3, R48 ;  /* 0x0000003000037308 */ /* 0x000f220000000800 */
[----:B------:R-:W-:Y:S01]  /*14d50*/  FFMA.FTZ R133, R248, UR24, -R0 ;  /* 0x00000018f8857c23 */ /* 0x000fe20008010800 */
[----:B------:R-:W-:-:S02]  /*14d60*/  MOV R143, R252 ;  /* 0x000000fc008f7202 */ /* 0x000fc40000000f00 */
[----:B------:R-:W-:Y:S02]  /*14d70*/  MOV R140, R246 ;  /* 0x000000f6008c7202 */ /* 0x000fe40000000f00 */
[----:B-1----:R-:W-:Y:S02]  /*14d80*/  MOV R7, R239 ;  /* 0x000000ef00077202 */ /* 0x002fe40000000f00 */
[----:B------:R-:W-:Y:S01]  /*14d90*/  MUFU.EX2 R246, R85 ;  /* 0x0000005500f67308 */ /* 0x000fe20000000800 */
[----:B------:R-:W-:Y:S07]  /*14da0*/  HMMA.16816.F32.BF16 R100, R8, R30, R136 ;  /* 0x0000001e0864723c */ /* 0x000fee0000041888 */
[----:B------:R-:W1:Y:S08]  /*14db0*/  MUFU.EX2 R247, R84 ;  /* 0x0000005400f77308 */ /* 0x000e700000000800 */
[----:B------:R-:W-:Y:S08]  /*14dc0*/  MUFU.EX2 R248, R83 ;  /* 0x0000005300f87308 */ /* 0x000ff00000000800 */
[----:B------:R-:W-:Y:S08]  /*14dd0*/  MUFU.EX2 R252, R82 ;  /* 0x0000005200fc7308 */ /* 0x000ff00000000800 */
[----:B------:R-:W-:Y:S08]  /*14de0*/  MUFU.EX2 R222, R64 ;  /* 0x0000004000de7308 */ /* 0x000ff00000000800 */
[----:B------:R-:W1:Y:S08]  /*14df0*/  MUFU.EX2 R239, R63 ;  /* 0x0000003f00ef7308 */ /* 0x000e700000000800 */
[----:B------:R-:W1:Y:S01]  /*14e00*/  MUFU.EX2 R241, R61 ;  /* 0x0000003d00f17308 */ /* 0x000e620000000800 */
[----:B------:R-:W-:Y:S01]  /*14e10*/  F2FP.BF16.F32.PACK_AB R8, R212, R164 ;  /* 0x000000a4d408723e */ /* 0x000fe200000010ff */
[----:B------:R-:W-:Y:S01]  /*14e20*/  FFMA.FTZ R135, R244, UR24, -R0 ;  /* 0x00000018f4877c23 */ /* 0x000fe20008010800 */
[----:B--2---:R-:W-:-:S02]  /*14e30*/  F2FP.BF16.F32.PACK_AB R9, R201, R151 ;  /* 0x00000097c909723e */ /* 0x004fc400000010ff */
[----:B------:R-:W-:Y:S01]  /*14e40*/  MOV R142, R119 ;  /* 0x00000077008e7202 */ /* 0x000fe20000000f00 */
[----:B------:R-:W-:Y:S01]  /*14e50*/  IMAD.MOV.U32 R141, RZ, RZ, R242 ;  /* 0x000000ffff8d7224 */ /* 0x000fe200078e00f2 */
[----:B------:R-:W-:Y:S01]  /*14e60*/  F2FP.BF16.F32.PACK_AB R10, R4, R200 ;  /* 0x000000c8040a723e */ /* 0x000fe200000010ff */
[----:B------:R-:W-:Y:S01]  /*14e70*/  MUFU.EX2 R145, R71 ;  /* 0x0000004700917308 */ /* 0x000fe20000000800 */
[----:B----4-:R-:W-:-:S07]  /*14e80*/  F2FP.BF16.F32.PACK_AB R11, R3, R5 ;  /* 0x00000005030b723e */ /* 0x010fce00000010ff */
[----:B------:R-:W-:Y:S01]  /*14e90*/  MUFU.EX2 R144, R70 ;  /* 0x0000004600907308 */ /* 0x000fe20000000800 */
[----:B------:R-:W-:Y:S01]  /*14ea0*/  MOV R0, R117 ;  /* 0x0000007500007202 */ /* 0x000fe20000000f00 */
[C---:B------:R-:W-:Y:S06]  /*14eb0*/  HMMA.16816.F32.BF16 R196, R8.reuse, R20, R196 ;  /* 0x0000001408c4723c */ /* 0x040fec00000418c4 */
[----:B------:R-:W-:Y:S01]  /*14ec0*/  MUFU.EX2 R163, R69 ;  /* 0x0000004500a37308 */ /* 0x000fe20000000800 */
[C---:B------:R-:W-:Y:S07]  /*14ed0*/  HMMA.16816.F32.BF16 R116, R8.reuse, R32, R104 ;  /* 0x000000200874723c */ /* 0x040fee0000041868 */
[----:B------:R2:W-:Y:S01]  /*14ee0*/  MUFU.EX2 R162, R68 ;  /* 0x0000004400a27308 */ /* 0x0005e20000000800 */
[C---:B------:R-:W-:Y:S01]  /*14ef0*/  HMMA.16816.F32.BF16 R192, R8.reuse, R22, R192 ;  /* 0x0000001608c0723c */ /* 0x040fe200000418c0 */
[----:B------:R-:W-:Y:S01]  /*14f00*/  FADD.FTZ R7, R7, R157 ;  /* 0x0000009d07077221 */ /* 0x000fe20000010000 */
[----:B------:R-:W-:Y:S04]  /*14f10*/  LDSM.16.MT88.4 R28, [R214+0xa000] ;  /* 0x00a00000d61c783b */ /* 0x000fe80000004200 */
[C---:B------:R-:W-:Y:S06]  /*14f20*/  HMMA.16816.F32.BF16 R188, R8.reuse, R16, R188 ;  /* 0x0000001008bc723c */ /* 0x040fec00000418bc */
[C---:B------:R-:W-:Y:S06]  /*14f30*/  HMMA.16816.F32.BF16 R184, R8.reuse, R18, R184 ;  /* 0x0000001208b8723c */ /* 0x040fec00000418b8 */
[C---:B------:R-:W-:Y:S06]  /*14f40*/  HMMA.16816.F32.BF16 R112, R8.reuse, R12, R112 ;  /* 0x0000000c0870723c */ /* 0x040fec0000041870 */
[C---:B------:R-:W-:Y:S06]  /*14f50*/  HMMA.16816.F32.BF16 R108, R8.reuse, R14, R108 ;  /* 0x0000000e086c723c */ /* 0x040fec000004186c */
[----:B------:R-:W-:Y:S01]  /*14f60*/  HMMA.16816.F32.BF16 R104, R8, R34, R88 ;  /* 0x000000220868723c */ /* 0x000fe20000041858 */
[----:B------:R4:W-:Y:S06]  /*14f70*/  MUFU.EX2 R242, R60 ;  /* 0x0000003c00f27308 */ /* 0x0009ec0000000800 */
[----:B-1----:R-:W-:-:S02]  /*14f80*/  F2FP.BF16.F32.PACK_AB R8, R247, R246 ;  /* 0x000000f6f708723e */ /* 0x002fc400000010ff */
[----:B------:R-:W-:Y:S02]  /*14f90*/  F2FP.BF16.F32.PACK_AB R9, R239, R222 ;  /* 0x000000deef09723e */ /* 0x000fe400000010ff */
[----:B------:R-:W-:Y:S02]  /*14fa0*/  F2FP.BF16.F32.PACK_AB R10, R252, R248 ;  /* 0x000000f8fc0a723e */ /* 0x000fe400000010ff */
[----:B------:R-:W-:-:S07]  /*14fb0*/  F2FP.BF16.F32.PACK_AB R11, R241, R240 ;  /* 0x000000f0f10b723e */ /* 0x000fce00000010ff */
[C---:B--2---:R-:W-:Y:S06]  /*14fc0*/  HMMA.16816.F32.BF16 R68, R8.reuse, R20, R56 ;  /* 0x000000140844723c */ /* 0x044fec0000041838 */
[----:B----4-:R-:W-:Y:S01]  /*14fd0*/  HMMA.16816.F32.BF16 R60, R8, R22, R52 ;  /* 0x00000016083c723c */ /* 0x010fe20000041834 */
[----:B------:R-:W1:Y:S01]  /*14fe0*/  LDSM.16.MT88.4 R20, [R215+0xa000] ;  /* 0x00a00000d714783b */ /* 0x000e620000004200 */
        /* <DEDUP_REMOVED lines=12> */
[----:B------:R-:W-:Y:S01]  /*150b0*/  MUFU.EX2 R238, R50 ;  /* 0x0000003200ee7308 */ /* 0x000fe20000000800 */
[----:B------:R-:W-:Y:S02]  /*150c0*/  MOV R166, R210 ;  /* 0x000000d200a67202 */ /* 0x000fe40000000f00 */
[----:B------:R-:W-:Y:S02]  /*150d0*/  MOV R150, R211 ;  /* 0x000000d300967202 */ /* 0x000fe40000000f00 */
[----:B------:R-:W-:-:S03]  /*150e0*/  MOV R149, R219 ;  /* 0x000000db00957202 */ /* 0x000fc60000000f00 */
[----:B------:R-:W-:Y:S01]  /*150f0*/  MUFU.EX2 R219, R94 ;  /* 0x0000005e00db7308 */ /* 0x000fe20000000800 */
[----:B------:R-:W-:-:S07]  /*15100*/  MOV R244, R243 ;  /* 0x000000f300f47202 */ /* 0x000fce0000000f00 */
[----:B------:R-:W-:Y:S08]  /*15110*/  MUFU.EX2 R234, R92 ;  /* 0x0000005c00ea7308 */ /* 0x000ff00000000800 */
[----:B------:R-:W-:Y:S08]  /*15120*/  MUFU.EX2 R211, R95 ;  /* 0x0000005f00d37308 */ /* 0x000ff00000000800 */
[----:B------:R-:W-:Y:S08]  /*15130*/  MUFU.EX2 R210, R93 ;  /* 0x0000005d00d27308 */ /* 0x000ff00000000800 */
[----:B------:R-:W-:Y:S08]  /*15140*/  MUFU.EX2 R120, R120 ;  /* 0x0000007800787308 */ /* 0x000ff00000000800 */
[----:B------:R-:W-:Y:S01]  /*15150*/  MUFU.EX2 R122, R122 ;  /* 0x0000007a007a7308 */ /* 0x000fe20000000800 */
[----:B------:R-:W-:Y:S01]  /*15160*/  HMMA.16816.F32.BF16 R56, R8, R18, R40 ;  /* 0x000000120838723c */ /* 0x000fe20000041828 */
[----:B------:R-:W-:Y:S01]  /*15170*/  MOV R48, R245 ;  /* 0x000000f500307202 */ /* 0x000fe20000000f00 */
[----:B------:R-:W-:-:S05]  /*15180*/  FADD.FTZ R2, R244, R87 ;  /* 0x00000057f4027221 */ /* 0x000fca0000010000 */
[----:B------:R-:W-:Y:S01]  /*15190*/  MUFU.EX2 R91, R80 ;  /* 0x00000050005b7308 */ /* 0x000fe20000000800 */
[----:B------:R-:W-:Y:S01]  /*151a0*/  HMMA.16816.F32.BF16 R40, R8, R14, R24 ;  /* 0x0000000e0828723c */ /* 0x000fe20000041818 */
[----:B------:R-:W2:Y:S01]  /*151b0*/  LDSM.16.MT88.4 R24, [R217+0xa000] ;  /* 0x00a00000d918783b */ /* 0x000ea20000004200 */
[----:B------:R-:W-:-:S05]  /*151c0*/  MOV R139, R48 ;  /* 0x00000030008b7202 */ /* 0x000fca0000000f00 */
[----:B------:R-:W-:Y:S01]  /*151d0*/  MUFU.EX2 R167, R81 ;  /* 0x0000005100a77308 */ /* 0x000fe20000000800 */
[C---:B------:R-:W-:Y:S07]  /*151e0*/  HMMA.16816.F32.BF16 R52, R8.reuse, R16, R44 ;  /* 0x000000100834723c */ /* 0x040fee000004182c */
[----:B------:R-:W4:Y:S01]  /*151f0*/  MUFU.EX2 R243, R51 ;  /* 0x0000003300f37308 */ /* 0x000f220000000800 */
[C---:B------:R-:W-:Y:S07]  /*15200*/  HMMA.16816.F32.BF16 R44, R8.reuse, R34, R100 ;  /* 0x00000022082c723c */ /* 0x040fee0000041864 */
[----:B------:R1:W-:Y:S08]  /*15210*/  MUFU.EX2 R245, R49 ;  /* 0x0000003100f57308 */ /* 0x0003f00000000800 */
[----:B------:R-:W2:Y:S08]  /*15220*/  MUFU.EX2 R244, R66 ;  /* 0x0000004200f47308 */ /* 0x000eb00000000800 */
[----:B------:R-:W-:Y:S01]  /*15230*/  MUFU.EX2 R161, R67 ;  /* 0x0000004300a17308 */ /* 0x000fe20000000800 */
[C---:B-1----:R-:W-:Y:S07]  /*15240*/  HMMA.16816.F32.BF16 R48, R8.reuse, R12, R36 ;  /* 0x0000000c0830723c */ /* 0x042fee0000041824 */
[----:B------:R1:W-:Y:S01]  /*15250*/  MUFU.EX2 R160, R65 ;  /* 0x0000004100a07308 */ /* 0x0003e20000000800 */
[----:B------:R-:W-:Y:S01]  /*15260*/  FADD.FTZ R2, R233, R2 ;  /* 0x00000002e9027221 */ /* 0x000fe20000010000 */
[----:B------:R-:W3:Y:S01]  /*15270*/  LDSM.16.MT88.4 R16, [R216+0xa000] ;  /* 0x00a00000d810783b */ /* 0x000ee20000004200 */
[----:B----4-:R-:W-:Y:S01]  /*15280*/  F2FP.BF16.F32.PACK_AB R13, R243, R242 ;  /* 0x000000f2f30d723e */ /* 0x010fe200000010ff */
[----:B------:R-:W-:Y:S01]  /*15290*/  FADD.FTZ R7, R181, R7 ;  /* 0x00000007b5077221 */ /* 0x000fe20000010000 */
[----:B--2---:R-:W-:Y:S01]  /*152a0*/  F2FP.BF16.F32.PACK_AB R15, R244, R245 ;  /* 0x000000f5f40f723e */ /* 0x004fe200000010ff */
[----:B------:R-:W-:Y:S01]  /*152b0*/  FADD.FTZ R6, R182, R6 ;  /* 0x00000006b6067221 */ /* 0x000fe20000010000 */
[----:B------:R-:W-:Y:S01]  /*152c0*/  MOV R90, R180 ;  /* 0x000000b4005a7202 */ /* 0x000fe20000000f00 */
[----:B------:R-:W-:Y:S01]  /*152d0*/  MUFU.EX2 R147, R73 ;  /* 0x0000004900937308 */ /* 0x000fe20000000800 */
[----:B------:R-:W-:Y:S01]  /*152e0*/  LDSM.16.MT88.4 R36, [R217+0xa800] ;  /* 0x00a80000d924783b */ /* 0x000fe20000004200 */
[----:B-1----:R-:W-:Y:S01]  /*152f0*/  HMMA.16816.F32.BF16 R64, R8, R32, R96 ;  /* 0x000000200840723c */ /* 0x002fe20000041860 */
[----:B------:R-:W-:Y:S01]  /*15300*/  FADD.FTZ R2, R183, R2 ;  /* 0x00000002b7027221 */ /* 0x000fe20000010000 */
[----:B------:R-:W-:-:S04]  /*15310*/  FADD.FTZ R7, R250, R7 ;  /* 0x00000007fa077221 */ /* 0x000fc80000010000 */
[----:B------:R1:W-:Y:S08]  /*15320*/  MUFU.EX2 R146, R72 ;  /* 0x0000004800927308 */ /* 0x0003f00000000800 */
[----:B------:R-:W-:Y:S01]  /*15330*/  MUFU.EX2 R123, R123 ;  /* 0x0000007b007b7308 */ /* 0x000fe20000000800 */
[----:B------:R-:W-:Y:S01]  /*15340*/  F2FP.BF16.F32.PACK_AB R8, R219, R238 ;  /* 0x000000eedb08723e */ /* 0x000fe200000010ff */
[----:B------:R-:W-:Y:S01]  /*15350*/  FADD.FTZ R6, R249, R6 ;  /* 0x00000006f9067221 */ /* 0x000fe20000010000 */
[----:B------:R-:W-:Y:S01]  /*15360*/  F2FP.BF16.F32.PACK_AB R9, R120, R210 ;  /* 0x000000d27809723e */ /* 0x000fe200000010ff */
[----:B------:R-:W-:Y:S01]  /*15370*/  LDSM.16.MT88.4 R32, [R215+0xa800] ;  /* 0x00a80000d720783b */ /* 0x000fe20000004200 */
[----:B------:R-:W-:-:S02]  /*15380*/  F2FP.BF16.F32.PACK_AB R10, R211, R234 ;  /* 0x000000ead30a723e */ /* 0x000fc400000010ff */
[----:B------:R-:W-:Y:S01]  /*15390*/  F2FP.BF16.F32.PACK_AB R11, R122, R121 ;  /* 0x000000797a0b723e */ /* 0x000fe200000010ff */
[----:B------:R-:W-:Y:S08]  /*153a0*/  MUFU.EX2 R126, R126 ;  /* 0x0000007e007e7308 */ /* 0x000ff00000000800 */
[----:B------:R-:W-:Y:S01]  /*153b0*/  MUFU.EX2 R125, R125 ;  /* 0x0000007d007d7308 */ /* 0x000fe20000000800 */
[----:B------:R-:W-:Y:S07]  /*153c0*/  HMMA.16816.F32.BF16 R80, R8, R22, R108 ;  /* 0x000000160850723c */ /* 0x000fee000004186c */
[----:B------:R-:W-:Y:S01]  /*153d0*/  MUFU.EX2 R124, R124 ;  /* 0x0000007c007c7308 */ /* 0x000fe20000000800 */
[----:B------:R-:W-:Y:S01]  /*153e0*/  IMAD.MOV.U32 R109, RZ, RZ, R79 ;  /* 0x000000ffff6d7224 */ /* 0x000fe200078e004f */
[----:B------:R-:W-:Y:S01]  /*153f0*/  MOV R108, R91 ;  /* 0x0000005b006c7202 */ /* 0x000fe20000000f00 */
[----:B------:R2:W5:Y:S01]  /*15400*/  LDL.LU R233, [R1+0x124] ;  /* 0x0001240001e97983 */ /* 0x0005620000300800 */
[----:B------:R-:W-:-:S02]  /*15410*/  MOV R110, R78 ;  /* 0x0000004e006e7202 */ /* 0x000fc40000000f00 */
[----:B------:R-:W-:Y:S02]  /*15420*/  F2FP.BF16.F32.PACK_AB R12, R108, R167 ;  /* 0x000000a76c0c723e */ /* 0x000fe400000010ff */
[----:B------:R-:W-:Y:S01]  /*15430*/  F2FP.BF16.F32.PACK_AB R14, R110, R109 ;  /* 0x0000006d6e0e723e */ /* 0x000fe200000010ff */
[C---:B------:R-:W-:Y:S01]  /*15440*/  HMMA.16816.F32.BF16 R180, R8.reuse, R20, R112 ;  /* 0x0000001408b4723c */ /* 0x040fe20000041870 */
[----:B------:R-:W-:Y:S02]  /*15450*/  MOV R250, R75 ;  /* 0x0000004b00fa7202 */ /* 0x000fe40000000f00 */
[----:B------:R-:W-:Y:S02]  /*15460*/  MOV R249, R76 ;  /* 0x0000004c00f97202 */ /* 0x000fe40000000f00 */
[----:B------:R-:W-:Y:S01]  /*15470*/  MOV R111, R77 ;  /* 0x0000004d006f7202 */ /* 0x000fe20000000f00 */
[----:B------:R-:W-:Y:S01]  /*15480*/  HMMA.16816.F32.BF16 R196, R8, R28, R196 ;  /* 0x0000001c08c4723c */ /* 0x000fe200000418c4 */
[----:B------:R-:W-:-:S05]  /*15490*/  MOV R112, R74 ;  /* 0x0000004a00707202 */ /* 0x000fca0000000f00 */
[----:B------:R-:W-:Y:S06]  /*154a0*/  HMMA.16816.F32.BF16 R192, R8, R30, R192 ;  /* 0x0000001e08c0723c */ /* 0x000fec00000418c0 */
[C---:B------:R-:W-:Y:S06]  /*154b0*/  HMMA.16816.F32.BF16 R76, R12.reuse, R28, R68 ;  /* 0x0000001c0c4c723c */ /* 0x040fec0000041844 */
[C---:B-1----:R-:W-:Y:S01]  /*154c0*/  HMMA.16816.F32.BF16 R72, R12.reuse, R30, R60 ;  /* 0x0000001e0c48723c */ /* 0x042fe2000004183c */
[----:B------:R-:W1:Y:S01]  /*154d0*/  LDSM.16.MT88.4 R28, [R214+0xa800] ;  /* 0x00a80000d61c783b */ /* 0x000e620000004200 */
[----:B------:R-:W-:Y:S04]  /*154e0*/  MUFU.EX2 R128, R128 ;  /* 0x0000008000807308 */ /* 0x000fe80000000800 */
[C---:B------:R-:W-:Y:S04]  /*154f0*/  HMMA.16816.F32.BF16 R60, R12.reuse, R26, R56 ;  /* 0x0000001a0c3c723c */ /* 0x040fe80000041838 */
[----:B------:R-:W4:Y:S02]  /*15500*/  MUFU.EX2 R129, R129 ;  /* 0x0000008100817308 */ /* 0x000f240000000800 */
[C---:B------:R-:W-:Y:S06]  /*15510*/  HMMA.16816.F32.BF16 R56, R12.reuse, R20, R48 ;  /* 0x000000140c38723c */ /* 0x040fec0000041830 */
[----:B------:R-:W-:Y:S01]  /*15520*/  MUFU.EX2 R130, R130 ;  /* 0x0000008200827308 */ /* 0x000fe20000000800 */
[C---:B------:R-:W-:Y:S01]  /*15530*/  HMMA.16816.F32.BF16 R48, R12.reuse, R22, R40 ;  /* 0x000000160c30723c */ /* 0x040fe20000041828 */
[----:B------:R-:W2:Y:S06]  /*15540*/  LDSM.16.MT88.4 R40, [R216+0xa800] ;  /* 0x00a80000d828783b */ /* 0x000eac0000004200 */
[----:B------:R-:W-:Y:S08]  /*15550*/  MUFU.EX2 R131, R131 ;  /* 0x0000008300837308 */ /* 0x000ff00000000800 */
[----:B------:R-:W-:Y:S08]  /*15560*/  MUFU.EX2 R132, R132 ;  /* 0x0000008400847308 */ /* 0x000ff00000000800 */
[----:B------:R-:W1:Y:S08]  /*15570*/  MUFU.EX2 R133, R133 ;  /* 0x0000008500857308 */ /* 0x000e700000000800 */
[----:B------:R-:W-:Y:S08]  /*15580*/  MUFU.EX2 R135, R135 ;  /* 0x0000008700877308 */ /* 0x000ff00000000800 */
[----:B------:R-:W2:Y:S01]  /*15590*/  MUFU.EX2 R134, R134 ;  /* 0x0000008600867308 */ /* 0x000ea20000000800 */
[----:B------:R-:W-:Y:S01]  /*155a0*/  FADD.FTZ R0, R90, R0 ;  /* 0x000000005a007221 */ /* 0x000fe20000010000 */
[-C--:B------:R-:W-:Y:S01]  /*155b0*/  HMMA.16816.F32.BF16 R68, R12, R24.reuse, R52 ;  /* 0x000000180c44723c */ /* 0x080fe20000041834 */
[----:B------:R-:W-:Y:S05]  /*155c0*/  LDSM.16.MT88.4 R20, [R217+0xb000] ;  /* 0x00b00000d914783b */ /* 0x000fea0000004200 */
[C---:B------:R-:W-:Y:S06]  /*155d0*/  HMMA.16816.F32.BF16 R188, R8.reuse, R24, R188 ;  /* 0x0000001808bc723c */ /* 0x040fec00000418bc */
[C---:B------:R-:W-:Y:S01]  /*155e0*/  HMMA.16816.F32.BF16 R184, R8.reuse, R26, R184 ;  /* 0x0000001a08b8723c */ /* 0x040fe200000418b8 */
[----:B------:R-:W2:Y:S05]  /*155f0*/  LDSM.16.MT88.4 R24, [R214+0xb000] ;  /* 0x00b00000d618783b */ /* 0x000eaa0000004200 */
[C---:B---3--:R-:W-:Y:S06]  /*15600*/  HMMA.16816.F32.BF16 R88, R8.reuse, R16, R116 ;  /* 0x000000100858723c */ /* 0x048fec0000041874 */
        /* <DEDUP_REMOVED lines=19> */
[----:B------:R-:W3:Y:S02]  /*15740*/  MUFU.EX2 R96, R155 ;  /* 0x0000009b00607308 */ /* 0x000ee40000000800 */
        /* <DEDUP_REMOVED lines=8> */
[----:B------:R-:W4:Y:S01]  /*157d0*/  MUFU.EX2 R67, R169 ;  /* 0x000000a900437308 */ /* 0x000f220000000800 */
[----:B------:R-:W-:-:S07]  /*157e0*/  FADD.FTZ R2, R179, R2 ;  /* 0x00000002b3027221 */ /* 0x000fce0000010000 */
[----:B------:R-:W-:Y:S01]  /*157f0*/  MUFU.EX2 R66, R170 ;  /* 0x000000aa00427308 */ /* 0x000fe20000000800 */
[----:B------:R-:W-:-:S07]  /*15800*/  FADD.FTZ R0, R178, R0 ;  /* 0x00000000b2007221 */ /* 0x000fce0000010000 */
        /* <DEDUP_REMOVED lines=10> */
[----:B---3--:R-:W-:Y:S01]  /*158b0*/  F2FP.BF16.F32.PACK_AB R8, R96, R95 ;  /* 0x0000005f6008723e */ /* 0x008fe200000010ff */
[----:B------:R-:W-:Y:S01]  /*158c0*/  FADD.FTZ R6, R231, R6 ;  /* 0x00000006e7067221 */ /* 0x000fe20000010000 */
[----:B----4-:R-:W-:Y:S01]  /*158d0*/  F2FP.BF16.F32.PACK_AB R9, R67, R92 ;  /* 0x0000005c4309723e */ /* 0x010fe200000010ff */
[----:B------:R-:W-:Y:S01]  /*158e0*/  FADD.FTZ R2, R230, R2 ;  /* 0x00000002e6027221 */ /* 0x000fe20000010000 */
[----:B------:R-:W-:Y:S01]  /*158f0*/  F2FP.BF16.F32.PACK_AB R10, R93, R94 ;  /* 0x0000005e5d0a723e */ /* 0x000fe200000010ff */
[----:B------:R-:W-:Y:S01]  /*15900*/  HMMA.16816.F32.BF16 R56, R12, R32, R56 ;  /* 0x000000200c38723c */ /* 0x000fe20000041838 */
[----:B-1----:R-:W-:Y:S01]  /*15910*/  F2FP.BF16.F32.PACK_AB R11, R65, R66 ;  /* 0x00000042410b723e */ /* 0x002fe200000010ff */
[----:B------:R-:W-:Y:S01]  /*15920*/  FADD.FTZ R0, R229, R0 ;  /* 0x00000000e5007221 */ /* 0x000fe20000010000 */
[----:B------:R-:W-:Y:S01]  /*15930*/  MUFU.EX2 R64, R173 ;  /* 0x000000ad00407308 */ /* 0x000fe20000000800 */
[----:B------:R-:W-:-:S02]  /*15940*/  MOV R118, R151 ;  /* 0x0000009700767202 */ /* 0x000fc40000000f00 */
[C---:B------:R-:W-:Y:S01]  /*15950*/  HMMA.16816.F32.BF16 R68, R12.reuse, R36, R68 ;  /* 0x000000240c44723c */ /* 0x040fe20000041844 */
[----:B------:R-:W-:Y:S01]  /*15960*/  FADD.FTZ R32, R251, R7 ;  /* 0x00000007fb207221 */ /* 0x000fe20000010000 */
[----:B------:R-:W-:Y:S01]  /*15970*/  FADD.FTZ R7, R177, R6 ;  /* 0x00000006b1077221 */ /* 0x000fe20000010000 */
[----:B------:R-:W-:Y:S01]  /*15980*/  FADD.FTZ R6, R148, R2 ;  /* 0x0000000294067221 */ /* 0x000fe20000010000 */
[----:B------:R-:W-:Y:S02]  /*15990*/  FADD.FTZ R0, R228, R0 ;  /* 0x00000000e4007221 */ /* 0x000fe40000010000 */
[C---:B------:R-:W-:Y:S01]  /*159a0*/  HMMA.16816.F32.BF16 R60, R12.reuse, R38, R60 ;  /* 0x000000260c3c723c */ /* 0x040fe2000004183c */
[----:B------:R-:W-:Y:S01]  /*159b0*/  FADD.FTZ R2, R149, R32 ;  /* 0x0000002095027221 */ /* 0x000fe20000010000 */
[----:B------:R-:W-:Y:S01]  /*159c0*/  IMAD.MOV.U32 R117, RZ, RZ, R164 ;  /* 0x000000ffff757224 */ /* 0x000fe200078e00a4 */
[----:B------:R-:W-:Y:S01]  /*159d0*/  MOV R119, R167 ;  /* 0x000000a700777202 */ /* 0x000fe20000000f00 */
[----:B------:R-:W-:Y:S08]  /*159e0*/  MUFU.EX2 R127, R127 ;  /* 0x0000007f007f7308 */ /* 0x000ff00000000800 */
[----:B------:R-:W1:Y:S01]  /*159f0*/  MUFU.EX2 R97, R152 ;  /* 0x0000009800617308 */ /* 0x000e620000000800 */
[C---:B------:R-:W-:Y:S07]  /*15a00*/  HMMA.16816.F32.BF16 R48, R12.reuse, R34, R48 ;  /* 0x000000220c30723c */ /* 0x040fee0000041830 */
[----:B------:R3:W4:Y:S01]  /*15a10*/  MUFU.EX2 R98, R153 ;  /* 0x0000009900627308 */ /* 0x0007220000000800 */
[----:B------:R-:W-:Y:S01]  /*15a20*/  HMMA.16816.F32.BF16 R36, R12, R40, R52 ;  /* 0x000000280c24723c */ /* 0x000fe20000041834 */
[----:B------:R-:W-:Y:S01]  /*15a30*/  FADD.FTZ R2, R165, R2 ;  /* 0x00000002a5027221 */ /* 0x000fe20000010000 */
[----:B------:R-:W-:Y:S01]  /*15a40*/  IMAD.MOV.U32 R113, RZ, RZ, R147 ;  /* 0x000000ffff717224 */ /* 0x000fe200078e0093 */
[----:B------:R-:W-:Y:S01]  /*15a50*/  MOV R100, R144 ;  /* 0x0000009000647202 */ /* 0x000fe20000000f00 */
[----:B------:R1:W5:Y:S02]  /*15a60*/  LDL.LU R232, [R1+0x120] ;  /* 0x0001200001e87983 */ /* 0x0003640000300800 */
[C---:B------:R-:W-:Y:S01]  /*15a70*/  HMMA.16816.F32.BF16 R196, R8.reuse, R24, R196 ;  /* 0x0000001808c4723c */ /* 0x040fe200000418c4 */
[----:B------:R-:W-:Y:S01]  /*15a80*/  MUFU.EX2 R52, R172 ;  /* 0x000000ac00347308 */ /* 0x000fe20000000800 */
[----:B------:R-:W-:Y:S01]  /*15a90*/  MOV R115, R145 ;  /* 0x0000009100737202 */ /* 0x000fe20000000f00 */
[----:B------:R1:W5:Y:S03]  /*15aa0*/  LDL.LU R231, [R1+0x11c] ;  /* 0x00011c0001e77983 */ /* 0x0003660000300800 */
[C---:B------:R-:W-:Y:S01]  /*15ab0*/  HMMA.16816.F32.BF16 R192, R8.reuse, R26, R192 ;  /* 0x0000001a08c0723c */ /* 0x040fe200000418c0 */
[----:B------:R-:W-:Y:S01]  /*15ac0*/  MOV R114, R146 ;  /* 0x0000009200727202 */ /* 0x000fe20000000f00 */
[----:B------:R1:W5:Y:S01]  /*15ad0*/  LDL.LU R230, [R1+0x118] ;  /* 0x0001180001e67983 */ /* 0x0003620000300800 */
[----:B------:R-:W-:Y:S03]  /*15ae0*/  MUFU.EX2 R41, R174 ;  /* 0x000000ae00297308 */ /* 0x000fe60000000800 */
[C---:B------:R-:W-:Y:S01]  /*15af0*/  HMMA.16816.F32.BF16 R188, R8.reuse, R20, R188 ;  /* 0x0000001408bc723c */ /* 0x040fe200000418bc */
[----:B------:R-:W-:Y:S01]  /*15b00*/  MOV R99, R160 ;  /* 0x000000a000637202 */ /* 0x000fe20000000f00 */
[----:B---3--:R-:W-:Y:S03]  /*15b10*/  LDSM.16.MT88.4 R152, [R217+0xb800] ;  /* 0x00b80000d998783b */ /* 0x008fe60000004200 */
[----:B------:R3:W-:Y:S01]  /*15b20*/  MUFU.EX2 R40, R175 ;  /* 0x000000af00287308 */ /* 0x0007e20000000800 */
[C---:B------:R-:W-:Y:S01]  /*15b30*/  HMMA.16816.F32.BF16 R184, R8.reuse, R22, R184 ;  /* 0x0000001608b8723c */ /* 0x040fe200000418b8 */
[----:B------:R-:W-:Y:S01]  /*15b40*/  MOV R103, R161 ;  /* 0x000000a100677202 */ /* 0x000fe20000000f00 */
[----:B------:R-:W-:Y:S04]  /*15b50*/  LDSM.16.MT88.4 R144, [R215+0xb800] ;  /* 0x00b80000d790783b */ /* 0x000fe80000004200 */
[C---:B------:R-:W-:Y:S01]  /*15b60*/  HMMA.16816.F32.BF16 R180, R8.reuse, R16, R180 ;  /* 0x0000001008b4723c */ /* 0x040fe200000418b4 */
[----:B------:R4:W-:Y:S01]  /*15b70*/  MUFU.EX2 R35, R176 ;  /* 0x000000b000237308 */ /* 0x0009e20000000800 */
[----:B------:R-:W-:Y:S01]  /*15b80*/  MOV R102, R162 ;  /* 0x000000a200667202 */ /* 0x000fe20000000f00 */
[----:B------:R1:W5:Y:S03]  /*15b90*/  LDL.LU R229, [R1+0x114] ;  /* 0x0001140001e57983 */ /* 0x0003660000300800 */
[C---:B--2---:R-:W-:Y:S01]  /*15ba0*/  HMMA.16816.F32.BF16 R84, R8.reuse, R30, R84 ;  /* 0x0000001e0854723c */ /* 0x044fe20000041854 */
[----:B------:R-:W-:Y:S01]  /*15bb0*/  MOV R101, R163 ;  /* 0x000000a300657202 */ /* 0x000fe20000000f00 */
[----:B------:R2:W5:Y:S04]  /*15bc0*/  LDL.LU R228, [R1+0x110] ;  /* 0x0001100001e47983 */ /* 0x0005680000300800 */
[C---:B---3--:R-:W-:Y:S01]  /*15bd0*/  HMMA.16816.F32.BF16 R172, R8.reuse, R28, R88 ;  /* 0x0000001c08ac723c */ /* 0x048fe20000041858 */
[----:B------:R-:W3:Y:S05]  /*15be0*/  LDSM.16.MT88.4 R160, [R214+0xb800] ;  /* 0x00b80000d6a0783b */ /* 0x000eea0000004200 */
[----:B----4-:R-:W-:Y:S07]  /*15bf0*/  HMMA.16816.F32.BF16 R176, R8, R18, R80 ;  /* 0x0000001208b0723c */ /* 0x010fee0000041850 */
[----:B------:R-:W-:Y:S01]  /*15c00*/  FADD.FTZ R8, R150, R7 ;  /* 0x0000000796087221 */ /* 0x000fe20000010000 */
[----:B------:R-:W-:Y:S01]  /*15c10*/  FADD.FTZ R7, R227, R6 ;  /* 0x00000006e3077221 */ /* 0x000fe20000010000 */
[----:B------:R-:W-:Y:S01]  /*15c20*/  FADD.FTZ R6, R226, R0 ;  /* 0x00000000e2067221 */ /* 0x000fe20000010000 */
[----:B------:R-:W-:Y:S01]  /*15c30*/  HMMA.16816.F32.BF16 R44, R12, R42, R44 ;  /* 0x0000002a0c2c723c */ /* 0x000fe2000004182c */
        /* <DEDUP_REMOVED lines=46> */
[----:B-1----:R-:W-:Y:S01]  /*15f20*/  F2FP.BF16.F32.PACK_AB R13, R97, R127 ;  /* 0x0000007f610d723e */ /* 0x002fe200000010ff */
[----:B------:R-:W-:Y:S01]  /*15f30*/  FADD.FTZ R2, R129, R2 ;  /* 0x0000000281027221 */ /* 0x000fe20000010000 */
[----:B------:R-:W-:Y:S01]  /*15f40*/  F2FP.BF16.F32.PACK_AB R14, R100, R115 ;  /* 0x00000073640e723e */ /* 0x000fe200000010ff */
[----:B------:R-:W-:Y:S01]  /*15f50*/  MUFU.EX2 R34, R209 ;  /* 0x000000d100227308 */ /* 0x000fe20000000800 */
[----:B------:R-:W-:Y:S01]  /*15f60*/  F2FP.BF16.F32.PACK_AB R15, R64, R98 ;  /* 0x00000062400f723e */ /* 0x000fe200000010ff */
        /* <DEDUP_REMOVED lines=11> */
[----:B------:R2:W5:Y:S01]  /*16020*/  LDL.LU R227, [R1+0x10c] ;  /* 0x00010c0001e37983 */ /* 0x0005620000300800 */
[----:B------:R-:W-:Y:S03]  /*16030*/  HMMA.16816.F32.BF16 R48, R12, R18, R48 ;  /* 0x000000120c30723c */ /* 0x000fe60000041830 */
[----:B------:R-:W1:Y:S01]  /*16040*/  LDSM.16.MT88.4 R16, [R216+0xb800] ;  /* 0x00b80000d810783b */ /* 0x000e620000004200 */
[----:B------:R-:W-:-:S02]  /*16050*/  FADD.FTZ R7, R113, R7 ;  /* 0x0000000771077221 */ /* 0x000fc40000010000 */
[C---:B------:R-:W-:Y:S01]  /*16060*/  HMMA.16816.F32.BF16 R68, R12.reuse, R20, R68 ;  /* 0x000000140c44723c */ /* 0x040fe20000041844 */
        /* <DEDUP_REMOVED lines=10> */
[----:B------:R-:W-:Y:S01]  /*16110*/  HMMA.16816.F32.BF16 R76, R12, R24, R76 ;  /* 0x000000180c4c723c */ /* 0x000fe2000004184c */
[----:B------:R-:W-:Y:S01]  /*16120*/  FADD.FTZ R6, R98, R6 ;  /* 0x0000000662067221 */ /* 0x000fe20000010000 */
[----:B------:R-:W-:Y:S01]  /*16130*/  FADD.FTZ R2, R94, R2 ;  /* 0x000000025e027221 */ /* 0x000fe20000010000 */
[----:B------:R-:W-:-:S03]  /*16140*/  FADD.FTZ R0, R66, R0 ;  /* 0x0000000042007221 */ /* 0x000fc60000010000 */
[----:B------:R-:W2:Y:S01]  /*16150*/  MUFU.EX2 R10, R236 ;  /* 0x000000ec000a7308 */ /* 0x000ea20000000800 */
[----:B------:R-:W-:Y:S01]  /*16160*/  FADD.FTZ R7, R100, R7 ;  /* 0x0000000764077221 */ /* 0x000fe20000010000 */
[C---:B------:R-:W-:Y:S01]  /*16170*/  HMMA.16816.F32.BF16 R72, R12.reuse, R26, R72 ;  /* 0x0000001a0c48723c */ /* 0x040fe20000041848 */
[----:B------:R-:W-:Y:S01]  /*16180*/  FADD.FTZ R6, R64, R6 ;  /* 0x0000000640067221 */ /* 0x000fe20000010000 */
[----:B------:R-:W-:Y:S01]  /*16190*/  FADD.FTZ R2, R93, R2 ;  /* 0x000000025d027221 */ /* 0x000fe20000010000 */
[----:B------:R1:W5:Y:S03]  /*161a0*/  LDL.LU R226, [R1+0x108] ;  /* 0x0001080001e27983 */ /* 0x0003660000300800 */
[----:B------:R-:W1:Y:S01]  /*161b0*/  MUFU.EX2 R24, R207 ;  /* 0x000000cf00187308 */ /* 0x000e620000000800 */
[----:B------:R-:W-:Y:S01]  /*161c0*/  HMMA.16816.F32.BF16 R60, R12, R22, R60 ;  /* 0x000000160c3c723c */ /* 0x000fe2000004183c */
[----:B------:R-:W-:Y:S01]  /*161d0*/  FADD.FTZ R0, R65, R0 ;  /* 0x0000000041007221 */ /* 0x000fe20000010000 */
[----:B------:R-:W-:-:S04]  /*161e0*/  FADD.FTZ R7, R101, R7 ;  /* 0x0000000765077221 */ /* 0x000fc80000010000 */
[----:B------:R-:W-:Y:S01]  /*161f0*/  HMMA.16816.F32.BF16 R36, R12, R28, R36 ;  /* 0x0000001c0c24723c */ /* 0x000fe20000041824 */
[----:B------:R-:W-:Y:S01]  /*16200*/  MUFU.EX2 R21, R206 ;  /* 0x000000ce00157308 */ /* 0x000fe20000000800 */
[----:B----4-:R-:W-:-:S04]  /*16210*/  FADD.FTZ R6, R20, R6 ;  /* 0x0000000614067221 */ /* 0x010fc80000010000 */
[----:B------:R-:W-:Y:S03]  /*16220*/  HMMA.16816.F32.BF16 R44, R12, R30, R44 ;  /* 0x0000001e0c2c723c */ /* 0x000fe6000004182c */
[----:B------:R-:W4:Y:S01]  /*16230*/  MUFU.EX2 R9, R237 ;  /* 0x000000ed00097308 */ /* 0x000f220000000800 */
[----:B------:R-:W-:Y:S01]  /*16240*/  FADD.FTZ R2, R52, R2 ;  /* 0x0000000234027221 */ /* 0x000fe20000010000 */
[----:B------:R-:W-:Y:S01]  /*16250*/  FADD.FTZ R0, R34, R0 ;  /* 0x0000000022007221 */ /* 0x000fe20000010000 */
[----:B------:R-:W-:Y:S01]  /*16260*/  FADD.FTZ R7, R102, R7 ;  /* 0x0000000766077221 */ /* 0x000fe20000010000 */
[----:B------:R4:W5:Y:S01]  /*16270*/  LDL.LU R225, [R1+0x104] ;  /* 0x0001040001e17983 */ /* 0x0009620000300800 */
[----:B------:R-:W-:Y:S01]  /*16280*/  FADD.FTZ R6, R11, R6 ;  /* 0x000000060b067221 */ /* 0x000fe20000010000 */
[----:B------:R-:W-:Y:S01]  /*16290*/  FADD.FTZ R2, R41, R2 ;  /* 0x0000000229027221 */ /* 0x000fe20000010000 */
[----:B---3--:R-:W-:Y:S01]  /*162a0*/  FADD.FTZ R0, R33, R0 ;  /* 0x0000000021007221 */ /* 0x008fe20000010000 */
[----:B------:R3:W5:Y:S01]  /*162b0*/  LDL.LU R224, [R1+0x100] ;  /* 0x0001000001e07983 */ /* 0x0007620000300800 */
[----:B------:R-:W-:Y:S01]  /*162c0*/  FADD.FTZ R7, R103, R7 ;  /* 0x0000000767077221 */ /* 0x000fe20000010000 */
[----:B--2---:R-:W-:-:S02]  /*162d0*/  FADD.FTZ R6, R10, R6 ;  /* 0x000000060a067221 */ /* 0x004fc40000010000 */
[----:B------:R3:W5:Y:S01]  /*162e0*/  LDL.LU R221, [R1+0xfc] ;  /* 0x0000fc0001dd7983 */ /* 0x0007620000300800 */
[----:B------:R-:W-:-:S03]  /*162f0*/  FADD.FTZ R2, R40, R2 ;  /* 0x0000000228027221 */ /* 0x000fc60000010000 */
[----:B------:R3:W5:Y:S01]  /*16300*/  LDL.LU R220, [R1+0xf8] ;  /* 0x0000f80001dc7983 */ /* 0x0007620000300800 */
[----:B-1----:R-:W-:-:S03]  /*16310*/  FADD.FTZ R0, R24, R0 ;  /* 0x0000000018007221 */ /* 0x002fc60000010000 */
[----:B------:R3:W5:Y:S01]  /*16320*/  LDL.LU R218, [R1+0xf4] ;  /* 0x0000f40001da7983 */ /* 0x0007620000300800 */
[----:B------:R-:W-:-:S03]  /*16330*/  FADD.FTZ R7, R99, R7 ;  /* 0x0000000763077221 */ /* 0x000fc60000010000 */
[----:B------:R3:W5:Y:S01]  /*16340*/  LDL.LU R213, [R1+0xf0] ;  /* 0x0000f00001d57983 */ /* 0x0007620000300800 */
[----:B------:R-:W-:Y:S01]  /*16350*/  F2FP.BF16.F32.PACK_AB R168, R41, R52 ;  /* 0x0000003429a8723e */ /* 0x000fe200000010ff */
[----:B----4-:R-:W-:Y:S02]  /*16360*/  FADD.FTZ R6, R9, R6 ;  /* 0x0000000609067221 */ /* 0x010fe40000010000 */
        /* <DEDUP_REMOVED lines=40> */
.L_x_891:
        /* <DEDUP_REMOVED lines=52> */
[----:B------:R-:W-:Y:S01]  /*16930*/  ULDC UR4, c[0x0][0x2ec] ;  /* 0x0000bb0000047ab9 */ /* 0x000fe20000000800 */
[----:B------:R-:W-:-:S04]  /*16940*/  ULDC.64 UR6, c[0x0][0x248] ;  /* 0x0000920000067ab9 */ /* 0x000fc80000000a00 */
        /* <DEDUP_REMOVED lines=15> */
.L_x_898:
[----:B------:R-:W2:Y:S01]  /*16a40*/  LDL.64 R246, [R1+0xc0] ;  /* 0x0000c00001f67983 */ /* 0x000ea20000100a00 */
[----:B------:R-:W3:Y:S01]  /*16a50*/  @!P3 LDC.64 R4, c[0x0][0x218] ;  /* 0x00008600ff04bb82 */ /* 0x000ee20000000a00 */
[----:B------:R-:W-:Y:S02]  /*16a60*/  UIADD3 UR33, UR19, -0x2, URZ ;  /* 0xfffffffe13217890 */ /* 0x000fe4000fffe03f */
[----:B------:R-:W4:Y:S02]  /*16a70*/  LDL.64 R244, [R1+0xb8] ;  /* 0x0000b80001f47983 */ /* 0x000f240000100a00 */
        /* <DEDUP_REMOVED lines=11> */
[----:B----4-:R-:W-:Y:S02]  /*16b30*/  LEA.HI.X R2, R3, R245, R2, 0x7, P0 ;  /* 0x000000f503027211 */ /* 0x010fe400000f3c02 */
[C---:B---3--:R-:W-:Y:S02]  /*16b40*/  @!P3 LEA R4, P0, R0.reuse, R4, 0x1 ;  /* 0x000000040004b211 */ /* 0x048fe400078008ff */
        /* <DEDUP_REMOVED lines=10> */
[----:B------:R-:W3:Y:S01]  /*16bf0*/  @!P3 LDC.64 R6, c[0x0][0x218] ;  /* 0x00008600ff06bb82 */ /* 0x000ee20000000a00 */
[----:B------:R-:W-:Y:S02]  /*16c00*/  @!P3 IADD3 R3, P1, R0, UR30, RZ ;  /* 0x0000001e0003bc10 */ /* 0x000fe4000ff3e0ff */
[----:B------:R-:W-:Y:S01]  /*16c10*/  @!PT LDS RZ, [RZ] ;  /* 0x00000000fffff984 */ /* 0x000fe20000000800 */
[----:B------:R-:W-:Y:S01]  /*16c20*/  @!PT LDS RZ, [RZ] ;  /* 0x00000000fffff984 */ /* 0x000fe20000000800 */
[----:B------:R-:W-:Y:S01]  /*16c30*/  @!PT LDS RZ, [RZ] ;  /* 0x00000000fffff984 */ /* 0x000fe20000000800 */
[----:B------:R3:W-:Y:S04]  /*16c40*/  @!P3 LDGSTS.E.BYPASS.LTC128B.128 [R233+0x4800], desc[UR26][R4.64] ;  /* 0x0480000004e9bfae */ /* 0x0007e8000b901d5a */
[----:B------:R2:W-:Y:S01]  /*16c50*/  @P3 STS.128 [R233+0x5000], RZ ;  /* 0x005000ffe9003388 */ /* 0x0005e20000000c00 */
[C---:B---3--:R-:W-:Y:S02]  /*16c60*/  @!P3 LEA R4, P0, R3.reuse, R6, 0x1 ;  /* 0x000000060304b211 */ /* 0x048fe400078008ff */
        /* <DEDUP_REMOVED lines=40> */
[----:B----4-:R-:W-:Y:S02]  /*16ef0*/  @!P3 IADD3.X R4, R2, UR44, RZ, P1, !PT ;  /* 0x0000002c0204bc10 */ /* 0x010fe40008ffe4ff */
[----:B------:R-:W-:Y:S02]  /*16f00*/  @!P3 IADD3 R0, P1, R0, UR56, RZ ;  /* 0x000000380000bc10 */ /* 0x000fe4000ff3e0ff */
[----:B------:R-:W-:Y:S02]  /*16f10*/  @!P3 LEA.HI.X R7, R3, R7, R4, 0x1, P0 ;  /* 0x000000070307b211 */ /* 0x000fe400000f0c04 */
[----:B------:R-:W3:Y:S01]  /*16f20*/  @!P3 LDC.64 R4, c[0x0][0x218] ;  /* 0x00008600ff04bb82 */ /* 0x000ee20000000a00 */
[----:B------:R-:W-:Y:S02]  /*16f30*/  @!P3 IADD3.X R2, R2, UR45, RZ, P1, !PT ;  /* 0x0000002d0202bc10 */ /* 0x000fe40008ffe4ff */
[----:B------:R-:W-:Y:S01]  /*16f40*/  @!PT LDS RZ, [RZ] ;  /* 0x00000000fffff984 */ /* 0x000fe20000000800 */
[----:B------:R-:W-:Y:S01]  /*16f50*/  @!PT LDS RZ, [RZ] ;  /* 0x00000000fffff984 */ /* 0x000fe20000000800 */
[----:B------:R-:W-:Y:S01]  /*16f60*/  @!PT LDS RZ, [RZ] ;  /* 0x00000000fffff984 */ /* 0x000fe20000000800 */
[----:B------:R2:W-:Y:S04]  /*16f70*/  @!P3 LDGSTS.E.BYPASS.LTC128B.128 [R233+0x7000], desc[UR26][R6.64] ;  /* 0x0700000006e9bfae */ /* 0x0005e8000b901d5a */
[----:B------:R2:W-:Y:S01]  /*16f80*/  @P3 STS.128 [R233+0x7800], RZ ;  /* 0x007800ffe9003388 */ /* 0x0005e20000000c00 */
[C---:B---3--:R-:W-:Y:S04]  /*16f90*/  @!P3 LEA R4, P0, R0.reuse, R4, 0x1 ;  /* 0x000000040004b211 */ /* 0x048fe800078008ff */
[----:B------:R-:W-:Y:S05]  /*16fa0*/  @!P3 LEA.HI.X R5, R0, R5, R2, 0x1, P0 ;  /* 0x000000050005b211 */ /* 0x000fea00000f0c02 */
[----:B------:R-:W-:Y:S01]  /*16fb0*/  @!PT LDS RZ, [RZ] ;  /* 0x00000000fffff984 */ /* 0x000fe20000000800 */
[----:B------:R-:W-:Y:S01]  /*16fc0*/  @!PT LDS RZ, [RZ] ;  /* 0x00000000fffff984 */ /* 0x000fe20000000800 */
[----:B------:R-:W-:Y:S01]  /*16fd0*/  @!PT LDS RZ, [RZ] ;  /* 0x00000000fffff984 */ /* 0x000fe20000000800 */
[----:B------:R2:W-:Y:S04]  /*16fe0*/  @!P3 LDGSTS.E.BYPASS.LTC128B.128 [R233+0x7800], desc[UR26][R4.64] ;  /* 0x0780000004e9bfae */ /* 0x0005e8000b901d5a */
[----:B------:R-:W0:Y:S01]  /*16ff0*/  LDGDEPBAR ;  /* 0x00000000000079af */ /* 0x000e220000000000 */
[----:B-1----:R-:W-:Y:S05]  /*17000*/  BRA `(.L_x_897) ;  /* 0x0000001800107947 */ /* 0x002fea0003800000 */
.L_x_896:
[----:B--2---:R-:W2:Y:S01]  /*17010*/  LDL.64 R12, [R1+0x70] ;  /* 0x00007000010c7983 */ /* 0x004ea20000100a00 */
[----:B------:R-:W-:Y:S04]  /*17020*/  DEPBAR.LE SB0, 0x0 ;  /* 0x000080000000791a */ /* 0x000fe80000000000 */
[----:B------:R-:W-:Y:S01]  /*17030*/  UIADD3 UR9, UR19, -0x1, URZ ;  /* 0xffffffff13097890 */ /* 0x000fe2000fffe03f */
[----:B------:R-:W3:Y:S03]  /*17040*/  LDL R7, [R1+0xb0] ;  /* 0x0000b00001077983 */ /* 0x000ee60000100800 */
[----:B------:R-:W-:Y:S01]  /*17050*/  USHF.R.S32.HI UR46, URZ, 0x1f, UR9 ;  /* 0x0000001f3f2e7899 */ /* 0x000fe20008011409 */
[----:B------:R-:W4:Y:S01]  /*17060*/  LDL R29, [R1+0xb4] ;  /* 0x0000b400011d7983 */ /* 0x000f220000100800 */
[----:B-1----:R-:W-:Y:S01]  /*17070*/  MOV R2, UR9 ;  /* 0x0000000900027c02 */ /* 0x002fe20008000f00 */
[----:B------:R-:W-:Y:S02]  /*17080*/  UIMAD UR33, UR13, UR9, URZ ;  /* 0x000000090d2172a4 */ /* 0x000fe4000f8e023f */
[----:B-----5:R-:W5:Y:S01]  /*17090*/  LDL R4, [R1+0xa8] ;  /* 0x0000a80001047983 */ /* 0x020f620000100800 */
[----:B------:R-:W-:Y:S02]  /*170a0*/  UISETP.GT.AND UP0, UPT, UR9, UR10, UPT ;  /* 0x0000000a0900728c */ /* 0x000fe4000bf04270 */
[----:B------:R-:W-:Y:S01]  /*170b0*/  UIMAD UR33, UR46, UR14, UR33 ;  /* 0x0000000e2e2172a4 */ /* 0x000fe2000f8e0221 */
        /* <DEDUP_REMOVED lines=15> */
[----:B--2---:R-:W-:Y:S05]  /*171b0*/  IMAD.WIDE.U32 R2, R2, UR14, R12 ;  /* 0x0000000e02027c25 */ /* 0x004fea000f8e000c */
[----:B------:R-:W-:Y:S02]  /*171c0*/  IADD3 R0, R3, UR33, RZ ;  /* 0x0000002103007c10 */ /* 0x000fe4000fffe0ff */
        /* <DEDUP_REMOVED lines=11> */
[----:B------:R-:W-:Y:S02]  /*17280*/  @!P3 IADD3 R7, P2, R2, UR24, RZ ;  /* 0x000000180207bc10 */ /* 0x000fe4000ff5e0ff */
[----:B------:R-:W-:Y:S01]  /*17290*/  @!P3 IADD3.X R6, R0, UR21, RZ, P1, !PT ;  /* 0x000000150006bc10 */ /* 0x000fe20008ffe4ff */
[----:B------:R-:W-:Y:S01]  /*172a0*/  @P3 STS.128 [R233+0x8800], RZ ;  /* 0x008800ffe9003388 */ /* 0x000fe20000000c00 */
[----:B------:R-:W-:Y:S02]  /*172b0*/  P2R R3, PR, RZ, 0x4 ;  /* 0x00000004ff037803 */ /* 0x000fe40000000000 */
[----:B------:R-:W-:Y:S02]  /*172c0*/  @!P3 LEA R12, P2, R4, R8, 0x1 ;  /* 0x00000008040cb211 */ /* 0x000fe400078408ff */
[----:B------:R-:W-:Y:S02]  /*172d0*/  @!P3 IADD3 R5, P0, R2, UR36, RZ ;  /* 0x000000240205bc10 */ /* 0x000fe4000ff1e0ff */
[----:B------:R-:W-:Y:S01]  /*172e0*/  @!P3 LEA.HI.X R13, R4, R21, R6, 0x1, P2 ;  /* 0x00000015040db211 */ /* 0x000fe200010f0c06 */
[----:B------:R-:W-:Y:S01]  /*172f0*/  @!PT LDS RZ, [RZ] ;  /* 0x00000000fffff984 */ /* 0x000fe20000000800 */
[----:B------:R-:W-:Y:S01]  /*17300*/  @!PT LDS RZ, [RZ] ;  /* 0x00000000fffff984 */ /* 0x000fe20000000800 */
[----:B------:R-:W-:Y:S01]  /*17310*/  @!PT LDS RZ, [RZ] ;  /* 0x00000000fffff984 */ /* 0x000fe20000000800 */
[----:B------:R1:W-:Y:S01]  /*17320*/  @!P3 LDGSTS.E.BYPASS.LTC128B.128 [R233+0x8800], desc[UR26][R16.64] ;  /* 0x0880000010e9bfae */ /* 0x0003e2000b901d5a */
[----:B------:R-:W-:Y:S02]  /*17330*/  @!P3 LEA R10, P1, R5, R10, 0x1 ;  /* 0x0000000a050ab211 */ /* 0x000fe400078208ff */
[C---:B------:R-:W-:Y:S02]  /*17340*/  @!P3 IADD3.X R8, R0.reuse, UR38, RZ, P0, !PT ;  /* 0x000000260008bc10 */ /* 0x040fe400087fe4ff */
[----:B------:R-:W-:Y:S02]  /*17350*/  ISETP.NE.AND P4, PT, R3, RZ, PT ;  /* 0x000000ff0300720c */ /* 0x000fe40003f85270 */
[----:B------:R-:W-:Y:S01]  /*17360*/  @!P3 LEA.HI.X R11, R5, R20, R8, 0x1, P1 ;  /* 0x00000014050bb211 */ /* 0x000fe200008f0c08 */
[----:B------:R-:W-:Y:S01]  /*17370*/  @P3 STS.128 [R233+0x9000], RZ ;  /* 0x009000ffe9003388 */ /* 0x000fe20000000c00 */
[----:B------:R-:W-:Y:S02]  /*17380*/  @!P3 IADD3.X R5, R0, UR23, RZ, P4, !PT ;  /* 0x000000170005bc10 */ /* 0x000fe4000a7fe4ff */
[C---:B------:R-:W-:Y:S02]  /*17390*/  @!P3 LEA R8, P4, R7.reuse, R9, 0x1 ;  /* 0x000000090708b211 */ /* 0x040fe400078808ff */
[----:B------:R-:W-:Y:S02]  /*173a0*/  @!P3 IADD3 R18, P6, R2, UR34, RZ ;  /* 0x000000220212bc10 */ /* 0x000fe4000ffde0ff */
[----:B------:R-:W-:Y:S01]  /*173b0*/  @!P3 LEA.HI.X R9, R7, R25, R5, 0x1, P4 ;  /* 0x000000190709b211 */ /* 0x000fe200020f0c05 */
[----:B------:R-:W-:Y:S01]  /*173c0*/  @!PT LDS RZ, [RZ] ;  /* 0x00000000fffff984 */ /* 0x000fe20000000800 */
[----:B------:R-:W-:Y:S01]  /*173d0*/  @!PT LDS RZ, [RZ] ;  /* 0x00000000fffff984 */ /* 0x000fe20000000800 */
[----:B------:R-:W-:Y:S01]  /*173e0*/  @!PT LDS RZ, [RZ] ;  /* 0x00000000fffff984 */ /* 0x000fe20000000800 */
[----:B------:R-:W-:Y:S01]  /*173f0*/  @!P3 LDGSTS.E.BYPASS.LTC128B.128 [R233+0x9000], desc[UR26][R12.64] ;  /* 0x090000000ce9bfae */ /* 0x000fe2000b901d5a */
[----:B------:R-:W-:Y:S02]  /*17400*/  @!P3 LEA R6, P2, R18, R28, 0x1 ;  /* 0x0000001c1206b211 */ /* 0x000fe400078408ff */
[----:B------:R-:W-:Y:S02]  /*17410*/  @!P3 IADD3.X R20, R0, UR39, RZ, P6, !PT ;  /* 0x000000270014bc10 */ /* 0x000fe4000b7fe4ff */
[----:B------:R-:W-:Y:S02]  /*17420*/  @!P3 IADD3 R19, P5, R2, UR28, RZ ;  /* 0x0000001c0213bc10 */ /* 0x000fe4000ffbe0ff */
[----:B------:R-:W-:Y:S01]  /*17430*/  @!P3 LEA.HI.X R7, R18, R24, R20, 0x1, P2 ;  /* 0x000000181207b211 */ /* 0x000fe200010f0c14 */
[----:B------:R-:W-:Y:S01]  /*17440*/  @P3 STS.128 [R233+0x9800], RZ ;  /* 0x009800ffe9003388 */ /* 0x000fe20000000c00 */
[C---:B------:R-:W-:Y:S02]  /*17450*/  @!P3 LEA R4, P1, R19.reuse, R27, 0x1 ;  /* 0x0000001b1304b211 */ /* 0x040fe400078208ff */
[----:B------:R-:W-:Y:S02]  /*17460*/  @!P3 IADD3.X R21, R0, UR40, RZ, P5, !PT ;  /* 0x000000280015bc10 */ /* 0x000fe4000affe4ff */
[----:B------:R-:W-:Y:S02]  /*17470*/  @!P3 IADD3 R3, P0, R2, UR48, RZ ;  /* 0x000000300203bc10 */ /* 0x000fe4000ff1e0ff */
[----:B------:R-:W-:Y:S01]  /*17480*/  @!P3 LEA.HI.X R5, R19, R23, R21, 0x1, P1 ;  /* 0x000000171305b211 */ /* 0x000fe200008f0c15 */
[----:B------:R-:W-:Y:S01]  /*17490*/  @!PT LDS RZ, [RZ] ;  /* 0x00000000fffff984 */ /* 0x000fe20000000800 */
[----:B------:R-:W-:Y:S01]  /*174a0*/  @!PT LDS RZ, [RZ] ;  /* 0x00000000fffff984 */ /* 0x000fe20000000800 */
[----:B------:R-:W-:Y:S01]  /*174b0*/  @!PT LDS RZ, [RZ] ;  /* 0x00000000fffff984 */ /* 0x000fe20000000800 */
[----:B------:R-:W-:Y:S01]  /*174c0*/  @!P3 LDGSTS.E.BYPASS.LTC128B.128 [R233+0x9800], desc[UR26][R10.64] ;  /* 0x098000000ae9bfae */ /* 0x000fe2000b901d5a */
[----:B------:R-:W-:Y:S02]  /*174d0*/  @!P3 IADD3.X R0, R0, UR41, RZ, P0, !PT ;  /* 0x000000290000bc10 */ /* 0x000fe400087fe4ff */
[C---:B------:R-:W-:Y:S04]  /*174e0*/  @!P3 LEA R2, P0, R3.reuse, R26, 0x1 ;  /* 0x0000001a0302b211 */ /* 0x040fe800078008ff */
[----:B------:R-:W-:Y:S01]  /*174f0*/  @!P3 LEA.HI.X R3, R3, R22, R0, 0x1, P0 ;  /* 0x000000160303b211 */ /* 0x000fe200000f0c00 */
[----:B------:R-:W-:Y:S01]  /*17500*/  @P3 STS.128 [R233+0xa000], RZ ;  /* 0x00a000ffe9003388 */ /* 0x000fe20000000c00 */
[----:B------:R-:W-:Y:S07]  /*17510*/  PLOP3.LUT P0, PT, PT, PT, UP0, 0x80, 0x0 ;  /* 0x000000000000781c */ /* 0x000fee0003f0f008 */
        /* <DEDUP_REMOVED lines=14> */
[----:B------:R-:W-:Y:S08]  /*17600*/  @P3 STS.128 [R233+0xb800], RZ ;  /* 0x00b800ffe9003388 */ /* 0x000ff00000000c00 */
[----:B------:R-:W-:Y:S01]  /*17610*/  @!PT LDS RZ, [RZ] ;  /* 0x00000000fffff984 */ /* 0x000fe20000000800 */
[----:B------:R-:W-:Y:S01]  /*17620*/  @!PT LDS RZ, [RZ] ;  /* 0x00000000fffff984 */ /* 0x000fe20000000800 */
[----:B------:R-:W-:Y:S01]  /*17630*/  @!PT LDS RZ, [RZ] ;  /* 0x00000000fffff984 */ /* 0x000fe20000000800 */
[----:B------:R3:W-:Y:S08]  /*17640*/  @!P3 LDGSTS.E.BYPASS.LTC128B.128 [R233+0xb800], desc[UR26][R2.64] ;  /* 0x0b80000002e9bfae */ /* 0x0007f0000b901d5a */
[----:B------:R-:W-:Y:S08]  /*17650*/  LDSM.16.M88.4 R128, [R220] ;  /* 0x00000000dc80783b */ /* 0x000ff00000000200 */
[----:B-1----:R-:W2:Y:S08]  /*17660*/  LDSM.16.M88.4 R16, [R213+0x4000] ;  /* 0x00400000d510783b */ /* 0x002eb00000000200 */
[----:B------:R-:W1:Y:S08]  /*17670*/  LDSM.16.M88.4 R124, [R220+0x2000] ;  /* 0x00200000dc7c783b */ /* 0x000e700000000200 */
[----:B------:R-:W4:Y:S08]  /*17680*/  LDSM.16.M88.4 R32, [R213+0x4800] ;  /* 0x00480000d520783b */ /* 0x000f300000000200 */
[----:B------:R-:W0:Y:S08]  /*17690*/  LDGDEPBAR ;  /* 0x00000000000079af */ /* 0x000e300000000000 */
[----:B------:R-:W5:Y:S08]  /*176a0*/  LDSM.16.M88.4 R48, [R213+0x5000] ;  /* 0x00500000d530783b */ /* 0x000f700000000200 */
[----:B------:R-:W3:Y:S01]  /*176b0*/  LDSM.16.M88.4 R64, [R213+0x5800] ;  /* 0x00580000d540783b */ /* 0x000ee20000000200 */
[-C--:B--2---:R-:W-:Y:S07]  /*176c0*/  HMMA.16816.F32.BF16 R4, R128, R16.reuse, RZ ;  /* 0x000000108004723c */ /* 0x084fee00000418ff */
[----:B------:R-:W2:Y:S01]  /*176d0*/  LDSM.16.M88.4 R80, [R213+0x6000] ;  /* 0x00600000d550783b */ /* 0x000ea20000000200 */
[C---:B-1----:R-:W-:Y:S07]  /*176e0*/  HMMA.16816.F32.BF16 R8, R124.reuse, R16, RZ ;  /* 0x000000107c08723c */ /* 0x042fee00000418ff */
[----:B------:R-:W1:Y:S01]  /*176f0*/  LDSM.16.M88.4 R96, [R213+0x6800] ;  /* 0x00680000d560783b */ /* 0x000e620000000200 */
[-C--:B------:R-:W-:Y:S06]  /*17700*/  HMMA.16816.F32.BF16 R12, R124, R18.reuse, RZ ;  /* 0x000000127c0c723c */ /* 0x080fec00000418ff */
[C---:B------:R-:W-:Y:S01]  /*17710*/  HMMA.16816.F32.BF16 R16, R128.reuse, R18, RZ ;  /* 0x000000128010723c */ /* 0x040fe200000418ff */
[----:B------:R-:W1:Y:S05]  /*17720*/  LDSM.16.M88.4 R112, [R213+0x7000] ;  /* 0x00700000d570783b */ /* 0x000e6a0000000200 */
[-C--:B----4-:R-:W-:Y:S03]  /*17730*/  HMMA.16816.F32.BF16 R20, R128, R32.reuse, RZ ;  /* 0x000000208014723c */ /* 0x090fe600000418ff */
[----:B------:R-:W4:Y:S03]  /*17740*/  LDSM.16.M88.4 R200, [R213+0x7800] ;  /* 0x00780000d5c8783b */ /* 0x000f260000000200 */
[C---:B------:R-:W-:Y:S05]  /*17750*/  HMMA.16816.F32.BF16 R24, R124.reuse, R32, RZ ;  /* 0x000000207c18723c */ /* 0x040fea00000418ff */
[----:B------:R-:W-:Y:S01]  /*17760*/  LDSM.16.M88.4 R204, [R223] ;  /* 0x00000000dfcc783b */ /* 0x000fe20000000200 */
[-C--:B------:R-:W-:Y:S06]  /*17770*/  HMMA.16816.F32.BF16 R28, R124, R34.reuse, RZ ;  /* 0x000000227c1c723c */ /* 0x080fec00000418ff */
[C---:B------:R-:W-:Y:S01]  /*17780*/  HMMA.16816.F32.BF16 R32, R128.reuse, R34, RZ ;  /* 0x000000228020723c */ /* 0x040fe200000418ff */
[----:B------:R-:W-:Y:S05]  /*17790*/  LDSM.16.M88.4 R208, [R223+0x2000] ;  /* 0x00200000dfd0783b */ /* 0x000fea0000000200 */
        /* <DEDUP_REMOVED lines=8> */
[-C--:B--2---:R-:W-:Y:S06]  /*17820*/  HMMA.16816.F32.BF16 R68, R128, R80.reuse, RZ ;  /* 0x000000508044723c */ /* 0x084fec00000418ff */
[C---:B------:R-:W-:Y:S06]  /*17830*/  HMMA.16816.F32.BF16 R72, R124.reuse, R80, RZ ;  /* 0x000000507c48723c */ /* 0x040fec00000418ff */
[-C--:B------:R-:W-:Y:S06]  /*17840*/  HMMA.16816.F32.BF16 R76, R124, R82.reuse, RZ ;  /* 0x000000527c4c723c */ /* 0x080fec00000418ff */
[C---:B------:R-:W-:Y:S06]  /*17850*/  HMMA.16816.F32.BF16 R80, R128.reuse, R82, RZ ;  /* 0x000000528050723c */ /* 0x040fec00000418ff */
[-C--:B-1----:R-:W-:Y:S06]  /*17860*/  HMMA.16816.F32.BF16 R84, R128, R96.reuse, RZ ;  /* 0x000000608054723c */ /* 0x082fec00000418ff */
[C---:B------:R-:W-:Y:S06]  /*17870*/  HMMA.16816.F32.BF16 R88, R124.reuse, R96, RZ ;  /* 0x000000607c58723c */ /* 0x040fec00000418ff */
[-C--:B------:R-:W-:Y:S06]  /*17880*/  HMMA.16816.F32.BF16 R92, R124, R98.reuse, RZ ;  /* 0x000000627c5c723c */ /* 0x080fec00000418ff */
[C---:B------:R-:W-:Y:S06]  /*17890*/  HMMA.16816.F32.BF16 R96, R128.reuse, R98, RZ ;  /* 0x000000628060723c */ /* 0x040fec00000418ff */
[-C--:B------:R-:W-:Y:S06]  /*178a0*/  HMMA.16816.F32.BF16 R100, R128, R112.reuse, RZ ;  /* 0x000000708064723c */ /* 0x080fec00000418ff */
[C---:B------:R-:W-:Y:S06]  /*178b0*/  HMMA.16816.F32.BF16 R104, R124.reuse, R112, RZ ;  /* 0x000000707c68723c */ /* 0x040fec00000418ff */
[-C--:B------:R-:W-:Y:S06]  /*178c0*/  HMMA.16816.F32.BF16 R108, R124, R114.reuse, RZ ;  /* 0x000000727c6c723c */ /* 0x080fec00000418ff */
[C---:B------:R-:W-:Y:S06]  /*178d0*/  HMMA.16816.F32.BF16 R112, R128.reuse, R114, RZ ;  /* 0x000000728070723c */ /* 0x040fec00000418ff */
[-C--:B----4-:R-:W-:Y:S06]  /*178e0*/  HMMA.16816.F32.BF16 R116, R128, R200.reuse, RZ ;  /* 0x000000c88074723c */ /* 0x090fec00000418ff */
        /* <DEDUP_REMOVED lines=48> */
[-C--:B------:R-:W-:Y:S05]  /*17bf0*/  HMMA.16816.F32.BF16 R12, R208, R206.reuse, R12 ;  /* 0x000000ced00c723c */ /* 0x080fea000004180c */
[C---:B------:R-:W-:Y:S01]  /*17c00*/  IADD3 R204, R212.reuse, 0x800, RZ ;  /* 0x00000800d4cc7810 */ /* 0x040fe20007ffe0ff */
[C---:B------:R-:W-:Y:S05]  /*17c10*/  HMMA.16816.F32.BF16 R16, R200.reuse, R206, R16 ;  /* 0x000000cec810723c */ /* 0x040fea0000041810 */
        /* <DEDUP_REMOVED lines=34> */
[----:B------:R-:W-:Y:S01]  /*17e40*/  IADD3 R204, R212, 0x3800, RZ ;  /* 0x00003800d4cc7810 */ /* 0x000fe20007ffe0ff */
[C---:B------:R-:W-:Y:S05]  /*17e50*/  HMMA.16816.F32.BF16 R112, R200.reuse, R206, R112 ;  /* 0x000000cec870723c */ /* 0x040fea0000041870 */
[----:B------:R-:W1:Y:S02]  /*17e60*/  LDSM.16.M88.4 R204, [R204] ;  /* 0x00000000cccc783b */ /* 0x000e640000000200 */
        /* <DEDUP_REMOVED lines=15> */
[----:B------:R-:W2:Y:S01]  /*17f60*/  MUFU.TANH R243, R4 ;  /* 0x0000000400f37308 */ /* 0x000ea20000002400 */
[----:B------:R-:W-:Y:S01]  /*17f70*/  FMUL.FTZ R7, R7, UR8 ;  /* 0x0000000807077c20 */ /* 0x000fe20008410000 */
[----:B------:R-:W-:Y:S01]  /*17f80*/  FMUL.FTZ R8, R8, UR8 ;  /* 0x0000000808087c20 */ /* 0x000fe20008410000 */
[----:B------:R-:W-:Y:S01]  /*17f90*/  FMUL.FTZ R9, R9, UR8 ;  /* 0x0000000809097c20 */ /* 0x000fe20008410000 */
[----:B------:R-:W-:Y:S01]  /*17fa0*/  FMUL.FTZ R10, R10, UR8 ;  /* 0x000000080a0a7c20 */ /* 0x000fe20008410000 */
[----:B------:R-:W-:Y:S05]  /*17fb0*/  FMUL.FTZ R11, R11, UR8 ;  /* 0x000000080b0b7c20 */ /* 0x000fea0008410000 */
[----:B------:R-:W3:Y:S01]  /*17fc0*/  MUFU.TANH R241, R6 ;  /* 0x0000000600f17308 */ /* 0x000ee20000002400 */
[----:B------:R-:W-:Y:S01]  /*17fd0*/  FMUL.FTZ R12, R12, UR8 ;  /* 0x000000080c0c7c20 */ /* 0x000fe20008410000 */
[----:B------:R-:W-:Y:S01]  /*17fe0*/  FMUL.FTZ R13, R13, UR8 ;  /* 0x000000080d0d7c20 */ /* 0x000fe20008410000 */
[----:B------:R-:W-:Y:S01]  /*17ff0*/  FMUL.FTZ R14, R14, UR8 ;  /* 0x000000080e0e7c20 */ /* 0x000fe20008410000 */
[----:B------:R-:W-:Y:S01]  /*18000*/  FMUL.FTZ R15, R15, UR8 ;  /* 0x000000080f0f7c20 */ /* 0x000fe20008410000 */
[----:B------:R-:W-:Y:S01]  /*18010*/  FMUL.FTZ R16, R16, UR8 ;  /* 0x0000000810107c20 */ /* 0x000fe20008410000 */
[----:B------:R-:W-:Y:S04]  /*18020*/  FMUL.FTZ R18, R18, UR8 ;  /* 0x0000000812127c20 */ /* 0x000fe80008410000 */
[----:B------:R-:W4:Y:S01]  /*18030*/  MUFU.TANH R242, R5 ;  /* 0x0000000500f27308 */ /* 0x000f220000002400 */
[----:B------:R-:W-:Y:S01]  /*18040*/  FMUL.FTZ R17, R17, UR8 ;  /* 0x0000000811117c20 */ /* 0x000fe20008410000 */
[----:B------:R-:W-:Y:S08]  /*18050*/  FMUL.FTZ R19, R19, UR8 ;  /* 0x0000000813137c20 */ /* 0x000ff00008410000 */
[----:B------:R5:W2:Y:S01]  /*18060*/  MUFU.TANH R240, R7 ;  /* 0x0000000700f07308 */ /* 0x000aa20000002400 */
[-C--:B-1----:R-:W-:Y:S09]  /*18070*/  HMMA.16816.F32.BF16 R20, R200, R204.reuse, R20 ;  /* 0x000000ccc814723c */ /* 0x082ff20000041814 */
[----:B------:R-:W1:Y:S01]  /*18080*/  MUFU.TANH R239, R8 ;  /* 0x0000000800ef7308 */ /* 0x000e620000002400 */
[C---:B------:R-:W-:Y:S09]  /*18090*/  HMMA.16816.F32.BF16 R24, R208.reuse, R204, R24 ;  /* 0x000000ccd018723c */ /* 0x040ff20000041818 */
[----:B------:R3:W1:Y:S01]  /*180a0*/  MUFU.TANH R238, R9 ;  /* 0x0000000900ee7308 */ /* 0x0006620000002400 */
[----:B-----5:R-:W-:Y:S01]  /*180b0*/  LDSM.16.M88.4 R4, [R218+0x2000] ;  /* 0x00200000da04783b */ /* 0x020fe20000000200 */
[-C--:B------:R-:W-:Y:S08]  /*180c0*/  HMMA.16816.F32.BF16 R28, R208, R206.reuse, R28 ;  /* 0x000000ced01c723c */ /* 0x080ff0000004181c */
[----:B------:R5:W1:Y:S01]  /*180d0*/  MUFU.TANH R237, R10 ;  /* 0x0000000a00ed7308 */ /* 0x000a620000002400 */
[C---:B------:R-:W-:Y:S01]  /*180e0*/  HMMA.16816.F32.BF16 R32, R200.reuse, R206, R32 ;  /* 0x000000cec820723c */ /* 0x040fe20000041820 */
[----:B------:R-:W4:Y:S03]  /*180f0*/  LDSM.16.M88.4 R204, [R218+0x1000] ;  /* 0x00100000dacc783b */ /* 0x000f260000000200 */
[----:B------:R-:W-:Y:S05]  /*18100*/  FMUL.FTZ R20, R20, UR8 ;  /* 0x0000000814147c20 */ /* 0x000fea0008410000 */
[----:B------:R1:W1:Y:S02]  /*18110*/  MUFU.TANH R235, R11 ;  /* 0x0000000b00eb7308 */ /* 0x0002640000002400 */
[----:B------:R-:W-:Y:S01]  /*18120*/  FMUL.FTZ R22, R22, UR8 ;  /* 0x0000000816167c20 */ /* 0x000fe20008410000 */
[----:B------:R-:W-:Y:S01]  /*18130*/  FMUL.FTZ R21, R21, UR8 ;  /* 0x0000000815157c20 */ /* 0x000fe20008410000 */
[----:B------:R-:W-:Y:S01]  /*18140*/  FMUL.FTZ R23, R23, UR8 ;  /* 0x0000000817177c20 */ /* 0x000fe20008410000 */
[----:B------:R-:W-:Y:S01]  /*18150*/  FMUL.FTZ R24, R24, UR8 ;  /* 0x0000000818187c20 */ /* 0x000fe20008410000 */
[----:B------:R-:W-:Y:S04]  /*18160*/  FMUL.FTZ R25, R25, UR8 ;  /* 0x0000000819197c20 */ /* 0x000fe80008410000 */
[----:B------:R1:W1:Y:S01]  /*18170*/  MUFU.TANH R236, R12 ;  /* 0x0000000c00ec7308 */ /* 0x0002620000002400 */
[----:B------:R-:W-:Y:S01]  /*18180*/  FMUL.FTZ R26, R26, UR8 ;  /* 0x000000081a1a7c20 */ /* 0x000fe20008410000 */
        /* <DEDUP_REMOVED lines=9> */
[----:B------:R-:W-:Y:S06]  /*18220*/  FMUL.FTZ R35, R35, UR8 ;  /* 0x0000000823237c20 */ /* 0x000fec0008410000 */
[----:B------:R-:W1:Y:S10]  /*18230*/  MUFU.TANH R14, R14 ;  /* 0x0000000e000e7308 */ /* 0x000e740000002400 */
[----:B------:R-:W1:Y:S01]  /*18240*/  MUFU.TANH R15, R15 ;  /* 0x0000000f000f7308 */ /* 0x000e620000002400 */
[-C--:B----4-:R-:W-:Y:S09]  /*18250*/  HMMA.16816.F32.BF16 R36, R200, R204.reuse, R36 ;  /* 0x000000ccc824723c */ /* 0x090ff20000041824 */
[----:B------:R-:W4:Y:S01]  /*18260*/  MUFU.TANH R16, R16 ;  /* 0x0000001000107308 */ /* 0x000f220000002400 */
[C---:B------:R-:W-:Y:S06]  /*18270*/  HMMA.16816.F32.BF16 R40, R208.reuse, R204, R40 ;  /* 0x000000ccd028723c */ /* 0x040fec0000041828 */
[-C--:B------:R-:W-:Y:S03]  /*18280*/  HMMA.16816.F32.BF16 R44, R208, R206.reuse, R44 ;  /* 0x000000ced02c723c */ /* 0x080fe6000004182c */
[----:B------:R-:W1:Y:S03]  /*18290*/  MUFU.TANH R18, R18 ;  /* 0x0000001200127308 */ /* 0x000e660000002400 */
[C---:B------:R-:W-:Y:S01]  /*182a0*/  HMMA.16816.F32.BF16 R48, R200.reuse, R206, R48 ;  /* 0x000000cec830723c */ /* 0x040fe20000041830 */
[----:B------:R-:W2:Y:S06]  /*182b0*/  LDSM.16.M88.4 R204, [R218+0x1800] ;  /* 0x00180000dacc783b */ /* 0x000eac0000000200 */
[----:B------:R-:W1:Y:S01]  /*182c0*/  MUFU.TANH R17, R17 ;  /* 0x0000001100117308 */ /* 0x000e620000002400 */
[----:B------:R-:W-:Y:S03]  /*182d0*/  FMUL.FTZ R36, R36, UR8 ;  /* 0x0000000824247c20 */ /* 0x000fe60008410000 */
        /* <DEDUP_REMOVED lines=13> */
[----:B---3--:R-:W-:Y:S01]  /*183b0*/  FMUL.FTZ R9, R48, UR8 ;  /* 0x0000000830097c20 */ /* 0x008fe20008410000 */
[----:B-----5:R-:W-:Y:S01]  /*183c0*/  FMUL.FTZ R10, R50, UR8 ;  /* 0x00000008320a7c20 */ /* 0x020fe20008410000 */
[----:B------:R-:W-:Y:S04]  /*183d0*/  FMUL.FTZ R51, R51, UR8 ;  /* 0x0000000833337c20 */ /* 0x000fe80008410000 */
[----:B------:R3:W1:Y:S01]  /*183e0*/  MUFU.TANH R13, R45 ;  /* 0x0000002d000d7308 */ /* 0x0006620000002400 */
[----:B------:R-:W-:Y:S09]  /*183f0*/  FMUL.FTZ R49, R49, UR8 ;  /* 0x0000000831317c20 */ /* 0x000ff20008410000 */
[----:B------:R3:W1:Y:S01]  /*18400*/  MUFU.TANH R12, R46 ;  /* 0x0000002e000c7308 */ /* 0x0006620000002400 */
[-C--:B--2---:R-:W-:Y:S09]  /*18410*/  HMMA.16816.F32.BF16 R52, R200, R204.reuse, R52 ;  /* 0x000000ccc834723c */ /* 0x084ff20000041834 */
[----:B------:R3:W2:Y:S01]  /*18420*/  MUFU.TANH R11, R47 ;  /* 0x0000002f000b7308 */ /* 0x0006a20000002400 */
[C---:B------:R-:W-:Y:S09]  /*18430*/  HMMA.16816.F32.BF16 R56, R208.reuse, R204, R56 ;  /* 0x000000ccd038723c */ /* 0x040ff20000041838 */
[----:B------:R-:W1:Y:S01]  /*18440*/  MUFU.TANH R22, R22 ;  /* 0x0000001600167308 */ /* 0x000e620000002400 */
[-C--:B------:R-:W-:Y:S09]  /*18450*/  HMMA.16816.F32.BF16 R60, R208, R206.reuse, R60 ;  /* 0x000000ced03c723c */ /* 0x080ff2000004183c */
[----:B------:R-:W1:Y:S01]  /*18460*/  MUFU.TANH R21, R21 ;  /* 0x0000001500157308 */ /* 0x000e620000002400 */
[C---:B------:R-:W-:Y:S04]  /*18470*/  HMMA.16816.F32.BF16 R64, R200.reuse, R206, R64 ;  /* 0x000000cec840723c */ /* 0x040fe80000041840 */
[----:B------:R-:W-:Y:S02]  /*18480*/  FMUL.FTZ R52, R52, UR8 ;  /* 0x0000000834347c20 */ /* 0x000fe40008410000 */
[-C--:B------:R-:W-:Y:S03]  /*18490*/  HMMA.16816.F32.BF16 R68, R200, R4.reuse, R68 ;  /* 0x00000004c844723c */ /* 0x080fe60000041844 */
[----:B------:R-:W1:Y:S02]  /*184a0*/  MUFU.TANH R23, R23 ;  /* 0x0000001700177308 */ /* 0x000e640000002400 */
[----:B------:R-:W-:Y:S01]  /*184b0*/  FMUL.FTZ R56, R56, UR8 ;  /* 0x0000000838387c20 */ /* 0x000fe20008410000 */
[C---:B------:R-:W-:Y:S07]  /*184c0*/  HMMA.16816.F32.BF16 R72, R208.reuse, R4, R72 ;  /* 0x00000004d048723c */ /* 0x040fee0000041848 */
[----:B------:R-:W1:Y:S01]  /*184d0*/  MUFU.TANH R24, R24 ;  /* 0x0000001800187308 */ /* 0x000e620000002400 */
[----:B------:R-:W-:Y:S01]  /*184e0*/  FMUL.FTZ R8, R57, UR8 ;  /* 0x0000000839087c20 */ /* 0x000fe20008410000 */
[-C--:B------:R-:W-:Y:S08]  /*184f0*/  HMMA.16816.F32.BF16 R76, R208, R6.reuse, R76 ;  /* 0x00000006d04c723c */ /* 0x080ff0000004184c */
[----:B------:R-:W1:Y:S01]  /*18500*/  MUFU.TANH R25, R25 ;  /* 0x0000001900197308 */ /* 0x000e620000002400 */
[C---:B------:R-:W-:Y:S01]  /*18510*/  HMMA.16816.F32.BF16 R80, R200.reuse, R6, R80 ;  /* 0x00000006c850723c */ /* 0x040fe20000041850 */
[----:B------:R-:W5:Y:S03]  /*18520*/  LDSM.16.M88.4 R4, [R218+0x2800] ;  /* 0x00280000da04783b */ /* 0x000f660000000200 */
[----:B------:R-:W-:Y:S01]  /*18530*/  FMUL.FTZ R54, R54, UR8 ;  /* 0x0000000836367c20 */ /* 0x000fe20008410000 */
[----:B------:R-:W-:Y:S04]  /*18540*/  FMUL.FTZ R53, R53, UR8 ;  /* 0x0000000835357c20 */ /* 0x000fe80008410000 */
[----:B------:R-:W1:Y:S02]  /*18550*/  MUFU.TANH R26, R26 ;  /* 0x0000001a001a7308 */ /* 0x000e640000002400 */
[----:B------:R-:W-:Y:S01]  /*18560*/  FMUL.FTZ R55, R55, UR8 ;  /* 0x0000000837377c20 */ /* 0x000fe20008410000 */
[----:B------:R-:W-:Y:S07]  /*18570*/  FMUL.FTZ R58, R58, UR8 ;  /* 0x000000083a3a7c20 */ /* 0x000fee0008410000 */
[----:B------:R-:W1:Y:S10]  /*18580*/  MUFU.TANH R27, R27 ;  /* 0x0000001b001b7308 */ /* 0x000e740000002400 */
[----:B------:R-:W1:Y:S10]  /*18590*/  MUFU.TANH R28, R28 ;  /* 0x0000001c001c7308 */ /* 0x000e740000002400 */
[----:B------:R-:W1:Y:S10]  /*185a0*/  MUFU.TANH R29, R29 ;  /* 0x0000001d001d7308 */ /* 0x000e740000002400 */
[----:B------:R-:W1:Y:S01]  /*185b0*/  MUFU.TANH R30, R30 ;  /* 0x0000001e001e7308 */ /* 0x000e620000002400 */
[-C--:B-----5:R-:W-:Y:S09]  /*185c0*/  HMMA.16816.F32.BF16 R84, R200, R4.reuse, R84 ;  /* 0x00000004c854723c */ /* 0x0a0ff20000041854 */
[----:B------:R-:W1:Y:S01]  /*185d0*/  MUFU.TANH R31, R31 ;  /* 0x0000001f001f7308 */ /* 0x000e620000002400 */
[C---:B------:R-:W-:Y:S06]  /*185e0*/  HMMA.16816.F32.BF16 R88, R208.reuse, R4, R88 ;  /* 0x00000004d058723c */ /* 0x040fec0000041858 */
[-C--:B------:R-:W-:Y:S03]  /*185f0*/  HMMA.16816.F32.BF16 R92, R208, R6.reuse, R92 ;  /* 0x00000006d05c723c */ /* 0x080fe6000004185c */
[----:B------:R-:W1:Y:S03]  /*18600*/  MUFU.TANH R32, R32 ;  /* 0x0000002000207308 */ /* 0x000e660000002400 */
[C---:B------:R-:W-:Y:S01]  /*18610*/  HMMA.16816.F32.BF16 R96, R200.reuse, R6, R96 ;  /* 0x00000006c860723c */ /* 0x040fe20000041860 */
[----:B------:R-:W5:Y:S06]  /*18620*/  LDSM.16.M88.4 R4, [R218+0x3000] ;  /* 0x00300000da04783b */ /* 0x000f6c0000000200 */
[----:B------:R-:W1:Y:S10]  /*18630*/  MUFU.TANH R34, R34 ;  /* 0x0000002200227308 */ /* 0x000e740000002400 */
[----:B------:R-:W1:Y:S10]  /*18640*/  MUFU.TANH R33, R33 ;  /* 0x0000002100217308 */ /* 0x000e740000002400 */
[----:B------:R-:W1:Y:S10]  /*18650*/  MUFU.TANH R35, R35 ;  /* 0x0000002300237308 */ /* 0x000e740000002400 */
[----:B------:R-:W1:Y:S10]  /*18660*/  MUFU.TANH R36, R36 ;  /* 0x0000002400247308 */ /* 0x000e740000002400 */
[----:B------:R-:W1:Y:S01]  /*18670*/  MUFU.TANH R38, R38 ;  /* 0x0000002600267308 */ /* 0x000e620000002400 */
[-C--:B-----5:R-:W-:Y:S09]  /*18680*/  HMMA.16816.F32.BF16 R100, R200, R4.reuse, R100 ;  /* 0x00000004c864723c */ /* 0x0a0ff20000041864 */
[----:B------:R-:W1:Y:S01]  /*18690*/  MUFU.TANH R37, R37 ;  /* 0x0000002500257308 */ /* 0x000e620000002400 */
[C---:B------:R-:W-:Y:S09]  /*186a0*/  HMMA.16816.F32.BF16 R104, R208.reuse, R4, R104 ;  /* 0x00000004d068723c */ /* 0x040ff20000041868 */
[----:B------:R-:W1:Y:S01]  /*186b0*/  MUFU.TANH R39, R39 ;  /* 0x0000002700277308 */ /* 0x000e620000002400 */
[-C--:B------:R-:W-:Y:S09]  /*186c0*/  HMMA.16816.F32.BF16 R108, R208, R6.reuse, R108 ;  /* 0x00000006d06c723c */ /* 0x080ff2000004186c */
[----:B------:R-:W1:Y:S01]  /*186d0*/  MUFU.TANH R40, R40 ;  /* 0x0000002800287308 */ /* 0x000e620000002400 */
[C---:B------:R-:W-:Y:S01]  /*186e0*/  HMMA.16816.F32.BF16 R112, R200.reuse, R6, R112 ;  /* 0x00000006c870723c */ /* 0x040fe20000041870 */
[----:B------:R-:W5:Y:S01]  /*186f0*/  LDSM.16.M88.4 R4, [R218+0x3800] ;  /* 0x00380000da04783b */ /* 0x000f620000000200 */
[----:B------:R-:W-:Y:S07]  /*18700*/  DEPBAR.LE SB0, 0x0 ;  /* 0x000080000000791a */ /* 0x000fee0000000000 */
[----:B------:R-:W1:Y:S01]  /*18710*/  MUFU.TANH R41, R41 ;  /* 0x0000002900297308 */ /* 0x000e620000002400 */
[----:B------:R-:W-:Y:S09]  /*18720*/  BAR.SYNC.DEFER_BLOCKING 0x0 ;  /* 0x0000000000007b1d */ /* 0x000ff20000010000 */
        /* <DEDUP_REMOVED lines=8> */
[----:B------:R3:W1:Y:S03]  /*187b0*/  MUFU.TANH R47, R49 ;  /* 0x00000031002f7308 */ /* 0x0006660000002400 */
[----:B------:R-:W-:Y:S07]  /*187c0*/  HMMA.16816.F32.BF16 R128, R200, R6, R128 ;  /* 0x00000006c880723c */ /* 0x000fee0000041880 */
[----:B------:R-:W1:Y:S10]  /*187d0*/  MUFU.TANH R51, R51 ;  /* 0x0000003300337308 */ /* 0x000e740000002400 */
[----:B------:R3:W1:Y:S10]  /*187e0*/  MUFU.TANH R46, R52 ;  /* 0x00000034002e7308 */ /* 0x0006740000002400 */
[----:B------:R3:W1:Y:S10]  /*187f0*/  MUFU.TANH R50, R54 ;  /* 0x0000003600327308 */ /* 0x0006740000002400 */
[----:B------:R3:W1:Y:S10]  /*18800*/  MUFU.TANH R45, R53 ;  /* 0x00000035002d7308 */ /* 0x0006740000002400 */
[----:B------:R3:W1:Y:S10]  /*18810*/  MUFU.TANH R48, R55 ;  /* 0x0000003700307308 */ /* 0x0006740000002400 */
[----:B------:R-:W1:Y:S10]  /*18820*/  MUFU.TANH R56, R56 ;  /* 0x0000003800387308 */ /* 0x000e740000002400 */
[----:B------:R-:W1:Y:S01]  /*18830*/  MUFU.TANH R8, R8 ;  /* 0x0000000800087308 */ /* 0x000e620000002400 */
[----:B--234-:R-:W-:Y:S05]  /*18840*/  @P0 BRA `(.L_x_898) ;  /* 0xffffffe0007c0947 */ /* 0x01cfea000383ffff */
.L_x_897:
[----:B--2---:R-:W-:Y:S01]  /*18850*/  MUFU.TANH R4, R58 ;  /* 0x0000003a00047308 */ /* 0x004fe20000002400 */
[----:B------:R-:W2:Y:S01]  /*18860*/  S2R R2, SR_TID.X ;  /* 0x0000000000027919 */ /* 0x000ea20000002100 */
[----:B------:R-:W-:Y:S01]  /*18870*/  IMAD.U32 R0, RZ, RZ, UR9 ;  /* 0x00000009ff007e24 */ /* 0x000fe2000f8e00ff */
[----:B------:R-:W-:Y:S01]  /*18880*/  LOP3.LUT R224, R224, 0xffffffdf, RZ, 0xc0, !PT ;  /* 0xffffffdfe0e07812 */ /* 0x000fe200078ec0ff */
[----:B------:R-:W-:Y:S01]  /*18890*/  FMUL.FTZ R62, R62, UR8 ;  /* 0x000000083e3e7c20 */ /* 0x000fe20008410000 */
[----:B------:R-:W-:Y:S01]  /*188a0*/  STL [R1+0xf8], R233 ;  /* 0x0000f8e901007387 */ /* 0x000fe20000100800 */
[----:B------:R-:W-:Y:S01]  /*188b0*/  FMUL.FTZ R63, R63, UR8 ;  /* 0x000000083f3f7c20 */ /* 0x000fe20008410000 */
[----:B------:R-:W-:Y:S01]  /*188c0*/  @P3 LOP3.LUT R224, R224, 0x20, RZ, 0xfc, !PT ;  /* 0x00000020e0e03812 */ /* 0x000fe200078efcff */
[----:B------:R-:W-:Y:S01]  /*188d0*/  FMUL.FTZ R67, R67, UR8 ;  /* 0x0000000843437c20 */ /* 0x000fe20008410000 */
[----:B------:R-:W-:Y:S01]  /*188e0*/  STL [R1+0xf4], R223 ;  /* 0x0000f4df01007387 */ /* 0x000fe20000100800 */
[----:B------:R-:W-:Y:S01]  /*188f0*/  FMUL.FTZ R81, R81, UR8 ;  /* 0x0000000851517c20 */ /* 0x000fe20008410000 */
[----:B------:R-:W-:Y:S01]  /*18900*/  LOP3.LUT R224, R224, 0xfffffffe, RZ, 0xc0, !PT ;  /* 0xfffffffee0e07812 */ /* 0x000fe200078ec0ff */
[----:B------:R-:W-:Y:S01]  /*18910*/  MUFU.TANH R5, R67 ;  /* 0x0000004300057308 */ /* 0x000fe20000002400 */
[----:B------:R-:W-:Y:S01]  /*18920*/  STL [R1+0xf0], R222 ;  /* 0x0000f0de01007387 */ /* 0x000fe20000100800 */
[----:B------:R-:W-:Y:S01]  /*18930*/  FMUL.FTZ R61, R61, UR8 ;  /* 0x000000083d3d7c20 */ /* 0x000fe20008410000 */
[----:B------:R-:W-:Y:S01]  /*18940*/  FMUL.FTZ R83, R83, UR8 ;  /* 0x0000000853537c20 */ /* 0x000fe20008410000 */
[----:B------:R-:W-:Y:S01]  /*18950*/  FMUL.FTZ R82, R82, UR8 ;  /* 0x0000000852527c20 */ /* 0x000fe20008410000 */
[----:B------:R-:W-:Y:S01]  /*18960*/  STL [R1+0xec], R221 ;  /* 0x0000ecdd01007387 */ /* 0x000fe20000100800 */
[----:B------:R-:W-:Y:S01]  /*18970*/  FMUL.FTZ R64, R64, UR8 ;  /* 0x0000000840407c20 */ /* 0x000fe20008410000 */
[----:B------:R-:W-:Y:S03]  /*18980*/  FMUL.FTZ R59, R59, UR8 ;  /* 0x000000083b3b7c20 */ /* 0x000fe60008410000 */
[----:B------:R-:W3:Y:S01]  /*18990*/  MUFU.TANH R249, R61 ;  /* 0x0000003d00f97308 */ /* 0x000ee20000002400 */
[----:B------:R-:W-:Y:S01]  /*189a0*/  STL [R1+0xe8], R220 ;  /* 0x0000e8dc01007387 */ /* 0x000fe20000100800 */
[----:B------:R-:W-:Y:S01]  /*189b0*/  FMUL.FTZ R66, R66, UR8 ;  /* 0x0000000842427c20 */ /* 0x000fe20008410000 */
[----:B------:R-:W-:Y:S01]  /*189c0*/  FMUL.FTZ R60, R60, UR8 ;  /* 0x000000083c3c7c20 */ /* 0x000fe20008410000 */
[----:B------:R-:W-:Y:S01]  /*189d0*/  FMUL.FTZ R84, R84, UR8 ;  /* 0x0000000854547c20 */ /* 0x000fe20008410000 */
[----:B------:R4:W-:Y:S01]  /*189e0*/  STL [R1+0xe4], R219 ;  /* 0x0000e4db01007387 */ /* 0x0009e20000100800 */
[----:B------:R-:W-:Y:S01]  /*189f0*/  FMUL.FTZ R68, R68, UR8 ;  /* 0x0000000844447c20 */ /* 0x000fe20008410000 */
[----:B------:R-:W-:Y:S03]  /*18a00*/  FMUL.FTZ R86, R86, UR8 ;  /* 0x0000000856567c20 */ /* 0x000fe60008410000 */
[----:B------:R-:W-:Y:S01]  /*18a10*/  MUFU.TANH R7, R66 ;  /* 0x0000004200077308 */ /* 0x000fe20000002400 */
[----:B------:R1:W-:Y:S01]  /*18a20*/  STL [R1+0xe0], R218 ;  /* 0x0000e0da01007387 */ /* 0x0003e20000100800 */
        /* <DEDUP_REMOVED lines=22> */
[----:B----4-:R4:W-:Y:S01]  /*18b90*/  MUFU.TANH R219, R62 ;  /* 0x0000003e00db7308 */ /* 0x0109e20000002400 */
[----:B------:R-:W-:Y:S01]  /*18ba0*/  FMUL.FTZ R108, R108, UR8 ;  /* 0x000000086c6c7c20 */ /* 0x000fe20008410000 */
[----:B------:R-:W-:Y:S01]  /*18bb0*/  FMUL.FTZ R99, R99, UR8 ;  /* 0x0000000863637c20 */ /* 0x000fe20008410000 */
[----:B------:R-:W-:Y:S01]  /*18bc0*/  FMUL.FTZ R114, R114, UR8 ;  /* 0x0000000872727c20 */ /* 0x000fe20008410000 */
[----:B------:R-:W-:Y:S01]  /*18bd0*/  FMUL.FTZ R121, R121, UR8 ;  /* 0x0000000879797c20 */ /* 0x000fe20008410000 */
[----:B------:R-:W-:Y:S01]  /*18be0*/  FMUL.FTZ R125, R125, UR8 ;  /* 0x000000087d7d7c20 */ /* 0x000fe20008410000 */
[----:B------:R-:W-:Y:S01]  /*18bf0*/  FMUL.FTZ R106, R106, UR8 ;  /* 0x000000086a6a7c20 */ /* 0x000fe20008410000 */
[----:B------:R-:W-:Y:S03]  /*18c00*/  FMUL.FTZ R107, R107, UR8 ;  /* 0x000000086b6b7c20 */ /* 0x000fe60008410000 */
[----:B-1----:R1:W-:Y:S01]  /*18c10*/  MUFU.TANH R218, R63 ;  /* 0x0000003f00da7308 */ /* 0x0023e20000002400 */
[----:B------:R-:W-:Y:S01]  /*18c20*/  FMUL.FTZ R123, R123, UR8 ;  /* 0x000000087b7b7c20 */ /* 0x000fe20008410000 */
[----:B------:R-:W-:Y:S01]  /*18c30*/  FMUL.FTZ R127, R127, UR8 ;  /* 0x000000087f7f7c20 */ /* 0x000fe20008410000 */
[----:B------:R-:W-:Y:S01]  /*18c40*/  FMUL.FTZ R65, R65, UR8 ;  /* 0x0000000841417c20 */ /* 0x000fe20008410000 */
[----:B------:R-:W-:Y:S01]  /*18c50*/  FMUL.FTZ R73, R73, UR8 ;  /* 0x0000000849497c20 */ /* 0x000fe20008410000 */
[----:B------:R-:W-:Y:S01]  /*18c60*/  FMUL.FTZ R77, R77, UR8 ;  /* 0x000000084d4d7c20 */ /* 0x000fe20008410000 */
[----:B------:R-:W-:Y:S01]  /*18c70*/  FMUL.FTZ R74, R74, UR8 ;  /* 0x000000084a4a7c20 */ /* 0x000fe20008410000 */
[----:B------:R-:W-:Y:S03]  /*18c80*/  FMUL.FTZ R75, R75, UR8 ;  /* 0x000000084b4b7c20 */ /* 0x000fe60008410000 */
[----:B--2---:R2:W3:Y:S01]  /*18c90*/  MUFU.TANH R213, R64 ;  /* 0x0000004000d57308 */ /* 0x0044e20000002400 */
[----:B------:R-:W-:Y:S01]  /*18ca0*/  FMUL.FTZ R97, R97, UR8 ;  /* 0x0000000861617c20 */ /* 0x000fe20008410000 */
[----:B------:R-:W-:Y:S01]  /*18cb0*/  FMUL.FTZ R102, R102, UR8 ;  /* 0x0000000866667c20 */ /* 0x000fe20008410000 */
[----:B------:R-:W-:Y:S01]  /*18cc0*/  FMUL.FTZ R90, R90, UR8 ;  /* 0x000000085a5a7c20 */ /* 0x000fe20008410000 */
[----:B------:R-:W-:Y:S01]  /*18cd0*/  FMUL.FTZ R96, R96, UR8 ;  /* 0x0000000860607c20 */ /* 0x000fe20008410000 */
[----:B------:R-:W-:Y:S01]  /*18ce0*/  FMUL.FTZ R91, R91, UR8 ;  /* 0x000000085b5b7c20 */ /* 0x000fe20008410000 */
[----:B------:R-:W-:Y:S01]  /*18cf0*/  FMUL.FTZ R100, R100, UR8 ;  /* 0x0000000864647c20 */ /* 0x000fe20008410000 */
[----:B------:R-:W-:Y:S03]  /*18d00*/  FMUL.FTZ R113, R113, UR8 ;  /* 0x0000000871717c20 */ /* 0x000fe60008410000 */
[----:B------:R3:W3:Y:S01]  /*18d10*/  MUFU.TANH R220, R59 ;  /* 0x0000003b00dc7308 */ /* 0x0006e20000002400 */
[----:B------:R-:W-:Y:S01]  /*18d20*/  FMUL.FTZ R116, R116, UR8 ;  /* 0x0000000874747c20 */ /* 0x000fe20008410000 */
[----:B------:R-:W-:Y:S01]  /*18d30*/  FMUL.FTZ R118, R118, UR8 ;  /* 0x0000000876767c20 */ /* 0x000fe20008410000 */
[----:B------:R-:W-:Y:S01]  /*18d40*/  FMUL.FTZ R117, R117, UR8 ;  /* 0x0000000875757c20 */ /* 0x000fe20008410000 */
[----:B------:R-:W-:Y:S01]  /*18d50*/  FMUL.FTZ R120, R120, UR8 ;  /* 0x0000000878787c20 */ /* 0x000fe20008410000 */
[----:B------:R-:W-:Y:S01]  /*18d60*/  FMUL.FTZ R119, R119, UR8 ;  /* 0x0000000877777c20 */ /* 0x000fe20008410000 */
[----:B------:R-:W-:Y:S01]  /*18d70*/  FMUL.FTZ R129, R129, UR8 ;  /* 0x0000000881817c20 */ /* 0x000fe20008410000 */
[----:B------:R-:W-:Y:S03]  /*18d80*/  FMUL.FTZ R131, R131, UR8 ;  /* 0x0000000883837c20 */ /* 0x000fe60008410000 */
        /* <DEDUP_REMOVED lines=8> */
[----:B------:R-:W3:Y:S01]  /*18e10*/  MUFU.TANH R71, R71 ;  /* 0x0000004700477308 */ /* 0x000ee20000002400 */
[----:B------:R-:W-:Y:S01]  /*18e20*/  FMUL.FTZ R115, R115, UR8 ;  /* 0x0000000873737c20 */ /* 0x000fe20008410000 */
[----:B------:R-:W-:Y:S01]  /*18e30*/  FMUL.FTZ R128, R128, UR8 ;  /* 0x0000000880807c20 */ /* 0x000fe20008410000 */
[----:B------:R-:W-:Y:S01]  /*18e40*/  FMUL.FTZ R124, R124, UR8 ;  /* 0x000000087c7c7c20 */ /* 0x000fe20008410000 */
[----:B------:R-:W-:Y:S01]  /*18e50*/  FMUL.FTZ R130, R130, UR8 ;  /* 0x0000000882827c20 */ /* 0x000fe20008410000 */
[----:B------:R-:W-:Y:S01]  /*18e60*/  FMUL.FTZ R111, R111, UR8 ;  /* 0x000000086f6f7c20 */ /* 0x000fe20008410000 */
[----:B------:R-:W-:Y:S01]  /*18e70*/  FMUL.FTZ R126, R126, UR8 ;  /* 0x000000087e7e7c20 */ /* 0x000fe20008410000 */
[----:B------:R-:W-:Y:S03]  /*18e80*/  UISETP.GT.AND UP0, UPT, UR9, UR10, UPT ;  /* 0x0000000a0900728c */ /* 0x000fe6000bf04270 */
[----:B------:R-:W3:Y:S01]  /*18e90*/  MUFU.TANH R70, R70 ;  /* 0x0000004600467308 */ /* 0x000ee20000002400 */
[----:B------:R-:W-:Y:S09]  /*18ea0*/  UMOV UR19, UR9 ;  /* 0x0000000900137c82 */ /* 0x000ff20008000000 */
[----:B------:R-:W3:Y:S10]  /*18eb0*/  MUFU.TANH R72, R72 ;  /* 0x0000004800487308 */ /* 0x000ef40000002400 */
[----:B------:R-:W3:Y:S10]  /*18ec0*/  MUFU.TANH R73, R73 ;  /* 0x0000004900497308 */ /* 0x000ef40000002400 */
[----:B------:R-:W3:Y:S10]  /*18ed0*/  MUFU.TANH R69, R69 ;  /* 0x0000004500457308 */ /* 0x000ef40000002400 */
[----:B------:R-:W3:Y:S10]  /*18ee0*/  MUFU.TANH R77, R77 ;  /* 0x0000004d004d7308 */ /* 0x000ef40000002400 */
[----:B------:R-:W3:Y:S10]  /*18ef0*/  MUFU.TANH R74, R74 ;  /* 0x0000004a004a7308 */ /* 0x000ef40000002400 */
[----:B------:R-:W-:Y:S10]  /*18f00*/  MUFU.TANH R75, R75 ;  /* 0x0000004b004b7308 */ /* 0x000ff40000002400 */
        /* <DEDUP_REMOVED lines=27> */
[----:B------:R-:W-:Y:S01]  /*190c0*/  MUFU.TANH R126, R126 ;  /* 0x0000007e007e7308 */ /* 0x000fe20000002400 */
[----:B------:R-:W-:Y:S05]  /*190d0*/  IMAD.SHL.U32 R2, R2, 0x2, RZ ;  /* 0x0000000202027824 */ /* 0x000fea00078e00ff */
[----:B------:R-:W-:Y:S05]  /*190e0*/  LOP3.LUT R2, R2, 0x6, RZ, 0xc0, !PT ;  /* 0x0000000602027812 */ /* 0x000fea00078ec0ff */
[----:B------:R-:W-:Y:S04]  /*190f0*/  IMAD R0, R0, 0x80, R2 ;  /* 0x0000008000007824 */ /* 0x000fe800078e0202 */
[C---:B------:R-:W-:Y:S01]  /*19100*/  VIADD R2, R0.reuse, 0x1 ;  /* 0x0000000100027836 */ /* 0x040fe20000000000 */
[CC--:B------:R-:W-:Y:S01]  /*19110*/  ISETP.GE.AND P5, PT, R0.reuse, R228.reuse, PT ;  /* 0x000000e40000720c */ /* 0x0c0fe20003fa6270 */
[C---:B------:R-:W-:Y:S01]  /*19120*/  VIADD R3, R0.reuse, 0x8 ;  /* 0x0000000800037836 */ /* 0x040fe20000000000 */
[----:B------:R-:W-:Y:S02]  /*19130*/  ISETP.GE.AND P6, PT, R0, R227, PT ;  /* 0x000000e30000720c */ /* 0x000fe40003fc6270 */
[C---:B------:R-:W-:Y:S02]  /*19140*/  ISETP.GE.AND P4, PT, R2.reuse, R228, PT ;  /* 0x000000e40200720c */ /* 0x040fe40003f86270 */
[C---:B------:R-:W-:Y:S02]  /*19150*/  ISETP.GE.AND P1, PT, R2.reuse, R226, PT ;  /* 0x000000e20200720c */ /* 0x040fe40003f26270 */
[C---:B------:R-:W-:Y:S02]  /*19160*/  ISETP.GE.OR P3, PT, R2.reuse, R232, !P4 ;  /* 0x000000e80200720c */ /* 0x040fe40006766670 */
[C---:B------:R-:W-:Y:S02]  /*19170*/  ISETP.GE.AND P0, PT, R2.reuse, R225, PT ;  /* 0x000000e10200720c */ /* 0x040fe40003f06270 */
[C---:B------:R-:W-:Y:S04]  /*19180*/  ISETP.GE.AND P2, PT, R2.reuse, R227, PT ;  /* 0x000000e30200720c */ /* 0x040fe80003f46270 */
[----:B------:R-:W-:Y:S02]  /*19190*/  ISETP.GE.OR P4, PT, R2, R231, !P2 ;  /* 0x000000e70200720c */ /* 0x000fe40005786670 */
[----:B------:R-:W-:Y:S02]  /*191a0*/  ISETP.GE.AND P2, PT, R0, R225, PT ;  /* 0x000000e10000720c */ /* 0x000fe40003f46270 */
[----:B------:R-:W-:Y:S02]  /*191b0*/  FSEL R201, R240, -INF , !P4 ;  /* 0xff800000f0c97808 */ /* 0x000fe40006000000 */
[----:B------:R-:W-:Y:S02]  /*191c0*/  @P3 LOP3.LUT R224, R224, 0x1, RZ, 0xfc, !PT ;  /* 0x00000001e0e03812 */ /* 0x000fe400078efcff */
[C---:B------:R-:W-:Y:S02]  /*191d0*/  ISETP.GE.OR P3, PT, R2.reuse, R230, !P1 ;  /* 0x000000e60200720c */ /* 0x040fe40004f66670 */
[----:B------:R-:W-:Y:S01]  /*191e0*/  ISETP.GE.OR P1, PT, R2, R229, !P0 ;  /* 0x000000e50200720c */ /* 0x000fe20004726670 */
[C---:B------:R-:W-:Y:S01]  /*191f0*/  VIADD R2, R0.reuse, 0x9 ;  /* 0x0000000900027836 */ /* 0x040fe20000000000 */
[----:B------:R-:W-:Y:S02]  /*19200*/  ISETP.GE.OR P0, PT, R0, R232, !P5 ;  /* 0x000000e80000720c */ /* 0x000fe40006f06670 */
[----:B------:R-:W-:Y:S02]  /*19210*/  LOP3.LUT R224, R224, 0xfffffffb, RZ, 0xc0, !PT ;  /* 0xfffffffbe0e07812 */ /* 0x000fe400078ec0ff */
[----:B------:R-:W-:Y:S02]  /*19220*/  FSEL R53, R243, -INF , !P0 ;  /* 0xff800000f3357808 */ /* 0x000fe40004000000 */
[----:B------:R-:W-:Y:S02]  /*19230*/  ISETP.GE.AND P0, PT, R0, R226, PT ;  /* 0x000000e20000720c */ /* 0x000fe40003f06270 */
[----:B------:R-:W-:Y:S02]  /*19240*/  FSEL R202, R238, -INF , !P3 ;  /* 0xff800000eeca7808 */ /* 0x000fe40005800000 */
[----:B------:R-:W-:Y:S02]  /*19250*/  ISETP.GE.OR P0, PT, R0, R230, !P0 ;  /* 0x000000e60000720c */ /* 0x000fe40004706670 */
[----:B------:R-:W-:Y:S02]  /*19260*/  @P1 LOP3.LUT R224, R224, 0x4, RZ, 0xfc, !PT ;  /* 0x00000004e0e01812 */ /* 0x000fe400078efcff */
[----:B------:R-:W-:Y:S02]  /*19270*/  ISETP.GE.OR P1, PT, R0, R231, !P6 ;  /* 0x000000e70000720c */ /* 0x000fe40007726670 */
[----:B------:R-:W-:Y:S02]  /*19280*/  FSEL R57, R239, -INF , !P0 ;  /* 0xff800000ef397808 */ /* 0x000fe40004000000 */
[----:B------:R-:W-:Y:S02]  /*19290*/  FSEL R55, R241, -INF , !P1 ;  /* 0xff800000f1377808 */ /* 0x000fe40004800000 */
[C---:B------:R-:W-:Y:S02]  /*192a0*/  ISETP.GE.AND P1, PT, R3.reuse, R228, PT ;  /* 0x000000e40300720c */ /* 0x040fe40003f26270 */
[C---:B------:R-:W-:Y:S02]  /*192b0*/  ISETP.GE.AND P0, PT, R3.reuse, R227, PT ;  /* 0x000000e30300720c */ /* 0x040fe40003f06270 */
[C---:B------:R-:W-:Y:S02]  /*192c0*/  ISETP.GE.OR P1, PT, R3.reuse, R232, !P1 ;  /* 0x000000e80300720c */ /* 0x040fe40004f26670 */
[----:B------:R-:W-:Y:S02]  /*192d0*/  LOP3.LUT P5, RZ, R224, 0x1, RZ, 0xc0, !PT ;  /* 0x00000001e0ff7812 */ /* 0x000fe400078ac0ff */
[C---:B------:R-:W-:Y:S02]  /*192e0*/  ISETP.GE.OR P3, PT, R3.reuse, R231, !P0 ;  /* 0x000000e70300720c */ /* 0x040fe40004766670 */
[-C--:B------:R-:W-:Y:S02]  /*192f0*/  ISETP.GE.AND P0, PT, R2, R226.reuse, PT ;  /* 0x000000e20200720c */ /* 0x080fe40003f06270 */
[----:B------:R-:W-:Y:S02]  /*19300*/  FSEL R200, R242, -INF , !P5 ;  /* 0xff800000f2c87808 */ /* 0x000fe40006800000 */
[C---:B------:R-:W-:Y:S02]  /*19310*/  ISETP.GE.AND P5, PT, R3.reuse, R226, PT ;  /* 0x000000e20300720c */ /* 0x040fe40003fa6270 */
[-C--:B------:R-:W-:Y:S02]  /*19320*/  ISETP.GE.OR P0, PT, R2, R230.reuse, !P0 ;  /* 0x000000e60200720c */ /* 0x080fe40004706670 */
[C---:B------:R-:W-:Y:S02]  /*19330*/  LOP3.LUT P6, RZ, R224.reuse, 0x4, RZ, 0xc0, !PT ;  /* 0x00000004e0ff7812 */ /* 0x040fe400078cc0ff */
[----:B------:R-:W-:Y:S02]  /*19340*/  LOP3.LUT R224, R224, 0xfffffffd, RZ, 0xc0, !PT ;  /* 0xfffffffde0e07812 */ /* 0x000fe400078ec0ff */
[C---:B------:R-:W-:Y:S02]  /*19350*/  ISETP.GE.OR P5, PT, R3.reuse, R230, !P5 ;  /* 0x000000e60300720c */ /* 0x040fe40006fa6670 */
[----:B------:R-:W-:Y:S02]  /*19360*/  FSEL R210, R234, -INF , !P0 ;  /* 0xff800000ead27808 */ /* 0x000fe40004000000 */
[C---:B------:R-:W-:Y:S02]  /*19370*/  ISETP.GE.AND P4, PT, R3.reuse, R225, PT ;  /* 0x000000e10300720c */ /* 0x040fe40003f86270 */
[----:B------:R-:W-:Y:S02]  /*19380*/  ISETP.GE.AND P0, PT, R2, R227, PT ;  /* 0x000000e30200720c */ /* 0x000fe40003f06270 */
[----:B------:R-:W-:Y:S02]  /*19390*/  @P1 LOP3.LUT R224, R224, 0x2, RZ, 0xfc, !PT ;  /* 0x00000002e0e01812 */ /* 0x000fe400078efcff */
[----:B------:R-:W-:Y:S02]  /*193a0*/  FSEL R208, R236, -INF , !P5 ;  /* 0xff800000ecd07808 */ /* 0x000fe40006800000 */
[----:B------:R-:W-:Y:S01]  /*193b0*/  ISETP.GE.OR P4, PT, R3, R229, !P4 ;  /* 0x000000e50300720c */ /* 0x000fe20006786670 */
[----:B------:R-:W-:Y:S01]  /*193c0*/  VIADD R3, R0, 0x10 ;  /* 0x0000001000037836 */ /* 0x000fe20000000000 */
[----:B------:R-:W-:Y:S02]  /*193d0*/  ISETP.GE.OR P5, PT, R2, R231, !P0 ;  /* 0x000000e70200720c */ /* 0x000fe400047a6670 */
[----:B------:R-:W-:Y:S02]  /*193e0*/  LOP3.LUT P0, RZ, R224, 0x2, RZ, 0xc0, !PT ;  /* 0x00000002e0ff7812 */ /* 0x000fe4000780c0ff */
[----:B------:R-:W-:Y:S02]  /*193f0*/  ISETP.GE.OR P2, PT, R0, R229, !P2 ;  /* 0x000000e50000720c */ /* 0x000fe40005746670 */
[----:B----4-:R-:W-:Y:S02]  /*19400*/  FSEL R62, R16, -INF , !P0 ;  /* 0xff800000103e7808 */ /* 0x010fe40004000000 */
[-C--:B------:R-:W-:Y:S01]  /*19410*/  ISETP.GE.AND P0, PT, R3, R225.reuse, PT ;  /* 0x000000e10300720c */ /* 0x080fe20003f06270 */
[----:B------:R-:W-:Y:S01]  /*19420*/  MUFU.TANH R16, R119 ;  /* 0x0000007700107308 */ /* 0x000fe20000002400 */
[----:B------:R-:W-:Y:S02]  /*19430*/  FSEL R205, R237, -INF , !P2 ;  /* 0xff800000edcd7808 */ /* 0x000fe40005000000 */
[C---:B------:R-:W-:Y:S02]  /*19440*/  ISETP.GE.AND P1, PT, R2.reuse, R225, PT ;  /* 0x000000e10200720c */ /* 0x040fe40003f26270 */
[C---:B------:R-:W-:Y:S02]  /*19450*/  ISETP.GE.AND P2, PT, R2.reuse, R228, PT ;  /* 0x000000e40200720c */ /* 0x040fe40003f46270 */
[-C--:B------:R-:W-:Y:S02]  /*19460*/  ISETP.GE.OR P0, PT, R3, R229.reuse, !P0 ;  /* 0x000000e50300720c */ /* 0x080fe40004706670 */
[----:B------:R-:W-:Y:S02]  /*19470*/  FSEL R235, R235, -INF , !P6 ;  /* 0xff800000ebeb7808 */ /* 0x000fe40007000000 */
[C---:B------:R-:W-:Y:S02]  /*19480*/  ISETP.GE.OR P1, PT, R2.reuse, R229, !P1 ;  /* 0x000000e50200720c */ /* 0x040fe40004f26670 */
[----:B------:R-:W-:Y:S01]  /*19490*/  ISETP.GE.OR P6, PT, R2, R232, !P2 ;  /* 0x000000e80200720c */ /* 0x000fe200057c6670 */
[----:B------:R-:W-:Y:S01]  /*194a0*/  VIADD R2, R0, 0x11 ;  /* 0x0000001100027836 */ /* 0x000fe20000000000 */
[----:B------:R-:W-:Y:S02]  /*194b0*/  FSEL R211, R14, -INF , !P4 ;  /* 0xff8000000ed37808 */ /* 0x000fe40006000000 */
[C---:B------:R-:W-:Y:S01]  /*194c0*/  ISETP.GE.AND P4, PT, R3.reuse, R228, PT ;  /* 0x000000e40300720c */ /* 0x040fe20003f86270 */
[----:B------:R-:W-:Y:S01]  /*194d0*/  MUFU.TANH R14, R116 ;  /* 0x00000074000e7308 */ /* 0x000fe20000002400 */
[----:B------:R-:W-:Y:S02]  /*194e0*/  ISETP.GE.AND P2, PT, R3, R227, PT ;  /* 0x000000e30300720c */ /* 0x000fe40003f46270 */
[----:B------:R-:W-:Y:S02]  /*194f0*/  FSEL R234, R15, -INF , !P1 ;  /* 0xff8000000fea7808 */ /* 0x000fe40004800000 */
[C---:B------:R-:W-:Y:S02]  /*19500*/  ISETP.GE.AND P1, PT, R3.reuse, R226, PT ;  /* 0x000000e20300720c */ /* 0x040fe40003f26270 */
[C---:B------:R-:W-:Y:S03]  /*19510*/  ISETP.GE.OR P4, PT, R3.reuse, R232, !P4 ;  /* 0x000000e80300720c */ /* 0x040fe60006786670 */
[----:B------:R-:W-:Y:S01]  /*19520*/  MUFU.TANH R15, R113 ;  /* 0x00000071000f7308 */ /* 0x000fe20000002400 */
[C---:B------:R-:W-:Y:S02]  /*19530*/  ISETP.GE.OR P2, PT, R3.reuse, R231, !P2 ;  /* 0x000000e70300720c */ /* 0x040fe40005746670 */
[----:B------:R-:W-:Y:S02]  /*19540*/  LOP3.LUT R224, R224, 0xfffffff7, RZ, 0xc0, !PT ;  /* 0xfffffff7e0e07812 */ /* 0x000fe400078ec0ff */
[----:B------:R-:W-:Y:S02]  /*19550*/  FSEL R204, R18, -INF , !P3 ;  /* 0xff80000012cc7808 */ /* 0x000fe40005800000 */
[----:B------:R-:W-:Y:S01]  /*19560*/  ISETP.GE.OR P3, PT, R3, R230, !P1 ;  /* 0x000000e60300720c */ /* 0x000fe20004f66670 */
[----:B------:R-:W-:Y:S01]  /*19570*/  VIADD R3, R0, 0x19 ;  /* 0x0000001900037836 */ /* 0x000fe20000000000 */
[----:B------:R-:W-:Y:S01]  /*19580*/  @P0 LOP3.LUT R224, R224, 0x8, RZ, 0xfc, !PT ;  /* 0x00000008e0e00812 */ /* 0x000fe200078efcff */
[----:B------:R-:W-:Y:S01]  /*19590*/  MUFU.TANH R18, R118 ;  /* 0x0000007600127308 */ /* 0x000fe20000002400 */
[----:B------:R-:W-:Y:S02]  /*195a0*/  FSEL R206, R20, -INF , !P4 ;  /* 0xff80000014ce7808 */ /* 0x000fe40006000000 */
[----:B------:R-:W-:Y:S02]  /*195b0*/  FSEL R209, R22, -INF , !P2 ;  /* 0xff80000016d17808 */ /* 0x000fe40005000000 */
[C---:B------:R-:W-:Y:S02]  /*195c0*/  ISETP.GE.AND P1, PT, R2.reuse, R228, PT ;  /* 0x000000e40200720c */ /* 0x040fe40003f26270 */
[C---:B------:R-:W-:Y:S03]  /*195d0*/  ISETP.GE.AND P0, PT, R2.reuse, R227, PT ;  /* 0x000000e30200720c */ /* 0x040fe60003f06270 */
[----:B------:R-:W-:Y:S01]  /*195e0*/  MUFU.TANH R22, R103 ;  /* 0x0000006700167308 */ /* 0x000fe20000002400 */
[C---:B------:R-:W-:Y:S02]  /*195f0*/  ISETP.GE.AND P4, PT, R2.reuse, R226, PT ;  /* 0x000000e20200720c */ /* 0x040fe40003f86270 */
[C---:B------:R-:W-:Y:S02]  /*19600*/  ISETP.GE.AND P2, PT, R2.reuse, R225, PT ;  /* 0x000000e10200720c */ /* 0x040fe40003f46270 */
[----:B-1----:R-:W-:Y:S02]  /*19610*/  FSEL R63, R17, -INF , !P6 ;  /* 0xff800000113f7808 */ /* 0x002fe40007000000 */
[----:B------:R-:W-:Y:S03]  /*19620*/  FSEL R67, R19, -INF , !P5 ;  /* 0xff80000013437808 */ /* 0x000fe60006800000 */
[----:B------:R-:W-:Y:S01]  /*19630*/  MUFU.TANH R17, R112 ;  /* 0x0000007000117308 */ /* 0x000fe20000002400 */
[C---:B------:R-:W-:Y:S02]  /*19640*/  ISETP.GE.OR P1, PT, R2.reuse, R232, !P1 ;  /* 0x000000e80200720c */ /* 0x040fe40004f26670 */
[C---:B------:R-:W-:Y:S02]  /*19650*/  ISETP.GE.OR P0, PT, R2.reuse, R231, !P0 ;  /* 0x000000e70200720c */ /* 0x040fe40004706670 */
[C---:B------:R-:W-:Y:S02]  /*19660*/  ISETP.GE.OR P5, PT, R2.reuse, R230, !P4 ;  /* 0x000000e60200720c */ /* 0x040fe400067a6670 */
[----:B------:R-:W-:Y:S03]  /*19670*/  ISETP.GE.OR P6, PT, R2, R229, !P2 ;  /* 0x000000e50200720c */ /* 0x000fe600057c6670 */
[----:B------:R-:W-:Y:S01]  /*19680*/  MUFU.TANH R20, R114 ;  /* 0x0000007200147308 */ /* 0x000fe20000002400 */
[----:B------:R-:W-:Y:S02]  /*19690*/  IADD3 R2, R0, 0x18, RZ ;  /* 0x0000001800027810 */ /* 0x000fe40007ffe0ff */
[----:B------:R-:W-:Y:S02]  /*196a0*/  FSEL R207, R23, -INF , !P0 ;  /* 0xff80000017cf7808 */ /* 0x000fe40004000000 */
[C---:B------:R-:W-:Y:S02]  /*196b0*/  ISETP.GE.AND P0, PT, R2.reuse, R225, PT ;  /* 0x000000e10200720c */ /* 0x040fe40003f06270 */
[----:B------:R-:W-:Y:S03]  /*196c0*/  FSEL R238, R25, -INF , !P5 ;  /* 0xff80000019ee7808 */ /* 0x000fe60006800000 */
[----:B------:R-:W-:Y:S01]  /*196d0*/  MUFU.TANH R23, R100 ;  /* 0x0000006400177308 */ /* 0x000fe20000002400 */
[----:B------:R-:W-:Y:S02]  /*196e0*/  ISETP.GE.OR P0, PT, R2, R229, !P0 ;  /* 0x000000e50200720c */ /* 0x000fe40004706670 */
[C---:B------:R-:W-:Y:S02]  /*196f0*/  LOP3.LUT P5, RZ, R224.reuse, 0x8, RZ, 0xc0, !PT ;  /* 0x00000008e0ff7812 */ /* 0x040fe400078ac0ff */
[----:B------:R-:W-:Y:S02]  /*19700*/  LOP3.LUT R224, R224, 0xfffffffe, RZ, 0xc0, !PT ;  /* 0xfffffffee0e07812 */ /* 0x000fe400078ec0ff */
[C---:B------:R-:W-:Y:S03]  /*19710*/  ISETP.GE.AND P2, PT, R2.reuse, R228, PT ;  /* 0x000000e40200720c */ /* 0x040fe60003f46270 */
[----:B------:R-:W-:Y:S01]  /*19720*/  MUFU.TANH R25, R102 ;  /* 0x0000006600197308 */ /* 0x000fe20000002400 */
[----:B------:R-:W-:Y:S02]  /*19730*/  FSEL R203, R21, -INF , !P1 ;  /* 0xff80000015cb7808 */ /* 0x000fe40004800000 */
[C---:B------:R-:W-:Y:S02]  /*19740*/  ISETP.GE.AND P4, PT, R2.reuse, R226, PT ;  /* 0x000000e20200720c */ /* 0x040fe40003f86270 */
[----:B------:R-:W-:Y:S02]  /*19750*/  ISETP.GE.AND P1, PT, R2, R227, PT ;  /* 0x000000e30200720c */ /* 0x000fe40003f26270 */
[----:B------:R-:W-:Y:S03]  /*19760*/  @P0 LOP3.LUT R224, R224, 0x1, RZ, 0xfc, !PT ;  /* 0x00000001e0e00812 */ /* 0x000fe600078efcff */
[----:B------:R-:W-:Y:S01]  /*19770*/  MUFU.TANH R21, R101 ;  /* 0x0000006500157308 */ /* 0x000fe20000002400 */
[----:B------:R-:W-:Y:S02]  /*19780*/  ISETP.GE.OR P0, PT, R2, R232, !P2 ;  /* 0x000000e80200720c */ /* 0x000fe40005706670 */
[----:B------:R-:W-:Y:S02]  /*19790*/  LOP3.LUT R224, R224, 0xfffffffb, RZ, 0xc0, !PT ;  /* 0xfffffffbe0e07812 */ /* 0x000fe400078ec0ff */
[----:B------:R-:W-:Y:S02]  /*197a0*/  FSEL R239, R24, -INF , !P3 ;  /* 0xff80000018ef7808 */ /* 0x000fe40005800000 */
[----:B------:R-:W-:Y:S03]  /*197b0*/  FSEL R240, R26, -INF , !P5 ;  /* 0xff8000001af07808 */ /* 0x000fe60006800000 */
[----:B------:R-:W-:Y:S01]  /*197c0*/  MUFU.TANH R24, R97 ;  /* 0x0000006100187308 */ /* 0x000fe20000002400 */
[C---:B------:R-:W-:Y:S02]  /*197d0*/  ISETP.GE.OR P4, PT, R2.reuse, R230, !P4 ;  /* 0x000000e60200720c */ /* 0x040fe40006786670 */
[----:B------:R-:W-:Y:S01]  /*197e0*/  ISETP.GE.OR P3, PT, R2, R231, !P1 ;  /* 0x000000e70200720c */ /* 0x000fe20004f66670 */
[----:B------:R-:W-:Y:S01]  /*197f0*/  VIADD R2, R0, 0x20 ;  /* 0x0000002000027836 */ /* 0x000fe20000000000 */
[C---:B------:R-:W-:Y:S02]  /*19800*/  ISETP.GE.AND P1, PT, R3.reuse, R225, PT ;  /* 0x000000e10300720c */ /* 0x040fe40003f26270 */
[----:B------:R-:W-:Y:S03]  /*19810*/  @P0 LOP3.LUT R224, R224, 0x4, RZ, 0xfc, !PT ;  /* 0x00000004e0e00812 */ /* 0x000fe600078efcff */
[----:B------:R-:W-:Y:S01]  /*19820*/  MUFU.TANH R26, R96 ;  /* 0x00000060001a7308 */ /* 0x000fe20000002400 */
[C---:B------:R-:W-:Y:S02]  /*19830*/  ISETP.GE.AND P0, PT, R3.reuse, R226, PT ;  /* 0x000000e20300720c */ /* 0x040fe40003f06270 */
[----:B------:R-:W-:Y:S02]  /*19840*/  FSEL R237, R28, -INF , !P4 ;  /* 0xff8000001ced7808 */ /* 0x000fe40006000000 */
[----:B------:R-:W-:Y:S02]  /*19850*/  ISETP.GE.OR P0, PT, R3, R230, !P0 ;  /* 0x000000e60300720c */ /* 0x000fe40004706670 */
[C---:B------:R-:W-:Y:S03]  /*19860*/  LOP3.LUT P4, RZ, R224.reuse, 0x1, RZ, 0xc0, !PT ;  /* 0x00000001e0ff7812 */ /* 0x040fe6000788c0ff */
[----:B------:R-:W-:Y:S01]  /*19870*/  MUFU.TANH R28, R98 ;  /* 0x00000062001c7308 */ /* 0x000fe20000002400 */
[----:B------:R-:W-:Y:S02]  /*19880*/  FSEL R236, R29, -INF , !P0 ;  /* 0xff8000001dec7808 */ /* 0x000fe40004000000 */
[C---:B------:R-:W-:Y:S02]  /*19890*/  ISETP.GE.AND P0, PT, R3.reuse, R227, PT ;  /* 0x000000e30300720c */ /* 0x040fe40003f06270 */
[C---:B------:R-:W-:Y:S02]  /*198a0*/  ISETP.GE.AND P2, PT, R3.reuse, R228, PT ;  /* 0x000000e40300720c */ /* 0x040fe40003f46270 */
[C---:B------:R-:W-:Y:S03]  /*198b0*/  ISETP.GE.OR P5, PT, R3.reuse, R231, !P0 ;  /* 0x000000e70300720c */ /* 0x040fe600047a6670 */
[----:B------:R-:W-:Y:S01]  /*198c0*/  MUFU.TANH R29, R85 ;  /* 0x00000055001d7308 */ /* 0x000fe20000002400 */
[----:B------:R-:W-:Y:S02]  /*198d0*/  LOP3.LUT P0, RZ, R224, 0x4, RZ, 0xc0, !PT ;  /* 0x00000004e0ff7812 */ /* 0x000fe4000780c0ff */
[----:B------:R-:W-:Y:S02]  /*198e0*/  ISETP.GE.OR P1, PT, R3, R229, !P1 ;  /* 0x000000e50300720c */ /* 0x000fe40004f26670 */
[----:B------:R-:W-:Y:S02]  /*198f0*/  FSEL R61, R32, -INF , !P0 ;  /* 0xff800000203d7808 */ /* 0x000fe40004000000 */
[C---:B------:R-:W-:Y:S03]  /*19900*/  ISETP.GE.AND P0, PT, R2.reuse, R225, PT ;  /* 0x000000e10200720c */ /* 0x040fe60003f06270 */
[----:B------:R-:W-:Y:S01]  /*19910*/  MUFU.TANH R32, R81 ;  /* 0x0000005100207308 */ /* 0x000fe20000002400 */
[----:B------:R-:W-:Y:S02]  /*19920*/  FSEL R243, R27, -INF , !P6 ;  /* 0xff8000001bf37808 */ /* 0x000fe40007000000 */
[----:B------:R-:W-:Y:S02]  /*19930*/  ISETP.GE.OR P0, PT, R2, R229, !P0 ;  /* 0x000000e50200720c */ /* 0x000fe40004706670 */
[----:B------:R-:W-:Y:S01]  /*19940*/  ISETP.GE.OR P6, PT, R3, R232, !P2 ;  /* 0x000000e80300720c */ /* 0x000fe200057c6670 */
[----:B------:R-:W-:Y:S01]  /*19950*/  VIADD R3, R0, 0x29 ;  /* 0x0000002900037836 */ /* 0x000fe20000000000 */
[----:B------:R-:W-:Y:S03]  /*19960*/  FSEL R242, R30, -INF , !P4 ;  /* 0xff8000001ef27808 */ /* 0x000fe60006000000 */
[----:B------:R-:W-:Y:S01]  /*19970*/  MUFU.TANH R27, R99 ;  /* 0x00000063001b7308 */ /* 0x000fe20000002400 */
[----:B------:R-:W-:Y:S02]  /*19980*/  FSEL R241, R31, -INF , !P1 ;  /* 0xff8000001ff17808 */ /* 0x000fe40004800000 */
[C---:B------:R-:W-:Y:S02]  /*19990*/  ISETP.GE.AND P4, PT, R2.reuse, R228, PT ;  /* 0x000000e40200720c */ /* 0x040fe40003f86270 */
[C---:B------:R-:W-:Y:S02]  /*199a0*/  ISETP.GE.AND P2, PT, R2.reuse, R227, PT ;  /* 0x000000e30200720c */ /* 0x040fe40003f46270 */
[----:B------:R-:W-:Y:S03]  /*199b0*/  ISETP.GE.AND P1, PT, R2, R226, PT ;  /* 0x000000e20200720c */ /* 0x000fe60003f26270 */
[----:B------:R-:W-:Y:S01]  /*199c0*/  MUFU.TANH R31, R84 ;  /* 0x00000054001f7308 */ /* 0x000fe20000002400 */
[----:B------:R-:W-:Y:S02]  /*199d0*/  FSEL R66, R34, -INF , !P3 ;  /* 0xff80000022427808 */ /* 0x000fe40005800000 */
[C---:B------:R-:W-:Y:S02]  /*199e0*/  ISETP.GE.OR P4, PT, R2.reuse, R232, !P4 ;  /* 0x000000e80200720c */ /* 0x040fe40006786670 */
[C---:B------:R-:W-:Y:S02]  /*199f0*/  ISETP.GE.OR P2, PT, R2.reuse, R231, !P2 ;  /* 0x000000e70200720c */ /* 0x040fe40005746670 */
[----:B------:R-:W-:Y:S01]  /*19a00*/  ISETP.GE.OR P3, PT, R2, R230, !P1 ;  /* 0x000000e60200720c */ /* 0x000fe20004f66670 */
[----:B------:R-:W-:Y:S01]  /*19a10*/  VIADD R2, R0, 0x21 ;  /* 0x0000002100027836 */ /* 0x000fe20000000000 */
[----:B------:R-:W-:Y:S01]  /*19a20*/  LOP3.LUT R224, R224, 0xfffffff7, RZ, 0xc0, !PT ;  /* 0xfffffff7e0e07812 */ /* 0x000fe200078ec0ff */
[----:B------:R1:W-:Y:S01]  /*19a30*/  MUFU.TANH R34, R86 ;  /* 0x0000005600227308 */ /* 0x0003e20000002400 */
[----:B------:R-:W-:Y:S02]  /*19a40*/  FSEL R58, R36, -INF , !P4 ;  /* 0xff800000243a7808 */ /* 0x000fe40006000000 */
[----:B------:R-:W-:Y:S02]  /*19a50*/  @P0 LOP3.LUT R224, R224, 0x8, RZ, 0xfc, !PT ;  /* 0x00000008e0e00812 */ /* 0x000fe400078efcff */
[----:B--2---:R-:W-:Y:S02]  /*19a60*/  FSEL R64, R38, -INF , !P2 ;  /* 0xff80000026407808 */ /* 0x004fe40005000000 */
[C---:B------:R-:W-:Y:S03]  /*19a70*/  ISETP.GE.AND P1, PT, R2.reuse, R228, PT ;  /* 0x000000e40200720c */ /* 0x040fe60003f26270 */
[----:B------:R-:W-:Y:S01]  /*19a80*/  MUFU.TANH R36, R82 ;  /* 0x0000005200247308 */ /* 0x000fe20000002400 */
[C---:B------:R-:W-:Y:S02]  /*19a90*/  ISETP.GE.AND P0, PT, R2.reuse, R227, PT ;  /* 0x000000e30200720c */ /* 0x040fe40003f06270 */
[C---:B------:R-:W-:Y:S02]  /*19aa0*/  ISETP.GE.AND P4, PT, R2.reuse, R226, PT ;  /* 0x000000e20200720c */ /* 0x040fe40003f86270 */
[C---:B------:R-:W-:Y:S02]  /*19ab0*/  ISETP.GE.AND P2, PT, R2.reuse, R225, PT ;  /* 0x000000e10200720c */ /* 0x040fe40003f46270 */
[----:B---3--:R-:W-:Y:S03]  /*19ac0*/  FSEL R59, R33, -INF , !P6 ;  /* 0xff800000213b7808 */ /* 0x008fe60007000000 */
[----:B------:R-:W-:Y:S01]  /*19ad0*/  MUFU.TANH R30, R87 ;  /* 0x00000057001e7308 */ /* 0x000fe20000002400 */
[----:B------:R-:W-:Y:S02]  /*19ae0*/  FSEL R65, R35, -INF , !P5 ;  /* 0xff80000023417808 */ /* 0x000fe40006800000 */
        /* <DEDUP_REMOVED lines=9> */
[----:B------:R2:W3:Y:S01]  /*19b80*/  MUFU.TANH R33, R80 ;  /* 0x0000005000217308 */ /* 0x0004e20000002400 */
[C---:B------:R-:W-:Y:S02]  /*19b90*/  ISETP.GE.AND P2, PT, R2.reuse, R228, PT ;  /* 0x000000e40200720c */ /* 0x040fe40003f46270 */
[----:B------:R-:W-:Y:S02]  /*19ba0*/  ISETP.GE.OR P3, PT, R2, R229, !P0 ;  /* 0x000000e50200720c */ /* 0x000fe40004766670 */
[----:B------:R-:W-:Y:S02]  /*19bb0*/  FSEL R247, R41, -INF , !P5 ;  /* 0xff80000029f77808 */ /* 0x000fe40006800000 */
[----:B------:R-:W-:Y:S03]  /*19bc0*/  LOP3.LUT P5, RZ, R224, 0x8, RZ, 0xc0, !PT ;  /* 0x00000008e0ff7812 */ /* 0x000fe600078ac0ff */
[----:B------:R-:W4:Y:S01]  /*19bd0*/  MUFU.TANH R19, R115 ;  /* 0x0000007300137308 */ /* 0x000f220000002400 */
[----:B------:R-:W-:Y:S02]  /*19be0*/  ISETP.GE.OR P0, PT, R2, R232, !P2 ;  /* 0x000000e80200720c */ /* 0x000fe40005706670 */
[----:B------:R-:W-:Y:S02]  /*19bf0*/  LOP3.LUT R224, R224, 0xfffffffe, RZ, 0xc0, !PT ;  /* 0xfffffffee0e07812 */ /* 0x000fe400078ec0ff */
[----:B------:R-:W-:Y:S02]  /*19c00*/  FSEL R54, R37, -INF , !P1 ;  /* 0xff80000025367808 */ /* 0x000fe40004800000 */
[----:B------:R-:W-:Y:S02]  /*19c10*/  ISETP.GE.AND P1, PT, R2, R227, PT ;  /* 0x000000e30200720c */ /* 0x000fe40003f26270 */
[----:B------:R-:W-:Y:S02]  /*19c20*/  @P3 LOP3.LUT R224, R224, 0x1, RZ, 0xfc, !PT ;  /* 0x00000001e0e03812 */ /* 0x000fe400078efcff */
[----:B------:R-:W-:Y:S02]  /*19c30*/  ISETP.GE.OR P3, PT, R2, R231, !P1 ;  /* 0x000000e70200720c */ /* 0x000fe40004f66670 */
[----:B------:R-:W-:Y:S02]  /*19c40*/  LOP3.LUT R224, R224, 0xfffffffb, RZ, 0xc0, !PT ;  /* 0xfffffffbe0e07812 */ /* 0x000fe400078ec0ff */
[-C--:B------:R-:W-:Y:S02]  /*19c50*/  ISETP.GE.AND P4, PT, R2, R226.reuse, PT ;  /* 0x000000e20200720c */ /* 0x080fe40003f86270 */
[----:B------:R-:W-:Y:S02]  /*19c60*/  @P0 LOP3.LUT R224, R224, 0x4, RZ, 0xfc, !PT ;  /* 0x00000004e0e00812 */ /* 0x000fe400078efcff */
[C---:B------:R-:W-:Y:S02]  /*19c70*/  ISETP.GE.AND P0, PT, R3.reuse, R226, PT ;  /* 0x000000e20300720c */ /* 0x040fe40003f06270 */
[-C--:B------:R-:W-:Y:S01]  /*19c80*/  ISETP.GE.OR P4, PT, R2, R230.reuse, !P4 ;  /* 0x000000e60200720c */ /* 0x080fe20006786670 */
[----:B------:R-:W-:Y:S01]  /*19c90*/  VIADD R2, R0, 0x30 ;  /* 0x0000003000027836 */ /* 0x000fe20000000000 */
[C---:B------:R-:W-:Y:S02]  /*19ca0*/  ISETP.GE.OR P1, PT, R3.reuse, R230, !P0 ;  /* 0x000000e60300720c */ /* 0x040fe40004726670 */
[----:B------:R-:W-:Y:S02]  /*19cb0*/  ISETP.GE.AND P0, PT, R3, R225, PT ;  /* 0x000000e10300720c */ /* 0x000fe40003f06270 */
[----:B------:R-:W-:Y:S02]  /*19cc0*/  FSEL R245, R13, -INF , !P1 ;  /* 0xff8000000df57808 */ /* 0x000fe40004800000 */
[----:B------:R-:W4:Y:S01]  /*19cd0*/  MUFU.TANH R13, R117 ;  /* 0x00000075000d7308 */ /* 0x000f220000002400 */
[C---:B------:R-:W-:Y:S02]  /*19ce0*/  ISETP.GE.OR P0, PT, R3.reuse, R229, !P0 ;  /* 0x000000e50300720c */ /* 0x040fe40004706670 */
[----:B------:R-:W-:Y:S02]  /*19cf0*/  ISETP.GE.AND P1, PT, R3, R227, PT ;  /* 0x000000e30300720c */ /* 0x000fe40003f26270 */
[----:B------:R-:W-:Y:S02]  /*19d00*/  FSEL R221, R11, -INF , !P0 ;  /* 0xff8000000bdd7808 */ /* 0x000fe40004000000 */
[----:B------:R-:W-:Y:S02]  /*19d10*/  ISETP.GE.AND P0, PT, R2, R225, PT ;  /* 0x000000e10200720c */ /* 0x000fe40003f06270 */
[----:B------:R-:W-:Y:S02]  /*19d20*/  FSEL R42, R42, -INF , !P5 ;  /* 0xff8000002a2a7808 */ /* 0x000fe40006800000 */
[----:B------:R-:W-:Y:S02]  /*19d30*/  FSEL R244, R44, -INF , !P4 ;  /* 0xff8000002cf47808 */ /* 0x000fe40006000000 */
[C---:B------:R-:W-:Y:S01]  /*19d40*/  ISETP.GE.OR P5, PT, R3.reuse, R231, !P1 ;  /* 0x000000e70300720c */ /* 0x040fe20004fa6670 */
[----:B-1----:R-:W-:Y:S01]  /*19d50*/  IMAD.MOV.U32 R86, RZ, RZ, R42 ;  /* 0x000000ffff567224 */ /* 0x002fe200078e002a */
[----:B------:R-:W-:Y:S02]  /*19d60*/  ISETP.GE.AND P2, PT, R3, R228, PT ;  /* 0x000000e40300720c */ /* 0x000fe40003f46270 */
[C---:B------:R-:W-:Y:S02]  /*19d70*/  LOP3.LUT P4, RZ, R224.reuse, 0x1, RZ, 0xc0, !PT ;  /* 0x00000001e0ff7812 */ /* 0x040fe4000788c0ff */
[----:B------:R-:W-:Y:S02]  /*19d80*/  LOP3.LUT P1, RZ, R224, 0x4, RZ, 0xc0, !PT ;  /* 0x00000004e0ff7812 */ /* 0x000fe4000782c0ff */
[----:B------:R-:W-:Y:S02]  /*19d90*/  ISETP.GE.OR P0, PT, R2, R229, !P0 ;  /* 0x000000e50200720c */ /* 0x000fe40004706670 */
[----:B------:R-:W-:Y:S02]  /*19da0*/  FSEL R43, R43, -INF , !P6 ;  /* 0xff8000002b2b7808 */ /* 0x000fe40007000000 */
[----:B------:R-:W-:Y:S01]  /*19db0*/  ISETP.GE.OR P6, PT, R3, R232, !P2 ;  /* 0x000000e80300720c */ /* 0x000fe200057c6670 */
[----:B------:R-:W-:Y:S01]  /*19dc0*/  VIADD R3, R0, 0x38 ;  /* 0x0000003800037836 */ /* 0x000fe20000000000 */
[----:B------:R-:W-:Y:S01]  /*19dd0*/  FSEL R212, R12, -INF , !P4 ;  /* 0xff8000000cd47808 */ /* 0x000fe20006000000 */
[----:B------:R-:W-:Y:S01]  /*19de0*/  IMAD.MOV.U32 R85, RZ, RZ, R43 ;  /* 0x000000ffff557224 */ /* 0x000fe200078e002b */
[----:B------:R-:W-:Y:S02]  /*19df0*/  FSEL R49, R9, -INF , !P1 ;  /* 0xff80000009317808 */ /* 0x000fe40004800000 */
[C---:B------:R-:W-:Y:S01]  /*19e00*/  ISETP.GE.AND P4, PT, R2.reuse, R228, PT ;  /* 0x000000e40200720c */ /* 0x040fe20003f86270 */
[----:B------:R-:W-:Y:S01]  /*19e10*/  IMAD.MOV.U32 R112, RZ, RZ, R212 ;  /* 0x000000ffff707224 */ /* 0x000fe200078e00d4 */
[C---:B------:R-:W-:Y:S02]  /*19e20*/  ISETP.GE.AND P2, PT, R2.reuse, R227, PT ;  /* 0x000000e30200720c */ /* 0x040fe40003f46270 */
[----:B------:R-:W-:Y:S02]  /*19e30*/  ISETP.GE.AND P1, PT, R2, R226, PT ;  /* 0x000000e20200720c */ /* 0x000fe40003f26270 */
[----:B------:R-:W-:Y:S02]  /*19e40*/  FSEL R52, R10, -INF , !P3 ;  /* 0xff8000000a347808 */ /* 0x000fe40005800000 */
[C---:B------:R-:W-:Y:S02]  /*19e50*/  ISETP.GE.OR P4, PT, R2.reuse, R232, !P4 ;  /* 0x000000e80200720c */ /* 0x040fe40006786670 */
[C---:B------:R-:W-:Y:S02]  /*19e60*/  ISETP.GE.OR P3, PT, R2.reuse, R230, !P1 ;  /* 0x000000e60200720c */ /* 0x040fe40004f66670 */
[----:B------:R-:W-:Y:S01]  /*19e70*/  ISETP.GE.OR P2, PT, R2, R231, !P2 ;  /* 0x000000e70200720c */ /* 0x000fe20005746670 */
[----:B------:R-:W-:Y:S01]  /*19e80*/  VIADD R2, R0, 0x31 ;  /* 0x0000003100027836 */ /* 0x000fe20000000000 */
[----:B------:R-:W-:Y:S02]  /*19e90*/  LOP3.LUT R224, R224, 0xfffffff7, RZ, 0xc0, !PT ;  /* 0xfffffff7e0e07812 */ /* 0x000fe400078ec0ff */
[----:B------:R-:W-:Y:S02]  /*19ea0*/  FSEL R46, R46, -INF , !P4 ;  /* 0xff8000002e2e7808 */ /* 0x000fe40006000000 */
[----:B------:R-:W-:Y:S02]  /*19eb0*/  @P0 LOP3.LUT R224, R224, 0x8, RZ, 0xfc, !PT ;  /* 0x00000008e0e00812 */ /* 0x000fe400078efcff */
[----:B------:R-:W-:Y:S02]  /*19ec0*/  ISETP.GE.AND P0, PT, R2, R227, PT ;  /* 0x000000e30200720c */ /* 0x000fe40003f06270 */
[----:B------:R-:W-:Y:S02]  /*19ed0*/  FSEL R50, R50, -INF , !P2 ;  /* 0xff80000032327808 */ /* 0x000fe40005000000 */
[C---:B------:R-:W-:Y:S02]  /*19ee0*/  ISETP.GE.OR P0, PT, R2.reuse, R231, !P0 ;  /* 0x000000e70200720c */ /* 0x040fe40004706670 */
[----:B------:R-:W-:Y:S02]  /*19ef0*/  ISETP.GE.AND P4, PT, R2, R226, PT ;  /* 0x000000e20200720c */ /* 0x000fe40003f86270 */
[----:B------:R-:W-:Y:S02]  /*19f00*/  FSEL R48, R48, -INF , !P0 ;  /* 0xff80000030307808 */ /* 0x000fe40004000000 */
[CC--:B------:R-:W-:Y:S02]  /*19f10*/  ISETP.GE.AND P0, PT, R3.reuse, R225.reuse, PT ;  /* 0x000000e10300720c */ /* 0x0c0fe40003f06270 */
[----:B------:R-:W-:Y:S02]  /*19f20*/  ISETP.GE.AND P2, PT, R2, R225, PT ;  /* 0x000000e10200720c */ /* 0x000fe40003f46270 */
[----:B------:R-:W-:Y:S02]  /*19f30*/  FSEL R251, R56, -INF , !P3 ;  /* 0xff80000038fb7808 */ /* 0x000fe40005800000 */
[-C--:B------:R-:W-:Y:S02]  /*19f40*/  ISETP.GE.OR P3, PT, R3, R229.reuse, !P0 ;  /* 0x000000e50300720c */ /* 0x080fe40004766670 */
[----:B------:R-:W-:Y:S02]  /*19f50*/  FSEL R47, R47, -INF , !P6 ;  /* 0xff8000002f2f7808 */ /* 0x000fe40007000000 */
[----:B------:R-:W-:Y:S02]  /*19f60*/  FSEL R51, R51, -INF , !P5 ;  /* 0xff80000033337808 */ /* 0x000fe40006800000 */
[C---:B------:R-:W-:Y:S02]  /*19f70*/  ISETP.GE.OR P5, PT, R2.reuse, R230, !P4 ;  /* 0x000000e60200720c */ /* 0x040fe400067a6670 */
[----:B------:R-:W-:Y:S02]  /*19f80*/  ISETP.GE.OR P6, PT, R2, R229, !P2 ;  /* 0x000000e50200720c */ /* 0x000fe400057c6670 */
[C---:B------:R-:W-:Y:S02]  /*19f90*/  ISETP.GE.AND P2, PT, R3.reuse, R228, PT ;  /* 0x000000e40300720c */ /* 0x040fe40003f46270 */
[----:B------:R-:W-:Y:S02]  /*19fa0*/  FSEL R250, R8, -INF , !P5 ;  /* 0xff80000008fa7808 */ /* 0x000fe40006800000 */
[----:B------:R-:W-:Y:S02]  /*19fb0*/  ISETP.GE.OR P0, PT, R3, R232, !P2 ;  /* 0x000000e80300720c */ /* 0x000fe40005706670 */
[C---:B------:R-:W-:Y:S02]  /*19fc0*/  LOP3.LUT P5, RZ, R224.reuse, 0x8, RZ, 0xc0, !PT ;  /* 0x00000008e0ff7812 */ /* 0x040fe400078ac0ff */
[----:B------:R-:W-:Y:S02]  /*19fd0*/  LOP3.LUT R224, R224, 0xfffffffe, RZ, 0xc0, !PT ;  /* 0xfffffffee0e07812 */ /* 0x000fe400078ec0ff */
[----:B------:R-:W-:Y:S02]  /*19fe0*/  ISETP.GE.AND P1, PT, R2, R228, PT ;  /* 0x000000e40200720c */ /* 0x000fe40003f26270 */
[----:B------:R-:W-:Y:S02]  /*19ff0*/  @P3 LOP3.LUT R224, R224, 0x1, RZ, 0xfc, !PT ;  /* 0x00000001e0e03812 */ /* 0x000fe400078efcff */
[----:B------:R-:W-:Y:S02]  /*1a000*/  ISETP.GE.OR P1, PT, R2, R232, !P1 ;  /* 0x000000e80200720c */ /* 0x000fe40004f26670 */
[----:B------:R-:W-:Y:S02]  /*1a010*/  LOP3.LUT R224, R224, 0xfffffffb, RZ, 0xc0, !PT ;  /* 0xfffffffbe0e07812 */ /* 0x000fe400078ec0ff */
[----:B------:R-:W-:Y:S02]  /*1a020*/  IADD3 R2, R0, 0x39, RZ ;  /* 0x0000003900027810 */ /* 0x000fe40007ffe0ff */
[----:B------:R-:W-:Y:S02]  /*1a030*/  @P0 LOP3.LUT R224, R224, 0x4, RZ, 0xfc, !PT ;  /* 0x00000004e0e00812 */ /* 0x000fe400078efcff */
[C---:B------:R-:W-:Y:S02]  /*1a040*/  ISETP.GE.AND P0, PT, R2.reuse, R226, PT ;  /* 0x000000e20200720c */ /* 0x040fe40003f06270 */
[----:B------:R-:W-:Y:S02]  /*1a050*/  FSEL R45, R45, -INF , !P1 ;  /* 0xff8000002d2d7808 */ /* 0x000fe40004800000 */
[C---:B------:R-:W-:Y:S02]  /*1a060*/  ISETP.GE.OR P0, PT, R2.reuse, R230, !P0 ;  /* 0x000000e60200720c */ /* 0x040fe40004706670 */
[----:B------:R-:W-:Y:S02]  /*1a070*/  ISETP.GE.AND P4, PT, R3, R226, PT ;  /* 0x000000e20300720c */ /* 0x000fe40003f86270 */
[----:B------:R-:W-:Y:S02]  /*1a080*/  FSEL R249, R249, -INF , !P0 ;  /* 0xff800000f9f97808 */ /* 0x000fe40004000000 */
[CC--:B------:R-:W-:Y:S02]  /*1a090*/  ISETP.GE.AND P1, PT, R3.reuse, R227.reuse, PT ;  /* 0x000000e30300720c */ /* 0x0c0fe40003f26270 */
[----:B------:R-:W-:Y:S02]  /*1a0a0*/  ISETP.GE.AND P0, PT, R2, R227, PT ;  /* 0x000000e30200720c */ /* 0x000fe40003f06270 */
[----:B------:R-:W-:Y:S01]  /*1a0b0*/  FSEL R252, R4, -INF , !P5 ;  /* 0xff80000004fc7808 */ /* 0x000fe20006800000 */
[C---:B------:R-:W-:Y:S01]  /*1a0c0*/  VIADD R4, R0.reuse, 0x70 ;  /* 0x0000007000047836 */ /* 0x040fe20000000000 */
[C---:B------:R-:W-:Y:S02]  /*1a0d0*/  ISETP.GE.OR P4, PT, R3.reuse, R230, !P4 ;  /* 0x000000e60300720c */ /* 0x040fe40006786670 */
[-C--:B------:R-:W-:Y:S01]  /*1a0e0*/  ISETP.GE.OR P3, PT, R3, R231.reuse, !P1 ;  /* 0x000000e70300720c */ /* 0x080fe20004f66670 */
[----:B------:R-:W-:Y:S01]  /*1a0f0*/  VIADD R3, R0, 0x40 ;  /* 0x0000004000037836 */ /* 0x000fe20000000000 */
[----:B------:R-:W-:Y:S02]  /*1a100*/  ISETP.GE.OR P5, PT, R2, R231, !P0 ;  /* 0x000000e70200720c */ /* 0x000fe400047a6670 */
[----:B------:R-:W-:Y:S02]  /*1a110*/  LOP3.LUT P0, RZ, R224, 0x4, RZ, 0xc0, !PT ;  /* 0x00000004e0ff7812 */ /* 0x000fe4000780c0ff */
[C---:B------:R-:W-:Y:S02]  /*1a120*/  ISETP.GE.AND P2, PT, R2.reuse, R228, PT ;  /* 0x000000e40200720c */ /* 0x040fe40003f46270 */
[----:B------:R-:W-:Y:S02]  /*1a130*/  FSEL R41, R213, -INF , !P0 ;  /* 0xff800000d5297808 */ /* 0x000fe40004000000 */
[CC--:B------:R-:W-:Y:S02]  /*1a140*/  ISETP.GE.AND P0, PT, R3.reuse, R225.reuse, PT ;  /* 0x000000e10300720c */ /* 0x0c0fe40003f06270 */
[----:B------:R-:W-:Y:S02]  /*1a150*/  ISETP.GE.AND P1, PT, R2, R225, PT ;  /* 0x000000e10200720c */ /* 0x000fe40003f26270 */
[-C--:B------:R-:W-:Y:S02]  /*1a160*/  ISETP.GE.OR P0, PT, R3, R229.reuse, !P0 ;  /* 0x000000e50300720c */ /* 0x080fe40004706670 */
[----:B------:R-:W-:Y:S02]  /*1a170*/  FSEL R84, R220, -INF , !P6 ;  /* 0xff800000dc547808 */ /* 0x000fe40007000000 */
[----:B------:R-:W-:Y:S02]  /*1a180*/  FSEL R246, R246, -INF , !P4 ;  /* 0xff800000f6f67808 */ /* 0x000fe40006000000 */
[C---:B------:R-:W-:Y:S02]  /*1a190*/  ISETP.GE.OR P1, PT, R2.reuse, R229, !P1 ;  /* 0x000000e50200720c */ /* 0x040fe40004f26670 */
[----:B------:R-:W-:Y:S01]  /*1a1a0*/  ISETP.GE.OR P6, PT, R2, R232, !P2 ;  /* 0x000000e80200720c */ /* 0x000fe200057c6670 */
[----:B------:R-:W-:Y:S01]  /*1a1b0*/  VIADD R2, R0, 0x41 ;  /* 0x0000004100027836 */ /* 0x000fe20000000000 */
[C---:B------:R-:W-:Y:S02]  /*1a1c0*/  LOP3.LUT P4, RZ, R224.reuse, 0x1, RZ, 0xc0, !PT ;  /* 0x00000001e0ff7812 */ /* 0x040fe4000788c0ff */
[----:B------:R-:W-:Y:S02]  /*1a1d0*/  LOP3.LUT R224, R224, 0xfffffff7, RZ, 0xc0, !PT ;  /* 0xfffffff7e0e07812 */ /* 0x000fe400078ec0ff */
[----:B------:R-:W-:Y:S02]  /*1a1e0*/  FSEL R81, R218, -INF , !P1 ;  /* 0xff800000da517808 */ /* 0x000fe40004800000 */
[----:B------:R-:W-:Y:S02]  /*1a1f0*/  FSEL R11, R219, -INF , !P4 ;  /* 0xff800000db0b7808 */ /* 0x000fe40006000000 */
[C---:B------:R-:W-:Y:S01]  /*1a200*/  ISETP.GE.AND P4, PT, R3.reuse, R228, PT ;  /* 0x000000e40300720c */ /* 0x040fe20003f86270 */
[----:B------:R-:W-:Y:S01]  /*1a210*/  STL [R1+0x4], R81 ;  /* 0x0000045101007387 */ /* 0x000fe20000100800 */
[CC--:B------:R-:W-:Y:S01]  /*1a220*/  ISETP.GE.AND P2, PT, R3.reuse, R227.reuse, PT ;  /* 0x000000e30300720c */ /* 0x0c0fe20003f46270 */
[----:B------:R-:W-:Y:S01]  /*1a230*/  IMAD.MOV.U32 R98, RZ, RZ, R11 ;  /* 0x000000ffff627224 */ /* 0x000fe200078e000b */
[----:B------:R-:W-:Y:S01]  /*1a240*/  ISETP.GE.AND P1, PT, R3, R226, PT ;  /* 0x000000e20300720c */ /* 0x000fe20003f26270 */
[----:B------:R-:W1:Y:S01]  /*1a250*/  MUFU.TANH R11, R129 ;  /* 0x00000081000b7308 */ /* 0x000e620000002400 */
[----:B------:R-:W-:Y:S02]  /*1a260*/  @P0 LOP3.LUT R224, R224, 0x8, RZ, 0xfc, !PT ;  /* 0x00000008e0e00812 */ /* 0x000fe400078efcff */
[----:B------:R-:W-:Y:S02]  /*1a270*/  ISETP.GE.AND P0, PT, R2, R227, PT ;  /* 0x000000e30200720c */ /* 0x000fe40003f06270 */
[----:B------:R-:W-:Y:S02]  /*1a280*/  FSEL R44, R7, -INF , !P3 ;  /* 0xff800000072c7808 */ /* 0x000fe40005800000 */
[C---:B------:R-:W-:Y:S02]  /*1a290*/  ISETP.GE.OR P4, PT, R3.reuse, R232, !P4 ;  /* 0x000000e80300720c */ /* 0x040fe40006786670 */
[C---:B------:R-:W-:Y:S02]  /*1a2a0*/  ISETP.GE.OR P3, PT, R3.reuse, R230, !P1 ;  /* 0x000000e60300720c */ /* 0x040fe40004f66670 */
[-C--:B------:R-:W-:Y:S01]  /*1a2b0*/  ISETP.GE.OR P2, PT, R3, R231.reuse, !P2 ;  /* 0x000000e70300720c */ /* 0x080fe20005746670 */
[----:B------:R-:W-:Y:S01]  /*1a2c0*/  VIADD R3, R0, 0x48 ;  /* 0x0000004800037836 */ /* 0x000fe20000000000 */
[----:B------:R-:W-:Y:S02]  /*1a2d0*/  ISETP.GE.OR P0, PT, R2, R231, !P0 ;  /* 0x000000e70200720c */ /* 0x000fe40004706670 */
[----:B------:R-:W-:Y:S02]  /*1a2e0*/  FSEL R38, R68, -INF , !P4 ;  /* 0xff80000044267808 */ /* 0x000fe40006000000 */
[----:B------:R-:W-:Y:S02]  /*1a2f0*/  FSEL R39, R71, -INF , !P0 ;  /* 0xff80000047277808 */ /* 0x000fe40004000000 */
[CC--:B------:R-:W-:Y:S02]  /*1a300*/  ISETP.GE.AND P0, PT, R3.reuse, R225.reuse, PT ;  /* 0x000000e10300720c */ /* 0x0c0fe40003f06270 */
[----:B------:R-:W-:Y:S02]  /*1a310*/  FSEL R42, R70, -INF , !P2 ;  /* 0xff800000462a7808 */ /* 0x000fe40005000000 */
[C---:B------:R-:W-:Y:S02]  /*1a320*/  ISETP.GE.AND P4, PT, R2.reuse, R226, PT ;  /* 0x000000e20200720c */ /* 0x040fe40003f86270 */
[----:B------:R-:W-:Y:S02]  /*1a330*/  ISETP.GE.AND P2, PT, R2, R225, PT ;  /* 0x000000e10200720c */ /* 0x000fe40003f46270 */
[----:B------:R-:W-:Y:S02]  /*1a340*/  FSEL R56, R72, -INF , !P3 ;  /* 0xff80000048387808 */ /* 0x000fe40005800000 */
[----:B------:R-:W-:Y:S01]  /*1a350*/  MUFU.TANH R72, R127 ;  /* 0x0000007f00487308 */ /* 0x000fe20000002400 */
[-C--:B------:R-:W-:Y:S02]  /*1a360*/  ISETP.GE.OR P3, PT, R3, R229.reuse, !P0 ;  /* 0x000000e50300720c */ /* 0x080fe40004766670 */
[----:B------:R-:W-:Y:S01]  /*1a370*/  FSEL R43, R5, -INF , !P5 ;  /* 0xff800000052b7808 */ /* 0x000fe20006800000 */
[----:B------:R-:W-:Y:S01]  /*1a380*/  VIADD R5, R0, 0x69 ;  /* 0x0000006900057836 */ /* 0x000fe20000000000 */
[----:B------:R-:W-:Y:S01]  /*1a390*/  FSEL R40, R6, -INF , !P6 ;  /* 0xff80000006287808 */ /* 0x000fe20007000000 */
[----:B------:R-:W-:Y:S01]  /*1a3a0*/  VIADD R6, R0, 0x68 ;  /* 0x0000006800067836 */ /* 0x000fe20000000000 */
[C---:B------:R-:W-:Y:S02]  /*1a3b0*/  ISETP.GE.OR P5, PT, R2.reuse, R230, !P4 ;  /* 0x000000e60200720c */ /* 0x040fe400067a6670 */
[----:B------:R-:W-:Y:S02]  /*1a3c0*/  ISETP.GE.OR P6, PT, R2, R229, !P2 ;  /* 0x000000e50200720c */ /* 0x000fe400057c6670 */
[----:B------:R-:W-:Y:S02]  /*1a3d0*/  ISETP.GE.AND P2, PT, R3, R228, PT ;  /* 0x000000e40300720c */ /* 0x000fe40003f46270 */
[----:B--2---:R-:W-:Y:S02]  /*1a3e0*/  FSEL R80, R73, -INF , !P5 ;  /* 0xff80000049507808 */ /* 0x004fe40006800000 */
[----:B------:R-:W-:Y:S02]  /*1a3f0*/  ISETP.GE.OR P0, PT, R3, R232, !P2 ;  /* 0x000000e80300720c */ /* 0x000fe40005706670 */
[C---:B------:R-:W-:Y:S02]  /*1a400*/  LOP3.LUT P5, RZ, R224.reuse, 0x8, RZ, 0xc0, !PT ;  /* 0x00000008e0ff7812 */ /* 0x040fe400078ac0ff */
[----:B------:R-:W-:Y:S02]  /*1a410*/  LOP3.LUT R224, R224, 0xfffffffe, RZ, 0xc0, !PT ;  /* 0xfffffffee0e07812 */ /* 0x000fe400078ec0ff */
[----:B------:R-:W-:Y:S02]  /*1a420*/  ISETP.GE.AND P1, PT, R2, R228, PT ;  /* 0x000000e40200720c */ /* 0x000fe40003f26270 */
[----:B------:R-:W-:Y:S02]  /*1a430*/  @P3 LOP3.LUT R224, R224, 0x1, RZ, 0xfc, !PT ;  /* 0x00000001e0e03812 */ /* 0x000fe400078efcff */
[----:B------:R-:W-:Y:S01]  /*1a440*/  ISETP.GE.OR P1, PT, R2, R232, !P1 ;  /* 0x000000e80200720c */ /* 0x000fe20004f26670 */
[----:B------:R-:W-:Y:S01]  /*1a450*/  VIADD R2, R0, 0x49 ;  /* 0x0000004900027836 */ /* 0x000fe20000000000 */
[----:B------:R-:W-:Y:S02]  /*1a460*/  LOP3.LUT R224, R224, 0xfffffffb, RZ, 0xc0, !PT ;  /* 0xfffffffbe0e07812 */ /* 0x000fe400078ec0ff */
[----:B------:R-:W-:Y:S02]  /*1a470*/  FSEL R37, R69, -INF , !P1 ;  /* 0xff80000045257808 */ /* 0x000fe40004800000 */
[----:B------:R-:W-:Y:S02]  /*1a480*/  @P0 LOP3.LUT R224, R224, 0x4, RZ, 0xfc, !PT ;  /* 0x00000004e0e00812 */ /* 0x000fe400078efcff */
[CC--:B------:R-:W-:Y:S02]  /*1a490*/  ISETP.GE.AND P0, PT, R2.reuse, R226.reuse, PT ;  /* 0x000000e20200720c */ /* 0x0c0fe40003f06270 */
[C---:B------:R-:W-:Y:S02]  /*1a4a0*/  ISETP.GE.AND P4, PT, R3.reuse, R226, PT ;  /* 0x000000e20300720c */ /* 0x040fe40003f86270 */
[CC--:B------:R-:W-:Y:S02]  /*1a4b0*/  ISETP.GE.OR P0, PT, R2.reuse, R230.reuse, !P0 ;  /* 0x000000e60200720c */ /* 0x0c0fe40004706670 */
[-C--:B------:R-:W-:Y:S02]  /*1a4c0*/  ISETP.GE.AND P1, PT, R3, R227.reuse, PT ;  /* 0x000000e30300720c */ /* 0x080fe40003f26270 */
[----:B------:R-:W-:Y:S02]  /*1a4d0*/  FSEL R12, R77, -INF , !P0 ;  /* 0xff8000004d0c7808 */ /* 0x000fe40004000000 */
[----:B------:R-:W-:Y:S02]  /*1a4e0*/  ISETP.GE.AND P0, PT, R2, R227, PT ;  /* 0x000000e30200720c */ /* 0x000fe40003f06270 */
[----:B------:R-:W-:Y:S02]  /*1a4f0*/  FSEL R222, R74, -INF , !P5 ;  /* 0xff8000004ade7808 */ /* 0x000fe40006800000 */
[C---:B------:R-:W-:Y:S02]  /*1a500*/  ISETP.GE.OR P4, PT, R3.reuse, R230, !P4 ;  /* 0x000000e60300720c */ /* 0x040fe40006786670 */
[-C--:B------:R-:W-:Y:S01]  /*1a510*/  ISETP.GE.OR P3, PT, R3, R231.reuse, !P1 ;  /* 0x000000e70300720c */ /* 0x080fe20004f66670 */
[----:B------:R-:W-:Y:S01]  /*1a520*/  VIADD R3, R0, 0x50 ;  /* 0x0000005000037836 */ /* 0x000fe20000000000 */
[----:B------:R-:W-:Y:S02]  /*1a530*/  ISETP.GE.OR P5, PT, R2, R231, !P0 ;  /* 0x000000e70200720c */ /* 0x000fe400047a6670 */
[----:B------:R-:W-:Y:S02]  /*1a540*/  LOP3.LUT P0, RZ, R224, 0x4, RZ, 0xc0, !PT ;  /* 0x00000004e0ff7812 */ /* 0x000fe4000780c0ff */
[C---:B------:R-:W-:Y:S02]  /*1a550*/  ISETP.GE.AND P2, PT, R2.reuse, R228, PT ;  /* 0x000000e40200720c */ /* 0x040fe40003f46270 */
[----:B---3--:R-:W-:Y:S02]  /*1a560*/  FSEL R33, R33, -INF , !P0 ;  /* 0xff80000021217808 */ /* 0x008fe40004000000 */
[CC--:B------:R-:W-:Y:S02]  /*1a570*/  ISETP.GE.AND P0, PT, R3.reuse, R225.reuse, PT ;  /* 0x000000e10300720c */ /* 0x0c0fe40003f06270 */
[----:B------:R-:W-:Y:S02]  /*1a580*/  ISETP.GE.AND P1, PT, R2, R225, PT ;  /* 0x000000e10200720c */ /* 0x000fe40003f26270 */
[-C--:B------:R-:W-:Y:S02]  /*1a590*/  ISETP.GE.OR P0, PT, R3, R229.reuse, !P0 ;  /* 0x000000e50300720c */ /* 0x080fe40004706670 */
[----:B------:R-:W-:Y:S02]  /*1a5a0*/  FSEL R76, R76, -INF , !P4 ;  /* 0xff8000004c4c7808 */ /* 0x000fe40006000000 */
[----:B------:R-:W-:Y:S02]  /*1a5b0*/  FSEL R97, R75, -INF , !P6 ;  /* 0xff8000004b617808 */ /* 0x000fe40007000000 */
[C---:B------:R-:W-:Y:S01]  /*1a5c0*/  ISETP.GE.OR P1, PT, R2.reuse, R229, !P1 ;  /* 0x000000e50200720c */ /* 0x040fe20004f26670 */
[----:B------:R-:W-:Y:S01]  /*1a5d0*/  STL [R1+0x10], R76 ;  /* 0x0000104c01007387 */ /* 0x000fe20000100800 */
[----:B------:R-:W-:Y:S01]  /*1a5e0*/  ISETP.GE.OR P6, PT, R2, R232, !P2 ;  /* 0x000000e80200720c */ /* 0x000fe200057c6670 */
[----:B------:R-:W-:Y:S01]  /*1a5f0*/  VIADD R2, R0, 0x51 ;  /* 0x0000005100027836 */ /* 0x000fe20000000000 */
[C---:B------:R-:W-:Y:S02]  /*1a600*/  LOP3.LUT P4, RZ, R224.reuse, 0x1, RZ, 0xc0, !PT ;  /* 0x00000001e0ff7812 */ /* 0x040fe4000788c0ff */
[----:B------:R-:W-:Y:S02]  /*1a610*/  LOP3.LUT R224, R224, 0xfffffff7, RZ, 0xc0, !PT ;  /* 0xfffffff7e0e07812 */ /* 0x000fe400078ec0ff */
[----:B------:R-:W-:Y:S02]  /*1a620*/  FSEL R83, R79, -INF , !P1 ;  /* 0xff8000004f537808 */ /* 0x000fe40004800000 */
[----:B------:R-:W-:Y:S02]  /*1a630*/  FSEL R102, R78, -INF , !P4 ;  /* 0xff8000004e667808 */ /* 0x000fe40006000000 */
[----:B------:R-:W-:Y:S02]  /*1a640*/  @P0 LOP3.LUT R224, R224, 0x8, RZ, 0xfc, !PT ;  /* 0x00000008e0e00812 */ /* 0x000fe400078efcff */
[C---:B------:R-:W-:Y:S02]  /*1a650*/  ISETP.GE.AND P4, PT, R3.reuse, R228, PT ;  /* 0x000000e40300720c */ /* 0x040fe40003f86270 */
[CC--:B------:R-:W-:Y:S02]  /*1a660*/  ISETP.GE.AND P2, PT, R3.reuse, R227.reuse, PT ;  /* 0x000000e30300720c */ /* 0x0c0fe40003f46270 */
[C---:B------:R-:W-:Y:S02]  /*1a670*/  ISETP.GE.AND P1, PT, R3.reuse, R226, PT ;  /* 0x000000e20300720c */ /* 0x040fe40003f26270 */
[----:B------:R-:W-:Y:S02]  /*1a680*/  ISETP.GE.AND P0, PT, R2, R227, PT ;  /* 0x000000e30200720c */ /* 0x000fe40003f06270 */
[----:B------:R-:W-:Y:S02]  /*1a690*/  FSEL R36, R36, -INF , !P3 ;  /* 0xff80000024247808 */ /* 0x000fe40005800000 */
[C---:B------:R-:W-:Y:S02]  /*1a6a0*/  ISETP.GE.OR P4, PT, R3.reuse, R232, !P4 ;  /* 0x000000e80300720c */ /* 0x040fe40006786670 */
[C---:B------:R-:W-:Y:S02]  /*1a6b0*/  ISETP.GE.OR P3, PT, R3.reuse, R230, !P1 ;  /* 0x000000e60300720c */ /* 0x040fe40004f66670 */
[-C--:B------:R-:W-:Y:S02]  /*1a6c0*/  ISETP.GE.OR P2, PT, R3, R231.reuse, !P2 ;  /* 0x000000e70300720c */ /* 0x080fe40005746670 */
[----:B------:R-:W-:Y:S02]  /*1a6d0*/  ISETP.GE.OR P0, PT, R2, R231, !P0 ;  /* 0x000000e70200720c */ /* 0x000fe40004706670 */
[----:B------:R-:W-:Y:S02]  /*1a6e0*/  IADD3 R3, R0, 0x58, RZ ;  /* 0x0000005800037810 */ /* 0x000fe40007ffe0ff */
[----:B------:R-:W-:Y:S02]  /*1a6f0*/  FSEL R30, R30, -INF , !P0 ;  /* 0xff8000001e1e7808 */ /* 0x000fe40004000000 */
[-C--:B------:R-:W-:Y:S02]  /*1a700*/  ISETP.GE.AND P0, PT, R3, R225.reuse, PT ;  /* 0x000000e10300720c */ /* 0x080fe40003f06270 */
[----:B------:R-:W-:Y:S02]  /*1a710*/  FSEL R31, R31, -INF , !P4 ;  /* 0xff8000001f1f7808 */ /* 0x000fe40006000000 */
[----:B------:R-:W-:Y:S02]  /*1a720*/  FSEL R34, R34, -INF , !P2 ;  /* 0xff80000022227808 */ /* 0x000fe40005000000 */
[----:B------:R-:W-:Y:S02]  /*1a730*/  FSEL R9, R88, -INF , !P3 ;  /* 0xff80000058097808 */ /* 0x000fe40005800000 */
[C---:B------:R-:W-:Y:S02]  /*1a740*/  ISETP.GE.AND P4, PT, R2.reuse, R226, PT ;  /* 0x000000e20200720c */ /* 0x040fe40003f86270 */
[----:B------:R-:W-:Y:S01]  /*1a750*/  ISETP.GE.AND P2, PT, R2, R225, PT ;  /* 0x000000e10200720c */ /* 0x000fe20003f46270 */
[----:B------:R-:W-:Y:S01]  /*1a760*/  STL [R1+0x28], R9 ;  /* 0x0000280901007387 */ /* 0x000fe20000100800 */
[-C--:B------:R-:W-:Y:S02]  /*1a770*/  ISETP.GE.OR P3, PT, R3, R229.reuse, !P0 ;  /* 0x000000e50300720c */ /* 0x080fe40004766670 */
[----:B------:R-:W-:Y:S02]  /*1a780*/  FSEL R32, R32, -INF , !P6 ;  /* 0xff80000020207808 */ /* 0x000fe40007000000 */
[----:B------:R-:W-:Y:S02]  /*1a790*/  FSEL R35, R35, -INF , !P5 ;  /* 0xff80000023237808 */ /* 0x000fe40006800000 */
[C---:B------:R-:W-:Y:S02]  /*1a7a0*/  ISETP.GE.OR P5, PT, R2.reuse, R230, !P4 ;  /* 0x000000e60200720c */ /* 0x040fe400067a6670 */
[----:B------:R-:W-:Y:S02]  /*1a7b0*/  ISETP.GE.OR P6, PT, R2, R229, !P2 ;  /* 0x000000e50200720c */ /* 0x000fe400057c6670 */
[----:B------:R-:W-:Y:S02]  /*1a7c0*/  ISETP.GE.AND P2, PT, R3, R228, PT ;  /* 0x000000e40300720c */ /* 0x000fe40003f46270 */
[----:B------:R-:W-:Y:S02]  /*1a7d0*/  FSEL R220, R89, -INF , !P5 ;  /* 0xff80000059dc7808 */ /* 0x000fe40006800000 */
[----:B------:R-:W-:Y:S02]  /*1a7e0*/  ISETP.GE.OR P0, PT, R3, R232, !P2 ;  /* 0x000000e80300720c */ /* 0x000fe40005706670 */
[----:B------:R-:W-:Y:S02]  /*1a7f0*/  LOP3.LUT P5, RZ, R224, 0x8, RZ, 0xc0, !PT ;  /* 0x00000008e0ff7812 */ /* 0x000fe400078ac0ff */
[----:B------:R-:W-:Y:S02]  /*1a800*/  ISETP.GE.AND P1, PT, R2, R228, PT ;  /* 0x000000e40200720c */ /* 0x000fe40003f26270 */
[----:B------:R-:W-:Y:S02]  /*1a810*/  LOP3.LUT R224, R224, 0xfffffffe, RZ, 0xc0, !PT ;  /* 0xfffffffee0e07812 */ /* 0x000fe400078ec0ff */
[----:B------:R-:W-:Y:S01]  /*1a820*/  ISETP.GE.OR P1, PT, R2, R232, !P1 ;  /* 0x000000e80200720c */ /* 0x000fe20004f26670 */
[----:B------:R-:W-:Y:S01]  /*1a830*/  VIADD R2, R0, 0x59 ;  /* 0x0000005900027836 */ /* 0x000fe20000000000 */
[----:B------:R-:W-:Y:S02]  /*1a840*/  @P3 LOP3.LUT R224, R224, 0x1, RZ, 0xfc, !PT ;  /* 0x00000001e0e03812 */ /* 0x000fe400078efcff */
[----:B------:R-:W-:Y:S02]  /*1a850*/  FSEL R29, R29, -INF , !P1 ;  /* 0xff8000001d1d7808 */ /* 0x000fe40004800000 */
[----:B------:R-:W-:Y:S02]  /*1a860*/  LOP3.LUT R224, R224, 0xfffffffb, RZ, 0xc0, !PT ;  /* 0xfffffffbe0e07812 */ /* 0x000fe400078ec0ff */
[C---:B------:R-:W-:Y:S02]  /*1a870*/  ISETP.GE.AND P1, PT, R3.reuse, R227, PT ;  /* 0x000000e30300720c */ /* 0x040fe40003f26270 */
[----:B------:R-:W-:Y:S02]  /*1a880*/  @P0 LOP3.LUT R224, R224, 0x4, RZ, 0xfc, !PT ;  /* 0x00000004e0e00812 */ /* 0x000fe400078efcff */
[CC--:B------:R-:W-:Y:S02]  /*1a890*/  ISETP.GE.AND P4, PT, R3.reuse, R226.reuse, PT ;  /* 0x000000e20300720c */ /* 0x0c0fe40003f86270 */
[C---:B------:R-:W-:Y:S02]  /*1a8a0*/  ISETP.GE.AND P0, PT, R2.reuse, R226, PT ;  /* 0x000000e20200720c */ /* 0x040fe40003f06270 */
[C---:B------:R-:W-:Y:S02]  /*1a8b0*/  ISETP.GE.OR P3, PT, R3.reuse, R231, !P1 ;  /* 0x000000e70300720c */ /* 0x040fe40004f66670 */
[----:B------:R-:W-:Y:S02]  /*1a8c0*/  ISETP.GE.AND P1, PT, R2, R225, PT ;  /* 0x000000e10200720c */ /* 0x000fe40003f26270 */
[-C--:B------:R-:W-:Y:S01]  /*1a8d0*/  ISETP.GE.OR P4, PT, R3, R230.reuse, !P4 ;  /* 0x000000e60300720c */ /* 0x080fe20006786670 */
[----:B------:R-:W-:Y:S01]  /*1a8e0*/  VIADD R3, R0, 0x60 ;  /* 0x0000006000037836 */ /* 0x000fe20000000000 */
[C---:B------:R-:W-:Y:S02]  /*1a8f0*/  ISETP.GE.OR P0, PT, R2.reuse, R230, !P0 ;  /* 0x000000e60200720c */ /* 0x040fe40004706670 */
[C---:B------:R-:W-:Y:S02]  /*1a900*/  ISETP.GE.OR P1, PT, R2.reuse, R229, !P1 ;  /* 0x000000e50200720c */ /* 0x040fe40004f26670 */
[----:B------:R-:W-:Y:S02]  /*1a910*/  FSEL R218, R93, -INF , !P0 ;  /* 0xff8000005dda7808 */ /* 0x000fe40004000000 */
[----:B------:R-:W-:Y:S02]  /*1a920*/  FSEL R68, R95, -INF , !P1 ;  /* 0xff8000005f447808 */ /* 0x000fe40004800000 */
[----:B------:R-:W-:Y:S02]  /*1a930*/  ISETP.GE.AND P0, PT, R2, R227, PT ;  /* 0x000000e30200720c */ /* 0x000fe40003f06270 */
[C---:B------:R-:W-:Y:S02]  /*1a940*/  ISETP.GE.AND P1, PT, R3.reuse, R226, PT ;  /* 0x000000e20300720c */ /* 0x040fe40003f26270 */
[----:B------:R-:W-:Y:S02]  /*1a950*/  FSEL R90, R90, -INF , !P5 ;  /* 0xff8000005a5a7808 */ /* 0x000fe40006800000 */
[----:B------:R-:W-:Y:S02]  /*1a960*/  ISETP.GE.OR P5, PT, R2, R231, !P0 ;  /* 0x000000e70200720c */ /* 0x000fe400047a6670 */
[C---:B------:R-:W-:Y:S02]  /*1a970*/  ISETP.GE.OR P1, PT, R3.reuse, R230, !P1 ;  /* 0x000000e60300720c */ /* 0x040fe40004f26670 */
[----:B------:R-:W-:Y:S02]  /*1a980*/  LOP3.LUT P0, RZ, R224, 0x4, RZ, 0xc0, !PT ;  /* 0x00000004e0ff7812 */ /* 0x000fe4000780c0ff */
[----:B------:R-:W-:Y:S02]  /*1a990*/  FSEL R8, R92, -INF , !P4 ;  /* 0xff8000005c087808 */ /* 0x000fe40006000000 */
[----:B------:R-:W-:Y:S02]  /*1a9a0*/  FSEL R26, R26, -INF , !P0 ;  /* 0xff8000001a1a7808 */ /* 0x000fe40004000000 */
[C---:B------:R-:W-:Y:S01]  /*1a9b0*/  ISETP.GE.AND P0, PT, R3.reuse, R225, PT ;  /* 0x000000e10300720c */ /* 0x040fe20003f06270 */
[----:B------:R-:W-:Y:S01]  /*1a9c0*/  STL [R1+0x20], R8 ;  /* 0x0000200801007387 */ /* 0x000fe20000100800 */
[----:B------:R-:W-:Y:S02]  /*1a9d0*/  LOP3.LUT P4, RZ, R224, 0x1, RZ, 0xc0, !PT ;  /* 0x00000001e0ff7812 */ /* 0x000fe4000788c0ff */
[----:B------:R-:W-:Y:S01]  /*1a9e0*/  ISETP.GE.AND P2, PT, R2, R228, PT ;  /* 0x000000e40200720c */ /* 0x000fe20003f46270 */
[----:B------:R-:W-:Y:S01]  /*1a9f0*/  STL [R1+0x48], R68 ;  /* 0x0000484401007387 */ /* 0x000fe20000100800 */
[----:B------:R-:W-:Y:S02]  /*1aa00*/  ISETP.GE.OR P0, PT, R3, R229, !P0 ;  /* 0x000000e50300720c */ /* 0x000fe40004706670 */
[----:B------:R-:W-:Y:S01]  /*1aa10*/  LOP3.LUT R224, R224, 0xfffffffe, RZ, 0xc0, !PT ;  /* 0xfffffffee0e07812 */ /* 0x000fe200078ec0ff */
[----:B------:R2:W-:Y:S01]  /*1aa20*/  STL [R1+0xfc], R226 ;  /* 0x0000fce201007387 */ /* 0x0005e20000100800 */
[----:B------:R-:W-:Y:S02]  /*1aa30*/  FSEL R10, R91, -INF , !P6 ;  /* 0xff8000005b0a7808 */ /* 0x000fe40007000000 */
[----:B------:R-:W-:Y:S01]  /*1aa40*/  ISETP.GE.OR P6, PT, R2, R232, !P2 ;  /* 0x000000e80200720c */ /* 0x000fe200057c6670 */
[----:B------:R-:W-:Y:S01]  /*1aa50*/  VIADD R2, R0, 0x61 ;  /* 0x0000006100027836 */ /* 0x000fe20000000000 */
[----:B------:R-:W-:Y:S01]  /*1aa60*/  @P1 LOP3.LUT R224, R224, 0x1, RZ, 0xfc, !PT ;  /* 0x00000001e0e01812 */ /* 0x000fe200078efcff */
[----:B------:R3:W-:Y:S01]  /*1aa70*/  STL [R1+0x100], R230 ;  /* 0x000100e601007387 */ /* 0x0007e20000100800 */
[----:B------:R-:W-:Y:S02]  /*1aa80*/  FSEL R24, R24, -INF , !P6 ;  /* 0xff80000018187808 */ /* 0x000fe40007000000 */
[----:B------:R-:W-:Y:S01]  /*1aa90*/  LOP3.LUT P6, RZ, R224, 0x1, RZ, 0xc0, !PT ;  /* 0x00000001e0ff7812 */ /* 0x000fe200078cc0ff */
[----:B------:R-:W-:Y:S01]  /*1aaa0*/  STL [R1+0x104], R228 ;  /* 0x000104e401007387 */ /* 0x000fe20000100800 */
[----:B------:R-:W-:Y:S02]  /*1aab0*/  FSEL R223, R94, -INF , !P4 ;  /* 0xff8000005edf7808 */ /* 0x000fe40006000000 */
[C---:B------:R-:W-:Y:S01]  /*1aac0*/  ISETP.GE.AND P2, PT, R3.reuse, R227, PT ;  /* 0x000000e30300720c */ /* 0x040fe20003f46270 */
[----:B------:R-:W-:Y:S01]  /*1aad0*/  STL [R1+0x108], R232 ;  /* 0x000108e801007387 */ /* 0x000fe20000100800 */
[----:B------:R-:W-:Y:S02]  /*1aae0*/  LOP3.LUT R224, R224, 0xfffffffb, RZ, 0xc0, !PT ;  /* 0xfffffffbe0e07812 */ /* 0x000fe400078ec0ff */
[C---:B------:R-:W-:Y:S01]  /*1aaf0*/  ISETP.GE.AND P4, PT, R3.reuse, R228, PT ;  /* 0x000000e40300720c */ /* 0x040fe20003f86270 */
[----:B------:R-:W-:Y:S01]  /*1ab00*/  STL [R1+0x10c], R227 ;  /* 0x00010ce301007387 */ /* 0x000fe20000100800 */
[----:B------:R-:W-:Y:S02]  /*1ab10*/  @P0 LOP3.LUT R224, R224, 0x4, RZ, 0xfc, !PT ;  /* 0x00000004e0e00812 */ /* 0x000fe400078efcff */
[C---:B------:R-:W-:Y:S02]  /*1ab20*/  ISETP.GE.OR P2, PT, R3.reuse, R231, !P2 ;  /* 0x000000e70300720c */ /* 0x040fe40005746670 */
[----:B------:R-:W-:Y:S01]  /*1ab30*/  ISETP.GE.OR P4, PT, R3, R232, !P4 ;  /* 0x000000e80300720c */ /* 0x000fe20006786670 */
[----:B------:R-:W-:Y:S01]  /*1ab40*/  VIADD R3, R0, 0x71 ;  /* 0x0000007100037836 */ /* 0x000fe20000000000 */
[C---:B------:R-:W-:Y:S02]  /*1ab50*/  ISETP.GE.AND P0, PT, R2.reuse, R227, PT ;  /* 0x000000e30200720c */ /* 0x040fe40003f06270 */
[C---:B------:R-:W-:Y:S02]  /*1ab60*/  ISETP.GE.AND P1, PT, R2.reuse, R228, PT ;  /* 0x000000e40200720c */ /* 0x040fe40003f26270 */
[----:B------:R-:W-:Y:S02]  /*1ab70*/  FSEL R25, R25, -INF , !P2 ;  /* 0xff80000019197808 */ /* 0x000fe40005000000 */
[----:B------:R-:W-:Y:S02]  /*1ab80*/  FSEL R23, R23, -INF , !P4 ;  /* 0xff80000017177808 */ /* 0x000fe40006000000 */
[C---:B------:R-:W-:Y:S02]  /*1ab90*/  ISETP.GE.AND P2, PT, R2.reuse, R225, PT ;  /* 0x000000e10200720c */ /* 0x040fe40003f46270 */
[C---:B------:R-:W-:Y:S02]  /*1aba0*/  ISETP.GE.OR P0, PT, R2.reuse, R231, !P0 ;  /* 0x000000e70200720c */ /* 0x040fe40004706670 */
[C---:B------:R-:W-:Y:S02]  /*1abb0*/  ISETP.GE.AND P4, PT, R2.reuse, R226, PT ;  /* 0x000000e20200720c */ /* 0x040fe40003f86270 */
[----:B------:R-:W-:Y:S02]  /*1abc0*/  ISETP.GE.OR P1, PT, R2, R232, !P1 ;  /* 0x000000e80200720c */ /* 0x000fe40004f26670 */
[----:B------:R-:W-:Y:S02]  /*1abd0*/  FSEL R28, R28, -INF , !P3 ;  /* 0xff8000001c1c7808 */ /* 0x000fe40005800000 */
[----:B------:R-:W-:Y:S02]  /*1abe0*/  ISETP.GE.OR P3, PT, R2, R229, !P2 ;  /* 0x000000e50200720c */ /* 0x000fe40005766670 */
[----:B------:R-:W-:Y:S02]  /*1abf0*/  FSEL R22, R22, -INF , !P0 ;  /* 0xff80000016167808 */ /* 0x000fe40004000000 */
[----:B------:R-:W-:Y:S02]  /*1ac00*/  ISETP.GE.OR P4, PT, R2, R230, !P4 ;  /* 0x000000e60200720c */ /* 0x000fe40006786670 */
[----:B------:R-:W-:Y:S02]  /*1ac10*/  ISETP.GE.AND P0, PT, R5, R226, PT ;  /* 0x000000e20500720c */ /* 0x000fe40003f06270 */
[C---:B------:R-:W-:Y:S02]  /*1ac20*/  ISETP.GE.AND P2, PT, R6.reuse, R228, PT ;  /* 0x000000e40600720c */ /* 0x040fe40003f46270 */
[----:B------:R-:W-:Y:S02]  /*1ac30*/  FSEL R21, R21, -INF , !P1 ;  /* 0xff80000015157808 */ /* 0x000fe40004800000 */
[----:B------:R-:W-:Y:S02]  /*1ac40*/  ISETP.GE.AND P1, PT, R6, R226, PT ;  /* 0x000000e20600720c */ /* 0x000fe40003f26270 */
[----:B------:R-:W-:Y:S02]  /*1ac50*/  FSEL R213, R104, -INF , !P6 ;  /* 0xff80000068d57808 */ /* 0x000fe40007000000 */
[----:B------:R-:W-:Y:S02]  /*1ac60*/  FSEL R212, R105, -INF , !P4 ;  /* 0xff80000069d47808 */ /* 0x000fe40006000000 */
[C---:B------:R-:W-:Y:S02]  /*1ac70*/  ISETP.GE.OR P0, PT, R5.reuse, R230, !P0 ;  /* 0x000000e60500720c */ /* 0x040fe40004706670 */
[C---:B------:R-:W-:Y:S02]  /*1ac80*/  ISETP.GE.OR P2, PT, R6.reuse, R232, !P2 ;  /* 0x000000e80600720c */ /* 0x040fe40005746670 */
[C---:B------:R-:W-:Y:S02]  /*1ac90*/  ISETP.GE.AND P4, PT, R6.reuse, R227, PT ;  /* 0x000000e30600720c */ /* 0x040fe40003f86270 */
[----:B------:R-:W-:Y:S02]  /*1aca0*/  ISETP.GE.AND P6, PT, R5, R228, PT ;  /* 0x000000e40500720c */ /* 0x000fe40003fc6270 */
[C---:B------:R-:W-:Y:S02]  /*1acb0*/  ISETP.GE.OR P1, PT, R6.reuse, R230, !P1 ;  /* 0x000000e60600720c */ /* 0x040fe40004f26670 */
[----:B------:R-:W-:Y:S01]  /*1acc0*/  FSEL R219, R109, -INF , !P0 ;  /* 0xff8000006ddb7808 */ /* 0x000fe20004000000 */
[----:B------:R-:W-:Y:S01]  /*1acd0*/  IMAD.MOV.U32 R109, RZ, RZ, R12 ;  /* 0x000000ffff6d7224 */ /* 0x000fe200078e000c */
[----:B------:R-:W-:Y:S01]  /*1ace0*/  FSEL R17, R17, -INF , !P2 ;  /* 0xff80000011117808 */ /* 0x000fe20005000000 */
[----:B------:R-:W3:Y:S01]  /*1acf0*/  MUFU.TANH R12, R131 ;  /* 0x00000083000c7308 */ /* 0x000ee20000002400 */
[----:B------:R-:W-:Y:S02]  /*1ad00*/  ISETP.GE.OR P2, PT, R5, R232, !P6 ;  /* 0x000000e80500720c */ /* 0x000fe40007746670 */
[----:B------:R-:W-:Y:S02]  /*1ad10*/  FSEL R27, R27, -INF , !P5 ;  /* 0xff8000001b1b7808 */ /* 0x000fe40006800000 */
[----:B------:R-:W-:Y:S02]  /*1ad20*/  ISETP.GE.OR P0, PT, R6, R231, !P4 ;  /* 0x000000e70600720c */ /* 0x000fe40006706670 */
[----:B------:R-:W-:Y:S02]  /*1ad30*/  FSEL R82, R108, -INF , !P1 ;  /* 0xff8000006c527808 */ /* 0x000fe40004800000 */
[----:B------:R-:W-:Y:S02]  /*1ad40*/  ISETP.GE.AND P5, PT, R4, R228, PT ;  /* 0x000000e40400720c */ /* 0x000fe40003fa6270 */
[-C--:B------:R-:W-:Y:S02]  /*1ad50*/  ISETP.GE.AND P1, PT, R5, R227.reuse, PT ;  /* 0x000000e30500720c */ /* 0x080fe40003f26270 */
[----:B------:R-:W-:Y:S02]  /*1ad60*/  FSEL R15, R15, -INF , !P2 ;  /* 0xff8000000f0f7808 */ /* 0x000fe40005000000 */
[----:B------:R-:W-:Y:S02]  /*1ad70*/  FSEL R20, R20, -INF , !P0 ;  /* 0xff80000014147808 */ /* 0x000fe40004000000 */
[C---:B------:R-:W-:Y:S02]  /*1ad80*/  ISETP.GE.AND P0, PT, R4.reuse, R227, PT ;  /* 0x000000e30400720c */ /* 0x040fe40003f06270 */
[C---:B------:R-:W-:Y:S02]  /*1ad90*/  ISETP.GE.OR P2, PT, R4.reuse, R232, !P5 ;  /* 0x000000e80400720c */ /* 0x040fe40006f46670 */
[----:B------:R-:W-:Y:S02]  /*1ada0*/  ISETP.GE.AND P4, PT, R3, R228, PT ;  /* 0x000000e40300720c */ /* 0x000fe40003f86270 */
[-C--:B------:R-:W-:Y:S02]  /*1adb0*/  ISETP.GE.OR P1, PT, R5, R231.reuse, !P1 ;  /* 0x000000e70500720c */ /* 0x080fe40004f26670 */
[----:B------:R-:W-:Y:S02]  /*1adc0*/  ISETP.GE.OR P0, PT, R4, R231, !P0 ;  /* 0x000000e70400720c */ /* 0x000fe40004706670 */
[----:B------:R-:W-:Y:S02]  /*1add0*/  FSEL R14, R14, -INF , !P2 ;  /* 0xff8000000e0e7808 */ /* 0x000fe40005000000 */
[----:B------:R-:W-:Y:S02]  /*1ade0*/  ISETP.GE.OR P2, PT, R3, R232, !P4 ;  /* 0x000000e80300720c */ /* 0x000fe40006746670 */
[----:B----4-:R-:W-:Y:S02]  /*1adf0*/  FSEL R19, R19, -INF , !P1 ;  /* 0xff80000013137808 */ /* 0x010fe40004800000 */
[-C--:B------:R-:W-:Y:S02]  /*1ae00*/  ISETP.GE.AND P1, PT, R4, R226.reuse, PT ;  /* 0x000000e20400720c */ /* 0x080fe40003f26270 */
[----:B------:R-:W-:Y:S02]  /*1ae10*/  FSEL R18, R18, -INF , !P0 ;  /* 0xff80000012127808 */ /* 0x000fe40004000000 */
[C---:B------:R-:W-:Y:S01]  /*1ae20*/  IADD3 R2, R0.reuse, 0x78, RZ ;  /* 0x0000007800027810 */ /* 0x040fe20007ffe0ff */
[----:B------:R-:W-:Y:S01]  /*1ae30*/  VIADD R0, R0, 0x79 ;  /* 0x0000007900007836 */ /* 0x000fe20000000000 */
[----:B------:R-:W-:Y:S02]  /*1ae40*/  ISETP.GE.AND P0, PT, R3, R226, PT ;  /* 0x000000e20300720c */ /* 0x000fe40003f06270 */
[----:B------:R-:W-:Y:S02]  /*1ae50*/  FSEL R13, R13, -INF , !P2 ;  /* 0xff8000000d0d7808 */ /* 0x000fe40005000000 */
[-C--:B------:R-:W-:Y:S02]  /*1ae60*/  ISETP.GE.OR P2, PT, R4, R230.reuse, !P1 ;  /* 0x000000e60400720c */ /* 0x080fe40004f46670 */
[C---:B------:R-:W-:Y:S02]  /*1ae70*/  ISETP.GE.OR P1, PT, R3.reuse, R230, !P0 ;  /* 0x000000e60300720c */ /* 0x040fe40004726670 */
[----:B------:R-:W-:Y:S02]  /*1ae80*/  ISETP.GE.AND P6, PT, R3, R227, PT ;  /* 0x000000e30300720c */ /* 0x000fe40003fc6270 */
[----:B------:R-:W-:Y:S02]  /*1ae90*/  ISETP.GE.AND P0, PT, R0, R226, PT ;  /* 0x000000e20000720c */ /* 0x000fe40003f06270 */
[----:B------:R-:W-:Y:S02]  /*1aea0*/  FSEL R96, R120, -INF , !P2 ;  /* 0xff80000078607808 */ /* 0x000fe40005000000 */
[C---:B------:R-:W-:Y:S02]  /*1aeb0*/  ISETP.GE.AND P2, PT, R2.reuse, R228, PT ;  /* 0x000000e40200720c */ /* 0x040fe40003f46270 */
[----:B------:R-:W-:Y:S02]  /*1aec0*/  ISETP.GE.AND P5, PT, R2, R226, PT ;  /* 0x000000e20200720c */ /* 0x000fe40003fa6270 */
[----:B--2---:R-:W-:Y:S02]  /*1aed0*/  FSEL R226, R121, -INF , !P1 ;  /* 0xff80000079e27808 */ /* 0x004fe40004800000 */
[----:B------:R-:W-:Y:S02]  /*1aee0*/  ISETP.GE.OR P0, PT, R0, R230, !P0 ;  /* 0x000000e60000720c */ /* 0x000fe40004706670 */
[----:B------:R-:W-:Y:S02]  /*1aef0*/  ISETP.GE.OR P4, PT, R3, R231, !P6 ;  /* 0x000000e70300720c */ /* 0x000fe40007786670 */
[----:B------:R-:W-:Y:S02]  /*1af00*/  ISETP.GE.OR P1, PT, R2, R232, !P2 ;  /* 0x000000e80200720c */ /* 0x000fe40005726670 */
[----:B------:R-:W-:Y:S02]  /*1af10*/  FSEL R233, R125, -INF , !P0 ;  /* 0xff8000007de97808 */ /* 0x000fe40004000000 */
[----:B------:R-:W-:Y:S02]  /*1af20*/  FSEL R16, R16, -INF , !P4 ;  /* 0xff80000010107808 */ /* 0x000fe40006000000 */
[----:B------:R-:W-:Y:S02]  /*1af30*/  ISETP.GE.OR P4, PT, R2, R230, !P5 ;  /* 0x000000e60200720c */ /* 0x000fe40006f86670 */
[C---:B------:R-:W-:Y:S02]  /*1af40*/  ISETP.GE.AND P0, PT, R5.reuse, R225, PT ;  /* 0x000000e10500720c */ /* 0x040fe40003f06270 */
[----:B------:R-:W-:Y:S02]  /*1af50*/  FSEL R128, R128, -INF , !P1 ;  /* 0xff80000080807808 */ /* 0x000fe40004800000 */
[----:B------:R-:W-:Y:S02]  /*1af60*/  ISETP.GE.AND P1, PT, R0, R228, PT ;  /* 0x000000e40000720c */ /* 0x000fe40003f26270 */
[----:B------:R-:W-:Y:S02]  /*1af70*/  ISETP.GE.AND P6, PT, R2, R227, PT ;  /* 0x000000e30200720c */ /* 0x000fe40003fc6270 */
[----:B------:R-:W-:Y:S02]  /*1af80*/  FSEL R113, R124, -INF , !P4 ;  /* 0xff8000007c717808 */ /* 0x000fe40006000000 */
[----:B------:R-:W-:Y:S02]  /*1af90*/  ISETP.GE.OR P5, PT, R5, R229, !P0 ;  /* 0x000000e50500720c */ /* 0x000fe400047a6670 */
[----:B------:R-:W-:Y:S02]  /*1afa0*/  ISETP.GE.OR P0, PT, R0, R232, !P1 ;  /* 0x000000e80000720c */ /* 0x000fe40004f06670 */
[-C--:B------:R-:W-:Y:S02]  /*1afb0*/  ISETP.GE.AND P4, PT, R6, R225.reuse, PT ;  /* 0x000000e10600720c */ /* 0x080fe40003f86270 */
[----:B------:R-:W-:Y:S02]  /*1afc0*/  ISETP.GE.AND P1, PT, R4, R225, PT ;  /* 0x000000e10400720c */ /* 0x000fe40003f26270 */
[----:B------:R-:W-:Y:S02]  /*1afd0*/  ISETP.GE.OR P2, PT, R2, R231, !P6 ;  /* 0x000000e70200720c */ /* 0x000fe40007746670 */
[----:B------:R-:W-:Y:S02]  /*1afe0*/  FMNMX.FTZ R5, R55, R133, !PT ;  /* 0x0000008537057209 */ /* 0x000fe40007810000 */
[-C--:B------:R-:W-:Y:S02]  /*1aff0*/  ISETP.GE.OR P6, PT, R6, R229.reuse, !P4 ;  /* 0x000000e50600720c */ /* 0x080fe400067c6670 */
[----:B------:R-:W-:Y:S02]  /*1b000*/  ISETP.GE.OR P4, PT, R4, R229, !P1 ;  /* 0x000000e50400720c */ /* 0x000fe40004f86670 */
[----:B------:R-:W-:Y:S02]  /*1b010*/  FMNMX.FTZ R4, R57, R134, !PT ;  /* 0x0000008639047209 */ /* 0x000fe40007810000 */
[----:B------:R-:W-:Y:S02]  /*1b020*/  FMNMX.FTZ R5, R201, R5, !PT ;  /* 0x00000005c9057209 */ /* 0x000fe40007810000 */
[----:B-1----:R-:W-:Y:S02]  /*1b030*/  FSEL R11, R11, -INF , !P0 ;  /* 0xff8000000b0b7808 */ /* 0x002fe40004000000 */
[----:B------:R-:W-:Y:S02]  /*1b040*/  FMNMX.FTZ R4, R202, R4, !PT ;  /* 0x00000004ca047209 */ /* 0x000fe40007810000 */
[----:B------:R-:W-:Y:S02]  /*1b050*/  ISETP.GE.AND P0, PT, R0, R227, PT ;  /* 0x000000e30000720c */ /* 0x000fe40003f06270 */
[----:B------:R-:W-:Y:S02]  /*1b060*/  FMNMX.FTZ R5, R204, R5, !PT ;  /* 0x00000005cc057209 */ /* 0x000fe40007810000 */
[----:B------:R-:W-:Y:S02]  /*1b070*/  FMNMX.FTZ R4, R208, R4, !PT ;  /* 0x00000004d0047209 */ /* 0x000fe40007810000 */
[----:B------:R-:W-:Y:S02]  /*1b080*/  ISETP.GE.OR P0, PT, R0, R231, !P0 ;  /* 0x000000e70000720c */ /* 0x000fe40004706670 */
[----:B------:R-:W-:Y:S02]  /*1b090*/  FMNMX.FTZ R5, R67, R5, !PT ;  /* 0x0000000543057209 */ /* 0x000fe40007810000 */
[----:B------:R-:W-:Y:S02]  /*1b0a0*/  FMNMX.FTZ R4, R210, R4, !PT ;  /* 0x00000004d2047209 */ /* 0x000fe40007810000 */
[----:B---3--:R-:W-:Y:S02]  /*1b0b0*/  FSEL R12, R12, -INF , !P0 ;  /* 0xff8000000c0c7808 */ /* 0x008fe40004000000 */
[----:B------:R-:W-:Y:S02]  /*1b0c0*/  FMNMX.FTZ R5, R209, R5, !PT ;  /* 0x00000005d1057209 */ /* 0x000fe40007810000 */
[----:B------:R-:W-:Y:S02]  /*1b0d0*/  ISETP.GE.AND P0, PT, R3, R225, PT ;  /* 0x000000e10300720c */ /* 0x000fe40003f06270 */
[----:B------:R-:W-:Y:S02]  /*1b0e0*/  FMNMX.FTZ R6, R53, R132, !PT ;  /* 0x0000008435067209 */ /* 0x000fe40007810000 */
[----:B------:R-:W-:Y:S02]  /*1b0f0*/  FMNMX.FTZ R4, R239, R4, !PT ;  /* 0x00000004ef047209 */ /* 0x000fe40007810000 */
[----:B------:R-:W-:Y:S02]  /*1b100*/  FSEL R130, R130, -INF , !P2 ;  /* 0xff80000082827808 */ /* 0x000fe40005000000 */
        /* <DEDUP_REMOVED lines=102> */
[----:B------:R-:W-:Y:S02]  /*1b770*/  LOP3.LUT P1, RZ, R224, 0x4, RZ, 0xc0, !PT ;  /* 0x00000004e0ff7812 */ /* 0x000fe4000782c0ff */
[----:B------:R-:W-:Y:S02]  /*1b780*/  FMNMX.FTZ R3, R96, R3, !PT ;  /* 0x0000000360037209 */ /* 0x000fe40007810000 */
[----:B------:R-:W-:Y:S02]  /*1b790*/  FMNMX.FTZ R5, R14, R5, !PT ;  /* 0x000000050e057209 */ /* 0x000fe40007810000 */
[----:B------:R-:W-:Y:S02]  /*1b7a0*/  FSEL R230, R106, -INF , !P1 ;  /* 0xff8000006ae67808 */ /* 0x000fe40004800000 */
[----:B------:R-:W-:Y:S02]  /*1b7b0*/  FMNMX.FTZ R6, R68, R6, !PT ;  /* 0x0000000644067209 */ /* 0x000fe40007810000 */
[----:B------:R-:W-:Y:S02]  /*1b7c0*/  FMNMX.FTZ R3, R226, R3, !PT ;  /* 0x00000003e2037209 */ /* 0x000fe40007810000 */
[----:B------:R-:W-:Y:S02]  /*1b7d0*/  FMNMX.FTZ R5, R13, R5, !PT ;  /* 0x000000050d057209 */ /* 0x000fe40007810000 */
[----:B------:R-:W-:Y:S02]  /*1b7e0*/  FSEL R81, R107, -INF , !P3 ;  /* 0xff8000006b517808 */ /* 0x000fe40005800000 */
[----:B------:R-:W-:Y:S02]  /*1b7f0*/  FMNMX.FTZ R6, R230, R6, !PT ;  /* 0x00000006e6067209 */ /* 0x000fe40007810000 */
[----:B------:R-:W-:Y:S02]  /*1b800*/  FMNMX.FTZ R3, R113, R3, !PT ;  /* 0x0000000371037209 */ /* 0x000fe40007810000 */
[----:B------:R-:W-:Y:S02]  /*1b810*/  ISETP.GE.AND P0, PT, R2, R225, PT ;  /* 0x000000e10200720c */ /* 0x000fe40003f06270 */
[----:B------:R-:W-:Y:S02]  /*1b820*/  FMNMX.FTZ R5, R128, R5, !PT ;  /* 0x0000000580057209 */ /* 0x000fe40007810000 */
[----:B------:R-:W-:Y:S02]  /*1b830*/  FMNMX.FTZ R6, R81, R6, !PT ;  /* 0x0000000651067209 */ /* 0x000fe40007810000 */
[----:B------:R-:W-:Y:S02]  /*1b840*/  FSEL R87, R110, -INF , !P6 ;  /* 0xff8000006e577808 */ /* 0x000fe40007000000 */
[----:B------:R-:W-:Y:S02]  /*1b850*/  FMNMX.FTZ R3, R233, R3, !PT ;  /* 0x00000003e9037209 */ /* 0x000fe40007810000 */
[----:B------:R-:W-:Y:S02]  /*1b860*/  FMNMX.FTZ R5, R11, R5, !PT ;  /* 0x000000050b057209 */ /* 0x000fe40007810000 */
[----:B------:R-:W-:Y:S01]  /*1b870*/  ISETP.GE.OR P1, PT, R2, R229, !P0 ;  /* 0x000000e50200720c */ /* 0x000fe20004726670 */
[----:B------:R-:W2:Y:S01]  /*1b880*/  SHFL.BFLY PT, R8, R3, 0x2, 0x1f ;  /* 0x0c401f0003087f89 */ /* 0x000ea200000e0000 */
[----:B------:R-:W-:Y:S02]  /*1b890*/  FMNMX.FTZ R2, R87, R6, !PT ;  /* 0x0000000657027209 */ /* 0x000fe40007810000 */
[----:B------:R-:W-:Y:S05]  /*1b8a0*/  FSEL R104, R111, -INF , !P5 ;  /* 0xff8000006f687808 */ /* 0x000fea0006800000 */
[----:B------:R-:W3:Y:S01]  /*1b8b0*/  SHFL.BFLY PT, R9, R5, 0x2, 0x1f ;  /* 0x0c401f0005097f89 */ /* 0x000ee200000e0000 */
[----:B------:R-:W-:Y:S02]  /*1b8c0*/  ISETP.GE.AND P0, PT, R0, R225, PT ;  /* 0x000000e10000720c */ /* 0x000fe40003f06270 */
[----:B------:R-:W-:Y:S01]  /*1b8d0*/  FSEL R103, R122, -INF , !P4 ;  /* 0xff8000007a677808 */ /* 0x000fe20006000000 */
[----:B------:R-:W-:Y:S01]  /*1b8e0*/  IMAD.MOV.U32 R122, RZ, RZ, R80 ;  /* 0x000000ffff7a7224 */ /* 0x000fe200078e0050 */
[----:B------:R-:W-:Y:S02]  /*1b8f0*/  FMNMX.FTZ R2, R104, R2, !PT ;  /* 0x0000000268027209 */ /* 0x000fe40007810000 */
[----:B-1----:R-:W-:Y:S02]  /*1b900*/  FMNMX.FTZ R4, R4, R7, !PT ;  /* 0x0000000704047209 */ /* 0x002fe40007810000 */
[----:B------:R-:W-:Y:S02]  /*1b910*/  ISETP.GE.OR P0, PT, R0, R229, !P0 ;  /* 0x000000e50000720c */ /* 0x000fe40004706670 */
[----:B------:R-:W-:Y:S01]  /*1b920*/  FSEL R232, R123, -INF , !P2 ;  /* 0xff8000007be87808 */ /* 0x000fe20005000000 */
[----:B------:R-:W1:Y:S01]  /*1b930*/  SHFL.BFLY PT, R70, R4, 0x1, 0x1f ;  /* 0x0c201f0004467f89 */ /* 0x000e6200000e0000 */
[----:B------:R-:W-:Y:S02]  /*1b940*/  FMNMX.FTZ R0, R103, R2, !PT ;  /* 0x0000000267007209 */ /* 0x000fe40007810000 */
[----:B------:R-:W-:Y:S02]  /*1b950*/  FSEL R78, R126, -INF , !P1 ;  /* 0xff8000007e4e7808 */ /* 0x000fe40004800000 */
[----:B------:R-:W-:Y:S02]  /*1b960*/  FMNMX.FTZ R0, R232, R0, !PT ;  /* 0x00000000e8007209 */ /* 0x000fe40007810000 */
[----:B------:R-:W-:Y:S02]  /*1b970*/  FSEL R72, R72, -INF , !P0 ;  /* 0xff80000048487808 */ /* 0x000fe40004000000 */
[----:B------:R-:W-:Y:S02]  /*1b980*/  FMNMX.FTZ R0, R78, R0, !PT ;  /* 0x000000004e007209 */ /* 0x000fe40007810000 */
[----:B--2---:R-:W-:Y:S02]  /*1b990*/  FMNMX.FTZ R3, R3, R8, !PT ;  /* 0x0000000803037209 */ /* 0x004fe40007810000 */
[----:B------:R-:W-:Y:S02]  /*1b9a0*/  FMNMX.FTZ R0, R72, R0, !PT ;  /* 0x0000000048007209 */ /* 0x000fe40007810000 */
[----:B---3--:R-:W-:Y:S01]  /*1b9b0*/  FMNMX.FTZ R5, R5, R9, !PT ;  /* 0x0000000905057209 */ /* 0x008fe20007810000 */
[----:B------:R-:W2:Y:S01]  /*1b9c0*/  SHFL.BFLY PT, R69, R3, 0x1, 0x1f ;  /* 0x0c201f0003457f89 */ /* 0x000ea200000e0000 */
[----:B------:R-:W-:Y:S07]  /*1b9d0*/  LOP3.LUT P3, RZ, R224, 0x20, RZ, 0xc0, !PT ;  /* 0x00000020e0ff7812 */ /* 0x000fee000786c0ff */
[----:B------:R-:W3:Y:S08]  /*1b9e0*/  SHFL.BFLY PT, R2, R0, 0x2, 0x1f ;  /* 0x0c401f0000027f89 */ /* 0x000ef000000e0000 */
[----:B------:R-:W4:Y:S01]  /*1b9f0*/  SHFL.BFLY PT, R71, R5, 0x1, 0x1f ;  /* 0x0c201f0005477f89 */ /* 0x000f2200000e0000 */
[----:B-1----:R-:W-:Y:S04]  /*1ba00*/  FMNMX.FTZ R70, R4, R70, !PT ;  /* 0x0000004604467209 */ /* 0x002fe80007810000 */
[C---:B------:R-:W-:Y:S01]  /*1ba10*/  FSETP.NEU.FTZ.AND P1, PT, R70.reuse, -INF , PT ;  /* 0xff8000004600780b */ /* 0x040fe20003f3d000 */
[----:B------:R-:W-:Y:S05]  /*1ba20*/  FMUL.FTZ R7, R70, UR4 ;  /* 0x0000000446077c20 */ /* 0x000fea0008410000 */
[----:B------:R-:W-:Y:S02]  /*1ba30*/  FSEL R7, R7, RZ, P1 ;  /* 0x000000ff07077208 */ /* 0x000fe40000800000 */
[----:B--2---:R-:W-:Y:S03]  /*1ba40*/  FMNMX.FTZ R69, R3, R69, !PT ;  /* 0x0000004503457209 */ /* 0x004fe60007810000 */
[--C-:B------:R-:W-:Y:S01]  /*1ba50*/  FFMA.FTZ R93, R52, UR4, -R7.reuse ;  /* 0x00000004345d7c23 */ /* 0x100fe20008010807 */
[--C-:B------:R-:W-:Y:S01]  /*1ba60*/  FFMA.FTZ R227, R16, UR4, -R7.reuse ;  /* 0x0000000410e37c23 */ /* 0x100fe20008010807 */
[--C-:B------:R-:W-:Y:S01]  /*1ba70*/  FFMA.FTZ R111, R64, UR4, -R7.reuse ;  /* 0x00000004406f7c23 */ /* 0x100fe20008010807 */
[----:B---3--:R-:W-:Y:S01]  /*1ba80*/  FMNMX.FTZ R0, R0, R2, !PT ;  /* 0x0000000200007209 */ /* 0x008fe20007810000 */
[--C-:B------:R-:W-:Y:S01]  /*1ba90*/  FFMA.FTZ R2, R55, UR4, -R7.reuse ;  /* 0x0000000437027c23 */ /* 0x100fe20008010807 */
[--C-:B------:R-:W-:Y:S01]  /*1baa0*/  FFMA.FTZ R94, R60, UR4, -R7.reuse ;  /* 0x000000043c5e7c23 */ /* 0x100fe20008010807 */
[--C-:B------:R-:W-:Y:S01]  /*1bab0*/  FFMA.FTZ R92, R51, UR4, -R7.reuse ;  /* 0x00000004335c7c23 */ /* 0x100fe20008010807 */
[--C-:B------:R-:W-:Y:S01]  /*1bac0*/  FFMA.FTZ R95, R43, UR4, -R7.reuse ;  /* 0x000000042b5f7c23 */ /* 0x100fe20008010807 */
[----:B------:R1:W-:Y:S01]  /*1bad0*/  MUFU.EX2 R77, R2 ;  /* 0x00000002004d7308 */ /* 0x0003e20000000800 */
[----:B----4-:R-:W-:Y:S01]  /*1bae0*/  FMNMX.FTZ R71, R5, R71, !PT ;  /* 0x0000004705477209 */ /* 0x010fe20007810000 */
[C---:B------:R-:W-:Y:S01]  /*1baf0*/  FMUL.FTZ R73, R69.reuse, UR4 ;  /* 0x0000000445497c20 */ /* 0x040fe20008410000 */
[----:B------:R-:W-:Y:S01]  /*1bb00*/  FSETP.NEU.FTZ.AND P0, PT, R69, -INF , PT ;  /* 0xff8000004500780b */ /* 0x000fe20003f1d000 */
[--C-:B------:R-:W-:Y:S01]  /*1bb10*/  FFMA.FTZ R107, R48, UR4, -R7.reuse ;  /* 0x00000004306b7c23 */ /* 0x100fe20008010807 */
[C---:B------:R-:W-:Y:S01]  /*1bb20*/  FSETP.NEU.FTZ.AND P2, PT, R71.reuse, -INF , PT ;  /* 0xff8000004700780b */ /* 0x040fe20003f5d000 */
[----:B------:R-:W-:Y:S01]  /*1bb30*/  FMUL.FTZ R5, R71, UR4 ;  /* 0x0000000447057c20 */ /* 0x000fe20008410000 */
[----:B------:R-:W-:Y:S03]  /*1bb40*/  FSEL R73, R73, RZ, P0 ;  /* 0x000000ff49497208 */ /* 0x000fe60000000000 */
[----:B------:R-:W-:Y:S01]  /*1bb50*/  MUFU.EX2 R111, R111 ;  /* 0x0000006f006f7308 */ /* 0x000fe20000000800 */
[--C-:B------:R-:W-:Y:S01]  /*1bb60*/  FFMA.FTZ R124, R36, UR4, -R7.reuse ;  /* 0x00000004247c7c23 */ /* 0x100fe20008010807 */
[----:B------:R-:W-:Y:S01]  /*1bb70*/  FFMA.FTZ R101, R209, UR4, -R7 ;  /* 0x00000004d1657c23 */ /* 0x000fe20008010807 */
[----:B------:R-:W-:Y:S01]  /*1bb80*/  FSEL R5, R5, RZ, P2 ;  /* 0x000000ff05057208 */ /* 0x000fe20001000000 */
[--C-:B------:R-:W-:Y:S01]  /*1bb90*/  FFMA.FTZ R4, R202, UR4, -R73.reuse ;  /* 0x00000004ca047c23 */ /* 0x100fe20008010849 */
[--C-:B------:R-:W-:Y:S01]  /*1bba0*/  FFMA.FTZ R9, R208, UR4, -R73.reuse ;  /* 0x00000004d0097c23 */ /* 0x100fe20008010849 */
[----:B------:R-:W-:Y:S01]  /*1bbb0*/  FFMA.FTZ R8, R210, UR4, -R73 ;  /* 0x00000004d2087c23 */ /* 0x000fe20008010849 */
[----:B------:R-:W-:Y:S03]  /*1bbc0*/  FFMA.FTZ R108, R50, UR4, -R7 ;  /* 0x00000004326c7c23 */ /* 0x000fe60008010807 */
[----:B------:R2:W-:Y:S01]  /*1bbd0*/  MUFU.EX2 R127, R4 ;  /* 0x00000004007f7308 */ /* 0x0005e20000000800 */
[----:B-1----:R-:W-:Y:S01]  /*1bbe0*/  FFMA.FTZ R2, R57, UR4, -R73 ;  /* 0x0000000439027c23 */ /* 0x002fe20008010849 */
[--C-:B------:R-:W-:Y:S01]  /*1bbf0*/  FFMA.FTZ R3, R53, UR4, -R5.reuse ;  /* 0x0000000435037c23 */ /* 0x100fe20008010805 */
[----:B------:R-:W-:Y:S02]  /*1bc00*/  IMAD.MOV.U32 R53, RZ, RZ, R84 ;  /* 0x000000ffff357224 */ /* 0x000fe400078e0054 */
[--C-:B------:R-:W-:Y:S01]  /*1bc10*/  FFMA.FTZ R89, R61, UR4, -R5.reuse ;  /* 0x000000043d597c23 */ /* 0x100fe20008010805 */
[--C-:B------:R-:W-:Y:S01]  /*1bc20*/  FFMA.FTZ R88, R59, UR4, -R5.reuse ;  /* 0x000000043b587c23 */ /* 0x100fe20008010805 */
[--C-:B------:R-:W-:Y:S01]  /*1bc30*/  FFMA.FTZ R228, R11, UR4, -R5.reuse ;  /* 0x000000040be47c23 */ /* 0x100fe20008010805 */
[----:B------:R-:W-:Y:S02]  /*1bc40*/  FFMA.FTZ R114, R47, UR4, -R5 ;  /* 0x000000042f727c23 */ /* 0x000fe40008010805 */
[----:B------:R1:W-:Y:S01]  /*1bc50*/  MUFU.EX2 R84, R2 ;  /* 0x0000000200547308 */ /* 0x0003e20000000800 */
[----:B------:R-:W-:Y:S02]  /*1bc60*/  IMAD.MOV.U32 R47, RZ, RZ, R83 ;  /* 0x000000ffff2f7224 */ /* 0x000fe400078e0053 */
[--C-:B------:R-:W-:Y:S01]  /*1bc70*/  FFMA.FTZ R123, R46, UR4, -R5.reuse ;  /* 0x000000042e7b7c23 */ /* 0x100fe20008010805 */
[----:B------:R-:W-:Y:S01]  /*1bc80*/  MOV R46, R82 ;  /* 0x00000052002e7202 */ /* 0x000fe20000000f00 */
[----:B------:R-:W-:Y:S01]  /*1bc90*/  FFMA.FTZ R121, R45, UR4, -R5 ;  /* 0x000000042d797c23 */ /* 0x000fe20008010805 */
[----:B------:R-:W-:Y:S02]  /*1bca0*/  IMAD.MOV.U32 R45, RZ, RZ, R81 ;  /* 0x000000ffff2d7224 */ /* 0x000fe400078e0051 */
[--C-:B------:R-:W-:Y:S01]  /*1bcb0*/  FFMA.FTZ R120, R41, UR4, -R5.reuse ;  /* 0x0000000429787c23 */ /* 0x100fe20008010805 */
[----:B------:R-:W-:Y:S01]  /*1bcc0*/  IMAD.MOV.U32 R57, RZ, RZ, R98 ;  /* 0x000000ffff397224 */ /* 0x000fe200078e0062 */
[----:B------:R3:W-:Y:S01]  /*1bcd0*/  MUFU.EX2 R76, R3 ;  /* 0x00000003004c7308 */ /* 0x0007e20000000800 */
[----:B--2---:R-:W-:Y:S01]  /*1bce0*/  FFMA.FTZ R4, R62, UR4, -R5 ;  /* 0x000000043e047c23 */ /* 0x004fe20008010805 */
[--C-:B------:R-:W-:Y:S01]  /*1bcf0*/  FFMA.FTZ R62, R207, UR4, -R7.reuse ;  /* 0x00000004cf3e7c23 */ /* 0x100fe20008010807 */
[----:B------:R-:W-:Y:S01]  /*1bd00*/  FFMA.FTZ R59, R66, UR4, -R7 ;  /* 0x00000004423b7c23 */ /* 0x000fe20008010807 */
[--C-:B------:R-:W-:Y:S01]  /*1bd10*/  FFMA.FTZ R6, R63, UR4, -R5.reuse ;  /* 0x000000043f067c23 */ /* 0x100fe20008010805 */
[--C-:B------:R-:W-:Y:S01]  /*1bd20*/  FFMA.FTZ R63, R203, UR4, -R5.reuse ;  /* 0x00000004cb3f7c23 */ /* 0x100fe20008010805 */
[--C-:B------:R-:W-:Y:S01]  /*1bd30*/  FFMA.FTZ R100, R206, UR4, -R5.reuse ;  /* 0x00000004ce647c23 */ /* 0x100fe20008010805 */
[--C-:B------:R-:W-:Y:S03]  /*1bd40*/  FFMA.FTZ R116, R49, UR4, -R5.reuse ;  /* 0x0000000431747c23 */ /* 0x100fe60008010805 */
[----:B------:R-:W2:Y:S01]  /*1bd50*/  MUFU.EX2 R80, R4 ;  /* 0x0000000400507308 */ /* 0x000ea20000000800 */
[--C-:B-1----:R-:W-:Y:S01]  /*1bd60*/  FFMA.FTZ R2, R200, UR4, -R5.reuse ;  /* 0x00000004c8027c23 */ /* 0x102fe20008010805 */
[--C-:B------:R-:W-:Y:S01]  /*1bd70*/  FFMA.FTZ R131, R38, UR4, -R5.reuse ;  /* 0x0000000426837c23 */ /* 0x100fe20008010805 */
[--C-:B------:R-:W-:Y:S01]  /*1bd80*/  FFMA.FTZ R129, R37, UR4, -R5.reuse ;  /* 0x0000000425817c23 */ /* 0x100fe20008010805 */
[--C-:B------:R-:W-:Y:S01]  /*1bd90*/  FFMA.FTZ R126, R33, UR4, -R5.reuse ;  /* 0x00000004217e7c23 */ /* 0x100fe20008010805 */
[--C-:B------:R-:W-:Y:S01]  /*1bda0*/  FFMA.FTZ R79, R17, UR4, -R5.reuse ;  /* 0x00000004114f7c23 */ /* 0x100fe20008010805 */
[--C-:B------:R-:W-:Y:S01]  /*1bdb0*/  FFMA.FTZ R14, R14, UR4, -R5.reuse ;  /* 0x000000040e0e7c23 */ /* 0x100fe20008010805 */
[----:B------:R-:W-:Y:S03]  /*1bdc0*/  FFMA.FTZ R13, R13, UR4, -R5 ;  /* 0x000000040d0d7c23 */ /* 0x000fe60008010805 */
[----:B------:R1:W-:Y:S01]  /*1bdd0*/  MUFU.EX2 R91, R2 ;  /* 0x00000002005b7308 */ /* 0x0003e20000000800 */
[----:B---3--:R-:W3:Y:S01]  /*1bde0*/  SHFL.BFLY PT, R3, R0, 0x1, 0x1f ;  /* 0x0c201f0000037f89 */ /* 0x008ee200000e0000 */
[----:B------:R-:W-:Y:S02]  /*1bdf0*/  IMAD.MOV.U32 R61, RZ, RZ, R97 ;  /* 0x000000ffff3d7224 */ /* 0x000fe400078e0061 */
[--C-:B------:R-:W-:Y:S01]  /*1be00*/  FFMA.FTZ R97, R44, UR4, -R7.reuse ;  /* 0x000000042c617c23 */ /* 0x100fe20008010807 */
[--C-:B------:R-:W-:Y:S01]  /*1be10*/  FFMA.FTZ R118, R42, UR4, -R7.reuse ;  /* 0x000000042a767c23 */ /* 0x100fe20008010807 */
[--C-:B------:R-:W-:Y:S01]  /*1be20*/  FFMA.FTZ R117, R39, UR4, -R7.reuse ;  /* 0x0000000427757c23 */ /* 0x100fe20008010807 */
[--C-:B------:R-:W-:Y:S01]  /*1be30*/  FFMA.FTZ R125, R35, UR4, -R7.reuse ;  /* 0x00000004237d7c23 */ /* 0x100fe20008010807 */
[----:B------:R-:W-:Y:S02]  /*1be40*/  FFMA.FTZ R206, R28, UR4, -R7 ;  /* 0x000000041cce7c23 */ /* 0x000fe40008010807 */
[----:B------:R4:W-:Y:S01]  /*1be50*/  MUFU.EX2 R99, R6 ;  /* 0x0000000600637308 */ /* 0x0009e20000000800 */
[--C-:B------:R-:W-:Y:S01]  /*1be60*/  FFMA.FTZ R115, R54, UR4, -R5.reuse ;  /* 0x0000000436737c23 */ /* 0x100fe20008010805 */
[----:B------:R-:W-:Y:S02]  /*1be70*/  IMAD.MOV.U32 R54, RZ, RZ, R102 ;  /* 0x000000ffff367224 */ /* 0x000fe400078e0066 */
[--C-:B------:R-:W-:Y:S01]  /*1be80*/  FFMA.FTZ R208, R26, UR4, -R5.reuse ;  /* 0x000000041ad07c23 */ /* 0x100fe20008010805 */
[--C-:B------:R-:W-:Y:S01]  /*1be90*/  FFMA.FTZ R102, R128, UR4, -R5.reuse ;  /* 0x0000000480667c23 */ /* 0x100fe20008010805 */
[--C-:B------:R-:W-:Y:S01]  /*1bea0*/  FFMA.FTZ R26, R21, UR4, -R5.reuse ;  /* 0x00000004151a7c23 */ /* 0x100fe20008010805 */
[--C-:B------:R-:W-:Y:S01]  /*1beb0*/  FFMA.FTZ R110, R58, UR4, -R5.reuse ;  /* 0x000000043a6e7c23 */ /* 0x100fe20008010805 */
[----:B------:R-:W-:Y:S02]  /*1bec0*/  FFMA.FTZ R119, R40, UR4, -R5 ;  /* 0x0000000428777c23 */ /* 0x000fe40008010805 */
[----:B------:R-:W-:Y:S01]  /*1bed0*/  MUFU.EX2 R105, R8 ;  /* 0x0000000800697308 */ /* 0x000fe20000000800 */
[--C-:B-1----:R-:W-:Y:S01]  /*1bee0*/  FFMA.FTZ R2, R201, UR4, -R7.reuse ;  /* 0x00000004c9027c23 */ /* 0x102fe20008010807 */
[----:B--2---:R-:W-:Y:S02]  /*1bef0*/  IMAD.MOV.U32 R41, RZ, RZ, R80 ;  /* 0x000000ffff297224 */ /* 0x004fe400078e0050 */
[--C-:B------:R-:W-:Y:S01]  /*1bf00*/  FFMA.FTZ R58, R65, UR4, -R7.reuse ;  /* 0x00000004413a7c23 */ /* 0x100fe20008010807 */
[----:B------:R-:W1:Y:S01]  /*1bf10*/  LDSM.16.MT88.4 R80, [R214+0x8000] ;  /* 0x00800000d650783b */ /* 0x000e620000004200 */
[--C-:B------:R-:W-:Y:S01]  /*1bf20*/  FFMA.FTZ R128, R34, UR4, -R7.reuse ;  /* 0x0000000422807c23 */ /* 0x100fe20008010807 */
[--C-:B------:R-:W-:Y:S01]  /*1bf30*/  FFMA.FTZ R201, R30, UR4, -R7.reuse ;  /* 0x000000041ec97c23 */ /* 0x100fe20008010807 */
[----:B------:R-:W-:Y:S02]  /*1bf40*/  FFMA.FTZ R207, R27, UR4, -R7 ;  /* 0x000000041bcf7c23 */ /* 0x000fe40008010807 */
[----:B------:R2:W-:Y:S01]  /*1bf50*/  MUFU.EX2 R75, R2 ;  /* 0x00000002004b7308 */ /* 0x0005e20000000800 */
[----:B---3--:R-:W-:Y:S01]  /*1bf60*/  FMNMX.FTZ R68, R0, R3, !PT ;  /* 0x0000000300447209 */ /* 0x008fe20007810000 */
[----:B------:R-:W-:Y:S01]  /*1bf70*/  FFMA.FTZ R210, R24, UR4, -R5 ;  /* 0x0000000418d27c23 */ /* 0x000fe20008010805 */
[----:B------:R-:W-:Y:S01]  /*1bf80*/  FSEL R0, R69, RZ, P0 ;  /* 0x000000ff45007208 */ /* 0x000fe20000000000 */
[--C-:B------:R-:W-:Y:S01]  /*1bf90*/  FFMA.FTZ R209, R25, UR4, -R7.reuse ;  /* 0x0000000419d17c23 */ /* 0x100fe20008010807 */
[C---:B------:R-:W-:Y:S01]  /*1bfa0*/  FSETP.NEU.FTZ.AND P0, PT, R68.reuse, -INF , PT ;  /* 0xff8000004400780b */ /* 0x040fe20003f1d000 */
[----:B------:R-:W-:Y:S01]  /*1bfb0*/  FMUL.FTZ R74, R68, UR4 ;  /* 0x00000004444a7c20 */ /* 0x000fe20008410000 */
[----:B------:R-:W-:Y:S03]  /*1bfc0*/  FFMA.FTZ R130, R130, UR4, -R7 ;  /* 0x0000000482827c23 */ /* 0x000fe60008010807 */
[----:B------:R-:W-:Y:S01]  /*1bfd0*/  MUFU.EX2 R98, R9 ;  /* 0x0000000900627308 */ /* 0x000fe20000000800 */
[----:B------:R-:W-:Y:S01]  /*1bfe0*/  FADD.FTZ R4, -R0, R134 ;  /* 0x0000008600047221 */ /* 0x000fe20000010100 */
[----:B------:R-:W-:Y:S01]  /*1bff0*/  FSEL R0, R68, RZ, P0 ;  /* 0x000000ff44007208 */ /* 0x000fe20000000000 */
[----:B------:R-:W-:Y:S01]  /*1c000*/  IMAD.MOV.U32 R11, RZ, RZ, R13 ;  /* 0x000000ffff0b7224 */ /* 0x000fe200078e000d */
[----:B------:R-:W-:Y:S02]  /*1c010*/  FSEL R74, R74, RZ, P0 ;  /* 0x000000ff4a4a7208 */ /* 0x000fe40000000000 */
[----:B------:R-:W-:Y:S01]  /*1c020*/  MOV R134, R78 ;  /* 0x0000004e00867202 */ /* 0x000fe20000000f00 */
[----:B----4-:R-:W-:Y:S03]  /*1c030*/  FADD.FTZ R6, -R0, R135 ;  /* 0x0000008700067221 */ /* 0x010fe60000010100 */
[----:B------:R-:W-:Y:S01]  /*1c040*/  MUFU.EX2 R100, R100 ;  /* 0x0000006400647308 */ /* 0x000fe20000000800 */
[----:B--2---:R-:W-:Y:S01]  /*1c050*/  FSEL R2, R71, RZ, P2 ;  /* 0x000000ff47027208 */ /* 0x004fe20001000000 */
[----:B------:R-:W-:Y:S01]  /*1c060*/  FFMA.FTZ R0, R204, UR4, -R7 ;  /* 0x00000004cc007c23 */ /* 0x000fe20008010807 */
[--C-:B------:R-:W-:Y:S01]  /*1c070*/  FFMA.FTZ R135, R32, UR4, -R5.reuse ;  /* 0x0000000420877c23 */ /* 0x100fe20008010805 */
[--C-:B------:R-:W-:Y:S01]  /*1c080*/  FFMA.FTZ R78, R23, UR4, -R5.reuse ;  /* 0x00000004174e7c23 */ /* 0x100fe20008010805 */
[----:B------:R-:W-:Y:S01]  /*1c090*/  FFMA.FTZ R8, R234, UR4, -R74 ;  /* 0x00000004ea087c23 */ /* 0x000fe2000801084a */
[----:B------:R-:W-:Y:S01]  /*1c0a0*/  FADD.FTZ R3, -R2, R132 ;  /* 0x0000008402037221 */ /* 0x000fe20000010100 */
[----:B------:R-:W-:Y:S03]  /*1c0b0*/  FSEL R2, R70, RZ, P1 ;  /* 0x000000ff46027208 */ /* 0x000fe60000800000 */
[----:B------:R2:W3:Y:S01]  /*1c0c0*/  MUFU.EX2 R55, R0 ;  /* 0x0000000000377308 */ /* 0x0004e20000000800 */
[----:B------:R-:W-:Y:S01]  /*1c0d0*/  FFMA.FTZ R204, R29, UR4, -R5 ;  /* 0x000000041dcc7c23 */ /* 0x000fe20008010805 */
[----:B------:R-:W-:Y:S01]  /*1c0e0*/  FFMA.FTZ R234, R20, UR4, -R7 ;  /* 0x0000000414ea7c23 */ /* 0x000fe20008010807 */
[----:B------:R-:W-:Y:S02]  /*1c0f0*/  IMAD.MOV.U32 R29, RZ, RZ, R45 ;  /* 0x000000ffff1d7224 */ /* 0x000fe400078e002d */
[----:B------:R-:W-:Y:S01]  /*1c100*/  FADD.FTZ R2, -R2, R133 ;  /* 0x0000008502027221 */ /* 0x000fe20000010100 */
[----:B------:R-:W-:Y:S02]  /*1c110*/  IMAD.MOV.U32 R133, RZ, RZ, R10 ;  /* 0x000000ffff857224 */ /* 0x000fe400078e000a */
[----:B------:R-:W-:Y:S01]  /*1c120*/  FFMA.FTZ R10, R67, UR4, -R7 ;  /* 0x00000004430a7c23 */ /* 0x000fe20008010807 */
[----:B------:R-:W-:Y:S01]  /*1c130*/  IMAD.MOV.U32 R67, RZ, RZ, R222 ;  /* 0x000000ffff437224 */ /* 0x000fe200078e00de */
[----:B------:R4:W-:Y:S01]  /*1c140*/  MUFU.EX2 R202, R8 ;  /* 0x0000000800ca7308 */ /* 0x0009e20000000800 */
[----:B------:R-:W-:Y:S01]  /*1c150*/  FFMA.FTZ R222, R15, UR4, -R5 ;  /* 0x000000040fde7c23 */ /* 0x000fe20008010805 */
[----:B------:R-:W-:Y:S02]  /*1c160*/  IMAD.MOV.U32 R40, RZ, RZ, R133 ;  /* 0x000000ffff287224 */ /* 0x000fe400078e0085 */
[----:B------:R-:W-:Y:S01]  /*1c170*/  FMUL.FTZ R2, R2, UR4 ;  /* 0x0000000402027c20 */ /* 0x000fe20008410000 */
[----:B------:R-:W-:Y:S02]  /*1c180*/  IMAD.MOV.U32 R133, RZ, RZ, R53 ;  /* 0x000000ffff857224 */ /* 0x000fe400078e0035 */
[----:B------:R-:W-:Y:S01]  /*1c190*/  FFMA.FTZ R132, R12, UR4, -R7 ;  /* 0x000000040c847c23 */ /* 0x000fe20008010807 */
[----:B------:R-:W-:Y:S01]  /*1c1a0*/  IMAD.MOV.U32 R24, RZ, RZ, R40 ;  /* 0x000000ffff187224 */ /* 0x000fe200078e0028 */
[----:B------:R-:W-:Y:S01]  /*1c1b0*/  PLOP3.LUT P0, PT, PT, PT, UP0, 0x80, 0x0 ;  /* 0x000000000000781c */ /* 0x000fe20003f0f008 */
[----:B------:R1:W-:Y:S01]  /*1c1c0*/  MUFU.EX2 R106, R10 ;  /* 0x0000000a006a7308 */ /* 0x0003e20000000800 */
[--C-:B--2---:R-:W-:Y:S01]  /*1c1d0*/  FFMA.FTZ R0, R205, UR4, -R74.reuse ;  /* 0x00000004cd007c23 */ /* 0x104fe2000801084a */
[----:B---3--:R-:W-:Y:S02]  /*1c1e0*/  IMAD.MOV.U32 R49, RZ, RZ, R55 ;  /* 0x000000ffff317224 */ /* 0x008fe400078e0037 */
[----:B------:R-:W-:Y:S01]  /*1c1f0*/  FFMA.FTZ R205, R31, UR4, -R5 ;  /* 0x000000041fcd7c23 */ /* 0x000fe20008010805 */
[----:B------:R-:W-:Y:S02]  /*1c200*/  IMAD.MOV.U32 R55, RZ, RZ, R221 ;  /* 0x000000ffff377224 */ /* 0x000fe400078e00dd */
[----:B------:R-:W-:Y:S01]  /*1c210*/  FFMA.FTZ R221, R18, UR4, -R7 ;  /* 0x0000000412dd7c23 */ /* 0x000fe20008010807 */
[----:B------:R-:W-:Y:S01]  /*1c220*/  FFMA.FTZ R5, R235, UR4, -R74 ;  /* 0x00000004eb057c23 */ /* 0x000fe2000801084a */
[----:B------:R-:W-:Y:S01]  /*1c230*/  IMAD.MOV.U32 R38, RZ, RZ, R49 ;  /* 0x000000ffff267224 */ /* 0x000fe200078e0031 */
[----:B------:R2:W-:Y:S01]  /*1c240*/  MUFU.EX2 R200, R0 ;  /* 0x0000000000c87308 */ /* 0x0005e20000000800 */
[----:B----4-:R-:W-:Y:S01]  /*1c250*/  FMUL.FTZ R8, R6, UR4 ;  /* 0x0000000406087c20 */ /* 0x010fe20008410000 */
[----:B------:R-:W-:Y:S02]  /*1c260*/  IMAD.MOV.U32 R40, RZ, RZ, R47 ;  /* 0x000000ffff287224 */ /* 0x000fe400078e002f */
[----:B------:R-:W-:Y:S01]  /*1c270*/  FFMA.FTZ R235, R19, UR4, -R7 ;  /* 0x0000000413eb7c23 */ /* 0x000fe20008010807 */
[----:B------:R-:W-:Y:S02]  /*1c280*/  IMAD.MOV.U32 R45, RZ, RZ, R61 ;  /* 0x000000ffff2d7224 */ /* 0x000fe400078e003d */
[----:B------:R-:W-:Y:S03]  /*1c290*/  IMAD.MOV.U32 R61, RZ, RZ, R90 ;  /* 0x000000ffff3d7224 */ /* 0x000fe600078e005a */
[----:B------:R-:W-:Y:S01]  /*1c2a0*/  MUFU.EX2 R15, R5 ;  /* 0x00000005000f7308 */ /* 0x000fe20000000800 */
[----:B-1----:R-:W3:Y:S01]  /*1c2b0*/  LDL.LU R10, [R1+0x5c] ;  /* 0x00005c00010a7983 */ /* 0x002ee20000300800 */
[----:B------:R-:W-:Y:S02]  /*1c2c0*/  IMAD.MOV.U32 R47, RZ, RZ, R55 ;  /* 0x000000ffff2f7224 */ /* 0x000fe400078e0037 */
[----:B------:R-:W-:Y:S01]  /*1c2d0*/  IMAD.MOV.U32 R30, RZ, RZ, R40 ;  /* 0x000000ffff1e7224 */ /* 0x000fe200078e0028 */
[----:B------:R-:W4:Y:S01]  /*1c2e0*/  LDL.LU R9, [R1+0x60] ;  /* 0x0000600001097983 */ /* 0x000f220000300800 */
[----:B------:R-:W-:Y:S04]  /*1c2f0*/  IMAD.MOV.U32 R43, RZ, RZ, R45 ;  /* 0x000000ffff2b7224 */ /* 0x000fe800078e002d */
[----:B------:R-:W1:Y:S01]  /*1c300*/  MUFU.EX2 R2, R2 ;  /* 0x0000000200027308 */ /* 0x000e620000000800 */
[----:B--2---:R-:W-:Y:S01]  /*1c310*/  FFMA.FTZ R0, R211, UR4, -R74 ;  /* 0x00000004d3007c23 */ /* 0x004fe2000801084a */
[----:B------:R-:W-:Y:S01]  /*1c320*/  FFMA.FTZ R211, R22, UR4, -R7 ;  /* 0x0000000416d37c23 */ /* 0x000fe20008010807 */
[----:B------:R-:W-:Y:S02]  /*1c330*/  IMAD.MOV.U32 R31, RZ, RZ, R46 ;  /* 0x000000ffff1f7224 */ /* 0x000fe400078e002e */
[----:B------:R-:W-:Y:S02]  /*1c340*/  IMAD.MOV.U32 R46, RZ, RZ, R67 ;  /* 0x000000ffff2e7224 */ /* 0x000fe400078e0043 */
[----:B------:R-:W-:Y:S03]  /*1c350*/  IMAD.MOV.U32 R27, RZ, RZ, R31 ;  /* 0x000000ffff1b7224 */ /* 0x000fe600078e001f */
[----:B------:R2:W-:Y:S01]  /*1c360*/  MUFU.EX2 R203, R0 ;  /* 0x0000000000cb7308 */ /* 0x0005e20000000800 */
[----:B------:R-:W-:Y:S09]  /*1c370*/  MOV R31, R57 ;  /* 0x00000039001f7202 */ /* 0x000ff20000000f00 */
[----:B------:R-:W-:Y:S01]  /*1c380*/  MUFU.EX2 R101, R101 ;  /* 0x0000006500657308 */ /* 0x000fe20000000800 */
[C---:B-1----:R-:W-:Y:S01]  /*1c390*/  FMUL.FTZ R23, R2.reuse, R159 ;  /* 0x0000009f02177220 */ /* 0x042fe20000410000 */
[C---:B------:R-:W-:Y:S01]  /*1c3a0*/  FMUL.FTZ R18, R2.reuse, R162 ;  /* 0x000000a202127220 */ /* 0x040fe20000410000 */
[----:B------:R-:W-:Y:S01]  /*1c3b0*/  IMAD.MOV.U32 R159, RZ, RZ, R41 ;  /* 0x000000ffff9f7224 */ /* 0x000fe200078e0029 */
[----:B------:R-:W-:Y:S01]  /*1c3c0*/  MOV R41, R54 ;  /* 0x0000003600297202 */ /* 0x000fe20000000f00 */
[----:B------:R-:W-:Y:S02]  /*1c3d0*/  IMAD.MOV.U32 R162, RZ, RZ, R38 ;  /* 0x000000ffffa27224 */ /* 0x000fe400078e0026 */
[C---:B------:R-:W-:Y:S01]  /*1c3e0*/  FMUL.FTZ R6, R2.reuse, R166 ;  /* 0x000000a602067220 */ /* 0x040fe20000410000 */
[----:B------:R-:W-:Y:S02]  /*1c3f0*/  FMUL.FTZ R7, R2, R167 ;  /* 0x000000a702077220 */ /* 0x000fe40000410000 */
[----:B------:R-:W-:Y:S01]  /*1c400*/  MUFU.EX2 R110, R110 ;  /* 0x0000006e006e7308 */ /* 0x000fe20000000800 */
[----:B--2---:R-:W-:Y:S01]  /*1c410*/  FMUL.FTZ R0, R3, UR4 ;  /* 0x0000000403007c20 */ /* 0x004fe20008410000 */
[----:B------:R-:W-:Y:S01]  /*1c420*/  FMUL.FTZ R3, R4, UR4 ;  /* 0x0000000404037c20 */ /* 0x000fe20008410000 */
        /* <DEDUP_REMOVED lines=14> */
[----:B------:R-:W-:Y:S01]  /*1c510*/  IMAD.MOV.U32 R42, RZ, RZ, R41 ;  /* 0x000000ffff2a7224 */ /* 0x000fe200078e0029 */
[----:B------:R-:W-:Y:S01]  /*1c520*/  MOV R147, R103 ;  /* 0x0000006700937202 */ /* 0x000fe20000000f00 */
[----:B------:R-:W-:Y:S02]  /*1c530*/  IMAD.MOV.U32 R151, RZ, RZ, R130 ;  /* 0x000000ffff977224 */ /* 0x000fe400078e0082 */
[----:B------:R-:W-:Y:S02]  /*1c540*/  IMAD.MOV.U32 R146, RZ, RZ, R102 ;  /* 0x000000ffff927224 */ /* 0x000fe400078e0066 */
[----:B------:R-:W-:Y:S03]  /*1c550*/  IMAD.MOV.U32 R158, RZ, RZ, R109 ;  /* 0x000000ffff9e7224 */ /* 0x000fe600078e006d */
[----:B------:R-:W-:Y:S01]  /*1c560*/  MUFU.EX2 R103, R62 ;  /* 0x0000003e00677308 */ /* 0x000fe20000000800 */
[C---:B-1----:R-:W-:Y:S01]  /*1c570*/  FMUL.FTZ R4, R0.reuse, R164 ;  /* 0x000000a400047220 */ /* 0x042fe20000410000 */
        /* <DEDUP_REMOVED lines=17> */
[----:B------:R-:W-:Y:S01]  /*1c690*/  IMAD.MOV.U32 R160, RZ, RZ, R14 ;  /* 0x000000ffffa07224 */ /* 0x000fe200078e000e */
[----:B------:R-:W-:Y:S01]  /*1c6a0*/  MOV R164, R29 ;  /* 0x0000001d00a47202 */ /* 0x000fe20000000f00 */
[----:B------:R-:W-:Y:S02]  /*1c6b0*/  IMAD.MOV.U32 R14, RZ, RZ, R46 ;  /* 0x000000ffff0e7224 */ /* 0x000fe400078e002e */
[----:B------:R-:W-:Y:S03]  /*1c6c0*/  IMAD.MOV.U32 R165, RZ, RZ, R26 ;  /* 0x000000ffffa57224 */ /* 0x000fe600078e001a */
        /* <DEDUP_REMOVED lines=22> */
[----:B------:R-:W-:Y:S02]  /*1c830*/  IMAD.MOV.U32 R148, RZ, RZ, R134 ;  /* 0x000000ffff947224 */ /* 0x000fe400078e0086 */
[----:B------:R-:W-:Y:S07]  /*1c840*/  FFMA.FTZ R161, R161, UR4, -R73 ;  /* 0x00000004a1a17c23 */ /* 0x000fee0008010849 */
[----:B------:R-:W-:Y:S10]  /*1c850*/  MUFU.EX2 R134, R115 ;  /* 0x0000007300867308 */ /* 0x000ff40000000800 */
[----:B------:R-:W-:Y:S01]  /*1c860*/  MUFU.EX2 R164, R89 ;  /* 0x0000005900a47308 */ /* 0x000fe20000000800 */
[----:B---3--:R-:W-:Y:S01]  /*1c870*/  FFMA.FTZ R10, R0, R10, R76 ;  /* 0x0000000a000a7223 */ /* 0x008fe2000001004c */
[C---:B------:R-:W-:Y:S08]  /*1c880*/  F2FP.BF16.F32.PACK_AB R76, R91.reuse, R76 ;  /* 0x0000004c5b4c723e */ /* 0x040ff000000010ff */
[----:B------:R1:W2:Y:S01]  /*1c890*/  MUFU.EX2 R0, R3 ;  /* 0x0000000300007308 */ /* 0x0002a20000000800 */
[----:B----4-:R-:W-:Y:S01]  /*1c8a0*/  FFMA.FTZ R90, R2, R9, R77 ;  /* 0x00000009025a7223 */ /* 0x010fe2000001004d */
[----:B------:R-:W-:Y:S01]  /*1c8b0*/  FADD.FTZ R91, R91, R10 ;  /* 0x0000000a5b5b7221 */ /* 0x000fe20000010000 */
[C---:B------:R-:W-:Y:S02]  /*1c8c0*/  F2FP.BF16.F32.PACK_AB R77, R75.reuse, R77 ;  /* 0x0000004d4b4d723e */ /* 0x040fe400000010ff */
[----:B------:R-:W-:Y:S05]  /*1c8d0*/  FADD.FTZ R75, R75, R90 ;  /* 0x0000005a4b4b7221 */ /* 0x000fea0000010000 */
[----:B------:R3:W4:Y:S01]  /*1c8e0*/  MUFU.EX2 R2, R8 ;  /* 0x0000000800027308 */ /* 0x0007220000000800 */
[----:B-1----:R-:W4:Y:S01]  /*1c8f0*/  LDL.LU R3, [R1+0x64] ;  /* 0x0000640001037983 */ /* 0x002f220000300800 */
[C---:B--2---:R-:W-:Y:S01]  /*1c900*/  FMUL.FTZ R9, R0.reuse, R197 ;  /* 0x000000c500097220 */ /* 0x044fe20000410000 */
[----:B------:R-:W-:Y:S02]  /*1c910*/  IMAD.MOV.U32 R197, RZ, RZ, R15 ;  /* 0x000000ffffc57224 */ /* 0x000fe400078e000f */
[C---:B------:R-:W-:Y:S01]  /*1c920*/  FMUL.FTZ R12, R0.reuse, R192 ;  /* 0x000000c0000c7220 */ /* 0x040fe20000410000 */
[----:B------:R-:W-:Y:S02]  /*1c930*/  IMAD.MOV.U32 R15, RZ, RZ, R47 ;  /* 0x000000ffff0f7224 */ /* 0x000fe400078e002f */
[C---:B------:R-:W-:Y:S01]  /*1c940*/  FMUL.FTZ R13, R0.reuse, R193 ;  /* 0x000000c1000d7220 */ /* 0x040fe20000410000 */
[----:B------:R-:W-:Y:S02]  /*1c950*/  IMAD.MOV.U32 R47, RZ, RZ, R56 ;  /* 0x000000ffff2f7224 */ /* 0x000fe400078e0038 */
        /* <DEDUP_REMOVED lines=14> */
[C---:B----4-:R-:W-:Y:S01]  /*1ca40*/  FMUL.FTZ R62, R2.reuse, R170 ;  /* 0x000000aa023e7220 */ /* 0x050fe20000410000 */
[----:B------:R-:W-:Y:S02]  /*1ca50*/  IMAD.MOV.U32 R177, RZ, RZ, R86 ;  /* 0x000000ffffb17224 */ /* 0x000fe400078e0056 */
[C---:B------:R-:W-:Y:S01]  /*1ca60*/  FMUL.FTZ R27, R2.reuse, R191 ;  /* 0x000000bf021b7220 */ /* 0x040fe20000410000 */
[----:B------:R-:W-:Y:S01]  /*1ca70*/  IMAD.MOV.U32 R185, RZ, RZ, R160 ;  /* 0x000000ffffb97224 */ /* 0x000fe200078e00a0 */
[----:B------:R-:W-:Y:S01]  /*1ca80*/  F2FP.BF16.F32.PACK_AB R86, R105, R98 ;  /* 0x000000626956723e */ /* 0x000fe200000010ff */
[----:B------:R-:W-:Y:S02]  /*1ca90*/  IMAD.MOV.U32 R181, RZ, RZ, R15 ;  /* 0x000000ffffb57224 */ /* 0x000fe400078e000f */
[C---:B------:R-:W-:Y:S01]  /*1caa0*/  FMUL.FTZ R46, R2.reuse, R178 ;  /* 0x000000b2022e7220 */ /* 0x040fe20000410000 */
[----:B------:R-:W-:Y:S01]  /*1cab0*/  MUFU.EX2 R191, R97 ;  /* 0x0000006100bf7308 */ /* 0x000fe20000000800 */
        /* <DEDUP_REMOVED lines=20> */
[----:B------:R-:W-:Y:S01]  /*1cc00*/  IMAD.MOV.U32 R198, RZ, RZ, R193 ;  /* 0x000000ffffc67224 */ /* 0x000fe200078e00c1 */
[----:B------:R-:W-:Y:S01]  /*1cc10*/  F2FP.BF16.F32.PACK_AB R85, R197, R200 ;  /* 0x000000c8c555723e */ /* 0x000fe200000010ff */
[----:B------:R-:W-:Y:S02]  /*1cc20*/  IMAD.MOV.U32 R193, RZ, RZ, R155 ;  /* 0x000000ffffc17224 */ /* 0x000fe400078e009b */
[C---:B------:R-:W-:Y:S01]  /*1cc30*/  FMUL.FTZ R14, R2.reuse, R194 ;  /* 0x000000c2020e7220 */ /* 0x040fe20000410000 */
[----:B------:R-:W-:Y:S02]  /*1cc40*/  IMAD.MOV.U32 R155, RZ, RZ, R158 ;  /* 0x000000ffff9b7224 */ /* 0x000fe400078e009e */
[----:B------:R-:W-:Y:S01]  /*1cc50*/  FMUL.FTZ R15, R2, R195 ;  /* 0x000000c3020f7220 */ /* 0x000fe20000410000 */
[----:B------:R-:W-:Y:S01]  /*1cc60*/  IMAD.MOV.U32 R184, RZ, RZ, R79 ;  /* 0x000000ffffb87224 */ /* 0x000fe200078e004f */
[----:B------:R-:W-:Y:S01]  /*1cc70*/  F2FP.BF16.F32.PACK_AB R79, R106, R162 ;  /* 0x000000a26a4f723e */ /* 0x000fe200000010ff */
[----:B------:R-:W-:Y:S02]  /*1cc80*/  IMAD.MOV.U32 R162, RZ, RZ, R145 ;  /* 0x000000ffffa27224 */ /* 0x000fe400078e0091 */
[C---:B------:R-:W-:Y:S01]  /*1cc90*/  FMUL.FTZ R58, R2.reuse, R174 ;  /* 0x000000ae023a7220 */ /* 0x040fe20000410000 */
[----:B------:R-:W-:Y:S01]  /*1cca0*/  IMAD.MOV.U32 R189, RZ, RZ, R78 ;  /* 0x000000ffffbd7224 */ /* 0x000fe200078e004e */
[----:B------:R-:W-:Y:S01]  /*1ccb0*/  F2FP.BF16.F32.PACK_AB R78, R99, R159 ;  /* 0x0000009f634e723e */ /* 0x000fe200000010ff */
[----:B------:R-:W-:Y:S01]  /*1ccc0*/  IMAD.MOV.U32 R192, RZ, RZ, R104 ;  /* 0x000000ffffc07224 */ /* 0x000fe200078e0068 */
[----:B------:R-:W-:Y:S01]  /*1ccd0*/  MUFU.EX2 R144, R108 ;  /* 0x0000006c00907308 */ /* 0x000fe20000000800 */
[----:B------:R-:W-:Y:S02]  /*1cce0*/  IMAD.MOV.U32 R199, RZ, RZ, R189 ;  /* 0x000000ffffc77224 */ /* 0x000fe400078e00bd */
[C---:B------:R-:W-:Y:S01]  /*1ccf0*/  FMUL.FTZ R59, R2.reuse, R175 ;  /* 0x000000af023b7220 */ /* 0x040fe20000410000 */
[----:B------:R-:W-:Y:S01]  /*1cd00*/  IMAD.MOV.U32 R159, RZ, RZ, R149 ;  /* 0x000000ffff9f7224 */ /* 0x000fe200078e0095 */
[----:B------:R-:W-:Y:S01]  /*1cd10*/  MOV R149, R157 ;  /* 0x0000009d00957202 */ /* 0x000fe20000000f00 */
[-C--:B------:R-:W-:Y:S04]  /*1cd20*/  HMMA.16816.F32.BF16 R4, R76, R80.reuse, R4 ;  /* 0x000000504c04723c */ /* 0x080fe80000041804 */
[----:B------:R1:W-:Y:S01]  /*1cd30*/  MUFU.EX2 R104, R63 ;  /* 0x0000003f00687308 */ /* 0x0003e20000000800 */
[----:B------:R-:W-:Y:S02]  /*1cd40*/  IMAD.MOV.U32 R160, RZ, RZ, R122 ;  /* 0x000000ffffa07224 */ /* 0x000fe400078e007a */
[----:B------:R-:W-:Y:S07]  /*1cd50*/  IMAD.MOV.U32 R194, RZ, RZ, R184 ;  /* 0x000000ffffc27224 */ /* 0x000fee00078e00b8 */
[----:B------:R-:W-:Y:S01]  /*1cd60*/  MUFU.EX2 R122, R88 ;  /* 0x00000058007a7308 */ /* 0x000fe20000000800 */
[----:B------:R-:W-:Y:S09]  /*1cd70*/  IMAD.MOV.U32 R173, RZ, RZ, R192 ;  /* 0x000000ffffad7224 */ /* 0x000ff200078e00c0 */
[----:B------:R2:W-:Y:S01]  /*1cd80*/  MUFU.EX2 R184, R95 ;  /* 0x0000005f00b87308 */ /* 0x0005e20000000800 */
[----:B-1----:R-:W-:Y:S09]  /*1cd90*/  FMUL.FTZ R63, R2, R171 ;  /* 0x000000ab023f7220 */ /* 0x002ff20000410000 */
[----:B------:R-:W-:Y:S10]  /*1cda0*/  MUFU.EX2 R157, R121 ;  /* 0x00000079009d7308 */ /* 0x000ff40000000800 */
[----:B------:R-:W-:Y:S01]  /*1cdb0*/  MUFU.EX2 R156, R107 ;  /* 0x0000006b009c7308 */ /* 0x000fe20000000800 */
[----:B--2---:R-:W-:Y:S09]  /*1cdc0*/  LDSM.16.MT88.4 R92, [R217+0x9000] ;  /* 0x00900000d95c783b */ /* 0x004ff20000004200 */
[----:B------:R-:W-:Y:S01]  /*1cdd0*/  MUFU.EX2 R192, R120 ;  /* 0x0000007800c07308 */ /* 0x000fe20000000800 */
[----:B------:R-:W-:Y:S01]  /*1cde0*/  FFMA.FTZ R96, R0, R3, R84 ;  /* 0x0000000300607223 */ /* 0x000fe20000010054 */
[--C-:B------:R-:W-:Y:S01]  /*1cdf0*/  FFMA.FTZ R0, R239, UR4, -R73.reuse ;  /* 0x00000004ef007c23 */ /* 0x100fe20008010849 */
[C---:B------:R-:W-:Y:S01]  /*1ce00*/  F2FP.BF16.F32.PACK_AB R84, R127.reuse, R84 ;  /* 0x000000547f54723e */ /* 0x040fe200000010ff */
[--C-:B------:R-:W-:Y:S01]  /*1ce10*/  FFMA.FTZ R3, R236, UR4, -R73.reuse ;  /* 0x00000004ec037c23 */ /* 0x100fe20008010849 */
[----:B------:R-:W-:Y:S05]  /*1ce20*/  FADD.FTZ R96, R127, R96 ;  /* 0x000000607f607221 */ /* 0x000fea0000010000 */
[----:B------:R1:W-:Y:S01]  /*1ce30*/  MUFU.EX2 R130, R0 ;  /* 0x0000000000827308 */ /* 0x0003e20000000800 */
[----:B------:R-:W-:Y:S01]  /*1ce40*/  FADD.FTZ R96, R98, R96 ;  /* 0x0000006062607221 */ /* 0x000fe20000010000 */
[C---:B------:R-:W-:Y:S08]  /*1ce50*/  HMMA.16816.F32.BF16 R8, R84.reuse, R80, R8 ;  /* 0x000000505408723c */ /* 0x040ff00000041808 */
[----:B------:R2:W-:Y:S03]  /*1ce60*/  MUFU.EX2 R112, R3 ;  /* 0x0000000300707308 */ /* 0x0005e60000000800 */
[--C-:B------:R-:W-:Y:S01]  /*1ce70*/  FFMA.FTZ R98, R218, UR4, -R73.reuse ;  /* 0x00000004da627c23 */ /* 0x100fe20008010849 */
[-C--:B------:R-:W-:Y:S06]  /*1ce80*/  HMMA.16816.F32.BF16 R12, R84, R82.reuse, R12 ;  /* 0x00000052540c723c */ /* 0x080fec000004180c */
[C---:B------:R-:W-:Y:S01]  /*1ce90*/  HMMA.16816.F32.BF16 R16, R76.reuse, R82, R16 ;  /* 0x000000524c10723c */ /* 0x040fe20000041810 */
[----:B------:R-:W3:Y:S04]  /*1cea0*/  LDSM.16.MT88.4 R80, [R217+0x8000] ;  /* 0x00800000d950783b */ /* 0x000ee80000004200 */
[----:B-1----:R-:W-:Y:S02]  /*1ceb0*/  FFMA.FTZ R0, R238, UR4, -R73 ;  /* 0x00000004ee007c23 */ /* 0x002fe40008010849 */
[----:B------:R-:W-:Y:S01]  /*1cec0*/  MUFU.EX2 R238, R126 ;  /* 0x0000007e00ee7308 */ /* 0x000fe20000000800 */
[----:B--2---:R-:W-:Y:S03]  /*1ced0*/  FADD.FTZ R3, R178, R91 ;  /* 0x0000005bb2037221 */ /* 0x004fe60000010000 */
[----:B------:R-:W-:Y:S01]  /*1cee0*/  IMAD.MOV.U32 R178, RZ, RZ, R182 ;  /* 0x000000ffffb27224 */ /* 0x000fe200078e00b6 */
[----:B------:R-:W-:Y:S01]  /*1cef0*/  LDSM.16.MT88.4 R88, [R214+0x9000] ;  /* 0x00900000d658783b */ /* 0x000fe20000004200 */
[----:B------:R-:W-:Y:S04]  /*1cf00*/  IMAD.MOV.U32 R182, RZ, RZ, R187 ;  /* 0x000000ffffb67224 */ /* 0x000fe800078e00bb */
[----:B------:R1:W2:Y:S01]  /*1cf10*/  MUFU.EX2 R102, R0 ;  /* 0x0000000000667308 */ /* 0x0002a20000000800 */
[----:B------:R-:W-:Y:S02]  /*1cf20*/  IMAD.MOV.U32 R187, RZ, RZ, R186 ;  /* 0x000000ffffbb7224 */ /* 0x000fe400078e00ba */
[----:B------:R-:W-:Y:S01]  /*1cf30*/  FADD.FTZ R97, R178, R75 ;  /* 0x0000004bb2617221 */ /* 0x000fe20000010000 */
[----:B------:R-:W-:Y:S02]  /*1cf40*/  IMAD.MOV.U32 R178, RZ, RZ, R182 ;  /* 0x000000ffffb27224 */ /* 0x000fe400078e00b6 */
[----:B------:R-:W-:Y:S01]  /*1cf50*/  FADD.FTZ R99, R99, R3 ;  /* 0x0000000363637221 */ /* 0x000fe20000010000 */
[----:B------:R-:W-:Y:S04]  /*1cf60*/  IMAD.MOV.U32 R182, RZ, RZ, R187 ;  /* 0x000000ffffb67224 */ /* 0x000fe800078e00bb */
[----:B------:R-:W-:Y:S02]  /*1cf70*/  IMAD.MOV.U32 R179, RZ, RZ, R182 ;  /* 0x000000ffffb37224 */ /* 0x000fe400078e00b6 */
[--C-:B-1----:R-:W-:Y:S02]  /*1cf80*/  FFMA.FTZ R0, R237, UR4, -R73.reuse ;  /* 0x00000004ed007c23 */ /* 0x102fe40008010849 */
[----:B------:R-:W-:Y:S01]  /*1cf90*/  MUFU.EX2 R237, R124 ;  /* 0x0000007c00ed7308 */ /* 0x000fe20000000800 */
[-C--:B---3--:R-:W-:Y:S09]  /*1cfa0*/  HMMA.16816.F32.BF16 R20, R76, R80.reuse, R20 ;  /* 0x000000504c14723c */ /* 0x088ff20000041814 */
[----:B------:R1:W3:Y:S01]  /*1cfb0*/  MUFU.EX2 R109, R0 ;  /* 0x00000000006d7308 */ /* 0x0002e20000000800 */
[C---:B------:R-:W-:Y:S09]  /*1cfc0*/  HMMA.16816.F32.BF16 R24, R84.reuse, R80, R24 ;  /* 0x000000505418723c */ /* 0x040ff20000041818 */
[----:B------:R-:W-:Y:S01]  /*1cfd0*/  MUFU.EX2 R124, R209 ;  /* 0x000000d1007c7308 */ /* 0x000fe20000000800 */
[-C--:B------:R-:W-:Y:S06]  /*1cfe0*/  HMMA.16816.F32.BF16 R28, R84, R82.reuse, R28 ;  /* 0x00000052541c723c */ /* 0x080fec000004181c */
[C---:B------:R-:W-:Y:S01]  /*1cff0*/  HMMA.16816.F32.BF16 R32, R76.reuse, R82, R32 ;  /* 0x000000524c20723c */ /* 0x040fe20000041820 */
[----:B------:R-:W4:Y:S04]  /*1d000*/  LDSM.16.MT88.4 R80, [R215+0x8000] ;  /* 0x00800000d750783b */ /* 0x000f280000004200 */
[--C-:B-1----:R-:W-:Y:S04]  /*1d010*/  FFMA.FTZ R0, R240, UR4, -R74.reuse ;  /* 0x00000004f0007c23 */ /* 0x102fe8000801084a */
[----:B------:R1:W-:Y:S02]  /*1d020*/  MUFU.EX2 R169, R0 ;  /* 0x0000000000a97308 */ /* 0x0003e40000000800 */
[--C-:B-1----:R-:W-:Y:S08]  /*1d030*/  FFMA.FTZ R0, R243, UR4, -R74.reuse ;  /* 0x00000004f3007c23 */ /* 0x102ff0000801084a */
[----:B------:R1:W3:Y:S01]  /*1d040*/  MUFU.EX2 R137, R0 ;  /* 0x0000000000897308 */ /* 0x0002e20000000800 */
[-C--:B----4-:R-:W-:Y:S06]  /*1d050*/  HMMA.16816.F32.BF16 R36, R76, R80.reuse, R36 ;  /* 0x000000504c24723c */ /* 0x090fec0000041824 */
[C---:B------:R-:W-:Y:S05]  /*1d060*/  HMMA.16816.F32.BF16 R40, R84.reuse, R80, R40 ;  /* 0x000000505428723c */ /* 0x040fea0000041828 */
[----:B-1----:R-:W-:Y:S01]  /*1d070*/  FFMA.FTZ R0, R242, UR4, -R74 ;  /* 0x00000004f2007c23 */ /* 0x002fe2000801084a */
[-C--:B------:R-:W-:Y:S03]  /*1d080*/  HMMA.16816.F32.BF16 R44, R84, R82.reuse, R44 ;  /* 0x00000052542c723c */ /* 0x080fe6000004182c */
[----:B------:R1:W-:Y:S02]  /*1d090*/  MUFU.EX2 R170, R0 ;  /* 0x0000000000aa7308 */ /* 0x0003e40000000800 */
[----:B------:R-:W-:Y:S01]  /*1d0a0*/  IMAD.MOV.U32 R242, RZ, RZ, R160 ;  /* 0x000000fffff27224 */ /* 0x000fe200078e00a0 */
[C---:B------:R-:W-:Y:S01]  /*1d0b0*/  HMMA.16816.F32.BF16 R48, R76.reuse, R82, R48 ;  /* 0x000000524c30723c */ /* 0x040fe20000041830 */
[----:B------:R-:W4:Y:S04]  /*1d0c0*/  LDSM.16.MT88.4 R80, [R216+0x8000] ;  /* 0x00800000d850783b */ /* 0x000f280000004200 */
[----:B------:R-:W-:Y:S02]  /*1d0d0*/  IMAD.MOV.U32 R115, RZ, RZ, R242 ;  /* 0x000000ffff737224 */ /* 0x000fe400078e00f2 */
[--C-:B-1----:R-:W-:Y:S04]  /*1d0e0*/  FFMA.FTZ R0, R241, UR4, -R74.reuse ;  /* 0x00000004f1007c23 */ /* 0x102fe8000801084a */
[----:B------:R1:W3:Y:S02]  /*1d0f0*/  MUFU.EX2 R138, R0 ;  /* 0x00000000008a7308 */ /* 0x0002e40000000800 */
[--C-:B-1----:R-:W-:Y:S08]  /*1d100*/  FFMA.FTZ R0, R248, UR4, -R73.reuse ;  /* 0x00000004f8007c23 */ /* 0x102ff00008010849 */
[----:B------:R1:W-:Y:S01]  /*1d110*/  MUFU.EX2 R165, R0 ;  /* 0x0000000000a57308 */ /* 0x0003e20000000800 */
[-C--:B----4-:R-:W-:Y:S06]  /*1d120*/  HMMA.16816.F32.BF16 R52, R76, R80.reuse, R52 ;  /* 0x000000504c34723c */ /* 0x090fec0000041834 */
[C---:B------:R-:W-:Y:S06]  /*1d130*/  HMMA.16816.F32.BF16 R56, R84.reuse, R80, R56 ;  /* 0x000000505438723c */ /* 0x040fec0000041838 */
[-C--:B------:R-:W-:Y:S01]  /*1d140*/  HMMA.16816.F32.BF16 R60, R84, R82.reuse, R60 ;  /* 0x00000052543c723c */ /* 0x080fe2000004183c */
[----:B------:R-:W4:Y:S04]  /*1d150*/  LDSM.16.MT88.4 R84, [R214+0x8800] ;  /* 0x00880000d654783b */ /* 0x000f280000004200 */
[--C-:B-1----:R-:W-:Y:S01]  /*1d160*/  FFMA.FTZ R0, R247, UR4, -R73.reuse ;  /* 0x00000004f7007c23 */ /* 0x102fe20008010849 */
[----:B------:R-:W-:Y:S03]  /*1d170*/  HMMA.16816.F32.BF16 R64, R76, R82, R64 ;  /* 0x000000524c40723c */ /* 0x000fe60000041840 */
[----:B------:R1:W-:Y:S02]  /*1d180*/  MUFU.EX2 R132, R0 ;  /* 0x0000000000847308 */ /* 0x0003e40000000800 */
[----:B--2---:R-:W-:Y:S02]  /*1d190*/  F2FP.BF16.F32.PACK_AB R80, R102, R130 ;  /* 0x000000826650723e */ /* 0x004fe400000010ff */
[----:B------:R-:W-:Y:S04]  /*1d1a0*/  F2FP.BF16.F32.PACK_AB R77, R103, R101 ;  /* 0x00000065674d723e */ /* 0x000fe800000010ff */
[----:B------:R-:W-:Y:S02]  /*1d1b0*/  F2FP.BF16.F32.PACK_AB R79, R113, R163 ;  /* 0x000000a3714f723e */ /* 0x000fe400000010ff */
[----:B------:R-:W-:Y:S02]  /*1d1c0*/  F2FP.BF16.F32.PACK_AB R76, R104, R100 ;  /* 0x00000064684c723e */ /* 0x000fe400000010ff */
[----:B------:R-:W-:Y:S02]  /*1d1d0*/  F2FP.BF16.F32.PACK_AB R78, R122, R164 ;  /* 0x000000a47a4e723e */ /* 0x000fe400000010ff */
[----:B---3--:R-:W-:Y:S02]  /*1d1e0*/  F2FP.BF16.F32.PACK_AB R82, R112, R109 ;  /* 0x0000006d7052723e */ /* 0x008fe400000010ff */
[----:B------:R-:W-:Y:S01]  /*1d1f0*/  F2FP.BF16.F32.PACK_AB R81, R137, R169 ;  /* 0x000000a98951723e */ /* 0x000fe200000010ff */
[--C-:B-1----:R-:W-:Y:S01]  /*1d200*/  FFMA.FTZ R0, R244, UR4, -R73.reuse ;  /* 0x00000004f4007c23 */ /* 0x102fe20008010849 */
[----:B------:R-:W-:Y:S03]  /*1d210*/  F2FP.BF16.F32.PACK_AB R83, R138, R170 ;  /* 0x000000aa8a53723e */ /* 0x000fe600000010ff */
[----:B------:R1:W-:Y:S01]  /*1d220*/  MUFU.EX2 R136, R0 ;  /* 0x0000000000887308 */ /* 0x0003e20000000800 */
[-C--:B----4-:R-:W-:Y:S06]  /*1d230*/  HMMA.16816.F32.BF16 R4, R76, R84.reuse, R4 ;  /* 0x000000544c04723c */ /* 0x090fec0000041804 */
[C---:B------:R-:W-:Y:S05]  /*1d240*/  HMMA.16816.F32.BF16 R8, R80.reuse, R84, R8 ;  /* 0x000000545008723c */ /* 0x040fea0000041808 */
[----:B-1----:R-:W-:Y:S01]  /*1d250*/  FFMA.FTZ R0, R245, UR4, -R73 ;  /* 0x00000004f5007c23 */ /* 0x002fe20008010849 */
[-C--:B------:R-:W-:Y:S03]  /*1d260*/  HMMA.16816.F32.BF16 R12, R80, R86.reuse, R12 ;  /* 0x00000056500c723c */ /* 0x080fe6000004180c */
[----:B------:R1:W2:Y:S03]  /*1d270*/  MUFU.EX2 R152, R0 ;  /* 0x0000000000987308 */ /* 0x0002a60000000800 */
[C---:B------:R-:W-:Y:S01]  /*1d280*/  HMMA.16816.F32.BF16 R16, R76.reuse, R86, R16 ;  /* 0x000000564c10723c */ /* 0x040fe20000041810 */
[----:B------:R-:W3:Y:S04]  /*1d290*/  LDSM.16.MT88.4 R84, [R217+0x8800] ;  /* 0x00880000d954783b */ /* 0x000ee80000004200 */
[--C-:B-1----:R-:W-:Y:S01]  /*1d2a0*/  FFMA.FTZ R0, R177, UR4, -R74.reuse ;  /* 0x00000004b1007c23 */ /* 0x102fe2000801084a */
[----:B------:R-:W-:Y:S01]  /*1d2b0*/  IMAD.MOV.U32 R177, RZ, RZ, R181 ;  /* 0x000000ffffb17224 */ /* 0x000fe200078e00b5 */
[----:B------:R-:W-:Y:S01]  /*1d2c0*/  MOV R181, R185 ;  /* 0x000000b900b57202 */ /* 0x000fe20000000f00 */
[----:B------:R-:W-:Y:S01]  /*1d2d0*/  IMAD.MOV.U32 R185, RZ, RZ, R227 ;  /* 0x000000ffffb97224 */ /* 0x000fe200078e00e3 */
[----:B------:R1:W-:Y:S01]  /*1d2e0*/  MUFU.EX2 R166, R0 ;  /* 0x0000000000a67308 */ /* 0x0003e20000000800 */
[----:B------:R4:W5:Y:S02]  /*1d2f0*/  LDL.LU R227, [R1+0x10c] ;  /* 0x00010c0001e37983 */ /* 0x0009640000300800 */
[----:B------:R-:W-:Y:S02]  /*1d300*/  IMAD.MOV.U32 R195, RZ, RZ, R185 ;  /* 0x000000ffffc37224 */ /* 0x000fe400078e00b9 */
[----:B------:R-:W4:Y:S05]  /*1d310*/  LDL.LU R190, [R1+0x4] ;  /* 0x0000040001be7983 */ /* 0x000f2a0000300800 */
[----:B------:R-:W-:Y:S01]  /*1d320*/  MUFU.EX2 R185, R119 ;  /* 0x0000007700b97308 */ /* 0x000fe20000000800 */
[--C-:B-1----:R-:W-:Y:S01]  /*1d330*/  FFMA.FTZ R0, R172, UR4, -R74.reuse ;  /* 0x00000004ac007c23 */ /* 0x102fe2000801084a */
[----:B------:R-:W-:Y:S08]  /*1d340*/  MOV R172, R147 ;  /* 0x0000009300ac7202 */ /* 0x000ff00000000f00 */
[----:B------:R1:W-:Y:S01]  /*1d350*/  MUFU.EX2 R127, R0 ;  /* 0x00000000007f7308 */ /* 0x0003e20000000800 */
[-C--:B---3--:R-:W-:Y:S06]  /*1d360*/  HMMA.16816.F32.BF16 R20, R76, R84.reuse, R20 ;  /* 0x000000544c14723c */ /* 0x088fec0000041814 */
[C---:B------:R-:W-:Y:S06]  /*1d370*/  HMMA.16816.F32.BF16 R24, R80.reuse, R84, R24 ;  /* 0x000000545018723c */ /* 0x040fec0000041818 */
[-C--:B------:R-:W-:Y:S05]  /*1d380*/  HMMA.16816.F32.BF16 R28, R80, R86.reuse, R28 ;  /* 0x00000056501c723c */ /* 0x080fea000004181c */
[--C-:B-1----:R-:W-:Y:S01]  /*1d390*/  FFMA.FTZ R0, R188, UR4, -R74.reuse ;  /* 0x00000004bc007c23 */ /* 0x102fe2000801084a */
[C---:B------:R-:W-:Y:S01]  /*1d3a0*/  HMMA.16816.F32.BF16 R32, R76.reuse, R86, R32 ;  /* 0x000000564c20723c */ /* 0x040fe20000041820 */
[----:B------:R-:W1:Y:S02]  /*1d3b0*/  LDSM.16.MT88.4 R84, [R215+0x8800] ;  /* 0x00880000d754783b */ /* 0x000e640000004200 */
[----:B------:R3:W-:Y:S02]  /*1d3c0*/  MUFU.EX2 R188, R0 ;  /* 0x0000000000bc7308 */ /* 0x0007e40000000800 */
[----:B---3--:R-:W-:Y:S01]  /*1d3d0*/  FFMA.FTZ R0, R177, UR4, -R74 ;  /* 0x00000004b1007c23 */ /* 0x008fe2000801084a */
[----:B------:R-:W-:Y:S02]  /*1d3e0*/  IMAD.MOV.U32 R177, RZ, RZ, R176 ;  /* 0x000000ffffb17224 */ /* 0x000fe400078e00b0 */
[----:B------:R-:W-:Y:S05]  /*1d3f0*/  IMAD.MOV.U32 R176, RZ, RZ, R146 ;  /* 0x000000ffffb07224 */ /* 0x000fea00078e0092 */
[----:B------:R3:W2:Y:S10]  /*1d400*/  MUFU.EX2 R145, R0 ;  /* 0x0000000000917308 */ /* 0x0006b40000000800 */
[----:B------:R-:W-:Y:S01]  /*1d410*/  MUFU.EX2 R146, R123 ;  /* 0x0000007b00927308 */ /* 0x000fe20000000800 */
[-C--:B-1----:R-:W-:Y:S03]  /*1d420*/  HMMA.16816.F32.BF16 R36, R76, R84.reuse, R36 ;  /* 0x000000544c24723c */ /* 0x082fe60000041824 */
[--C-:B---3--:R-:W-:Y:S03]  /*1d430*/  FFMA.FTZ R0, R251, UR4, -R73.reuse ;  /* 0x00000004fb007c23 */ /* 0x108fe60008010849 */
[C---:B------:R-:W-:Y:S03]  /*1d440*/  HMMA.16816.F32.BF16 R40, R80.reuse, R84, R40 ;  /* 0x000000545028723c */ /* 0x040fe60000041828 */
[----:B------:R1:W-:Y:S03]  /*1d450*/  MUFU.EX2 R189, R0 ;  /* 0x0000000000bd7308 */ /* 0x0003e60000000800 */
[-C--:B------:R-:W-:Y:S06]  /*1d460*/  HMMA.16816.F32.BF16 R44, R80, R86.reuse, R44 ;  /* 0x00000056502c723c */ /* 0x080fec000004182c */
[C---:B------:R-:W-:Y:S01]  /*1d470*/  HMMA.16816.F32.BF16 R48, R76.reuse, R86, R48 ;  /* 0x000000564c30723c */ /* 0x040fe20000041830 */
[----:B------:R-:W3:Y:S04]  /*1d480*/  LDSM.16.MT88.4 R84, [R216+0x8800] ;  /* 0x00880000d854783b */ /* 0x000ee80000004200 */
[--C-:B-1----:R-:W-:Y:S04]  /*1d490*/  FFMA.FTZ R0, R250, UR4, -R73.reuse ;  /* 0x00000004fa007c23 */ /* 0x102fe80008010849 */
[----:B------:R1:W2:Y:S02]  /*1d4a0*/  MUFU.EX2 R147, R0 ;  /* 0x0000000000937308 */ /* 0x0002a40000000800 */
[--C-:B-1----:R-:W-:Y:S08]  /*1d4b0*/  FFMA.FTZ R0, R246, UR4, -R73.reuse ;  /* 0x00000004f6007c23 */ /* 0x102ff00008010849 */
[----:B------:R1:W-:Y:S01]  /*1d4c0*/  MUFU.EX2 R158, R0 ;  /* 0x00000000009e7308 */ /* 0x0003e20000000800 */
[-C--:B---3--:R-:W-:Y:S06]  /*1d4d0*/  HMMA.16816.F32.BF16 R52, R76, R84.reuse, R52 ;  /* 0x000000544c34723c */ /* 0x088fec0000041834 */
[C---:B------:R-:W-:Y:S05]  /*1d4e0*/  HMMA.16816.F32.BF16 R56, R80.reuse, R84, R56 ;  /* 0x000000545038723c */ /* 0x040fea0000041838 */
[----:B-1----:R-:W-:Y:S01]  /*1d4f0*/  FFMA.FTZ R0, R249, UR4, -R73 ;  /* 0x00000004f9007c23 */ /* 0x002fe20008010849 */
[-C--:B------:R-:W-:Y:S03]  /*1d500*/  HMMA.16816.F32.BF16 R60, R80, R86.reuse, R60 ;  /* 0x00000056503c723c */ /* 0x080fe6000004183c */
[----:B------:R1:W3:Y:S03]  /*1d510*/  MUFU.EX2 R183, R0 ;  /* 0x0000000000b77308 */ /* 0x0002e60000000800 */
[----:B------:R-:W-:Y:S01]  /*1d520*/  HMMA.16816.F32.BF16 R64, R76, R86, R64 ;  /* 0x000000564c40723c */ /* 0x000fe20000041840 */
[----:B------:R-:W3:Y:S04]  /*1d530*/  LDSM.16.MT88.4 R84, [R215+0x9000] ;  /* 0x00900000d754783b */ /* 0x000ee80000004200 */
[----:B--2---:R-:W-:Y:S02]  /*1d540*/  F2FP.BF16.F32.PACK_AB R82, R152, R136 ;  /* 0x000000889852723e */ /* 0x004fe400000010ff */
[----:B------:R-:W-:Y:S04]  /*1d550*/  F2FP.BF16.F32.PACK_AB R78, R154, R168 ;  /* 0x000000a89a4e723e */ /* 0x000fe800000010ff */
[----:B------:R-:W-:Y:S02]  /*1d560*/  F2FP.BF16.F32.PACK_AB R79, R153, R167 ;  /* 0x000000a7994f723e */ /* 0x000fe400000010ff */
[----:B------:R-:W-:Y:S01]  /*1d570*/  F2FP.BF16.F32.PACK_AB R76, R134, R110 ;  /* 0x0000006e864c723e */ /* 0x000fe200000010ff */
[--C-:B-1----:R-:W-:Y:S01]  /*1d580*/  FFMA.FTZ R0, R252, UR4, -R74.reuse ;  /* 0x00000004fc007c23 */ /* 0x102fe2000801084a */
[----:B------:R-:W-:Y:S02]  /*1d590*/  F2FP.BF16.F32.PACK_AB R77, R133, R111 ;  /* 0x0000006f854d723e */ /* 0x000fe400000010ff */
[----:B------:R-:W-:Y:S01]  /*1d5a0*/  F2FP.BF16.F32.PACK_AB R83, R145, R188 ;  /* 0x000000bc9153723e */ /* 0x000fe200000010ff */
[----:B------:R1:W-:Y:S01]  /*1d5b0*/  MUFU.EX2 R171, R0 ;  /* 0x0000000000ab7308 */ /* 0x0003e20000000800 */
[----:B------:R-:W-:Y:S02]  /*1d5c0*/  F2FP.BF16.F32.PACK_AB R80, R132, R165 ;  /* 0x000000a58450723e */ /* 0x000fe400000010ff */
[----:B------:R-:W-:Y:S01]  /*1d5d0*/  F2FP.BF16.F32.PACK_AB R81, R127, R166 ;  /* 0x000000a67f51723e */ /* 0x000fe200000010ff */
[-C--:B------:R-:W-:Y:S06]  /*1d5e0*/  HMMA.16816.F32.BF16 R4, R76, R88.reuse, R4 ;  /* 0x000000584c04723c */ /* 0x080fec0000041804 */
[C---:B------:R-:W-:Y:S06]  /*1d5f0*/  HMMA.16816.F32.BF16 R8, R80.reuse, R88, R8 ;  /* 0x000000585008723c */ /* 0x040fec0000041808 */
[-C--:B------:R-:W-:Y:S05]  /*1d600*/  HMMA.16816.F32.BF16 R12, R80, R90.reuse, R12 ;  /* 0x0000005a500c723c */ /* 0x080fea000004180c */
[----:B-1----:R-:W-:Y:S01]  /*1d610*/  FFMA.FTZ R0, R178, UR4, -R74 ;  /* 0x00000004b2007c23 */ /* 0x002fe2000801084a */
[C---:B------:R-:W-:Y:S01]  /*1d620*/  HMMA.16816.F32.BF16 R16, R76.reuse, R90, R16 ;  /* 0x0000005a4c10723c */ /* 0x040fe20000041810 */
[----:B------:R-:W1:Y:S05]  /*1d630*/  LDSM.16.MT88.4 R88, [R216+0x9000] ;  /* 0x00900000d858783b */ /* 0x000e6a0000004200 */
[-C--:B------:R-:W-:Y:S06]  /*1d640*/  HMMA.16816.F32.BF16 R20, R76, R92.reuse, R20 ;  /* 0x0000005c4c14723c */ /* 0x080fec0000041814 */
[C---:B------:R-:W-:Y:S06]  /*1d650*/  HMMA.16816.F32.BF16 R24, R80.reuse, R92, R24 ;  /* 0x0000005c5018723c */ /* 0x040fec0000041818 */
[-C--:B------:R-:W-:Y:S06]  /*1d660*/  HMMA.16816.F32.BF16 R28, R80, R94.reuse, R28 ;  /* 0x0000005e501c723c */ /* 0x080fec000004181c */
[C---:B------:R-:W-:Y:S01]  /*1d670*/  HMMA.16816.F32.BF16 R32, R76.reuse, R94, R32 ;  /* 0x0000005e4c20723c */ /* 0x040fe20000041820 */
[----:B------:R-:W-:Y:S05]  /*1d680*/  LDSM.16.MT88.4 R92, [R217+0x9800] ;  /* 0x00980000d95c783b */ /* 0x000fea0000004200 */
        /* <DEDUP_REMOVED lines=15> */
[----:B------:R-:W-:Y:S05]  /*1d780*/  F2FP.BF16.F32.PACK_AB R82, R183, R158 ;  /* 0x0000009eb752723e */ /* 0x000fea00000010ff */
[-C--:B--2---:R-:W-:Y:S03]  /*1d790*/  HMMA.16816.F32.BF16 R4, R76, R84.reuse, R4 ;  /* 0x000000544c04723c */ /* 0x084fe60000041804 */
[----:B----4-:R-:W-:Y:S02]  /*1d7a0*/  IMAD.MOV.U32 R186, RZ, RZ, R190 ;  /* 0x000000ffffba7224 */ /* 0x010fe400078e00be */
[----:B------:R-:W-:Y:S02]  /*1d7b0*/  IMAD.MOV.U32 R190, RZ, RZ, R177 ;  /* 0x000000ffffbe7224 */ /* 0x000fe400078e00b1 */
[----:B------:R-:W-:Y:S04]  /*1d7c0*/  IMAD.MOV.U32 R177, RZ, RZ, R181 ;  /* 0x000000ffffb17224 */ /* 0x000fe800078e00b5 */
[----:B------:R-:W-:Y:S01]  /*1d7d0*/  IMAD.MOV.U32 R181, RZ, RZ, R180 ;  /* 0x000000ffffb57224 */ /* 0x000fe200078e00b4 */
[----:B------:R-:W-:Y:S01]  /*1d7e0*/  MOV R180, R196 ;  /* 0x000000c400b47202 */ /* 0x000fe20000000f00 */
[----:B------:R-:W-:Y:S02]  /*1d7f0*/  IMAD.MOV.U32 R187, RZ, RZ, R186 ;  /* 0x000000ffffbb7224 */ /* 0x000fe400078e00ba */
[----:B------:R-:W-:Y:S02]  /*1d800*/  IMAD.MOV.U32 R196, RZ, RZ, R139 ;  /* 0x000000ffffc47224 */ /* 0x000fe400078e008b */
[----:B------:R-:W-:Y:S02]  /*1d810*/  IMAD.MOV.U32 R186, RZ, RZ, R190 ;  /* 0x000000ffffba7224 */ /* 0x000fe400078e00be */
[----:B------:R-:W-:Y:S02]  /*1d820*/  IMAD.MOV.U32 R139, RZ, RZ, R143 ;  /* 0x000000ffff8b7224 */ /* 0x000fe400078e008f */
[----:B------:R-:W-:Y:S01]  /*1d830*/  IMAD.MOV.U32 R190, RZ, RZ, R177 ;  /* 0x000000ffffbe7224 */ /* 0x000fe200078e00b1 */
[----:B------:R-:W2:Y:S01]  /*1d840*/  LDL.LU R143, [R1+0x48] ;  /* 0x00004800018f7983 */ /* 0x000ea20000300800 */
[----:B------:R-:W-:Y:S01]  /*1d850*/  IMAD.MOV.U32 R177, RZ, RZ, R181 ;  /* 0x000000ffffb17224 */ /* 0x000fe200078e00b5 */
[----:B------:R-:W-:Y:S01]  /*1d860*/  MOV R181, R180 ;  /* 0x000000b400b57202 */ /* 0x000fe20000000f00 */
[----:B------:R-:W-:Y:S02]  /*1d870*/  IMAD.MOV.U32 R180, RZ, RZ, R196 ;  /* 0x000000ffffb47224 */ /* 0x000fe400078e00c4 */
[----:B------:R-:W-:Y:S02]  /*1d880*/  IMAD.MOV.U32 R196, RZ, RZ, R139 ;  /* 0x000000ffffc47224 */ /* 0x000fe400078e008b */
[----:B------:R-:W-:Y:S02]  /*1d890*/  IMAD.MOV.U32 R139, RZ, RZ, R155 ;  /* 0x000000ffff8b7224 */ /* 0x000fe400078e009b */
[----:B------:R-:W3:Y:S01]  /*1d8a0*/  LDL.LU R155, [R1+0x10] ;  /* 0x00001000019b7983 */ /* 0x000ee20000300800 */
[----:B------:R-:W-:Y:S01]  /*1d8b0*/  IMAD.MOV.U32 R182, RZ, RZ, R177 ;  /* 0x000000ffffb67224 */ /* 0x000fe200078e00b1 */
[----:B------:R-:W-:Y:S01]  /*1d8c0*/  MOV R177, R180 ;  /* 0x000000b400b17202 */ /* 0x000fe20000000f00 */
[----:B------:R-:W-:Y:S02]  /*1d8d0*/  IMAD.MOV.U32 R180, RZ, RZ, R139 ;  /* 0x000000ffffb47224 */ /* 0x000fe400078e008b */
[----:B------:R4:W1:Y:S01]  /*1d8e0*/  MUFU.EX2 R139, R0 ;  /* 0x00000000008b7308 */ /* 0x0008620000000800 */
[----:B------:R-:W-:Y:S02]  /*1d8f0*/  IMAD.MOV.U32 R178, RZ, RZ, R187 ;  /* 0x000000ffffb27224 */ /* 0x000fe400078e00bb */
[----:B------:R-:W-:Y:S02]  /*1d900*/  IMAD.MOV.U32 R187, RZ, RZ, R190 ;  /* 0x000000ffffbb7224 */ /* 0x000fe400078e00be */
[----:B------:R-:W-:Y:S02]  /*1d910*/  IMAD.MOV.U32 R190, RZ, RZ, R181 ;  /* 0x000000ffffbe7224 */ /* 0x000fe400078e00b5 */
[----:B------:R-:W-:Y:S02]  /*1d920*/  IMAD.MOV.U32 R181, RZ, RZ, R196 ;  /* 0x000000ffffb57224 */ /* 0x000fe400078e00c4 */
[----:B------:R-:W-:Y:S02]  /*1d930*/  IMAD.MOV.U32 R239, RZ, RZ, R178 ;  /* 0x000000ffffef7224 */ /* 0x000fe400078e00b2 */
[----:B------:R-:W-:Y:S04]  /*1d940*/  IMAD.MOV.U32 R178, RZ, RZ, R190 ;  /* 0x000000ffffb27224 */ /* 0x000fe800078e00be */
[----:B------:R-:W-:Y:S02]  /*1d950*/  IMAD.MOV.U32 R236, RZ, RZ, R178 ;  /* 0x000000ffffec7224 */ /* 0x000fe400078e00b2 */
[----:B------:R-:W-:Y:S01]  /*1d960*/  MUFU.EX2 R178, R118 ;  /* 0x0000007600b27308 */ /* 0x000fe20000000800 */
[----:B----4-:R-:W-:Y:S01]  /*1d970*/  FFMA.FTZ R0, R179, UR4, -R74 ;  /* 0x00000004b3007c23 */ /* 0x010fe2000801084a */
[----:B------:R-:W-:Y:S01]  /*1d980*/  IMAD.MOV.U32 R179, RZ, RZ, R182 ;  /* 0x000000ffffb37224 */ /* 0x000fe200078e00b6 */
[----:B-1----:R-:W-:Y:S01]  /*1d990*/  F2FP.BF16.F32.PACK_AB R81, R139, R171 ;  /* 0x000000ab8b51723e */ /* 0x002fe200000010ff */
[----:B------:R-:W-:Y:S01]  /*1d9a0*/  IMAD.MOV.U32 R182, RZ, RZ, R177 ;  /* 0x000000ffffb67224 */ /* 0x000fe200078e00b1 */
[----:B------:R-:W-:Y:S01]  /*1d9b0*/  MOV R177, R181 ;  /* 0x000000b500b17202 */ /* 0x000fe20000000f00 */
[----:B------:R-:W-:Y:S04]  /*1d9c0*/  IMAD.MOV.U32 R181, RZ, RZ, R180 ;  /* 0x000000ffffb57224 */ /* 0x000fe800078e00b4 */
[----:B------:R1:W-:Y:S01]  /*1d9d0*/  MUFU.EX2 R190, R0 ;  /* 0x0000000000be7308 */ /* 0x0003e20000000800 */
[----:B------:R-:W-:Y:S01]  /*1d9e0*/  MOV R175, R177 ;  /* 0x000000b100af7202 */ /* 0x000fe20000000f00 */
[----:B------:R-:W-:Y:S02]  /*1d9f0*/  IMAD.MOV.U32 R240, RZ, RZ, R181 ;  /* 0x000000fffff07224 */ /* 0x000fe400078e00b5 */
[----:B------:R-:W-:Y:S03]  /*1da00*/  IMAD.MOV.U32 R174, RZ, RZ, R182 ;  /* 0x000000ffffae7224 */ /* 0x000fe600078e00b6 */
[----:B------:R-:W-:Y:S01]  /*1da10*/  MOV R242, R240 ;  /* 0x000000f000f27202 */ /* 0x000fe20000000f00 */
[----:B------:R-:W-:Y:S02]  /*1da20*/  IMAD.MOV.U32 R240, RZ, RZ, R174 ;  /* 0x000000fffff07224 */ /* 0x000fe400078e00ae */
[----:B------:R-:W-:Y:S01]  /*1da30*/  MUFU.EX2 R182, R135 ;  /* 0x0000008700b67308 */ /* 0x000fe20000000800 */
[----:B-1----:R-:W-:Y:S01]  /*1da40*/  FFMA.FTZ R0, R239, UR4, -R74 ;  /* 0x00000004ef007c23 */ /* 0x002fe2000801084a */
[----:B------:R-:W-:Y:S08]  /*1da50*/  IMAD.MOV.U32 R239, RZ, RZ, R179 ;  /* 0x000000ffffef7224 */ /* 0x000ff000078e00b3 */
[----:B------:R-:W-:Y:S01]  /*1da60*/  MUFU.EX2 R181, R117 ;  /* 0x0000007500b57308 */ /* 0x000fe20000000800 */
[----:B------:R-:W-:Y:S02]  /*1da70*/  IMAD.MOV.U32 R174, RZ, RZ, R239 ;  /* 0x000000ffffae7224 */ /* 0x000fe400078e00ef */
[----:B------:R-:W-:Y:S02]  /*1da80*/  IMAD.MOV.U32 R239, RZ, RZ, R186 ;  /* 0x000000ffffef7224 */ /* 0x000fe400078e00ba */
[----:B------:R-:W-:Y:S01]  /*1da90*/  IMAD.MOV.U32 R186, RZ, RZ, R195 ;  /* 0x000000ffffba7224 */ /* 0x000fe200078e00c3 */
[----:B------:R-:W-:Y:S01]  /*1daa0*/  MOV R195, R194 ;  /* 0x000000c200c37202 */ /* 0x000fe20000000f00 */
        /* <DEDUP_REMOVED lines=8> */
[----:B------:R-:W-:Y:S07]  /*1db30*/  IMAD.MOV.U32 R193, RZ, RZ, R228 ;  /* 0x000000ffffc17224 */ /* 0x000fee00078e00e4 */
[----:B------:R-:W-:Y:S01]  /*1db40*/  MUFU.EX2 R118, R235 ;  /* 0x000000eb00767308 */ /* 0x000fe20000000800 */
[----:B---3--:R-:W-:Y:S02]  /*1db50*/  IMAD.MOV.U32 R196, RZ, RZ, R155 ;  /* 0x000000ffffc47224 */ /* 0x008fe400078e009b */
[----:B------:R-:W-:Y:S02]  /*1db60*/  IMAD.MOV.U32 R155, RZ, RZ, R162 ;  /* 0x000000ffff9b7224 */ /* 0x000fe400078e00a2 */
[----:B------:R-:W3:Y:S01]  /*1db70*/  LDL.LU R162, [R1+0x28] ;  /* 0x0000280001a27983 */ /* 0x000ee20000300800 */
[----:B------:R-:W-:Y:S02]  /*1db80*/  IMAD.MOV.U32 R180, RZ, RZ, R196 ;  /* 0x000000ffffb47224 */ /* 0x000fe400078e00c4 */
[----:B------:R-:W-:Y:S02]  /*1db90*/  IMAD.MOV.U32 R196, RZ, RZ, R159 ;  /* 0x000000ffffc47224 */ /* 0x000fe400078e009f */
[----:B------:R-:W-:Y:S02]  /*1dba0*/  IMAD.MOV.U32 R159, RZ, RZ, R232 ;  /* 0x000000ffff9f7224 */ /* 0x000fe400078e00e8 */
[----:B------:R4:W5:Y:S01]  /*1dbb0*/  LDL.LU R232, [R1+0x108] ;  /* 0x0001080001e87983 */ /* 0x0009620000300800 */
[----:B------:R-:W-:Y:S02]  /*1dbc0*/  IMAD.MOV.U32 R241, RZ, RZ, R196 ;  /* 0x000000fffff17224 */ /* 0x000fe400078e00c4 */
[----:B------:R-:W-:Y:S01]  /*1dbd0*/  IMAD.MOV.U32 R196, RZ, RZ, R159 ;  /* 0x000000ffffc47224 */ /* 0x000fe200078e009f */
[----:B------:R-:W2:Y:S01]  /*1dbe0*/  LDL.LU R160, [R1+0x20] ;  /* 0x0000200001a07983 */ /* 0x000ea20000300800 */
[----:B------:R1:W4:Y:S01]  /*1dbf0*/  MUFU.EX2 R159, R0 ;  /* 0x00000000009f7308 */ /* 0x0003220000000800 */
[----:B------:R-:W-:Y:S02]  /*1dc00*/  IMAD.MOV.U32 R243, RZ, RZ, R180 ;  /* 0x000000fffff37224 */ /* 0x000fe400078e00b4 */
[----:B------:R2:W5:Y:S07]  /*1dc10*/  LDL.LU R228, [R1+0x104] ;  /* 0x0001040001e47983 */ /* 0x00056e0000300800 */
[----:B------:R-:W-:Y:S01]  /*1dc20*/  MUFU.EX2 R180, R129 ;  /* 0x0000008100b47308 */ /* 0x000fe20000000800 */
[----:B-1----:R-:W-:Y:S01]  /*1dc30*/  FFMA.FTZ R0, R241, UR4, -R73 ;  /* 0x00000004f1007c23 */ /* 0x002fe20008010849 */
[----:B------:R-:W-:Y:S01]  /*1dc40*/  IMAD.MOV.U32 R241, RZ, RZ, R243 ;  /* 0x000000fffff17224 */ /* 0x000fe200078e00f3 */
[----:B----4-:R-:W-:Y:S01]  /*1dc50*/  F2FP.BF16.F32.PACK_AB R83, R159, R190 ;  /* 0x000000be9f53723e */ /* 0x010fe200000010ff */
[----:B------:R-:W-:Y:S02]  /*1dc60*/  IMAD.MOV.U32 R243, RZ, RZ, R175 ;  /* 0x000000fffff37224 */ /* 0x000fe400078e00af */
[----:B------:R-:W-:Y:S01]  /*1dc70*/  IMAD.MOV.U32 R175, RZ, RZ, R236 ;  /* 0x000000ffffaf7224 */ /* 0x000fe200078e00ec */
[----:B------:R-:W-:Y:S01]  /*1dc80*/  MOV R116, R241 ;  /* 0x000000f100747202 */ /* 0x000fe20000000f00 */
[----:B------:R-:W-:Y:S02]  /*1dc90*/  IMAD.MOV.U32 R236, RZ, RZ, R187 ;  /* 0x000000ffffec7224 */ /* 0x000fe400078e00bb */
[C---:B------:R-:W-:Y:S01]  /*1dca0*/  HMMA.16816.F32.BF16 R8, R80.reuse, R84, R8 ;  /* 0x000000545008723c */ /* 0x040fe20000041808 */
[----:B------:R1:W-:Y:S03]  /*1dcb0*/  MUFU.EX2 R187, R0 ;  /* 0x0000000000bb7308 */ /* 0x0003e60000000800 */
[----:B------:R-:W-:Y:S02]  /*1dcc0*/  IMAD.MOV.U32 R241, RZ, RZ, R243 ;  /* 0x000000fffff17224 */ /* 0x000fe400078e00f3 */
[----:B------:R-:W-:Y:S01]  /*1dcd0*/  FFMA.FTZ R75, R116, UR4, -R73 ;  /* 0x00000004744b7c23 */ /* 0x000fe20008010849 */
[-C--:B------:R-:W-:Y:S04]  /*1dce0*/  HMMA.16816.F32.BF16 R12, R80, R86.reuse, R12 ;  /* 0x00000056500c723c */ /* 0x080fe8000004180c */
[----:B------:R-:W-:Y:S02]  /*1dcf0*/  IMAD.MOV.U32 R243, RZ, RZ, R175 ;  /* 0x000000fffff37224 */ /* 0x000fe400078e00af */
[C---:B------:R-:W-:Y:S01]  /*1dd00*/  HMMA.16816.F32.BF16 R16, R76.reuse, R86, R16 ;  /* 0x000000564c10723c */ /* 0x040fe20000041810 */
[----:B------:R-:W4:Y:S04]  /*1dd10*/  LDSM.16.MT88.4 R84, [R216+0x9800] ;  /* 0x00980000d854783b */ /* 0x000f280000004200 */
[----:B------:R-:W-:Y:S01]  /*1dd20*/  IMAD.MOV.U32 R175, RZ, RZ, R236 ;  /* 0x000000ffffaf7224 */ /* 0x000fe200078e00ec */
[-C--:B------:R-:W-:Y:S05]  /*1dd30*/  HMMA.16816.F32.BF16 R20, R76, R92.reuse, R20 ;  /* 0x0000005c4c14723c */ /* 0x080fea0000041814 */
[----:B------:R-:W-:Y:S01]  /*1dd40*/  IMAD.MOV.U32 R236, RZ, RZ, R195 ;  /* 0x000000ffffec7224 */ /* 0x000fe200078e00c3 */
[C---:B------:R-:W-:Y:S05]  /*1dd50*/  HMMA.16816.F32.BF16 R24, R80.reuse, R92, R24 ;  /* 0x0000005c5018723c */ /* 0x040fea0000041818 */
[----:B------:R-:W-:Y:S01]  /*1dd60*/  IMAD.MOV.U32 R195, RZ, RZ, R199 ;  /* 0x000000ffffc37224 */ /* 0x000fe200078e00c7 */
[-C--:B------:R-:W-:Y:S05]  /*1dd70*/  HMMA.16816.F32.BF16 R28, R80, R94.reuse, R28 ;  /* 0x0000005e501c723c */ /* 0x080fea000004181c */
[----:B-1----:R-:W-:Y:S01]  /*1dd80*/  FFMA.FTZ R0, R115, UR4, -R73 ;  /* 0x0000000473007c23 */ /* 0x002fe20008010849 */
[C---:B------:R-:W-:Y:S01]  /*1dd90*/  HMMA.16816.F32.BF16 R32, R76.reuse, R94, R32 ;  /* 0x0000005e4c20723c */ /* 0x040fe20000041820 */
[----:B------:R-:W-:Y:S04]  /*1dda0*/  LDSM.16.MT88.4 R92, [R217+0xa000] ;  /* 0x00a00000d95c783b */ /* 0x000fe80000004200 */
[----:B------:R-:W-:Y:S01]  /*1ddb0*/  IMAD.MOV.U32 R199, RZ, RZ, R173 ;  /* 0x000000ffffc77224 */ /* 0x000fe200078e00ad */
[-C--:B------:R-:W-:Y:S05]  /*1ddc0*/  HMMA.16816.F32.BF16 R36, R76, R88.reuse, R36 ;  /* 0x000000584c24723c */ /* 0x080fea0000041824 */
[----:B------:R-:W-:Y:S01]  /*1ddd0*/  IMAD.MOV.U32 R173, RZ, RZ, R176 ;  /* 0x000000ffffad7224 */ /* 0x000fe200078e00b0 */
[C---:B------:R-:W-:Y:S05]  /*1dde0*/  HMMA.16816.F32.BF16 R40, R80.reuse, R88, R40 ;  /* 0x000000585028723c */ /* 0x040fea0000041828 */
[----:B------:R-:W-:Y:S01]  /*1ddf0*/  IMAD.MOV.U32 R176, RZ, RZ, R148 ;  /* 0x000000ffffb07224 */ /* 0x000fe200078e0094 */
[-C--:B------:R-:W-:Y:S01]  /*1de00*/  HMMA.16816.F32.BF16 R44, R80, R90.reuse, R44 ;  /* 0x0000005a502c723c */ /* 0x080fe2000004182c */
[----:B------:R-:W1:Y:S04]  /*1de10*/  MUFU.EX2 R148, R0 ;  /* 0x0000000000947308 */ /* 0x000e680000000800 */
[----:B------:R-:W-:Y:S01]  /*1de20*/  IMAD.MOV.U32 R115, RZ, RZ, R242 ;  /* 0x000000ffff737224 */ /* 0x000fe200078e00f2 */
[C---:B------:R-:W-:Y:S01]  /*1de30*/  HMMA.16816.F32.BF16 R48, R76.reuse, R90, R48 ;  /* 0x0000005a4c30723c */ /* 0x040fe20000041830 */
[----:B------:R-:W1:Y:S04]  /*1de40*/  LDSM.16.MT88.4 R88, [R214+0xa000] ;  /* 0x00a00000d658783b */ /* 0x000e680000004200 */
[----:B------:R-:W-:Y:S01]  /*1de50*/  IMAD.MOV.U32 R242, RZ, RZ, R240 ;  /* 0x000000fffff27224 */ /* 0x000fe200078e00f0 */
[-C--:B----4-:R-:W-:Y:S05]  /*1de60*/  HMMA.16816.F32.BF16 R52, R76, R84.reuse, R52 ;  /* 0x000000544c34723c */ /* 0x090fea0000041834 */
[----:B------:R-:W-:Y:S01]  /*1de70*/  IMAD.MOV.U32 R240, RZ, RZ, R174 ;  /* 0x000000fffff07224 */ /* 0x000fe200078e00ae */
[C---:B------:R-:W-:Y:S05]  /*1de80*/  HMMA.16816.F32.BF16 R56, R80.reuse, R84, R56 ;  /* 0x000000545038723c */ /* 0x040fea0000041838 */
[----:B------:R-:W-:Y:S01]  /*1de90*/  IMAD.MOV.U32 R174, RZ, RZ, R239 ;  /* 0x000000ffffae7224 */ /* 0x000fe200078e00ef */
[----:B------:R-:W-:Y:S01]  /*1dea0*/  MOV R239, R186 ;  /* 0x000000ba00ef7202 */ /* 0x000fe20000000f00 */
[----:B------:R-:W-:Y:S01]  /*1deb0*/  IMAD.MOV.U32 R114, RZ, RZ, R115 ;  /* 0x000000ffff727224 */ /* 0x000fe200078e0073 */
[-C--:B------:R-:W-:Y:S03]  /*1dec0*/  HMMA.16816.F32.BF16 R60, R80, R86.reuse, R60 ;  /* 0x00000056503c723c */ /* 0x080fe6000004183c */
[----:B------:R-:W-:Y:S02]  /*1ded0*/  IMAD.MOV.U32 R186, RZ, RZ, R194 ;  /* 0x000000ffffba7224 */ /* 0x000fe400078e00c2 */
[----:B------:R-:W-:Y:S01]  /*1dee0*/  FFMA.FTZ R3, R114, UR4, -R73 ;  /* 0x0000000472037c23 */ /* 0x000fe20008010849 */
[----:B------:R-:W-:Y:S01]  /*1def0*/  IMAD.MOV.U32 R194, RZ, RZ, R198 ;  /* 0x000000ffffc27224 */ /* 0x000fe200078e00c6 */
[----:B------:R-:W-:Y:S01]  /*1df00*/  HMMA.16816.F32.BF16 R64, R76, R86, R64 ;  /* 0x000000564c40723c */ /* 0x000fe20000041840 */
[----:B------:R-:W-:Y:S03]  /*1df10*/  LDSM.16.MT88.4 R84, [R214+0xa800] ;  /* 0x00a80000d654783b */ /* 0x000fe60000004200 */
[----:B------:R-:W-:Y:S01]  /*1df20*/  IMAD.MOV.U32 R115, RZ, RZ, R242 ;  /* 0x000000ffff737224 */ /* 0x000fe200078e00f2 */
[----:B-1----:R-:W-:Y:S01]  /*1df30*/  F2FP.BF16.F32.PACK_AB R80, R148, R187 ;  /* 0x000000bb9450723e */ /* 0x002fe200000010ff */
[----:B------:R-:W-:Y:S01]  /*1df40*/  IMAD.MOV.U32 R116, RZ, RZ, R241 ;  /* 0x000000ffff747224 */ /* 0x000fe200078e00f1 */
[----:B------:R-:W-:Y:S01]  /*1df50*/  F2FP.BF16.F32.PACK_AB R76, R180, R179 ;  /* 0x000000b3b44c723e */ /* 0x000fe200000010ff */
[----:B------:R-:W-:Y:S03]  /*1df60*/  IMAD.MOV.U32 R242, RZ, RZ, R240 ;  /* 0x000000fffff27224 */ /* 0x000fe600078e00f0 */
[----:B------:R-:W-:Y:S01]  /*1df70*/  F2FP.BF16.F32.PACK_AB R77, R181, R178 ;  /* 0x000000b2b54d723e */ /* 0x000fe200000010ff */
[----:B------:R-:W-:Y:S01]  /*1df80*/  IMAD.MOV.U32 R241, RZ, RZ, R243 ;  /* 0x000000fffff17224 */ /* 0x000fe200078e00f3 */
[----:B------:R-:W-:Y:S01]  /*1df90*/  MOV R243, R175 ;  /* 0x000000af00f37202 */ /* 0x000fe20000000f00 */
[----:B------:R-:W-:Y:S01]  /*1dfa0*/  IMAD.MOV.U32 R240, RZ, RZ, R174 ;  /* 0x000000fffff07224 */ /* 0x000fe200078e00ae */
[----:B------:R-:W-:Y:S01]  /*1dfb0*/  F2FP.BF16.F32.PACK_AB R78, R182, R238 ;  /* 0x000000eeb64e723e */ /* 0x000fe200000010ff */
[----:B------:R-:W-:Y:S01]  /*1dfc0*/  IMAD.MOV.U32 R174, RZ, RZ, R186 ;  /* 0x000000ffffae7224 */ /* 0x000fe200078e00ba */
[----:B------:R-:W-:Y:S01]  /*1dfd0*/  F2FP.BF16.F32.PACK_AB R79, R177, R237 ;  /* 0x000000edb14f723e */ /* 0x000fe200000010ff */
[----:B------:R-:W-:Y:S02]  /*1dfe0*/  IMAD.MOV.U32 R175, RZ, RZ, R236 ;  /* 0x000000ffffaf7224 */ /* 0x000fe400078e00ec */
[----:B------:R-:W-:Y:S02]  /*1dff0*/  IMAD.MOV.U32 R186, RZ, RZ, R194 ;  /* 0x000000ffffba7224 */ /* 0x000fe400078e00c2 */
[----:B------:R-:W-:Y:S01]  /*1e000*/  IMAD.MOV.U32 R194, RZ, RZ, R199 ;  /* 0x000000ffffc27224 */ /* 0x000fe200078e00c7 */
[----:B------:R-:W-:Y:S01]  /*1e010*/  MOV R199, R173 ;  /* 0x000000ad00c77202 */ /* 0x000fe20000000f00 */
[----:B------:R-:W-:Y:S01]  /*1e020*/  IMAD.MOV.U32 R236, RZ, RZ, R195 ;  /* 0x000000ffffec7224 */ /* 0x000fe200078e00c3 */
[-C--:B------:R-:W-:Y:S03]  /*1e030*/  HMMA.16816.F32.BF16 R4, R76, R88.reuse, R4 ;  /* 0x000000584c04723c */ /* 0x080fe60000041804 */
[----:B------:R-:W-:Y:S02]  /*1e040*/  IMAD.MOV.U32 R114, RZ, RZ, R115 ;  /* 0x000000ffff727224 */ /* 0x000fe400078e0073 */
[----:B------:R-:W-:Y:S02]  /*1e050*/  IMAD.MOV.U32 R248, RZ, RZ, R116 ;  /* 0x000000fffff87224 */ /* 0x000fe400078e0074 */
[----:B------:R-:W-:Y:S04]  /*1e060*/  IMAD.MOV.U32 R115, RZ, RZ, R242 ;  /* 0x000000ffff737224 */ /* 0x000fe800078e00f2 */
[----:B------:R-:W-:Y:S01]  /*1e070*/  IMAD.MOV.U32 R242, RZ, RZ, R240 ;  /* 0x000000fffff27224 */ /* 0x000fe200078e00f0 */
[----:B------:R-:W-:Y:S01]  /*1e080*/  MOV R240, R174 ;  /* 0x000000ae00f07202 */ /* 0x000fe20000000f00 */
[----:B------:R-:W-:Y:S02]  /*1e090*/  IMAD.MOV.U32 R116, RZ, RZ, R241 ;  /* 0x000000ffff747224 */ /* 0x000fe400078e00f1 */
[----:B------:R-:W-:Y:S01]  /*1e0a0*/  FFMA.FTZ R0, R248, UR4, -R74 ;  /* 0x00000004f8007c23 */ /* 0x000fe2000801084a */
[----:B------:R-:W-:Y:S02]  /*1e0b0*/  IMAD.MOV.U32 R241, RZ, RZ, R243 ;  /* 0x000000fffff17224 */ /* 0x000fe400078e00f3 */
[----:B------:R-:W-:Y:S02]  /*1e0c0*/  IMAD.MOV.U32 R243, RZ, RZ, R175 ;  /* 0x000000fffff37224 */ /* 0x000fe400078e00af */
[----:B------:R1:W-:Y:S01]  /*1e0d0*/  MUFU.EX2 R175, R3 ;  /* 0x0000000300af7308 */ /* 0x0003e20000000800 */
[----:B------:R-:W-:Y:S02]  /*1e0e0*/  IMAD.MOV.U32 R174, RZ, RZ, R236 ;  /* 0x000000ffffae7224 */ /* 0x000fe400078e00ec */
[----:B------:R-:W-:Y:S02]  /*1e0f0*/  IMAD.MOV.U32 R236, RZ, RZ, R186 ;  /* 0x000000ffffec7224 */ /* 0x000fe400078e00ba */
[----:B------:R-:W-:Y:S02]  /*1e100*/  IMAD.MOV.U32 R186, RZ, RZ, R199 ;  /* 0x000000ffffba7224 */ /* 0x000fe400078e00c7 */
[----:B------:R-:W-:Y:S02]  /*1e110*/  IMAD.MOV.U32 R248, RZ, RZ, R116 ;  /* 0x000000fffff87224 */ /* 0x000fe400078e0074 */
[----:B------:R-:W-:Y:S01]  /*1e120*/  IMAD.MOV.U32 R116, RZ, RZ, R243 ;  /* 0x000000ffff747224 */ /* 0x000fe200078e00f3 */
[----:B------:R-:W-:Y:S01]  /*1e130*/  MOV R243, R174 ;  /* 0x000000ae00f37202 */ /* 0x000fe20000000f00 */
[----:B------:R-:W-:Y:S01]  /*1e140*/  IMAD.MOV.U32 R198, RZ, RZ, R172 ;  /* 0x000000ffffc67224 */ /* 0x000fe200078e00ac */
[----:B------:R-:W-:Y:S01]  /*1e150*/  MOV R172, R196 ;  /* 0x000000c400ac7202 */ /* 0x000fe20000000f00 */
[----:B------:R-:W-:Y:S01]  /*1e160*/  IMAD.MOV.U32 R174, RZ, RZ, R186 ;  /* 0x000000ffffae7224 */ /* 0x000fe200078e00ba */
[----:B------:R-:W-:Y:S01]  /*1e170*/  MOV R244, R248 ;  /* 0x000000f800f47202 */ /* 0x000fe20000000f00 */
[----:B------:R4:W-:Y:S01]  /*1e180*/  MUFU.EX2 R186, R0 ;  /* 0x0000000000ba7308 */ /* 0x0009e20000000800 */
[----:B------:R-:W-:Y:S02]  /*1e190*/  IMAD.MOV.U32 R196, RZ, RZ, R230 ;  /* 0x000000ffffc47224 */ /* 0x000fe400078e00e6 */
[----:B-1----:R-:W-:Y:S01]  /*1e1a0*/  FADD.FTZ R3, R105, R96 ;  /* 0x0000006069037221 */ /* 0x002fe20000010000 */
[----:B------:R-:W-:Y:S02]  /*1e1b0*/  IMAD.MOV.U32 R195, RZ, RZ, R198 ;  /* 0x000000ffffc37224 */ /* 0x000fe400078e00c6 */
[--C-:B------:R-:W-:Y:S01]  /*1e1c0*/  FFMA.FTZ R96, R220, UR4, -R73.reuse ;  /* 0x00000004dc607c23 */ /* 0x100fe20008010849 */
[----:B------:R-:W-:Y:S02]  /*1e1d0*/  IMAD.MOV.U32 R198, RZ, RZ, R172 ;  /* 0x000000ffffc67224 */ /* 0x000fe400078e00ac */
[----:B------:R-:W-:Y:S01]  /*1e1e0*/  FFMA.FTZ R105, R213, UR4, -R73 ;  /* 0x00000004d5697c23 */ /* 0x000fe20008010849 */
[----:B------:R-:W-:Y:S01]  /*1e1f0*/  IMAD.MOV.U32 R173, RZ, RZ, R176 ;  /* 0x000000ffffad7224 */ /* 0x000fe200078e00b0 */
[----:B------:R1:W5:Y:S01]  /*1e200*/  LDL.LU R230, [R1+0x100] ;  /* 0x0001000001e67983 */ /* 0x0003620000300800 */
        /* <DEDUP_REMOVED lines=9> */
[----:B----4-:R-:W-:Y:S01]  /*1e2a0*/  FFMA.FTZ R0, R247, UR4, -R74 ;  /* 0x00000004f7007c23 */ /* 0x010fe2000801084a */
        /* <DEDUP_REMOVED lines=12> */
[----:B------:R4:W1:Y:S01]  /*1e370*/  MUFU.EX2 R149, R75 ;  /* 0x0000004b00957308 */ /* 0x0008620000000800 */
[----:B------:R-:W-:Y:S02]  /*1e380*/  IMAD.MOV.U32 R119, RZ, RZ, R115 ;  /* 0x000000ffff777224 */ /* 0x000fe400078e0073 */
[----:B------:R-:W-:Y:S01]  /*1e390*/  FFMA.FTZ R155, R155, UR4, -R73 ;  /* 0x000000049b9b7c23 */ /* 0x000fe20008010849 */
[----:B------:R-:W-:Y:S06]  /*1e3a0*/  IMAD.MOV.U32 R115, RZ, RZ, R140 ;  /* 0x000000ffff737224 */ /* 0x000fec00078e008c */
[----:B------:R-:W-:Y:S01]  /*1e3b0*/  MUFU.EX2 R140, R98 ;  /* 0x00000062008c7308 */ /* 0x000fe20000000800 */
[----:B----4-:R-:W-:Y:S01]  /*1e3c0*/  FADD.FTZ R75, R106, R97 ;  /* 0x000000616a4b7221 */ /* 0x010fe20000010000 */
[----:B------:R-:W-:Y:S01]  /*1e3d0*/  FFMA.FTZ R106, R212, UR4, -R73 ;  /* 0x00000004d46a7c23 */ /* 0x000fe20008010849 */
[----:B-1----:R-:W-:Y:S02]  /*1e3e0*/  F2FP.BF16.F32.PACK_AB R82, R175, R149 ;  /* 0x00000095af52723e */ /* 0x002fe400000010ff */
[----:B------:R-:W-:Y:S01]  /*1e3f0*/  FADD.FTZ R75, R101, R75 ;  /* 0x0000004b654b7221 */ /* 0x000fe20000010000 */
[----:B---3--:R-:W-:Y:S04]  /*1e400*/  IMAD.MOV.U32 R176, RZ, RZ, R162 ;  /* 0x000000ffffb07224 */ /* 0x008fe800078e00a2 */
[----:B------:R-:W-:Y:S04]  /*1e410*/  IMAD.MOV.U32 R172, RZ, RZ, R176 ;  /* 0x000000ffffac7224 */ /* 0x000fe800078e00b0 */
[----:B------:R-:W-:Y:S02]  /*1e420*/  IMAD.MOV.U32 R173, RZ, RZ, R172 ;  /* 0x000000ffffad7224 */ /* 0x000fe400078e00ac */
[----:B--2---:R-:W-:Y:S01]  /*1e430*/  IMAD.MOV.U32 R162, RZ, RZ, R160 ;  /* 0x000000ffffa27224 */ /* 0x004fe200078e00a0 */
[----:B------:R-:W-:Y:S02]  /*1e440*/  MOV R160, R226 ;  /* 0x000000e200a07202 */ /* 0x000fe40000000f00 */
[----:B------:R-:W-:Y:S01]  /*1e450*/  MOV R174, R173 ;  /* 0x000000ad00ae7202 */ /* 0x000fe20000000f00 */
[----:B------:R2:W5:Y:S01]  /*1e460*/  LDL.LU R226, [R1+0xfc] ;  /* 0x0000fc0001e27983 */ /* 0x0005620000300800 */
[----:B------:R-:W-:Y:S01]  /*1e470*/  MOV R176, R162 ;  /* 0x000000a200b07202 */ /* 0x000fe20000000f00 */
[----:B------:R-:W-:Y:S02]  /*1e480*/  IMAD.MOV.U32 R162, RZ, RZ, R233 ;  /* 0x000000ffffa27224 */ /* 0x000fe400078e00e9 */
[--C-:B------:R-:W-:Y:S01]  /*1e490*/  FFMA.FTZ R160, R160, UR4, -R73.reuse ;  /* 0x00000004a0a07c23 */ /* 0x100fe20008010849 */
[----:B------:R2:W5:Y:S01]  /*1e4a0*/  LDL.LU R233, [R1+0xf8] ;  /* 0x0000f80001e97983 */ /* 0x0005620000300800 */
[----:B------:R-:W-:Y:S02]  /*1e4b0*/  IMAD.MOV.U32 R172, RZ, RZ, R176 ;  /* 0x000000ffffac7224 */ /* 0x000fe400078e00b0 */
[----:B------:R-:W-:Y:S01]  /*1e4c0*/  FFMA.FTZ R162, R162, UR4, -R73 ;  /* 0x00000004a2a27c23 */ /* 0x000fe20008010849 */
[----:B------:R-:W-:Y:S02]  /*1e4d0*/  IMAD.MOV.U32 R176, RZ, RZ, R143 ;  /* 0x000000ffffb07224 */ /* 0x000fe400078e008f */
[----:B------:R-:W-:Y:S02]  /*1e4e0*/  IMAD.MOV.U32 R143, RZ, RZ, R223 ;  /* 0x000000ffff8f7224 */ /* 0x000fe400078e00df */
[----:B------:R-:W-:Y:S01]  /*1e4f0*/  IMAD.MOV.U32 R236, RZ, RZ, R172 ;  /* 0x000000ffffec7224 */ /* 0x000fe200078e00ac */
[----:B------:R2:W5:Y:S01]  /*1e500*/  LDL.LU R223, [R1+0xf4] ;  /* 0x0000f40001df7983 */ /* 0x0005620000300800 */
[----:B------:R-:W-:Y:S02]  /*1e510*/  IMAD.MOV.U32 R172, RZ, RZ, R143 ;  /* 0x000000ffffac7224 */ /* 0x000fe400078e008f */
[----:B------:R1:W3:Y:S01]  /*1e520*/  MUFU.EX2 R143, R0 ;  /* 0x00000000008f7308 */ /* 0x0002e20000000800 */
[----:B------:R-:W-:Y:S02]  /*1e530*/  IMAD.MOV.U32 R173, RZ, RZ, R176 ;  /* 0x000000ffffad7224 */ /* 0x000fe400078e00b0 */
[----:B------:R-:W-:Y:S02]  /*1e540*/  IMAD.MOV.U32 R176, RZ, RZ, R150 ;  /* 0x000000ffffb07224 */ /* 0x000fe400078e0096 */
[----:B------:R-:W-:Y:S02]  /*1e550*/  IMAD.MOV.U32 R150, RZ, RZ, R222 ;  /* 0x000000ffff967224 */ /* 0x000fe400078e00de */
[----:B------:R-:W-:Y:S01]  /*1e560*/  IMAD.MOV.U32 R121, RZ, RZ, R173 ;  /* 0x000000ffff797224 */ /* 0x000fe200078e00ad */
[----:B------:R2:W5:Y:S02]  /*1e570*/  LDL.LU R222, [R1+0xf0] ;  /* 0x0000f00001de7983 */ /* 0x0005640000300800 */
[----:B------:R-:W-:Y:S01]  /*1e580*/  MUFU.EX2 R173, R201 ;  /* 0x000000c900ad7308 */ /* 0x000fe20000000800 */
[----:B------:R-:W-:Y:S02]  /*1e590*/  IMAD.MOV.U32 R108, RZ, RZ, R172 ;  /* 0x000000ffff6c7224 */ /* 0x000fe400078e00ac */
[----:B-1----:R-:W-:Y:S01]  /*1e5a0*/  FFMA.FTZ R0, R244, UR4, -R74 ;  /* 0x00000004f4007c23 */ /* 0x002fe2000801084a */
[----:B------:R-:W-:Y:S01]  /*1e5b0*/  IMAD.MOV.U32 R244, RZ, RZ, R247 ;  /* 0x000000fffff47224 */ /* 0x000fe200078e00f7 */
[----:B---3--:R-:W-:Y:S01]  /*1e5c0*/  F2FP.BF16.F32.PACK_AB R81, R143, R186 ;  /* 0x000000ba8f51723e */ /* 0x008fe200000010ff */
[----:B------:R-:W-:Y:S01]  /*1e5d0*/  IMAD.MOV.U32 R247, RZ, RZ, R248 ;  /* 0x000000fffff77224 */ /* 0x000fe200078e00f8 */
[----:B------:R-:W-:Y:S01]  /*1e5e0*/  MOV R248, R114 ;  /* 0x0000007200f87202 */ /* 0x000fe20000000f00 */
[----:B------:R-:W-:Y:S02]  /*1e5f0*/  IMAD.MOV.U32 R114, RZ, RZ, R116 ;  /* 0x000000ffff727224 */ /* 0x000fe400078e0074 */
[----:B------:R-:W-:Y:S01]  /*1e600*/  MUFU.EX2 R172, R210 ;  /* 0x000000d200ac7308 */ /* 0x000fe20000000800 */
[----:B------:R-:W-:Y:S01]  /*1e610*/  IMAD.MOV.U32 R116, RZ, RZ, R242 ;  /* 0x000000ffff747224 */ /* 0x000fe200078e00f2 */
[----:B------:R-:W-:Y:S01]  /*1e620*/  MOV R245, R248 ;  /* 0x000000f800f57202 */ /* 0x000fe20000000f00 */
        /* <DEDUP_REMOVED lines=8> */
[----:B------:R-:W-:Y:S03]  /*1e6b0*/  IMAD.MOV.U32 R240, RZ, RZ, R221 ;  /* 0x000000fffff07224 */ /* 0x000fe600078e00dd */
[----:B------:R-:W-:Y:S01]  /*1e6c0*/  MUFU.EX2 R174, R128 ;  /* 0x0000008000ae7308 */ /* 0x000fe20000000800 */
[----:B------:R-:W-:Y:S01]  /*1e6d0*/  IMAD.MOV.U32 R251, RZ, RZ, R123 ;  /* 0x000000fffffb7224 */ /* 0x000fe200078e007b */
[----:B------:R2:W5:Y:S01]  /*1e6e0*/  LDL.LU R221, [R1+0xec] ;  /* 0x0000ec0001dd7983 */ /* 0x0005620000300800 */
[----:B------:R-:W-:Y:S02]  /*1e6f0*/  IMAD.MOV.U32 R123, RZ, RZ, R245 ;  /* 0x000000ffff7b7224 */ /* 0x000fe400078e00f5 */
[----:B------:R-:W-:Y:S01]  /*1e700*/  IMAD.MOV.U32 R245, RZ, RZ, R141 ;  /* 0x000000fffff57224 */ /* 0x000fe200078e008d */
[----:B------:R2:W5:Y:S01]  /*1e710*/  LDL.LU R220, [R1+0xe8] ;  /* 0x0000e80001dc7983 */ /* 0x0005620000300800 */
[----:B------:R-:W-:Y:S03]  /*1e720*/  IMAD.MOV.U32 R114, RZ, RZ, R242 ;  /* 0x000000ffff727224 */ /* 0x000fe600078e00f2 */
[----:B------:R-:W-:Y:S01]  /*1e730*/  MUFU.EX2 R141, R96 ;  /* 0x00000060008d7308 */ /* 0x000fe20000000800 */
[----:B-1----:R-:W-:Y:S01]  /*1e740*/  FFMA.FTZ R0, R244, UR4, -R74 ;  /* 0x00000004f4007c23 */ /* 0x002fe2000801084a */
[----:B------:R-:W-:Y:S02]  /*1e750*/  IMAD.MOV.U32 R244, RZ, RZ, R247 ;  /* 0x000000fffff47224 */ /* 0x000fe400078e00f7 */
[----:B------:R-:W-:Y:S02]  /*1e760*/  IMAD.MOV.U32 R247, RZ, RZ, R150 ;  /* 0x000000fffff77224 */ /* 0x000fe400078e0096 */
[----:B------:R-:W-:Y:S04]  /*1e770*/  IMAD.MOV.U32 R242, RZ, RZ, R197 ;  /* 0x000000fffff27224 */ /* 0x000fe800078e00c5 */
[----:B------:R1:W3:Y:S01]  /*1e780*/  MUFU.EX2 R150, R0 ;  /* 0x0000000000967308 */ /* 0x0002e20000000800 */
[----:B------:R-:W-:Y:S02]  /*1e790*/  IMAD.MOV.U32 R197, RZ, RZ, R151 ;  /* 0x000000ffffc57224 */ /* 0x000fe400078e0097 */
[----:B------:R-:W-:Y:S01]  /*1e7a0*/  IMAD.MOV.U32 R248, RZ, RZ, R243 ;  /* 0x000000fffff87224 */ /* 0x000fe200078e00f3 */
[----:B------:R-:W-:Y:S06]  /*1e7b0*/  MOV R243, R176 ;  /* 0x000000b000f37202 */ /* 0x000fec0000000f00 */
[----:B------:R-:W-:Y:S10]  /*1e7c0*/  MUFU.EX2 R151, R205 ;  /* 0x000000cd00977308 */ /* 0x000ff40000000800 */
[----:B------:R-:W-:Y:S01]  /*1e7d0*/  MUFU.EX2 R176, R204 ;  /* 0x000000cc00b07308 */ /* 0x000fe20000000800 */
[----:B-1----:R-:W-:Y:S01]  /*1e7e0*/  FFMA.FTZ R0, R120, UR4, -R73 ;  /* 0x0000000478007c23 */ /* 0x002fe20008010849 */
[----:B------:R-:W-:Y:S01]  /*1e7f0*/  IMAD.MOV.U32 R120, RZ, RZ, R107 ;  /* 0x000000ffff787224 */ /* 0x000fe200078e006b */
[----:B---3--:R-:W-:Y:S01]  /*1e800*/  F2FP.BF16.F32.PACK_AB R83, R150, R236 ;  /* 0x000000ec9653723e */ /* 0x008fe200000010ff */
[----:B------:R-:W-:Y:S02]  /*1e810*/  IMAD.MOV.U32 R107, RZ, RZ, R108 ;  /* 0x000000ffff6b7224 */ /* 0x000fe400078e006c */
[----:B------:R-:W-:Y:S01]  /*1e820*/  IMAD.MOV.U32 R108, RZ, RZ, R142 ;  /* 0x000000ffff6c7224 */ /* 0x000fe200078e008e */
[----:B------:R-:W-:Y:S03]  /*1e830*/  MOV R142, R219 ;  /* 0x000000db008e7202 */ /* 0x000fe60000000f00 */
[----:B------:R1:W3:Y:S01]  /*1e840*/  MUFU.EX2 R201, R0 ;  /* 0x0000000000c97308 */ /* 0x0002e20000000800 */
[----:B------:R-:W-:Y:S01]  /*1e850*/  FFMA.FTZ R97, R120, UR4, -R73 ;  /* 0x0000000478617c23 */ /* 0x000fe20008010849 */
[C---:B------:R-:W-:Y:S01]  /*1e860*/  HMMA.16816.F32.BF16 R8, R80.reuse, R88, R8 ;  /* 0x000000585008723c */ /* 0x040fe20000041808 */
[----:B------:R2:W5:Y:S03]  /*1e870*/  LDL.LU R219, [R1+0xe4] ;  /* 0x0000e40001db7983 */ /* 0x0005660000300800 */
[----:B------:R-:W-:Y:S02]  /*1e880*/  IMAD.MOV.U32 R120, RZ, RZ, R107 ;  /* 0x000000ffff787224 */ /* 0x000fe400078e006b */
[--C-:B------:R-:W-:Y:S01]  /*1e890*/  FFMA.FTZ R107, R108, UR4, -R73.reuse ;  /* 0x000000046c6b7c23 */ /* 0x100fe20008010849 */
[-C--:B------:R-:W-:Y:S01]  /*1e8a0*/  HMMA.16816.F32.BF16 R12, R80, R90.reuse, R12 ;  /* 0x0000005a500c723c */ /* 0x080fe2000004180c */
[----:B------:R2:W5:Y:S01]  /*1e8b0*/  LDL.LU R218, [R1+0xe0] ;  /* 0x0000e00001da7983 */ /* 0x0005620000300800 */
[----:B------:R4:W-:Y:S02]  /*1e8c0*/  MUFU.EX2 R135, R97 ;  /* 0x0000006100877308 */ /* 0x0009e40000000800 */
[----:B------:R-:W-:Y:S02]  /*1e8d0*/  FFMA.FTZ R108, R142, UR4, -R73 ;  /* 0x000000048e6c7c23 */ /* 0x000fe40008010849 */
[C---:B------:R-:W-:Y:S01]  /*1e8e0*/  HMMA.16816.F32.BF16 R16, R76.reuse, R90, R16 ;  /* 0x0000005a4c10723c */ /* 0x040fe20000041810 */
[----:B------:R2:W5:Y:S05]  /*1e8f0*/  LDL.LU R213, [R1+0xdc] ;  /* 0x0000dc0001d57983 */ /* 0x00056a0000300800 */
[----:B------:R-:W2:Y:S01]  /*1e900*/  MUFU.EX2 R142, R207 ;  /* 0x000000cf008e7308 */ /* 0x000ea20000000800 */
[----:B-1----:R-:W-:Y:S01]  /*1e910*/  FFMA.FTZ R0, R251, UR4, -R74 ;  /* 0x00000004fb007c23 */ /* 0x002fe2000801084a */
[-C--:B------:R-:W-:Y:S01]  /*1e920*/  HMMA.16816.F32.BF16 R20, R76, R92.reuse, R20 ;  /* 0x0000005c4c14723c */ /* 0x080fe20000041814 */
[----:B------:R1:W5:Y:S02]  /*1e930*/  LDL.LU R212, [R1+0xd8] ;  /* 0x0000d80001d47983 */ /* 0x0003640000300800 */
[----:B------:R-:W-:Y:S03]  /*1e940*/  FADD.FTZ R73, R100, R99 ;  /* 0x0000006364497221 */ /* 0x000fe60000010000 */
[C---:B------:R-:W-:Y:S01]  /*1e950*/  HMMA.16816.F32.BF16 R24, R80.reuse, R92, R24 ;  /* 0x0000005c5018723c */ /* 0x040fe20000041818 */
[----:B----4-:R-:W4:Y:S01]  /*1e960*/  LDSM.16.MT88.4 R96, [R215+0xa000] ;  /* 0x00a00000d760783b */ /* 0x010f220000004200 */
[----:B------:R3:W-:Y:S03]  /*1e970*/  MUFU.EX2 R126, R245 ;  /* 0x000000f5007e7308 */ /* 0x0007e60000000800 */
[----:B------:R-:W-:Y:S01]  /*1e980*/  FADD.FTZ R100, R130, R3 ;  /* 0x0000000382647221 */ /* 0x000fe20000010000 */
[-C--:B------:R-:W-:Y:S03]  /*1e990*/  HMMA.16816.F32.BF16 R28, R80, R94.reuse, R28 ;  /* 0x0000005e501c723c */ /* 0x080fe6000004181c */
[----:B------:R-:W-:Y:S03]  /*1e9a0*/  LDSM.16.MT88.4 R88, [R217+0xa800] ;  /* 0x00a80000d958783b */ /* 0x000fe60000004200 */
[----:B------:R2:W-:Y:S01]  /*1e9b0*/  MUFU.EX2 R130, R0 ;  /* 0x0000000000827308 */ /* 0x0005e20000000800 */
[----:B------:R-:W-:Y:S01]  /*1e9c0*/  FADD.FTZ R73, R104, R73 ;  /* 0x0000004968497221 */ /* 0x000fe20000010000 */
[C---:B------:R-:W-:Y:S04]  /*1e9d0*/  HMMA.16816.F32.BF16 R32, R76.reuse, R94, R32 ;  /* 0x0000005e4c20723c */ /* 0x040fe80000041820 */
[----:B------:R-:W-:Y:S01]  /*1e9e0*/  FADD.FTZ R3, R103, R75 ;  /* 0x0000004b67037221 */ /* 0x000fe20000010000 */
[----:B------:R-:W-:Y:S01]  /*1e9f0*/  FADD.FTZ R104, R164, R73 ;  /* 0x00000049a4687221 */ /* 0x000fe20000010000 */
[----:B------:R-:W-:Y:S02]  /*1ea00*/  LDSM.16.MT88.4 R92, [R215+0xa800] ;  /* 0x00a80000d75c783b */ /* 0x000fe40000004200 */
[----:B------:R-:W-:Y:S03]  /*1ea10*/  MUFU.EX2 R125, R123 ;  /* 0x0000007b007d7308 */ /* 0x000fe60000000800 */
[----:B------:R-:W-:Y:S01]  /*1ea20*/  FADD.FTZ R73, R163, R3 ;  /* 0x00000003a3497221 */ /* 0x000fe20000010000 */
[----:B---3--:R-:W-:Y:S02]  /*1ea30*/  IMAD.MOV.U32 R245, RZ, RZ, R248 ;  /* 0x000000fffff57224 */ /* 0x008fe400078e00f8 */
[----:B------:R-:W-:Y:S02]  /*1ea40*/  IMAD.MOV.U32 R248, RZ, RZ, R116 ;  /* 0x000000fffff87224 */ /* 0x000fe400078e0074 */
[--C-:B--2---:R-:W-:Y:S01]  /*1ea50*/  FFMA.FTZ R0, R119, UR4, -R74.reuse ;  /* 0x0000000477007c23 */ /* 0x104fe2000801084a */
[----:B------:R-:W-:Y:S01]  /*1ea60*/  FADD.FTZ R73, R113, R73 ;  /* 0x0000004971497221 */ /* 0x000fe20000010000 */
[----:B------:R-:W-:Y:S10]  /*1ea70*/  MUFU.EX2 R123, R211 ;  /* 0x000000d3007b7308 */ /* 0x000ff40000000800 */
[----:B------:R2:W3:Y:S01]  /*1ea80*/  MUFU.EX2 R128, R0 ;  /* 0x0000000000807308 */ /* 0x0004e20000000800 */
[-C--:B----4-:R-:W-:Y:S09]  /*1ea90*/  HMMA.16816.F32.BF16 R36, R76, R96.reuse, R36 ;  /* 0x000000604c24723c */ /* 0x090ff20000041824 */
[----:B------:R-:W-:Y:S01]  /*1eaa0*/  MUFU.EX2 R119, R234 ;  /* 0x000000ea00777308 */ /* 0x000fe20000000800 */
[C---:B------:R-:W-:Y:S06]  /*1eab0*/  HMMA.16816.F32.BF16 R40, R80.reuse, R96, R40 ;  /* 0x000000605028723c */ /* 0x040fec0000041828 */
[-C--:B------:R-:W-:Y:S03]  /*1eac0*/  HMMA.16816.F32.BF16 R44, R80, R98.reuse, R44 ;  /* 0x00000062502c723c */ /* 0x080fe6000004182c */
[----:B------:R-:W-:Y:S02]  /*1ead0*/  MUFU.EX2 R116, R106 ;  /* 0x0000006a00747308 */ /* 0x000fe40000000800 */
[--C-:B--2---:R-:W-:Y:S01]  /*1eae0*/  FFMA.FTZ R0, R120, UR4, -R74.reuse ;  /* 0x0000000478007c23 */ /* 0x104fe2000801084a */
[C---:B------:R-:W-:Y:S01]  /*1eaf0*/  HMMA.16816.F32.BF16 R48, R76.reuse, R98, R48 ;  /* 0x000000624c30723c */ /* 0x040fe20000041830 */
[----:B------:R-:W-:Y:S06]  /*1eb00*/  LDSM.16.MT88.4 R96, [R216+0xa800] ;  /* 0x00a80000d860783b */ /* 0x000fec0000004200 */
[----:B------:R2:W-:Y:S10]  /*1eb10*/  MUFU.EX2 R129, R0 ;  /* 0x0000000000817308 */ /* 0x0005f40000000800 */
[----:B------:R4:W-:Y:S10]  /*1eb20*/  MUFU.EX2 R120, R247 ;  /* 0x000000f700787308 */ /* 0x0009f40000000800 */
[----:B------:R-:W-:Y:S01]  /*1eb30*/  MUFU.EX2 R106, R195 ;  /* 0x000000c3006a7308 */ /* 0x000fe20000000800 */
[----:B--2---:R-:W-:Y:S09]  /*1eb40*/  FFMA.FTZ R0, R121, UR4, -R74 ;  /* 0x0000000479007c23 */ /* 0x004ff2000801084a */
[----:B------:R2:W1:Y:S01]  /*1eb50*/  MUFU.EX2 R131, R0 ;  /* 0x0000000000837308 */ /* 0x0004620000000800 */
[----:B----4-:R-:W-:Y:S09]  /*1eb60*/  MOV R247, R114 ;  /* 0x0000007200f77202 */ /* 0x010ff20000000f00 */
[----:B------:R4:W-:Y:S10]  /*1eb70*/  MUFU.EX2 R121, R244 ;  /* 0x000000f400797308 */ /* 0x0009f40000000800 */
[----:B------:R-:W-:Y:S01]  /*1eb80*/  MUFU.EX2 R114, R107 ;  /* 0x0000006b00727308 */ /* 0x000fe20000000800 */
[----:B--2---:R-:W-:Y:S02]  /*1eb90*/  FADD.FTZ R0, R102, R100 ;  /* 0x0000006466007221 */ /* 0x004fe40000010000 */
[----:B------:R-:W2:Y:S02]  /*1eba0*/  LDSM.16.MT88.4 R100, [R216+0xa000] ;  /* 0x00a00000d864783b */ /* 0x000ea40000004200 */
[----:B------:R-:W-:Y:S05]  /*1ebb0*/  FADD.FTZ R3, R109, R0 ;  /* 0x000000006d037221 */ /* 0x000fea0000010000 */
[----:B------:R-:W-:Y:S01]  /*1ebc0*/  MUFU.EX2 R109, R243 ;  /* 0x000000f3006d7308 */ /* 0x000fe20000000800 */
[----:B------:R-:W-:Y:S01]  /*1ebd0*/  FADD.FTZ R3, R112, R3 ;  /* 0x0000000370037221 */ /* 0x000fe20000010000 */
[----:B----4-:R-:W-:Y:S01]  /*1ebe0*/  IMAD.MOV.U32 R244, RZ, RZ, R115 ;  /* 0x000000fffff47224 */ /* 0x010fe200078e0073 */
[----:B------:R-:W4:Y:S07]  /*1ebf0*/  LDL.LU R0, [R1+0x68] ;  /* 0x0000680001007983 */ /* 0x000f2e0000300800 */
[----:B------:R-:W-:Y:S10]  /*1ec00*/  MUFU.EX2 R107, R239 ;  /* 0x000000ef006b7308 */ /* 0x000ff40000000800 */
[----:B------:R-:W1:Y:S10]  /*1ec10*/  MUFU.EX2 R115, R108 ;  /* 0x0000006c00737308 */ /* 0x000e740000000800 */
[----:B------:R-:W-:Y:S01]  /*1ec20*/  MUFU.EX2 R108, R240 ;  /* 0x000000f0006c7308 */ /* 0x000fe20000000800 */
[-C--:B--2---:R-:W-:Y:S06]  /*1ec30*/  HMMA.16816.F32.BF16 R52, R76, R100.reuse, R52 ;  /* 0x000000644c34723c */ /* 0x084fec0000041834 */
[C---:B------:R-:W-:Y:S06]  /*1ec40*/  HMMA.16816.F32.BF16 R56, R80.reuse, R100, R56 ;  /* 0x000000645038723c */ /* 0x040fec0000041838 */
[-C--:B------:R-:W-:Y:S05]  /*1ec50*/  HMMA.16816.F32.BF16 R60, R80, R102.reuse, R60 ;  /* 0x00000066503c723c */ /* 0x080fea000004183c */
[--C-:B------:R-:W-:Y:S01]  /*1ec60*/  FFMA.FTZ R100, R194, UR4, -R74.reuse ;  /* 0x00000004c2647c23 */ /* 0x100fe2000801084a */
[----:B------:R-:W-:Y:S05]  /*1ec70*/  HMMA.16816.F32.BF16 R64, R76, R102, R64 ;  /* 0x000000664c40723c */ /* 0x000fea0000041840 */
[----:B------:R-:W-:Y:S01]  /*1ec80*/  F2FP.BF16.F32.PACK_AB R80, R141, R201 ;  /* 0x000000c98d50723e */ /* 0x000fe200000010ff */
[--C-:B------:R-:W-:Y:S01]  /*1ec90*/  FFMA.FTZ R101, R199, UR4, -R74.reuse ;  /* 0x00000004c7657c23 */ /* 0x100fe2000801084a */
[----:B------:R-:W-:Y:S01]  /*1eca0*/  F2FP.BF16.F32.PACK_AB R76, R176, R151 ;  /* 0x00000097b04c723e */ /* 0x000fe200000010ff */
[--C-:B------:R-:W-:Y:S01]  /*1ecb0*/  FFMA.FTZ R103, R72, UR4, -R74.reuse ;  /* 0x0000000448677c23 */ /* 0x100fe2000801084a */
[----:B------:R-:W-:Y:S02]  /*1ecc0*/  MUFU.EX2 R100, R100 ;  /* 0x0000006400647308 */ /* 0x000fe40000000800 */
[----:B------:R-:W-:Y:S01]  /*1ecd0*/  F2FP.BF16.F32.PACK_AB R77, R173, R174 ;  /* 0x000000aead4d723e */ /* 0x000fe200000010ff */
[----:B------:R-:W-:Y:S01]  /*1ece0*/  FFMA.FTZ R102, R198, UR4, -R74 ;  /* 0x00000004c6667c23 */ /* 0x000fe2000801084a */
[----:B------:R-:W-:Y:S02]  /*1ecf0*/  F2FP.BF16.F32.PACK_AB R78, R172, R208 ;  /* 0x000000d0ac4e723e */ /* 0x000fe400000010ff */
[----:B------:R-:W-:Y:S02]  /*1ed00*/  F2FP.BF16.F32.PACK_AB R79, R142, R206 ;  /* 0x000000ce8e4f723e */ /* 0x000fe400000010ff */
[----:B------:R-:W-:Y:S02]  /*1ed10*/  F2FP.BF16.F32.PACK_AB R82, R140, R135 ;  /* 0x000000878c52723e */ /* 0x000fe400000010ff */
[----:B---3--:R-:W-:Y:S02]  /*1ed20*/  F2FP.BF16.F32.PACK_AB R81, R128, R130 ;  /* 0x000000828051723e */ /* 0x008fe400000010ff */
        /* <DEDUP_REMOVED lines=16> */
[-C--:B------:R-:W-:Y:S06]  /*1ee30*/  HMMA.16816.F32.BF16 R52, R76, R96.reuse, R52 ;  /* 0x000000604c34723c */ /* 0x080fec0000041834 */
[C---:B------:R-:W-:Y:S01]  /*1ee40*/  HMMA.16816.F32.BF16 R56, R80.reuse, R96, R56 ;  /* 0x000000605038723c */ /* 0x040fe20000041838 */
[----:B------:R-:W-:Y:S05]  /*1ee50*/  MUFU.EX2 R97, R160 ;  /* 0x000000a000617308 */ /* 0x000fea0000000800 */
[-C--:B------:R-:W-:Y:S01]  /*1ee60*/  HMMA.16816.F32.BF16 R60, R80, R98.reuse, R60 ;  /* 0x00000062503c723c */ /* 0x080fe2000004183c */
[----:B------:R-:W3:Y:S05]  /*1ee70*/  LDSM.16.MT88.4 R80, [R216+0xb000] ;  /* 0x00b00000d850783b */ /* 0x000eea0000004200 */
[----:B------:R-:W-:Y:S01]  /*1ee80*/  HMMA.16816.F32.BF16 R64, R76, R98, R64 ;  /* 0x000000624c40723c */ /* 0x000fe20000041840 */
[----:B------:R-:W1:Y:S06]  /*1ee90*/  MUFU.EX2 R98, R155 ;  /* 0x0000009b00627308 */ /* 0x000e6c0000000800 */
[----:B------:R-:W-:Y:S04]  /*1eea0*/  F2FP.BF16.F32.PACK_AB R76, R116, R117 ;  /* 0x00000075744c723e */ /* 0x000fe800000010ff */
[----:B------:R-:W-:Y:S01]  /*1eeb0*/  MUFU.EX2 R99, R196 ;  /* 0x000000c400637308 */ /* 0x000fe20000000800 */
[----:B------:R-:W-:Y:S01]  /*1eec0*/  F2FP.BF16.F32.PACK_AB R78, R115, R114 ;  /* 0x00000072734e723e */ /* 0x000fe200000010ff */
[----:B----4-:R-:W-:Y:S01]  /*1eed0*/  FFMA.FTZ R75, R2, R0, R200 ;  /* 0x00000000024b7223 */ /* 0x010fe200000100c8 */
        /* <DEDUP_REMOVED lines=14> */
[----:B------:R-:W2:Y:S01]  /*1efc0*/  MUFU.EX2 R110, R241 ;  /* 0x000000f1006e7308 */ /* 0x000ea20000000800 */
[----:B------:R-:W-:Y:S01]  /*1efd0*/  FADD.FTZ R3, R153, R3 ;  /* 0x0000000399037221 */ /* 0x000fe20000010000 */
[----:B-1----:R-:W-:Y:S01]  /*1efe0*/  F2FP.BF16.F32.PACK_AB R168, R97, R98 ;  /* 0x0000006261a8723e */ /* 0x002fe200000010ff */
[----:B------:R-:W-:Y:S02]  /*1eff0*/  IMAD.MOV.U32 R133, RZ, RZ, R70 ;  /* 0x000000ffff857224 */ /* 0x000fe400078e0046 */
[--C-:B----4-:R-:W-:Y:S01]  /*1f000*/  FFMA.FTZ R0, R244, UR4, -R74.reuse ;  /* 0x00000004f4007c23 */ /* 0x110fe2000801084a */
[----:B------:R-:W-:Y:S01]  /*1f010*/  FADD.FTZ R3, R144, R3 ;  /* 0x0000000390037221 */ /* 0x000fe20000010000 */
[----:B------:R-:W-:Y:S03]  /*1f020*/  IMAD.MOV.U32 R132, RZ, RZ, R71 ;  /* 0x000000ffff847224 */ /* 0x000fe600078e0047 */
[----:B------:R1:W4:Y:S01]  /*1f030*/  MUFU.EX2 R122, R0 ;  /* 0x00000000007a7308 */ /* 0x0003220000000800 */
[----:B------:R-:W-:Y:S01]  /*1f040*/  FADD.FTZ R3, R156, R3 ;  /* 0x000000039c037221 */ /* 0x000fe20000010000 */
[----:B------:R-:W-:Y:S08]  /*1f050*/  IMAD.MOV.U32 R134, RZ, RZ, R69 ;  /* 0x000000ffff867224 */ /* 0x000ff000078e0045 */
[----:B------:R-:W-:Y:S01]  /*1f060*/  MUFU.EX2 R104, R197 ;  /* 0x000000c500687308 */ /* 0x000fe20000000800 */
[----:B--2---:R-:W-:Y:S01]  /*1f070*/  F2FP.BF16.F32.PACK_AB R136, R109, R110 ;  /* 0x0000006e6d88723e */ /* 0x004fe200000010ff */
[--C-:B-1----:R-:W-:Y:S01]  /*1f080*/  FFMA.FTZ R0, R247, UR4, -R74.reuse ;  /* 0x00000004f7007c23 */ /* 0x102fe2000801084a */
[----:B----4-:R-:W-:Y:S07]  /*1f090*/  F2FP.BF16.F32.PACK_AB R77, R122, R113 ;  /* 0x000000717a4d723e */ /* 0x010fee00000010ff */
        /* <DEDUP_REMOVED lines=8> */
[-C--:B------:R-:W-:Y:S05]  /*1f120*/  HMMA.16816.F32.BF16 R4, R72, R84.reuse, R4 ;  /* 0x000000544804723c */ /* 0x080fea0000041804 */
[----:B------:R-:W-:Y:S01]  /*1f130*/  FADD.FTZ R0, R202, R0 ;  /* 0x00000000ca007221 */ /* 0x000fe20000010000 */
[C---:B------:R-:W-:Y:S05]  /*1f140*/  HMMA.16816.F32.BF16 R8, R76.reuse, R84, R8 ;  /* 0x000000544c08723c */ /* 0x040fea0000041808 */
[----:B------:R-:W-:Y:S01]  /*1f150*/  FADD.FTZ R0, R169, R0 ;  /* 0x00000000a9007221 */ /* 0x000fe20000010000 */
[-C--:B------:R-:W-:Y:S05]  /*1f160*/  HMMA.16816.F32.BF16 R12, R76, R86.reuse, R12 ;  /* 0x000000564c0c723c */ /* 0x080fea000004180c */
[----:B------:R-:W-:Y:S01]  /*1f170*/  FADD.FTZ R84, R154, R96 ;  /* 0x000000609a547221 */ /* 0x000fe20000010000 */
[C---:B------:R-:W-:Y:S01]  /*1f180*/  HMMA.16816.F32.BF16 R16, R72.reuse, R86, R16 ;  /* 0x000000564810723c */ /* 0x040fe20000041810 */
[----:B------:R-:W-:Y:S04]  /*1f190*/  MUFU.EX2 R86, R102 ;  /* 0x0000006600567308 */ /* 0x000fe80000000800 */
[----:B------:R-:W-:Y:S01]  /*1f1a0*/  FADD.FTZ R85, R152, R2 ;  /* 0x0000000298557221 */ /* 0x000fe20000010000 */
[-C--:B------:R-:W-:Y:S01]  /*1f1b0*/  HMMA.16816.F32.BF16 R20, R72, R88.reuse, R20 ;  /* 0x000000584814723c */ /* 0x080fe20000041814 */
[----:B------:R-:W-:Y:S04]  /*1f1c0*/  LDSM.16.MT88.4 R152, [R217+0xb800] ;  /* 0x00b80000d998783b */ /* 0x000fe80000004200 */
[----:B------:R-:W1:Y:S01]  /*1f1d0*/  MUFU.EX2 R87, R101 ;  /* 0x0000006500577308 */ /* 0x000e620000000800 */
[----:B------:R-:W-:Y:S01]  /*1f1e0*/  FADD.FTZ R84, R146, R84 ;  /* 0x0000005492547221 */ /* 0x000fe20000010000 */
[C---:B------:R-:W-:Y:S08]  /*1f1f0*/  HMMA.16816.F32.BF16 R24, R76.reuse, R88, R24 ;  /* 0x000000584c18723c */ /* 0x040ff00000041818 */
[----:B------:R-:W-:Y:S01]  /*1f200*/  MUFU.EX2 R89, R161 ;  /* 0x000000a100597308 */ /* 0x000fe20000000800 */
[-C--:B------:R-:W-:Y:S03]  /*1f210*/  HMMA.16816.F32.BF16 R28, R76, R90.reuse, R28 ;  /* 0x0000005a4c1c723c */ /* 0x080fe6000004181c */
[----:B------:R-:W-:Y:S03]  /*1f220*/  FADD.FTZ R0, R137, R0 ;  /* 0x0000000089007221 */ /* 0x000fe60000010000 */
[C---:B------:R-:W-:Y:S03]  /*1f230*/  HMMA.16816.F32.BF16 R32, R72.reuse, R90, R32 ;  /* 0x0000005a4820723c */ /* 0x040fe60000041820 */
[----:B------:R2:W4:Y:S02]  /*1f240*/  MUFU.EX2 R88, R162 ;  /* 0x000000a200587308 */ /* 0x0005240000000800 */
[----:B------:R-:W-:Y:S01]  /*1f250*/  F2FP.BF16.F32.PACK_AB R137, R107, R108 ;  /* 0x0000006c6b89723e */ /* 0x000fe200000010ff */
[-C--:B---3--:R-:W-:Y:S05]  /*1f260*/  HMMA.16816.F32.BF16 R36, R72, R92.reuse, R36 ;  /* 0x0000005c4824723c */ /* 0x088fea0000041824 */
[----:B-1----:R-:W-:Y:S01]  /*1f270*/  F2FP.BF16.F32.PACK_AB R169, R87, R100 ;  /* 0x0000006457a9723e */ /* 0x002fe200000010ff */
[C---:B------:R-:W-:Y:S05]  /*1f280*/  HMMA.16816.F32.BF16 R40, R76.reuse, R92, R40 ;  /* 0x0000005c4c28723c */ /* 0x040fea0000041828 */
[----:B------:R-:W-:Y:S01]  /*1f290*/  FADD.FTZ R0, R170, R0 ;  /* 0x00000000aa007221 */ /* 0x000fe20000010000 */
[-C--:B------:R-:W-:Y:S01]  /*1f2a0*/  HMMA.16816.F32.BF16 R44, R76, R94.reuse, R44 ;  /* 0x0000005e4c2c723c */ /* 0x080fe2000004182c */
[----:B--2---:R-:W1:Y:S04]  /*1f2b0*/  LDSM.16.MT88.4 R160, [R214+0xb800] ;  /* 0x00b80000d6a0783b */ /* 0x004e680000004200 */
[----:B------:R-:W-:Y:S01]  /*1f2c0*/  FADD.FTZ R0, R138, R0 ;  /* 0x000000008a007221 */ /* 0x000fe20000010000 */
[C---:B------:R-:W-:Y:S05]  /*1f2d0*/  HMMA.16816.F32.BF16 R48, R72.reuse, R94, R48 ;  /* 0x0000005e4830723c */ /* 0x040fea0000041830 */
[----:B------:R-:W-:Y:S01]  /*1f2e0*/  FADD.FTZ R0, R166, R0 ;  /* 0x00000000a6007221 */ /* 0x000fe20000010000 */
[-C--:B------:R-:W-:Y:S05]  /*1f2f0*/  HMMA.16816.F32.BF16 R52, R72, R80.reuse, R52 ;  /* 0x000000504834723c */ /* 0x080fea0000041834 */
[----:B------:R-:W-:Y:S01]  /*1f300*/  FADD.FTZ R0, R127, R0 ;  /* 0x000000007f007221 */ /* 0x000fe20000010000 */
[C---:B------:R-:W-:Y:S01]  /*1f310*/  HMMA.16816.F32.BF16 R56, R76.reuse, R80, R56 ;  /* 0x000000504c38723c */ /* 0x040fe20000041838 */
[----:B------:R-:W2:Y:S04]  /*1f320*/  MUFU.EX2 R81, R103 ;  /* 0x0000006700517308 */ /* 0x000ea80000000800 */
[----:B------:R-:W-:Y:S01]  /*1f330*/  FADD.FTZ R0, R188, R0 ;  /* 0x00000000bc007221 */ /* 0x000fe20000010000 */
[-C--:B------:R-:W-:Y:S05]  /*1f340*/  HMMA.16816.F32.BF16 R60, R76, R82.reuse, R60 ;  /* 0x000000524c3c723c */ /* 0x080fea000004183c */
[----:B------:R-:W-:Y:S01]  /*1f350*/  FADD.FTZ R2, R145, R0 ;  /* 0x0000000091027221 */ /* 0x000fe20000010000 */
[----:B------:R-:W-:Y:S05]  /*1f360*/  HMMA.16816.F32.BF16 R64, R72, R82, R64 ;  /* 0x000000524840723c */ /* 0x000fea0000041840 */
[----:B------:R-:W-:Y:S01]  /*1f370*/  FADD.FTZ R2, R171, R2 ;  /* 0x00000002ab027221 */ /* 0x000fe20000010000 */
[----:B------:R-:W-:Y:S01]  /*1f380*/  F2FP.BF16.F32.PACK_AB R138, R105, R106 ;  /* 0x0000006a698a723e */ /* 0x000fe200000010ff */
[----:B------:R-:W-:Y:S01]  /*1f390*/  FADD.FTZ R0, R189, R85 ;  /* 0x00000055bd007221 */ /* 0x000fe20000010000 */
[----:B----4-:R-:W-:Y:S03]  /*1f3a0*/  F2FP.BF16.F32.PACK_AB R170, R88, R89 ;  /* 0x0000005958aa723e */ /* 0x010fe600000010ff */
[----:B------:R-:W-:Y:S01]  /*1f3b0*/  FADD.FTZ R2, R139, R2 ;  /* 0x000000028b027221 */ /* 0x000fe20000010000 */
[----:B------:R-:W-:Y:S01]  /*1f3c0*/  F2FP.BF16.F32.PACK_AB R139, R99, R104 ;  /* 0x00000068638b723e */ /* 0x000fe200000010ff */
[----:B------:R-:W-:Y:S01]  /*1f3d0*/  FADD.FTZ R0, R147, R0 ;  /* 0x0000000093007221 */ /* 0x000fe20000010000 */
[----:B--2---:R-:W-:Y:S01]  /*1f3e0*/  F2FP.BF16.F32.PACK_AB R171, R81, R86 ;  /* 0x0000005651ab723e */ /* 0x004fe200000010ff */
[----:B------:R-:W2:Y:S01]  /*1f3f0*/  LDSM.16.MT88.4 R144, [R215+0xb800] ;  /* 0x00b80000d790783b */ /* 0x000ea20000004200 */
[----:B------:R-:W-:Y:S01]  /*1f400*/  FADD.FTZ R76, R191, R3 ;  /* 0x00000003bf4c7221 */ /* 0x000fe20000010000 */
[----:B------:R-:W-:Y:S01]  /*1f410*/  FADD.FTZ R3, R158, R0 ;  /* 0x000000009e037221 */ /* 0x000fe20000010000 */
[----:B------:R-:W-:Y:S01]  /*1f420*/  FADD.FTZ R0, R190, R2 ;  /* 0x00000002be007221 */ /* 0x000fe20000010000 */
[-C--:B-1----:R-:W-:Y:S05]  /*1f430*/  HMMA.16816.F32.BF16 R164, R136, R160.reuse, R4 ;  /* 0x000000a088a4723c */ /* 0x082fea0000041804 */
[----:B------:R-:W-:Y:S01]  /*1f440*/  FADD.FTZ R80, R157, R84 ;  /* 0x000000549d507221 */ /* 0x000fe20000010000 */
[C---:B------:R-:W-:Y:S05]  /*1f450*/  HMMA.16816.F32.BF16 R196, R168.reuse, R160, R8 ;  /* 0x000000a0a8c4723c */ /* 0x040fea0000041808 */
[----:B------:R-:W-:Y:S01]  /*1f460*/  FADD.FTZ R80, R192, R80 ;  /* 0x00000050c0507221 */ /* 0x000fe20000010000 */
[----:B------:R-:W-:Y:S01]  /*1f470*/  FADD.FTZ R5, R183, R3 ;  /* 0x00000003b7057221 */ /* 0x000fe20000010000 */
[-C--:B------:R-:W-:Y:S04]  /*1f480*/  HMMA.16816.F32.BF16 R192, R168, R162.reuse, R12 ;  /* 0x000000a2a8c0723c */ /* 0x080fe8000004180c */
[----:B------:R-:W-:Y:S01]  /*1f490*/  FADD.FTZ R4, R184, R76 ;  /* 0x0000004cb8047221 */ /* 0x000fe20000010000 */
[----:B------:R-:W-:Y:S01]  /*1f4a0*/  FADD.FTZ R8, R187, R5 ;  /* 0x00000005bb087221 */ /* 0x000fe20000010000 */
[C---:B------:R-:W-:Y:S05]  /*1f4b0*/  HMMA.16816.F32.BF16 R160, R136.reuse, R162, R16 ;  /* 0x000000a288a0723c */ /* 0x040fea0000041810 */
[----:B------:R-:W-:Y:S01]  /*1f4c0*/  FADD.FTZ R3, R159, R0 ;  /* 0x000000009f037221 */ /* 0x000fe20000010000 */
[----:B------:R-:W-:Y:S01]  /*1f4d0*/  FADD.FTZ R2, R185, R80 ;  /* 0x00000050b9027221 */ /* 0x000fe20000010000 */
[-C--:B------:R-:W-:Y:S04]  /*1f4e0*/  HMMA.16816.F32.BF16 R156, R136, R152.reuse, R20 ;  /* 0x00000098889c723c */ /* 0x080fe80000041814 */
[----:B------:R-:W-:Y:S01]  /*1f4f0*/  FADD.FTZ R0, R179, R2 ;  /* 0x00000002b3007221 */ /* 0x000fe20000010000 */
[----:B------:R-:W-:Y:S01]  /*1f500*/  FADD.FTZ R2, R178, R4 ;  /* 0x00000004b2027221 */ /* 0x000fe20000010000 */
[C---:B------:R-:W-:Y:S01]  /*1f510*/  HMMA.16816.F32.BF16 R188, R168.reuse, R152, R24 ;  /* 0x00000098a8bc723c */ /* 0x040fe20000041818 */
[----:B------:R-:W1:Y:S04]  /*1f520*/  LDSM.16.MT88.4 R4, [R216+0xb800] ;  /* 0x00b80000d804783b */ /* 0x000e680000004200 */
[----:B------:R-:W-:Y:S01]  /*1f530*/  FADD.FTZ R3, R186, R3 ;  /* 0x00000003ba037221 */ /* 0x000fe20000010000 */
[----:B------:R-:W-:Y:S01]  /*1f540*/  FADD.FTZ R9, R180, R0 ;  /* 0x00000000b4097221 */ /* 0x000fe20000010000 */
[-C--:B------:R-:W-:Y:S04]  /*1f550*/  HMMA.16816.F32.BF16 R184, R168, R154.reuse, R28 ;  /* 0x0000009aa8b8723c */ /* 0x080fe8000004181c */
        /* <DEDUP_REMOVED lines=13> */
[----:B------:R-:W-:Y:S02]  /*1f630*/  FADD.FTZ R3, R201, R0 ;  /* 0x00000000c9037221 */ /* 0x000fe40000010000 */
[----:B------:R-:W-:Y:S01]  /*1f640*/  FADD.FTZ R0, R130, R2 ;  /* 0x0000000282007221 */ /* 0x000fe20000010000 */
[----:B------:R-:W-:Y:S01]  /*1f650*/  FADD.FTZ R9, R151, R9 ;  /* 0x0000000997097221 */ /* 0x000fe20000010000 */
[----:B------:R-:W-:Y:S01]  /*1f660*/  FADD.FTZ R2, R173, R8 ;  /* 0x00000008ad027221 */ /* 0x000fe20000010000 */
[-C--:B--2---:R-:W-:Y:S03]  /*1f670*/  HMMA.16816.F32.BF16 R148, R136, R144.reuse, R36 ;  /* 0x000000908894723c */ /* 0x084fe60000041824 */
        /* <DEDUP_REMOVED lines=10> */
[----:B------:R-:W-:Y:S04]  /*1f720*/  IMAD.MOV.U32 R135, RZ, RZ, R68 ;  /* 0x000000ffff877224 */ /* 0x000fe800078e0044 */
        /* <DEDUP_REMOVED lines=22> */
[----:B------:R-:W-:Y:S03]  /*1f890*/  FADD.FTZ R9, R121, R9 ;  /* 0x0000000979097221 */ /* 0x000fe60000010000 */
[----:B------:R-:W-:Y:S03]  /*1f8a0*/  FADD.FTZ R3, R100, R3 ;  /* 0x0000000364037221 */ /* 0x000fe60000010000 */
        /* <DEDUP_REMOVED lines=16> */
[----:B------:R2:W-:Y:S04]  /*1f9b0*/  STL [R1+0x5c], R4 ;  /* 0x00005c0401007387 */ /* 0x0005e80000100800 */
[----:B------:R2:W-:Y:S04]  /*1f9c0*/  STL [R1+0x60], R3 ;  /* 0x0000600301007387 */ /* 0x0005e80000100800 */
[----:B------:R2:W-:Y:S04]  /*1f9d0*/  STL [R1+0x64], R2 ;  /* 0x0000640201007387 */ /* 0x0005e80000100800 */
[----:B------:R2:W-:Y:S01]  /*1f9e0*/  STL [R1+0x68], R0 ;  /* 0x0000680001007387 */ /* 0x0005e20000100800 */
[----:B------:R-:W-:Y:S05]  /*1f9f0*/  @P0 BRA `(.L_x_896) ;  /* 0xffffff7400840947 */ /* 0x000fea000383ffff */
.L_x_895:
        /* <DEDUP_REMOVED lines=59> */
.L_x_899:
        /* <DEDUP_REMOVED lines=21> */
.L_x_900:
        /* <DEDUP_REMOVED lines=250> */
.L_x_902:
[----:B------:R-:W-:Y:S05]  /*20ea0*/  BSYNC B0 ;  /* 0x0000000000007941 */ /* 0x000fea0003800000 */
.L_x_901:
        /* <DEDUP_REMOVED lines=46> */
.L_x_904:
[----:B------:R-:W-:Y:S05]  /*21190*/  BSYNC B0 ;  /* 0x0000000000007941 */ /* 0x000fea0003800000 */
.L_x_903:
        /* <DEDUP_REMOVED lines=18> */
.L_x_906:
[----:B------:R-:W-:Y:S05]  /*212c0*/  BSYNC B0 ;  /* 0x0000000000007941 */ /* 0x000fea0003800000 */
.L_x_905:
        /* <DEDUP_REMOVED lines=16> */
.L_x_908:
[----:B------:R-:W-:Y:S05]  /*213d0*/  BSYNC B0 ;  /* 0x0000000000007941 */ /* 0x000fea0003800000 */
.L_x_907:
        /* <DEDUP_REMOVED lines=16> */
.L_x_910:
[----:B------:R-:W-:Y:S05]  /*214e0*/  BSYNC B0 ;  /* 0x0000000000007941 */ /* 0x000fea0003800000 */
.L_x_909:
        /* <DEDUP_REMOVED lines=16> */
.L_x_912:
[----:B------:R-:W-:Y:S05]  /*215f0*/  BSYNC B0 ;  /* 0x0000000000007941 */ /* 0x000fea0003800000 */
.L_x_911:
        /* <DEDUP_REMOVED lines=17> */
.L_x_914:
[----:B------:R-:W-:Y:S05]  /*21710*/  BSYNC B0 ;  /* 0x0000000000007941 */ /* 0x000fea0003800000 */
.L_x_913:
        /* <DEDUP_REMOVED lines=16> */
.L_x_916:
[----:B------:R-:W-:Y:S05]  /*21820*/  BSYNC B0 ;  /* 0x0000000000007941 */ /* 0x000fea0003800000 */
.L_x_915:
        /* <DEDUP_REMOVED lines=15> */
.L_x_917:
        /* <DEDUP_REMOVED lines=14> */
.L_x_2581:


//--------------------- .text._ZN5flash16flash_fwd_kernelI23Flash_fwd_kernel_traitsILi64ELi128ELi128ELi4ELb0ELb0EN7cutlass10bfloat16_tE19Flash_kernel_traitsILi64ELi128ELi128ELi4ES3_EELb0ELb0ELb1ELb1ELb0ELb0ELb0ELb0EEEvNS_16Flash_fwd_paramsE --------------------------
	.section	.text._ZN5flash16flash_fwd_kernelI23Flash_fwd_kernel_traitsILi64ELi128ELi128ELi4ELb0ELb0EN7cutlass10bfloat16_tE19Flash_kernel_traitsILi64ELi128ELi128ELi4ES3_EELb0ELb0ELb1ELb1ELb0ELb0ELb0ELb0EEEvNS_16Flash_fwd_paramsE,"ax",@progbits
	.align	128
        .global         _ZN5flash16flash_fwd_kernelI23Flash_fwd_kernel_traitsILi64ELi128ELi128ELi4ELb0ELb0EN7cutlass10bfloat16_tE19Flash_kernel_traitsILi64ELi128ELi128ELi4ES3_EELb0ELb0ELb1ELb1ELb0ELb0ELb0ELb0EEEvNS_16Flash_fwd_paramsE
        .type           _ZN5flash16flash_fwd_kernelI23Flash_fwd_kernel_traitsILi64ELi128ELi128ELi4ELb0ELb0EN7cutlass10bfloat16_tE19Flash_kernel_traitsILi64ELi128ELi128ELi4ES3_EELb0ELb0ELb1ELb1ELb0ELb0ELb0ELb0EEEvNS_16Flash_fwd_paramsE,@function
        .size           _ZN5flash16flash_fwd_kernelI23Flash_fwd_kernel_traitsILi64ELi128ELi128ELi4ELb0ELb0EN7cutlass10bfloat16_tE19Flash_kernel_traitsILi64ELi128ELi128ELi4ES3_EELb0ELb0ELb1ELb1ELb0ELb0ELb0ELb0EEEvNS_16Flash_fwd_paramsE,(.L_x_2582 - _ZN5flash16flash_fwd_kernelI23Flash_fwd_kernel_traitsILi64ELi128ELi128ELi4ELb0ELb0EN7cutlass10bfloat16_tE19Flash_kernel_traitsILi64ELi128ELi128ELi4ES3_EELb0ELb0ELb1ELb1ELb0ELb0ELb0ELb0EEEvNS_16Flash_fwd_paramsE)
        .other          _ZN5flash16flash_fwd_kernelI23Flash_fwd_kernel_traitsILi64ELi128ELi128ELi4ELb0ELb0EN7cutlass10bfloat16_tE19Flash_kernel_traitsILi64ELi128ELi128ELi4ES3_EELb0ELb0ELb1ELb1ELb0ELb0ELb0ELb0EEEvNS_16Flash_fwd_paramsE,@"STO_CUDA_ENTRY STV_DEFAULT"
_ZN5flash16flash_fwd_kernelI23Flash_fwd_kernel_traitsILi64ELi128ELi128ELi4ELb0ELb0EN7cutlass10bfloat16_tE19Flash_kernel_traitsILi64ELi128ELi128ELi4ES3_EELb0ELb0ELb1ELb1ELb0ELb0ELb0ELb0EEEvNS_16Flash_fwd_paramsE:
.text._ZN5flash16flash_fwd_kernelI23Flash_fwd_kernel_traitsILi64ELi128ELi128ELi4ELb0ELb0EN7cutlass10bfloat16_tE19Flash_kernel_traitsILi64ELi128ELi128ELi4ES3_EELb0ELb0ELb1ELb1ELb0ELb0ELb0ELb0EEEvNS_16Flash_fwd_paramsE:
        /* <DEDUP_REMOVED lines=55> */
.L_x_918:
[----:B------:R-:W-:-:S05]  /*0370*/  ULDC UR7, c[0x0][0x2c8] ;  /* 0x0000b20000077ab9 */ /* 0x000fca0000000800 */
.L_x_919:
        /* <DEDUP_REMOVED lines=135> */
.L_x_922:
[----:B------:R-:W-:Y:S05]  /*0bf0*/  BSYNC B0 ;  /* 0x0000000000007941 */ /* 0x000fea0003800000 */
.L_x_921:
        /* <DEDUP_REMOVED lines=17> */
.L_x_924:
[----:B------:R-:W-:Y:S05]  /*0d10*/  BSYNC B0 ;  /* 0x0000000000007941 */ /* 0x000fea0003800000 */
.L_x_923:
        /* <DEDUP_REMOVED lines=16> */
.L_x_926:
[----:B------:R-:W-:Y:S05]  /*0e20*/  BSYNC B0 ;  /* 0x0000000000007941 */ /* 0x000fea0003800000 */
.L_x_925:
        /* <DEDUP_REMOVED lines=16> */
.L_x_928:
[----:B------:R-:W-:Y:S05]  /*0f30*/  BSYNC B0 ;  /* 0x0000000000007941 */ /* 0x000fea0003800000 */
.L_x_927:
        /* <DEDUP_REMOVED lines=16> */
.L_x_930:
[----:B------:R-:W-:Y:S05]  /*1040*/  BSYNC B0 ;  /* 0x0000000000007941 */ /* 0x000fea0003800000 */
.L_x_929:
        /* <DEDUP_REMOVED lines=28> */
.L_x_932:
[----:B------:R-:W-:Y:S05]  /*1210*/  BSYNC B0 ;  /* 0x0000000000007941 */ /* 0x000fea0003800000 */
.L_x_931:
        /* <DEDUP_REMOVED lines=19> */
.L_x_934:
[----:B------:R-:W-:Y:S05]  /*1350*/  BSYNC B0 ;  /* 0x0000000000007941 */ /* 0x000fea0003800000 */
.L_x_933:
        /* <DEDUP_REMOVED lines=16> */
.L_x_936:
[----:B------:R-:W-:Y:S05]  /*1460*/  BSYNC B0 ;  /* 0x0000000000007941 */ /* 0x000fea0003800000 */
.L_x_935:
        /* <DEDUP_REMOVED lines=10> */
.L_x_938:
[----:B------:R-:W-:Y:S05]  /*1510*/  BSYNC B0 ;  /* 0x0000000000007941 */ /* 0x000fea0003800000 */
.L_x_937:
        /* <DEDUP_REMOVED lines=10> */
.L_x_940:
[----:B------:R-:W-:Y:S05]  /*15c0*/  BSYNC B0 ;  /* 0x0000000000007941 */ /* 0x000fea0003800000 */
.L_x_939:
        /* <DEDUP_REMOVED lines=10> */
.L_x_942:
[----:B------:R-:W-:Y:S05]  /*1670*/  BSYNC B0 ;  /* 0x0000000000007941 */ /* 0x000fea0003800000 */
.L_x_941:
        /* <DEDUP_REMOVED lines=11> */
.L_x_944:
[----:B------:R-:W-:Y:S05]  /*1730*/  BSYNC B0 ;  /* 0x0000000000007941 */ /* 0x000fea0003800000 */
.L_x_943:
        /* <DEDUP_REMOVED lines=11> */
.L_x_946:
[----:B------:R-:W-:Y:S05]  /*17f0*/  BSYNC B0 ;  /* 0x0000000000007941 */ /* 0x000fea0003800000 */
.L_x_945:
        /* <DEDUP_REMOVED lines=11> */
.L_x_948:
[----:B------:R-:W-:Y:S05]  /*18b0*/  BSYNC B0 ;  /* 0x0000000000007941 */ /* 0x000fea0003800000 */
.L_x_947:
        /* <DEDUP_REMOVED lines=10> */
.L_x_950:
[----:B------:R-:W-:Y:S05]  /*1960*/  BSYNC B0 ;  /* 0x0000000000007941 */ /* 0x000fea0003800000 */
.L_x_949:
        /* <DEDUP_REMOVED lines=10> */
.L_x_920:
        /* <DEDUP_REMOVED lines=61> */
.L_x_951:
        /* <DEDUP_REMOVED lines=21> */
[----:B------:R-:W-:Y:S01]  /*1f30*/  UIMAD UR11, UR11, UR4, URZ ;  /* 0x000000040b0b72a4 */ /* 0x000fe2000f8e023f */
[----:B------:R-:W-:-:S03]  /*1f40*/  UMOV UR12, UR38 ;  /* 0x00000026000c7c82 */ /* 0x000fc60008000000 */
[----:B------:R-:W-:Y:S02]  /*1f50*/  UIMAD UR11, UR34, UR5, UR11 ;  /* 0x00000005220b72a4 */ /* 0x000fe4000f8e020b */
[----:B------:R-:W-:-:S04]  /*1f60*/  UIMAD.WIDE.U32 UR4, UR34, UR4, UR12 ;  /* 0x00000004220472a5 */ /* 0x000fc8000f8e000c */
[----:B------:R-:W-:-:S03]  /*1f70*/  UIADD3 UR11, UR5, UR11, URZ ;  /* 0x0000000b050b7290 */ /* 0x000fc6000fffe03f */
[----:B------:R-:W-:-:S09]  /*1f80*/  UMOV UR20, UR4 ;  /* 0x0000000400147c82 */ /* 0x000fd20008000000 */
.L_x_952:
[----:B------:R-:W1:Y:S01]  /*1f90*/  S2UR UR23, SR_CgaCtaId ;  /* 0x00000000001779c3 */ /* 0x000e620000008800 */
[----:B------:R-:W-:Y:S01]  /*1fa0*/  @!P2 IMAD.IADD R2, R2, 0x1, -R5 ;  /* 0x000000010202a824 */ /* 0x000fe200078e0a05 */
[----:B------:R-:W-:Y:S01]  /*1fb0*/  UIADD3 UR5, -UR31, UR21, URZ ;  /* 0x000000151f057290 */ /* 0x000fe2000fffe13f */
[----:B------:R-:W-:Y:S01]  /*1fc0*/  ISETP.GE.AND P0, PT, R16, RZ, PT ;  /* 0x000000ff1000720c */ /* 0x000fe20003f06270 */
[----:B------:R-:W-:Y:S01]  /*1fd0*/  ULDC.64 UR12, c[0x0][0x258] ;  /* 0x00009600000c7ab9 */ /* 0x000fe20000000a00 */
[----:B------:R-:W-:Y:S01]  /*1fe0*/  ISETP.NE.AND P0, PT, R17, RZ, PT ;  /* 0x000000ff1100720c */ /* 0x000fe20003f05270 */
[----:B------:R-:W-:Y:S01]  /*1ff0*/  UIMAD UR4, UR19, UR12, URZ ;  /* 0x0000000c130472a4 */ /* 0x000fe2000f8e023f */
[----:B------:R-:W-:Y:S01]  /*2000*/  ISETP.GE.U32.AND P3, PT, R2, R5, PT ;  /* 0x000000050200720c */ /* 0x000fe20003f66070 */
[----:B------:R-:W-:Y:S01]  /*2010*/  IMAD.U32 R0, RZ, RZ, UR12 ;  /* 0x0000000cff007e24 */ /* 0x000fe2000f8e00ff */
[----:B------:R-:W-:Y:S01]  /*2020*/  SHF.R.S32.HI R247, RZ, 0x1f, R246 ;  /* 0x0000001ffff77819 */ /* 0x000fe200000114f6 */
[----:B------:R-:W-:Y:S01]  /*2030*/  UIMAD UR13, UR36, UR13, UR4 ;  /* 0x0000000d240d72a4 */ /* 0x000fe2000f8e0204 */
[----:B------:R-:W-:Y:S01]  /*2040*/  IADD3 R2, P0, R246, UR22, RZ ;  /* 0x00000016f6027c10 */ /* 0x000fe2000ff1e0ff */
[C---:B------:R-:W-:Y:S01]  /*2050*/  VIADD R21, R14.reuse, 0x10 ;  /* 0x000000100e157836 */ /* 0x040fe20000000000 */
[C---:B------:R-:W-:Y:S01]  /*2060*/  ISETP.GE.AND P1, PT, R14.reuse, UR5, PT ;  /* 0x000000050e007c0c */ /* 0x040fe2000bf26270 */
[----:B------:R-:W-:Y:S01]  /*2070*/  UMOV UR4, 0x400 ;  /* 0x0000040000047882 */ /* 0x000fe20000000000 */
[----:B------:R-:W-:Y:S01]  /*2080*/  IADD3.X R3, R247, UR15, RZ, P0, !PT ;  /* 0x0000000ff7037c10 */ /* 0x000fe200087fe4ff */
[C---:B------:R-:W-:Y:S01]  /*2090*/  VIADD R25, R14.reuse, 0x20 ;  /* 0x000000200e197836 */ /* 0x040fe20000000000 */
[----:B------:R-:W-:Y:S01]  /*20a0*/  SHF.R.S32.HI R15, RZ, 0x1f, R14 ;  /* 0x0000001fff0f7819 */ /* 0x000fe2000001140e */
[----:B------:R-:W-:Y:S01]  /*20b0*/  VIADD R24, R14, 0x30 ;  /* 0x000000300e187836 */ /* 0x000fe20000000000 */
[----:B------:R-:W-:Y:S01]  /*20c0*/  BSSY B0, `(.L_x_953) ;  /* 0x0000021000007945 */ /* 0x000fe20003800000 */
[----:B------:R-:W-:Y:S01]  /*20d0*/  IMAD.WIDE.U32 R10, R0, UR36, R2 ;  /* 0x00000024000a7c25 */ /* 0x000fe2000f8e0002 */
[----:B------:R-:W-:Y:S01]  /*20e0*/  ISETP.GE.AND P4, PT, R25, UR5, PT ;  /* 0x0000000519007c0c */ /* 0x000fe2000bf86270 */
[----:B-1----:R-:W-:-:S02]  /*20f0*/  ULEA UR4, UR23, UR4, 0x18 ;  /* 0x0000000417047291 */ /* 0x002fc4000f8ec03f */
        /* <DEDUP_REMOVED lines=29> */
.L_x_954:
[----:B------:R-:W-:Y:S05]  /*22d0*/  BSYNC B0 ;  /* 0x0000000000007941 */ /* 0x000fea0003800000 */
.L_x_953:
        /* <DEDUP_REMOVED lines=24> */
.L_x_956:
[----:B------:R-:W-:Y:S05]  /*2460*/  BSYNC B0 ;  /* 0x0000000000007941 */ /* 0x000fea0003800000 */
.L_x_955:
        /* <DEDUP_REMOVED lines=24> */
.L_x_958:
[----:B------:R-:W-:Y:S05]  /*25f0*/  BSYNC B0 ;  /* 0x0000000000007941 */ /* 0x000fea0003800000 */
.L_x_957:
        /* <DEDUP_REMOVED lines=25> */
.L_x_960:
[----:B------:R-:W-:Y:S05]  /*2790*/  BSYNC B0 ;  /* 0x0000000000007941 */ /* 0x000fea0003800000 */
.L_x_959:
        /* <DEDUP_REMOVED lines=22> */
.L_x_962:
[----:B------:R-:W-:Y:S05]  /*2900*/  BSYNC B0 ;  /* 0x0000000000007941 */ /* 0x000fea0003800000 */
.L_x_961:
        /* <DEDUP_REMOVED lines=22> */
.L_x_964:
[----:B------:R-:W-:Y:S05]  /*2a70*/  BSYNC B0 ;  /* 0x0000000000007941 */ /* 0x000fea0003800000 */
.L_x_963:
        /* <DEDUP_REMOVED lines=22> */
.L_x_966:
[----:B------:R-:W-:Y:S05]  /*2be0*/  BSYNC B0 ;  /* 0x0000000000007941 */ /* 0x000fea0003800000 */
.L_x_965:
        /* <DEDUP_REMOVED lines=22> */
.L_x_968:
[----:B------:R-:W-:Y:S05]  /*2d50*/  BSYNC B0 ;  /* 0x0000000000007941 */ /* 0x000fea0003800000 */
.L_x_967:
[----:B------:R-:W-:Y:S01]  /*2d60*/  ISETP.GE.AND P0, PT, R16, RZ, PT ;  /* 0x000000ff1000720c */ /* 0x000fe20003f06270 */
[----:B------:R-:W-:Y:S01]  /*2d70*/  IMAD.IADD R10, R216, 0x1, -R13 ;  /* 0x00000001d80a7824 */ /* 0x000fe200078e0a0d */
[----:B------:R-:W-:Y:S01]  /*2d80*/  ISETP.NE.AND P1, PT, R17, RZ, PT ;  /* 0x000000ff1100720c */ /* 0x000fe20003f25270 */
[----:B------:R-:W-:Y:S01]  /*2d90*/  IMAD.MOV.U32 R0, RZ, RZ, R12 ;  /* 0x000000ffff007224 */ /* 0x000fe200078e000c */
[----:B------:R-:W-:Y:S01]  /*2da0*/  ULDC.64 UR12, c[0x0][0x260] ;  /* 0x00009800000c7ab9 */ /* 0x000fe20000000a00 */
[C---:B--2-4-:R-:W-:Y:S01]  /*2db0*/  IMAD R4, R15.reuse, UR8, RZ ;  /* 0x000000080f047c24 */ /* 0x054fe2000f8e02ff */
[----:B------:R-:W-:Y:S01]  /*2dc0*/  SHF.R.S32.HI R6, RZ, 0x1f, R10 ;  /* 0x0000001fff067819 */ /* 0x000fe2000001140a */
[C---:B------:R-:W-:Y:S01]  /*2dd0*/  IMAD.WIDE.U32 R2, R14.reuse, UR8, R246 ;  /* 0x000000080e027c25 */ /* 0x040fe2000f8e00f6 */
[----:B------:R-:W-:Y:S01]  /*2de0*/  USHF.L.U32 UR28, UR8, 0x7, URZ ;  /* 0x00000007081c7899 */ /* 0x000fe2000800063f */
[----:B------:R-:W-:Y:S01]  /*2df0*/  MOV R37, 0x20 ;  /* 0x0000002000257802 */ /* 0x000fe20000000f00 */
[----:B------:R-:W-:Y:S01]  /*2e00*/  USHF.L.U64.HI UR25, UR8, 0x7, UR9 ;  /* 0x0000000708197899 */ /* 0x000fe20008010209 */
[----:B------:R-:W-:Y:S01]  /*2e10*/  IMAD R5, R14, UR9, R4 ;  /* 0x000000090e057c24 */ /* 0x000fe2000f8e0204 */
[----:B------:R-:W-:Y:S01]  /*2e20*/  LEA.HI R18, R6, R10, RZ, 0x3 ;  /* 0x0000000a06127211 */ /* 0x000fe200078f18ff */
[----:B------:R-:W-:Y:S01]  /*2e30*/  @!P0 IMAD.MOV R0, RZ, RZ, -R0 ;  /* 0x000000ffff008224 */ /* 0x000fe200078e0a00 */
[----:B------:R-:W-:Y:S01]  /*2e40*/  IADD3 R4, P0, R2, UR16, RZ ;  /* 0x0000001002047c10 */ /* 0x000fe2000ff1e0ff */
[----:B------:R-:W-:Y:S01]  /*2e50*/  IMAD R7, R15, UR6, RZ ;  /* 0x000000060f077c24 */ /* 0x000fe2000f8e02ff */
[----:B------:R-:W-:Y:S01]  /*2e60*/  @!P1 LOP3.LUT R0, RZ, R17, RZ, 0x33, !PT ;  /* 0x00000011ff009212 */ /* 0x000fe200078e33ff */
[----:B------:R-:W-:Y:S01]  /*2e70*/  BSSY B0, `(.L_x_969) ;  /* 0x0000035000007945 */ /* 0x000fe20003800000 */
[----:B------:R-:W-:Y:S01]  /*2e80*/  IADD3.X R5, R3, UR14, R5, P0, !PT ;  /* 0x0000000e03057c10 */ /* 0x000fe200087fe405 */
[----:B------:R-:W-:Y:S01]  /*2e90*/  IMAD.WIDE.U32 R2, R14, UR6, R246 ;  /* 0x000000060e027c25 */ /* 0x000fe2000f8e00f6 */
[----:B------:R-:W-:-:S02]  /*2ea0*/  SHF.R.S32.HI R6, RZ, 0x1f, R0 ;  /* 0x0000001fff067819 */ /* 0x000fc40000011400 */
[----:B------:R-:W-:Y:S01]  /*2eb0*/  LOP3.LUT R9, R18, 0xfffffff8, RZ, 0xc0, !PT ;  /* 0xfffffff812097812 */ /* 0x000fe200078ec0ff */
[----:B------:R-:W-:Y:S01]  /*2ec0*/  IMAD R7, R14, UR7, R7 ;  /* 0x000000070e077c24 */ /* 0x000fe2000f8e0207 */
[----:B------:R-:W-:Y:S01]  /*2ed0*/  IADD3 R8, P0, R2, UR20, RZ ;  /* 0x0000001402087c10 */ /* 0x000fe2000ff1e0ff */
[----:B------:R-:W-:Y:S01]  /*2ee0*/  IMAD R2, R6, UR12, RZ ;  /* 0x0000000c06027c24 */ /* 0x000fe2000f8e02ff */
[----:B------:R-:W-:Y:S01]  /*2ef0*/  UIADD3 UR20, UR24, -0x1, URZ ;  /* 0xffffffff18147890 */ /* 0x000fe2000fffe03f */
[----:B------:R-:W-:Y:S01]  /*2f00*/  IMAD.IADD R17, R10, 0x1, -R9 ;  /* 0x000000010a117824 */ /* 0x000fe200078e0a09 */
[----:B------:R-:W-:Y:S01]  /*2f10*/  IADD3.X R9, R3, UR11, R7, P0, !PT ;  /* 0x0000000b03097c10 */ /* 0x000fe200087fe407 */
[C---:B------:R-:W-:Y:S01]  /*2f20*/  IMAD.WIDE.U32 R32, R0.reuse, UR12, R4 ;  /* 0x0000000c00207c25 */ /* 0x040fe2000f8e0004 */
[----:B------:R-:W-:Y:S02]  /*2f30*/  UIMAD UR33, UR20, -0x80, UR32 ;  /* 0xffffff80142178a4 */ /* 0x000fe4000f8e0220 */
[----:B------:R-:W-:Y:S01]  /*2f40*/  USHF.R.S32.HI UR16, URZ, 0x1f, UR20 ;  /* 0x0000001f3f107899 */ /* 0x000fe20008011414 */
[----:B------:R-:W-:Y:S01]  /*2f50*/  IMAD R3, R0, UR13, R2 ;  /* 0x0000000d00037c24 */ /* 0x000fe2000f8e0202 */
[----:B------:R-:W-:Y:S01]  /*2f60*/  MOV R30, R32 ;  /* 0x00000020001e7202 */ /* 0x000fe20000000f00 */
[----:B------:R-:W-:Y:S01]  /*2f70*/  IMAD.U32 R7, RZ, RZ, UR20 ;  /* 0x00000014ff077e24 */ /* 0x000fe2000f8e00ff */
[----:B------:R-:W-:Y:S01]  /*2f80*/  ULDC.64 UR12, c[0x0][0x268] ;  /* 0x00009a00000c7ab9 */ /* 0x000fe20000000a00 */
[----:B------:R-:W-:Y:S01]  /*2f90*/  IMAD.IADD R31, R33, 0x1, R3 ;  /* 0x00000001211f7824 */ /* 0x000fe200078e0203 */
[----:B------:R-:W-:Y:S01]  /*2fa0*/  STL.64 [R1+0xd0], R32 ;  /* 0x0000d02001007387 */ /* 0x000fe20000100a00 */
[----:B------:R-:W-:Y:S01]  /*2fb0*/  IMAD R3, R6, UR12, RZ ;  /* 0x0000000c06037c24 */ /* 0x000fe2000f8e02ff */
[----:B------:R-:W-:Y:S01]  /*2fc0*/  ISETP.GE.AND P0, PT, R14, UR33, PT ;  /* 0x000000210e007c0c */ /* 0x000fe2000bf06270 */
[----:B------:R-:W-:Y:S01]  /*2fd0*/  IMAD.WIDE.U32 R6, R7, UR28, R30 ;  /* 0x0000001c07067c25 */ /* 0x000fe2000f8e001e */
[----:B------:R2:W-:Y:S01]  /*2fe0*/  STL.64 [R1+0xc8], R30 ;  /* 0x0000c81e01007387 */ /* 0x0005e20000100a00 */
[----:B------:R-:W-:Y:S01]  /*2ff0*/  ISETP.GE.AND P3, PT, R21, UR33, PT ;  /* 0x0000002115007c0c */ /* 0x000fe2000bf66270 */
[----:B------:R-:W-:Y:S01]  /*3000*/  UIMAD UR11, UR25, UR20, URZ ;  /* 0x00000014190b72a4 */ /* 0x000fe2000f8e023f */
[----:B------:R-:W-:Y:S01]  /*3010*/  ISETP.GE.AND P4, PT, R25, UR33, PT ;  /* 0x0000002119007c0c */ /* 0x000fe2000bf86270 */
[----:B------:R-:W-:-:S02]  /*3020*/  IMAD.MOV.U32 R2, RZ, RZ, 0x10 ;  /* 0x00000010ff027424 */ /* 0x000fc400078e00ff */
[----:B------:R-:W-:Y:S01]  /*3030*/  UIMAD UR11, UR16, UR28, UR11 ;  /* 0x0000001c100b72a4 */ /* 0x000fe2000f8e020b */
[----:B------:R-:W-:Y:S01]  /*3040*/  R2P PR, R17, 0x6 ;  /* 0x0000000611007804 */ /* 0x000fe20000000000 */
[----:B------:R-:W-:Y:S01]  /*3050*/  IMAD R19, R0, UR13, R3 ;  /* 0x0000000d00137c24 */ /* 0x000fe2000f8e0203 */
[----:B------:R-:W-:Y:S02]  /*3060*/  ISETP.GE.AND P5, PT, R24, UR33, PT ;  /* 0x0000002118007c0c */ /* 0x000fe4000bfa6270 */
[----:B------:R-:W-:Y:S02]  /*3070*/  ISETP.GE.AND P6, PT, R23, UR33, PT ;  /* 0x0000002117007c0c */ /* 0x000fe4000bfc6270 */
[----:B------:R-:W-:Y:S02]  /*3080*/  SEL R2, R2, 0xfffffff0, !P1 ;  /* 0xfffffff002027807 */ /* 0x000fe40004800000 */
[----:B------:R-:W-:Y:S02]  /*3090*/  ISETP.GE.AND P1, PT, R20, UR33, PT ;  /* 0x0000002114007c0c */ /* 0x000fe4000bf26270 */
[----:B------:R-:W-:-:S02]  /*30a0*/  SEL R4, R37, 0xffffffe0, !P2 ;  /* 0xffffffe025047807 */ /* 0x000fc40005000000 */
[----:B------:R-:W-:Y:S02]  /*30b0*/  P2R R16, PR, RZ, 0x2 ;  /* 0x00000002ff107803 */ /* 0x000fe40000000000 */
[----:B------:R-:W-:Y:S01]  /*30c0*/  ISETP.GE.AND P2, PT, R22, UR33, PT ;  /* 0x0000002116007c0c */ /* 0x000fe2000bf46270 */
[----:B--2---:R-:W-:-:S04]  /*30d0*/  IMAD.WIDE.U32 R30, R0, UR12, R8 ;  /* 0x0000000c001e7c25 */ /* 0x004fc8000f8e0008 */
        /* <DEDUP_REMOVED lines=14> */
.L_x_970:
[----:B------:R-:W-:Y:S05]  /*31c0*/  BSYNC B0 ;  /* 0x0000000000007941 */ /* 0x000fea0003800000 */
.L_x_969:
        /* <DEDUP_REMOVED lines=18> */
.L_x_972:
[----:B------:R-:W-:Y:S05]  /*32f0*/  BSYNC B0 ;  /* 0x0000000000007941 */ /* 0x000fea0003800000 */
.L_x_971:
        /* <DEDUP_REMOVED lines=18> */
.L_x_974:
[----:B------:R-:W-:Y:S05]  /*3420*/  BSYNC B0 ;  /* 0x0000000000007941 */ /* 0x000fea0003800000 */
.L_x_973:
        /* <DEDUP_REMOVED lines=18> */
.L_x_976:
[----:B------:R-:W-:Y:S05]  /*3550*/  BSYNC B0 ;  /* 0x0000000000007941 */ /* 0x000fea0003800000 */
.L_x_975:
        /* <DEDUP_REMOVED lines=18> */
.L_x_978:
[----:B------:R-:W-:Y:S05]  /*3680*/  BSYNC B0 ;  /* 0x0000000000007941 */ /* 0x000fea0003800000 */
.L_x_977:
[----:B------:R-:W-:Y:S01]  /*3690*/  ISETP.NE.AND P0, PT, R16, RZ, PT ;  /* 0x000000ff1000720c */ /* 0x000fe20003f05270 */
[----:B------:R-:W-:-:S12]  /*36a0*/  BSSY B0, `(.L_x_979) ;  /* 0x0000013000007945 */ /* 0x000fd80003800000 */
        /* <DEDUP_REMOVED lines=18> */
.L_x_980:
[----:B------:R-:W-:Y:S05]  /*37d0*/  BSYNC B0 ;  /* 0x0000000000007941 */ /* 0x000fea0003800000 */
.L_x_979:
        /* <DEDUP_REMOVED lines=19> */
.L_x_982:
[----:B------:R-:W-:Y:S05]  /*3910*/  BSYNC B0 ;  /* 0x0000000000007941 */ /* 0x000fea0003800000 */
.L_x_981:
        /* <DEDUP_REMOVED lines=18> */
.L_x_984:
[----:B------:R-:W-:Y:S05]  /*3a40*/  BSYNC B0 ;  /* 0x0000000000007941 */ /* 0x000fea0003800000 */
.L_x_983:
        /* <DEDUP_REMOVED lines=8> */
[----:B------:R-:W-:Y:S02]  /*3ad0*/  @UP1 UIMAD UR13, UR13, UR14, URZ ;  /* 0x0000000e0d0d12a4 */ /* 0x000fe4000f8e023f */
[----:B------:R-:W-:Y:S02]  /*3ae0*/  @UP1 UIMAD.WIDE.U32 UR36, UR34, UR14, UR36 ;  /* 0x0000000e222412a5 */ /* 0x000fe4000f8e0024 */
[----:B------:R-:W-:Y:S01]  /*3af0*/  @UP1 UIMAD UR13, UR34, UR15, UR13 ;  /* 0x0000000f220d12a4 */ /* 0x000fe2000f8e020d */
[----:B------:R-:W-:-:S04]  /*3b00*/  DEPBAR.LE SB0, 0x0 ;  /* 0x000080000000791a */ /* 0x000fc80000000000 */
[----:B------:R-:W-:Y:S02]  /*3b10*/  @UP1 ULEA UR22, UP0, UR36, UR22, 0x2 ;  /* 0x0000001624161291 */ /* 0x000fe4000f80103f */
[----:B------:R-:W-:-:S04]  /*3b20*/  @UP1 UIADD3 UR13, UR37, UR13, URZ ;  /* 0x0000000d250d1290 */ /* 0x000fc8000fffe03f */
[----:B------:R-:W-:Y:S01]  /*3b30*/  @UP1 ULEA.HI.X UR23, UR36, UR23, UR13, 0x2, UP0 ;  /* 0x0000001724171291 */ /* 0x000fe200080f140d */
[----:B------:R-:W-:Y:S02]  /*3b40*/  IMAD.U32 R6, RZ, RZ, UR22 ;  /* 0x00000016ff067e24 */ /* 0x000fe4000f8e00ff */
[----:B------:R-:W-:-:S03]  /*3b50*/  @UP1 ULDC UR13, c[0x0][0x2e8] ;  /* 0x0000ba00000d1ab9 */ /* 0x000fc60000000800 */
[----:B------:R-:W-:-:S05]  /*3b60*/  IMAD.U32 R7, RZ, RZ, UR23 ;  /* 0x00000017ff077e24 */ /* 0x000fca000f8e00ff */
[----:B------:R-:W5:Y:S01]  /*3b70*/  @P0 LDG.E R6, desc[UR26][R6.64] ;  /* 0x0000001a06060981 */ /* 0x000f62000c1e1900 */
[----:B------:R-:W5:Y:S01]  /*3b80*/  @P0 MUFU.RCP R0, UR13 ;  /* 0x0000000d00000d08 */ /* 0x000f620008001000 */
[----:B-1----:R-:W-:Y:S01]  /*3b90*/  SHF.R.S32.HI R8, RZ, 0x4, R27 ;  /* 0x00000004ff087819 */ /* 0x002fe2000001141b */
[C---:B------:R-:W-:Y:S01]  /*3ba0*/  IMAD.SHL.U32 R3, R14.reuse, 0x8, RZ ;  /* 0x000000080e037824 */ /* 0x040fe200078e00ff */
[----:B------:R-:W-:Y:S01]  /*3bb0*/  ISETP.GE.AND P1, PT, R14, UR33, PT ;  /* 0x000000210e007c0c */ /* 0x000fe2000bf26270 */
[----:B------:R-:W-:Y:S01]  /*3bc0*/  BAR.SYNC.DEFER_BLOCKING 0x0 ;  /* 0x0000000000007b1d */ /* 0x000fe20000010000 */
[----:B------:R-:W-:Y:S01]  /*3bd0*/  LEA.HI R5, R27, R8, RZ, 0x1 ;  /* 0x000000081b057211 */ /* 0x000fe200078f08ff */
[----:B------:R-:W-:Y:S01]  /*3be0*/  IMAD.IADD R11, R31, 0x1, R19 ;  /* 0x000000011f0b7824 */ /* 0x000fe200078e0213 */
[----:B------:R-:W-:Y:S01]  /*3bf0*/  USHF.L.U64.HI UR13, UR6, 0x7, UR7 ;  /* 0x00000007060d7899 */ /* 0x000fe20008010207 */
[----:B------:R-:W-:Y:S01]  /*3c00*/  IMAD.MOV.U32 R10, RZ, RZ, R30 ;  /* 0x000000ffff0a7224 */ /* 0x000fe200078e001e */
[----:B------:R-:W-:Y:S01]  /*3c10*/  LOP3.LUT R5, R5, 0xfffffffe, RZ, 0xc0, !PT ;  /* 0xfffffffe05057812 */ /* 0x000fe200078ec0ff */
[----:B------:R-:W-:Y:S01]  /*3c20*/  USHF.L.U32 UR14, UR6, 0x7, URZ ;  /* 0x00000007060e7899 */ /* 0x000fe2000800063f */
[----:B------:R-:W-:Y:S01]  /*3c30*/  LEA.HI R245, R28, R216, RZ, 0x5 ;  /* 0x000000d81cf57211 */ /* 0x000fe200078f28ff */
[----:B------:R-:W-:Y:S01]  /*3c40*/  UIMAD UR15, UR13, UR20, URZ ;  /* 0x000000140d0f72a4 */ /* 0x000fe2000f8e023f */
[----:B------:R1:W-:Y:S01]  /*3c50*/  STL.64 [R1+0x80], R10 ;  /* 0x0000800a01007387 */ /* 0x0003e20000100a00 */
[----:B------:R-:W-:Y:S01]  /*3c60*/  IMAD.IADD R8, R8, 0x1, -R5 ;  /* 0x0000000108087824 */ /* 0x000fe200078e0a05 */
[----:B------:R-:W-:Y:S01]  /*3c70*/  SHF.R.S32.HI R215, RZ, 0x5, R245 ;  /* 0x00000005ffd77819 */ /* 0x000fe200000114f5 */
[----:B------:R-:W-:Y:S01]  /*3c80*/  UIMAD UR15, UR16, UR14, UR15 ;  /* 0x0000000e100f72a4 */ /* 0x000fe2000f8e020f */
[----:B------:R-:W-:Y:S01]  /*3c90*/  BSSY B0, `(.L_x_985) ;  /* 0x000002b000007945 */ /* 0x000fe20003800000 */
[----:B------:R-:W-:Y:S01]  /*3ca0*/  IMAD.SHL.U32 R5, R8, 0x8, RZ ;  /* 0x0000000808057824 */ /* 0x000fe200078e00ff */
[----:B------:R-:W-:Y:S01]  /*3cb0*/  UMOV UR19, URZ ;  /* 0x0000003f00137c82 */ /* 0x000fe20008000000 */
[----:B------:R-:W-:-:S02]  /*3cc0*/  ISETP.GE.AND P2, PT, R21, UR33, PT ;  /* 0x0000002115007c0c */ /* 0x000fc4000bf46270 */
[----:B------:R-:W-:Y:S02]  /*3cd0*/  ISETP.GE.AND P3, PT, R25, UR33, PT ;  /* 0x0000002119007c0c */ /* 0x000fe4000bf66270 */
[----:B------:R-:W-:Y:S02]  /*3ce0*/  ISETP.GE.AND P4, PT, R24, UR33, PT ;  /* 0x0000002118007c0c */ /* 0x000fe4000bf86270 */
[----:B------:R-:W-:Y:S01]  /*3cf0*/  ISETP.GE.AND P5, PT, R23, UR33, PT ;  /* 0x0000002117007c0c */ /* 0x000fe2000bfa6270 */
[----:B------:R1:W-:Y:S01]  /*3d00*/  @P1 STS.128 [R244+0x8000], RZ ;  /* 0x008000fff4001388 */ /* 0x0003e20000000c00 */
[----:B------:R-:W-:Y:S01]  /*3d10*/  ISETP.GE.AND P6, PT, R20, UR33, PT ;  /* 0x0000002114007c0c */ /* 0x000fe2000bfc6270 */
[----:B-----5:R-:W-:Y:S01]  /*3d20*/  @P0 FMUL.FTZ R6, R6, R0 ;  /* 0x0000000006060220 */ /* 0x020fe20000410000 */
[----:B------:R-:W-:-:S04]  /*3d30*/  IMAD.SHL.U32 R0, R36, 0x40, RZ ;  /* 0x0000004024007824 */ /* 0x000fc800078e00ff */
[----:B------:R-:W-:Y:S01]  /*3d40*/  @P0 R2UR UR22, R6 ;  /* 0x00000000061602ca */ /* 0x000fe200000e0000 */
[----:B------:R-:W-:Y:S01]  /*3d50*/  IMAD.SHL.U32 R6, R17, 0x40, RZ ;  /* 0x0000004011067824 */ /* 0x000fe200078e00ff */
[----:B------:R-:W-:Y:S02]  /*3d60*/  LOP3.LUT R0, R0, 0x1c0, RZ, 0xc0, !PT ;  /* 0x000001c000007812 */ /* 0x000fe400078ec0ff */
[----:B------:R-:W-:Y:S02]  /*3d70*/  ISETP.GE.AND P0, PT, R22, UR33, PT ;  /* 0x0000002116007c0c */ /* 0x000fe4000bf06270 */
[----:B------:R-:W-:Y:S02]  /*3d80*/  LOP3.LUT R7, R0, 0x8, R3, 0xf8, !PT ;  /* 0x0000000800077812 */ /* 0x000fe400078ef803 */
[----:B------:R-:W-:Y:S02]  /*3d90*/  SHF.R.U32.HI R3, RZ, 0x3, R0 ;  /* 0x00000003ff037819 */ /* 0x000fe40000011600 */
[----:B------:R-:W-:-:S02]  /*3da0*/  LOP3.LUT R0, R6, 0x1c0, RZ, 0xc0, !PT ;  /* 0x000001c006007812 */ /* 0x000fc400078ec0ff */
[----:B------:R-:W-:Y:S01]  /*3db0*/  LOP3.LUT R6, R7, R3, RZ, 0x3c, !PT ;  /* 0x0000000307067212 */ /* 0x000fe200078e3cff */
[----:B------:R-:W-:Y:S01]  /*3dc0*/  @UP1 UMOV UR19, UR22 ;  /* 0x0000001600131c82 */ /* 0x000fe20008000000 */
[----:B------:R-:W-:Y:S01]  /*3dd0*/  LOP3.LUT R7, R0, 0x8, R5, 0xf8, !PT ;  /* 0x0000000800077812 */ /* 0x000fe200078ef805 */
[----:B------:R-:W-:Y:S01]  /*3de0*/  IMAD.SHL.U32 R5, R18, 0x40, RZ ;  /* 0x0000004012057824 */ /* 0x000fe200078e00ff */
[----:B------:R-:W-:Y:S01]  /*3df0*/  SHF.R.U32.HI R3, RZ, 0x3, R0 ;  /* 0x00000003ff037819 */ /* 0x000fe20000011600 */
[----:B------:R-:W-:Y:S01]  /*3e00*/  IMAD R0, R8, 0x200, R6 ;  /* 0x0000020008007824 */ /* 0x000fe200078e0206 */
[----:B------:R-:W-:Y:S01]  /*3e10*/  P2R R14, PR, RZ, 0x1 ;  /* 0x00000001ff0e7803 */ /* 0x000fe20000000000 */
[----:B------:R-:W-:Y:S01]  /*3e20*/  IMAD.U32 R6, RZ, RZ, UR20 ;  /* 0x00000014ff067e24 */ /* 0x000fe2000f8e00ff */
[----:B------:R-:W-:Y:S02]  /*3e30*/  LOP3.LUT R214, R7, R3, RZ, 0x3c, !PT ;  /* 0x0000000307d67212 */ /* 0x000fe400078e3cff */
[----:B------:R-:W-:Y:S01]  /*3e40*/  LOP3.LUT R213, R5, 0xfffffe00, RZ, 0xc0, !PT ;  /* 0xfffffe0005d57812 */ /* 0x000fe200078ec0ff */
[----:B------:R-:W-:-:S04]  /*3e50*/  IMAD.WIDE.U32 R6, R6, UR14, R10 ;  /* 0x0000000e06067c25 */ /* 0x000fc8000f8e000a */
[----:B------:R-:W-:Y:S02]  /*3e60*/  VIADD R9, R7, UR15 ;  /* 0x0000000f07097c36 */ /* 0x000fe40008000000 */
[----:B------:R-:W-:Y:S01]  /*3e70*/  IMAD R3, R215, 0x400, R213 ;  /* 0x00000400d7037824 */ /* 0x000fe200078e02d5 */
[----:B-1----:R-:W-:Y:S06]  /*3e80*/  @P1 BRA `(.L_x_986) ;  /* 0x00000000002c1947 */ /* 0x002fec0003800000 */
        /* <DEDUP_REMOVED lines=11> */
.L_x_986:
[----:B------:R-:W-:Y:S05]  /*3f40*/  BSYNC B0 ;  /* 0x0000000000007941 */ /* 0x000fea0003800000 */
.L_x_985:
[----:B------:R1:W-:Y:S01]  /*3f50*/  @P2 STS.128 [R244+0x8800], RZ ;  /* 0x008800fff4002388 */ /* 0x0003e20000000c00 */
[----:B------:R-:W-:Y:S01]  /*3f60*/  IMAD.IADD R3, R214, 0x1, R3 ;  /* 0x00000001d6037824 */ /* 0x000fe200078e0203 */
[----:B------:R-:W-:Y:S01]  /*3f70*/  USHF.L.U64.HI UR15, UR6, 0x4, UR7 ;  /* 0x00000004060f7899 */ /* 0x000fe20008010207 */
[----:B------:R-:W-:Y:S01]  /*3f80*/  BSSY B0, `(.L_x_987) ;  /* 0x0000013000007945 */ /* 0x000fe20003800000 */
[----:B------:R-:W-:Y:S01]  /*3f90*/  USHF.L.U32 UR16, UR6, 0x4, URZ ;  /* 0x0000000406107899 */ /* 0x000fe2000800063f */
        /* <DEDUP_REMOVED lines=17> */
.L_x_988:
[----:B------:R-:W-:Y:S05]  /*40b0*/  BSYNC B0 ;  /* 0x0000000000007941 */ /* 0x000fea0003800000 */
.L_x_987:
        /* <DEDUP_REMOVED lines=19> */
.L_x_990:
[----:B------:R-:W-:Y:S05]  /*41f0*/  BSYNC B0 ;  /* 0x0000000000007941 */ /* 0x000fea0003800000 */
.L_x_989:
        /* <DEDUP_REMOVED lines=19> */
.L_x_992:
[----:B------:R-:W-:Y:S05]  /*4330*/  BSYNC B0 ;  /* 0x0000000000007941 */ /* 0x000fea0003800000 */
.L_x_991:
        /* <DEDUP_REMOVED lines=19> */
.L_x_994:
[----:B------:R-:W-:Y:S05]  /*4470*/  BSYNC B0 ;  /* 0x0000000000007941 */ /* 0x000fea0003800000 */
.L_x_993:
        /* <DEDUP_REMOVED lines=20> */
.L_x_996:
[----:B------:R-:W-:Y:S05]  /*45c0*/  BSYNC B0 ;  /* 0x0000000000007941 */ /* 0x000fea0003800000 */
.L_x_995:
        /* <DEDUP_REMOVED lines=21> */
.L_x_998:
[----:B------:R-:W-:Y:S05]  /*4720*/  BSYNC B0 ;  /* 0x0000000000007941 */ /* 0x000fea0003800000 */
.L_x_997:
        /* <DEDUP_REMOVED lines=19> */
.L_x_1000:
[----:B------:R-:W-:Y:S05]  /*4860*/  BSYNC B0 ;  /* 0x0000000000007941 */ /* 0x000fea0003800000 */
.L_x_999:
[----:B------:R-:W-:Y:S01]  /*4870*/  LDSM.16.M88.4 R16, [R219] ;  /* 0x00000000db10783b */ /* 0x000fe20000000200 */
[----:B------:R-:W-:Y:S01]  /*4880*/  R2P PR, R36, 0x6 ;  /* 0x0000000624007804 */ /* 0x000fe20000000000 */
[--C-:B------:R-:W-:Y:S01]  /*4890*/  IMAD R222, R2, 0x2, R219.reuse ;  /* 0x0000000202de7824 */ /* 0x100fe200078e02db */
[----:B------:R-:W-:Y:S01]  /*48a0*/  UIADD3 UR23, UR32, -UR21, URZ ;  /* 0x8000001520177290 */ /* 0x000fe2000fffe03f */
[----:B-1----:R-:W1:Y:S01]  /*48b0*/  LDSM.16.M88.4 R8, [R212+0x4000] ;  /* 0x00400000d408783b */ /* 0x002e620000000200 */
[C---:B------:R-:W-:Y:S01]  /*48c0*/  VIADD R3, R212.reuse, 0x4000 ;  /* 0x00004000d4037836 */ /* 0x040fe20000000000 */
[----:B------:R-:W-:Y:S01]  /*48d0*/  SEL R0, R37, 0xffffffe0, !P1 ;  /* 0xffffffe025007807 */ /* 0x000fe20004800000 */
[----:B------:R-:W-:Y:S01]  /*48e0*/  VIADD R223, R212, 0x4040 ;  /* 0x00004040d4df7836 */ /* 0x000fe20000000000 */
[----:B------:R-:W5:Y:S01]  /*48f0*/  LDSM.16.M88.4 R12, [R219+0x2000] ;  /* 0x00200000db0c783b */ /* 0x000f620000000200 */
[----:B------:R-:W-:Y:S01]  /*4900*/  IMAD R220, R4, 0x2, R219 ;  /* 0x0000000204dc7824 */ /* 0x000fe200078e02db */
[----:B------:R-:W-:Y:S01]  /*4910*/  UIADD3 UR22, UR32, 0x1, -UR21 ;  /* 0x0000000120167890 */ /* 0x000fe2000fffe815 */
[----:B------:R-:W-:Y:S01]  /*4920*/  IMAD.IADD R218, R212, 0x1, R0 ;  /* 0x00000001d4da7824 */ /* 0x000fe200078e0200 */
[----:B------:R-:W3:Y:S01]  /*4930*/  LDSM.16.M88.4 R44, [R212+0x5800] ;  /* 0x00580000d42c783b */ /* 0x000ee20000000200 */
[----:B------:R-:W-:Y:S01]  /*4940*/  IMAD R221, R2, 0x2, R220 ;  /* 0x0000000202dd7824 */ /* 0x000fe200078e02dc */
[----:B------:R-:W-:Y:S01]  /*4950*/  UIADD3 UR22, UR22, UR29, URZ ;  /* 0x0000001d16167290 */ /* 0x000fe2000fffe03f */
[----:B------:R-:W-:Y:S01]  /*4960*/  @P2 VIADD R223, R3, 0xffffffc0 ;  /* 0xffffffc003df2836 */ /* 0x000fe20000000000 */
[----:B------:R-:W4:Y:S01]  /*4970*/  LDSM.16.M88.4 R40, [R212+0x6000] ;  /* 0x00600000d428783b */ /* 0x000f220000000200 */
[----:B------:R-:W-:-:S02]  /*4980*/  UISETP.GT.AND UP0, UPT, UR20, UR10, UPT ;  /* 0x0000000a1400728c */ /* 0x000fc4000bf04270 */
[----:B------:R-:W-:Y:S01]  /*4990*/  IMAD.IADD R217, R0, 0x1, R223 ;  /* 0x0000000100d97824 */ /* 0x000fe200078e02df */
[----:B------:R-:W4:Y:S01]  /*49a0*/  LDSM.16.M88.4 R52, [R212+0x4800] ;  /* 0x00480000d434783b */ /* 0x000f220000000200 */
[----:B------:R-:W-:-:S03]  /*49b0*/  LOP3.LUT R0, R245, 0xffffffe0, RZ, 0xc0, !PT ;  /* 0xffffffe0f5007812 */ /* 0x000fc600078ec0ff */
[----:B------:R-:W4:Y:S02]  /*49c0*/  LDSM.16.M88.4 R48, [R212+0x5000] ;  /* 0x00500000d430783b */ /* 0x000f240000000200 */
[C---:B------:R-:W-:Y:S02]  /*49d0*/  IMAD.IADD R0, R216.reuse, 0x1, -R0 ;  /* 0x00000001d8007824 */ /* 0x040fe400078e0a00 */
[----:B------:R-:W4:Y:S01]  /*49e0*/  LDSM.16.M88.4 R32, [R212+0x6800] ;  /* 0x00680000d420783b */ /* 0x000f220000000200 */
[----:B------:R-:W-:Y:S02]  /*49f0*/  IMAD.SHL.U32 R216, R216, 0x2, RZ ;  /* 0x00000002d8d87824 */ /* 0x000fe400078e00ff */
[----:B------:R-:W-:Y:S01]  /*4a00*/  SHF.R.S32.HI R3, RZ, 0x1f, R0 ;  /* 0x0000001fff037819 */ /* 0x000fe20000011400 */
[----:B--2---:R-:W2:Y:S03]  /*4a10*/  LDSM.16.M88.4 R28, [R212+0x7000] ;  /* 0x00700000d41c783b */ /* 0x004ea60000000200 */
[----:B------:R-:W-:Y:S01]  /*4a20*/  LEA.HI R0, R3, R0, RZ, 0x2 ;  /* 0x0000000003007211 */ /* 0x000fe200078f10ff */
[----:B------:R-:W2:Y:S01]  /*4a30*/  LDSM.16.M88.4 R24, [R212+0x7800] ;  /* 0x00780000d418783b */ /* 0x000ea20000000200 */
[----:B------:R-:W-:-:S02]  /*4a40*/  IMAD.U32 R3, RZ, RZ, UR20 ;  /* 0x00000014ff037e24 */ /* 0x000fc4000f8e00ff */
[----:B------:R-:W-:Y:S01]  /*4a50*/  SHF.R.S32.HI R0, RZ, 0x2, R0 ;  /* 0x00000002ff007819 */ /* 0x000fe20000011400 */
[----:B------:R-:W-:Y:S01]  /*4a60*/  LDSM.16.M88.4 R36, [R218+0x4000] ;  /* 0x00400000da24783b */ /* 0x000fe20000000200 */
[-C--:B-1----:R-:W-:Y:S03]  /*4a70*/  HMMA.16816.F32.BF16 R180, R16, R8.reuse, RZ ;  /* 0x0000000810b4723c */ /* 0x082fe600000418ff */
        /* <DEDUP_REMOVED lines=8> */
[----:B------:R-:W1:Y:S03]  /*4b00*/  LDSM.16.M88.4 R8, [R222+0x2000] ;  /* 0x00200000de08783b */ /* 0x000e660000000200 */
[C---:B---3--:R-:W-:Y:S01]  /*4b10*/  HMMA.16816.F32.BF16 R92, R12.reuse, R46, RZ ;  /* 0x0000002e0c5c723c */ /* 0x048fe200000418ff */
[----:B------:R-:W3:Y:S04]  /*4b20*/  LDSM.16.M88.4 R104, [R218+0x7000] ;  /* 0x00700000da68783b */ /* 0x000ee80000000200 */
[----:B------:R-:W5:Y:S01]  /*4b30*/  LDSM.16.M88.4 R100, [R218+0x7800] ;  /* 0x00780000da64783b */ /* 0x000f620000000200 */
[C---:B----4-:R-:W-:Y:S03]  /*4b40*/  HMMA.16816.F32.BF16 R116, R12.reuse, R40, RZ ;  /* 0x000000280c74723c */ /* 0x050fe600000418ff */
[----:B------:R-:W4:Y:S03]  /*4b50*/  LDSM.16.M88.4 R20, [R222] ;  /* 0x00000000de14783b */ /* 0x000f260000000200 */
[C---:B------:R-:W-:Y:S01]  /*4b60*/  HMMA.16816.F32.BF16 R124, R12.reuse, R42, RZ ;  /* 0x0000002a0c7c723c */ /* 0x040fe200000418ff */
[----:B------:R-:W0:Y:S05]  /*4b70*/  LDGDEPBAR ;  /* 0x00000000000079af */ /* 0x000e2a0000000000 */
[C---:B------:R-:W-:Y:S06]  /*4b80*/  HMMA.16816.F32.BF16 R80, R12.reuse, R52, RZ ;  /* 0x000000340c50723c */ /* 0x040fec00000418ff */
[C---:B------:R-:W-:Y:S06]  /*4b90*/  HMMA.16816.F32.BF16 R76, R12.reuse, R54, RZ ;  /* 0x000000360c4c723c */ /* 0x040fec00000418ff */
[C---:B------:R-:W-:Y:S06]  /*4ba0*/  HMMA.16816.F32.BF16 R72, R12.reuse, R48, RZ ;  /* 0x000000300c48723c */ /* 0x040fec00000418ff */
[C---:B------:R-:W-:Y:S06]  /*4bb0*/  HMMA.16816.F32.BF16 R68, R12.reuse, R50, RZ ;  /* 0x000000320c44723c */ /* 0x040fec00000418ff */
[C---:B------:R-:W-:Y:S06]  /*4bc0*/  HMMA.16816.F32.BF16 R64, R12.reuse, R44, RZ ;  /* 0x0000002c0c40723c */ /* 0x040fec00000418ff */
[C---:B------:R-:W-:Y:S06]  /*4bd0*/  HMMA.16816.F32.BF16 R132, R12.reuse, R32, RZ ;  /* 0x000000200c84723c */ /* 0x040fec00000418ff */
[C---:B------:R-:W-:Y:S06]  /*4be0*/  HMMA.16816.F32.BF16 R140, R12.reuse, R34, RZ ;  /* 0x000000220c8c723c */ /* 0x040fec00000418ff */
[C---:B--2---:R-:W-:Y:S06]  /*4bf0*/  HMMA.16816.F32.BF16 R152, R12.reuse, R28, RZ ;  /* 0x0000001c0c98723c */ /* 0x044fec00000418ff */
        /* <DEDUP_REMOVED lines=9> */
[----:B------:R-:W-:Y:S06]  /*4c90*/  HMMA.16816.F32.BF16 R200, R16, R34, RZ ;  /* 0x0000002210c8723c */ /* 0x000fec00000418ff */
[----:B-1----:R-:W-:Y:S06]  /*4ca0*/  HMMA.16816.F32.BF16 R144, R8, R38, R84 ;  /* 0x000000260890723c */ /* 0x002fec0000041854 */
[C---:B------:R-:W-:Y:S06]  /*4cb0*/  HMMA.16816.F32.BF16 R52, R16.reuse, R54, RZ ;  /* 0x000000361034723c */ /* 0x040fec00000418ff */
[C---:B------:R-:W-:Y:S06]  /*4cc0*/  HMMA.16816.F32.BF16 R48, R16.reuse, R50, RZ ;  /* 0x000000321030723c */ /* 0x040fec00000418ff */
[C---:B------:R-:W-:Y:S06]  /*4cd0*/  HMMA.16816.F32.BF16 R44, R16.reuse, R46, RZ ;  /* 0x0000002e102c723c */ /* 0x040fec00000418ff */
[C---:B------:R-:W-:Y:S06]  /*4ce0*/  HMMA.16816.F32.BF16 R192, R16.reuse, R28, RZ ;  /* 0x0000001c10c0723c */ /* 0x040fec00000418ff */
[C---:B------:R-:W-:Y:S06]  /*4cf0*/  HMMA.16816.F32.BF16 R188, R16.reuse, R30, RZ ;  /* 0x0000001e10bc723c */ /* 0x040fec00000418ff */
[C---:B------:R-:W-:Y:S06]  /*4d00*/  HMMA.16816.F32.BF16 R184, R16.reuse, R24, RZ ;  /* 0x0000001810b8723c */ /* 0x040fec00000418ff */
[----:B------:R-:W-:Y:S06]  /*4d10*/  HMMA.16816.F32.BF16 R172, R16, R26, RZ ;  /* 0x0000001a10ac723c */ /* 0x000fec00000418ff */
[C---:B------:R-:W-:Y:S06]  /*4d20*/  HMMA.16816.F32.BF16 R160, R8.reuse, R36, R88 ;  /* 0x0000002408a0723c */ /* 0x040fec0000041858 */
        /* <DEDUP_REMOVED lines=15> */
[C---:B---3--:R-:W-:Y:S06]  /*4e20*/  HMMA.16816.F32.BF16 R88, R8.reuse, R104, R152 ;  /* 0x000000680858723c */ /* 0x048fec0000041898 */
[C---:B-----5:R-:W-:Y:S06]  /*4e30*/  HMMA.16816.F32.BF16 R92, R8.reuse, R100, R164 ;  /* 0x00000064085c723c */ /* 0x060fec00000418a4 */
[C---:B------:R-:W-:Y:S06]  /*4e40*/  HMMA.16816.F32.BF16 R124, R8.reuse, R106, R168 ;  /* 0x0000006a087c723c */ /* 0x040fec00000418a8 */
[----:B------:R-:W-:Y:S06]  /*4e50*/  HMMA.16816.F32.BF16 R116, R8, R102, R148 ;  /* 0x000000660874723c */ /* 0x000fec0000041894 */
[C---:B----4-:R-:W-:Y:S06]  /*4e60*/  HMMA.16816.F32.BF16 R8, R20.reuse, R38, R176 ;  /* 0x000000261408723c */ /* 0x050fec00000418b0 */
[C---:B------:R-:W-:Y:S06]  /*4e70*/  HMMA.16816.F32.BF16 R232, R20.reuse, R36, R180 ;  /* 0x0000002414e8723c */ /* 0x040fec00000418b4 */
[C---:B------:R-:W-:Y:S01]  /*4e80*/  HMMA.16816.F32.BF16 R240, R20.reuse, R58, R52 ;  /* 0x0000003a14f0723c */ /* 0x040fe20000041834 */
[----:B------:R-:W-:Y:S05]  /*4e90*/  LDSM.16.M88.4 R52, [R223+0x2800] ;  /* 0x00280000df34783b */ /* 0x000fea0000000200 */
[C---:B------:R-:W-:Y:S01]  /*4ea0*/  HMMA.16816.F32.BF16 R248, R20.reuse, R56, R156 ;  /* 0x0000003814f8723c */ /* 0x040fe2000004189c */
[----:B------:R-:W-:Y:S05]  /*4eb0*/  LDSM.16.M88.4 R56, [R217+0x3000] ;  /* 0x00300000d938783b */ /* 0x000fea0000000200 */
[----:B------:R-:W-:Y:S01]  /*4ec0*/  IMAD.MOV.U32 R132, RZ, RZ, R8 ;  /* 0x000000ffff847224 */ /* 0x000fe200078e0008 */
[----:B------:R-:W-:Y:S01]  /*4ed0*/  HMMA.16816.F32.BF16 R236, R20, R60, R196 ;  /* 0x0000003c14ec723c */ /* 0x000fe200000418c4 */
[----:B------:R-:W-:-:S02]  /*4ee0*/  IMAD.MOV.U32 R39, RZ, RZ, R9 ;  /* 0x000000ffff277224 */ /* 0x000fc400078e0009 */
[----:B------:R-:W-:Y:S02]  /*4ef0*/  IMAD.MOV.U32 R38, RZ, RZ, R10 ;  /* 0x000000ffff267224 */ /* 0x000fe400078e000a */
[----:B------:R-:W-:Y:S01]  /*4f00*/  IMAD.MOV.U32 R37, RZ, RZ, R11 ;  /* 0x000000ffff257224 */ /* 0x000fe200078e000b */
[C---:B------:R-:W-:Y:S01]  /*4f10*/  HMMA.16816.F32.BF16 R196, R20.reuse, R98, R44 ;  /* 0x0000006214c4723c */ /* 0x040fe2000004182c */
[----:B------:R-:W1:Y:S01]  /*4f20*/  LDSM.16.M88.4 R8, [R220+0x2000] ;  /* 0x00200000dc08783b */ /* 0x000e620000000200 */
[----:B------:R-:W-:Y:S02]  /*4f30*/  IMAD.MOV.U32 R36, RZ, RZ, R232 ;  /* 0x000000ffff247224 */ /* 0x000fe400078e00e8 */
[----:B------:R-:W-:Y:S01]  /*4f40*/  IMAD.MOV.U32 R7, RZ, RZ, R233 ;  /* 0x000000ffff077224 */ /* 0x000fe200078e00e9 */
[----:B------:R-:W-:Y:S01]  /*4f50*/  LDSM.16.M88.4 R44, [R223+0x3800] ;  /* 0x00380000df2c783b */ /* 0x000fe20000000200 */
[----:B------:R-:W-:Y:S01]  /*4f60*/  IMAD.MOV.U32 R6, RZ, RZ, R234 ;  /* 0x000000ffff067224 */ /* 0x000fe200078e00ea */
[----:B------:R-:W-:Y:S01]  /*4f70*/  HMMA.16816.F32.BF16 R208, R20, R96, R208 ;  /* 0x0000006014d0723c */ /* 0x000fe200000418d0 */
[----:B------:R-:W-:-:S02]  /*4f80*/  IMAD.MOV.U32 R5, RZ, RZ, R235 ;  /* 0x000000ffff057224 */ /* 0x000fc400078e00eb */
[----:B------:R-:W-:Y:S02]  /*4f90*/  IMAD.MOV.U32 R98, RZ, RZ, R38 ;  /* 0x000000ffff627224 */ /* 0x000fe400078e0026 */
[----:B------:R-:W-:Y:S01]  /*4fa0*/  IMAD.MOV.U32 R99, RZ, RZ, R37 ;  /* 0x000000ffff637224 */ /* 0x000fe200078e0025 */
[C---:B------:R-:W-:Y:S01]  /*4fb0*/  HMMA.16816.F32.BF16 R232, R20.reuse, R62, R48 ;  /* 0x0000003e14e8723c */ /* 0x040fe20000041830 */
[----:B------:R-:W2:Y:S01]  /*4fc0*/  LDSM.16.M88.4 R48, [R223+0x3000] ;  /* 0x00300000df30783b */ /* 0x000ea20000000200 */
[----:B------:R-:W-:Y:S02]  /*4fd0*/  IMAD.MOV.U32 R96, RZ, RZ, R132 ;  /* 0x000000ffff607224 */ /* 0x000fe400078e0084 */
[----:B------:R-:W-:Y:S02]  /*4fe0*/  IMAD.MOV.U32 R97, RZ, RZ, R39 ;  /* 0x000000ffff617224 */ /* 0x000fe400078e0027 */
[C---:B------:R-:W-:Y:S06]  /*4ff0*/  HMMA.16816.F32.BF16 R228, R20.reuse, R112, R228 ;  /* 0x0000007014e4723c */ /* 0x040fec00000418e4 */
[----:B------:R-:W-:Y:S01]  /*5000*/  HMMA.16816.F32.BF16 R224, R20, R114, R224 ;  /* 0x0000007214e0723c */ /* 0x000fe200000418e0 */
[----:B------:R-:W-:-:S02]  /*5010*/  IMAD.MOV.U32 R112, RZ, RZ, R36 ;  /* 0x000000ffff707224 */ /* 0x000fc400078e0024 */
[----:B------:R-:W-:Y:S01]  /*5020*/  IMAD.MOV.U32 R113, RZ, RZ, R7 ;  /* 0x000000ffff717224 */ /* 0x000fe200078e0007 */
[----:B------:R-:W-:Y:S01]  /*5030*/  LDSM.16.M88.4 R36, [R217] ;  /* 0x00000000d924783b */ /* 0x000fe20000000200 */
[----:B------:R-:W-:Y:S01]  /*5040*/  IMAD.U32 R7, RZ, RZ, UR23 ;  /* 0x00000017ff077e24 */ /* 0x000fe2000f8e00ff */
[C---:B------:R-:W-:Y:S01]  /*5050*/  HMMA.16816.F32.BF16 R204, R20.reuse, R108, R204 ;  /* 0x0000006c14cc723c */ /* 0x040fe200000418cc */
[----:B------:R-:W-:Y:S01]  /*5060*/  IMAD.MOV.U32 R114, RZ, RZ, R6 ;  /* 0x000000ffff727224 */ /* 0x000fe200078e0006 */
[----:B------:R-:W-:Y:S01]  /*5070*/  LOP3.LUT R6, R216, 0x6, RZ, 0xc0, !PT ;  /* 0x00000006d8067812 */ /* 0x000fe200078ec0ff */
[----:B------:R-:W-:Y:S01]  /*5080*/  IMAD.MOV.U32 R115, RZ, RZ, R5 ;  /* 0x000000ffff737224 */ /* 0x000fe200078e0005 */
[----:B------:R-:W-:Y:S02]  /*5090*/  LEA R5, R215, UR31, 0x4 ;  /* 0x0000001fd7057c11 */ /* 0x000fe4000f8e20ff */
[----:B------:R-:W-:Y:S01]  /*50a0*/  HMMA.16816.F32.BF16 R60, R20, R110, R200 ;  /* 0x0000006e143c723c */ /* 0x000fe200000418c8 */
[----:B------:R-:W-:-:S02]  /*50b0*/  IMAD R3, R3, 0x80, R6 ;  /* 0x0000008003037824 */ /* 0x000fc400078e0206 */
[----:B------:R-:W-:Y:S02]  /*50c0*/  IMAD.IADD R5, R0, 0x1, R5 ;  /* 0x0000000100057824 */ /* 0x000fe400078e0205 */
[----:B------:R-:W-:Y:S01]  /*50d0*/  VIADD R6, R3, 0x1 ;  /* 0x0000000103067836 */ /* 0x000fe20000000000 */
[----:B-1----:R-:W-:Y:S01]  /*50e0*/  HMMA.16816.F32.BF16 R156, R8, R74, R16 ;  /* 0x0000004a089c723c */ /* 0x002fe20000041810 */
[----:B------:R-:W1:Y:S01]  /*50f0*/  LDSM.16.M88.4 R16, [R220] ;  /* 0x00000000dc10783b */ /* 0x000e620000000200 */
[----:B------:R-:W-:-:S04]  /*5100*/  IMAD.IADD R0, R213, 0x1, R214 ;  /* 0x00000001d5007824 */ /* 0x000fc800078e02d6 */
[C---:B------:R-:W-:Y:S06]  /*5110*/  HMMA.16816.F32.BF16 R176, R8.reuse, R82, R144 ;  /* 0x0000005208b0723c */ /* 0x040fec0000041890 */
[C---:B------:R-:W-:Y:S01]  /*5120*/  HMMA.16816.F32.BF16 R152, R8.reuse, R68, R12 ;  /* 0x000000440898723c */ /* 0x040fe2000004180c */
[----:B------:R-:W-:Y:S05]  /*5130*/  LDSM.16.M88.4 R12, [R221+0x2000] ;  /* 0x00200000dd0c783b */ /* 0x000fea0000000200 */
[----:B------:R-:W-:Y:S01]  /*5140*/  HMMA.16816.F32.BF16 R144, R8, R64, R40 ;  /* 0x000000400890723c */ /* 0x000fe20000041828 */
[----:B------:R-:W3:Y:S05]  /*5150*/  LDSM.16.M88.4 R40, [R217+0x2800] ;  /* 0x00280000d928783b */ /* 0x000eea0000000200 */
[C---:B------:R-:W-:Y:S06]  /*5160*/  HMMA.16816.F32.BF16 R192, R20.reuse, R104, R192 ;  /* 0x0000006814c0723c */ /* 0x040fec00000418c0 */
[C---:B------:R-:W-:Y:S06]  /*5170*/  HMMA.16816.F32.BF16 R184, R20.reuse, R100, R184 ;  /* 0x0000006414b8723c */ /* 0x040fec00000418b8 */
[C---:B------:R-:W-:Y:S06]  /*5180*/  HMMA.16816.F32.BF16 R188, R20.reuse, R106, R188 ;  /* 0x0000006a14bc723c */ /* 0x040fec00000418bc */
[----:B------:R-:W-:Y:S01]  /*5190*/  HMMA.16816.F32.BF16 R180, R20, R102, R172 ;  /* 0x0000006614b4723c */ /* 0x000fe200000418ac */
        /* <DEDUP_REMOVED lines=13> */
[C---:B--2---:R-:W-:Y:S06]  /*5270*/  HMMA.16816.F32.BF16 R128, R8.reuse, R48, R88 ;  /* 0x000000300880723c */ /* 0x044fec0000041858 */
[C---:B------:R-:W-:Y:S06]  /*5280*/  HMMA.16816.F32.BF16 R120, R8.reuse, R44, R92 ;  /* 0x0000002c0878723c */ /* 0x040fec000004185c */
        /* <DEDUP_REMOVED lines=9> */
[----:B------:R-:W-:Y:S01]  /*5320*/  HMMA.16816.F32.BF16 R92, R16, R74, R232 ;  /* 0x0000004a105c723c */ /* 0x000fe200000418e8 */
[----:B------:R-:W-:Y:S01]  /*5330*/  IADD3 R238, R7, 0x8, R5 ;  /* 0x0000000807ee7810 */ /* 0x000fe20007ffe005 */
[----:B------:R-:W-:-:S04]  /*5340*/  VIADD R237, R5, UR23 ;  /* 0x0000001705ed7c36 */ /* 0x000fc80008000000 */
[C---:B------:R-:W-:Y:S01]  /*5350*/  HMMA.16816.F32.BF16 R88, R16.reuse, R68, R208 ;  /* 0x000000441058723c */ /* 0x040fe200000418d0 */
[C---:B------:R-:W-:Y:S01]  /*5360*/  IMAD.IADD R7, R238.reuse, 0x1, -R3 ;  /* 0x00000001ee077824 */ /* 0x040fe200078e0a03 */
[----:B------:R-:W-:Y:S02]  /*5370*/  VIADDMNMX R233, R238, -UR30, RZ, !PT ;  /* 0x8000001eeee97c46 */ /* 0x000fe4000f8001ff */
[----:B------:R-:W-:Y:S02]  /*5380*/  VIADDMNMX R235, R237, -UR30, RZ, !PT ;  /* 0x8000001eedeb7c46 */ /* 0x000fe4000f8001ff */
[----:B------:R-:W-:Y:S01]  /*5390*/  HMMA.16816.F32.BF16 R80, R16, R70, R196 ;  /* 0x000000461050723c */ /* 0x000fe200000418c4 */
[----:B------:R-:W-:-:S04]  /*53a0*/  IABS R7, R7 ;  /* 0x0000000700077213 */ /* 0x000fc80000000000 */
[----:B------:R-:W-:Y:S01]  /*53b0*/  I2FP.F32.S32 R7, R7 ;  /* 0x0000000700077245 */ /* 0x000fe20000201400 */
        /* <DEDUP_REMOVED lines=9> */
[----:B------:R-:W-:Y:S06]  /*5450*/  HMMA.16816.F32.BF16 R200, R12, R40, R136 ;  /* 0x000000280cc8723c */ /* 0x000fec0000041888 */
[-C--:B--2---:R-:W-:Y:S06]  /*5460*/  HMMA.16816.F32.BF16 R112, R8, R36.reuse, R112 ;  /* 0x000000240870723c */ /* 0x084fec0000041870 */
[C---:B------:R-:W-:Y:S06]  /*5470*/  HMMA.16816.F32.BF16 R160, R12.reuse, R36, R160 ;  /* 0x000000240ca0723c */ /* 0x040fec00000418a0 */
[----:B------:R-:W-:Y:S01]  /*5480*/  IMAD.MOV.U32 R137, RZ, RZ, R16 ;  /* 0x000000ffff897224 */ /* 0x000fe200078e0010 */
[----:B------:R-:W-:Y:S01]  /*5490*/  HMMA.16816.F32.BF16 R176, R12, R38, R176 ;  /* 0x000000260cb0723c */ /* 0x000fe200000418b0 */
[----:B------:R-:W-:-:S02]  /*54a0*/  IMAD.MOV.U32 R134, RZ, RZ, R18 ;  /* 0x000000ffff867224 */ /* 0x000fc400078e0012 */
[----:B------:R-:W-:Y:S02]  /*54b0*/  IMAD.MOV.U32 R133, RZ, RZ, R17 ;  /* 0x000000ffff857224 */ /* 0x000fe400078e0011 */
[----:B------:R-:W-:Y:S01]  /*54c0*/  IMAD.MOV.U32 R132, RZ, RZ, R19 ;  /* 0x000000ffff847224 */ /* 0x000fe200078e0013 */
[----:B------:R-:W-:Y:S01]  /*54d0*/  HMMA.16816.F32.BF16 R172, R12, R32, R172 ;  /* 0x000000200cac723c */ /* 0x000fe200000418ac */
[----:B------:R-:W-:Y:S02]  /*54e0*/  IMAD.MOV.U32 R138, RZ, RZ, R203 ;  /* 0x000000ffff8a7224 */ /* 0x000fe400078e00cb */
[----:B------:R-:W-:-:S03]  /*54f0*/  IMAD.MOV.U32 R136, RZ, RZ, R202 ;  /* 0x000000ffff887224 */ /* 0x000fc600078e00ca */
        /* <DEDUP_REMOVED lines=9> */
[----:B------:R-:W-:-:S05]  /*5590*/  FFMA.FTZ R18, R7, -UR19, R114 ;  /* 0x8000001307127c23 */ /* 0x000fca0008010072 */
[C---:B------:R-:W-:Y:S06]  /*55a0*/  HMMA.16816.F32.BF16 R184, R12.reuse, R20, R144 ;  /* 0x000000140cb8723c */ /* 0x040fec0000041890 */
[C---:B------:R-:W-:Y:S06]  /*55b0*/  HMMA.16816.F32.BF16 R224, R12.reuse, R22, R140 ;  /* 0x000000160ce0723c */ /* 0x040fec000004188c */
[----:B------:R-:W-:Y:S01]  /*55c0*/  HMMA.16816.F32.BF16 R128, R12, R56, R128 ;  /* 0x000000380c80723c */ /* 0x000fe20000041880 */
[----:B------:R-:W-:-:S02]  /*55d0*/  IMAD.MOV.U32 R142, RZ, RZ, R16 ;  /* 0x000000ffff8e7224 */ /* 0x000fc400078e0010 */
[----:B------:R-:W-:Y:S02]  /*55e0*/  IMAD.U32 R16, RZ, RZ, UR22 ;  /* 0x00000016ff107e24 */ /* 0x000fe4000f8e00ff */
[----:B------:R-:W-:Y:S01]  /*55f0*/  IMAD.MOV.U32 R143, RZ, RZ, R200 ;  /* 0x000000ffff8f7224 */ /* 0x000fe200078e00c8 */
[----:B------:R-:W-:Y:S01]  /*5600*/  HMMA.16816.F32.BF16 R120, R12, R84, R120 ;  /* 0x000000540c78723c */ /* 0x000fe20000041878 */
[----:B------:R-:W-:Y:S01]  /*5610*/  IMAD.MOV.U32 R141, RZ, RZ, R201 ;  /* 0x000000ffff8d7224 */ /* 0x000fe200078e00c9 */
[----:B------:R-:W-:-:S04]  /*5620*/  IADD3 R19, R16, 0x8, R5 ;  /* 0x0000000810137810 */ /* 0x000fc80007ffe005 */
[----:B------:R-:W-:Y:S01]  /*5630*/  HMMA.16816.F32.BF16 R124, R12, R58, R124 ;  /* 0x0000003a0c7c723c */ /* 0x000fe2000004187c */
[----:B------:R-:W-:-:S04]  /*5640*/  VIMNMX R242, R19, UR32, PT ;  /* 0x0000002013f27c48 */ /* 0x000fc8000bfe0100 */
[C---:B------:R-:W-:Y:S01]  /*5650*/  ISETP.GE.AND P2, PT, R6.reuse, R242, PT ;  /* 0x000000f20600720c */ /* 0x040fe20003f46270 */
[C---:B------:R-:W-:Y:S01]  /*5660*/  HMMA.16816.F32.BF16 R104, R8.reuse, R32, R104 ;  /* 0x000000200868723c */ /* 0x040fe20000041868 */
[----:B------:R-:W-:Y:S02]  /*5670*/  IMAD.U32 R13, RZ, RZ, UR23 ;  /* 0x00000017ff0d7e24 */ /* 0x000fe4000f8e00ff */
[----:B------:R-:W-:Y:S01]  /*5680*/  IMAD.U32 R12, RZ, RZ, UR23 ;  /* 0x00000017ff0c7e24 */ /* 0x000fe2000f8e00ff */
[----:B------:R-:W-:Y:S01]  /*5690*/  ISETP.LT.OR P2, PT, R6, R233, P2 ;  /* 0x000000e90600720c */ /* 0x000fe20001741670 */
[----:B------:R-:W-:Y:S01]  /*56a0*/  IMAD.U32 R15, RZ, RZ, UR22 ;  /* 0x00000016ff0f7e24 */ /* 0x000fe2000f8e00ff */
[--C-:B------:R-:W-:Y:S01]  /*56b0*/  IADD3 R239, R13, 0x48, R5.reuse ;  /* 0x000000480def7810 */ /* 0x100fe20007ffe005 */
[----:B------:R-:W-:Y:S01]  /*56c0*/  IMAD.U32 R13, RZ, RZ, UR22 ;  /* 0x00000016ff0d7e24 */ /* 0x000fe2000f8e00ff */
[----:B------:R-:W-:Y:S01]  /*56d0*/  IADD3 R236, R12, 0x40, R5 ;  /* 0x000000400cec7810 */ /* 0x000fe20007ffe005 */
[----:B------:R-:W-:Y:S01]  /*56e0*/  IMAD.U32 R14, RZ, RZ, UR22 ;  /* 0x00000016ff0e7e24 */ /* 0x000fe2000f8e00ff */
[----:B------:R-:W-:Y:S01]  /*56f0*/  HMMA.16816.F32.BF16 R100, R8, R34, R100 ;  /* 0x000000220864723c */ /* 0x000fe20000041864 */
[----:B------:R-:W-:Y:S01]  /*5700*/  IMAD.IADD R12, R237, 0x1, -R3 ;  /* 0x00000001ed0c7824 */ /* 0x000fe200078e0a03 */
[----:B------:R-:W-:-:S02]  /*5710*/  VIADDMNMX R243, R5, R13, UR32, PT ;  /* 0x0000002005f37e46 */ /* 0x000fc4000b80010d */
[--C-:B------:R-:W-:Y:S02]  /*5720*/  IADD3 R17, R15, 0x40, R5.reuse ;  /* 0x000000400f117810 */ /* 0x100fe40007ffe005 */
[C---:B------:R-:W-:Y:S01]  /*5730*/  HMMA.16816.F32.BF16 R96, R8.reuse, R28, R96 ;  /* 0x0000001c0860723c */ /* 0x040fe20000041860 */
[----:B------:R-:W-:Y:S01]  /*5740*/  IADD3 R13, R14, 0x48, R5 ;  /* 0x000000480e0d7810 */ /* 0x000fe20007ffe005 */
[----:B------:R-:W-:Y:S01]  /*5750*/  IMAD.IADD R5, R237, 0x1, -R6 ;  /* 0x00000001ed057824 */ /* 0x000fe200078e0a06 */
[----:B------:R-:W-:Y:S02]  /*5760*/  IABS R12, R12 ;  /* 0x0000000c000c7213 */ /* 0x000fe40000000000 */
[----:B------:R-:W-:Y:S01]  /*5770*/  VIMNMX R240, R13, UR32, PT ;  /* 0x000000200df07c48 */ /* 0x000fe2000bfe0100 */
[----:B------:R-:W-:Y:S01]  /*5780*/  HMMA.16816.F32.BF16 R92, R8, R30, R92 ;  /* 0x0000001e085c723c */ /* 0x000fe2000004185c */
[----:B------:R-:W-:Y:S02]  /*5790*/  I2FP.F32.S32 R12, R12 ;  /* 0x0000000c000c7245 */ /* 0x000fe40000201400 */
[----:B------:R-:W-:-:S02]  /*57a0*/  IABS R7, R5 ;  /* 0x0000000500077213 */ /* 0x000fc40000000000 */
[----:B------:R-:W-:Y:S01]  /*57b0*/  VIADDMNMX R234, R239, -UR30, RZ, !PT ;  /* 0x8000001eefea7c46 */ /* 0x000fe2000f8001ff */
[C---:B------:R-:W-:Y:S01]  /*57c0*/  HMMA.16816.F32.BF16 R88, R8.reuse, R24, R88 ;  /* 0x000000180858723c */ /* 0x040fe20000041858 */
[C---:B------:R-:W-:Y:S02]  /*57d0*/  ISETP.GE.AND P0, PT, R6.reuse, R240, PT ;  /* 0x000000f00600720c */ /* 0x040fe40003f06270 */
[----:B------:R-:W-:Y:S02]  /*57e0*/  VIMNMX R241, R17, UR32, PT ;  /* 0x0000002011f17c48 */ /* 0x000fe4000bfe0100 */
[----:B------:R-:W-:Y:S01]  /*57f0*/  ISETP.LT.OR P0, PT, R6, R234, P0 ;  /* 0x000000ea0600720c */ /* 0x000fe20000701670 */
[----:B------:R-:W-:Y:S01]  /*5800*/  HMMA.16816.F32.BF16 R80, R8, R26, R80 ;  /* 0x0000001a0850723c */ /* 0x000fe20000041850 */
[----:B------:R-:W-:Y:S02]  /*5810*/  VIADDMNMX R232, R236, -UR30, RZ, !PT ;  /* 0x8000001eece87c46 */ /* 0x000fe4000f8001ff */
[----:B------:R-:W-:-:S02]  /*5820*/  ISETP.GE.AND P1, PT, R6, R241, PT ;  /* 0x000000f10600720c */ /* 0x000fc40003f26270 */
[C---:B------:R-:W-:Y:S01]  /*5830*/  ISETP.GE.AND P3, PT, R6.reuse, R243, PT ;  /* 0x000000f30600720c */ /* 0x040fe20003f66270 */
[----:B------:R-:W-:Y:S01]  /*5840*/  HMMA.16816.F32.BF16 R116, R8, R84, R64 ;  /* 0x000000540874723c */ /* 0x000fe20000041840 */
[C---:B------:R-:W-:Y:S02]  /*5850*/  ISETP.LT.OR P1, PT, R6.reuse, R232, P1 ;  /* 0x000000e80600720c */ /* 0x040fe40000f21670 */
[----:B------:R-:W-:-:S03]  /*5860*/  ISETP.LT.OR P3, PT, R6, R235, P3 ;  /* 0x000000eb0600720c */ /* 0x000fc60001f61670 */
[C---:B------:R-:W-:Y:S06]  /*5870*/  HMMA.16816.F32.BF16 R108, R8.reuse, R38, R108 ;  /* 0x00000026086c723c */ /* 0x040fec000004186c */
[C---:B------:R-:W-:Y:S06]  /*5880*/  HMMA.16816.F32.BF16 R76, R8.reuse, R20, R76 ;  /* 0x00000014084c723c */ /* 0x040fec000004184c */
[----:B------:R-:W-:Y:S01]  /*5890*/  HMMA.16816.F32.BF16 R72, R8, R22, R72 ;  /* 0x000000160848723c */ /* 0x000fe20000041848 */
[----:B------:R-:W-:Y:S01]  /*58a0*/  FFMA.FTZ R20, R12, -UR19, R112 ;  /* 0x800000130c147c23 */ /* 0x000fe20008010070 */
[----:B------:R-:W-:-:S04]  /*58b0*/  IMAD.MOV.U32 R12, RZ, RZ, R7 ;  /* 0x000000ffff0c7224 */ /* 0x000fc800078e0007 */
[C---:B------:R-:W-:Y:S06]  /*58c0*/  HMMA.16816.F32.BF16 R68, R8.reuse, R40, R68 ;  /* 0x000000280844723c */ /* 0x040fec0000041844 */
[C---:B------:R-:W-:Y:S06]  /*58d0*/  HMMA.16816.F32.BF16 R24, R8.reuse, R42, R60 ;  /* 0x0000002a0818723c */ /* 0x040fec000004183c */
[C---:B------:R-:W-:Y:S06]  /*58e0*/  HMMA.16816.F32.BF16 R28, R8.reuse, R56, R52 ;  /* 0x00000038081c723c */ /* 0x040fec0000041834 */
[C---:B------:R-:W-:Y:S06]  /*58f0*/  HMMA.16816.F32.BF16 R32, R8.reuse, R58, R48 ;  /* 0x0000003a0820723c */ /* 0x040fec0000041830 */
[----:B------:R-:W-:Y:S07]  /*5900*/  HMMA.16816.F32.BF16 R84, R8, R86, R44 ;  /* 0x000000560854723c */ /* 0x000fee000004182c */
[----:B------:R-:W-:-:S02]  /*5910*/  IMAD.IADD R9, R236, 0x1, -R3 ;  /* 0x00000001ec097824 */ /* 0x000fc400078e0a03 */
[C---:B------:R-:W-:Y:S02]  /*5920*/  IMAD.IADD R8, R239.reuse, 0x1, -R3 ;  /* 0x00000001ef087824 */ /* 0x040fe400078e0a03 */
[--C-:B------:R-:W-:Y:S01]  /*5930*/  IMAD.IADD R11, R238, 0x1, -R6.reuse ;  /* 0x00000001ee0b7824 */ /* 0x100fe200078e0a06 */
[----:B------:R-:W-:Y:S01]  /*5940*/  IABS R5, R9 ;  /* 0x0000000900057213 */ /* 0x000fe20000000000 */
[--C-:B------:R-:W-:Y:S01]  /*5950*/  IMAD.IADD R10, R236, 0x1, -R6.reuse ;  /* 0x00000001ec0a7824 */ /* 0x100fe200078e0a06 */
[----:B------:R-:W-:Y:S01]  /*5960*/  IABS R9, R8 ;  /* 0x0000000800097213 */ /* 0x000fe20000000000 */
[----:B------:R-:W-:Y:S02]  /*5970*/  IMAD.IADD R6, R239, 0x1, -R6 ;  /* 0x00000001ef067824 */ /* 0x000fe400078e0a06 */
[----:B------:R-:W-:Y:S01]  /*5980*/  IMAD.MOV.U32 R7, RZ, RZ, R5 ;  /* 0x000000ffff077224 */ /* 0x000fe200078e0005 */
[----:B------:R-:W-:Y:S02]  /*5990*/  IABS R5, R11 ;  /* 0x0000000b00057213 */ /* 0x000fe40000000000 */
[----:B------:R-:W-:-:S02]  /*59a0*/  IABS R8, R10 ;  /* 0x0000000a00087213 */ /* 0x000fc40000000000 */
[----:B------:R-:W-:Y:S01]  /*59b0*/  I2FP.F32.S32 R11, R7 ;  /* 0x00000007000b7245 */ /* 0x000fe20000201400 */
        /* <DEDUP_REMOVED lines=8> */
[----:B------:R-:W-:Y:S02]  /*5a40*/  VIADD R5, R3, 0x8 ;  /* 0x0000000803057836 */ /* 0x000fe40000000000 */
[----:B------:R-:W-:Y:S01]  /*5a50*/  FFMA.FTZ R15, R8, -UR19, R162 ;  /* 0x80000013080f7c23 */ /* 0x000fe200080100a2 */
[----:B------:R-:W-:Y:S01]  /*5a60*/  P2R R12, PR, RZ, 0x4 ;  /* 0x00000004ff0c7803 */ /* 0x000fe20000000000 */
[----:B------:R-:W-:Y:S01]  /*5a70*/  FFMA.FTZ R22, R9, -UR19, R115 ;  /* 0x8000001309167c23 */ /* 0x000fe20008010073 */
[----:B------:R-:W-:Y:S01]  /*5a80*/  FFMA.FTZ R21, R7, -UR19, R161 ;  /* 0x8000001307157c23 */ /* 0x000fe200080100a1 */
[--C-:B------:R-:W-:Y:S01]  /*5a90*/  IMAD.IADD R7, R237, 0x1, -R5.reuse ;  /* 0x00000001ed077824 */ /* 0x100fe200078e0a05 */
[----:B------:R-:W-:Y:S01]  /*5aa0*/  ISETP.GE.AND P2, PT, R3, R242, PT ;  /* 0x000000f20300720c */ /* 0x000fe20003f46270 */
[--C-:B------:R-:W-:Y:S01]  /*5ab0*/  IMAD.IADD R11, R238, 0x1, -R5.reuse ;  /* 0x00000001ee0b7824 */ /* 0x100fe200078e0a05 */
[----:B------:R-:W-:Y:S01]  /*5ac0*/  P2R R10, PR, RZ, 0x2 ;  /* 0x00000002ff0a7803 */ /* 0x000fe20000000000 */
[----:B------:R-:W-:Y:S01]  /*5ad0*/  IMAD.IADD R13, R236, 0x1, -R5 ;  /* 0x00000001ec0d7824 */ /* 0x000fe200078e0a05 */
[----:B------:R-:W-:-:S02]  /*5ae0*/  IABS R8, R7 ;  /* 0x0000000700087213 */ /* 0x000fc40000000000 */
[----:B------:R-:W-:Y:S01]  /*5af0*/  P2R R7, PR, RZ, 0x1 ;  /* 0x00000001ff077803 */ /* 0x000fe20000000000 */
[----:B------:R-:W-:Y:S01]  /*5b00*/  BAR.SYNC.DEFER_BLOCKING 0x0 ;  /* 0x0000000000007b1d */ /* 0x000fe20000010000 */
[C---:B------:R-:W-:Y:S02]  /*5b10*/  ISETP.GE.AND P0, PT, R3.reuse, R243, PT ;  /* 0x000000f30300720c */ /* 0x040fe40003f06270 */
[C---:B------:R-:W-:Y:S02]  /*5b20*/  ISETP.LT.OR P2, PT, R3.reuse, R233, P2 ;  /* 0x000000e90300720c */ /* 0x040fe40001741670 */
[C---:B------:R-:W-:Y:S02]  /*5b30*/  ISETP.LT.OR P0, PT, R3.reuse, R235, P0 ;  /* 0x000000eb0300720c */ /* 0x040fe40000701670 */
[----:B------:R-:W-:Y:S02]  /*5b40*/  ISETP.GE.AND P1, PT, R3, R241, PT ;  /* 0x000000f10300720c */ /* 0x000fe40003f26270 */
[----:B------:R-:W-:-:S02]  /*5b50*/  FSEL R55, R20, -INF , !P0 ;  /* 0xff80000014377808 */ /* 0x000fc40004000000 */
[C---:B------:R-:W-:Y:S02]  /*5b60*/  ISETP.GE.AND P0, PT, R3.reuse, R240, PT ;  /* 0x000000f00300720c */ /* 0x040fe40003f06270 */
[----:B------:R-:W-:Y:S02]  /*5b70*/  FSEL R64, R18, -INF , !P2 ;  /* 0xff80000012407808 */ /* 0x000fe40005000000 */
[C---:B------:R-:W-:Y:S02]  /*5b80*/  ISETP.LT.OR P1, PT, R3.reuse, R232, P1 ;  /* 0x000000e80300720c */ /* 0x040fe40000f21670 */
[----:B------:R-:W-:Y:S02]  /*5b90*/  ISETP.LT.OR P0, PT, R3, R234, P0 ;  /* 0x000000ea0300720c */ /* 0x000fe40000701670 */
[----:B------:R-:W-:Y:S02]  /*5ba0*/  ISETP.GE.AND P2, PT, R5, R242, PT ;  /* 0x000000f20500720c */ /* 0x000fe40003f46270 */
[----:B------:R-:W-:-:S02]  /*5bb0*/  FSEL R66, R16, -INF , !P1 ;  /* 0xff80000010427808 */ /* 0x000fc40004800000 */
[----:B------:R-:W-:Y:S02]  /*5bc0*/  FSEL R67, R15, -INF , !P0 ;  /* 0xff8000000f437808 */ /* 0x000fe40004000000 */
[C---:B------:R-:W-:Y:S02]  /*5bd0*/  ISETP.LT.OR P5, PT, R5.reuse, R233, P2 ;  /* 0x000000e90500720c */ /* 0x040fe400017a1670 */
[C---:B------:R-:W-:Y:S02]  /*5be0*/  ISETP.GE.AND P4, PT, R5.reuse, R243, PT ;  /* 0x000000f30500720c */ /* 0x040fe40003f86270 */
[C---:B------:R-:W-:Y:S02]  /*5bf0*/  ISETP.GE.AND P1, PT, R5.reuse, R241, PT ;  /* 0x000000f10500720c */ /* 0x040fe40003f26270 */
[----:B------:R-:W-:Y:S02]  /*5c00*/  ISETP.GE.AND P0, PT, R5, R240, PT ;  /* 0x000000f00500720c */ /* 0x000fe40003f06270 */
[----:B------:R-:W-:-:S02]  /*5c10*/  FSEL R54, R14, -INF , !P3 ;  /* 0xff8000000e367808 */ /* 0x000fc40005800000 */
[----:B------:R-:W-:Y:S02]  /*5c20*/  IABS R6, R6 ;  /* 0x0000000600067213 */ /* 0x000fe40000000000 */
[----:B------:R-:W-:Y:S02]  /*5c30*/  P2R R14, PR, RZ, 0x20 ;  /* 0x00000020ff0e7803 */ /* 0x000fe40000000000 */
[C---:B------:R-:W-:Y:S01]  /*5c40*/  ISETP.LT.OR P4, PT, R5.reuse, R235, P4 ;  /* 0x000000eb0500720c */ /* 0x040fe20002781670 */
[----:B------:R-:W-:Y:S01]  /*5c50*/  IMAD.MOV.U32 R9, RZ, RZ, R6 ;  /* 0x000000ffff097224 */ /* 0x000fe200078e0006 */
[C---:B------:R-:W-:Y:S02]  /*5c60*/  ISETP.LT.OR P6, PT, R5.reuse, R232, P1 ;  /* 0x000000e80500720c */ /* 0x040fe40000fc1670 */
[----:B------:R-:W-:Y:S01]  /*5c70*/  ISETP.LT.OR P5, PT, R5, R234, P0 ;  /* 0x000000ea0500720c */ /* 0x000fe200007a1670 */
[----:B------:R-:W-:Y:S01]  /*5c80*/  IMAD.IADD R5, R239, 0x1, -R5 ;  /* 0x00000001ef057824 */ /* 0x000fe200078e0a05 */
[----:B------:R-:W-:Y:S01]  /*5c90*/  ISETP.NE.AND P1, PT, R7, RZ, PT ;  /* 0x000000ff0700720c */ /* 0x000fe20003f25270 */
[----:B------:R-:W-:Y:S01]  /*5ca0*/  IMAD.MOV.U32 R7, RZ, RZ, R8 ;  /* 0x000000ffff077224 */ /* 0x000fe200078e0008 */
[----:B------:R-:W-:-:S02]  /*5cb0*/  IABS R6, R11 ;  /* 0x0000000b00067213 */ /* 0x000fc40000000000 */
[----:B------:R-:W-:Y:S02]  /*5cc0*/  IABS R5, R5 ;  /* 0x0000000500057213 */ /* 0x000fe40000000000 */
[----:B------:R-:W-:Y:S02]  /*5cd0*/  ISETP.NE.AND P2, PT, R10, RZ, PT ;  /* 0x000000ff0a00720c */ /* 0x000fe40003f45270 */
[----:B------:R-:W-:Y:S02]  /*5ce0*/  I2FP.F32.S32 R9, R9 ;  /* 0x0000000900097245 */ /* 0x000fe40000201400 */
[----:B------:R-:W-:Y:S01]  /*5cf0*/  I2FP.F32.S32 R10, R7 ;  /* 0x00000007000a7245 */ /* 0x000fe20000201400 */
[----:B------:R-:W-:Y:S01]  /*5d00*/  IMAD.MOV.U32 R7, RZ, RZ, R5 ;  /* 0x000000ffff077224 */ /* 0x000fe200078e0005 */
[----:B------:R-:W-:Y:S01]  /*5d10*/  IABS R8, R13 ;  /* 0x0000000d00087213 */ /* 0x000fe20000000000 */
[----:B------:R-:W-:Y:S01]  /*5d20*/  VIADD R5, R3, 0x9 ;  /* 0x0000000903057836 */ /* 0x000fe20000000000 */
[----:B------:R-:W-:Y:S01]  /*5d30*/  I2FP.F32.S32 R6, R6 ;  /* 0x0000000600067245 */ /* 0x000fe20000201400 */
[----:B------:R-:W-:Y:S01]  /*5d40*/  FFMA.FTZ R10, R10, -UR19, R108 ;  /* 0x800000130a0a7c23 */ /* 0x000fe2000801006c */
[----:B------:R-:W-:Y:S01]  /*5d50*/  ISETP.NE.AND P3, PT, R12, RZ, PT ;  /* 0x000000ff0c00720c */ /* 0x000fe20003f65270 */
[----:B------:R-:W-:Y:S01]  /*5d60*/  FFMA.FTZ R12, R9, -UR19, R163 ;  /* 0x80000013090c7c23 */ /* 0x000fe200080100a3 */
[----:B------:R-:W-:Y:S01]  /*5d70*/  I2FP.F32.S32 R9, R8 ;  /* 0x0000000800097245 */ /* 0x000fe20000201400 */
[----:B------:R-:W-:Y:S01]  /*5d80*/  FFMA.FTZ R18, R6, -UR19, R110 ;  /* 0x8000001306127c23 */ /* 0x000fe2000801006e */
[----:B------:R-:W-:Y:S01]  /*5d90*/  I2FP.F32.S32 R8, R7 ;  /* 0x0000000700087245 */ /* 0x000fe20000201400 */
[----:B------:R-:W-:Y:S01]  /*5da0*/  VIADD R7, R3, 0x10 ;  /* 0x0000001003077836 */ /* 0x000fe20000000000 */
[----:B------:R-:W-:Y:S01]  /*5db0*/  FSEL R60, R22, -INF , !P3 ;  /* 0xff800000163c7808 */ /* 0x000fe20005800000 */
[----:B------:R-:W-:-:S02]  /*5dc0*/  IMAD.IADD R6, R237, 0x1, -R5 ;  /* 0x00000001ed067824 */ /* 0x000fc400078e0a05 */
[----:B------:R-:W-:Y:S01]  /*5dd0*/  FFMA.FTZ R17, R9, -UR19, R176 ;  /* 0x8000001309117c23 */ /* 0x000fe200080100b0 */
[----:B------:R-:W-:Y:S01]  /*5de0*/  FFMA.FTZ R16, R8, -UR19, R178 ;  /* 0x8000001308107c23 */ /* 0x000fe200080100b2 */
[----:B------:R-:W-:Y:S01]  /*5df0*/  IMAD.IADD R8, R237, 0x1, -R7 ;  /* 0x00000001ed087824 */ /* 0x000fe200078e0a07 */
[----:B------:R-:W-:Y:S01]  /*5e00*/  FSEL R62, R21, -INF , !P2 ;  /* 0xff800000153e7808 */ /* 0x000fe20005000000 */
[--C-:B------:R-:W-:Y:S01]  /*5e10*/  IMAD.IADD R9, R238, 0x1, -R5.reuse ;  /* 0x00000001ee097824 */ /* 0x100fe200078e0a05 */
[----:B------:R-:W-:Y:S01]  /*5e20*/  IABS R6, R6 ;  /* 0x0000000600067213 */ /* 0x000fe20000000000 */
[----:B------:R-:W-:Y:S01]  /*5e30*/  IMAD.IADD R11, R236, 0x1, -R5 ;  /* 0x00000001ec0b7824 */ /* 0x000fe200078e0a05 */
[----:B------:R-:W-:Y:S02]  /*5e40*/  FSEL R65, R12, -INF , !P1 ;  /* 0xff8000000c417808 */ /* 0x000fe40004800000 */
[C---:B------:R-:W-:Y:S02]  /*5e50*/  ISETP.GE.AND P3, PT, R5.reuse, R243, PT ;  /* 0x000000f30500720c */ /* 0x040fe40003f66270 */
[----:B------:R-:W-:-:S02]  /*5e60*/  ISETP.GE.AND P2, PT, R5, R242, PT ;  /* 0x000000f20500720c */ /* 0x000fc40003f46270 */
[----:B------:R-:W-:Y:S02]  /*5e70*/  ISETP.GE.AND P1, PT, R5, R241, PT ;  /* 0x000000f10500720c */ /* 0x000fe40003f26270 */
[----:B------:R-:W-:Y:S01]  /*5e80*/  FSEL R53, R10, -INF , !P4 ;  /* 0xff8000000a357808 */ /* 0x000fe20006000000 */
[----:B------:R-:W-:Y:S01]  /*5e90*/  IMAD.IADD R10, R239, 0x1, -R5 ;  /* 0x00000001ef0a7824 */ /* 0x000fe200078e0a05 */
[C---:B------:R-:W-:Y:S02]  /*5ea0*/  ISETP.GE.AND P0, PT, R5.reuse, R240, PT ;  /* 0x000000f00500720c */ /* 0x040fe40003f06270 */
[----:B------:R-:W-:Y:S01]  /*5eb0*/  IABS R12, R8 ;  /* 0x00000008000c7213 */ /* 0x000fe20000000000 */
[----:B------:R-:W-:Y:S01]  /*5ec0*/  IMAD.MOV.U32 R8, RZ, RZ, R6 ;  /* 0x000000ffff087224 */ /* 0x000fe200078e0006 */
[C---:B------:R-:W-:Y:S02]  /*5ed0*/  ISETP.LT.OR P4, PT, R5.reuse, R235, P3 ;  /* 0x000000eb0500720c */ /* 0x040fe40001f81670 */
[----:B------:R-:W-:-:S02]  /*5ee0*/  ISETP.LT.OR P2, PT, R5, R233, P2 ;  /* 0x000000e90500720c */ /* 0x000fc40001741670 */
[C---:B------:R-:W-:Y:S02]  /*5ef0*/  ISETP.LT.OR P1, PT, R5.reuse, R232, P1 ;  /* 0x000000e80500720c */ /* 0x040fe40000f21670 */
[----:B------:R-:W-:Y:S02]  /*5f00*/  ISETP.LT.OR P0, PT, R5, R234, P0 ;  /* 0x000000ea0500720c */ /* 0x000fe40000701670 */
[----:B------:R-:W-:Y:S02]  /*5f10*/  IABS R6, R9 ;  /* 0x0000000900067213 */ /* 0x000fe40000000000 */
[----:B------:R-:W-:Y:S02]  /*5f20*/  IABS R5, R11 ;  /* 0x0000000b00057213 */ /* 0x000fe40000000000 */
[----:B------:R-:W-:Y:S02]  /*5f30*/  IABS R9, R10 ;  /* 0x0000000a00097213 */ /* 0x000fe40000000000 */
[----:B------:R-:W-:Y:S01]  /*5f40*/  I2FP.F32.S32 R11, R8 ;  /* 0x00000008000b7245 */ /* 0x000fe20000201400 */
[----:B------:R-:W-:Y:S01]  /*5f50*/  IMAD.MOV.U32 R8, RZ, RZ, R6 ;  /* 0x000000ffff087224 */ /* 0x000fe200078e0006 */
[----:B------:R-:W-:Y:S01]  /*5f60*/  ISETP.NE.AND P3, PT, R14, RZ, PT ;  /* 0x000000ff0e00720c */ /* 0x000fe20003f65270 */
[----:B------:R-:W-:Y:S01]  /*5f70*/  IMAD.MOV.U32 R6, RZ, RZ, R5 ;  /* 0x000000ffff067224 */ /* 0x000fe200078e0005 */
[----:B------:R-:W-:Y:S01]  /*5f80*/  P2R R15, PR, RZ, 0x4 ;  /* 0x00000004ff0f7803 */ /* 0x000fe20000000000 */
[----:B------:R-:W-:-:S02]  /*5f90*/  IMAD.MOV.U32 R5, RZ, RZ, R9 ;  /* 0x000000ffff057224 */ /* 0x000fc400078e0009 */
[----:B------:R-:W-:Y:S01]  /*5fa0*/  FFMA.FTZ R11, R11, -UR19, R109 ;  /* 0x800000130b0b7c23 */ /* 0x000fe2000801006d */
[----:B------:R-:W-:Y:S02]  /*5fb0*/  I2FP.F32.S32 R10, R8 ;  /* 0x00000008000a7245 */ /* 0x000fe40000201400 */
[----:B------:R-:W-:Y:S02]  /*5fc0*/  FSEL R59, R18, -INF , !P3 ;  /* 0xff800000123b7808 */ /* 0x000fe40005800000 */
[----:B------:R-:W-:Y:S01]  /*5fd0*/  I2FP.F32.S32 R5, R5 ;  /* 0x0000000500057245 */ /* 0x000fe20000201400 */
[----:B------:R-:W-:Y:S01]  /*5fe0*/  FFMA.FTZ R19, R10, -UR19, R111 ;  /* 0x800000130a137c23 */ /* 0x000fe2000801006f */
[----:B------:R-:W-:Y:S01]  /*5ff0*/  I2FP.F32.S32 R8, R12 ;  /* 0x0000000c00087245 */ /* 0x000fe20000201400 */
[----:B------:R-:W-:Y:S01]  /*6000*/  IMAD.IADD R10, R236, 0x1, -R7 ;  /* 0x00000001ec0a7824 */ /* 0x000fe200078e0a07 */
[----:B------:R-:W-:Y:S01]  /*6010*/  ISETP.GE.AND P3, PT, R7, R243, PT ;  /* 0x000000f30700720c */ /* 0x000fe20003f66270 */
[----:B------:R-:W-:Y:S01]  /*6020*/  FFMA.FTZ R21, R5, -UR19, R179 ;  /* 0x8000001305157c23 */ /* 0x000fe200080100b3 */
[----:B------:R-:W-:Y:S01]  /*6030*/  I2FP.F32.S32 R9, R6 ;  /* 0x0000000600097245 */ /* 0x000fe20000201400 */
[----:B------:R-:W-:Y:S01]  /*6040*/  VIADD R6, R3, 0x11 ;  /* 0x0000001103067836 */ /* 0x000fe20000000000 */
[----:B------:R-:W-:Y:S01]  /*6050*/  FSEL R48, R11, -INF , !P4 ;  /* 0xff8000000b307808 */ /* 0x000fe20006000000 */
[----:B------:R-:W-:Y:S01]  /*6060*/  FFMA.FTZ R20, R8, -UR19, R104 ;  /* 0x8000001308147c23 */ /* 0x000fe20008010068 */
[----:B------:R-:W-:Y:S01]  /*6070*/  P2R R14, PR, RZ, 0x2 ;  /* 0x00000002ff0e7803 */ /* 0x000fe20000000000 */
[----:B------:R-:W-:Y:S01]  /*6080*/  IMAD.IADD R5, R238, 0x1, -R7 ;  /* 0x00000001ee057824 */ /* 0x000fe200078e0a07 */
[----:B------:R-:W-:Y:S01]  /*6090*/  P2R R13, PR, RZ, 0x1 ;  /* 0x00000001ff0d7803 */ /* 0x000fe20000000000 */
[----:B------:R-:W-:Y:S01]  /*60a0*/  FFMA.FTZ R22, R9, -UR19, R177 ;  /* 0x8000001309167c23 */ /* 0x000fe200080100b1 */
[----:B------:R-:W-:Y:S01]  /*60b0*/  ISETP.LT.OR P4, PT, R7, R235, P3 ;  /* 0x000000eb0700720c */ /* 0x000fe20001f81670 */
[----:B------:R-:W-:Y:S01]  /*60c0*/  IMAD.IADD R8, R237, 0x1, -R6 ;  /* 0x00000001ed087824 */ /* 0x000fe200078e0a06 */
[----:B------:R-:W-:Y:S01]  /*60d0*/  ISETP.GE.AND P2, PT, R7, R242, PT ;  /* 0x000000f20700720c */ /* 0x000fe20003f46270 */
[----:B------:R-:W-:Y:S01]  /*60e0*/  IMAD.IADD R9, R239, 0x1, -R7 ;  /* 0x00000001ef097824 */ /* 0x000fe200078e0a07 */
[----:B------:R-:W-:-:S02]  /*60f0*/  ISETP.GE.AND P1, PT, R7, R241, PT ;  /* 0x000000f10700720c */ /* 0x000fc40003f26270 */
[C---:B------:R-:W-:Y:S02]  /*6100*/  ISETP.GE.AND P0, PT, R7.reuse, R240, PT ;  /* 0x000000f00700720c */ /* 0x040fe40003f06270 */
[----:B------:R-:W-:Y:S02]  /*6110*/  FSEL R63, R16, -INF , !P5 ;  /* 0xff800000103f7808 */ /* 0x000fe40006800000 */
[----:B------:R-:W-:Y:S02]  /*6120*/  P2R R18, PR, RZ, 0x10 ;  /* 0x00000010ff127803 */ /* 0x000fe40000000000 */
[C---:B------:R-:W-:Y:S02]  /*6130*/  ISETP.LT.OR P3, PT, R7.reuse, R233, P2 ;  /* 0x000000e90700720c */ /* 0x040fe40001761670 */
[C---:B------:R-:W-:Y:S02]  /*6140*/  ISETP.LT.OR P5, PT, R7.reuse, R232, P1 ;  /* 0x000000e80700720c */ /* 0x040fe40000fa1670 */
[----:B------:R-:W-:-:S02]  /*6150*/  ISETP.LT.OR P4, PT, R7, R234, P0 ;  /* 0x000000ea0700720c */ /* 0x000fc40000781670 */
[----:B------:R-:W-:Y:S02]  /*6160*/  IABS R7, R5 ;  /* 0x0000000500077213 */ /* 0x000fe40000000000 */
[----:B------:R-:W-:Y:S02]  /*6170*/  IABS R11, R8 ;  /* 0x00000008000b7213 */ /* 0x000fe40000000000 */
[----:B------:R-:W-:Y:S02]  /*6180*/  IABS R5, R10 ;  /* 0x0000000a00057213 */ /* 0x000fe40000000000 */
[----:B------:R-:W-:Y:S01]  /*6190*/  IABS R8, R9 ;  /* 0x0000000900087213 */ /* 0x000fe20000000000 */
[----:B------:R-:W-:Y:S01]  /*61a0*/  IMAD.MOV.U32 R9, RZ, RZ, R7 ;  /* 0x000000ffff097224 */ /* 0x000fe200078e0007 */
[----:B------:R-:W-:Y:S01]  /*61b0*/  ISETP.NE.AND P1, PT, R13, RZ, PT ;  /* 0x000000ff0d00720c */ /* 0x000fe20003f25270 */
[----:B------:R-:W-:Y:S01]  /*61c0*/  IMAD.MOV.U32 R7, RZ, RZ, R5 ;  /* 0x000000ffff077224 */ /* 0x000fe200078e0005 */
[----:B------:R-:W-:Y:S01]  /*61d0*/  FSEL R61, R17, -INF , !P6 ;  /* 0xff800000113d7808 */ /* 0x000fe20007000000 */
[----:B------:R-:W-:Y:S01]  /*61e0*/  IMAD.MOV.U32 R5, RZ, RZ, R8 ;  /* 0x000000ffff057224 */ /* 0x000fe200078e0008 */
[----:B------:R-:W-:Y:S01]  /*61f0*/  ISETP.NE.AND P6, PT, R15, RZ, PT ;  /* 0x000000ff0f00720c */ /* 0x000fe20003fc5270 */
[----:B------:R-:W-:Y:S01]  /*6200*/  IMAD.IADD R13, R238, 0x1, -R6 ;  /* 0x00000001ee0d7824 */ /* 0x000fe200078e0a06 */
[----:B------:R-:W-:Y:S01]  /*6210*/  I2FP.F32.S32 R10, R7 ;  /* 0x00000007000a7245 */ /* 0x000fe20000201400 */
[----:B------:R-:W-:Y:S01]  /*6220*/  IMAD.MOV.U32 R12, RZ, RZ, R11 ;  /* 0x000000ffff0c7224 */ /* 0x000fe200078e000b */
[----:B------:R-:W-:-:S02]  /*6230*/  I2FP.F32.S32 R11, R9 ;  /* 0x00000009000b7245 */ /* 0x000fc40000201400 */
[----:B------:R-:W-:Y:S01]  /*6240*/  I2FP.F32.S32 R7, R5 ;  /* 0x0000000500077245 */ /* 0x000fe20000201400 */
[----:B------:R-:W-:Y:S01]  /*6250*/  FFMA.FTZ R16, R10, -UR19, R172 ;  /* 0x800000130a107c23 */ /* 0x000fe200080100ac */
[----:B------:R-:W-:Y:S01]  /*6260*/  IABS R9, R13 ;  /* 0x0000000d00097213 */ /* 0x000fe20000000000 */
[----:B------:R-:W-:Y:S01]  /*6270*/  FFMA.FTZ R17, R11, -UR19, R106 ;  /* 0x800000130b117c23 */ /* 0x000fe2000801006a */
[----:B------:R-:W-:Y:S01]  /*6280*/  ISETP.NE.AND P2, PT, R14, RZ, PT ;  /* 0x000000ff0e00720c */ /* 0x000fe20003f45270 */
[----:B------:R-:W-:Y:S01]  /*6290*/  FFMA.FTZ R15, R7, -UR19, R174 ;  /* 0x80000013070f7c23 */ /* 0x000fe200080100ae */
[----:B------:R-:W-:Y:S01]  /*62a0*/  ISETP.GE.AND P0, PT, R6, R243, PT ;  /* 0x000000f30600720c */ /* 0x000fe20003f06270 */
[----:B------:R-:W-:Y:S01]  /*62b0*/  IMAD.MOV.U32 R5, RZ, RZ, R9 ;  /* 0x000000ffff057224 */ /* 0x000fe200078e0009 */
[----:B------:R-:W-:Y:S01]  /*62c0*/  I2FP.F32.S32 R8, R12 ;  /* 0x0000000c00087245 */ /* 0x000fe20000201400 */
[----:B------:R-:W-:Y:S01]  /*62d0*/  IMAD.IADD R7, R236, 0x1, -R6 ;  /* 0x00000001ec077824 */ /* 0x000fe200078e0a06 */
[----:B------:R-:W-:-:S02]  /*62e0*/  FSEL R50, R19, -INF , !P6 ;  /* 0xff80000013327808 */ /* 0x000fc40007000000 */
[----:B------:R-:W-:Y:S01]  /*62f0*/  ISETP.LT.OR P6, PT, R6, R235, P0 ;  /* 0x000000eb0600720c */ /* 0x000fe200007c1670 */
[----:B------:R-:W-:Y:S01]  /*6300*/  FFMA.FTZ R14, R8, -UR19, R105 ;  /* 0x80000013080e7c23 */ /* 0x000fe20008010069 */
[----:B------:R-:W-:Y:S02]  /*6310*/  FSEL R51, R22, -INF , !P2 ;  /* 0xff80000016337808 */ /* 0x000fe40005000000 */
[----:B------:R-:W-:Y:S02]  /*6320*/  ISETP.NE.AND P0, PT, R18, RZ, PT ;  /* 0x000000ff1200720c */ /* 0x000fe40003f05270 */
[----:B------:R-:W-:Y:S02]  /*6330*/  ISETP.GE.AND P2, PT, R6, R242, PT ;  /* 0x000000f20600720c */ /* 0x000fe40003f46270 */
[----:B------:R-:W-:Y:S01]  /*6340*/  I2FP.F32.S32 R8, R5 ;  /* 0x0000000500087245 */ /* 0x000fe20000201400 */
[----:B------:R-:W-:Y:S01]  /*6350*/  VIADD R5, R3, 0x18 ;  /* 0x0000001803057836 */ /* 0x000fe20000000000 */
[----:B------:R-:W-:-:S02]  /*6360*/  IABS R7, R7 ;  /* 0x0000000700077213 */ /* 0x000fc40000000000 */
[----:B------:R-:W-:Y:S01]  /*6370*/  FSEL R58, R21, -INF , !P1 ;  /* 0xff800000153a7808 */ /* 0x000fe20004800000 */
[----:B------:R-:W-:Y:S01]  /*6380*/  FFMA.FTZ R23, R8, -UR19, R107 ;  /* 0x8000001308177c23 */ /* 0x000fe2000801006b */
[----:B------:R-:W-:Y:S01]  /*6390*/  FSEL R44, R20, -INF , !P0 ;  /* 0xff800000142c7808 */ /* 0x000fe20004000000 */
[--C-:B------:R-:W-:Y:S01]  /*63a0*/  IMAD.IADD R8, R237, 0x1, -R5.reuse ;  /* 0x00000001ed087824 */ /* 0x100fe200078e0a05 */
[----:B------:R-:W-:Y:S01]  /*63b0*/  ISETP.LT.OR P2, PT, R6, R233, P2 ;  /* 0x000000e90600720c */ /* 0x000fe20001741670 */
[--C-:B------:R-:W-:Y:S01]  /*63c0*/  IMAD.IADD R10, R238, 0x1, -R5.reuse ;  /* 0x00000001ee0a7824 */ /* 0x100fe200078e0a05 */
[----:B------:R-:W-:Y:S01]  /*63d0*/  ISETP.GE.AND P1, PT, R6, R241, PT ;  /* 0x000000f10600720c */ /* 0x000fe20003f26270 */
[----:B------:R-:W-:Y:S01]  /*63e0*/  IMAD.IADD R12, R236, 0x1, -R5 ;  /* 0x00000001ec0c7824 */ /* 0x000fe200078e0a05 */
[----:B------:R-:W-:Y:S02]  /*63f0*/  ISETP.GE.AND P0, PT, R6, R240, PT ;  /* 0x000000f00600720c */ /* 0x000fe40003f06270 */
[----:B------:R-:W-:-:S02]  /*6400*/  I2FP.F32.S32 R7, R7 ;  /* 0x0000000700077245 */ /* 0x000fc40000201400 */
[----:B------:R-:W-:Y:S02]  /*6410*/  P2R R13, PR, RZ, 0x4 ;  /* 0x00000004ff0d7803 */ /* 0x000fe40000000000 */
[C---:B------:R-:W-:Y:S01]  /*6420*/  ISETP.LT.OR P1, PT, R6.reuse, R232, P1 ;  /* 0x000000e80600720c */ /* 0x040fe20000f21670 */
[----:B------:R-:W-:Y:S01]  /*6430*/  FFMA.FTZ R19, R7, -UR19, R173 ;  /* 0x8000001307137c23 */ /* 0x000fe200080100ad */
[----:B------:R-:W-:Y:S01]  /*6440*/  ISETP.LT.OR P0, PT, R6, R234, P0 ;  /* 0x000000ea0600720c */ /* 0x000fe20000701670 */
[----:B------:R-:W-:Y:S01]  /*6450*/  IMAD.IADD R6, R239, 0x1, -R6 ;  /* 0x00000001ef067824 */ /* 0x000fe200078e0a06 */
[----:B------:R-:W-:Y:S02]  /*6460*/  ISETP.GE.AND P2, PT, R5, R242, PT ;  /* 0x000000f20500720c */ /* 0x000fe40003f46270 */
[----:B------:R-:W-:Y:S02]  /*6470*/  FSEL R47, R17, -INF , !P3 ;  /* 0xff800000112f7808 */ /* 0x000fe40005800000 */
[----:B------:R-:W-:-:S02]  /*6480*/  ISETP.GE.AND P3, PT, R5, R243, PT ;  /* 0x000000f30500720c */ /* 0x000fc40003f66270 */
[----:B------:R-:W-:Y:S02]  /*6490*/  FSEL R49, R16, -INF , !P5 ;  /* 0xff80000010317808 */ /* 0x000fe40006800000 */
[----:B------:R-:W-:Y:S02]  /*64a0*/  P2R R11, PR, RZ, 0x2 ;  /* 0x00000002ff0b7803 */ /* 0x000fe40000000000 */
[----:B------:R-:W-:Y:S02]  /*64b0*/  P2R R7, PR, RZ, 0x1 ;  /* 0x00000001ff077803 */ /* 0x000fe40000000000 */
[----:B------:R-:W-:Y:S02]  /*64c0*/  ISETP.LT.OR P5, PT, R5, R233, P2 ;  /* 0x000000e90500720c */ /* 0x000fe400017a1670 */
[----:B------:R-:W-:Y:S02]  /*64d0*/  FSEL R52, R15, -INF , !P4 ;  /* 0xff8000000f347808 */ /* 0x000fe40006000000 */
[----:B------:R-:W-:-:S02]  /*64e0*/  ISETP.GE.AND P1, PT, R5, R241, PT ;  /* 0x000000f10500720c */ /* 0x000fc40003f26270 */
[C---:B------:R-:W-:Y:S02]  /*64f0*/  ISETP.GE.AND P0, PT, R5.reuse, R240, PT ;  /* 0x000000f00500720c */ /* 0x040fe40003f06270 */
[----:B------:R-:W-:Y:S02]  /*6500*/  ISETP.LT.OR P4, PT, R5, R235, P3 ;  /* 0x000000eb0500720c */ /* 0x000fe40001f81670 */
[----:B------:R-:W-:Y:S02]  /*6510*/  ISETP.NE.AND P3, PT, R13, RZ, PT ;  /* 0x000000ff0d00720c */ /* 0x000fe40003f65270 */
[----:B------:R-:W-:Y:S02]  /*6520*/  IABS R6, R6 ;  /* 0x0000000600067213 */ /* 0x000fe40000000000 */
[----:B------:R-:W-:Y:S02]  /*6530*/  FSEL R43, R14, -INF , !P6 ;  /* 0xff8000000e2b7808 */ /* 0x000fe40007000000 */
[----:B------:R-:W-:Y:S01]  /*6540*/  P2R R13, PR, RZ, 0x20 ;  /* 0x00000020ff0d7803 */ /* 0x000fe20000000000 */
[----:B------:R-:W-:Y:S01]  /*6550*/  IMAD.MOV.U32 R9, RZ, RZ, R6 ;  /* 0x000000ffff097224 */ /* 0x000fe200078e0006 */
[----:B------:R-:W-:-:S02]  /*6560*/  IABS R8, R8 ;  /* 0x0000000800087213 */ /* 0x000fc40000000000 */
[C---:B------:R-:W-:Y:S02]  /*6570*/  ISETP.LT.OR P6, PT, R5.reuse, R232, P1 ;  /* 0x000000e80500720c */ /* 0x040fe40000fc1670 */
[----:B------:R-:W-:Y:S01]  /*6580*/  ISETP.LT.OR P5, PT, R5, R234, P0 ;  /* 0x000000ea0500720c */ /* 0x000fe200007a1670 */
[----:B------:R-:W-:Y:S01]  /*6590*/  IMAD.IADD R5, R239, 0x1, -R5 ;  /* 0x00000001ef057824 */ /* 0x000fe200078e0a05 */
[----:B------:R-:W-:Y:S01]  /*65a0*/  ISETP.NE.AND P1, PT, R7, RZ, PT ;  /* 0x000000ff0700720c */ /* 0x000fe20003f25270 */
[----:B------:R-:W-:Y:S01]  /*65b0*/  IMAD.MOV.U32 R7, RZ, RZ, R8 ;  /* 0x000000ffff077224 */ /* 0x000fe200078e0008 */
[----:B------:R-:W-:Y:S02]  /*65c0*/  IABS R6, R10 ;  /* 0x0000000a00067213 */ /* 0x000fe40000000000 */
[----:B------:R-:W-:Y:S02]  /*65d0*/  IABS R5, R5 ;  /* 0x0000000500057213 */ /* 0x000fe40000000000 */
[----:B------:R-:W-:-:S02]  /*65e0*/  I2FP.F32.S32 R9, R9 ;  /* 0x0000000900097245 */ /* 0x000fc40000201400 */
[----:B------:R-:W-:Y:S01]  /*65f0*/  I2FP.F32.S32 R10, R7 ;  /* 0x00000007000a7245 */ /* 0x000fe20000201400 */
[----:B------:R-:W-:Y:S01]  /*6600*/  IMAD.MOV.U32 R7, RZ, RZ, R5 ;  /* 0x000000ffff077224 */ /* 0x000fe200078e0005 */
[----:B------:R-:W-:Y:S01]  /*6610*/  IABS R8, R12 ;  /* 0x0000000c00087213 */ /* 0x000fe20000000000 */
[----:B------:R-:W-:Y:S01]  /*6620*/  FFMA.FTZ R12, R9, -UR19, R175 ;  /* 0x80000013090c7c23 */ /* 0x000fe200080100af */
[----:B------:R-:W-:Y:S01]  /*6630*/  I2FP.F32.S32 R6, R6 ;  /* 0x0000000600067245 */ /* 0x000fe20000201400 */
[C---:B------:R-:W-:Y:S01]  /*6640*/  VIADD R5, R3.reuse, 0x19 ;  /* 0x0000001903057836 */ /* 0x040fe20000000000 */
[----:B------:R-:W-:Y:S01]  /*6650*/  I2FP.F32.S32 R9, R8 ;  /* 0x0000000800097245 */ /* 0x000fe20000201400 */
[----:B------:R-:W-:Y:S01]  /*6660*/  FFMA.FTZ R10, R10, -UR19, R100 ;  /* 0x800000130a0a7c23 */ /* 0x000fe20008010064 */
[----:B------:R-:W-:Y:S01]  /*6670*/  I2FP.F32.S32 R8, R7 ;  /* 0x0000000700087245 */ /* 0x000fe20000201400 */
[----:B------:R-:W-:Y:S01]  /*6680*/  FFMA.FTZ R18, R6, -UR19, R102 ;  /* 0x8000001306127c23 */ /* 0x000fe20008010066 */
[----:B------:R-:W-:Y:S01]  /*6690*/  VIADD R7, R3, 0x20 ;  /* 0x0000002003077836 */ /* 0x000fe20000000000 */
[----:B------:R-:W-:Y:S01]  /*66a0*/  ISETP.NE.AND P2, PT, R11, RZ, PT ;  /* 0x000000ff0b00720c */ /* 0x000fe20003f45270 */
[----:B------:R-:W-:-:S02]  /*66b0*/  IMAD.IADD R6, R237, 0x1, -R5 ;  /* 0x00000001ed067824 */ /* 0x000fc400078e0a05 */
[----:B------:R-:W-:Y:S01]  /*66c0*/  FFMA.FTZ R16, R8, -UR19, R170 ;  /* 0x8000001308107c23 */ /* 0x000fe200080100aa */
[----:B------:R-:W-:Y:S02]  /*66d0*/  IMAD.IADD R8, R237, 0x1, -R7 ;  /* 0x00000001ed087824 */ /* 0x000fe400078e0a07 */
[----:B------:R-:W-:Y:S01]  /*66e0*/  FFMA.FTZ R17, R9, -UR19, R168 ;  /* 0x8000001309117c23 */ /* 0x000fe200080100a8 */
[--C-:B------:R-:W-:Y:S01]  /*66f0*/  IMAD.IADD R9, R238, 0x1, -R5.reuse ;  /* 0x00000001ee097824 */ /* 0x100fe200078e0a05 */
[----:B------:R-:W-:Y:S01]  /*6700*/  IABS R6, R6 ;  /* 0x0000000600067213 */ /* 0x000fe20000000000 */
[----:B------:R-:W-:Y:S01]  /*6710*/  IMAD.IADD R11, R236, 0x1, -R5 ;  /* 0x00000001ec0b7824 */ /* 0x000fe200078e0a05 */
[----:B------:R-:W-:Y:S02]  /*6720*/  FSEL R42, R23, -INF , !P3 ;  /* 0xff800000172a7808 */ /* 0x000fe40005800000 */
[----:B------:R-:W-:Y:S02]  /*6730*/  FSEL R45, R19, -INF , !P2 ;  /* 0xff800000132d7808 */ /* 0x000fe40005000000 */
[----:B------:R-:W-:-:S02]  /*6740*/  FSEL R46, R12, -INF , !P1 ;  /* 0xff8000000c2e7808 */ /* 0x000fc40004800000 */
[C---:B------:R-:W-:Y:S02]  /*6750*/  ISETP.GE.AND P3, PT, R5.reuse, R243, PT ;  /* 0x000000f30500720c */ /* 0x040fe40003f66270 */
[C---:B------:R-:W-:Y:S02]  /*6760*/  ISETP.GE.AND P2, PT, R5.reuse, R242, PT ;  /* 0x000000f20500720c */ /* 0x040fe40003f46270 */
[----:B------:R-:W-:Y:S02]  /*6770*/  ISETP.GE.AND P1, PT, R5, R241, PT ;  /* 0x000000f10500720c */ /* 0x000fe40003f26270 */
[----:B------:R-:W-:Y:S01]  /*6780*/  FSEL R40, R10, -INF , !P4 ;  /* 0xff8000000a287808 */ /* 0x000fe20006000000 */
[----:B------:R-:W-:Y:S01]  /*6790*/  IMAD.IADD R10, R239, 0x1, -R5 ;  /* 0x00000001ef0a7824 */ /* 0x000fe200078e0a05 */
[C---:B------:R-:W-:Y:S02]  /*67a0*/  ISETP.GE.AND P0, PT, R5.reuse, R240, PT ;  /* 0x000000f00500720c */ /* 0x040fe40003f06270 */
[----:B------:R-:W-:Y:S01]  /*67b0*/  IABS R12, R8 ;  /* 0x00000008000c7213 */ /* 0x000fe20000000000 */
[----:B------:R-:W-:Y:S01]  /*67c0*/  IMAD.MOV.U32 R8, RZ, RZ, R6 ;  /* 0x000000ffff087224 */ /* 0x000fe200078e0006 */
[----:B------:R-:W-:-:S02]  /*67d0*/  ISETP.LT.OR P4, PT, R5, R235, P3 ;  /* 0x000000eb0500720c */ /* 0x000fc40001f81670 */
[C---:B------:R-:W-:Y:S02]  /*67e0*/  ISETP.LT.OR P2, PT, R5.reuse, R233, P2 ;  /* 0x000000e90500720c */ /* 0x040fe40001741670 */
[C---:B------:R-:W-:Y:S02]  /*67f0*/  ISETP.LT.OR P1, PT, R5.reuse, R232, P1 ;  /* 0x000000e80500720c */ /* 0x040fe40000f21670 */
[----:B------:R-:W-:Y:S02]  /*6800*/  ISETP.LT.OR P0, PT, R5, R234, P0 ;  /* 0x000000ea0500720c */ /* 0x000fe40000701670 */
[----:B------:R-:W-:Y:S02]  /*6810*/  IABS R6, R9 ;  /* 0x0000000900067213 */ /* 0x000fe40000000000 */
[----:B------:R-:W-:Y:S02]  /*6820*/  IABS R5, R11 ;  /* 0x0000000b00057213 */ /* 0x000fe40000000000 */
[----:B------:R-:W-:-:S02]  /*6830*/  IABS R9, R10 ;  /* 0x0000000a00097213 */ /* 0x000fc40000000000 */
[----:B------:R-:W-:Y:S01]  /*6840*/  I2FP.F32.S32 R11, R8 ;  /* 0x00000008000b7245 */ /* 0x000fe20000201400 */
[----:B------:R-:W-:Y:S01]  /*6850*/  IMAD.MOV.U32 R8, RZ, RZ, R6 ;  /* 0x000000ffff087224 */ /* 0x000fe200078e0006 */
[----:B------:R-:W-:Y:S01]  /*6860*/  ISETP.NE.AND P3, PT, R13, RZ, PT ;  /* 0x000000ff0d00720c */ /* 0x000fe20003f65270 */
[----:B------:R-:W-:Y:S01]  /*6870*/  IMAD.MOV.U32 R6, RZ, RZ, R5 ;  /* 0x000000ffff067224 */ /* 0x000fe200078e0005 */
[----:B------:R-:W-:Y:S01]  /*6880*/  P2R R15, PR, RZ, 0x4 ;  /* 0x00000004ff0f7803 */ /* 0x000fe20000000000 */
[----:B------:R-:W-:Y:S02]  /*6890*/  IMAD.MOV.U32 R5, RZ, RZ, R9 ;  /* 0x000000ffff057224 */ /* 0x000fe400078e0009 */
[----:B------:R-:W-:Y:S01]  /*68a0*/  FFMA.FTZ R11, R11, -UR19, R101 ;  /* 0x800000130b0b7c23 */ /* 0x000fe20008010065 */
[----:B------:R-:W-:Y:S02]  /*68b0*/  I2FP.F32.S32 R10, R8 ;  /* 0x00000008000a7245 */ /* 0x000fe40000201400 */
[----:B------:R-:W-:-:S02]  /*68c0*/  FSEL R39, R18, -INF , !P3 ;  /* 0xff80000012277808 */ /* 0x000fc40005800000 */
        /* <DEDUP_REMOVED lines=405> */
[----:B------:R-:W-:Y:S01]  /*8220*/  FSEL R194, R23, -INF , !P3 ;  /* 0xff80000017c27808 */ /* 0x000fe20005800000 */
[----:B------:R-:W-:Y:S01]  /*8230*/  VIADD R226, R223, 0x2800 ;  /* 0x00002800dfe27836 */ /* 0x000fe20000000000 */
[----:B------:R-:W-:Y:S01]  /*8240*/  FSEL R201, R19, -INF , !P2 ;  /* 0xff80000013c97808 */ /* 0x000fe20005000000 */
[----:B------:R-:W-:Y:S01]  /*8250*/  VIADD R224, R223, 0x3800 ;  /* 0x00003800dfe07836 */ /* 0x000fe20000000000 */
        /* <DEDUP_REMOVED lines=43> */
[----:B------:R-:W-:Y:S01]  /*8510*/  ISETP.GE.AND P1, PT, R7, R241, PT ;  /* 0x000000f10700720c */ /* 0x000fe20003f26270 */
[----:B------:R-:W-:Y:S01]  /*8520*/  VIADD R227, R223, 0x2000 ;  /* 0x00002000dfe37836 */ /* 0x000fe20000000000 */
[----:B------:R-:W-:Y:S01]  /*8530*/  ISETP.GE.AND P0, PT, R7, R240, PT ;  /* 0x000000f00700720c */ /* 0x000fe20003f06270 */
[----:B------:R-:W-:Y:S01]  /*8540*/  VIADD R225, R223, 0x3000 ;  /* 0x00003000dfe17836 */ /* 0x000fe20000000000 */
[----:B------:R-:W-:-:S02]  /*8550*/  FSEL R202, R16, -INF , !P5 ;  /* 0xff80000010ca7808 */ /* 0x000fc40006800000 */
[----:B------:R-:W-:Y:S02]  /*8560*/  P2R R18, PR, RZ, 0x10 ;  /* 0x00000010ff127803 */ /* 0x000fe40000000000 */
[C---:B------:R-:W-:Y:S02]  /*8570*/  ISETP.LT.OR P3, PT, R7.reuse, R233, P2 ;  /* 0x000000e90700720c */ /* 0x040fe40001761670 */
[C---:B------:R-:W-:Y:S02]  /*8580*/  ISETP.LT.OR P5, PT, R7.reuse, R232, P1 ;  /* 0x000000e80700720c */ /* 0x040fe40000fa1670 */
[----:B------:R-:W-:Y:S02]  /*8590*/  ISETP.LT.OR P4, PT, R7, R234, P0 ;  /* 0x000000ea0700720c */ /* 0x000fe40000781670 */
[----:B------:R-:W-:Y:S02]  /*85a0*/  IABS R7, R5 ;  /* 0x0000000500077213 */ /* 0x000fe40000000000 */
[----:B------:R-:W-:-:S02]  /*85b0*/  IABS R11, R8 ;  /* 0x00000008000b7213 */ /* 0x000fc40000000000 */
        /* <DEDUP_REMOVED lines=95> */
[C---:B------:R-:W-:Y:S02]  /*8bb0*/  ISETP.GE.AND P1, PT, R5.reuse, R241, PT ;  /* 0x000000f10500720c */ /* 0x040fe40003f26270 */
[----:B------:R-:W-:Y:S02]  /*8bc0*/  ISETP.GE.AND P0, PT, R5, R240, PT ;  /* 0x000000f00500720c */ /* 0x000fe40003f06270 */
[----:B------:R-:W-:Y:S01]  /*8bd0*/  FSEL R134, R10, -INF , !P4 ;  /* 0xff8000000a867808 */ /* 0x000fe20006000000 */
[----:B------:R-:W-:Y:S01]  /*8be0*/  IMAD.IADD R10, R239, 0x1, -R5 ;  /* 0x00000001ef0a7824 */ /* 0x000fe200078e0a05 */
        /* <DEDUP_REMOVED lines=17> */
[----:B------:R-:W-:Y:S01]  /*8d00*/  I2FP.F32.S32 R9, R6 ;  /* 0x0000000600097245 */ /* 0x000fe20000201400 */
[----:B------:R-:W-:Y:S01]  /*8d10*/  VIADD R6, R3, 0x61 ;  /* 0x0000006103067836 */ /* 0x000fe20000000000 */
[----:B------:R-:W-:Y:S01]  /*8d20*/  I2FP.F32.S32 R5, R5 ;  /* 0x0000000500057245 */ /* 0x000fe20000201400 */
[----:B------:R-:W-:Y:S01]  /*8d30*/  FFMA.FTZ R19, R10, -UR19, R27 ;  /* 0x800000130a137c23 */ /* 0x000fe2000801001b */
[----:B------:R-:W-:Y:S01]  /*8d40*/  FSEL R154, R18, -INF , !P3 ;  /* 0xff800000129a7808 */ /* 0x000fe20005800000 */
[----:B------:R-:W-:Y:S01]  /*8d50*/  FFMA.FTZ R22, R9, -UR19, R133 ;  /* 0x8000001309167c23 */ /* 0x000fe20008010085 */
[----:B------:R-:W-:Y:S01]  /*8d60*/  I2FP.F32.S32 R8, R12 ;  /* 0x0000000c00087245 */ /* 0x000fe20000201400 */
[----:B------:R-:W-:Y:S01]  /*8d70*/  FFMA.FTZ R21, R5, -UR19, R132 ;  /* 0x8000001305157c23 */ /* 0x000fe20008010084 */
[----:B------:R-:W-:Y:S01]  /*8d80*/  ISETP.GE.AND P3, PT, R7, R243, PT ;  /* 0x000000f30700720c */ /* 0x000fe20003f66270 */
[--C-:B------:R-:W-:Y:S01]  /*8d90*/  IMAD.IADD R5, R238, 0x1, -R7.reuse ;  /* 0x00000001ee057824 */ /* 0x100fe200078e0a07 */
[----:B------:R-:W-:Y:S01]  /*8da0*/  FSEL R133, R11, -INF , !P4 ;  /* 0xff8000000b857808 */ /* 0x000fe20006000000 */
[----:B------:R-:W-:Y:S01]  /*8db0*/  FFMA.FTZ R20, R8, -UR19, R28 ;  /* 0x8000001308147c23 */ /* 0x000fe2000801001c */
[----:B------:R-:W-:Y:S01]  /*8dc0*/  P2R R14, PR, RZ, 0x2 ;  /* 0x00000002ff0e7803 */ /* 0x000fe20000000000 */
[----:B------:R-:W-:Y:S01]  /*8dd0*/  IMAD.IADD R8, R237, 0x1, -R6 ;  /* 0x00000001ed087824 */ /* 0x000fe200078e0a06 */
[----:B------:R-:W-:Y:S01]  /*8de0*/  P2R R13, PR, RZ, 0x1 ;  /* 0x00000001ff0d7803 */ /* 0x000fe20000000000 */
[--C-:B------:R-:W-:Y:S01]  /*8df0*/  IMAD.IADD R10, R236, 0x1, -R7.reuse ;  /* 0x00000001ec0a7824 */ /* 0x100fe200078e0a07 */
[----:B------:R-:W-:Y:S01]  /*8e00*/  ISETP.LT.OR P4, PT, R7, R235, P3 ;  /* 0x000000eb0700720c */ /* 0x000fe20001f81670 */
[----:B------:R-:W-:Y:S01]  /*8e10*/  IMAD.IADD R9, R239, 0x1, -R7 ;  /* 0x00000001ef097824 */ /* 0x000fe200078e0a07 */
[----:B------:R-:W-:-:S02]  /*8e20*/  ISETP.GE.AND P2, PT, R7, R242, PT ;  /* 0x000000f20700720c */ /* 0x000fc40003f46270 */
[C---:B------:R-:W-:Y:S02]  /*8e30*/  ISETP.GE.AND P1, PT, R7.reuse, R241, PT ;  /* 0x000000f10700720c */ /* 0x040fe40003f26270 */
[C---:B------:R-:W-:Y:S02]  /*8e40*/  ISETP.GE.AND P0, PT, R7.reuse, R240, PT ;  /* 0x000000f00700720c */ /* 0x040fe40003f06270 */
[----:B------:R-:W-:Y:S02]  /*8e50*/  FSEL R170, R16, -INF , !P5 ;  /* 0xff80000010aa7808 */ /* 0x000fe40006800000 */
[----:B------:R-:W-:Y:S02]  /*8e60*/  P2R R18, PR, RZ, 0x10 ;  /* 0x00000010ff127803 */ /* 0x000fe40000000000 */
[C---:B------:R-:W-:Y:S02]  /*8e70*/  ISETP.LT.OR P3, PT, R7.reuse, R233, P2 ;  /* 0x000000e90700720c */ /* 0x040fe40001761670 */
[----:B------:R-:W-:-:S02]  /*8e80*/  ISETP.LT.OR P5, PT, R7, R232, P1 ;  /* 0x000000e80700720c */ /* 0x000fc40000fa1670 */
[----:B------:R-:W-:Y:S02]  /*8e90*/  ISETP.LT.OR P4, PT, R7, R234, P0 ;  /* 0x000000ea0700720c */ /* 0x000fe40000781670 */
        /* <DEDUP_REMOVED lines=112> */
[----:B------:R-:W-:Y:S01]  /*95a0*/  P2R R15, PR, RZ, 0x4 ;  /* 0x00000004ff0f7803 */ /* 0x000fe20000000000 */
[----:B------:R-:W-:Y:S01]  /*95b0*/  IMAD.MOV.U32 R7, RZ, RZ, R5 ;  /* 0x000000ffff077224 */ /* 0x000fe200078e0005 */
[----:B------:R-:W-:Y:S01]  /*95c0*/  ISETP.NE.AND P3, PT, R13, RZ, PT ;  /* 0x000000ff0d00720c */ /* 0x000fe20003f65270 */
[----:B------:R-:W-:Y:S01]  /*95d0*/  IMAD.MOV.U32 R5, RZ, RZ, R9 ;  /* 0x000000ffff057224 */ /* 0x000fe200078e0009 */
[----:B------:R-:W-:Y:S01]  /*95e0*/  ISETP.GE.AND P2, PT, R6, R242, PT ;  /* 0x000000f20600720c */ /* 0x000fe20003f46270 */
[----:B------:R-:W-:Y:S01]  /*95f0*/  FFMA.FTZ R11, R11, -UR19, R33 ;  /* 0x800000130b0b7c23 */ /* 0x000fe20008010021 */
[----:B------:R-:W-:Y:S02]  /*9600*/  I2FP.F32.S32 R9, R7 ;  /* 0x0000000700097245 */ /* 0x000fe40000201400 */
[----:B------:R-:W-:Y:S01]  /*9610*/  I2FP.F32.S32 R7, R5 ;  /* 0x0000000500077245 */ /* 0x000fe20000201400 */
[----:B------:R-:W-:Y:S01]  /*9620*/  VIADD R5, R3, 0x71 ;  /* 0x0000007103057836 */ /* 0x000fe20000000000 */
[----:B------:R-:W-:Y:S01]  /*9630*/  I2FP.F32.S32 R10, R8 ;  /* 0x00000008000a7245 */ /* 0x000fe20000201400 */
[----:B------:R-:W-:Y:S01]  /*9640*/  FFMA.FTZ R18, R9, -UR19, R125 ;  /* 0x8000001309127c23 */ /* 0x000fe2000801007d */
[----:B------:R-:W-:Y:S01]  /*9650*/  I2FP.F32.S32 R8, R12 ;  /* 0x0000000c00087245 */ /* 0x000fe20000201400 */
[----:B------:R-:W-:Y:S01]  /*9660*/  FFMA.FTZ R17, R7, -UR19, R127 ;  /* 0x8000001307117c23 */ /* 0x000fe2000801007f */
[----:B------:R-:W-:Y:S01]  /*9670*/  FSEL R153, R19, -INF , !P5 ;  /* 0xff80000013997808 */ /* 0x000fe20006800000 */
[----:B------:R-:W-:Y:S01]  /*9680*/  IMAD.IADD R9, R237, 0x1, -R5 ;  /* 0x00000001ed097824 */ /* 0x000fe200078e0a05 */
[----:B------:R-:W-:Y:S01]  /*9690*/  P2R R14, PR, RZ, 0x2 ;  /* 0x00000002ff0e7803 */ /* 0x000fe20000000000 */
[----:B------:R-:W-:Y:S01]  /*96a0*/  IMAD.IADD R7, R238, 0x1, -R6 ;  /* 0x00000001ee077824 */ /* 0x000fe200078e0a06 */
[----:B------:R-:W-:Y:S01]  /*96b0*/  P2R R13, PR, RZ, 0x1 ;  /* 0x00000001ff0d7803 */ /* 0x000fe20000000000 */
[----:B------:R-:W-:Y:S01]  /*96c0*/  FFMA.FTZ R22, R10, -UR19, R35 ;  /* 0x800000130a167c23 */ /* 0x000fe20008010023 */
[----:B------:R-:W-:Y:S01]  /*96d0*/  FSEL R130, R21, -INF , !P3 ;  /* 0xff80000015827808 */ /* 0x000fe20005800000 */
[----:B------:R-:W-:Y:S01]  /*96e0*/  FFMA.FTZ R16, R8, -UR19, R116 ;  /* 0x8000001308107c23 */ /* 0x000fe20008010074 */
[----:B------:R-:W-:Y:S01]  /*96f0*/  ISETP.LT.OR P5, PT, R6, R233, P2 ;  /* 0x000000e90600720c */ /* 0x000fe200017a1670 */
[--C-:B------:R-:W-:Y:S01]  /*9700*/  IMAD.IADD R8, R236, 0x1, -R6.reuse ;  /* 0x00000001ec087824 */ /* 0x100fe200078e0a06 */
[C---:B------:R-:W-:Y:S01]  /*9710*/  ISETP.GE.AND P3, PT, R6.reuse, R243, PT ;  /* 0x000000f30600720c */ /* 0x040fe20003f66270 */
[----:B------:R-:W-:Y:S01]  /*9720*/  IMAD.IADD R10, R239, 0x1, -R6 ;  /* 0x00000001ef0a7824 */ /* 0x000fe200078e0a06 */
[----:B------:R-:W-:-:S02]  /*9730*/  ISETP.GE.AND P1, PT, R6, R241, PT ;  /* 0x000000f10600720c */ /* 0x000fc40003f26270 */
[----:B------:R-:W-:Y:S02]  /*9740*/  ISETP.GE.AND P0, PT, R6, R240, PT ;  /* 0x000000f00600720c */ /* 0x000fe40003f06270 */
[----:B------:R-:W-:Y:S02]  /*9750*/  FSEL R145, R20, -INF , !P6 ;  /* 0xff80000014917808 */ /* 0x000fe40007000000 */
[----:B------:R-:W-:Y:S02]  /*9760*/  FSEL R128, R11, -INF , !P4 ;  /* 0xff8000000b807808 */ /* 0x000fe40006000000 */
[----:B------:R-:W-:Y:S02]  /*9770*/  P2R R12, PR, RZ, 0x20 ;  /* 0x00000020ff0c7803 */ /* 0x000fe40000000000 */
[C---:B------:R-:W-:Y:S02]  /*9780*/  ISETP.LT.OR P4, PT, R6.reuse, R235, P3 ;  /* 0x000000eb0600720c */ /* 0x040fe40001f81670 */
[----:B------:R-:W-:-:S02]  /*9790*/  ISETP.LT.OR P6, PT, R6, R232, P1 ;  /* 0x000000e80600720c */ /* 0x000fc40000fc1670 */
[----:B------:R-:W-:Y:S02]  /*97a0*/  ISETP.LT.OR P5, PT, R6, R234, P0 ;  /* 0x000000ea0600720c */ /* 0x000fe400007a1670 */
[----:B------:R-:W-:Y:S02]  /*97b0*/  IABS R6, R7 ;  /* 0x0000000700067213 */ /* 0x000fe40000000000 */
[----:B------:R-:W-:Y:S01]  /*97c0*/  IABS R11, R9 ;  /* 0x00000009000b7213 */ /* 0x000fe20000000000 */
[----:B------:R-:W-:Y:S01]  /*97d0*/  IMAD.IADD R9, R238, 0x1, -R5 ;  /* 0x00000001ee097824 */ /* 0x000fe200078e0a05 */
[----:B------:R-:W-:Y:S01]  /*97e0*/  IABS R8, R8 ;  /* 0x0000000800087213 */ /* 0x000fe20000000000 */
[----:B------:R-:W-:Y:S01]  /*97f0*/  IMAD.MOV.U32 R7, RZ, RZ, R6 ;  /* 0x000000ffff077224 */ /* 0x000fe200078e0006 */
[----:B------:R-:W-:Y:S02]  /*9800*/  IABS R6, R10 ;  /* 0x0000000a00067213 */ /* 0x000fe40000000000 */
[----:B------:R-:W-:-:S02]  /*9810*/  IABS R9, R9 ;  /* 0x0000000900097213 */ /* 0x000fc40000000000 */
[----:B------:R-:W-:Y:S02]  /*9820*/  I2FP.F32.S32 R10, R7 ;  /* 0x00000007000a7245 */ /* 0x000fe40000201400 */
[----:B------:R-:W-:Y:S01]  /*9830*/  ISETP.NE.AND P3, PT, R15, RZ, PT ;  /* 0x000000ff0f00720c */ /* 0x000fe20003f65270 */
[----:B------:R-:W-:Y:S01]  /*9840*/  IMAD.MOV.U32 R7, RZ, RZ, R9 ;  /* 0x000000ffff077224 */ /* 0x000fe200078e0009 */
[----:B------:R-:W-:Y:S01]  /*9850*/  I2FP.F32.S32 R9, R8 ;  /* 0x0000000800097245 */ /* 0x000fe20000201400 */
[----:B------:R-:W-:Y:S01]  /*9860*/  FFMA.FTZ R24, R10, -UR19, R118 ;  /* 0x800000130a187c23 */ /* 0x000fe20008010076 */
[----:B------:R-:W-:Y:S01]  /*9870*/  I2FP.F32.S32 R8, R6 ;  /* 0x0000000600087245 */ /* 0x000fe20000201400 */
[----:B------:R-:W-:Y:S01]  /*9880*/  VIADD R6, R3, 0x78 ;  /* 0x0000007803067836 */ /* 0x000fe20000000000 */
[----:B------:R-:W-:Y:S01]  /*9890*/  I2FP.F32.S32 R7, R7 ;  /* 0x0000000700077245 */ /* 0x000fe20000201400 */
[----:B------:R-:W-:Y:S01]  /*98a0*/  FFMA.FTZ R21, R9, -UR19, R120 ;  /* 0x8000001309157c23 */ /* 0x000fe20008010078 */
[----:B------:R-:W-:Y:S01]  /*98b0*/  ISETP.NE.AND P2, PT, R14, RZ, PT ;  /* 0x000000ff0e00720c */ /* 0x000fe20003f45270 */
[----:B------:R-:W-:Y:S01]  /*98c0*/  IMAD.IADD R9, R236, 0x1, -R5 ;  /* 0x00000001ec097824 */ /* 0x000fe200078e0a05 */
[----:B------:R-:W-:Y:S01]  /*98d0*/  ISETP.NE.AND P1, PT, R13, RZ, PT ;  /* 0x000000ff0d00720c */ /* 0x000fe20003f25270 */
[----:B------:R-:W-:Y:S01]  /*98e0*/  FFMA.FTZ R23, R7, -UR19, R119 ;  /* 0x8000001307177c23 */ /* 0x000fe20008010077 */
[----:B------:R-:W-:Y:S01]  /*98f0*/  IMAD.IADD R7, R237, 0x1, -R6 ;  /* 0x00000001ed077824 */ /* 0x000fe200078e0a06 */
[----:B------:R-:W-:Y:S01]  /*9900*/  FSEL R127, R22, -INF , !P3 ;  /* 0xff800000167f7808 */ /* 0x000fe20005800000 */
[----:B------:R-:W-:Y:S01]  /*9910*/  FFMA.FTZ R20, R8, -UR19, R122 ;  /* 0x8000001308147c23 */ /* 0x000fe2000801007a */
[----:B------:R-:W-:Y:S01]  /*9920*/  FSEL R129, R18, -INF , !P2 ;  /* 0xff80000012817808 */ /* 0x000fe20005000000 */
[----:B------:R-:W-:Y:S01]  /*9930*/  IMAD.IADD R8, R239, 0x1, -R5 ;  /* 0x00000001ef087824 */ /* 0x000fe200078e0a05 */
[----:B------:R-:W-:Y:S01]  /*9940*/  FSEL R131, R17, -INF , !P1 ;  /* 0xff80000011837808 */ /* 0x000fe20004800000 */
[----:B------:R-:W-:Y:S01]  /*9950*/  VIADD R3, R3, 0x79 ;  /* 0x0000007903037836 */ /* 0x000fe20000000000 */
[----:B------:R-:W-:-:S02]  /*9960*/  ISETP.GE.AND P3, PT, R5, R243, PT ;  /* 0x000000f30500720c */ /* 0x000fc40003f66270 */
[C---:B------:R-:W-:Y:S02]  /*9970*/  ISETP.GE.AND P2, PT, R5.reuse, R242, PT ;  /* 0x000000f20500720c */ /* 0x040fe40003f46270 */
[C---:B------:R-:W-:Y:S02]  /*9980*/  ISETP.GE.AND P1, PT, R5.reuse, R241, PT ;  /* 0x000000f10500720c */ /* 0x040fe40003f26270 */
[C---:B------:R-:W-:Y:S02]  /*9990*/  ISETP.GE.AND P0, PT, R5.reuse, R240, PT ;  /* 0x000000f00500720c */ /* 0x040fe40003f06270 */
[----:B------:R-:W-:Y:S01]  /*99a0*/  I2FP.F32.S32 R10, R11 ;  /* 0x0000000b000a7245 */ /* 0x000fe20000201400 */
[--C-:B------:R-:W-:Y:S01]  /*99b0*/  IMAD.IADD R11, R238, 0x1, -R6.reuse ;  /* 0x00000001ee0b7824 */ /* 0x100fe200078e0a06 */
[----:B------:R-:W-:Y:S02]  /*99c0*/  FSEL R126, R16, -INF , !P4 ;  /* 0xff800000107e7808 */ /* 0x000fe40006000000 */
[C---:B------:R-:W-:Y:S01]  /*99d0*/  ISETP.LT.OR P4, PT, R5.reuse, R235, P3 ;  /* 0x000000eb0500720c */ /* 0x040fe20001f81670 */
[----:B------:R-:W-:Y:S01]  /*99e0*/  FFMA.FTZ R19, R10, -UR19, R117 ;  /* 0x800000130a137c23 */ /* 0x000fe20008010075 */
[C---:B------:R-:W-:Y:S01]  /*99f0*/  ISETP.LT.OR P2, PT, R5.reuse, R233, P2 ;  /* 0x000000e90500720c */ /* 0x040fe20001741670 */
[----:B------:R-:W-:Y:S01]  /*9a00*/  IMAD.IADD R10, R236, 0x1, -R6 ;  /* 0x00000001ec0a7824 */ /* 0x000fe200078e0a06 */
[----:B------:R-:W-:-:S02]  /*9a10*/  ISETP.LT.OR P1, PT, R5, R232, P1 ;  /* 0x000000e80500720c */ /* 0x000fc40000f21670 */
[----:B------:R-:W-:Y:S02]  /*9a20*/  ISETP.LT.OR P0, PT, R5, R234, P0 ;  /* 0x000000ea0500720c */ /* 0x000fe40000701670 */
[----:B------:R-:W-:Y:S02]  /*9a30*/  IABS R7, R7 ;  /* 0x0000000700077213 */ /* 0x000fe40000000000 */
[----:B------:R-:W-:Y:S02]  /*9a40*/  IABS R5, R9 ;  /* 0x0000000900057213 */ /* 0x000fe40000000000 */
[----:B------:R-:W-:Y:S01]  /*9a50*/  ISETP.NE.AND P3, PT, R12, RZ, PT ;  /* 0x000000ff0c00720c */ /* 0x000fe20003f65270 */
[----:B------:R-:W-:Y:S01]  /*9a60*/  IMAD.MOV.U32 R12, RZ, RZ, R7 ;  /* 0x000000ffff0c7224 */ /* 0x000fe200078e0007 */
[----:B------:R-:W-:Y:S01]  /*9a70*/  IABS R9, R8 ;  /* 0x0000000800097213 */ /* 0x000fe20000000000 */
[----:B------:R-:W-:Y:S01]  /*9a80*/  IMAD.MOV.U32 R7, RZ, RZ, R5 ;  /* 0x000000ffff077224 */ /* 0x000fe200078e0005 */
[----:B------:R-:W-:-:S02]  /*9a90*/  IABS R5, R11 ;  /* 0x0000000b00057213 */ /* 0x000fc40000000000 */
[----:B------:R-:W-:Y:S02]  /*9aa0*/  IABS R8, R10 ;  /* 0x0000000a00087213 */ /* 0x000fe40000000000 */
[----:B------:R-:W-:Y:S01]  /*9ab0*/  I2FP.F32.S32 R10, R7 ;  /* 0x00000007000a7245 */ /* 0x000fe20000201400 */
[----:B------:R-:W-:Y:S01]  /*9ac0*/  IMAD.MOV.U32 R7, RZ, RZ, R5 ;  /* 0x000000ffff077224 */ /* 0x000fe200078e0005 */
[----:B------:R-:W-:Y:S01]  /*9ad0*/  P2R R16, PR, RZ, 0x4 ;  /* 0x00000004ff107803 */ /* 0x000fe20000000000 */
[----:B------:R-:W-:Y:S01]  /*9ae0*/  IMAD.MOV.U32 R5, RZ, RZ, R8 ;  /* 0x000000ffff057224 */ /* 0x000fe200078e0008 */
[----:B------:R-:W-:Y:S01]  /*9af0*/  ISETP.GE.AND P2, PT, R6, R242, PT ;  /* 0x000000f20600720c */ /* 0x000fe20003f46270 */
[----:B------:R-:W-:Y:S01]  /*9b00*/  FFMA.FTZ R13, R10, -UR19, R121 ;  /* 0x800000130a0d7c23 */ /* 0x000fe20008010079 */
[----:B------:R-:W-:Y:S01]  /*9b10*/  I2FP.F32.S32 R8, R9 ;  /* 0x0000000900087245 */ /* 0x000fe20000201400 */
[----:B------:R-:W-:Y:S01]  /*9b20*/  IMAD.IADD R10, R236, 0x1, -R3 ;  /* 0x00000001ec0a7824 */ /* 0x000fe200078e0a03 */
[----:B------:R-:W-:-:S02]  /*9b30*/  I2FP.F32.S32 R9, R12 ;  /* 0x0000000c00097245 */ /* 0x000fc40000201400 */
[----:B------:R-:W-:Y:S01]  /*9b40*/  I2FP.F32.S32 R5, R5 ;  /* 0x0000000500057245 */ /* 0x000fe20000201400 */
[----:B------:R-:W-:Y:S01]  /*9b50*/  FFMA.FTZ R12, R8, -UR19, R123 ;  /* 0x80000013080c7c23 */ /* 0x000fe2000801007b */
[----:B------:R-:W-:Y:S01]  /*9b60*/  P2R R15, PR, RZ, 0x2 ;  /* 0x00000002ff0f7803 */ /* 0x000fe20000000000 */
[----:B------:R-:W-:Y:S01]  /*9b70*/  FFMA.FTZ R11, R9, -UR19, R84 ;  /* 0x80000013090b7c23 */ /* 0x000fe20008010054 */
[----:B------:R-:W-:Y:S01]  /*9b80*/  FSEL R164, R20, -INF , !P5 ;  /* 0xff80000014a47808 */ /* 0x000fe20006800000 */
[----:B------:R-:W-:Y:S01]  /*9b90*/  FFMA.FTZ R18, R5, -UR19, R142 ;  /* 0x8000001305127c23 */ /* 0x000fe2000801008e */
[----:B------:R-:W-:Y:S01]  /*9ba0*/  P2R R14, PR, RZ, 0x1 ;  /* 0x00000001ff0e7803 */ /* 0x000fe20000000000 */
[----:B------:R-:W-:Y:S01]  /*9bb0*/  IMAD.IADD R5, R239, 0x1, -R6 ;  /* 0x00000001ef057824 */ /* 0x000fe200078e0a06 */
[C---:B------:R-:W-:Y:S02]  /*9bc0*/  ISETP.GE.AND P1, PT, R6.reuse, R241, PT ;  /* 0x000000f10600720c */ /* 0x040fe40003f26270 */
[----:B------:R-:W-:-:S02]  /*9bd0*/  ISETP.LT.OR P5, PT, R6, R233, P2 ;  /* 0x000000e90600720c */ /* 0x000fc400017a1670 */
[----:B------:R-:W-:Y:S02]  /*9be0*/  I2FP.F32.S32 R7, R7 ;  /* 0x0000000700077245 */ /* 0x000fe40000201400 */
[----:B------:R-:W-:Y:S02]  /*9bf0*/  ISETP.GE.AND P0, PT, R6, R240, PT ;  /* 0x000000f00600720c */ /* 0x000fe40003f06270 */
[----:B------:R-:W-:Y:S01]  /*9c00*/  FSEL R157, R21, -INF , !P6 ;  /* 0xff800000159d7808 */ /* 0x000fe20007000000 */
[----:B------:R-:W-:Y:S01]  /*9c10*/  FFMA.FTZ R17, R7, -UR19, R86 ;  /* 0x8000001307117c23 */ /* 0x000fe20008010056 */
[----:B------:R-:W-:Y:S01]  /*9c20*/  FSEL R168, R24, -INF , !P3 ;  /* 0xff80000018a87808 */ /* 0x000fe20005800000 */
[----:B------:R-:W-:Y:S01]  /*9c30*/  IMAD.IADD R7, R237, 0x1, -R3 ;  /* 0x00000001ed077824 */ /* 0x000fe200078e0a03 */
[----:B------:R-:W-:Y:S02]  /*9c40*/  FSEL R143, R19, -INF , !P4 ;  /* 0xff800000138f7808 */ /* 0x000fe40006000000 */
[----:B------:R-:W-:-:S02]  /*9c50*/  ISETP.LT.OR P6, PT, R6, R232, P1 ;  /* 0x000000e80600720c */ /* 0x000fc40000fc1670 */
[----:B------:R-:W-:Y:S02]  /*9c60*/  P2R R9, PR, RZ, 0x20 ;  /* 0x00000020ff097803 */ /* 0x000fe40000000000 */
[-C--:B------:R-:W-:Y:S02]  /*9c70*/  ISETP.GE.AND P3, PT, R6, R243.reuse, PT ;  /* 0x000000f30600720c */ /* 0x080fe40003f66270 */
[----:B------:R-:W-:Y:S02]  /*9c80*/  ISETP.NE.AND P4, PT, R16, RZ, PT ;  /* 0x000000ff1000720c */ /* 0x000fe40003f85270 */
[----:B------:R-:W-:Y:S02]  /*9c90*/  ISETP.NE.AND P1, PT, R15, RZ, PT ;  /* 0x000000ff0f00720c */ /* 0x000fe40003f25270 */
[----:B------:R-:W-:Y:S02]  /*9ca0*/  ISETP.LT.OR P5, PT, R6, R234, P0 ;  /* 0x000000ea0600720c */ /* 0x000fe400007a1670 */
[----:B------:R-:W-:-:S02]  /*9cb0*/  ISETP.GE.AND P0, PT, R3, R243, PT ;  /* 0x000000f30300720c */ /* 0x000fc40003f06270 */
[----:B------:R-:W-:Y:S02]  /*9cc0*/  ISETP.NE.AND P2, PT, R14, RZ, PT ;  /* 0x000000ff0e00720c */ /* 0x000fe40003f45270 */
[----:B------:R-:W-:Y:S02]  /*9cd0*/  ISETP.LT.OR P3, PT, R6, R235, P3 ;  /* 0x000000eb0600720c */ /* 0x000fe40001f61670 */
[----:B------:R-:W-:Y:S02]  /*9ce0*/  IABS R5, R5 ;  /* 0x0000000500057213 */ /* 0x000fe40000000000 */
[----:B------:R-:W-:Y:S02]  /*9cf0*/  FSEL R169, R23, -INF , !P4 ;  /* 0xff80000017a97808 */ /* 0x000fe40006000000 */
[----:B------:R-:W-:Y:S02]  /*9d00*/  FSEL R158, R13, -INF , !P1 ;  /* 0xff8000000d9e7808 */ /* 0x000fe40004800000 */
[----:B------:R-:W-:-:S02]  /*9d10*/  ISETP.LT.OR P4, PT, R3, R235, P0 ;  /* 0x000000eb0300720c */ /* 0x000fc40000781670 */
[C---:B------:R-:W-:Y:S02]  /*9d20*/  ISETP.GE.AND P1, PT, R3.reuse, R242, PT ;  /* 0x000000f20300720c */ /* 0x040fe40003f26270 */
[----:B------:R-:W-:Y:S02]  /*9d30*/  FSEL R165, R12, -INF , !P2 ;  /* 0xff8000000ca57808 */ /* 0x000fe40005000000 */
[C---:B------:R-:W-:Y:S02]  /*9d40*/  ISETP.GE.AND P0, PT, R3.reuse, R241, PT ;  /* 0x000000f10300720c */ /* 0x040fe40003f06270 */
[----:B------:R-:W-:Y:S01]  /*9d50*/  IABS R6, R7 ;  /* 0x0000000700067213 */ /* 0x000fe20000000000 */
[----:B------:R-:W-:Y:S01]  /*9d60*/  IMAD.IADD R7, R238, 0x1, -R3 ;  /* 0x00000001ee077824 */ /* 0x000fe200078e0a03 */
[----:B------:R-:W-:Y:S02]  /*9d70*/  ISETP.GE.AND P2, PT, R3, R240, PT ;  /* 0x000000f00300720c */ /* 0x000fe40003f46270 */
[----:B------:R-:W-:Y:S01]  /*9d80*/  FSEL R142, R11, -INF , !P3 ;  /* 0xff8000000b8e7808 */ /* 0x000fe20005800000 */
[----:B------:R-:W-:Y:S01]  /*9d90*/  IMAD.MOV.U32 R8, RZ, RZ, R6 ;  /* 0x000000ffff087224 */ /* 0x000fe200078e0006 */
[----:B------:R-:W-:-:S02]  /*9da0*/  I2FP.F32.S32 R5, R5 ;  /* 0x0000000500057245 */ /* 0x000fc40000201400 */
[C---:B------:R-:W-:Y:S02]  /*9db0*/  ISETP.LT.OR P3, PT, R3.reuse, R233, P1 ;  /* 0x000000e90300720c */ /* 0x040fe40000f61670 */
[C---:B------:R-:W-:Y:S02]  /*9dc0*/  ISETP.LT.OR P1, PT, R3.reuse, R232, P0 ;  /* 0x000000e80300720c */ /* 0x040fe40000721670 */
[----:B------:R-:W-:Y:S01]  /*9dd0*/  ISETP.LT.OR P0, PT, R3, R234, P2 ;  /* 0x000000ea0300720c */ /* 0x000fe20001701670 */
[----:B------:R-:W-:Y:S01]  /*9de0*/  IMAD.IADD R3, R239, 0x1, -R3 ;  /* 0x00000001ef037824 */ /* 0x000fe200078e0a03 */
[----:B------:R-:W-:Y:S01]  /*9df0*/  ISETP.NE.AND P2, PT, R9, RZ, PT ;  /* 0x000000ff0900720c */ /* 0x000fe20003f45270 */
[----:B------:R-:W-:Y:S01]  /*9e00*/  FFMA.FTZ R9, R5, -UR19, R230 ;  /* 0x8000001305097c23 */ /* 0x000fe200080100e6 */
[----:B------:R-:W-:Y:S01]  /*9e10*/  IABS R6, R7 ;  /* 0x0000000700067213 */ /* 0x000fe20000000000 */
[----:B------:R-:W-:Y:S01]  /*9e20*/  VIADD R230, R223, 0x800 ;  /* 0x00000800dfe67836 */ /* 0x000fe20000000000 */
[----:B------:R-:W-:-:S02]  /*9e30*/  IABS R5, R10 ;  /* 0x0000000a00057213 */ /* 0x000fc40000000000 */
[----:B------:R-:W-:Y:S02]  /*9e40*/  I2FP.F32.S32 R6, R6 ;  /* 0x0000000600067245 */ /* 0x000fe40000201400 */
[----:B------:R-:W-:Y:S02]  /*9e50*/  I2FP.F32.S32 R5, R5 ;  /* 0x0000000500057245 */ /* 0x000fe40000201400 */
[----:B------:R-:W-:Y:S01]  /*9e60*/  FSEL R125, R17, -INF , !P2 ;  /* 0xff800000117d7808 */ /* 0x000fe20005000000 */
[----:B------:R-:W-:Y:S01]  /*9e70*/  FFMA.FTZ R7, R6, -UR19, R87 ;  /* 0x8000001306077c23 */ /* 0x000fe20008010057 */
[----:B------:R-:W-:Y:S01]  /*9e80*/  PLOP3.LUT P2, PT, PT, PT, UP0, 0x80, 0x0 ;  /* 0x000000000000781c */ /* 0x000fe20003f4f008 */
[----:B------:R-:W-:Y:S01]  /*9e90*/  FFMA.FTZ R6, R5, -UR19, R229 ;  /* 0x8000001305067c23 */ /* 0x000fe200080100e5 */
[----:B------:R-:W-:Y:S01]  /*9ea0*/  FSEL R159, R18, -INF , !P6 ;  /* 0xff800000129f7808 */ /* 0x000fe20007000000 */
[----:B------:R-:W-:Y:S01]  /*9eb0*/  VIADD R229, R223, 0x1000 ;  /* 0x00001000dfe57836 */ /* 0x000fe20000000000 */
[----:B------:R-:W-:-:S02]  /*9ec0*/  P2R R5, PR, RZ, 0x4 ;  /* 0x00000004ff057803 */ /* 0x000fc40000000000 */
[----:B------:R-:W-:Y:S02]  /*9ed0*/  IABS R3, R3 ;  /* 0x0000000300037213 */ /* 0x000fe40000000000 */
[----:B------:R-:W-:Y:S02]  /*9ee0*/  ISETP.NE.AND P6, PT, R5, RZ, PT ;  /* 0x000000ff0500720c */ /* 0x000fe40003fc5270 */
[----:B------:R-:W-:Y:S02]  /*9ef0*/  I2FP.F32.S32 R8, R8 ;  /* 0x0000000800087245 */ /* 0x000fe40000201400 */
[----:B------:R-:W-:Y:S02]  /*9f00*/  I2FP.F32.S32 R3, R3 ;  /* 0x0000000300037245 */ /* 0x000fe40000201400 */
[----:B------:R-:W-:Y:S01]  /*9f10*/  FSEL R166, R9, -INF , !P5 ;  /* 0xff80000009a67808 */ /* 0x000fe20006800000 */
[----:B------:R-:W-:Y:S01]  /*9f20*/  FFMA.FTZ R8, R8, -UR19, R85 ;  /* 0x8000001308087c23 */ /* 0x000fe20008010055 */
[----:B------:R-:W-:Y:S01]  /*9f30*/  FSEL R124, R7, -INF , !P3 ;  /* 0xff800000077c7808 */ /* 0x000fe20005800000 */
[----:B------:R-:W-:Y:S01]  /*9f40*/  FFMA.FTZ R3, R3, -UR19, R228 ;  /* 0x8000001303037c23 */ /* 0x000fe200080100e4 */
[----:B------:R-:W-:Y:S01]  /*9f50*/  VIADD R228, R223, 0x1800 ;  /* 0x00001800dfe47836 */ /* 0x000fe20000000000 */
[----:B------:R-:W-:-:S02]  /*9f60*/  FSEL R160, R6, -INF , !P1 ;  /* 0xff80000006a07808 */ /* 0x000fc40004800000 */
[----:B------:R-:W-:Y:S02]  /*9f70*/  FSEL R148, R8, -INF , !P4 ;  /* 0xff80000008947808 */ /* 0x000fe40006000000 */
[----:B------:R-:W-:Y:S01]  /*9f80*/  FSEL R167, R3, -INF , !P0 ;  /* 0xff80000003a77808 */ /* 0x000fe20004000000 */
[----:B------:R-:W-:Y:S06]  /*9f90*/  @!P6 BRA `(.L_x_1001) ;  /* 0x0000000400c4e947 */ /* 0x000fec0003800000 */
[----:B------:R-:W2:Y:S01]  /*9fa0*/  LDL.64 R214, [R1+0xc8] ;  /* 0x0000c80001d67983 */ /* 0x000ea20000100a00 */
[----:B------:R-:W-:Y:S01]  /*9fb0*/  ULDC UR22, c[0x0][0x2d0] ;  /* 0x0000b40000167ab9 */ /* 0x000fe20000000800 */
[----:B------:R-:W-:Y:S01]  /*9fc0*/  UIADD3 UR23, UR24, -0x2, URZ ;  /* 0xfffffffe18177890 */ /* 0x000fe2000fffe03f */
        /* <DEDUP_REMOVED lines=50> */
[----:B-----5:R-:W-:Y:S02]  /*a2f0*/  @!P0 LEA R22, P2, R5, R22, 0x1 ;  /* 0x0000001605168211 */ /* 0x020fe400078408ff */
[----:B------:R-:W-:Y:S01]  /*a300*/  @!P0 LEA.HI.X R17, R3, R29, R20, 0x1, P1 ;  /* 0x0000001d03118211 */ /* 0x000fe200008f0c14 */
[----:B------:R-:W-:Y:S01]  /*a310*/  @!P0 VIADD R3, R15, UR25 ;  /* 0x000000190f038c36 */ /* 0x000fe20008000000 */
[C---:B---3--:R-:W-:Y:S01]  /*a320*/  @!P0 LEA R20, P1, R14.reuse, R26, 0x1 ;  /* 0x0000001a0e148211 */ /* 0x048fe200078208ff */
[----:B------:R2:W-:Y:S01]  /*a330*/  @P0 STS.128 [R244+0x4800], RZ ;  /* 0x004800fff4000388 */ /* 0x0005e20000000c00 */
[----:B------:R-:W-:Y:S01]  /*a340*/  @!P0 LEA.HI.X R23, R5, R23, R21, 0x1, P2 ;  /* 0x0000001705178211 */ /* 0x000fe200010f0c15 */
[----:B------:R-:W-:Y:S01]  /*a350*/  @!P0 VIADD R5, R11, UR22 ;  /* 0x000000160b058c36 */ /* 0x000fe20008000000 */
[----:B------:R-:W-:Y:S01]  /*a360*/  @!P0 LEA.HI.X R21, R14, R27, R3, 0x1, P1 ;  /* 0x0000001b0e158211 */ /* 0x000fe200008f0c03 */
[----:B------:R-:W-:Y:S01]  /*a370*/  @!PT LDS RZ, [RZ] ;  /* 0x00000000fffff984 */ /* 0x000fe20000000800 */
[----:B------:R-:W-:Y:S01]  /*a380*/  @!PT LDS RZ, [RZ] ;  /* 0x00000000fffff984 */ /* 0x000fe20000000800 */
[----:B------:R-:W-:Y:S01]  /*a390*/  @!PT LDS RZ, [RZ] ;  /* 0x00000000fffff984 */ /* 0x000fe20000000800 */
[----:B------:R3:W-:Y:S01]  /*a3a0*/  @!P0 LDGSTS.E.BYPASS.LTC128B.128 [R244+0x4800], desc[UR26][R16.64] ;  /* 0x0480000010f48fae */ /* 0x0007e2000b901d5a */
[----:B------:R-:W-:Y:S01]  /*a3b0*/  @!P0 VIADD R3, R13, UR23 ;  /* 0x000000170d038c36 */ /* 0x000fe20008000000 */
[----:B------:R-:W-:-:S02]  /*a3c0*/  @!P0 LEA R14, P1, R10, R34, 0x1 ;  /* 0x000000220a0e8211 */ /* 0x000fc400078208ff */
        /* <DEDUP_REMOVED lines=44> */
.L_x_1003:
[----:B------:R-:W-:Y:S05]  /*a690*/  BSYNC B0 ;  /* 0x0000000000007941 */ /* 0x000fea0003800000 */
.L_x_1002:
[----:B------:R-:W0:Y:S02]  /*a6a0*/  LDGDEPBAR ;  /* 0x00000000000079af */ /* 0x000e240000000000 */
.L_x_1001:
[----:B------:R-:W-:Y:S01]  /*a6b0*/  FMNMX.FTZ R3, R55, R54, !PT ;  /* 0x0000003637037209 */ /* 0x000fe20007810000 */
[----:B------:R-:W-:Y:S01]  /*a6c0*/  ULDC UR25, c[0x0][0x2ec] ;  /* 0x0000bb0000197ab9 */ /* 0x000fe20000000800 */
[----:B------:R-:W-:Y:S01]  /*a6d0*/  STL [R1+0x12c], R236 ;  /* 0x00012cec01007387 */ /* 0x000fe20000100800 */
[----:B------:R-:W-:Y:S02]  /*a6e0*/  LEA R213, R0, UR4, 0x1 ;  /* 0x0000000400d57c11 */ /* 0x000fe4000f8e08ff */
[----:B------:R-:W-:Y:S01]  /*a6f0*/  FMNMX.FTZ R3, R53, R3, !PT ;  /* 0x0000000335037209 */ /* 0x000fe20007810000 */
[----:B------:R-:W-:Y:S01]  /*a700*/  STL [R1+0x128], R235 ;  /* 0x000128eb01007387 */ /* 0x000fe20000100800 */
[----:B------:R-:W-:Y:S02]  /*a710*/  LEA R214, R4, R213, 0x1 ;  /* 0x000000d504d67211 */ /* 0x000fe400078e08ff */
[----:B------:R-:W-:Y:S01]  /*a720*/  FMNMX.FTZ R3, R48, R3, !PT ;  /* 0x0000000330037209 */ /* 0x000fe20007810000 */
[----:B------:R-:W-:Y:S01]  /*a730*/  STL [R1+0x124], R234 ;  /* 0x000124ea01007387 */ /* 0x000fe20000100800 */
[C---:B------:R-:W-:Y:S01]  /*a740*/  LEA R216, R2.reuse, R213, 0x1 ;  /* 0x000000d502d87211 */ /* 0x040fe200078e08ff */
        /* <DEDUP_REMOVED lines=39> */
[----:B------:R-:W-:Y:S01]  /*a9c0*/  LDSM.16.MT88.4 R32, [R213+0x8000] ;  /* 0x00800000d520783b */ /* 0x000fe20000004200 */
[----:B------:R-:W-:Y:S02]  /*a9d0*/  FMNMX.FTZ R3, R39, R3, !PT ;  /* 0x0000000327037209 */ /* 0x000fe40007810000 */
[----:B------:R-:W-:Y:S01]  /*a9e0*/  FMNMX.FTZ R6, R135, R6, !PT ;  /* 0x0000000687067209 */ /* 0x000fe20007810000 */
[----:B------:R-:W-:Y:S01]  /*a9f0*/  LDSM.16.MT88.4 R24, [R215+0x8800] ;  /* 0x00880000d718783b */ /* 0x000fe20000004200 */
[----:B------:R-:W-:-:S02]  /*aa00*/  FMNMX.FTZ R3, R36, R3, !PT ;  /* 0x0000000324037209 */ /* 0x000fc40007810000 */
[----:B------:R-:W-:Y:S01]  /*aa10*/  FMNMX.FTZ R6, R134, R6, !PT ;  /* 0x0000000686067209 */ /* 0x000fe20007810000 */
[----:B------:R-:W-:Y:S01]  /*aa20*/  LDSM.16.MT88.4 R28, [R214+0x8800] ;  /* 0x00880000d61c783b */ /* 0x000fe20000004200 */
        /* <DEDUP_REMOVED lines=23> */
[----:B------:R-:W3:Y:S01]  /*aba0*/  SHFL.BFLY PT, R71, R3, 0x2, 0x1f ;  /* 0x0c401f0003477f89 */ /* 0x000ee200000e0000 */
        /* <DEDUP_REMOVED lines=12> */
[----:B---3--:R-:W-:-:S02]  /*ac70*/  FMNMX.FTZ R71, R3, R71, !PT ;  /* 0x0000004703477209 */ /* 0x008fc40007810000 */
[----:B------:R-:W-:Y:S02]  /*ac80*/  FMNMX.FTZ R3, R67, R65, !PT ;  /* 0x0000004143037209 */ /* 0x000fe40007810000 */
[----:B------:R-:W-:Y:S01]  /*ac90*/  FMNMX.FTZ R5, R144, R5, !PT ;  /* 0x0000000590057209 */ /* 0x000fe20007810000 */
[----:B------:R-:W3:Y:S01]  /*aca0*/  SHFL.BFLY PT, R7, R71, 0x1, 0x1f ;  /* 0x0c201f0047077f89 */ /* 0x000ee200000e0000 */
        /* <DEDUP_REMOVED lines=24> */
[----:B------:R-:W-:Y:S01]  /*ae30*/  FMUL.FTZ R7, R71, UR25 ;  /* 0x0000001947077c20 */ /* 0x000fe20008410000 */
[----:B------:R-:W-:Y:S02]  /*ae40*/  FMNMX.FTZ R3, R203, R6, !PT ;  /* 0x00000006cb037209 */ /* 0x000fe40007810000 */
[----:B------:R-:W-:Y:S02]  /*ae50*/  FMNMX.FTZ R70, R124, R70, !PT ;  /* 0x000000467c467209 */ /* 0x000fe40007810000 */
[----:B------:R-:W-:Y:S02]  /*ae60*/  FMNMX.FTZ R5, R177, R5, !PT ;  /* 0x00000005b1057209 */ /* 0x000fe40007810000 */
[----:B------:R-:W-:Y:S01]  /*ae70*/  FSETP.NEU.FTZ.AND P0, PT, R71, -INF , PT ;  /* 0xff8000004700780b */ /* 0x000fe20003f1d000 */
[----:B-1----:R-:W1:Y:S01]  /*ae80*/  SHFL.BFLY PT, R8, R70, 0x2, 0x1f ;  /* 0x0c401f0046087f89 */ /* 0x002e6200000e0000 */
[----:B------:R-:W-:-:S02]  /*ae90*/  FMNMX.FTZ R3, R192, R3, !PT ;  /* 0x00000003c0037209 */ /* 0x000fc40007810000 */
[----:B------:R-:W-:Y:S02]  /*aea0*/  FMNMX.FTZ R5, R171, R5, !PT ;  /* 0x00000005ab057209 */ /* 0x000fe40007810000 */
[----:B------:R-:W-:Y:S02]  /*aeb0*/  FSEL R7, R7, RZ, P0 ;  /* 0x000000ff07077208 */ /* 0x000fe40000000000 */
[----:B------:R-:W-:Y:S02]  /*aec0*/  FMNMX.FTZ R3, R175, R3, !PT ;  /* 0x00000003af037209 */ /* 0x000fe40007810000 */
[----:B------:R-:W-:Y:S01]  /*aed0*/  FMNMX.FTZ R5, R163, R5, !PT ;  /* 0x00000005a3057209 */ /* 0x000fe20007810000 */
[--C-:B------:R-:W-:Y:S01]  /*aee0*/  FFMA.FTZ R6, R55, UR25, -R7.reuse ;  /* 0x0000001937067c23 */ /* 0x100fe20008010807 */
[----:B------:R-:W-:Y:S01]  /*aef0*/  FMNMX.FTZ R3, R251, R3, !PT ;  /* 0x00000003fb037209 */ /* 0x000fe20007810000 */
[--C-:B------:R-:W-:Y:S01]  /*af00*/  FFMA.FTZ R136, R136, UR25, -R7.reuse ;  /* 0x0000001988887c23 */ /* 0x100fe20008010807 */
[----:B------:R-:W-:Y:S01]  /*af10*/  FMNMX.FTZ R5, R152, R5, !PT ;  /* 0x0000000598057209 */ /* 0x000fe20007810000 */
[----:B------:R3:W-:Y:S01]  /*af20*/  MUFU.EX2 R101, R6 ;  /* 0x0000000600657308 */ /* 0x0007e20000000800 */
[----:B------:R-:W-:Y:S01]  /*af30*/  FMNMX.FTZ R3, R200, R3, !PT ;  /* 0x00000003c8037209 */ /* 0x000fe20007810000 */
[--C-:B------:R-:W-:Y:S01]  /*af40*/  FFMA.FTZ R135, R135, UR25, -R7.reuse ;  /* 0x0000001987877c23 */ /* 0x100fe20008010807 */
[----:B------:R-:W-:Y:S01]  /*af50*/  FMNMX.FTZ R5, R150, R5, !PT ;  /* 0x0000000596057209 */ /* 0x000fe20007810000 */
[--C-:B------:R-:W-:Y:S01]  /*af60*/  FFMA.FTZ R134, R134, UR25, -R7.reuse ;  /* 0x0000001986867c23 */ /* 0x100fe20008010807 */
[----:B------:R-:W-:Y:S01]  /*af70*/  FMNMX.FTZ R3, R191, R3, !PT ;  /* 0x00000003bf037209 */ /* 0x000fe20007810000 */
[--C-:B------:R-:W-:Y:S01]  /*af80*/  FFMA.FTZ R133, R133, UR25, -R7.reuse ;  /* 0x0000001985857c23 */ /* 0x100fe20008010807 */
[--C-:B------:R-:W-:Y:S01]  /*af90*/  FFMA.FTZ R137, R137, UR25, -R7.reuse ;  /* 0x0000001989897c23 */ /* 0x100fe20008010807 */
[--C-:B------:R-:W-:Y:S01]  /*afa0*/  FFMA.FTZ R138, R138, UR25, -R7.reuse ;  /* 0x000000198a8a7c23 */ /* 0x100fe20008010807 */
[--C-:B------:R-:W-:Y:S01]  /*afb0*/  FFMA.FTZ R143, R143, UR25, -R7.reuse ;  /* 0x000000198f8f7c23 */ /* 0x100fe20008010807 */
[----:B-1----:R-:W-:Y:S01]  /*afc0*/  FMNMX.FTZ R70, R70, R8, !PT ;  /* 0x0000000846467209 */ /* 0x002fe20007810000 */
[--C-:B------:R-:W-:Y:S01]  /*afd0*/  FFMA.FTZ R8, R48, UR25, -R7.reuse ;  /* 0x0000001930087c23 */ /* 0x100fe20008010807 */
[--C-:B------:R-:W-:Y:S01]  /*afe0*/  FFMA.FTZ R142, R142, UR25, -R7.reuse ;  /* 0x000000198e8e7c23 */ /* 0x100fe20008010807 */
[----:B------:R-:W-:-:S02]  /*aff0*/  FFMA.FTZ R148, R148, UR25, -R7 ;  /* 0x0000001994947c23 */ /* 0x000fc40008010807 */
[----:B------:R-:W1:Y:S01]  /*b000*/  SHFL.BFLY PT, R9, R70, 0x1, 0x1f ;  /* 0x0c201f0046097f89 */ /* 0x000e6200000e0000 */
[----:B------:R-:W-:Y:S01]  /*b010*/  MUFU.EX2 R233, R8 ;  /* 0x0000000800e97308 */ /* 0x000fe20000000800 */
[----:B---3--:R-:W-:-:S07]  /*b020*/  FFMA.FTZ R6, R54, UR25, -R7 ;  /* 0x0000001936067c23 */ /* 0x008fce0008010807 */
[----:B------:R3:W2:Y:S01]  /*b030*/  MUFU.EX2 R87, R6 ;  /* 0x0000000600577308 */ /* 0x0006a20000000800 */
[----:B-1----:R-:W-:Y:S02]  /*b040*/  FMNMX.FTZ R70, R70, R9, !PT ;  /* 0x0000000946467209 */ /* 0x002fe40007810000 */
[----:B---3--:R-:W-:Y:S02]  /*b050*/  FMNMX.FTZ R6, R146, R5, !PT ;  /* 0x0000000592067209 */ /* 0x008fe40007810000 */
[----:B------:R-:W-:Y:S01]  /*b060*/  FMNMX.FTZ R5, R173, R3, !PT ;  /* 0x00000003ad057209 */ /* 0x000fe20007810000 */
[----:B------:R-:W-:Y:S01]  /*b070*/  FFMA.FTZ R3, R53, UR25, -R7 ;  /* 0x0000001935037c23 */ /* 0x000fe20008010807 */
[----:B------:R-:W-:Y:S02]  /*b080*/  FMNMX.FTZ R6, R145, R6, !PT ;  /* 0x0000000691067209 */ /* 0x000fe40007810000 */
[----:B------:R-:W-:Y:S01]  /*b090*/  FMNMX.FTZ R5, R112, R5, !PT ;  /* 0x0000000570057209 */ /* 0x000fe20007810000 */
[----:B------:R1:W3:Y:S01]  /*b0a0*/  MUFU.EX2 R236, R3 ;  /* 0x0000000300ec7308 */ /* 0x0002e20000000800 */
[----:B------:R-:W-:-:S02]  /*b0b0*/  FMNMX.FTZ R6, R129, R6, !PT ;  /* 0x0000000681067209 */ /* 0x000fc40007810000 */
[C---:B------:R-:W-:Y:S02]  /*b0c0*/  FSETP.NEU.FTZ.AND P0, PT, R70.reuse, -INF , PT ;  /* 0xff8000004600780b */ /* 0x040fe40003f1d000 */
[----:B--2---:R-:W-:Y:S02]  /*b0d0*/  F2FP.BF16.F32.PACK_AB R20, R87, R101 ;  /* 0x000000655714723e */ /* 0x004fe400000010ff */
[----:B-1----:R-:W-:Y:S02]  /*b0e0*/  FMNMX.FTZ R3, R209, R5, !PT ;  /* 0x00000005d1037209 */ /* 0x002fe40007810000 */
[----:B------:R-:W-:Y:S01]  /*b0f0*/  FMNMX.FTZ R5, R157, R6, !PT ;  /* 0x000000069d057209 */ /* 0x000fe20007810000 */
[----:B------:R-:W-:Y:S01]  /*b100*/  FMUL.FTZ R6, R70, UR25 ;  /* 0x0000001946067c20 */ /* 0x000fe20008410000 */
[----:B------:R-:W-:Y:S02]  /*b110*/  FMNMX.FTZ R3, R202, R3, !PT ;  /* 0x00000003ca037209 */ /* 0x000fe40007810000 */
[----:B------:R-:W-:-:S02]  /*b120*/  FMNMX.FTZ R69, R158, R5, !PT ;  /* 0x000000059e457209 */ /* 0x000fc40007810000 */
[----:B------:R-:W-:Y:S01]  /*b130*/  FMNMX.FTZ R5, R185, R3, !PT ;  /* 0x00000003b9057209 */ /* 0x000fe20007810000 */
[----:B------:R-:W-:Y:S01]  /*b140*/  FFMA.FTZ R3, R44, UR25, -R7 ;  /* 0x000000192c037c23 */ /* 0x000fe20008010807 */
[----:B------:R-:W-:Y:S02]  /*b150*/  FMNMX.FTZ R69, R159, R69, !PT ;  /* 0x000000459f457209 */ /* 0x000fe40007810000 */
[----:B------:R-:W-:Y:S01]  /*b160*/  FMNMX.FTZ R5, R184, R5, !PT ;  /* 0x00000005b8057209 */ /* 0x000fe20007810000 */
[----:B------:R1:W-:Y:S01]  /*b170*/  MUFU.EX2 R96, R3 ;  /* 0x0000000300607308 */ /* 0x0003e20000000800 */
[----:B------:R-:W-:Y:S02]  /*b180*/  FMNMX.FTZ R69, R160, R69, !PT ;  /* 0x00000045a0457209 */ /* 0x000fe40007810000 */
[----:B------:R-:W-:Y:S02]  /*b190*/  FMNMX.FTZ R5, R176, R5, !PT ;  /* 0x00000005b0057209 */ /* 0x000fe40007810000 */
[----:B------:R-:W-:Y:S01]  /*b1a0*/  FSEL R6, R6, RZ, P0 ;  /* 0x000000ff06067208 */ /* 0x000fe20000000000 */
[----:B------:R-:W2:Y:S01]  /*b1b0*/  SHFL.BFLY PT, R8, R69, 0x2, 0x1f ;  /* 0x0c401f0045087f89 */ /* 0x000ea200000e0000 */
[----:B------:R-:W-:-:S02]  /*b1c0*/  FMNMX.FTZ R5, R170, R5, !PT ;  /* 0x00000005aa057209 */ /* 0x000fc40007810000 */
[----:B---3--:R-:W-:Y:S01]  /*b1d0*/  F2FP.BF16.F32.PACK_AB R22, R233, R236 ;  /* 0x000000ece916723e */ /* 0x008fe200000010ff */
[--C-:B------:R-:W-:Y:S01]  /*b1e0*/  FFMA.FTZ R147, R147, UR25, -R6.reuse ;  /* 0x0000001993937c23 */ /* 0x100fe20008010806 */
[----:B------:R-:W-:Y:S01]  /*b1f0*/  FMNMX.FTZ R5, R162, R5, !PT ;  /* 0x00000005a2057209 */ /* 0x000fe20007810000 */
[--C-:B------:R-:W-:Y:S01]  /*b200*/  FFMA.FTZ R168, R168, UR25, -R6.reuse ;  /* 0x00000019a8a87c23 */ /* 0x100fe20008010806 */
[----:B------:R-:W-:Y:S01]  /*b210*/  FFMA.FTZ R169, R169, UR25, -R6 ;  /* 0x00000019a9a97c23 */ /* 0x000fe20008010806 */
[----:B-1----:R-:W-:-:S04]  /*b220*/  FFMA.FTZ R3, R43, UR25, -R7 ;  /* 0x000000192b037c23 */ /* 0x002fc80008010807 */
[----:B------:R1:W3:Y:S01]  /*b230*/  MUFU.EX2 R85, R3 ;  /* 0x0000000300557308 */ /* 0x0002e20000000800 */
[----:B--2---:R-:W-:Y:S01]  /*b240*/  FMNMX.FTZ R69, R69, R8, !PT ;  /* 0x0000000845457209 */ /* 0x004fe20007810000 */
[----:B-1----:R-:W-:Y:S01]  /*b250*/  FFMA.FTZ R3, R40, UR25, -R7 ;  /* 0x0000001928037c23 */ /* 0x002fe20008010807 */
[----:B---3--:R-:W-:-:S05]  /*b260*/  F2FP.BF16.F32.PACK_AB R12, R85, R96 ;  /* 0x00000060550c723e */ /* 0x008fca00000010ff */
[----:B------:R1:W-:Y:S02]  /*b270*/  MUFU.EX2 R230, R3 ;  /* 0x0000000300e67308 */ /* 0x0003e40000000800 */
[----:B-1----:R-:W-:Y:S01]  /*b280*/  FMNMX.FTZ R3, R161, R5, !PT ;  /* 0x00000005a1037209 */ /* 0x002fe20007810000 */
[----:B------:R-:W-:-:S03]  /*b290*/  FFMA.FTZ R5, R37, UR25, -R7 ;  /* 0x0000001925057c23 */ /* 0x000fc60008010807 */
[----:B------:R-:W-:Y:S02]  /*b2a0*/  FMNMX.FTZ R3, R151, R3, !PT ;  /* 0x0000000397037209 */ /* 0x000fe40007810000 */
[----:B------:R1:W2:Y:S02]  /*b2b0*/  MUFU.EX2 R226, R5 ;  /* 0x0000000500e27308 */ /* 0x0002a40000000800 */
[----:B------:R-:W-:-:S04]  /*b2c0*/  FMNMX.FTZ R3, R153, R3, !PT ;  /* 0x0000000399037209 */ /* 0x000fc80007810000 */
[----:B------:R-:W-:-:S04]  /*b2d0*/  FMNMX.FTZ R3, R131, R3, !PT ;  /* 0x0000000383037209 */ /* 0x000fc80007810000 */
[----:B------:R-:W-:Y:S01]  /*b2e0*/  FMNMX.FTZ R68, R164, R3, !PT ;  /* 0x00000003a4447209 */ /* 0x000fe20007810000 */
[----:B------:R-:W-:-:S03]  /*b2f0*/  FFMA.FTZ R3, R60, UR25, -R6 ;  /* 0x000000193c037c23 */ /* 0x000fc60008010806 */
[----:B------:R-:W-:Y:S01]  /*b300*/  FMNMX.FTZ R68, R165, R68, !PT ;  /* 0x00000044a5447209 */ /* 0x000fe20007810000 */
[----:B------:R3:W-:Y:S01]  /*b310*/  MUFU.EX2 R102, R3 ;  /* 0x0000000300667308 */ /* 0x0007e20000000800 */
[----:B-1----:R-:W-:Y:S01]  /*b320*/  FFMA.FTZ R5, R64, UR25, -R6 ;  /* 0x0000001940057c23 */ /* 0x002fe20008010806 */
[----:B--2---:R-:W-:Y:S02]  /*b330*/  F2FP.BF16.F32.PACK_AB R14, R226, R230 ;  /* 0x000000e6e20e723e */ /* 0x004fe400000010ff */
[----:B------:R-:W-:-:S04]  /*b340*/  FMNMX.FTZ R68, R166, R68, !PT ;  /* 0x00000044a6447209 */ /* 0x000fc80007810000 */
[----:B------:R1:W2:Y:S01]  /*b350*/  MUFU.EX2 R11, R5 ;  /* 0x00000005000b7308 */ /* 0x0002a20000000800 */
[----:B------:R-:W-:-:S05]  /*b360*/  FMNMX.FTZ R68, R167, R68, !PT ;  /* 0x00000044a7447209 */ /* 0x000fca0007810000 */
[----:B------:R-:W4:Y:S01]  /*b370*/  SHFL.BFLY PT, R8, R68, 0x2, 0x1f ;  /* 0x0c401f0044087f89 */ /* 0x000f2200000e0000 */
[----:B---3--:R-:W-:-:S04]  /*b380*/  FFMA.FTZ R3, R59, UR25, -R6 ;  /* 0x000000193b037c23 */ /* 0x008fc80008010806 */
[----:B------:R3:W-:Y:S01]  /*b390*/  MUFU.EX2 R97, R3 ;  /* 0x0000000300617308 */ /* 0x0007e20000000800 */
[----:B-1----:R-:W1:Y:S01]  /*b3a0*/  SHFL.BFLY PT, R5, R69, 0x1, 0x1f ;  /* 0x0c201f0045057f89 */ /* 0x002e6200000e0000 */
[----:B--2---:R-:W-:-:S05]  /*b3b0*/  IMAD.MOV.U32 R4, RZ, RZ, R11 ;  /* 0x000000ffff047224 */ /* 0x004fca00078e000b */
[----:B------:R-:W-:Y:S01]  /*b3c0*/  F2FP.BF16.F32.PACK_AB R21, R102, R4 ;  /* 0x000000046615723e */ /* 0x000fe200000010ff */
[----:B---3--:R-:W-:Y:S01]  /*b3d0*/  FFMA.FTZ R3, R50, UR25, -R6 ;  /* 0x0000001932037c23 */ /* 0x008fe20008010806 */
[----:B----4-:R-:W-:-:S03]  /*b3e0*/  FMNMX.FTZ R68, R68, R8, !PT ;  /* 0x0000000844447209 */ /* 0x010fc60007810000 */
[----:B------:R2:W3:Y:S02]  /*b3f0*/  MUFU.EX2 R10, R3 ;  /* 0x00000003000a7308 */ /* 0x0004e40000000800 */
[----:B------:R-:W4:Y:S01]  /*b400*/  SHFL.BFLY PT, R8, R68, 0x1, 0x1f ;  /* 0x0c201f0044087f89 */ /* 0x000f2200000e0000 */
[----:B-1----:R-:W-:-:S04]  /*b410*/  FMNMX.FTZ R69, R69, R5, !PT ;  /* 0x0000000545457209 */ /* 0x002fc80007810000 */
[C---:B------:R-:W-:Y:S01]  /*b420*/  FSETP.NEU.FTZ.AND P0, PT, R69.reuse, -INF , PT ;  /* 0xff8000004500780b */ /* 0x040fe20003f1d000 */
[----:B------:R-:W-:Y:S01]  /*b430*/  FMUL.FTZ R5, R69, UR25 ;  /* 0x0000001945057c20 */ /* 0x000fe20008410000 */
[----:B--2---:R-:W-:-:S04]  /*b440*/  FFMA.FTZ R3, R47, UR25, -R6 ;  /* 0x000000192f037c23 */ /* 0x004fc80008010806 */
[----:B------:R-:W-:Y:S02]  /*b450*/  FSEL R5, R5, RZ, P0 ;  /* 0x000000ff05057208 */ /* 0x000fe40000000000 */
[----:B---3--:R-:W-:Y:S01]  /*b460*/  MOV R2, R10 ;  /* 0x0000000a00027202 */ /* 0x008fe20000000f00 */
[----:B------:R1:W-:Y:S02]  /*b470*/  MUFU.EX2 R110, R3 ;  /* 0x00000003006e7308 */ /* 0x0003e40000000800 */
[--C-:B------:R-:W-:Y:S01]  /*b480*/  FFMA.FTZ R146, R146, UR25, -R5.reuse ;  /* 0x0000001992927c23 */ /* 0x100fe20008010805 */
[----:B------:R-:W-:Y:S01]  /*b490*/  F2FP.BF16.F32.PACK_AB R23, R2, R97 ;  /* 0x000000610217723e */ /* 0x000fe200000010ff */
[--C-:B------:R-:W-:Y:S01]  /*b4a0*/  FFMA.FTZ R145, R145, UR25, -R5.reuse ;  /* 0x0000001991917c23 */ /* 0x100fe20008010805 */
[----:B----4-:R-:W-:Y:S01]  /*b4b0*/  FMNMX.FTZ R68, R68, R8, !PT ;  /* 0x0000000844447209 */ /* 0x010fe20007810000 */
[--C-:B------:R-:W-:Y:S01]  /*b4c0*/  FFMA.FTZ R8, R41, UR25, -R5.reuse ;  /* 0x0000001929087c23 */ /* 0x100fe20008010805 */
[--C-:B------:R-:W-:Y:S01]  /*b4d0*/  FFMA.FTZ R157, R157, UR25, -R5.reuse ;  /* 0x000000199d9d7c23 */ /* 0x100fe20008010805 */
[--C-:B------:R-:W-:Y:S01]  /*b4e0*/  FFMA.FTZ R158, R158, UR25, -R5.reuse ;  /* 0x000000199e9e7c23 */ /* 0x100fe20008010805 */
[----:B------:R-:W-:Y:S01]  /*b4f0*/  FSETP.NEU.FTZ.AND P0, PT, R68, -INF , PT ;  /* 0xff8000004400780b */ /* 0x000fe20003f1d000 */
[----:B------:R2:W-:Y:S01]  /*b500*/  MUFU.EX2 R228, R8 ;  /* 0x0000000800e47308 */ /* 0x0005e20000000800 */
[--C-:B------:R-:W-:Y:S01]  /*b510*/  FFMA.FTZ R159, R159, UR25, -R5.reuse ;  /* 0x000000199f9f7c23 */ /* 0x100fe20008010805 */
[----:B------:R-:W-:Y:S01]  /*b520*/  FFMA.FTZ R160, R160, UR25, -R5 ;  /* 0x00000019a0a07c23 */ /* 0x000fe20008010805 */
[----:B-1----:R-:W-:-:S02]  /*b530*/  FFMA.FTZ R3, R42, UR25, -R6 ;  /* 0x000000192a037c23 */ /* 0x002fc40008010806 */
[----:B------:R-:W-:Y:S03]  /*b540*/  LDSM.16.MT88.4 R40, [R215+0x8000] ;  /* 0x00800000d728783b */ /* 0x000fe60000004200 */
[----:B------:R1:W3:Y:S01]  /*b550*/  MUFU.EX2 R109, R3 ;  /* 0x00000003006d7308 */ /* 0x0002e20000000800 */
[----:B--2---:R-:W-:-:S07]  /*b560*/  FFMA.FTZ R8, R38, UR25, -R5 ;  /* 0x0000001926087c23 */ /* 0x004fce0008010805 */
[----:B------:R-:W2:Y:S01]  /*b570*/  MUFU.EX2 R224, R8 ;  /* 0x0000000800e07308 */ /* 0x000ea20000000800 */
[----:B-1----:R-:W-:Y:S01]  /*b580*/  FFMA.FTZ R3, R39, UR25, -R6 ;  /* 0x0000001927037c23 */ /* 0x002fe20008010806 */
[----:B---3--:R-:W-:-:S06]  /*b590*/  F2FP.BF16.F32.PACK_AB R13, R109, R110 ;  /* 0x0000006e6d0d723e */ /* 0x008fcc00000010ff */
[----:B------:R1:W-:Y:S01]  /*b5a0*/  MUFU.EX2 R229, R3 ;  /* 0x0000000300e57308 */ /* 0x0003e20000000800 */
[----:B--2---:R-:W-:Y:S01]  /*b5b0*/  F2FP.BF16.F32.PACK_AB R10, R224, R228 ;  /* 0x000000e4e00a723e */ /* 0x004fe200000010ff */
[----:B-1----:R-:W-:Y:S02]  /*b5c0*/  FFMA.FTZ R3, R36, UR25, -R6 ;  /* 0x0000001924037c23 */ /* 0x002fe40008010806 */
[----:B------:R-:W-:Y:S04]  /*b5d0*/  LDSM.16.MT88.4 R36, [R216+0x8800] ;  /* 0x00880000d824783b */ /* 0x000fe80000004200 */
[----:B------:R1:W2:Y:S02]  /*b5e0*/  MUFU.EX2 R225, R3 ;  /* 0x0000000300e17308 */ /* 0x0002a40000000800 */
[----:B-1----:R-:W-:Y:S01]  /*b5f0*/  FFMA.FTZ R3, R66, UR25, -R5 ;  /* 0x0000001942037c23 */ /* 0x002fe20008010805 */
[----:B--2---:R-:W-:-:S05]  /*b600*/  F2FP.BF16.F32.PACK_AB R15, R225, R229 ;  /* 0x000000e5e10f723e */ /* 0x004fca00000010ff */
[----:B------:R1:W-:Y:S02]  /*b610*/  MUFU.EX2 R217, R3 ;  /* 0x0000000300d97308 */ /* 0x0003e40000000800 */
[----:B-1----:R-:W-:-:S06]  /*b620*/  FFMA.FTZ R3, R62, UR25, -R5 ;  /* 0x000000193e037c23 */ /* 0x002fcc0008010805 */
[----:B------:R1:W2:Y:S02]  /*b630*/  MUFU.EX2 R220, R3 ;  /* 0x0000000300dc7308 */ /* 0x0002a40000000800 */
[----:B-1----:R-:W-:Y:S01]  /*b640*/  FFMA.FTZ R3, R61, UR25, -R5 ;  /* 0x000000193d037c23 */ /* 0x002fe20008010805 */
[----:B--2---:R-:W-:-:S05]  /*b650*/  F2FP.BF16.F32.PACK_AB R16, R220, R217 ;  /* 0x000000d9dc10723e */ /* 0x004fca00000010ff */
[----:B------:R1:W-:Y:S02]  /*b660*/  MUFU.EX2 R235, R3 ;  /* 0x0000000300eb7308 */ /* 0x0003e40000000800 */
[----:B-1----:R-:W-:-:S06]  /*b670*/  FFMA.FTZ R3, R51, UR25, -R5 ;  /* 0x0000001933037c23 */ /* 0x002fcc0008010805 */
[----:B------:R1:W2:Y:S02]  /*b680*/  MUFU.EX2 R86, R3 ;  /* 0x0000000300567308 */ /* 0x0002a40000000800 */
[--C-:B-1----:R-:W-:Y:S01]  /*b690*/  FFMA.FTZ R3, R49, UR25, -R5.reuse ;  /* 0x0000001931037c23 */ /* 0x102fe20008010805 */
[----:B--2---:R-:W-:Y:S01]  /*b6a0*/  F2FP.BF16.F32.PACK_AB R18, R86, R235 ;  /* 0x000000eb5612723e */ /* 0x004fe200000010ff */
[----:B------:R-:W1:Y:S04]  /*b6b0*/  LDSM.16.MT88.4 R48, [R216+0x8000] ;  /* 0x00800000d830783b */ /* 0x000e680000004200 */
[----:B------:R2:W-:Y:S02]  /*b6c0*/  MUFU.EX2 R111, R3 ;  /* 0x00000003006f7308 */ /* 0x0005e40000000800 */
[----:B--2---:R-:W-:-:S06]  /*b6d0*/  FFMA.FTZ R3, R45, UR25, -R5 ;  /* 0x000000192d037c23 */ /* 0x004fcc0008010805 */
[----:B------:R2:W3:Y:S02]  /*b6e0*/  MUFU.EX2 R98, R3 ;  /* 0x0000000300627308 */ /* 0x0004e40000000800 */
[----:B--2---:R-:W-:Y:S01]  /*b6f0*/  FMUL.FTZ R3, R68, UR25 ;  /* 0x0000001944037c20 */ /* 0x004fe20008410000 */
[----:B---3--:R-:W-:Y:S01]  /*b700*/  F2FP.BF16.F32.PACK_AB R8, R98, R111 ;  /* 0x0000006f6208723e */ /* 0x008fe200000010ff */
[----:B-1----:R-:W-:Y:S03]  /*b710*/  HMMA.16816.F32.BF16 R80, R20, R48, RZ ;  /* 0x000000301450723c */ /* 0x002fe600000418ff */
[----:B------:R-:W-:-:S05]  /*b720*/  FSEL R3, R3, RZ, P0 ;  /* 0x000000ff03037208 */ /* 0x000fca0000000000 */
[--C-:B------:R-:W-:Y:S01]  /*b730*/  FFMA.FTZ R0, R67, UR25, -R3.reuse ;  /* 0x0000001943007c23 */ /* 0x100fe20008010803 */
[--C-:B------:R-:W-:Y:S01]  /*b740*/  FFMA.FTZ R151, R151, UR25, -R3.reuse ;  /* 0x0000001997977c23 */ /* 0x100fe20008010803 */
[--C-:B------:R-:W-:Y:S01]  /*b750*/  FFMA.FTZ R153, R153, UR25, -R3.reuse ;  /* 0x0000001999997c23 */ /* 0x100fe20008010803 */
[--C-:B------:R-:W-:Y:S01]  /*b760*/  FFMA.FTZ R164, R164, UR25, -R3.reuse ;  /* 0x00000019a4a47c23 */ /* 0x100fe20008010803 */
[----:B------:R1:W-:Y:S01]  /*b770*/  MUFU.EX2 R99, R0 ;  /* 0x0000000000637308 */ /* 0x0003e20000000800 */
[--C-:B------:R-:W-:Y:S01]  /*b780*/  FFMA.FTZ R165, R165, UR25, -R3.reuse ;  /* 0x00000019a5a57c23 */ /* 0x100fe20008010803 */
[--C-:B------:R-:W-:Y:S01]  /*b790*/  FFMA.FTZ R166, R166, UR25, -R3.reuse ;  /* 0x00000019a6a67c23 */ /* 0x100fe20008010803 */
[----:B------:R-:W-:-:S09]  /*b7a0*/  FFMA.FTZ R167, R167, UR25, -R3 ;  /* 0x00000019a7a77c23 */ /* 0x000fd20008010803 */
[----:B------:R-:W-:Y:S01]  /*b7b0*/  HMMA.16816.F32.BF16 R104, R12, R36, R80 ;  /* 0x000000240c68723c */ /* 0x000fe20000041850 */
[----:B-1----:R-:W-:-:S04]  /*b7c0*/  FFMA.FTZ R0, R65, UR25, -R3 ;  /* 0x0000001941007c23 */ /* 0x002fc80008010803 */
[----:B------:R1:W2:Y:S02]  /*b7d0*/  MUFU.EX2 R84, R0 ;  /* 0x0000000000547308 */ /* 0x0002a40000000800 */
[--C-:B-1----:R-:W-:Y:S01]  /*b7e0*/  FFMA.FTZ R0, R63, UR25, -R3.reuse ;  /* 0x000000193f007c23 */ /* 0x102fe20008010803 */
[----:B--2---:R-:W-:Y:S01]  /*b7f0*/  F2FP.BF16.F32.PACK_AB R17, R84, R99 ;  /* 0x000000635411723e */ /* 0x004fe200000010ff */
[----:B------:R-:W-:Y:S04]  /*b800*/  HMMA.16816.F32.BF16 R60, R20, R32, RZ ;  /* 0x00000020143c723c */ /* 0x000fe800000418ff */
[----:B------:R1:W-:Y:S02]  /*b810*/  MUFU.EX2 R234, R0 ;  /* 0x0000000000ea7308 */ /* 0x0003e40000000800 */
[----:B-1----:R-:W-:-:S06]  /*b820*/  FFMA.FTZ R0, R58, UR25, -R3 ;  /* 0x000000193a007c23 */ /* 0x002fcc0008010803 */
[----:B------:R1:W2:Y:S02]  /*b830*/  MUFU.EX2 R100, R0 ;  /* 0x0000000000647308 */ /* 0x0002a40000000800 */
[--C-:B-1----:R-:W-:Y:S01]  /*b840*/  FFMA.FTZ R0, R52, UR25, -R3.reuse ;  /* 0x0000001934007c23 */ /* 0x102fe20008010803 */
[----:B--2---:R-:W-:Y:S01]  /*b850*/  F2FP.BF16.F32.PACK_AB R19, R100, R234 ;  /* 0x000000ea6413723e */ /* 0x004fe200000010ff */
[----:B------:R-:W1:Y:S04]  /*b860*/  LDSM.16.MT88.4 R52, [R213+0x8800] ;  /* 0x00880000d534783b */ /* 0x000e680000004200 */
[----:B------:R2:W-:Y:S02]  /*b870*/  MUFU.EX2 R108, R0 ;  /* 0x00000000006c7308 */ /* 0x0005e40000000800 */
[----:B------:R-:W-:Y:S01]  /*b880*/  HMMA.16816.F32.BF16 R76, R16, R48, RZ ;  /* 0x00000030104c723c */ /* 0x000fe200000418ff */
[----:B--2---:R-:W-:-:S02]  /*b890*/  FFMA.FTZ R0, R46, UR25, -R3 ;  /* 0x000000192e007c23 */ /* 0x004fc40008010803 */
[----:B------:R-:W2:Y:S03]  /*b8a0*/  LDSM.16.MT88.4 R44, [R214+0x8000] ;  /* 0x00800000d62c783b */ /* 0x000ea60000004200 */
[----:B------:R3:W4:Y:S02]  /*b8b0*/  MUFU.EX2 R232, R0 ;  /* 0x0000000000e87308 */ /* 0x0007240000000800 */
[--C-:B---3--:R-:W-:Y:S01]  /*b8c0*/  FFMA.FTZ R0, R57, UR25, -R3.reuse ;  /* 0x0000001939007c23 */ /* 0x108fe20008010803 */
[----:B----4-:R-:W-:Y:S01]  /*b8d0*/  F2FP.BF16.F32.PACK_AB R9, R232, R108 ;  /* 0x0000006ce809723e */ /* 0x010fe200000010ff */
[----:B-1----:R-:W-:Y:S04]  /*b8e0*/  HMMA.16816.F32.BF16 R88, R12, R52, R60 ;  /* 0x000000340c58723c */ /* 0x002fe8000004183c */
[----:B------:R1:W-:Y:S02]  /*b8f0*/  MUFU.EX2 R227, R0 ;  /* 0x0000000000e37308 */ /* 0x0003e40000000800 */
[----:B------:R-:W-:Y:S01]  /*b900*/  HMMA.16816.F32.BF16 R60, R20, R40, RZ ;  /* 0x00000028143c723c */ /* 0x000fe200000418ff */
[----:B-1----:R-:W-:-:S05]  /*b910*/  FFMA.FTZ R0, R56, UR25, -R3 ;  /* 0x0000001938007c23 */ /* 0x002fca0008010803 */
[----:B--2---:R-:W-:Y:S01]  /*b920*/  HMMA.16816.F32.BF16 R72, R20, R44, RZ ;  /* 0x0000002c1448723c */ /* 0x004fe200000418ff */
[----:B------:R-:W1:Y:S05]  /*b930*/  MUFU.EX2 R223, R0 ;  /* 0x0000000000df7308 */ /* 0x000e6a0000000800 */
[C---:B------:R-:W-:Y:S06]  /*b940*/  HMMA.16816.F32.BF16 R56, R16.reuse, R32, RZ ;  /* 0x000000201038723c */ /* 0x040fec00000418ff */
[----:B------:R-:W-:Y:S06]  /*b950*/  HMMA.16816.F32.BF16 R64, R16, R44, RZ ;  /* 0x0000002c1040723c */ /* 0x000fec00000418ff */
[----:B------:R-:W-:Y:S01]  /*b960*/  HMMA.16816.F32.BF16 R120, R12, R24, R60 ;  /* 0x000000180c78723c */ /* 0x000fe2000004183c */
[----:B-1----:R-:W-:Y:S01]  /*b970*/  F2FP.BF16.F32.PACK_AB R11, R223, R227 ;  /* 0x000000e3df0b723e */ /* 0x002fe200000010ff */
[----:B------:R-:W-:-:S04]  /*b980*/  FFMA.FTZ R0, R250, UR25, -R7 ;  /* 0x00000019fa007c23 */ /* 0x000fc80008010807 */
[----:B------:R-:W-:Y:S06]  /*b990*/  HMMA.16816.F32.BF16 R60, R16, R34, RZ ;  /* 0x00000022103c723c */ /* 0x000fec00000418ff */
[----:B------:R-:W-:Y:S06]  /*b9a0*/  HMMA.16816.F32.BF16 R92, R8, R52, R56 ;  /* 0x00000034085c723c */ /* 0x000fec0000041838 */
[----:B------:R-:W-:Y:S01]  /*b9b0*/  HMMA.16816.F32.BF16 R56, R16, R40, RZ ;  /* 0x000000281038723c */ /* 0x000fe200000418ff */
[----:B------:R-:W-:Y:S01]  /*b9c0*/  MOV R52, R101 ;  /* 0x0000006500347202 */ /* 0x000fe20000000f00 */
[----:B------:R-:W-:-:S04]  /*b9d0*/  IMAD.MOV.U32 R53, RZ, RZ, R112 ;  /* 0x000000ffff357224 */ /* 0x000fc800078e0070 */
[----:B------:R-:W-:Y:S01]  /*b9e0*/  HMMA.16816.F32.BF16 R112, R12, R28, R72 ;  /* 0x0000001c0c70723c */ /* 0x000fe20000041848 */
[----:B------:R-:W-:Y:S01]  /*b9f0*/  IMAD.MOV.U32 R41, RZ, RZ, R102 ;  /* 0x000000ffff297224 */ /* 0x000fe200078e0066 */
[----:B------:R-:W-:-:S04]  /*ba00*/  MOV R40, R100 ;  /* 0x0000006400287202 */ /* 0x000fc80000000f00 */
[----:B------:R-:W-:Y:S01]  /*ba10*/  HMMA.16816.F32.BF16 R100, R8, R36, R76 ;  /* 0x000000240864723c */ /* 0x000fe2000004184c */
[----:B------:R-:W-:Y:S01]  /*ba20*/  IMAD.MOV.U32 R73, RZ, RZ, R87 ;  /* 0x000000ffff497224 */ /* 0x000fe200078e0057 */
[----:B------:R-:W-:Y:S01]  /*ba30*/  MOV R72, R86 ;  /* 0x0000005600487202 */ /* 0x000fe20000000f00 */
[----:B------:R-:W-:Y:S01]  /*ba40*/  IMAD.MOV.U32 R75, RZ, RZ, R99 ;  /* 0x000000ffff4b7224 */ /* 0x000fe200078e0063 */
[----:B------:R-:W-:Y:S02]  /*ba50*/  MOV R74, R98 ;  /* 0x00000062004a7202 */ /* 0x000fe40000000f00 */
[----:B------:R-:W-:Y:S01]  /*ba60*/  HMMA.16816.F32.BF16 R32, R20, R34, RZ ;  /* 0x000000221420723c */ /* 0x000fe200000418ff */
[----:B------:R-:W-:Y:S01]  /*ba70*/  IMAD.MOV.U32 R79, RZ, RZ, R111 ;  /* 0x000000ffff4f7224 */ /* 0x000fe200078e006f */
[----:B------:R-:W-:Y:S01]  /*ba80*/  MOV R78, R110 ;  /* 0x0000006e004e7202 */ /* 0x000fe20000000f00 */
[----:B------:R-:W-:Y:S01]  /*ba90*/  IMAD.MOV.U32 R77, RZ, RZ, R109 ;  /* 0x000000ffff4d7224 */ /* 0x000fe200078e006d */
[----:B------:R-:W-:Y:S01]  /*baa0*/  MOV R76, R108 ;  /* 0x0000006c004c7202 */ /* 0x000fe20000000f00 */
[----:B------:R-:W-:Y:S01]  /*bab0*/  IMAD.MOV.U32 R36, RZ, RZ, R97 ;  /* 0x000000ffff247224 */ /* 0x000fe200078e0061 */
[----:B------:R-:W-:Y:S01]  /*bac0*/  HMMA.16816.F32.BF16 R116, R8, R24, R56 ;  /* 0x000000180874723c */ /* 0x000fe20000041838 */
[----:B------:R-:W-:-:S04]  /*bad0*/  MOV R37, R96 ;  /* 0x0000006000257202 */ /* 0x000fc80000000f00 */
[----:B------:R-:W-:Y:S01]  /*bae0*/  MOV R250, R37 ;  /* 0x0000002500fa7202 */ /* 0x000fe20000000f00 */
[----:B------:R-:W-:Y:S01]  /*baf0*/  HMMA.16816.F32.BF16 R56, R16, R50, RZ ;  /* 0x000000321038723c */ /* 0x000fe200000418ff */
[----:B------:R-:W-:Y:S01]  /*bb00*/  IMAD.MOV.U32 R25, RZ, RZ, R76 ;  /* 0x000000ffff197224 */ /* 0x000fe200078e004c */
[----:B------:R-:W-:-:S04]  /*bb10*/  MOV R24, R77 ;  /* 0x0000004d00187202 */ /* 0x000fc80000000f00 */
[----:B------:R-:W-:Y:S06]  /*bb20*/  HMMA.16816.F32.BF16 R108, R8, R28, R64 ;  /* 0x0000001c086c723c */ /* 0x000fec0000041840 */
[----:B------:R-:W-:Y:S01]  /*bb30*/  HMMA.16816.F32.BF16 R48, R20, R50, RZ ;  /* 0x000000321430723c */ /* 0x000fe200000418ff */
[----:B------:R-:W-:Y:S01]  /*bb40*/  IMAD.MOV.U32 R67, RZ, RZ, R85 ;  /* 0x000000ffff437224 */ /* 0x000fe200078e0055 */
[----:B------:R-:W-:Y:S01]  /*bb50*/  MOV R66, R84 ;  /* 0x0000005400427202 */ /* 0x000fe20000000f00 */
[----:B------:R-:W-:Y:S01]  /*bb60*/  IMAD.MOV.U32 R29, RZ, RZ, R74 ;  /* 0x000000ffff1d7224 */ /* 0x000fe200078e004a */
[----:B------:R-:W-:-:S02]  /*bb70*/  MOV R28, R75 ;  /* 0x0000004b001c7202 */ /* 0x000fc40000000f00 */
[C---:B------:R-:W-:Y:S06]  /*bb80*/  HMMA.16816.F32.BF16 R60, R8.reuse, R54, R60 ;  /* 0x00000036083c723c */ /* 0x040fec000004183c */
[----:B------:R-:W-:Y:S06]  /*bb90*/  HMMA.16816.F32.BF16 R80, R8, R38, R56 ;  /* 0x000000260850723c */ /* 0x000fec0000041838 */
[-C--:B------:R-:W-:Y:S06]  /*bba0*/  HMMA.16816.F32.BF16 R56, R16, R46.reuse, RZ ;  /* 0x0000002e1038723c */ /* 0x080fec00000418ff */
[----:B------:R-:W-:Y:S06]  /*bbb0*/  HMMA.16816.F32.BF16 R44, R20, R46, RZ ;  /* 0x0000002e142c723c */ /* 0x000fec00000418ff */
[-C--:B------:R-:W-:Y:S06]  /*bbc0*/  HMMA.16816.F32.BF16 R16, R16, R42.reuse, RZ ;  /* 0x0000002a1010723c */ /* 0x080fec00000418ff */
[----:B------:R-:W-:Y:S06]  /*bbd0*/  HMMA.16816.F32.BF16 R20, R20, R42, RZ ;  /* 0x0000002a1414723c */ /* 0x000fec00000418ff */
[-C--:B------:R-:W-:Y:S06]  /*bbe0*/  HMMA.16816.F32.BF16 R84, R8, R30.reuse, R56 ;  /* 0x0000001e0854723c */ /* 0x080fec0000041838 */
[----:B------:R-:W-:Y:S01]  /*bbf0*/  HMMA.16816.F32.BF16 R44, R12, R30, R44 ;  /* 0x0000001e0c2c723c */ /* 0x000fe2000004182c */
[----:B------:R1:W-:Y:S01]  /*bc00*/  MUFU.EX2 R30, R0 ;  /* 0x00000000001e7308 */ /* 0x0003e20000000800 */
[----:B------:R-:W-:-:S04]  /*bc10*/  IMAD.MOV.U32 R59, RZ, RZ, R217 ;  /* 0x000000ffff3b7224 */ /* 0x000fc800078e00d9 */
[----:B------:R-:W-:Y:S01]  /*bc20*/  HMMA.16816.F32.BF16 R96, R8, R26, R16 ;  /* 0x0000001a0860723c */ /* 0x000fe20000041810 */
[----:B------:R-:W2:Y:S01]  /*bc30*/  LDSM.16.MT88.4 R16, [R213+0x9000] ;  /* 0x00900000d510783b */ /* 0x000ea20000004200 */
[----:B------:R-:W-:-:S04]  /*bc40*/  IMAD.MOV.U32 R31, RZ, RZ, R40 ;  /* 0x000000ffff1f7224 */ /* 0x000fc800078e0028 */
[----:B------:R-:W-:Y:S01]  /*bc50*/  HMMA.16816.F32.BF16 R20, R12, R26, R20 ;  /* 0x0000001a0c14723c */ /* 0x000fe20000041814 */
[----:B-1----:R-:W-:-:S05]  /*bc60*/  FFMA.FTZ R0, R207, UR25, -R7 ;  /* 0x00000019cf007c23 */ /* 0x002fca0008010807 */
[C---:B------:R-:W-:Y:S01]  /*bc70*/  HMMA.16816.F32.BF16 R32, R12.reuse, R54, R32 ;  /* 0x000000360c20723c */ /* 0x040fe20000041820 */
[----:B------:R-:W-:Y:S01]  /*bc80*/  IMAD.MOV.U32 R207, RZ, RZ, R72 ;  /* 0x000000ffffcf7224 */ /* 0x000fe200078e0048 */
[----:B------:R1:W3:Y:S04]  /*bc90*/  MUFU.EX2 R222, R0 ;  /* 0x0000000000de7308 */ /* 0x0002e80000000800 */
[----:B------:R-:W-:Y:S01]  /*bca0*/  HMMA.16816.F32.BF16 R48, R12, R38, R48 ;  /* 0x000000260c30723c */ /* 0x000fe20000041830 */
[----:B------:R-:W-:Y:S02]  /*bcb0*/  MOV R54, R220 ;  /* 0x000000dc00367202 */ /* 0x000fe40000000f00 */
[----:B------:R-:W-:-:S04]  /*bcc0*/  MOV R55, R41 ;  /* 0x0000002900377202 */ /* 0x000fc80000000f00 */
[----:B------:R-:W-:Y:S01]  /*bcd0*/  IMAD.MOV.U32 R39, RZ, RZ, R78 ;  /* 0x000000ffff277224 */ /* 0x000fe200078e004e */
[----:B------:R-:W-:Y:S01]  /*bce0*/  MOV R38, R79 ;  /* 0x0000004f00267202 */ /* 0x000fe20000000f00 */
[----:B-1----:R-:W-:Y:S01]  /*bcf0*/  FFMA.FTZ R0, R195, UR25, -R7 ;  /* 0x00000019c3007c23 */ /* 0x002fe20008010807 */
[----:B---3--:R-:W-:-:S03]  /*bd00*/  F2FP.BF16.F32.PACK_AB R12, R222, R30 ;  /* 0x0000001ede0c723e */ /* 0x008fc600000010ff */
[----:B------:R1:W-:Y:S02]  /*bd10*/  MUFU.EX2 R219, R0 ;  /* 0x0000000000db7308 */ /* 0x0003e40000000800 */
[----:B-1----:R-:W-:-:S06]  /*bd20*/  FFMA.FTZ R0, R181, UR25, -R7 ;  /* 0x00000019b5007c23 */ /* 0x002fcc0008010807 */
[----:B------:R1:W3:Y:S02]  /*bd30*/  MUFU.EX2 R212, R0 ;  /* 0x0000000000d47308 */ /* 0x0002e40000000800 */
[----:B-1----:R-:W-:Y:S01]  /*bd40*/  FFMA.FTZ R0, R248, UR25, -R6 ;  /* 0x00000019f8007c23 */ /* 0x002fe20008010806 */
[----:B---3--:R-:W-:Y:S02]  /*bd50*/  F2FP.BF16.F32.PACK_AB R14, R212, R219 ;  /* 0x000000dbd40e723e */ /* 0x008fe400000010ff */
[----:B------:R-:W-:-:S03]  /*bd60*/  MOV R248, R73 ;  /* 0x0000004900f87202 */ /* 0x000fc60000000f00 */
[----:B------:R1:W-:Y:S02]  /*bd70*/  MUFU.EX2 R195, R0 ;  /* 0x0000000000c37308 */ /* 0x0003e40000000800 */
[----:B-1----:R-:W-:Y:S01]  /*bd80*/  FFMA.FTZ R0, R198, UR25, -R6 ;  /* 0x00000019c6007c23 */ /* 0x002fe20008010806 */
[----:B------:R-:W-:-:S05]  /*bd90*/  MOV R198, R67 ;  /* 0x0000004300c67202 */ /* 0x000fca0000000f00 */
[----:B------:R1:W3:Y:S02]  /*bda0*/  MUFU.EX2 R221, R0 ;  /* 0x0000000000dd7308 */ /* 0x0002e40000000800 */
[----:B-1----:R-:W-:Y:S01]  /*bdb0*/  FFMA.FTZ R0, R189, UR25, -R6 ;  /* 0x00000019bd007c23 */ /* 0x002fe20008010806 */
[----:B---3--:R-:W-:-:S05]  /*bdc0*/  F2FP.BF16.F32.PACK_AB R13, R221, R195 ;  /* 0x000000c3dd0d723e */ /* 0x008fca00000010ff */
[----:B------:R1:W-:Y:S02]  /*bdd0*/  MUFU.EX2 R218, R0 ;  /* 0x0000000000da7308 */ /* 0x0003e40000000800 */
[----:B-1----:R-:W-:Y:S01]  /*bde0*/  FFMA.FTZ R0, R156, UR25, -R6 ;  /* 0x000000199c007c23 */ /* 0x002fe20008010806 */
[----:B------:R-:W-:-:S05]  /*bdf0*/  MOV R156, R29 ;  /* 0x0000001d009c7202 */ /* 0x000fca0000000f00 */
[----:B------:R1:W3:Y:S02]  /*be00*/  MUFU.EX2 R27, R0 ;  /* 0x00000000001b7308 */ /* 0x0002e40000000800 */
[----:B-1----:R-:W-:Y:S01]  /*be10*/  FFMA.FTZ R0, R249, UR25, -R5 ;  /* 0x00000019f9007c23 */ /* 0x002fe20008010805 */
[----:B---3--:R-:W-:Y:S01]  /*be20*/  F2FP.BF16.F32.PACK_AB R15, R27, R218 ;  /* 0x000000da1b0f723e */ /* 0x008fe200000010ff */
[----:B------:R-:W-:-:S04]  /*be30*/  IMAD.MOV.U32 R249, RZ, RZ, R52 ;  /* 0x000000fffff97224 */ /* 0x000fc800078e0034 */
[----:B------:R1:W-:Y:S02]  /*be40*/  MUFU.EX2 R189, R0 ;  /* 0x0000000000bd7308 */ /* 0x0003e40000000800 */
[C---:B--2---:R-:W-:Y:S06]  /*be50*/  HMMA.16816.F32.BF16 R72, R12.reuse, R16, R88 ;  /* 0x000000100c48723c */ /* 0x044fec0000041858 */
[----:B------:R-:W-:Y:S01]  /*be60*/  HMMA.16816.F32.BF16 R40, R12, R18, R32 ;  /* 0x000000120c28723c */ /* 0x000fe20000041820 */
[----:B-1----:R-:W-:Y:S01]  /*be70*/  FFMA.FTZ R0, R199, UR25, -R5 ;  /* 0x00000019c7007c23 */ /* 0x002fe20008010805 */
[----:B------:R-:W-:-:S03]  /*be80*/  IMAD.MOV.U32 R199, RZ, RZ, R66 ;  /* 0x000000ffffc77224 */ /* 0x000fc600078e0042 */
[----:B------:R1:W2:Y:S02]  /*be90*/  MUFU.EX2 R220, R0 ;  /* 0x0000000000dc7308 */ /* 0x0002a40000000800 */
[----:B-1----:R-:W-:Y:S01]  /*bea0*/  FFMA.FTZ R0, R190, UR25, -R5 ;  /* 0x00000019be007c23 */ /* 0x002fe20008010805 */
[----:B--2---:R-:W-:-:S05]  /*beb0*/  F2FP.BF16.F32.PACK_AB R8, R220, R189 ;  /* 0x000000bddc08723e */ /* 0x004fca00000010ff */
[----:B------:R1:W-:Y:S02]  /*bec0*/  MUFU.EX2 R217, R0 ;  /* 0x0000000000d97308 */ /* 0x0003e40000000800 */
[----:B-1----:R-:W-:Y:S01]  /*bed0*/  FFMA.FTZ R0, R144, UR25, -R5 ;  /* 0x0000001990007c23 */ /* 0x002fe20008010805 */
[----:B------:R-:W-:-:S05]  /*bee0*/  MOV R144, R39 ;  /* 0x0000002700907202 */ /* 0x000fca0000000f00 */
[----:B------:R1:W2:Y:S02]  /*bef0*/  MUFU.EX2 R26, R0 ;  /* 0x00000000001a7308 */ /* 0x0002a40000000800 */
[----:B-1----:R-:W-:Y:S01]  /*bf00*/  FFMA.FTZ R0, R252, UR25, -R3 ;  /* 0x00000019fc007c23 */ /* 0x002fe20008010803 */
[----:B--2---:R-:W-:Y:S01]  /*bf10*/  F2FP.BF16.F32.PACK_AB R10, R26, R217 ;  /* 0x000000d91a0a723e */ /* 0x004fe200000010ff */
[----:B------:R-:W-:-:S04]  /*bf20*/  IMAD.MOV.U32 R252, RZ, RZ, R38 ;  /* 0x000000fffffc7224 */ /* 0x000fc800078e0026 */
[----:B------:R1:W-:Y:S02]  /*bf30*/  MUFU.EX2 R181, R0 ;  /* 0x0000000000b57308 */ /* 0x0003e40000000800 */
[----:B-1----:R-:W-:-:S06]  /*bf40*/  FFMA.FTZ R0, R203, UR25, -R3 ;  /* 0x00000019cb007c23 */ /* 0x002fcc0008010803 */
[----:B------:R1:W2:Y:S02]  /*bf50*/  MUFU.EX2 R190, R0 ;  /* 0x0000000000be7308 */ /* 0x0002a40000000800 */
[----:B-1----:R-:W-:Y:S01]  /*bf60*/  FFMA.FTZ R0, R192, UR25, -R3 ;  /* 0x00000019c0007c23 */ /* 0x002fe20008010803 */
[----:B--2---:R-:W-:-:S05]  /*bf70*/  F2FP.BF16.F32.PACK_AB R9, R190, R181 ;  /* 0x000000b5be09723e */ /* 0x004fca00000010ff */
[----:B------:R1:W-:Y:S02]  /*bf80*/  MUFU.EX2 R192, R0 ;  /* 0x0000000000c07308 */ /* 0x0003e40000000800 */
[----:B-1----:R-:W-:Y:S01]  /*bf90*/  FFMA.FTZ R0, R175, UR25, -R3 ;  /* 0x00000019af007c23 */ /* 0x002fe20008010803 */
[----:B------:R-:W-:-:S05]  /*bfa0*/  IMAD.MOV.U32 R175, RZ, RZ, R24 ;  /* 0x000000ffffaf7224 */ /* 0x000fca00078e0018 */
[----:B------:R-:W1:Y:S02]  /*bfb0*/  MUFU.EX2 R56, R0 ;  /* 0x0000000000387308 */ /* 0x000e640000000800 */
[----:B-1----:R-:W-:Y:S01]  /*bfc0*/  F2FP.BF16.F32.PACK_AB R11, R56, R192 ;  /* 0x000000c0380b723e */ /* 0x002fe200000010ff */
[----:B------:R-:W-:-:S05]  /*bfd0*/  FFMA.FTZ R0, R245, UR25, -R7 ;  /* 0x00000019f5007c23 */ /* 0x000fca0008010807 */
[----:B------:R1:W-:Y:S01]  /*bfe0*/  MUFU.EX2 R203, R0 ;  /* 0x0000000000cb7308 */ /* 0x0003e20000000800 */
[C---:B------:R-:W-:Y:S06]  /*bff0*/  HMMA.16816.F32.BF16 R76, R8.reuse, R16, R92 ;  /* 0x00000010084c723c */ /* 0x040fec000004185c */
[----:B------:R-:W-:Y:S01]  /*c000*/  HMMA.16816.F32.BF16 R64, R8, R18, R60 ;  /* 0x000000120840723c */ /* 0x000fe2000004183c */
[----:B------:R-:W2:Y:S01]  /*c010*/  LDSM.16.MT88.4 R16, [R216+0x9000] ;  /* 0x00900000d810783b */ /* 0x000ea20000004200 */
[----:B-1----:R-:W-:-:S04]  /*c020*/  FFMA.FTZ R0, R205, UR25, -R7 ;  /* 0x00000019cd007c23 */ /* 0x002fc80008010807 */
[C---:B--2---:R-:W-:Y:S06]  /*c030*/  HMMA.16816.F32.BF16 R60, R12.reuse, R16, R104 ;  /* 0x000000100c3c723c */ /* 0x044fec0000041868 */
[----:B------:R-:W-:Y:S01]  /*c040*/  HMMA.16816.F32.BF16 R48, R12, R18, R48 ;  /* 0x000000120c30723c */ /* 0x000fe20000041830 */
[----:B------:R-:W-:Y:S01]  /*c050*/  IMAD.MOV.U32 R106, RZ, RZ, R56 ;  /* 0x000000ffff6a7224 */ /* 0x000fe200078e0038 */
[----:B------:R-:W-:Y:S01]  /*c060*/  MOV R104, R59 ;  /* 0x0000003b00687202 */ /* 0x000fe20000000f00 */
[----:B------:R-:W-:Y:S01]  /*c070*/  IMAD.MOV.U32 R107, RZ, RZ, R28 ;  /* 0x000000ffff6b7224 */ /* 0x000fe200078e001c */
[----:B------:R-:W-:-:S02]  /*c080*/  MOV R105, R25 ;  /* 0x0000001900697202 */ /* 0x000fc40000000f00 */
[----:B------:R-:W-:Y:S07]  /*c090*/  HMMA.16816.F32.BF16 R56, R8, R16, R100 ;  /* 0x000000100838723c */ /* 0x000fee0000041864 */
[----:B------:R-:W-:Y:S01]  /*c0a0*/  IMAD.MOV.U32 R103, RZ, RZ, R54 ;  /* 0x000000ffff677224 */ /* 0x000fe200078e0036 */
[----:B------:R-:W-:Y:S01]  /*c0b0*/  MOV R102, R55 ;  /* 0x0000003700667202 */ /* 0x000fe20000000f00 */
[----:B------:R-:W-:Y:S01]  /*c0c0*/  IMAD.MOV.U32 R100, RZ, RZ, R26 ;  /* 0x000000ffff647224 */ /* 0x000fe200078e001a */
[----:B------:R-:W-:-:S02]  /*c0d0*/  MOV R101, R53 ;  /* 0x0000003500657202 */ /* 0x000fc40000000f00 */
[----:B------:R-:W-:Y:S01]  /*c0e0*/  HMMA.16816.F32.BF16 R52, R8, R18, R80 ;  /* 0x000000120834723c */ /* 0x000fe20000041850 */
[----:B------:R-:W1:Y:S06]  /*c0f0*/  LDSM.16.MT88.4 R16, [R214+0x9000] ;  /* 0x00900000d610783b */ /* 0x000e6c0000004200 */
[----:B------:R-:W-:Y:S01]  /*c100*/  IMAD.MOV.U32 R82, RZ, RZ, R30 ;  /* 0x000000ffff527224 */ /* 0x000fe200078e001e */
[----:B------:R-:W-:Y:S01]  /*c110*/  MOV R81, R31 ;  /* 0x0000001f00517202 */ /* 0x000fe20000000f00 */
[----:B------:R-:W-:Y:S01]  /*c120*/  IMAD.MOV.U32 R80, RZ, RZ, R36 ;  /* 0x000000ffff507224 */ /* 0x000fe200078e0024 */
[----:B------:R-:W-:Y:S01]  /*c130*/  MOV R83, R27 ;  /* 0x0000001b00537202 */ /* 0x000fe20000000f00 */
[-C--:B-1----:R-:W-:Y:S01]  /*c140*/  HMMA.16816.F32.BF16 R36, R12, R16.reuse, R112 ;  /* 0x000000100c24723c */ /* 0x082fe20000041870 */
[----:B------:R1:W-:Y:S05]  /*c150*/  MUFU.EX2 R114, R0 ;  /* 0x0000000000727308 */ /* 0x0003ea0000000800 */
[C---:B------:R-:W-:Y:S06]  /*c160*/  HMMA.16816.F32.BF16 R32, R8.reuse, R16, R108 ;  /* 0x000000100820723c */ /* 0x040fec000004186c */
[-C--:B------:R-:W-:Y:S06]  /*c170*/  HMMA.16816.F32.BF16 R28, R8, R18.reuse, R84 ;  /* 0x00000012081c723c */ /* 0x080fec0000041854 */
[----:B------:R-:W-:Y:S01]  /*c180*/  HMMA.16816.F32.BF16 R44, R12, R18, R44 ;  /* 0x000000120c2c723c */ /* 0x000fe2000004182c */
[----:B------:R-:W2:Y:S01]  /*c190*/  LDSM.16.MT88.4 R16, [R215+0x9000] ;  /* 0x00900000d710783b */ /* 0x000ea20000004200 */
[----:B-1----:R-:W-:-:S04]  /*c1a0*/  FFMA.FTZ R0, R193, UR25, -R7 ;  /* 0x00000019c1007c23 */ /* 0x002fc80008010807 */
[----:B------:R1:W-:Y:S02]  /*c1b0*/  MUFU.EX2 R113, R0 ;  /* 0x0000000000717308 */ /* 0x0003e40000000800 */
[----:B-1----:R-:W-:-:S06]  /*c1c0*/  FFMA.FTZ R0, R178, UR25, -R7 ;  /* 0x00000019b2007c23 */ /* 0x002fcc0008010807 */
[----:B------:R1:W-:Y:S01]  /*c1d0*/  MUFU.EX2 R112, R0 ;  /* 0x0000000000707308 */ /* 0x0003e20000000800 */
[----:B--2---:R-:W-:Y:S01]  /*c1e0*/  HMMA.16816.F32.BF16 R88, R8, R18, R96 ;  /* 0x000000120858723c */ /* 0x004fe20000041860 */
[----:B-1----:R-:W-:-:S05]  /*c1f0*/  FFMA.FTZ R0, R210, UR25, -R6 ;  /* 0x00000019d2007c23 */ /* 0x002fca0008010806 */
[-C--:B------:R-:W-:Y:S01]  /*c200*/  HMMA.16816.F32.BF16 R92, R8, R16.reuse, R116 ;  /* 0x00000010085c723c */ /* 0x080fe20000041874 */
[----:B------:R1:W2:Y:S05]  /*c210*/  MUFU.EX2 R115, R0 ;  /* 0x0000000000737308 */ /* 0x0002aa0000000800 */
[C---:B------:R-:W-:Y:S06]  /*c220*/  HMMA.16816.F32.BF16 R24, R12.reuse, R16, R120 ;  /* 0x000000100c18723c */ /* 0x040fec0000041878 */
[----:B------:R-:W-:Y:S01]  /*c230*/  HMMA.16816.F32.BF16 R20, R12, R18, R20 ;  /* 0x000000120c14723c */ /* 0x000fe20000041814 */
[----:B------:R-:W3:Y:S01]  /*c240*/  LDSM.16.MT88.4 R16, [R213+0x9800] ;  /* 0x00980000d510783b */ /* 0x000ee20000004200 */
[----:B-1----:R-:W-:-:S04]  /*c250*/  FFMA.FTZ R0, R196, UR25, -R6 ;  /* 0x00000019c4007c23 */ /* 0x002fc80008010806 */
[----:B------:R1:W4:Y:S02]  /*c260*/  MUFU.EX2 R98, R0 ;  /* 0x0000000000627308 */ /* 0x0003240000000800 */
[----:B-1----:R-:W-:Y:S01]  /*c270*/  FFMA.FTZ R0, R182, UR25, -R6 ;  /* 0x00000019b6007c23 */ /* 0x002fe20008010806 */
[----:B--2---:R-:W-:Y:S01]  /*c280*/  IMAD.MOV.U32 R182, RZ, RZ, R115 ;  /* 0x000000ffffb67224 */ /* 0x004fe200078e0073 */
[----:B------:R-:W-:Y:S01]  /*c290*/  MOV R115, R80 ;  /* 0x0000005000737202 */ /* 0x000fe20000000f00 */
[----:B------:R-:W-:Y:S01]  /*c2a0*/  IMAD.MOV.U32 R80, RZ, RZ, R81 ;  /* 0x000000ffff507224 */ /* 0x000fe200078e0051 */
[----:B------:R-:W-:Y:S01]  /*c2b0*/  MOV R81, R82 ;  /* 0x0000005200517202 */ /* 0x000fe20000000f00 */
[----:B------:R-:W-:Y:S01]  /*c2c0*/  IMAD.MOV.U32 R82, RZ, RZ, R83 ;  /* 0x000000ffff527224 */ /* 0x000fe200078e0053 */
[----:B------:R-:W-:Y:S01]  /*c2d0*/  MOV R83, R100 ;  /* 0x0000006400537202 */ /* 0x000fe20000000f00 */
[----:B------:R-:W-:Y:S01]  /*c2e0*/  IMAD.MOV.U32 R100, RZ, RZ, R101 ;  /* 0x000000ffff647224 */ /* 0x000fe200078e0065 */
[----:B------:R-:W-:Y:S01]  /*c2f0*/  MOV R101, R102 ;  /* 0x0000006600657202 */ /* 0x000fe20000000f00 */
[----:B------:R1:W2:Y:S01]  /*c300*/  MUFU.EX2 R8, R0 ;  /* 0x0000000000087308 */ /* 0x0002a20000000800 */
[----:B------:R-:W-:Y:S01]  /*c310*/  IMAD.MOV.U32 R102, RZ, RZ, R103 ;  /* 0x000000ffff667224 */ /* 0x000fe200078e0067 */
[----:B------:R-:W-:Y:S01]  /*c320*/  MOV R103, R104 ;  /* 0x0000006800677202 */ /* 0x000fe20000000f00 */
[----:B------:R-:W-:Y:S01]  /*c330*/  IMAD.MOV.U32 R104, RZ, RZ, R106 ;  /* 0x000000ffff687224 */ /* 0x000fe200078e006a */
[----:B------:R-:W-:-:S02]  /*c340*/  MOV R106, R199 ;  /* 0x000000c7006a7202 */ /* 0x000fc40000000f00 */
[----:B----4-:R-:W-:Y:S01]  /*c350*/  F2FP.BF16.F32.PACK_AB R13, R98, R182 ;  /* 0x000000b6620d723e */ /* 0x010fe200000010ff */
[----:B-1----:R-:W-:Y:S01]  /*c360*/  FFMA.FTZ R0, R140, UR25, -R6 ;  /* 0x000000198c007c23 */ /* 0x002fe20008010806 */
[----:B------:R-:W-:Y:S02]  /*c370*/  MOV R140, R114 ;  /* 0x00000072008c7202 */ /* 0x000fe40000000f00 */
[----:B------:R-:W-:Y:S01]  /*c380*/  MOV R114, R115 ;  /* 0x0000007300727202 */ /* 0x000fe20000000f00 */
        /* <DEDUP_REMOVED lines=12> */
[----:B------:R-:W-:Y:S01]  /*c450*/  F2FP.BF16.F32.PACK_AB R12, R140, R203 ;  /* 0x000000cb8c0c723e */ /* 0x000fe200000010ff */
[----:B------:R-:W-:Y:S01]  /*c460*/  IMAD.MOV.U32 R121, RZ, RZ, R81 ;  /* 0x000000ffff797224 */ /* 0x000fe200078e0051 */
[----:B------:R-:W-:Y:S01]  /*c470*/  MOV R122, R80 ;  /* 0x00000050007a7202 */ /* 0x000fe20000000f00 */
[----:B------:R-:W-:Y:S01]  /*c480*/  IMAD.MOV.U32 R99, RZ, RZ, R83 ;  /* 0x000000ffff637224 */ /* 0x000fe200078e0053 */
[----:B------:R-:W-:Y:S01]  /*c490*/  MOV R120, R82 ;  /* 0x0000005200787202 */ /* 0x000fe20000000f00 */
[----:B-1----:R-:W-:Y:S01]  /*c4a0*/  FFMA.FTZ R0, R231, UR25, -R5 ;  /* 0x00000019e7007c23 */ /* 0x002fe20008010805 */
[----:B------:R-:W-:Y:S01]  /*c4b0*/  IMAD.MOV.U32 R210, RZ, RZ, R101 ;  /* 0x000000ffffd27224 */ /* 0x000fe200078e0065 */
[----:B------:R-:W-:Y:S01]  /*c4c0*/  MOV R205, R102 ;  /* 0x0000006600cd7202 */ /* 0x000fe20000000f00 */
[----:B------:R-:W-:Y:S01]  /*c4d0*/  IMAD.MOV.U32 R231, RZ, RZ, R103 ;  /* 0x000000ffffe77224 */ /* 0x000fe200078e0067 */
[----:B------:R1:W-:Y:S02]  /*c4e0*/  MUFU.EX2 R178, R0 ;  /* 0x0000000000b27308 */ /* 0x0003e40000000800 */
[----:B-1----:R-:W-:Y:S01]  /*c4f0*/  FFMA.FTZ R0, R197, UR25, -R5 ;  /* 0x00000019c5007c23 */ /* 0x002fe20008010805 */
[----:B------:R-:W-:-:S05]  /*c500*/  IMAD.MOV.U32 R197, RZ, RZ, R112 ;  /* 0x000000ffffc57224 */ /* 0x000fca00078e0070 */
[----:B------:R1:W4:Y:S02]  /*c510*/  MUFU.EX2 R97, R0 ;  /* 0x0000000000617308 */ /* 0x0003240000000800 */
[----:B-1----:R-:W-:Y:S01]  /*c520*/  FFMA.FTZ R0, R188, UR25, -R5 ;  /* 0x00000019bc007c23 */ /* 0x002fe20008010805 */
[----:B--2---:R-:W-:Y:S01]  /*c530*/  IMAD.MOV.U32 R188, RZ, RZ, R8 ;  /* 0x000000ffffbc7224 */ /* 0x004fe200078e0008 */
[----:B----4-:R-:W-:-:S04]  /*c540*/  F2FP.BF16.F32.PACK_AB R8, R97, R178 ;  /* 0x000000b26108723e */ /* 0x010fc800000010ff */
[----:B------:R1:W-:Y:S01]  /*c550*/  MUFU.EX2 R193, R0 ;  /* 0x0000000000c17308 */ /* 0x0003e20000000800 */
[----:B------:R-:W-:Y:S01]  /*c560*/  F2FP.BF16.F32.PACK_AB R15, R199, R188 ;  /* 0x000000bcc70f723e */ /* 0x000fe200000010ff */
        /* <DEDUP_REMOVED lines=10> */
[----:B------:R-:W-:Y:S01]  /*c610*/  IMAD.MOV.U32 R191, RZ, RZ, R113 ;  /* 0x000000ffffbf7224 */ /* 0x000fe200078e0071 */
[----:B--2---:R-:W-:-:S04]  /*c620*/  F2FP.BF16.F32.PACK_AB R9, R245, R175 ;  /* 0x000000aff509723e */ /* 0x004fc800000010ff */
[----:B------:R1:W-:Y:S01]  /*c630*/  MUFU.EX2 R139, R0 ;  /* 0x00000000008b7308 */ /* 0x0003e20000000800 */
[----:B------:R-:W-:-:S07]  /*c640*/  F2FP.BF16.F32.PACK_AB R14, R197, R191 ;  /* 0x000000bfc50e723e */ /* 0x000fce00000010ff */
[----:B---3--:R-:W-:Y:S07]  /*c650*/  HMMA.16816.F32.BF16 R116, R12, R16, R72 ;  /* 0x000000100c74723c */ /* 0x008fee0000041848 */
[----:B------:R-:W-:Y:S01]  /*c660*/  MOV R74, R106 ;  /* 0x0000006a004a7202 */ /* 0x000fe20000000f00 */
[----:B-1----:R-:W-:Y:S01]  /*c670*/  FFMA.FTZ R0, R173, UR25, -R3 ;  /* 0x00000019ad007c23 */ /* 0x002fe20008010803 */
[----:B------:R-:W-:Y:S01]  /*c680*/  MOV R173, R104 ;  /* 0x0000006800ad7202 */ /* 0x000fe20000000f00 */
[----:B------:R-:W-:-:S02]  /*c690*/  IMAD.MOV.U32 R75, RZ, RZ, R107 ;  /* 0x000000ffff4b7224 */ /* 0x000fc400078e006b */
[----:B------:R-:W1:Y:S02]  /*c6a0*/  MUFU.EX2 R96, R0 ;  /* 0x0000000000607308 */ /* 0x000e640000000800 */
[----:B-1----:R-:W-:Y:S01]  /*c6b0*/  F2FP.BF16.F32.PACK_AB R11, R96, R139 ;  /* 0x0000008b600b723e */ /* 0x002fe200000010ff */
[----:B------:R-:W-:Y:S02]  /*c6c0*/  IMAD.MOV.U32 R0, RZ, RZ, R105 ;  /* 0x000000ffff007224 */ /* 0x000fe400078e0069 */
[----:B------:R-:W-:Y:S06]  /*c6d0*/  HMMA.16816.F32.BF16 R104, R12, R18, R40 ;  /* 0x000000120c68723c */ /* 0x000fec0000041828 */
[C---:B------:R-:W-:Y:S06]  /*c6e0*/  HMMA.16816.F32.BF16 R112, R8.reuse, R16, R76 ;  /* 0x000000100870723c */ /* 0x040fec000004184c */
[----:B------:R-:W-:Y:S01]  /*c6f0*/  HMMA.16816.F32.BF16 R108, R8, R18, R64 ;  /* 0x00000012086c723c */ /* 0x000fe20000041840 */
[----:B------:R-:W1:Y:S06]  /*c700*/  LDSM.16.MT88.4 R16, [R216+0x9800] ;  /* 0x00980000d810783b */ /* 0x000e6c0000004200 */
[----:B------:R-:W-:Y:S01]  /*c710*/  MOV R65, R121 ;  /* 0x0000007900417202 */ /* 0x000fe20000000f00 */
[----:B------:R-:W-:-:S02]  /*c720*/  IMAD.MOV.U32 R66, RZ, RZ, R122 ;  /* 0x000000ffff427224 */ /* 0x000fc400078e007a */
[----:B------:R-:W-:Y:S02]  /*c730*/  IMAD.MOV.U32 R67, RZ, RZ, R252 ;  /* 0x000000ffff437224 */ /* 0x000fe400078e00fc */
[----:B------:R-:W-:Y:S02]  /*c740*/  IMAD.MOV.U32 R64, RZ, RZ, R139 ;  /* 0x000000ffff407224 */ /* 0x000fe400078e008b */
[----:B------:R-:W-:Y:S01]  /*c750*/  FFMA.FTZ R139, R128, UR25, -R7 ;  /* 0x00000019808b7c23 */ /* 0x000fe20008010807 */
[-C--:B-1----:R-:W-:Y:S06]  /*c760*/  HMMA.16816.F32.BF16 R100, R12, R16.reuse, R60 ;  /* 0x000000100c64723c */ /* 0x082fec000004183c */
[----:B------:R-:W-:Y:S01]  /*c770*/  HMMA.16816.F32.BF16 R84, R8, R16, R56 ;  /* 0x000000100854723c */ /* 0x000fe20000041838 */
[----:B------:R-:W-:Y:S01]  /*c780*/  IMAD.MOV.U32 R62, RZ, RZ, R98 ;  /* 0x000000ffff3e7224 */ /* 0x000fe200078e0062 */
[----:B------:R-:W-:Y:S01]  /*c790*/  MOV R63, R140 ;  /* 0x0000008c003f7202 */ /* 0x000fe20000000f00 */
[----:B------:R-:W-:-:S02]  /*c7a0*/  IMAD.MOV.U32 R61, RZ, RZ, R97 ;  /* 0x000000ffff3d7224 */ /* 0x000fc400078e0061 */
[----:B------:R-:W-:Y:S01]  /*c7b0*/  FFMA.FTZ R140, R132, UR25, -R7 ;  /* 0x00000019848c7c23 */ /* 0x000fe20008010807 */
[----:B------:R-:W-:Y:S01]  /*c7c0*/  IMAD.MOV.U32 R60, RZ, RZ, R96 ;  /* 0x000000ffff3c7224 */ /* 0x000fe200078e0060 */
[----:B------:R-:W-:Y:S01]  /*c7d0*/  HMMA.16816.F32.BF16 R80, R8, R18, R52 ;  /* 0x000000120850723c */ /* 0x000fe20000041834 */
[----:B------:R-:W-:-:S05]  /*c7e0*/  FFMA.FTZ R132, R174, UR25, -R6 ;  /* 0x00000019ae847c23 */ /* 0x000fca0008010806 */
[----:B------:R-:W-:Y:S01]  /*c7f0*/  HMMA.16816.F32.BF16 R76, R12, R18, R48 ;  /* 0x000000120c4c723c */ /* 0x000fe20000041830 */
[----:B------:R-:W1:Y:S01]  /*c800*/  LDSM.16.MT88.4 R16, [R214+0x9800] ;  /* 0x00980000d610783b */ /* 0x000e620000004200 */
[----:B------:R-:W-:Y:S01]  /*c810*/  MOV R52, R200 ;  /* 0x000000c800347202 */ /* 0x000fe20000000f00 */
[----:B------:R-:W-:Y:S01]  /*c820*/  IMAD.MOV.U32 R54, RZ, RZ, R75 ;  /* 0x000000ffff367224 */ /* 0x000fe200078e004b */
[----:B------:R-:W-:Y:S02]  /*c830*/  MOV R200, R123 ;  /* 0x0000007b00c87202 */ /* 0x000fe40000000f00 */
[----:B------:R-:W-:Y:S01]  /*c840*/  MOV R53, R0 ;  /* 0x0000000000357202 */ /* 0x000fe20000000f00 */
[----:B------:R-:W-:Y:S01]  /*c850*/  FFMA.FTZ R0, R208, UR25, -R7 ;  /* 0x00000019d0007c23 */ /* 0x000fe20008010807 */
[----:B------:R-:W-:Y:S01]  /*c860*/  MOV R51, R120 ;  /* 0x0000007800337202 */ /* 0x000fe20000000f00 */
[----:B------:R-:W-:Y:S01]  /*c870*/  IMAD.MOV.U32 R50, RZ, RZ, R173 ;  /* 0x000000ffff327224 */ /* 0x000fe200078e00ad */
[----:B------:R-:W-:-:S02]  /*c880*/  MOV R49, R99 ;  /* 0x0000006300317202 */ /* 0x000fc40000000f00 */
[----:B------:R-:W-:Y:S02]  /*c890*/  MOV R55, R74 ;  /* 0x0000004a00377202 */ /* 0x000fe40000000f00 */
[----:B------:R-:W-:Y:S01]  /*c8a0*/  MOV R173, R144 ;  /* 0x0000009000ad7202 */ /* 0x000fe20000000f00 */
[----:B------:R-:W-:Y:S01]  /*c8b0*/  FFMA.FTZ R144, R126, UR25, -R7 ;  /* 0x000000197e907c23 */ /* 0x000fe20008010807 */
[-C--:B-1----:R-:W-:Y:S06]  /*c8c0*/  HMMA.16816.F32.BF16 R120, R12, R16.reuse, R36 ;  /* 0x000000100c78723c */ /* 0x082fec0000041824 */
[C---:B------:R-:W-:Y:S06]  /*c8d0*/  HMMA.16816.F32.BF16 R40, R8.reuse, R16, R32 ;  /* 0x000000100828723c */ /* 0x040fec0000041820 */
[-C--:B------:R-:W-:Y:S06]  /*c8e0*/  HMMA.16816.F32.BF16 R36, R8, R18.reuse, R28 ;  /* 0x000000120824723c */ /* 0x080fec000004181c */
[C---:B------:R-:W-:Y:S01]  /*c8f0*/  HMMA.16816.F32.BF16 R96, R12.reuse, R18, R44 ;  /* 0x000000120c60723c */ /* 0x040fe2000004182c */
[----:B------:R-:W1:Y:S06]  /*c900*/  LDSM.16.MT88.4 R16, [R215+0x9800] ;  /* 0x00980000d710783b */ /* 0x000e6c0000004200 */
        /* <DEDUP_REMOVED lines=8> */
[----:B------:R-:W-:Y:S01]  /*c990*/  FFMA.FTZ R156, R127, UR25, -R6 ;  /* 0x000000197f9c7c23 */ /* 0x000fe20008010806 */
[--C-:B------:R-:W-:Y:S01]  /*c9a0*/  FFMA.FTZ R149, R129, UR25, -R5.reuse ;  /* 0x0000001981957c23 */ /* 0x100fe20008010805 */
[----:B-1----:R-:W-:Y:S01]  /*c9b0*/  HMMA.16816.F32.BF16 R72, R12, R16, R24 ;  /* 0x000000100c48723c */ /* 0x002fe20000041818 */
[----:B------:R1:W2:Y:S05]  /*c9c0*/  MUFU.EX2 R26, R0 ;  /* 0x00000000001a7308 */ /* 0x0002aa0000000800 */
[----:B------:R-:W-:Y:S01]  /*c9d0*/  HMMA.16816.F32.BF16 R28, R8, R18, R88 ;  /* 0x00000012081c723c */ /* 0x000fe20000041858 */
[----:B------:R-:W-:-:S05]  /*c9e0*/  FFMA.FTZ R25, R177, UR25, -R5 ;  /* 0x00000019b1197c23 */ /* 0x000fca0008010805 */
[----:B------:R-:W-:Y:S01]  /*c9f0*/  HMMA.16816.F32.BF16 R32, R8, R16, R92 ;  /* 0x000000100820723c */ /* 0x000fe2000004185c */
[----:B-1----:R-:W-:-:S06]  /*ca00*/  FFMA.FTZ R0, R204, UR25, -R7 ;  /* 0x00000019cc007c23 */ /* 0x002fcc0008010807 */
[----:B------:R-:W-:Y:S01]  /*ca10*/  MOV R95, R44 ;  /* 0x0000002c005f7202 */ /* 0x000fe20000000f00 */
[----:B------:R-:W-:Y:S01]  /*ca20*/  HMMA.16816.F32.BF16 R56, R12, R18, R20 ;  /* 0x000000120c38723c */ /* 0x000fe20000041814 */
[----:B------:R-:W-:Y:S01]  /*ca30*/  MOV R44, R51 ;  /* 0x00000033002c7202 */ /* 0x000fe20000000f00 */
[----:B------:R1:W3:Y:S01]  /*ca40*/  MUFU.EX2 R48, R0 ;  /* 0x0000000000307308 */ /* 0x0002e20000000800 */
[----:B------:R-:W-:Y:S01]  /*ca50*/  MOV R51, R65 ;  /* 0x0000004100337202 */ /* 0x000fe20000000f00 */
[----:B------:R-:W-:Y:S01]  /*ca60*/  IMAD.MOV.U32 R93, RZ, RZ, R249 ;  /* 0x000000ffff5d7224 */ /* 0x000fe200078e00f9 */
[----:B------:R-:W-:Y:S01]  /*ca70*/  MOV R65, R250 ;  /* 0x000000fa00417202 */ /* 0x000fe20000000f00 */
[----:B------:R-:W4:Y:S01]  /*ca80*/  LDSM.16.MT88.4 R12, [R213+0xa000] ;  /* 0x00a00000d50c783b */ /* 0x000f220000004200 */
[----:B------:R-:W-:Y:S01]  /*ca90*/  FFMA.FTZ R23, R163, UR25, -R5 ;  /* 0x00000019a3177c23 */ /* 0x000fe20008010805 */
[----:B--2---:R-:W-:Y:S01]  /*caa0*/  IMAD.MOV.U32 R163, RZ, RZ, R26 ;  /* 0x000000ffffa37224 */ /* 0x004fe200078e001a */
[----:B------:R-:W-:Y:S01]  /*cab0*/  MOV R26, R51 ;  /* 0x00000033001a7202 */ /* 0x000fe20000000f00 */
[--C-:B------:R-:W-:Y:S01]  /*cac0*/  FFMA.FTZ R21, R184, UR25, -R3.reuse ;  /* 0x00000019b8157c23 */ /* 0x100fe20008010803 */
[----:B------:R-:W-:Y:S01]  /*cad0*/  MOV R51, R203 ;  /* 0x000000cb00337202 */ /* 0x000fe20000000f00 */
[--C-:B------:R-:W-:Y:S01]  /*cae0*/  FFMA.FTZ R20, R176, UR25, -R3.reuse ;  /* 0x00000019b0147c23 */ /* 0x100fe20008010803 */
[----:B------:R-:W-:Y:S01]  /*caf0*/  MOV R203, R2 ;  /* 0x0000000200cb7202 */ /* 0x000fe20000000f00 */
[----:B------:R-:W-:Y:S01]  /*cb00*/  FFMA.FTZ R2, R209, UR25, -R3 ;  /* 0x00000019d1027c23 */ /* 0x000fe20008010803 */
[----:B------:R-:W-:Y:S01]  /*cb10*/  MOV R94, R248 ;  /* 0x000000f8005e7202 */ /* 0x000fe20000000f00 */
[----:B------:R-:W-:Y:S01]  /*cb20*/  FFMA.FTZ R22, R152, UR25, -R5 ;  /* 0x0000001998167c23 */ /* 0x000fe20008010805 */
[----:B------:R-:W-:Y:S01]  /*cb30*/  FFMA.FTZ R152, R131, UR25, -R3 ;  /* 0x0000001983987c23 */ /* 0x000fe20008010803 */
[----:B------:R2:W-:Y:S01]  /*cb40*/  MUFU.EX2 R248, R2 ;  /* 0x0000000200f87308 */ /* 0x0005e20000000800 */
[----:B-1----:R-:W-:Y:S01]  /*cb50*/  FFMA.FTZ R0, R187, UR25, -R7 ;  /* 0x00000019bb007c23 */ /* 0x002fe20008010807 */
[----:B---3--:R-:W-:Y:S01]  /*cb60*/  IMAD.MOV.U32 R174, RZ, RZ, R48 ;  /* 0x000000ffffae7224 */ /* 0x008fe200078e0030 */
[----:B------:R-:W-:Y:S01]  /*cb70*/  MOV R48, R54 ;  /* 0x0000003600307202 */ /* 0x000fe20000000f00 */
[--C-:B------:R-:W-:Y:S01]  /*cb80*/  FFMA.FTZ R54, R154, UR25, -R6.reuse ;  /* 0x000000199a367c23 */ /* 0x100fe20008010806 */
[----:B------:R-:W-:Y:S01]  /*cb90*/  FFMA.FTZ R154, R141, UR25, -R6 ;  /* 0x000000198d9a7c23 */ /* 0x000fe20008010806 */
[----:B------:R-:W-:Y:S01]  /*cba0*/  FFMA.FTZ R141, R150, UR25, -R5 ;  /* 0x00000019968d7c23 */ /* 0x000fe20008010805 */
[----:B------:R-:W-:Y:S01]  /*cbb0*/  FFMA.FTZ R150, R161, UR25, -R3 ;  /* 0x00000019a1967c23 */ /* 0x000fe20008010803 */
[----:B------:R1:W-:Y:S01]  /*cbc0*/  MUFU.EX2 R90, R0 ;  /* 0x00000000005a7308 */ /* 0x0003e20000000800 */
[----:B------:R-:W-:Y:S01]  /*cbd0*/  F2FP.BF16.F32.PACK_AB R8, R174, R163 ;  /* 0x000000a3ae08723e */ /* 0x000fe200000010ff */
[----:B------:R-:W-:Y:S01]  /*cbe0*/  IMAD.MOV.U32 R209, RZ, RZ, R65 ;  /* 0x000000ffffd17224 */ /* 0x000fe200078e0041 */
[----:B------:R-:W-:-:S05]  /*cbf0*/  MOV R161, R67 ;  /* 0x0000004300a17202 */ /* 0x000fca0000000f00 */
[----:B------:R-:W-:Y:S01]  /*cc00*/  MUFU.EX2 R204, R21 ;  /* 0x0000001500cc7308 */ /* 0x000fe20000000800 */
[----:B--2---:R-:W-:Y:S01]  /*cc10*/  FFMA.FTZ R2, R170, UR25, -R3 ;  /* 0x00000019aa027c23 */ /* 0x004fe20008010803 */
[----:B-1----:R-:W-:Y:S01]  /*cc20*/  FFMA.FTZ R0, R180, UR25, -R7 ;  /* 0x00000019b4007c23 */ /* 0x002fe20008010807 */
[----:B------:R-:W-:-:S05]  /*cc30*/  IMAD.MOV.U32 R180, RZ, RZ, R51 ;  /* 0x000000ffffb47224 */ /* 0x000fca00078e0033 */
[----:B------:R1:W2:Y:S02]  /*cc40*/  MUFU.EX2 R92, R0 ;  /* 0x00000000005c7308 */ /* 0x0002a40000000800 */
[----:B-1----:R-:W-:Y:S01]  /*cc50*/  FFMA.FTZ R0, R206, UR25, -R6 ;  /* 0x00000019ce007c23 */ /* 0x002fe20008010806 */
[----:B--2---:R-:W-:Y:S01]  /*cc60*/  IMAD.MOV.U32 R170, RZ, RZ, R92 ;  /* 0x000000ffffaa7224 */ /* 0x004fe200078e005c */
[----:B------:R-:W-:-:S04]  /*cc70*/  MOV R92, R93 ;  /* 0x0000005d005c7202 */ /* 0x000fc80000000f00 */
[----:B------:R-:W-:Y:S01]  /*cc80*/  MUFU.EX2 R206, R25 ;  /* 0x0000001900ce7308 */ /* 0x000fe20000000800 */
[----:B------:R-:W-:-:S07]  /*cc90*/  MOV R93, R94 ;  /* 0x0000005e005d7202 */ /* 0x000fce0000000f00 */
[----:B------:R1:W2:Y:S02]  /*cca0*/  MUFU.EX2 R16, R0 ;  /* 0x0000000000107308 */ /* 0x0002a40000000800 */
[----:B-1----:R-:W-:Y:S01]  /*ccb0*/  FFMA.FTZ R0, R194, UR25, -R6 ;  /* 0x00000019c2007c23 */ /* 0x002fe20008010806 */
[----:B--2---:R-:W-:-:S05]  /*ccc0*/  MOV R176, R16 ;  /* 0x0000001000b07202 */ /* 0x004fca0000000f00 */
[----:B------:R1:W-:Y:S02]  /*ccd0*/  MUFU.EX2 R27, R0 ;  /* 0x00000000001b7308 */ /* 0x0003e40000000800 */
[----:B-1----:R-:W-:Y:S01]  /*cce0*/  FFMA.FTZ R0, R183, UR25, -R6 ;  /* 0x00000019b7007c23 */ /* 0x002fe20008010806 */
[----:B------:R-:W-:-:S05]  /*ccf0*/  MOV R183, R61 ;  /* 0x0000003d00b77202 */ /* 0x000fca0000000f00 */
[----:B------:R1:W2:Y:S02]  /*cd00*/  MUFU.EX2 R91, R0 ;  /* 0x00000000005b7308 */ /* 0x0002a40000000800 */
[--C-:B-1----:R-:W-:Y:S01]  /*cd10*/  FFMA.FTZ R0, R172, UR25, -R6.reuse ;  /* 0x00000019ac007c23 */ /* 0x102fe20008010806 */
[----:B--2---:R-:W-:Y:S01]  /*cd20*/  MOV R184, R91 ;  /* 0x0000005b00b87202 */ /* 0x004fe20000000f00 */
[----:B------:R-:W-:-:S04]  /*cd30*/  FFMA.FTZ R172, R125, UR25, -R6 ;  /* 0x000000197dac7c23 */ /* 0x000fc80008010806 */
[----:B------:R1:W-:Y:S02]  /*cd40*/  MUFU.EX2 R17, R0 ;  /* 0x0000000000117308 */ /* 0x0003e40000000800 */
[----:B-1----:R-:W-:-:S06]  /*cd50*/  FFMA.FTZ R0, R211, UR25, -R5 ;  /* 0x00000019d3007c23 */ /* 0x002fcc0008010805 */
[----:B------:R-:W-:Y:S08]  /*cd60*/  MUFU.EX2 R211, R22 ;  /* 0x0000001600d37308 */ /* 0x000ff00000000800 */
[----:B------:R1:W2:Y:S02]  /*cd70*/  MUFU.EX2 R24, R0 ;  /* 0x0000000000187308 */ /* 0x0002a40000000800 */
[--C-:B-1----:R-:W-:Y:S01]  /*cd80*/  FFMA.FTZ R0, R201, UR25, -R5.reuse ;  /* 0x00000019c9007c23 */ /* 0x102fe20008010805 */
[----:B--2---:R-:W-:Y:S01]  /*cd90*/  MOV R177, R24 ;  /* 0x0000001800b17202 */ /* 0x004fe20000000f00 */
[----:B------:R-:W-:Y:S01]  /*cda0*/  FFMA.FTZ R24, R171, UR25, -R5 ;  /* 0x00000019ab187c23 */ /* 0x000fe20008010805 */
[----:B------:R-:W-:-:S03]  /*cdb0*/  IMAD.MOV.U32 R201, RZ, RZ, R62 ;  /* 0x000000ffffc97224 */ /* 0x000fc600078e003e */
[----:B------:R1:W-:Y:S01]  /*cdc0*/  MUFU.EX2 R252, R0 ;  /* 0x0000000000fc7308 */ /* 0x0003e20000000800 */
[----:B------:R-:W-:-:S07]  /*cdd0*/  MOV R171, R64 ;  /* 0x0000004000ab7202 */ /* 0x000fce0000000f00 */
[----:B------:R-:W-:Y:S01]  /*cde0*/  MUFU.EX2 R208, R24 ;  /* 0x0000001800d07308 */ /* 0x000fe20000000800 */
[----:B-1----:R-:W-:Y:S01]  /*cdf0*/  FFMA.FTZ R0, R186, UR25, -R5 ;  /* 0x00000019ba007c23 */ /* 0x002fe20008010805 */
[----:B------:R-:W-:-:S06]  /*ce00*/  MOV R186, R63 ;  /* 0x0000003f00ba7202 */ /* 0x000fcc0000000f00 */
[----:B------:R1:W-:Y:S02]  /*ce10*/  MUFU.EX2 R251, R0 ;  /* 0x0000000000fb7308 */ /* 0x0003e40000000800 */
[----:B-1----:R-:W-:Y:S01]  /*ce20*/  FFMA.FTZ R0, R179, UR25, -R5 ;  /* 0x00000019b3007c23 */ /* 0x002fe20008010805 */
[----:B------:R-:W-:Y:S02]  /*ce30*/  IMAD.MOV.U32 R179, RZ, RZ, R27 ;  /* 0x000000ffffb37224 */ /* 0x000fe400078e001b */
[----:B------:R-:W-:-:S03]  /*ce40*/  IMAD.MOV.U32 R27, RZ, RZ, R60 ;  /* 0x000000ffff1b7224 */ /* 0x000fc600078e003c */
[----:B------:R1:W2:Y:S01]  /*ce50*/  MUFU.EX2 R250, R0 ;  /* 0x0000000000fa7308 */ /* 0x0002a20000000800 */
[----:B------:R-:W-:Y:S01]  /*ce60*/  MOV R60, R66 ;  /* 0x00000042003c7202 */ /* 0x000fe20000000f00 */
[----:B------:R-:W-:Y:S02]  /*ce70*/  IMAD.MOV.U32 R66, RZ, RZ, R173 ;  /* 0x000000ffff427224 */ /* 0x000fe400078e00ad */
[----:B------:R-:W-:Y:S01]  /*ce80*/  FFMA.FTZ R173, R124, UR25, -R6 ;  /* 0x000000197cad7c23 */ /* 0x000fe20008010806 */
[----:B------:R-:W-:Y:S01]  /*ce90*/  F2FP.BF16.F32.PACK_AB R9, R179, R176 ;  /* 0x000000b0b309723e */ /* 0x000fe200000010ff */
[----:B-1----:R-:W-:Y:S01]  /*cea0*/  FFMA.FTZ R0, R95, UR25, -R3 ;  /* 0x000000195f007c23 */ /* 0x002fe20008010803 */
[----:B------:R-:W-:Y:S01]  /*ceb0*/  MOV R95, R27 ;  /* 0x0000001b005f7202 */ /* 0x000fe20000000f00 */
[----:B------:R-:W-:Y:S01]  /*cec0*/  IMAD.MOV.U32 R27, RZ, RZ, R60 ;  /* 0x000000ffff1b7224 */ /* 0x000fe200078e003c */
[----:B------:R-:W-:Y:S01]  /*ced0*/  MOV R60, R245 ;  /* 0x000000f5003c7202 */ /* 0x000fe20000000f00 */
[----:B------:R1:W3:Y:S01]  /*cee0*/  MUFU.EX2 R249, R0 ;  /* 0x0000000000f97308 */ /* 0x0002e20000000800 */
[----:B--2---:R-:W-:Y:S01]  /*cef0*/  F2FP.BF16.F32.PACK_AB R6, R250, R251 ;  /* 0x000000fbfa06723e */ /* 0x004fe200000010ff */
[----:B------:R-:W-:Y:S01]  /*cf00*/  IMAD.MOV.U32 R94, RZ, RZ, R95 ;  /* 0x000000ffff5e7224 */ /* 0x000fe200078e005f */
        /* <DEDUP_REMOVED lines=9> */
[----:B------:R-:W-:Y:S01]  /*cfa0*/  IMAD.MOV.U32 R162, RZ, RZ, R17 ;  /* 0x000000ffffa27224 */ /* 0x000fe200078e0011 */
[----:B------:R-:W-:Y:S01]  /*cfb0*/  MOV R17, R93 ;  /* 0x0000005d00117202 */ /* 0x000fe20000000f00 */
[----:B-1----:R-:W-:Y:S01]  /*cfc0*/  FFMA.FTZ R0, R202, UR25, -R3 ;  /* 0x00000019ca007c23 */ /* 0x002fe20008010803 */
        /* <DEDUP_REMOVED lines=12> */
[----:B------:R-:W-:Y:S01]  /*d090*/  IMAD.MOV.U32 R88, RZ, RZ, R48 ;  /* 0x000000ffff587224 */ /* 0x000fe200078e0030 */
[----:B------:R-:W-:Y:S02]  /*d0a0*/  F2FP.BF16.F32.PACK_AB R11, R162, R184 ;  /* 0x000000b8a20b723e */ /* 0x000fe400000010ff */
[----:B---3--:R-:W-:Y:S02]  /*d0b0*/  F2FP.BF16.F32.PACK_AB R5, R248, R249 ;  /* 0x000000f9f805723e */ /* 0x008fe400000010ff */
[----:B------:R-:W-:Y:S01]  /*d0c0*/  MOV R194, R60 ;  /* 0x0000003c00c27202 */ /* 0x000fe20000000f00 */
[----:B-1----:R-:W-:Y:S01]  /*d0d0*/  FFMA.FTZ R0, R185, UR25, -R3 ;  /* 0x00000019b9007c23 */ /* 0x002fe20008010803 */
[----:B------:R-:W-:Y:S01]  /*d0e0*/  IMAD.MOV.U32 R185, RZ, RZ, R90 ;  /* 0x000000ffffb97224 */ /* 0x000fe200078e005a */
[----:B------:R-:W-:Y:S01]  /*d0f0*/  MOV R202, R66 ;  /* 0x0000004200ca7202 */ /* 0x000fe20000000f00 */
[----:B------:R-:W-:Y:S01]  /*d100*/  IMAD.MOV.U32 R3, RZ, RZ, R4 ;  /* 0x000000ffff037224 */ /* 0x000fe200078e0004 */
[----:B------:R-:W1:Y:S01]  /*d110*/  MUFU.EX2 R231, R0 ;  /* 0x0000000000e77308 */ /* 0x000e620000000800 */
[----:B------:R-:W-:-:S02]  /*d120*/  F2FP.BF16.F32.PACK_AB R4, R252, R177 ;  /* 0x000000b1fc04723e */ /* 0x000fc400000010ff */
[----:B------:R-:W-:Y:S02]  /*d130*/  F2FP.BF16.F32.PACK_AB R10, R170, R185 ;  /* 0x000000b9aa0a723e */ /* 0x000fe400000010ff */
[----:B------:R-:W-:Y:S02]  /*d140*/  MOV R89, R95 ;  /* 0x0000005f00597202 */ /* 0x000fe40000000f00 */
[----:B------:R-:W-:Y:S02]  /*d150*/  MOV R95, R49 ;  /* 0x00000031005f7202 */ /* 0x000fe40000000f00 */
[----:B------:R-:W-:Y:S01]  /*d160*/  MOV R187, R50 ;  /* 0x0000003200bb7202 */ /* 0x000fe20000000f00 */
[----:B----4-:R-:W-:Y:S01]  /*d170*/  HMMA.16816.F32.BF16 R128, R8, R12, R116 ;  /* 0x0000000c0880723c */ /* 0x010fe20000041874 */
[----:B------:R-:W-:-:S05]  /*d180*/  MOV R90, R94 ;  /* 0x0000005e005a7202 */ /* 0x000fca0000000f00 */
[----:B------:R-:W-:Y:S01]  /*d190*/  HMMA.16816.F32.BF16 R124, R8, R14, R104 ;  /* 0x0000000e087c723c */ /* 0x000fe20000041868 */
[----:B-1----:R-:W-:Y:S01]  /*d1a0*/  F2FP.BF16.F32.PACK_AB R7, R231, R245 ;  /* 0x000000f5e707723e */ /* 0x002fe200000010ff */
[----:B------:R-:W-:Y:S02]  /*d1b0*/  FADD.FTZ R0, R92, R17 ;  /* 0x000000115c007221 */ /* 0x000fe40000010000 */
[----:B------:R-:W1:Y:S01]  /*d1c0*/  LDSM.16.MT88.4 R16, [R214+0xa000] ;  /* 0x00a00000d610783b */ /* 0x000e620000004200 */
[----:B------:R-:W-:Y:S08]  /*d1d0*/  MUFU.EX2 R135, R135 ;  /* 0x0000008700877308 */ /* 0x000ff00000000800 */
[----:B------:R-:W-:Y:S01]  /*d1e0*/  MUFU.EX2 R132, R132 ;  /* 0x0000008400847308 */ /* 0x000fe20000000800 */
[----:B------:R-:W-:Y:S01]  /*d1f0*/  HMMA.16816.F32.BF16 R64, R4, R12, R112 ;  /* 0x0000000c0440723c */ /* 0x000fe20000041870 */
[----:B------:R-:W-:Y:S01]  /*d200*/  MOV R22, R199 ;  /* 0x000000c700167202 */ /* 0x000fe20000000f00 */
[----:B------:R-:W-:-:S02]  /*d210*/  IMAD.MOV.U32 R21, RZ, RZ, R196 ;  /* 0x000000ffff157224 */ /* 0x000fc400078e00c4 */
[----:B------:R-:W-:Y:S02]  /*d220*/  FADD.FTZ R0, R236, R0 ;  /* 0x00000000ec007221 */ /* 0x000fe40000010000 */
[----:B------:R2:W5:Y:S01]  /*d230*/  LDL.LU R236, [R1+0x12c] ;  /* 0x00012c0001ec7983 */ /* 0x0005620000300800 */
[C---:B------:R-:W-:Y:S03]  /*d240*/  HMMA.16816.F32.BF16 R60, R4.reuse, R14, R108 ;  /* 0x0000000e043c723c */ /* 0x040fe6000004186c */
[----:B------:R-:W3:Y:S03]  /*d250*/  LDSM.16.MT88.4 R12, [R216+0xa000] ;  /* 0x00a00000d80c783b */ /* 0x000ee60000004200 */
[C---:B-1----:R-:W-:Y:S06]  /*d260*/  HMMA.16816.F32.BF16 R40, R4.reuse, R16, R40 ;  /* 0x000000100428723c */ /* 0x042fec0000041828 */
[----:B------:R-:W-:Y:S06]  /*d270*/  HMMA.16816.F32.BF16 R36, R4, R18, R36 ;  /* 0x000000120424723c */ /* 0x000fec0000041824 */
[C---:B------:R-:W-:Y:S06]  /*d280*/  HMMA.16816.F32.BF16 R108, R8.reuse, R16, R120 ;  /* 0x00000010086c723c */ /* 0x040fec0000041878 */
[----:B------:R-:W-:Y:S01]  /*d290*/  HMMA.16816.F32.BF16 R104, R8, R18, R96 ;  /* 0x000000120868723c */ /* 0x000fe20000041860 */
[----:B------:R-:W-:Y:S05]  /*d2a0*/  LDSM.16.MT88.4 R16, [R213+0xa800] ;  /* 0x00a80000d510783b */ /* 0x000fea0000004200 */
[-C--:B---3--:R-:W-:Y:S06]  /*d2b0*/  HMMA.16816.F32.BF16 R48, R4, R12.reuse, R84 ;  /* 0x0000000c0430723c */ /* 0x088fec0000041854 */
[----:B------:R-:W-:Y:S01]  /*d2c0*/  HMMA.16816.F32.BF16 R116, R8, R12, R100 ;  /* 0x0000000c0874723c */ /* 0x000fe20000041864 */
[----:B------:R-:W-:Y:S01]  /*d2d0*/  MOV R84, R44 ;  /* 0x0000002c00547202 */ /* 0x000fe20000000f00 */
[----:B------:R-:W-:Y:S01]  /*d2e0*/  IMAD.MOV.U32 R86, RZ, RZ, R46 ;  /* 0x000000ffff567224 */ /* 0x000fe200078e002e */
[----:B------:R-:W-:-:S02]  /*d2f0*/  MOV R85, R45 ;  /* 0x0000002d00557202 */ /* 0x000fc40000000f00 */
[----:B------:R-:W-:Y:S01]  /*d300*/  MOV R87, R47 ;  /* 0x0000002f00577202 */ /* 0x000fe20000000f00 */
[-C--:B------:R-:W-:Y:S06]  /*d310*/  HMMA.16816.F32.BF16 R112, R8, R14.reuse, R76 ;  /* 0x0000000e0870723c */ /* 0x080fec000004184c */
[----:B------:R-:W-:Y:S01]  /*d320*/  HMMA.16816.F32.BF16 R44, R4, R14, R80 ;  /* 0x0000000e042c723c */ /* 0x000fe20000041850 */
[----:B------:R-:W1:Y:S06]  /*d330*/  LDSM.16.MT88.4 R12, [R215+0xa000] ;  /* 0x00a00000d70c783b */ /* 0x000e6c0000004200 */
[----:B------:R-:W-:Y:S01]  /*d340*/  MOV R81, R95 ;  /* 0x0000005f00517202 */ /* 0x000fe20000000f00 */
[----:B------:R-:W-:Y:S01]  /*d350*/  IMAD.MOV.U32 R82, RZ, RZ, R210 ;  /* 0x000000ffff527224 */ /* 0x000fe200078e00d2 */
[----:B------:R-:W-:Y:S01]  /*d360*/  MOV R83, R205 ;  /* 0x000000cd00537202 */ /* 0x000fe20000000f00 */
[----:B------:R-:W-:Y:S02]  /*d370*/  MUFU.EX2 R210, R23 ;  /* 0x0000001700d27308 */ /* 0x000fe40000000800 */
[----:B------:R-:W-:-:S06]  /*d380*/  FADD.FTZ R3, R3, R81 ;  /* 0x0000005103037221 */ /* 0x000fcc0000010000 */
[----:B------:R3:W4:Y:S01]  /*d390*/  MUFU.EX2 R205, R20 ;  /* 0x0000001400cd7308 */ /* 0x0007220000000800 */
[C---:B-1----:R-:W-:Y:S06]  /*d3a0*/  HMMA.16816.F32.BF16 R32, R4.reuse, R12, R32 ;  /* 0x0000000c0420723c */ /* 0x042fec0000041820 */
[----:B------:R-:W-:Y:S06]  /*d3b0*/  HMMA.16816.F32.BF16 R28, R4, R14, R28 ;  /* 0x0000000e041c723c */ /* 0x000fec000004181c */
[----:B------:R-:W-:Y:S01]  /*d3c0*/  HMMA.16816.F32.BF16 R92, R8, R12, R72 ;  /* 0x0000000c085c723c */ /* 0x000fe20000041848 */
[----:B------:R-:W-:Y:S01]  /*d3d0*/  FADD.FTZ R4, R83, R82 ;  /* 0x0000005253047221 */ /* 0x000fe20000010000 */
[----:B------:R-:W-:Y:S01]  /*d3e0*/  MOV R82, R84 ;  /* 0x0000005400527202 */ /* 0x000fe20000000f00 */
[----:B------:R-:W-:-:S03]  /*d3f0*/  FADD.FTZ R5, R86, R85 ;  /* 0x0000005556057221 */ /* 0x000fc60000010000 */
[----:B------:R-:W-:Y:S01]  /*d400*/  HMMA.16816.F32.BF16 R100, R8, R14, R56 ;  /* 0x0000000e0864723c */ /* 0x000fe20000041838 */
[----:B------:R-:W1:Y:S01]  /*d410*/  LDSM.16.MT88.4 R12, [R216+0xa800] ;  /* 0x00a80000d80c783b */ /* 0x000e620000004200 */
[----:B------:R-:W-:Y:S02]  /*d420*/  MOV R84, R161 ;  /* 0x000000a100547202 */ /* 0x000fe40000000f00 */
[----:B------:R-:W-:Y:S01]  /*d430*/  MOV R161, R186 ;  /* 0x000000ba00a17202 */ /* 0x000fe20000000f00 */
[----:B------:R-:W-:Y:S01]  /*d440*/  IMAD.MOV.U32 R83, RZ, RZ, R87 ;  /* 0x000000ffff537224 */ /* 0x000fe200078e0057 */
[----:B------:R-:W-:Y:S01]  /*d450*/  MOV R186, R183 ;  /* 0x000000b700ba7202 */ /* 0x000fe20000000f00 */
[----:B------:R-:W2:Y:S01]  /*d460*/  LDSM.16.MT88.4 R8, [R214+0xa800] ;  /* 0x00a80000d608783b */ /* 0x000ea20000004200 */
[----:B------:R-:W-:Y:S01]  /*d470*/  MOV R85, R202 ;  /* 0x000000ca00557202 */ /* 0x000fe20000000f00 */
        /* <DEDUP_REMOVED lines=12> */
[----:B------:R-:W2:Y:S01]  /*d540*/  LDSM.16.MT88.4 R24, [R215+0xa800] ;  /* 0x00a80000d718783b */ /* 0x000ea20000004200 */
[----:B------:R-:W-:Y:S01]  /*d550*/  MOV R203, R207 ;  /* 0x000000cf00cb7202 */ /* 0x000fe20000000f00 */
[----:B------:R-:W-:Y:S08]  /*d560*/  MUFU.EX2 R209, R52 ;  /* 0x0000003400d17308 */ /* 0x000ff00000000800 */
[----:B------:R1:W1:Y:S01]  /*d570*/  MUFU.EX2 R207, R2 ;  /* 0x0000000200cf7308 */ /* 0x0002620000000800 */
[----:B---3--:R-:W-:Y:S01]  /*d580*/  FADD.FTZ R20, R234, R5 ;  /* 0x00000005ea147221 */ /* 0x008fe20000010000 */
[----:B----4-:R-:W-:-:S02]  /*d590*/  F2FP.BF16.F32.PACK_AB R5, R205, R204 ;  /* 0x000000cccd05723e */ /* 0x010fc400000010ff */
[----:B------:R-:W-:Y:S01]  /*d5a0*/  F2FP.BF16.F32.PACK_AB R6, R211, R210 ;  /* 0x000000d2d306723e */ /* 0x000fe200000010ff */
[----:B------:R-:W-:Y:S01]  /*d5b0*/  IMAD.MOV.U32 R23, RZ, RZ, R201 ;  /* 0x000000ffff177224 */ /* 0x000fe200078e00c9 */
[----:B------:R-:W-:Y:S02]  /*d5c0*/  MOV R201, R197 ;  /* 0x000000c500c97202 */ /* 0x000fe40000000f00 */
[----:B------:R-:W-:Y:S02]  /*d5d0*/  MOV R57, R161 ;  /* 0x000000a100397202 */ /* 0x000fe40000000f00 */
[----:B------:R-:W-:Y:S01]  /*d5e0*/  MOV R58, R162 ;  /* 0x000000a2003a7202 */ /* 0x000fe20000000f00 */
[----:B-1----:R-:W-:Y:S01]  /*d5f0*/  FADD.FTZ R2, R82, R3 ;  /* 0x0000000352027221 */ /* 0x002fe20000010000 */
[----:B------:R-:W-:Y:S01]  /*d600*/  FADD.FTZ R3, R235, R4 ;  /* 0x00000004eb037221 */ /* 0x000fe20000010000 */
[----:B------:R-:W-:Y:S02]  /*d610*/  F2FP.BF16.F32.PACK_AB R4, R208, R206 ;  /* 0x000000ced004723e */ /* 0x000fe400000010ff */
[----:B------:R-:W-:Y:S01]  /*d620*/  F2FP.BF16.F32.PACK_AB R7, R209, R207 ;  /* 0x000000cfd107723e */ /* 0x000fe200000010ff */
[----:B------:R-:W-:Y:S01]  /*d630*/  IMAD.MOV.U32 R162, RZ, RZ, R89 ;  /* 0x000000ffffa27224 */ /* 0x000fe200078e0059 */
[----:B------:R-:W-:Y:S01]  /*d640*/  MOV R122, R187 ;  /* 0x000000bb007a7202 */ /* 0x000fe20000000f00 */
[----:B------:R-:W-:Y:S01]  /*d650*/  IMAD.MOV.U32 R59, RZ, RZ, R202 ;  /* 0x000000ffff3b7224 */ /* 0x000fe200078e00ca */
[----:B------:R-:W-:Y:S01]  /*d660*/  MOV R161, R88 ;  /* 0x0000005800a17202 */ /* 0x000fe20000000f00 */
[----:B------:R1:W-:Y:S01]  /*d670*/  MUFU.EX2 R123, R136 ;  /* 0x00000088007b7308 */ /* 0x0003e20000000800 */
[----:B------:R-:W-:-:S07]  /*d680*/  MOV R187, R90 ;  /* 0x0000005a00bb7202 */ /* 0x000fce0000000f00 */
[----:B------:R-:W3:Y:S01]  /*d690*/  MUFU.EX2 R120, R55 ;  /* 0x0000003700787308 */ /* 0x000ee20000000800 */
[----:B------:R-:W-:Y:S01]  /*d6a0*/  MOV R121, R91 ;  /* 0x0000005b00797202 */ /* 0x000fe20000000f00 */
[----:B------:R-:W-:Y:S01]  /*d6b0*/  IMAD.MOV.U32 R56, RZ, RZ, R87 ;  /* 0x000000ffff387224 */ /* 0x000fe200078e0057 */
[C---:B------:R-:W-:Y:S01]  /*d6c0*/  HMMA.16816.F32.BF16 R88, R4.reuse, R12, R48 ;  /* 0x0000000c0458723c */ /* 0x040fe20000041830 */
[----:B------:R-:W-:Y:S01]  /*d6d0*/  MOV R52, R198 ;  /* 0x000000c600347202 */ /* 0x000fe20000000f00 */
[----:B------:R-:W-:Y:S01]  /*d6e0*/  FADD.FTZ R0, R233, R0 ;  /* 0x00000000e9007221 */ /* 0x000fe20000010000 */
[----:B------:R4:W5:Y:S02]  /*d6f0*/  LDL.LU R235, [R1+0x128] ;  /* 0x0001280001eb7983 */ /* 0x0009640000300800 */
[----:B------:R-:W-:Y:S02]  /*d700*/  MUFU.EX2 R202, R134 ;  /* 0x0000008600ca7308 */ /* 0x000fe40000000800 */
[----:B------:R-:W-:Y:S01]  /*d710*/  MOV R51, R203 ;  /* 0x000000cb00337202 */ /* 0x000fe20000000f00 */
[----:B------:R-:W-:Y:S01]  /*d720*/  IMAD.MOV.U32 R50, RZ, RZ, R201 ;  /* 0x000000ffff327224 */ /* 0x000fe200078e00c9 */
[C---:B------:R-:W-:Y:S06]  /*d730*/  HMMA.16816.F32.BF16 R96, R4.reuse, R18, R60 ;  /* 0x000000120460723c */ /* 0x040fec000004183c */
[C---:B--2---:R-:W-:Y:S01]  /*d740*/  HMMA.16816.F32.BF16 R72, R4.reuse, R8, R40 ;  /* 0x000000080448723c */ /* 0x044fe20000041828 */
[----:B------:R-:W2:Y:S05]  /*d750*/  MUFU.EX2 R203, R133 ;  /* 0x0000008500cb7308 */ /* 0x000eaa0000000800 */
[C---:B------:R-:W-:Y:S01]  /*d760*/  HMMA.16816.F32.BF16 R76, R4.reuse, R24, R32 ;  /* 0x00000018044c723c */ /* 0x040fe20000041820 */
[----:B-1----:R-:W-:Y:S01]  /*d770*/  MOV R136, R21 ;  /* 0x0000001500887202 */ /* 0x002fe20000000f00 */
[----:B------:R4:W5:Y:S01]  /*d780*/  LDL.LU R234, [R1+0x124] ;  /* 0x0001240001ea7983 */ /* 0x0009620000300800 */
[----:B------:R-:W-:Y:S08]  /*d790*/  MUFU.EX2 R133, R54 ;  /* 0x0000003600857308 */ /* 0x000ff00000000800 */
[----:B------:R-:W1:Y:S01]  /*d7a0*/  MUFU.EX2 R201, R53 ;  /* 0x0000003500c97308 */ /* 0x000e620000000800 */
[C---:B------:R-:W-:Y:S01]  /*d7b0*/  HMMA.16816.F32.BF16 R196, R4.reuse, R16, R64 ;  /* 0x0000001004c4723c */ /* 0x040fe20000041840 */
[----:B------:R-:W-:Y:S01]  /*d7c0*/  MOV R63, R83 ;  /* 0x00000053003f7202 */ /* 0x000fe20000000f00 */
[----:B------:R-:W-:Y:S01]  /*d7d0*/  IMAD.MOV.U32 R62, RZ, RZ, R84 ;  /* 0x000000ffff3e7224 */ /* 0x000fe200078e0054 */
[----:B------:R-:W-:Y:S01]  /*d7e0*/  MOV R61, R85 ;  /* 0x00000055003d7202 */ /* 0x000fe20000000f00 */
[----:B------:R-:W-:Y:S01]  /*d7f0*/  FADD.FTZ R3, R51, R3 ;  /* 0x0000000333037221 */ /* 0x000fe20000010000 */
[----:B------:R-:W-:Y:S01]  /*d800*/  MOV R60, R86 ;  /* 0x00000056003c7202 */ /* 0x000fe20000000f00 */
[C---:B------:R-:W-:Y:S01]  /*d810*/  HMMA.16816.F32.BF16 R80, R4.reuse, R10, R36 ;  /* 0x0000000a0450723c */ /* 0x040fe20000041824 */
[----:B------:R4:W-:Y:S01]  /*d820*/  MUFU.EX2 R134, R138 ;  /* 0x0000008a00867308 */ /* 0x0009e20000000800 */
[----:B------:R1:W5:Y:S04]  /*d830*/  LDL.LU R233, [R1+0x120] ;  /* 0x0001200001e97983 */ /* 0x0003680000300800 */
[C---:B------:R-:W-:Y:S06]  /*d840*/  HMMA.16816.F32.BF16 R84, R4.reuse, R14, R44 ;  /* 0x0000000e0454723c */ /* 0x040fec000004182c */
[----:B------:R-:W-:Y:S01]  /*d850*/  HMMA.16816.F32.BF16 R64, R4, R26, R28 ;  /* 0x0000001a0440723c */ /* 0x000fe2000004181c */
[----:B------:R-:W-:Y:S01]  /*d860*/  FADD.FTZ R0, R60, R0 ;  /* 0x000000003c007221 */ /* 0x000fe20000010000 */
[----:B------:R-:W-:-:S05]  /*d870*/  FADD.FTZ R33, R62, R3 ;  /* 0x000000033e217221 */ /* 0x000fca0000010000 */
[----:B------:R-:W-:Y:S01]  /*d880*/  FADD.FTZ R4, R50, R2 ;  /* 0x0000000232047221 */ /* 0x000fe20000010000 */
[----:B---3--:R-:W-:Y:S01]  /*d890*/  F2FP.BF16.F32.PACK_AB R5, R120, R132 ;  /* 0x000000847805723e */ /* 0x008fe200000010ff */
[----:B------:R-:W3:Y:S01]  /*d8a0*/  LDSM.16.MT88.4 R28, [R213+0xb000] ;  /* 0x00b00000d51c783b */ /* 0x000ee20000004200 */
[----:B--2---:R-:W-:Y:S01]  /*d8b0*/  F2FP.BF16.F32.PACK_AB R6, R203, R202 ;  /* 0x000000cacb06723e */ /* 0x004fe200000010ff */
[----:B------:R-:W-:Y:S01]  /*d8c0*/  FADD.FTZ R34, R61, R4 ;  /* 0x000000043d227221 */ /* 0x000fe20000010000 */
[----:B------:R-:W-:Y:S02]  /*d8d0*/  F2FP.BF16.F32.PACK_AB R4, R135, R123 ;  /* 0x0000007b8704723e */ /* 0x000fe400000010ff */
[----:B-1----:R-:W-:Y:S01]  /*d8e0*/  F2FP.BF16.F32.PACK_AB R7, R201, R133 ;  /* 0x00000085c907723e */ /* 0x002fe200000010ff */
[----:B------:R-:W-:Y:S01]  /*d8f0*/  FADD.FTZ R2, R200, R20 ;  /* 0x00000014c8027221 */ /* 0x000fe20000010000 */
[----:B------:R-:W-:Y:S01]  /*d900*/  FADD.FTZ R35, R52, R0 ;  /* 0x0000000034237221 */ /* 0x000fe20000010000 */
[----:B------:R1:W-:Y:S01]  /*d910*/  MUFU.EX2 R200, R137 ;  /* 0x0000008900c87308 */ /* 0x0003e20000000800 */
[----:B------:R-:W-:Y:S01]  /*d920*/  MOV R3, R59 ;  /* 0x0000003b00037202 */ /* 0x000fe20000000f00 */
[----:B------:R-:W-:-:S02]  /*d930*/  FADD.FTZ R32, R63, R2 ;  /* 0x000000023f207221 */ /* 0x000fc40000010000 */
[----:B------:R-:W-:Y:S01]  /*d940*/  HMMA.16816.F32.BF16 R48, R4, R16, R128 ;  /* 0x000000100430723c */ /* 0x000fe20000041880 */
[----:B----4-:R-:W-:-:S05]  /*d950*/  MOV R138, R23 ;  /* 0x00000017008a7202 */ /* 0x010fca0000000f00 */
[----:B------:R-:W-:Y:S01]  /*d960*/  HMMA.16816.F32.BF16 R60, R4, R12, R116 ;  /* 0x0000000c043c723c */ /* 0x000fe20000041874 */
[----:B------:R-:W-:Y:S01]  /*d970*/  MOV R129, R56 ;  /* 0x0000003800817202 */ /* 0x000fe20000000f00 */
[----:B------:R-:W-:Y:S01]  /*d980*/  IMAD.MOV.U32 R130, RZ, RZ, R57 ;  /* 0x000000ffff827224 */ /* 0x000fe200078e0039 */
[----:B------:R-:W-:-:S03]  /*d990*/  MOV R131, R58 ;  /* 0x0000003a00837202 */ /* 0x000fc60000000f00 */
[C---:B------:R-:W-:Y:S01]  /*d9a0*/  HMMA.16816.F32.BF16 R56, R4.reuse, R18, R124 ;  /* 0x000000120438723c */ /* 0x040fe2000004187c */
[----:B-1----:R-:W-:Y:S01]  /*d9b0*/  IMAD.MOV.U32 R137, RZ, RZ, R22 ;  /* 0x000000ffff897224 */ /* 0x002fe200078e0016 */
[----:B------:R-:W-:Y:S04]  /*d9c0*/  LDSM.16.MT88.4 R16, [R215+0xb000] ;  /* 0x00b00000d710783b */ /* 0x000fe80000004200 */
[C---:B------:R-:W-:Y:S01]  /*d9d0*/  HMMA.16816.F32.BF16 R52, R4.reuse, R14, R112 ;  /* 0x0000000e0434723c */ /* 0x040fe20000041870 */
[----:B------:R-:W1:Y:S04]  /*d9e0*/  LDSM.16.MT88.4 R20, [R216+0xb000] ;  /* 0x00b00000d814783b */ /* 0x000e680000004200 */
[----:B------:R-:W2:Y:S01]  /*d9f0*/  LDSM.16.MT88.4 R12, [R214+0xb000] ;  /* 0x00b00000d60c783b */ /* 0x000ea20000004200 */
[----:B------:R-:W-:Y:S01]  /*da00*/  HMMA.16816.F32.BF16 R44, R4, R8, R108 ;  /* 0x00000008042c723c */ /* 0x000fe2000004186c */
[----:B------:R-:W-:Y:S01]  /*da10*/  MUFU.EX2 R116, R141 ;  /* 0x0000008d00747308 */ /* 0x000fe20000000800 */
[----:B------:R-:W-:-:S04]  /*da20*/  IMAD.MOV.U32 R2, RZ, RZ, R122 ;  /* 0x000000ffff027224 */ /* 0x000fc800078e007a */
[C---:B------:R-:W-:Y:S03]  /*da30*/  HMMA.16816.F32.BF16 R36, R4.reuse, R10, R104 ;  /* 0x0000000a0424723c */ /* 0x040fe60000041868 */
[----:B------:R-:W4:Y:S03]  /*da40*/  MUFU.EX2 R112, R146 ;  /* 0x0000009200707308 */ /* 0x000f260000000800 */
[----:B------:R-:W-:Y:S05]  /*da50*/  HMMA.16816.F32.BF16 R40, R4, R24, R92 ;  /* 0x000000180428723c */ /* 0x000fea000004185c */
[----:B------:R-:W-:Y:S01]  /*da60*/  MUFU.EX2 R113, R145 ;  /* 0x0000009100717308 */ /* 0x000fe20000000800 */
[----:B------:R-:W-:-:S07]  /*da70*/  FADD.FTZ R3, R3, R34 ;  /* 0x0000002203037221 */ /* 0x000fce0000010000 */
[----:B------:R-:W-:Y:S01]  /*da80*/  MUFU.EX2 R108, R149 ;  /* 0x00000095006c7308 */ /* 0x000fe20000000800 */
[----:B------:R-:W-:-:S07]  /*da90*/  FADD.FTZ R2, R2, R33 ;  /* 0x0000002102027221 */ /* 0x000fce0000010000 */
[----:B------:R-:W-:Y:S08]  /*daa0*/  MUFU.EX2 R106, R150 ;  /* 0x00000096006a7308 */ /* 0x000ff00000000800 */
[----:B------:R-:W3:Y:S08]  /*dab0*/  MUFU.EX2 R95, R151 ;  /* 0x00000097005f7308 */ /* 0x000ef00000000800 */
[----:B------:R-:W-:Y:S08]  /*dac0*/  MUFU.EX2 R104, R153 ;  /* 0x0000009900687308 */ /* 0x000ff00000000800 */
[----:B------:R-:W1:Y:S01]  /*dad0*/  MUFU.EX2 R105, R152 ;  /* 0x0000009800697308 */ /* 0x000e620000000800 */
[----:B------:R-:W-:Y:S01]  /*dae0*/  HMMA.16816.F32.BF16 R100, R4, R26, R100 ;  /* 0x0000001a0464723c */ /* 0x000fe20000041864 */
[----:B------:R-:W-:Y:S01]  /*daf0*/  FADD.FTZ R0, R232, R32 ;  /* 0x00000020e8007221 */ /* 0x000fe20000010000 */
[----:B------:R-:W-:Y:S01]  /*db00*/  FADD.FTZ R3, R229, R3 ;  /* 0x00000003e5037221 */ /* 0x000fe20000010000 */
[----:B------:R-:W-:-:S04]  /*db10*/  FADD.FTZ R2, R228, R2 ;  /* 0x00000002e4027221 */ /* 0x000fc80000010000 */
[----:B------:R-:W-:Y:S01]  /*db20*/  MUFU.EX2 R128, R139 ;  /* 0x0000008b00807308 */ /* 0x000fe20000000800 */
[----:B------:R-:W-:Y:S01]  /*db30*/  FADD.FTZ R4, R230, R35 ;  /* 0x00000023e6047221 */ /* 0x000fe20000010000 */
[----:B------:R-:W-:-:S06]  /*db40*/  FADD.FTZ R0, R227, R0 ;  /* 0x00000000e3007221 */ /* 0x000fcc0000010000 */
[----:B------:R4:W-:Y:S01]  /*db50*/  MUFU.EX2 R122, R140 ;  /* 0x0000008c007a7308 */ /* 0x0009e20000000800 */
[----:B------:R-:W-:-:S07]  /*db60*/  FADD.FTZ R9, R226, R4 ;  /* 0x00000004e2097221 */ /* 0x000fce0000010000 */
[----:B------:R-:W-:Y:S01]  /*db70*/  MUFU.EX2 R117, R147 ;  /* 0x0000009300757308 */ /* 0x000fe20000000800 */
[----:B------:R-:W-:-:S07]  /*db80*/  FADD.FTZ R8, R225, R3 ;  /* 0x00000003e1087221 */ /* 0x000fce0000010000 */
[----:B------:R-:W2:Y:S01]  /*db90*/  MUFU.EX2 R93, R154 ;  /* 0x0000009a005d7308 */ /* 0x000ea20000000800 */
[----:B----4-:R-:W-:-:S07]  /*dba0*/  MOV R140, R121 ;  /* 0x00000079008c7202 */ /* 0x010fce0000000f00 */
[----:B------:R-:W-:Y:S08]  /*dbb0*/  MUFU.EX2 R92, R155 ;  /* 0x0000009b005c7308 */ /* 0x000ff00000000800 */
[----:B------:R-:W4:Y:S01]  /*dbc0*/  MUFU.EX2 R94, R156 ;  /* 0x0000009c005e7308 */ /* 0x000f220000000800 */
[----:B------:R-:W-:Y:S01]  /*dbd0*/  FADD.FTZ R3, R224, R2 ;  /* 0x00000002e0037221 */ /* 0x000fe20000010000 */
[----:B------:R-:W-:Y:S01]  /*dbe0*/  FADD.FTZ R0, R223, R0 ;  /* 0x00000000df007221 */ /* 0x000fe20000010000 */
[----:B------:R-:W-:Y:S01]  /*dbf0*/  F2FP.BF16.F32.PACK_AB R4, R112, R116 ;  /* 0x000000747004723e */ /* 0x000fe200000010ff */
[----:B------:R-:W-:Y:S01]  /*dc00*/  FADD.FTZ R2, R140, R9 ;  /* 0x000000098c027221 */ /* 0x000fe20000010000 */
[----:B---3--:R-:W-:Y:S01]  /*dc10*/  F2FP.BF16.F32.PACK_AB R5, R95, R106 ;  /* 0x0000006a5f05723e */ /* 0x008fe200000010ff */
[----:B------:R-:W-:Y:S01]  /*dc20*/  FADD.FTZ R25, R195, R8 ;  /* 0x00000008c3197221 */ /* 0x000fe20000010000 */
[----:B------:R-:W-:-:S02]  /*dc30*/  F2FP.BF16.F32.PACK_AB R6, R108, R113 ;  /* 0x000000716c06723e */ /* 0x000fc400000010ff */
[----:B-1----:R-:W-:Y:S01]  /*dc40*/  F2FP.BF16.F32.PACK_AB R7, R105, R104 ;  /* 0x000000686907723e */ /* 0x002fe200000010ff */
[----:B------:R-:W-:Y:S01]  /*dc50*/  FADD.FTZ R24, R189, R3 ;  /* 0x00000003bd187221 */ /* 0x000fe20000010000 */
[----:B------:R-:W-:Y:S01]  /*dc60*/  FADD.FTZ R0, R181, R0 ;  /* 0x00000000b5007221 */ /* 0x000fe20000010000 */
[----:B------:R-:W-:Y:S01]  /*dc70*/  FADD.FTZ R26, R222, R2 ;  /* 0x00000002de1a7221 */ /* 0x000fe20000010000 */
[----:B------:R-:W-:Y:S01]  /*dc80*/  MOV R127, R161 ;  /* 0x000000a1007f7202 */ /* 0x000fe20000000f00 */
[----:B------:R-:W-:Y:S01]  /*dc90*/  FADD.FTZ R3, R221, R25 ;  /* 0x00000019dd037221 */ /* 0x000fe20000010000 */
[----:B------:R-:W-:Y:S01]  /*dca0*/  FADD.FTZ R2, R220, R24 ;  /* 0x00000018dc027221 */ /* 0x000fe20000010000 */
[C---:B------:R-:W-:Y:S01]  /*dcb0*/  HMMA.16816.F32.BF16 R196, R4.reuse, R28, R196 ;  /* 0x0000001c04c4723c */ /* 0x040fe200000418c4 */
[----:B------:R-:W-:Y:S01]  /*dcc0*/  F2FP.BF16.F32.PACK_AB R8, R134, R200 ;  /* 0x000000c88608723e */ /* 0x000fe200000010ff */
[----:B------:R-:W-:Y:S01]  /*dcd0*/  FADD.FTZ R0, R190, R0 ;  /* 0x00000000be007221 */ /* 0x000fe20000010000 */
[----:B--2---:R-:W-:Y:S01]  /*dce0*/  F2FP.BF16.F32.PACK_AB R9, R93, R117 ;  /* 0x000000755d09723e */ /* 0x004fe200000010ff */
[----:B------:R1:W-:Y:S01]  /*dcf0*/  MUFU.EX2 R118, R148 ;  /* 0x0000009400767308 */ /* 0x0003e20000000800 */
[----:B------:R-:W-:Y:S01]  /*dd00*/  F2FP.BF16.F32.PACK_AB R10, R128, R122 ;  /* 0x0000007a800a723e */ /* 0x000fe200000010ff */
[----:B------:R-:W-:Y:S01]  /*dd10*/  HMMA.16816.F32.BF16 R96, R4, R30, R96 ;  /* 0x0000001e0460723c */ /* 0x000fe20000041860 */
[----:B----4-:R-:W-:Y:S01]  /*dd20*/  F2FP.BF16.F32.PACK_AB R11, R94, R92 ;  /* 0x0000005c5e0b723e */ /* 0x010fe200000010ff */
[----:B------:R-:W-:Y:S01]  /*dd30*/  FADD.FTZ R3, R218, R3 ;  /* 0x00000003da037221 */ /* 0x000fe20000010000 */
[----:B------:R-:W-:-:S02]  /*dd40*/  MOV R111, R127 ;  /* 0x0000007f006f7202 */ /* 0x000fc40000000f00 */
[----:B------:R-:W-:Y:S01]  /*dd50*/  MOV R115, R171 ;  /* 0x000000ab00737202 */ /* 0x000fe20000000f00 */
[C---:B------:R-:W-:Y:S01]  /*dd60*/  HMMA.16816.F32.BF16 R88, R4.reuse, R20, R88 ;  /* 0x000000140458723c */ /* 0x040fe20000041858 */
[----:B------:R-:W-:Y:S01]  /*dd70*/  IMAD.MOV.U32 R141, RZ, RZ, R186 ;  /* 0x000000ffff8d7224 */ /* 0x000fe200078e00ba */
[----:B------:R-:W-:Y:S01]  /*dd80*/  MOV R114, R130 ;  /* 0x0000008200727202 */ /* 0x000fe20000000f00 */
[----:B------:R-:W-:Y:S01]  /*dd90*/  MUFU.EX2 R124, R143 ;  /* 0x0000008f007c7308 */ /* 0x000fe20000000800 */
[----:B------:R-:W-:Y:S01]  /*dda0*/  MOV R119, R191 ;  /* 0x000000bf00777202 */ /* 0x000fe20000000f00 */
[----:B------:R-:W-:Y:S01]  /*ddb0*/  IMAD.MOV.U32 R126, RZ, RZ, R129 ;  /* 0x000000ffff7e7224 */ /* 0x000fe200078e0081 */
[C---:B------:R-:W-:Y:S01]  /*ddc0*/  HMMA.16816.F32.BF16 R84, R4.reuse, R22, R84 ;  /* 0x000000160454723c */ /* 0x040fe20000041854 */
[----:B------:R-:W-:Y:S01]  /*ddd0*/  MOV R139, R138 ;  /* 0x0000008a008b7202 */ /* 0x000fe20000000f00 */
[----:B------:R-:W-:Y:S04]  /*dde0*/  LDSM.16.MT88.4 R152, [R216+0xb800] ;  /* 0x00b80000d898783b */ /* 0x000fe80000004200 */
[C---:B------:R-:W-:Y:S01]  /*ddf0*/  HMMA.16816.F32.BF16 R72, R4.reuse, R12, R72 ;  /* 0x0000000c0448723c */ /* 0x040fe20000041848 */
[----:B------:R2:W-:Y:S01]  /*de00*/  MUFU.EX2 R125, R142 ;  /* 0x0000008e007d7308 */ /* 0x0005e20000000800 */
[----:B------:R3:W5:Y:S04]  /*de10*/  LDL.LU R232, [R1+0x11c] ;  /* 0x00011c0001e87983 */ /* 0x0007680000300800 */
[C---:B------:R-:W-:Y:S06]  /*de20*/  HMMA.16816.F32.BF16 R80, R4.reuse, R14, R80 ;  /* 0x0000000e0450723c */ /* 0x040fec0000041850 */
[C---:B------:R-:W-:Y:S06]  /*de30*/  HMMA.16816.F32.BF16 R76, R4.reuse, R16, R76 ;  /* 0x00000010044c723c */ /* 0x040fec000004184c */
[----:B------:R-:W-:Y:S01]  /*de40*/  HMMA.16816.F32.BF16 R64, R4, R18, R64 ;  /* 0x000000120440723c */ /* 0x000fe20000041840 */
[----:B-1----:R-:W-:Y:S01]  /*de50*/  MOV R148, R194 ;  /* 0x000000c200947202 */ /* 0x002fe20000000f00 */
[----:B--2---:R-:W-:Y:S01]  /*de60*/  IMAD.MOV.U32 R142, RZ, RZ, R188 ;  /* 0x000000ffff8e7224 */ /* 0x004fe200078e00bc */
[----:B------:R-:W-:-:S03]  /*de70*/  MOV R143, R193 ;  /* 0x000000c1008f7202 */ /* 0x000fc60000000f00 */
        /* <DEDUP_REMOVED lines=10> */
[----:B------:R-:W-:Y:S01]  /*df20*/  HMMA.16816.F32.BF16 R60, R8, R20, R60 ;  /* 0x00000014083c723c */ /* 0x000fe2000004183c */
[----:B------:R-:W-:Y:S01]  /*df30*/  FADD.FTZ R2, R182, R2 ;  /* 0x00000002b6027221 */ /* 0x000fe20000010000 */
[----:B------:R-:W-:-:S04]  /*df40*/  FADD.FTZ R0, R178, R0 ;  /* 0x00000000b2007221 */ /* 0x000fc80000010000 */
[----:B------:R-:W-:Y:S01]  /*df50*/  HMMA.16816.F32.BF16 R52, R8, R22, R52 ;  /* 0x000000160834723c */ /* 0x000fe20000041834 */
[----:B------:R-:W-:Y:S01]  /*df60*/  IMAD.MOV.U32 R26, RZ, RZ, R141 ;  /* 0x000000ffff1a7224 */ /* 0x000fe200078e008d */
[----:B------:R-:W-:-:S04]  /*df70*/  MOV R24, R148 ;  /* 0x0000009400187202 */ /* 0x000fc80000000f00 */
[----:B------:R-:W-:Y:S01]  /*df80*/  HMMA.16816.F32.BF16 R44, R8, R12, R44 ;  /* 0x0000000c082c723c */ /* 0x000fe2000004182c */
[----:B------:R-:W-:-:S05]  /*df90*/  FADD.FTZ R3, R175, R3 ;  /* 0x00000003af037221 */ /* 0x000fca0000010000 */
[----:B------:R-:W-:Y:S01]  /*dfa0*/  HMMA.16816.F32.BF16 R36, R8, R14, R36 ;  /* 0x0000000e0824723c */ /* 0x000fe20000041824 */
[----:B------:R-:W-:-:S05]  /*dfb0*/  MOV R25, R119 ;  /* 0x0000007700197202 */ /* 0x000fca0000000f00 */
[C---:B------:R-:W-:Y:S01]  /*dfc0*/  HMMA.16816.F32.BF16 R40, R8.reuse, R16, R40 ;  /* 0x000000100828723c */ /* 0x040fe20000041828 */
[----:B------:R-:W-:Y:S02]  /*dfd0*/  IMAD.MOV.U32 R140, RZ, RZ, R137 ;  /* 0x000000ffff8c7224 */ /* 0x000fe400078e0089 */
[----:B------:R-:W-:Y:S01]  /*dfe0*/  FADD.FTZ R4, R114, R4 ;  /* 0x0000000472047221 */ /* 0x000fe20000010000 */
[----:B------:R-:W-:Y:S01]  /*dff0*/  IMAD.MOV.U32 R23, RZ, RZ, R142 ;  /* 0x000000ffff177224 */ /* 0x000fe200078e008e */
[----:B------:R-:W-:Y:S01]  /*e000*/  MOV R30, R143 ;  /* 0x0000008f001e7202 */ /* 0x000fe20000000f00 */
[----:B------:R-:W-:Y:S01]  /*e010*/  FADD.FTZ R0, R26, R0 ;  /* 0x000000001a007221 */ /* 0x000fe20000010000 */
[----:B------:R-:W-:Y:S01]  /*e020*/  HMMA.16816.F32.BF16 R8, R8, R18, R100 ;  /* 0x000000120808723c */ /* 0x000fe20000041864 */
        /* <DEDUP_REMOVED lines=11> */
[----:B------:R-:W-:Y:S01]  /*e0e0*/  FADD.FTZ R5, R25, R4 ;  /* 0x0000000419057221 */ /* 0x000fe20000010000 */
[----:B------:R-:W-:Y:S01]  /*e0f0*/  MOV R107, R140 ;  /* 0x0000008c006b7202 */ /* 0x000fe20000000f00 */
[----:B------:R1:W2:Y:S01]  /*e100*/  MUFU.EX2 R121, R144 ;  /* 0x0000009000797308 */ /* 0x0002a20000000800 */
        /* <DEDUP_REMOVED lines=46> */
[----:B------:R-:W4:Y:S01]  /*e3f0*/  MUFU.EX2 R20, R168 ;  /* 0x000000a800147308 */ /* 0x000f220000000800 */
[----:B------:R-:W-:Y:S01]  /*e400*/  FADD.FTZ R4, R200, R4 ;  /* 0x00000004c8047221 */ /* 0x000fe20000010000 */
[----:B------:R-:W-:Y:S01]  /*e410*/  FADD.FTZ R3, R117, R3 ;  /* 0x0000000375037221 */ /* 0x000fe20000010000 */
[----:B------:R-:W-:Y:S01]  /*e420*/  FADD.FTZ R0, R106, R0 ;  /* 0x000000006a007221 */ /* 0x000fe20000010000 */
[----:B------:R-:W-:Y:S01]  /*e430*/  FADD.FTZ R2, R116, R2 ;  /* 0x0000000274027221 */ /* 0x000fe20000010000 */
[----:B------:R-:W-:Y:S01]  /*e440*/  FADD.FTZ R4, R134, R4 ;  /* 0x0000000486047221 */ /* 0x000fe20000010000 */
[----:B------:R3:W5:Y:S02]  /*e450*/  LDL.LU R230, [R1+0x118] ;  /* 0x0001180001e67983 */ /* 0x0007640000300800 */
[----:B------:R-:W3:Y:S01]  /*e460*/  MUFU.EX2 R28, R164 ;  /* 0x000000a4001c7308 */ /* 0x000ee20000000800 */
[----:B------:R-:W-:Y:S01]  /*e470*/  FADD.FTZ R3, R93, R3 ;  /* 0x000000035d037221 */ /* 0x000fe20000010000 */
[----:B------:R-:W-:Y:S01]  /*e480*/  FADD.FTZ R0, R95, R0 ;  /* 0x000000005f007221 */ /* 0x000fe20000010000 */
[----:B------:R-:W-:-:S05]  /*e490*/  FADD.FTZ R2, R112, R2 ;  /* 0x0000000270027221 */ /* 0x000fca0000010000 */
[----:B------:R-:W3:Y:S01]  /*e4a0*/  MUFU.EX2 R35, R157 ;  /* 0x0000009d00237308 */ /* 0x000ee20000000800 */
[----:B------:R-:W-:Y:S01]  /*e4b0*/  FADD.FTZ R4, R122, R4 ;  /* 0x000000047a047221 */ /* 0x000fe20000010000 */
[----:B------:R-:W-:Y:S01]  /*e4c0*/  FADD.FTZ R3, R92, R3 ;  /* 0x000000035c037221 */ /* 0x000fe20000010000 */
[----:B------:R-:W-:Y:S05]  /*e4d0*/  LDSM.16.MT88.4 R12, [R215+0xb800] ;  /* 0x00b80000d70c783b */ /* 0x000fea0000004200 */
[----:B------:R-:W3:Y:S01]  /*e4e0*/  MUFU.EX2 R17, R169 ;  /* 0x000000a900117308 */ /* 0x000ee20000000800 */
[----:B------:R-:W-:Y:S01]  /*e4f0*/  FADD.FTZ R0, R104, R0 ;  /* 0x0000000068007221 */ /* 0x000fe20000010000 */
[----:B-1----:R-:W-:Y:S06]  /*e500*/  LDSM.16.MT88.4 R144, [R214+0xb800] ;  /* 0x00b80000d690783b */ /* 0x002fec0000004200 */
[----:B------:R-:W1:Y:S01]  /*e510*/  MUFU.EX2 R27, R165 ;  /* 0x000000a5001b7308 */ /* 0x000e620000000800 */
[----:B------:R-:W-:Y:S01]  /*e520*/  FADD.FTZ R2, R113, R2 ;  /* 0x0000000271027221 */ /* 0x000fe20000010000 */
[----:B------:R-:W-:-:S06]  /*e530*/  FADD.FTZ R4, R128, R4 ;  /* 0x0000000480047221 */ /* 0x000fcc0000010000 */
[----:B------:R-:W1:Y:S01]  /*e540*/  MUFU.EX2 R34, R158 ;  /* 0x0000009e00227308 */ /* 0x000e620000000800 */
[----:B------:R-:W-:Y:S01]  /*e550*/  FADD.FTZ R3, R94, R3 ;  /* 0x000000035e037221 */ /* 0x000fe20000010000 */
[----:B------:R-:W-:-:S06]  /*e560*/  FADD.FTZ R0, R105, R0 ;  /* 0x0000000069007221 */ /* 0x000fcc0000010000 */
[----:B------:R-:W1:Y:S01]  /*e570*/  MUFU.EX2 R16, R172 ;  /* 0x000000ac00107308 */ /* 0x000e620000000800 */
[----:B------:R-:W-:-:S07]  /*e580*/  FADD.FTZ R2, R108, R2 ;  /* 0x000000026c027221 */ /* 0x000fce0000010000 */
[----:B------:R-:W1:Y:S01]  /*e590*/  MUFU.EX2 R22, R166 ;  /* 0x000000a600167308 */ /* 0x000e620000000800 */
[----:B--2---:R-:W-:-:S07]  /*e5a0*/  FADD.FTZ R4, R121, R4 ;  /* 0x0000000479047221 */ /* 0x004fce0000010000 */
[----:B------:R-:W2:Y:S01]  /*e5b0*/  MUFU.EX2 R33, R159 ;  /* 0x0000009f00217308 */ /* 0x000ea20000000800 */
[----:B----4-:R-:W-:-:S07]  /*e5c0*/  FADD.FTZ R3, R20, R3 ;  /* 0x0000000314037221 */ /* 0x010fce0000010000 */
[----:B------:R4:W-:Y:S01]  /*e5d0*/  MUFU.EX2 R32, R160 ;  /* 0x000000a000207308 */ /* 0x0009e20000000800 */
[----:B---3--:R-:W-:Y:S01]  /*e5e0*/  FADD.FTZ R0, R28, R0 ;  /* 0x000000001c007221 */ /* 0x008fe20000010000 */
[----:B------:R3:W5:Y:S06]  /*e5f0*/  LDL.LU R229, [R1+0x114] ;  /* 0x0001140001e57983 */ /* 0x00076c0000300800 */
[----:B------:R-:W3:Y:S01]  /*e600*/  MUFU.EX2 R7, R173 ;  /* 0x000000ad00077308 */ /* 0x000ee20000000800 */
[----:B------:R-:W-:Y:S01]  /*e610*/  FADD.FTZ R2, R35, R2 ;  /* 0x0000000223027221 */ /* 0x000fe20000010000 */
[----:B------:R2:W5:Y:S04]  /*e620*/  LDL.LU R228, [R1+0x110] ;  /* 0x0001100001e47983 */ /* 0x0005680000300800 */
[----:B----4-:R-:W4:Y:S02]  /*e630*/  LDSM.16.MT88.4 R160, [R213+0xb800] ;  /* 0x00b80000d5a0783b */ /* 0x010f240000004200 */
[----:B------:R-:W3:Y:S01]  /*e640*/  MUFU.EX2 R21, R167 ;  /* 0x000000a700157308 */ /* 0x000ee20000000800 */
[----:B------:R-:W-:Y:S01]  /*e650*/  FADD.FTZ R4, R124, R4 ;  /* 0x000000047c047221 */ /* 0x000fe20000010000 */
[----:B------:R-:W-:Y:S01]  /*e660*/  FADD.FTZ R3, R17, R3 ;  /* 0x0000000311037221 */ /* 0x000fe20000010000 */
[----:B------:R4:W5:Y:S01]  /*e670*/  LDL.LU R227, [R1+0x10c] ;  /* 0x00010c0001e37983 */ /* 0x0009620000300800 */
[----:B-1----:R-:W-:Y:S01]  /*e680*/  FADD.FTZ R0, R27, R0 ;  /* 0x000000001b007221 */ /* 0x002fe20000010000 */
[----:B------:R-:W-:-:S02]  /*e690*/  FADD.FTZ R2, R34, R2 ;  /* 0x0000000222027221 */ /* 0x000fc40000010000 */
[----:B------:R1:W5:Y:S01]  /*e6a0*/  LDL.LU R226, [R1+0x108] ;  /* 0x0001080001e27983 */ /* 0x0003620000300800 */
[----:B------:R-:W-:Y:S01]  /*e6b0*/  FADD.FTZ R4, R125, R4 ;  /* 0x000000047d047221 */ /* 0x000fe20000010000 */
[----:B------:R-:W-:Y:S02]  /*e6c0*/  FADD.FTZ R3, R16, R3 ;  /* 0x0000000310037221 */ /* 0x000fe40000010000 */
[----:B------:R1:W5:Y:S01]  /*e6d0*/  LDL.LU R225, [R1+0x104] ;  /* 0x0001040001e17983 */ /* 0x0003620000300800 */
[----:B------:R-:W-:-:S03]  /*e6e0*/  FADD.FTZ R0, R22, R0 ;  /* 0x0000000016007221 */ /* 0x000fc60000010000 */
[----:B------:R1:W5:Y:S01]  /*e6f0*/  LDL.LU R224, [R1+0x100] ;  /* 0x0001000001e07983 */ /* 0x0003620000300800 */
[----:B--2---:R-:W-:-:S03]  /*e700*/  FADD.FTZ R2, R33, R2 ;  /* 0x0000000221027221 */ /* 0x004fc60000010000 */
[----:B------:R1:W5:Y:S01]  /*e710*/  LDL.LU R223, [R1+0xfc] ;  /* 0x0000fc0001df7983 */ /* 0x0003620000300800 */
[----:B------:R-:W-:-:S03]  /*e720*/  FADD.FTZ R4, R118, R4 ;  /* 0x0000000476047221 */ /* 0x000fc60000010000 */
[----:B------:R1:W5:Y:S01]  /*e730*/  LDL.LU R222, [R1+0xf8] ;  /* 0x0000f80001de7983 */ /* 0x0003620000300800 */
[----:B---3--:R-:W-:-:S03]  /*e740*/  FADD.FTZ R3, R7, R3 ;  /* 0x0000000307037221 */ /* 0x008fc60000010000 */
        /* <DEDUP_REMOVED lines=20> */
[C---:B----4-:R-:W-:Y:S06]  /*e890*/  HMMA.16816.F32.BF16 R196, R168.reuse, R160, R196 ;  /* 0x000000a0a8c4723c */ /* 0x050fec00000418c4 */
        /* <DEDUP_REMOVED lines=18> */
[----:B------:R-:W-:Y:S01]  /*e9c0*/  ULDC UR4, c[0x0][0x2d0] ;  /* 0x0000b40000047ab9 */ /* 0x000fe20000000800 */
[----:B------:R-:W-:Y:S01]  /*e9d0*/  UIADD3 UR20, UR24, -0x2, URZ ;  /* 0xfffffffe18147890 */ /* 0x000fe2000fffe03f */
[----:B------:R-:W-:Y:S01]  /*e9e0*/  ISETP.GE.AND P0, PT, R246, UR4, PT ;  /* 0x00000004f6007c0c */ /* 0x000fe2000bf06270 */
[----:B------:R-:W-:Y:S01]  /*e9f0*/  IMAD.U32 R18, RZ, RZ, UR6 ;  /* 0x00000006ff127e24 */ /* 0x000fe2000f8e00ff */
[----:B------:R-:W-:-:S04]  /*ea00*/  DEPBAR.LE SB0, 0x0 ;  /* 0x000080000000791a */ /* 0x000fc80000000000 */
[----:B------:R-:W-:Y:S01]  /*ea10*/  USHF.R.S32.HI UR22, URZ, 0x1f, UR20 ;  /* 0x0000001f3f167899 */ /* 0x000fe20008011414 */
[----:B------:R-:W-:Y:S01]  /*ea20*/  IMAD.U32 R2, RZ, RZ, UR20 ;  /* 0x00000014ff027e24 */ /* 0x000fe2000f8e00ff */
[----:B------:R-:W-:Y:S01]  /*ea30*/  UIMAD UR4, UR13, UR20, URZ ;  /* 0x000000140d0472a4 */ /* 0x000fe2000f8e023f */
[----:B------:R-:W-:Y:S01]  /*ea40*/  IMAD.U32 R6, RZ, RZ, UR6 ;  /* 0x00000006ff067e24 */ /* 0x000fe2000f8e00ff */
[----:B------:R-:W-:Y:S01]  /*ea50*/  BAR.SYNC.DEFER_BLOCKING 0x0 ;  /* 0x0000000000007b1d */ /* 0x000fe20000010000 */
[----:B------:R-:W-:Y:S01]  /*ea60*/  IMAD.U32 R0, RZ, RZ, UR7 ;  /* 0x00000007ff007e24 */ /* 0x000fe2000f8e00ff */
[----:B------:R-:W-:Y:S01]  /*ea70*/  UIMAD UR4, UR22, UR14, UR4 ;  /* 0x0000000e160472a4 */ /* 0x000fe2000f8e0204 */
[----:B------:R-:W-:Y:S01]  /*ea80*/  IMAD.U32 R16, RZ, RZ, UR6 ;  /* 0x00000006ff107e24 */ /* 0x000fe2000f8e00ff */
[----:B------:R-:W-:Y:S01]  /*ea90*/  LOP3.LUT R231, R231, 0xffffffef, RZ, 0xc0, !PT ;  /* 0xffffffefe7e77812 */ /* 0x000fe200078ec0ff */
[----:B------:R-:W-:-:S03]  /*eaa0*/  IMAD.U32 R5, RZ, RZ, UR6 ;  /* 0x00000006ff057e24 */ /* 0x000fc6000f8e00ff */
[----:B------:R-:W1:Y:S01]  /*eab0*/  @!P0 LDC.64 R22, c[0x0][0x220] ;  /* 0x00008800ff168b82 */ /* 0x000e620000000a00 */
[----:B------:R-:W-:Y:S01]  /*eac0*/  IMAD.U32 R4, RZ, RZ, UR7 ;  /* 0x00000007ff047e24 */ /* 0x000fe2000f8e00ff */
[----:B------:R-:W-:Y:S01]  /*ead0*/  VOTEU.ALL UP0, P0 ;  /* 0x00000000003f7886 */ /* 0x000fe20000000000 */
[----:B------:R-:W-:Y:S01]  /*eae0*/  IMAD.U32 R13, RZ, RZ, UR6 ;  /* 0x00000006ff0d7e24 */ /* 0x000fe2000f8e00ff */
[----:B------:R-:W-:Y:S01]  /*eaf0*/  STL [R1+0x118], R146 ;  /* 0x0001189201007387 */ /* 0x000fe20000100800 */
[----:B------:R-:W-:Y:S01]  /*eb00*/  IMAD.U32 R10, RZ, RZ, UR6 ;  /* 0x00000006ff0a7e24 */ /* 0x000fe2000f8e00ff */
[----:B------:R-:W-:Y:S01]  /*eb10*/  @P0 LOP3.LUT R231, R231, 0x10, RZ, 0xfc, !PT ;  /* 0x00000010e7e70812 */ /* 0x000fe200078efcff */
[----:B------:R-:W-:Y:S01]  /*eb20*/  @!UP0 UIMAD UR28, UR7, 0x30, URZ ;  /* 0x00000030071c88a4 */ /* 0x000fe2000f8e023f */
[----:B------:R-:W3:Y:S01]  /*eb30*/  @!P0 LDC.64 R20, c[0x0][0x220] ;  /* 0x00008800ff148b82 */ /* 0x000ee20000000a00 */
[----:B------:R-:W-:Y:S01]  /*eb40*/  @!UP0 UIMAD UR23, UR7, 0x50, URZ ;  /* 0x00000050071788a4 */ /* 0x000fe2000f8e023f */
[----:B------:R-:W-:Y:S01]  /*eb50*/  STL [R1+0x114], R145 ;  /* 0x0001149101007387 */ /* 0x000fe20000100800 */
[----:B------:R-:W-:Y:S01]  /*eb60*/  @!UP0 UIMAD UR22, UR7, 0x60, URZ ;  /* 0x00000060071688a4 */ /* 0x000fe2000f8e023f */
[----:B------:R-:W-:-:S02]  /*eb70*/  LOP3.LUT R231, R231, 0xfffffff7, RZ, 0xc0, !PT ;  /* 0xfffffff7e7e77812 */ /* 0x000fc400078ec0ff */
[----:B------:R-:W-:Y:S02]  /*eb80*/  STL [R1+0x110], R144 ;  /* 0x0001109001007387 */ /* 0x000fe40000100800 */
[----:B------:R-:W4:Y:S02]  /*eb90*/  @!P0 LDC.64 R24, c[0x0][0x220] ;  /* 0x00008800ff188b82 */ /* 0x000f240000000a00 */
[----:B------:R-:W-:Y:S04]  /*eba0*/  @P0 STS.128 [R244+0x8000], RZ ;  /* 0x008000fff4000388 */ /* 0x000fe80000000c00 */
[----:B------:R-:W-:Y:S02]  /*ebb0*/  STL [R1+0x10c], R143 ;  /* 0x00010c8f01007387 */ /* 0x000fe40000100800 */
[----:B------:R-:W4:Y:S02]  /*ebc0*/  @!P0 LDC.64 R26, c[0x0][0x220] ;  /* 0x00008800ff1a8b82 */ /* 0x000f240000000a00 */
[----:B------:R-:W-:Y:S04]  /*ebd0*/  STL [R1+0x108], R142 ;  /* 0x0001088e01007387 */ /* 0x000fe80000100800 */
[----:B------:R-:W-:Y:S02]  /*ebe0*/  STL [R1+0x104], R141 ;  /* 0x0001048d01007387 */ /* 0x000fe40000100800 */
[----:B------:R-:W4:Y:S02]  /*ebf0*/  @!P0 LDC.64 R28, c[0x0][0x220] ;  /* 0x00008800ff1c8b82 */ /* 0x000f240000000a00 */
[----:B------:R-:W-:Y:S04]  /*ec00*/  STL [R1+0x100], R140 ;  /* 0x0001008c01007387 */ /* 0x000fe80000100800 */
[----:B------:R-:W-:Y:S02]  /*ec10*/  STL [R1+0xfc], R139 ;  /* 0x0000fc8b01007387 */ /* 0x000fe40000100800 */
[----:B------:R-:W4:Y:S02]  /*ec20*/  @!P0 LDC.64 R30, c[0x0][0x220] ;  /* 0x00008800ff1e8b82 */ /* 0x000f240000000a00 */
[----:B------:R-:W-:Y:S04]  /*ec30*/  STL [R1+0xf8], R138 ;  /* 0x0000f88a01007387 */ /* 0x000fe80000100800 */
[----:B------:R-:W-:Y:S04]  /*ec40*/  STL [R1+0xf4], R137 ;  /* 0x0000f48901007387 */ /* 0x000fe80000100800 */
[----:B------:R-:W-:Y:S04]  /*ec50*/  STL [R1+0xf0], R136 ;  /* 0x0000f08801007387 */ /* 0x000fe80000100800 */
[----:B------:R-:W-:Y:S04]  /*ec60*/  STL [R1+0xec], R71 ;  /* 0x0000ec4701007387 */ /* 0x000fe80000100800 */
[----:B------:R-:W-:Y:S04]  /*ec70*/  STL [R1+0xe8], R70 ;  /* 0x0000e84601007387 */ /* 0x000fe80000100800 */
[----:B------:R-:W-:Y:S04]  /*ec80*/  STL [R1+0xe4], R69 ;  /* 0x0000e44501007387 */ /* 0x000fe80000100800 */
[----:B------:R-:W-:Y:S01]  /*ec90*/  STL [R1+0xe0], R68 ;  /* 0x0000e04401007387 */ /* 0x000fe20000100800 */
[----:B--2---:R-:W-:-:S04]  /*eca0*/  IMAD.WIDE.U32 R2, R2, UR14, R130 ;  /* 0x0000000e02027c25 */ /* 0x004fc8000f8e0082 */
[----:B------:R-:W-:Y:S01]  /*ecb0*/  VIADD R3, R3, UR4 ;  /* 0x0000000403037c36 */ /* 0x000fe20008000000 */
[-C--:B------:R-:W-:Y:S01]  /*ecc0*/  @!P0 LEA R18, P1, R18, R2.reuse, 0x6 ;  /* 0x0000000212128211 */ /* 0x080fe200078230ff */
[----:B------:R-:W-:Y:S01]  /*ecd0*/  @!P0 IMAD.MOV.U32 R8, RZ, RZ, R2 ;  /* 0x000000ffff088224 */ /* 0x000fe200078e0002 */
[----:B------:R-:W-:Y:S01]  /*ece0*/  @!P0 LEA R16, P2, R16, R2, 0x5 ;  /* 0x0000000210108211 */ /* 0x000fe200078428ff */
[----:B------:R-:W-:Y:S01]  /*ecf0*/  @!P0 IMAD.MOV.U32 R9, RZ, RZ, R3 ;  /* 0x000000ffff098224 */ /* 0x000fe200078e0003 */
[-C--:B------:R-:W-:Y:S01]  /*ed00*/  @!P0 LEA.HI.X R19, R6, R3.reuse, R0, 0x6, P1 ;  /* 0x0000000306138211 */ /* 0x080fe200008f3400 */
[----:B------:R-:W-:Y:S01]  /*ed10*/  IMAD.U32 R0, RZ, RZ, UR6 ;  /* 0x00000006ff007e24 */ /* 0x000fe2000f8e00ff */
[----:B------:R-:W-:Y:S01]  /*ed20*/  @!P0 LEA.HI.X R17, R5, R3, R4, 0x5, P2 ;  /* 0x0000000305118211 */ /* 0x000fe200010f2c04 */
[----:B------:R-:W-:Y:S01]  /*ed30*/  IMAD.U32 R4, RZ, RZ, UR6 ;  /* 0x00000006ff047e24 */ /* 0x000fe2000f8e00ff */
[----:B---3--:R-:W-:Y:S01]  /*ed40*/  @!P0 LEA R12, P2, R2, R20, 0x1 ;  /* 0x00000014020c8211 */ /* 0x008fe200078408ff */
[----:B------:R-:W-:Y:S01]  /*ed50*/  @!P0 IMAD.WIDE.U32 R8, R0, 0x50, R8 ;  /* 0x0000005000088825 */ /* 0x000fe200078e0008 */
[----:B------:R-:W-:Y:S01]  /*ed60*/  @!P0 IADD3 R0, P1, R2, UR16, RZ ;  /* 0x0000001002008c10 */ /* 0x000fe2000ff3e0ff */
[----:B------:R-:W-:-:S02]  /*ed70*/  @!UP0 UIMAD UR4, UR7, 0x70, URZ ;  /* 0x00000070070488a4 */ /* 0x000fc4000f8e023f */
[----:B------:R-:W-:Y:S01]  /*ed80*/  @!P0 IMAD.MOV.U32 R6, RZ, RZ, R2 ;  /* 0x000000ffff068224 */ /* 0x000fe200078e0002 */
[----:B------:R-:W-:Y:S01]  /*ed90*/  @!P0 IADD3.X R15, R3, UR15, RZ, P1, !PT ;  /* 0x0000000f030f8c10 */ /* 0x000fe20008ffe4ff */
[--C-:B------:R-:W-:Y:S01]  /*eda0*/  @!P0 IMAD.MOV.U32 R7, RZ, RZ, R3.reuse ;  /* 0x000000ffff078224 */ /* 0x100fe200078e0003 */
[----:B-1----:R-:W-:Y:S01]  /*edb0*/  @!P0 LEA R14, P1, R0, R22, 0x1 ;  /* 0x00000016000e8211 */ /* 0x002fe200078208ff */
[----:B------:R-:W-:Y:S02]  /*edc0*/  @!P0 IMAD.MOV.U32 R5, RZ, RZ, R3 ;  /* 0x000000ffff058224 */ /* 0x000fe400078e0003 */
[----:B------:R-:W-:Y:S01]  /*edd0*/  @!P0 IMAD.WIDE.U32 R6, R4, 0x60, R6 ;  /* 0x0000006004068825 */ /* 0x000fe200078e0006 */
[----:B------:R-:W-:Y:S02]  /*ede0*/  @!P0 LEA.HI.X R15, R0, R23, R15, 0x1, P1 ;  /* 0x00000017000f8211 */ /* 0x000fe400008f0c0f */
[----:B------:R-:W1:Y:S01]  /*edf0*/  @!P0 LDC.64 R22, c[0x0][0x220] ;  /* 0x00008800ff168b82 */ /* 0x000e620000000a00 */
[----:B------:R-:W-:-:S02]  /*ee00*/  @!P0 IMAD.MOV.U32 R4, RZ, RZ, R2 ;  /* 0x000000ffff048224 */ /* 0x000fc400078e0002 */
[----:B------:R-:W-:-:S04]  /*ee10*/  @!P0 IMAD.WIDE.U32 R10, R10, 0x30, R2 ;  /* 0x000000300a0a8825 */ /* 0x000fc800078e0002 */
[----:B------:R-:W-:Y:S01]  /*ee20*/  @!P0 IMAD.WIDE.U32 R4, R13, 0x70, R4 ;  /* 0x000000700d048825 */ /* 0x000fe200078e0004 */
[----:B------:R-:W-:Y:S02]  /*ee30*/  @!P0 LEA.HI.X R13, R2, R21, R3, 0x1, P2 ;  /* 0x00000015020d8211 */ /* 0x000fe400010f0c03 */
[----:B------:R-:W2:Y:S01]  /*ee40*/  @!P0 LDC.64 R20, c[0x0][0x220] ;  /* 0x00008800ff148b82 */ /* 0x000ea20000000a00 */
[C---:B----4-:R-:W-:Y:S01]  /*ee50*/  @!P0 LEA R2, P1, R16.reuse, R24, 0x1 ;  /* 0x0000001810028211 */ /* 0x050fe200078208ff */
[----:B------:R-:W-:Y:S01]  /*ee60*/  @!P0 VIADD R0, R11, UR28 ;  /* 0x0000001c0b008c36 */ /* 0x000fe20008000000 */
[----:B------:R-:W-:Y:S01]  /*ee70*/  @!PT LDS RZ, [RZ] ;  /* 0x00000000fffff984 */ /* 0x000fe20000000800 */
[----:B------:R-:W-:Y:S01]  /*ee80*/  @!PT LDS RZ, [RZ] ;  /* 0x00000000fffff984 */ /* 0x000fe20000000800 */
[----:B------:R-:W-:Y:S01]  /*ee90*/  @!PT LDS RZ, [RZ] ;  /* 0x00000000fffff984 */ /* 0x000fe20000000800 */
[----:B------:R3:W-:Y:S01]  /*eea0*/  @!P0 LDGSTS.E.BYPASS.LTC128B.128 [R244+0x8000], desc[UR26][R12.64] ;  /* 0x080000000cf48fae */ /* 0x0007e2000b901d5a */
[----:B------:R-:W-:Y:S01]  /*eeb0*/  @!P0 VIADD R5, R5, UR4 ;  /* 0x0000000405058c36 */ /* 0x000fe20008000000 */
[----:B------:R-:W-:Y:S02]  /*eec0*/  @!P0 LEA.HI.X R3, R16, R25, R17, 0x1, P1 ;  /* 0x0000001910038211 */ /* 0x000fe400008f0c11 */
[----:B------:R-:W-:Y:S04]  /*eed0*/  @P0 STS.128 [R244+0x8800], RZ ;  /* 0x008800fff4000388 */ /* 0x000fe80000000c00 */
        /* <DEDUP_REMOVED lines=12> */
[----:B------:R-:W-:-:S03]  /*efa0*/  @!P0 LEA R10, P2, R6, R28, 0x1 ;  /* 0x0000001c060a8211 */ /* 0x000fc600078408ff */
[----:B------:R-:W-:Y:S04]  /*efb0*/  @P0 STS.128 [R244+0x9800], RZ ;  /* 0x009800fff4000388 */ /* 0x000fe80000000c00 */
[----:B------:R-:W-:Y:S01]  /*efc0*/  @!PT LDS RZ, [RZ] ;  /* 0x00000000fffff984 */ /* 0x000fe20000000800 */
[----:B------:R-:W-:Y:S01]  /*efd0*/  @!PT LDS RZ, [RZ] ;  /* 0x00000000fffff984 */ /* 0x000fe20000000800 */
[----:B------:R-:W-:Y:S01]  /*efe0*/  @!PT LDS RZ, [RZ] ;  /* 0x00000000fffff984 */ /* 0x000fe20000000800 */
[----:B------:R4:W-:Y:S01]  /*eff0*/  @!P0 LDGSTS.E.BYPASS.LTC128B.128 [R244+0x9800], desc[UR26][R16.64] ;  /* 0x0980000010f48fae */ /* 0x0009e2000b901d5a */
[----:B---3--:R-:W-:-:S03]  /*f000*/  @!P0 LEA R12, P3, R8, R26, 0x1 ;  /* 0x0000001a080c8211 */ /* 0x008fc600078608ff */
[----:B------:R-:W-:Y:S01]  /*f010*/  @P0 STS.128 [R244+0xa000], RZ ;  /* 0x00a000fff4000388 */ /* 0x000fe20000000c00 */
[----:B------:R-:W-:Y:S02]  /*f020*/  @!P0 LEA.HI.X R13, R8, R27, R0, 0x1, P3 ;  /* 0x0000001b080d8211 */ /* 0x000fe400018f0c00 */
[----:B--2---:R-:W-:-:S04]  /*f030*/  @!P0 LEA R14, P1, R18, R20, 0x1 ;  /* 0x00000014120e8211 */ /* 0x004fc800078208ff */
[----:B------:R-:W-:Y:S01]  /*f040*/  @!P0 LEA.HI.X R15, R18, R21, R19, 0x1, P1 ;  /* 0x00000015120f8211 */ /* 0x000fe200008f0c13 */
[----:B-1----:R-:W-:Y:S01]  /*f050*/  @!P0 VIADD R3, R7, UR22 ;  /* 0x0000001607038c36 */ /* 0x002fe20008000000 */
[----:B------:R-:W-:-:S03]  /*f060*/  @!P0 LEA R2, P1, R4, R30, 0x1 ;  /* 0x0000001e04028211 */ /* 0x000fc600078208ff */
[----:B------:R-:W-:Y:S01]  /*f070*/  @!PT LDS RZ, [RZ] ;  /* 0x00000000fffff984 */ /* 0x000fe20000000800 */
[----:B------:R-:W-:Y:S01]  /*f080*/  @!PT LDS RZ, [RZ] ;  /* 0x00000000fffff984 */ /* 0x000fe20000000800 */
[----:B------:R-:W-:Y:S01]  /*f090*/  @!PT LDS RZ, [RZ] ;  /* 0x00000000fffff984 */ /* 0x000fe20000000800 */
[----:B------:R-:W-:Y:S01]  /*f0a0*/  @!P0 LDGSTS.E.BYPASS.LTC128B.128 [R244+0xa000], desc[UR26][R14.64] ;  /* 0x0a0000000ef48fae */ /* 0x000fe2000b901d5a */
[----:B------:R-:W-:-:S03]  /*f0b0*/  @!P0 LEA.HI.X R11, R6, R29, R3, 0x1, P2 ;  /* 0x0000001d060b8211 */ /* 0x000fc600010f0c03 */
[----:B------:R-:W-:Y:S01]  /*f0c0*/  @P0 STS.128 [R244+0xa800], RZ ;  /* 0x00a800fff4000388 */ /* 0x000fe20000000c00 */
[----:B------:R-:W-:-:S03]  /*f0d0*/  @!P0 LEA.HI.X R3, R4, R31, R5, 0x1, P1 ;  /* 0x0000001f04038211 */ /* 0x000fc600008f0c05 */
        /* <DEDUP_REMOVED lines=14> */
[----:B----45:R-:W-:Y:S04]  /*f1c0*/  LDSM.16.M88.4 R16, [R219] ;  /* 0x00000000db10783b */ /* 0x030fe80000000200 */
[----:B------:R-:W4:Y:S04]  /*f1d0*/  LDSM.16.M88.4 R40, [R212+0x4000] ;  /* 0x00400000d428783b */ /* 0x000f280000000200 */
[----:B------:R-:W-:Y:S04]  /*f1e0*/  LDSM.16.M88.4 R24, [R218+0x4000] ;  /* 0x00400000da18783b */ /* 0x000fe80000000200 */
[----:B-1----:R-:W1:Y:S04]  /*f1f0*/  LDSM.16.M88.4 R12, [R219+0x2000] ;  /* 0x00200000db0c783b */ /* 0x002e680000000200 */
[----:B--2---:R-:W-:Y:S04]  /*f200*/  LDSM.16.M88.4 R8, [R222] ;  /* 0x00000000de08783b */ /* 0x004fe80000000200 */
[----:B------:R-:W2:Y:S04]  /*f210*/  LDSM.16.M88.4 R80, [R212+0x5800] ;  /* 0x00580000d450783b */ /* 0x000ea80000000200 */
[----:B------:R-:W3:Y:S04]  /*f220*/  LDSM.16.M88.4 R64, [R212+0x7000] ;  /* 0x00700000d440783b */ /* 0x000ee80000000200 */
[----:B------:R-:W3:Y:S04]  /*f230*/  LDSM.16.M88.4 R32, [R212+0x4800] ;  /* 0x00480000d420783b */ /* 0x000ee80000000200 */
[----:B------:R-:W3:Y:S04]  /*f240*/  LDSM.16.M88.4 R4, [R222+0x2000] ;  /* 0x00200000de04783b */ /* 0x000ee80000000200 */
[----:B------:R-:W3:Y:S04]  /*f250*/  LDSM.16.M88.4 R84, [R212+0x5000] ;  /* 0x00500000d454783b */ /* 0x000ee80000000200 */
[----:B------:R-:W3:Y:S01]  /*f260*/  LDSM.16.M88.4 R48, [R218+0x5800] ;  /* 0x00580000da30783b */ /* 0x000ee20000000200 */
[-C--:B----4-:R-:W-:Y:S03]  /*f270*/  HMMA.16816.F32.BF16 R28, R16, R40.reuse, RZ ;  /* 0x00000028101c723c */ /* 0x090fe600000418ff */
[----:B------:R-:W-:Y:S04]  /*f280*/  LDSM.16.M88.4 R76, [R212+0x6000] ;  /* 0x00600000d44c783b */ /* 0x000fe80000000200 */
[----:B------:R-:W-:Y:S01]  /*f290*/  LDSM.16.M88.4 R56, [R212+0x7800] ;  /* 0x00780000d438783b */ /* 0x000fe20000000200 */
[----:B-1----:R-:W-:Y:S03]  /*f2a0*/  HMMA.16816.F32.BF16 R20, R12, R40, RZ ;  /* 0x000000280c14723c */ /* 0x002fe600000418ff */
[----:B------:R-:W-:Y:S04]  /*f2b0*/  LDSM.16.M88.4 R60, [R218+0x4800] ;  /* 0x00480000da3c783b */ /* 0x000fe80000000200 */
[----:B------:R-:W-:Y:S01]  /*f2c0*/  LDSM.16.M88.4 R52, [R218+0x5000] ;  /* 0x00500000da34783b */ /* 0x000fe20000000200 */
[C---:B--2---:R-:W-:Y:S03]  /*f2d0*/  HMMA.16816.F32.BF16 R124, R16.reuse, R80, RZ ;  /* 0x00000050107c723c */ /* 0x044fe600000418ff */
[----:B------:R-:W-:Y:S04]  /*f2e0*/  LDSM.16.M88.4 R44, [R218+0x6000] ;  /* 0x00600000da2c783b */ /* 0x000fe80000000200 */
[----:B------:R-:W-:Y:S01]  /*f2f0*/  LDSM.16.M88.4 R72, [R212+0x6800] ;  /* 0x00680000d448783b */ /* 0x000fe20000000200 */
[----:B---3--:R-:W-:Y:S03]  /*f300*/  HMMA.16816.F32.BF16 R100, R16, R64, RZ ;  /* 0x000000401064723c */ /* 0x008fe600000418ff */
[----:B------:R-:W0:Y:S03]  /*f310*/  LDGDEPBAR ;  /* 0x00000000000079af */ /* 0x000e260000000000 */
[----:B------:R-:W-:Y:S01]  /*f320*/  HMMA.16816.F32.BF16 R248, R8, R24, R28 ;  /* 0x0000001808f8723c */ /* 0x000fe2000004181c */
[----:B------:R-:W1:Y:S05]  /*f330*/  LDSM.16.M88.4 R28, [R218+0x7000] ;  /* 0x00700000da1c783b */ /* 0x000e6a0000000200 */
[----:B------:R-:W-:Y:S06]  /*f340*/  HMMA.16816.F32.BF16 R36, R16, R32, RZ ;  /* 0x000000201024723c */ /* 0x000fec00000418ff */
[----:B------:R-:W-:Y:S01]  /*f350*/  HMMA.16816.F32.BF16 R200, R4, R24, R20 ;  /* 0x0000001804c8723c */ /* 0x000fe20000041814 */
[----:B------:R-:W2:Y:S05]  /*f360*/  LDSM.16.M88.4 R20, [R218+0x7800] ;  /* 0x00780000da14783b */ /* 0x000eaa0000000200 */
[----:B------:R-:W-:Y:S06]  /*f370*/  HMMA.16816.F32.BF16 R132, R16, R84, RZ ;  /* 0x000000541084723c */ /* 0x000fec00000418ff */
[----:B------:R-:W-:Y:S06]  /*f380*/  HMMA.16816.F32.BF16 R124, R8, R48, R124 ;  /* 0x00000030087c723c */ /* 0x000fec000004187c */
[C---:B------:R-:W-:Y:S06]  /*f390*/  HMMA.16816.F32.BF16 R120, R12.reuse, R80, RZ ;  /* 0x000000500c78723c */ /* 0x040fec00000418ff */
[C---:B------:R-:W-:Y:S06]  /*f3a0*/  HMMA.16816.F32.BF16 R88, R12.reuse, R32, RZ ;  /* 0x000000200c58723c */ /* 0x040fec00000418ff */
[----:B------:R-:W-:Y:S06]  /*f3b0*/  HMMA.16816.F32.BF16 R128, R12, R84, RZ ;  /* 0x000000540c80723c */ /* 0x000fec00000418ff */
[----:B-1----:R-:W-:Y:S01]  /*f3c0*/  HMMA.16816.F32.BF16 R100, R8, R28, R100 ;  /* 0x0000001c0864723c */ /* 0x002fe20000041864 */
[----:B------:R-:W-:-:S05]  /*f3d0*/  IMAD.MOV.U32 R144, RZ, RZ, R124 ;  /* 0x000000ffff907224 */ /* 0x000fca00078e007c */
[C---:B------:R-:W-:Y:S06]  /*f3e0*/  HMMA.16816.F32.BF16 R112, R12.reuse, R76, RZ ;  /* 0x0000004c0c70723c */ /* 0x040fec00000418ff */
[----:B------:R-:W-:Y:S06]  /*f3f0*/  HMMA.16816.F32.BF16 R96, R12, R64, RZ ;  /* 0x000000400c60723c */ /* 0x000fec00000418ff */
[----:B------:R-:W-:Y:S06]  /*f400*/  HMMA.16816.F32.BF16 R92, R16, R56, RZ ;  /* 0x00000038105c723c */ /* 0x000fec00000418ff */
[----:B------:R-:W-:Y:S01]  /*f410*/  HMMA.16816.F32.BF16 R68, R8, R60, R36 ;  /* 0x0000003c0844723c */ /* 0x000fe20000041824 */
[----:B------:R-:W1:Y:S01]  /*f420*/  LDSM.16.M88.4 R36, [R218+0x6800] ;  /* 0x00680000da24783b */ /* 0x000e620000000200 */
[----:B------:R-:W-:-:S02]  /*f430*/  IMAD.MOV.U32 R65, RZ, RZ, R101 ;  /* 0x000000ffff417224 */ /* 0x000fc400078e0065 */
[----:B------:R-:W-:Y:S02]  /*f440*/  IMAD.MOV.U32 R64, RZ, RZ, R102 ;  /* 0x000000ffff407224 */ /* 0x000fe400078e0066 */
[----:B------:R-:W-:Y:S01]  /*f450*/  HMMA.16816.F32.BF16 R136, R8, R52, R132 ;  /* 0x000000340888723c */ /* 0x000fe20000041884 */
[----:B------:R-:W-:Y:S02]  /*f460*/  IMAD.MOV.U32 R41, RZ, RZ, R103 ;  /* 0x000000ffff297224 */ /* 0x000fe400078e0067 */
[----:B------:R-:W-:-:S03]  /*f470*/  IMAD.MOV.U32 R40, RZ, RZ, R100 ;  /* 0x000000ffff287224 */ /* 0x000fc600078e0064 */
[----:B------:R-:W-:Y:S01]  /*f480*/  HMMA.16816.F32.BF16 R204, R4, R60, R88 ;  /* 0x0000003c04cc723c */ /* 0x000fe20000041858 */
[----:B------:R-:W-:Y:S02]  /*f490*/  IMAD.MOV.U32 R135, RZ, RZ, R125 ;  /* 0x000000ffff877224 */ /* 0x000fe400078e007d */
[----:B------:R-:W-:Y:S02]  /*f4a0*/  IMAD.MOV.U32 R134, RZ, RZ, R126 ;  /* 0x000000ffff867224 */ /* 0x000fe400078e007e */
[----:B------:R-:W-:Y:S01]  /*f4b0*/  IMAD.MOV.U32 R133, RZ, RZ, R127 ;  /* 0x000000ffff857224 */ /* 0x000fe200078e007f */
[----:B------:R-:W-:Y:S06]  /*f4c0*/  HMMA.16816.F32.BF16 R116, R16, R76, RZ ;  /* 0x0000004c1074723c */ /* 0x000fec00000418ff */
[C---:B------:R-:W-:Y:S06]  /*f4d0*/  HMMA.16816.F32.BF16 R124, R4.reuse, R48, R120 ;  /* 0x00000030047c723c */ /* 0x040fec0000041878 */
[----:B------:R-:W-:Y:S01]  /*f4e0*/  HMMA.16816.F32.BF16 R128, R4, R52, R128 ;  /* 0x000000340480723c */ /* 0x000fe20000041880 */
[----:B------:R-:W-:-:S02]  /*f4f0*/  IMAD.MOV.U32 R252, RZ, RZ, R136 ;  /* 0x000000fffffc7224 */ /* 0x000fc400078e0088 */
[----:B------:R-:W-:Y:S02]  /*f500*/  IMAD.MOV.U32 R245, RZ, RZ, R137 ;  /* 0x000000fffff57224 */ /* 0x000fe400078e0089 */
[----:B------:R-:W-:Y:S01]  /*f510*/  IMAD.MOV.U32 R211, RZ, RZ, R138 ;  /* 0x000000ffffd37224 */ /* 0x000fe200078e008a */
[----:B------:R-:W-:Y:S01]  /*f520*/  HMMA.16816.F32.BF16 R88, R12, R56, RZ ;  /* 0x000000380c58723c */ /* 0x000fe200000418ff */
[----:B------:R-:W-:-:S05]  /*f530*/  IMAD.MOV.U32 R210, RZ, RZ, R139 ;  /* 0x000000ffffd27224 */ /* 0x000fca00078e008b */
[----:B------:R-:W-:Y:S06]  /*f540*/  HMMA.16816.F32.BF16 R112, R4, R44, R112 ;  /* 0x0000002c0470723c */ /* 0x000fec0000041870 */
[----:B------:R-:W-:Y:S01]  /*f550*/  HMMA.16816.F32.BF16 R100, R12, R82, RZ ;  /* 0x000000520c64723c */ /* 0x000fe200000418ff */
        /* <DEDUP_REMOVED lines=10> */
[----:B------:R-:W-:Y:S01]  /*f600*/  HMMA.16816.F32.BF16 R96, R4, R28, R96 ;  /* 0x0000001c0460723c */ /* 0x000fe20000041860 */
[----:B------:R-:W-:Y:S02]  /*f610*/  IMAD.MOV.U32 R3, RZ, RZ, R113 ;  /* 0x000000ffff037224 */ /* 0x000fe400078e0071 */
[----:B------:R-:W-:Y:S02]  /*f620*/  IMAD.MOV.U32 R2, RZ, RZ, R114 ;  /* 0x000000ffff027224 */ /* 0x000fe400078e0072 */
[----:B------:R-:W-:Y:S01]  /*f630*/  IMAD.MOV.U32 R0, RZ, RZ, R115 ;  /* 0x000000ffff007224 */ /* 0x000fe200078e0073 */
[C---:B--2---:R-:W-:Y:S06]  /*f640*/  HMMA.16816.F32.BF16 R92, R8.reuse, R20, R92 ;  /* 0x00000014085c723c */ /* 0x044fec000004185c */
[----:B------:R-:W-:Y:S06]  /*f650*/  HMMA.16816.F32.BF16 R124, R8, R44, R116 ;  /* 0x0000002c087c723c */ /* 0x000fec0000041874 */
[----:B------:R-:W-:Y:S01]  /*f660*/  HMMA.16816.F32.BF16 R140, R4, R20, R88 ;  /* 0x00000014048c723c */ /* 0x000fe20000041858 */
[----:B------:R-:W-:-:S05]  /*f670*/  IMAD.MOV.U32 R116, RZ, RZ, R112 ;  /* 0x000000ffff747224 */ /* 0x000fca00078e0070 */
[----:B------:R-:W-:Y:S01]  /*f680*/  HMMA.16816.F32.BF16 R128, R4, R50, R100 ;  /* 0x000000320480723c */ /* 0x000fe20000041864 */
[----:B------:R-:W-:Y:S02]  /*f690*/  IMAD.MOV.U32 R20, RZ, RZ, R40 ;  /* 0x000000ffff147224 */ /* 0x000fe400078e0028 */
[----:B------:R-:W-:Y:S02]  /*f6a0*/  IMAD.MOV.U32 R29, RZ, RZ, R98 ;  /* 0x000000ffff1d7224 */ /* 0x000fe400078e0062 */
[----:B------:R-:W-:Y:S01]  /*f6b0*/  IMAD.MOV.U32 R28, RZ, RZ, R99 ;  /* 0x000000ffff1c7224 */ /* 0x000fe200078e0063 */
[-C--:B-1----:R-:W-:Y:S01]  /*f6c0*/  HMMA.16816.F32.BF16 R108, R8, R36.reuse, R108 ;  /* 0x00000024086c723c */ /* 0x082fe2000004186c */
[----:B------:R-:W-:Y:S02]  /*f6d0*/  IMAD.MOV.U32 R103, RZ, RZ, R41 ;  /* 0x000000ffff677224 */ /* 0x000fe400078e0029 */
[----:B------:R-:W-:Y:S02]  /*f6e0*/  IMAD.MOV.U32 R24, RZ, RZ, R92 ;  /* 0x000000ffff187224 */ /* 0x000fe400078e005c */
[----:B------:R-:W-:Y:S01]  /*f6f0*/  IMAD.MOV.U32 R25, RZ, RZ, R93 ;  /* 0x000000ffff197224 */ /* 0x000fe200078e005d */
[----:B------:R-:W-:Y:S01]  /*f700*/  HMMA.16816.F32.BF16 R104, R4, R36, R104 ;  /* 0x000000240468723c */ /* 0x000fe20000041868 */
[----:B------:R-:W-:-:S02]  /*f710*/  IMAD.MOV.U32 R33, RZ, RZ, R94 ;  /* 0x000000ffff217224 */ /* 0x000fc400078e005e */
[----:B------:R-:W-:Y:S02]  /*f720*/  IMAD.MOV.U32 R32, RZ, RZ, R95 ;  /* 0x000000ffff207224 */ /* 0x000fe400078e005f */
[----:B------:R-:W-:Y:S01]  /*f730*/  IMAD.MOV.U32 R132, RZ, RZ, R124 ;  /* 0x000000ffff847224 */ /* 0x000fe200078e007c */
[-C--:B------:R-:W-:Y:S01]  /*f740*/  HMMA.16816.F32.BF16 R112, R12, R42.reuse, RZ ;  /* 0x0000002a0c70723c */ /* 0x080fe200000418ff */
        /* <DEDUP_REMOVED lines=21> */
[----:B------:R-:W-:-:S03]  /*f8a0*/  IMAD.MOV.U32 R101, RZ, RZ, R28 ;  /* 0x000000ffff657224 */ /* 0x000fc600078e001c */
[----:B------:R-:W-:Y:S01]  /*f8b0*/  HMMA.16816.F32.BF16 R108, R12, R34, RZ ;  /* 0x000000220c6c723c */ /* 0x000fe200000418ff */
[----:B------:R-:W-:Y:S02]  /*f8c0*/  IMAD.MOV.U32 R26, RZ, RZ, R33 ;  /* 0x000000ffff1a7224 */ /* 0x000fe400078e0021 */
[----:B------:R-:W-:-:S03]  /*f8d0*/  IMAD.MOV.U32 R27, RZ, RZ, R32 ;  /* 0x000000ffff1b7224 */ /* 0x000fc600078e0020 */
[C---:B------:R-:W-:Y:S06]  /*f8e0*/  HMMA.16816.F32.BF16 R104, R12.reuse, R86, RZ ;  /* 0x000000560c68723c */ /* 0x040fec00000418ff */
[----:B------:R-:W-:Y:S06]  /*f8f0*/  HMMA.16816.F32.BF16 R88, R12, R66, RZ ;  /* 0x000000420c58723c */ /* 0x000fec00000418ff */
[C---:B------:R-:W-:Y:S06]  /*f900*/  HMMA.16816.F32.BF16 R136, R4.reuse, R46, R96 ;  /* 0x0000002e0488723c */ /* 0x040fec0000041860 */
[----:B------:R-:W-:Y:S01]  /*f910*/  HMMA.16816.F32.BF16 R92, R4, R38, R92 ;  /* 0x00000026045c723c */ /* 0x000fe2000004185c */
[----:B------:R-:W-:-:S02]  /*f920*/  IMAD.MOV.U32 R98, RZ, RZ, R134 ;  /* 0x000000ffff627224 */ /* 0x000fc400078e0086 */
[----:B------:R-:W-:-:S03]  /*f930*/  IMAD.MOV.U32 R99, RZ, RZ, R133 ;  /* 0x000000ffff637224 */ /* 0x000fc600078e0085 */
[----:B------:R-:W-:Y:S06]  /*f940*/  HMMA.16816.F32.BF16 R12, R12, R58, RZ ;  /* 0x0000003a0c0c723c */ /* 0x000fec00000418ff */
        /* <DEDUP_REMOVED lines=14> */
[----:B------:R-:W-:Y:S06]  /*fa30*/  HMMA.16816.F32.BF16 R16, R16, R58, RZ ;  /* 0x0000003a1010723c */ /* 0x000fec00000418ff */
[C---:B------:R-:W-:Y:S06]  /*fa40*/  HMMA.16816.F32.BF16 R108, R4.reuse, R62, R108 ;  /* 0x0000003e046c723c */ /* 0x040fec000004186c */
[C---:B------:R-:W-:Y:S06]  /*fa50*/  HMMA.16816.F32.BF16 R104, R4.reuse, R54, R104 ;  /* 0x000000360468723c */ /* 0x040fec0000041868 */
[C---:B------:R-:W-:Y:S06]  /*fa60*/  HMMA.16816.F32.BF16 R92, R4.reuse, R30, R88 ;  /* 0x0000001e045c723c */ /* 0x040fec0000041858 */
[----:B------:R-:W-:Y:S01]  /*fa70*/  HMMA.16816.F32.BF16 R136, R4, R22, R12 ;  /* 0x000000160488723c */ /* 0x000fe2000004180c */
[----:B------:R-:W-:Y:S01]  /*fa80*/  LDSM.16.M88.4 R4, [R220+0x2000] ;  /* 0x00200000dc04783b */ /* 0x000fe20000000200 */
[----:B------:R-:W-:-:S02]  /*fa90*/  IMAD.MOV.U32 R90, RZ, RZ, R118 ;  /* 0x000000ffff5a7224 */ /* 0x000fc400078e0076 */
[----:B------:R-:W-:Y:S01]  /*faa0*/  IMAD.MOV.U32 R91, RZ, RZ, R117 ;  /* 0x000000ffff5b7224 */ /* 0x000fe200078e0075 */
[----:B------:R-:W1:Y:S01]  /*fab0*/  LDSM.16.M88.4 R12, [R223] ;  /* 0x00000000df0c783b */ /* 0x000e620000000200 */
[C---:B------:R-:W-:Y:S06]  /*fac0*/  HMMA.16816.F32.BF16 R32, R8.reuse, R62, R32 ;  /* 0x0000003e0820723c */ /* 0x040fec0000041820 */
[----:B------:R-:W-:Y:S01]  /*fad0*/  HMMA.16816.F32.BF16 R84, R8, R54, R84 ;  /* 0x000000360854723c */ /* 0x000fe20000041854 */
[----:B------:R-:W-:Y:S02]  /*fae0*/  IMAD.MOV.U32 R62, RZ, RZ, R97 ;  /* 0x000000ffff3e7224 */ /* 0x000fe400078e0061 */
[----:B------:R-:W-:-:S02]  /*faf0*/  IMAD.MOV.U32 R97, RZ, RZ, R135 ;  /* 0x000000ffff617224 */ /* 0x000fc400078e0087 */
[----:B------:R-:W-:Y:S01]  /*fb00*/  IMAD.MOV.U32 R63, RZ, RZ, R96 ;  /* 0x000000ffff3f7224 */ /* 0x000fe200078e0060 */
[C---:B------:R-:W-:Y:S01]  /*fb10*/  HMMA.16816.F32.BF16 R80, R8.reuse, R50, R80 ;  /* 0x000000320850723c */ /* 0x040fe20000041850 */
[----:B------:R-:W-:Y:S02]  /*fb20*/  IMAD.MOV.U32 R89, RZ, RZ, R94 ;  /* 0x000000ffff597224 */ /* 0x000fe400078e005e */
[----:B------:R-:W-:Y:S02]  /*fb30*/  IMAD.MOV.U32 R88, RZ, RZ, R95 ;  /* 0x000000ffff587224 */ /* 0x000fe400078e005f */
[----:B------:R-:W-:Y:S01]  /*fb40*/  IMAD.MOV.U32 R54, RZ, RZ, R125 ;  /* 0x000000ffff367224 */ /* 0x000fe200078e007d */
        /* <DEDUP_REMOVED lines=12> */
[----:B------:R-:W-:Y:S01]  /*fc10*/  HMMA.16816.F32.BF16 R16, R8, R22, R16 ;  /* 0x000000160810723c */ /* 0x000fe20000041810 */
[----:B------:R-:W2:Y:S01]  /*fc20*/  LDSM.16.M88.4 R8, [R220] ;  /* 0x00000000dc08783b */ /* 0x000ea20000000200 */
[----:B------:R-:W-:Y:S02]  /*fc30*/  IMAD.MOV.U32 R30, RZ, RZ, R89 ;  /* 0x000000ffff1e7224 */ /* 0x000fe400078e0059 */
[----:B------:R-:W-:Y:S02]  /*fc40*/  IMAD.MOV.U32 R31, RZ, RZ, R88 ;  /* 0x000000ffff1f7224 */ /* 0x000fe400078e0058 */
[----:B-1----:R-:W-:Y:S01]  /*fc50*/  HMMA.16816.F32.BF16 R56, R4, R12, R200 ;  /* 0x0000000c0438723c */ /* 0x002fe200000418c8 */
[----:B------:R-:W-:Y:S02]  /*fc60*/  IMAD.MOV.U32 R22, RZ, RZ, R102 ;  /* 0x000000ffff167224 */ /* 0x000fe400078e0066 */
[----:B------:R-:W-:-:S02]  /*fc70*/  IMAD.MOV.U32 R23, RZ, RZ, R103 ;  /* 0x000000ffff177224 */ /* 0x000fc400078e0067 */
[----:B------:R-:W-:Y:S02]  /*fc80*/  IMAD.MOV.U32 R102, RZ, RZ, R121 ;  /* 0x000000ffff667224 */ /* 0x000fe400078e0079 */
[----:B------:R-:W-:Y:S02]  /*fc90*/  IMAD.MOV.U32 R103, RZ, RZ, R120 ;  /* 0x000000ffff677224 */ /* 0x000fe400078e0078 */
[----:B------:R-:W-:Y:S02]  /*fca0*/  IMAD.MOV.U32 R120, RZ, RZ, R209 ;  /* 0x000000ffff787224 */ /* 0x000fe400078e00d1 */
[----:B------:R-:W-:Y:S02]  /*fcb0*/  IMAD.MOV.U32 R121, RZ, RZ, R208 ;  /* 0x000000ffff797224 */ /* 0x000fe400078e00d0 */
[----:B------:R-:W-:Y:S01]  /*fcc0*/  HMMA.16816.F32.BF16 R208, R4, R14, R112 ;  /* 0x0000000e04d0723c */ /* 0x000fe20000041870 */
[----:B------:R-:W-:Y:S02]  /*fcd0*/  IMAD.MOV.U32 R88, RZ, RZ, R132 ;  /* 0x000000ffff587224 */ /* 0x000fe400078e0084 */
[----:B------:R-:W-:-:S02]  /*fce0*/  IMAD.MOV.U32 R89, RZ, RZ, R119 ;  /* 0x000000ffff597224 */ /* 0x000fc400078e0077 */
[----:B------:R-:W-:Y:S02]  /*fcf0*/  IMAD.MOV.U32 R100, RZ, RZ, R123 ;  /* 0x000000ffff647224 */ /* 0x000fe400078e007b */
[----:B------:R-:W-:Y:S02]  /*fd00*/  IMAD.MOV.U32 R112, RZ, RZ, R116 ;  /* 0x000000ffff707224 */ /* 0x000fe400078e0074 */
[----:B------:R-:W-:Y:S02]  /*fd10*/  IMAD.MOV.U32 R101, RZ, RZ, R122 ;  /* 0x000000ffff657224 */ /* 0x000fe400078e007a */
[----:B------:R-:W-:Y:S02]  /*fd20*/  IMAD.MOV.U32 R124, RZ, RZ, R252 ;  /* 0x000000ffff7c7224 */ /* 0x000fe400078e00fc */
[----:B------:R-:W-:Y:S01]  /*fd30*/  IMAD.MOV.U32 R125, RZ, RZ, R245 ;  /* 0x000000ffff7d7224 */ /* 0x000fe200078e00f5 */
[----:B------:R-:W1:Y:S01]  /*fd40*/  S2R R252, SR_TID.X ;  /* 0x0000000000fc7919 */ /* 0x000e620000002100 */
[----:B------:R-:W-:-:S02]  /*fd50*/  IMAD.MOV.U32 R122, RZ, RZ, R146 ;  /* 0x000000ffff7a7224 */ /* 0x000fc400078e0092 */
[----:B------:R-:W-:Y:S02]  /*fd60*/  IMAD.MOV.U32 R123, RZ, RZ, R145 ;  /* 0x000000ffff7b7224 */ /* 0x000fe400078e0091 */
[----:B------:R-:W-:Y:S02]  /*fd70*/  IMAD.MOV.U32 R28, RZ, RZ, R92 ;  /* 0x000000ffff1c7224 */ /* 0x000fe400078e005c */
[----:B------:R-:W-:Y:S01]  /*fd80*/  IMAD.MOV.U32 R29, RZ, RZ, R93 ;  /* 0x000000ffff1d7224 */ /* 0x000fe200078e005d */
[C---:B--2---:R-:W-:Y:S01]  /*fd90*/  HMMA.16816.F32.BF16 R248, R8.reuse, R12, R248 ;  /* 0x0000000c08f8723c */ /* 0x044fe200000418f8 */
[----:B------:R-:W-:Y:S02]  /*fda0*/  IMAD.MOV.U32 R96, RZ, RZ, R144 ;  /* 0x000000ffff607224 */ /* 0x000fe400078e0090 */
[----:B------:R-:W-:Y:S02]  /*fdb0*/  IMAD.MOV.U32 R113, RZ, RZ, R3 ;  /* 0x000000ffff717224 */ /* 0x000fe400078e0003 */
[----:B------:R-:W-:Y:S01]  /*fdc0*/  IMAD.MOV.U32 R114, RZ, RZ, R2 ;  /* 0x000000ffff727224 */ /* 0x000fe200078e0002 */
[----:B------:R-:W-:Y:S01]  /*fdd0*/  HMMA.16816.F32.BF16 R200, R8, R14, R40 ;  /* 0x0000000e08c8723c */ /* 0x000fe20000041828 */
[----:B------:R-:W2:Y:S01]  /*fde0*/  LDSM.16.M88.4 R12, [R230] ;  /* 0x00000000e60c783b */ /* 0x000ea20000000200 */
[----:B------:R-:W-:-:S02]  /*fdf0*/  IMAD.MOV.U32 R115, RZ, RZ, R0 ;  /* 0x000000ffff737224 */ /* 0x000fc400078e0000 */
[----:B------:R-:W-:Y:S02]  /*fe00*/  IMAD.U32 R0, RZ, RZ, UR20 ;  /* 0x00000014ff007e24 */ /* 0x000fe4000f8e00ff */
[----:B-1----:R-:W-:-:S05]  /*fe10*/  IMAD.SHL.U32 R252, R252, 0x2, RZ ;  /* 0x00000002fcfc7824 */ /* 0x002fca00078e00ff */
[----:B------:R-:W-:-:S05]  /*fe20*/  LOP3.LUT R252, R252, 0x6, RZ, 0xc0, !PT ;  /* 0x00000006fcfc7812 */ /* 0x000fca00078ec0ff */
[----:B------:R-:W-:-:S04]  /*fe30*/  IMAD R0, R0, 0x80, R252 ;  /* 0x0000008000007824 */ /* 0x000fc800078e02fc */
[--C-:B------:R-:W-:Y:S02]  /*fe40*/  IMAD.IADD R3, R237, 0x1, -R0.reuse ;  /* 0x00000001ed037824 */ /* 0x100fe400078e0a00 */
[----:B------:R-:W-:Y:S01]  /*fe50*/  IMAD.IADD R2, R238, 0x1, -R0 ;  /* 0x00000001ee027824 */ /* 0x000fe200078e0a00 */
        /* <DEDUP_REMOVED lines=66> */
[----:B------:R-:W1:-:S15]  /*10280*/  LDSM.16.M88.4 R12, [R217+0x3000] ;  /* 0x00300000d90c783b */ /* 0x000e5e0000000200 */
[----:B------:R-:W-:-:S02]  /*10290*/  NOP ;  /* 0x0000000000007918 */ /* 0x000fc40000000000 */
[----:B------:R-:W-:Y:S02]  /*102a0*/  IMAD.MOV.U32 R146, RZ, RZ, R45 ;  /* 0x000000ffff927224 */ /* 0x000fe400078e002d */
[----:B------:R-:W-:Y:S02]  /*102b0*/  IMAD.MOV.U32 R145, RZ, RZ, R47 ;  /* 0x000000ffff917224 */ /* 0x000fe400078e002f */
[----:B------:R-:W-:Y:S02]  /*102c0*/  IMAD.MOV.U32 R248, RZ, RZ, R46 ;  /* 0x000000fffff87224 */ /* 0x000fe400078e002e */
[----:B------:R-:W-:Y:S01]  /*102d0*/  IMAD.MOV.U32 R245, RZ, RZ, R44 ;  /* 0x000000fffff57224 */ /* 0x000fe200078e002c */
[-C--:B-1----:R-:W-:Y:S06]  /*102e0*/  HMMA.16816.F32.BF16 R40, R8, R12.reuse, R40 ;  /* 0x0000000c0828723c */ /* 0x082fec0000041828 */
[C---:B------:R-:W-:Y:S06]  /*102f0*/  HMMA.16816.F32.BF16 R36, R4.reuse, R12, R36 ;  /* 0x0000000c0424723c */ /* 0x040fec0000041824 */
[-C--:B------:R-:W-:Y:S06]  /*10300*/  HMMA.16816.F32.BF16 R32, R4, R14.reuse, R32 ;  /* 0x0000000e0420723c */ /* 0x080fec0000041820 */
[----:B------:R-:W-:Y:S01]  /*10310*/  HMMA.16816.F32.BF16 R64, R8, R14, R64 ;  /* 0x0000000e0840723c */ /* 0x000fe20000041840 */
[----:B------:R-:W1:Y:S01]  /*10320*/  LDSM.16.M88.4 R12, [R217+0x3800] ;  /* 0x00380000d90c783b */ /* 0x000e620000000200 */
[----:B------:R-:W-:Y:S01]  /*10330*/  UISETP.GT.AND UP1, UPT, UR20, UR10, UPT ;  /* 0x0000000a1400728c */ /* 0x000fe2000bf24270 */
[----:B------:R-:W-:-:S09]  /*10340*/  DEPBAR.LE SB0, 0x0 ;  /* 0x000080000000791a */ /* 0x000fd20000000000 */
        /* <DEDUP_REMOVED lines=8> */
[C---:B-1----:R-:W-:Y:S06]  /*103d0*/  HMMA.16816.F32.BF16 R24, R4.reuse, R12, R24 ;  /* 0x0000000c0418723c */ /* 0x042fec0000041818 */
[-C--:B------:R-:W-:Y:S06]  /*103e0*/  HMMA.16816.F32.BF16 R20, R4, R14.reuse, R20 ;  /* 0x0000000e0414723c */ /* 0x080fec0000041814 */
[C---:B------:R-:W-:Y:S06]  /*103f0*/  HMMA.16816.F32.BF16 R4, R8.reuse, R14, R16 ;  /* 0x0000000e0804723c */ /* 0x040fec0000041810 */
[----:B------:R-:W-:-:S12]  /*10400*/  HMMA.16816.F32.BF16 R28, R8, R12, R28 ;  /* 0x0000000c081c723c */ /* 0x000fd8000004181c */
[----:B------:R-:W-:Y:S02]  /*10410*/  IMAD.MOV.U32 R136, RZ, RZ, R20 ;  /* 0x000000ffff887224 */ /* 0x000fe400078e0014 */
[----:B------:R-:W-:Y:S02]  /*10420*/  IMAD.MOV.U32 R71, RZ, RZ, R22 ;  /* 0x000000ffff477224 */ /* 0x000fe400078e0016 */
[----:B------:R-:W-:Y:S02]  /*10430*/  IMAD.MOV.U32 R68, RZ, RZ, R21 ;  /* 0x000000ffff447224 */ /* 0x000fe400078e0015 */
[----:B------:R-:W-:Y:S01]  /*10440*/  IMAD.MOV.U32 R37, RZ, RZ, R4 ;  /* 0x000000ffff257224 */ /* 0x000fe200078e0004 */
[----:B------:R-:W-:Y:S01]  /*10450*/  IABS R4, R3 ;  /* 0x0000000300047213 */ /* 0x000fe20000000000 */
[----:B------:R-:W-:Y:S01]  /*10460*/  IMAD.MOV.U32 R70, RZ, RZ, R5 ;  /* 0x000000ffff467224 */ /* 0x000fe200078e0005 */
[----:B------:R-:W-:Y:S01]  /*10470*/  IABS R3, R2 ;  /* 0x0000000200037213 */ /* 0x000fe20000000000 */
[----:B------:R-:W-:Y:S01]  /*10480*/  IMAD.IADD R5, R236, 0x1, -R0 ;  /* 0x00000001ec057824 */ /* 0x000fe200078e0a00 */
[----:B------:R-:W-:Y:S01]  /*10490*/  I2FP.F32.S32 R4, R4 ;  /* 0x0000000400047245 */ /* 0x000fe20000201400 */
[----:B------:R-:W-:Y:S01]  /*104a0*/  IMAD.MOV.U32 R36, RZ, RZ, R6 ;  /* 0x000000ffff247224 */ /* 0x000fe200078e0006 */
[----:B------:R-:W-:Y:S01]  /*104b0*/  I2FP.F32.S32 R3, R3 ;  /* 0x0000000300037245 */ /* 0x000fe20000201400 */
[----:B------:R-:W-:Y:S01]  /*104c0*/  IMAD.MOV.U32 R69, RZ, RZ, R7 ;  /* 0x000000ffff457224 */ /* 0x000fe200078e0007 */
[----:B------:R-:W-:Y:S01]  /*104d0*/  IABS R2, R5 ;  /* 0x0000000500027213 */ /* 0x000fe20000000000 */
[----:B------:R-:W-:-:S02]  /*104e0*/  FFMA.FTZ R14, R4, -UR19, R56 ;  /* 0x80000013040e7c23 */ /* 0x000fc40008010038 */
[----:B------:R-:W-:Y:S01]  /*104f0*/  FFMA.FTZ R10, R3, -UR19, R58 ;  /* 0x80000013030a7c23 */ /* 0x000fe2000801003a */
[----:B------:R-:W-:Y:S01]  /*10500*/  VIADD R3, R0, 0x1 ;  /* 0x0000000100037836 */ /* 0x000fe20000000000 */
[----:B------:R-:W-:-:S03]  /*10510*/  I2FP.F32.S32 R2, R2 ;  /* 0x0000000200027245 */ /* 0x000fc60000201400 */
[--C-:B------:R-:W-:Y:S01]  /*10520*/  IMAD.IADD R5, R238, 0x1, -R3.reuse ;  /* 0x00000001ee057824 */ /* 0x100fe200078e0a03 */
[----:B------:R-:W-:Y:S01]  /*10530*/  BAR.SYNC.DEFER_BLOCKING 0x0 ;  /* 0x0000000000007b1d */ /* 0x000fe20000010000 */
[----:B------:R-:W-:Y:S01]  /*10540*/  ISETP.GE.AND P2, PT, R3, R241, PT ;  /* 0x000000f10300720c */ /* 0x000fe20003f46270 */
[----:B------:R-:W-:Y:S01]  /*10550*/  FFMA.FTZ R9, R2, -UR19, R112 ;  /* 0x8000001302097c23 */ /* 0x000fe20008010070 */
[----:B------:R-:W-:Y:S01]  /*10560*/  IMAD.IADD R2, R239, 0x1, -R0 ;  /* 0x00000001ef027824 */ /* 0x000fe200078e0a00 */
[----:B------:R-:W-:Y:S01]  /*10570*/  IABS R5, R5 ;  /* 0x0000000500057213 */ /* 0x000fe20000000000 */
[----:B------:R-:W-:Y:S01]  /*10580*/  IMAD.IADD R4, R237, 0x1, -R3 ;  /* 0x00000001ed047824 */ /* 0x000fe200078e0a03 */
[C---:B------:R-:W-:Y:S01]  /*10590*/  ISETP.LT.OR P2, PT, R3.reuse, R232, P2 ;  /* 0x000000e80300720c */ /* 0x040fe20001741670 */
[----:B------:R-:W-:Y:S01]  /*105a0*/  IMAD.MOV.U32 R112, RZ, RZ, R37 ;  /* 0x000000ffff707224 */ /* 0x000fe200078e0025 */
[----:B------:R-:W-:Y:S02]  /*105b0*/  IABS R2, R2 ;  /* 0x0000000200027213 */ /* 0x000fe40000000000 */
[----:B------:R-:W-:-:S02]  /*105c0*/  ISETP.GE.AND P1, PT, R3, R240, PT ;  /* 0x000000f00300720c */ /* 0x000fc40003f26270 */
[----:B------:R-:W-:Y:S01]  /*105d0*/  IABS R4, R4 ;  /* 0x0000000400047213 */ /* 0x000fe20000000000 */
[----:B------:R-:W-:Y:S01]  /*105e0*/  IMAD.MOV.U32 R6, RZ, RZ, R2 ;  /* 0x000000ffff067224 */ /* 0x000fe200078e0002 */
[----:B------:R-:W-:Y:S01]  /*105f0*/  ISETP.LT.OR P0, PT, R3, R234, P1 ;  /* 0x000000ea0300720c */ /* 0x000fe20000f01670 */
[----:B------:R-:W-:Y:S01]  /*10600*/  IMAD.MOV.U32 R2, RZ, RZ, R5 ;  /* 0x000000ffff027224 */ /* 0x000fe200078e0005 */
[----:B------:R-:W-:Y:S01]  /*10610*/  I2FP.F32.S32 R4, R4 ;  /* 0x0000000400047245 */ /* 0x000fe20000201400 */
[----:B------:R-:W-:Y:S01]  /*10620*/  IMAD.IADD R5, R236, 0x1, -R3 ;  /* 0x00000001ec057824 */ /* 0x000fe200078e0a03 */
[----:B------:R-:W-:Y:S02]  /*10630*/  I2FP.F32.S32 R6, R6 ;  /* 0x0000000600067245 */ /* 0x000fe40000201400 */
[----:B------:R-:W-:Y:S01]  /*10640*/  @P2 LOP3.LUT R231, R231, 0x8, RZ, 0xfc, !PT ;  /* 0x00000008e7e72812 */ /* 0x000fe200078efcff */
[----:B------:R-:W-:Y:S01]  /*10650*/  FFMA.FTZ R7, R4, -UR19, R57 ;  /* 0x8000001304077c23 */ /* 0x000fe20008010039 */
[----:B------:R-:W-:Y:S01]  /*10660*/  ISETP.GE.AND P2, PT, R0, R243, PT ;  /* 0x000000f30000720c */ /* 0x000fe20003f46270 */
[----:B------:R-:W-:Y:S01]  /*10670*/  FFMA.FTZ R8, R6, -UR19, R114 ;  /* 0x8000001306087c23 */ /* 0x000fe20008010072 */
[----:B------:R-:W-:-:S02]  /*10680*/  I2FP.F32.S32 R2, R2 ;  /* 0x0000000200027245 */ /* 0x000fc40000201400 */
[----:B------:R-:W-:Y:S02]  /*10690*/  ISETP.LT.OR P2, PT, R0, R235, P2 ;  /* 0x000000eb0000720c */ /* 0x000fe40001741670 */
[C---:B------:R-:W-:Y:S01]  /*106a0*/  ISETP.GE.AND P4, PT, R3.reuse, R243, PT ;  /* 0x000000f30300720c */ /* 0x040fe20003f86270 */
[----:B------:R-:W-:Y:S01]  /*106b0*/  FFMA.FTZ R6, R2, -UR19, R59 ;  /* 0x8000001302067c23 */ /* 0x000fe2000801003b */
[----:B------:R-:W-:Y:S01]  /*106c0*/  FSEL R20, R14, -INF , !P2 ;  /* 0xff8000000e147808 */ /* 0x000fe20005000000 */
[C---:B------:R-:W-:Y:S01]  /*106d0*/  VIADD R2, R0.reuse, 0x8 ;  /* 0x0000000800027836 */ /* 0x040fe20000000000 */
[C---:B------:R-:W-:Y:S02]  /*106e0*/  ISETP.GE.AND P2, PT, R0.reuse, R241, PT ;  /* 0x000000f10000720c */ /* 0x040fe40003f46270 */
[----:B------:R-:W-:Y:S01]  /*106f0*/  ISETP.GE.AND P3, PT, R3, R242, PT ;  /* 0x000000f20300720c */ /* 0x000fe20003f66270 */
[----:B------:R-:W-:Y:S01]  /*10700*/  IMAD.IADD R4, R237, 0x1, -R2 ;  /* 0x00000001ed047824 */ /* 0x000fe200078e0a02 */
[----:B------:R-:W-:-:S02]  /*10710*/  ISETP.LT.OR P2, PT, R0, R232, P2 ;  /* 0x000000e80000720c */ /* 0x000fc40001741670 */
[C---:B------:R-:W-:Y:S02]  /*10720*/  ISETP.LT.OR P6, PT, R3.reuse, R235, P4 ;  /* 0x000000eb0300720c */ /* 0x040fe400027c1670 */
[----:B------:R-:W-:Y:S01]  /*10730*/  ISETP.LT.OR P5, PT, R3, R233, P3 ;  /* 0x000000e90300720c */ /* 0x000fe20001fa1670 */
[----:B------:R-:W-:Y:S01]  /*10740*/  IMAD.IADD R3, R239, 0x1, -R3 ;  /* 0x00000001ef037824 */ /* 0x000fe200078e0a03 */
[----:B------:R-:W-:Y:S02]  /*10750*/  ISETP.GE.AND P1, PT, R0, R242, PT ;  /* 0x000000f20000720c */ /* 0x000fe40003f26270 */
[----:B------:R-:W-:Y:S02]  /*10760*/  LOP3.LUT R231, R231, 0xfffffffb, RZ, 0xc0, !PT ;  /* 0xfffffffbe7e77812 */ /* 0x000fe400078ec0ff */
[----:B------:R-:W-:Y:S02]  /*10770*/  IABS R11, R5 ;  /* 0x00000005000b7213 */ /* 0x000fe40000000000 */
[----:B------:R-:W-:-:S02]  /*10780*/  FSEL R32, R9, -INF , !P2 ;  /* 0xff80000009207808 */ /* 0x000fc40005000000 */
[----:B------:R-:W-:Y:S02]  /*10790*/  ISETP.LT.OR P1, PT, R0, R233, P1 ;  /* 0x000000e90000720c */ /* 0x000fe40000f21670 */
[----:B------:R-:W-:Y:S02]  /*107a0*/  ISETP.GE.AND P2, PT, R2, R241, PT ;  /* 0x000000f10200720c */ /* 0x000fe40003f46270 */
[----:B------:R-:W-:Y:S02]  /*107b0*/  IABS R5, R3 ;  /* 0x0000000300057213 */ /* 0x000fe40000000000 */
[----:B------:R-:W-:Y:S02]  /*107c0*/  @P0 LOP3.LUT R231, R231, 0x4, RZ, 0xfc, !PT ;  /* 0x00000004e7e70812 */ /* 0x000fe400078efcff */
[----:B------:R-:W-:Y:S01]  /*107d0*/  IABS R3, R4 ;  /* 0x0000000400037213 */ /* 0x000fe20000000000 */
[----:B------:R-:W-:Y:S01]  /*107e0*/  IMAD.MOV.U32 R4, RZ, RZ, R11 ;  /* 0x000000ffff047224 */ /* 0x000fe200078e000b */
[----:B------:R-:W-:-:S02]  /*107f0*/  FSEL R22, R10, -INF , !P1 ;  /* 0xff8000000a167808 */ /* 0x000fc40004800000 */
[----:B------:R-:W-:Y:S02]  /*10800*/  ISETP.LT.OR P0, PT, R2, R232, P2 ;  /* 0x000000e80200720c */ /* 0x000fe40001701670 */
[----:B------:R-:W-:Y:S02]  /*10810*/  ISETP.GE.AND P1, PT, R0, R240, PT ;  /* 0x000000f00000720c */ /* 0x000fe40003f26270 */
[C---:B------:R-:W-:Y:S02]  /*10820*/  ISETP.GE.AND P4, PT, R2.reuse, R243, PT ;  /* 0x000000f30200720c */ /* 0x040fe40003f86270 */
[----:B------:R-:W-:Y:S02]  /*10830*/  ISETP.GE.AND P3, PT, R2, R242, PT ;  /* 0x000000f20200720c */ /* 0x000fe40003f66270 */
[----:B------:R-:W-:Y:S02]  /*10840*/  I2FP.F32.S32 R4, R4 ;  /* 0x0000000400047245 */ /* 0x000fe40000201400 */
[----:B------:R-:W-:-:S02]  /*10850*/  ISETP.LT.OR P1, PT, R0, R234, P1 ;  /* 0x000000ea0000720c */ /* 0x000fc40000f21670 */
[----:B------:R-:W-:Y:S01]  /*10860*/  FSEL R33, R7, -INF , !P6 ;  /* 0xff80000007217808 */ /* 0x000fe20007000000 */
[----:B------:R-:W-:Y:S01]  /*10870*/  FFMA.FTZ R13, R4, -UR19, R113 ;  /* 0x80000013040d7c23 */ /* 0x000fe20008010071 */
[----:B------:R-:W-:Y:S01]  /*10880*/  FSEL R35, R6, -INF , !P5 ;  /* 0xff80000006237808 */ /* 0x000fe20006800000 */
[----:B------:R-:W-:Y:S01]  /*10890*/  IMAD.IADD R4, R238, 0x1, -R2 ;  /* 0x00000001ee047824 */ /* 0x000fe200078e0a02 */
[C---:B------:R-:W-:Y:S02]  /*108a0*/  ISETP.LT.OR P6, PT, R2.reuse, R235, P4 ;  /* 0x000000eb0200720c */ /* 0x040fe400027c1670 */
[----:B------:R-:W-:Y:S02]  /*108b0*/  ISETP.LT.OR P5, PT, R2, R233, P3 ;  /* 0x000000e90200720c */ /* 0x000fe40001fa1670 */
[----:B------:R-:W-:Y:S02]  /*108c0*/  I2FP.F32.S32 R3, R3 ;  /* 0x0000000300037245 */ /* 0x000fe40000201400 */
[----:B------:R-:W-:-:S02]  /*108d0*/  LOP3.LUT P4, RZ, R231, 0x8, RZ, 0xc0, !PT ;  /* 0x00000008e7ff7812 */ /* 0x000fc4000788c0ff */
[----:B------:R-:W-:Y:S01]  /*108e0*/  LOP3.LUT P3, RZ, R231, 0x4, RZ, 0xc0, !PT ;  /* 0x00000004e7ff7812 */ /* 0x000fe2000786c0ff */
[----:B------:R-:W-:Y:S01]  /*108f0*/  FFMA.FTZ R11, R3, -UR19, R200 ;  /* 0x80000013030b7c23 */ /* 0x000fe200080100c8 */
[----:B------:R-:W-:Y:S01]  /*10900*/  FSEL R34, R8, -INF , !P1 ;  /* 0xff80000008227808 */ /* 0x000fe20004800000 */
[--C-:B------:R-:W-:Y:S01]  /*10910*/  IMAD.IADD R3, R236, 0x1, -R2.reuse ;  /* 0x00000001ec037824 */ /* 0x100fe200078e0a02 */
[----:B------:R-:W-:Y:S02]  /*10920*/  LOP3.LUT R231, R231, 0xfffffffd, RZ, 0xc0, !PT ;  /* 0xfffffffde7e77812 */ /* 0x000fe400078ec0ff */
[----:B------:R-:W-:Y:S02]  /*10930*/  I2FP.F32.S32 R5, R5 ;  /* 0x0000000500057245 */ /* 0x000fe40000201400 */
[C---:B------:R-:W-:Y:S02]  /*10940*/  ISETP.GE.AND P1, PT, R2.reuse, R240, PT ;  /* 0x000000f00200720c */ /* 0x040fe40003f26270 */
[----:B------:R-:W-:Y:S01]  /*10950*/  @P0 LOP3.LUT R231, R231, 0x2, RZ, 0xfc, !PT ;  /* 0x00000002e7e70812 */ /* 0x000fe200078efcff */
[----:B------:R-:W-:Y:S01]  /*10960*/  FFMA.FTZ R12, R5, -UR19, R115 ;  /* 0x80000013050c7c23 */ /* 0x000fe20008010073 */
[----:B------:R-:W-:Y:S01]  /*10970*/  ISETP.LT.OR P0, PT, R2, R234, P1 ;  /* 0x000000ea0200720c */ /* 0x000fe20000f01670 */
[----:B------:R-:W-:Y:S01]  /*10980*/  IMAD.IADD R2, R239, 0x1, -R2 ;  /* 0x00000001ef027824 */ /* 0x000fe200078e0a02 */
[----:B------:R-:W-:-:S02]  /*10990*/  IABS R5, R4 ;  /* 0x0000000400057213 */ /* 0x000fc40000000000 */
[----:B------:R-:W-:Y:S02]  /*109a0*/  IABS R3, R3 ;  /* 0x0000000300037213 */ /* 0x000fe40000000000 */
[----:B------:R-:W-:Y:S01]  /*109b0*/  IABS R4, R2 ;  /* 0x0000000200047213 */ /* 0x000fe20000000000 */
[----:B------:R-:W-:Y:S01]  /*109c0*/  IMAD.MOV.U32 R2, RZ, RZ, R5 ;  /* 0x000000ffff027224 */ /* 0x000fe200078e0005 */
[----:B------:R-:W-:Y:S02]  /*109d0*/  I2FP.F32.S32 R3, R3 ;  /* 0x0000000300037245 */ /* 0x000fe40000201400 */
[----:B------:R-:W-:Y:S02]  /*109e0*/  I2FP.F32.S32 R4, R4 ;  /* 0x0000000400047245 */ /* 0x000fe40000201400 */
[----:B------:R-:W-:Y:S01]  /*109f0*/  I2FP.F32.S32 R2, R2 ;  /* 0x0000000200027245 */ /* 0x000fe20000201400 */
[----:B------:R-:W-:Y:S01]  /*10a00*/  FFMA.FTZ R16, R3, -UR19, R208 ;  /* 0x8000001303107c23 */ /* 0x000fe200080100d0 */
[----:B------:R-:W-:Y:S01]  /*10a10*/  FSEL R38, R13, -INF , !P4 ;  /* 0xff8000000d267808 */ /* 0x000fe20006000000 */
[----:B------:R-:W-:Y:S01]  /*10a20*/  FFMA.FTZ R15, R4, -UR19, R210 ;  /* 0x80000013040f7c23 */ /* 0x000fe200080100d2 */
[----:B------:R-:W-:Y:S01]  /*10a30*/  FSEL R56, R12, -INF , !P3 ;  /* 0xff8000000c387808 */ /* 0x000fe20005800000 */
[----:B------:R-:W-:Y:S01]  /*10a40*/  FFMA.FTZ R7, R2, -UR19, R202 ;  /* 0x8000001302077c23 */ /* 0x000fe200080100ca */
[----:B------:R-:W-:Y:S01]  /*10a50*/  VIADD R2, R0, 0x9 ;  /* 0x0000000900027836 */ /* 0x000fe20000000000 */
[----:B------:R-:W-:Y:S01]  /*10a60*/  FSEL R19, R11, -INF , !P6 ;  /* 0xff8000000b137808 */ /* 0x000fe20007000000 */
[----:B------:R-:W-:Y:S01]  /*10a70*/  IMAD.MOV.U32 R208, RZ, RZ, R36 ;  /* 0x000000ffffd07224 */ /* 0x000fe200078e0024 */
[----:B------:R-:W-:Y:S01]  /*10a80*/  FSEL R47, R15, -INF , !P0 ;  /* 0xff8000000f2f7808 */ /* 0x000fe20004000000 */
[--C-:B------:R-:W-:Y:S01]  /*10a90*/  IMAD.IADD R4, R237, 0x1, -R2.reuse ;  /* 0x00000001ed047824 */ /* 0x100fe200078e0a02 */
[----:B------:R-:W-:Y:S01]  /*10aa0*/  ISETP.GE.AND P2, PT, R2, R241, PT ;  /* 0x000000f10200720c */ /* 0x000fe20003f46270 */
[--C-:B------:R-:W-:Y:S01]  /*10ab0*/  IMAD.IADD R3, R238, 0x1, -R2.reuse ;  /* 0x00000001ee037824 */ /* 0x100fe200078e0a02 */
[----:B------:R-:W-:Y:S01]  /*10ac0*/  ISETP.GE.AND P4, PT, R2, R243, PT ;  /* 0x000000f30200720c */ /* 0x000fe20003f86270 */
[----:B------:R-:W-:Y:S01]  /*10ad0*/  IMAD.IADD R6, R236, 0x1, -R2 ;  /* 0x00000001ec067824 */ /* 0x000fe200078e0a02 */
[----:B------:R-:W-:Y:S01]  /*10ae0*/  IABS R5, R4 ;  /* 0x0000000400057213 */ /* 0x000fe20000000000 */
[----:B------:R-:W-:Y:S01]  /*10af0*/  IMAD.MOV.U32 R210, RZ, RZ, R248 ;  /* 0x000000ffffd27224 */ /* 0x000fe200078e00f8 */
[----:B------:R-:W-:-:S02]  /*10b00*/  IABS R4, R3 ;  /* 0x0000000300047213 */ /* 0x000fc40000000000 */
[----:B------:R-:W-:Y:S02]  /*10b10*/  IABS R3, R6 ;  /* 0x0000000600037213 */ /* 0x000fe40000000000 */
[C---:B------:R-:W-:Y:S02]  /*10b20*/  ISETP.GE.AND P3, PT, R2.reuse, R242, PT ;  /* 0x000000f20200720c */ /* 0x040fe40003f66270 */
[----:B------:R-:W-:Y:S02]  /*10b30*/  I2FP.F32.S32 R3, R3 ;  /* 0x0000000300037245 */ /* 0x000fe40000201400 */
[C---:B------:R-:W-:Y:S02]  /*10b40*/  ISETP.GE.AND P1, PT, R2.reuse, R240, PT ;  /* 0x000000f00200720c */ /* 0x040fe40003f26270 */
[----:B------:R-:W-:Y:S01]  /*10b50*/  ISETP.LT.OR P2, PT, R2, R232, P2 ;  /* 0x000000e80200720c */ /* 0x000fe20001741670 */
[----:B------:R-:W-:Y:S01]  /*10b60*/  FFMA.FTZ R14, R3, -UR19, R209 ;  /* 0x80000013030e7c23 */ /* 0x000fe200080100d1 */
[----:B------:R-:W-:Y:S01]  /*10b70*/  I2FP.F32.S32 R5, R5 ;  /* 0x0000000500057245 */ /* 0x000fe20000201400 */
[----:B------:R-:W-:Y:S01]  /*10b80*/  VIADD R3, R0, 0x10 ;  /* 0x0000001000037836 */ /* 0x000fe20000000000 */
[----:B------:R-:W-:-:S02]  /*10b90*/  FSEL R21, R7, -INF , !P5 ;  /* 0xff80000007157808 */ /* 0x000fc40006800000 */
[C---:B------:R-:W-:Y:S01]  /*10ba0*/  ISETP.LT.OR P6, PT, R2.reuse, R235, P4 ;  /* 0x000000eb0200720c */ /* 0x040fe200027c1670 */
[----:B------:R-:W-:Y:S01]  /*10bb0*/  FFMA.FTZ R10, R5, -UR19, R201 ;  /* 0x80000013050a7c23 */ /* 0x000fe200080100c9 */
[----:B------:R-:W-:Y:S01]  /*10bc0*/  ISETP.LT.OR P5, PT, R2, R233, P3 ;  /* 0x000000e90200720c */ /* 0x000fe20001fa1670 */
[----:B------:R-:W-:Y:S01]  /*10bd0*/  IMAD.IADD R5, R238, 0x1, -R3 ;  /* 0x00000001ee057824 */ /* 0x000fe200078e0a03 */
[----:B------:R-:W-:Y:S01]  /*10be0*/  ISETP.LT.OR P1, PT, R2, R234, P1 ;  /* 0x000000ea0200720c */ /* 0x000fe20000f21670 */
[----:B------:R-:W-:Y:S01]  /*10bf0*/  IMAD.IADD R2, R239, 0x1, -R2 ;  /* 0x00000001ef027824 */ /* 0x000fe200078e0a02 */
[----:B------:R-:W-:Y:S02]  /*10c00*/  I2FP.F32.S32 R4, R4 ;  /* 0x0000000400047245 */ /* 0x000fe40000201400 */
[C---:B------:R-:W-:Y:S02]  /*10c10*/  LOP3.LUT P4, RZ, R231.reuse, 0x2, RZ, 0xc0, !PT ;  /* 0x00000002e7ff7812 */ /* 0x040fe4000788c0ff */
[----:B------:R-:W-:Y:S01]  /*10c20*/  IABS R6, R2 ;  /* 0x0000000200067213 */ /* 0x000fe20000000000 */
[----:B------:R-:W-:Y:S01]  /*10c30*/  FFMA.FTZ R9, R4, -UR19, R203 ;  /* 0x8000001304097c23 */ /* 0x000fe200080100cb */
[----:B------:R-:W-:Y:S01]  /*10c40*/  LOP3.LUT R231, R231, 0xfffffff7, RZ, 0xc0, !PT ;  /* 0xfffffff7e7e77812 */ /* 0x000fe200078ec0ff */
[----:B------:R-:W-:Y:S01]  /*10c50*/  IMAD.IADD R4, R237, 0x1, -R3 ;  /* 0x00000001ed047824 */ /* 0x000fe200078e0a03 */
[----:B------:R-:W-:Y:S01]  /*10c60*/  IABS R2, R5 ;  /* 0x0000000500027213 */ /* 0x000fe20000000000 */
[----:B------:R-:W-:Y:S01]  /*10c70*/  IMAD.MOV.U32 R5, RZ, RZ, R6 ;  /* 0x000000ffff057224 */ /* 0x000fe200078e0006 */
[----:B------:R-:W-:Y:S01]  /*10c80*/  @P2 LOP3.LUT R231, R231, 0x8, RZ, 0xfc, !PT ;  /* 0x00000008e7e72812 */ /* 0x000fe200078efcff */
[----:B------:R-:W-:Y:S01]  /*10c90*/  IMAD.MOV.U32 R203, RZ, RZ, R245 ;  /* 0x000000ffffcb7224 */ /* 0x000fe200078e00f5 */
[----:B------:R-:W-:-:S02]  /*10ca0*/  IABS R4, R4 ;  /* 0x0000000400047213 */ /* 0x000fc40000000000 */
[----:B------:R-:W-:Y:S02]  /*10cb0*/  LOP3.LUT R231, R231, 0xfffffffb, RZ, 0xc0, !PT ;  /* 0xfffffffbe7e77812 */ /* 0x000fe400078ec0ff */
[----:B------:R-:W-:Y:S02]  /*10cc0*/  I2FP.F32.S32 R5, R5 ;  /* 0x0000000500057245 */ /* 0x000fe40000201400 */
[----:B------:R-:W-:Y:S02]  /*10cd0*/  I2FP.F32.S32 R2, R2 ;  /* 0x0000000200027245 */ /* 0x000fe40000201400 */
[----:B------:R-:W-:Y:S01]  /*10ce0*/  @P1 LOP3.LUT R231, R231, 0x4, RZ, 0xfc, !PT ;  /* 0x00000004e7e71812 */ /* 0x000fe200078efcff */
[----:B------:R-:W-:Y:S01]  /*10cf0*/  FFMA.FTZ R8, R5, -UR19, R211 ;  /* 0x8000001305087c23 */ /* 0x000fe200080100d3 */
[----:B------:R-:W-:Y:S01]  /*10d00*/  FSEL R45, R16, -INF , !P4 ;  /* 0xff800000102d7808 */ /* 0x000fe20006000000 */
[----:B------:R-:W-:Y:S01]  /*10d10*/  FFMA.FTZ R6, R2, -UR19, R130 ;  /* 0x8000001302067c23 */ /* 0x000fe20008010082 */
[----:B------:R-:W-:Y:S01]  /*10d20*/  I2FP.F32.S32 R4, R4 ;  /* 0x0000000400047245 */ /* 0x000fe20000201400 */
[----:B------:R-:W-:Y:S01]  /*10d30*/  VIADD R2, R0, 0x11 ;  /* 0x0000001100027836 */ /* 0x000fe20000000000 */
[C---:B------:R-:W-:Y:S01]  /*10d40*/  ISETP.GE.AND P4, PT, R3.reuse, R243, PT ;  /* 0x000000f30300720c */ /* 0x040fe20003f86270 */
[----:B------:R-:W-:Y:S01]  /*10d50*/  IMAD.IADD R5, R236, 0x1, -R3 ;  /* 0x00000001ec057824 */ /* 0x000fe200078e0a03 */
[C---:B------:R-:W-:Y:S01]  /*10d60*/  ISETP.GE.AND P3, PT, R3.reuse, R242, PT ;  /* 0x000000f20300720c */ /* 0x040fe20003f66270 */
[----:B------:R-:W-:Y:S01]  /*10d70*/  FFMA.FTZ R7, R4, -UR19, R128 ;  /* 0x8000001304077c23 */ /* 0x000fe20008010080 */
[----:B------:R-:W-:Y:S01]  /*10d80*/  ISETP.GE.AND P2, PT, R3, R241, PT ;  /* 0x000000f10300720c */ /* 0x000fe20003f46270 */
[----:B------:R-:W-:Y:S01]  /*10d90*/  IMAD.IADD R4, R237, 0x1, -R2 ;  /* 0x00000001ed047824 */ /* 0x000fe200078e0a02 */
[----:B------:R-:W-:-:S02]  /*10da0*/  ISETP.GE.AND P1, PT, R3, R240, PT ;  /* 0x000000f00300720c */ /* 0x000fc40003f26270 */
[----:B------:R-:W-:Y:S02]  /*10db0*/  FSEL R17, R10, -INF , !P6 ;  /* 0xff8000000a117808 */ /* 0x000fe40007000000 */
[----:B------:R-:W-:Y:S02]  /*10dc0*/  FSEL R18, R9, -INF , !P5 ;  /* 0xff80000009127808 */ /* 0x000fe40006800000 */
[C---:B------:R-:W-:Y:S02]  /*10dd0*/  ISETP.LT.OR P6, PT, R3.reuse, R235, P4 ;  /* 0x000000eb0300720c */ /* 0x040fe400027c1670 */
[C---:B------:R-:W-:Y:S02]  /*10de0*/  ISETP.LT.OR P5, PT, R3.reuse, R233, P3 ;  /* 0x000000e90300720c */ /* 0x040fe40001fa1670 */
[C---:B------:R-:W-:Y:S02]  /*10df0*/  ISETP.LT.OR P2, PT, R3.reuse, R232, P2 ;  /* 0x000000e80300720c */ /* 0x040fe40001741670 */
[----:B------:R-:W-:Y:S01]  /*10e00*/  ISETP.LT.OR P0, PT, R3, R234, P1 ;  /* 0x000000ea0300720c */ /* 0x000fe20000f01670 */
[----:B------:R-:W-:Y:S01]  /*10e10*/  IMAD.IADD R3, R239, 0x1, -R3 ;  /* 0x00000001ef037824 */ /* 0x000fe200078e0a03 */
[----:B------:R-:W-:-:S02]  /*10e20*/  IABS R9, R5 ;  /* 0x0000000500097213 */ /* 0x000fc40000000000 */
[C---:B------:R-:W-:Y:S02]  /*10e30*/  LOP3.LUT P4, RZ, R231.reuse, 0x8, RZ, 0xc0, !PT ;  /* 0x00000008e7ff7812 */ /* 0x040fe4000788c0ff */
[----:B------:R-:W-:Y:S02]  /*10e40*/  IABS R5, R3 ;  /* 0x0000000300057213 */ /* 0x000fe40000000000 */
[----:B------:R-:W-:Y:S01]  /*10e50*/  IABS R3, R4 ;  /* 0x0000000400037213 */ /* 0x000fe20000000000 */
[----:B------:R-:W-:Y:S01]  /*10e60*/  IMAD.MOV.U32 R4, RZ, RZ, R9 ;  /* 0x000000ffff047224 */ /* 0x000fe200078e0009 */
[----:B------:R-:W-:Y:S02]  /*10e70*/  LOP3.LUT P3, RZ, R231, 0x4, RZ, 0xc0, !PT ;  /* 0x00000004e7ff7812 */ /* 0x000fe4000786c0ff */
[----:B------:R-:W-:Y:S02]  /*10e80*/  I2FP.F32.S32 R3, R3 ;  /* 0x0000000300037245 */ /* 0x000fe40000201400 */
[----:B------:R-:W-:-:S02]  /*10e90*/  I2FP.F32.S32 R4, R4 ;  /* 0x0000000400047245 */ /* 0x000fc40000201400 */
[----:B------:R-:W-:Y:S01]  /*10ea0*/  LOP3.LUT R231, R231, 0xfffffffd, RZ, 0xc0, !PT ;  /* 0xfffffffde7e77812 */ /* 0x000fe200078ec0ff */
[----:B------:R-:W-:Y:S01]  /*10eb0*/  FFMA.FTZ R11, R3, -UR19, R129 ;  /* 0x80000013030b7c23 */ /* 0x000fe20008010081 */
[----:B------:R-:W-:Y:S01]  /*10ec0*/  FSEL R3, R6, -INF , !P5 ;  /* 0xff80000006037808 */ /* 0x000fe20006800000 */
[----:B------:R-:W-:Y:S01]  /*10ed0*/  FFMA.FTZ R13, R4, -UR19, R204 ;  /* 0x80000013040d7c23 */ /* 0x000fe200080100cc */
[----:B------:R-:W-:Y:S02]  /*10ee0*/  FSEL R4, R7, -INF , !P6 ;  /* 0xff80000007047808 */ /* 0x000fe40007000000 */
[----:B------:R-:W-:Y:S02]  /*10ef0*/  @P2 LOP3.LUT R231, R231, 0x2, RZ, 0xfc, !PT ;  /* 0x00000002e7e72812 */ /* 0x000fe400078efcff */
[----:B------:R-:W-:Y:S01]  /*10f00*/  FSEL R44, R14, -INF , !P4 ;  /* 0xff8000000e2c7808 */ /* 0x000fe20006000000 */
[----:B------:R1:W-:Y:S01]  /*10f10*/  STL [R1+0x58], R4 ;  /* 0x0000580401007387 */ /* 0x0003e20000100800 */
[----:B------:R-:W-:-:S02]  /*10f20*/  FSEL R46, R8, -INF , !P3 ;  /* 0xff800000082e7808 */ /* 0x000fc40005800000 */
[----:B------:R-:W-:Y:S01]  /*10f30*/  I2FP.F32.S32 R5, R5 ;  /* 0x0000000500057245 */ /* 0x000fe20000201400 */
[----:B------:R2:W-:Y:S01]  /*10f40*/  STL [R1+0x64], R3 ;  /* 0x0000640301007387 */ /* 0x0005e20000100800 */
[C---:B------:R-:W-:Y:S02]  /*10f50*/  ISETP.GE.AND P4, PT, R2.reuse, R243, PT ;  /* 0x000000f30200720c */ /* 0x040fe40003f86270 */
[C---:B------:R-:W-:Y:S01]  /*10f60*/  ISETP.GE.AND P3, PT, R2.reuse, R242, PT ;  /* 0x000000f20200720c */ /* 0x040fe20003f66270 */
[----:B------:R-:W-:Y:S01]  /*10f70*/  FFMA.FTZ R12, R5, -UR19, R206 ;  /* 0x80000013050c7c23 */ /* 0x000fe200080100ce */
[C---:B------:R-:W-:Y:S02]  /*10f80*/  ISETP.GE.AND P2, PT, R2.reuse, R241, PT ;  /* 0x000000f10200720c */ /* 0x040fe40003f46270 */
[C---:B------:R-:W-:Y:S02]  /*10f90*/  ISETP.GE.AND P1, PT, R2.reuse, R240, PT ;  /* 0x000000f00200720c */ /* 0x040fe40003f26270 */
[----:B------:R-:W-:-:S02]  /*10fa0*/  ISETP.LT.OR P6, PT, R2, R235, P4 ;  /* 0x000000eb0200720c */ /* 0x000fc400027c1670 */
[C---:B------:R-:W-:Y:S02]  /*10fb0*/  ISETP.LT.OR P5, PT, R2.reuse, R233, P3 ;  /* 0x000000e90200720c */ /* 0x040fe40001fa1670 */
[C---:B------:R-:W-:Y:S02]  /*10fc0*/  ISETP.LT.OR P2, PT, R2.reuse, R232, P2 ;  /* 0x000000e80200720c */ /* 0x040fe40001741670 */
[----:B------:R-:W-:Y:S02]  /*10fd0*/  ISETP.LT.OR P1, PT, R2, R234, P1 ;  /* 0x000000ea0200720c */ /* 0x000fe40000f21670 */
[C---:B------:R-:W-:Y:S02]  /*10fe0*/  LOP3.LUT P4, RZ, R231.reuse, 0x2, RZ, 0xc0, !PT ;  /* 0x00000002e7ff7812 */ /* 0x040fe4000788c0ff */
[----:B------:R-:W-:Y:S01]  /*10ff0*/  LOP3.LUT R231, R231, 0xfffffff7, RZ, 0xc0, !PT ;  /* 0xfffffff7e7e77812 */ /* 0x000fe200078ec0ff */
[--C-:B-1----:R-:W-:Y:S01]  /*11000*/  IMAD.IADD R4, R238, 0x1, -R2.reuse ;  /* 0x00000001ee047824 */ /* 0x102fe200078e0a02 */
[----:B------:R-:W-:Y:S01]  /*11010*/  FSEL R39, R12, -INF , !P0 ;  /* 0xff8000000c277808 */ /* 0x000fe20004000000 */
[----:B--2---:R-:W-:-:S03]  /*11020*/  IMAD.IADD R3, R236, 0x1, -R2 ;  /* 0x00000001ec037824 */ /* 0x004fc600078e0a02 */
[----:B------:R-:W-:Y:S01]  /*11030*/  IABS R5, R4 ;  /* 0x0000000400057213 */ /* 0x000fe20000000000 */
[----:B------:R-:W-:Y:S01]  /*11040*/  IMAD.IADD R2, R239, 0x1, -R2 ;  /* 0x00000001ef027824 */ /* 0x000fe200078e0a02 */
[----:B------:R-:W-:Y:S02]  /*11050*/  @P2 LOP3.LUT R231, R231, 0x8, RZ, 0xfc, !PT ;  /* 0x00000008e7e72812 */ /* 0x000fe400078efcff */
[----:B------:R-:W-:Y:S02]  /*11060*/  IABS R3, R3 ;  /* 0x0000000300037213 */ /* 0x000fe40000000000 */
[----:B------:R-:W-:Y:S01]  /*11070*/  IABS R4, R2 ;  /* 0x0000000200047213 */ /* 0x000fe20000000000 */
[----:B------:R-:W-:Y:S01]  /*11080*/  IMAD.MOV.U32 R2, RZ, RZ, R5 ;  /* 0x000000ffff027224 */ /* 0x000fe200078e0005 */
[----:B------:R-:W-:Y:S02]  /*11090*/  I2FP.F32.S32 R3, R3 ;  /* 0x0000000300037245 */ /* 0x000fe40000201400 */
[----:B------:R-:W-:-:S02]  /*110a0*/  I2FP.F32.S32 R4, R4 ;  /* 0x0000000400047245 */ /* 0x000fc40000201400 */
[----:B------:R-:W-:Y:S01]  /*110b0*/  I2FP.F32.S32 R2, R2 ;  /* 0x0000000200027245 */ /* 0x000fe20000201400 */
[----:B------:R-:W-:Y:S01]  /*110c0*/  FFMA.FTZ R16, R3, -UR19, R205 ;  /* 0x8000001303107c23 */ /* 0x000fe200080100cd */
[----:B------:R-:W-:Y:S01]  /*110d0*/  LOP3.LUT R231, R231, 0xfffffffb, RZ, 0xc0, !PT ;  /* 0xfffffffbe7e77812 */ /* 0x000fe200078ec0ff */
[----:B------:R-:W-:Y:S02]  /*110e0*/  FFMA.FTZ R15, R4, -UR19, R207 ;  /* 0x80000013040f7c23 */ /* 0x000fe400080100cf */
[----:B------:R-:W-:Y:S01]  /*110f0*/  FFMA.FTZ R7, R2, -UR19, R131 ;  /* 0x8000001302077c23 */ /* 0x000fe20008010083 */
[----:B------:R-:W-:Y:S01]  /*11100*/  VIADD R2, R0, 0x18 ;  /* 0x0000001800027836 */ /* 0x000fe20000000000 */
[----:B------:R-:W-:-:S03]  /*11110*/  @P1 LOP3.LUT R231, R231, 0x4, RZ, 0xfc, !PT ;  /* 0x00000004e7e71812 */ /* 0x000fc600078efcff */
[--C-:B------:R-:W-:Y:S01]  /*11120*/  IMAD.IADD R4, R237, 0x1, -R2.reuse ;  /* 0x00000001ed047824 */ /* 0x100fe200078e0a02 */
[----:B------:R-:W-:Y:S01]  /*11130*/  ISETP.GE.AND P3, PT, R2, R242, PT ;  /* 0x000000f20200720c */ /* 0x000fe20003f66270 */
[--C-:B------:R-:W-:Y:S01]  /*11140*/  IMAD.IADD R3, R238, 0x1, -R2.reuse ;  /* 0x00000001ee037824 */ /* 0x100fe200078e0a02 */
[----:B------:R-:W-:Y:S01]  /*11150*/  ISETP.GE.AND P2, PT, R2, R241, PT ;  /* 0x000000f10200720c */ /* 0x000fe20003f46270 */
[----:B------:R-:W-:Y:S01]  /*11160*/  IMAD.IADD R6, R236, 0x1, -R2 ;  /* 0x00000001ec067824 */ /* 0x000fe200078e0a02 */
[----:B------:R-:W-:Y:S02]  /*11170*/  IABS R5, R4 ;  /* 0x0000000400057213 */ /* 0x000fe40000000000 */
[----:B------:R-:W-:Y:S02]  /*11180*/  IABS R4, R3 ;  /* 0x0000000300047213 */ /* 0x000fe40000000000 */
[----:B------:R-:W-:Y:S02]  /*11190*/  IABS R3, R6 ;  /* 0x0000000600037213 */ /* 0x000fe40000000000 */
[----:B------:R-:W-:-:S02]  /*111a0*/  I2FP.F32.S32 R4, R4 ;  /* 0x0000000400047245 */ /* 0x000fc40000201400 */
[----:B------:R-:W-:Y:S02]  /*111b0*/  I2FP.F32.S32 R3, R3 ;  /* 0x0000000300037245 */ /* 0x000fe40000201400 */
[----:B------:R-:W-:Y:S01]  /*111c0*/  I2FP.F32.S32 R5, R5 ;  /* 0x0000000500057245 */ /* 0x000fe20000201400 */
[----:B------:R-:W-:Y:S01]  /*111d0*/  FFMA.FTZ R9, R4, -UR19, R118 ;  /* 0x8000001304097c23 */ /* 0x000fe20008010076 */
[C---:B------:R-:W-:Y:S01]  /*111e0*/  ISETP.GE.AND P1, PT, R2.reuse, R240, PT ;  /* 0x000000f00200720c */ /* 0x040fe20003f26270 */
[----:B------:R-:W-:Y:S01]  /*111f0*/  FFMA.FTZ R14, R3, -UR19, R132 ;  /* 0x80000013030e7c23 */ /* 0x000fe20008010084 */
[----:B------:R-:W-:Y:S01]  /*11200*/  FSEL R3, R13, -INF , !P4 ;  /* 0xff8000000d037808 */ /* 0x000fe20006000000 */
[----:B------:R-:W-:Y:S01]  /*11210*/  FFMA.FTZ R10, R5, -UR19, R116 ;  /* 0x80000013050a7c23 */ /* 0x000fe20008010074 */
[C---:B------:R-:W-:Y:S02]  /*11220*/  ISETP.GE.AND P4, PT, R2.reuse, R243, PT ;  /* 0x000000f30200720c */ /* 0x040fe40003f86270 */
[C---:B------:R-:W-:Y:S01]  /*11230*/  ISETP.LT.OR P2, PT, R2.reuse, R232, P2 ;  /* 0x000000e80200720c */ /* 0x040fe20001741670 */
[----:B------:R1:W-:Y:S01]  /*11240*/  STL [R1+0x60], R3 ;  /* 0x0000600301007387 */ /* 0x0003e20000100800 */
[----:B------:R-:W-:-:S02]  /*11250*/  ISETP.LT.OR P0, PT, R2, R234, P1 ;  /* 0x000000ea0200720c */ /* 0x000fc40000f01670 */
[----:B-1----:R-:W-:Y:S02]  /*11260*/  FSEL R3, R11, -INF , !P6 ;  /* 0xff8000000b037808 */ /* 0x002fe40007000000 */
[----:B------:R-:W-:Y:S02]  /*11270*/  ISETP.LT.OR P6, PT, R2, R235, P4 ;  /* 0x000000eb0200720c */ /* 0x000fe400027c1670 */
[----:B------:R-:W-:Y:S01]  /*11280*/  LOP3.LUT P4, RZ, R231, 0x8, RZ, 0xc0, !PT ;  /* 0x00000008e7ff7812 */ /* 0x000fe2000788c0ff */
[----:B------:R1:W-:Y:S01]  /*11290*/  STL [R1+0x40], R3 ;  /* 0x0000400301007387 */ /* 0x0003e20000100800 */
[----:B------:R-:W-:Y:S02]  /*112a0*/  FSEL R131, R10, -INF , !P6 ;  /* 0xff8000000a837808 */ /* 0x000fe40007000000 */
[----:B-1----:R-:W-:Y:S02]  /*112b0*/  FSEL R3, R7, -INF , !P5 ;  /* 0xff80000007037808 */ /* 0x002fe40006800000 */
[----:B------:R-:W-:Y:S01]  /*112c0*/  ISETP.LT.OR P5, PT, R2, R233, P3 ;  /* 0x000000e90200720c */ /* 0x000fe20001fa1670 */
[----:B------:R-:W-:Y:S01]  /*112d0*/  IMAD.IADD R2, R239, 0x1, -R2 ;  /* 0x00000001ef027824 */ /* 0x000fe200078e0a02 */
[C---:B------:R-:W-:Y:S01]  /*112e0*/  LOP3.LUT P3, RZ, R231.reuse, 0x4, RZ, 0xc0, !PT ;  /* 0x00000004e7ff7812 */ /* 0x040fe2000786c0ff */
[----:B------:R1:W-:Y:S01]  /*112f0*/  STL [R1+0x54], R3 ;  /* 0x0000540301007387 */ /* 0x0003e20000100800 */
[----:B------:R-:W-:-:S02]  /*11300*/  LOP3.LUT R231, R231, 0xfffffffd, RZ, 0xc0, !PT ;  /* 0xfffffffde7e77812 */ /* 0x000fc400078ec0ff */
[----:B------:R-:W-:Y:S02]  /*11310*/  IABS R6, R2 ;  /* 0x0000000200067213 */ /* 0x000fe40000000000 */
[----:B------:R-:W-:Y:S01]  /*11320*/  @P2 LOP3.LUT R231, R231, 0x2, RZ, 0xfc, !PT ;  /* 0x00000002e7e72812 */ /* 0x000fe200078efcff */
[----:B-1----:R-:W-:-:S04]  /*11330*/  VIADD R3, R0, 0x19 ;  /* 0x0000001900037836 */ /* 0x002fc80000000000 */
[--C-:B------:R-:W-:Y:S01]  /*11340*/  IMAD.IADD R4, R237, 0x1, -R3.reuse ;  /* 0x00000001ed047824 */ /* 0x100fe200078e0a03 */
[C---:B------:R-:W-:Y:S01]  /*11350*/  ISETP.GE.AND P2, PT, R3.reuse, R241, PT ;  /* 0x000000f10300720c */ /* 0x040fe20003f46270 */
[----:B------:R-:W-:Y:S01]  /*11360*/  IMAD.IADD R5, R238, 0x1, -R3 ;  /* 0x00000001ee057824 */ /* 0x000fe200078e0a03 */
[----:B------:R-:W-:Y:S02]  /*11370*/  ISETP.GE.AND P1, PT, R3, R240, PT ;  /* 0x000000f00300720c */ /* 0x000fe40003f26270 */
[----:B------:R-:W-:Y:S02]  /*11380*/  IABS R4, R4 ;  /* 0x0000000400047213 */ /* 0x000fe40000000000 */
[----:B------:R-:W-:Y:S01]  /*11390*/  IABS R2, R5 ;  /* 0x0000000500027213 */ /* 0x000fe20000000000 */
[----:B------:R-:W-:Y:S01]  /*113a0*/  IMAD.MOV.U32 R5, RZ, RZ, R6 ;  /* 0x000000ffff057224 */ /* 0x000fe200078e0006 */
[----:B------:R-:W-:Y:S02]  /*113b0*/  I2FP.F32.S32 R4, R4 ;  /* 0x0000000400047245 */ /* 0x000fe40000201400 */
[----:B------:R-:W-:-:S02]  /*113c0*/  I2FP.F32.S32 R2, R2 ;  /* 0x0000000200027245 */ /* 0x000fc40000201400 */
[----:B------:R-:W-:Y:S01]  /*113d0*/  I2FP.F32.S32 R5, R5 ;  /* 0x0000000500057245 */ /* 0x000fe20000201400 */
[----:B------:R-:W-:Y:S01]  /*113e0*/  FFMA.FTZ R7, R4, -UR19, R117 ;  /* 0x8000001304077c23 */ /* 0x000fe20008010075 */
[----:B------:R-:W-:Y:S01]  /*113f0*/  FSEL R4, R16, -INF , !P4 ;  /* 0xff80000010047808 */ /* 0x000fe20006000000 */
[----:B------:R-:W-:Y:S01]  /*11400*/  FFMA.FTZ R6, R2, -UR19, R119 ;  /* 0x8000001302067c23 */ /* 0x000fe20008010077 */
[----:B------:R-:W-:Y:S01]  /*11410*/  FSEL R2, R15, -INF , !P3 ;  /* 0xff8000000f027808 */ /* 0x000fe20005800000 */
[----:B------:R-:W-:Y:S01]  /*11420*/  FFMA.FTZ R8, R5, -UR19, R134 ;  /* 0x8000001305087c23 */ /* 0x000fe20008010086 */
[C---:B------:R-:W-:Y:S01]  /*11430*/  ISETP.GE.AND P4, PT, R3.reuse, R243, PT ;  /* 0x000000f30300720c */ /* 0x040fe20003f86270 */
[----:B------:R-:W-:Y:S01]  /*11440*/  STL [R1+0x5c], R4 ;  /* 0x00005c0401007387 */ /* 0x000fe20000100800 */
[C---:B------:R-:W-:Y:S01]  /*11450*/  ISETP.GE.AND P3, PT, R3.reuse, R242, PT ;  /* 0x000000f20300720c */ /* 0x040fe20003f66270 */
[----:B------:R-:W-:Y:S01]  /*11460*/  IMAD.IADD R5, R236, 0x1, -R3 ;  /* 0x00000001ec057824 */ /* 0x000fe200078e0a03 */
[C---:B------:R-:W-:Y:S01]  /*11470*/  ISETP.LT.OR P2, PT, R3.reuse, R232, P2 ;  /* 0x000000e80300720c */ /* 0x040fe20001741670 */
[----:B------:R1:W-:Y:S01]  /*11480*/  STL [R1+0x68], R2 ;  /* 0x0000680201007387 */ /* 0x0003e20000100800 */
[----:B------:R-:W-:-:S02]  /*11490*/  ISETP.LT.OR P6, PT, R3, R235, P4 ;  /* 0x000000eb0300720c */ /* 0x000fc400027c1670 */
[----:B------:R-:W-:Y:S02]  /*114a0*/  ISETP.LT.OR P1, PT, R3, R234, P1 ;  /* 0x000000ea0300720c */ /* 0x000fe40000f21670 */
[C---:B------:R-:W-:Y:S02]  /*114b0*/  LOP3.LUT P4, RZ, R231.reuse, 0x2, RZ, 0xc0, !PT ;  /* 0x00000002e7ff7812 */ /* 0x040fe4000788c0ff */
[----:B------:R-:W-:Y:S02]  /*114c0*/  LOP3.LUT R231, R231, 0xfffffff7, RZ, 0xc0, !PT ;  /* 0xfffffff7e7e77812 */ /* 0x000fe400078ec0ff */
[----:B------:R-:W-:Y:S02]  /*114d0*/  FSEL R57, R8, -INF , !P0 ;  /* 0xff80000008397808 */ /* 0x000fe40004000000 */
[----:B------:R-:W-:Y:S02]  /*114e0*/  FSEL R130, R7, -INF , !P6 ;  /* 0xff80000007827808 */ /* 0x000fe40007000000 */
[----:B------:R-:W-:-:S04]  /*114f0*/  @P2 LOP3.LUT R231, R231, 0x8, RZ, 0xfc, !PT ;  /* 0x00000008e7e72812 */ /* 0x000fc800078efcff */
[----:B------:R-:W-:-:S04]  /*11500*/  LOP3.LUT R231, R231, 0xfffffffb, RZ, 0xc0, !PT ;  /* 0xfffffffbe7e77812 */ /* 0x000fc800078ec0ff */
[----:B------:R-:W-:Y:S02]  /*11510*/  @P1 LOP3.LUT R231, R231, 0x4, RZ, 0xfc, !PT ;  /* 0x00000004e7e71812 */ /* 0x000fe400078efcff */
[----:B-1----:R-:W-:Y:S02]  /*11520*/  FSEL R2, R9, -INF , !P5 ;  /* 0xff80000009027808 */ /* 0x002fe40006800000 */
[----:B------:R-:W-:Y:S01]  /*11530*/  ISETP.LT.OR P5, PT, R3, R233, P3 ;  /* 0x000000e90300720c */ /* 0x000fe20001fa1670 */
[----:B------:R-:W-:Y:S01]  /*11540*/  IMAD.IADD R3, R239, 0x1, -R3 ;  /* 0x00000001ef037824 */ /* 0x000fe200078e0a03 */
[----:B------:R-:W-:Y:S01]  /*11550*/  IABS R9, R5 ;  /* 0x0000000500097213 */ /* 0x000fe20000000000 */
[----:B------:R1:W-:Y:S03]  /*11560*/  STL [R1+0x44], R2 ;  /* 0x0000440201007387 */ /* 0x0003e60000100800 */
[----:B------:R-:W-:-:S04]  /*11570*/  IABS R5, R3 ;  /* 0x0000000300057213 */ /* 0x000fc80000000000 */
[----:B------:R-:W-:-:S05]  /*11580*/  I2FP.F32.S32 R5, R5 ;  /* 0x0000000500057245 */ /* 0x000fca0000201400 */
[----:B------:R-:W-:Y:S01]  /*11590*/  FFMA.FTZ R12, R5, -UR19, R135 ;  /* 0x80000013050c7c23 */ /* 0x000fe20008010087 */
[----:B-1----:R-:W-:-:S04]  /*115a0*/  VIADD R2, R0, 0x20 ;  /* 0x0000002000027836 */ /* 0x002fc80000000000 */
[----:B------:R-:W-:Y:S01]  /*115b0*/  IMAD.IADD R4, R237, 0x1, -R2 ;  /* 0x00000001ed047824 */ /* 0x000fe200078e0a02 */
[C---:B------:R-:W-:Y:S02]  /*115c0*/  ISETP.GE.AND P2, PT, R2.reuse, R241, PT ;  /* 0x000000f10200720c */ /* 0x040fe40003f46270 */
[C---:B------:R-:W-:Y:S02]  /*115d0*/  ISETP.GE.AND P3, PT, R2.reuse, R242, PT ;  /* 0x000000f20200720c */ /* 0x040fe40003f66270 */
[----:B------:R-:W-:Y:S01]  /*115e0*/  IABS R3, R4 ;  /* 0x0000000400037213 */ /* 0x000fe20000000000 */
[----:B------:R-:W-:Y:S01]  /*115f0*/  IMAD.MOV.U32 R4, RZ, RZ, R9 ;  /* 0x000000ffff047224 */ /* 0x000fe200078e0009 */
[----:B------:R-:W-:Y:S02]  /*11600*/  ISETP.LT.OR P0, PT, R2, R232, P2 ;  /* 0x000000e80200720c */ /* 0x000fe40001701670 */
[----:B------:R-:W-:Y:S02]  /*11610*/  I2FP.F32.S32 R3, R3 ;  /* 0x0000000300037245 */ /* 0x000fe40000201400 */
[----:B------:R-:W-:-:S02]  /*11620*/  I2FP.F32.S32 R4, R4 ;  /* 0x0000000400047245 */ /* 0x000fc40000201400 */
[----:B------:R-:W-:Y:S01]  /*11630*/  ISETP.GE.AND P1, PT, R2, R240, PT ;  /* 0x000000f00200720c */ /* 0x000fe20003f26270 */
[----:B------:R-:W-:Y:S01]  /*11640*/  FFMA.FTZ R11, R3, -UR19, R124 ;  /* 0x80000013030b7c23 */ /* 0x000fe2000801007c */
[----:B------:R-:W-:Y:S01]  /*11650*/  FSEL R3, R14, -INF , !P4 ;  /* 0xff8000000e037808 */ /* 0x000fe20006000000 */
[----:B------:R-:W-:Y:S01]  /*11660*/  FFMA.FTZ R13, R4, -UR19, R133 ;  /* 0x80000013040d7c23 */ /* 0x000fe20008010085 */
[----:B------:R-:W-:Y:S01]  /*11670*/  ISETP.GE.AND P4, PT, R2, R243, PT ;  /* 0x000000f30200720c */ /* 0x000fe20003f86270 */
[----:B------:R-:W-:Y:S02]  /*11680*/  IMAD.IADD R4, R238, 0x1, -R2 ;  /* 0x00000001ee047824 */ /* 0x000fe400078e0a02 */
[----:B------:R1:W-:Y:S01]  /*11690*/  STL [R1+0x50], R3 ;  /* 0x0000500301007387 */ /* 0x0003e20000100800 */
[----:B------:R-:W-:Y:S02]  /*116a0*/  ISETP.LT.OR P6, PT, R2, R235, P4 ;  /* 0x000000eb0200720c */ /* 0x000fe400027c1670 */
[----:B------:R-:W-:-:S02]  /*116b0*/  LOP3.LUT P4, RZ, R231, 0x8, RZ, 0xc0, !PT ;  /* 0x00000008e7ff7812 */ /* 0x000fc4000788c0ff */
[----:B------:R-:W-:Y:S02]  /*116c0*/  IABS R5, R4 ;  /* 0x0000000400057213 */ /* 0x000fe40000000000 */
[----:B------:R-:W-:Y:S02]  /*116d0*/  FSEL R128, R11, -INF , !P6 ;  /* 0xff8000000b807808 */ /* 0x000fe40007000000 */
[----:B-1----:R-:W-:Y:S02]  /*116e0*/  FSEL R3, R6, -INF , !P5 ;  /* 0xff80000006037808 */ /* 0x002fe40006800000 */
[----:B------:R-:W-:Y:S02]  /*116f0*/  ISETP.LT.OR P5, PT, R2, R233, P3 ;  /* 0x000000e90200720c */ /* 0x000fe40001fa1670 */
[C---:B------:R-:W-:Y:S01]  /*11700*/  LOP3.LUT P3, RZ, R231.reuse, 0x4, RZ, 0xc0, !PT ;  /* 0x00000004e7ff7812 */ /* 0x040fe2000786c0ff */
[----:B------:R1:W-:Y:S01]  /*11710*/  STL [R1+0x38], R3 ;  /* 0x0000380301007387 */ /* 0x0003e20000100800 */
[----:B------:R-:W-:-:S02]  /*11720*/  LOP3.LUT R231, R231, 0xfffffffd, RZ, 0xc0, !PT ;  /* 0xfffffffde7e77812 */ /* 0x000fc400078ec0ff */
[----:B------:R-:W-:Y:S02]  /*11730*/  FSEL R58, R12, -INF , !P3 ;  /* 0xff8000000c3a7808 */ /* 0x000fe40005800000 */
[----:B------:R-:W-:Y:S02]  /*11740*/  @P0 LOP3.LUT R231, R231, 0x2, RZ, 0xfc, !PT ;  /* 0x00000002e7e70812 */ /* 0x000fe400078efcff */
[----:B------:R-:W-:Y:S01]  /*11750*/  ISETP.LT.OR P0, PT, R2, R234, P1 ;  /* 0x000000ea0200720c */ /* 0x000fe20000f01670 */
[--C-:B-1----:R-:W-:Y:S02]  /*11760*/  IMAD.IADD R3, R236, 0x1, -R2.reuse ;  /* 0x00000001ec037824 */ /* 0x102fe400078e0a02 */
[----:B------:R-:W-:-:S03]  /*11770*/  IMAD.IADD R2, R239, 0x1, -R2 ;  /* 0x00000001ef027824 */ /* 0x000fc600078e0a02 */
[----:B------:R-:W-:Y:S02]  /*11780*/  IABS R3, R3 ;  /* 0x0000000300037213 */ /* 0x000fe40000000000 */
[----:B------:R-:W-:Y:S01]  /*11790*/  IABS R4, R2 ;  /* 0x0000000200047213 */ /* 0x000fe20000000000 */
[----:B------:R-:W-:Y:S01]  /*117a0*/  IMAD.MOV.U32 R2, RZ, RZ, R5 ;  /* 0x000000ffff027224 */ /* 0x000fe200078e0005 */
[----:B------:R-:W-:Y:S02]  /*117b0*/  I2FP.F32.S32 R3, R3 ;  /* 0x0000000300037245 */ /* 0x000fe40000201400 */
[----:B------:R-:W-:Y:S02]  /*117c0*/  I2FP.F32.S32 R4, R4 ;  /* 0x0000000400047245 */ /* 0x000fe40000201400 */
[----:B------:R-:W-:Y:S01]  /*117d0*/  I2FP.F32.S32 R2, R2 ;  /* 0x0000000200027245 */ /* 0x000fe20000201400 */
[----:B------:R-:W-:Y:S02]  /*117e0*/  FFMA.FTZ R16, R3, -UR19, R120 ;  /* 0x8000001303107c23 */ /* 0x000fe40008010078 */
[----:B------:R-:W-:-:S02]  /*117f0*/  FFMA.FTZ R15, R4, -UR19, R122 ;  /* 0x80000013040f7c23 */ /* 0x000fc4000801007a */
[----:B------:R-:W-:Y:S01]  /*11800*/  FFMA.FTZ R7, R2, -UR19, R126 ;  /* 0x8000001302077c23 */ /* 0x000fe2000801007e */
[----:B------:R-:W-:Y:S02]  /*11810*/  VIADD R2, R0, 0x21 ;  /* 0x0000002100027836 */ /* 0x000fe40000000000 */
[----:B------:R-:W-:Y:S02]  /*11820*/  FSEL R59, R15, -INF , !P0 ;  /* 0xff8000000f3b7808 */ /* 0x000fe40004000000 */
[--C-:B------:R-:W-:Y:S01]  /*11830*/  IMAD.IADD R4, R237, 0x1, -R2.reuse ;  /* 0x00000001ed047824 */ /* 0x100fe200078e0a02 */
[----:B------:R-:W-:Y:S01]  /*11840*/  ISETP.GE.AND P3, PT, R2, R242, PT ;  /* 0x000000f20200720c */ /* 0x000fe20003f66270 */
[--C-:B------:R-:W-:Y:S01]  /*11850*/  IMAD.IADD R3, R238, 0x1, -R2.reuse ;  /* 0x00000001ee037824 */ /* 0x100fe200078e0a02 */
[----:B------:R-:W-:Y:S01]  /*11860*/  ISETP.GE.AND P2, PT, R2, R241, PT ;  /* 0x000000f10200720c */ /* 0x000fe20003f46270 */
[----:B------:R-:W-:Y:S01]  /*11870*/  IMAD.IADD R6, R236, 0x1, -R2 ;  /* 0x00000001ec067824 */ /* 0x000fe200078e0a02 */
[----:B------:R-:W-:-:S02]  /*11880*/  IABS R5, R4 ;  /* 0x0000000400057213 */ /* 0x000fc40000000000 */
[----:B------:R-:W-:Y:S02]  /*11890*/  IABS R4, R3 ;  /* 0x0000000300047213 */ /* 0x000fe40000000000 */
[----:B------:R-:W-:Y:S02]  /*118a0*/  IABS R3, R6 ;  /* 0x0000000600037213 */ /* 0x000fe40000000000 */
[----:B------:R-:W-:Y:S02]  /*118b0*/  I2FP.F32.S32 R5, R5 ;  /* 0x0000000500057245 */ /* 0x000fe40000201400 */
[----:B------:R-:W-:Y:S02]  /*118c0*/  I2FP.F32.S32 R3, R3 ;  /* 0x0000000300037245 */ /* 0x000fe40000201400 */
[C---:B------:R-:W-:Y:S01]  /*118d0*/  ISETP.GE.AND P1, PT, R2.reuse, R240, PT ;  /* 0x000000f00200720c */ /* 0x040fe20003f26270 */
[----:B------:R-:W-:Y:S01]  /*118e0*/  FFMA.FTZ R10, R5, -UR19, R125 ;  /* 0x80000013050a7c23 */ /* 0x000fe2000801007d */
[----:B------:R-:W-:Y:S01]  /*118f0*/  ISETP.LT.OR P2, PT, R2, R232, P2 ;  /* 0x000000e80200720c */ /* 0x000fe20001741670 */
[----:B------:R-:W-:Y:S01]  /*11900*/  FFMA.FTZ R14, R3, -UR19, R121 ;  /* 0x80000013030e7c23 */ /* 0x000fe20008010079 */
[----:B------:R-:W-:-:S02]  /*11910*/  FSEL R3, R13, -INF , !P4 ;  /* 0xff8000000d037808 */ /* 0x000fc40006000000 */
[C---:B------:R-:W-:Y:S02]  /*11920*/  ISETP.GE.AND P4, PT, R2.reuse, R243, PT ;  /* 0x000000f30200720c */ /* 0x040fe40003f86270 */
[C---:B------:R-:W-:Y:S01]  /*11930*/  ISETP.LT.OR P1, PT, R2.reuse, R234, P1 ;  /* 0x000000ea0200720c */ /* 0x040fe20000f21670 */
[----:B------:R1:W-:Y:S01]  /*11940*/  STL [R1+0x34], R3 ;  /* 0x0000340301007387 */ /* 0x0003e20000100800 */
[----:B------:R-:W-:Y:S02]  /*11950*/  ISETP.LT.OR P6, PT, R2, R235, P4 ;  /* 0x000000eb0200720c */ /* 0x000fe400027c1670 */
[----:B------:R-:W-:Y:S02]  /*11960*/  I2FP.F32.S32 R4, R4 ;  /* 0x0000000400047245 */ /* 0x000fe40000201400 */
[C---:B------:R-:W-:Y:S02]  /*11970*/  LOP3.LUT P4, RZ, R231.reuse, 0x2, RZ, 0xc0, !PT ;  /* 0x00000002e7ff7812 */ /* 0x040fe4000788c0ff */
[----:B------:R-:W-:Y:S01]  /*11980*/  LOP3.LUT R231, R231, 0xfffffff7, RZ, 0xc0, !PT ;  /* 0xfffffff7e7e77812 */ /* 0x000fe200078ec0ff */
[----:B------:R-:W-:Y:S01]  /*11990*/  FFMA.FTZ R9, R4, -UR19, R127 ;  /* 0x8000001304097c23 */ /* 0x000fe2000801007f */
[----:B------:R-:W-:-:S02]  /*119a0*/  FSEL R126, R10, -INF , !P6 ;  /* 0xff8000000a7e7808 */ /* 0x000fc40007000000 */
[----:B------:R-:W-:-:S04]  /*119b0*/  @P2 LOP3.LUT R231, R231, 0x8, RZ, 0xfc, !PT ;  /* 0x00000008e7e72812 */ /* 0x000fc800078efcff */
[----:B------:R-:W-:-:S04]  /*119c0*/  LOP3.LUT R231, R231, 0xfffffffb, RZ, 0xc0, !PT ;  /* 0xfffffffbe7e77812 */ /* 0x000fc800078ec0ff */
[----:B------:R-:W-:Y:S02]  /*119d0*/  @P1 LOP3.LUT R231, R231, 0x4, RZ, 0xfc, !PT ;  /* 0x00000004e7e71812 */ /* 0x000fe400078efcff */
[----:B-1----:R-:W-:Y:S02]  /*119e0*/  FSEL R3, R7, -INF , !P5 ;  /* 0xff80000007037808 */ /* 0x002fe40006800000 */
[----:B------:R-:W-:Y:S01]  /*119f0*/  ISETP.LT.OR P5, PT, R2, R233, P3 ;  /* 0x000000e90200720c */ /* 0x000fe20001fa1670 */
[----:B------:R-:W-:Y:S02]  /*11a00*/  IMAD.IADD R2, R239, 0x1, -R2 ;  /* 0x00000001ef027824 */ /* 0x000fe400078e0a02 */
[----:B------:R1:W-:Y:S03]  /*11a10*/  STL [R1+0x28], R3 ;  /* 0x0000280301007387 */ /* 0x0003e60000100800 */
[----:B------:R-:W-:Y:S01]  /*11a20*/  IABS R6, R2 ;  /* 0x0000000200067213 */ /* 0x000fe20000000000 */
[----:B-1----:R-:W-:-:S04]  /*11a30*/  VIADD R3, R0, 0x28 ;  /* 0x0000002800037836 */ /* 0x002fc80000000000 */
[--C-:B------:R-:W-:Y:S01]  /*11a40*/  IMAD.IADD R5, R238, 0x1, -R3.reuse ;  /* 0x00000001ee057824 */ /* 0x100fe200078e0a03 */
[----:B------:R-:W-:Y:S01]  /*11a50*/  ISETP.GE.AND P3, PT, R3, R242, PT ;  /* 0x000000f20300720c */ /* 0x000fe20003f66270 */
[----:B------:R-:W-:Y:S01]  /*11a60*/  IMAD.IADD R4, R237, 0x1, -R3 ;  /* 0x00000001ed047824 */ /* 0x000fe200078e0a03 */
[----:B------:R-:W-:Y:S02]  /*11a70*/  ISETP.GE.AND P2, PT, R3, R241, PT ;  /* 0x000000f10300720c */ /* 0x000fe40003f46270 */
[----:B------:R-:W-:Y:S01]  /*11a80*/  IABS R2, R5 ;  /* 0x0000000500027213 */ /* 0x000fe20000000000 */
[----:B------:R-:W-:Y:S01]  /*11a90*/  IMAD.MOV.U32 R5, RZ, RZ, R6 ;  /* 0x000000ffff057224 */ /* 0x000fe200078e0006 */
[----:B------:R-:W-:Y:S02]  /*11aa0*/  IABS R4, R4 ;  /* 0x0000000400047213 */ /* 0x000fe40000000000 */
[----:B------:R-:W-:Y:S02]  /*11ab0*/  I2FP.F32.S32 R2, R2 ;  /* 0x0000000200027245 */ /* 0x000fe40000201400 */
[----:B------:R-:W-:-:S02]  /*11ac0*/  I2FP.F32.S32 R5, R5 ;  /* 0x0000000500057245 */ /* 0x000fc40000201400 */
[----:B------:R-:W-:Y:S01]  /*11ad0*/  I2FP.F32.S32 R4, R4 ;  /* 0x0000000400047245 */ /* 0x000fe20000201400 */
[----:B------:R-:W-:Y:S01]  /*11ae0*/  FFMA.FTZ R6, R2, -UR19, R94 ;  /* 0x8000001302067c23 */ /* 0x000fe2000801005e */
[----:B------:R-:W-:Y:S01]  /*11af0*/  FSEL R2, R16, -INF , !P4 ;  /* 0xff80000010027808 */ /* 0x000fe20006000000 */
[----:B------:R-:W-:Y:S01]  /*11b00*/  FFMA.FTZ R8, R5, -UR19, R123 ;  /* 0x8000001305087c23 */ /* 0x000fe2000801007b */
[C---:B------:R-:W-:Y:S01]  /*11b10*/  ISETP.GE.AND P4, PT, R3.reuse, R243, PT ;  /* 0x000000f30300720c */ /* 0x040fe20003f86270 */
[----:B------:R-:W-:Y:S01]  /*11b20*/  IMAD.IADD R5, R236, 0x1, -R3 ;  /* 0x00000001ec057824 */ /* 0x000fe200078e0a03 */
[C---:B------:R-:W-:Y:S01]  /*11b30*/  ISETP.GE.AND P1, PT, R3.reuse, R240, PT ;  /* 0x000000f00300720c */ /* 0x040fe20003f26270 */
[----:B------:R1:W-:Y:S01]  /*11b40*/  STL [R1+0x2c], R2 ;  /* 0x00002c0201007387 */ /* 0x0003e20000100800 */
[C---:B------:R-:W-:Y:S01]  /*11b50*/  ISETP.LT.OR P6, PT, R3.reuse, R235, P4 ;  /* 0x000000eb0300720c */ /* 0x040fe200027c1670 */
[----:B------:R-:W-:Y:S01]  /*11b60*/  FFMA.FTZ R7, R4, -UR19, R92 ;  /* 0x8000001304077c23 */ /* 0x000fe2000801005c */
[----:B------:R-:W-:-:S02]  /*11b70*/  ISETP.LT.OR P2, PT, R3, R232, P2 ;  /* 0x000000e80300720c */ /* 0x000fc40001741670 */
[----:B------:R-:W-:Y:S02]  /*11b80*/  ISETP.LT.OR P0, PT, R3, R234, P1 ;  /* 0x000000ea0300720c */ /* 0x000fe40000f01670 */
[----:B------:R-:W-:Y:S02]  /*11b90*/  LOP3.LUT P4, RZ, R231, 0x8, RZ, 0xc0, !PT ;  /* 0x00000008e7ff7812 */ /* 0x000fe4000788c0ff */
[----:B------:R-:W-:Y:S02]  /*11ba0*/  FSEL R125, R7, -INF , !P6 ;  /* 0xff800000077d7808 */ /* 0x000fe40007000000 */
[----:B-1----:R-:W-:Y:S02]  /*11bb0*/  FSEL R2, R9, -INF , !P5 ;  /* 0xff80000009027808 */ /* 0x002fe40006800000 */
[----:B------:R-:W-:Y:S01]  /*11bc0*/  ISETP.LT.OR P5, PT, R3, R233, P3 ;  /* 0x000000e90300720c */ /* 0x000fe20001fa1670 */
[----:B------:R-:W-:Y:S01]  /*11bd0*/  IMAD.IADD R3, R239, 0x1, -R3 ;  /* 0x00000001ef037824 */ /* 0x000fe200078e0a03 */
[----:B------:R-:W-:Y:S01]  /*11be0*/  IABS R9, R5 ;  /* 0x0000000500097213 */ /* 0x000fe20000000000 */
[----:B------:R1:W-:Y:S01]  /*11bf0*/  STL [R1+0x1c], R2 ;  /* 0x00001c0201007387 */ /* 0x0003e20000100800 */
[----:B------:R-:W-:-:S02]  /*11c00*/  LOP3.LUT P3, RZ, R231, 0x4, RZ, 0xc0, !PT ;  /* 0x00000004e7ff7812 */ /* 0x000fc4000786c0ff */
[----:B------:R-:W-:Y:S02]  /*11c10*/  IABS R5, R3 ;  /* 0x0000000300057213 */ /* 0x000fe40000000000 */
[----:B------:R-:W-:Y:S02]  /*11c20*/  LOP3.LUT R231, R231, 0xfffffffd, RZ, 0xc0, !PT ;  /* 0xfffffffde7e77812 */ /* 0x000fe400078ec0ff */
[----:B------:R-:W-:Y:S02]  /*11c30*/  I2FP.F32.S32 R5, R5 ;  /* 0x0000000500057245 */ /* 0x000fe40000201400 */
[----:B------:R-:W-:-:S03]  /*11c40*/  @P2 LOP3.LUT R231, R231, 0x2, RZ, 0xfc, !PT ;  /* 0x00000002e7e72812 */ /* 0x000fc600078efcff */
[----:B------:R-:W-:-:S05]  /*11c50*/  FFMA.FTZ R12, R5, -UR19, R110 ;  /* 0x80000013050c7c23 */ /* 0x000fca000801006e */
[----:B------:R-:W-:Y:S01]  /*11c60*/  FSEL R201, R12, -INF , !P0 ;  /* 0xff8000000cc97808 */ /* 0x000fe20004000000 */
        /* <DEDUP_REMOVED lines=9> */
[----:B------:R-:W-:Y:S01]  /*11d00*/  ISETP.LT.OR P1, PT, R2, R234, P1 ;  /* 0x000000ea0200720c */ /* 0x000fe20000f21670 */
[----:B------:R-:W-:Y:S01]  /*11d10*/  FFMA.FTZ R11, R3, -UR19, R93 ;  /* 0x80000013030b7c23 */ /* 0x000fe2000801005d */
[----:B------:R-:W-:Y:S01]  /*11d20*/  FSEL R3, R8, -INF , !P3 ;  /* 0xff80000008037808 */ /* 0x000fe20005800000 */
[----:B------:R-:W-:Y:S01]  /*11d30*/  FFMA.FTZ R13, R4, -UR19, R108 ;  /* 0x80000013040d7c23 */ /* 0x000fe2000801006c */
[----:B------:R-:W-:Y:S02]  /*11d40*/  FSEL R4, R14, -INF , !P4 ;  /* 0xff8000000e047808 */ /* 0x000fe40006000000 */
[C---:B------:R-:W-:Y:S02]  /*11d50*/  ISETP.GE.AND P4, PT, R2.reuse, R243, PT ;  /* 0x000000f30200720c */ /* 0x040fe40003f86270 */
[C---:B------:R-:W-:Y:S01]  /*11d60*/  ISETP.GE.AND P3, PT, R2.reuse, R242, PT ;  /* 0x000000f20200720c */ /* 0x040fe20003f66270 */
[----:B------:R1:W-:Y:S01]  /*11d70*/  STL [R1+0x24], R4 ;  /* 0x0000240401007387 */ /* 0x0003e20000100800 */
[----:B------:R-:W-:-:S02]  /*11d80*/  ISETP.LT.OR P6, PT, R2, R235, P4 ;  /* 0x000000eb0200720c */ /* 0x000fc400027c1670 */
[C---:B------:R-:W-:Y:S01]  /*11d90*/  LOP3.LUT P4, RZ, R231.reuse, 0x2, RZ, 0xc0, !PT ;  /* 0x00000002e7ff7812 */ /* 0x040fe2000788c0ff */
[----:B------:R2:W-:Y:S01]  /*11da0*/  STL [R1+0x30], R3 ;  /* 0x0000300301007387 */ /* 0x0005e20000100800 */
[----:B------:R-:W-:-:S04]  /*11db0*/  LOP3.LUT R231, R231, 0xfffffff7, RZ, 0xc0, !PT ;  /* 0xfffffff7e7e77812 */ /* 0x000fc800078ec0ff */
[----:B------:R-:W-:-:S04]  /*11dc0*/  @P2 LOP3.LUT R231, R231, 0x8, RZ, 0xfc, !PT ;  /* 0x00000008e7e72812 */ /* 0x000fc800078efcff */
[----:B------:R-:W-:-:S04]  /*11dd0*/  LOP3.LUT R231, R231, 0xfffffffb, RZ, 0xc0, !PT ;  /* 0xfffffffbe7e77812 */ /* 0x000fc800078ec0ff */
[----:B------:R-:W-:Y:S01]  /*11de0*/  @P1 LOP3.LUT R231, R231, 0x4, RZ, 0xfc, !PT ;  /* 0x00000004e7e71812 */ /* 0x000fe200078efcff */
[--C-:B-1----:R-:W-:Y:S01]  /*11df0*/  IMAD.IADD R4, R238, 0x1, -R2.reuse ;  /* 0x00000001ee047824 */ /* 0x102fe200078e0a02 */
[----:B--2---:R-:W-:Y:S02]  /*11e00*/  FSEL R3, R6, -INF , !P5 ;  /* 0xff80000006037808 */ /* 0x004fe40006800000 */
[----:B------:R-:W-:Y:S02]  /*11e10*/  ISETP.LT.OR P5, PT, R2, R233, P3 ;  /* 0x000000e90200720c */ /* 0x000fe40001fa1670 */
[----:B------:R-:W-:Y:S01]  /*11e20*/  IABS R5, R4 ;  /* 0x0000000400057213 */ /* 0x000fe20000000000 */
[----:B------:R1:W-:Y:S02]  /*11e30*/  STL [R1+0x18], R3 ;  /* 0x0000180301007387 */ /* 0x0003e40000100800 */
        /* <DEDUP_REMOVED lines=11> */
[----:B------:R-:W-:-:S04]  /*11ef0*/  VIADD R2, R0, 0x30 ;  /* 0x0000003000027836 */ /* 0x000fc80000000000 */
        /* <DEDUP_REMOVED lines=10> */
[C---:B------:R-:W-:Y:S01]  /*11fa0*/  ISETP.GE.AND P1, PT, R2.reuse, R240, PT ;  /* 0x000000f00200720c */ /* 0x040fe20003f26270 */
[----:B------:R-:W-:Y:S01]  /*11fb0*/  FFMA.FTZ R10, R5, -UR19, R104 ;  /* 0x80000013050a7c23 */ /* 0x000fe20008010068 */
[----:B------:R-:W-:Y:S01]  /*11fc0*/  FSEL R134, R7, -INF , !P5 ;  /* 0xff80000007867808 */ /* 0x000fe20006800000 */
[----:B------:R-:W-:Y:S01]  /*11fd0*/  FFMA.FTZ R14, R3, -UR19, R100 ;  /* 0x80000013030e7c23 */ /* 0x000fe20008010064 */
[----:B------:R-:W-:Y:S02]  /*11fe0*/  FSEL R3, R13, -INF , !P4 ;  /* 0xff8000000d037808 */ /* 0x000fe40006000000 */
[C---:B------:R-:W-:Y:S02]  /*11ff0*/  ISETP.GE.AND P4, PT, R2.reuse, R243, PT ;  /* 0x000000f30200720c */ /* 0x040fe40003f86270 */
[----:B------:R-:W-:Y:S01]  /*12000*/  FSEL R100, R11, -INF , !P6 ;  /* 0xff8000000b647808 */ /* 0x000fe20007000000 */
[----:B------:R1:W-:Y:S01]  /*12010*/  STL [R1+0x14], R3 ;  /* 0x0000140301007387 */ /* 0x0003e20000100800 */
[----:B------:R-:W-:-:S02]  /*12020*/  ISETP.LT.OR P6, PT, R2, R235, P4 ;  /* 0x000000eb0200720c */ /* 0x000fc400027c1670 */
[C---:B------:R-:W-:Y:S02]  /*12030*/  ISETP.LT.OR P5, PT, R2.reuse, R233, P3 ;  /* 0x000000e90200720c */ /* 0x040fe40001fa1670 */
[C---:B------:R-:W-:Y:S02]  /*12040*/  ISETP.LT.OR P2, PT, R2.reuse, R232, P2 ;  /* 0x000000e80200720c */ /* 0x040fe40001741670 */
[----:B------:R-:W-:Y:S01]  /*12050*/  ISETP.LT.OR P0, PT, R2, R234, P1 ;  /* 0x000000ea0200720c */ /* 0x000fe20000f01670 */
[----:B------:R-:W-:Y:S01]  /*12060*/  IMAD.IADD R2, R239, 0x1, -R2 ;  /* 0x00000001ef027824 */ /* 0x000fe200078e0a02 */
[----:B------:R-:W-:Y:S02]  /*12070*/  I2FP.F32.S32 R4, R4 ;  /* 0x0000000400047245 */ /* 0x000fe40000201400 */
[C---:B------:R-:W-:Y:S02]  /*12080*/  LOP3.LUT P4, RZ, R231.reuse, 0x8, RZ, 0xc0, !PT ;  /* 0x00000008e7ff7812 */ /* 0x040fe4000788c0ff */
[----:B------:R-:W-:Y:S01]  /*12090*/  IABS R6, R2 ;  /* 0x0000000200067213 */ /* 0x000fe20000000000 */
[----:B------:R-:W-:Y:S01]  /*120a0*/  FFMA.FTZ R9, R4, -UR19, R106 ;  /* 0x8000001304097c23 */ /* 0x000fe2000801006a */
[----:B------:R-:W-:-:S02]  /*120b0*/  LOP3.LUT P3, RZ, R231, 0x4, RZ, 0xc0, !PT ;  /* 0x00000004e7ff7812 */ /* 0x000fc4000786c0ff */
[----:B------:R-:W-:Y:S02]  /*120c0*/  LOP3.LUT R231, R231, 0xfffffffd, RZ, 0xc0, !PT ;  /* 0xfffffffde7e77812 */ /* 0x000fe400078ec0ff */
[----:B------:R-:W-:Y:S02]  /*120d0*/  FSEL R200, R15, -INF , !P3 ;  /* 0xff8000000fc87808 */ /* 0x000fe40005800000 */
[----:B------:R-:W-:Y:S02]  /*120e0*/  @P2 LOP3.LUT R231, R231, 0x2, RZ, 0xfc, !PT ;  /* 0x00000002e7e72812 */ /* 0x000fe400078efcff */
[----:B------:R-:W-:Y:S01]  /*120f0*/  FSEL R124, R10, -INF , !P6 ;  /* 0xff8000000a7c7808 */ /* 0x000fe20007000000 */
[----:B-1----:R-:W-:Y:S01]  /*12100*/  VIADD R3, R0, 0x31 ;  /* 0x0000003100037836 */ /* 0x002fe20000000000 */
[----:B------:R-:W-:-:S03]  /*12110*/  FSEL R135, R9, -INF , !P5 ;  /* 0xff80000009877808 */ /* 0x000fc60006800000 */
        /* <DEDUP_REMOVED lines=20> */
[C---:B------:R-:W-:Y:S02]  /*12260*/  ISETP.LT.OR P5, PT, R3.reuse, R233, P3 ;  /* 0x000000e90300720c */ /* 0x040fe40001fa1670 */
[----:B------:R-:W-:Y:S01]  /*12270*/  ISETP.LT.OR P1, PT, R3, R234, P1 ;  /* 0x000000ea0300720c */ /* 0x000fe20000f21670 */
[----:B------:R-:W-:Y:S01]  /*12280*/  IMAD.IADD R3, R239, 0x1, -R3 ;  /* 0x00000001ef037824 */ /* 0x000fe200078e0a03 */
[----:B------:R-:W-:Y:S02]  /*12290*/  IABS R9, R5 ;  /* 0x0000000500097213 */ /* 0x000fe40000000000 */
[C---:B------:R-:W-:Y:S02]  /*122a0*/  LOP3.LUT P4, RZ, R231.reuse, 0x2, RZ, 0xc0, !PT ;  /* 0x00000002e7ff7812 */ /* 0x040fe4000788c0ff */
[----:B------:R-:W-:Y:S02]  /*122b0*/  IABS R5, R3 ;  /* 0x0000000300057213 */ /* 0x000fe40000000000 */
[----:B------:R-:W-:-:S02]  /*122c0*/  LOP3.LUT R231, R231, 0xfffffff7, RZ, 0xc0, !PT ;  /* 0xfffffff7e7e77812 */ /* 0x000fc400078ec0ff */
[----:B------:R-:W-:Y:S02]  /*122d0*/  FSEL R202, R8, -INF , !P0 ;  /* 0xff80000008ca7808 */ /* 0x000fe40004000000 */
[----:B------:R-:W-:Y:S02]  /*122e0*/  @P2 LOP3.LUT R231, R231, 0x8, RZ, 0xfc, !PT ;  /* 0x00000008e7e72812 */ /* 0x000fe400078efcff */
[----:B------:R-:W-:Y:S02]  /*122f0*/  FSEL R122, R7, -INF , !P6 ;  /* 0xff800000077a7808 */ /* 0x000fe40007000000 */
[----:B------:R-:W-:Y:S01]  /*12300*/  LOP3.LUT R231, R231, 0xfffffffb, RZ, 0xc0, !PT ;  /* 0xfffffffbe7e77812 */ /* 0x000fe200078ec0ff */
[----:B-1----:R-:W-:Y:S01]  /*12310*/  VIADD R2, R0, 0x38 ;  /* 0x0000003800027836 */ /* 0x002fe20000000000 */
[----:B------:R-:W-:Y:S02]  /*12320*/  FSEL R102, R6, -INF , !P5 ;  /* 0xff80000006667808 */ /* 0x000fe40006800000 */
[----:B------:R-:W-:Y:S01]  /*12330*/  @P1 LOP3.LUT R231, R231, 0x4, RZ, 0xfc, !PT ;  /* 0x00000004e7e71812 */ /* 0x000fe200078efcff */
[----:B------:R-:W-:Y:S01]  /*12340*/  IMAD.IADD R4, R237, 0x1, -R2 ;  /* 0x00000001ed047824 */ /* 0x000fe200078e0a02 */
[----:B------:R-:W-:-:S02]  /*12350*/  ISETP.GE.AND P2, PT, R2, R241, PT ;  /* 0x000000f10200720c */ /* 0x000fc40003f46270 */
[C---:B------:R-:W-:Y:S02]  /*12360*/  ISETP.GE.AND P3, PT, R2.reuse, R242, PT ;  /* 0x000000f20200720c */ /* 0x040fe40003f66270 */
[----:B------:R-:W-:Y:S01]  /*12370*/  IABS R3, R4 ;  /* 0x0000000400037213 */ /* 0x000fe20000000000 */
[----:B------:R-:W-:Y:S01]  /*12380*/  IMAD.MOV.U32 R4, RZ, RZ, R9 ;  /* 0x000000ffff047224 */ /* 0x000fe200078e0009 */
[C---:B------:R-:W-:Y:S02]  /*12390*/  ISETP.LT.OR P0, PT, R2.reuse, R232, P2 ;  /* 0x000000e80200720c */ /* 0x040fe40001701670 */
[----:B------:R-:W-:Y:S02]  /*123a0*/  ISETP.LT.OR P5, PT, R2, R233, P3 ;  /* 0x000000e90200720c */ /* 0x000fe40001fa1670 */
[----:B------:R-:W-:Y:S02]  /*123b0*/  I2FP.F32.S32 R4, R4 ;  /* 0x0000000400047245 */ /* 0x000fe40000201400 */
[----:B------:R-:W-:-:S02]  /*123c0*/  I2FP.F32.S32 R3, R3 ;  /* 0x0000000300037245 */ /* 0x000fc40000201400 */
[----:B------:R-:W-:Y:S01]  /*123d0*/  LOP3.LUT P3, RZ, R231, 0x4, RZ, 0xc0, !PT ;  /* 0x00000004e7ff7812 */ /* 0x000fe2000786c0ff */
[----:B------:R-:W-:Y:S01]  /*123e0*/  FFMA.FTZ R13, R4, -UR19, R101 ;  /* 0x80000013040d7c23 */ /* 0x000fe20008010065 */
[----:B------:R-:W-:Y:S01]  /*123f0*/  FSEL R101, R14, -INF , !P4 ;  /* 0xff8000000e657808 */ /* 0x000fe20006000000 */
[----:B------:R-:W-:Y:S01]  /*12400*/  IMAD.IADD R4, R238, 0x1, -R2 ;  /* 0x00000001ee047824 */ /* 0x000fe200078e0a02 */
[----:B------:R-:W-:Y:S01]  /*12410*/  ISETP.GE.AND P4, PT, R2, R243, PT ;  /* 0x000000f30200720c */ /* 0x000fe20003f86270 */
[----:B------:R-:W-:Y:S01]  /*12420*/  FFMA.FTZ R11, R3, -UR19, R80 ;  /* 0x80000013030b7c23 */ /* 0x000fe20008010050 */
[----:B------:R-:W-:Y:S01]  /*12430*/  I2FP.F32.S32 R5, R5 ;  /* 0x0000000500057245 */ /* 0x000fe20000201400 */
[----:B------:R-:W-:Y:S01]  /*12440*/  IMAD.IADD R3, R236, 0x1, -R2 ;  /* 0x00000001ec037824 */ /* 0x000fe200078e0a02 */
[----:B------:R-:W-:Y:S02]  /*12450*/  ISETP.LT.OR P6, PT, R2, R235, P4 ;  /* 0x000000eb0200720c */ /* 0x000fe400027c1670 */
[----:B------:R-:W-:Y:S01]  /*12460*/  LOP3.LUT P4, RZ, R231, 0x8, RZ, 0xc0, !PT ;  /* 0x00000008e7ff7812 */ /* 0x000fe2000788c0ff */
[----:B------:R-:W-:Y:S01]  /*12470*/  FFMA.FTZ R12, R5, -UR19, R103 ;  /* 0x80000013050c7c23 */ /* 0x000fe20008010067 */
[----:B------:R-:W-:-:S02]  /*12480*/  LOP3.LUT R231, R231, 0xfffffffd, RZ, 0xc0, !PT ;  /* 0xfffffffde7e77812 */ /* 0x000fc400078ec0ff */
[C---:B------:R-:W-:Y:S02]  /*12490*/  ISETP.GE.AND P1, PT, R2.reuse, R240, PT ;  /* 0x000000f00200720c */ /* 0x040fe40003f26270 */
[----:B------:R-:W-:Y:S02]  /*124a0*/  @P0 LOP3.LUT R231, R231, 0x2, RZ, 0xfc, !PT ;  /* 0x00000002e7e70812 */ /* 0x000fe400078efcff */
[----:B------:R-:W-:Y:S01]  /*124b0*/  ISETP.LT.OR P0, PT, R2, R234, P1 ;  /* 0x000000ea0200720c */ /* 0x000fe20000f01670 */
[----:B------:R-:W-:Y:S01]  /*124c0*/  IMAD.IADD R2, R239, 0x1, -R2 ;  /* 0x00000001ef027824 */ /* 0x000fe200078e0a02 */
[----:B------:R-:W-:Y:S02]  /*124d0*/  IABS R5, R4 ;  /* 0x0000000400057213 */ /* 0x000fe40000000000 */
[----:B------:R-:W-:Y:S02]  /*124e0*/  IABS R3, R3 ;  /* 0x0000000300037213 */ /* 0x000fe40000000000 */
[----:B------:R-:W-:Y:S01]  /*124f0*/  IABS R4, R2 ;  /* 0x0000000200047213 */ /* 0x000fe20000000000 */
[----:B------:R-:W-:Y:S01]  /*12500*/  IMAD.MOV.U32 R2, RZ, RZ, R5 ;  /* 0x000000ffff027224 */ /* 0x000fe200078e0005 */
[----:B------:R-:W-:-:S02]  /*12510*/  I2FP.F32.S32 R3, R3 ;  /* 0x0000000300037245 */ /* 0x000fc40000201400 */
[----:B------:R-:W-:Y:S02]  /*12520*/  I2FP.F32.S32 R4, R4 ;  /* 0x0000000400047245 */ /* 0x000fe40000201400 */
[----:B------:R-:W-:Y:S01]  /*12530*/  I2FP.F32.S32 R2, R2 ;  /* 0x0000000200027245 */ /* 0x000fe20000201400 */
[----:B------:R-:W-:Y:S01]  /*12540*/  FFMA.FTZ R16, R3, -UR19, R96 ;  /* 0x8000001303107c23 */ /* 0x000fe20008010060 */
[----:B------:R-:W-:Y:S01]  /*12550*/  FSEL R80, R13, -INF , !P4 ;  /* 0xff8000000d507808 */ /* 0x000fe20006000000 */
[----:B------:R-:W-:Y:S01]  /*12560*/  FFMA.FTZ R15, R4, -UR19, R98 ;  /* 0x80000013040f7c23 */ /* 0x000fe20008010062 */
[----:B------:R-:W-:Y:S01]  /*12570*/  FSEL R120, R11, -INF , !P6 ;  /* 0xff8000000b787808 */ /* 0x000fe20007000000 */
        /* <DEDUP_REMOVED lines=12> */
[----:B------:R-:W-:Y:S01]  /*12640*/  ISETP.GE.AND P1, PT, R2, R240, PT ;  /* 0x000000f00200720c */ /* 0x000fe20003f26270 */
[----:B------:R-:W-:Y:S01]  /*12650*/  FFMA.FTZ R10, R5, -UR19, R81 ;  /* 0x80000013050a7c23 */ /* 0x000fe20008010051 */
[----:B------:R-:W-:Y:S01]  /*12660*/  FSEL R103, R7, -INF , !P5 ;  /* 0xff80000007677808 */ /* 0x000fe20006800000 */
[----:B------:R-:W-:Y:S01]  /*12670*/  FFMA.FTZ R14, R3, -UR19, R97 ;  /* 0x80000013030e7c23 */ /* 0x000fe20008010061 */
[----:B------:R-:W-:Y:S02]  /*12680*/  FSEL R3, R12, -INF , !P3 ;  /* 0xff8000000c037808 */ /* 0x000fe40005800000 */
[C---:B------:R-:W-:Y:S02]  /*12690*/  ISETP.GE.AND P3, PT, R2.reuse, R242, PT ;  /* 0x000000f20200720c */ /* 0x040fe40003f66270 */
[C---:B------:R-:W-:Y:S01]  /*126a0*/  ISETP.LT.OR P2, PT, R2.reuse, R232, P2 ;  /* 0x000000e80200720c */ /* 0x040fe20001741670 */
[----:B------:R1:W-:Y:S01]  /*126b0*/  STL [R1+0x8], R3 ;  /* 0x0000080301007387 */ /* 0x0003e20000100800 */
[----:B------:R-:W-:-:S02]  /*126c0*/  ISETP.LT.OR P6, PT, R2, R235, P4 ;  /* 0x000000eb0200720c */ /* 0x000fc400027c1670 */
[C---:B------:R-:W-:Y:S02]  /*126d0*/  ISETP.LT.OR P5, PT, R2.reuse, R233, P3 ;  /* 0x000000e90200720c */ /* 0x040fe40001fa1670 */
[----:B------:R-:W-:Y:S01]  /*126e0*/  ISETP.LT.OR P1, PT, R2, R234, P1 ;  /* 0x000000ea0200720c */ /* 0x000fe20000f21670 */
[----:B------:R-:W-:Y:S01]  /*126f0*/  IMAD.IADD R2, R239, 0x1, -R2 ;  /* 0x00000001ef027824 */ /* 0x000fe200078e0a02 */
[----:B------:R-:W-:Y:S02]  /*12700*/  I2FP.F32.S32 R4, R4 ;  /* 0x0000000400047245 */ /* 0x000fe40000201400 */
[C---:B------:R-:W-:Y:S02]  /*12710*/  LOP3.LUT P4, RZ, R231.reuse, 0x2, RZ, 0xc0, !PT ;  /* 0x00000002e7ff7812 */ /* 0x040fe4000788c0ff */
[----:B------:R-:W-:Y:S01]  /*12720*/  IABS R6, R2 ;  /* 0x0000000200067213 */ /* 0x000fe20000000000 */
[----:B------:R-:W-:Y:S01]  /*12730*/  FFMA.FTZ R9, R4, -UR19, R83 ;  /* 0x8000001304097c23 */ /* 0x000fe20008010053 */
[----:B------:R-:W-:-:S02]  /*12740*/  LOP3.LUT R231, R231, 0xfffffff7, RZ, 0xc0, !PT ;  /* 0xfffffff7e7e77812 */ /* 0x000fc400078ec0ff */
[----:B------:R-:W-:Y:S02]  /*12750*/  FSEL R81, R16, -INF , !P4 ;  /* 0xff80000010517808 */ /* 0x000fe40006000000 */
[----:B------:R-:W-:Y:S02]  /*12760*/  @P2 LOP3.LUT R231, R231, 0x8, RZ, 0xfc, !PT ;  /* 0x00000008e7e72812 */ /* 0x000fe400078efcff */
[----:B------:R-:W-:Y:S02]  /*12770*/  FSEL R119, R10, -INF , !P6 ;  /* 0xff8000000a777808 */ /* 0x000fe40007000000 */
[----:B------:R-:W-:Y:S02]  /*12780*/  LOP3.LUT R231, R231, 0xfffffffb, RZ, 0xc0, !PT ;  /* 0xfffffffbe7e77812 */ /* 0x000fe400078ec0ff */
[----:B------:R-:W-:Y:S01]  /*12790*/  FSEL R36, R9, -INF , !P5 ;  /* 0xff80000009247808 */ /* 0x000fe20006800000 */
[----:B-1----:R-:W-:Y:S01]  /*127a0*/  VIADD R3, R0, 0x40 ;  /* 0x0000004000037836 */ /* 0x002fe20000000000 */
[----:B------:R-:W-:-:S03]  /*127b0*/  @P1 LOP3.LUT R231, R231, 0x4, RZ, 0xfc, !PT ;  /* 0x00000004e7e71812 */ /* 0x000fc600078efcff */
        /* <DEDUP_REMOVED lines=26> */
[----:B------:R-:W-:-:S02]  /*12960*/  LOP3.LUT P3, RZ, R231, 0x4, RZ, 0xc0, !PT ;  /* 0x00000004e7ff7812 */ /* 0x000fc4000786c0ff */
[----:B------:R-:W-:Y:S02]  /*12970*/  LOP3.LUT R231, R231, 0xfffffffd, RZ, 0xc0, !PT ;  /* 0xfffffffde7e77812 */ /* 0x000fe400078ec0ff */
[----:B------:R-:W-:Y:S02]  /*12980*/  FSEL R90, R14, -INF , !P4 ;  /* 0xff8000000e5a7808 */ /* 0x000fe40006000000 */
[----:B------:R-:W-:Y:S02]  /*12990*/  @P2 LOP3.LUT R231, R231, 0x2, RZ, 0xfc, !PT ;  /* 0x00000002e7e72812 */ /* 0x000fe400078efcff */
[----:B------:R-:W-:Y:S01]  /*129a0*/  FSEL R37, R8, -INF , !P3 ;  /* 0xff80000008257808 */ /* 0x000fe20005800000 */
[----:B-1----:R-:W-:Y:S01]  /*129b0*/  VIADD R2, R0, 0x41 ;  /* 0x0000004100027836 */ /* 0x002fe20000000000 */
[----:B------:R-:W-:Y:S02]  /*129c0*/  I2FP.F32.S32 R5, R5 ;  /* 0x0000000500057245 */ /* 0x000fe40000201400 */
[----:B------:R-:W-:Y:S01]  /*129d0*/  FSEL R118, R7, -INF , !P6 ;  /* 0xff80000007767808 */ /* 0x000fe20007000000 */
[----:B------:R-:W-:Y:S01]  /*129e0*/  IMAD.IADD R4, R237, 0x1, -R2 ;  /* 0x00000001ed047824 */ /* 0x000fe200078e0a02 */
[C---:B------:R-:W-:Y:S01]  /*129f0*/  ISETP.GE.AND P4, PT, R2.reuse, R243, PT ;  /* 0x000000f30200720c */ /* 0x040fe20003f86270 */
[----:B------:R-:W-:Y:S01]  /*12a00*/  FFMA.FTZ R12, R5, -UR19, R86 ;  /* 0x80000013050c7c23 */ /* 0x000fe20008010056 */
[----:B------:R-:W-:-:S02]  /*12a10*/  ISETP.GE.AND P3, PT, R2, R242, PT ;  /* 0x000000f20200720c */ /* 0x000fc40003f66270 */
[----:B------:R-:W-:Y:S01]  /*12a20*/  IABS R3, R4 ;  /* 0x0000000400037213 */ /* 0x000fe20000000000 */
[----:B------:R-:W-:Y:S01]  /*12a30*/  IMAD.MOV.U32 R4, RZ, RZ, R9 ;  /* 0x000000ffff047224 */ /* 0x000fe200078e0009 */
[C---:B------:R-:W-:Y:S02]  /*12a40*/  ISETP.GE.AND P2, PT, R2.reuse, R241, PT ;  /* 0x000000f10200720c */ /* 0x040fe40003f46270 */
[----:B------:R-:W-:Y:S02]  /*12a50*/  I2FP.F32.S32 R3, R3 ;  /* 0x0000000300037245 */ /* 0x000fe40000201400 */
[----:B------:R-:W-:Y:S02]  /*12a60*/  I2FP.F32.S32 R4, R4 ;  /* 0x0000000400047245 */ /* 0x000fe40000201400 */
[----:B------:R-:W-:Y:S01]  /*12a70*/  ISETP.GE.AND P1, PT, R2, R240, PT ;  /* 0x000000f00200720c */ /* 0x000fe20003f26270 */
[----:B------:R-:W-:Y:S01]  /*12a80*/  FFMA.FTZ R11, R3, -UR19, R89 ;  /* 0x80000013030b7c23 */ /* 0x000fe20008010059 */
[----:B------:R-:W-:Y:S01]  /*12a90*/  FSEL R132, R6, -INF , !P5 ;  /* 0xff80000006847808 */ /* 0x000fe20006800000 */
[----:B------:R-:W-:Y:S01]  /*12aa0*/  FFMA.FTZ R13, R4, -UR19, R84 ;  /* 0x80000013040d7c23 */ /* 0x000fe20008010054 */
[--C-:B------:R-:W-:Y:S01]  /*12ab0*/  IMAD.IADD R4, R238, 0x1, -R2.reuse ;  /* 0x00000001ee047824 */ /* 0x100fe200078e0a02 */
[----:B------:R-:W-:Y:S01]  /*12ac0*/  ISETP.LT.OR P6, PT, R2, R235, P4 ;  /* 0x000000eb0200720c */ /* 0x000fe200027c1670 */
[----:B------:R-:W-:Y:S01]  /*12ad0*/  IMAD.IADD R3, R236, 0x1, -R2 ;  /* 0x00000001ec037824 */ /* 0x000fe200078e0a02 */
[----:B------:R-:W-:-:S02]  /*12ae0*/  ISETP.LT.OR P5, PT, R2, R233, P3 ;  /* 0x000000e90200720c */ /* 0x000fc40001fa1670 */
[C---:B------:R-:W-:Y:S02]  /*12af0*/  ISETP.LT.OR P2, PT, R2.reuse, R232, P2 ;  /* 0x000000e80200720c */ /* 0x040fe40001741670 */
        /* <DEDUP_REMOVED lines=10> */
[C---:B------:R-:W-:Y:S01]  /*12ba0*/  LOP3.LUT P4, RZ, R231.reuse, 0x2, RZ, 0xc0, !PT ;  /* 0x00000002e7ff7812 */ /* 0x040fe2000788c0ff */
[----:B------:R-:W-:Y:S01]  /*12bb0*/  FFMA.FTZ R15, R4, -UR19, R87 ;  /* 0x80000013040f7c23 */ /* 0x000fe20008010057 */
[----:B------:R-:W-:Y:S01]  /*12bc0*/  LOP3.LUT R231, R231, 0xfffffff7, RZ, 0xc0, !PT ;  /* 0xfffffff7e7e77812 */ /* 0x000fe200078ec0ff */
[----:B------:R-:W-:Y:S01]  /*12bd0*/  FFMA.FTZ R7, R2, -UR19, R91 ;  /* 0x8000001302077c23 */ /* 0x000fe2000801005b */
[----:B------:R-:W-:Y:S01]  /*12be0*/  VIADD R2, R0, 0x48 ;  /* 0x0000004800027836 */ /* 0x000fe20000000000 */
[----:B------:R-:W-:Y:S02]  /*12bf0*/  FSEL R82, R13, -INF , !P4 ;  /* 0xff8000000d527808 */ /* 0x000fe40006000000 */
[----:B------:R-:W-:Y:S01]  /*12c00*/  @P2 LOP3.LUT R231, R231, 0x8, RZ, 0xfc, !PT ;  /* 0x00000008e7e72812 */ /* 0x000fe200078efcff */
[--C-:B------:R-:W-:Y:S01]  /*12c10*/  IMAD.IADD R4, R237, 0x1, -R2.reuse ;  /* 0x00000001ed047824 */ /* 0x100fe200078e0a02 */
[----:B------:R-:W-:Y:S01]  /*12c20*/  ISETP.GE.AND P2, PT, R2, R241, PT ;  /* 0x000000f10200720c */ /* 0x000fe20003f46270 */
[--C-:B------:R-:W-:Y:S01]  /*12c30*/  IMAD.IADD R3, R238, 0x1, -R2.reuse ;  /* 0x00000001ee037824 */ /* 0x100fe200078e0a02 */
[----:B------:R-:W-:Y:S01]  /*12c40*/  LOP3.LUT R231, R231, 0xfffffffb, RZ, 0xc0, !PT ;  /* 0xfffffffbe7e77812 */ /* 0x000fe200078ec0ff */
[----:B------:R-:W-:Y:S01]  /*12c50*/  IMAD.IADD R6, R236, 0x1, -R2 ;  /* 0x00000001ec067824 */ /* 0x000fe200078e0a02 */
[----:B------:R-:W-:-:S02]  /*12c60*/  IABS R5, R4 ;  /* 0x0000000400057213 */ /* 0x000fc40000000000 */
[----:B------:R-:W-:Y:S02]  /*12c70*/  IABS R4, R3 ;  /* 0x0000000300047213 */ /* 0x000fe40000000000 */
[----:B------:R-:W-:Y:S02]  /*12c80*/  IABS R3, R6 ;  /* 0x0000000600037213 */ /* 0x000fe40000000000 */
[----:B------:R-:W-:Y:S02]  /*12c90*/  @P1 LOP3.LUT R231, R231, 0x4, RZ, 0xfc, !PT ;  /* 0x00000004e7e71812 */ /* 0x000fe400078efcff */
[----:B------:R-:W-:Y:S02]  /*12ca0*/  I2FP.F32.S32 R3, R3 ;  /* 0x0000000300037245 */ /* 0x000fe40000201400 */
[C---:B------:R-:W-:Y:S02]  /*12cb0*/  ISETP.GE.AND P4, PT, R2.reuse, R243, PT ;  /* 0x000000f30200720c */ /* 0x040fe40003f86270 */
[C---:B------:R-:W-:Y:S01]  /*12cc0*/  ISETP.GE.AND P3, PT, R2.reuse, R242, PT ;  /* 0x000000f20200720c */ /* 0x040fe20003f66270 */
[----:B------:R-:W-:Y:S01]  /*12cd0*/  FFMA.FTZ R14, R3, -UR19, R60 ;  /* 0x80000013030e7c23 */ /* 0x000fe2000801003c */
[----:B------:R-:W-:Y:S01]  /*12ce0*/  ISETP.GE.AND P1, PT, R2, R240, PT ;  /* 0x000000f00200720c */ /* 0x000fe20003f26270 */
[----:B------:R-:W-:Y:S01]  /*12cf0*/  VIADD R3, R0, 0x49 ;  /* 0x0000004900037836 */ /* 0x000fe20000000000 */
[----:B------:R-:W-:-:S02]  /*12d00*/  ISETP.LT.OR P2, PT, R2, R232, P2 ;  /* 0x000000e80200720c */ /* 0x000fc40001741670 */
[----:B------:R-:W-:Y:S02]  /*12d10*/  I2FP.F32.S32 R5, R5 ;  /* 0x0000000500057245 */ /* 0x000fe40000201400 */
[----:B------:R-:W-:Y:S02]  /*12d20*/  FSEL R91, R12, -INF , !P0 ;  /* 0xff8000000c5b7808 */ /* 0x000fe40004000000 */
[----:B------:R-:W-:Y:S01]  /*12d30*/  FSEL R117, R11, -INF , !P6 ;  /* 0xff8000000b757808 */ /* 0x000fe20007000000 */
[----:B------:R-:W-:Y:S01]  /*12d40*/  FFMA.FTZ R10, R5, -UR19, R76 ;  /* 0x80000013050a7c23 */ /* 0x000fe2000801004c */
[----:B------:R-:W-:Y:S01]  /*12d50*/  FSEL R250, R7, -INF , !P5 ;  /* 0xff80000007fa7808 */ /* 0x000fe20006800000 */
[----:B------:R-:W-:Y:S01]  /*12d60*/  IMAD.IADD R5, R238, 0x1, -R3 ;  /* 0x00000001ee057824 */ /* 0x000fe200078e0a03 */
[C---:B------:R-:W-:Y:S02]  /*12d70*/  ISETP.LT.OR P6, PT, R2.reuse, R235, P4 ;  /* 0x000000eb0200720c */ /* 0x040fe400027c1670 */
[----:B------:R-:W-:-:S02]  /*12d80*/  ISETP.LT.OR P5, PT, R2, R233, P3 ;  /* 0x000000e90200720c */ /* 0x000fc40001fa1670 */
[----:B------:R-:W-:Y:S01]  /*12d90*/  ISETP.LT.OR P0, PT, R2, R234, P1 ;  /* 0x000000ea0200720c */ /* 0x000fe20000f01670 */
[----:B------:R-:W-:Y:S01]  /*12da0*/  IMAD.IADD R2, R239, 0x1, -R2 ;  /* 0x00000001ef027824 */ /* 0x000fe200078e0a02 */
[C---:B------:R-:W-:Y:S02]  /*12db0*/  LOP3.LUT P4, RZ, R231.reuse, 0x8, RZ, 0xc0, !PT ;  /* 0x00000008e7ff7812 */ /* 0x040fe4000788c0ff */
[C---:B------:R-:W-:Y:S02]  /*12dc0*/  LOP3.LUT P3, RZ, R231.reuse, 0x4, RZ, 0xc0, !PT ;  /* 0x00000004e7ff7812 */ /* 0x040fe4000786c0ff */
[----:B------:R-:W-:Y:S02]  /*12dd0*/  I2FP.F32.S32 R4, R4 ;  /* 0x0000000400047245 */ /* 0x000fe40000201400 */
[----:B------:R-:W-:Y:S02]  /*12de0*/  LOP3.LUT R231, R231, 0xfffffffd, RZ, 0xc0, !PT ;  /* 0xfffffffde7e77812 */ /* 0x000fe400078ec0ff */
[----:B------:R-:W-:Y:S01]  /*12df0*/  IABS R6, R2 ;  /* 0x0000000200067213 */ /* 0x000fe20000000000 */
[----:B------:R-:W-:Y:S01]  /*12e00*/  FFMA.FTZ R9, R4, -UR19, R78 ;  /* 0x8000001304097c23 */ /* 0x000fe2000801004e */
[----:B------:R-:W-:Y:S01]  /*12e10*/  @P2 LOP3.LUT R231, R231, 0x2, RZ, 0xfc, !PT ;  /* 0x00000002e7e72812 */ /* 0x000fe200078efcff */
[----:B------:R-:W-:Y:S01]  /*12e20*/  IMAD.IADD R4, R237, 0x1, -R3 ;  /* 0x00000001ed047824 */ /* 0x000fe200078e0a03 */
[----:B------:R-:W-:Y:S01]  /*12e30*/  IABS R2, R5 ;  /* 0x0000000500027213 */ /* 0x000fe20000000000 */
[----:B------:R-:W-:Y:S01]  /*12e40*/  IMAD.MOV.U32 R5, RZ, RZ, R6 ;  /* 0x000000ffff057224 */ /* 0x000fe200078e0006 */
[----:B------:R-:W-:-:S02]  /*12e50*/  ISETP.GE.AND P2, PT, R3, R241, PT ;  /* 0x000000f10300720c */ /* 0x000fc40003f46270 */
[----:B------:R-:W-:Y:S02]  /*12e60*/  IABS R4, R4 ;  /* 0x0000000400047213 */ /* 0x000fe40000000000 */
[----:B------:R-:W-:Y:S02]  /*12e70*/  ISETP.LT.OR P2, PT, R3, R232, P2 ;  /* 0x000000e80300720c */ /* 0x000fe40001741670 */
[----:B------:R-:W-:Y:S02]  /*12e80*/  I2FP.F32.S32 R5, R5 ;  /* 0x0000000500057245 */ /* 0x000fe40000201400 */
[----:B------:R-:W-:Y:S02]  /*12e90*/  I2FP.F32.S32 R2, R2 ;  /* 0x0000000200027245 */ /* 0x000fe40000201400 */
[----:B------:R-:W-:Y:S01]  /*12ea0*/  FSEL R251, R16, -INF , !P4 ;  /* 0xff80000010fb7808 */ /* 0x000fe20006000000 */
[----:B------:R-:W-:Y:S01]  /*12eb0*/  FFMA.FTZ R8, R5, -UR19, R62 ;  /* 0x8000001305087c23 */ /* 0x000fe2000801003e */
[----:B------:R-:W-:Y:S01]  /*12ec0*/  ISETP.GE.AND P4, PT, R3, R243, PT ;  /* 0x000000f30300720c */ /* 0x000fe20003f86270 */
[----:B------:R-:W-:Y:S01]  /*12ed0*/  FFMA.FTZ R6, R2, -UR19, R79 ;  /* 0x8000001302067c23 */ /* 0x000fe2000801004f */
[----:B------:R-:W-:Y:S01]  /*12ee0*/  FSEL R89, R15, -INF , !P3 ;  /* 0xff8000000f597808 */ /* 0x000fe20005800000 */
[----:B------:R-:W-:Y:S01]  /*12ef0*/  VIADD R2, R0, 0x50 ;  /* 0x0000005000027836 */ /* 0x000fe20000000000 */
[----:B------:R-:W-:Y:S01]  /*12f00*/  ISETP.GE.AND P1, PT, R3, R240, PT ;  /* 0x000000f00300720c */ /* 0x000fe20003f26270 */
[----:B------:R-:W-:Y:S01]  /*12f10*/  IMAD.IADD R5, R236, 0x1, -R3 ;  /* 0x00000001ec057824 */ /* 0x000fe200078e0a03 */
[----:B------:R-:W-:-:S02]  /*12f20*/  I2FP.F32.S32 R4, R4 ;  /* 0x0000000400047245 */ /* 0x000fc40000201400 */
[C---:B------:R-:W-:Y:S02]  /*12f30*/  ISETP.GE.AND P3, PT, R3.reuse, R242, PT ;  /* 0x000000f20300720c */ /* 0x040fe40003f66270 */
[----:B------:R-:W-:Y:S01]  /*12f40*/  FSEL R116, R10, -INF , !P6 ;  /* 0xff8000000a747808 */ /* 0x000fe20007000000 */
[----:B------:R-:W-:Y:S01]  /*12f50*/  FFMA.FTZ R7, R4, -UR19, R77 ;  /* 0x8000001304077c23 */ /* 0x000fe2000801004d */
[----:B------:R-:W-:Y:S01]  /*12f60*/  ISETP.LT.OR P6, PT, R3, R235, P4 ;  /* 0x000000eb0300720c */ /* 0x000fe200027c1670 */
[----:B------:R-:W-:Y:S01]  /*12f70*/  IMAD.IADD R4, R237, 0x1, -R2 ;  /* 0x00000001ed047824 */ /* 0x000fe200078e0a02 */
[----:B------:R-:W-:Y:S02]  /*12f80*/  LOP3.LUT P4, RZ, R231, 0x2, RZ, 0xc0, !PT ;  /* 0x00000002e7ff7812 */ /* 0x000fe4000788c0ff */
[----:B------:R-:W-:Y:S02]  /*12f90*/  FSEL R129, R9, -INF , !P5 ;  /* 0xff80000009817808 */ /* 0x000fe40006800000 */
[----:B------:R-:W-:-:S02]  /*12fa0*/  ISETP.LT.OR P1, PT, R3, R234, P1 ;  /* 0x000000ea0300720c */ /* 0x000fc40000f21670 */
[----:B------:R-:W-:Y:S02]  /*12fb0*/  LOP3.LUT R231, R231, 0xfffffff7, RZ, 0xc0, !PT ;  /* 0xfffffff7e7e77812 */ /* 0x000fe400078ec0ff */
[----:B------:R-:W-:Y:S01]  /*12fc0*/  ISETP.LT.OR P5, PT, R3, R233, P3 ;  /* 0x000000e90300720c */ /* 0x000fe20001fa1670 */
[----:B------:R-:W-:Y:S01]  /*12fd0*/  IMAD.IADD R3, R239, 0x1, -R3 ;  /* 0x00000001ef037824 */ /* 0x000fe200078e0a03 */
[----:B------:R-:W-:Y:S02]  /*12fe0*/  @P2 LOP3.LUT R231, R231, 0x8, RZ, 0xfc, !PT ;  /* 0x00000008e7e72812 */ /* 0x000fe400078efcff */
[----:B------:R-:W-:Y:S02]  /*12ff0*/  IABS R9, R5 ;  /* 0x0000000500097213 */ /* 0x000fe40000000000 */
[----:B------:R-:W-:Y:S02]  /*13000*/  ISETP.GE.AND P2, PT, R2, R241, PT ;  /* 0x000000f10200720c */ /* 0x000fe40003f46270 */
[----:B------:R-:W-:-:S02]  /*13010*/  IABS R5, R3 ;  /* 0x0000000300057213 */ /* 0x000fc40000000000 */
[----:B------:R-:W-:Y:S01]  /*13020*/  IABS R3, R4 ;  /* 0x0000000400037213 */ /* 0x000fe20000000000 */
[----:B------:R-:W-:Y:S01]  /*13030*/  IMAD.MOV.U32 R4, RZ, RZ, R9 ;  /* 0x000000ffff047224 */ /* 0x000fe200078e0009 */
[----:B------:R-:W-:Y:S02]  /*13040*/  FSEL R252, R8, -INF , !P0 ;  /* 0xff80000008fc7808 */ /* 0x000fe40004000000 */
[----:B------:R-:W-:Y:S02]  /*13050*/  LOP3.LUT R231, R231, 0xfffffffb, RZ, 0xc0, !PT ;  /* 0xfffffffbe7e77812 */ /* 0x000fe400078ec0ff */
[----:B------:R-:W-:Y:S02]  /*13060*/  ISETP.LT.OR P0, PT, R2, R232, P2 ;  /* 0x000000e80200720c */ /* 0x000fe40001701670 */
[----:B------:R-:W-:Y:S02]  /*13070*/  FSEL R249, R14, -INF , !P4 ;  /* 0xff8000000ef97808 */ /* 0x000fe40006000000 */
[----:B------:R-:W-:-:S02]  /*13080*/  ISETP.GE.AND P4, PT, R2, R243, PT ;  /* 0x000000f30200720c */ /* 0x000fc40003f86270 */
[----:B------:R-:W-:Y:S02]  /*13090*/  ISETP.GE.AND P3, PT, R2, R242, PT ;  /* 0x000000f20200720c */ /* 0x000fe40003f66270 */
[----:B------:R-:W-:Y:S02]  /*130a0*/  @P1 LOP3.LUT R231, R231, 0x4, RZ, 0xfc, !PT ;  /* 0x00000004e7e71812 */ /* 0x000fe400078efcff */
[----:B------:R-:W-:Y:S02]  /*130b0*/  I2FP.F32.S32 R4, R4 ;  /* 0x0000000400047245 */ /* 0x000fe40000201400 */
[----:B------:R-:W-:Y:S02]  /*130c0*/  FSEL R115, R7, -INF , !P6 ;  /* 0xff80000007737808 */ /* 0x000fe40007000000 */
[----:B------:R-:W-:Y:S01]  /*130d0*/  FSEL R121, R6, -INF , !P5 ;  /* 0xff80000006797808 */ /* 0x000fe20006800000 */
[----:B------:R-:W-:Y:S01]  /*130e0*/  FFMA.FTZ R13, R4, -UR19, R61 ;  /* 0x80000013040d7c23 */ /* 0x000fe2000801003d */
[----:B------:R-:W-:Y:S01]  /*130f0*/  ISETP.LT.OR P6, PT, R2, R235, P4 ;  /* 0x000000eb0200720c */ /* 0x000fe200027c1670 */
[----:B------:R-:W-:Y:S01]  /*13100*/  IMAD.IADD R4, R238, 0x1, -R2 ;  /* 0x00000001ee047824 */ /* 0x000fe200078e0a02 */
[----:B------:R-:W-:-:S02]  /*13110*/  ISETP.LT.OR P5, PT, R2, R233, P3 ;  /* 0x000000e90200720c */ /* 0x000fc40001fa1670 */
[----:B------:R-:W-:Y:S02]  /*13120*/  I2FP.F32.S32 R3, R3 ;  /* 0x0000000300037245 */ /* 0x000fe40000201400 */
[C---:B------:R-:W-:Y:S02]  /*13130*/  LOP3.LUT P4, RZ, R231.reuse, 0x8, RZ, 0xc0, !PT ;  /* 0x00000008e7ff7812 */ /* 0x040fe4000788c0ff */
[----:B------:R-:W-:Y:S01]  /*13140*/  LOP3.LUT P3, RZ, R231, 0x4, RZ, 0xc0, !PT ;  /* 0x00000004e7ff7812 */ /* 0x000fe2000786c0ff */
[----:B------:R-:W-:Y:S01]  /*13150*/  FFMA.FTZ R11, R3, -UR19, R52 ;  /* 0x80000013030b7c23 */ /* 0x000fe20008010034 */
[----:B------:R-:W-:Y:S01]  /*13160*/  LOP3.LUT R231, R231, 0xfffffffd, RZ, 0xc0, !PT ;  /* 0xfffffffde7e77812 */ /* 0x000fe200078ec0ff */
[----:B------:R-:W-:Y:S01]  /*13170*/  IMAD.IADD R3, R236, 0x1, -R2 ;  /* 0x00000001ec037824 */ /* 0x000fe200078e0a02 */
[----:B------:R-:W-:Y:S02]  /*13180*/  I2FP.F32.S32 R5, R5 ;  /* 0x0000000500057245 */ /* 0x000fe40000201400 */
[----:B------:R-:W-:-:S02]  /*13190*/  ISETP.GE.AND P1, PT, R2, R240, PT ;  /* 0x000000f00200720c */ /* 0x000fc40003f26270 */
[----:B------:R-:W-:Y:S01]  /*131a0*/  @P0 LOP3.LUT R231, R231, 0x2, RZ, 0xfc, !PT ;  /* 0x00000002e7e70812 */ /* 0x000fe200078efcff */
[----:B------:R-:W-:Y:S01]  /*131b0*/  FFMA.FTZ R12, R5, -UR19, R63 ;  /* 0x80000013050c7c23 */ /* 0x000fe2000801003f */
        /* <DEDUP_REMOVED lines=15> */
[----:B------:R-:W-:Y:S02]  /*132b0*/  FSEL R113, R11, -INF , !P6 ;  /* 0xff8000000b717808 */ /* 0x000fe40007000000 */
[----:B------:R-:W-:Y:S01]  /*132c0*/  FSEL R245, R15, -INF , !P0 ;  /* 0xff8000000ff57808 */ /* 0x000fe20004000000 */
        /* <DEDUP_REMOVED lines=30> */
[----:B------:R-:W-:-:S02]  /*134b0*/  @P2 LOP3.LUT R231, R231, 0x8, RZ, 0xfc, !PT ;  /* 0x00000008e7e72812 */ /* 0x000fc400078efcff */
[----:B------:R-:W-:Y:S02]  /*134c0*/  IABS R4, R4 ;  /* 0x0000000400047213 */ /* 0x000fe40000000000 */
        /* <DEDUP_REMOVED lines=28> */
[----:B------:R-:W-:Y:S02]  /*13690*/  I2FP.F32.S32 R5, R5 ;  /* 0x0000000500057245 */ /* 0x000fe40000201400 */
[C---:B------:R-:W-:Y:S02]  /*136a0*/  LOP3.LUT P3, RZ, R231.reuse, 0x4, RZ, 0xc0, !PT ;  /* 0x00000004e7ff7812 */ /* 0x040fe4000786c0ff */
[----:B------:R-:W-:Y:S01]  /*136b0*/  LOP3.LUT R231, R231, 0xfffffffd, RZ, 0xc0, !PT ;  /* 0xfffffffde7e77812 */ /* 0x000fe200078ec0ff */
[----:B------:R-:W-:Y:S01]  /*136c0*/  FFMA.FTZ R12, R5, -UR19, R210 ;  /* 0x80000013050c7c23 */ /* 0x000fe200080100d2 */
[----:B------:R-:W-:-:S02]  /*136d0*/  I2FP.F32.S32 R4, R4 ;  /* 0x0000000400047245 */ /* 0x000fc40000201400 */
[----:B------:R-:W-:Y:S02]  /*136e0*/  I2FP.F32.S32 R3, R3 ;  /* 0x0000000300037245 */ /* 0x000fe40000201400 */
[----:B------:R-:W-:Y:S01]  /*136f0*/  @P2 LOP3.LUT R231, R231, 0x2, RZ, 0xfc, !PT ;  /* 0x00000002e7e72812 */ /* 0x000fe200078efcff */
[----:B------:R-:W-:Y:S01]  /*13700*/  FFMA.FTZ R13, R4, -UR19, R203 ;  /* 0x80000013040d7c23 */ /* 0x000fe200080100cb */
[----:B------:R-:W-:Y:S01]  /*13710*/  FSEL R133, R14, -INF , !P4 ;  /* 0xff8000000e857808 */ /* 0x000fe20006000000 */
[--C-:B------:R-:W-:Y:S01]  /*13720*/  IMAD.IADD R4, R238, 0x1, -R2.reuse ;  /* 0x00000001ee047824 */ /* 0x100fe200078e0a02 */
[----:B------:R-:W-:Y:S01]  /*13730*/  FSEL R210, R8, -INF , !P3 ;  /* 0xff80000008d27808 */ /* 0x000fe20005800000 */
[----:B------:R-:W-:Y:S01]  /*13740*/  FFMA.FTZ R11, R3, -UR19, R73 ;  /* 0x80000013030b7c23 */ /* 0x000fe20008010049 */
[----:B------:R-:W-:Y:S01]  /*13750*/  ISETP.GE.AND P4, PT, R2, R243, PT ;  /* 0x000000f30200720c */ /* 0x000fe20003f86270 */
[----:B------:R-:W-:Y:S01]  /*13760*/  IMAD.IADD R3, R236, 0x1, -R2 ;  /* 0x00000001ec037824 */ /* 0x000fe200078e0a02 */
[----:B------:R-:W-:-:S02]  /*13770*/  ISETP.GE.AND P3, PT, R2, R242, PT ;  /* 0x000000f20200720c */ /* 0x000fc40003f66270 */
[C---:B------:R-:W-:Y:S02]  /*13780*/  ISETP.GE.AND P2, PT, R2.reuse, R241, PT ;  /* 0x000000f10200720c */ /* 0x040fe40003f46270 */
[----:B------:R-:W-:Y:S02]  /*13790*/  ISETP.GE.AND P1, PT, R2, R240, PT ;  /* 0x000000f00200720c */ /* 0x000fe40003f26270 */
[----:B------:R-:W-:Y:S02]  /*137a0*/  FSEL R99, R7, -INF , !P6 ;  /* 0xff80000007637808 */ /* 0x000fe40007000000 */
[----:B------:R-:W-:Y:S02]  /*137b0*/  FSEL R111, R6, -INF , !P5 ;  /* 0xff800000066f7808 */ /* 0x000fe40006800000 */
[C---:B------:R-:W-:Y:S02]  /*137c0*/  ISETP.LT.OR P6, PT, R2.reuse, R235, P4 ;  /* 0x000000eb0200720c */ /* 0x040fe400027c1670 */
        /* <DEDUP_REMOVED lines=17> */
[----:B------:R-:W-:Y:S01]  /*138e0*/  FSEL R98, R11, -INF , !P6 ;  /* 0xff8000000b627808 */ /* 0x000fe20007000000 */
[----:B------:R-:W-:Y:S01]  /*138f0*/  IMAD.MOV.U32 R204, RZ, RZ, R208 ;  /* 0x000000ffffcc7224 */ /* 0x000fe200078e00d0 */
[----:B------:R-:W-:Y:S01]  /*13900*/  @P2 LOP3.LUT R231, R231, 0x8, RZ, 0xfc, !PT ;  /* 0x00000008e7e72812 */ /* 0x000fe200078efcff */
[--C-:B------:R-:W-:Y:S01]  /*13910*/  IMAD.IADD R4, R237, 0x1, -R2.reuse ;  /* 0x00000001ed047824 */ /* 0x100fe200078e0a02 */
[----:B------:R1:W5:Y:S01]  /*13920*/  LDL.LU R146, [R1+0x118] ;  /* 0x0001180001927983 */ /* 0x0003620000300800 */
[--C-:B------:R-:W-:Y:S01]  /*13930*/  IMAD.IADD R3, R238, 0x1, -R2.reuse ;  /* 0x00000001ee037824 */ /* 0x100fe200078e0a02 */
[----:B------:R-:W-:Y:S01]  /*13940*/  LOP3.LUT R231, R231, 0xfffffffb, RZ, 0xc0, !PT ;  /* 0xfffffffbe7e77812 */ /* 0x000fe200078ec0ff */
[----:B------:R-:W-:Y:S01]  /*13950*/  IMAD.IADD R6, R236, 0x1, -R2 ;  /* 0x00000001ec067824 */ /* 0x000fe200078e0a02 */
[----:B------:R-:W-:-:S02]  /*13960*/  IABS R5, R4 ;  /* 0x0000000400057213 */ /* 0x000fc40000000000 */
[----:B------:R-:W-:Y:S02]  /*13970*/  FSEL R123, R13, -INF , !P4 ;  /* 0xff8000000d7b7808 */ /* 0x000fe40006000000 */
[----:B------:R-:W-:Y:S02]  /*13980*/  ISETP.GE.AND P3, PT, R2, R242, PT ;  /* 0x000000f20200720c */ /* 0x000fe40003f66270 */
[----:B------:R-:W-:Y:S02]  /*13990*/  FSEL R208, R12, -INF , !P0 ;  /* 0xff8000000cd07808 */ /* 0x000fe40004000000 */
[----:B------:R-:W-:Y:S01]  /*139a0*/  FSEL R108, R7, -INF , !P5 ;  /* 0xff800000076c7808 */ /* 0x000fe20006800000 */
[----:B------:R-:W-:Y:S01]  /*139b0*/  IMAD.MOV.U32 R203, RZ, RZ, R112 ;  /* 0x000000ffffcb7224 */ /* 0x000fe200078e0070 */
[----:B------:R-:W-:Y:S01]  /*139c0*/  IABS R4, R3 ;  /* 0x0000000300047213 */ /* 0x000fe20000000000 */
[----:B------:R-:W-:Y:S01]  /*139d0*/  IMAD.MOV.U32 R83, RZ, RZ, R204 ;  /* 0x000000ffff537224 */ /* 0x000fe200078e00cc */
[----:B------:R-:W-:Y:S01]  /*139e0*/  IABS R3, R6 ;  /* 0x0000000600037213 */ /* 0x000fe20000000000 */
[----:B------:R1:W5:Y:S01]  /*139f0*/  LDL.LU R145, [R1+0x114] ;  /* 0x0001140001917983 */ /* 0x0003620000300800 */
[----:B------:R-:W-:-:S02]  /*13a00*/  ISETP.GE.AND P2, PT, R2, R241, PT ;  /* 0x000000f10200720c */ /* 0x000fc40003f46270 */
[----:B------:R-:W-:Y:S02]  /*13a10*/  @P1 LOP3.LUT R231, R231, 0x4, RZ, 0xfc, !PT ;  /* 0x00000004e7e71812 */ /* 0x000fe400078efcff */
[----:B------:R-:W-:Y:S02]  /*13a20*/  I2FP.F32.S32 R3, R3 ;  /* 0x0000000300037245 */ /* 0x000fe40000201400 */
[C---:B------:R-:W-:Y:S02]  /*13a30*/  ISETP.GE.AND P4, PT, R2.reuse, R243, PT ;  /* 0x000000f30200720c */ /* 0x040fe40003f86270 */
[C---:B------:R-:W-:Y:S02]  /*13a40*/  ISETP.GE.AND P1, PT, R2.reuse, R240, PT ;  /* 0x000000f00200720c */ /* 0x040fe40003f26270 */
[----:B------:R-:W-:Y:S01]  /*13a50*/  ISETP.LT.OR P2, PT, R2, R232, P2 ;  /* 0x000000e80200720c */ /* 0x000fe20001741670 */
[----:B------:R-:W-:Y:S01]  /*13a60*/  FFMA.FTZ R14, R3, -UR19, R144 ;  /* 0x80000013030e7c23 */ /* 0x000fe20008010090 */
[----:B------:R-:W-:Y:S01]  /*13a70*/  I2FP.F32.S32 R5, R5 ;  /* 0x0000000500057245 */ /* 0x000fe20000201400 */
[----:B------:R-:W-:Y:S01]  /*13a80*/  VIADD R3, R0, 0x61 ;  /* 0x0000006100037836 */ /* 0x000fe20000000000 */
[----:B------:R-:W-:-:S02]  /*13a90*/  ISETP.LT.OR P6, PT, R2, R235, P4 ;  /* 0x000000eb0200720c */ /* 0x000fc400027c1670 */
[C---:B------:R-:W-:Y:S02]  /*13aa0*/  ISETP.LT.OR P5, PT, R2.reuse, R233, P3 ;  /* 0x000000e90200720c */ /* 0x040fe40001fa1670 */
[----:B------:R-:W-:Y:S01]  /*13ab0*/  ISETP.LT.OR P0, PT, R2, R234, P1 ;  /* 0x000000ea0200720c */ /* 0x000fe20000f01670 */
[----:B------:R-:W-:Y:S02]  /*13ac0*/  IMAD.IADD R2, R239, 0x1, -R2 ;  /* 0x00000001ef027824 */ /* 0x000fe400078e0a02 */
[----:B------:R-:W-:Y:S01]  /*13ad0*/  FFMA.FTZ R10, R5, -UR19, R40 ;  /* 0x80000013050a7c23 */ /* 0x000fe20008010028 */
[C---:B------:R-:W-:Y:S01]  /*13ae0*/  LOP3.LUT P4, RZ, R231.reuse, 0x8, RZ, 0xc0, !PT ;  /* 0x00000008e7ff7812 */ /* 0x040fe2000788c0ff */
[----:B------:R-:W-:Y:S01]  /*13af0*/  IMAD.IADD R5, R238, 0x1, -R3 ;  /* 0x00000001ee057824 */ /* 0x000fe200078e0a03 */
[C---:B------:R-:W-:Y:S01]  /*13b00*/  LOP3.LUT P3, RZ, R231.reuse, 0x4, RZ, 0xc0, !PT ;  /* 0x00000004e7ff7812 */ /* 0x040fe2000786c0ff */
[----:B------:R-:W-:Y:S01]  /*13b10*/  IMAD.MOV.U32 R88, RZ, RZ, R203 ;  /* 0x000000ffff587224 */ /* 0x000fe200078e00cb */
[----:B------:R-:W-:Y:S01]  /*13b20*/  I2FP.F32.S32 R4, R4 ;  /* 0x0000000400047245 */ /* 0x000fe20000201400 */
[----:B------:R1:W5:Y:S01]  /*13b30*/  LDL.LU R144, [R1+0x110] ;  /* 0x0001100001907983 */ /* 0x0003620000300800 */
[----:B------:R-:W-:-:S02]  /*13b40*/  LOP3.LUT R231, R231, 0xfffffffd, RZ, 0xc0, !PT ;  /* 0xfffffffde7e77812 */ /* 0x000fc400078ec0ff */
[----:B------:R-:W-:Y:S01]  /*13b50*/  IABS R6, R2 ;  /* 0x0000000200067213 */ /* 0x000fe20000000000 */
[----:B------:R-:W-:Y:S01]  /*13b60*/  FFMA.FTZ R9, R4, -UR19, R42 ;  /* 0x8000001304097c23 */ /* 0x000fe2000801002a */
[----:B------:R-:W-:Y:S01]  /*13b70*/  @P2 LOP3.LUT R231, R231, 0x2, RZ, 0xfc, !PT ;  /* 0x00000002e7e72812 */ /* 0x000fe200078efcff */
[----:B------:R-:W-:Y:S01]  /*13b80*/  IMAD.IADD R4, R237, 0x1, -R3 ;  /* 0x00000001ed047824 */ /* 0x000fe200078e0a03 */
[----:B------:R-:W-:Y:S01]  /*13b90*/  IABS R2, R5 ;  /* 0x0000000500027213 */ /* 0x000fe20000000000 */
[----:B------:R-:W-:Y:S01]  /*13ba0*/  IMAD.MOV.U32 R5, RZ, RZ, R6 ;  /* 0x000000ffff057224 */ /* 0x000fe200078e0006 */
[C---:B------:R-:W-:Y:S02]  /*13bb0*/  ISETP.GE.AND P2, PT, R3.reuse, R241, PT ;  /* 0x000000f10300720c */ /* 0x040fe40003f46270 */
[----:B------:R-:W-:Y:S02]  /*13bc0*/  IABS R4, R4 ;  /* 0x0000000400047213 */ /* 0x000fe40000000000 */
[----:B------:R-:W-:-:S02]  /*13bd0*/  ISETP.LT.OR P2, PT, R3, R232, P2 ;  /* 0x000000e80300720c */ /* 0x000fc40001741670 */
[----:B------:R-:W-:Y:S02]  /*13be0*/  I2FP.F32.S32 R5, R5 ;  /* 0x0000000500057245 */ /* 0x000fe40000201400 */
[----:B------:R-:W-:Y:S02]  /*13bf0*/  I2FP.F32.S32 R2, R2 ;  /* 0x0000000200027245 */ /* 0x000fe40000201400 */
[----:B------:R-:W-:Y:S02]  /*13c00*/  FSEL R112, R16, -INF , !P4 ;  /* 0xff80000010707808 */ /* 0x000fe40006000000 */
[----:B------:R-:W-:Y:S02]  /*13c10*/  ISETP.GE.AND P4, PT, R3, R243, PT ;  /* 0x000000f30300720c */ /* 0x000fe40003f86270 */
[----:B------:R-:W-:Y:S02]  /*13c20*/  FSEL R207, R15, -INF , !P3 ;  /* 0xff8000000fcf7808 */ /* 0x000fe40005800000 */
[----:B------:R-:W-:Y:S01]  /*13c30*/  ISETP.GE.AND P1, PT, R3, R240, PT ;  /* 0x000000f00300720c */ /* 0x000fe20003f26270 */
[----:B------:R-:W-:Y:S01]  /*13c40*/  FFMA.FTZ R8, R5, -UR19, R143 ;  /* 0x8000001305087c23 */ /* 0x000fe2000801008f */
[----:B------:R-:W-:Y:S01]  /*13c50*/  I2FP.F32.S32 R4, R4 ;  /* 0x0000000400047245 */ /* 0x000fe20000201400 */
[----:B------:R-:W-:Y:S01]  /*13c60*/  FFMA.FTZ R6, R2, -UR19, R43 ;  /* 0x8000001302067c23 */ /* 0x000fe2000801002b */
[----:B------:R-:W-:-:S02]  /*13c70*/  ISETP.GE.AND P3, PT, R3, R242, PT ;  /* 0x000000f20300720c */ /* 0x000fc40003f66270 */
[----:B------:R-:W-:Y:S01]  /*13c80*/  FSEL R97, R10, -INF , !P6 ;  /* 0xff8000000a617808 */ /* 0x000fe20007000000 */
[----:B------:R-:W-:Y:S01]  /*13c90*/  VIADD R2, R0, 0x68 ;  /* 0x0000006800027836 */ /* 0x000fe20000000000 */
[----:B------:R-:W-:Y:S01]  /*13ca0*/  ISETP.LT.OR P6, PT, R3, R235, P4 ;  /* 0x000000eb0300720c */ /* 0x000fe200027c1670 */
[----:B------:R-:W-:Y:S01]  /*13cb0*/  IMAD.IADD R5, R236, 0x1, -R3 ;  /* 0x00000001ec057824 */ /* 0x000fe200078e0a03 */
[----:B------:R-:W-:Y:S01]  /*13cc0*/  LOP3.LUT P4, RZ, R231, 0x2, RZ, 0xc0, !PT ;  /* 0x00000002e7ff7812 */ /* 0x000fe2000788c0ff */
[----:B------:R1:W5:Y:S01]  /*13cd0*/  LDL.LU R143, [R1+0x10c] ;  /* 0x00010c00018f7983 */ /* 0x0003620000300800 */
[----:B------:R-:W-:Y:S02]  /*13ce0*/  FSEL R107, R9, -INF , !P5 ;  /* 0xff800000096b7808 */ /* 0x000fe40006800000 */
[----:B------:R-:W-:Y:S02]  /*13cf0*/  ISETP.LT.OR P1, PT, R3, R234, P1 ;  /* 0x000000ea0300720c */ /* 0x000fe40000f21670 */
[----:B------:R-:W-:Y:S01]  /*13d00*/  LOP3.LUT R231, R231, 0xfffffff7, RZ, 0xc0, !PT ;  /* 0xfffffff7e7e77812 */ /* 0x000fe200078ec0ff */
[----:B------:R-:W-:Y:S01]  /*13d10*/  FFMA.FTZ R7, R4, -UR19, R41 ;  /* 0x8000001304077c23 */ /* 0x000fe20008010029 */
[----:B------:R-:W-:Y:S01]  /*13d20*/  ISETP.LT.OR P5, PT, R3, R233, P3 ;  /* 0x000000e90300720c */ /* 0x000fe20001fa1670 */
[----:B------:R-:W-:Y:S01]  /*13d30*/  IMAD.IADD R3, R239, 0x1, -R3 ;  /* 0x00000001ef037824 */ /* 0x000fe200078e0a03 */
[----:B------:R-:W-:Y:S01]  /*13d40*/  @P2 LOP3.LUT R231, R231, 0x8, RZ, 0xfc, !PT ;  /* 0x00000008e7e72812 */ /* 0x000fe200078efcff */
[----:B------:R-:W-:Y:S01]  /*13d50*/  IMAD.IADD R4, R237, 0x1, -R2 ;  /* 0x00000001ed047824 */ /* 0x000fe200078e0a02 */
[----:B------:R-:W-:-:S02]  /*13d60*/  IABS R9, R5 ;  /* 0x0000000500097213 */ /* 0x000fc40000000000 */
[----:B------:R-:W-:Y:S02]  /*13d70*/  ISETP.GE.AND P2, PT, R2, R241, PT ;  /* 0x000000f10200720c */ /* 0x000fe40003f46270 */
[----:B------:R-:W-:Y:S02]  /*13d80*/  IABS R5, R3 ;  /* 0x0000000300057213 */ /* 0x000fe40000000000 */
[----:B------:R-:W-:Y:S01]  /*13d90*/  IABS R3, R4 ;  /* 0x0000000400037213 */ /* 0x000fe20000000000 */
[----:B------:R-:W-:Y:S01]  /*13da0*/  IMAD.MOV.U32 R4, RZ, RZ, R9 ;  /* 0x000000ffff047224 */ /* 0x000fe200078e0009 */
[----:B------:R-:W-:Y:S02]  /*13db0*/  FSEL R206, R8, -INF , !P0 ;  /* 0xff80000008ce7808 */ /* 0x000fe40004000000 */
[----:B------:R-:W-:Y:S02]  /*13dc0*/  LOP3.LUT R231, R231, 0xfffffffb, RZ, 0xc0, !PT ;  /* 0xfffffffbe7e77812 */ /* 0x000fe400078ec0ff */
[----:B------:R-:W-:-:S02]  /*13dd0*/  ISETP.LT.OR P0, PT, R2, R232, P2 ;  /* 0x000000e80200720c */ /* 0x000fc40001701670 */
[----:B------:R-:W-:Y:S02]  /*13de0*/  FSEL R110, R14, -INF , !P4 ;  /* 0xff8000000e6e7808 */ /* 0x000fe40006000000 */
[C---:B------:R-:W-:Y:S02]  /*13df0*/  ISETP.GE.AND P4, PT, R2.reuse, R243, PT ;  /* 0x000000f30200720c */ /* 0x040fe40003f86270 */
[----:B------:R-:W-:Y:S02]  /*13e00*/  ISETP.GE.AND P3, PT, R2, R242, PT ;  /* 0x000000f20200720c */ /* 0x000fe40003f66270 */
[----:B------:R-:W-:Y:S02]  /*13e10*/  @P1 LOP3.LUT R231, R231, 0x4, RZ, 0xfc, !PT ;  /* 0x00000004e7e71812 */ /* 0x000fe400078efcff */
[----:B------:R-:W-:Y:S02]  /*13e20*/  I2FP.F32.S32 R4, R4 ;  /* 0x0000000400047245 */ /* 0x000fe40000201400 */
[----:B------:R-:W-:-:S02]  /*13e30*/  FSEL R96, R7, -INF , !P6 ;  /* 0xff80000007607808 */ /* 0x000fc40007000000 */
[----:B------:R-:W-:Y:S02]  /*13e40*/  FSEL R106, R6, -INF , !P5 ;  /* 0xff800000066a7808 */ /* 0x000fe40006800000 */
[C---:B------:R-:W-:Y:S02]  /*13e50*/  ISETP.LT.OR P6, PT, R2.reuse, R235, P4 ;  /* 0x000000eb0200720c */ /* 0x040fe400027c1670 */
[----:B------:R-:W-:Y:S02]  /*13e60*/  ISETP.LT.OR P5, PT, R2, R233, P3 ;  /* 0x000000e90200720c */ /* 0x000fe40001fa1670 */
[----:B------:R-:W-:Y:S02]  /*13e70*/  I2FP.F32.S32 R3, R3 ;  /* 0x0000000300037245 */ /* 0x000fe40000201400 */
[C---:B------:R-:W-:Y:S02]  /*13e80*/  LOP3.LUT P4, RZ, R231.reuse, 0x8, RZ, 0xc0, !PT ;  /* 0x00000008e7ff7812 */ /* 0x040fe4000788c0ff */
[C---:B------:R-:W-:Y:S01]  /*13e90*/  LOP3.LUT P3, RZ, R231.reuse, 0x4, RZ, 0xc0, !PT ;  /* 0x00000004e7ff7812 */ /* 0x040fe2000786c0ff */
[----:B------:R-:W-:Y:S01]  /*13ea0*/  FFMA.FTZ R13, R4, -UR19, R142 ;  /* 0x80000013040d7c23 */ /* 0x000fe2000801008e */
[----:B------:R-:W-:Y:S01]  /*13eb0*/  LOP3.LUT R231, R231, 0xfffffffd, RZ, 0xc0, !PT ;  /* 0xfffffffde7e77812 */ /* 0x000fe200078ec0ff */
[----:B------:R-:W-:Y:S01]  /*13ec0*/  IMAD.IADD R4, R238, 0x1, -R2 ;  /* 0x00000001ee047824 */ /* 0x000fe200078e0a02 */
[----:B------:R-:W-:-:S02]  /*13ed0*/  I2FP.F32.S32 R5, R5 ;  /* 0x0000000500057245 */ /* 0x000fc40000201400 */
[----:B------:R-:W-:Y:S01]  /*13ee0*/  ISETP.GE.AND P1, PT, R2, R240, PT ;  /* 0x000000f00200720c */ /* 0x000fe20003f26270 */
[----:B------:R-:W-:Y:S01]  /*13ef0*/  FFMA.FTZ R11, R3, -UR19, R64 ;  /* 0x80000013030b7c23 */ /* 0x000fe20008010040 */
[----:B------:R-:W-:Y:S01]  /*13f00*/  @P0 LOP3.LUT R231, R231, 0x2, RZ, 0xfc, !PT ;  /* 0x00000002e7e70812 */ /* 0x000fe200078efcff */
[--C-:B------:R-:W-:Y:S01]  /*13f10*/  IMAD.IADD R3, R236, 0x1, -R2.reuse ;  /* 0x00000001ec037824 */ /* 0x100fe200078e0a02 */
[----:B------:R-:W-:Y:S01]  /*13f20*/  ISETP.LT.OR P0, PT, R2, R234, P1 ;  /* 0x000000ea0200720c */ /* 0x000fe20000f01670 */
[----:B------:R-:W-:Y:S01]  /*13f30*/  FFMA.FTZ R12, R5, -UR19, R141 ;  /* 0x80000013050c7c23 */ /* 0x000fe2000801008d */
[----:B------:R-:W-:Y:S01]  /*13f40*/  IMAD.IADD R2, R239, 0x1, -R2 ;  /* 0x00000001ef027824 */ /* 0x000fe200078e0a02 */
[----:B------:R-:W-:Y:S01]  /*13f50*/  IABS R5, R4 ;  /* 0x0000000400057213 */ /* 0x000fe20000000000 */
[----:B------:R1:W5:Y:S03]  /*13f60*/  LDL.LU R142, [R1+0x108] ;  /* 0x00010800018e7983 */ /* 0x0003660000300800 */
[----:B------:R-:W-:Y:S01]  /*13f70*/  IABS R4, R2 ;  /* 0x0000000200047213 */ /* 0x000fe20000000000 */
[----:B------:R-:W-:Y:S01]  /*13f80*/  IMAD.MOV.U32 R2, RZ, RZ, R5 ;  /* 0x000000ffff027224 */ /* 0x000fe200078e0005 */
[----:B------:R-:W-:Y:S01]  /*13f90*/  IABS R3, R3 ;  /* 0x0000000300037213 */ /* 0x000fe20000000000 */
[----:B------:R1:W5:Y:S03]  /*13fa0*/  LDL.LU R141, [R1+0x104] ;  /* 0x00010400018d7983 */ /* 0x0003660000300800 */
[----:B------:R-:W-:-:S02]  /*13fb0*/  I2FP.F32.S32 R2, R2 ;  /* 0x0000000200027245 */ /* 0x000fc40000201400 */
[----:B------:R-:W-:Y:S02]  /*13fc0*/  I2FP.F32.S32 R4, R4 ;  /* 0x0000000400047245 */ /* 0x000fe40000201400 */
[----:B------:R-:W-:Y:S01]  /*13fd0*/  I2FP.F32.S32 R3, R3 ;  /* 0x0000000300037245 */ /* 0x000fe20000201400 */
[----:B------:R-:W-:Y:S01]  /*13fe0*/  FFMA.FTZ R7, R2, -UR19, R66 ;  /* 0x8000001302077c23 */ /* 0x000fe20008010042 */
[----:B------:R-:W-:Y:S02]  /*13ff0*/  VIADD R2, R0, 0x69 ;  /* 0x0000006900027836 */ /* 0x000fe40000000000 */
[----:B------:R-:W-:Y:S01]  /*14000*/  FFMA.FTZ R15, R4, -UR19, R139 ;  /* 0x80000013040f7c23 */ /* 0x000fe2000801008b */
[----:B------:R-:W-:Y:S01]  /*14010*/  FFMA.FTZ R16, R3, -UR19, R140 ;  /* 0x8000001303107c23 */ /* 0x000fe2000801008c */
[--C-:B------:R-:W-:Y:S01]  /*14020*/  IMAD.IADD R4, R237, 0x1, -R2.reuse ;  /* 0x00000001ed047824 */ /* 0x100fe200078e0a02 */
[----:B------:R-:W-:Y:S01]  /*14030*/  ISETP.GE.AND P2, PT, R2, R241, PT ;  /* 0x000000f10200720c */ /* 0x000fe20003f46270 */
[----:B------:R-:W-:-:S02]  /*14040*/  IMAD.IADD R3, R238, 0x1, -R2 ;  /* 0x00000001ee037824 */ /* 0x000fc400078e0a02 */
[----:B------:R-:W-:Y:S01]  /*14050*/  IMAD.IADD R6, R236, 0x1, -R2 ;  /* 0x00000001ec067824 */ /* 0x000fe200078e0a02 */
[----:B------:R-:W-:Y:S01]  /*14060*/  IABS R5, R4 ;  /* 0x0000000400057213 */ /* 0x000fe20000000000 */
[----:B------:R1:W5:Y:S01]  /*14070*/  LDL.LU R140, [R1+0x100] ;  /* 0x00010000018c7983 */ /* 0x0003620000300800 */
[----:B------:R-:W-:Y:S02]  /*14080*/  IABS R4, R3 ;  /* 0x0000000300047213 */ /* 0x000fe40000000000 */
[----:B------:R-:W-:Y:S01]  /*14090*/  IABS R3, R6 ;  /* 0x0000000600037213 */ /* 0x000fe20000000000 */
[----:B------:R1:W5:Y:S01]  /*140a0*/  LDL.LU R139, [R1+0xfc] ;  /* 0x0000fc00018b7983 */ /* 0x0003620000300800 */
[----:B------:R-:W-:Y:S02]  /*140b0*/  FSEL R105, R13, -INF , !P4 ;  /* 0xff8000000d697808 */ /* 0x000fe40006000000 */
[----:B------:R-:W-:Y:S02]  /*140c0*/  I2FP.F32.S32 R3, R3 ;  /* 0x0000000300037245 */ /* 0x000fe40000201400 */
[----:B------:R-:W-:-:S02]  /*140d0*/  FSEL R205, R12, -INF , !P3 ;  /* 0xff8000000ccd7808 */ /* 0x000fc40005800000 */
[C---:B------:R-:W-:Y:S02]  /*140e0*/  ISETP.GE.AND P4, PT, R2.reuse, R243, PT ;  /* 0x000000f30200720c */ /* 0x040fe40003f86270 */
[C---:B------:R-:W-:Y:S02]  /*140f0*/  ISETP.GE.AND P3, PT, R2.reuse, R242, PT ;  /* 0x000000f20200720c */ /* 0x040fe40003f66270 */
[C---:B------:R-:W-:Y:S02]  /*14100*/  ISETP.GE.AND P1, PT, R2.reuse, R240, PT ;  /* 0x000000f00200720c */ /* 0x040fe40003f26270 */
[----:B------:R-:W-:Y:S01]  /*14110*/  ISETP.LT.OR P2, PT, R2, R232, P2 ;  /* 0x000000e80200720c */ /* 0x000fe20001741670 */
[----:B------:R-:W-:Y:S01]  /*14120*/  FFMA.FTZ R14, R3, -UR19, R138 ;  /* 0x80000013030e7c23 */ /* 0x000fe2000801008a */
[----:B------:R-:W-:Y:S02]  /*14130*/  I2FP.F32.S32 R5, R5 ;  /* 0x0000000500057245 */ /* 0x000fe40000201400 */
[----:B------:R-:W-:-:S02]  /*14140*/  FSEL R92, R11, -INF , !P6 ;  /* 0xff8000000b5c7808 */ /* 0x000fc40007000000 */
[----:B------:R-:W-:Y:S01]  /*14150*/  FSEL R95, R7, -INF , !P5 ;  /* 0xff800000075f7808 */ /* 0x000fe20006800000 */
[----:B------:R-:W-:Y:S01]  /*14160*/  VIADD R3, R0, 0x70 ;  /* 0x0000007000037836 */ /* 0x000fe20000000000 */
[C---:B------:R-:W-:Y:S01]  /*14170*/  ISETP.LT.OR P6, PT, R2.reuse, R235, P4 ;  /* 0x000000eb0200720c */ /* 0x040fe200027c1670 */
[----:B------:R1:W5:Y:S01]  /*14180*/  LDL.LU R138, [R1+0xf8] ;  /* 0x0000f800018a7983 */ /* 0x0003620000300800 */
[C---:B------:R-:W-:Y:S02]  /*14190*/  ISETP.LT.OR P5, PT, R2.reuse, R233, P3 ;  /* 0x000000e90200720c */ /* 0x040fe40001fa1670 */
[----:B------:R-:W-:Y:S01]  /*141a0*/  ISETP.LT.OR P1, PT, R2, R234, P1 ;  /* 0x000000ea0200720c */ /* 0x000fe20000f21670 */
[----:B------:R-:W-:Y:S02]  /*141b0*/  IMAD.IADD R2, R239, 0x1, -R2 ;  /* 0x00000001ef027824 */ /* 0x000fe400078e0a02 */
[----:B------:R-:W-:Y:S01]  /*141c0*/  FFMA.FTZ R10, R5, -UR19, R65 ;  /* 0x80000013050a7c23 */ /* 0x000fe20008010041 */
[----:B------:R-:W-:Y:S01]  /*141d0*/  I2FP.F32.S32 R4, R4 ;  /* 0x0000000400047245 */ /* 0x000fe20000201400 */
[----:B------:R-:W-:Y:S01]  /*141e0*/  IMAD.IADD R5, R238, 0x1, -R3 ;  /* 0x00000001ee057824 */ /* 0x000fe200078e0a03 */
[----:B------:R-:W-:-:S02]  /*141f0*/  LOP3.LUT P4, RZ, R231, 0x2, RZ, 0xc0, !PT ;  /* 0x00000002e7ff7812 */ /* 0x000fc4000788c0ff */
[----:B------:R-:W-:Y:S02]  /*14200*/  IABS R6, R2 ;  /* 0x0000000200067213 */ /* 0x000fe40000000000 */
[----:B------:R-:W-:Y:S01]  /*14210*/  LOP3.LUT R231, R231, 0xfffffff7, RZ, 0xc0, !PT ;  /* 0xfffffff7e7e77812 */ /* 0x000fe200078ec0ff */
[----:B------:R-:W-:Y:S01]  /*14220*/  FFMA.FTZ R9, R4, -UR19, R67 ;  /* 0x8000001304097c23 */ /* 0x000fe20008010043 */
[----:B------:R-:W-:Y:S01]  /*14230*/  IABS R2, R5 ;  /* 0x0000000500027213 */ /* 0x000fe20000000000 */
[----:B------:R-:W-:Y:S01]  /*14240*/  IMAD.IADD R4, R237, 0x1, -R3 ;  /* 0x00000001ed047824 */ /* 0x000fe200078e0a03 */
[----:B------:R-:W-:Y:S01]  /*14250*/  @P2 LOP3.LUT R231, R231, 0x8, RZ, 0xfc, !PT ;  /* 0x00000008e7e72812 */ /* 0x000fe200078efcff */
[----:B------:R-:W-:Y:S01]  /*14260*/  IMAD.MOV.U32 R5, RZ, RZ, R6 ;  /* 0x000000ffff057224 */ /* 0x000fe200078e0006 */
[----:B------:R-:W-:Y:S02]  /*14270*/  I2FP.F32.S32 R2, R2 ;  /* 0x0000000200027245 */ /* 0x000fe40000201400 */
[----:B------:R-:W-:-:S02]  /*14280*/  LOP3.LUT R231, R231, 0xfffffffb, RZ, 0xc0, !PT ;  /* 0xfffffffbe7e77812 */ /* 0x000fc400078ec0ff */
[----:B------:R-:W-:Y:S02]  /*14290*/  IABS R4, R4 ;  /* 0x0000000400047213 */ /* 0x000fe40000000000 */
[----:B------:R-:W-:Y:S02]  /*142a0*/  I2FP.F32.S32 R5, R5 ;  /* 0x0000000500057245 */ /* 0x000fe40000201400 */
[----:B------:R-:W-:Y:S02]  /*142b0*/  @P1 LOP3.LUT R231, R231, 0x4, RZ, 0xfc, !PT ;  /* 0x00000004e7e71812 */ /* 0x000fe400078efcff */
[----:B------:R-:W-:Y:S01]  /*142c0*/  FSEL R104, R16, -INF , !P4 ;  /* 0xff80000010687808 */ /* 0x000fe20006000000 */
[----:B------:R-:W-:Y:S01]  /*142d0*/  FFMA.FTZ R8, R5, -UR19, R137 ;  /* 0x8000001305087c23 */ /* 0x000fe20008010089 */
[----:B------:R-:W-:Y:S01]  /*142e0*/  I2FP.F32.S32 R4, R4 ;  /* 0x0000000400047245 */ /* 0x000fe20000201400 */
[----:B------:R-:W-:Y:S01]  /*142f0*/  FFMA.FTZ R6, R2, -UR19, R30 ;  /* 0x8000001302067c23 */ /* 0x000fe2000801001e */
[----:B------:R-:W-:-:S02]  /*14300*/  ISETP.GE.AND P4, PT, R3, R243, PT ;  /* 0x000000f30300720c */ /* 0x000fc40003f86270 */
[C---:B------:R-:W-:Y:S02]  /*14310*/  ISETP.GE.AND P3, PT, R3.reuse, R242, PT ;  /* 0x000000f20300720c */ /* 0x040fe40003f66270 */
[C---:B------:R-:W-:Y:S02]  /*14320*/  ISETP.GE.AND P2, PT, R3.reuse, R241, PT ;  /* 0x000000f10300720c */ /* 0x040fe40003f46270 */
[----:B------:R-:W-:Y:S01]  /*14330*/  ISETP.GE.AND P1, PT, R3, R240, PT ;  /* 0x000000f00300720c */ /* 0x000fe20003f26270 */
[----:B------:R-:W-:Y:S01]  /*14340*/  VIADD R2, R0, 0x71 ;  /* 0x0000007100027836 */ /* 0x000fe20000000000 */
[----:B------:R-:W-:Y:S01]  /*14350*/  FSEL R204, R15, -INF , !P0 ;  /* 0xff8000000fcc7808 */ /* 0x000fe20004000000 */
[----:B------:R-:W-:Y:S01]  /*14360*/  IMAD.IADD R5, R236, 0x1, -R3 ;  /* 0x00000001ec057824 */ /* 0x000fe200078e0a03 */
[----:B------:R-:W-:Y:S02]  /*14370*/  FSEL R85, R10, -INF , !P6 ;  /* 0xff8000000a557808 */ /* 0x000fe40007000000 */
[----:B------:R-:W-:Y:S01]  /*14380*/  FSEL R93, R9, -INF , !P5 ;  /* 0xff800000095d7808 */ /* 0x000fe20006800000 */
[----:B------:R-:W-:Y:S01]  /*14390*/  FFMA.FTZ R7, R4, -UR19, R28 ;  /* 0x8000001304077c23 */ /* 0x000fe2000801001c */
[C---:B------:R-:W-:Y:S01]  /*143a0*/  ISETP.LT.OR P6, PT, R3.reuse, R235, P4 ;  /* 0x000000eb0300720c */ /* 0x040fe200027c1670 */
[----:B------:R1:W5:Y:S01]  /*143b0*/  LDL.LU R137, [R1+0xf4] ;  /* 0x0000f40001897983 */ /* 0x0003620000300800 */
[----:B------:R-:W-:-:S02]  /*143c0*/  ISETP.LT.OR P5, PT, R3, R233, P3 ;  /* 0x000000e90300720c */ /* 0x000fc40001fa1670 */
[C---:B------:R-:W-:Y:S02]  /*143d0*/  ISETP.LT.OR P2, PT, R3.reuse, R232, P2 ;  /* 0x000000e80300720c */ /* 0x040fe40001741670 */
[----:B------:R-:W-:Y:S01]  /*143e0*/  ISETP.LT.OR P0, PT, R3, R234, P1 ;  /* 0x000000ea0300720c */ /* 0x000fe20000f01670 */
[----:B------:R-:W-:Y:S01]  /*143f0*/  IMAD.IADD R3, R239, 0x1, -R3 ;  /* 0x00000001ef037824 */ /* 0x000fe200078e0a03 */
[----:B------:R-:W-:Y:S01]  /*14400*/  IABS R9, R5 ;  /* 0x0000000500097213 */ /* 0x000fe20000000000 */
[----:B------:R-:W-:-:S03]  /*14410*/  IMAD.IADD R4, R237, 0x1, -R2 ;  /* 0x00000001ed047824 */ /* 0x000fc600078e0a02 */
[----:B------:R-:W-:Y:S02]  /*14420*/  IABS R5, R3 ;  /* 0x0000000300057213 */ /* 0x000fe40000000000 */
[----:B------:R-:W-:Y:S01]  /*14430*/  IABS R3, R4 ;  /* 0x0000000400037213 */ /* 0x000fe20000000000 */
[----:B------:R-:W-:Y:S01]  /*14440*/  IMAD.MOV.U32 R4, RZ, RZ, R9 ;  /* 0x000000ffff047224 */ /* 0x000fe200078e0009 */
[C---:B------:R-:W-:Y:S02]  /*14450*/  LOP3.LUT P4, RZ, R231.reuse, 0x8, RZ, 0xc0, !PT ;  /* 0x00000008e7ff7812 */ /* 0x040fe4000788c0ff */
[C---:B------:R-:W-:Y:S02]  /*14460*/  LOP3.LUT P3, RZ, R231.reuse, 0x4, RZ, 0xc0, !PT ;  /* 0x00000004e7ff7812 */ /* 0x040fe4000786c0ff */
[----:B------:R-:W-:Y:S02]  /*14470*/  LOP3.LUT R231, R231, 0xfffffffd, RZ, 0xc0, !PT ;  /* 0xfffffffde7e77812 */ /* 0x000fe400078ec0ff */
[----:B------:R-:W-:-:S02]  /*14480*/  I2FP.F32.S32 R4, R4 ;  /* 0x0000000400047245 */ /* 0x000fc40000201400 */
[----:B------:R-:W-:Y:S02]  /*14490*/  I2FP.F32.S32 R3, R3 ;  /* 0x0000000300037245 */ /* 0x000fe40000201400 */
[----:B------:R-:W-:Y:S01]  /*144a0*/  @P2 LOP3.LUT R231, R231, 0x2, RZ, 0xfc, !PT ;  /* 0x00000002e7e72812 */ /* 0x000fe200078efcff */
[----:B------:R-:W-:Y:S01]  /*144b0*/  FFMA.FTZ R13, R4, -UR19, R24 ;  /* 0x80000013040d7c23 */ /* 0x000fe20008010018 */
[----:B------:R-:W-:Y:S02]  /*144c0*/  FSEL R94, R14, -INF , !P4 ;  /* 0xff8000000e5e7808 */ /* 0x000fe40006000000 */
[----:B------:R-:W-:Y:S01]  /*144d0*/  FSEL R203, R8, -INF , !P3 ;  /* 0xff80000008cb7808 */ /* 0x000fe20005800000 */
[----:B------:R-:W-:Y:S01]  /*144e0*/  IMAD.IADD R4, R238, 0x1, -R2 ;  /* 0x00000001ee047824 */ /* 0x000fe200078e0a02 */
[----:B------:R-:W-:Y:S02]  /*144f0*/  I2FP.F32.S32 R5, R5 ;  /* 0x0000000500057245 */ /* 0x000fe40000201400 */
[----:B------:R-:W-:-:S02]  /*14500*/  ISETP.GE.AND P4, PT, R2, R243, PT ;  /* 0x000000f30200720c */ /* 0x000fc40003f86270 */
[C---:B------:R-:W-:Y:S02]  /*14510*/  ISETP.GE.AND P3, PT, R2.reuse, R242, PT ;  /* 0x000000f20200720c */ /* 0x040fe40003f66270 */
[C---:B------:R-:W-:Y:S02]  /*14520*/  ISETP.GE.AND P2, PT, R2.reuse, R241, PT ;  /* 0x000000f10200720c */ /* 0x040fe40003f46270 */
[----:B------:R-:W-:Y:S01]  /*14530*/  ISETP.GE.AND P1, PT, R2, R240, PT ;  /* 0x000000f00200720c */ /* 0x000fe20003f26270 */
[----:B------:R-:W-:Y:S01]  /*14540*/  FFMA.FTZ R11, R3, -UR19, R29 ;  /* 0x80000013030b7c23 */ /* 0x000fe2000801001d */
[----:B------:R-:W-:Y:S01]  /*14550*/  FSEL R30, R7, -INF , !P6 ;  /* 0xff800000071e7808 */ /* 0x000fe20007000000 */
[----:B------:R-:W-:Y:S01]  /*14560*/  IMAD.IADD R3, R236, 0x1, -R2 ;  /* 0x00000001ec037824 */ /* 0x000fe200078e0a02 */
[----:B------:R-:W-:Y:S01]  /*14570*/  FSEL R86, R6, -INF , !P5 ;  /* 0xff80000006567808 */ /* 0x000fe20006800000 */
[----:B------:R-:W-:Y:S01]  /*14580*/  FFMA.FTZ R12, R5, -UR19, R26 ;  /* 0x80000013050c7c23 */ /* 0x000fe2000801001a */
[----:B------:R-:W-:-:S02]  /*14590*/  ISETP.LT.OR P6, PT, R2, R235, P4 ;  /* 0x000000eb0200720c */ /* 0x000fc400027c1670 */
[C---:B------:R-:W-:Y:S02]  /*145a0*/  ISETP.LT.OR P5, PT, R2.reuse, R233, P3 ;  /* 0x000000e90200720c */ /* 0x040fe40001fa1670 */
[C---:B------:R-:W-:Y:S02]  /*145b0*/  ISETP.LT.OR P2, PT, R2.reuse, R232, P2 ;  /* 0x000000e80200720c */ /* 0x040fe40001741670 */
[----:B------:R-:W-:Y:S01]  /*145c0*/  ISETP.LT.OR P1, PT, R2, R234, P1 ;  /* 0x000000ea0200720c */ /* 0x000fe20000f21670 */
[----:B------:R-:W-:Y:S01]  /*145d0*/  IMAD.IADD R2, R239, 0x1, -R2 ;  /* 0x00000001ef027824 */ /* 0x000fe200078e0a02 */
[----:B------:R-:W-:-:S04]  /*145e0*/  IABS R5, R4 ;  /* 0x0000000400057213 */ /* 0x000fc80000000000 */
[----:B------:R-:W-:Y:S01]  /*145f0*/  IABS R4, R2 ;  /* 0x0000000200047213 */ /* 0x000fe20000000000 */
[----:B------:R-:W-:Y:S01]  /*14600*/  IMAD.MOV.U32 R2, RZ, RZ, R5 ;  /* 0x000000ffff027224 */ /* 0x000fe200078e0005 */
[----:B------:R-:W-:-:S04]  /*14610*/  IABS R3, R3 ;  /* 0x0000000300037213 */ /* 0x000fc80000000000 */
[----:B------:R-:W-:Y:S02]  /*14620*/  I2FP.F32.S32 R2, R2 ;  /* 0x0000000200027245 */ /* 0x000fe40000201400 */
[----:B------:R-:W-:Y:S02]  /*14630*/  I2FP.F32.S32 R4, R4 ;  /* 0x0000000400047245 */ /* 0x000fe40000201400 */
[----:B------:R-:W-:Y:S01]  /*14640*/  I2FP.F32.S32 R3, R3 ;  /* 0x0000000300037245 */ /* 0x000fe20000201400 */
[----:B------:R-:W-:Y:S01]  /*14650*/  FFMA.FTZ R7, R2, -UR19, R31 ;  /* 0x8000001302077c23 */ /* 0x000fe2000801001f */
[----:B------:R-:W-:Y:S02]  /*14660*/  VIADD R2, R0, 0x78 ;  /* 0x0000007800027836 */ /* 0x000fe40000000000 */
[----:B------:R-:W-:Y:S01]  /*14670*/  FFMA.FTZ R14, R4, -UR19, R27 ;  /* 0x80000013040e7c23 */ /* 0x000fe2000801001b */
[----:B------:R-:W-:Y:S01]  /*14680*/  LOP3.LUT P4, RZ, R231, 0x2, RZ, 0xc0, !PT ;  /* 0x00000002e7ff7812 */ /* 0x000fe2000788c0ff */
[----:B------:R-:W-:Y:S01]  /*14690*/  FFMA.FTZ R15, R3, -UR19, R25 ;  /* 0x80000013030f7c23 */ /* 0x000fe20008010019 */
[--C-:B------:R-:W-:Y:S01]  /*146a0*/  IMAD.IADD R4, R237, 0x1, -R2.reuse ;  /* 0x00000001ed047824 */ /* 0x100fe200078e0a02 */
[----:B------:R-:W-:Y:S01]  /*146b0*/  LOP3.LUT R231, R231, 0xfffffff7, RZ, 0xc0, !PT ;  /* 0xfffffff7e7e77812 */ /* 0x000fe200078ec0ff */
[----:B------:R-:W-:-:S02]  /*146c0*/  IMAD.IADD R3, R238, 0x1, -R2 ;  /* 0x00000001ee037824 */ /* 0x000fc400078e0a02 */
[----:B------:R-:W-:Y:S01]  /*146d0*/  IMAD.IADD R6, R236, 0x1, -R2 ;  /* 0x00000001ec067824 */ /* 0x000fe200078e0a02 */
[----:B------:R-:W-:Y:S02]  /*146e0*/  IABS R5, R4 ;  /* 0x0000000400057213 */ /* 0x000fe40000000000 */
[----:B------:R-:W-:Y:S02]  /*146f0*/  @P2 LOP3.LUT R231, R231, 0x8, RZ, 0xfc, !PT ;  /* 0x00000008e7e72812 */ /* 0x000fe400078efcff */
[----:B------:R-:W-:Y:S02]  /*14700*/  IABS R4, R3 ;  /* 0x0000000300047213 */ /* 0x000fe40000000000 */
[----:B------:R-:W-:Y:S02]  /*14710*/  IABS R3, R6 ;  /* 0x0000000600037213 */ /* 0x000fe40000000000 */
[----:B------:R-:W-:Y:S02]  /*14720*/  LOP3.LUT R231, R231, 0xfffffffb, RZ, 0xc0, !PT ;  /* 0xfffffffbe7e77812 */ /* 0x000fe400078ec0ff */
[----:B------:R-:W-:Y:S01]  /*14730*/  I2FP.F32.S32 R3, R3 ;  /* 0x0000000300037245 */ /* 0x000fe20000201400 */
[----:B------:R-:W-:Y:S01]  /*14740*/  VIADD R0, R0, 0x79 ;  /* 0x0000007900007836 */ /* 0x000fe20000000000 */
[----:B------:R-:W-:-:S02]  /*14750*/  FSEL R84, R13, -INF , !P4 ;  /* 0xff8000000d547808 */ /* 0x000fc40006000000 */
[----:B------:R-:W-:Y:S02]  /*14760*/  @P1 LOP3.LUT R231, R231, 0x4, RZ, 0xfc, !PT ;  /* 0x00000004e7e71812 */ /* 0x000fe400078efcff */
[C---:B------:R-:W-:Y:S01]  /*14770*/  ISETP.GE.AND P4, PT, R2.reuse, R243, PT ;  /* 0x000000f30200720c */ /* 0x040fe20003f86270 */
[----:B------:R-:W-:Y:S01]  /*14780*/  FFMA.FTZ R10, R3, -UR19, R136 ;  /* 0x80000013030a7c23 */ /* 0x000fe20008010088 */
[----:B------:R-:W-:Y:S02]  /*14790*/  I2FP.F32.S32 R4, R4 ;  /* 0x0000000400047245 */ /* 0x000fe40000201400 */
[C---:B------:R-:W-:Y:S02]  /*147a0*/  ISETP.GE.AND P3, PT, R2.reuse, R242, PT ;  /* 0x000000f20200720c */ /* 0x040fe40003f66270 */
[C---:B------:R-:W-:Y:S02]  /*147b0*/  ISETP.GE.AND P2, PT, R2.reuse, R241, PT ;  /* 0x000000f10200720c */ /* 0x040fe40003f46270 */
[----:B------:R-:W-:Y:S01]  /*147c0*/  ISETP.GE.AND P1, PT, R2, R240, PT ;  /* 0x000000f00200720c */ /* 0x000fe20003f26270 */
[----:B------:R-:W-:Y:S01]  /*147d0*/  IMAD.IADD R3, R237, 0x1, -R0 ;  /* 0x00000001ed037824 */ /* 0x000fe200078e0a00 */
[----:B------:R-:W-:Y:S01]  /*147e0*/  FSEL R29, R7, -INF , !P5 ;  /* 0xff800000071d7808 */ /* 0x000fe20006800000 */
[----:B------:R1:W5:Y:S01]  /*147f0*/  LDL.LU R136, [R1+0xf0] ;  /* 0x0000f00001887983 */ /* 0x0003620000300800 */
[----:B------:R-:W-:-:S02]  /*14800*/  FSEL R87, R12, -INF , !P0 ;  /* 0xff8000000c577808 */ /* 0x000fc40004000000 */
[----:B------:R-:W-:Y:S01]  /*14810*/  ISETP.LT.OR P5, PT, R2, R235, P4 ;  /* 0x000000eb0200720c */ /* 0x000fe200027a1670 */
[----:B------:R-:W-:Y:S01]  /*14820*/  FFMA.FTZ R8, R4, -UR19, R83 ;  /* 0x8000001304087c23 */ /* 0x000fe20008010053 */
[C---:B------:R-:W-:Y:S02]  /*14830*/  ISETP.LT.OR P4, PT, R2.reuse, R233, P3 ;  /* 0x000000e90200720c */ /* 0x040fe40001f81670 */
[C---:B------:R-:W-:Y:S02]  /*14840*/  ISETP.LT.OR P2, PT, R2.reuse, R232, P2 ;  /* 0x000000e80200720c */ /* 0x040fe40001741670 */
[----:B------:R-:W-:Y:S01]  /*14850*/  ISETP.LT.OR P0, PT, R2, R234, P1 ;  /* 0x000000ea0200720c */ /* 0x000fe20000f01670 */
[----:B------:R-:W-:Y:S01]  /*14860*/  IMAD.IADD R2, R239, 0x1, -R2 ;  /* 0x00000001ef027824 */ /* 0x000fe200078e0a02 */
[----:B------:R-:W-:Y:S01]  /*14870*/  IABS R3, R3 ;  /* 0x0000000300037213 */ /* 0x000fe20000000000 */
[----:B------:R-:W-:Y:S01]  /*14880*/  IMAD.IADD R4, R238, 0x1, -R0 ;  /* 0x00000001ee047824 */ /* 0x000fe200078e0a00 */
[----:B------:R-:W-:-:S02]  /*14890*/  I2FP.F32.S32 R5, R5 ;  /* 0x0000000500057245 */ /* 0x000fc40000201400 */
[----:B------:R-:W-:Y:S02]  /*148a0*/  IABS R6, R2 ;  /* 0x0000000200067213 */ /* 0x000fe40000000000 */
[----:B------:R-:W-:Y:S02]  /*148b0*/  IABS R2, R4 ;  /* 0x0000000400027213 */ /* 0x000fe40000000000 */
[----:B------:R-:W-:Y:S02]  /*148c0*/  I2FP.F32.S32 R3, R3 ;  /* 0x0000000300037245 */ /* 0x000fe40000201400 */
[----:B------:R-:W-:Y:S01]  /*148d0*/  FSEL R28, R11, -INF , !P6 ;  /* 0xff8000000b1c7808 */ /* 0x000fe20007000000 */
[----:B------:R-:W-:Y:S01]  /*148e0*/  FFMA.FTZ R9, R5, -UR19, R88 ;  /* 0x8000001305097c23 */ /* 0x000fe20008010058 */
[C---:B------:R-:W-:Y:S02]  /*148f0*/  LOP3.LUT P6, RZ, R231.reuse, 0x4, RZ, 0xc0, !PT ;  /* 0x00000004e7ff7812 */ /* 0x040fe400078cc0ff */
[----:B------:R-:W-:Y:S01]  /*14900*/  LOP3.LUT P3, RZ, R231, 0x8, RZ, 0xc0, !PT ;  /* 0x00000008e7ff7812 */ /* 0x000fe2000786c0ff */
[----:B------:R-:W-:Y:S01]  /*14910*/  FFMA.FTZ R5, R3, -UR19, R70 ;  /* 0x8000001303057c23 */ /* 0x000fe20008010046 */
[----:B------:R-:W-:-:S02]  /*14920*/  LOP3.LUT R231, R231, 0xfffffffd, RZ, 0xc0, !PT ;  /* 0xfffffffde7e77812 */ /* 0x000fc400078ec0ff */
[----:B------:R-:W-:Y:S01]  /*14930*/  I2FP.F32.S32 R2, R2 ;  /* 0x0000000200027245 */ /* 0x000fe20000201400 */
[--C-:B------:R-:W-:Y:S01]  /*14940*/  IMAD.IADD R3, R236, 0x1, -R0.reuse ;  /* 0x00000001ec037824 */ /* 0x100fe200078e0a00 */
[----:B------:R-:W-:Y:S02]  /*14950*/  @P2 LOP3.LUT R231, R231, 0x2, RZ, 0xfc, !PT ;  /* 0x00000002e7e72812 */ /* 0x000fe400078efcff */
[----:B------:R-:W-:Y:S01]  /*14960*/  FSEL R73, R15, -INF , !P3 ;  /* 0xff8000000f497808 */ /* 0x000fe20005800000 */
[----:B------:R-:W-:Y:S01]  /*14970*/  FFMA.FTZ R4, R2, -UR19, R69 ;  /* 0x8000001302047c23 */ /* 0x000fe20008010045 */
[C---:B------:R-:W-:Y:S01]  /*14980*/  ISETP.GE.AND P3, PT, R0.reuse, R243, PT ;  /* 0x000000f30000720c */ /* 0x040fe20003f66270 */
[----:B------:R-:W-:Y:S01]  /*14990*/  IMAD.IADD R2, R239, 0x1, -R0 ;  /* 0x00000001ef027824 */ /* 0x000fe200078e0a00 */
[----:B------:R-:W-:Y:S02]  /*149a0*/  ISETP.GE.AND P2, PT, R0, R242, PT ;  /* 0x000000f20000720c */ /* 0x000fe40003f46270 */
[----:B------:R-:W-:-:S02]  /*149b0*/  FSEL R27, R8, -INF , !P4 ;  /* 0xff800000081b7808 */ /* 0x000fc40006000000 */
[C---:B------:R-:W-:Y:S02]  /*149c0*/  ISETP.GE.AND P1, PT, R0.reuse, R241, PT ;  /* 0x000000f10000720c */ /* 0x040fe40003f26270 */
[----:B------:R-:W-:Y:S02]  /*149d0*/  ISETP.GE.AND P4, PT, R0, R240, PT ;  /* 0x000000f00000720c */ /* 0x000fe40003f86270 */
[----:B------:R-:W-:Y:S02]  /*149e0*/  IABS R3, R3 ;  /* 0x0000000300037213 */ /* 0x000fe40000000000 */
[----:B------:R-:W-:Y:S02]  /*149f0*/  FSEL R75, R14, -INF , !P6 ;  /* 0xff8000000e4b7808 */ /* 0x000fe40007000000 */
[----:B------:R-:W-:Y:S02]  /*14a00*/  FSEL R25, R9, -INF , !P5 ;  /* 0xff80000009197808 */ /* 0x000fe40006800000 */
[----:B------:R-:W-:-:S02]  /*14a10*/  ISETP.LT.OR P6, PT, R0, R235, P3 ;  /* 0x000000eb0000720c */ /* 0x000fc40001fc1670 */
[C---:B------:R-:W-:Y:S02]  /*14a20*/  ISETP.LT.OR P5, PT, R0.reuse, R233, P2 ;  /* 0x000000e90000720c */ /* 0x040fe400017a1670 */
[C---:B------:R-:W-:Y:S02]  /*14a30*/  ISETP.LT.OR P3, PT, R0.reuse, R232, P1 ;  /* 0x000000e80000720c */ /* 0x040fe40000f61670 */
[----:B------:R-:W-:Y:S02]  /*14a40*/  ISETP.LT.OR P2, PT, R0, R234, P4 ;  /* 0x000000ea0000720c */ /* 0x000fe40002741670 */
[----:B------:R-:W-:Y:S01]  /*14a50*/  IABS R0, R2 ;  /* 0x0000000200007213 */ /* 0x000fe20000000000 */
[----:B------:R-:W-:Y:S01]  /*14a60*/  IMAD.MOV.U32 R2, RZ, RZ, R3 ;  /* 0x000000ffff027224 */ /* 0x000fe200078e0003 */
[----:B------:R-:W-:-:S04]  /*14a70*/  I2FP.F32.S32 R6, R6 ;  /* 0x0000000600067245 */ /* 0x000fc80000201400 */
[----:B------:R-:W-:Y:S01]  /*14a80*/  I2FP.F32.S32 R2, R2 ;  /* 0x0000000200027245 */ /* 0x000fe20000201400 */
[----:B------:R-:W-:Y:S02]  /*14a90*/  FFMA.FTZ R6, R6, -UR19, R71 ;  /* 0x8000001306067c23 */ /* 0x000fe40008010047 */
[----:B------:R1:W5:Y:S02]  /*14aa0*/  LDL.LU R71, [R1+0xec] ;  /* 0x0000ec0001477983 */ /* 0x0003640000300800 */
[----:B------:R-:W-:Y:S02]  /*14ab0*/  FFMA.FTZ R2, R2, -UR19, R68 ;  /* 0x8000001302027c23 */ /* 0x000fe40008010044 */
[----:B------:R1:W5:Y:S04]  /*14ac0*/  LDL.LU R70, [R1+0xe8] ;  /* 0x0000e80001467983 */ /* 0x0003680000300800 */
[----:B------:R1:W5:Y:S04]  /*14ad0*/  LDL.LU R69, [R1+0xe4] ;  /* 0x0000e40001457983 */ /* 0x0003680000300800 */
[----:B------:R1:W5:Y:S01]  /*14ae0*/  LDL.LU R68, [R1+0xe0] ;  /* 0x0000e00001447983 */ /* 0x0003620000300800 */
[----:B------:R-:W-:-:S04]  /*14af0*/  LOP3.LUT P1, RZ, R231, 0x2, RZ, 0xc0, !PT ;  /* 0x00000002e7ff7812 */ /* 0x000fc8000782c0ff */
[----:B------:R-:W-:Y:S02]  /*14b00*/  FSEL R31, R10, -INF , !P1 ;  /* 0xff8000000a1f7808 */ /* 0x000fe40004800000 */
[----:B------:R-:W-:Y:S02]  /*14b10*/  PLOP3.LUT P1, PT, PT, PT, UP1, 0x80, 0x0 ;  /* 0x000000000000781c */ /* 0x000fe40003f2f018 */
[----:B------:R-:W-:-:S05]  /*14b20*/  I2FP.F32.S32 R0, R0 ;  /* 0x0000000000007245 */ /* 0x000fca0000201400 */
[----:B------:R-:W-:Y:S01]  /*14b30*/  FFMA.FTZ R0, R0, -UR19, R23 ;  /* 0x8000001300007c23 */ /* 0x000fe20008010017 */
[----:B------:R-:W-:Y:S02]  /*14b40*/  FSEL R74, R6, -INF , !P0 ;  /* 0xff800000064a7808 */ /* 0x000fe40004000000 */
[----:B------:R-:W-:Y:S02]  /*14b50*/  LOP3.LUT P0, RZ, R231, 0x10, RZ, 0xc0, !PT ;  /* 0x00000010e7ff7812 */ /* 0x000fe4000780c0ff */
[----:B------:R-:W-:Y:S02]  /*14b60*/  FSEL R23, R5, -INF , !P6 ;  /* 0xff80000005177808 */ /* 0x000fe40007000000 */
[----:B------:R-:W-:Y:S02]  /*14b70*/  FSEL R24, R4, -INF , !P5 ;  /* 0xff80000004187808 */ /* 0x000fe40006800000 */
[----:B------:R-:W-:Y:S02]  /*14b80*/  FSEL R26, R2, -INF , !P3 ;  /* 0xff800000021a7808 */ /* 0x000fe40005800000 */
[----:B------:R-:W-:Y:S01]  /*14b90*/  FSEL R72, R0, -INF , !P2 ;  /* 0xff80000000487808 */ /* 0x000fe20005000000 */
[----:B-1----:R-:W-:Y:S06]  /*14ba0*/  @!P1 BRA `(.L_x_1005) ;  /* 0x0000000400c49947 */ /* 0x002fec0003800000 */
[----:B------:R-:W2:Y:S04]  /*14bb0*/  LDL.64 R78, [R1+0xd0] ;  /* 0x0000d000014e7983 */ /* 0x000ea80000100a00 */
[----:B------:R-:W3:Y:S01]  /*14bc0*/  LDL.64 R76, [R1+0xc8] ;  /* 0x0000c800014c7983 */ /* 0x000ee20000100a00 */
[----:B------:R-:W-:Y:S01]  /*14bd0*/  UIADD3 UR24, UR24, -0x3, URZ ;  /* 0xfffffffd18187890 */ /* 0x000fe2000fffe03f */
[----:B------:R-:W1:Y:S01]  /*14be0*/  @!P0 LDC.64 R6, c[0x0][0x218] ;  /* 0x00008600ff068b82 */ /* 0x000e620000000a00 */
[----:B------:R-:W-:Y:S01]  /*14bf0*/  BSSY B0, `(.L_x_1006) ;  /* 0x000006b000007945 */ /* 0x000fe20003800000 */
[----:B------:R4:W-:Y:S01]  /*14c00*/  @P0 STS.128 [R244+0x4000], RZ ;  /* 0x004000fff4000388 */ /* 0x0009e20000000c00 */
[----:B------:R-:W-:Y:S02]  /*14c10*/  USHF.R.S32.HI UR4, URZ, 0x1f, UR24 ;  /* 0x0000001f3f047899 */ /* 0x000fe40008011418 */
        /* <DEDUP_REMOVED lines=10> */
[----:B--2---:R-:W-:-:S04]  /*14cc0*/  LEA R2, P1, R2, R78, 0x7 ;  /* 0x0000004e02027211 */ /* 0x004fc800078238ff */
[----:B---3--:R-:W-:Y:S02]  /*14cd0*/  LEA.HI.X R3, R3, R77, R0, 0x7, P1 ;  /* 0x0000004d03037211 */ /* 0x008fe400008f3c00 */
[----:B------:R-:W-:-:S04]  /*14ce0*/  @!P0 IADD3 R0, P2, R2, UR12, RZ ;  /* 0x0000000c02008c10 */ /* 0x000fc8000ff5e0ff */
[----:B-1----:R-:W-:Y:S02]  /*14cf0*/  @!P0 LEA R4, P1, R0, R6, 0x1 ;  /* 0x0000000600048211 */ /* 0x002fe400078208ff */
[----:B------:R-:W-:-:S04]  /*14d00*/  @!P0 IADD3.X R5, R3, UR11, RZ, P2, !PT ;  /* 0x0000000b03058c10 */ /* 0x000fc800097fe4ff */
[----:B------:R-:W-:Y:S01]  /*14d10*/  @!P0 LEA.HI.X R5, R0, R7, R5, 0x1, P1 ;  /* 0x0000000700058211 */ /* 0x000fe200008f0c05 */
[----:B------:R-:W-:Y:S01]  /*14d20*/  IMAD.U32 R0, RZ, RZ, UR8 ;  /* 0x00000008ff007e24 */ /* 0x000fe2000f8e00ff */
[----:B----4-:R-:W-:-:S04]  /*14d30*/  @!P0 LEA R6, P1, R2, R10, 0x1 ;  /* 0x0000000a02068211 */ /* 0x010fc800078208ff */
[----:B------:R-:W-:Y:S02]  /*14d40*/  @!P0 LEA.HI.X R7, R2, R11, R3, 0x1, P1 ;  /* 0x0000000b02078211 */ /* 0x000fe400008f0c03 */
[----:B------:R-:W-:Y:S01]  /*14d50*/  @!P0 LEA R0, P1, R0, R2, 0x5 ;  /* 0x0000000200008211 */ /* 0x000fe200078228ff */
[----:B------:R-:W1:Y:S02]  /*14d60*/  @!P0 LDC.64 R10, c[0x0][0x218] ;  /* 0x00008600ff0a8b82 */ /* 0x000e640000000a00 */
        /* <DEDUP_REMOVED lines=10> */
[----:B--2---:R-:W-:-:S02]  /*14e10*/  IMAD.U32 R7, RZ, RZ, UR8 ;  /* 0x00000008ff077e24 */ /* 0x004fc4000f8e00ff */
[----:B------:R-:W-:-:S05]  /*14e20*/  IMAD.U32 R6, RZ, RZ, UR9 ;  /* 0x00000009ff067e24 */ /* 0x000fca000f8e00ff */
[----:B------:R-:W-:Y:S01]  /*14e30*/  @!P0 LEA.HI.X R7, R7, R3, R6, 0x5, P1 ;  /* 0x0000000307078211 */ /* 0x000fe200008f2c06 */
[----:B----4-:R-:W-:Y:S01]  /*14e40*/  IMAD.U32 R4, RZ, RZ, UR8 ;  /* 0x00000008ff047e24 */ /* 0x010fe2000f8e00ff */
[----:B------:R-:W-:-:S03]  /*14e50*/  @!P0 LEA R6, P1, R0, R8, 0x1 ;  /* 0x0000000800068211 */ /* 0x000fc600078208ff */
[----:B------:R-:W-:Y:S01]  /*14e60*/  @!P0 IMAD.WIDE.U32 R4, R4, 0x30, R2 ;  /* 0x0000003004048825 */ /* 0x000fe200078e0002 */
[----:B------:R-:W-:Y:S02]  /*14e70*/  @!P0 LEA.HI.X R7, R0, R9, R7, 0x1, P1 ;  /* 0x0000000900078211 */ /* 0x000fe400008f0c07 */
[----:B------:R-:W2:Y:S01]  /*14e80*/  @!P0 LDC.64 R8, c[0x0][0x218] ;  /* 0x00008600ff088b82 */ /* 0x000ea20000000a00 */
[----:B------:R-:W-:Y:S01]  /*14e90*/  @!P0 VIADD R0, R5, UR4 ;  /* 0x0000000405008c36 */ /* 0x000fe20008000000 */
[----:B------:R-:W-:Y:S01]  /*14ea0*/  @!UP0 UIMAD UR4, UR9, 0x50, URZ ;  /* 0x00000050090488a4 */ /* 0x000fe2000f8e023f */
[----:B------:R-:W-:Y:S01]  /*14eb0*/  IMAD.U32 R5, RZ, RZ, UR8 ;  /* 0x00000008ff057e24 */ /* 0x000fe2000f8e00ff */
[----:B------:R-:W-:Y:S01]  /*14ec0*/  @!PT LDS RZ, [RZ] ;  /* 0x00000000fffff984 */ /* 0x000fe20000000800 */
[----:B------:R-:W-:Y:S01]  /*14ed0*/  @!PT LDS RZ, [RZ] ;  /* 0x00000000fffff984 */ /* 0x000fe20000000800 */
[----:B------:R-:W-:Y:S01]  /*14ee0*/  @!PT LDS RZ, [RZ] ;  /* 0x00000000fffff984 */ /* 0x000fe20000000800 */
[----:B------:R1:W-:Y:S04]  /*14ef0*/  @!P0 LDGSTS.E.BYPASS.LTC128B.128 [R244+0x5000], desc[UR26][R6.64] ;  /* 0x0500000006f48fae */ /* 0x0003e8000b901d5a */
[----:B------:R3:W-:Y:S01]  /*14f00*/  @P0 STS.128 [R244+0x5800], RZ ;  /* 0x005800fff4000388 */ /* 0x0007e20000000c00 */
        /* <DEDUP_REMOVED lines=10> */
[----:B------:R-:W-:Y:S01]  /*14fb0*/  @!P0 LEA.HI.X R4, R5, R3, R4, 0x6, P1 ;  /* 0x0000000305048211 */ /* 0x000fe200008f3404 */
[----:B------:R-:W-:Y:S01]  /*14fc0*/  @!P0 IMAD.MOV.U32 R5, RZ, RZ, R3 ;  /* 0x000000ffff058224 */ /* 0x000fe200078e0003 */
[----:B-1----:R-:W-:-:S04]  /*14fd0*/  @!P0 LEA R6, P1, R0, R10, 0x1 ;  /* 0x0000000a00068211 */ /* 0x002fc800078208ff */
[----:B------:R-:W-:Y:S01]  /*14fe0*/  @!P0 LEA.HI.X R7, R0, R11, R4, 0x1, P1 ;  /* 0x0000000b00078211 */ /* 0x000fe200008f0c04 */
[----:B------:R-:W-:Y:S01]  /*14ff0*/  IMAD.U32 R0, RZ, RZ, UR8 ;  /* 0x00000008ff007e24 */ /* 0x000fe2000f8e00ff */
[----:B------:R-:W2:Y:S01]  /*15000*/  @!P0 LDC.64 R10, c[0x0][0x218] ;  /* 0x00008600ff0a8b82 */ /* 0x000ea20000000a00 */
[----:B------:R-:W-:Y:S02]  /*15010*/  @!P0 IMAD.MOV.U32 R4, RZ, RZ, R2 ;  /* 0x000000ffff048224 */ /* 0x000fe400078e0002 */
[----:B------:R-:W-:Y:S01]  /*15020*/  @!PT LDS RZ, [RZ] ;  /* 0x00000000fffff984 */ /* 0x000fe20000000800 */
[----:B------:R-:W-:Y:S01]  /*15030*/  @!PT LDS RZ, [RZ] ;  /* 0x00000000fffff984 */ /* 0x000fe20000000800 */
[----:B------:R-:W-:Y:S01]  /*15040*/  @!PT LDS RZ, [RZ] ;  /* 0x00000000fffff984 */ /* 0x000fe20000000800 */
[----:B------:R1:W-:Y:S02]  /*15050*/  @!P0 LDGSTS.E.BYPASS.LTC128B.128 [R244+0x6000], desc[UR26][R6.64] ;  /* 0x0600000006f48fae */ /* 0x0003e4000b901d5a */
[----:B------:R-:W-:Y:S02]  /*15060*/  @!P0 IMAD.WIDE.U32 R4, R0, 0x50, R4 ;  /* 0x0000005000048825 */ /* 0x000fe400078e0004 */
[----:B------:R3:W-:Y:S02]  /*15070*/  @P0 STS.128 [R244+0x6800], RZ ;  /* 0x006800fff4000388 */ /* 0x0007e40000000c00 */
[----:B------:R-:W-:Y:S01]  /*15080*/  @!P0 VIADD R0, R5, UR4 ;  /* 0x0000000405008c36 */ /* 0x000fe20008000000 */
[----:B------:R-:W-:Y:S01]  /*15090*/  @!UP0 UIMAD UR4, UR9, 0x60, URZ ;  /* 0x00000060090488a4 */ /* 0x000fe2000f8e023f */
[----:B------:R-:W-:Y:S01]  /*150a0*/  @!P0 IMAD.MOV.U32 R5, RZ, RZ, R3 ;  /* 0x000000ffff058224 */ /* 0x000fe200078e0003 */
[----:B--2---:R-:W-:-:S04]  /*150b0*/  @!P0 LEA R8, P1, R4, R10, 0x1 ;  /* 0x0000000a04088211 */ /* 0x004fc800078208ff */
[----:B------:R-:W-:Y:S01]  /*150c0*/  @!P0 LEA.HI.X R9, R4, R11, R0, 0x1, P1 ;  /* 0x0000000b04098211 */ /* 0x000fe200008f0c00 */
[----:B------:R-:W-:Y:S01]  /*150d0*/  IMAD.U32 R0, RZ, RZ, UR8 ;  /* 0x00000008ff007e24 */ /* 0x000fe2000f8e00ff */
[----:B------:R-:W1:Y:S01]  /*150e0*/  @!P0 LDC.64 R10, c[0x0][0x218] ;  /* 0x00008600ff0a8b82 */ /* 0x000e620000000a00 */
        /* <DEDUP_REMOVED lines=8> */
[----:B-1----:R-:W-:-:S04]  /*15170*/  @!P0 LEA R6, P1, R4, R10, 0x1 ;  /* 0x0000000a04068211 */ /* 0x002fc800078208ff */
[----:B------:R-:W-:-:S05]  /*15180*/  @!P0 LEA.HI.X R7, R4, R11, R0, 0x1, P1 ;  /* 0x0000000b04078211 */ /* 0x000fca00008f0c00 */
        /* <DEDUP_REMOVED lines=17> */
.L_x_1007:
[----:B------:R-:W-:Y:S05]  /*152a0*/  BSYNC B0 ;  /* 0x0000000000007941 */ /* 0x000fea0003800000 */
.L_x_1006:
[----:B------:R-:W0:Y:S02]  /*152b0*/  LDGDEPBAR ;  /* 0x00000000000079af */ /* 0x000e240000000000 */
.L_x_1005:
[----:B------:R-:W2:Y:S04]  /*152c0*/  LDL.LU R83, [R1+0x40] ;  /* 0x0000400001537983 */ /* 0x000ea80000300800 */
[----:B------:R-:W4:Y:S04]  /*152d0*/  LDL.LU R88, [R1+0x58] ;  /* 0x0000580001587983 */ /* 0x000f280000300800 */
        /* <DEDUP_REMOVED lines=8> */
[----:B------:R-:W-:Y:S04]  /*15360*/  STL [R1+0xf0], R220 ;  /* 0x0000f0dc01007387 */ /* 0x000fe80000100800 */
[----:B------:R1:W-:Y:S04]  /*15370*/  STL [R1+0xec], R219 ;  /* 0x0000ecdb01007387 */ /* 0x0003e80000100800 */
[----:B------:R1:W-:Y:S04]  /*15380*/  STL [R1+0xe8], R218 ;  /* 0x0000e8da01007387 */ /* 0x0003e80000100800 */
[----:B------:R1:W-:Y:S04]  /*15390*/  STL [R1+0xe4], R217 ;  /* 0x0000e4d901007387 */ /* 0x0003e80000100800 */
[----:B------:R1:W-:Y:S01]  /*153a0*/  STL [R1+0xe0], R212 ;  /* 0x0000e0d401007387 */ /* 0x0003e20000100800 */
[----:B---3--:R-:W-:-:S02]  /*153b0*/  MOV R222, R89 ;  /* 0x0000005900de7202 */ /* 0x008fc40000000f00 */
[----:B-1----:R-:W-:Y:S01]  /*153c0*/  MOV R221, R90 ;  /* 0x0000005a00dd7202 */ /* 0x002fe20000000f00 */
[----:B------:R-:W-:Y:S01]  /*153d0*/  IMAD.MOV.U32 R55, RZ, RZ, R36 ;  /* 0x000000ffff377224 */ /* 0x000fe200078e0024 */
[----:B------:R-:W-:Y:S01]  /*153e0*/  MOV R219, R81 ;  /* 0x0000005100db7202 */ /* 0x000fe20000000f00 */
[----:B------:R-:W-:Y:S01]  /*153f0*/  IMAD.MOV.U32 R218, RZ, RZ, R80 ;  /* 0x000000ffffda7224 */ /* 0x000fe200078e0050 */
[----:B------:R-:W-:Y:S01]  /*15400*/  MOV R217, R101 ;  /* 0x0000006500d97202 */ /* 0x000fe20000000f00 */
        /* <DEDUP_REMOVED lines=14> */
[----:B------:R-:W-:Y:S01]  /*154f0*/  MOV R53, R39 ;  /* 0x0000002700357202 */ /* 0x000fe20000000f00 */
[----:B------:R-:W-:Y:S01]  /*15500*/  IMAD.MOV.U32 R51, RZ, RZ, R200 ;  /* 0x000000ffff337224 */ /* 0x000fe200078e00c8 */
[----:B------:R-:W-:Y:S01]  /*15510*/  MOV R52, R132 ;  /* 0x0000008400347202 */ /* 0x000fe20000000f00 */
[----:B------:R-:W3:Y:S01]  /*15520*/  LDL.LU R36, [R1+0x70] ;  /* 0x0000700001247983 */ /* 0x000ee20000300800 */
[----:B------:R-:W-:-:S02]  /*15530*/  MOV R50, R201 ;  /* 0x000000c900327202 */ /* 0x000fc40000000f00 */
[----:B------:R-:W-:Y:S01]  /*15540*/  MOV R49, R202 ;  /* 0x000000ca00317202 */ /* 0x000fe20000000f00 */
[----:B------:R-:W3:Y:S01]  /*15550*/  LDL.LU R228, [R1+0x54] ;  /* 0x0000540001e47983 */ /* 0x000ee20000300800 */
[----:B------:R-:W-:-:S03]  /*15560*/  MOV R54, R37 ;  /* 0x0000002500367202 */ /* 0x000fc60000000f00 */
[----:B------:R-:W3:Y:S04]  /*15570*/  LDL.LU R227, [R1+0x44] ;  /* 0x0000440001e37983 */ /* 0x000ee80000300800 */
[----:B------:R-:W3:Y:S04]  /*15580*/  LDL.LU R226, [R1+0x38] ;  /* 0x0000380001e27983 */ /* 0x000ee80000300800 */
[----:B------:R-:W3:Y:S04]  /*15590*/  LDL.LU R225, [R1+0x28] ;  /* 0x0000280001e17983 */ /* 0x000ee80000300800 */
[----:B------:R-:W3:Y:S01]  /*155a0*/  LDL.LU R224, [R1+0x1c] ;  /* 0x00001c0001e07983 */ /* 0x000ee20000300800 */
[----:B-----5:R-:W-:-:S04]  /*155b0*/  FMNMX.FTZ R0, R71, R20, !PT ;  /* 0x0000001447007209 */ /* 0x020fc80007810000 */
[----:B------:R-:W-:-:S04]  /*155c0*/  FMNMX.FTZ R0, R33, R0, !PT ;  /* 0x0000000021007209 */ /* 0x000fc80007810000 */
[----:B------:R-:W-:-:S04]  /*155d0*/  FMNMX.FTZ R0, R19, R0, !PT ;  /* 0x0000000013007209 */ /* 0x000fc80007810000 */
[----:B------:R-:W-:-:S04]  /*155e0*/  FMNMX.FTZ R0, R17, R0, !PT ;  /* 0x0000000011007209 */ /* 0x000fc80007810000 */
[----:B----4-:R-:W-:-:S04]  /*155f0*/  FMNMX.FTZ R0, R88, R0, !PT ;  /* 0x0000000058007209 */ /* 0x010fc80007810000 */
[----:B--2---:R-:W-:-:S04]  /*15600*/  FMNMX.FTZ R0, R83, R0, !PT ;  /* 0x0000000053007209 */ /* 0x004fc80007810000 */
        /* <DEDUP_REMOVED lines=27> */
[----:B------:R-:W-:-:S04]  /*157c0*/  FMNMX.FTZ R0, R21, R0, !PT ;  /* 0x0000000015007209 */ /* 0x000fc80007810000 */
[----:B------:R-:W-:Y:S02]  /*157d0*/  FMNMX.FTZ R2, R18, R0, !PT ;  /* 0x0000000012027209 */ /* 0x000fe40007810000 */
[----:B------:R-:W-:Y:S02]  /*157e0*/  FMNMX.FTZ R0, R23, R3, !PT ;  /* 0x0000000317007209 */ /* 0x000fe40007810000 */
[----:B---3--:R-:W-:-:S03]  /*157f0*/  FMNMX.FTZ R2, R101, R2, !PT ;  /* 0x0000000265027209 */ /* 0x008fc60007810000 */
[----:B------:R-:W1:Y:S01]  /*15800*/  SHFL.BFLY PT, R4, R0, 0x2, 0x1f ;  /* 0x0c401f0000047f89 */ /* 0x000e6200000e0000 */
        /* <DEDUP_REMOVED lines=10> */
[----:B-1----:R-:W-:Y:S02]  /*158b0*/  FMNMX.FTZ R7, R0, R4, !PT ;  /* 0x0000000400077209 */ /* 0x002fe40007810000 */
        /* <DEDUP_REMOVED lines=62> */
[----:B------:R-:W1:Y:S01]  /*15ca0*/  SHFL.BFLY PT, R6, R7, 0x1, 0x1f ;  /* 0x0c201f0007067f89 */ /* 0x000e6200000e0000 */
        /* <DEDUP_REMOVED lines=13> */
[----:B------:R-:W-:Y:S02]  /*15d80*/  FMNMX.FTZ R4, R204, R2, !PT ;  /* 0x00000002cc047209 */ /* 0x000fe40007810000 */
[----:B------:R-:W-:Y:S02]  /*15d90*/  FMNMX.FTZ R2, R26, R3, !PT ;  /* 0x000000031a027209 */ /* 0x000fe40007810000 */
[----:B-1----:R-:W-:-:S03]  /*15da0*/  FMNMX.FTZ R202, R7, R6, !PT ;  /* 0x0000000607ca7209 */ /* 0x002fc60007810000 */
[----:B------:R-:W1:Y:S01]  /*15db0*/  SHFL.BFLY PT, R6, R2, 0x2, 0x1f ;  /* 0x0c401f0002067f89 */ /* 0x000e6200000e0000 */
[----:B------:R-:W-:-:S04]  /*15dc0*/  FMNMX.FTZ R3, R203, R4, !PT ;  /* 0x00000004cb037209 */ /* 0x000fc80007810000 */
[----:B------:R-:W-:Y:S02]  /*15dd0*/  FMNMX.FTZ R3, R87, R3, !PT ;  /* 0x0000000357037209 */ /* 0x000fe40007810000 */
[----:B--2---:R-:W-:Y:S02]  /*15de0*/  FMNMX.FTZ R0, R0, R5, !PT ;  /* 0x0000000500007209 */ /* 0x004fe40007810000 */
[----:B------:R-:W-:-:S03]  /*15df0*/  FMNMX.FTZ R3, R75, R3, !PT ;  /* 0x000000034b037209 */ /* 0x000fc60007810000 */
[----:B------:R-:W2:Y:S01]  /*15e00*/  SHFL.BFLY PT, R8, R0, 0x1, 0x1f ;  /* 0x0c201f0000087f89 */ /* 0x000ea200000e0000 */
[----:B------:R-:W-:-:S04]  /*15e10*/  FMNMX.FTZ R3, R74, R3, !PT ;  /* 0x000000034a037209 */ /* 0x000fc80007810000 */
[----:B------:R-:W-:Y:S01]  /*15e20*/  FMNMX.FTZ R5, R72, R3, !PT ;  /* 0x0000000348057209 */ /* 0x000fe20007810000 */
[----:B------:R-:W-:Y:S01]  /*15e30*/  FMUL.FTZ R4, R202, UR25 ;  /* 0x00000019ca047c20 */ /* 0x000fe20008410000 */
[----:B-1----:R-:W-:-:S03]  /*15e40*/  FMNMX.FTZ R2, R2, R6, !PT ;  /* 0x0000000602027209 */ /* 0x002fc60007810000 */
[----:B------:R-:W-:Y:S01]  /*15e50*/  SHFL.BFLY PT, R6, R5, 0x2, 0x1f ;  /* 0x0c401f0005067f89 */ /* 0x000fe200000e0000 */
[----:B------:R-:W-:-:S03]  /*15e60*/  FSETP.NEU.FTZ.AND P2, PT, R202, -INF , PT ;  /* 0xff800000ca00780b */ /* 0x000fc60003f5d000 */
[----:B------:R-:W1:Y:S01]  /*15e70*/  SHFL.BFLY PT, R7, R2, 0x1, 0x1f ;  /* 0x0c201f0002077f89 */ /* 0x000e6200000e0000 */
[----:B------:R-:W-:Y:S02]  /*15e80*/  FSEL R4, R4, RZ, P2 ;  /* 0x000000ff04047208 */ /* 0x000fe40001000000 */
[----:B--2---:R-:W-:-:S03]  /*15e90*/  FMNMX.FTZ R201, R0, R8, !PT ;  /* 0x0000000800c97209 */ /* 0x004fc60007810000 */
[----:B------:R-:W-:-:S04]  /*15ea0*/  FFMA.FTZ R0, R19, UR25, -R4 ;  /* 0x0000001913007c23 */ /* 0x000fc80008010804 */
[----:B------:R2:W-:Y:S01]  /*15eb0*/  MUFU.EX2 R223, R0 ;  /* 0x0000000000df7308 */ /* 0x0005e20000000800 */
[--C-:B------:R-:W-:Y:S01]  /*15ec0*/  FFMA.FTZ R3, R20, UR25, -R4.reuse ;  /* 0x0000001914037c23 */ /* 0x100fe20008010804 */
[----:B------:R-:W-:Y:S01]  /*15ed0*/  FSETP.NEU.FTZ.AND P1, PT, R201, -INF , PT ;  /* 0xff800000c900780b */ /* 0x000fe20003f3d000 */
[----:B------:R-:W3:Y:S04]  /*15ee0*/  LDL.LU R20, [R1+0x78] ;  /* 0x0000780001147983 */ /* 0x000ee80000300800 */
[----:B------:R-:W4:Y:S01]  /*15ef0*/  LDL.LU R66, [R1+0x6c] ;  /* 0x00006c0001427983 */ /* 0x000f220000300800 */
[----:B------:R1:W-:Y:S01]  /*15f00*/  MUFU.EX2 R12, R3 ;  /* 0x00000003000c7308 */ /* 0x0003e20000000800 */
[----:B--2---:R-:W-:-:S07]  /*15f10*/  FFMA.FTZ R0, R17, UR25, -R4 ;  /* 0x0000001911007c23 */ /* 0x004fce0008010804 */
[----:B------:R2:W-:Y:S01]  /*15f20*/  MUFU.EX2 R67, R0 ;  /* 0x0000000000437308 */ /* 0x0005e20000000800 */
[----:B-1----:R-:W-:Y:S01]  /*15f30*/  FMNMX.FTZ R200, R2, R7, !PT ;  /* 0x0000000702c87209 */ /* 0x002fe20007810000 */
[----:B------:R-:W-:-:S06]  /*15f40*/  FFMA.FTZ R3, R33, UR25, -R4 ;  /* 0x0000001921037c23 */ /* 0x000fcc0008010804 */
[----:B------:R1:W-:Y:S01]  /*15f50*/  MUFU.EX2 R64, R3 ;  /* 0x0000000300407308 */ /* 0x0003e20000000800 */
[----:B--2---:R-:W-:-:S05]  /*15f60*/  FMNMX.FTZ R0, R5, R6, !PT ;  /* 0x0000000605007209 */ /* 0x004fca0007810000 */
[----:B------:R-:W2:Y:S01]  /*15f70*/  SHFL.BFLY PT, R7, R0, 0x1, 0x1f ;  /* 0x0c201f0000077f89 */ /* 0x000ea200000e0000 */
[----:B-1----:R-:W-:-:S05]  /*15f80*/  FMUL.FTZ R3, R201, UR25 ;  /* 0x00000019c9037c20 */ /* 0x002fca0008410000 */
[----:B------:R-:W-:-:S05]  /*15f90*/  FSEL R3, R3, RZ, P1 ;  /* 0x000000ff03037208 */ /* 0x000fca0000800000 */
[--C-:B------:R-:W-:Y:S01]  /*15fa0*/  FFMA.FTZ R2, R35, UR25, -R3.reuse ;  /* 0x0000001923027c23 */ /* 0x100fe20008010803 */
[----:B------:R-:W-:Y:S01]  /*15fb0*/  FFMA.FTZ R5, R22, UR25, -R3 ;  /* 0x0000001916057c23 */ /* 0x000fe20008010803 */
[----:B------:R-:W-:Y:S02]  /*15fc0*/  FSETP.NEU.FTZ.AND P0, PT, R200, -INF , PT ;  /* 0xff800000c800780b */ /* 0x000fe40003f1d000 */
[----:B------:R1:W-:Y:S01]  /*15fd0*/  MUFU.EX2 R16, R2 ;  /* 0x0000000200107308 */ /* 0x0003e20000000800 */
[----:B--2---:R-:W-:-:S07]  /*15fe0*/  FMNMX.FTZ R132, R0, R7, !PT ;  /* 0x0000000700847209 */ /* 0x004fce0007810000 */
[----:B------:R2:W-:Y:S01]  /*15ff0*/  MUFU.EX2 R13, R5 ;  /* 0x00000005000d7308 */ /* 0x0005e20000000800 */
[----:B-1----:R-:W-:-:S05]  /*16000*/  FMUL.FTZ R2, R200, UR25 ;  /* 0x00000019c8027c20 */ /* 0x002fca0008410000 */
[----:B------:R-:W-:Y:S01]  /*16010*/  FSEL R2, R2, RZ, P0 ;  /* 0x000000ff02027208 */ /* 0x000fe20000000000 */
[----:B--2---:R-:W-:Y:S01]  /*16020*/  FFMA.FTZ R5, R21, UR25, -R3 ;  /* 0x0000001915057c23 */ /* 0x004fe20008010803 */
[----:B------:R-:W-:-:S03]  /*16030*/  FMUL.FTZ R0, R132, UR25 ;  /* 0x0000001984007c20 */ /* 0x000fc60008410000 */
[----:B------:R-:W-:Y:S01]  /*16040*/  FFMA.FTZ R6, R32, UR25, -R2 ;  /* 0x0000001920067c23 */ /* 0x000fe20008010802 */
[----:B------:R1:W-:Y:S08]  /*16050*/  MUFU.EX2 R65, R5 ;  /* 0x0000000500417308 */ /* 0x0003f00000000800 */
[----:B------:R2:W-:Y:S01]  /*16060*/  MUFU.EX2 R10, R6 ;  /* 0x00000006000a7308 */ /* 0x0005e20000000800 */
[----:B-1----:R-:W-:-:S02]  /*16070*/  FSEL R5, R200, RZ, P0 ;  /* 0x000000ffc8057208 */ /* 0x002fc40000000000 */
[----:B------:R-:W-:-:S04]  /*16080*/  FSETP.NEU.FTZ.AND P0, PT, R132, -INF , PT ;  /* 0xff8000008400780b */ /* 0x000fc80003f1d000 */
[----:B------:R-:W-:Y:S01]  /*16090*/  FSEL R0, R0, RZ, P0 ;  /* 0x000000ff00007208 */ /* 0x000fe20000000000 */
[----:B--2---:R-:W-:Y:S01]  /*160a0*/  FFMA.FTZ R6, R18, UR25, -R3 ;  /* 0x0000001912067c23 */ /* 0x004fe20008010803 */
[----:B------:R-:W-:Y:S01]  /*160b0*/  FSEL R7, R132, RZ, P0 ;  /* 0x000000ff84077208 */ /* 0x000fe20000000000 */
[----:B------:R-:W-:Y:S02]  /*160c0*/  FADD.FTZ R5, R69, -R5 ;  /* 0x8000000545057221 */ /* 0x000fe40000010000 */
[----:B------:R1:W-:Y:S02]  /*160d0*/  MUFU.EX2 R220, R6 ;  /* 0x0000000600dc7308 */ /* 0x0003e40000000800 */
[----:B------:R-:W-:Y:S01]  /*160e0*/  FMUL.FTZ R5, R5, UR25 ;  /* 0x0000001905057c20 */ /* 0x000fe20008410000 */
[----:B------:R-:W-:-:S05]  /*160f0*/  FADD.FTZ R8, R68, -R7 ;  /* 0x8000000744087221 */ /* 0x000fca0000010000 */
[----:B------:R-:W2:Y:S01]  /*16100*/  MUFU.EX2 R5, R5 ;  /* 0x0000000500057308 */ /* 0x000ea20000000800 */
[----:B-1----:R-:W-:-:S07]  /*16110*/  FFMA.FTZ R6, R34, UR25, -R0 ;  /* 0x0000001922067c23 */ /* 0x002fce0008010800 */
[----:B------:R1:W-:Y:S01]  /*16120*/  MUFU.EX2 R9, R6 ;  /* 0x0000000600097308 */ /* 0x0003e20000000800 */
[----:B------:R-:W-:Y:S01]  /*16130*/  FSEL R7, R202, RZ, P2 ;  /* 0x000000ffca077208 */ /* 0x000fe20001000000 */
[----:B-1----:R-:W-:-:S06]  /*16140*/  FMUL.FTZ R6, R8, UR25 ;  /* 0x0000001908067c20 */ /* 0x002fcc0008410000 */
[----:B------:R-:W1:Y:S01]  /*16150*/  MUFU.EX2 R6, R6 ;  /* 0x0000000600067308 */ /* 0x000e620000000800 */
[----:B------:R-:W-:Y:S01]  /*16160*/  FADD.FTZ R7, R71, -R7 ;  /* 0x8000000747077221 */ /* 0x000fe20000010000 */
        /* <DEDUP_REMOVED lines=17> */
[----:B------:R-:W-:Y:S01]  /*16280*/  FMUL.FTZ R5, R7, UR25 ;  /* 0x0000001907057c20 */ /* 0x000fe20008410000 */
[----:B------:R-:W-:Y:S01]  /*16290*/  FFMA.FTZ R7, R38, UR25, -R2 ;  /* 0x0000001926077c23 */ /* 0x000fe20008010802 */
[----:B-1----:R-:W-:Y:S01]  /*162a0*/  FMUL.FTZ R38, R178, R6 ;  /* 0x00000006b2267220 */ /* 0x002fe20000410000 */
[----:B------:R-:W-:-:S02]  /*162b0*/  MOV R178, R64 ;  /* 0x0000004000b27202 */ /* 0x000fc40000000f00 */
[----:B------:R-:W2:Y:S01]  /*162c0*/  LDL.LU R64, [R1+0x74] ;  /* 0x0000740001407983 */ /* 0x000ea20000300800 */
[----:B------:R-:W1:Y:S01]  /*162d0*/  MUFU.EX2 R5, R5 ;  /* 0x0000000500057308 */ /* 0x000e620000000800 */
[----:B------:R-:W-:-:S07]  /*162e0*/  FMUL.FTZ R198, R198, R6 ;  /* 0x00000006c6c67220 */ /* 0x000fce0000410000 */
[----:B------:R1:W1:Y:S01]  /*162f0*/  MUFU.EX2 R68, R7 ;  /* 0x0000000700447308 */ /* 0x0002620000000800 */
        /* <DEDUP_REMOVED lines=11> */
[----:B-1----:R-:W-:Y:S01]  /*163b0*/  FSEL R7, R201, RZ, P1 ;  /* 0x000000ffc9077208 */ /* 0x002fe20000800000 */
[-C--:B------:R-:W-:Y:S01]  /*163c0*/  FMUL.FTZ R63, R175, R6.reuse ;  /* 0x00000006af3f7220 */ /* 0x080fe20000410000 */
[-C--:B------:R-:W-:Y:S01]  /*163d0*/  FMUL.FTZ R34, R170, R6.reuse ;  /* 0x00000006aa227220 */ /* 0x080fe20000410000 */
[----:B------:R-:W-:-:S02]  /*163e0*/  FMUL.FTZ R35, R171, R6 ;  /* 0x00000006ab237220 */ /* 0x000fc40000410000 */
[----:B------:R-:W-:Y:S01]  /*163f0*/  FADD.FTZ R7, R70, -R7 ;  /* 0x8000000746077221 */ /* 0x000fe20000010000 */
[----:B------:R-:W-:-:S03]  /*16400*/  FMUL.FTZ R164, R164, R5 ;  /* 0x00000005a4a47220 */ /* 0x000fc60000410000 */
[----:B------:R-:W-:Y:S01]  /*16410*/  FMUL.FTZ R7, R7, UR25 ;  /* 0x0000001907077c20 */ /* 0x000fe20008410000 */
        /* <DEDUP_REMOVED lines=15> */
[----:B------:R-:W-:-:S02]  /*16510*/  MOV R69, R67 ;  /* 0x0000004300457202 */ /* 0x000fc40000000f00 */
[----:B------:R-:W-:Y:S02]  /*16520*/  MOV R71, R65 ;  /* 0x0000004100477202 */ /* 0x000fe40000000f00 */
[----:B------:R-:W-:Y:S02]  /*16530*/  MOV R171, R15 ;  /* 0x0000000f00ab7202 */ /* 0x000fe40000000f00 */
[----:B------:R-:W-:Y:S02]  /*16540*/  MOV R169, R11 ;  /* 0x0000000b00a97202 */ /* 0x000fe40000000f00 */
[----:B------:R-:W-:Y:S02]  /*16550*/  F2FP.BF16.F32.PACK_AB R8, R68, R10 ;  /* 0x0000000a4408723e */ /* 0x000fe400000010ff */
[----:B------:R-:W-:Y:S02]  /*16560*/  F2FP.BF16.F32.PACK_AB R15, R220, R71 ;  /* 0x00000047dc0f723e */ /* 0x000fe400000010ff */
[----:B------:R-:W-:-:S02]  /*16570*/  MOV R70, R55 ;  /* 0x0000003700467202 */ /* 0x000fc40000000f00 */
[----:B------:R-:W-:Y:S02]  /*16580*/  MOV R177, R54 ;  /* 0x0000003600b17202 */ /* 0x000fe40000000f00 */
[----:B------:R-:W-:Y:S02]  /*16590*/  MOV R172, R53 ;  /* 0x0000003500ac7202 */ /* 0x000fe40000000f00 */
[----:B------:R-:W-:Y:S01]  /*165a0*/  MOV R170, R58 ;  /* 0x0000003a00aa7202 */ /* 0x000fe20000000f00 */
[----:B---3--:R-:W-:Y:S01]  /*165b0*/  FFMA.FTZ R168, R20, R6, R9 ;  /* 0x0000000614a87223 */ /* 0x008fe20000010009 */
[----:B------:R-:W-:Y:S01]  /*165c0*/  FFMA.FTZ R6, R45, UR25, -R2 ;  /* 0x000000192d067c23 */ /* 0x000fe20008010802 */
[----:B----4-:R-:W-:-:S03]  /*165d0*/  FFMA.FTZ R21, R66, R5, R12 ;  /* 0x0000000542157223 */ /* 0x010fc6000001000c */
[----:B------:R1:W-:Y:S08]  /*165e0*/  MUFU.EX2 R183, R6 ;  /* 0x0000000600b77308 */ /* 0x0003f00000000800 */
[----:B------:R3:W4:Y:S01]  /*165f0*/  MUFU.EX2 R5, R7 ;  /* 0x0000000700057308 */ /* 0x0007220000000800 */
[----:B-1----:R-:W-:-:S07]  /*16600*/  FFMA.FTZ R6, R44, UR25, -R2 ;  /* 0x000000192c067c23 */ /* 0x002fce0008010802 */
[----:B------:R1:W-:Y:S01]  /*16610*/  MUFU.EX2 R182, R6 ;  /* 0x0000000600b67308 */ /* 0x0003e20000000800 */
[----:B---3--:R-:W-:Y:S02]  /*16620*/  IMAD.MOV.U32 R7, RZ, RZ, R16 ;  /* 0x000000ffff077224 */ /* 0x008fe400078e0010 */
[----:B------:R-:W3:Y:S01]  /*16630*/  LDSM.16.MT88.4 R16, [R213+0x8000] ;  /* 0x00800000d510783b */ /* 0x000ee20000004200 */
[----:B-1----:R-:W-:-:S04]  /*16640*/  FFMA.FTZ R6, R56, UR25, -R0 ;  /* 0x0000001938067c23 */ /* 0x002fc80008010800 */
[----:B------:R1:W3:Y:S02]  /*16650*/  MUFU.EX2 R180, R6 ;  /* 0x0000000600b47308 */ /* 0x0002e40000000800 */
[----:B-1----:R-:W-:-:S06]  /*16660*/  FFMA.FTZ R6, R47, UR25, -R0 ;  /* 0x000000192f067c23 */ /* 0x002fcc0008010800 */
[----:B------:R1:W-:Y:S02]  /*16670*/  MUFU.EX2 R181, R6 ;  /* 0x0000000600b57308 */ /* 0x0003e40000000800 */
[----:B-1----:R-:W-:-:S06]  /*16680*/  FFMA.FTZ R6, R46, UR25, -R0 ;  /* 0x000000192e067c23 */ /* 0x002fcc0008010800 */
[----:B------:R-:W1:Y:S01]  /*16690*/  MUFU.EX2 R44, R6 ;  /* 0x00000006002c7308 */ /* 0x000e620000000800 */
[----:B------:R-:W-:Y:S01]  /*166a0*/  MOV R47, R14 ;  /* 0x0000000e002f7202 */ /* 0x000fe20000000f00 */
[-C--:B----4-:R-:W-:Y:S01]  /*166b0*/  FMUL.FTZ R166, R166, R5.reuse ;  /* 0x00000005a6a67220 */ /* 0x090fe20000410000 */
[----:B------:R-:W-:Y:S01]  /*166c0*/  F2FP.BF16.F32.PACK_AB R12, R178, R12 ;  /* 0x0000000cb20c723e */ /* 0x000fe200000010ff */
[----:B------:R-:W-:Y:S01]  /*166d0*/  FMUL.FTZ R167, R167, R5 ;  /* 0x00000005a7a77220 */ /* 0x000fe20000410000 */
[----:B------:R-:W-:Y:S01]  /*166e0*/  F2FP.BF16.F32.PACK_AB R14, R69, R223 ;  /* 0x000000df450e723e */ /* 0x000fe200000010ff */
[----:B------:R-:W-:Y:S01]  /*166f0*/  FMUL.FTZ R162, R162, R5 ;  /* 0x00000005a2a27220 */ /* 0x000fe20000410000 */
[----:B---3--:R-:W-:Y:S01]  /*16700*/  F2FP.BF16.F32.PACK_AB R9, R180, R9 ;  /* 0x00000009b409723e */ /* 0x008fe200000010ff */
[----:B------:R-:W-:Y:S01]  /*16710*/  FMUL.FTZ R163, R163, R5 ;  /* 0x00000005a3a37220 */ /* 0x000fe20000410000 */
[----:B------:R-:W-:Y:S01]  /*16720*/  F2FP.BF16.F32.PACK_AB R10, R182, R183 ;  /* 0x000000b7b60a723e */ /* 0x000fe200000010ff */
[----:B------:R-:W-:Y:S01]  /*16730*/  IMAD.MOV.U32 R46, RZ, RZ, R52 ;  /* 0x000000ffff2e7224 */ /* 0x000fe200078e0034 */
[----:B------:R-:W-:-:S02]  /*16740*/  MOV R175, R57 ;  /* 0x0000003900af7202 */ /* 0x000fc40000000f00 */
[----:B-1----:R-:W-:Y:S01]  /*16750*/  F2FP.BF16.F32.PACK_AB R11, R44, R181 ;  /* 0x000000b52c0b723e */ /* 0x002fe200000010ff */
[----:B------:R-:W-:-:S06]  /*16760*/  IMAD.MOV.U32 R45, RZ, RZ, R59 ;  /* 0x000000ffff2d7224 */ /* 0x000fcc00078e003b */
[C---:B------:R-:W-:Y:S06]  /*16770*/  HMMA.16816.F32.BF16 R56, R8.reuse, R16, R196 ;  /* 0x000000100838723c */ /* 0x040fec00000418c4 */
[----:B------:R-:W-:Y:S01]  /*16780*/  HMMA.16816.F32.BF16 R52, R8, R18, R192 ;  /* 0x000000120834723c */ /* 0x000fe200000418c0 */
[-C--:B------:R-:W-:Y:S01]  /*16790*/  FMUL.FTZ R158, R158, R5.reuse ;  /* 0x000000059e9e7220 */ /* 0x080fe20000410000 */
[-C--:B------:R-:W-:Y:S01]  /*167a0*/  FMUL.FTZ R159, R159, R5.reuse ;  /* 0x000000059f9f7220 */ /* 0x080fe20000410000 */
[-C--:B------:R-:W-:Y:S01]  /*167b0*/  FMUL.FTZ R154, R154, R5.reuse ;  /* 0x000000059a9a7220 */ /* 0x080fe20000410000 */
[----:B------:R-:W-:Y:S01]  /*167c0*/  FMUL.FTZ R155, R155, R5 ;  /* 0x000000059b9b7220 */ /* 0x000fe20000410000 */
        /* <DEDUP_REMOVED lines=8> */
[----:B--2---:R-:W-:Y:S01]  /*16850*/  FFMA.FTZ R20, R64, R5, R13 ;  /* 0x0000000540147223 */ /* 0x004fe2000001000d */
[----:B------:R-:W-:-:S07]  /*16860*/  F2FP.BF16.F32.PACK_AB R13, R7, R13 ;  /* 0x0000000d070d723e */ /* 0x000fce00000010ff */
[C---:B------:R-:W-:Y:S06]  /*16870*/  HMMA.16816.F32.BF16 R164, R12.reuse, R16, R164 ;  /* 0x000000100ca4723c */ /* 0x040fec00000418a4 */
[----:B------:R-:W-:Y:S01]  /*16880*/  HMMA.16816.F32.BF16 R160, R12, R18, R160 ;  /* 0x000000120ca0723c */ /* 0x000fe200000418a0 */
[----:B------:R-:W1:Y:S01]  /*16890*/  LDSM.16.MT88.4 R16, [R216+0x8000] ;  /* 0x00800000d810783b */ /* 0x000e620000004200 */
[----:B------:R-:W-:Y:S02]  /*168a0*/  MOV R192, R44 ;  /* 0x0000002c00c07202 */ /* 0x000fe40000000f00 */
[----:B------:R-:W-:-:S02]  /*168b0*/  MOV R170, R79 ;  /* 0x0000004f00aa7202 */ /* 0x000fc40000000f00 */
[----:B------:R-:W-:Y:S02]  /*168c0*/  MOV R197, R78 ;  /* 0x0000004e00c57202 */ /* 0x000fe40000000f00 */
[----:B------:R-:W-:Y:S01]  /*168d0*/  MOV R196, R77 ;  /* 0x0000004d00c47202 */ /* 0x000fe20000000f00 */
[-C--:B-1----:R-:W-:Y:S06]  /*168e0*/  HMMA.16816.F32.BF16 R48, R8, R16.reuse, R188 ;  /* 0x000000100830723c */ /* 0x082fec00000418bc */
[----:B------:R-:W-:Y:S01]  /*168f0*/  HMMA.16816.F32.BF16 R64, R12, R16, R156 ;  /* 0x000000100c40723c */ /* 0x000fe2000004189c */
[----:B------:R-:W-:-:S05]  /*16900*/  MOV R190, R46 ;  /* 0x0000002e00be7202 */ /* 0x000fca0000000f00 */
[-C--:B------:R-:W-:Y:S06]  /*16910*/  HMMA.16816.F32.BF16 R44, R8, R18.reuse, R184 ;  /* 0x00000012082c723c */ /* 0x080fec00000418b8 */
[----:B------:R-:W-:Y:S01]  /*16920*/  HMMA.16816.F32.BF16 R76, R12, R18, R152 ;  /* 0x000000120c4c723c */ /* 0x000fe20000041898 */
[----:B------:R-:W1:Y:S01]  /*16930*/  LDSM.16.MT88.4 R16, [R214+0x8000] ;  /* 0x00800000d610783b */ /* 0x000e620000004200 */
        /* <DEDUP_REMOVED lines=14> */
[----:B------:R-:W-:Y:S02]  /*16a20*/  MOV R6, R83 ;  /* 0x0000005300067202 */ /* 0x000fe40000000f00 */
[----:B------:R-:W-:Y:S02]  /*16a30*/  MOV R189, R81 ;  /* 0x0000005100bd7202 */ /* 0x000fe40000000f00 */
[----:B------:R-:W-:Y:S02]  /*16a40*/  MOV R172, R82 ;  /* 0x0000005200ac7202 */ /* 0x000fe40000000f00 */
[-C--:B-1----:R-:W-:Y:S06]  /*16a50*/  HMMA.16816.F32.BF16 R80, R12, R16.reuse, R148 ;  /* 0x000000100c50723c */ /* 0x082fec0000041894 */
[C---:B------:R-:W-:Y:S06]  /*16a60*/  HMMA.16816.F32.BF16 R40, R8.reuse, R16, R40 ;  /* 0x000000100828723c */ /* 0x040fec0000041828 */
[-C--:B------:R-:W-:Y:S06]  /*16a70*/  HMMA.16816.F32.BF16 R36, R8, R18.reuse, R36 ;  /* 0x000000120824723c */ /* 0x080fec0000041824 */
[----:B------:R-:W-:Y:S01]  /*16a80*/  HMMA.16816.F32.BF16 R88, R12, R18, R144 ;  /* 0x000000120c58723c */ /* 0x000fe20000041890 */
[----:B------:R-:W1:Y:S01]  /*16a90*/  LDSM.16.MT88.4 R16, [R215+0x8000] ;  /* 0x00800000d710783b */ /* 0x000e620000004200 */
[-C--:B------:R-:W-:Y:S01]  /*16aa0*/  FMUL.FTZ R142, R142, R5.reuse ;  /* 0x000000058e8e7220 */ /* 0x080fe20000410000 */
[-C--:B------:R-:W-:Y:S01]  /*16ab0*/  FMUL.FTZ R143, R143, R5.reuse ;  /* 0x000000058f8f7220 */ /* 0x080fe20000410000 */
[-C--:B------:R-:W-:Y:S01]  /*16ac0*/  FMUL.FTZ R138, R138, R5.reuse ;  /* 0x000000058a8a7220 */ /* 0x080fe20000410000 */
[----:B------:R-:W-:Y:S01]  /*16ad0*/  FMUL.FTZ R139, R139, R5 ;  /* 0x000000058b8b7220 */ /* 0x000fe20000410000 */
[----:B------:R-:W-:Y:S01]  /*16ae0*/  FFMA.FTZ R5, R131, UR25, -R4 ;  /* 0x0000001983057c23 */ /* 0x000fe20008010804 */
[----:B------:R-:W-:-:S02]  /*16af0*/  MOV R184, R189 ;  /* 0x000000bd00b87202 */ /* 0x000fc40000000f00 */
[----:B------:R-:W-:Y:S02]  /*16b00*/  MOV R189, R70 ;  /* 0x0000004600bd7202 */ /* 0x000fe40000000f00 */
[----:B------:R2:W-:Y:S01]  /*16b10*/  MUFU.EX2 R70, R5 ;  /* 0x0000000500467308 */ /* 0x0005e20000000800 */
[----:B------:R-:W-:Y:S01]  /*16b20*/  FFMA.FTZ R6, R6, UR25, -R4 ;  /* 0x0000001906067c23 */ /* 0x000fe20008010804 */
[----:B------:R-:W-:Y:S01]  /*16b30*/  MOV R149, R101 ;  /* 0x0000006500957202 */ /* 0x000fe20000000f00 */
[----:B------:R-:W-:Y:S01]  /*16b40*/  IMAD.MOV.U32 R187, RZ, RZ, R102 ;  /* 0x000000ffffbb7224 */ /* 0x000fe200078e0066 */
        /* <DEDUP_REMOVED lines=8> */
[----:B--2---:R-:W-:Y:S01]  /*16bd0*/  FFMA.FTZ R5, R228, UR25, -R3 ;  /* 0x00000019e4057c23 */ /* 0x004fe20008010803 */
[--C-:B------:R-:W-:Y:S01]  /*16be0*/  FFMA.FTZ R7, R7, UR25, -R4.reuse ;  /* 0x0000001907077c23 */ /* 0x100fe20008010804 */
[--C-:B------:R-:W-:Y:S01]  /*16bf0*/  FFMA.FTZ R100, R100, UR25, -R4.reuse ;  /* 0x0000001964647c23 */ /* 0x100fe20008010804 */
[--C-:B------:R-:W-:Y:S01]  /*16c00*/  FFMA.FTZ R153, R120, UR25, -R4.reuse ;  /* 0x0000001978997c23 */ /* 0x100fe20008010804 */
[--C-:B------:R-:W-:Y:S01]  /*16c10*/  FFMA.FTZ R152, R119, UR25, -R4.reuse ;  /* 0x0000001977987c23 */ /* 0x100fe20008010804 */
[--C-:B------:R-:W-:Y:S01]  /*16c20*/  FFMA.FTZ R151, R118, UR25, -R4.reuse ;  /* 0x0000001976977c23 */ /* 0x100fe20008010804 */
[--C-:B------:R-:W-:Y:S01]  /*16c30*/  FFMA.FTZ R150, R117, UR25, -R4.reuse ;  /* 0x0000001975967c23 */ /* 0x100fe20008010804 */
[C---:B-1----:R-:W-:Y:S06]  /*16c40*/  HMMA.16816.F32.BF16 R140, R12.reuse, R16, R140 ;  /* 0x000000100c8c723c */ /* 0x042fec000004188c */
[----:B------:R-:W-:Y:S01]  /*16c50*/  HMMA.16816.F32.BF16 R136, R12, R18, R136 ;  /* 0x000000120c88723c */ /* 0x000fe20000041888 */
[--C-:B------:R-:W-:Y:S01]  /*16c60*/  FFMA.FTZ R148, R116, UR25, -R4.reuse ;  /* 0x0000001974947c23 */ /* 0x100fe20008010804 */
[----:B------:R-:W-:-:S04]  /*16c70*/  FFMA.FTZ R147, R115, UR25, -R4 ;  /* 0x0000001973937c23 */ /* 0x000fc80008010804 */
[C---:B------:R-:W-:Y:S01]  /*16c80*/  HMMA.16816.F32.BF16 R32, R8.reuse, R18, R32 ;  /* 0x000000120820723c */ /* 0x040fe20000041820 */
[----:B------:R-:W-:Y:S02]  /*16c90*/  IMAD.MOV.U32 R15, RZ, RZ, R158 ;  /* 0x000000ffff0f7224 */ /* 0x000fe400078e009e */
[--C-:B------:R-:W-:Y:S01]  /*16ca0*/  FFMA.FTZ R146, R113, UR25, -R4.reuse ;  /* 0x0000001971927c23 */ /* 0x100fe20008010804 */
[--C-:B------:R-:W-:Y:S01]  /*16cb0*/  FFMA.FTZ R145, R109, UR25, -R4.reuse ;  /* 0x000000196d917c23 */ /* 0x100fe20008010804 */
[--C-:B------:R-:W-:Y:S01]  /*16cc0*/  FFMA.FTZ R144, R99, UR25, -R4.reuse ;  /* 0x0000001963907c23 */ /* 0x100fe20008010804 */
[----:B------:R-:W-:Y:S01]  /*16cd0*/  HMMA.16816.F32.BF16 R60, R8, R16, R60 ;  /* 0x00000010083c723c */ /* 0x000fe2000004183c */
[----:B------:R-:W-:Y:S01]  /*16ce0*/  MOV R19, R195 ;  /* 0x000000c300137202 */ /* 0x000fe20000000f00 */
[--C-:B------:R-:W-:Y:S01]  /*16cf0*/  FFMA.FTZ R135, R98, UR25, -R4.reuse ;  /* 0x0000001962877c23 */ /* 0x100fe20008010804 */
[----:B------:R1:W-:Y:S01]  /*16d00*/  MUFU.EX2 R195, R5 ;  /* 0x0000000500c37308 */ /* 0x0003e20000000800 */
[--C-:B------:R-:W-:Y:S01]  /*16d10*/  FFMA.FTZ R134, R97, UR25, -R4.reuse ;  /* 0x0000001961867c23 */ /* 0x100fe20008010804 */
[--C-:B------:R-:W-:Y:S01]  /*16d20*/  FFMA.FTZ R131, R96, UR25, -R4.reuse ;  /* 0x0000001960837c23 */ /* 0x100fe20008010804 */
[--C-:B------:R-:W-:Y:S01]  /*16d30*/  FFMA.FTZ R128, R85, UR25, -R4.reuse ;  /* 0x0000001955807c23 */ /* 0x100fe20008010804 */
[--C-:B------:R-:W-:Y:S01]  /*16d40*/  FFMA.FTZ R8, R130, UR25, -R4.reuse ;  /* 0x0000001982087c23 */ /* 0x100fe20008010804 */
[--C-:B------:R-:W-:Y:S01]  /*16d50*/  FFMA.FTZ R130, R92, UR25, -R4.reuse ;  /* 0x000000195c827c23 */ /* 0x100fe20008010804 */
[--C-:B------:R-:W-:Y:S01]  /*16d60*/  FFMA.FTZ R126, R30, UR25, -R4.reuse ;  /* 0x000000191e7e7c23 */ /* 0x100fe20008010804 */
[--C-:B------:R-:W-:Y:S01]  /*16d70*/  FFMA.FTZ R125, R28, UR25, -R4.reuse ;  /* 0x000000191c7d7c23 */ /* 0x100fe20008010804 */
[----:B------:R2:W-:Y:S01]  /*16d80*/  MUFU.EX2 R10, R6 ;  /* 0x00000006000a7308 */ /* 0x0005e20000000800 */
[--C-:B------:R-:W-:Y:S01]  /*16d90*/  FFMA.FTZ R124, R25, UR25, -R4.reuse ;  /* 0x00000019197c7c23 */ /* 0x100fe20008010804 */
[----:B------:R-:W-:Y:S01]  /*16da0*/  FFMA.FTZ R122, R23, UR25, -R4 ;  /* 0x00000019177a7c23 */ /* 0x000fe20008010804 */
[--C-:B------:R-:W-:Y:S01]  /*16db0*/  FFMA.FTZ R4, R227, UR25, -R3.reuse ;  /* 0x00000019e3047c23 */ /* 0x100fe20008010803 */
[----:B------:R-:W-:Y:S01]  /*16dc0*/  MOV R18, R159 ;  /* 0x0000009f00127202 */ /* 0x000fe20000000f00 */
[--C-:B------:R-:W-:Y:S01]  /*16dd0*/  FFMA.FTZ R116, R190, UR25, -R3.reuse ;  /* 0x00000019be747c23 */ /* 0x100fe20008010803 */
[----:B------:R-:W-:Y:S01]  /*16de0*/  MOV R16, R196 ;  /* 0x000000c400107202 */ /* 0x000fe20000000f00 */
[--C-:B------:R-:W-:Y:S01]  /*16df0*/  FFMA.FTZ R121, R121, UR25, -R3.reuse ;  /* 0x0000001979797c23 */ /* 0x100fe20008010803 */
[----:B------:R-:W-:Y:S01]  /*16e00*/  FFMA.FTZ R208, R208, UR25, -R0 ;  /* 0x00000019d0d07c23 */ /* 0x000fe20008010800 */
[----:B-1----:R-:W-:Y:S01]  /*16e10*/  FFMA.FTZ R5, R15, UR25, -R2 ;  /* 0x000000190f057c23 */ /* 0x002fe20008010802 */
[--C-:B------:R-:W-:Y:S01]  /*16e20*/  FFMA.FTZ R207, R207, UR25, -R0.reuse ;  /* 0x00000019cfcf7c23 */ /* 0x100fe20008010800 */
[----:B------:R-:W1:Y:S01]  /*16e30*/  LDSM.16.MT88.4 R12, [R213+0x8800] ;  /* 0x00880000d50c783b */ /* 0x000e620000004200 */
[--C-:B------:R-:W-:Y:S01]  /*16e40*/  FFMA.FTZ R97, R184, UR25, -R3.reuse ;  /* 0x00000019b8617c23 */ /* 0x100fe20008010803 */
[--C-:B------:R-:W-:Y:S01]  /*16e50*/  FFMA.FTZ R96, R185, UR25, -R3.reuse ;  /* 0x00000019b9607c23 */ /* 0x100fe20008010803 */
[--C-:B------:R-:W-:Y:S01]  /*16e60*/  FFMA.FTZ R120, R186, UR25, -R3.reuse ;  /* 0x00000019ba787c23 */ /* 0x100fe20008010803 */
[--C-:B------:R-:W-:Y:S01]  /*16e70*/  FFMA.FTZ R119, R187, UR25, -R3.reuse ;  /* 0x00000019bb777c23 */ /* 0x100fe20008010803 */
[----:B------:R-:W-:Y:S01]  /*16e80*/  FFMA.FTZ R206, R206, UR25, -R0 ;  /* 0x00000019cece7c23 */ /* 0x000fe20008010800 */
[--C-:B--2---:R-:W-:Y:S01]  /*16e90*/  FFMA.FTZ R6, R149, UR25, -R3.reuse ;  /* 0x0000001995067c23 */ /* 0x104fe20008010803 */
[--C-:B------:R-:W-:Y:S01]  /*16ea0*/  FFMA.FTZ R118, R188, UR25, -R3.reuse ;  /* 0x00000019bc767c23 */ /* 0x100fe20008010803 */
[----:B------:R-:W-:Y:S01]  /*16eb0*/  FFMA.FTZ R117, R189, UR25, -R3 ;  /* 0x00000019bd757c23 */ /* 0x000fe20008010803 */
        /* <DEDUP_REMOVED lines=10> */
[----:B------:R-:W-:Y:S01]  /*16f60*/  MUFU.EX2 R184, R8 ;  /* 0x0000000800b87308 */ /* 0x000fe20000000800 */
[----:B------:R-:W-:Y:S01]  /*16f70*/  MOV R188, R219 ;  /* 0x000000db00bc7202 */ /* 0x000fe20000000f00 */
[--C-:B------:R-:W-:Y:S01]  /*16f80*/  FFMA.FTZ R99, R225, UR25, -R3.reuse ;  /* 0x00000019e1637c23 */ /* 0x100fe20008010803 */
[--C-:B------:R-:W-:Y:S01]  /*16f90*/  FFMA.FTZ R98, R224, UR25, -R3.reuse ;  /* 0x00000019e0627c23 */ /* 0x100fe20008010803 */
[--C-:B------:R-:W-:Y:S01]  /*16fa0*/  FFMA.FTZ R113, R129, UR25, -R3.reuse ;  /* 0x0000001981717c23 */ /* 0x100fe20008010803 */
[--C-:B------:R-:W-:Y:S01]  /*16fb0*/  FFMA.FTZ R158, R127, UR25, -R3.reuse ;  /* 0x000000197f9e7c23 */ /* 0x100fe20008010803 */
[--C-:B------:R-:W-:Y:S01]  /*16fc0*/  FFMA.FTZ R170, R114, UR25, -R3.reuse ;  /* 0x0000001972aa7c23 */ /* 0x100fe20008010803 */
[--C-:B------:R-:W-:Y:S01]  /*16fd0*/  FFMA.FTZ R169, R111, UR25, -R3.reuse ;  /* 0x000000196fa97c23 */ /* 0x100fe20008010803 */
[----:B------:R3:W4:Y:S01]  /*16fe0*/  MUFU.EX2 R8, R6 ;  /* 0x0000000600087308 */ /* 0x0007220000000800 */
[--C-:B--2---:R-:W-:Y:S01]  /*16ff0*/  FFMA.FTZ R7, R226, UR25, -R3.reuse ;  /* 0x00000019e2077c23 */ /* 0x104fe20008010803 */
        /* <DEDUP_REMOVED lines=12> */
[----:B------:R-:W-:Y:S01]  /*170c0*/  MOV R19, R156 ;  /* 0x0000009c00137202 */ /* 0x000fe20000000f00 */
[----:B------:R-:W-:Y:S01]  /*170d0*/  FFMA.FTZ R114, R190, UR25, -R2 ;  /* 0x00000019be727c23 */ /* 0x000fe20008010802 */
[----:B------:R-:W-:Y:S01]  /*170e0*/  FFMA.FTZ R205, R205, UR25, -R0 ;  /* 0x00000019cdcd7c23 */ /* 0x000fe20008010800 */
[----:B---3--:R-:W-:Y:S01]  /*170f0*/  FFMA.FTZ R6, R16, UR25, -R2 ;  /* 0x0000001910067c23 */ /* 0x008fe20008010802 */
[----:B------:R-:W-:Y:S01]  /*17100*/  MOV R16, R157 ;  /* 0x0000009d00107202 */ /* 0x000fe20000000f00 */
[----:B------:R-:W-:-:S02]  /*17110*/  IMAD.MOV.U32 R17, RZ, RZ, R193 ;  /* 0x000000ffff117224 */ /* 0x000fc400078e00c1 */
[--C-:B------:R-:W-:Y:S01]  /*17120*/  FFMA.FTZ R29, R11, UR25, -R2.reuse ;  /* 0x000000190b1d7c23 */ /* 0x100fe20008010802 */
[--C-:B------:R-:W-:Y:S01]  /*17130*/  FFMA.FTZ R28, R149, UR25, -R2.reuse ;  /* 0x00000019951c7c23 */ /* 0x100fe20008010802 */
[--C-:B------:R-:W-:Y:S01]  /*17140*/  FFMA.FTZ R27, R185, UR25, -R2.reuse ;  /* 0x00000019b91b7c23 */ /* 0x100fe20008010802 */
[--C-:B------:R-:W-:Y:S01]  /*17150*/  FFMA.FTZ R109, R186, UR25, -R2.reuse ;  /* 0x00000019ba6d7c23 */ /* 0x100fe20008010802 */
[--C-:B------:R-:W-:Y:S01]  /*17160*/  FFMA.FTZ R108, R187, UR25, -R2.reuse ;  /* 0x00000019bb6c7c23 */ /* 0x100fe20008010802 */
[----:B------:R-:W-:Y:S01]  /*17170*/  FFMA.FTZ R111, R189, UR25, -R2 ;  /* 0x00000019bd6f7c23 */ /* 0x000fe20008010802 */
[--C-:B------:R-:W-:Y:S01]  /*17180*/  FFMA.FTZ R204, R204, UR25, -R0.reuse ;  /* 0x00000019cccc7c23 */ /* 0x100fe20008010800 */
[----:B------:R-:W-:Y:S01]  /*17190*/  FFMA.FTZ R203, R203, UR25, -R0 ;  /* 0x00000019cbcb7c23 */ /* 0x000fe20008010800 */
[--C-:B--2---:R-:W-:Y:S01]  /*171a0*/  FFMA.FTZ R4, R18, UR25, -R2.reuse ;  /* 0x0000001912047c23 */ /* 0x104fe20008010802 */
[----:B------:R-:W-:Y:S01]  /*171b0*/  MOV R18, R191 ;  /* 0x000000bf00127202 */ /* 0x000fe20000000f00 */
[----:B------:R-:W-:Y:S01]  /*171c0*/  IMAD.MOV.U32 R191, RZ, RZ, R171 ;  /* 0x000000ffffbf7224 */ /* 0x000fe200078e00ab */
        /* <DEDUP_REMOVED lines=23> */
[--C-:B------:R-:W-:Y:S01]  /*17340*/  FFMA.FTZ R211, R73, UR25, -R2.reuse ;  /* 0x0000001949d37c23 */ /* 0x100fe20008010802 */
[--C-:B------:R-:W-:Y:S01]  /*17350*/  FFMA.FTZ R249, R31, UR25, -R2.reuse ;  /* 0x000000191ff97c23 */ /* 0x100fe20008010802 */
[----:B------:R-:W-:Y:S01]  /*17360*/  FFMA.FTZ R251, R26, UR25, -R2 ;  /* 0x000000191afb7c23 */ /* 0x000fe20008010802 */
[--C-:B------:R-:W-:Y:S01]  /*17370*/  FFMA.FTZ R2, R18, UR25, -R0.reuse ;  /* 0x0000001912027c23 */ /* 0x100fe20008010800 */
[----:B------:R1:W5:Y:S02]  /*17380*/  LDL.LU R228, [R1+0x110] ;  /* 0x0001100001e47983 */ /* 0x0003640000300800 */
[----:B------:R4:W-:Y:S01]  /*17390*/  MUFU.EX2 R188, R3 ;  /* 0x0000000300bc7308 */ /* 0x0009e20000000800 */
[--C-:B--2---:R-:W-:Y:S01]  /*173a0*/  FFMA.FTZ R5, R19, UR25, -R0.reuse ;  /* 0x0000001913057c23 */ /* 0x104fe20008010800 */
[--C-:B------:R-:W-:Y:S01]  /*173b0*/  FFMA.FTZ R106, R190, UR25, -R0.reuse ;  /* 0x00000019be6a7c23 */ /* 0x100fe20008010800 */
[----:B------:R-:W-:Y:S01]  /*173c0*/  FFMA.FTZ R25, R185, UR25, -R0 ;  /* 0x00000019b9197c23 */ /* 0x000fe20008010800 */
[----:B------:R-:W-:Y:S01]  /*173d0*/  MOV R190, R192 ;  /* 0x000000c000be7202 */ /* 0x000fe20000000f00 */
[----:B------:R-:W-:-:S03]  /*173e0*/  FADD.FTZ R104, R189, R21 ;  /* 0x00000015bd687221 */ /* 0x000fc60000010000 */
[----:B------:R-:W2:Y:S01]  /*173f0*/  MUFU.EX2 R6, R6 ;  /* 0x0000000600067308 */ /* 0x000ea20000000800 */
[----:B---3--:R-:W-:-:S07]  /*17400*/  FFMA.FTZ R4, R16, UR25, -R0 ;  /* 0x0000001910047c23 */ /* 0x008fce0008010800 */
[----:B------:R-:W3:Y:S01]  /*17410*/  MUFU.EX2 R86, R7 ;  /* 0x0000000700567308 */ /* 0x000ee20000000800 */
[--C-:B----4-:R-:W-:Y:S01]  /*17420*/  FFMA.FTZ R3, R17, UR25, -R0.reuse ;  /* 0x0000001911037c23 */ /* 0x110fe20008010800 */
[----:B------:R-:W-:Y:S01]  /*17430*/  FFMA.FTZ R110, R156, UR25, -R0 ;  /* 0x000000199c6e7c23 */ /* 0x000fe20008010800 */
[----:B------:R-:W-:Y:S01]  /*17440*/  IMAD.MOV.U32 R93, RZ, RZ, R8 ;  /* 0x000000ffff5d7224 */ /* 0x000fe200078e0008 */
[----:B------:R-:W-:Y:S02]  /*17450*/  MOV R92, R10 ;  /* 0x0000000a005c7202 */ /* 0x000fe40000000f00 */
[----:B------:R-:W-:Y:S01]  /*17460*/  MOV R85, R9 ;  /* 0x0000000900557202 */ /* 0x000fe20000000f00 */
[--C-:B------:R-:W-:Y:S01]  /*17470*/  FFMA.FTZ R26, R11, UR25, -R0.reuse ;  /* 0x000000190b1a7c23 */ /* 0x100fe20008010800 */
[----:B------:R-:W-:Y:S01]  /*17480*/  MUFU.EX2 R192, R2 ;  /* 0x0000000200c07308 */ /* 0x000fe20000000800 */
[--C-:B------:R-:W-:Y:S01]  /*17490*/  FFMA.FTZ R31, R187, UR25, -R0.reuse ;  /* 0x00000019bb1f7c23 */ /* 0x100fe20008010800 */
[--C-:B------:R-:W-:Y:S01]  /*174a0*/  FFMA.FTZ R105, R191, UR25, -R0.reuse ;  /* 0x00000019bf697c23 */ /* 0x100fe20008010800 */
[--C-:B------:R-:W-:Y:S01]  /*174b0*/  FFMA.FTZ R123, R177, UR25, -R0.reuse ;  /* 0x00000019b17b7c23 */ /* 0x100fe20008010800 */
[--C-:B------:R-:W-:Y:S01]  /*174c0*/  FFMA.FTZ R112, R175, UR25, -R0.reuse ;  /* 0x00000019af707c23 */ /* 0x100fe20008010800 */
[--C-:B------:R-:W-:Y:S01]  /*174d0*/  FFMA.FTZ R133, R222, UR25, -R0.reuse ;  /* 0x00000019de857c23 */ /* 0x100fe20008010800 */
[--C-:B------:R-:W-:Y:S01]  /*174e0*/  FFMA.FTZ R24, R186, UR25, -R0.reuse ;  /* 0x00000019ba187c23 */ /* 0x100fe20008010800 */
[----:B------:R-:W4:Y:S01]  /*174f0*/  LDSM.16.MT88.4 R16, [R214+0x8800] ;  /* 0x00880000d610783b */ /* 0x000f220000004200 */
[----:B------:R-:W1:Y:S03]  /*17500*/  MUFU.EX2 R73, R5 ;  /* 0x0000000500497308 */ /* 0x000e660000000800 */
[----:B------:R1:W5:Y:S05]  /*17510*/  LDL.LU R227, [R1+0x10c] ;  /* 0x00010c0001e37983 */ /* 0x00036a0000300800 */
[----:B------:R1:W-:Y:S08]  /*17520*/  MUFU.EX2 R185, R4 ;  /* 0x0000000400b97308 */ /* 0x0003f00000000800 */
[----:B------:R-:W1:Y:S01]  /*17530*/  MUFU.EX2 R189, R3 ;  /* 0x0000000300bd7308 */ /* 0x000e620000000800 */
[----:B------:R-:W-:Y:S01]  /*17540*/  FFMA.FTZ R156, R252, UR25, -R0 ;  /* 0x00000019fc9c7c23 */ /* 0x000fe20008010800 */
[----:B--2---:R-:W-:-:S02]  /*17550*/  MOV R252, R6 ;  /* 0x0000000600fc7202 */ /* 0x004fc40000000f00 */
[----:B------:R-:W-:Y:S02]  /*17560*/  F2FP.BF16.F32.PACK_AB R8, R92, R85 ;  /* 0x000000555c08723e */ /* 0x000fe400000010ff */
[----:B------:R-:W-:Y:S02]  /*17570*/  F2FP.BF16.F32.PACK_AB R9, R195, R93 ;  /* 0x0000005dc309723e */ /* 0x000fe400000010ff */
[----:B------:R-:W-:Y:S02]  /*17580*/  F2FP.BF16.F32.PACK_AB R10, R184, R70 ;  /* 0x00000046b80a723e */ /* 0x000fe400000010ff */
[----:B---3--:R-:W-:Y:S02]  /*17590*/  F2FP.BF16.F32.PACK_AB R11, R86, R212 ;  /* 0x000000d4560b723e */ /* 0x008fe400000010ff */
[----:B------:R-:W-:Y:S01]  /*175a0*/  MOV R187, R157 ;  /* 0x0000009d00bb7202 */ /* 0x000fe20000000f00 */
[----:B------:R-:W-:Y:S01]  /*175b0*/  IMAD.MOV.U32 R191, RZ, RZ, R223 ;  /* 0x000000ffffbf7224 */ /* 0x000fe200078e00df */
[----:B-1----:R-:W-:Y:S01]  /*175c0*/  F2FP.BF16.F32.PACK_AB R4, R193, R194 ;  /* 0x000000c2c104723e */ /* 0x002fe200000010ff */
[--C-:B------:R-:W-:Y:S01]  /*175d0*/  FFMA.FTZ R177, R210, UR25, -R0.reuse ;  /* 0x00000019d2b17c23 */ /* 0x100fe20008010800 */
[----:B------:R-:W-:Y:S01]  /*175e0*/  F2FP.BF16.F32.PACK_AB R5, R73, R192 ;  /* 0x000000c04905723e */ /* 0x000fe200000010ff */
[--C-:B------:R-:W-:Y:S01]  /*175f0*/  FFMA.FTZ R175, R245, UR25, -R0.reuse ;  /* 0x00000019f5af7c23 */ /* 0x100fe20008010800 */
[----:B------:R-:W-:Y:S01]  /*17600*/  F2FP.BF16.F32.PACK_AB R6, R252, R188 ;  /* 0x000000bcfc06723e */ /* 0x000fe200000010ff */
[--C-:B------:R-:W-:Y:S01]  /*17610*/  FFMA.FTZ R222, R72, UR25, -R0.reuse ;  /* 0x0000001948de7c23 */ /* 0x100fe20008010800 */
[----:B------:R-:W-:Y:S01]  /*17620*/  F2FP.BF16.F32.PACK_AB R7, R189, R185 ;  /* 0x000000b9bd07723e */ /* 0x000fe200000010ff */
[--C-:B------:R-:W-:Y:S01]  /*17630*/  FFMA.FTZ R157, R248, UR25, -R0.reuse ;  /* 0x00000019f89d7c23 */ /* 0x100fe20008010800 */
[--C-:B------:R-:W-:Y:S01]  /*17640*/  FFMA.FTZ R210, R87, UR25, -R0.reuse ;  /* 0x0000001957d27c23 */ /* 0x100fe20008010800 */
[--C-:B------:R-:W-:Y:S01]  /*17650*/  FFMA.FTZ R248, R75, UR25, -R0.reuse ;  /* 0x000000194bf87c23 */ /* 0x100fe20008010800 */
[----:B------:R-:W-:Y:S01]  /*17660*/  FFMA.FTZ R223, R74, UR25, -R0 ;  /* 0x000000194adf7c23 */ /* 0x000fe20008010800 */
[----:B------:R-:W-:Y:S01]  /*17670*/  FADD.FTZ R2, R187, R20 ;  /* 0x00000014bb027221 */ /* 0x000fe20000010000 */
[----:B------:R-:W-:Y:S01]  /*17680*/  FADD.FTZ R0, R68, R22 ;  /* 0x0000001644007221 */ /* 0x000fe20000010000 */
[-C--:B------:R-:W-:Y:S01]  /*17690*/  HMMA.16816.F32.BF16 R164, R8, R12.reuse, R164 ;  /* 0x0000000c08a4723c */ /* 0x080fe200000418a4 */
[----:B------:R-:W1:Y:S01]  /*176a0*/  LDSM.16.MT88.4 R20, [R216+0x8800] ;  /* 0x00880000d814783b */ /* 0x000e620000004200 */
[----:B------:R-:W-:Y:S01]  /*176b0*/  MOV R95, R190 ;  /* 0x000000be005f7202 */ /* 0x000fe20000000f00 */
[----:B------:R2:W-:Y:S02]  /*176c0*/  MUFU.EX2 R186, R29 ;  /* 0x0000001d00ba7308 */ /* 0x0005e40000000800 */
[----:B------:R3:W5:Y:S01]  /*176d0*/  LDL.LU R226, [R1+0x108] ;  /* 0x0001080001e27983 */ /* 0x0007620000300800 */
[C---:B------:R-:W-:Y:S06]  /*176e0*/  HMMA.16816.F32.BF16 R56, R4.reuse, R12, R56 ;  /* 0x0000000c0438723c */ /* 0x040fec0000041838 */
[-C--:B------:R-:W-:Y:S06]  /*176f0*/  HMMA.16816.F32.BF16 R52, R4, R14.reuse, R52 ;  /* 0x0000000e0434723c */ /* 0x080fec0000041834 */
[----:B------:R-:W-:Y:S01]  /*17700*/  HMMA.16816.F32.BF16 R160, R8, R14, R160 ;  /* 0x0000000e08a0723c */ /* 0x000fe200000418a0 */
[----:B------:R-:W2:Y:S05]  /*17710*/  LDSM.16.MT88.4 R12, [R215+0x8800] ;  /* 0x00880000d70c783b */ /* 0x000eaa0000004200 */
[C---:B----4-:R-:W-:Y:S06]  /*17720*/  HMMA.16816.F32.BF16 R40, R4.reuse, R16, R40 ;  /* 0x000000100428723c */ /* 0x050fec0000041828 */
[C---:B------:R-:W-:Y:S06]  /*17730*/  HMMA.16816.F32.BF16 R36, R4.reuse, R18, R36 ;  /* 0x000000120424723c */ /* 0x040fec0000041824 */
[C---:B-1----:R-:W-:Y:S06]  /*17740*/  HMMA.16816.F32.BF16 R48, R4.reuse, R20, R48 ;  /* 0x000000140430723c */ /* 0x042fec0000041830 */
[----:B------:R-:W-:Y:S06]  /*17750*/  HMMA.16816.F32.BF16 R44, R4, R22, R44 ;  /* 0x00000016042c723c */ /* 0x000fec000004182c */
[C---:B------:R-:W-:Y:S06]  /*17760*/  HMMA.16816.F32.BF16 R80, R8.reuse, R16, R80 ;  /* 0x000000100850723c */ /* 0x040fec0000041850 */
[C---:B------:R-:W-:Y:S01]  /*17770*/  HMMA.16816.F32.BF16 R88, R8.reuse, R18, R88 ;  /* 0x000000120858723c */ /* 0x040fe20000041858 */
[----:B------:R-:W1:Y:S05]  /*17780*/  LDSM.16.MT88.4 R16, [R213+0x9000] ;  /* 0x00900000d510783b */ /* 0x000e6a0000004200 */
[C---:B------:R-:W-:Y:S06]  /*17790*/  HMMA.16816.F32.BF16 R64, R8.reuse, R20, R64 ;  /* 0x000000140840723c */ /* 0x040fec0000041840 */
[----:B------:R-:W-:Y:S01]  /*177a0*/  HMMA.16816.F32.BF16 R76, R8, R22, R76 ;  /* 0x00000016084c723c */ /* 0x000fe2000004184c */
[----:B------:R-:W-:Y:S01]  /*177b0*/  MOV R3, R191 ;  /* 0x000000bf00037202 */ /* 0x000fe20000000f00 */
[----:B------:R-:W-:Y:S01]  /*177c0*/  IMAD.MOV.U32 R68, RZ, RZ, R220 ;  /* 0x000000ffff447224 */ /* 0x000fe200078e00dc */
[----:B------:R-:W-:Y:S08]  /*177d0*/  MUFU.EX2 R190, R30 ;  /* 0x0000001e00be7308 */ /* 0x000ff00000000800 */
[----:B------:R4:W-:Y:S01]  /*177e0*/  MUFU.EX2 R187, R27 ;  /* 0x0000001b00bb7308 */ /* 0x0009e20000000800 */
[C---:B--2---:R-:W-:Y:S07]  /*177f0*/  HMMA.16816.F32.BF16 R60, R4.reuse, R12, R60 ;  /* 0x0000000c043c723c */ /* 0x044fee000004183c */
[----:B------:R2:W-:Y:S01]  /*17800*/  MUFU.EX2 R245, R26 ;  /* 0x0000001a00f57308 */ /* 0x0005e20000000800 */
[----:B------:R-:W-:Y:S01]  /*17810*/  HMMA.16816.F32.BF16 R32, R4, R14, R32 ;  /* 0x0000000e0420723c */ /* 0x000fe20000041820 */
[----:B------:R-:W-:-:S06]  /*17820*/  MOV R29, R86 ;  /* 0x00000056001d7202 */ /* 0x000fcc0000000f00 */
[----:B------:R-:W-:Y:S01]  /*17830*/  MUFU.EX2 R100, R100 ;  /* 0x0000006400647308 */ /* 0x000fe20000000800 */
[C---:B------:R-:W-:Y:S01]  /*17840*/  HMMA.16816.F32.BF16 R140, R8.reuse, R12, R140 ;  /* 0x0000000c088c723c */ /* 0x040fe2000004188c */
[----:B------:R-:W-:Y:S01]  /*17850*/  FADD.FTZ R0, R183, R0 ;  /* 0x00000000b7007221 */ /* 0x000fe20000010000 */
[----:B------:R3:W5:Y:S05]  /*17860*/  LDL.LU R225, [R1+0x104] ;  /* 0x0001040001e17983 */ /* 0x00076a0000300800 */
[----:B------:R-:W1:Y:S01]  /*17870*/  MUFU.EX2 R4, R28 ;  /* 0x0000001c00047308 */ /* 0x000e620000000800 */
[----:B------:R-:W-:Y:S01]  /*17880*/  HMMA.16816.F32.BF16 R136, R8, R14, R136 ;  /* 0x0000000e0888723c */ /* 0x000fe20000041888 */
[----:B------:R-:W3:Y:S01]  /*17890*/  LDSM.16.MT88.4 R8, [R214+0x9000] ;  /* 0x00900000d608783b */ /* 0x000ee20000004200 */
[----:B------:R-:W-:-:S03]  /*178a0*/  MOV R21, R73 ;  /* 0x0000004900157202 */ /* 0x000fc60000000f00 */
[----:B------:R-:W3:Y:S02]  /*178b0*/  LDSM.16.MT88.4 R12, [R216+0x9000] ;  /* 0x00900000d80c783b */ /* 0x000ee40000004200 */
[----:B------:R1:W1:Y:S08]  /*178c0*/  MUFU.EX2 R191, R25 ;  /* 0x0000001900bf7308 */ /* 0x0002700000000800 */
[----:B------:R-:W-:Y:S01]  /*178d0*/  MUFU.EX2 R220, R31 ;  /* 0x0000001f00dc7308 */ /* 0x000fe20000000800 */
[----:B----4-:R-:W-:Y:S01]  /*178e0*/  IMAD.MOV.U32 R27, RZ, RZ, R93 ;  /* 0x000000ffff1b7224 */ /* 0x010fe200078e005d */
[----:B--2---:R-:W-:-:S02]  /*178f0*/  MOV R26, R95 ;  /* 0x0000005f001a7202 */ /* 0x004fc40000000f00 */
[----:B------:R-:W-:Y:S01]  /*17900*/  MOV R30, R70 ;  /* 0x00000046001e7202 */ /* 0x000fe20000000f00 */
[----:B------:R-:W-:Y:S01]  /*17910*/  FADD.FTZ R3, R3, R104 ;  /* 0x0000006803037221 */ /* 0x000fe20000010000 */
[----:B------:R-:W-:Y:S01]  /*17920*/  FADD.FTZ R0, R182, R0 ;  /* 0x00000000b6007221 */ /* 0x000fe20000010000 */
[----:B------:R2:W5:Y:S01]  /*17930*/  LDL.LU R224, [R1+0x100] ;  /* 0x0001000001e07983 */ /* 0x0005620000300800 */
[----:B-1----:R-:W-:Y:S02]  /*17940*/  MOV R25, R4 ;  /* 0x0000000400197202 */ /* 0x002fe40000000f00 */
[----:B------:R-:W1:Y:S01]  /*17950*/  MUFU.EX2 R4, R24 ;  /* 0x0000001800047308 */ /* 0x000e620000000800 */
[----:B------:R-:W-:Y:S02]  /*17960*/  F2FP.BF16.F32.PACK_AB R5, R191, R245 ;  /* 0x000000f5bf05723e */ /* 0x000fe400000010ff */
[----:B------:R-:W-:Y:S02]  /*17970*/  F2FP.BF16.F32.PACK_AB R6, R187, R25 ;  /* 0x00000019bb06723e */ /* 0x000fe400000010ff */
[----:B-1----:R-:W-:-:S02]  /*17980*/  MOV R31, R4 ;  /* 0x00000004001f7202 */ /* 0x002fc40000000f00 */
[----:B------:R-:W-:Y:S02]  /*17990*/  F2FP.BF16.F32.PACK_AB R4, R186, R190 ;  /* 0x000000beba04723e */ /* 0x000fe400000010ff */
[----:B------:R-:W-:Y:S02]  /*179a0*/  F2FP.BF16.F32.PACK_AB R7, R220, R31 ;  /* 0x0000001fdc07723e */ /* 0x000fe400000010ff */
[----:B------:R-:W-:-:S05]  /*179b0*/  MOV R24, R85 ;  /* 0x0000005500187202 */ /* 0x000fca0000000f00 */
[C---:B------:R-:W-:Y:S06]  /*179c0*/  HMMA.16816.F32.BF16 R84, R4.reuse, R18, R52 ;  /* 0x000000120454723c */ /* 0x040fec0000041834 */
[----:B---3--:R-:W-:Y:S07]  /*179d0*/  HMMA.16816.F32.BF16 R52, R4, R10, R36 ;  /* 0x0000000a0434723c */ /* 0x008fee0000041824 */
[----:B------:R-:W-:-:S02]  /*179e0*/  IMAD.MOV.U32 R39, RZ, RZ, R21 ;  /* 0x000000ffff277224 */ /* 0x000fc400078e0015 */
[----:B------:R-:W1:Y:S01]  /*179f0*/  LDSM.16.MT88.4 R20, [R215+0x9000] ;  /* 0x00900000d714783b */ /* 0x000e620000004200 */
[----:B------:R-:W-:Y:S01]  /*17a00*/  MOV R28, R92 ;  /* 0x0000005c001c7202 */ /* 0x000fe20000000f00 */
[C---:B------:R-:W-:Y:S06]  /*17a10*/  HMMA.16816.F32.BF16 R72, R4.reuse, R12, R48 ;  /* 0x0000000c0448723c */ /* 0x040fec0000041830 */
[----:B------:R-:W-:Y:S01]  /*17a20*/  HMMA.16816.F32.BF16 R92, R4, R16, R56 ;  /* 0x00000010045c723c */ /* 0x000fe20000041838 */
[----:B------:R-:W-:Y:S01]  /*17a30*/  IMAD.MOV.U32 R51, RZ, RZ, R68 ;  /* 0x000000ffff337224 */ /* 0x000fe200078e0044 */
[----:B------:R-:W-:-:S02]  /*17a40*/  MOV R49, R71 ;  /* 0x0000004700317202 */ /* 0x000fc40000000f00 */
[----:B------:R-:W-:Y:S02]  /*17a50*/  MOV R50, R69 ;  /* 0x0000004500327202 */ /* 0x000fe40000000f00 */
[C---:B------:R-:W-:Y:S06]  /*17a60*/  HMMA.16816.F32.BF16 R56, R4.reuse, R8, R40 ;  /* 0x000000080438723c */ /* 0x040fec0000041828 */
[----:B------:R-:W-:Y:S01]  /*17a70*/  HMMA.16816.F32.BF16 R68, R4, R14, R44 ;  /* 0x0000000e0444723c */ /* 0x000fe2000004182c */
[----:B------:R-:W3:Y:S01]  /*17a80*/  MUFU.EX2 R45, R102 ;  /* 0x00000066002d7308 */ /* 0x000ee20000000800 */
[----:B------:R-:W-:-:S02]  /*17a90*/  MOV R38, R252 ;  /* 0x000000fc00267202 */ /* 0x000fc40000000f00 */
[----:B------:R-:W-:Y:S02]  /*17aa0*/  MOV R37, R245 ;  /* 0x000000f500257202 */ /* 0x000fe40000000f00 */
[----:B------:R-:W-:-:S03]  /*17ab0*/  MOV R36, R191 ;  /* 0x000000bf00247202 */ /* 0x000fc60000000f00 */
[----:B------:R3:W4:Y:S01]  /*17ac0*/  MUFU.EX2 R44, R98 ;  /* 0x00000062002c7308 */ /* 0x0007220000000800 */
[C---:B-1----:R-:W-:Y:S06]  /*17ad0*/  HMMA.16816.F32.BF16 R60, R4.reuse, R20, R60 ;  /* 0x00000014043c723c */ /* 0x042fec000004183c */
[----:B------:R-:W-:Y:S01]  /*17ae0*/  HMMA.16816.F32.BF16 R40, R4, R22, R32 ;  /* 0x000000160428723c */ /* 0x000fe20000041820 */
[----:B------:R4:W-:Y:S08]  /*17af0*/  MUFU.EX2 R4, R97 ;  /* 0x0000006100047308 */ /* 0x0009f00000000800 */
[----:B------:R-:W-:Y:S08]  /*17b00*/  MUFU.EX2 R245, R103 ;  /* 0x0000006700f57308 */ /* 0x000ff00000000800 */
[----:B------:R-:W1:Y:S08]  /*17b10*/  MUFU.EX2 R191, R101 ;  /* 0x0000006500bf7308 */ /* 0x000e700000000800 */
[----:B------:R-:W2:Y:S08]  /*17b20*/  MUFU.EX2 R252, R99 ;  /* 0x0000006300fc7308 */ /* 0x000eb00000000800 */
[----:B------:R2:W2:Y:S01]  /*17b30*/  MUFU.EX2 R32, R96 ;  /* 0x0000006000207308 */ /* 0x0004a20000000800 */
[----:B---3--:R-:W-:Y:S01]  /*17b40*/  IMAD.MOV.U32 R98, RZ, RZ, R45 ;  /* 0x000000ffff627224 */ /* 0x008fe200078e002d */
[----:B----4-:R-:W-:-:S02]  /*17b50*/  MOV R97, R44 ;  /* 0x0000002c00617202 */ /* 0x010fc40000000f00 */
[----:B-1----:R-:W-:Y:S02]  /*17b60*/  F2FP.BF16.F32.PACK_AB R6, R100, R191 ;  /* 0x000000bf6406723e */ /* 0x002fe400000010ff */
[----:B--2---:R-:W-:Y:S02]  /*17b70*/  F2FP.BF16.F32.PACK_AB R5, R97, R252 ;  /* 0x000000fc6105723e */ /* 0x004fe400000010ff */
[----:B------:R-:W-:Y:S01]  /*17b80*/  MOV R96, R4 ;  /* 0x0000000400607202 */ /* 0x000fe20000000f00 */
[----:B------:R-:W-:-:S03]  /*17b90*/  FADD.FTZ R4, R180, R168 ;  /* 0x000000a8b4047221 */ /* 0x000fc60000010000 */
[----:B------:R-:W-:Y:S01]  /*17ba0*/  F2FP.BF16.F32.PACK_AB R7, R32, R96 ;  /* 0x000000602007723e */ /* 0x000fe200000010ff */
[----:B------:R-:W-:Y:S01]  /*17bb0*/  FADD.FTZ R104, R181, R4 ;  /* 0x00000004b5687221 */ /* 0x000fe20000010000 */
[----:B------:R-:W-:Y:S01]  /*17bc0*/  F2FP.BF16.F32.PACK_AB R4, R98, R245 ;  /* 0x000000f56204723e */ /* 0x000fe200000010ff */
[----:B------:R-:W-:Y:S01]  /*17bd0*/  IMAD.MOV.U32 R99, RZ, RZ, R37 ;  /* 0x000000ffff637224 */ /* 0x000fe200078e0025 */
[----:B------:R-:W-:-:S05]  /*17be0*/  MOV R168, R38 ;  /* 0x0000002600a87202 */ /* 0x000fca0000000f00 */
[----:B------:R-:W-:Y:S01]  /*17bf0*/  HMMA.16816.F32.BF16 R44, R4, R18, R160 ;  /* 0x00000012042c723c */ /* 0x000fe200000418a0 */
[----:B------:R-:W-:-:S06]  /*17c00*/  FADD.FTZ R2, R49, R2 ;  /* 0x0000000231027221 */ /* 0x000fcc0000010000 */
[----:B------:R-:W-:Y:S02]  /*17c10*/  MOV R163, R36 ;  /* 0x0000002400a37202 */ /* 0x000fe40000000f00 */
[----:B------:R-:W-:Y:S02]  /*17c20*/  MOV R162, R32 ;  /* 0x0000002000a27202 */ /* 0x000fe40000000f00 */
[----:B------:R-:W-:Y:S01]  /*17c30*/  MOV R160, R39 ;  /* 0x0000002700a07202 */ /* 0x000fe20000000f00 */
[----:B------:R-:W-:Y:S01]  /*17c40*/  HMMA.16816.F32.BF16 R32, R4, R14, R76 ;  /* 0x0000000e0420723c */ /* 0x000fe2000004184c */
[----:B------:R-:W-:-:S05]  /*17c50*/  MOV R103, R24 ;  /* 0x0000001800677202 */ /* 0x000fca0000000f00 */
[C---:B------:R-:W-:Y:S01]  /*17c60*/  HMMA.16816.F32.BF16 R36, R4.reuse, R12, R64 ;  /* 0x0000000c0424723c */ /* 0x040fe20000041840 */
[----:B------:R-:W1:Y:S01]  /*17c70*/  LDSM.16.MT88.4 R12, [R216+0x9800] ;  /* 0x00980000d80c783b */ /* 0x000e620000004200 */
[----:B------:R-:W-:Y:S01]  /*17c80*/  MOV R180, R25 ;  /* 0x0000001900b47202 */ /* 0x000fe20000000f00 */
[----:B------:R-:W-:Y:S01]  /*17c90*/  IMAD.MOV.U32 R102, RZ, RZ, R26 ;  /* 0x000000ffff667224 */ /* 0x000fe200078e001a */
[----:B------:R-:W-:Y:S02]  /*17ca0*/  MOV R101, R27 ;  /* 0x0000001b00657202 */ /* 0x000fe40000000f00 */
[----:B------:R-:W-:Y:S01]  /*17cb0*/  HMMA.16816.F32.BF16 R24, R4, R8, R80 ;  /* 0x000000080418723c */ /* 0x000fe20000041850 */
[----:B------:R-:W-:Y:S01]  /*17cc0*/  FADD.FTZ R3, R50, R3 ;  /* 0x0000000332037221 */ /* 0x000fe20000010000 */
[----:B------:R-:W-:-:S04]  /*17cd0*/  FADD.FTZ R2, R51, R2 ;  /* 0x0000000233027221 */ /* 0x000fc80000010000 */
[----:B------:R-:W-:Y:S01]  /*17ce0*/  HMMA.16816.F32.BF16 R64, R4, R10, R88 ;  /* 0x0000000a0440723c */ /* 0x000fe20000041858 */
[----:B------:R-:W2:Y:S01]  /*17cf0*/  LDSM.16.MT88.4 R8, [R214+0x9800] ;  /* 0x00980000d608783b */ /* 0x000ea20000004200 */
[----:B------:R-:W-:-:S04]  /*17d00*/  IMAD.MOV.U32 R161, RZ, RZ, R100 ;  /* 0x000000ffffa17224 */ /* 0x000fc800078e0064 */
[----:B------:R-:W-:Y:S01]  /*17d10*/  HMMA.16816.F32.BF16 R48, R4, R16, R164 ;  /* 0x000000100430723c */ /* 0x000fe200000418a4 */
[----:B------:R3:W-:Y:S01]  /*17d20*/  MUFU.EX2 R167, R108 ;  /* 0x0000006c00a77308 */ /* 0x0007e20000000800 */
[----:B------:R-:W-:Y:S01]  /*17d30*/  MOV R182, R31 ;  /* 0x0000001f00b67202 */ /* 0x000fe20000000f00 */
[----:B------:R-:W4:Y:S01]  /*17d40*/  LDSM.16.MT88.4 R16, [R213+0x9800] ;  /* 0x00980000d510783b */ /* 0x000f220000004200 */
[----:B------:R-:W-:-:S05]  /*17d50*/  MOV R100, R28 ;  /* 0x0000001c00647202 */ /* 0x000fca0000000f00 */
[----:B------:R1:W-:Y:S01]  /*17d60*/  MUFU.EX2 R164, R109 ;  /* 0x0000006d00a47308 */ /* 0x0003e20000000800 */
[----:B---3--:R-:W-:-:S07]  /*17d70*/  IMAD.MOV.U32 R108, RZ, RZ, R212 ;  /* 0x000000ffff6c7224 */ /* 0x008fce00078e00d4 */
[----:B------:R-:W3:Y:S01]  /*17d80*/  MUFU.EX2 R110, R110 ;  /* 0x0000006e006e7308 */ /* 0x000ee20000000800 */
[----:B-1----:R-:W-:-:S07]  /*17d90*/  MOV R109, R29 ;  /* 0x0000001d006d7202 */ /* 0x002fce0000000f00 */
[----:B------:R1:W-:Y:S08]  /*17da0*/  MUFU.EX2 R212, R107 ;  /* 0x0000006b00d47308 */ /* 0x0003f00000000800 */
[----:B------:R-:W-:Y:S01]  /*17db0*/  MUFU.EX2 R183, R111 ;  /* 0x0000006f00b77308 */ /* 0x000fe20000000800 */
[----:B-1----:R-:W-:Y:S02]  /*17dc0*/  MOV R107, R30 ;  /* 0x0000001e006b7202 */ /* 0x002fe40000000f00 */
[----:B------:R-:W1:Y:S05]  /*17dd0*/  LDSM.16.MT88.4 R28, [R215+0x9800] ;  /* 0x00980000d71c783b */ /* 0x000e6a0000004200 */
[----:B------:R-:W-:Y:S08]  /*17de0*/  MUFU.EX2 R165, R106 ;  /* 0x0000006a00a57308 */ /* 0x000ff00000000800 */
[----:B------:R-:W2:Y:S08]  /*17df0*/  MUFU.EX2 R166, R105 ;  /* 0x0000006900a67308 */ /* 0x000eb00000000800 */
[----:B------:R-:W4:Y:S01]  /*17e00*/  MUFU.EX2 R181, R112 ;  /* 0x0000007000b57308 */ /* 0x000f220000000800 */
[C---:B------:R-:W-:Y:S07]  /*17e10*/  HMMA.16816.F32.BF16 R80, R4.reuse, R22, R136 ;  /* 0x000000160450723c */ /* 0x040fee0000041888 */
[----:B---3--:R-:W-:Y:S01]  /*17e20*/  MOV R139, R110 ;  /* 0x0000006e008b7202 */ /* 0x008fe20000000f00 */
[----:B------:R-:W-:Y:S01]  /*17e30*/  HMMA.16816.F32.BF16 R76, R4, R20, R140 ;  /* 0x00000014044c723c */ /* 0x000fe2000004188c */
[----:B------:R-:W-:-:S06]  /*17e40*/  IMAD.MOV.U32 R110, RZ, RZ, R108 ;  /* 0x000000ffff6e7224 */ /* 0x000fcc00078e006c */
[----:B------:R-:W-:Y:S02]  /*17e50*/  F2FP.BF16.F32.PACK_AB R4, R167, R164 ;  /* 0x000000a4a704723e */ /* 0x000fe400000010ff */
[----:B--2---:R-:W-:Y:S02]  /*17e60*/  F2FP.BF16.F32.PACK_AB R5, R166, R165 ;  /* 0x000000a5a605723e */ /* 0x004fe400000010ff */
[----:B------:R-:W-:Y:S02]  /*17e70*/  F2FP.BF16.F32.PACK_AB R6, R183, R212 ;  /* 0x000000d4b706723e */ /* 0x000fe400000010ff */
[----:B----4-:R-:W-:Y:S01]  /*17e80*/  F2FP.BF16.F32.PACK_AB R7, R181, R139 ;  /* 0x0000008bb507723e */ /* 0x010fe200000010ff */
[----:B------:R-:W-:Y:S01]  /*17e90*/  IMAD.MOV.U32 R112, RZ, RZ, R186 ;  /* 0x000000ffff707224 */ /* 0x000fe200078e00ba */
[----:B------:R-:W-:Y:S01]  /*17ea0*/  MOV R141, R107 ;  /* 0x0000006b008d7202 */ /* 0x000fe20000000f00 */
[----:B------:R-:W-:Y:S01]  /*17eb0*/  IMAD.MOV.U32 R108, RZ, RZ, R190 ;  /* 0x000000ffff6c7224 */ /* 0x000fe200078e00be */
[----:B------:R-:W-:-:S02]  /*17ec0*/  MOV R107, R109 ;  /* 0x0000006d006b7202 */ /* 0x000fc40000000f00 */
[----:B------:R-:W-:Y:S02]  /*17ed0*/  MOV R143, R191 ;  /* 0x000000bf008f7202 */ /* 0x000fe40000000f00 */
[----:B------:R-:W-:Y:S02]  /*17ee0*/  MOV R109, R189 ;  /* 0x000000bd006d7202 */ /* 0x000fe40000000f00 */
[----:B------:R-:W-:Y:S02]  /*17ef0*/  MOV R111, R188 ;  /* 0x000000bc006f7202 */ /* 0x000fe40000000f00 */
[----:B------:R-:W-:Y:S01]  /*17f00*/  HMMA.16816.F32.BF16 R188, R4, R12, R72 ;  /* 0x0000000c04bc723c */ /* 0x000fe20000041848 */
[----:B------:R-:W-:Y:S01]  /*17f10*/  MOV R21, R168 ;  /* 0x000000a800157202 */ /* 0x000fe20000000f00 */
[----:B------:R-:W-:Y:S01]  /*17f20*/  MUFU.EX2 R136, R154 ;  /* 0x0000009a00887308 */ /* 0x000fe20000000800 */
[----:B------:R-:W-:Y:S02]  /*17f30*/  MOV R142, R163 ;  /* 0x000000a3008e7202 */ /* 0x000fe40000000f00 */
[----:B------:R-:W-:-:S02]  /*17f40*/  MOV R163, R187 ;  /* 0x000000bb00a37202 */ /* 0x000fc40000000f00 */
[----:B------:R-:W-:Y:S02]  /*17f50*/  MOV R75, R112 ;  /* 0x00000070004b7202 */ /* 0x000fe40000000f00 */
[----:B------:R-:W-:Y:S01]  /*17f60*/  MOV R105, R185 ;  /* 0x000000b900697202 */ /* 0x000fe20000000f00 */
[----:B------:R-:W-:Y:S01]  /*17f70*/  MUFU.EX2 R168, R126 ;  /* 0x0000007e00a87308 */ /* 0x000fe20000000800 */
[----:B------:R-:W-:Y:S02]  /*17f80*/  MOV R106, R184 ;  /* 0x000000b8006a7202 */ /* 0x000fe40000000f00 */
[----:B------:R-:W-:Y:S01]  /*17f90*/  HMMA.16816.F32.BF16 R184, R4, R14, R68 ;  /* 0x0000000e04b8723c */ /* 0x000fe20000041844 */
[----:B------:R-:W-:-:S04]  /*17fa0*/  MOV R74, R183 ;  /* 0x000000b7004a7202 */ /* 0x000fc80000000f00 */
[----:B------:R-:W-:Y:S02]  /*17fb0*/  MUFU.EX2 R112, R155 ;  /* 0x0000009b00707308 */ /* 0x000fe40000000800 */
[----:B------:R-:W-:Y:S01]  /*17fc0*/  IMAD.MOV.U32 R70, RZ, RZ, R160 ;  /* 0x000000ffff467224 */ /* 0x000fe200078e00a0 */
[----:B------:R-:W-:Y:S01]  /*17fd0*/  MOV R160, R182 ;  /* 0x000000b600a07202 */ /* 0x000fe20000000f00 */
[----:B------:R-:W-:Y:S01]  /*17fe0*/  IMAD.MOV.U32 R68, RZ, RZ, R180 ;  /* 0x000000ffff447224 */ /* 0x000fe200078e00b4 */
[----:B------:R-:W-:-:S03]  /*17ff0*/  MOV R69, R181 ;  /* 0x000000b500457202 */ /* 0x000fc60000000f00 */
[----:B------:R-:W-:Y:S01]  /*18000*/  MUFU.EX2 R137, R153 ;  /* 0x0000009900897308 */ /* 0x000fe20000000800 */
[----:B------:R-:W-:Y:S07]  /*18010*/  HMMA.16816.F32.BF16 R180, R4, R8, R56 ;  /* 0x0000000804b4723c */ /* 0x000fee0000041838 */
[----:B------:R-:W-:Y:S01]  /*18020*/  MUFU.EX2 R138, R152 ;  /* 0x00000098008a7308 */ /* 0x000fe20000000800 */
[----:B------:R-:W-:Y:S01]  /*18030*/  MOV R59, R96 ;  /* 0x00000060003b7202 */ /* 0x000fe20000000f00 */
[----:B------:R-:W-:Y:S01]  /*18040*/  IMAD.MOV.U32 R56, RZ, RZ, R99 ;  /* 0x000000ffff387224 */ /* 0x000fe200078e0063 */
[----:B------:R-:W-:-:S05]  /*18050*/  MOV R58, R97 ;  /* 0x00000061003a7202 */ /* 0x000fca0000000f00 */
[----:B------:R-:W-:Y:S01]  /*18060*/  MUFU.EX2 R120, R120 ;  /* 0x0000007800787308 */ /* 0x000fe20000000800 */
[----:B------:R-:W-:-:S07]  /*18070*/  MOV R57, R98 ;  /* 0x0000006200397202 */ /* 0x000fce0000000f00 */
[----:B------:R-:W2:Y:S01]  /*18080*/  MUFU.EX2 R119, R119 ;  /* 0x0000007700777308 */ /* 0x000ea20000000800 */
[----:B------:R-:W-:Y:S07]  /*18090*/  HMMA.16816.F32.BF16 R96, R4, R10, R52 ;  /* 0x0000000a0460723c */ /* 0x000fee0000041834 */
[----:B------:R-:W-:Y:S01]  /*180a0*/  MUFU.EX2 R118, R118 ;  /* 0x0000007600767308 */ /* 0x000fe20000000800 */
[----:B------:R-:W-:-:S07]  /*180b0*/  MOV R52, R102 ;  /* 0x0000006600347202 */ /* 0x000fce0000000f00 */
[----:B------:R-:W3:Y:S01]  /*180c0*/  MUFU.EX2 R126, R117 ;  /* 0x00000075007e7308 */ /* 0x000ee20000000800 */
[C---:B------:R-:W-:Y:S01]  /*180d0*/  HMMA.16816.F32.BF16 R88, R4.reuse, R16, R92 ;  /* 0x000000100458723c */ /* 0x040fe2000004185c */
[----:B------:R-:W-:Y:S01]  /*180e0*/  IMAD.MOV.U32 R72, RZ, RZ, R100 ;  /* 0x000000ffff487224 */ /* 0x000fe200078e0064 */
[----:B------:R-:W-:Y:S02]  /*180f0*/  MOV R73, R101 ;  /* 0x0000006500497202 */ /* 0x000fe40000000f00 */
[----:B------:R-:W-:Y:S02]  /*18100*/  MOV R53, R103 ;  /* 0x0000006700357202 */ /* 0x000fe40000000f00 */
[----:B------:R-:W-:Y:S01]  /*18110*/  HMMA.16816.F32.BF16 R84, R4, R18, R84 ;  /* 0x000000120454723c */ /* 0x000fe20000041854 */
[----:B------:R-:W-:Y:S01]  /*18120*/  MOV R54, R143 ;  /* 0x0000008f00367202 */ /* 0x000fe20000000f00 */
[----:B------:R-:W-:Y:S01]  /*18130*/  FADD.FTZ R2, R73, R2 ;  /* 0x0000000249027221 */ /* 0x000fe20000010000 */
[----:B------:R-:W-:-:S03]  /*18140*/  MOV R55, R142 ;  /* 0x0000008e00377202 */ /* 0x000fc60000000f00 */
[----:B-1----:R-:W-:Y:S01]  /*18150*/  HMMA.16816.F32.BF16 R100, R4, R28, R60 ;  /* 0x0000001c0464723c */ /* 0x002fe2000004183c */
[----:B------:R-:W-:-:S05]  /*18160*/  MOV R71, R141 ;  /* 0x0000008d00477202 */ /* 0x000fca0000000f00 */
[----:B------:R-:W-:Y:S07]  /*18170*/  HMMA.16816.F32.BF16 R92, R4, R30, R40 ;  /* 0x0000001e045c723c */ /* 0x000fee0000041828 */
[----:B------:R-:W-:Y:S01]  /*18180*/  FADD.FTZ R4, R52, R104 ;  /* 0x0000006834047221 */ /* 0x000fe20000010000 */
[----:B--2---:R-:W-:Y:S01]  /*18190*/  F2FP.BF16.F32.PACK_AB R5, R119, R120 ;  /* 0x000000787705723e */ /* 0x004fe200000010ff */
[----:B------:R-:W-:Y:S01]  /*181a0*/  IMAD.MOV.U32 R42, RZ, RZ, R54 ;  /* 0x000000ffff2a7224 */ /* 0x000fe200078e0036 */
[----:B------:R-:W-:Y:S01]  /*181b0*/  F2FP.BF16.F32.PACK_AB R6, R138, R137 ;  /* 0x000000898a06723e */ /* 0x000fe200000010ff */
[----:B------:R-:W-:Y:S01]  /*181c0*/  FADD.FTZ R73, R192, R4 ;  /* 0x00000004c0497221 */ /* 0x000fe20000010000 */
[----:B------:R-:W-:-:S02]  /*181d0*/  F2FP.BF16.F32.PACK_AB R4, R136, R112 ;  /* 0x000000708804723e */ /* 0x000fc400000010ff */
[----:B---3--:R-:W-:Y:S01]  /*181e0*/  F2FP.BF16.F32.PACK_AB R7, R126, R118 ;  /* 0x000000767e07723e */ /* 0x008fe200000010ff */
[----:B------:R-:W-:Y:S01]  /*181f0*/  IMAD.MOV.U32 R62, RZ, RZ, R58 ;  /* 0x000000ffff3e7224 */ /* 0x000fe200078e003a */
[----:B------:R-:W-:Y:S01]  /*18200*/  MOV R43, R55 ;  /* 0x00000037002b7202 */ /* 0x000fe20000000f00 */
[----:B------:R-:W-:Y:S01]  /*18210*/  FADD.FTZ R3, R53, R3 ;  /* 0x0000000335037221 */ /* 0x000fe20000010000 */
[----:B------:R-:W-:Y:S01]  /*18220*/  MOV R63, R59 ;  /* 0x0000003b003f7202 */ /* 0x000fe20000000f00 */
[----:B------:R-:W-:Y:S01]  /*18230*/  IMAD.MOV.U32 R54, RZ, RZ, R70 ;  /* 0x000000ffff367224 */ /* 0x000fe200078e0046 */
[----:B------:R-:W-:Y:S02]  /*18240*/  MOV R60, R56 ;  /* 0x00000038003c7202 */ /* 0x000fe40000000f00 */
[----:B------:R-:W-:Y:S02]  /*18250*/  MOV R61, R57 ;  /* 0x00000039003d7202 */ /* 0x000fe40000000f00 */
[----:B------:R-:W-:-:S02]  /*18260*/  MOV R55, R71 ;  /* 0x0000004700377202 */ /* 0x000fc40000000f00 */
[----:B------:R-:W-:Y:S02]  /*18270*/  MOV R52, R68 ;  /* 0x0000004400347202 */ /* 0x000fe40000000f00 */
[----:B------:R-:W-:Y:S01]  /*18280*/  MOV R53, R69 ;  /* 0x0000004500357202 */ /* 0x000fe20000000f00 */
[----:B------:R-:W-:Y:S01]  /*18290*/  IMAD.MOV.U32 R155, RZ, RZ, R43 ;  /* 0x000000ffff9b7224 */ /* 0x000fe200078e002b */
[----:B------:R-:W-:Y:S01]  /*182a0*/  MOV R154, R42 ;  /* 0x0000002a009a7202 */ /* 0x000fe20000000f00 */
[C---:B------:R-:W-:Y:S01]  /*182b0*/  HMMA.16816.F32.BF16 R56, R4.reuse, R18, R44 ;  /* 0x000000120438723c */ /* 0x040fe2000004182c */
        /* <DEDUP_REMOVED lines=9> */
[----:B------:R-:W1:Y:S01]  /*18350*/  MUFU.EX2 R151, R151 ;  /* 0x0000009700977308 */ /* 0x000e620000000800 */
[----:B------:R-:W-:Y:S01]  /*18360*/  MOV R62, R54 ;  /* 0x00000036003e7202 */ /* 0x000fe20000000f00 */
[----:B------:R-:W-:Y:S01]  /*18370*/  HMMA.16816.F32.BF16 R44, R4, R8, R24 ;  /* 0x00000008042c723c */ /* 0x000fe20000041818 */
[----:B------:R-:W2:Y:S01]  /*18380*/  LDSM.16.MT88.4 R24, [R213+0xa000] ;  /* 0x00a00000d518783b */ /* 0x000ea20000004200 */
[----:B------:R-:W-:-:S02]  /*18390*/  MOV R23, R106 ;  /* 0x0000006a00177202 */ /* 0x000fc40000000f00 */
[----:B------:R-:W-:Y:S01]  /*183a0*/  MOV R20, R107 ;  /* 0x0000006b00147202 */ /* 0x000fe20000000f00 */
[----:B------:R-:W-:Y:S01]  /*183b0*/  LDSM.16.MT88.4 R16, [R214+0xa000] ;  /* 0x00a00000d610783b */ /* 0x000fe20000004200 */
[C---:B------:R-:W-:Y:S06]  /*183c0*/  HMMA.16816.F32.BF16 R48, R4.reuse, R12, R36 ;  /* 0x0000000c0430723c */ /* 0x040fec0000041824 */
[----:B------:R-:W-:Y:S01]  /*183d0*/  HMMA.16816.F32.BF16 R52, R4, R14, R32 ;  /* 0x0000000e0434723c */ /* 0x000fe20000041820 */
[----:B------:R-:W3:Y:S01]  /*183e0*/  LDSM.16.MT88.4 R12, [R215+0xa000] ;  /* 0x00a00000d70c783b */ /* 0x000ee20000004200 */
[----:B------:R-:W4:Y:S01]  /*183f0*/  MUFU.EX2 R150, R150 ;  /* 0x0000009600967308 */ /* 0x000f220000000800 */
[----:B------:R-:W-:-:S02]  /*18400*/  IMAD.MOV.U32 R9, RZ, RZ, R22 ;  /* 0x000000ffff097224 */ /* 0x000fc400078e0016 */
[----:B------:R-:W-:Y:S02]  /*18410*/  FADD.FTZ R0, R194, R0 ;  /* 0x00000000c2007221 */ /* 0x000fe40000010000 */
[----:B------:R-:W-:-:S03]  /*18420*/  MOV R32, R23 ;  /* 0x0000001700207202 */ /* 0x000fc60000000f00 */
[----:B------:R-:W-:Y:S01]  /*18430*/  MUFU.EX2 R143, R147 ;  /* 0x00000093008f7308 */ /* 0x000fe20000000800 */
[----:B------:R-:W-:Y:S02]  /*18440*/  MOV R33, R20 ;  /* 0x0000001400217202 */ /* 0x000fe40000000f00 */
[----:B------:R-:W-:Y:S02]  /*18450*/  MOV R34, R21 ;  /* 0x0000001500227202 */ /* 0x000fe40000000f00 */
[----:B------:R-:W3:Y:S03]  /*18460*/  LDSM.16.MT88.4 R20, [R216+0xa000] ;  /* 0x00a00000d814783b */ /* 0x000ee60000004200 */
[----:B------:R-:W-:Y:S01]  /*18470*/  MUFU.EX2 R106, R128 ;  /* 0x00000080006a7308 */ /* 0x000fe20000000800 */
[----:B------:R-:W-:-:S07]  /*18480*/  FADD.FTZ R72, R72, R3 ;  /* 0x0000000348487221 */ /* 0x000fce0000010000 */
[----:B------:R-:W-:Y:S08]  /*18490*/  MUFU.EX2 R153, R125 ;  /* 0x0000007d00997308 */ /* 0x000ff00000000800 */
[----:B------:R-:W-:Y:S08]  /*184a0*/  MUFU.EX2 R152, R124 ;  /* 0x0000007c00987308 */ /* 0x000ff00000000800 */
[----:B------:R-:W-:Y:S08]  /*184b0*/  MUFU.EX2 R147, R122 ;  /* 0x0000007a00937308 */ /* 0x000ff00000000800 */
[----:B------:R-:W-:Y:S01]  /*184c0*/  MUFU.EX2 R128, R116 ;  /* 0x0000007400807308 */ /* 0x000fe20000000800 */
[----:B------:R-:W-:-:S07]  /*184d0*/  FADD.FTZ R3, R195, R2 ;  /* 0x00000002c3037221 */ /* 0x000fce0000010000 */
[----:B------:R-:W-:Y:S08]  /*184e0*/  MUFU.EX2 R140, R144 ;  /* 0x00000090008c7308 */ /* 0x000ff00000000800 */
[----:B------:R-:W-:Y:S08]  /*184f0*/  MUFU.EX2 R125, R114 ;  /* 0x00000072007d7308 */ /* 0x000ff00000000800 */
[----:B------:R-:W-:Y:S08]  /*18500*/  MUFU.EX2 R129, R129 ;  /* 0x0000008100817308 */ /* 0x000ff00000000800 */
[----:B------:R-:W-:Y:S08]  /*18510*/  MUFU.EX2 R127, R127 ;  /* 0x0000007f007f7308 */ /* 0x000ff00000000800 */
[----:B------:R1:W-:Y:S08]  /*18520*/  MUFU.EX2 R124, R149 ;  /* 0x00000095007c7308 */ /* 0x0003f00000000800 */
[----:B------:R-:W-:Y:S08]  /*18530*/  MUFU.EX2 R123, R123 ;  /* 0x0000007b007b7308 */ /* 0x000ff00000000800 */
[----:B------:R-:W-:Y:S08]  /*18540*/  MUFU.EX2 R133, R133 ;  /* 0x0000008500857308 */ /* 0x000ff00000000800 */
[----:B------:R4:W-:Y:S08]  /*18550*/  MUFU.EX2 R122, R156 ;  /* 0x0000009c007a7308 */ /* 0x0009f00000000800 */
[----:B------:R-:W-:Y:S01]  /*18560*/  MUFU.EX2 R116, R157 ;  /* 0x0000009d00747308 */ /* 0x000fe20000000800 */
[----:B------:R-:W-:-:S07]  /*18570*/  FADD.FTZ R2, R193, R0 ;  /* 0x00000000c1027221 */ /* 0x000fce0000010000 */
[----:B------:R-:W-:Y:S08]  /*18580*/  MUFU.EX2 R144, R134 ;  /* 0x0000008600907308 */ /* 0x000ff00000000800 */
[----:B------:R-:W-:Y:S08]  /*18590*/  MUFU.EX2 R107, R131 ;  /* 0x00000083006b7308 */ /* 0x000ff00000000800 */
[----:B------:R-:W-:Y:S01]  /*185a0*/  MUFU.EX2 R105, R130 ;  /* 0x0000008200697308 */ /* 0x000fe20000000800 */
[----:B------:R-:W-:-:S07]  /*185b0*/  MOV R0, R62 ;  /* 0x0000003e00007202 */ /* 0x000fce0000000f00 */
[----:B------:R-:W-:Y:S01]  /*185c0*/  MUFU.EX2 R148, R148 ;  /* 0x0000009400947308 */ /* 0x000fe20000000800 */
[----:B------:R-:W-:-:S07]  /*185d0*/  MOV R8, R63 ;  /* 0x0000003f00087202 */ /* 0x000fce0000000f00 */
[----:B------:R-:W2:Y:S08]  /*185e0*/  MUFU.EX2 R130, R115 ;  /* 0x0000007300827308 */ /* 0x000eb00000000800 */
[----:B------:R-:W-:Y:S08]  /*185f0*/  MUFU.EX2 R134, R113 ;  /* 0x0000007100867308 */ /* 0x000ff00000000800 */
[----:B------:R-:W3:Y:S01]  /*18600*/  MUFU.EX2 R131, R121 ;  /* 0x0000007900837308 */ /* 0x000ee20000000800 */
[----:B------:R-:W-:Y:S01]  /*18610*/  HMMA.16816.F32.BF16 R36, R4, R10, R64 ;  /* 0x0000000a0424723c */ /* 0x000fe20000041840 */
[----:B-1----:R-:W-:Y:S01]  /*18620*/  MOV R149, R151 ;  /* 0x0000009700957202 */ /* 0x002fe20000000f00 */
[----:B------:R-:W-:Y:S01]  /*18630*/  FADD.FTZ R0, R0, R73 ;  /* 0x0000004900007221 */ /* 0x000fe20000010000 */
[----:B----4-:R-:W-:Y:S01]  /*18640*/  MOV R156, R150 ;  /* 0x00000096009c7202 */ /* 0x010fe20000000f00 */
[----:B------:R-:W-:Y:S01]  /*18650*/  FADD.FTZ R8, R8, R72 ;  /* 0x0000004808087221 */ /* 0x000fe20000010000 */
[----:B------:R-:W-:-:S02]  /*18660*/  IMAD.MOV.U32 R104, RZ, RZ, R40 ;  /* 0x000000ffff687224 */ /* 0x000fc400078e0028 */
[----:B------:R1:W-:Y:S01]  /*18670*/  MUFU.EX2 R142, R146 ;  /* 0x00000092008e7308 */ /* 0x0003e20000000800 */
[----:B------:R-:W-:Y:S01]  /*18680*/  IMAD.MOV.U32 R11, RZ, RZ, R111 ;  /* 0x000000ffff0b7224 */ /* 0x000fe200078e006f */
[----:B------:R-:W-:Y:S02]  /*18690*/  MOV R35, R41 ;  /* 0x0000002900237202 */ /* 0x000fe40000000f00 */
[----:B------:R-:W-:Y:S02]  /*186a0*/  MOV R150, R42 ;  /* 0x0000002a00967202 */ /* 0x000fe40000000f00 */
[----:B------:R-:W-:Y:S02]  /*186b0*/  MOV R151, R61 ;  /* 0x0000003d00977202 */ /* 0x000fe40000000f00 */
[----:B------:R4:W-:Y:S01]  /*186c0*/  MUFU.EX2 R141, R145 ;  /* 0x00000091008d7308 */ /* 0x0009e20000000800 */
[----:B------:R-:W-:Y:S01]  /*186d0*/  FADD.FTZ R2, R11, R2 ;  /* 0x000000020b027221 */ /* 0x000fe20000010000 */
[----:B------:R-:W-:Y:S01]  /*186e0*/  FADD.FTZ R0, R9, R0 ;  /* 0x0000000009007221 */ /* 0x000fe20000010000 */
[----:B------:R-:W-:Y:S01]  /*186f0*/  FADD.FTZ R72, R32, R8 ;  /* 0x0000000820487221 */ /* 0x000fe20000010000 */
[----:B------:R-:W-:-:S02]  /*18700*/  F2FP.BF16.F32.PACK_AB R8, R156, R149 ;  /* 0x000000959c08723e */ /* 0x000fc400000010ff */
[----:B-1----:R-:W-:Y:S02]  /*18710*/  MOV R146, R154 ;  /* 0x0000009a00927202 */ /* 0x002fe40000000f00 */
[----:B------:R-:W-:Y:S02]  /*18720*/  MOV R154, R43 ;  /* 0x0000002b009a7202 */ /* 0x000fe40000000f00 */
[----:B------:R-:W-:Y:S01]  /*18730*/  HMMA.16816.F32.BF16 R40, R4, R30, R80 ;  /* 0x0000001e0428723c */ /* 0x000fe20000041850 */
[----:B----4-:R-:W-:Y:S01]  /*18740*/  MOV R145, R155 ;  /* 0x0000009b00917202 */ /* 0x010fe20000000f00 */
[----:B------:R-:W-:-:S04]  /*18750*/  IMAD.MOV.U32 R155, RZ, RZ, R60 ;  /* 0x000000ffff9b7224 */ /* 0x000fc800078e003c */
[----:B------:R-:W-:Y:S01]  /*18760*/  HMMA.16816.F32.BF16 R60, R4, R28, R76 ;  /* 0x0000001c043c723c */ /* 0x000fe2000004184c */
[----:B--2---:R-:W-:Y:S02]  /*18770*/  F2FP.BF16.F32.PACK_AB R9, R130, R128 ;  /* 0x000000808209723e */ /* 0x004fe400000010ff */
[----:B------:R-:W-:Y:S02]  /*18780*/  F2FP.BF16.F32.PACK_AB R10, R143, R148 ;  /* 0x000000948f0a723e */ /* 0x000fe400000010ff */
[----:B---3--:R-:W-:Y:S01]  /*18790*/  F2FP.BF16.F32.PACK_AB R11, R131, R134 ;  /* 0x00000086830b723e */ /* 0x008fe200000010ff */
[----:B------:R-:W-:Y:S01]  /*187a0*/  FADD.FTZ R3, R110, R3 ;  /* 0x000000036e037221 */ /* 0x000fe20000010000 */
[----:B------:R-:W-:Y:S01]  /*187b0*/  F2FP.BF16.F32.PACK_AB R4, R129, R125 ;  /* 0x0000007d8104723e */ /* 0x000fe200000010ff */
[----:B------:R-:W-:Y:S01]  /*187c0*/  MUFU.EX2 R113, R158 ;  /* 0x0000009e00717308 */ /* 0x000fe20000000800 */
[----:B------:R-:W-:Y:S01]  /*187d0*/  F2FP.BF16.F32.PACK_AB R5, R133, R123 ;  /* 0x0000007b8505723e */ /* 0x000fe200000010ff */
[----:B------:R-:W-:Y:S01]  /*187e0*/  FADD.FTZ R2, R34, R2 ;  /* 0x0000000222027221 */ /* 0x000fe20000010000 */
[----:B------:R-:W-:-:S02]  /*187f0*/  F2FP.BF16.F32.PACK_AB R6, R124, R127 ;  /* 0x0000007f7c06723e */ /* 0x000fc400000010ff */
[----:B------:R-:W-:Y:S01]  /*18800*/  F2FP.BF16.F32.PACK_AB R7, R116, R122 ;  /* 0x0000007a7407723e */ /* 0x000fe200000010ff */
[----:B------:R-:W-:Y:S01]  /*18810*/  HMMA.16816.F32.BF16 R76, R8, R24, R68 ;  /* 0x00000018084c723c */ /* 0x000fe20000041844 */
[----:B------:R-:W-:Y:S01]  /*18820*/  MOV R157, R107 ;  /* 0x0000006b009d7202 */ /* 0x000fe20000000f00 */
[----:B------:R1:W-:Y:S01]  /*18830*/  MUFU.EX2 R121, R172 ;  /* 0x000000ac00797308 */ /* 0x0003e20000000800 */
[----:B------:R-:W-:Y:S03]  /*18840*/  LDSM.16.MT88.4 R28, [R214+0xa800] ;  /* 0x00a80000d61c783b */ /* 0x000fe60000004200 */
[C---:B------:R-:W-:Y:S06]  /*18850*/  HMMA.16816.F32.BF16 R192, R4.reuse, R26, R84 ;  /* 0x0000001a04c0723c */ /* 0x040fec0000041854 */
[C---:B------:R-:W-:Y:S06]  /*18860*/  HMMA.16816.F32.BF16 R84, R4.reuse, R14, R92 ;  /* 0x0000000e0454723c */ /* 0x040fec000004185c */
[----:B------:R-:W-:Y:S06]  /*18870*/  HMMA.16816.F32.BF16 R64, R4, R24, R88 ;  /* 0x000000180440723c */ /* 0x000fec0000041858 */
[C---:B------:R-:W-:Y:S01]  /*18880*/  HMMA.16816.F32.BF16 R92, R8.reuse, R26, R56 ;  /* 0x0000001a085c723c */ /* 0x040fe20000041838 */
[----:B------:R-:W2:Y:S01]  /*18890*/  LDSM.16.MT88.4 R24, [R213+0xa800] ;  /* 0x00a80000d518783b */ /* 0x000ea20000004200 */
[----:B------:R3:W-:Y:S01]  /*188a0*/  MUFU.EX2 R111, R171 ;  /* 0x000000ab006f7308 */ /* 0x0007e20000000800 */
[----:B-1----:R-:W-:Y:S01]  /*188b0*/  IMAD.MOV.U32 R172, RZ, RZ, R108 ;  /* 0x000000ffffac7224 */ /* 0x002fe200078e006c */
[----:B------:R-:W-:Y:S01]  /*188c0*/  MOV R158, R105 ;  /* 0x00000069009e7202 */ /* 0x000fe20000000f00 */
[----:B------:R-:W-:Y:S01]  /*188d0*/  FADD.FTZ R3, R33, R3 ;  /* 0x0000000321037221 */ /* 0x000fe20000010000 */
[C---:B------:R-:W-:Y:S04]  /*188e0*/  HMMA.16816.F32.BF16 R68, R8.reuse, R20, R48 ;  /* 0x000000140844723c */ /* 0x040fe80000041830 */
[----:B------:R1:W-:Y:S02]  /*188f0*/  MUFU.EX2 R115, R169 ;  /* 0x000000a900737308 */ /* 0x0003e40000000800 */
[----:B------:R-:W-:Y:S01]  /*18900*/  HMMA.16816.F32.BF16 R48, R8, R18, R36 ;  /* 0x000000120830723c */ /* 0x000fe20000041824 */
[----:B------:R-:W-:Y:S05]  /*18910*/  LDSM.16.MT88.4 R36, [R215+0xa800] ;  /* 0x00a80000d724783b */ /* 0x000fea0000004200 */
[----:B------:R-:W-:Y:S01]  /*18920*/  MUFU.EX2 R135, R135 ;  /* 0x0000008700877308 */ /* 0x000fe20000000800 */
[----:B---3--:R-:W-:-:S07]  /*18930*/  MOV R171, R109 ;  /* 0x0000006d00ab7202 */ /* 0x008fce0000000f00 */
[----:B------:R-:W3:Y:S01]  /*18940*/  MUFU.EX2 R114, R170 ;  /* 0x000000aa00727308 */ /* 0x000ee20000000800 */
[----:B-1----:R-:W-:Y:S02]  /*18950*/  MOV R169, R35 ;  /* 0x0000002300a97202 */ /* 0x002fe40000000f00 */
[----:B------:R-:W1:Y:S05]  /*18960*/  LDSM.16.MT88.4 R32, [R216+0xa800] ;  /* 0x00a80000d820783b */ /* 0x000e6a0000004200 */
[----:B------:R-:W4:Y:S08]  /*18970*/  MUFU.EX2 R117, R159 ;  /* 0x0000009f00757308 */ /* 0x000f300000000800 */
[----:B------:R-:W2:Y:S08]  /*18980*/  MUFU.EX2 R110, R173 ;  /* 0x000000ad006e7308 */ /* 0x000eb00000000800 */
[----:B------:R-:W-:Y:S08]  /*18990*/  MUFU.EX2 R109, R174 ;  /* 0x000000ae006d7308 */ /* 0x000ff00000000800 */
[----:B------:R-:W-:Y:S08]  /*189a0*/  MUFU.EX2 R108, R176 ;  /* 0x000000b0006c7308 */ /* 0x000ff00000000800 */
[----:B------:R-:W-:Y:S08]  /*189b0*/  MUFU.EX2 R107, R175 ;  /* 0x000000af006b7308 */ /* 0x000ff00000000800 */
[----:B------:R-:W1:Y:S08]  /*189c0*/  MUFU.EX2 R105, R177 ;  /* 0x000000b100697308 */ /* 0x000e700000000800 */
[----:B------:R-:W-:Y:S08]  /*189d0*/  MUFU.EX2 R208, R208 ;  /* 0x000000d000d07308 */ /* 0x000ff00000000800 */
[----:B------:R-:W1:Y:S01]  /*189e0*/  MUFU.EX2 R207, R207 ;  /* 0x000000cf00cf7308 */ /* 0x000e620000000800 */
[C---:B------:R-:W-:Y:S06]  /*189f0*/  HMMA.16816.F32.BF16 R88, R8.reuse, R22, R52 ;  /* 0x000000160858723c */ /* 0x040fec0000041834 */
[C---:B------:R-:W-:Y:S06]  /*18a00*/  HMMA.16816.F32.BF16 R56, R8.reuse, R16, R44 ;  /* 0x000000100838723c */ /* 0x040fec000004182c */
[C---:B------:R-:W-:Y:S06]  /*18a10*/  HMMA.16816.F32.BF16 R52, R8.reuse, R12, R60 ;  /* 0x0000000c0834723c */ /* 0x040fec000004183c */
[----:B------:R-:W-:Y:S01]  /*18a20*/  HMMA.16816.F32.BF16 R44, R8, R14, R40 ;  /* 0x0000000e082c723c */ /* 0x000fe20000041828 */
[----:B------:R-:W-:-:S06]  /*18a30*/  FADD.FTZ R3, R252, R3 ;  /* 0x00000003fc037221 */ /* 0x000fcc0000010000 */
[----:B------:R-:W-:Y:S01]  /*18a40*/  FADD.FTZ R8, R245, R72 ;  /* 0x00000048f5087221 */ /* 0x000fe20000010000 */
[C---:B------:R-:W-:Y:S01]  /*18a50*/  HMMA.16816.F32.BF16 R80, R4.reuse, R18, R96 ;  /* 0x000000120450723c */ /* 0x040fe20000041860 */
[----:B---3--:R-:W-:Y:S02]  /*18a60*/  F2FP.BF16.F32.PACK_AB R9, R114, R113 ;  /* 0x000000717209723e */ /* 0x008fe400000010ff */
[----:B------:R-:W-:Y:S01]  /*18a70*/  FADD.FTZ R60, R169, R8 ;  /* 0x00000008a93c7221 */ /* 0x000fe20000010000 */
[----:B------:R-:W-:Y:S02]  /*18a80*/  F2FP.BF16.F32.PACK_AB R8, R141, R142 ;  /* 0x0000008e8d08723e */ /* 0x000fe400000010ff */
[----:B------:R-:W-:Y:S01]  /*18a90*/  HMMA.16816.F32.BF16 R188, R4, R20, R188 ;  /* 0x0000001404bc723c */ /* 0x000fe200000418bc */
[----:B------:R-:W-:Y:S02]  /*18aa0*/  F2FP.BF16.F32.PACK_AB R10, R135, R140 ;  /* 0x0000008c870a723e */ /* 0x000fe400000010ff */
[----:B----4-:R-:W-:-:S03]  /*18ab0*/  F2FP.BF16.F32.PACK_AB R11, R117, R115 ;  /* 0x00000073750b723e */ /* 0x010fc600000010ff */
[----:B------:R-:W-:Y:S01]  /*18ac0*/  HMMA.16816.F32.BF16 R184, R4, R22, R184 ;  /* 0x0000001604b8723c */ /* 0x000fe200000418b8 */
[----:B------:R-:W-:-:S05]  /*18ad0*/  FADD.FTZ R2, R172, R2 ;  /* 0x00000002ac027221 */ /* 0x000fca0000010000 */
[----:B------:R-:W-:Y:S01]  /*18ae0*/  HMMA.16816.F32.BF16 R180, R4, R16, R180 ;  /* 0x0000001004b4723c */ /* 0x000fe200000418b4 */
[----:B------:R-:W-:-:S05]  /*18af0*/  FADD.FTZ R3, R150, R3 ;  /* 0x0000000396037221 */ /* 0x000fca0000010000 */
[----:B------:R-:W-:Y:S01]  /*18b00*/  HMMA.16816.F32.BF16 R96, R4, R12, R100 ;  /* 0x0000000c0460723c */ /* 0x000fe20000041864 */
[----:B------:R-:W-:Y:S02]  /*18b10*/  IMAD.MOV.U32 R150, RZ, RZ, R151 ;  /* 0x000000ffff967224 */ /* 0x000fe400078e0097 */
[----:B------:R-:W-:Y:S01]  /*18b20*/  FADD.FTZ R2, R75, R2 ;  /* 0x000000024b027221 */ /* 0x000fe20000010000 */
[----:B------:R-:W3:Y:S03]  /*18b30*/  LDSM.16.MT88.4 R20, [R213+0xb000] ;  /* 0x00b00000d514783b */ /* 0x000ee60000004200 */
[----:B--2---:R-:W-:Y:S01]  /*18b40*/  F2FP.BF16.F32.PACK_AB R4, R110, R111 ;  /* 0x0000006f6e04723e */ /* 0x004fe200000010ff */
[----:B------:R-:W-:Y:S01]  /*18b50*/  HMMA.16816.F32.BF16 R76, R8, R24, R76 ;  /* 0x00000018084c723c */ /* 0x000fe2000004184c */
[----:B-1----:R-:W-:Y:S01]  /*18b60*/  F2FP.BF16.F32.PACK_AB R5, R105, R107 ;  /* 0x0000006b6905723e */ /* 0x002fe200000010ff */
[----:B------:R-:W1:Y:S01]  /*18b70*/  LDSM.16.MT88.4 R16, [R216+0xb000] ;  /* 0x00b00000d810783b */ /* 0x000e620000004200 */
[----:B------:R-:W-:-:S02]  /*18b80*/  F2FP.BF16.F32.PACK_AB R6, R108, R109 ;  /* 0x0000006d6c06723e */ /* 0x000fc400000010ff */
[----:B------:R-:W-:Y:S01]  /*18b90*/  F2FP.BF16.F32.PACK_AB R7, R207, R208 ;  /* 0x000000d0cf07723e */ /* 0x000fe200000010ff */
[----:B------:R-:W2:Y:S01]  /*18ba0*/  LDSM.16.MT88.4 R12, [R214+0xb000] ;  /* 0x00b00000d60c783b */ /* 0x000ea20000004200 */
[----:B------:R-:W-:Y:S02]  /*18bb0*/  MOV R151, R74 ;  /* 0x0000004a00977202 */ /* 0x000fe40000000f00 */
[----:B------:R-:W-:Y:S06]  /*18bc0*/  HMMA.16816.F32.BF16 R72, R8, R26, R92 ;  /* 0x0000001a0848723c */ /* 0x000fec000004185c */
[C---:B------:R-:W-:Y:S06]  /*18bd0*/  HMMA.16816.F32.BF16 R40, R4.reuse, R24, R64 ;  /* 0x000000180428723c */ /* 0x040fec0000041840 */
[C---:B------:R-:W-:Y:S01]  /*18be0*/  HMMA.16816.F32.BF16 R192, R4.reuse, R26, R192 ;  /* 0x0000001a04c0723c */ /* 0x040fe200000418c0 */
[----:B------:R-:W4:Y:S01]  /*18bf0*/  LDSM.16.MT88.4 R24, [R215+0xb000] ;  /* 0x00b00000d718783b */ /* 0x000f220000004200 */
        /* <DEDUP_REMOVED lines=11> */
[----:B------:R-:W1:Y:S01]  /*18cb0*/  MUFU.EX2 R205, R205 ;  /* 0x000000cd00cd7308 */ /* 0x000e620000000800 */
[----:B------:R-:W-:-:S07]  /*18cc0*/  MOV R159, R104 ;  /* 0x00000068009f7202 */ /* 0x000fce0000000f00 */
[----:B------:R-:W-:Y:S08]  /*18cd0*/  MUFU.EX2 R63, R204 ;  /* 0x000000cc003f7308 */ /* 0x000ff00000000800 */
[----:B------:R-:W2:Y:S01]  /*18ce0*/  MUFU.EX2 R62, R203 ;  /* 0x000000cb003e7308 */ /* 0x000ea20000000800 */
[----:B------:R-:W-:Y:S01]  /*18cf0*/  FADD.FTZ R0, R171, R0 ;  /* 0x00000000ab007221 */ /* 0x000fe20000010000 */
[----:B------:R-:W-:Y:S03]  /*18d00*/  HMMA.16816.F32.BF16 R68, R8, R32, R68 ;  /* 0x000000200844723c */ /* 0x000fe60000041844 */
[----:B------:R-:W-:Y:S01]  /*18d10*/  FADD.FTZ R0, R159, R0 ;  /* 0x000000009f007221 */ /* 0x000fe20000010000 */
[----:B---3--:R-:W-:-:S02]  /*18d20*/  F2FP.BF16.F32.PACK_AB R4, R103, R102 ;  /* 0x000000666704723e */ /* 0x008fc400000010ff */
[C---:B------:R-:W-:Y:S01]  /*18d30*/  HMMA.16816.F32.BF16 R64, R8.reuse, R34, R88 ;  /* 0x000000220840723c */ /* 0x040fe20000041858 */
[----:B------:R-:W-:Y:S01]  /*18d40*/  FADD.FTZ R0, R145, R0 ;  /* 0x0000000091007221 */ /* 0x000fe20000010000 */
[----:B-1----:R-:W-:Y:S01]  /*18d50*/  F2FP.BF16.F32.PACK_AB R5, R205, R206 ;  /* 0x000000cecd05723e */ /* 0x002fe200000010ff */
[----:B------:R-:W-:Y:S01]  /*18d60*/  FADD.FTZ R3, R154, R3 ;  /* 0x000000039a037221 */ /* 0x000fe20000010000 */
[----:B------:R-:W-:Y:S02]  /*18d70*/  F2FP.BF16.F32.PACK_AB R6, R100, R101 ;  /* 0x000000656406723e */ /* 0x000fe400000010ff */
[----:B------:R-:W-:Y:S01]  /*18d80*/  HMMA.16816.F32.BF16 R56, R8, R28, R56 ;  /* 0x0000001c0838723c */ /* 0x000fe20000041838 */
[----:B------:R-:W-:Y:S01]  /*18d90*/  FADD.FTZ R2, R155, R2 ;  /* 0x000000029b027221 */ /* 0x000fe20000010000 */
[----:B--2---:R-:W-:-:S04]  /*18da0*/  F2FP.BF16.F32.PACK_AB R7, R62, R63 ;  /* 0x0000003f3e07723e */ /* 0x004fc800000010ff */
[----:B------:R-:W-:Y:S01]  /*18db0*/  HMMA.16816.F32.BF16 R48, R8, R30, R48 ;  /* 0x0000001e0830723c */ /* 0x000fe20000041830 */
[----:B------:R-:W-:-:S05]  /*18dc0*/  FADD.FTZ R0, R160, R0 ;  /* 0x00000000a0007221 */ /* 0x000fca0000010000 */
[C---:B------:R-:W-:Y:S06]  /*18dd0*/  HMMA.16816.F32.BF16 R32, R8.reuse, R36, R52 ;  /* 0x000000240820723c */ /* 0x040fec0000041834 */
[----:B------:R-:W-:Y:S01]  /*18de0*/  HMMA.16816.F32.BF16 R44, R8, R38, R44 ;  /* 0x00000026082c723c */ /* 0x000fe2000004182c */
[----:B------:R-:W-:-:S06]  /*18df0*/  FADD.FTZ R3, R162, R3 ;  /* 0x00000003a2037221 */ /* 0x000fcc0000010000 */
[----:B------:R-:W-:Y:S01]  /*18e00*/  FADD.FTZ R8, R146, R60 ;  /* 0x0000003c92087221 */ /* 0x000fe20000010000 */
[----:B------:R-:W-:-:S03]  /*18e10*/  FADD.FTZ R2, R163, R2 ;  /* 0x00000002a3027221 */ /* 0x000fc60000010000 */
[----:B------:R-:W-:Y:S01]  /*18e20*/  FADD.FTZ R28, R161, R8 ;  /* 0x00000008a11c7221 */ /* 0x000fe20000010000 */
[----:B------:R-:W-:Y:S01]  /*18e30*/  HMMA.16816.F32.BF16 R40, R4, R20, R40 ;  /* 0x000000140428723c */ /* 0x000fe20000041828 */
[----:B------:R-:W-:-:S05]  /*18e40*/  FADD.FTZ R0, R220, R0 ;  /* 0x00000000dc007221 */ /* 0x000fca0000010000 */
[----:B------:R-:W-:Y:S01]  /*18e50*/  HMMA.16816.F32.BF16 R192, R4, R22, R192 ;  /* 0x0000001604c0723c */ /* 0x000fe200000418c0 */
[----:B------:R-:W-:-:S05]  /*18e60*/  FADD.FTZ R0, R165, R0 ;  /* 0x00000000a5007221 */ /* 0x000fca0000010000 */
[C---:B------:R-:W-:Y:S06]  /*18e70*/  HMMA.16816.F32.BF16 R188, R4.reuse, R16, R188 ;  /* 0x0000001004bc723c */ /* 0x040fec00000418bc */
[C---:B------:R-:W-:Y:S06]  /*18e80*/  HMMA.16816.F32.BF16 R184, R4.reuse, R18, R184 ;  /* 0x0000001204b8723c */ /* 0x040fec00000418b8 */
[C---:B------:R-:W-:Y:S06]  /*18e90*/  HMMA.16816.F32.BF16 R180, R4.reuse, R12, R180 ;  /* 0x0000000c04b4723c */ /* 0x040fec00000418b4 */
[C---:B------:R-:W-:Y:S06]  /*18ea0*/  HMMA.16816.F32.BF16 R176, R4.reuse, R14, R80 ;  /* 0x0000000e04b0723c */ /* 0x040fec0000041850 */
[C---:B----4-:R-:W-:Y:S06]  /*18eb0*/  HMMA.16816.F32.BF16 R172, R4.reuse, R24, R96 ;  /* 0x0000001804ac723c */ /* 0x050fec0000041860 */
[----:B------:R-:W-:Y:S01]  /*18ec0*/  HMMA.16816.F32.BF16 R36, R4, R26, R84 ;  /* 0x0000001a0424723c */ /* 0x000fe20000041854 */
[----:B------:R1:W-:Y:S01]  /*18ed0*/  MUFU.EX2 R31, R251 ;  /* 0x000000fb001f7308 */ /* 0x0003e20000000800 */
[----:B------:R-:W-:-:S07]  /*18ee0*/  MOV R60, R138 ;  /* 0x0000008a003c7202 */ /* 0x000fce0000000f00 */
[----:B------:R2:W-:Y:S01]  /*18ef0*/  MUFU.EX2 R52, R249 ;  /* 0x000000f900347308 */ /* 0x0005e20000000800 */
[----:B------:R-:W-:Y:S01]  /*18f00*/  FADD.FTZ R5, R112, R28 ;  /* 0x0000001c70057221 */ /* 0x000fe20000010000 */
[----:B------:R-:W-:Y:S01]  /*18f10*/  FADD.FTZ R4, R120, R3 ;  /* 0x0000000378047221 */ /* 0x000fe20000010000 */
[----:B------:R-:W-:-:S05]  /*18f20*/  FADD.FTZ R3, R164, R2 ;  /* 0x00000002a4037221 */ /* 0x000fca0000010000 */
[----:B------:R3:W-:Y:S01]  /*18f30*/  MUFU.EX2 R53, R211 ;  /* 0x000000d300357308 */ /* 0x0007e20000000800 */
[----:B------:R-:W-:Y:S01]  /*18f40*/  FADD.FTZ R2, R136, R5 ;  /* 0x0000000588027221 */ /* 0x000fe20000010000 */
[----:B------:R-:W-:Y:S01]  /*18f50*/  FADD.FTZ R4, R119, R4 ;  /* 0x0000000477047221 */ /* 0x000fe20000010000 */
[----:B------:R-:W-:Y:S01]  /*18f60*/  FADD.FTZ R3, R167, R3 ;  /* 0x00000003a7037221 */ /* 0x000fe20000010000 */
[----:B-1----:R-:W-:Y:S02]  /*18f70*/  IMAD.MOV.U32 R251, RZ, RZ, R139 ;  /* 0x000000fffffb7224 */ /* 0x002fe400078e008b */
[----:B------:R-:W-:Y:S01]  /*18f80*/  FADD.FTZ R0, R166, R0 ;  /* 0x00000000a6007221 */ /* 0x000fe20000010000 */
[----:B------:R-:W-:Y:S01]  /*18f90*/  FADD.FTZ R6, R137, R2 ;  /* 0x0000000289067221 */ /* 0x000fe20000010000 */
[----:B------:R-:W-:Y:S01]  /*18fa0*/  FADD.FTZ R2, R118, R4 ;  /* 0x0000000476027221 */ /* 0x000fe20000010000 */
[----:B------:R1:W-:Y:S01]  /*18fb0*/  MUFU.EX2 R54, R209 ;  /* 0x000000d100367308 */ /* 0x0003e20000000800 */
[----:B--2---:R-:W-:Y:S01]  /*18fc0*/  MOV R249, R151 ;  /* 0x0000009700f97202 */ /* 0x004fe20000000f00 */
[----:B------:R-:W-:Y:S01]  /*18fd0*/  FADD.FTZ R5, R212, R3 ;  /* 0x00000003d4057221 */ /* 0x000fe20000010000 */
[----:B------:R-:W-:Y:S01]  /*18fe0*/  FADD.FTZ R0, R251, R0 ;  /* 0x00000000fb007221 */ /* 0x000fe20000010000 */
[----:B------:R-:W-:Y:S01]  /*18ff0*/  FADD.FTZ R3, R60, R6 ;  /* 0x000000063c037221 */ /* 0x000fe20000010000 */
[----:B------:R-:W-:Y:S01]  /*19000*/  FADD.FTZ R2, R126, R2 ;  /* 0x000000027e027221 */ /* 0x000fe20000010000 */
[----:B------:R-:W-:Y:S01]  /*19010*/  IMAD.MOV.U32 R55, RZ, RZ, R156 ;  /* 0x000000ffff377224 */ /* 0x000fe200078e009c */
[----:B------:R-:W-:Y:S01]  /*19020*/  MOV R170, R106 ;  /* 0x0000006a00aa7202 */ /* 0x000fe20000000f00 */
[----:B------:R2:W-:Y:S01]  /*19030*/  MUFU.EX2 R61, R250 ;  /* 0x000000fa003d7308 */ /* 0x0005e20000000800 */
[----:B---3--:R-:W-:Y:S01]  /*19040*/  MOV R211, R150 ;  /* 0x0000009600d37202 */ /* 0x008fe20000000f00 */
[----:B------:R-:W-:Y:S01]  /*19050*/  FADD.FTZ R5, R249, R5 ;  /* 0x00000005f9057221 */ /* 0x000fe20000010000 */
[----:B------:R-:W-:Y:S01]  /*19060*/  FADD.FTZ R2, R128, R2 ;  /* 0x0000000280027221 */ /* 0x000fe20000010000 */
[----:B------:R-:W-:-:S04]  /*19070*/  IMAD.MOV.U32 R203, RZ, RZ, R143 ;  /* 0x000000ffffcb7224 */ /* 0x000fc800078e008f */
[----:B------:R-:W3:Y:S01]  /*19080*/  MUFU.EX2 R104, R196 ;  /* 0x000000c400687308 */ /* 0x000ee20000000800 */
[----:B-1----:R-:W-:Y:S01]  /*19090*/  MOV R209, R149 ;  /* 0x0000009500d17202 */ /* 0x002fe20000000f00 */
[----:B------:R-:W-:Y:S01]  /*190a0*/  FADD.FTZ R4, R211, R0 ;  /* 0x00000000d3047221 */ /* 0x000fe20000010000 */
[----:B------:R-:W-:Y:S01]  /*190b0*/  FADD.FTZ R0, R125, R5 ;  /* 0x000000057d007221 */ /* 0x000fe20000010000 */
[----:B------:R-:W-:Y:S01]  /*190c0*/  MOV R88, R142 ;  /* 0x0000008e00587202 */ /* 0x000fe20000000f00 */
[----:B------:R-:W-:Y:S02]  /*190d0*/  IMAD.MOV.U32 R204, RZ, RZ, R157 ;  /* 0x000000ffffcc7224 */ /* 0x000fe400078e009d */
[----:B------:R-:W-:Y:S01]  /*190e0*/  FADD.FTZ R6, R209, R3 ;  /* 0x00000003d1067221 */ /* 0x000fe20000010000 */
[----:B------:R-:W-:Y:S01]  /*190f0*/  FADD.FTZ R3, R123, R4 ;  /* 0x000000047b037221 */ /* 0x000fe20000010000 */
[----:B------:R-:W1:Y:S01]  /*19100*/  MUFU.EX2 R106, R197 ;  /* 0x000000c5006a7308 */ /* 0x000e620000000800 */
[----:B--2---:R-:W-:Y:S01]  /*19110*/  MOV R250, R148 ;  /* 0x0000009400fa7202 */ /* 0x004fe20000000f00 */
        /* <DEDUP_REMOVED lines=22> */
[----:B------:R-:W-:Y:S01]  /*19280*/  F2FP.BF16.F32.PACK_AB R8, R204, R91 ;  /* 0x0000005bcc08723e */ /* 0x000fe200000010ff */
[----:B------:R-:W-:Y:S01]  /*19290*/  FADD.FTZ R3, R114, R3 ;  /* 0x0000000372037221 */ /* 0x000fe20000010000 */
[----:B---3--:R-:W-:Y:S01]  /*192a0*/  F2FP.BF16.F32.PACK_AB R9, R104, R121 ;  /* 0x000000796809723e */ /* 0x008fe200000010ff */
[----:B------:R-:W-:Y:S01]  /*192b0*/  FADD.FTZ R2, R110, R2 ;  /* 0x000000026e027221 */ /* 0x000fe20000010000 */
[----:B------:R-:W-:Y:S01]  /*192c0*/  F2FP.BF16.F32.PACK_AB R10, R93, R92 ;  /* 0x0000005c5d0a723e */ /* 0x000fe200000010ff */
[----:B------:R-:W2:Y:S01]  /*192d0*/  LDSM.16.MT88.4 R160, [R213+0xb800] ;  /* 0x00b80000d5a0783b */ /* 0x000ea20000004200 */
[----:B-1----:R-:W-:Y:S01]  /*192e0*/  F2FP.BF16.F32.PACK_AB R11, R61, R106 ;  /* 0x0000006a3d0b723e */ /* 0x002fe200000010ff */
        /* <DEDUP_REMOVED lines=12> */
[----:B------:R-:W3:Y:S01]  /*193b0*/  LDSM.16.MT88.4 R144, [R214+0xb800] ;  /* 0x00b80000d690783b */ /* 0x000ee20000004200 */
[----:B------:R-:W-:-:S02]  /*193c0*/  FADD.FTZ R2, R108, R2 ;  /* 0x000000026c027221 */ /* 0x000fc40000010000 */
[C---:B------:R-:W-:Y:S01]  /*193d0*/  HMMA.16816.F32.BF16 R48, R8.reuse, R14, R48 ;  /* 0x0000000e0830723c */ /* 0x040fe20000041830 */
[----:B------:R-:W4:Y:S01]  /*193e0*/  LDSM.16.MT88.4 R12, [R215+0xb800] ;  /* 0x00b80000d70c783b */ /* 0x000f220000004200 */
[----:B------:R-:W-:Y:S01]  /*193f0*/  FADD.FTZ R0, R207, R0 ;  /* 0x00000000cf007221 */ /* 0x000fe20000010000 */
[----:B------:R-:W-:Y:S01]  /*19400*/  FADD.FTZ R4, R91, R4 ;  /* 0x000000045b047221 */ /* 0x000fe20000010000 */
[----:B------:R-:W-:Y:S02]  /*19410*/  FADD.FTZ R3, R121, R3 ;  /* 0x0000000379037221 */ /* 0x000fe40000010000 */
[----:B------:R-:W-:Y:S01]  /*19420*/  HMMA.16816.F32.BF16 R68, R8, R16, R68 ;  /* 0x000000100844723c */ /* 0x000fe20000041844 */
[----:B------:R-:W2:Y:S01]  /*19430*/  MUFU.EX2 R17, R221 ;  /* 0x000000dd00117308 */ /* 0x000ea20000000800 */
[----:B------:R-:W-:Y:S01]  /*19440*/  FADD.FTZ R2, R102, R2 ;  /* 0x0000000266027221 */ /* 0x000fe20000010000 */
[----:B------:R-:W-:Y:S01]  /*19450*/  FADD.FTZ R0, R206, R0 ;  /* 0x00000000ce007221 */ /* 0x000fe20000010000 */
[----:B------:R-:W-:Y:S01]  /*19460*/  FADD.FTZ R4, R204, R4 ;  /* 0x00000004cc047221 */ /* 0x000fe20000010000 */
[----:B------:R-:W-:-:S04]  /*19470*/  FADD.FTZ R3, R104, R3 ;  /* 0x0000000368037221 */ /* 0x000fc80000010000 */
[----:B------:R-:W1:Y:S01]  /*19480*/  MUFU.EX2 R30, R210 ;  /* 0x000000d2001e7308 */ /* 0x000e620000000800 */
[----:B------:R-:W-:Y:S01]  /*19490*/  FADD.FTZ R2, R103, R2 ;  /* 0x0000000267027221 */ /* 0x000fe20000010000 */
[----:B------:R-:W-:Y:S01]  /*194a0*/  HMMA.16816.F32.BF16 R76, R8, R20, R76 ;  /* 0x00000014084c723c */ /* 0x000fe2000004184c */
[----:B------:R-:W-:Y:S01]  /*194b0*/  FADD.FTZ R0, R205, R0 ;  /* 0x00000000cd007221 */ /* 0x000fe20000010000 */
[----:B------:R-:W-:-:S04]  /*194c0*/  FADD.FTZ R4, R92, R4 ;  /* 0x000000045c047221 */ /* 0x000fc80000010000 */
[----:B------:R-:W3:Y:S01]  /*194d0*/  MUFU.EX2 R16, R219 ;  /* 0x000000db00107308 */ /* 0x000ee20000000800 */
[----:B------:R-:W-:Y:S01]  /*194e0*/  HMMA.16816.F32.BF16 R72, R8, R22, R72 ;  /* 0x000000160848723c */ /* 0x000fe20000041848 */
[----:B------:R-:W-:Y:S01]  /*194f0*/  FADD.FTZ R3, R106, R3 ;  /* 0x000000036a037221 */ /* 0x000fe20000010000 */
[----:B------:R-:W-:-:S04]  /*19500*/  FADD.FTZ R2, R101, R2 ;  /* 0x0000000265027221 */ /* 0x000fc80000010000 */
[----:B------:R-:W-:Y:S01]  /*19510*/  HMMA.16816.F32.BF16 R64, R8, R18, R64 ;  /* 0x000000120840723c */ /* 0x000fe20000041840 */
[----:B------:R-:W4:Y:S01]  /*19520*/  MUFU.EX2 R29, R248 ;  /* 0x000000f8001d7308 */ /* 0x000f220000000800 */
[----:B------:R-:W-:-:S04]  /*19530*/  MOV R94, R168 ;  /* 0x000000a8005e7202 */ /* 0x000fc80000000f00 */
[C---:B------:R-:W-:Y:S01]  /*19540*/  HMMA.16816.F32.BF16 R32, R8.reuse, R24, R32 ;  /* 0x000000180820723c */ /* 0x040fe20000041820 */
[----:B------:R-:W-:Y:S02]  /*19550*/  FADD.FTZ R0, R63, R0 ;  /* 0x000000003f007221 */ /* 0x000fe40000010000 */
[----:B------:R4:W-:Y:S03]  /*19560*/  MUFU.EX2 R20, R223 ;  /* 0x000000df00147308 */ /* 0x0009e60000000800 */
[----:B------:R-:W-:Y:S01]  /*19570*/  HMMA.16816.F32.BF16 R44, R8, R26, R44 ;  /* 0x0000001a082c723c */ /* 0x000fe2000004182c */
[----:B------:R-:W-:-:S04]  /*19580*/  FADD.FTZ R4, R93, R4 ;  /* 0x000000045d047221 */ /* 0x000fc80000010000 */
[----:B------:R-:W4:Y:S01]  /*19590*/  MUFU.EX2 R8, R218 ;  /* 0x000000da00087308 */ /* 0x000f220000000800 */
[----:B------:R-:W-:Y:S01]  /*195a0*/  FADD.FTZ R3, R61, R3 ;  /* 0x000000033d037221 */ /* 0x000fe20000010000 */
[----:B------:R-:W-:Y:S01]  /*195b0*/  FADD.FTZ R2, R100, R2 ;  /* 0x0000000264027221 */ /* 0x000fe20000010000 */
[----:B------:R-:W-:Y:S01]  /*195c0*/  MOV R95, R157 ;  /* 0x0000009d005f7202 */ /* 0x000fe20000000f00 */
[----:B------:R-:W-:-:S04]  /*195d0*/  FADD.FTZ R0, R62, R0 ;  /* 0x000000003e007221 */ /* 0x000fc80000010000 */
[----:B------:R4:W-:Y:S01]  /*195e0*/  MUFU.EX2 R18, R222 ;  /* 0x000000de00127308 */ /* 0x0009e20000000800 */
[----:B------:R-:W-:Y:S01]  /*195f0*/  FADD.FTZ R4, R94, R4 ;  /* 0x000000045e047221 */ /* 0x000fe20000010000 */
[----:B--2---:R-:W-:-:S06]  /*19600*/  FADD.FTZ R3, R17, R3 ;  /* 0x0000000311037221 */ /* 0x004fcc0000010000 */
[----:B------:R-:W2:Y:S01]  /*19610*/  MUFU.EX2 R7, R217 ;  /* 0x000000d900077308 */ /* 0x000ea20000000800 */
[----:B------:R-:W-:Y:S01]  /*19620*/  FADD.FTZ R2, R54, R2 ;  /* 0x0000000236027221 */ /* 0x000fe20000010000 */
[----:B------:R-:W-:Y:S01]  /*19630*/  MOV R252, R158 ;  /* 0x0000009e00fc7202 */ /* 0x000fe20000000f00 */
[----:B-1----:R-:W-:Y:S01]  /*19640*/  FADD.FTZ R0, R30, R0 ;  /* 0x000000001e007221 */ /* 0x002fe20000010000 */
[----:B------:R-:W-:Y:S01]  /*19650*/  FADD.FTZ R4, R95, R4 ;  /* 0x000000045f047221 */ /* 0x000fe20000010000 */
[----:B---3--:R-:W-:Y:S01]  /*19660*/  FADD.FTZ R3, R16, R3 ;  /* 0x0000000310037221 */ /* 0x008fe20000010000 */
[----:B------:R-:W-:Y:S01]  /*19670*/  FADD.FTZ R2, R53, R2 ;  /* 0x0000000235027221 */ /* 0x000fe20000010000 */
[----:B------:R-:W-:Y:S01]  /*19680*/  MOV R245, R170 ;  /* 0x000000aa00f57202 */ /* 0x000fe20000000f00 */
        /* <DEDUP_REMOVED lines=8> */
[----:B------:R-:W-:-:S02]  /*19710*/  F2FP.BF16.F32.PACK_AB R168, R53, R54 ;  /* 0x0000003635a8723e */ /* 0x000fc400000010ff */
[----:B------:R1:W5:Y:S01]  /*19720*/  LDL.LU R221, [R1+0xf4] ;  /* 0x0000f40001dd7983 */ /* 0x0003620000300800 */
[----:B------:R-:W-:Y:S01]  /*19730*/  F2FP.BF16.F32.PACK_AB R169, R29, R30 ;  /* 0x0000001e1da9723e */ /* 0x000fe200000010ff */
[----:B--2---:R-:W-:Y:S01]  /*19740*/  FADD.FTZ R3, R7, R3 ;  /* 0x0000000307037221 */ /* 0x004fe20000010000 */
[C---:B------:R-:W-:Y:S01]  /*19750*/  F2FP.BF16.F32.PACK_AB R170, R31.reuse, R52 ;  /* 0x000000341faa723e */ /* 0x040fe200000010ff */
[----:B------:R1:W5:Y:S01]  /*19760*/  LDL.LU R220, [R1+0xf0] ;  /* 0x0000f00001dc7983 */ /* 0x0003620000300800 */
[----:B------:R-:W-:Y:S01]  /*19770*/  F2FP.BF16.F32.PACK_AB R171, R18, R20 ;  /* 0x0000001412ab723e */ /* 0x000fe200000010ff */
[----:B------:R-:W-:Y:S01]  /*19780*/  FADD.FTZ R2, R31, R2 ;  /* 0x000000021f027221 */ /* 0x000fe20000010000 */
[----:B------:R-:W-:Y:S01]  /*19790*/  F2FP.BF16.F32.PACK_AB R136, R95, R94 ;  /* 0x0000005e5f88723e */ /* 0x000fe200000010ff */
[----:B------:R1:W5:Y:S01]  /*197a0*/  LDL.LU R219, [R1+0xec] ;  /* 0x0000ec0001db7983 */ /* 0x0003620000300800 */
[----:B------:R-:W-:Y:S02]  /*197b0*/  F2FP.BF16.F32.PACK_AB R137, R16, R17 ;  /* 0x000000111089723e */ /* 0x000fe400000010ff */
[----:B------:R-:W-:Y:S01]  /*197c0*/  F2FP.BF16.F32.PACK_AB R138, R245, R252 ;  /* 0x000000fcf58a723e */ /* 0x000fe200000010ff */
[----:B------:R1:W5:Y:S01]  /*197d0*/  LDL.LU R218, [R1+0xe8] ;  /* 0x0000e80001da7983 */ /* 0x0003620000300800 */
[----:B------:R-:W-:Y:S01]  /*197e0*/  F2FP.BF16.F32.PACK_AB R139, R7, R8 ;  /* 0x00000008078b723e */ /* 0x000fe200000010ff */
[----:B------:R-:W-:-:S02]  /*197f0*/  FADD.FTZ R0, R18, R0 ;  /* 0x0000000012007221 */ /* 0x000fc40000010000 */
        /* <DEDUP_REMOVED lines=25> */
[----:B-1----:R-:W-:-:S15]  /*19990*/  MOV R69, R200 ;  /* 0x000000c800457202 */ /* 0x002fde0000000f00 */
[----:B------:R-:W-:-:S02]  /*199a0*/  NOP ;  /* 0x0000000000007918 */ /* 0x000fc40000000000 */
.L_x_1004:
[----:B------:R-:W-:-:S06]  /*199b0*/  UISETP.GT.AND UP0, UPT, UR20, UR10, UPT ;  /* 0x0000000a1400728c */ /* 0x000fcc000bf04270 */
[----:B------:R-:W-:-:S13]  /*199c0*/  PLOP3.LUT P0, PT, PT, PT, UP0, 0x80, 0x0 ;  /* 0x000000000000781c */ /* 0x000fda0003f0f008 */
[----:B------:R-:W-:Y:S05]  /*199d0*/  @!P0 BRA `(.L_x_1008) ;  /* 0x000000b000a88947 */ /* 0x000fea0003800000 */
[----:B------:R-:W-:Y:S01]  /*199e0*/  ULDC UR4, c[0x0][0x2d0] ;  /* 0x0000b40000047ab9 */ /* 0x000fe20000000800 */
[----:B------:R-:W-:Y:S01]  /*199f0*/  UIMAD.WIDE.U32 UR36, UR6, 0x30, URZ ;  /* 0x00000030062478a5 */ /* 0x000fe2000f8e003f */
[----:B------:R-:W-:Y:S01]  /*19a00*/  ISETP.GE.AND P3, PT, R246, UR4, PT ;  /* 0x00000004f6007c0c */ /* 0x000fe2000bf66270 */
[----:B------:R-:W-:Y:S01]  /*19a10*/  UIMAD UR38, UR7, 0x30, URZ ;  /* 0x00000030072678a4 */ /* 0x000fe2000f8e023f */
[----:B------:R-:W-:Y:S01]  /*19a20*/  IMAD.MOV.U32 R133, RZ, RZ, R70 ;  /* 0x000000ffff857224 */ /* 0x000fe200078e0046 */
[----:B------:R-:W-:Y:S01]  /*19a30*/  UIMAD.WIDE.U32 UR34, UR6, 0x50, URZ ;  /* 0x00000050062278a5 */ /* 0x000fe2000f8e003f */
[----:B------:R-:W-:Y:S01]  /*19a40*/  MOV R132, R71 ;  /* 0x0000004700847202 */ /* 0x000fe20000000f00 */
[----:B------:R-:W-:Y:S01]  /*19a50*/  UIMAD UR39, UR7, 0x50, URZ ;  /* 0x00000050072778a4 */ /* 0x000fe2000f8e023f */
[----:B------:R-:W-:Y:S01]  /*19a60*/  IMAD.MOV.U32 R135, RZ, RZ, R68 ;  /* 0x000000ffff877224 */ /* 0x000fe200078e0044 */
[----:B------:R-:W-:Y:S01]  /*19a70*/  UIMAD.WIDE.U32 UR28, UR6, 0x60, URZ ;  /* 0x00000060061c78a5 */ /* 0x000fe2000f8e003f */
[----:B------:R-:W-:Y:S01]  /*19a80*/  MOV R134, R69 ;  /* 0x0000004500867202 */ /* 0x000fe20000000f00 */
[----:B------:R-:W-:-:S02]  /*19a90*/  UIMAD UR40, UR7, 0x60, URZ ;  /* 0x00000060072878a4 */ /* 0x000fc4000f8e023f */
[----:B------:R-:W-:Y:S02]  /*19aa0*/  UIMAD.WIDE.U32 UR48, UR6, 0x70, URZ ;  /* 0x00000070063078a5 */ /* 0x000fe4000f8e003f */
[----:B------:R-:W1:Y:S01]  /*19ab0*/  @!P3 LDC.64 R4, c[0x0][0x220] ;  /* 0x00008800ff04bb82 */ /* 0x000e620000000a00 */
[----:B------:R-:W-:Y:S02]  /*19ac0*/  UIMAD UR41, UR7, 0x70, URZ ;  /* 0x00000070072978a4 */ /* 0x000fe4000f8e023f */
[----:B------:R-:W-:Y:S02]  /*19ad0*/  UIMAD.WIDE.U32 UR54, UR8, 0x30, URZ ;  /* 0x00000030083678a5 */ /* 0x000fe4000f8e003f */
[----:B------:R-:W-:Y:S02]  /*19ae0*/  UIMAD UR42, UR9, 0x30, URZ ;  /* 0x00000030092a78a4 */ /* 0x000fe4000f8e023f */
[----:B------:R-:W-:Y:S01]  /*19af0*/  UIMAD.WIDE.U32 UR52, UR8, 0x50, URZ ;  /* 0x00000050083478a5 */ /* 0x000fe2000f8e003f */
[----:B------:R-:W2:Y:S01]  /*19b00*/  @!P3 LDC.64 R2, c[0x0][0x220] ;  /* 0x00008800ff02bb82 */ /* 0x000ea20000000a00 */
[----:B------:R-:W-:-:S02]  /*19b10*/  UIMAD UR43, UR9, 0x50, URZ ;  /* 0x00000050092b78a4 */ /* 0x000fc4000f8e023f */
[----:B------:R-:W-:Y:S02]  /*19b20*/  UIMAD.WIDE.U32 UR50, UR8, 0x60, URZ ;  /* 0x00000060083278a5 */ /* 0x000fe4000f8e003f */
[----:B------:R-:W-:Y:S02]  /*19b30*/  UIMAD UR44, UR9, 0x60, URZ ;  /* 0x00000060092c78a4 */ /* 0x000fe4000f8e023f */
[----:B------:R-:W-:Y:S01]  /*19b40*/  UIMAD.WIDE.U32 UR56, UR8, 0x70, URZ ;  /* 0x00000070083878a5 */ /* 0x000fe2000f8e003f */
[----:B------:R-:W3:Y:S01]  /*19b50*/  @!P3 LDC.64 R6, c[0x0][0x220] ;  /* 0x00008800ff06bb82 */ /* 0x000ee20000000a00 */
[----:B------:R-:W-:Y:S02]  /*19b60*/  UIMAD UR45, UR9, 0x70, URZ ;  /* 0x00000070092d78a4 */ /* 0x000fe4000f8e023f */
[----:B------:R-:W-:Y:S02]  /*19b70*/  USHF.L.U64.HI UR22, UR6, 0x5, UR7 ;  /* 0x0000000506167899 */ /* 0x000fe40008010207 */
[----:B------:R-:W-:-:S02]  /*19b80*/  USHF.L.U32 UR23, UR6, 0x5, URZ ;  /* 0x0000000506177899 */ /* 0x000fc4000800063f */
[----:B------:R-:W-:Y:S01]  /*19b90*/  USHF.L.U64.HI UR24, UR6, 0x6, UR7 ;  /* 0x0000000606187899 */ /* 0x000fe20008010207 */
[----:B-1----:R1:W-:Y:S01]  /*19ba0*/  @!P3 STL.64 [R1+0xc0], R4 ;  /* 0x0000c0040100b387 */ /* 0x0023e20000100a00 */
[----:B------:R-:W-:Y:S02]  /*19bb0*/  USHF.L.U32 UR25, UR6, 0x6, URZ ;  /* 0x0000000606197899 */ /* 0x000fe4000800063f */
[----:B------:R-:W-:Y:S02]  /*19bc0*/  USHF.L.U64.HI UR30, UR8, 0x5, UR9 ;  /* 0x00000005081e7899 */ /* 0x000fe40008010209 */
[----:B------:R-:W-:Y:S02]  /*19bd0*/  USHF.L.U32 UR31, UR8, 0x5, URZ ;  /* 0x00000005081f7899 */ /* 0x000fe4000800063f */
[----:B------:R-:W-:Y:S01]  /*19be0*/  USHF.L.U64.HI UR32, UR8, 0x6, UR9 ;  /* 0x0000000608207899 */ /* 0x000fe20008010209 */
[----:B--2---:R2:W-:Y:S01]  /*19bf0*/  @!P3 STL.64 [R1+0xb8], R2 ;  /* 0x0000b8020100b387 */ /* 0x0045e20000100a00 */
[----:B------:R-:W-:-:S02]  /*19c00*/  USHF.L.U32 UR33, UR8, 0x6, URZ ;  /* 0x0000000608217899 */ /* 0x000fc4000800063f */
[----:B------:R-:W-:Y:S02]  /*19c10*/  UIADD3 UR38, UR38, UR37, URZ ;  /* 0x0000002526267290 */ /* 0x000fe4000fffe03f */
[----:B------:R-:W-:Y:S02]  /*19c20*/  UIADD3 UR39, UR39, UR35, URZ ;  /* 0x0000002327277290 */ /* 0x000fe4000fffe03f */
[----:B------:R-:W-:Y:S01]  /*19c30*/  UIADD3 UR40, UR40, UR29, URZ ;  /* 0x0000001d28287290 */ /* 0x000fe2000fffe03f */
[----:B---3--:R3:W-:Y:S01]  /*19c40*/  @!P3 STL.64 [R1+0xb0], R6 ;  /* 0x0000b0060100b387 */ /* 0x0087e20000100a00 */
[----:B------:R-:W-:Y:S02]  /*19c50*/  UIADD3 UR41, UR41, UR49, URZ ;  /* 0x0000003129297290 */ /* 0x000fe4000fffe03f */
[----:B------:R-:W-:Y:S02]  /*19c60*/  UIADD3 UR42, UR42, UR55, URZ ;  /* 0x000000372a2a7290 */ /* 0x000fe4000fffe03f */
[----:B------:R-:W-:-:S02]  /*19c70*/  UIADD3 UR43, UR43, UR53, URZ ;  /* 0x000000352b2b7290 */ /* 0x000fc4000fffe03f */
[----:B------:R-:W-:Y:S02]  /*19c80*/  UIADD3 UR44, UR44, UR51, URZ ;  /* 0x000000332c2c7290 */ /* 0x000fe4000fffe03f */
[----:B------:R-:W-:Y:S01]  /*19c90*/  UIADD3 UR45, UR45, UR57, URZ ;  /* 0x000000392d2d7290 */ /* 0x000fe2000fffe03f */
[----:B-1----:R-:W1:Y:S01]  /*19ca0*/  @!P3 LDC.64 R4, c[0x0][0x220] ;  /* 0x00008800ff04bb82 */ /* 0x002e620000000a00 */
[----:B------:R-:W-:Y:S01]  /*19cb0*/  ULDC UR4, c[0x0][0x2ec] ;  /* 0x0000bb0000047ab9 */ /* 0x000fe20000000800 */
[----:B------:R-:W-:-:S06]  /*19cc0*/  ULDC.64 UR6, c[0x0][0x248] ;  /* 0x0000920000067ab9 */ /* 0x000fcc0000000a00 */
        /* <DEDUP_REMOVED lines=10> */
[----:B--2---:R-:W3:Y:S02]  /*19d70*/  LDL.LU.64 R2, [R1+0xd8] ;  /* 0x0000d80001027983 */ /* 0x004ee40000300a00 */
[----:B---3--:R-:W-:-:S05]  /*19d80*/  IMAD.MOV.U32 R3, RZ, RZ, R5 ;  /* 0x000000ffff037224 */ /* 0x008fca00078e0005 */
[----:B------:R1:W-:Y:S01]  /*19d90*/  STL.64 [R1+0x80], R2 ;  /* 0x0000800201007387 */ /* 0x0003e20000100a00 */
[----:B------:R-:W-:Y:S05]  /*19da0*/  BRA `(.L_x_1009) ;  /* 0x0000000400747947 */ /* 0x000fea0003800000 */
.L_x_1011:
[----:B------:R-:W2:Y:S01]  /*19db0*/  LDL.64 R248, [R1+0xd0] ;  /* 0x0000d00001f87983 */ /* 0x000ea20000100a00 */
[----:B------:R-:W1:Y:S01]  /*19dc0*/  @!P3 LDC.64 R200, c[0x0][0x218] ;  /* 0x00008600ffc8bb82 */ /* 0x000e620000000a00 */
[----:B------:R-:W-:Y:S02]  /*19dd0*/  UIADD3 UR20, UR20, -0x2, URZ ;  /* 0xfffffffe14147890 */ /* 0x000fe4000fffe03f */
[----:B------:R-:W3:Y:S02]  /*19de0*/  LDL.64 R246, [R1+0xc8] ;  /* 0x0000c80001f67983 */ /* 0x000ee40000100a00 */
[----:B------:R-:W-:Y:S02]  /*19df0*/  USHF.R.S32.HI UR9, URZ, 0x1f, UR20 ;  /* 0x0000001f3f097899 */ /* 0x000fe40008011414 */
[----:B------:R4:W-:Y:S01]  /*19e00*/  @P3 STS.128 [R244+0x4000], RZ ;  /* 0x004000fff4003388 */ /* 0x0009e20000000c00 */
        /* <DEDUP_REMOVED lines=11> */
[----:B------:R-:W-:Y:S02]  /*19ec0*/  @!P3 LEA.HI.X R201, R0, R201, R2, 0x1, P0 ;  /* 0x000000c900c9b211 */ /* 0x000fe400000f0c02 */
[----:B------:R-:W-:Y:S03]  /*19ed0*/  @!P3 IADD3.X R202, R2, UR11, RZ, P1, !PT ;  /* 0x0000000b02cabc10 */ /* 0x000fe60008ffe4ff */
[----:B------:R-:W-:Y:S01]  /*19ee0*/  @!PT LDS RZ, [RZ] ;  /* 0x00000000fffff984 */ /* 0x000fe20000000800 */
[----:B------:R-:W-:Y:S01]  /*19ef0*/  @!PT LDS RZ, [RZ] ;  /* 0x00000000fffff984 */ /* 0x000fe20000000800 */
[----:B------:R-:W-:Y:S01]  /*19f00*/  @!PT LDS RZ, [RZ] ;  /* 0x00000000fffff984 */ /* 0x000fe20000000800 */
[----:B------:R1:W-:Y:S04]  /*19f10*/  @!P3 LDGSTS.E.BYPASS.LTC128B.128 [R244+0x4000], desc[UR26][R200.64] ;  /* 0x04000000c8f4bfae */ /* 0x0003e8000b901d5a */
[----:B------:R4:W-:Y:S01]  /*19f20*/  @P3 STS.128 [R244+0x4800], RZ ;  /* 0x004800fff4003388 */ /* 0x0009e20000000c00 */
[----:B-1----:R-:W1:Y:S02]  /*19f30*/  @!P3 LDC.64 R200, c[0x0][0x218] ;  /* 0x00008600ffc8bb82 */ /* 0x002e640000000a00 */
[C---:B-1----:R-:W-:Y:S04]  /*19f40*/  @!P3 LEA R200, P0, R3.reuse, R200, 0x1 ;  /* 0x000000c803c8b211 */ /* 0x042fe800078008ff */
[----:B------:R-:W-:Y:S02]  /*19f50*/  @!P3 LEA.HI.X R201, R3, R201, R202, 0x1, P0 ;  /* 0x000000c903c9b211 */ /* 0x000fe400000f0cca */
[----:B------:R-:W-:Y:S03]  /*19f60*/  @!P3 IADD3 R3, P1, R0, UR31, RZ ;  /* 0x0000001f0003bc10 */ /* 0x000fe6000ff3e0ff */
[----:B------:R-:W-:Y:S01]  /*19f70*/  @!PT LDS RZ, [RZ] ;  /* 0x00000000fffff984 */ /* 0x000fe20000000800 */
[----:B------:R-:W-:Y:S01]  /*19f80*/  @!PT LDS RZ, [RZ] ;  /* 0x00000000fffff984 */ /* 0x000fe20000000800 */
[----:B------:R-:W-:Y:S01]  /*19f90*/  @!PT LDS RZ, [RZ] ;  /* 0x00000000fffff984 */ /* 0x000fe20000000800 */
[----:B------:R1:W-:Y:S01]  /*19fa0*/  @!P3 LDGSTS.E.BYPASS.LTC128B.128 [R244+0x4800], desc[UR26][R200.64] ;  /* 0x04800000c8f4bfae */ /* 0x0003e2000b901d5a */
[----:B------:R-:W-:Y:S03]  /*19fb0*/  @!P3 IADD3.X R202, R2, UR30, RZ, P1, !PT ;  /* 0x0000001e02cabc10 */ /* 0x000fe60008ffe4ff */
        /* <DEDUP_REMOVED lines=39> */
[----:B------:R-:W-:Y:S02]  /*1a230*/  @!P3 IADD3.X R202, R2, UR44, RZ, P1, !PT ;  /* 0x0000002c02cabc10 */ /* 0x000fe40008ffe4ff */
[----:B------:R-:W-:Y:S01]  /*1a240*/  @!P3 IADD3 R0, P1, R0, UR56, RZ ;  /* 0x000000380000bc10 */ /* 0x000fe2000ff3e0ff */
[----:B------:R4:W-:Y:S03]  /*1a250*/  @P3 STS.128 [R244+0x7000], RZ ;  /* 0x007000fff4003388 */ /* 0x0009e60000000c00 */
[----:B------:R-:W-:Y:S01]  /*1a260*/  @!P3 IADD3.X R2, R2, UR45, RZ, P1, !PT ;  /* 0x0000002d0202bc10 */ /* 0x000fe20008ffe4ff */
[----:B-1----:R-:W1:Y:S02]  /*1a270*/  @!P3 LDC.64 R200, c[0x0][0x218] ;  /* 0x00008600ffc8bb82 */ /* 0x002e640000000a00 */
[C---:B-1----:R-:W-:Y:S04]  /*1a280*/  @!P3 LEA R200, P0, R3.reuse, R200, 0x1 ;  /* 0x000000c803c8b211 */ /* 0x042fe800078008ff */
[----:B------:R-:W-:Y:S05]  /*1a290*/  @!P3 LEA.HI.X R201, R3, R201, R202, 0x1, P0 ;  /* 0x000000c903c9b211 */ /* 0x000fea00000f0cca */
[----:B------:R-:W-:Y:S01]  /*1a2a0*/  @!PT LDS RZ, [RZ] ;  /* 0x00000000fffff984 */ /* 0x000fe20000000800 */
[----:B------:R-:W-:Y:S01]  /*1a2b0*/  @!PT LDS RZ, [RZ] ;  /* 0x00000000fffff984 */ /* 0x000fe20000000800 */
[----:B------:R-:W-:Y:S01]  /*1a2c0*/  @!PT LDS RZ, [RZ] ;  /* 0x00000000fffff984 */ /* 0x000fe20000000800 */
[----:B------:R1:W-:Y:S04]  /*1a2d0*/  @!P3 LDGSTS.E.BYPASS.LTC128B.128 [R244+0x7000], desc[UR26][R200.64] ;  /* 0x07000000c8f4bfae */ /* 0x0003e8000b901d5a */
[----:B------:R4:W-:Y:S01]  /*1a2e0*/  @P3 STS.128 [R244+0x7800], RZ ;  /* 0x007800fff4003388 */ /* 0x0009e20000000c00 */
[----:B-1----:R-:W1:Y:S02]  /*1a2f0*/  @!P3 LDC.64 R200, c[0x0][0x218] ;  /* 0x00008600ffc8bb82 */ /* 0x002e640000000a00 */
        /* <DEDUP_REMOVED lines=8> */
.L_x_1009:
[----:B--2---:R-:W2:Y:S01]  /*1a380*/  LDL.64 R12, [R1+0x80] ;  /* 0x00008000010c7983 */ /* 0x004ea20000100a00 */
[----:B------:R-:W-:Y:S04]  /*1a390*/  DEPBAR.LE SB0, 0x0 ;  /* 0x000080000000791a */ /* 0x000fe80000000000 */
[----:B------:R-:W3:Y:S01]  /*1a3a0*/  LDL R7, [R1+0xc0] ;  /* 0x0000c00001077983 */ /* 0x000ee20000100800 */
[----:B------:R-:W-:Y:S04]  /*1a3b0*/  UIADD3 UR8, UR20, -0x1, URZ ;  /* 0xffffffff14087890 */ /* 0x000fe8000fffe03f */
[----:B------:R-:W4:Y:S01]  /*1a3c0*/  LDL R29, [R1+0xc4] ;  /* 0x0000c400011d7983 */ /* 0x000f220000100800 */
[----:B------:R-:W-:Y:S02]  /*1a3d0*/  USHF.R.S32.HI UR46, URZ, 0x1f, UR8 ;  /* 0x0000001f3f2e7899 */ /* 0x000fe40008011408 */
[----:B------:R-:W-:Y:S02]  /*1a3e0*/  UIMAD UR9, UR13, UR8, URZ ;  /* 0x000000080d0972a4 */ /* 0x000fe4000f8e023f */
[----:B------:R-:W4:Y:S01]  /*1a3f0*/  LDL R4, [R1+0xb8] ;  /* 0x0000b80001047983 */ /* 0x000f220000100800 */
[----:B-1----:R-:W-:Y:S01]  /*1a400*/  IMAD.U32 R2, RZ, RZ, UR8 ;  /* 0x00000008ff027e24 */ /* 0x002fe2000f8e00ff */
[----:B------:R-:W-:Y:S03]  /*1a410*/  UISETP.GT.AND UP0, UPT, UR8, UR10, UPT ;  /* 0x0000000a0800728c */ /* 0x000fe6000bf04270 */
[----:B------:R-:W4:Y:S01]  /*1a420*/  LDL R11, [R1+0xbc] ;  /* 0x0000bc00010b7983 */ /* 0x000f220000100800 */
[----:B------:R-:W-:Y:S04]  /*1a430*/  UIMAD UR9, UR46, UR14, UR9 ;  /* 0x0000000e2e0972a4 */ /* 0x000fe8000f8e0209 */
[----:B------:R-:W4:Y:S05]  /*1a440*/  LDL R8, [R1+0xb0] ;  /* 0x0000b00001087983 */ /* 0x000f2a0000100800 */
        /* <DEDUP_REMOVED lines=10> */
[----:B------:R-:W4:Y:S01]  /*1a4f0*/  LDL R22, [R1+0x8c] ;  /* 0x00008c0001167983 */ /* 0x000f220000100800 */
[----:B------:R-:W-:Y:S06]  /*1a500*/  BAR.SYNC.DEFER_BLOCKING 0x0 ;  /* 0x0000000000007b1d */ /* 0x000fec0000010000 */
[----:B-----5:R-:W-:Y:S01]  /*1a510*/  @P3 STS.128 [R244+0x8000], RZ ;  /* 0x008000fff4003388 */ /* 0x020fe20000000c00 */
[----:B--2---:R-:W-:Y:S04]  /*1a520*/  IMAD.WIDE.U32 R2, R2, UR14, R12 ;  /* 0x0000000e02027c25 */ /* 0x004fe8000f8e000c */
[----:B------:R-:W-:Y:S01]  /*1a530*/  VIADD R0, R3, UR9 ;  /* 0x0000000903007c36 */ /* 0x000fe20008000000 */
[C---:B---3--:R-:W-:Y:S02]  /*1a540*/  @!P3 LEA R14, P4, R2.reuse, R7, 0x1 ;  /* 0x00000007020eb211 */ /* 0x048fe400078808ff */
[C---:B------:R-:W-:Y:S02]  /*1a550*/  @!P3 IADD3 R3, P0, R2.reuse, UR16, RZ ;  /* 0x000000100203bc10 */ /* 0x040fe4000ff1e0ff */
[----:B----4-:R-:W-:Y:S02]  /*1a560*/  @!P3 LEA.HI.X R15, R2, R29, R0, 0x1, P4 ;  /* 0x0000001d020fb211 */ /* 0x010fe400020f0c00 */
[----:B------:R-:W-:Y:S02]  /*1a570*/  @!P3 IADD3.X R6, R0, UR15, RZ, P0, !PT ;  /* 0x0000000f0006bc10 */ /* 0x000fe400087fe4ff */
[C---:B------:R-:W-:Y:S01]  /*1a580*/  @!P3 LEA R16, P2, R3.reuse, R4, 0x1 ;  /* 0x000000040310b211 */ /* 0x040fe200078408ff */
        /* <DEDUP_REMOVED lines=67> */
[----:B-----5:R-:W-:Y:S05]  /*1a9c0*/  LDSM.16.M88.4 R128, [R219] ;  /* 0x00000000db80783b */ /* 0x020fea0000000200 */
[----:B-1----:R-:W2:Y:S05]  /*1a9d0*/  LDSM.16.M88.4 R16, [R212+0x4000] ;  /* 0x00400000d410783b */ /* 0x002eaa0000000200 */
[----:B------:R-:W1:Y:S05]  /*1a9e0*/  LDSM.16.M88.4 R124, [R219+0x2000] ;  /* 0x00200000db7c783b */ /* 0x000e6a0000000200 */
[----:B------:R-:W4:Y:S05]  /*1a9f0*/  LDSM.16.M88.4 R32, [R212+0x4800] ;  /* 0x00480000d420783b */ /* 0x000f2a0000000200 */
[----:B------:R-:W0:Y:S05]  /*1aa00*/  LDGDEPBAR ;  /* 0x00000000000079af */ /* 0x000e2a0000000000 */
[----:B------:R-:W3:Y:S05]  /*1aa10*/  LDSM.16.M88.4 R48, [R212+0x5000] ;  /* 0x00500000d430783b */ /* 0x000eea0000000200 */
        /* <DEDUP_REMOVED lines=168> */
.L_x_1010:
        /* <DEDUP_REMOVED lines=8> */
[----:B------:R-:W-:Y:S04]  /*1b520*/  STL [R1+0x130], R175 ;  /* 0x000130af01007387 */ /* 0x000fe80000100800 */
        /* <DEDUP_REMOVED lines=8> */
[----:B------:R-:W-:Y:S03]  /*1b5b0*/  STL [R1+0x10c], R227 ;  /* 0x00010ce301007387 */ /* 0x000fe60000100800 */
[----:B------:R-:W-:Y:S01]  /*1b5c0*/  IMAD R0, R0, 0x80, R2 ;  /* 0x0000008000007824 */ /* 0x000fe200078e0202 */
[----:B------:R1:W-:Y:S03]  /*1b5d0*/  STL [R1+0x108], R226 ;  /* 0x000108e201007387 */ /* 0x0003e60000100800 */
[--C-:B------:R-:W-:Y:S01]  /*1b5e0*/  IMAD.IADD R2, R237, 0x1, -R0.reuse ;  /* 0x00000001ed027824 */ /* 0x100fe200078e0a00 */
[----:B------:R-:W-:Y:S01]  /*1b5f0*/  STL [R1+0x104], R225 ;  /* 0x000104e101007387 */ /* 0x000fe20000100800 */
[----:B----4-:R-:W-:Y:S03]  /*1b600*/  IMAD.IADD R200, R238, 0x1, -R0 ;  /* 0x00000001eec87824 */ /* 0x010fe600078e0a00 */
[----:B------:R-:W-:Y:S01]  /*1b610*/  IABS R2, R2 ;  /* 0x0000000200027213 */ /* 0x000fe20000000000 */
[----:B------:R-:W-:Y:S01]  /*1b620*/  STL [R1+0x100], R224 ;  /* 0x000100e001007387 */ /* 0x000fe20000100800 */
[----:B------:R-:W-:Y:S02]  /*1b630*/  IABS R204, R200 ;  /* 0x000000c800cc7213 */ /* 0x000fe40000000000 */
[----:B------:R-:W-:Y:S01]  /*1b640*/  I2FP.F32.S32 R3, R2 ;  /* 0x0000000200037245 */ /* 0x000fe20000201400 */
[----:B------:R-:W-:Y:S01]  /*1b650*/  STL [R1+0xfc], R223 ;  /* 0x0000fcdf01007387 */ /* 0x000fe20000100800 */
[----:B------:R-:W-:Y:S03]  /*1b660*/  IADD3 R2, R0, 0x1, RZ ;  /* 0x0000000100027810 */ /* 0x000fe60007ffe0ff */
[----:B------:R-:W-:Y:S01]  /*1b670*/  FFMA.FTZ R4, R3, -UR19, R4 ;  /* 0x8000001303047c23 */ /* 0x000fe20008010004 */
[----:B------:R-:W-:Y:S01]  /*1b680*/  ISETP.GE.AND P0, PT, R2, R234, PT ;  /* 0x000000ea0200720c */ /* 0x000fe20003f06270 */
[----:B------:R-:W-:Y:S01]  /*1b690*/  IMAD.IADD R3, R236, 0x1, -R0 ;  /* 0x00000001ec037824 */ /* 0x000fe200078e0a00 */
[----:B------:R-:W-:Y:S01]  /*1b6a0*/  ISETP.GE.AND P1, PT, R2, R232, PT ;  /* 0x000000e80200720c */ /* 0x000fe20003f26270 */
[--C-:B------:R-:W-:Y:S01]  /*1b6b0*/  IMAD.IADD R200, R238, 0x1, -R2.reuse ;  /* 0x00000001eec87824 */ /* 0x100fe200078e0a02 */
[----:B------:R-:W-:Y:S01]  /*1b6c0*/  ISETP.GE.OR P0, PT, R2, R240, !P0 ;  /* 0x000000f00200720c */ /* 0x000fe20004706670 */
[--C-:B------:R-:W-:Y:S01]  /*1b6d0*/  IMAD.IADD R203, R236, 0x1, -R2.reuse ;  /* 0x00000001eccb7824 */ /* 0x100fe200078e0a02 */
[----:B------:R-:W-:Y:S01]  /*1b6e0*/  IABS R202, R3 ;  /* 0x0000000300ca7213 */ /* 0x000fe20000000000 */
[----:B------:R-:W-:Y:S01]  /*1b6f0*/  STL [R1+0xf8], R222 ;  /* 0x0000f8de01007387 */ /* 0x000fe20000100800 */
[----:B------:R-:W-:Y:S01]  /*1b700*/  IABS R3, R200 ;  /* 0x000000c800037213 */ /* 0x000fe20000000000 */
[----:B------:R-:W-:Y:S01]  /*1b710*/  IMAD.IADD R201, R237, 0x1, -R2 ;  /* 0x00000001edc97824 */ /* 0x000fe200078e0a02 */
[----:B------:R-:W-:Y:S01]  /*1b720*/  IABS R200, R203 ;  /* 0x000000cb00c87213 */ /* 0x000fe20000000000 */
[----:B------:R-:W-:Y:S01]  /*1b730*/  STL [R1+0xf4], R221 ;  /* 0x0000f4dd01007387 */ /* 0x000fe20000100800 */
[----:B------:R-:W-:Y:S01]  /*1b740*/  ISETP.GE.AND P4, PT, R2, R235, PT ;  /* 0x000000eb0200720c */ /* 0x000fe20003f86270 */
[----:B------:R-:W-:Y:S01]  /*1b750*/  IMAD.MOV.U32 R203, RZ, RZ, R204 ;  /* 0x000000ffffcb7224 */ /* 0x000fe200078e00cc */
[----:B------:R-:W-:Y:S01]  /*1b760*/  IABS R201, R201 ;  /* 0x000000c900c97213 */ /* 0x000fe20000000000 */
[----:B------:R-:W-:Y:S01]  /*1b770*/  STL [R1+0xf0], R220 ;  /* 0x0000f0dc01007387 */ /* 0x000fe20000100800 */
[----:B------:R-:W-:Y:S02]  /*1b780*/  I2FP.F32.S32 R200, R200 ;  /* 0x000000c800c87245 */ /* 0x000fe40000201400 */
[----:B------:R-:W-:Y:S01]  /*1b790*/  I2FP.F32.S32 R204, R203 ;  /* 0x000000cb00cc7245 */ /* 0x000fe20000201400 */
[----:B------:R-:W-:Y:S01]  /*1b7a0*/  STL [R1+0xec], R219 ;  /* 0x0000ecdb01007387 */ /* 0x000fe20000100800 */
[----:B------:R-:W-:Y:S01]  /*1b7b0*/  I2FP.F32.S32 R203, R201 ;  /* 0x000000c900cb7245 */ /* 0x000fe20000201400 */
[----:B------:R-:W-:Y:S01]  /*1b7c0*/  FFMA.FTZ R9, R200, -UR19, R9 ;  /* 0x80000013c8097c23 */ /* 0x000fe20008010009 */
[----:B------:R-:W-:Y:S01]  /*1b7d0*/  I2FP.F32.S32 R201, R3 ;  /* 0x0000000300c97245 */ /* 0x000fe20000201400 */
[----:B------:R2:W-:Y:S01]  /*1b7e0*/  STL [R1+0xe8], R218 ;  /* 0x0000e8da01007387 */ /* 0x0005e20000100800 */
[----:B------:R-:W-:Y:S01]  /*1b7f0*/  ISETP.GE.AND P2, PT, R2, R233, PT ;  /* 0x000000e90200720c */ /* 0x000fe20003f46270 */
[----:B------:R-:W-:Y:S01]  /*1b800*/  FFMA.FTZ R6, R204, -UR19, R6 ;  /* 0x80000013cc067c23 */ /* 0x000fe20008010006 */
[----:B------:R-:W-:Y:S01]  /*1b810*/  I2FP.F32.S32 R3, R202 ;  /* 0x000000ca00037245 */ /* 0x000fe20000201400 */
[----:B------:R-:W-:Y:S01]  /*1b820*/  STL [R1+0xe4], R217 ;  /* 0x0000e4d901007387 */ /* 0x000fe20000100800 */
[C---:B------:R-:W-:Y:S01]  /*1b830*/  ISETP.GE.OR P6, PT, R2.reuse, R241, !P1 ;  /* 0x000000f10200720c */ /* 0x040fe20004fc6670 */
[----:B------:R-:W-:Y:S01]  /*1b840*/  FFMA.FTZ R7, R201, -UR19, R7 ;  /* 0x80000013c9077c23 */ /* 0x000fe20008010007 */
[----:B------:R-:W-:Y:S01]  /*1b850*/  IADD3 R200, R239, -R0, RZ ;  /* 0x80000000efc87210 */ /* 0x000fe20007ffe0ff */
[----:B------:R3:W-:Y:S01]  /*1b860*/  STL [R1+0xe0], R212 ;  /* 0x0000e0d401007387 */ /* 0x0007e20000100800 */
[C---:B------:R-:W-:Y:S01]  /*1b870*/  ISETP.GE.OR P5, PT, R2.reuse, R243, !P4 ;  /* 0x000000f30200720c */ /* 0x040fe200067a6670 */
[----:B------:R-:W-:Y:S01]  /*1b880*/  FFMA.FTZ R5, R203, -UR19, R5 ;  /* 0x80000013cb057c23 */ /* 0x000fe20008010005 */
[----:B------:R-:W-:Y:S01]  /*1b890*/  ISETP.GE.OR P2, PT, R2, R242, !P2 ;  /* 0x000000f20200720c */ /* 0x000fe20005746670 */
[----:B------:R-:W-:Y:S01]  /*1b8a0*/  IMAD.IADD R201, R239, 0x1, -R2 ;  /* 0x00000001efc97824 */ /* 0x000fe200078e0a02 */
[----:B------:R-:W-:Y:S01]  /*1b8b0*/  @P0 LOP3.LUT R231, R231, 0x2, RZ, 0xfc, !PT ;  /* 0x00000002e7e70812 */ /* 0x000fe200078efcff */
[C---:B------:R-:W-:Y:S01]  /*1b8c0*/  VIADD R2, R0.reuse, 0x9 ;  /* 0x0000000900027836 */ /* 0x040fe20000000000 */
[C---:B------:R-:W-:Y:S01]  /*1b8d0*/  ISETP.GE.AND P1, PT, R0.reuse, R235, PT ;  /* 0x000000eb0000720c */ /* 0x040fe20003f26270 */
[----:B------:R-:W-:Y:S01]  /*1b8e0*/  FFMA.FTZ R8, R3, -UR19, R8 ;  /* 0x8000001303087c23 */ /* 0x000fe20008010008 */
[----:B------:R-:W-:Y:S01]  /*1b8f0*/  ISETP.GE.AND P0, PT, R0, R233, PT ;  /* 0x000000e90000720c */ /* 0x000fe20003f06270 */
[----:B------:R-:W-:Y:S01]  /*1b900*/  IMAD.IADD R203, R236, 0x1, -R2 ;  /* 0x00000001eccb7824 */ /* 0x000fe200078e0a02 */
[----:B------:R-:W-:Y:S01]  /*1b910*/  IABS R200, R200 ;  /* 0x000000c800c87213 */ /* 0x000fe20000000000 */
[C---:B------:R-:W-:Y:S01]  /*1b920*/  VIADD R3, R0.reuse, 0x8 ;  /* 0x0000000800037836 */ /* 0x040fe20000000000 */
[C---:B------:R-:W-:Y:S02]  /*1b930*/  ISETP.GE.OR P1, PT, R0.reuse, R243, !P1 ;  /* 0x000000f30000720c */ /* 0x040fe40004f26670 */
[----:B------:R-:W-:Y:S01]  /*1b940*/  ISETP.GE.OR P0, PT, R0, R242, !P0 ;  /* 0x000000f20000720c */ /* 0x000fe20004706670 */
[--C-:B------:R-:W-:Y:S01]  /*1b950*/  IMAD.IADD R202, R236, 0x1, -R3.reuse ;  /* 0x00000001ecca7824 */ /* 0x100fe200078e0a03 */
[----:B------:R-:W-:Y:S02]  /*1b960*/  IABS R205, R201 ;  /* 0x000000c900cd7213 */ /* 0x000fe40000000000 */
[----:B------:R-:W-:Y:S02]  /*1b970*/  I2FP.F32.S32 R201, R200 ;  /* 0x000000c800c97245 */ /* 0x000fe40000201400 */
[----:B------:R-:W-:Y:S01]  /*1b980*/  FSEL R209, R4, -INF , !P1 ;  /* 0xff80000004d17808 */ /* 0x000fe20004800000 */
[----:B------:R-:W-:Y:S01]  /*1b990*/  IMAD.IADD R4, R238, 0x1, -R3 ;  /* 0x00000001ee047824 */ /* 0x000fe200078e0a03 */
[----:B------:R-:W-:Y:S01]  /*1b9a0*/  ISETP.GE.AND P1, PT, R0, R232, PT ;  /* 0x000000e80000720c */ /* 0x000fe20003f26270 */
[----:B------:R-:W-:Y:S01]  /*1b9b0*/  FFMA.FTZ R10, R201, -UR19, R10 ;  /* 0x80000013c90a7c23 */ /* 0x000fe2000801000a */
[----:B------:R-:W-:Y:S01]  /*1b9c0*/  FSEL R247, R6, -INF , !P0 ;  /* 0xff80000006f77808 */ /* 0x000fe20004000000 */
[C---:B------:R-:W-:Y:S01]  /*1b9d0*/  VIADD R6, R0.reuse, 0x10 ;  /* 0x0000001000067836 */ /* 0x040fe20000000000 */
[----:B------:R-:W-:Y:S02]  /*1b9e0*/  IABS R203, R203 ;  /* 0x000000cb00cb7213 */ /* 0x000fe40000000000 */
[C---:B------:R-:W-:Y:S02]  /*1b9f0*/  ISETP.GE.AND P0, PT, R0.reuse, R234, PT ;  /* 0x000000ea0000720c */ /* 0x040fe40003f06270 */
[C---:B------:R-:W-:Y:S02]  /*1ba00*/  ISETP.GE.OR P4, PT, R0.reuse, R241, !P1 ;  /* 0x000000f10000720c */ /* 0x040fe40004f86670 */
[----:B------:R-:W-:Y:S02]  /*1ba10*/  IABS R202, R202 ;  /* 0x000000ca00ca7213 */ /* 0x000fe40000000000 */
[----:B------:R-:W-:Y:S02]  /*1ba20*/  I2FP.F32.S32 R205, R205 ;  /* 0x000000cd00cd7245 */ /* 0x000fe40000201400 */
[----:B------:R-:W-:Y:S02]  /*1ba30*/  I2FP.F32.S32 R203, R203 ;  /* 0x000000cb00cb7245 */ /* 0x000fe40000201400 */
[----:B------:R-:W-:Y:S01]  /*1ba40*/  ISETP.GE.OR P1, PT, R0, R240, !P0 ;  /* 0x000000f00000720c */ /* 0x000fe20004726670 */
[----:B------:R-:W-:Y:S01]  /*1ba50*/  FFMA.FTZ R11, R205, -UR19, R11 ;  /* 0x80000013cd0b7c23 */ /* 0x000fe2000801000b */
[-C--:B------:R-:W-:Y:S01]  /*1ba60*/  ISETP.GE.AND P0, PT, R3, R232.reuse, PT ;  /* 0x000000e80300720c */ /* 0x080fe20003f06270 */
[----:B------:R-:W-:Y:S01]  /*1ba70*/  FFMA.FTZ R13, R203, -UR19, R13 ;  /* 0x80000013cb0d7c23 */ /* 0x000fe2000801000d */
[----:B-1----:R-:W-:Y:S01]  /*1ba80*/  FSEL R226, R7, -INF , !P2 ;  /* 0xff80000007e27808 */ /* 0x002fe20005000000 */
[----:B------:R-:W-:Y:S01]  /*1ba90*/  IMAD.IADD R7, R237, 0x1, -R3 ;  /* 0x00000001ed077824 */ /* 0x000fe200078e0a03 */
[----:B------:R-:W-:Y:S02]  /*1baa0*/  ISETP.GE.AND P2, PT, R2, R232, PT ;  /* 0x000000e80200720c */ /* 0x000fe40003f46270 */
[----:B------:R-:W-:Y:S01]  /*1bab0*/  I2FP.F32.S32 R204, R202 ;  /* 0x000000ca00cc7245 */ /* 0x000fe20000201400 */
[----:B------:R-:W-:Y:S01]  /*1bac0*/  IMAD.IADD R202, R239, 0x1, -R2 ;  /* 0x00000001efca7824 */ /* 0x000fe200078e0a02 */
[----:B------:R-:W-:Y:S02]  /*1bad0*/  FSEL R175, R10, -INF , !P1 ;  /* 0xff8000000aaf7808 */ /* 0x000fe40004800000 */
[----:B------:R-:W-:Y:S01]  /*1bae0*/  FSEL R210, R8, -INF , !P4 ;  /* 0xff80000008d27808 */ /* 0x000fe20006000000 */
[----:B------:R-:W-:Y:S01]  /*1baf0*/  FFMA.FTZ R12, R204, -UR19, R12 ;  /* 0x80000013cc0c7c23 */ /* 0x000fe2000801000c */
[-C--:B------:R-:W-:Y:S02]  /*1bb00*/  ISETP.GE.OR P1, PT, R3, R241.reuse, !P0 ;  /* 0x000000f10300720c */ /* 0x080fe40004726670 */
[----:B------:R-:W-:Y:S02]  /*1bb10*/  LOP3.LUT P4, RZ, R231, 0x2, RZ, 0xc0, !PT ;  /* 0x00000002e7ff7812 */ /* 0x000fe4000788c0ff */
[C---:B------:R-:W-:Y:S02]  /*1bb20*/  ISETP.GE.OR P0, PT, R2.reuse, R241, !P2 ;  /* 0x000000f10200720c */ /* 0x040fe40005706670 */
[----:B------:R-:W-:Y:S02]  /*1bb30*/  FSEL R248, R5, -INF , !P5 ;  /* 0xff80000005f87808 */ /* 0x000fe40006800000 */
[----:B------:R-:W-:Y:S02]  /*1bb40*/  FSEL R174, R11, -INF , !P4 ;  /* 0xff8000000bae7808 */ /* 0x000fe40006000000 */
[----:B--2---:R-:W-:Y:S02]  /*1bb50*/  FSEL R218, R13, -INF , !P0 ;  /* 0xff8000000dda7808 */ /* 0x004fe40004000000 */
[-C--:B------:R-:W-:Y:S02]  /*1bb60*/  ISETP.GE.AND P5, PT, R3, R234.reuse, PT ;  /* 0x000000ea0300720c */ /* 0x080fe40003fa6270 */
[----:B------:R-:W-:Y:S02]  /*1bb70*/  FSEL R249, R9, -INF , !P6 ;  /* 0xff80000009f97808 */ /* 0x000fe40007000000 */
[C---:B------:R-:W-:Y:S02]  /*1bb80*/  ISETP.GE.AND P2, PT, R2.reuse, R234, PT ;  /* 0x000000ea0200720c */ /* 0x040fe40003f46270 */
[C---:B------:R-:W-:Y:S02]  /*1bb90*/  ISETP.GE.AND P4, PT, R2.reuse, R235, PT ;  /* 0x000000eb0200720c */ /* 0x040fe40003f86270 */
[----:B------:R-:W-:Y:S02]  /*1bba0*/  ISETP.GE.AND P0, PT, R2, R233, PT ;  /* 0x000000e90200720c */ /* 0x000fe40003f06270 */
[C---:B------:R-:W-:Y:S02]  /*1bbb0*/  ISETP.GE.AND P3, PT, R3.reuse, R235, PT ;  /* 0x000000eb0300720c */ /* 0x040fe40003f66270 */
[----:B------:R-:W-:Y:S02]  /*1bbc0*/  ISETP.GE.AND P6, PT, R3, R233, PT ;  /* 0x000000e90300720c */ /* 0x000fe40003fc6270 */
[----:B------:R-:W-:Y:S02]  /*1bbd0*/  FSEL R223, R12, -INF , !P1 ;  /* 0xff8000000cdf7808 */ /* 0x000fe40004800000 */
[----:B------:R-:W-:Y:S02]  /*1bbe0*/  IADD3 R200, R239, -R3, RZ ;  /* 0x80000003efc87210 */ /* 0x000fe40007ffe0ff */
[----:B------:R-:W-:Y:S02]  /*1bbf0*/  ISETP.GE.OR P1, PT, R3, R240, !P5 ;  /* 0x000000f00300720c */ /* 0x000fe40006f26670 */
[----:B------:R-:W-:Y:S02]  /*1bc00*/  IADD3 R5, R237, -R2, RZ ;  /* 0x80000002ed057210 */ /* 0x000fe40007ffe0ff */
[C---:B------:R-:W-:Y:S02]  /*1bc10*/  ISETP.GE.OR P2, PT, R2.reuse, R240, !P2 ;  /* 0x000000f00200720c */ /* 0x040fe40005746670 */
[C---:B------:R-:W-:Y:S02]  /*1bc20*/  ISETP.GE.OR P4, PT, R2.reuse, R243, !P4 ;  /* 0x000000f30200720c */ /* 0x040fe40006786670 */
[-C--:B------:R-:W-:Y:S01]  /*1bc30*/  ISETP.GE.OR P0, PT, R2, R242.reuse, !P0 ;  /* 0x000000f20200720c */ /* 0x080fe20004706670 */
[----:B------:R-:W-:Y:S01]  /*1bc40*/  IMAD.IADD R2, R238, 0x1, -R2 ;  /* 0x00000001ee027824 */ /* 0x000fe200078e0a02 */
[----:B------:R-:W-:Y:S02]  /*1bc50*/  IABS R9, R7 ;  /* 0x0000000700097213 */ /* 0x000fe40000000000 */
[C---:B------:R-:W-:Y:S02]  /*1bc60*/  ISETP.GE.OR P3, PT, R3.reuse, R243, !P3 ;  /* 0x000000f30300720c */ /* 0x040fe40005f66670 */
[----:B------:R-:W-:Y:S01]  /*1bc70*/  ISETP.GE.OR P5, PT, R3, R242, !P6 ;  /* 0x000000f20300720c */ /* 0x000fe200077a6670 */
[----:B------:R-:W-:Y:S01]  /*1bc80*/  IMAD.IADD R3, R237, 0x1, -R6 ;  /* 0x00000001ed037824 */ /* 0x000fe200078e0a06 */
[----:B------:R-:W-:Y:S01]  /*1bc90*/  IABS R10, R4 ;  /* 0x00000004000a7213 */ /* 0x000fe20000000000 */
[----:B------:R-:W-:Y:S01]  /*1bca0*/  IMAD.MOV.U32 R4, RZ, RZ, R9 ;  /* 0x000000ffff047224 */ /* 0x000fe200078e0009 */
[----:B------:R-:W-:Y:S02]  /*1bcb0*/  IABS R200, R200 ;  /* 0x000000c800c87213 */ /* 0x000fe40000000000 */
[----:B------:R-:W-:Y:S02]  /*1bcc0*/  IABS R8, R2 ;  /* 0x0000000200087213 */ /* 0x000fe40000000000 */
[----:B------:R-:W-:Y:S01]  /*1bcd0*/  IABS R7, R5 ;  /* 0x0000000500077213 */ /* 0x000fe20000000000 */
[----:B------:R-:W-:Y:S01]  /*1bce0*/  IMAD.MOV.U32 R5, RZ, RZ, R10 ;  /* 0x000000ffff057224 */ /* 0x000fe200078e000a */
[----:B------:R-:W-:Y:S01]  /*1bcf0*/  IABS R2, R3 ;  /* 0x0000000300027213 */ /* 0x000fe20000000000 */
[----:B------:R-:W-:Y:S01]  /*1bd00*/  IMAD.MOV.U32 R201, RZ, RZ, R200 ;  /* 0x000000ffffc97224 */ /* 0x000fe200078e00c8 */
[----:B------:R-:W-:Y:S02]  /*1bd10*/  IABS R200, R202 ;  /* 0x000000ca00c87213 */ /* 0x000fe40000000000 */
[----:B------:R-:W-:Y:S02]  /*1bd20*/  I2FP.F32.S32 R3, R4 ;  /* 0x0000000400037245 */ /* 0x000fe40000201400 */
[----:B------:R-:W-:Y:S02]  /*1bd30*/  I2FP.F32.S32 R2, R2 ;  /* 0x0000000200027245 */ /* 0x000fe40000201400 */
[----:B------:R-:W-:Y:S01]  /*1bd40*/  I2FP.F32.S32 R4, R5 ;  /* 0x0000000500047245 */ /* 0x000fe20000201400 */
[----:B------:R-:W-:Y:S01]  /*1bd50*/  FFMA.FTZ R16, R3, -UR19, R16 ;  /* 0x8000001303107c23 */ /* 0x000fe20008010010 */
[----:B------:R-:W-:Y:S01]  /*1bd60*/  I2FP.F32.S32 R200, R200 ;  /* 0x000000c800c87245 */ /* 0x000fe20000201400 */
[----:B------:R-:W-:Y:S01]  /*1bd70*/  FFMA.FTZ R20, R2, -UR19, R20 ;  /* 0x8000001302147c23 */ /* 0x000fe20008010014 */
[----:B------:R-:W-:Y:S01]  /*1bd80*/  I2FP.F32.S32 R5, R7 ;  /* 0x0000000700057245 */ /* 0x000fe20000201400 */
[----:B------:R-:W-:Y:S01]  /*1bd90*/  FFMA.FTZ R18, R4, -UR19, R18 ;  /* 0x8000001304127c23 */ /* 0x000fe20008010012 */
[----:B------:R-:W-:Y:S01]  /*1bda0*/  I2FP.F32.S32 R201, R201 ;  /* 0x000000c900c97245 */ /* 0x000fe20000201400 */
[----:B------:R-:W-:Y:S01]  /*1bdb0*/  FFMA.FTZ R15, R200, -UR19, R15 ;  /* 0x80000013c80f7c23 */ /* 0x000fe2000801000f */
[----:B------:R-:W-:Y:S01]  /*1bdc0*/  IADD3 R2, R238, -R6, RZ ;  /* 0x80000006ee027210 */ /* 0x000fe20007ffe0ff */
[----:B------:R-:W-:Y:S01]  /*1bdd0*/  FFMA.FTZ R17, R5, -UR19, R17 ;  /* 0x8000001305117c23 */ /* 0x000fe20008010011 */
[----:B------:R-:W-:Y:S01]  /*1bde0*/  I2FP.F32.S32 R3, R8 ;  /* 0x0000000800037245 */ /* 0x000fe20000201400 */
[----:B------:R-:W-:Y:S01]  /*1bdf0*/  IMAD.IADD R8, R236, 0x1, -R6 ;  /* 0x00000001ec087824 */ /* 0x000fe200078e0a06 */
[----:B------:R-:W-:Y:S01]  /*1be00*/  FSEL R200, R16, -INF , !P3 ;  /* 0xff80000010c87808 */ /* 0x000fe20005800000 */
[----:B------:R-:W-:Y:S01]  /*1be10*/  FFMA.FTZ R14, R201, -UR19, R14 ;  /* 0x80000013c90e7c23 */ /* 0x000fe2000801000e */
[----:B------:R-:W-:Y:S01]  /*1be20*/  IABS R9, R2 ;  /* 0x0000000200097213 */ /* 0x000fe20000000000 */
[----:B------:R-:W-:Y:S01]  /*1be30*/  VIADD R4, R0, 0x11 ;  /* 0x0000001100047836 */ /* 0x000fe20000000000 */
[----:B------:R-:W-:Y:S01]  /*1be40*/  ISETP.GE.AND P3, PT, R6, R232, PT ;  /* 0x000000e80600720c */ /* 0x000fe20003f66270 */
[----:B------:R-:W-:Y:S01]  /*1be50*/  FFMA.FTZ R19, R3, -UR19, R19 ;  /* 0x8000001303137c23 */ /* 0x000fe20008010013 */
[----:B------:R-:W-:Y:S01]  /*1be60*/  LOP3.LUT R231, R231, 0xfffffffd, RZ, 0xc0, !PT ;  /* 0xfffffffde7e77812 */ /* 0x000fe200078ec0ff */
[--C-:B------:R-:W-:Y:S01]  /*1be70*/  IMAD.IADD R3, R237, 0x1, -R4.reuse ;  /* 0x00000001ed037824 */ /* 0x100fe200078e0a04 */
[----:B------:R-:W-:Y:S01]  /*1be80*/  IABS R2, R8 ;  /* 0x0000000800027213 */ /* 0x000fe20000000000 */
[--C-:B------:R-:W-:Y:S01]  /*1be90*/  IMAD.IADD R10, R236, 0x1, -R4.reuse ;  /* 0x00000001ec0a7824 */ /* 0x100fe200078e0a04 */
[----:B------:R-:W-:Y:S01]  /*1bea0*/  FSEL R201, R17, -INF , !P4 ;  /* 0xff80000011c97808 */ /* 0x000fe20006000000 */
[----:B------:R-:W-:Y:S01]  /*1beb0*/  IMAD.IADD R5, R238, 0x1, -R4 ;  /* 0x00000001ee057824 */ /* 0x000fe200078e0a04 */
[----:B------:R-:W-:Y:S02]  /*1bec0*/  I2FP.F32.S32 R8, R9 ;  /* 0x0000000900087245 */ /* 0x000fe40000201400 */
[----:B------:R-:W-:Y:S02]  /*1bed0*/  ISETP.GE.OR P4, PT, R6, R241, !P3 ;  /* 0x000000f10600720c */ /* 0x000fe40005f86670 */
[----:B------:R-:W-:Y:S01]  /*1bee0*/  @P0 LOP3.LUT R231, R231, 0x2, RZ, 0xfc, !PT ;  /* 0x00000002e7e70812 */ /* 0x000fe200078efcff */
[----:B------:R-:W-:Y:S01]  /*1bef0*/  FFMA.FTZ R22, R8, -UR19, R22 ;  /* 0x8000001308167c23 */ /* 0x000fe20008010016 */
[----:B------:R-:W-:Y:S02]  /*1bf00*/  FSEL R246, R14, -INF , !P1 ;  /* 0xff8000000ef67808 */ /* 0x000fe40004800000 */
[C---:B------:R-:W-:Y:S02]  /*1bf10*/  ISETP.GE.AND P1, PT, R6.reuse, R235, PT ;  /* 0x000000eb0600720c */ /* 0x040fe40003f26270 */
[C---:B------:R-:W-:Y:S02]  /*1bf20*/  ISETP.GE.AND P0, PT, R6.reuse, R233, PT ;  /* 0x000000e90600720c */ /* 0x040fe40003f06270 */
[----:B------:R-:W-:Y:S02]  /*1bf30*/  FSEL R245, R15, -INF , !P2 ;  /* 0xff8000000ff57808 */ /* 0x000fe40005000000 */
[----:B------:R-:W-:Y:S02]  /*1bf40*/  IABS R7, R3 ;  /* 0x0000000300077213 */ /* 0x000fe40000000000 */
[----:B------:R-:W-:Y:S02]  /*1bf50*/  LOP3.LUT P2, RZ, R231, 0x2, RZ, 0xc0, !PT ;  /* 0x00000002e7ff7812 */ /* 0x000fe4000784c0ff */
[----:B------:R-:W-:Y:S02]  /*1bf60*/  IABS R3, R10 ;  /* 0x0000000a00037213 */ /* 0x000fe40000000000 */
[C---:B------:R-:W-:Y:S02]  /*1bf70*/  ISETP.GE.OR P1, PT, R6.reuse, R243, !P1 ;  /* 0x000000f30600720c */ /* 0x040fe40004f26670 */
[----:B------:R-:W-:Y:S02]  /*1bf80*/  ISETP.GE.OR P0, PT, R6, R242, !P0 ;  /* 0x000000f20600720c */ /* 0x000fe40004706670 */
[----:B------:R-:W-:Y:S02]  /*1bf90*/  IABS R5, R5 ;  /* 0x0000000500057213 */ /* 0x000fe40000000000 */
[----:B------:R-:W-:Y:S02]  /*1bfa0*/  FSEL R202, R19, -INF , !P2 ;  /* 0xff80000013ca7808 */ /* 0x000fe40005000000 */
[----:B------:R-:W-:Y:S02]  /*1bfb0*/  LOP3.LUT R231, R231, 0xfffffffe, RZ, 0xc0, !PT ;  /* 0xfffffffee7e77812 */ /* 0x000fe400078ec0ff */
[----:B------:R-:W-:Y:S02]  /*1bfc0*/  I2FP.F32.S32 R2, R2 ;  /* 0x0000000200027245 */ /* 0x000fe40000201400 */
[----:B------:R-:W-:Y:S02]  /*1bfd0*/  I2FP.F32.S32 R3, R3 ;  /* 0x0000000300037245 */ /* 0x000fe40000201400 */
[----:B------:R-:W-:Y:S01]  /*1bfe0*/  FSEL R205, R18, -INF , !P5 ;  /* 0xff80000012cd7808 */ /* 0x000fe20006800000 */
[----:B------:R-:W-:Y:S01]  /*1bff0*/  FFMA.FTZ R24, R2, -UR19, R24 ;  /* 0x8000001302187c23 */ /* 0x000fe20008010018 */
[----:B------:R-:W-:Y:S01]  /*1c000*/  ISETP.GE.AND P6, PT, R6, R234, PT ;  /* 0x000000ea0600720c */ /* 0x000fe20003fc6270 */
[----:B------:R-:W-:Y:S01]  /*1c010*/  FFMA.FTZ R25, R3, -UR19, R25 ;  /* 0x8000001303197c23 */ /* 0x000fe20008010019 */
[----:B------:R-:W-:Y:S01]  /*1c020*/  ISETP.GE.AND P2, PT, R4, R233, PT ;  /* 0x000000e90400720c */ /* 0x000fe20003f46270 */
[----:B------:R-:W-:Y:S01]  /*1c030*/  VIADD R3, R0, 0x18 ;  /* 0x0000001800037836 */ /* 0x000fe20000000000 */
[----:B------:R-:W-:Y:S02]  /*1c040*/  FSEL R208, R20, -INF , !P1 ;  /* 0xff80000014d07808 */ /* 0x000fe40004800000 */
[----:B------:R-:W-:Y:S01]  /*1c050*/  FSEL R211, R22, -INF , !P0 ;  /* 0xff80000016d37808 */ /* 0x000fe20004000000 */
[----:B------:R-:W-:Y:S01]  /*1c060*/  IMAD.IADD R8, R239, 0x1, -R3 ;  /* 0x00000001ef087824 */ /* 0x000fe200078e0a03 */
[C---:B------:R-:W-:Y:S02]  /*1c070*/  ISETP.GE.AND P5, PT, R4.reuse, R235, PT ;  /* 0x000000eb0400720c */ /* 0x040fe40003fa6270 */
[C---:B------:R-:W-:Y:S02]  /*1c080*/  ISETP.GE.AND P1, PT, R4.reuse, R232, PT ;  /* 0x000000e80400720c */ /* 0x040fe40003f26270 */
[----:B------:R-:W-:Y:S02]  /*1c090*/  ISETP.GE.AND P0, PT, R4, R234, PT ;  /* 0x000000ea0400720c */ /* 0x000fe40003f06270 */
[----:B------:R-:W-:Y:S02]  /*1c0a0*/  I2FP.F32.S32 R5, R5 ;  /* 0x0000000500057245 */ /* 0x000fe40000201400 */
[----:B------:R-:W-:Y:S02]  /*1c0b0*/  @P4 LOP3.LUT R231, R231, 0x1, RZ, 0xfc, !PT ;  /* 0x00000001e7e74812 */ /* 0x000fe400078efcff */
[----:B------:R-:W-:Y:S01]  /*1c0c0*/  ISETP.GE.OR P3, PT, R6, R240, !P6 ;  /* 0x000000f00600720c */ /* 0x000fe20007766670 */
[----:B------:R-:W-:Y:S01]  /*1c0d0*/  FFMA.FTZ R23, R5, -UR19, R23 ;  /* 0x8000001305177c23 */ /* 0x000fe20008010017 */
[----:B------:R-:W-:Y:S01]  /*1c0e0*/  ISETP.GE.OR P4, PT, R4, R242, !P2 ;  /* 0x000000f20400720c */ /* 0x000fe20005786670 */
[----:B------:R-:W-:Y:S01]  /*1c0f0*/  IMAD.IADD R5, R239, 0x1, -R6 ;  /* 0x00000001ef057824 */ /* 0x000fe200078e0a06 */
[----:B------:R-:W-:Y:S01]  /*1c100*/  I2FP.F32.S32 R7, R7 ;  /* 0x0000000700077245 */ /* 0x000fe20000201400 */
[----:B------:R-:W-:Y:S01]  /*1c110*/  IMAD.IADD R6, R236, 0x1, -R3 ;  /* 0x00000001ec067824 */ /* 0x000fe200078e0a03 */
[C---:B------:R-:W-:Y:S02]  /*1c120*/  ISETP.GE.OR P5, PT, R4.reuse, R243, !P5 ;  /* 0x000000f30400720c */ /* 0x040fe40006fa6670 */
[C---:B------:R-:W-:Y:S01]  /*1c130*/  ISETP.GE.OR P2, PT, R4.reuse, R241, !P1 ;  /* 0x000000f10400720c */ /* 0x040fe20004f46670 */
[----:B------:R-:W-:Y:S01]  /*1c140*/  FFMA.FTZ R21, R7, -UR19, R21 ;  /* 0x8000001307157c23 */ /* 0x000fe20008010015 */
[----:B------:R-:W-:Y:S01]  /*1c150*/  ISETP.GE.OR P6, PT, R4, R240, !P0 ;  /* 0x000000f00400720c */ /* 0x000fe200047c6670 */
[----:B------:R-:W-:Y:S01]  /*1c160*/  IMAD.IADD R4, R239, 0x1, -R4 ;  /* 0x00000001ef047824 */ /* 0x000fe200078e0a04 */
[----:B------:R-:W-:Y:S02]  /*1c170*/  IADD3 R2, R0, 0x19, RZ ;  /* 0x0000001900027810 */ /* 0x000fe40007ffe0ff */
[----:B------:R-:W-:Y:S02]  /*1c180*/  IABS R10, R5 ;  /* 0x00000005000a7213 */ /* 0x000fe40000000000 */
[----:B------:R-:W-:Y:S01]  /*1c190*/  IABS R9, R4 ;  /* 0x0000000400097213 */ /* 0x000fe20000000000 */
[----:B------:R-:W-:Y:S01]  /*1c1a0*/  IMAD.IADD R7, R236, 0x1, -R2 ;  /* 0x00000001ec077824 */ /* 0x000fe200078e0a02 */
[----:B------:R-:W-:Y:S02]  /*1c1b0*/  IABS R5, R8 ;  /* 0x0000000800057213 */ /* 0x000fe40000000000 */
[----:B------:R-:W-:Y:S01]  /*1c1c0*/  IABS R6, R6 ;  /* 0x0000000600067213 */ /* 0x000fe20000000000 */
[----:B------:R-:W-:Y:S01]  /*1c1d0*/  IMAD.MOV.U32 R8, RZ, RZ, R9 ;  /* 0x000000ffff087224 */ /* 0x000fe200078e0009 */
[----:B------:R-:W-:Y:S02]  /*1c1e0*/  IABS R4, R7 ;  /* 0x0000000700047213 */ /* 0x000fe40000000000 */
[----:B------:R-:W-:Y:S02]  /*1c1f0*/  MOV R7, R10 ;  /* 0x0000000a00077202 */ /* 0x000fe40000000f00 */
[----:B------:R-:W-:Y:S02]  /*1c200*/  I2FP.F32.S32 R8, R8 ;  /* 0x0000000800087245 */ /* 0x000fe40000201400 */
[----:B------:R-:W-:Y:S02]  /*1c210*/  I2FP.F32.S32 R7, R7 ;  /* 0x0000000700077245 */ /* 0x000fe40000201400 */
[----:B------:R-:W-:Y:S01]  /*1c220*/  I2FP.F32.S32 R6, R6 ;  /* 0x0000000600067245 */ /* 0x000fe20000201400 */
[----:B------:R-:W-:Y:S01]  /*1c230*/  FFMA.FTZ R27, R8, -UR19, R27 ;  /* 0x80000013081b7c23 */ /* 0x000fe2000801001b */
[----:B------:R-:W-:Y:S01]  /*1c240*/  I2FP.F32.S32 R4, R4 ;  /* 0x0000000400047245 */ /* 0x000fe20000201400 */
[----:B------:R-:W-:Y:S01]  /*1c250*/  FFMA.FTZ R26, R7, -UR19, R26 ;  /* 0x80000013071a7c23 */ /* 0x000fe2000801001a */
[----:B------:R-:W-:Y:S01]  /*1c260*/  FSEL R22, R21, -INF , !P5 ;  /* 0xff80000015167808 */ /* 0x000fe20006800000 */
[----:B------:R-:W-:Y:S01]  /*1c270*/  FFMA.FTZ R28, R6, -UR19, R28 ;  /* 0x80000013061c7c23 */ /* 0x000fe2000801001c */
[----:B------:R-:W-:Y:S01]  /*1c280*/  LOP3.LUT P5, RZ, R231, 0x1, RZ, 0xc0, !PT ;  /* 0x00000001e7ff7812 */ /* 0x000fe200078ac0ff */
[----:B------:R-:W-:Y:S01]  /*1c290*/  FFMA.FTZ R29, R4, -UR19, R29 ;  /* 0x80000013041d7c23 */ /* 0x000fe2000801001d */
[-C--:B------:R-:W-:Y:S01]  /*1c2a0*/  ISETP.GE.AND P1, PT, R3, R232.reuse, PT ;  /* 0x000000e80300720c */ /* 0x080fe20003f26270 */
[--C-:B------:R-:W-:Y:S01]  /*1c2b0*/  IMAD.IADD R6, R237, 0x1, -R3.reuse ;  /* 0x00000001ed067824 */ /* 0x100fe200078e0a03 */
[----:B------:R-:W-:Y:S01]  /*1c2c0*/  ISETP.GE.AND P0, PT, R2, R232, PT ;  /* 0x000000e80200720c */ /* 0x000fe20003f06270 */
[----:B------:R-:W-:Y:S01]  /*1c2d0*/  IMAD.IADD R4, R238, 0x1, -R3 ;  /* 0x00000001ee047824 */ /* 0x000fe200078e0a03 */
[----:B------:R-:W-:Y:S02]  /*1c2e0*/  FSEL R171, R24, -INF , !P5 ;  /* 0xff80000018ab7808 */ /* 0x000fe40006800000 */
[CC--:B------:R-:W-:Y:S02]  /*1c2f0*/  ISETP.GE.OR P1, PT, R3.reuse, R241.reuse, !P1 ;  /* 0x000000f10300720c */ /* 0x0c0fe40004f26670 */
[----:B------:R-:W-:Y:S02]  /*1c300*/  ISETP.GE.OR P0, PT, R2, R241, !P0 ;  /* 0x000000f10200720c */ /* 0x000fe40004706670 */
[-C--:B------:R-:W-:Y:S02]  /*1c310*/  ISETP.GE.AND P5, PT, R3, R234.reuse, PT ;  /* 0x000000ea0300720c */ /* 0x080fe40003fa6270 */
[----:B------:R-:W-:Y:S01]  /*1c320*/  FSEL R206, R26, -INF , !P3 ;  /* 0xff8000001ace7808 */ /* 0x000fe20005800000 */
[----:B------:R-:W-:Y:S01]  /*1c330*/  IMAD.MOV.U32 R26, RZ, RZ, R171 ;  /* 0x000000ffff1a7224 */ /* 0x000fe200078e00ab */
[----:B------:R-:W-:Y:S02]  /*1c340*/  FSEL R14, R27, -INF , !P6 ;  /* 0xff8000001b0e7808 */ /* 0x000fe40007000000 */
[----:B------:R-:W-:Y:S02]  /*1c350*/  I2FP.F32.S32 R5, R5 ;  /* 0x0000000500057245 */ /* 0x000fe40000201400 */
[C---:B------:R-:W-:Y:S02]  /*1c360*/  ISETP.GE.AND P3, PT, R3.reuse, R233, PT ;  /* 0x000000e90300720c */ /* 0x040fe40003f66270 */
[-C--:B------:R-:W-:Y:S01]  /*1c370*/  ISETP.GE.AND P6, PT, R3, R235.reuse, PT ;  /* 0x000000eb0300720c */ /* 0x080fe20003fc6270 */
[----:B------:R-:W-:Y:S01]  /*1c380*/  FFMA.FTZ R30, R5, -UR19, R30 ;  /* 0x80000013051e7c23 */ /* 0x000fe2000801001e */
[----:B------:R-:W-:Y:S02]  /*1c390*/  FSEL R23, R23, -INF , !P4 ;  /* 0xff80000017177808 */ /* 0x000fe40006000000 */
[----:B------:R-:W-:Y:S02]  /*1c3a0*/  FSEL R170, R25, -INF , !P2 ;  /* 0xff80000019aa7808 */ /* 0x000fe40005000000 */
[----:B------:R-:W-:Y:S02]  /*1c3b0*/  FSEL R13, R28, -INF , !P1 ;  /* 0xff8000001c0d7808 */ /* 0x000fe40004800000 */
[----:B------:R-:W-:Y:S02]  /*1c3c0*/  FSEL R16, R29, -INF , !P0 ;  /* 0xff8000001d107808 */ /* 0x000fe40004000000 */
[C---:B------:R-:W-:Y:S02]  /*1c3d0*/  ISETP.GE.AND P2, PT, R2.reuse, R234, PT ;  /* 0x000000ea0200720c */ /* 0x040fe40003f46270 */
[C---:B------:R-:W-:Y:S02]  /*1c3e0*/  ISETP.GE.AND P4, PT, R2.reuse, R235, PT ;  /* 0x000000eb0200720c */ /* 0x040fe40003f86270 */
[C---:B------:R-:W-:Y:S02]  /*1c3f0*/  ISETP.GE.AND P0, PT, R2.reuse, R233, PT ;  /* 0x000000e90200720c */ /* 0x040fe40003f06270 */
[C---:B------:R-:W-:Y:S02]  /*1c400*/  ISETP.GE.OR P1, PT, R3.reuse, R240, !P5 ;  /* 0x000000f00300720c */ /* 0x040fe40006f26670 */
[CC--:B------:R-:W-:Y:S02]  /*1c410*/  ISETP.GE.OR P6, PT, R3.reuse, R243.reuse, !P6 ;  /* 0x000000f30300720c */ /* 0x0c0fe400077c6670 */
[----:B------:R-:W-:Y:S01]  /*1c420*/  ISETP.GE.OR P5, PT, R3, R242, !P3 ;  /* 0x000000f20300720c */ /* 0x000fe20005fa6670 */
[--C-:B------:R-:W-:Y:S01]  /*1c430*/  IMAD.IADD R3, R239, 0x1, -R2.reuse ;  /* 0x00000001ef037824 */ /* 0x100fe200078e0a02 */
[----:B------:R-:W-:Y:S02]  /*1c440*/  IABS R9, R6 ;  /* 0x0000000600097213 */ /* 0x000fe40000000000 */
[----:B------:R-:W-:Y:S02]  /*1c450*/  IADD3 R5, R237, -R2, RZ ;  /* 0x80000002ed057210 */ /* 0x000fe40007ffe0ff */
[----:B------:R-:W-:Y:S01]  /*1c460*/  IABS R8, R4 ;  /* 0x0000000400087213 */ /* 0x000fe20000000000 */
[----:B------:R-:W-:Y:S01]  /*1c470*/  IMAD.MOV.U32 R4, RZ, RZ, R9 ;  /* 0x000000ffff047224 */ /* 0x000fe200078e0009 */
[C---:B------:R-:W-:Y:S02]  /*1c480*/  ISETP.GE.OR P2, PT, R2.reuse, R240, !P2 ;  /* 0x000000f00200720c */ /* 0x040fe40005746670 */
[C---:B------:R-:W-:Y:S02]  /*1c490*/  ISETP.GE.OR P4, PT, R2.reuse, R243, !P4 ;  /* 0x000000f30200720c */ /* 0x040fe40006786670 */
[----:B------:R-:W-:Y:S01]  /*1c4a0*/  ISETP.GE.OR P0, PT, R2, R242, !P0 ;  /* 0x000000f20200720c */ /* 0x000fe20004706670 */
[----:B------:R-:W-:Y:S01]  /*1c4b0*/  IMAD.IADD R2, R238, 0x1, -R2 ;  /* 0x00000001ee027824 */ /* 0x000fe200078e0a02 */
[----:B------:R-:W-:Y:S02]  /*1c4c0*/  IABS R3, R3 ;  /* 0x0000000300037213 */ /* 0x000fe40000000000 */
        /* <DEDUP_REMOVED lines=11> */
[----:B------:R-:W-:Y:S01]  /*1c580*/  FSEL R15, R30, -INF , !P1 ;  /* 0xff8000001e0f7808 */ /* 0x000fe20004800000 */
[----:B------:R-:W-:Y:S01]  /*1c590*/  VIADD R4, R0, 0x20 ;  /* 0x0000002000047836 */ /* 0x000fe20000000000 */
[----:B------:R-:W-:Y:S01]  /*1c5a0*/  FSEL R32, R32, -INF , !P6 ;  /* 0xff80000020207808 */ /* 0x000fe20007000000 */
[----:B------:R-:W-:Y:S01]  /*1c5b0*/  FFMA.FTZ R33, R5, -UR19, R33 ;  /* 0x8000001305217c23 */ /* 0x000fe20008010021 */
[----:B------:R-:W-:Y:S01]  /*1c5c0*/  LOP3.LUT R231, R231, 0xfffffffd, RZ, 0xc0, !PT ;  /* 0xfffffffde7e77812 */ /* 0x000fe200078ec0ff */
[----:B------:R-:W-:Y:S01]  /*1c5d0*/  IMAD.IADD R10, R236, 0x1, -R4 ;  /* 0x00000001ec0a7824 */ /* 0x000fe200078e0a04 */
[C---:B------:R-:W-:Y:S01]  /*1c5e0*/  IADD3 R5, R237.reuse, -R4, RZ ;  /* 0x80000004ed057210 */ /* 0x040fe20007ffe0ff */
[----:B------:R-:W-:Y:S01]  /*1c5f0*/  IMAD.MOV.U32 R30, RZ, RZ, R170 ;  /* 0x000000ffff1e7224 */ /* 0x000fe200078e00aa */
[----:B------:R-:W-:Y:S01]  /*1c600*/  ISETP.GE.AND P1, PT, R4, R235, PT ;  /* 0x000000eb0400720c */ /* 0x000fe20003f26270 */
[----:B------:R-:W-:Y:S01]  /*1c610*/  VIADD R3, R0, 0x21 ;  /* 0x0000002100037836 */ /* 0x000fe20000000000 */
[----:B------:R-:W-:Y:S01]  /*1c620*/  IABS R9, R5 ;  /* 0x0000000500097213 */ /* 0x000fe20000000000 */
[----:B------:R-:W-:Y:S01]  /*1c630*/  FFMA.FTZ R35, R2, -UR19, R35 ;  /* 0x8000001302237c23 */ /* 0x000fe20008010023 */
[----:B------:R-:W-:Y:S01]  /*1c640*/  ISETP.GE.OR P1, PT, R4, R243, !P1 ;  /* 0x000000f30400720c */ /* 0x000fe20004f26670 */
[--C-:B------:R-:W-:Y:S01]  /*1c650*/  IMAD.IADD R7, R237, 0x1, -R3.reuse ;  /* 0x00000001ed077824 */ /* 0x100fe200078e0a03 */
[----:B------:R-:W-:Y:S01]  /*1c660*/  I2FP.F32.S32 R9, R9 ;  /* 0x0000000900097245 */ /* 0x000fe20000201400 */
[----:B------:R-:W-:Y:S01]  /*1c670*/  IMAD.IADD R2, R238, 0x1, -R4 ;  /* 0x00000001ee027824 */ /* 0x000fe200078e0a04 */
[----:B------:R-:W-:Y:S01]  /*1c680*/  ISETP.GE.AND P6, PT, R4, R234, PT ;  /* 0x000000ea0400720c */ /* 0x000fe20003fc6270 */
[--C-:B------:R-:W-:Y:S01]  /*1c690*/  IMAD.IADD R8, R238, 0x1, -R3.reuse ;  /* 0x00000001ee087824 */ /* 0x100fe200078e0a03 */
[----:B------:R-:W-:Y:S01]  /*1c6a0*/  @P0 LOP3.LUT R231, R231, 0x2, RZ, 0xfc, !PT ;  /* 0x00000002e7e70812 */ /* 0x000fe200078efcff */
[----:B------:R-:W-:Y:S01]  /*1c6b0*/  FFMA.FTZ R36, R9, -UR19, R36 ;  /* 0x8000001309247c23 */ /* 0x000fe20008010024 */
[----:B------:R-:W-:Y:S02]  /*1c6c0*/  IABS R6, R2 ;  /* 0x0000000200067213 */ /* 0x000fe40000000000 */
[----:B------:R-:W-:Y:S01]  /*1c6d0*/  IABS R2, R8 ;  /* 0x0000000800027213 */ /* 0x000fe20000000000 */
[----:B------:R-:W-:Y:S01]  /*1c6e0*/  IMAD.IADD R8, R236, 0x1, -R3 ;  /* 0x00000001ec087824 */ /* 0x000fe200078e0a03 */
[----:B------:R-:W-:Y:S02]  /*1c6f0*/  I2FP.F32.S32 R6, R6 ;  /* 0x0000000600067245 */ /* 0x000fe40000201400 */
[----:B------:R-:W-:Y:S02]  /*1c700*/  FSEL R36, R36, -INF , !P1 ;  /* 0xff80000024247808 */ /* 0x000fe40004800000 */
[----:B------:R-:W-:Y:S01]  /*1c710*/  ISETP.GE.OR P1, PT, R4, R240, !P6 ;  /* 0x000000f00400720c */ /* 0x000fe20007726670 */
[----:B------:R-:W-:Y:S01]  /*1c720*/  FFMA.FTZ R38, R6, -UR19, R38 ;  /* 0x8000001306267c23 */ /* 0x000fe20008010026 */
[----:B------:R-:W-:Y:S01]  /*1c730*/  ISETP.GE.AND P0, PT, R4, R233, PT ;  /* 0x000000e90400720c */ /* 0x000fe20003f06270 */
[----:B------:R-:W-:Y:S01]  /*1c740*/  IMAD.IADD R6, R239, 0x1, -R4 ;  /* 0x00000001ef067824 */ /* 0x000fe200078e0a04 */
[----:B------:R-:W-:Y:S02]  /*1c750*/  IABS R5, R10 ;  /* 0x0000000a00057213 */ /* 0x000fe40000000000 */
[----:B------:R-:W-:Y:S02]  /*1c760*/  I2FP.F32.S32 R2, R2 ;  /* 0x0000000200027245 */ /* 0x000fe40000201400 */
[----:B------:R-:W-:Y:S02]  /*1c770*/  FSEL R28, R31, -INF , !P2 ;  /* 0xff8000001f1c7808 */ /* 0x000fe40005000000 */
[----:B------:R-:W-:Y:S01]  /*1c780*/  LOP3.LUT P2, RZ, R231, 0x2, RZ, 0xc0, !PT ;  /* 0x00000002e7ff7812 */ /* 0x000fe2000784c0ff */
[----:B------:R-:W-:Y:S01]  /*1c790*/  FFMA.FTZ R39, R2, -UR19, R39 ;  /* 0x8000001302277c23 */ /* 0x000fe20008010027 */
[----:B------:R-:W-:Y:S01]  /*1c7a0*/  ISETP.GE.OR P0, PT, R4, R242, !P0 ;  /* 0x000000f20400720c */ /* 0x000fe20004706670 */
[----:B------:R-:W-:Y:S01]  /*1c7b0*/  VIADD R2, R0, 0x28 ;  /* 0x0000002800027836 */ /* 0x000fe20000000000 */
[----:B------:R-:W-:Y:S02]  /*1c7c0*/  IABS R7, R7 ;  /* 0x0000000700077213 */ /* 0x000fe40000000000 */
[----:B------:R-:W-:Y:S02]  /*1c7d0*/  I2FP.F32.S32 R5, R5 ;  /* 0x0000000500057245 */ /* 0x000fe40000201400 */
[-C--:B------:R-:W-:Y:S02]  /*1c7e0*/  ISETP.GE.AND P3, PT, R4, R232.reuse, PT ;  /* 0x000000e80400720c */ /* 0x080fe40003f66270 */
[----:B------:R-:W-:Y:S01]  /*1c7f0*/  FSEL R34, R34, -INF , !P5 ;  /* 0xff80000022227808 */ /* 0x000fe20006800000 */
[----:B------:R-:W-:Y:S01]  /*1c800*/  FFMA.FTZ R40, R5, -UR19, R40 ;  /* 0x8000001305287c23 */ /* 0x000fe20008010028 */
[----:B------:R-:W-:Y:S02]  /*1c810*/  FSEL R33, R33, -INF , !P4 ;  /* 0xff80000021217808 */ /* 0x000fe40006000000 */
[----:B------:R-:W-:Y:S02]  /*1c820*/  FSEL R35, R35, -INF , !P2 ;  /* 0xff80000023237808 */ /* 0x000fe40005000000 */
[----:B------:R-:W-:Y:S02]  /*1c830*/  FSEL R38, R38, -INF , !P0 ;  /* 0xff80000026267808 */ /* 0x000fe40004000000 */
[----:B------:R-:W-:Y:S02]  /*1c840*/  LOP3.LUT R231, R231, 0xfffffff7, RZ, 0xc0, !PT ;  /* 0xfffffff7e7e77812 */ /* 0x000fe400078ec0ff */
[C---:B------:R-:W-:Y:S02]  /*1c850*/  ISETP.GE.AND P5, PT, R3.reuse, R235, PT ;  /* 0x000000eb0300720c */ /* 0x040fe40003fa6270 */
[C---:B------:R-:W-:Y:S02]  /*1c860*/  ISETP.GE.AND P4, PT, R3.reuse, R233, PT ;  /* 0x000000e90300720c */ /* 0x040fe40003f86270 */
[C---:B------:R-:W-:Y:S02]  /*1c870*/  ISETP.GE.AND P2, PT, R3.reuse, R232, PT ;  /* 0x000000e80300720c */ /* 0x040fe40003f46270 */
[----:B------:R-:W-:Y:S02]  /*1c880*/  ISETP.GE.AND P0, PT, R3, R234, PT ;  /* 0x000000ea0300720c */ /* 0x000fe40003f06270 */
[----:B------:R-:W-:Y:S02]  /*1c890*/  I2FP.F32.S32 R7, R7 ;  /* 0x0000000700077245 */ /* 0x000fe40000201400 */
[----:B------:R-:W-:Y:S02]  /*1c8a0*/  IABS R10, R8 ;  /* 0x00000008000a7213 */ /* 0x000fe40000000000 */
[----:B------:R-:W-:Y:S01]  /*1c8b0*/  IADD3 R5, R0, 0x29, RZ ;  /* 0x0000002900057810 */ /* 0x000fe20007ffe0ff */
[----:B------:R-:W-:Y:S01]  /*1c8c0*/  FFMA.FTZ R37, R7, -UR19, R37 ;  /* 0x8000001307257c23 */ /* 0x000fe20008010025 */
[----:B------:R-:W-:Y:S01]  /*1c8d0*/  ISETP.GE.OR P3, PT, R4, R241, !P3 ;  /* 0x000000f10400720c */ /* 0x000fe20005f66670 */
[C---:B------:R-:W-:Y:S01]  /*1c8e0*/  IMAD.IADD R4, R236.reuse, 0x1, -R2 ;  /* 0x00000001ec047824 */ /* 0x040fe200078e0a02 */
[----:B------:R-:W-:Y:S02]  /*1c8f0*/  @P1 LOP3.LUT R231, R231, 0x8, RZ, 0xfc, !PT ;  /* 0x00000008e7e71812 */ /* 0x000fe400078efcff */
[C---:B------:R-:W-:Y:S02]  /*1c900*/  ISETP.GE.OR P1, PT, R3.reuse, R243, !P5 ;  /* 0x000000f30300720c */ /* 0x040fe40006f26670 */
[C---:B------:R-:W-:Y:S02]  /*1c910*/  ISETP.GE.OR P4, PT, R3.reuse, R242, !P4 ;  /* 0x000000f20300720c */ /* 0x040fe40006786670 */
[C---:B------:R-:W-:Y:S02]  /*1c920*/  ISETP.GE.OR P2, PT, R3.reuse, R241, !P2 ;  /* 0x000000f10300720c */ /* 0x040fe40005746670 */
[----:B------:R-:W-:Y:S01]  /*1c930*/  ISETP.GE.OR P0, PT, R3, R240, !P0 ;  /* 0x000000f00300720c */ /* 0x000fe20004706670 */
[----:B------:R-:W-:Y:S01]  /*1c940*/  IMAD.IADD R3, R239, 0x1, -R3 ;  /* 0x00000001ef037824 */ /* 0x000fe200078e0a03 */
[----:B------:R-:W-:Y:S01]  /*1c950*/  IABS R9, R6 ;  /* 0x0000000600097213 */ /* 0x000fe20000000000 */
[----:B------:R-:W-:Y:S01]  /*1c960*/  IMAD.MOV.U32 R6, RZ, RZ, R10 ;  /* 0x000000ffff067224 */ /* 0x000fe200078e000a */
[----:B------:R-:W-:Y:S02]  /*1c970*/  IADD3 R7, R236, -R5, RZ ;  /* 0x80000005ec077210 */ /* 0x000fe40007ffe0ff */
[----:B------:R-:W-:Y:S02]  /*1c980*/  IABS R4, R4 ;  /* 0x0000000400047213 */ /* 0x000fe40000000000 */
[----:B------:R-:W-:Y:S02]  /*1c990*/  IABS R8, R3 ;  /* 0x0000000300087213 */ /* 0x000fe40000000000 */
[----:B------:R-:W-:Y:S01]  /*1c9a0*/  IABS R3, R7 ;  /* 0x0000000700037213 */ /* 0x000fe20000000000 */
[----:B------:R-:W-:Y:S01]  /*1c9b0*/  IMAD.MOV.U32 R7, RZ, RZ, R9 ;  /* 0x000000ffff077224 */ /* 0x000fe200078e0009 */
[----:B------:R-:W-:Y:S02]  /*1c9c0*/  I2FP.F32.S32 R6, R6 ;  /* 0x0000000600067245 */ /* 0x000fe40000201400 */
[----:B------:R-:W-:Y:S02]  /*1c9d0*/  I2FP.F32.S32 R4, R4 ;  /* 0x0000000400047245 */ /* 0x000fe40000201400 */
[----:B------:R-:W-:Y:S01]  /*1c9e0*/  I2FP.F32.S32 R3, R3 ;  /* 0x0000000300037245 */ /* 0x000fe20000201400 */
[----:B------:R-:W-:Y:S01]  /*1c9f0*/  FFMA.FTZ R41, R6, -UR19, R41 ;  /* 0x8000001306297c23 */ /* 0x000fe20008010029 */
[----:B------:R-:W-:Y:S01]  /*1ca00*/  LOP3.LUT R231, R231, 0xfffffffd, RZ, 0xc0, !PT ;  /* 0xfffffffde7e77812 */ /* 0x000fe200078ec0ff */
[----:B------:R-:W-:Y:S01]  /*1ca10*/  FFMA.FTZ R44, R4, -UR19, R44 ;  /* 0x80000013042c7c23 */ /* 0x000fe2000801002c */
[----:B------:R-:W-:Y:S01]  /*1ca20*/  I2FP.F32.S32 R7, R7 ;  /* 0x0000000700077245 */ /* 0x000fe20000201400 */
[----:B------:R-:W-:Y:S01]  /*1ca30*/  IMAD.IADD R4, R239, 0x1, -R2 ;  /* 0x00000001ef047824 */ /* 0x000fe200078e0a02 */
[----:B------:R-:W-:Y:S01]  /*1ca40*/  I2FP.F32.S32 R8, R8 ;  /* 0x0000000800087245 */ /* 0x000fe20000201400 */
[----:B------:R-:W-:Y:S01]  /*1ca50*/  FFMA.FTZ R45, R3, -UR19, R45 ;  /* 0x80000013032d7c23 */ /* 0x000fe2000801002d */
[----:B------:R-:W-:Y:S01]  /*1ca60*/  IADD3 R6, R238, -R2, RZ ;  /* 0x80000002ee067210 */ /* 0x000fe20007ffe0ff */
[----:B------:R-:W-:Y:S01]  /*1ca70*/  FFMA.FTZ R42, R7, -UR19, R42 ;  /* 0x80000013072a7c23 */ /* 0x000fe2000801002a */
[----:B------:R-:W-:Y:S01]  /*1ca80*/  @P0 LOP3.LUT R231, R231, 0x2, RZ, 0xfc, !PT ;  /* 0x00000002e7e70812 */ /* 0x000fe200078efcff */
[----:B------:R-:W-:Y:S01]  /*1ca90*/  IMAD.IADD R7, R237, 0x1, -R5 ;  /* 0x00000001ed077824 */ /* 0x000fe200078e0a05 */
[----:B------:R-:W-:Y:S01]  /*1caa0*/  FSEL R37, R37, -INF , !P1 ;  /* 0xff80000025257808 */ /* 0x000fe20004800000 */
[----:B------:R-:W-:Y:S01]  /*1cab0*/  FFMA.FTZ R43, R8, -UR19, R43 ;  /* 0x80000013082b7c23 */ /* 0x000fe2000801002b */
[----:B------:R-:W-:Y:S01]  /*1cac0*/  FSEL R39, R39, -INF , !P4 ;  /* 0xff80000027277808 */ /* 0x000fe20006000000 */
[----:B------:R-:W-:Y:S01]  /*1cad0*/  IMAD.IADD R8, R237, 0x1, -R2 ;  /* 0x00000001ed087824 */ /* 0x000fe200078e0a02 */
[----:B------:R-:W-:Y:S01]  /*1cae0*/  FSEL R11, R41, -INF , !P2 ;  /* 0xff800000290b7808 */ /* 0x000fe20005000000 */
[----:B------:R-:W-:Y:S01]  /*1caf0*/  IMAD.IADD R3, R239, 0x1, -R5 ;  /* 0x00000001ef037824 */ /* 0x000fe200078e0a05 */
[C---:B------:R-:W-:Y:S02]  /*1cb00*/  ISETP.GE.AND P1, PT, R2.reuse, R232, PT ;  /* 0x000000e80200720c */ /* 0x040fe40003f26270 */
[C---:B------:R-:W-:Y:S01]  /*1cb10*/  ISETP.GE.AND P0, PT, R2.reuse, R234, PT ;  /* 0x000000ea0200720c */ /* 0x040fe20003f06270 */
[----:B------:R1:W-:Y:S01]  /*1cb20*/  STL [R1+0x64], R11 ;  /* 0x0000640b01007387 */ /* 0x0003e20000100800 */
[C---:B------:R-:W-:Y:S02]  /*1cb30*/  ISETP.GE.AND P4, PT, R2.reuse, R235, PT ;  /* 0x000000eb0200720c */ /* 0x040fe40003f86270 */
[----:B------:R-:W-:Y:S02]  /*1cb40*/  ISETP.GE.AND P2, PT, R2, R233, PT ;  /* 0x000000e90200720c */ /* 0x000fe40003f46270 */
[----:B------:R-:W-:Y:S02]  /*1cb50*/  IABS R4, R4 ;  /* 0x0000000400047213 */ /* 0x000fe40000000000 */
[----:B------:R-:W-:Y:S02]  /*1cb60*/  IABS R9, R6 ;  /* 0x0000000600097213 */ /* 0x000fe40000000000 */
[----:B------:R-:W-:Y:S02]  /*1cb70*/  FSEL R24, R40, -INF , !P3 ;  /* 0xff80000028187808 */ /* 0x000fe40005800000 */
[C---:B------:R-:W-:Y:S02]  /*1cb80*/  ISETP.GE.OR P5, PT, R2.reuse, R241, !P1 ;  /* 0x000000f10200720c */ /* 0x040fe40004fa6670 */
[C---:B------:R-:W-:Y:S02]  /*1cb90*/  ISETP.GE.OR P6, PT, R2.reuse, R240, !P0 ;  /* 0x000000f00200720c */ /* 0x040fe400047c6670 */
[C---:B------:R-:W-:Y:S02]  /*1cba0*/  ISETP.GE.OR P4, PT, R2.reuse, R243, !P4 ;  /* 0x000000f30200720c */ /* 0x040fe40006786670 */
[----:B------:R-:W-:Y:S02]  /*1cbb0*/  ISETP.GE.OR P3, PT, R2, R242, !P2 ;  /* 0x000000f20200720c */ /* 0x000fe40005766670 */
[----:B------:R-:W-:Y:S02]  /*1cbc0*/  IABS R2, R3 ;  /* 0x0000000300027213 */ /* 0x000fe40000000000 */
[----:B------:R-:W-:Y:S01]  /*1cbd0*/  IABS R3, R7 ;  /* 0x0000000700037213 */ /* 0x000fe20000000000 */
[----:B------:R-:W-:Y:S01]  /*1cbe0*/  IMAD.MOV.U32 R7, RZ, RZ, R9 ;  /* 0x000000ffff077224 */ /* 0x000fe200078e0009 */
[----:B------:R-:W-:Y:S02]  /*1cbf0*/  I2FP.F32.S32 R4, R4 ;  /* 0x0000000400047245 */ /* 0x000fe40000201400 */
[----:B------:R-:W-:Y:S02]  /*1cc00*/  I2FP.F32.S32 R2, R2 ;  /* 0x0000000200027245 */ /* 0x000fe40000201400 */
[----:B------:R-:W-:Y:S01]  /*1cc10*/  LOP3.LUT P0, RZ, R231, 0x8, RZ, 0xc0, !PT ;  /* 0x00000008e7ff7812 */ /* 0x000fe2000780c0ff */
[----:B------:R-:W-:Y:S01]  /*1cc20*/  FFMA.FTZ R46, R4, -UR19, R46 ;  /* 0x80000013042e7c23 */ /* 0x000fe2000801002e */
[----:B------:R-:W-:Y:S01]  /*1cc30*/  I2FP.F32.S32 R4, R7 ;  /* 0x0000000700047245 */ /* 0x000fe20000201400 */
[----:B------:R-:W-:Y:S01]  /*1cc40*/  FFMA.FTZ R47, R2, -UR19, R47 ;  /* 0x80000013022f7c23 */ /* 0x000fe2000801002f */
[----:B------:R-:W-:Y:S02]  /*1cc50*/  I2FP.F32.S32 R2, R3 ;  /* 0x0000000300027245 */ /* 0x000fe40000201400 */
[----:B------:R-:W-:Y:S01]  /*1cc60*/  IABS R8, R8 ;  /* 0x0000000800087213 */ /* 0x000fe20000000000 */
[----:B------:R-:W-:Y:S01]  /*1cc70*/  FFMA.FTZ R50, R4, -UR19, R50 ;  /* 0x8000001304327c23 */ /* 0x000fe20008010032 */
[----:B------:R-:W-:Y:S01]  /*1cc80*/  FSEL R12, R42, -INF , !P0 ;  /* 0xff8000002a0c7808 */ /* 0x000fe20004000000 */
[----:B------:R-:W-:Y:S01]  /*1cc90*/  VIADD R4, R0, 0x30 ;  /* 0x0000003000047836 */ /* 0x000fe20000000000 */
[----:B------:R-:W-:Y:S01]  /*1cca0*/  ISETP.GE.AND P0, PT, R5, R232, PT ;  /* 0x000000e80500720c */ /* 0x000fe20003f06270 */
[----:B------:R-:W-:Y:S01]  /*1ccb0*/  FFMA.FTZ R49, R2, -UR19, R49 ;  /* 0x8000001302317c23 */ /* 0x000fe20008010031 */
[----:B------:R-:W-:Y:S01]  /*1ccc0*/  LOP3.LUT P1, RZ, R231, 0x2, RZ, 0xc0, !PT ;  /* 0x00000002e7ff7812 */ /* 0x000fe2000782c0ff */
[----:B------:R-:W-:Y:S01]  /*1ccd0*/  IMAD.IADD R2, R237, 0x1, -R4 ;  /* 0x00000001ed027824 */ /* 0x000fe200078e0a04 */
[----:B------:R-:W-:Y:S01]  /*1cce0*/  LOP3.LUT R231, R231, 0xfffffffb, RZ, 0xc0, !PT ;  /* 0xfffffffbe7e77812 */ /* 0x000fe200078ec0ff */
[----:B------:R-:W-:Y:S01]  /*1ccf0*/  IMAD.MOV.U32 R6, RZ, RZ, R8 ;  /* 0x000000ffff067224 */ /* 0x000fe200078e0008 */
[----:B------:R-:W-:Y:S01]  /*1cd00*/  ISETP.GE.OR P0, PT, R5, R241, !P0 ;  /* 0x000000f10500720c */ /* 0x000fe20004706670 */
[----:B------:R-:W-:Y:S01]  /*1cd10*/  IMAD.MOV.U32 R42, RZ, RZ, R13 ;  /* 0x000000ffff2a7224 */ /* 0x000fe200078e000d */
[----:B------:R-:W-:Y:S02]  /*1cd20*/  FSEL R250, R43, -INF , !P1 ;  /* 0xff8000002bfa7808 */ /* 0x000fe40004800000 */
[----:B------:R-:W-:Y:S02]  /*1cd30*/  IABS R7, R2 ;  /* 0x0000000200077213 */ /* 0x000fe40000000000 */
[----:B------:R-:W-:Y:S02]  /*1cd40*/  ISETP.GE.AND P1, PT, R5, R234, PT ;  /* 0x000000ea0500720c */ /* 0x000fe40003f26270 */
[----:B------:R-:W-:Y:S02]  /*1cd50*/  @P4 LOP3.LUT R231, R231, 0x4, RZ, 0xfc, !PT ;  /* 0x00000004e7e74812 */ /* 0x000fe400078efcff */
[----:B------:R-:W-:Y:S02]  /*1cd60*/  I2FP.F32.S32 R6, R6 ;  /* 0x0000000600067245 */ /* 0x000fe40000201400 */
[----:B------:R-:W-:Y:S02]  /*1cd70*/  FSEL R13, R45, -INF , !P0 ;  /* 0xff8000002d0d7808 */ /* 0x000fe40004000000 */
[C---:B------:R-:W-:Y:S01]  /*1cd80*/  ISETP.GE.AND P4, PT, R5.reuse, R235, PT ;  /* 0x000000eb0500720c */ /* 0x040fe20003f86270 */
[----:B------:R-:W-:Y:S01]  /*1cd90*/  FFMA.FTZ R48, R6, -UR19, R48 ;  /* 0x8000001306307c23 */ /* 0x000fe20008010030 */
[C---:B------:R-:W-:Y:S01]  /*1cda0*/  ISETP.GE.AND P0, PT, R5.reuse, R233, PT ;  /* 0x000000e90500720c */ /* 0x040fe20003f06270 */
[----:B------:R-:W-:Y:S01]  /*1cdb0*/  IMAD.IADD R6, R238, 0x1, -R4 ;  /* 0x00000001ee067824 */ /* 0x000fe200078e0a04 */
[----:B------:R-:W-:Y:S02]  /*1cdc0*/  I2FP.F32.S32 R7, R7 ;  /* 0x0000000700077245 */ /* 0x000fe40000201400 */
[----:B------:R-:W-:Y:S02]  /*1cdd0*/  ISETP.GE.OR P2, PT, R5, R240, !P1 ;  /* 0x000000f00500720c */ /* 0x000fe40004f46670 */
[----:B------:R-:W-:Y:S01]  /*1cde0*/  ISETP.GE.AND P1, PT, R4, R235, PT ;  /* 0x000000eb0400720c */ /* 0x000fe20003f26270 */
[----:B------:R-:W-:Y:S01]  /*1cdf0*/  FFMA.FTZ R52, R7, -UR19, R52 ;  /* 0x8000001307347c23 */ /* 0x000fe20008010034 */
[----:B------:R-:W-:Y:S01]  /*1ce00*/  FSEL R25, R44, -INF , !P5 ;  /* 0xff8000002c197808 */ /* 0x000fe20006800000 */
[----:B------:R-:W-:Y:S01]  /*1ce10*/  IMAD.IADD R7, R236, 0x1, -R4 ;  /* 0x00000001ec077824 */ /* 0x000fe200078e0a04 */
[----:B------:R-:W-:Y:S02]  /*1ce20*/  IADD3 R3, R0, 0x31, RZ ;  /* 0x0000003100037810 */ /* 0x000fe40007ffe0ff */
[CC--:B------:R-:W-:Y:S02]  /*1ce30*/  ISETP.GE.OR P4, PT, R5.reuse, R243.reuse, !P4 ;  /* 0x000000f30500720c */ /* 0x0c0fe40006786670 */
[----:B------:R-:W-:Y:S01]  /*1ce40*/  ISETP.GE.OR P5, PT, R5, R242, !P0 ;  /* 0x000000f20500720c */ /* 0x000fe200047a6670 */
[----:B------:R-:W-:Y:S01]  /*1ce50*/  IMAD.IADD R5, R238, 0x1, -R5 ;  /* 0x00000001ee057824 */ /* 0x000fe200078e0a05 */
[----:B------:R-:W-:Y:S01]  /*1ce60*/  ISETP.GE.OR P1, PT, R4, R243, !P1 ;  /* 0x000000f30400720c */ /* 0x000fe20004f26670 */
[--C-:B------:R-:W-:Y:S01]  /*1ce70*/  IMAD.IADD R8, R237, 0x1, -R3.reuse ;  /* 0x00000001ed087824 */ /* 0x100fe200078e0a03 */
[----:B------:R-:W-:Y:S01]  /*1ce80*/  IABS R2, R6 ;  /* 0x0000000600027213 */ /* 0x000fe20000000000 */
[----:B------:R-:W-:Y:S01]  /*1ce90*/  IMAD.IADD R9, R238, 0x1, -R3 ;  /* 0x00000001ee097824 */ /* 0x000fe200078e0a03 */
[----:B------:R-:W-:Y:S02]  /*1cea0*/  IABS R10, R5 ;  /* 0x00000005000a7213 */ /* 0x000fe40000000000 */
[----:B------:R-:W-:Y:S02]  /*1ceb0*/  FSEL R52, R52, -INF , !P1 ;  /* 0xff80000034347808 */ /* 0x000fe40004800000 */
[C---:B------:R-:W-:Y:S02]  /*1cec0*/  ISETP.GE.AND P1, PT, R4.reuse, R234, PT ;  /* 0x000000ea0400720c */ /* 0x040fe40003f26270 */
[----:B------:R-:W-:Y:S02]  /*1ced0*/  IABS R6, R8 ;  /* 0x0000000800067213 */ /* 0x000fe40000000000 */
[----:B------:R-:W-:Y:S02]  /*1cee0*/  MOV R8, R10 ;  /* 0x0000000a00087202 */ /* 0x000fe40000000f00 */
[----:B------:R-:W-:Y:S02]  /*1cef0*/  I2FP.F32.S32 R2, R2 ;  /* 0x0000000200027245 */ /* 0x000fe40000201400 */
[C---:B------:R-:W-:Y:S02]  /*1cf00*/  ISETP.GE.OR P1, PT, R4.reuse, R240, !P1 ;  /* 0x000000f00400720c */ /* 0x040fe40004f26670 */
[----:B------:R-:W-:Y:S01]  /*1cf10*/  ISETP.GE.AND P0, PT, R4, R233, PT ;  /* 0x000000e90400720c */ /* 0x000fe20003f06270 */
[----:B------:R-:W-:Y:S01]  /*1cf20*/  FFMA.FTZ R54, R2, -UR19, R54 ;  /* 0x8000001302367c23 */ /* 0x000fe20008010036 */
[----:B------:R-:W-:Y:S01]  /*1cf30*/  I2FP.F32.S32 R8, R8 ;  /* 0x0000000800087245 */ /* 0x000fe20000201400 */
[----:B------:R-:W-:Y:S01]  /*1cf40*/  VIADD R2, R0, 0x38 ;  /* 0x0000003800027836 */ /* 0x000fe20000000000 */
[----:B------:R-:W-:Y:S02]  /*1cf50*/  IABS R5, R9 ;  /* 0x0000000900057213 */ /* 0x000fe40000000000 */
[----:B------:R-:W-:Y:S01]  /*1cf60*/  FSEL R31, R46, -INF , !P6 ;  /* 0xff8000002e1f7808 */ /* 0x000fe20007000000 */
[----:B------:R-:W-:Y:S01]  /*1cf70*/  FFMA.FTZ R51, R8, -UR19, R51 ;  /* 0x8000001308337c23 */ /* 0x000fe20008010033 */
[----:B------:R-:W-:Y:S01]  /*1cf80*/  LOP3.LUT P6, RZ, R231, 0x4, RZ, 0xc0, !PT ;  /* 0x00000004e7ff7812 */ /* 0x000fe200078cc0ff */
[----:B------:R-:W-:Y:S01]  /*1cf90*/  IMAD.MOV.U32 R46, RZ, RZ, R16 ;  /* 0x000000ffff2e7224 */ /* 0x000fe200078e0010 */
[----:B------:R-:W-:Y:S02]  /*1cfa0*/  ISETP.GE.OR P0, PT, R4, R242, !P0 ;  /* 0x000000f20400720c */ /* 0x000fe40004706670 */
[----:B------:R-:W-:Y:S02]  /*1cfb0*/  I2FP.F32.S32 R6, R6 ;  /* 0x0000000600067245 */ /* 0x000fe40000201400 */
[----:B------:R-:W-:Y:S02]  /*1cfc0*/  I2FP.F32.S32 R5, R5 ;  /* 0x0000000500057245 */ /* 0x000fe40000201400 */
[----:B------:R-:W-:Y:S01]  /*1cfd0*/  FSEL R27, R47, -INF , !P2 ;  /* 0xff8000002f1b7808 */ /* 0x000fe20005000000 */
[----:B------:R-:W-:Y:S01]  /*1cfe0*/  FFMA.FTZ R53, R6, -UR19, R53 ;  /* 0x8000001306357c23 */ /* 0x000fe20008010035 */
[----:B------:R-:W-:Y:S01]  /*1cff0*/  FSEL R48, R48, -INF , !P6 ;  /* 0xff80000030307808 */ /* 0x000fe20007000000 */
[----:B------:R-:W-:Y:S01]  /*1d000*/  IMAD.IADD R6, R236, 0x1, -R3 ;  /* 0x00000001ec067824 */ /* 0x000fe200078e0a03 */
[----:B------:R-:W-:Y:S01]  /*1d010*/  FSEL R50, R50, -INF , !P3 ;  /* 0xff80000032327808 */ /* 0x000fe20005800000 */
[----:B------:R-:W-:Y:S01]  /*1d020*/  FFMA.FTZ R55, R5, -UR19, R55 ;  /* 0x8000001305377c23 */ /* 0x000fe20008010037 */
[----:B------:R-:W-:Y:S01]  /*1d030*/  FSEL R49, R49, -INF , !P4 ;  /* 0xff80000031317808 */ /* 0x000fe20006000000 */
[----:B------:R-:W-:Y:S01]  /*1d040*/  IMAD.IADD R5, R239, 0x1, -R4 ;  /* 0x00000001ef057824 */ /* 0x000fe200078e0a04 */
[----:B------:R-:W-:Y:S02]  /*1d050*/  FSEL R54, R54, -INF , !P0 ;  /* 0xff80000036367808 */ /* 0x000fe40004000000 */
[----:B------:R-:W-:Y:S02]  /*1d060*/  LOP3.LUT R231, R231, 0xfffffff7, RZ, 0xc0, !PT ;  /* 0xfffffff7e7e77812 */ /* 0x000fe400078ec0ff */
[CC--:B------:R-:W-:Y:S02]  /*1d070*/  ISETP.GE.AND P6, PT, R4.reuse, R232.reuse, PT ;  /* 0x000000e80400720c */ /* 0x0c0fe40003fc6270 */
[C---:B------:R-:W-:Y:S02]  /*1d080*/  ISETP.GE.AND P3, PT, R3.reuse, R235, PT ;  /* 0x000000eb0300720c */ /* 0x040fe40003f66270 */
[C---:B------:R-:W-:Y:S02]  /*1d090*/  ISETP.GE.AND P4, PT, R3.reuse, R233, PT ;  /* 0x000000e90300720c */ /* 0x040fe40003f86270 */
[C---:B------:R-:W-:Y:S02]  /*1d0a0*/  ISETP.GE.AND P2, PT, R3.reuse, R232, PT ;  /* 0x000000e80300720c */ /* 0x040fe40003f46270 */
[----:B------:R-:W-:Y:S02]  /*1d0b0*/  ISETP.GE.AND P0, PT, R3, R234, PT ;  /* 0x000000ea0300720c */ /* 0x000fe40003f06270 */
[----:B------:R-:W-:Y:S02]  /*1d0c0*/  FSEL R51, R51, -INF , !P5 ;  /* 0xff80000033337808 */ /* 0x000fe40006800000 */
[----:B------:R-:W-:Y:S02]  /*1d0d0*/  @P1 LOP3.LUT R231, R231, 0x8, RZ, 0xfc, !PT ;  /* 0x00000008e7e71812 */ /* 0x000fe400078efcff */
[----:B------:R-:W-:Y:S01]  /*1d0e0*/  ISETP.GE.OR P5, PT, R4, R241, !P6 ;  /* 0x000000f10400720c */ /* 0x000fe200077a6670 */
[----:B------:R-:W-:Y:S01]  /*1d0f0*/  IMAD.IADD R4, R236, 0x1, -R2 ;  /* 0x00000001ec047824 */ /* 0x000fe200078e0a02 */
[C---:B------:R-:W-:Y:S02]  /*1d100*/  ISETP.GE.OR P1, PT, R3.reuse, R243, !P3 ;  /* 0x000000f30300720c */ /* 0x040fe40005f26670 */
[C---:B------:R-:W-:Y:S02]  /*1d110*/  ISETP.GE.OR P4, PT, R3.reuse, R242, !P4 ;  /* 0x000000f20300720c */ /* 0x040fe40006786670 */
[C---:B------:R-:W-:Y:S02]  /*1d120*/  ISETP.GE.OR P2, PT, R3.reuse, R241, !P2 ;  /* 0x000000f10300720c */ /* 0x040fe40005746670 */
[----:B------:R-:W-:Y:S02]  /*1d130*/  ISETP.GE.OR P0, PT, R3, R240, !P0 ;  /* 0x000000f00300720c */ /* 0x000fe40004706670 */
[----:B------:R-:W-:Y:S02]  /*1d140*/  IADD3 R3, R239, -R3, RZ ;  /* 0x80000003ef037210 */ /* 0x000fe40007ffe0ff */
[----:B------:R-:W-:Y:S02]  /*1d150*/  IABS R9, R7 ;  /* 0x0000000700097213 */ /* 0x000fe40000000000 */
[----:B------:R-:W-:Y:S02]  /*1d160*/  IABS R7, R3 ;  /* 0x0000000300077213 */ /* 0x000fe40000000000 */
[----:B------:R-:W-:Y:S01]  /*1d170*/  IABS R3, R4 ;  /* 0x0000000400037213 */ /* 0x000fe20000000000 */
[----:B------:R-:W-:Y:S01]  /*1d180*/  IMAD.MOV.U32 R4, RZ, RZ, R9 ;  /* 0x000000ffff047224 */ /* 0x000fe200078e0009 */
[----:B------:R-:W-:Y:S02]  /*1d190*/  IABS R8, R6 ;  /* 0x0000000600087213 */ /* 0x000fe40000000000 */
[----:B------:R-:W-:Y:S02]  /*1d1a0*/  IABS R6, R5 ;  /* 0x0000000500067213 */ /* 0x000fe40000000000 */
[----:B------:R-:W-:Y:S01]  /*1d1b0*/  I2FP.F32.S32 R4, R4 ;  /* 0x0000000400047245 */ /* 0x000fe20000201400 */
[----:B------:R-:W-:Y:S01]  /*1d1c0*/  IMAD.MOV.U32 R5, RZ, RZ, R8 ;  /* 0x000000ffff057224 */ /* 0x000fe200078e0008 */
[----:B------:R-:W-:Y:S01]  /*1d1d0*/  I2FP.F32.S32 R3, R3 ;  /* 0x0000000300037245 */ /* 0x000fe20000201400 */
[----:B------:R-:W-:Y:S01]  /*1d1e0*/  IMAD.IADD R8, R237, 0x1, -R2 ;  /* 0x00000001ed087824 */ /* 0x000fe200078e0a02 */
[----:B------:R-:W-:Y:S01]  /*1d1f0*/  LOP3.LUT R231, R231, 0xfffffffe, RZ, 0xc0, !PT ;  /* 0xfffffffee7e77812 */ /* 0x000fe200078ec0ff */
[----:B------:R-:W-:Y:S01]  /*1d200*/  FFMA.FTZ R56, R4, -UR19, R56 ;  /* 0x8000001304387c23 */ /* 0x000fe20008010038 */
[----:B------:R-:W-:Y:S01]  /*1d210*/  I2FP.F32.S32 R5, R5 ;  /* 0x0000000500057245 */ /* 0x000fe20000201400 */
[----:B------:R-:W-:Y:S01]  /*1d220*/  VIADD R4, R0, 0x39 ;  /* 0x0000003900047836 */ /* 0x000fe20000000000 */
[----:B------:R-:W-:Y:S01]  /*1d230*/  @P0 LOP3.LUT R231, R231, 0x1, RZ, 0xfc, !PT ;  /* 0x00000001e7e70812 */ /* 0x000fe200078efcff */
[----:B------:R-:W-:Y:S01]  /*1d240*/  FFMA.FTZ R60, R3, -UR19, R60 ;  /* 0x80000013033c7c23 */ /* 0x000fe2000801003c */
[----:B------:R-:W-:Y:S01]  /*1d250*/  I2FP.F32.S32 R6, R6 ;  /* 0x0000000600067245 */ /* 0x000fe20000201400 */
[----:B------:R-:W-:Y:S01]  /*1d260*/  FFMA.FTZ R57, R5, -UR19, R57 ;  /* 0x8000001305397c23 */ /* 0x000fe20008010039 */
[----:B------:R-:W-:Y:S01]  /*1d270*/  FSEL R55, R55, -INF , !P4 ;  /* 0xff80000037377808 */ /* 0x000fe20006000000 */
[C---:B------:R-:W-:Y:S01]  /*1d280*/  IMAD.IADD R5, R239.reuse, 0x1, -R4 ;  /* 0x00000001ef057824 */ /* 0x040fe200078e0a04 */
[----:B------:R-:W-:Y:S01]  /*1d290*/  ISETP.GE.AND P0, PT, R2, R234, PT ;  /* 0x000000ea0200720c */ /* 0x000fe20003f06270 */
[----:B------:R-:W-:Y:S01]  /*1d2a0*/  FFMA.FTZ R58, R6, -UR19, R58 ;  /* 0x80000013063a7c23 */ /* 0x000fe2000801003a */
[----:B------:R-:W-:Y:S01]  /*1d2b0*/  IADD3 R3, R236, -R4, RZ ;  /* 0x80000004ec037210 */ /* 0x000fe20007ffe0ff */
[--C-:B------:R-:W-:Y:S01]  /*1d2c0*/  IMAD.IADD R6, R239, 0x1, -R2.reuse ;  /* 0x00000001ef067824 */ /* 0x100fe200078e0a02 */
[C---:B------:R-:W-:Y:S02]  /*1d2d0*/  ISETP.GE.AND P4, PT, R2.reuse, R235, PT ;  /* 0x000000eb0200720c */ /* 0x040fe40003f86270 */
[----:B------:R-:W-:Y:S02]  /*1d2e0*/  I2FP.F32.S32 R7, R7 ;  /* 0x0000000700077245 */ /* 0x000fe40000201400 */
[----:B------:R-:W-:Y:S02]  /*1d2f0*/  ISETP.GE.OR P6, PT, R2, R240, !P0 ;  /* 0x000000f00200720c */ /* 0x000fe400047c6670 */
[----:B------:R-:W-:Y:S01]  /*1d300*/  IABS R3, R3 ;  /* 0x0000000300037213 */ /* 0x000fe20000000000 */
[----:B------:R-:W-:Y:S01]  /*1d310*/  FFMA.FTZ R59, R7, -UR19, R59 ;  /* 0x80000013073b7c23 */ /* 0x000fe2000801003b */
[----:B------:R-:W-:Y:S01]  /*1d320*/  LOP3.LUT P0, RZ, R231, 0x8, RZ, 0xc0, !PT ;  /* 0x00000008e7ff7812 */ /* 0x000fe2000780c0ff */
[----:B------:R-:W-:Y:S01]  /*1d330*/  IMAD.IADD R7, R238, 0x1, -R2 ;  /* 0x00000001ee077824 */ /* 0x000fe200078e0a02 */
[C---:B------:R-:W-:Y:S02]  /*1d340*/  ISETP.GE.OR P4, PT, R2.reuse, R243, !P4 ;  /* 0x000000f30200720c */ /* 0x040fe40006786670 */
[----:B------:R-:W-:Y:S02]  /*1d350*/  FSEL R53, R53, -INF , !P1 ;  /* 0xff80000035357808 */ /* 0x000fe40004800000 */
[CC--:B------:R-:W-:Y:S02]  /*1d360*/  ISETP.GE.AND P1, PT, R2.reuse, R232.reuse, PT ;  /* 0x000000e80200720c */ /* 0x0c0fe40003f26270 */
[----:B------:R-:W-:Y:S02]  /*1d370*/  FSEL R220, R57, -INF , !P2 ;  /* 0xff80000039dc7808 */ /* 0x000fe40005000000 */
[----:B------:R-:W-:Y:S02]  /*1d380*/  I2FP.F32.S32 R3, R3 ;  /* 0x0000000300037245 */ /* 0x000fe40000201400 */
[----:B------:R-:W-:Y:S02]  /*1d390*/  ISETP.GE.AND P2, PT, R2, R233, PT ;  /* 0x000000e90200720c */ /* 0x000fe40003f46270 */
[----:B------:R-:W-:Y:S01]  /*1d3a0*/  FSEL R44, R58, -INF , !P0 ;  /* 0xff8000003a2c7808 */ /* 0x000fe20004000000 */
[----:B------:R-:W-:Y:S01]  /*1d3b0*/  IMAD.MOV.U32 R58, RZ, RZ, R206 ;  /* 0x000000ffff3a7224 */ /* 0x000fe200078e00ce */
[----:B------:R-:W-:Y:S01]  /*1d3c0*/  ISETP.GE.AND P0, PT, R4, R232, PT ;  /* 0x000000e80400720c */ /* 0x000fe20003f06270 */
[----:B------:R-:W-:Y:S01]  /*1d3d0*/  FFMA.FTZ R61, R3, -UR19, R61 ;  /* 0x80000013033d7c23 */ /* 0x000fe2000801003d */
[----:B------:R-:W-:Y:S01]  /*1d3e0*/  FSEL R244, R56, -INF , !P5 ;  /* 0xff80000038f47808 */ /* 0x000fe20006800000 */
[----:B------:R-:W-:Y:S01]  /*1d3f0*/  IMAD.MOV.U32 R56, RZ, RZ, R15 ;  /* 0x000000ffff387224 */ /* 0x000fe200078e000f */
[C---:B------:R-:W-:Y:S02]  /*1d400*/  ISETP.GE.OR P5, PT, R2.reuse, R241, !P1 ;  /* 0x000000f10200720c */ /* 0x040fe40004fa6670 */
[C---:B------:R-:W-:Y:S01]  /*1d410*/  LOP3.LUT P1, RZ, R231.reuse, 0x1, RZ, 0xc0, !PT ;  /* 0x00000001e7ff7812 */ /* 0x040fe2000782c0ff */
[----:B------:R-:W-:Y:S01]  /*1d420*/  STL [R1+0x48], R244 ;  /* 0x000048f401007387 */ /* 0x000fe20000100800 */
[----:B------:R-:W-:Y:S02]  /*1d430*/  ISETP.GE.OR P3, PT, R2, R242, !P2 ;  /* 0x000000f20200720c */ /* 0x000fe40005766670 */
[----:B------:R-:W-:Y:S01]  /*1d440*/  LOP3.LUT R231, R231, 0xfffffffb, RZ, 0xc0, !PT ;  /* 0xfffffffbe7e77812 */ /* 0x000fe200078ec0ff */
[----:B------:R-:W-:Y:S01]  /*1d450*/  STL [R1+0x4c], R220 ;  /* 0x00004cdc01007387 */ /* 0x000fe20000100800 */
[----:B------:R-:W-:Y:S02]  /*1d460*/  IABS R2, R5 ;  /* 0x0000000500027213 */ /* 0x000fe40000000000 */
[----:B------:R-:W-:Y:S01]  /*1d470*/  IABS R7, R7 ;  /* 0x0000000700077213 */ /* 0x000fe20000000000 */
[----:B------:R-:W-:Y:S01]  /*1d480*/  STL [R1+0x3c], R44 ;  /* 0x00003c2c01007387 */ /* 0x000fe20000100800 */
[----:B------:R-:W-:Y:S02]  /*1d490*/  ISETP.GE.OR P0, PT, R4, R241, !P0 ;  /* 0x000000f10400720c */ /* 0x000fe40004706670 */
[----:B------:R-:W-:Y:S02]  /*1d4a0*/  IABS R9, R6 ;  /* 0x0000000600097213 */ /* 0x000fe40000000000 */
[----:B------:R-:W-:Y:S02]  /*1d4b0*/  @P4 LOP3.LUT R231, R231, 0x4, RZ, 0xfc, !PT ;  /* 0x00000004e7e74812 */ /* 0x000fe400078efcff */
[----:B------:R-:W-:Y:S01]  /*1d4c0*/  IABS R6, R8 ;  /* 0x0000000800067213 */ /* 0x000fe20000000000 */
[----:B------:R-:W-:Y:S01]  /*1d4d0*/  IMAD.MOV.U32 R5, RZ, RZ, R9 ;  /* 0x000000ffff057224 */ /* 0x000fe200078e0009 */
[----:B------:R-:W-:Y:S02]  /*1d4e0*/  I2FP.F32.S32 R2, R2 ;  /* 0x0000000200027245 */ /* 0x000fe40000201400 */
[----:B------:R-:W-:Y:S01]  /*1d4f0*/  I2FP.F32.S32 R3, R7 ;  /* 0x0000000700037245 */ /* 0x000fe20000201400 */
[----:B------:R-:W-:Y:S01]  /*1d500*/  IMAD.IADD R7, R237, 0x1, -R4 ;  /* 0x00000001ed077824 */ /* 0x000fe200078e0a04 */
[----:B------:R-:W-:Y:S01]  /*1d510*/  FSEL R171, R59, -INF , !P1 ;  /* 0xff8000003bab7808 */ /* 0x000fe20004800000 */
[----:B------:R-:W-:Y:S01]  /*1d520*/  FFMA.FTZ R63, R2, -UR19, R63 ;  /* 0x80000013023f7c23 */ /* 0x000fe2000801003f */
[----:B------:R-:W-:Y:S01]  /*1d530*/  FSEL R57, R61, -INF , !P0 ;  /* 0xff8000003d397808 */ /* 0x000fe20004000000 */
[----:B------:R-:W-:Y:S01]  /*1d540*/  VIADD R2, R0, 0x41 ;  /* 0x0000004100027836 */ /* 0x000fe20000000000 */
[C---:B------:R-:W-:Y:S01]  /*1d550*/  ISETP.GE.AND P1, PT, R4.reuse, R234, PT ;  /* 0x000000ea0400720c */ /* 0x040fe20003f26270 */
[----:B------:R-:W-:Y:S01]  /*1d560*/  IMAD.MOV.U32 R61, RZ, RZ, R14 ;  /* 0x000000ffff3d7224 */ /* 0x000fe200078e000e */
[C---:B------:R-:W-:Y:S01]  /*1d570*/  ISETP.GE.AND P4, PT, R4.reuse, R235, PT ;  /* 0x000000eb0400720c */ /* 0x040fe20003f86270 */
[----:B------:R-:W-:Y:S01]  /*1d580*/  IMAD.IADD R8, R237, 0x1, -R2 ;  /* 0x00000001ed087824 */ /* 0x000fe200078e0a02 */
[----:B------:R-:W-:Y:S01]  /*1d590*/  ISETP.GE.AND P0, PT, R4, R233, PT ;  /* 0x000000e90400720c */ /* 0x000fe20003f06270 */
[----:B------:R-:W-:Y:S01]  /*1d5a0*/  FFMA.FTZ R66, R3, -UR19, R66 ;  /* 0x8000001303427c23 */ /* 0x000fe20008010042 */
[----:B------:R-:W-:Y:S02]  /*1d5b0*/  I2FP.F32.S32 R6, R6 ;  /* 0x0000000600067245 */ /* 0x000fe40000201400 */
[----:B------:R-:W-:Y:S02]  /*1d5c0*/  FSEL R60, R60, -INF , !P5 ;  /* 0xff8000003c3c7808 */ /* 0x000fe40006800000 */
[----:B------:R-:W-:Y:S01]  /*1d5d0*/  ISETP.GE.OR P2, PT, R4, R240, !P1 ;  /* 0x000000f00400720c */ /* 0x000fe20004f46670 */
[----:B------:R-:W-:Y:S01]  /*1d5e0*/  FFMA.FTZ R64, R6, -UR19, R64 ;  /* 0x8000001306407c23 */ /* 0x000fe20008010040 */
[C---:B------:R-:W-:Y:S01]  /*1d5f0*/  ISETP.GE.OR P4, PT, R4.reuse, R243, !P4 ;  /* 0x000000f30400720c */ /* 0x040fe20006786670 */
[----:B------:R-:W-:Y:S01]  /*1d600*/  STL [R1+0x20], R60 ;  /* 0x0000203c01007387 */ /* 0x000fe20000100800 */
[----:B------:R-:W-:Y:S01]  /*1d610*/  ISETP.GE.OR P5, PT, R4, R242, !P0 ;  /* 0x000000f20400720c */ /* 0x000fe200047a6670 */
[----:B------:R-:W-:Y:S01]  /*1d620*/  IMAD.IADD R4, R238, 0x1, -R4 ;  /* 0x00000001ee047824 */ /* 0x000fe200078e0a04 */
[----:B------:R-:W-:Y:S02]  /*1d630*/  IADD3 R3, R0, 0x40, RZ ;  /* 0x0000004000037810 */ /* 0x000fe40007ffe0ff */
[----:B------:R-:W-:Y:S02]  /*1d640*/  I2FP.F32.S32 R5, R5 ;  /* 0x0000000500057245 */ /* 0x000fe40000201400 */
[----:B------:R-:W-:Y:S02]  /*1d650*/  IADD3 R6, R238, -R3, RZ ;  /* 0x80000003ee067210 */ /* 0x000fe40007ffe0ff */
[----:B------:R-:W-:Y:S01]  /*1d660*/  IABS R9, R4 ;  /* 0x0000000400097213 */ /* 0x000fe20000000000 */
[----:B------:R-:W-:Y:S01]  /*1d670*/  FFMA.FTZ R62, R5, -UR19, R62 ;  /* 0x80000013053e7c23 */ /* 0x000fe2000801003e */
[----:B------:R-:W-:Y:S01]  /*1d680*/  IABS R4, R6 ;  /* 0x0000000600047213 */ /* 0x000fe20000000000 */
[----:B------:R-:W-:Y:S01]  /*1d690*/  IMAD.IADD R5, R237, 0x1, -R3 ;  /* 0x00000001ed057824 */ /* 0x000fe200078e0a03 */
[----:B------:R-:W-:Y:S01]  /*1d6a0*/  IABS R6, R8 ;  /* 0x0000000800067213 */ /* 0x000fe20000000000 */
[----:B------:R-:W-:Y:S01]  /*1d6b0*/  IMAD.MOV.U32 R8, RZ, RZ, R9 ;  /* 0x000000ffff087224 */ /* 0x000fe200078e0009 */
[----:B------:R-:W-:Y:S02]  /*1d6c0*/  FSEL R47, R62, -INF , !P6 ;  /* 0xff8000003e2f7808 */ /* 0x000fe40007000000 */
[----:B------:R-:W-:Y:S02]  /*1d6d0*/  LOP3.LUT P6, RZ, R231, 0x4, RZ, 0xc0, !PT ;  /* 0x00000004e7ff7812 */ /* 0x000fe400078cc0ff */
[----:B------:R-:W-:Y:S02]  /*1d6e0*/  I2FP.F32.S32 R8, R8 ;  /* 0x0000000800087245 */ /* 0x000fe40000201400 */
[----:B------:R-:W-:Y:S02]  /*1d6f0*/  IABS R7, R7 ;  /* 0x0000000700077213 */ /* 0x000fe40000000000 */
[----:B------:R-:W-:Y:S01]  /*1d700*/  FSEL R64, R64, -INF , !P6 ;  /* 0xff80000040407808 */ /* 0x000fe20007000000 */
[----:B------:R-:W-:Y:S01]  /*1d710*/  FFMA.FTZ R67, R8, -UR19, R67 ;  /* 0x8000001308437c23 */ /* 0x000fe20008010043 */
[----:B------:R-:W-:Y:S02]  /*1d720*/  ISETP.GE.AND P6, PT, R3, R232, PT ;  /* 0x000000e80300720c */ /* 0x000fe40003fc6270 */
[----:B------:R-:W-:Y:S02]  /*1d730*/  IABS R5, R5 ;  /* 0x0000000500057213 */ /* 0x000fe40000000000 */
[----:B------:R-:W-:Y:S02]  /*1d740*/  I2FP.F32.S32 R7, R7 ;  /* 0x0000000700077245 */ /* 0x000fe40000201400 */
[----:B------:R-:W-:Y:S02]  /*1d750*/  FSEL R67, R67, -INF , !P5 ;  /* 0xff80000043437808 */ /* 0x000fe40006800000 */
[----:B------:R-:W-:Y:S01]  /*1d760*/  ISETP.GE.OR P5, PT, R3, R241, !P6 ;  /* 0x000000f10300720c */ /* 0x000fe200077a6670 */
[----:B------:R-:W-:Y:S01]  /*1d770*/  FFMA.FTZ R65, R7, -UR19, R65 ;  /* 0x8000001307417c23 */ /* 0x000fe20008010041 */
[----:B------:R-:W-:Y:S02]  /*1d780*/  I2FP.F32.S32 R5, R5 ;  /* 0x0000000500057245 */ /* 0x000fe40000201400 */
[----:B------:R-:W-:Y:S02]  /*1d790*/  I2FP.F32.S32 R4, R4 ;  /* 0x0000000400047245 */ /* 0x000fe40000201400 */
[----:B------:R-:W-:Y:S01]  /*1d7a0*/  ISETP.GE.AND P1, PT, R3, R235, PT ;  /* 0x000000eb0300720c */ /* 0x000fe20003f26270 */
[----:B------:R-:W-:Y:S01]  /*1d7b0*/  FFMA.FTZ R68, R5, -UR19, R68 ;  /* 0x8000001305447c23 */ /* 0x000fe20008010044 */
[C---:B------:R-:W-:Y:S01]  /*1d7c0*/  ISETP.GE.AND P0, PT, R3.reuse, R233, PT ;  /* 0x000000e90300720c */ /* 0x040fe20003f06270 */
[----:B------:R-:W-:Y:S01]  /*1d7d0*/  FFMA.FTZ R70, R4, -UR19, R70 ;  /* 0x8000001304467c23 */ /* 0x000fe20008010046 */
[----:B------:R-:W-:Y:S01]  /*1d7e0*/  I2FP.F32.S32 R6, R6 ;  /* 0x0000000600067245 */ /* 0x000fe20000201400 */
[----:B------:R-:W-:Y:S01]  /*1d7f0*/  IMAD.IADD R5, R238, 0x1, -R2 ;  /* 0x00000001ee057824 */ /* 0x000fe200078e0a02 */
[----:B------:R-:W-:Y:S02]  /*1d800*/  FSEL R66, R66, -INF , !P3 ;  /* 0xff80000042427808 */ /* 0x000fe40005800000 */
[C---:B------:R-:W-:Y:S01]  /*1d810*/  ISETP.GE.AND P3, PT, R3.reuse, R234, PT ;  /* 0x000000ea0300720c */ /* 0x040fe20003f66270 */
[----:B------:R-:W-:Y:S01]  /*1d820*/  FFMA.FTZ R69, R6, -UR19, R69 ;  /* 0x8000001306457c23 */ /* 0x000fe20008010045 */
[C---:B------:R-:W-:Y:S01]  /*1d830*/  ISETP.GE.OR P1, PT, R3.reuse, R243, !P1 ;  /* 0x000000f30300720c */ /* 0x040fe20004f26670 */
[--C-:B------:R-:W-:Y:S01]  /*1d840*/  IMAD.IADD R6, R236, 0x1, -R3.reuse ;  /* 0x00000001ec067824 */ /* 0x100fe200078e0a03 */
[----:B------:R-:W-:Y:S02]  /*1d850*/  ISETP.GE.OR P0, PT, R3, R242, !P0 ;  /* 0x000000f20300720c */ /* 0x000fe40004706670 */
[----:B------:R-:W-:Y:S02]  /*1d860*/  FSEL R65, R65, -INF , !P4 ;  /* 0xff80000041417808 */ /* 0x000fe40006000000 */
[----:B------:R-:W-:Y:S02]  /*1d870*/  LOP3.LUT R231, R231, 0xfffffffe, RZ, 0xc0, !PT ;  /* 0xfffffffee7e77812 */ /* 0x000fe400078ec0ff */
[----:B------:R-:W-:Y:S01]  /*1d880*/  FSEL R170, R63, -INF , !P2 ;  /* 0xff8000003faa7808 */ /* 0x000fe20005000000 */
[----:B------:R-:W-:Y:S01]  /*1d890*/  IMAD.MOV.U32 R63, RZ, RZ, R12 ;  /* 0x000000ffff3f7224 */ /* 0x000fe200078e000c */
[C---:B------:R-:W-:Y:S02]  /*1d8a0*/  ISETP.GE.AND P4, PT, R2.reuse, R235, PT ;  /* 0x000000eb0200720c */ /* 0x040fe40003f86270 */
[----:B------:R-:W-:Y:S02]  /*1d8b0*/  ISETP.GE.AND P2, PT, R2, R233, PT ;  /* 0x000000e90200720c */ /* 0x000fe40003f46270 */
[----:B------:R-:W-:Y:S02]  /*1d8c0*/  FSEL R20, R68, -INF , !P1 ;  /* 0xff80000044147808 */ /* 0x000fe40004800000 */
[----:B------:R-:W-:Y:S02]  /*1d8d0*/  FSEL R21, R70, -INF , !P0 ;  /* 0xff80000046157808 */ /* 0x000fe40004000000 */
[----:B------:R-:W-:Y:S01]  /*1d8e0*/  ISETP.GE.OR P3, PT, R3, R240, !P3 ;  /* 0x000000f00300720c */ /* 0x000fe20005f66670 */
[----:B------:R-:W-:Y:S01]  /*1d8f0*/  IMAD.IADD R3, R239, 0x1, -R3 ;  /* 0x00000001ef037824 */ /* 0x000fe200078e0a03 */
[C---:B------:R-:W-:Y:S02]  /*1d900*/  ISETP.GE.AND P1, PT, R2.reuse, R232, PT ;  /* 0x000000e80200720c */ /* 0x040fe40003f26270 */
[C---:B------:R-:W-:Y:S02]  /*1d910*/  ISETP.GE.AND P0, PT, R2.reuse, R234, PT ;  /* 0x000000ea0200720c */ /* 0x040fe40003f06270 */
[----:B------:R-:W-:Y:S02]  /*1d920*/  @P5 LOP3.LUT R231, R231, 0x1, RZ, 0xfc, !PT ;  /* 0x00000001e7e75812 */ /* 0x000fe400078efcff */
[----:B------:R-:W-:Y:S02]  /*1d930*/  IABS R7, R5 ;  /* 0x0000000500077213 */ /* 0x000fe40000000000 */
[C---:B------:R-:W-:Y:S02]  /*1d940*/  ISETP.GE.OR P5, PT, R2.reuse, R243, !P4 ;  /* 0x000000f30200720c */ /* 0x040fe400067a6670 */
[----:B------:R-:W-:Y:S02]  /*1d950*/  ISETP.GE.OR P4, PT, R2, R242, !P2 ;  /* 0x000000f20200720c */ /* 0x000fe40005786670 */
[----:B------:R-:W-:Y:S02]  /*1d960*/  IADD3 R4, R236, -R2, RZ ;  /* 0x80000002ec047210 */ /* 0x000fe40007ffe0ff */
[C---:B------:R-:W-:Y:S02]  /*1d970*/  ISETP.GE.OR P2, PT, R2.reuse, R241, !P1 ;  /* 0x000000f10200720c */ /* 0x040fe40004f46670 */
[----:B------:R-:W-:Y:S01]  /*1d980*/  ISETP.GE.OR P6, PT, R2, R240, !P0 ;  /* 0x000000f00200720c */ /* 0x000fe200047c6670 */
[----:B------:R-:W-:Y:S01]  /*1d990*/  IMAD.IADD R2, R239, 0x1, -R2 ;  /* 0x00000001ef027824 */ /* 0x000fe200078e0a02 */
[----:B------:R-:W-:Y:S01]  /*1d9a0*/  IABS R8, R3 ;  /* 0x0000000300087213 */ /* 0x000fe20000000000 */
[----:B------:R-:W-:Y:S01]  /*1d9b0*/  IMAD.MOV.U32 R3, RZ, RZ, R7 ;  /* 0x000000ffff037224 */ /* 0x000fe200078e0007 */
[----:B------:R-:W-:Y:S02]  /*1d9c0*/  IABS R5, R6 ;  /* 0x0000000600057213 */ /* 0x000fe40000000000 */
[----:B------:R-:W-:Y:S02]  /*1d9d0*/  IABS R6, R2 ;  /* 0x0000000200067213 */ /* 0x000fe40000000000 */
[----:B------:R-:W-:Y:S02]  /*1d9e0*/  I2FP.F32.S32 R2, R3 ;  /* 0x0000000300027245 */ /* 0x000fe40000201400 */
[----:B------:R-:W-:Y:S02]  /*1d9f0*/  IABS R4, R4 ;  /* 0x0000000400047213 */ /* 0x000fe40000000000 */
[----:B------:R-:W-:Y:S01]  /*1da00*/  I2FP.F32.S32 R3, R5 ;  /* 0x0000000500037245 */ /* 0x000fe20000201400 */
[----:B------:R-:W-:Y:S01]  /*1da10*/  IMAD.MOV.U32 R5, RZ, RZ, R8 ;  /* 0x000000ffff057224 */ /* 0x000fe200078e0008 */
[----:B------:R-:W-:Y:S01]  /*1da20*/  I2FP.F32.S32 R4, R4 ;  /* 0x0000000400047245 */ /* 0x000fe20000201400 */
[----:B------:R-:W-:Y:S01]  /*1da30*/  FFMA.FTZ R71, R2, -UR19, R71 ;  /* 0x8000001302477c23 */ /* 0x000fe20008010047 */
[----:B------:R-:W-:Y:S01]  /*1da40*/  FSEL R18, R69, -INF , !P5 ;  /* 0xff80000045127808 */ /* 0x000fe20006800000 */
[----:B------:R-:W-:Y:S01]  /*1da50*/  FFMA.FTZ R72, R3, -UR19, R72 ;  /* 0x8000001303487c23 */ /* 0x000fe20008010048 */
[----:B------:R-:W-:Y:S01]  /*1da60*/  I2FP.F32.S32 R2, R5 ;  /* 0x0000000500027245 */ /* 0x000fe20000201400 */
[----:B------:R-:W-:Y:S01]  /*1da70*/  VIADD R3, R0, 0x49 ;  /* 0x0000004900037836 */ /* 0x000fe20000000000 */
[----:B------:R-:W-:Y:S01]  /*1da80*/  I2FP.F32.S32 R5, R6 ;  /* 0x0000000600057245 */ /* 0x000fe20000201400 */
[----:B------:R-:W-:Y:S01]  /*1da90*/  FFMA.FTZ R73, R4, -UR19, R73 ;  /* 0x8000001304497c23 */ /* 0x000fe20008010049 */
[----:B------:R-:W-:Y:S01]  /*1daa0*/  LOP3.LUT P5, RZ, R231, 0x1, RZ, 0xc0, !PT ;  /* 0x00000001e7ff7812 */ /* 0x000fe200078ac0ff */
[----:B------:R-:W-:Y:S01]  /*1dab0*/  VIADD R4, R0, 0x48 ;  /* 0x0000004800047836 */ /* 0x000fe20000000000 */
[-C--:B------:R-:W-:Y:S01]  /*1dac0*/  ISETP.GE.AND P0, PT, R3, R232.reuse, PT ;  /* 0x000000e80300720c */ /* 0x080fe20003f06270 */
[----:B------:R-:W-:Y:S01]  /*1dad0*/  FFMA.FTZ R74, R2, -UR19, R74 ;  /* 0x80000013024a7c23 */ /* 0x000fe2000801004a */
[----:B------:R-:W-:Y:S01]  /*1dae0*/  FSEL R225, R73, -INF , !P2 ;  /* 0xff80000049e17808 */ /* 0x000fe20005000000 */
[----:B------:R-:W-:Y:S01]  /*1daf0*/  IMAD.IADD R2, R236, 0x1, -R3 ;  /* 0x00000001ec027824 */ /* 0x000fe200078e0a03 */
[----:B------:R-:W-:Y:S01]  /*1db00*/  ISETP.GE.AND P1, PT, R4, R232, PT ;  /* 0x000000e80400720c */ /* 0x000fe20003f26270 */
[----:B------:R-:W-:Y:S01]  /*1db10*/  FFMA.FTZ R75, R5, -UR19, R75 ;  /* 0x80000013054b7c23 */ /* 0x000fe2000801004b */
[----:B------:R-:W-:Y:S01]  /*1db20*/  IADD3 R5, R236, -R4, RZ ;  /* 0x80000004ec057210 */ /* 0x000fe20007ffe0ff */
[C---:B------:R-:W-:Y:S01]  /*1db30*/  IMAD.IADD R9, R239.reuse, 0x1, -R3 ;  /* 0x00000001ef097824 */ /* 0x040fe200078e0a03 */
[----:B------:R-:W-:Y:S01]  /*1db40*/  IABS R7, R2 ;  /* 0x0000000200077213 */ /* 0x000fe20000000000 */
[--C-:B------:R-:W-:Y:S01]  /*1db50*/  IMAD.IADD R6, R239, 0x1, -R4.reuse ;  /* 0x00000001ef067824 */ /* 0x100fe200078e0a04 */
[----:B------:R-:W-:Y:S01]  /*1db60*/  IABS R8, R5 ;  /* 0x0000000500087213 */ /* 0x000fe20000000000 */
[----:B------:R-:W-:Y:S01]  /*1db70*/  IMAD.IADD R10, R237, 0x1, -R4 ;  /* 0x00000001ed0a7824 */ /* 0x000fe200078e0a04 */
[----:B------:R-:W-:Y:S02]  /*1db80*/  IABS R2, R9 ;  /* 0x0000000900027213 */ /* 0x000fe40000000000 */
[----:B------:R-:W-:Y:S02]  /*1db90*/  IABS R5, R6 ;  /* 0x0000000600057213 */ /* 0x000fe40000000000 */
[----:B------:R-:W-:Y:S02]  /*1dba0*/  I2FP.F32.S32 R7, R7 ;  /* 0x0000000700077245 */ /* 0x000fe40000201400 */
[----:B------:R-:W-:Y:S02]  /*1dbb0*/  IABS R6, R10 ;  /* 0x0000000a00067213 */ /* 0x000fe40000000000 */
[----:B------:R-:W-:Y:S01]  /*1dbc0*/  I2FP.F32.S32 R8, R8 ;  /* 0x0000000800087245 */ /* 0x000fe20000201400 */
[----:B------:R-:W-:Y:S01]  /*1dbd0*/  FFMA.FTZ R77, R7, -UR19, R77 ;  /* 0x80000013074d7c23 */ /* 0x000fe2000801004d */
[----:B------:R-:W-:Y:S01]  /*1dbe0*/  I2FP.F32.S32 R2, R2 ;  /* 0x0000000200027245 */ /* 0x000fe20000201400 */
[----:B------:R-:W-:Y:S01]  /*1dbf0*/  IMAD.IADD R7, R237, 0x1, -R3 ;  /* 0x00000001ed077824 */ /* 0x000fe200078e0a03 */
[----:B------:R-:W-:Y:S01]  /*1dc00*/  I2FP.F32.S32 R6, R6 ;  /* 0x0000000600067245 */ /* 0x000fe20000201400 */
[----:B------:R-:W-:Y:S01]  /*1dc10*/  FFMA.FTZ R76, R8, -UR19, R76 ;  /* 0x80000013084c7c23 */ /* 0x000fe2000801004c */
[----:B------:R-:W-:Y:S01]  /*1dc20*/  FSEL R227, R74, -INF , !P3 ;  /* 0xff8000004ae37808 */ /* 0x000fe20005800000 */
[----:B------:R-:W-:Y:S01]  /*1dc30*/  FFMA.FTZ R79, R2, -UR19, R79 ;  /* 0x80000013024f7c23 */ /* 0x000fe2000801004f */
[----:B------:R-:W-:Y:S01]  /*1dc40*/  ISETP.GE.OR P0, PT, R3, R241, !P0 ;  /* 0x000000f10300720c */ /* 0x000fe20004706670 */
[----:B------:R-:W-:Y:S01]  /*1dc50*/  FFMA.FTZ R80, R6, -UR19, R80 ;  /* 0x8000001306507c23 */ /* 0x000fe20008010050 */
[----:B------:R-:W-:Y:S01]  /*1dc60*/  FSEL R29, R75, -INF , !P6 ;  /* 0xff8000004b1d7808 */ /* 0x000fe20007000000 */
[----:B------:R-:W-:Y:S01]  /*1dc70*/  VIADD R2, R0, 0x50 ;  /* 0x0000005000027836 */ /* 0x000fe20000000000 */
[C---:B------:R-:W-:Y:S02]  /*1dc80*/  ISETP.GE.AND P3, PT, R4.reuse, R233, PT ;  /* 0x000000e90400720c */ /* 0x040fe40003f66270 */
[CC--:B------:R-:W-:Y:S02]  /*1dc90*/  ISETP.GE.AND P2, PT, R4.reuse, R234.reuse, PT ;  /* 0x000000ea0400720c */ /* 0x0c0fe40003f46270 */
[C---:B------:R-:W-:Y:S02]  /*1dca0*/  ISETP.GE.AND P6, PT, R4.reuse, R235, PT ;  /* 0x000000eb0400720c */ /* 0x040fe40003fc6270 */
[----:B------:R-:W-:Y:S02]  /*1dcb0*/  FSEL R19, R71, -INF , !P4 ;  /* 0xff80000047137808 */ /* 0x000fe40006000000 */
[----:B------:R-:W-:Y:S02]  /*1dcc0*/  ISETP.GE.OR P1, PT, R4, R241, !P1 ;  /* 0x000000f10400720c */ /* 0x000fe40004f26670 */
[----:B------:R-:W-:Y:S02]  /*1dcd0*/  FSEL R59, R72, -INF , !P5 ;  /* 0xff800000483b7808 */ /* 0x000fe40006800000 */
[C---:B------:R-:W-:Y:S02]  /*1dce0*/  ISETP.GE.AND P4, PT, R3.reuse, R234, PT ;  /* 0x000000ea0300720c */ /* 0x040fe40003f86270 */
[----:B------:R-:W-:Y:S01]  /*1dcf0*/  ISETP.GE.AND P5, PT, R3, R235, PT ;  /* 0x000000eb0300720c */ /* 0x000fe20003fa6270 */
[----:B------:R-:W-:Y:S01]  /*1dd00*/  STL [R1+0x14], R59 ;  /* 0x0000143b01007387 */ /* 0x000fe20000100800 */
[----:B------:R-:W-:Y:S02]  /*1dd10*/  FSEL R62, R77, -INF , !P0 ;  /* 0xff8000004d3e7808 */ /* 0x000fe40004000000 */
[----:B------:R-:W-:Y:S01]  /*1dd20*/  I2FP.F32.S32 R5, R5 ;  /* 0x0000000500057245 */ /* 0x000fe20000201400 */
[----:B------:R-:W-:Y:S01]  /*1dd30*/  STL [R1+0x34], R29 ;  /* 0x0000341d01007387 */ /* 0x000fe20000100800 */
[----:B------:R-:W-:Y:S02]  /*1dd40*/  ISETP.GE.AND P0, PT, R3, R233, PT ;  /* 0x000000e90300720c */ /* 0x000fe40003f06270 */
[C---:B------:R-:W-:Y:S01]  /*1dd50*/  ISETP.GE.OR P2, PT, R4.reuse, R240, !P2 ;  /* 0x000000f00400720c */ /* 0x040fe20005746670 */
[----:B------:R-:W-:Y:S01]  /*1dd60*/  FFMA.FTZ R78, R5, -UR19, R78 ;  /* 0x80000013054e7c23 */ /* 0x000fe2000801004e */
[-C--:B------:R-:W-:Y:S01]  /*1dd70*/  ISETP.GE.OR P6, PT, R4, R243.reuse, !P6 ;  /* 0x000000f30400720c */ /* 0x080fe200077c6670 */
[--C-:B------:R-:W-:Y:S01]  /*1dd80*/  IMAD.IADD R5, R238, 0x1, -R2.reuse ;  /* 0x00000001ee057824 */ /* 0x100fe200078e0a02 */
[----:B------:R-:W-:Y:S02]  /*1dd90*/  ISETP.GE.OR P3, PT, R4, R242, !P3 ;  /* 0x000000f20400720c */ /* 0x000fe40005f66670 */
[----:B------:R-:W-:Y:S01]  /*1dda0*/  IADD3 R6, R238, -R4, RZ ;  /* 0x80000004ee067210 */ /* 0x000fe20007ffe0ff */
[----:B------:R-:W-:Y:S01]  /*1ddb0*/  IMAD.IADD R4, R237, 0x1, -R2 ;  /* 0x00000001ed047824 */ /* 0x000fe200078e0a02 */
[----:B------:R-:W-:Y:S02]  /*1ddc0*/  FSEL R45, R76, -INF , !P1 ;  /* 0xff8000004c2d7808 */ /* 0x000fe40004800000 */
[C---:B------:R-:W-:Y:S02]  /*1ddd0*/  ISETP.GE.OR P1, PT, R3.reuse, R240, !P4 ;  /* 0x000000f00300720c */ /* 0x040fe40006726670 */
[C---:B------:R-:W-:Y:S01]  /*1dde0*/  ISETP.GE.OR P4, PT, R3.reuse, R243, !P5 ;  /* 0x000000f30300720c */ /* 0x040fe20006f86670 */
[----:B------:R-:W-:Y:S01]  /*1ddf0*/  STL [R1+0x28], R45 ;  /* 0x0000282d01007387 */ /* 0x000fe20000100800 */
[----:B------:R-:W-:Y:S01]  /*1de00*/  ISETP.GE.OR P5, PT, R3, R242, !P0 ;  /* 0x000000f20300720c */ /* 0x000fe200047a6670 */
[----:B------:R-:W-:Y:S01]  /*1de10*/  IMAD.IADD R3, R238, 0x1, -R3 ;  /* 0x00000001ee037824 */ /* 0x000fe200078e0a03 */
[----:B------:R-:W-:Y:S02]  /*1de20*/  IABS R4, R4 ;  /* 0x0000000400047213 */ /* 0x000fe40000000000 */
[----:B------:R-:W-:Y:S02]  /*1de30*/  IABS R8, R6 ;  /* 0x0000000600087213 */ /* 0x000fe40000000000 */
[----:B------:R-:W-:Y:S02]  /*1de40*/  IABS R6, R7 ;  /* 0x0000000700067213 */ /* 0x000fe40000000000 */
[----:B------:R-:W-:Y:S02]  /*1de50*/  IABS R7, R3 ;  /* 0x0000000300077213 */ /* 0x000fe40000000000 */
[----:B------:R-:W-:Y:S02]  /*1de60*/  I2FP.F32.S32 R4, R4 ;  /* 0x0000000400047245 */ /* 0x000fe40000201400 */
[----:B------:R-:W-:Y:S01]  /*1de70*/  IABS R3, R5 ;  /* 0x0000000500037213 */ /* 0x000fe20000000000 */
[----:B------:R-:W-:Y:S01]  /*1de80*/  IMAD.MOV.U32 R5, RZ, RZ, R8 ;  /* 0x000000ffff057224 */ /* 0x000fe200078e0008 */
[----:B------:R-:W-:Y:S01]  /*1de90*/  LOP3.LUT R231, R231, 0xfffffffd, RZ, 0xc0, !PT ;  /* 0xfffffffde7e77812 */ /* 0x000fe200078ec0ff */
[----:B------:R-:W-:Y:S01]  /*1dea0*/  IMAD.IADD R8, R236, 0x1, -R2 ;  /* 0x00000001ec087824 */ /* 0x000fe200078e0a02 */
[----:B------:R-:W-:Y:S01]  /*1deb0*/  I2FP.F32.S32 R3, R3 ;  /* 0x0000000300037245 */ /* 0x000fe20000201400 */
[----:B------:R-:W-:Y:S01]  /*1dec0*/  FFMA.FTZ R84, R4, -UR19, R84 ;  /* 0x8000001304547c23 */ /* 0x000fe20008010054 */
[----:B------:R-:W-:Y:S02]  /*1ded0*/  IADD3 R4, R0, 0x51, RZ ;  /* 0x0000005100047810 */ /* 0x000fe40007ffe0ff */
[----:B------:R-:W-:Y:S01]  /*1dee0*/  I2FP.F32.S32 R5, R5 ;  /* 0x0000000500057245 */ /* 0x000fe20000201400 */
[----:B------:R-:W-:Y:S01]  /*1def0*/  FFMA.FTZ R86, R3, -UR19, R86 ;  /* 0x8000001303567c23 */ /* 0x000fe20008010056 */
[----:B------:R-:W-:Y:S01]  /*1df00*/  I2FP.F32.S32 R6, R6 ;  /* 0x0000000600067245 */ /* 0x000fe20000201400 */
[----:B------:R-:W-:Y:S01]  /*1df10*/  IMAD.IADD R3, R236, 0x1, -R4 ;  /* 0x00000001ec037824 */ /* 0x000fe200078e0a04 */
[----:B------:R-:W-:Y:S01]  /*1df20*/  FSEL R230, R79, -INF , !P1 ;  /* 0xff8000004fe67808 */ /* 0x000fe20004800000 */
[----:B------:R-:W-:Y:S01]  /*1df30*/  FFMA.FTZ R82, R5, -UR19, R82 ;  /* 0x8000001305527c23 */ /* 0x000fe20008010052 */
[----:B------:R-:W-:Y:S01]  /*1df40*/  @P4 LOP3.LUT R231, R231, 0x2, RZ, 0xfc, !PT ;  /* 0x00000002e7e74812 */ /* 0x000fe200078efcff */
[----:B------:R-:W-:Y:S01]  /*1df50*/  FFMA.FTZ R81, R6, -UR19, R81 ;  /* 0x8000001306517c23 */ /* 0x000fe20008010051 */
[----:B------:R-:W-:Y:S01]  /*1df60*/  I2FP.F32.S32 R7, R7 ;  /* 0x0000000700077245 */ /* 0x000fe20000201400 */
[----:B------:R-:W-:Y:S01]  /*1df70*/  IMAD.IADD R5, R237, 0x1, -R4 ;  /* 0x00000001ed057824 */ /* 0x000fe200078e0a04 */
[----:B------:R-:W-:Y:S01]  /*1df80*/  FSEL R229, R78, -INF , !P2 ;  /* 0xff8000004ee57808 */ /* 0x000fe20005000000 */
[----:B------:R-:W-:Y:S01]  /*1df90*/  IMAD.MOV.U32 R78, RZ, RZ, R63 ;  /* 0x000000ffff4e7224 */ /* 0x000fe200078e003f */
[C---:B------:R-:W-:Y:S01]  /*1dfa0*/  ISETP.GE.AND P1, PT, R2.reuse, R232, PT ;  /* 0x000000e80200720c */ /* 0x040fe20003f26270 */
[----:B------:R-:W-:Y:S01]  /*1dfb0*/  FFMA.FTZ R83, R7, -UR19, R83 ;  /* 0x8000001307537c23 */ /* 0x000fe20008010053 */
[C---:B------:R-:W-:Y:S01]  /*1dfc0*/  ISETP.GE.AND P4, PT, R2.reuse, R235, PT ;  /* 0x000000eb0200720c */ /* 0x040fe20003f86270 */
[----:B------:R-:W-:Y:S01]  /*1dfd0*/  IMAD.MOV.U32 R79, RZ, RZ, R62 ;  /* 0x000000ffff4f7224 */ /* 0x000fe200078e003e */
[----:B------:R-:W-:Y:S01]  /*1dfe0*/  ISETP.GE.AND P2, PT, R2, R233, PT ;  /* 0x000000e90200720c */ /* 0x000fe20003f46270 */
[----:B------:R-:W-:Y:S01]  /*1dff0*/  IMAD.IADD R6, R238, 0x1, -R4 ;  /* 0x00000001ee067824 */ /* 0x000fe200078e0a04 */
[----:B------:R-:W-:Y:S01]  /*1e000*/  ISETP.GE.AND P0, PT, R2, R234, PT ;  /* 0x000000ea0200720c */ /* 0x000fe20003f06270 */
[----:B------:R-:W-:Y:S01]  /*1e010*/  IMAD.IADD R7, R239, 0x1, -R2 ;  /* 0x00000001ef077824 */ /* 0x000fe200078e0a02 */
[----:B------:R-:W-:Y:S02]  /*1e020*/  FSEL R80, R80, -INF , !P6 ;  /* 0xff80000050507808 */ /* 0x000fe40007000000 */
[----:B------:R-:W-:Y:S02]  /*1e030*/  ISETP.GE.OR P6, PT, R2, R241, !P1 ;  /* 0x000000f10200720c */ /* 0x000fe40004fc6670 */
[----:B------:R-:W-:Y:S02]  /*1e040*/  IABS R3, R3 ;  /* 0x0000000300037213 */ /* 0x000fe40000000000 */
[----:B------:R-:W-:Y:S02]  /*1e050*/  FSEL R82, R82, -INF , !P3 ;  /* 0xff80000052527808 */ /* 0x000fe40005800000 */
[C---:B------:R-:W-:Y:S02]  /*1e060*/  ISETP.GE.OR P4, PT, R2.reuse, R243, !P4 ;  /* 0x000000f30200720c */ /* 0x040fe40006786670 */
[C---:B------:R-:W-:Y:S02]  /*1e070*/  ISETP.GE.OR P2, PT, R2.reuse, R242, !P2 ;  /* 0x000000f20200720c */ /* 0x040fe40005746670 */
[----:B------:R-:W-:Y:S02]  /*1e080*/  LOP3.LUT P1, RZ, R231, 0x2, RZ, 0xc0, !PT ;  /* 0x00000002e7ff7812 */ /* 0x000fe4000782c0ff */
[----:B------:R-:W-:Y:S02]  /*1e090*/  ISETP.GE.OR P3, PT, R2, R240, !P0 ;  /* 0x000000f00200720c */ /* 0x000fe40004766670 */
[----:B------:R-:W-:Y:S02]  /*1e0a0*/  IABS R2, R6 ;  /* 0x0000000600027213 */ /* 0x000fe40000000000 */
[----:B------:R-:W-:Y:S02]  /*1e0b0*/  I2FP.F32.S32 R3, R3 ;  /* 0x0000000300037245 */ /* 0x000fe40000201400 */
[----:B------:R-:W-:Y:S02]  /*1e0c0*/  FSEL R81, R81, -INF , !P1 ;  /* 0xff80000051517808 */ /* 0x000fe40004800000 */
[----:B------:R-:W-:Y:S01]  /*1e0d0*/  FSEL R17, R84, -INF , !P4 ;  /* 0xff80000054117808 */ /* 0x000fe20006000000 */
[----:B------:R-:W-:Y:S01]  /*1e0e0*/  FFMA.FTZ R89, R3, -UR19, R89 ;  /* 0x8000001303597c23 */ /* 0x000fe20008010059 */
[----:B------:R-:W-:Y:S02]  /*1e0f0*/  FSEL R86, R86, -INF , !P2 ;  /* 0xff80000056567808 */ /* 0x000fe40005000000 */
[----:B------:R-:W-:Y:S02]  /*1e100*/  IABS R5, R5 ;  /* 0x0000000500057213 */ /* 0x000fe40000000000 */
[C---:B------:R-:W-:Y:S02]  /*1e110*/  ISETP.GE.AND P1, PT, R4.reuse, R235, PT ;  /* 0x000000eb0400720c */ /* 0x040fe40003f26270 */
[C---:B------:R-:W-:Y:S02]  /*1e120*/  ISETP.GE.AND P0, PT, R4.reuse, R233, PT ;  /* 0x000000e90400720c */ /* 0x040fe40003f06270 */
[C---:B------:R-:W-:Y:S02]  /*1e130*/  ISETP.GE.AND P4, PT, R4.reuse, R232, PT ;  /* 0x000000e80400720c */ /* 0x040fe40003f86270 */
[----:B------:R-:W-:Y:S02]  /*1e140*/  ISETP.GE.AND P2, PT, R4, R234, PT ;  /* 0x000000ea0400720c */ /* 0x000fe40003f46270 */
[----:B------:R-:W-:Y:S02]  /*1e150*/  IABS R6, R8 ;  /* 0x0000000800067213 */ /* 0x000fe40000000000 */
[----:B------:R-:W-:Y:S02]  /*1e160*/  I2FP.F32.S32 R2, R2 ;  /* 0x0000000200027245 */ /* 0x000fe40000201400 */
[----:B------:R-:W-:Y:S02]  /*1e170*/  I2FP.F32.S32 R5, R5 ;  /* 0x0000000500057245 */ /* 0x000fe40000201400 */
[----:B------:R-:W-:Y:S01]  /*1e180*/  IADD3 R3, R0, 0x58, RZ ;  /* 0x0000005800037810 */ /* 0x000fe20007ffe0ff */
[----:B------:R-:W-:Y:S01]  /*1e190*/  FFMA.FTZ R87, R2, -UR19, R87 ;  /* 0x8000001302577c23 */ /* 0x000fe20008010057 */
[----:B------:R-:W-:Y:S01]  /*1e1a0*/  ISETP.GE.OR P1, PT, R4, R243, !P1 ;  /* 0x000000f30400720c */ /* 0x000fe20004f26670 */
[----:B------:R-:W-:Y:S01]  /*1e1b0*/  VIADD R2, R0, 0x59 ;  /* 0x0000005900027836 */ /* 0x000fe20000000000 */
[C---:B------:R-:W-:Y:S01]  /*1e1c0*/  ISETP.GE.OR P0, PT, R4.reuse, R242, !P0 ;  /* 0x000000f20400720c */ /* 0x040fe20004706670 */
[----:B------:R-:W-:Y:S01]  /*1e1d0*/  FFMA.FTZ R85, R5, -UR19, R85 ;  /* 0x8000001305557c23 */ /* 0x000fe20008010055 */
[----:B------:R-:W-:Y:S01]  /*1e1e0*/  ISETP.GE.OR P4, PT, R4, R241, !P4 ;  /* 0x000000f10400720c */ /* 0x000fe20006786670 */
[--C-:B------:R-:W-:Y:S01]  /*1e1f0*/  IMAD.IADD R5, R236, 0x1, -R3.reuse ;  /* 0x00000001ec057824 */ /* 0x100fe200078e0a03 */
[----:B------:R-:W-:Y:S01]  /*1e200*/  ISETP.GE.OR P2, PT, R4, R240, !P2 ;  /* 0x000000f00400720c */ /* 0x000fe20005746670 */
[C---:B------:R-:W-:Y:S01]  /*1e210*/  IMAD.IADD R8, R239.reuse, 0x1, -R3 ;  /* 0x00000001ef087824 */ /* 0x040fe200078e0a03 */
[----:B------:R-:W-:Y:S01]  /*1e220*/  IABS R7, R7 ;  /* 0x0000000700077213 */ /* 0x000fe20000000000 */
[C---:B------:R-:W-:Y:S01]  /*1e230*/  IMAD.IADD R4, R239.reuse, 0x1, -R4 ;  /* 0x00000001ef047824 */ /* 0x040fe200078e0a04 */
[----:B------:R-:W-:Y:S02]  /*1e240*/  I2FP.F32.S32 R6, R6 ;  /* 0x0000000600067245 */ /* 0x000fe40000201400 */
[----:B------:R-:W-:Y:S02]  /*1e250*/  I2FP.F32.S32 R7, R7 ;  /* 0x0000000700077245 */ /* 0x000fe40000201400 */
[----:B------:R-:W-:Y:S01]  /*1e260*/  IABS R10, R4 ;  /* 0x00000004000a7213 */ /* 0x000fe20000000000 */
[----:B------:R-:W-:Y:S01]  /*1e270*/  FFMA.FTZ R88, R6, -UR19, R88 ;  /* 0x8000001306587c23 */ /* 0x000fe20008010058 */
[----:B------:R-:W-:Y:S01]  /*1e280*/  IABS R4, R8 ;  /* 0x0000000800047213 */ /* 0x000fe20000000000 */
[----:B------:R-:W-:Y:S01]  /*1e290*/  IMAD.IADD R6, R236, 0x1, -R2 ;  /* 0x00000001ec067824 */ /* 0x000fe200078e0a02 */
[----:B------:R-:W-:Y:S01]  /*1e2a0*/  IADD3 R9, R239, -R2, RZ ;  /* 0x80000002ef097210 */ /* 0x000fe20007ffe0ff */
[----:B------:R-:W-:Y:S01]  /*1e2b0*/  FFMA.FTZ R90, R7, -UR19, R90 ;  /* 0x80000013075a7c23 */ /* 0x000fe2000801005a */
[----:B------:R-:W-:Y:S01]  /*1e2c0*/  IABS R7, R5 ;  /* 0x0000000500077213 */ /* 0x000fe20000000000 */
[----:B------:R-:W-:Y:S01]  /*1e2d0*/  IMAD.MOV.U32 R8, RZ, RZ, R10 ;  /* 0x000000ffff087224 */ /* 0x000fe200078e000a */
[----:B------:R-:W-:Y:S02]  /*1e2e0*/  IABS R6, R6 ;  /* 0x0000000600067213 */ /* 0x000fe40000000000 */
[----:B------:R-:W-:Y:S02]  /*1e2f0*/  I2FP.F32.S32 R7, R7 ;  /* 0x0000000700077245 */ /* 0x000fe40000201400 */
[----:B------:R-:W-:Y:S02]  /*1e300*/  I2FP.F32.S32 R8, R8 ;  /* 0x0000000800087245 */ /* 0x000fe40000201400 */
[----:B------:R-:W-:Y:S01]  /*1e310*/  I2FP.F32.S32 R6, R6 ;  /* 0x0000000600067245 */ /* 0x000fe20000201400 */
[----:B------:R-:W-:Y:S01]  /*1e320*/  FFMA.FTZ R92, R7, -UR19, R92 ;  /* 0x80000013075c7c23 */ /* 0x000fe2000801005c */
[----:B------:R-:W-:Y:S01]  /*1e330*/  FSEL R85, R85, -INF , !P1 ;  /* 0xff80000055557808 */ /* 0x000fe20004800000 */
[----:B------:R-:W-:Y:S01]  /*1e340*/  FFMA.FTZ R91, R8, -UR19, R91 ;  /* 0x80000013085b7c23 */ /* 0x000fe2000801005b */
[-C--:B------:R-:W-:Y:S01]  /*1e350*/  ISETP.GE.AND P1, PT, R3, R232.reuse, PT ;  /* 0x000000e80300720c */ /* 0x080fe20003f26270 */
[----:B------:R-:W-:Y:S01]  /*1e360*/  FFMA.FTZ R93, R6, -UR19, R93 ;  /* 0x80000013065d7c23 */ /* 0x000fe2000801005d */
[----:B------:R-:W-:Y:S01]  /*1e370*/  FSEL R87, R87, -INF , !P0 ;  /* 0xff80000057577808 */ /* 0x000fe20004000000 */
[C---:B------:R-:W-:Y:S01]  /*1e380*/  IMAD.IADD R7, R237.reuse, 0x1, -R3 ;  /* 0x00000001ed077824 */ /* 0x040fe200078e0a03 */
[C---:B------:R-:W-:Y:S01]  /*1e390*/  ISETP.GE.AND P0, PT, R2.reuse, R232, PT ;  /* 0x000000e80200720c */ /* 0x040fe20003f06270 */
[----:B------:R-:W-:Y:S01]  /*1e3a0*/  IMAD.IADD R6, R237, 0x1, -R2 ;  /* 0x00000001ed067824 */ /* 0x000fe200078e0a02 */
[----:B------:R-:W-:Y:S02]  /*1e3b0*/  IABS R5, R9 ;  /* 0x0000000900057213 */ /* 0x000fe40000000000 */
[-C--:B------:R-:W-:Y:S02]  /*1e3c0*/  ISETP.GE.OR P1, PT, R3, R241.reuse, !P1 ;  /* 0x000000f10300720c */ /* 0x080fe40004f26670 */
[----:B------:R-:W-:Y:S02]  /*1e3d0*/  ISETP.GE.OR P0, PT, R2, R241, !P0 ;  /* 0x000000f10200720c */ /* 0x000fe40004706670 */
[----:B------:R-:W-:Y:S02]  /*1e3e0*/  I2FP.F32.S32 R5, R5 ;  /* 0x0000000500057245 */ /* 0x000fe40000201400 */
[----:B------:R-:W-:Y:S02]  /*1e3f0*/  I2FP.F32.S32 R4, R4 ;  /* 0x0000000400047245 */ /* 0x000fe40000201400 */
[----:B------:R-:W-:Y:S01]  /*1e400*/  FSEL R224, R92, -INF , !P1 ;  /* 0xff8000005ce07808 */ /* 0x000fe20004800000 */
[----:B------:R-:W-:Y:S01]  /*1e410*/  FFMA.FTZ R95, R5, -UR19, R95 ;  /* 0x80000013055f7c23 */ /* 0x000fe2000801005f */
[----:B------:R-:W-:Y:S01]  /*1e420*/  FSEL R83, R83, -INF , !P5 ;  /* 0xff80000053537808 */ /* 0x000fe20006800000 */
[----:B------:R-:W-:Y:S01]  /*1e430*/  FFMA.FTZ R94, R4, -UR19, R94 ;  /* 0x80000013045e7c23 */ /* 0x000fe2000801005e */
[----:B---3--:R-:W-:Y:S01]  /*1e440*/  FSEL R212, R89, -INF , !P4 ;  /* 0xff80000059d47808 */ /* 0x008fe20006000000 */
[----:B------:R-:W-:Y:S01]  /*1e450*/  VIADD R5, R0, 0x60 ;  /* 0x0000006000057836 */ /* 0x000fe20000000000 */
[----:B------:R-:W-:Y:S01]  /*1e460*/  FSEL R92, R93, -INF , !P0 ;  /* 0xff8000005d5c7808 */ /* 0x000fe20004000000 */
[----:B------:R-:W-:Y:S01]  /*1e470*/  IMAD.IADD R4, R238, 0x1, -R3 ;  /* 0x00000001ee047824 */ /* 0x000fe200078e0a03 */
[----:B------:R-:W-:Y:S02]  /*1e480*/  FSEL R40, R91, -INF , !P2 ;  /* 0xff8000005b287808 */ /* 0x000fe40005000000 */
[----:B------:R-:W-:Y:S01]  /*1e490*/  FSEL R222, R90, -INF , !P3 ;  /* 0xff8000005ade7808 */ /* 0x000fe20005800000 */
[----:B------:R-:W-:Y:S01]  /*1e4a0*/  IMAD.MOV.U32 R90, RZ, RZ, R13 ;  /* 0x000000ffff5a7224 */ /* 0x000fe200078e000d */
[----:B------:R-:W-:Y:S02]  /*1e4b0*/  FSEL R228, R88, -INF , !P6 ;  /* 0xff80000058e47808 */ /* 0x000fe40007000000 */
[CC--:B------:R-:W-:Y:S02]  /*1e4c0*/  ISETP.GE.AND P5, PT, R3.reuse, R234.reuse, PT ;  /* 0x000000ea0300720c */ /* 0x0c0fe40003fa6270 */
[C---:B------:R-:W-:Y:S02]  /*1e4d0*/  ISETP.GE.AND P2, PT, R2.reuse, R234, PT ;  /* 0x000000ea0200720c */ /* 0x040fe40003f46270 */
[C---:B------:R-:W-:Y:S02]  /*1e4e0*/  ISETP.GE.AND P4, PT, R2.reuse, R235, PT ;  /* 0x000000eb0200720c */ /* 0x040fe40003f86270 */
[C---:B------:R-:W-:Y:S02]  /*1e4f0*/  ISETP.GE.AND P0, PT, R2.reuse, R233, PT ;  /* 0x000000e90200720c */ /* 0x040fe40003f06270 */
[C---:B------:R-:W-:Y:S02]  /*1e500*/  ISETP.GE.AND P6, PT, R3.reuse, R235, PT ;  /* 0x000000eb0300720c */ /* 0x040fe40003fc6270 */
[C---:B------:R-:W-:Y:S02]  /*1e510*/  ISETP.GE.AND P3, PT, R3.reuse, R233, PT ;  /* 0x000000e90300720c */ /* 0x040fe40003f66270 */
[CC--:B------:R-:W-:Y:S02]  /*1e520*/  ISETP.GE.OR P1, PT, R3.reuse, R240.reuse, !P5 ;  /* 0x000000f00300720c */ /* 0x0c0fe40006f26670 */
[C---:B------:R-:W-:Y:S02]  /*1e530*/  ISETP.GE.OR P2, PT, R2.reuse, R240, !P2 ;  /* 0x000000f00200720c */ /* 0x040fe40005746670 */
[CC--:B------:R-:W-:Y:S02]  /*1e540*/  ISETP.GE.OR P4, PT, R2.reuse, R243.reuse, !P4 ;  /* 0x000000f30200720c */ /* 0x0c0fe40006786670 */
[-C--:B------:R-:W-:Y:S01]  /*1e550*/  ISETP.GE.OR P0, PT, R2, R242.reuse, !P0 ;  /* 0x000000f20200720c */ /* 0x080fe20004706670 */
[----:B------:R-:W-:Y:S01]  /*1e560*/  IMAD.IADD R2, R238, 0x1, -R2 ;  /* 0x00000001ee027824 */ /* 0x000fe200078e0a02 */
[C---:B------:R-:W-:Y:S02]  /*1e570*/  ISETP.GE.OR P6, PT, R3.reuse, R243, !P6 ;  /* 0x000000f30300720c */ /* 0x040fe400077c6670 */
[----:B------:R-:W-:Y:S01]  /*1e580*/  ISETP.GE.OR P5, PT, R3, R242, !P3 ;  /* 0x000000f20300720c */ /* 0x000fe20005fa6670 */
[--C-:B------:R-:W-:Y:S01]  /*1e590*/  IMAD.IADD R3, R237, 0x1, -R5.reuse ;  /* 0x00000001ed037824 */ /* 0x100fe200078e0a05 */
[----:B------:R-:W-:Y:S02]  /*1e5a0*/  IABS R10, R4 ;  /* 0x00000004000a7213 */ /* 0x000fe40000000000 */
[----:B------:R-:W-:Y:S02]  /*1e5b0*/  IABS R9, R7 ;  /* 0x0000000700097213 */ /* 0x000fe40000000000 */
[----:B------:R-:W-:Y:S02]  /*1e5c0*/  IABS R8, R2 ;  /* 0x0000000200087213 */ /* 0x000fe40000000000 */
[----:B------:R-:W-:Y:S02]  /*1e5d0*/  IABS R2, R3 ;  /* 0x0000000300027213 */ /* 0x000fe40000000000 */
[----:B------:R-:W-:Y:S01]  /*1e5e0*/  IABS R7, R6 ;  /* 0x0000000600077213 */ /* 0x000fe20000000000 */
[----:B------:R-:W-:Y:S01]  /*1e5f0*/  IMAD.MOV.U32 R6, RZ, RZ, R10 ;  /* 0x000000ffff067224 */ /* 0x000fe200078e000a */
[----:B------:R-:W-:Y:S02]  /*1e600*/  MOV R4, R9 ;  /* 0x0000000900047202 */ /* 0x000fe40000000f00 */
[----:B------:R-:W-:Y:S02]  /*1e610*/  I2FP.F32.S32 R2, R2 ;  /* 0x0000000200027245 */ /* 0x000fe40000201400 */
[----:B------:R-:W-:Y:S02]  /*1e620*/  I2FP.F32.S32 R3, R4 ;  /* 0x0000000400037245 */ /* 0x000fe40000201400 */
[----:B------:R-:W-:Y:S01]  /*1e630*/  I2FP.F32.S32 R4, R6 ;  /* 0x0000000600047245 */ /* 0x000fe20000201400 */
[----:B------:R-:W-:Y:S01]  /*1e640*/  FFMA.FTZ R100, R2, -UR19, R100 ;  /* 0x8000001302647c23 */ /* 0x000fe20008010064 */
[----:B------:R-:W-:Y:S01]  /*1e650*/  I2FP.F32.S32 R6, R7 ;  /* 0x0000000700067245 */ /* 0x000fe20000201400 */
[----:B------:R-:W-:Y:S02]  /*1e660*/  IMAD.IADD R2, R238, 0x1, -R5 ;  /* 0x00000001ee027824 */ /* 0x000fe400078e0a05 */
[----:B------:R-:W-:Y:S01]  /*1e670*/  FFMA.FTZ R96, R3, -UR19, R96 ;  /* 0x8000001303607c23 */ /* 0x000fe20008010060 */
[----:B------:R-:W-:Y:S01]  /*1e680*/  I2FP.F32.S32 R3, R8 ;  /* 0x0000000800037245 */ /* 0x000fe20000201400 */
[----:B------:R-:W-:Y:S01]  /*1e690*/  FFMA.FTZ R98, R4, -UR19, R98 ;  /* 0x8000001304627c23 */ /* 0x000fe20008010062 */
[----:B------:R-:W-:Y:S01]  /*1e6a0*/  FFMA.FTZ R97, R6, -UR19, R97 ;  /* 0x8000001306617c23 */ /* 0x000fe20008010061 */
[----:B------:R-:W-:Y:S01]  /*1e6b0*/  IADD3 R8, R236, -R5, RZ ;  /* 0x80000005ec087210 */ /* 0x000fe20007ffe0ff */
[----:B------:R-:W-:Y:S01]  /*1e6c0*/  VIADD R4, R0, 0x61 ;  /* 0x0000006100047836 */ /* 0x000fe20000000000 */
[----:B------:R-:W-:Y:S01]  /*1e6d0*/  ISETP.GE.AND P3, PT, R5, R232, PT ;  /* 0x000000e80500720c */ /* 0x000fe20003f66270 */
[----:B------:R-:W-:Y:S01]  /*1e6e0*/  FFMA.FTZ R99, R3, -UR19, R99 ;  /* 0x8000001303637c23 */ /* 0x000fe20008010063 */
[----:B------:R-:W-:Y:S01]  /*1e6f0*/  IABS R9, R2 ;  /* 0x0000000200097213 */ /* 0x000fe20000000000 */
[--C-:B------:R-:W-:Y:S01]  /*1e700*/  IMAD.IADD R3, R237, 0x1, -R4.reuse ;  /* 0x00000001ed037824 */ /* 0x100fe200078e0a04 */
[----:B------:R-:W-:Y:S01]  /*1e710*/  LOP3.LUT R231, R231, 0xfffffffd, RZ, 0xc0, !PT ;  /* 0xfffffffde7e77812 */ /* 0x000fe200078ec0ff */
[--C-:B------:R-:W-:Y:S01]  /*1e720*/  IMAD.IADD R10, R236, 0x1, -R4.reuse ;  /* 0x00000001ec0a7824 */ /* 0x100fe200078e0a04 */
[----:B------:R-:W-:Y:S01]  /*1e730*/  FSEL R13, R97, -INF , !P4 ;  /* 0xff800000610d7808 */ /* 0x000fe20006000000 */
[----:B------:R-:W-:Y:S01]  /*1e740*/  IMAD.IADD R6, R238, 0x1, -R4 ;  /* 0x00000001ee067824 */ /* 0x000fe200078e0a04 */
[----:B------:R-:W-:Y:S02]  /*1e750*/  IABS R2, R8 ;  /* 0x0000000800027213 */ /* 0x000fe40000000000 */
[----:B------:R-:W-:Y:S02]  /*1e760*/  MOV R68, R11 ;  /* 0x0000000b00447202 */ /* 0x000fe40000000f00 */
[----:B------:R-:W-:Y:S02]  /*1e770*/  ISETP.GE.OR P4, PT, R5, R241, !P3 ;  /* 0x000000f10500720c */ /* 0x000fe40005f86670 */
[----:B------:R-:W-:Y:S02]  /*1e780*/  I2FP.F32.S32 R8, R9 ;  /* 0x0000000900087245 */ /* 0x000fe40000201400 */
[----:B-1----:R-:W-:Y:S02]  /*1e790*/  FSEL R11, R94, -INF , !P1 ;  /* 0xff8000005e0b7808 */ /* 0x002fe40004800000 */
[----:B------:R-:W-:Y:S01]  /*1e7a0*/  @P0 LOP3.LUT R231, R231, 0x2, RZ, 0xfc, !PT ;  /* 0x00000002e7e70812 */ /* 0x000fe200078efcff */
[----:B------:R-:W-:Y:S01]  /*1e7b0*/  FFMA.FTZ R102, R8, -UR19, R102 ;  /* 0x8000001308667c23 */ /* 0x000fe20008010066 */
[C---:B------:R-:W-:Y:S01]  /*1e7c0*/  ISETP.GE.AND P1, PT, R5.reuse, R235, PT ;  /* 0x000000eb0500720c */ /* 0x040fe20003f26270 */
[----:B------:R-:W-:Y:S01]  /*1e7d0*/  STL [R1+0xc], R11 ;  /* 0x00000c0b01007387 */ /* 0x000fe20000100800 */
[----:B------:R-:W-:Y:S02]  /*1e7e0*/  ISETP.GE.AND P0, PT, R5, R233, PT ;  /* 0x000000e90500720c */ /* 0x000fe40003f06270 */
[----:B------:R-:W-:Y:S02]  /*1e7f0*/  FSEL R41, R95, -INF , !P2 ;  /* 0xff8000005f297808 */ /* 0x000fe40005000000 */
[----:B------:R-:W-:Y:S02]  /*1e800*/  LOP3.LUT P2, RZ, R231, 0x2, RZ, 0xc0, !PT ;  /* 0x00000002e7ff7812 */ /* 0x000fe4000784c0ff */
[C---:B------:R-:W-:Y:S02]  /*1e810*/  ISETP.GE.OR P1, PT, R5.reuse, R243, !P1 ;  /* 0x000000f30500720c */ /* 0x040fe40004f26670 */
[C---:B------:R-:W-:Y:S02]  /*1e820*/  ISETP.GE.OR P0, PT, R5.reuse, R242, !P0 ;  /* 0x000000f20500720c */ /* 0x040fe40004706670 */
[----:B------:R-:W-:Y:S02]  /*1e830*/  I2FP.F32.S32 R2, R2 ;  /* 0x0000000200027245 */ /* 0x000fe40000201400 */
[----:B------:R-:W-:Y:S02]  /*1e840*/  FSEL R14, R96, -INF , !P6 ;  /* 0xff800000600e7808 */ /* 0x000fe40007000000 */
[----:B------:R-:W-:Y:S01]  /*1e850*/  IABS R7, R3 ;  /* 0x0000000300077213 */ /* 0x000fe20000000000 */
[----:B------:R-:W-:Y:S01]  /*1e860*/  FFMA.FTZ R104, R2, -UR19, R104 ;  /* 0x8000001302687c23 */ /* 0x000fe20008010068 */
[----:B------:R-:W-:Y:S01]  /*1e870*/  ISETP.GE.AND P6, PT, R5, R234, PT ;  /* 0x000000ea0500720c */ /* 0x000fe20003fc6270 */
[----:B------:R-:W-:Y:S01]  /*1e880*/  VIADD R2, R0, 0x69 ;  /* 0x0000006900027836 */ /* 0x000fe20000000000 */
[----:B------:R-:W-:Y:S02]  /*1e890*/  FSEL R15, R99, -INF , !P2 ;  /* 0xff800000630f7808 */ /* 0x000fe40005000000 */
[----:B------:R-:W-:Y:S02]  /*1e8a0*/  LOP3.LUT R231, R231, 0xfffffffe, RZ, 0xc0, !PT ;  /* 0xfffffffee7e77812 */ /* 0x000fe400078ec0ff */
[----:B------:R-:W-:Y:S02]  /*1e8b0*/  FSEL R16, R98, -INF , !P5 ;  /* 0xff80000062107808 */ /* 0x000fe40006800000 */
[----:B------:R-:W-:Y:S02]  /*1e8c0*/  ISETP.GE.AND P2, PT, R4, R233, PT ;  /* 0x000000e90400720c */ /* 0x000fe40003f46270 */
[----:B------:R-:W-:Y:S02]  /*1e8d0*/  FSEL R12, R100, -INF , !P1 ;  /* 0xff800000640c7808 */ /* 0x000fe40004800000 */
[----:B------:R-:W-:Y:S02]  /*1e8e0*/  FSEL R102, R102, -INF , !P0 ;  /* 0xff80000066667808 */ /* 0x000fe40004000000 */
[----:B------:R-:W-:Y:S02]  /*1e8f0*/  I2FP.F32.S32 R7, R7 ;  /* 0x0000000700077245 */ /* 0x000fe40000201400 */
[C---:B------:R-:W-:Y:S02]  /*1e900*/  ISETP.GE.AND P1, PT, R4.reuse, R232, PT ;  /* 0x000000e80400720c */ /* 0x040fe40003f26270 */
[C---:B------:R-:W-:Y:S01]  /*1e910*/  ISETP.GE.AND P0, PT, R4.reuse, R234, PT ;  /* 0x000000ea0400720c */ /* 0x040fe20003f06270 */
[----:B------:R-:W-:Y:S01]  /*1e920*/  FFMA.FTZ R101, R7, -UR19, R101 ;  /* 0x8000001307657c23 */ /* 0x000fe20008010065 */
[----:B------:R-:W-:Y:S01]  /*1e930*/  ISETP.GE.AND P5, PT, R4, R235, PT ;  /* 0x000000eb0400720c */ /* 0x000fe20003fa6270 */
[----:B------:R-:W-:Y:S01]  /*1e940*/  IMAD.IADD R7, R236, 0x1, -R2 ;  /* 0x00000001ec077824 */ /* 0x000fe200078e0a02 */
[----:B------:R-:W-:Y:S01]  /*1e950*/  ISETP.GE.OR P3, PT, R5, R240, !P6 ;  /* 0x000000f00500720c */ /* 0x000fe20007766670 */
[----:B------:R-:W-:Y:S01]  /*1e960*/  IMAD.IADD R5, R239, 0x1, -R5 ;  /* 0x00000001ef057824 */ /* 0x000fe200078e0a05 */
[----:B------:R-:W-:Y:S02]  /*1e970*/  @P4 LOP3.LUT R231, R231, 0x1, RZ, 0xfc, !PT ;  /* 0x00000001e7e74812 */ /* 0x000fe400078efcff */
[C---:B------:R-:W-:Y:S02]  /*1e980*/  ISETP.GE.OR P4, PT, R4.reuse, R242, !P2 ;  /* 0x000000f20400720c */ /* 0x040fe40005786670 */
[----:B------:R-:W-:Y:S02]  /*1e990*/  IABS R3, R10 ;  /* 0x0000000a00037213 */ /* 0x000fe40000000000 */
[C---:B------:R-:W-:Y:S02]  /*1e9a0*/  ISETP.GE.OR P2, PT, R4.reuse, R241, !P1 ;  /* 0x000000f10400720c */ /* 0x040fe40004f46670 */
[C---:B------:R-:W-:Y:S02]  /*1e9b0*/  ISETP.GE.OR P6, PT, R4.reuse, R240, !P0 ;  /* 0x000000f00400720c */ /* 0x040fe400047c6670 */
[----:B------:R-:W-:Y:S01]  /*1e9c0*/  ISETP.GE.OR P5, PT, R4, R243, !P5 ;  /* 0x000000f30400720c */ /* 0x000fe20006fa6670 */
[----:B------:R-:W-:Y:S01]  /*1e9d0*/  IMAD.IADD R4, R239, 0x1, -R4 ;  /* 0x00000001ef047824 */ /* 0x000fe200078e0a04 */
[----:B------:R-:W-:Y:S02]  /*1e9e0*/  I2FP.F32.S32 R3, R3 ;  /* 0x0000000300037245 */ /* 0x000fe40000201400 */
[----:B------:R-:W-:Y:S02]  /*1e9f0*/  IABS R10, R5 ;  /* 0x00000005000a7213 */ /* 0x000fe40000000000 */
[----:B------:R-:W-:Y:S01]  /*1ea00*/  IABS R9, R4 ;  /* 0x0000000400097213 */ /* 0x000fe20000000000 */
[----:B------:R-:W-:Y:S01]  /*1ea10*/  FFMA.FTZ R105, R3, -UR19, R105 ;  /* 0x8000001303697c23 */ /* 0x000fe20008010069 */
[----:B------:R-:W-:Y:S01]  /*1ea20*/  IABS R4, R7 ;  /* 0x0000000700047213 */ /* 0x000fe20000000000 */
[----:B------:R-:W-:Y:S01]  /*1ea30*/  IMAD.MOV.U32 R7, RZ, RZ, R10 ;  /* 0x000000ffff077224 */ /* 0x000fe200078e000a */
[----:B------:R-:W-:Y:S01]  /*1ea40*/  IABS R6, R6 ;  /* 0x0000000600067213 */ /* 0x000fe20000000000 */
[----:B------:R-:W-:Y:S01]  /*1ea50*/  VIADD R3, R0, 0x68 ;  /* 0x0000006800037836 */ /* 0x000fe20000000000 */
[----:B------:R-:W-:Y:S02]  /*1ea60*/  I2FP.F32.S32 R4, R4 ;  /* 0x0000000400047245 */ /* 0x000fe40000201400 */
[----:B------:R-:W-:Y:S01]  /*1ea70*/  I2FP.F32.S32 R7, R7 ;  /* 0x0000000700077245 */ /* 0x000fe20000201400 */
[----:B------:R-:W-:Y:S01]  /*1ea80*/  IMAD.IADD R8, R239, 0x1, -R3 ;  /* 0x00000001ef087824 */ /* 0x000fe200078e0a03 */
[----:B------:R-:W-:Y:S01]  /*1ea90*/  I2FP.F32.S32 R6, R6 ;  /* 0x0000000600067245 */ /* 0x000fe20000201400 */
[----:B------:R-:W-:Y:S01]  /*1eaa0*/  FFMA.FTZ R109, R4, -UR19, R109 ;  /* 0x80000013046d7c23 */ /* 0x000fe2000801006d */
[----:B------:R-:W-:Y:S01]  /*1eab0*/  ISETP.GE.AND P0, PT, R2, R232, PT ;  /* 0x000000e80200720c */ /* 0x000fe20003f06270 */
[----:B------:R-:W-:Y:S01]  /*1eac0*/  FFMA.FTZ R106, R7, -UR19, R106 ;  /* 0x80000013076a7c23 */ /* 0x000fe2000801006a */
[----:B------:R-:W-:Y:S01]  /*1ead0*/  IABS R5, R8 ;  /* 0x0000000800057213 */ /* 0x000fe20000000000 */
[----:B------:R-:W-:Y:S01]  /*1eae0*/  FFMA.FTZ R103, R6, -UR19, R103 ;  /* 0x8000001306677c23 */ /* 0x000fe20008010067 */
[----:B------:R-:W-:Y:S01]  /*1eaf0*/  IMAD.MOV.U32 R8, RZ, RZ, R9 ;  /* 0x000000ffff087224 */ /* 0x000fe200078e0009 */
[----:B------:R-:W-:Y:S02]  /*1eb00*/  IADD3 R6, R236, -R3, RZ ;  /* 0x80000003ec067210 */ /* 0x000fe40007ffe0ff */
[----:B------:R-:W-:Y:S02]  /*1eb10*/  FSEL R219, R106, -INF , !P3 ;  /* 0xff8000006adb7808 */ /* 0x000fe40005800000 */
[----:B------:R-:W-:Y:S02]  /*1eb20*/  I2FP.F32.S32 R8, R8 ;  /* 0x0000000800087245 */ /* 0x000fe40000201400 */
[----:B------:R-:W-:Y:S02]  /*1eb30*/  IABS R6, R6 ;  /* 0x0000000600067213 */ /* 0x000fe40000000000 */
[C---:B------:R-:W-:Y:S01]  /*1eb40*/  ISETP.GE.AND P3, PT, R3.reuse, R234, PT ;  /* 0x000000ea0300720c */ /* 0x040fe20003f66270 */
[----:B------:R-:W-:Y:S01]  /*1eb50*/  FFMA.FTZ R107, R8, -UR19, R107 ;  /* 0x80000013086b7c23 */ /* 0x000fe2000801006b */
[----:B------:R-:W-:Y:S02]  /*1eb60*/  I2FP.F32.S32 R6, R6 ;  /* 0x0000000600067245 */ /* 0x000fe40000201400 */
[C---:B------:R-:W-:Y:S02]  /*1eb70*/  ISETP.GE.OR P3, PT, R3.reuse, R240, !P3 ;  /* 0x000000f00300720c */ /* 0x040fe40005f66670 */
[----:B------:R-:W-:Y:S01]  /*1eb80*/  ISETP.GE.AND P1, PT, R3, R232, PT ;  /* 0x000000e80300720c */ /* 0x000fe20003f26270 */
[----:B------:R-:W-:Y:S01]  /*1eb90*/  FFMA.FTZ R108, R6, -UR19, R108 ;  /* 0x80000013066c7c23 */ /* 0x000fe2000801006c */
[----:B------:R-:W-:Y:S01]  /*1eba0*/  FSEL R101, R101, -INF , !P5 ;  /* 0xff80000065657808 */ /* 0x000fe20006800000 */
[----:B------:R-:W-:Y:S01]  /*1ebb0*/  IMAD.IADD R6, R237, 0x1, -R3 ;  /* 0x00000001ed067824 */ /* 0x000fe200078e0a03 */
[----:B------:R-:W-:Y:S02]  /*1ebc0*/  LOP3.LUT P5, RZ, R231, 0x1, RZ, 0xc0, !PT ;  /* 0x00000001e7ff7812 */ /* 0x000fe400078ac0ff */
[----:B------:R-:W-:Y:S02]  /*1ebd0*/  ISETP.GE.OR P0, PT, R2, R241, !P0 ;  /* 0x000000f10200720c */ /* 0x000fe40004706670 */
[----:B------:R-:W-:Y:S02]  /*1ebe0*/  FSEL R217, R107, -INF , !P6 ;  /* 0xff8000006bd97808 */ /* 0x000fe40007000000 */
[----:B------:R-:W-:Y:S02]  /*1ebf0*/  I2FP.F32.S32 R5, R5 ;  /* 0x0000000500057245 */ /* 0x000fe40000201400 */
[----:B------:R-:W-:Y:S02]  /*1ec00*/  FSEL R103, R103, -INF , !P4 ;  /* 0xff80000067677808 */ /* 0x000fe40006000000 */
[----:B------:R-:W-:Y:S01]  /*1ec10*/  ISETP.GE.OR P1, PT, R3, R241, !P1 ;  /* 0x000000f10300720c */ /* 0x000fe20004f26670 */
[----:B------:R-:W-:Y:S01]  /*1ec20*/  FFMA.FTZ R110, R5, -UR19, R110 ;  /* 0x80000013056e7c23 */ /* 0x000fe2000801006e */
[----:B------:R-:W-:Y:S01]  /*1ec30*/  ISETP.GE.AND P6, PT, R3, R235, PT ;  /* 0x000000eb0300720c */ /* 0x000fe20003fc6270 */
[----:B------:R-:W-:Y:S01]  /*1ec40*/  IMAD.IADD R5, R237, 0x1, -R2 ;  /* 0x00000001ed057824 */ /* 0x000fe200078e0a02 */
[----:B------:R-:W-:Y:S02]  /*1ec50*/  ISETP.GE.AND P4, PT, R3, R233, PT ;  /* 0x000000e90300720c */ /* 0x000fe40003f86270 */
[----:B------:R-:W-:Y:S01]  /*1ec60*/  FSEL R221, R104, -INF , !P5 ;  /* 0xff80000068dd7808 */ /* 0x000fe20006800000 */
[----:B------:R-:W-:Y:S01]  /*1ec70*/  IMAD.MOV.U32 R104, RZ, RZ, R250 ;  /* 0x000000ffff687224 */ /* 0x000fe200078e00fa */
[----:B------:R-:W-:Y:S02]  /*1ec80*/  FSEL R43, R105, -INF , !P2 ;  /* 0xff800000692b7808 */ /* 0x000fe40005000000 */
[----:B------:R-:W-:Y:S01]  /*1ec90*/  FSEL R251, R109, -INF , !P0 ;  /* 0xff8000006dfb7808 */ /* 0x000fe20004000000 */
[----:B------:R-:W-:Y:S01]  /*1eca0*/  IMAD.MOV.U32 R109, RZ, RZ, R47 ;  /* 0x000000ffff6d7224 */ /* 0x000fe200078e002f */
[----:B------:R-:W-:Y:S01]  /*1ecb0*/  LOP3.LUT R231, R231, 0xfffffffd, RZ, 0xc0, !PT ;  /* 0xfffffffde7e77812 */ /* 0x000fe200078ec0ff */
[----:B------:R-:W-:Y:S01]  /*1ecc0*/  STL [R1], R43 ;  /* 0x0000002b01007387 */ /* 0x000fe20000100800 */
[----:B------:R-:W-:Y:S02]  /*1ecd0*/  IADD3 R4, R238, -R3, RZ ;  /* 0x80000003ee047210 */ /* 0x000fe40007ffe0ff */
[----:B------:R-:W-:Y:S01]  /*1ece0*/  FSEL R252, R108, -INF , !P1 ;  /* 0xff8000006cfc7808 */ /* 0x000fe20004800000 */
[----:B------:R-:W-:Y:S01]  /*1ecf0*/  STL [R1+0x120], R236 ;  /* 0x000120ec01007387 */ /* 0x000fe20000100800 */
[C---:B------:R-:W-:Y:S02]  /*1ed00*/  ISETP.GE.AND P0, PT, R2.reuse, R234, PT ;  /* 0x000000ea0200720c */ /* 0x040fe40003f06270 */
[C---:B------:R-:W-:Y:S01]  /*1ed10*/  ISETP.GE.AND P5, PT, R2.reuse, R235, PT ;  /* 0x000000eb0200720c */ /* 0x040fe20003fa6270 */
[----:B------:R1:W-:Y:S01]  /*1ed20*/  STL [R1+0x124], R237 ;  /* 0x000124ed01007387 */ /* 0x0003e20000100800 */
[C---:B------:R-:W-:Y:S02]  /*1ed30*/  ISETP.GE.AND P2, PT, R2.reuse, R233, PT ;  /* 0x000000e90200720c */ /* 0x040fe40003f46270 */
[CC--:B------:R-:W-:Y:S02]  /*1ed40*/  ISETP.GE.OR P1, PT, R3.reuse, R243.reuse, !P6 ;  /* 0x000000f30300720c */ /* 0x0c0fe40007726670 */
[----:B------:R-:W-:Y:S01]  /*1ed50*/  ISETP.GE.OR P4, PT, R3, R242, !P4 ;  /* 0x000000f20300720c */ /* 0x000fe20006786670 */
[--C-:B------:R-:W-:Y:S01]  /*1ed60*/  IMAD.IADD R3, R239, 0x1, -R2.reuse ;  /* 0x00000001ef037824 */ /* 0x100fe200078e0a02 */
[----:B------:R-:W-:Y:S02]  /*1ed70*/  IABS R9, R6 ;  /* 0x0000000600097213 */ /* 0x000fe40000000000 */
[----:B------:R-:W-:Y:S02]  /*1ed80*/  @P3 LOP3.LUT R231, R231, 0x2, RZ, 0xfc, !PT ;  /* 0x00000002e7e73812 */ /* 0x000fe400078efcff */
[----:B------:R-:W-:Y:S01]  /*1ed90*/  IABS R8, R4 ;  /* 0x0000000400087213 */ /* 0x000fe20000000000 */
[----:B------:R-:W-:Y:S01]  /*1eda0*/  IMAD.MOV.U32 R4, RZ, RZ, R9 ;  /* 0x000000ffff047224 */ /* 0x000fe200078e0009 */
[C---:B------:R-:W-:Y:S02]  /*1edb0*/  ISETP.GE.OR P3, PT, R2.reuse, R240, !P0 ;  /* 0x000000f00200720c */ /* 0x040fe40004766670 */
        /* <DEDUP_REMOVED lines=8> */
[----:B------:R-:W-:Y:S02]  /*1ee40*/  I2FP.F32.S32 R3, R4 ;  /* 0x0000000400037245 */ /* 0x000fe40000201400 */
[----:B------:R-:W-:Y:S01]  /*1ee50*/  I2FP.F32.S32 R4, R5 ;  /* 0x0000000500047245 */ /* 0x000fe20000201400 */
[----:B------:R-:W-:Y:S01]  /*1ee60*/  FFMA.FTZ R111, R2, -UR19, R111 ;  /* 0x80000013026f7c23 */ /* 0x000fe2000801006f */
[----:B------:R-:W-:Y:S01]  /*1ee70*/  I2FP.F32.S32 R5, R6 ;  /* 0x0000000600057245 */ /* 0x000fe20000201400 */
[----:B------:R-:W-:Y:S01]  /*1ee80*/  FFMA.FTZ R112, R3, -UR19, R112 ;  /* 0x8000001303707c23 */ /* 0x000fe20008010070 */
[----:B------:R-:W-:Y:S02]  /*1ee90*/  VIADD R3, R0, 0x71 ;  /* 0x0000007100037836 */ /* 0x000fe40000000000 */
[----:B------:R-:W-:Y:S01]  /*1eea0*/  FFMA.FTZ R114, R4, -UR19, R114 ;  /* 0x8000001304727c23 */ /* 0x000fe20008010072 */
[----:B------:R-:W-:Y:S01]  /*1eeb0*/  IADD3 R4, R0, 0x70, RZ ;  /* 0x0000007000047810 */ /* 0x000fe20007ffe0ff */
[----:B------:R-:W-:Y:S01]  /*1eec0*/  FFMA.FTZ R113, R5, -UR19, R113 ;  /* 0x8000001305717c23 */ /* 0x000fe20008010071 */
[----:B------:R-:W-:Y:S01]  /*1eed0*/  I2FP.F32.S32 R2, R7 ;  /* 0x0000000700027245 */ /* 0x000fe20000201400 */
[C---:B------:R-:W-:Y:S01]  /*1eee0*/  IMAD.IADD R5, R237.reuse, 0x1, -R3 ;  /* 0x00000001ed057824 */ /* 0x040fe200078e0a03 */
[C---:B------:R-:W-:Y:S01]  /*1eef0*/  ISETP.GE.AND P0, PT, R4.reuse, R235, PT ;  /* 0x000000eb0400720c */ /* 0x040fe20003f06270 */
[--C-:B------:R-:W-:Y:S01]  /*1ef00*/  IMAD.IADD R6, R237, 0x1, -R4.reuse ;  /* 0x00000001ed067824 */ /* 0x100fe200078e0a04 */
[----:B------:R-:W-:Y:S01]  /*1ef10*/  ISETP.GE.AND P2, PT, R4, R233, PT ;  /* 0x000000e90400720c */ /* 0x000fe20003f46270 */
[----:B------:R-:W-:Y:S01]  /*1ef20*/  FFMA.FTZ R115, R2, -UR19, R115 ;  /* 0x8000001302737c23 */ /* 0x000fe20008010073 */
[----:B------:R-:W-:Y:S01]  /*1ef30*/  IMAD.IADD R2, R238, 0x1, -R4 ;  /* 0x00000001ee027824 */ /* 0x000fe200078e0a04 */
[----:B------:R-:W-:Y:S01]  /*1ef40*/  IADD3 R10, R236, -R4, RZ ;  /* 0x80000004ec0a7210 */ /* 0x000fe20007ffe0ff */
[----:B------:R-:W-:Y:S01]  /*1ef50*/  IMAD.IADD R8, R238, 0x1, -R3 ;  /* 0x00000001ee087824 */ /* 0x000fe200078e0a03 */
[----:B------:R-:W-:Y:S02]  /*1ef60*/  IABS R9, R6 ;  /* 0x0000000600097213 */ /* 0x000fe40000000000 */
[----:B------:R-:W-:Y:S02]  /*1ef70*/  IABS R6, R5 ;  /* 0x0000000500067213 */ /* 0x000fe40000000000 */
[----:B------:R-:W-:Y:S02]  /*1ef80*/  IABS R7, R2 ;  /* 0x0000000200077213 */ /* 0x000fe40000000000 */
[----:B------:R-:W-:Y:S01]  /*1ef90*/  IABS R5, R8 ;  /* 0x0000000800057213 */ /* 0x000fe20000000000 */
[----:B------:R-:W-:Y:S01]  /*1efa0*/  IMAD.MOV.U32 R8, RZ, RZ, R6 ;  /* 0x000000ffff087224 */ /* 0x000fe200078e0006 */
[----:B------:R-:W-:Y:S02]  /*1efb0*/  I2FP.F32.S32 R9, R9 ;  /* 0x0000000900097245 */ /* 0x000fe40000201400 */
[----:B------:R-:W-:Y:S02]  /*1efc0*/  I2FP.F32.S32 R6, R7 ;  /* 0x0000000700067245 */ /* 0x000fe40000201400 */
[----:B------:R-:W-:Y:S01]  /*1efd0*/  FSEL R112, R112, -INF , !P1 ;  /* 0xff80000070707808 */ /* 0x000fe20004800000 */
[----:B------:R-:W-:Y:S01]  /*1efe0*/  FFMA.FTZ R116, R9, -UR19, R116 ;  /* 0x8000001309747c23 */ /* 0x000fe20008010074 */
[----:B------:R-:W-:Y:S01]  /*1eff0*/  I2FP.F32.S32 R5, R5 ;  /* 0x0000000500057245 */ /* 0x000fe20000201400 */
[----:B------:R-:W-:Y:S01]  /*1f000*/  FFMA.FTZ R118, R6, -UR19, R118 ;  /* 0x8000001306767c23 */ /* 0x000fe20008010076 */
[----:B------:R-:W-:Y:S02]  /*1f010*/  I2FP.F32.S32 R8, R8 ;  /* 0x0000000800087245 */ /* 0x000fe40000201400 */
[----:B------:R-:W-:Y:S01]  /*1f020*/  ISETP.GE.OR P1, PT, R4, R243, !P0 ;  /* 0x000000f30400720c */ /* 0x000fe20004726670 */
[----:B------:R-:W-:Y:S01]  /*1f030*/  FFMA.FTZ R119, R5, -UR19, R119 ;  /* 0x8000001305777c23 */ /* 0x000fe20008010077 */
[----:B------:R-:W-:Y:S01]  /*1f040*/  FSEL R114, R114, -INF , !P4 ;  /* 0xff80000072727808 */ /* 0x000fe20006000000 */
[----:B------:R-:W-:Y:S01]  /*1f050*/  FFMA.FTZ R117, R8, -UR19, R117 ;  /* 0x8000001308757c23 */ /* 0x000fe20008010075 */
[C---:B------:R-:W-:Y:S01]  /*1f060*/  ISETP.GE.AND P4, PT, R3.reuse, R235, PT ;  /* 0x000000eb0300720c */ /* 0x040fe20003f86270 */
[--C-:B------:R-:W-:Y:S01]  /*1f070*/  IMAD.IADD R5, R236, 0x1, -R3.reuse ;  /* 0x00000001ec057824 */ /* 0x100fe200078e0a03 */
[----:B------:R-:W-:Y:S02]  /*1f080*/  ISETP.GE.OR P2, PT, R4, R242, !P2 ;  /* 0x000000f20400720c */ /* 0x000fe40005746670 */
[----:B------:R-:W-:Y:S02]  /*1f090*/  ISETP.GE.AND P0, PT, R3, R233, PT ;  /* 0x000000e90300720c */ /* 0x000fe40003f06270 */
[----:B------:R-:W-:Y:S02]  /*1f0a0*/  IABS R2, R10 ;  /* 0x0000000a00027213 */ /* 0x000fe40000000000 */
[----:B------:R-:W-:Y:S02]  /*1f0b0*/  FSEL R116, R116, -INF , !P1 ;  /* 0xff80000074747808 */ /* 0x000fe40004800000 */
[----:B------:R-:W-:Y:S02]  /*1f0c0*/  FSEL R113, R113, -INF , !P5 ;  /* 0xff80000071717808 */ /* 0x000fe40006800000 */
[C---:B------:R-:W-:Y:S02]  /*1f0d0*/  ISETP.GE.OR P1, PT, R3.reuse, R243, !P4 ;  /* 0x000000f30300720c */ /* 0x040fe40006726670 */
[----:B------:R-:W-:Y:S02]  /*1f0e0*/  FSEL R118, R118, -INF , !P2 ;  /* 0xff80000076767808 */ /* 0x000fe40005000000 */
[----:B------:R-:W-:Y:S02]  /*1f0f0*/  ISETP.GE.OR P0, PT, R3, R242, !P0 ;  /* 0x000000f20300720c */ /* 0x000fe40004706670 */
[----:B------:R-:W-:Y:S02]  /*1f100*/  I2FP.F32.S32 R2, R2 ;  /* 0x0000000200027245 */ /* 0x000fe40000201400 */
[C---:B------:R-:W-:Y:S02]  /*1f110*/  ISETP.GE.AND P5, PT, R4.reuse, R232, PT ;  /* 0x000000e80400720c */ /* 0x040fe40003fa6270 */
[----:B------:R-:W-:Y:S01]  /*1f120*/  ISETP.GE.AND P2, PT, R4, R234, PT ;  /* 0x000000ea0400720c */ /* 0x000fe20003f46270 */
[----:B------:R-:W-:Y:S01]  /*1f130*/  FFMA.FTZ R120, R2, -UR19, R120 ;  /* 0x8000001302787c23 */ /* 0x000fe20008010078 */
[----:B------:R-:W-:Y:S01]  /*1f140*/  FSEL R115, R115, -INF , !P6 ;  /* 0xff80000073737808 */ /* 0x000fe20007000000 */
[C---:B------:R-:W-:Y:S01]  /*1f150*/  VIADD R2, R0.reuse, 0x78 ;  /* 0x0000007800027836 */ /* 0x040fe20000000000 */
[----:B------:R-:W-:Y:S01]  /*1f160*/  FSEL R117, R117, -INF , !P1 ;  /* 0xff80000075757808 */ /* 0x000fe20004800000 */
[----:B------:R-:W-:Y:S01]  /*1f170*/  VIADD R0, R0, 0x79 ;  /* 0x0000007900007836 */ /* 0x000fe20000000000 */
[----:B------:R-:W-:Y:S02]  /*1f180*/  FSEL R119, R119, -INF , !P0 ;  /* 0xff80000077777808 */ /* 0x000fe40004000000 */
[C---:B------:R-:W-:Y:S02]  /*1f190*/  ISETP.GE.AND P1, PT, R3.reuse, R232, PT ;  /* 0x000000e80300720c */ /* 0x040fe40003f26270 */
[----:B------:R-:W-:Y:S02]  /*1f1a0*/  ISETP.GE.AND P0, PT, R3, R234, PT ;  /* 0x000000ea0300720c */ /* 0x000fe40003f06270 */
[CC--:B------:R-:W-:Y:S02]  /*1f1b0*/  ISETP.GE.OR P4, PT, R4.reuse, R241.reuse, !P5 ;  /* 0x000000f10400720c */ /* 0x0c0fe40006f86670 */
[-C--:B------:R-:W-:Y:S01]  /*1f1c0*/  ISETP.GE.OR P6, PT, R4, R240.reuse, !P2 ;  /* 0x000000f00400720c */ /* 0x080fe200057c6670 */
[----:B------:R-:W-:Y:S01]  /*1f1d0*/  IMAD.IADD R4, R239, 0x1, -R4 ;  /* 0x00000001ef047824 */ /* 0x000fe200078e0a04 */
[C---:B------:R-:W-:Y:S02]  /*1f1e0*/  ISETP.GE.OR P5, PT, R3.reuse, R240, !P0 ;  /* 0x000000f00300720c */ /* 0x040fe400047a6670 */
[----:B------:R-:W-:Y:S01]  /*1f1f0*/  ISETP.GE.OR P2, PT, R3, R241, !P1 ;  /* 0x000000f10300720c */ /* 0x000fe20004f46670 */
[----:B------:R-:W-:Y:S01]  /*1f200*/  IMAD.IADD R3, R239, 0x1, -R3 ;  /* 0x00000001ef037824 */ /* 0x000fe200078e0a03 */
[----:B------:R-:W-:Y:S02]  /*1f210*/  IABS R6, R4 ;  /* 0x0000000400067213 */ /* 0x000fe40000000000 */
[----:B------:R-:W-:Y:S02]  /*1f220*/  IADD3 R4, R236, -R2, RZ ;  /* 0x80000002ec047210 */ /* 0x000fe40007ffe0ff */
[----:B------:R-:W-:Y:S02]  /*1f230*/  IABS R5, R5 ;  /* 0x0000000500057213 */ /* 0x000fe40000000000 */
[----:B------:R-:W-:Y:S02]  /*1f240*/  IABS R7, R3 ;  /* 0x0000000300077213 */ /* 0x000fe40000000000 */
[----:B------:R-:W-:Y:S02]  /*1f250*/  IABS R3, R4 ;  /* 0x0000000400037213 */ /* 0x000fe40000000000 */
[----:B------:R-:W-:Y:S02]  /*1f260*/  I2FP.F32.S32 R4, R5 ;  /* 0x0000000500047245 */ /* 0x000fe40000201400 */
[----:B------:R-:W-:Y:S02]  /*1f270*/  I2FP.F32.S32 R5, R6 ;  /* 0x0000000600057245 */ /* 0x000fe40000201400 */
[----:B------:R-:W-:Y:S01]  /*1f280*/  I2FP.F32.S32 R6, R7 ;  /* 0x0000000700067245 */ /* 0x000fe20000201400 */
[----:B------:R-:W-:Y:S01]  /*1f290*/  FFMA.FTZ R121, R4, -UR19, R121 ;  /* 0x8000001304797c23 */ /* 0x000fe20008010079 */
[----:B------:R-:W-:Y:S02]  /*1f2a0*/  IMAD.IADD R4, R237, 0x1, -R2 ;  /* 0x00000001ed047824 */ /* 0x000fe400078e0a02 */
[----:B------:R-:W-:Y:S01]  /*1f2b0*/  FFMA.FTZ R122, R5, -UR19, R122 ;  /* 0x80000013057a7c23 */ /* 0x000fe2000801007a */
[----:B------:R-:W-:Y:S02]  /*1f2c0*/  IMAD.IADD R5, R236, 0x1, -R0 ;  /* 0x00000001ec057824 */ /* 0x000fe400078e0a00 */
[----:B------:R-:W-:Y:S01]  /*1f2d0*/  FFMA.FTZ R123, R6, -UR19, R123 ;  /* 0x80000013067b7c23 */ /* 0x000fe2000801007b */
[----:B------:R-:W-:Y:S01]  /*1f2e0*/  I2FP.F32.S32 R3, R3 ;  /* 0x0000000300037245 */ /* 0x000fe20000201400 */
[C---:B------:R-:W-:Y:S01]  /*1f2f0*/  IMAD.IADD R6, R238.reuse, 0x1, -R2 ;  /* 0x00000001ee067824 */ /* 0x040fe200078e0a02 */
[----:B------:R-:W-:Y:S02]  /*1f300*/  IABS R4, R4 ;  /* 0x0000000400047213 */ /* 0x000fe40000000000 */
[----:B------:R-:W-:Y:S01]  /*1f310*/  IABS R5, R5 ;  /* 0x0000000500057213 */ /* 0x000fe20000000000 */
[----:B------:R-:W-:Y:S01]  /*1f320*/  FFMA.FTZ R124, R3, -UR19, R124 ;  /* 0x80000013037c7c23 */ /* 0x000fe2000801007c */
[----:B------:R-:W-:Y:S01]  /*1f330*/  IABS R3, R6 ;  /* 0x0000000600037213 */ /* 0x000fe20000000000 */
[--C-:B------:R-:W-:Y:S01]  /*1f340*/  IMAD.IADD R6, R237, 0x1, -R0.reuse ;  /* 0x00000001ed067824 */ /* 0x100fe200078e0a00 */
[----:B------:R-:W-:Y:S02]  /*1f350*/  MOV R7, R4 ;  /* 0x0000000400077202 */ /* 0x000fe40000000f00 */
[----:B------:R-:W-:Y:S01]  /*1f360*/  I2FP.F32.S32 R4, R5 ;  /* 0x0000000500047245 */ /* 0x000fe20000201400 */
[----:B------:R-:W-:Y:S01]  /*1f370*/  IMAD.IADD R5, R238, 0x1, -R0 ;  /* 0x00000001ee057824 */ /* 0x000fe200078e0a00 */
[----:B------:R-:W-:Y:S02]  /*1f380*/  IABS R6, R6 ;  /* 0x0000000600067213 */ /* 0x000fe40000000000 */
[----:B------:R-:W-:Y:S01]  /*1f390*/  I2FP.F32.S32 R8, R7 ;  /* 0x0000000700087245 */ /* 0x000fe20000201400 */
[----:B------:R-:W-:Y:S01]  /*1f3a0*/  FFMA.FTZ R125, R4, -UR19, R125 ;  /* 0x80000013047d7c23 */ /* 0x000fe2000801007d */
[----:B------:R-:W-:Y:S01]  /*1f3b0*/  I2FP.F32.S32 R7, R3 ;  /* 0x0000000300077245 */ /* 0x000fe20000201400 */
[----:B------:R-:W-:Y:S01]  /*1f3c0*/  IMAD.MOV.U32 R4, RZ, RZ, R6 ;  /* 0x000000ffff047224 */ /* 0x000fe200078e0006 */
[----:B------:R-:W-:Y:S01]  /*1f3d0*/  IABS R3, R5 ;  /* 0x0000000500037213 */ /* 0x000fe20000000000 */
[----:B------:R-:W-:Y:S01]  /*1f3e0*/  FFMA.FTZ R128, R8, -UR19, R128 ;  /* 0x8000001308807c23 */ /* 0x000fe20008010080 */
[----:B------:R-:W-:Y:S01]  /*1f3f0*/  FMNMX.FTZ R5, R247, R133, !PT ;  /* 0x00000085f7057209 */ /* 0x000fe20007810000 */
[----:B------:R-:W-:Y:S01]  /*1f400*/  FFMA.FTZ R130, R7, -UR19, R130 ;  /* 0x8000001307827c23 */ /* 0x000fe20008010082 */
[----:B------:R-:W-:Y:S02]  /*1f410*/  I2FP.F32.S32 R3, R3 ;  /* 0x0000000300037245 */ /* 0x000fe40000201400 */
[----:B------:R-:W-:Y:S02]  /*1f420*/  I2FP.F32.S32 R4, R4 ;  /* 0x0000000400047245 */ /* 0x000fe40000201400 */
        /* <DEDUP_REMOVED lines=83> */
[----:B------:R-:W-:Y:S02]  /*1f960*/  ISETP.GE.AND P1, PT, R2, R232, PT ;  /* 0x000000e80200720c */ /* 0x000fe40003f26270 */
[----:B------:R-:W-:Y:S02]  /*1f970*/  FMNMX.FTZ R3, R44, R3, !PT ;  /* 0x000000032c037209 */ /* 0x000fe40007810000 */
[----:B------:R-:W-:Y:S02]  /*1f980*/  FMNMX.FTZ R4, R224, R4, !PT ;  /* 0x00000004e0047209 */ /* 0x000fe40007810000 */
[----:B------:R-:W-:Y:S02]  /*1f990*/  FMNMX.FTZ R5, R15, R5, !PT ;  /* 0x000000050f057209 */ /* 0x000fe40007810000 */
[----:B------:R-:W-:Y:S02]  /*1f9a0*/  FMNMX.FTZ R7, R12, R7, !PT ;  /* 0x000000070c077209 */ /* 0x000fe40007810000 */
[----:B------:R-:W-:Y:S02]  /*1f9b0*/  ISETP.GE.AND P0, PT, R0, R232, PT ;  /* 0x000000e80000720c */ /* 0x000fe40003f06270 */
[----:B------:R-:W-:Y:S02]  /*1f9c0*/  FMNMX.FTZ R3, R171, R3, !PT ;  /* 0x00000003ab037209 */ /* 0x000fe40007810000 */
[----:B------:R-:W-:Y:S02]  /*1f9d0*/  ISETP.GE.OR P1, PT, R2, R241, !P1 ;  /* 0x000000f10200720c */ /* 0x000fe40004f26670 */
[----:B------:R-:W-:Y:S02]  /*1f9e0*/  FMNMX.FTZ R4, R92, R4, !PT ;  /* 0x000000045c047209 */ /* 0x000fe40007810000 */
[----:B------:R-:W-:Y:S02]  /*1f9f0*/  FMNMX.FTZ R5, R102, R5, !PT ;  /* 0x0000000566057209 */ /* 0x000fe40007810000 */
[----:B------:R-:W-:Y:S02]  /*1fa00*/  FMNMX.FTZ R7, R101, R7, !PT ;  /* 0x0000000765077209 */ /* 0x000fe40007810000 */
[----:B------:R-:W-:Y:S02]  /*1fa10*/  ISETP.GE.OR P0, PT, R0, R241, !P0 ;  /* 0x000000f10000720c */ /* 0x000fe40004706670 */
[----:B------:R-:W-:Y:S02]  /*1fa20*/  FMNMX.FTZ R3, R109, R3, !PT ;  /* 0x000000036d037209 */ /* 0x000fe40007810000 */
[----:B------:R-:W-:Y:S02]  /*1fa30*/  FSEL R204, R124, -INF , !P1 ;  /* 0xff8000007ccc7808 */ /* 0x000fe40004800000 */
[----:B------:R-:W-:Y:S02]  /*1fa40*/  FMNMX.FTZ R4, R221, R4, !PT ;  /* 0x00000004dd047209 */ /* 0x000fe40007810000 */
[----:B------:R-:W-:Y:S02]  /*1fa50*/  ISETP.GE.AND P1, PT, R2, R235, PT ;  /* 0x000000eb0200720c */ /* 0x000fe40003f26270 */
[----:B------:R-:W-:Y:S02]  /*1fa60*/  FMNMX.FTZ R5, R103, R5, !PT ;  /* 0x0000000567057209 */ /* 0x000fe40007810000 */
[----:B------:R-:W-:Y:S02]  /*1fa70*/  FMNMX.FTZ R7, R112, R7, !PT ;  /* 0x0000000770077209 */ /* 0x000fe40007810000 */
[----:B------:R-:W-:Y:S02]  /*1fa80*/  FSEL R203, R125, -INF , !P0 ;  /* 0xff8000007dcb7808 */ /* 0x000fe40004000000 */
[----:B------:R-:W-:Y:S02]  /*1fa90*/  FMNMX.FTZ R3, R170, R3, !PT ;  /* 0x00000003aa037209 */ /* 0x000fe40007810000 */
[C---:B------:R-:W-:Y:S02]  /*1faa0*/  ISETP.GE.AND P0, PT, R2.reuse, R233, PT ;  /* 0x000000e90200720c */ /* 0x040fe40003f06270 */
[----:B------:R-:W-:Y:S02]  /*1fab0*/  ISETP.GE.OR P1, PT, R2, R243, !P1 ;  /* 0x000000f30200720c */ /* 0x000fe40004f26670 */
[----:B------:R-:W-:Y:S02]  /*1fac0*/  FMNMX.FTZ R4, R43, R4, !PT ;  /* 0x000000042b047209 */ /* 0x000fe40007810000 */
[----:B------:R-:W-:Y:S02]  /*1fad0*/  FMNMX.FTZ R5, R114, R5, !PT ;  /* 0x0000000572057209 */ /* 0x000fe40007810000 */
[----:B------:R-:W-:Y:S02]  /*1fae0*/  FMNMX.FTZ R7, R113, R7, !PT ;  /* 0x0000000771077209 */ /* 0x000fe40007810000 */
[----:B------:R-:W-:Y:S02]  /*1faf0*/  FMNMX.FTZ R3, R227, R3, !PT ;  /* 0x00000003e3037209 */ /* 0x000fe40007810000 */
[----:B------:R-:W-:Y:S02]  /*1fb00*/  ISETP.GE.OR P0, PT, R2, R242, !P0 ;  /* 0x000000f20200720c */ /* 0x000fe40004706670 */
[----:B------:R-:W-:Y:S02]  /*1fb10*/  FSEL R128, R128, -INF , !P1 ;  /* 0xff80000080807808 */ /* 0x000fe40004800000 */
[----:B------:R-:W-:Y:S02]  /*1fb20*/  FMNMX.FTZ R5, R115, R5, !PT ;  /* 0x0000000573057209 */ /* 0x000fe40007810000 */
[----:B------:R-:W-:Y:S02]  /*1fb30*/  FMNMX.FTZ R4, R252, R4, !PT ;  /* 0x00000004fc047209 */ /* 0x000fe40007810000 */
[----:B------:R-:W-:Y:S02]  /*1fb40*/  ISETP.GE.AND P1, PT, R0, R235, PT ;  /* 0x000000eb0000720c */ /* 0x000fe40003f26270 */
[----:B------:R-:W-:Y:S02]  /*1fb50*/  FMNMX.FTZ R7, R116, R7, !PT ;  /* 0x0000000774077209 */ /* 0x000fe40007810000 */
[----:B------:R-:W-:Y:S02]  /*1fb60*/  FMNMX.FTZ R3, R29, R3, !PT ;  /* 0x000000031d037209 */ /* 0x000fe40007810000 */
[----:B------:R-:W-:Y:S02]  /*1fb70*/  FSEL R130, R130, -INF , !P0 ;  /* 0xff80000082827808 */ /* 0x000fe40004000000 */
[----:B------:R-:W-:Y:S02]  /*1fb80*/  FSEL R207, R120, -INF , !P4 ;  /* 0xff80000078cf7808 */ /* 0x000fe40006000000 */
[----:B------:R-:W-:Y:S02]  /*1fb90*/  FMNMX.FTZ R5, R118, R5, !PT ;  /* 0x0000000576057209 */ /* 0x000fe40007810000 */
[C---:B------:R-:W-:Y:S02]  /*1fba0*/  ISETP.GE.AND P0, PT, R0.reuse, R233, PT ;  /* 0x000000e90000720c */ /* 0x040fe40003f06270 */
[----:B------:R-:W-:Y:S02]  /*1fbb0*/  FMNMX.FTZ R4, R251, R4, !PT ;  /* 0x00000004fb047209 */ /* 0x000fe40007810000 */
[C---:B------:R-:W-:Y:S02]  /*1fbc0*/  ISETP.GE.OR P1, PT, R0.reuse, R243, !P1 ;  /* 0x000000f30000720c */ /* 0x040fe40004f26670 */
[----:B------:R-:W-:Y:S02]  /*1fbd0*/  FMNMX.FTZ R7, R117, R7, !PT ;  /* 0x0000000775077209 */ /* 0x000fe40007810000 */
[----:B------:R-:W-:Y:S02]  /*1fbe0*/  FMNMX.FTZ R3, R229, R3, !PT ;  /* 0x00000003e5037209 */ /* 0x000fe40007810000 */
[----:B------:R-:W-:Y:S02]  /*1fbf0*/  FSEL R206, R121, -INF , !P2 ;  /* 0xff80000079ce7808 */ /* 0x000fe40005000000 */
[----:B------:R-:W-:Y:S02]  /*1fc00*/  FMNMX.FTZ R4, R207, R4, !PT ;  /* 0x00000004cf047209 */ /* 0x000fe40007810000 */
[----:B------:R-:W-:Y:S02]  /*1fc10*/  FMNMX.FTZ R5, R119, R5, !PT ;  /* 0x0000000577057209 */ /* 0x000fe40007810000 */
[----:B------:R-:W-:Y:S02]  /*1fc20*/  ISETP.GE.OR P0, PT, R0, R242, !P0 ;  /* 0x000000f20000720c */ /* 0x000fe40004706670 */
[----:B------:R-:W-:Y:S02]  /*1fc30*/  FSEL R129, R129, -INF , !P1 ;  /* 0xff80000081817808 */ /* 0x000fe40004800000 */
[----:B------:R-:W-:Y:S02]  /*1fc40*/  FMNMX.FTZ R7, R128, R7, !PT ;  /* 0x0000000780077209 */ /* 0x000fe40007810000 */
[----:B------:R-:W-:Y:S02]  /*1fc50*/  ISETP.GE.AND P1, PT, R2, R234, PT ;  /* 0x000000ea0200720c */ /* 0x000fe40003f26270 */
[----:B------:R-:W-:Y:S02]  /*1fc60*/  FMNMX.FTZ R3, R230, R3, !PT ;  /* 0x00000003e6037209 */ /* 0x000fe40007810000 */
[----:B------:R-:W-:Y:S02]  /*1fc70*/  FSEL R131, R131, -INF , !P0 ;  /* 0xff80000083837808 */ /* 0x000fe40004000000 */
[----:B------:R-:W-:Y:S02]  /*1fc80*/  FMNMX.FTZ R6, R206, R4, !PT ;  /* 0x00000004ce067209 */ /* 0x000fe40007810000 */
[----:B------:R-:W-:Y:S02]  /*1fc90*/  FMNMX.FTZ R5, R130, R5, !PT ;  /* 0x0000000582057209 */ /* 0x000fe40007810000 */
[----:B------:R-:W-:Y:S01]  /*1fca0*/  FMNMX.FTZ R4, R129, R7, !PT ;  /* 0x0000000781047209 */ /* 0x000fe20007810000 */
[----:B------:R-:W-:Y:S01]  /*1fcb0*/  IMAD.IADD R7, R239, 0x1, -R2 ;  /* 0x00000001ef077824 */ /* 0x000fe200078e0a02 */
[----:B------:R-:W-:Y:S02]  /*1fcc0*/  ISETP.GE.OR P1, PT, R2, R240, !P1 ;  /* 0x000000f00200720c */ /* 0x000fe40004f26670 */
[----:B------:R-:W-:Y:S01]  /*1fcd0*/  FMNMX.FTZ R2, R222, R3, !PT ;  /* 0x00000003de027209 */ /* 0x000fe20007810000 */
[----:B------:R-:W-:Y:S01]  /*1fce0*/  SHFL.BFLY PT, R8, R4, 0x2, 0x1f ;  /* 0x0c401f0004087f89 */ /* 0x000fe200000e0000 */
[----:B------:R-:W-:Y:S02]  /*1fcf0*/  FMNMX.FTZ R3, R131, R5, !PT ;  /* 0x0000000583037209 */ /* 0x000fe40007810000 */
[----:B------:R-:W-:Y:S02]  /*1fd00*/  FMNMX.FTZ R6, R204, R6, !PT ;  /* 0x00000006cc067209 */ /* 0x000fe40007810000 */
[----:B------:R-:W-:Y:S03]  /*1fd10*/  ISETP.GE.AND P0, PT, R0, R234, PT ;  /* 0x000000ea0000720c */ /* 0x000fe60003f06270 */
[----:B------:R-:W2:Y:S01]  /*1fd20*/  SHFL.BFLY PT, R9, R3, 0x2, 0x1f ;  /* 0x0c401f0003097f89 */ /* 0x000ea200000e0000 */
[----:B------:R-:W-:Y:S02]  /*1fd30*/  FMNMX.FTZ R5, R40, R2, !PT ;  /* 0x0000000228057209 */ /* 0x000fe40007810000 */
[----:B------:R-:W-:Y:S01]  /*1fd40*/  FMNMX.FTZ R2, R203, R6, !PT ;  /* 0x00000006cb027209 */ /* 0x000fe20007810000 */
[----:B------:R-:W-:Y:S01]  /*1fd50*/  IMAD.IADD R6, R239, 0x1, -R0 ;  /* 0x00000001ef067824 */ /* 0x000fe200078e0a00 */
[----:B------:R-:W-:Y:S02]  /*1fd60*/  ISETP.GE.OR P0, PT, R0, R240, !P0 ;  /* 0x000000f00000720c */ /* 0x000fe40004706670 */
[----:B------:R-:W-:Y:S01]  /*1fd70*/  FMNMX.FTZ R0, R11, R5, !PT ;  /* 0x000000050b007209 */ /* 0x000fe20007810000 */
[----:B------:R-:W3:Y:S01]  /*1fd80*/  SHFL.BFLY PT, R69, R2, 0x2, 0x1f ;  /* 0x0c401f0002457f89 */ /* 0x000ee200000e0000 */
[----:B------:R-:W-:Y:S02]  /*1fd90*/  LOP3.LUT P4, RZ, R231, 0x2, RZ, 0xc0, !PT ;  /* 0x00000002e7ff7812 */ /* 0x000fe4000788c0ff */
[----:B------:R-:W-:Y:S02]  /*1fda0*/  FMNMX.FTZ R0, R41, R0, !PT ;  /* 0x0000000029007209 */ /* 0x000fe40007810000 */
[----:B------:R-:W-:Y:S01]  /*1fdb0*/  FSEL R250, R110, -INF , !P4 ;  /* 0xff8000006efa7808 */ /* 0x000fe20006000000 */
[----:B------:R-:W-:Y:S01]  /*1fdc0*/  IMAD.MOV.U32 R110, RZ, RZ, R58 ;  /* 0x000000ffff6e7224 */ /* 0x000fe200078e003a */
[----:B------:R-:W-:Y:S02]  /*1fdd0*/  FMNMX.FTZ R0, R219, R0, !PT ;  /* 0x00000000db007209 */ /* 0x000fe40007810000 */
[----:B------:R-:W-:Y:S02]  /*1fde0*/  IABS R5, R7 ;  /* 0x0000000700057213 */ /* 0x000fe40000000000 */
[----:B------:R-:W-:Y:S02]  /*1fdf0*/  FMNMX.FTZ R0, R217, R0, !PT ;  /* 0x00000000d9007209 */ /* 0x000fe40007810000 */
[----:B-1----:R-:W-:Y:S02]  /*1fe00*/  FSEL R237, R111, -INF , !P3 ;  /* 0xff8000006fed7808 */ /* 0x002fe40005800000 */
[----:B------:R-:W-:Y:S02]  /*1fe10*/  FMNMX.FTZ R0, R250, R0, !PT ;  /* 0x00000000fa007209 */ /* 0x000fe40007810000 */
[----:B------:R-:W-:Y:S02]  /*1fe20*/  I2FP.F32.S32 R5, R5 ;  /* 0x0000000500057245 */ /* 0x000fe40000201400 */
[----:B------:R-:W-:Y:S02]  /*1fe30*/  IABS R6, R6 ;  /* 0x0000000600067213 */ /* 0x000fe40000000000 */
[----:B------:R-:W-:Y:S01]  /*1fe40*/  FMNMX.FTZ R0, R237, R0, !PT ;  /* 0x00000000ed007209 */ /* 0x000fe20007810000 */
[----:B------:R-:W-:Y:S01]  /*1fe50*/  FFMA.FTZ R126, R5, -UR19, R126 ;  /* 0x80000013057e7c23 */ /* 0x000fe2000801007e */
[----:B------:R-:W-:Y:S01]  /*1fe60*/  FSEL R29, R122, -INF , !P6 ;  /* 0xff8000007a1d7808 */ /* 0x000fe20007000000 */
[----:B------:R-:W-:Y:S01]  /*1fe70*/  IMAD.MOV.U32 R122, RZ, RZ, R57 ;  /* 0x000000ffff7a7224 */ /* 0x000fe200078e0039 */
[----:B--2---:R-:W-:Y:S02]  /*1fe80*/  FMNMX.FTZ R3, R3, R9, !PT ;  /* 0x0000000903037209 */ /* 0x004fe40007810000 */
[----:B------:R-:W-:Y:S02]  /*1fe90*/  I2FP.F32.S32 R6, R6 ;  /* 0x0000000600067245 */ /* 0x000fe40000201400 */
[----:B------:R-:W-:Y:S01]  /*1fea0*/  FSEL R220, R123, -INF , !P5 ;  /* 0xff8000007bdc7808 */ /* 0x000fe20006800000 */
[----:B------:R-:W1:Y:S01]  /*1feb0*/  SHFL.BFLY PT, R70, R3, 0x1, 0x1f ;  /* 0x0c201f0003467f89 */ /* 0x000e6200000e0000 */
[----:B------:R-:W-:Y:S01]  /*1fec0*/  FMNMX.FTZ R0, R29, R0, !PT ;  /* 0x000000001d007209 */ /* 0x000fe20007810000 */
[----:B------:R-:W-:Y:S01]  /*1fed0*/  FFMA.FTZ R127, R6, -UR19, R127 ;  /* 0x80000013067f7c23 */ /* 0x000fe2000801007f */
[----:B------:R-:W-:Y:S02]  /*1fee0*/  FSEL R47, R126, -INF , !P1 ;  /* 0xff8000007e2f7808 */ /* 0x000fe40004800000 */
[----:B------:R-:W-:Y:S02]  /*1fef0*/  FMNMX.FTZ R0, R220, R0, !PT ;  /* 0x00000000dc007209 */ /* 0x000fe40007810000 */
[----:B------:R-:W-:Y:S02]  /*1ff00*/  FSEL R72, R127, -INF , !P0 ;  /* 0xff8000007f487808 */ /* 0x000fe40004000000 */
[----:B------:R-:W-:Y:S02]  /*1ff10*/  FMNMX.FTZ R0, R47, R0, !PT ;  /* 0x000000002f007209 */ /* 0x000fe40007810000 */
[----:B------:R-:W-:Y:S02]  /*1ff20*/  FMNMX.FTZ R4, R4, R8, !PT ;  /* 0x0000000804047209 */ /* 0x000fe40007810000 */
        /* <DEDUP_REMOVED lines=24> */
[C---:B------:R-:W-:Y:S01]  /*200b0*/  FMUL.FTZ R5, R71.reuse, UR4 ;  /* 0x0000000447057c20 */ /* 0x040fe20008410000 */
[----:B------:R-:W-:Y:S01]  /*200c0*/  FSETP.NEU.FTZ.AND P2, PT, R71, -INF , PT ;  /* 0xff8000004700780b */ /* 0x000fe20003f5d000 */
[--C-:B------:R-:W-:Y:S01]  /*200d0*/  FFMA.FTZ R131, R131, UR4, -R7.reuse ;  /* 0x0000000483837c23 */ /* 0x100fe20008010807 */
[----:B----4-:R-:W-:Y:S01]  /*200e0*/  FMNMX.FTZ R69, R69, R6, !PT ;  /* 0x0000000645457209 */ /* 0x010fe20007810000 */
[--C-:B------:R-:W-:Y:S01]  /*200f0*/  FFMA.FTZ R59, R34, UR4, -R7.reuse ;  /* 0x00000004223b7c23 */ /* 0x100fe20008010807 */
[----:B------:R-:W-:Y:S01]  /*20100*/  FSEL R5, R5, RZ, P2 ;  /* 0x000000ff05057208 */ /* 0x000fe20001000000 */
[--C-:B------:R-:W-:Y:S01]  /*20110*/  FFMA.FTZ R120, R55, UR4, -R7.reuse ;  /* 0x0000000437787c23 */ /* 0x100fe20008010807 */
[C---:B------:R-:W-:Y:S01]  /*20120*/  FSETP.NEU.FTZ.AND P0, PT, R69.reuse, -INF , PT ;  /* 0xff8000004500780b */ /* 0x040fe20003f1d000 */
[----:B------:R-:W-:Y:S01]  /*20130*/  FMUL.FTZ R73, R69, UR4 ;  /* 0x0000000445497c20 */ /* 0x000fe20008410000 */
[----:B------:R-:W-:Y:S01]  /*20140*/  FFMA.FTZ R127, R19, UR4, -R7 ;  /* 0x00000004137f7c23 */ /* 0x000fe20008010807 */
[--C-:B------:R-:W-:Y:S01]  /*20150*/  FFMA.FTZ R3, R209, UR4, -R5.reuse ;  /* 0x00000004d1037c23 */ /* 0x100fe20008010805 */
[--C-:B------:R-:W-:Y:S01]  /*20160*/  FFMA.FTZ R89, R32, UR4, -R5.reuse ;  /* 0x0000000420597c23 */ /* 0x100fe20008010805 */
[--C-:B------:R-:W-:Y:S01]  /*20170*/  FFMA.FTZ R88, R33, UR4, -R5.reuse ;  /* 0x0000000421587c23 */ /* 0x100fe20008010805 */
[----:B------:R-:W-:Y:S01]  /*20180*/  FSEL R73, R73, RZ, P0 ;  /* 0x000000ff49497208 */ /* 0x000fe20000000000 */
[----:B------:R2:W-:Y:S01]  /*20190*/  MUFU.EX2 R76, R3 ;  /* 0x00000003004c7308 */ /* 0x0005e20000000800 */
[--C-:B------:R-:W-:Y:S01]  /*201a0*/  FFMA.FTZ R6, R201, UR4, -R5.reuse ;  /* 0x00000004c9067c23 */ /* 0x100fe20008010805 */
[----:B------:R-:W-:Y:S01]  /*201b0*/  FFMA.FTZ R244, R112, UR4, -R5 ;  /* 0x0000000470f47c23 */ /* 0x000fe20008010805 */
[----:B------:R-:W-:Y:S01]  /*201c0*/  FFMA.FTZ R201, R83, UR4, -R7 ;  /* 0x0000000453c97c23 */ /* 0x000fe20008010807 */
[--C-:B-1----:R-:W-:Y:S01]  /*201d0*/  FFMA.FTZ R2, R210, UR4, -R73.reuse ;  /* 0x00000004d2027c23 */ /* 0x102fe20008010849 */
[--C-:B------:R-:W-:Y:S01]  /*201e0*/  FFMA.FTZ R4, R249, UR4, -R73.reuse ;  /* 0x00000004f9047c23 */ /* 0x100fe20008010849 */
[----:B------:R-:W-:Y:S01]  /*201f0*/  FFMA.FTZ R9, R223, UR4, -R73 ;  /* 0x00000004df097c23 */ /* 0x000fe20008010849 */
[----:B------:R-:W-:Y:S03]  /*20200*/  FFMA.FTZ R223, R116, UR4, -R5 ;  /* 0x0000000474df7c23 */ /* 0x000fe60008010805 */
[----:B------:R1:W-:Y:S01]  /*20210*/  MUFU.EX2 R84, R2 ;  /* 0x0000000200547308 */ /* 0x0003e20000000800 */
[----:B------:R-:W-:Y:S01]  /*20220*/  FFMA.FTZ R8, R218, UR4, -R73 ;  /* 0x00000004da087c23 */ /* 0x000fe20008010849 */
[--C-:B------:R-:W-:Y:S01]  /*20230*/  FFMA.FTZ R218, R113, UR4, -R5.reuse ;  /* 0x0000000471da7c23 */ /* 0x100fe20008010805 */
[--C-:B------:R-:W-:Y:S01]  /*20240*/  FFMA.FTZ R100, R208, UR4, -R5.reuse ;  /* 0x00000004d0647c23 */ /* 0x100fe20008010805 */
[--C-:B------:R-:W-:Y:S01]  /*20250*/  FFMA.FTZ R63, R22, UR4, -R5.reuse ;  /* 0x00000004163f7c23 */ /* 0x100fe20008010805 */
[--C-:B------:R-:W-:Y:S01]  /*20260*/  FFMA.FTZ R111, R36, UR4, -R5.reuse ;  /* 0x00000004246f7c23 */ /* 0x100fe20008010805 */
[--C-:B------:R-:W-:Y:S01]  /*20270*/  FFMA.FTZ R108, R37, UR4, -R5.reuse ;  /* 0x00000004256c7c23 */ /* 0x100fe20008010805 */
[--C-:B------:R-:W-:Y:S03]  /*20280*/  FFMA.FTZ R107, R48, UR4, -R5.reuse ;  /* 0x00000004306b7c23 */ /* 0x100fe60008010805 */
[----:B------:R3:W-:Y:S01]  /*20290*/  MUFU.EX2 R96, R4 ;  /* 0x0000000400607308 */ /* 0x0007e20000000800 */
[----:B--2---:R-:W2:Y:S01]  /*202a0*/  SHFL.BFLY PT, R3, R0, 0x1, 0x1f ;  /* 0x0c201f0000037f89 */ /* 0x004ea200000e0000 */
[--C-:B------:R-:W-:Y:S01]  /*202b0*/  FFMA.FTZ R106, R49, UR4, -R5.reuse ;  /* 0x00000004316a7c23 */ /* 0x100fe20008010805 */
[--C-:B------:R-:W-:Y:S01]  /*202c0*/  FFMA.FTZ R126, R52, UR4, -R5.reuse ;  /* 0x00000004347e7c23 */ /* 0x100fe20008010805 */
[--C-:B------:R-:W-:Y:S01]  /*202d0*/  FFMA.FTZ R125, R53, UR4, -R5.reuse ;  /* 0x00000004357d7c23 */ /* 0x100fe20008010805 */
[--C-:B------:R-:W-:Y:S01]  /*202e0*/  FFMA.FTZ R124, R64, UR4, -R5.reuse ;  /* 0x00000004407c7c23 */ /* 0x100fe20008010805 */
[--C-:B------:R-:W-:Y:S01]  /*202f0*/  FFMA.FTZ R123, R65, UR4, -R5.reuse ;  /* 0x00000004417b7c23 */ /* 0x100fe20008010805 */
[--C-:B------:R-:W-:Y:S03]  /*20300*/  FFMA.FTZ R210, R17, UR4, -R5.reuse ;  /* 0x0000000411d27c23 */ /* 0x100fe60008010805 */
[----:B------:R-:W-:Y:S01]  /*20310*/  MUFU.EX2 R99, R6 ;  /* 0x0000000600637308 */ /* 0x000fe20000000800 */
[--C-:B-1----:R-:W-:Y:S01]  /*20320*/  FFMA.FTZ R2, R248, UR4, -R5.reuse ;  /* 0x00000004f8027c23 */ /* 0x102fe20008010805 */
[--C-:B------:R-:W-:Y:S01]  /*20330*/  FFMA.FTZ R209, R85, UR4, -R5.reuse ;  /* 0x0000000455d17c23 */ /* 0x100fe20008010805 */
[--C-:B------:R-:W-:Y:S01]  /*20340*/  FFMA.FTZ R248, R14, UR4, -R5.reuse ;  /* 0x000000040ef87c23 */ /* 0x100fe20008010805 */
[--C-:B------:R-:W-:Y:S01]  /*20350*/  FFMA.FTZ R249, R13, UR4, -R5.reuse ;  /* 0x000000040df97c23 */ /* 0x100fe20008010805 */
[--C-:B------:R-:W-:Y:S01]  /*20360*/  FFMA.FTZ R43, R12, UR4, -R5.reuse ;  /* 0x000000040c2b7c23 */ /* 0x100fe20008010805 */
[--C-:B------:R-:W-:Y:S01]  /*20370*/  FFMA.FTZ R45, R128, UR4, -R5.reuse ;  /* 0x00000004802d7c23 */ /* 0x100fe20008010805 */
[--C-:B------:R-:W-:Y:S03]  /*20380*/  FFMA.FTZ R44, R129, UR4, -R5.reuse ;  /* 0x00000004812c7c23 */ /* 0x100fe60008010805 */
[----:B------:R1:W-:Y:S01]  /*20390*/  MUFU.EX2 R11, R2 ;  /* 0x00000002000b7308 */ /* 0x0003e20000000800 */
[--C-:B---3--:R-:W-:Y:S01]  /*203a0*/  FFMA.FTZ R4, R200, UR4, -R5.reuse ;  /* 0x00000004c8047c23 */ /* 0x108fe20008010805 */
[----:B------:R-:W-:Y:S01]  /*203b0*/  FFMA.FTZ R200, R81, UR4, -R5 ;  /* 0x0000000451c87c23 */ /* 0x000fe20008010805 */
[----:B------:R-:W-:Y:S01]  /*203c0*/  FFMA.FTZ R129, R82, UR4, -R7 ;  /* 0x0000000452817c23 */ /* 0x000fe20008010807 */
[----:B------:R-:W-:Y:S01]  /*203d0*/  MOV R85, R122 ;  /* 0x0000007a00557202 */ /* 0x000fe20000000f00 */
[----:B------:R-:W-:Y:S02]  /*203e0*/  IMAD.MOV.U32 R122, RZ, RZ, R110 ;  /* 0x000000ffff7a7224 */ /* 0x000fe400078e006e */
[----:B------:R-:W-:Y:S01]  /*203f0*/  FFMA.FTZ R204, R204, UR4, -R73 ;  /* 0x00000004cccc7c23 */ /* 0x000fe20008010849 */
[----:B------:R-:W-:Y:S02]  /*20400*/  IMAD.MOV.U32 R110, RZ, RZ, R91 ;  /* 0x000000ffff6e7224 */ /* 0x000fe400078e005b */
[----:B------:R3:W-:Y:S01]  /*20410*/  MUFU.EX2 R228, R4 ;  /* 0x0000000400e47308 */ /* 0x0007e20000000800 */
[----:B--2---:R-:W-:Y:S01]  /*20420*/  FMNMX.FTZ R68, R0, R3, !PT ;  /* 0x0000000300447209 */ /* 0x004fe20007810000 */
[----:B------:R-:W-:Y:S01]  /*20430*/  IMAD.MOV.U32 R113, RZ, RZ, R90 ;  /* 0x000000ffff717224 */ /* 0x000fe200078e005a */
[----:B------:R-:W-:Y:S01]  /*20440*/  FSEL R0, R69, RZ, P0 ;  /* 0x000000ff45007208 */ /* 0x000fe20000000000 */
[----:B------:R-:W-:Y:S01]  /*20450*/  FFMA.FTZ R203, R203, UR4, -R73 ;  /* 0x00000004cbcb7c23 */ /* 0x000fe20008010849 */
[C---:B------:R-:W-:Y:S01]  /*20460*/  FSETP.NEU.FTZ.AND P0, PT, R68.reuse, -INF , PT ;  /* 0xff8000004400780b */ /* 0x040fe20003f1d000 */
[----:B------:R-:W-:Y:S01]  /*20470*/  FMUL.FTZ R74, R68, UR4 ;  /* 0x00000004444a7c20 */ /* 0x000fe20008410000 */
[--C-:B------:R-:W-:Y:S03]  /*20480*/  FFMA.FTZ R128, R21, UR4, -R7.reuse ;  /* 0x0000000415807c23 */ /* 0x100fe60008010807 */
[----:B------:R2:W-:Y:S01]  /*20490*/  MUFU.EX2 R105, R8 ;  /* 0x0000000800697308 */ /* 0x0005e20000000800 */
[----:B-1----:R-:W-:Y:S01]  /*204a0*/  FFMA.FTZ R2, R226, UR4, -R7 ;  /* 0x00000004e2027c23 */ /* 0x002fe20008010807 */
[----:B------:R-:W-:Y:S01]  /*204b0*/  FFMA.FTZ R226, R101, UR4, -R5 ;  /* 0x0000000465e27c23 */ /* 0x000fe20008010805 */
[----:B------:R-:W-:Y:S01]  /*204c0*/  FSEL R74, R74, RZ, P0 ;  /* 0x000000ff4a4a7208 */ /* 0x000fe20000000000 */
[--C-:B------:R-:W-:Y:S01]  /*204d0*/  FFMA.FTZ R101, R211, UR4, -R7.reuse ;  /* 0x00000004d3657c23 */ /* 0x100fe20008010807 */
[--C-:B------:R-:W-:Y:S01]  /*204e0*/  FFMA.FTZ R112, R38, UR4, -R7.reuse ;  /* 0x0000000426707c23 */ /* 0x100fe20008010807 */
[--C-:B------:R-:W-:Y:S01]  /*204f0*/  FFMA.FTZ R116, R67, UR4, -R7.reuse ;  /* 0x0000000443747c23 */ /* 0x100fe20008010807 */
[----:B------:R-:W-:Y:S03]  /*20500*/  FFMA.FTZ R208, R87, UR4, -R7 ;  /* 0x0000000457d07c23 */ /* 0x000fe60008010807 */
[----:B------:R1:W-:Y:S01]  /*20510*/  MUFU.EX2 R75, R2 ;  /* 0x00000002004b7308 */ /* 0x0003e20000000800 */
[----:B---3--:R-:W-:Y:S01]  /*20520*/  FADD.FTZ R4, -R0, R134 ;  /* 0x0000008600047221 */ /* 0x008fe20000010100 */
[----:B------:R-:W-:Y:S01]  /*20530*/  FSEL R0, R68, RZ, P0 ;  /* 0x000000ff44007208 */ /* 0x000fe20000000000 */
[----:B------:R-:W-:Y:S01]  /*20540*/  FFMA.FTZ R134, R18, UR4, -R5 ;  /* 0x0000000412867c23 */ /* 0x000fe20008010805 */
[----:B------:R-:W-:Y:S02]  /*20550*/  IMAD.MOV.U32 R87, RZ, RZ, R56 ;  /* 0x000000ffff577224 */ /* 0x000fe400078e0038 */
[----:B------:R-:W-:Y:S01]  /*20560*/  FFMA.FTZ R14, R103, UR4, -R7 ;  /* 0x00000004670e7c23 */ /* 0x000fe20008010807 */
[----:B------:R-:W-:Y:S02]  /*20570*/  IMAD.MOV.U32 R103, RZ, RZ, R28 ;  /* 0x000000ffff677224 */ /* 0x000fe400078e001c */
[----:B------:R-:W-:Y:S01]  /*20580*/  FADD.FTZ R6, -R0, R135 ;  /* 0x0000008700067221 */ /* 0x000fe20000010100 */
[----:B------:R3:W-:Y:S01]  /*20590*/  MUFU.EX2 R98, R9 ;  /* 0x0000000900627308 */ /* 0x0007e20000000800 */
[----:B------:R-:W-:Y:S01]  /*205a0*/  FFMA.FTZ R0, R205, UR4, -R7 ;  /* 0x00000004cd007c23 */ /* 0x000fe20008010807 */
[----:B------:R-:W-:Y:S01]  /*205b0*/  FFMA.FTZ R135, R20, UR4, -R5 ;  /* 0x0000000414877c23 */ /* 0x000fe20008010805 */
[----:B--2---:R-:W-:Y:S01]  /*205c0*/  FFMA.FTZ R8, R245, UR4, -R74 ;  /* 0x00000004f5087c23 */ /* 0x004fe2000801084a */
[----:B------:R-:W-:Y:S01]  /*205d0*/  FFMA.FTZ R205, R86, UR4, -R7 ;  /* 0x0000000456cd7c23 */ /* 0x000fe20008010807 */
[----:B------:R-:W-:Y:S02]  /*205e0*/  IMAD.MOV.U32 R86, RZ, RZ, R61 ;  /* 0x000000ffff567224 */ /* 0x000fe400078e003d */
[--C-:B------:R-:W-:Y:S01]  /*205f0*/  FFMA.FTZ R114, R114, UR4, -R7.reuse ;  /* 0x0000000472727c23 */ /* 0x100fe20008010807 */
[----:B------:R-:W-:Y:S02]  /*20600*/  FFMA.FTZ R12, R118, UR4, -R7 ;  /* 0x00000004760c7c23 */ /* 0x000fe40008010807 */
[----:B------:R2:W-:Y:S01]  /*20610*/  MUFU.EX2 R97, R0 ;  /* 0x0000000000617308 */ /* 0x0005e20000000800 */
[----:B-1----:R-:W-:Y:S01]  /*20620*/  FSEL R2, R71, RZ, P2 ;  /* 0x000000ff47027208 */ /* 0x002fe20001000000 */
[----:B------:R-:W-:Y:S02]  /*20630*/  IMAD.MOV.U32 R118, RZ, RZ, R29 ;  /* 0x000000ffff767224 */ /* 0x000fe400078e001d */
[----:B------:R-:W-:Y:S01]  /*20640*/  FFMA.FTZ R13, R130, UR4, -R7 ;  /* 0x00000004820d7c23 */ /* 0x000fe20008010807 */
[----:B------:R-:W-:Y:S01]  /*20650*/  MOV R115, R45 ;  /* 0x0000002d00737202 */ /* 0x000fe20000000f00 */
[----:B------:R-:W-:Y:S02]  /*20660*/  IMAD.MOV.U32 R130, RZ, RZ, R41 ;  /* 0x000000ffff827224 */ /* 0x000fe400078e0029 */
[----:B------:R-:W-:Y:S01]  /*20670*/  FADD.FTZ R3, -R2, R132 ;  /* 0x0000008402037221 */ /* 0x000fe20000010100 */
[----:B------:R-:W-:Y:S01]  /*20680*/  FSEL R2, R70, RZ, P1 ;  /* 0x000000ff46027208 */ /* 0x000fe20000800000 */
[----:B------:R1:W-:Y:S01]  /*20690*/  MUFU.EX2 R211, R8 ;  /* 0x0000000800d37308 */ /* 0x0003e20000000800 */
[--C-:B---3--:R-:W-:Y:S01]  /*206a0*/  FFMA.FTZ R9, R102, UR4, -R7.reuse ;  /* 0x0000000466097c23 */ /* 0x108fe20008010807 */
[----:B------:R-:W-:Y:S01]  /*206b0*/  FFMA.FTZ R132, R119, UR4, -R7 ;  /* 0x0000000477847c23 */ /* 0x000fe20008010807 */
[----:B------:R-:W-:Y:S01]  /*206c0*/  MOV R119, R40 ;  /* 0x0000002800777202 */ /* 0x000fe20000000f00 */
[----:B------:R-:W-:Y:S01]  /*206d0*/  FADD.FTZ R2, -R2, R133 ;  /* 0x0000008502027221 */ /* 0x000fe20000010100 */
[----:B------:R-:W-:Y:S01]  /*206e0*/  FFMA.FTZ R133, R80, UR4, -R5 ;  /* 0x0000000450857c23 */ /* 0x000fe20008010805 */
[----:B------:R-:W-:Y:S01]  /*206f0*/  IMAD.MOV.U32 R102, RZ, RZ, R25 ;  /* 0x000000ffff667224 */ /* 0x000fe200078e0019 */
[----:B------:R-:W3:Y:S03]  /*20700*/  LDSM.16.MT88.4 R80, [R213+0x8000] ;  /* 0x00800000d550783b */ /* 0x000ee60000004200 */
[----:B------:R-:W-:Y:S01]  /*20710*/  MUFU.EX2 R100, R100 ;  /* 0x0000006400647308 */ /* 0x000fe20000000800 */
[--C-:B--2---:R-:W-:Y:S01]  /*20720*/  FFMA.FTZ R0, R175, UR4, -R74.reuse ;  /* 0x00000004af007c23 */ /* 0x104fe2000801084a */
[----:B------:R-:W-:Y:S01]  /*20730*/  FFMA.FTZ R175, R117, UR4, -R5 ;  /* 0x0000000475af7c23 */ /* 0x000fe20008010805 */
[--C-:B------:R-:W-:Y:S01]  /*20740*/  FFMA.FTZ R5, R174, UR4, -R74.reuse ;  /* 0x00000004ae057c23 */ /* 0x100fe2000801084a */
[----:B------:R-:W-:Y:S01]  /*20750*/  FMUL.FTZ R2, R2, UR4 ;  /* 0x0000000402027c20 */ /* 0x000fe20008410000 */
[--C-:B------:R-:W-:Y:S01]  /*20760*/  FFMA.FTZ R117, R66, UR4, -R7.reuse ;  /* 0x0000000442757c23 */ /* 0x100fe20008010807 */
[----:B------:R-:W-:Y:S01]  /*20770*/  PLOP3.LUT P0, PT, PT, PT, UP0, 0x80, 0x0 ;  /* 0x000000000000781c */ /* 0x000fe20003f0f008 */
[----:B------:R-:W2:Y:S03]  /*20780*/  LDL.LU R174, [R1+0x134] ;  /* 0x0001340001ae7983 */ /* 0x000ea60000300800 */
[----:B------:R4:W-:Y:S01]  /*20790*/  MUFU.EX2 R202, R0 ;  /* 0x0000000000ca7308 */ /* 0x0009e20000000800 */
[----:B-1----:R-:W-:Y:S01]  /*207a0*/  FMUL.FTZ R8, R6, UR4 ;  /* 0x0000000406087c20 */ /* 0x002fe20008410000 */
[----:B------:R-:W3:Y:S04]  /*207b0*/  LDL.LU R10, [R1+0x6c] ;  /* 0x00006c00010a7983 */ /* 0x000ee80000300800 */
[----:B------:R-:W2:Y:S04]  /*207c0*/  LDL.LU R15, [R1+0x74] ;  /* 0x00007400010f7983 */ /* 0x000ea80000300800 */
[----:B------:R-:W-:Y:S10]  /*207d0*/  MUFU.EX2 R57, R5 ;  /* 0x0000000500397308 */ /* 0x000ff40000000800 */
[----:B------:R-:W1:Y:S01]  /*207e0*/  MUFU.EX2 R2, R2 ;  /* 0x0000000200027308 */ /* 0x000e620000000800 */
[----:B----4-:R-:W-:Y:S01]  /*207f0*/  FFMA.FTZ R0, R246, UR4, -R74 ;  /* 0x00000004f6007c23 */ /* 0x010fe2000801084a */
[----:B------:R-:W-:Y:S08]  /*20800*/  FFMA.FTZ R246, R16, UR4, -R7 ;  /* 0x0000000410f67c23 */ /* 0x000ff00008010807 */
[----:B------:R4:W-:Y:S10]  /*20810*/  MUFU.EX2 R245, R0 ;  /* 0x0000000000f57308 */ /* 0x0009f40000000800 */
[----:B------:R-:W-:Y:S01]  /*20820*/  MUFU.EX2 R101, R101 ;  /* 0x0000006500657308 */ /* 0x000fe20000000800 */
[C---:B-1----:R-:W-:Y:S01]  /*20830*/  FMUL.FTZ R6, R2.reuse, R166 ;  /* 0x000000a602067220 */ /* 0x042fe20000410000 */
[C---:B------:R-:W-:Y:S01]  /*20840*/  FMUL.FTZ R7, R2.reuse, R167 ;  /* 0x000000a702077220 */ /* 0x040fe20000410000 */
[C---:B------:R-:W-:Y:S01]  /*20850*/  FMUL.FTZ R18, R2.reuse, R162 ;  /* 0x000000a202127220 */ /* 0x040fe20000410000 */
[C---:B------:R-:W-:Y:S01]  /*20860*/  FMUL.FTZ R19, R2.reuse, R163 ;  /* 0x000000a302137220 */ /* 0x040fe20000410000 */
[C---:B------:R-:W-:Y:S01]  /*20870*/  FMUL.FTZ R22, R2.reuse, R158 ;  /* 0x0000009e02167220 */ /* 0x040fe20000410000 */
[C---:B------:R-:W-:Y:S01]  /*20880*/  FMUL.FTZ R23, R2.reuse, R159 ;  /* 0x0000009f02177220 */ /* 0x040fe20000410000 */
[----:B------:R-:W-:Y:S03]  /*20890*/  FMUL.FTZ R34, R2, R154 ;  /* 0x0000009a02227220 */ /* 0x000fe60000410000 */
[----:B------:R-:W-:Y:S01]  /*208a0*/  MUFU.EX2 R162, R58 ;  /* 0x0000003a00a27308 */ /* 0x000fe20000000800 */
[----:B----4-:R-:W-:Y:S01]  /*208b0*/  FMUL.FTZ R0, R3, UR4 ;  /* 0x0000000403007c20 */ /* 0x010fe20008410000 */
[----:B------:R-:W-:Y:S01]  /*208c0*/  FMUL.FTZ R3, R4, UR4 ;  /* 0x0000000404037c20 */ /* 0x000fe20008410000 */
[----:B------:R-:W-:Y:S01]  /*208d0*/  MOV R158, R86 ;  /* 0x00000056009e7202 */ /* 0x000fe20000000f00 */
[C---:B------:R-:W-:Y:S01]  /*208e0*/  FMUL.FTZ R35, R2.reuse, R155 ;  /* 0x0000009b02237220 */ /* 0x040fe20000410000 */
[----:B------:R-:W-:Y:S01]  /*208f0*/  F2FP.BF16.F32.PACK_AB R86, R105, R98 ;  /* 0x000000626956723e */ /* 0x000fe200000010ff */
        /* <DEDUP_REMOVED lines=11> */
[----:B------:R-:W-:Y:S02]  /*209b0*/  IMAD.MOV.U32 R154, RZ, RZ, R42 ;  /* 0x000000ffff9a7224 */ /* 0x000fe400078e002a */
        /* <DEDUP_REMOVED lines=30> */
[----:B------:R-:W-:Y:S01]  /*20ba0*/  IMAD.MOV.U32 R148, RZ, RZ, R160 ;  /* 0x000000ffff947224 */ /* 0x000fe200078e00a0 */
[----:B------:R-:W-:Y:S01]  /*20bb0*/  MOV R160, R109 ;  /* 0x0000006d00a07202 */ /* 0x000fe20000000f00 */
[----:B------:R-:W-:Y:S01]  /*20bc0*/  IMAD.MOV.U32 R149, RZ, RZ, R165 ;  /* 0x000000ffff957224 */ /* 0x000fe200078e00a5 */
[----:B------:R-:W-:Y:S01]  /*20bd0*/  MUFU.EX2 R109, R59 ;  /* 0x0000003b006d7308 */ /* 0x000fe20000000800 */
[----:B------:R-:W-:Y:S02]  /*20be0*/  IMAD.MOV.U32 R165, RZ, RZ, R102 ;  /* 0x000000ffffa57224 */ /* 0x000fe400078e0066 */
[----:B------:R-:W-:Y:S02]  /*20bf0*/  IMAD.MOV.U32 R102, RZ, RZ, R27 ;  /* 0x000000ffff667224 */ /* 0x000fe400078e001b */
[----:B------:R-:W-:Y:S01]  /*20c00*/  IMAD.MOV.U32 R163, RZ, RZ, R87 ;  /* 0x000000ffffa37224 */ /* 0x000fe200078e0057 */
[----:B------:R-:W-:Y:S01]  /*20c10*/  F2FP.BF16.F32.PACK_AB R87, R211, R245 ;  /* 0x000000f5d357723e */ /* 0x000fe200000010ff */
        /* <DEDUP_REMOVED lines=13> */
[----:B------:R-:W-:Y:S01]  /*20cf0*/  F2FP.BF16.F32.PACK_AB R78, R99, R228 ;  /* 0x000000e4634e723e */ /* 0x000fe200000010ff */
        /* <DEDUP_REMOVED lines=9> */
[----:B---3--:R-:W-:Y:S01]  /*20d90*/  FFMA.FTZ R10, R0, R10, R76 ;  /* 0x0000000a000a7223 */ /* 0x008fe2000001004c */
[C---:B------:R-:W-:Y:S04]  /*20da0*/  F2FP.BF16.F32.PACK_AB R76, R11.reuse, R76 ;  /* 0x0000004c0b4c723e */ /* 0x040fe800000010ff */
[----:B------:R1:W3:Y:S01]  /*20db0*/  MUFU.EX2 R0, R3 ;  /* 0x0000000300007308 */ /* 0x0002e20000000800 */
[----:B--2---:R-:W-:Y:S01]  /*20dc0*/  FFMA.FTZ R91, R2, R15, R77 ;  /* 0x0000000f025b7223 */ /* 0x004fe2000001004d */
[----:B------:R-:W-:Y:S01]  /*20dd0*/  FADD.FTZ R92, R11, R10 ;  /* 0x0000000a0b5c7221 */ /* 0x000fe20000010000 */
[----:B------:R-:W-:Y:S01]  /*20de0*/  IMAD.MOV.U32 R15, RZ, RZ, R24 ;  /* 0x000000ffff0f7224 */ /* 0x000fe200078e0018 */
[C---:B------:R-:W-:Y:S01]  /*20df0*/  F2FP.BF16.F32.PACK_AB R77, R75.reuse, R77 ;  /* 0x0000004d4b4d723e */ /* 0x040fe200000010ff */
[----:B------:R-:W-:Y:S05]  /*20e00*/  FADD.FTZ R75, R75, R91 ;  /* 0x0000005b4b4b7221 */ /* 0x000fea0000010000 */
[----:B------:R2:W4:Y:S01]  /*20e10*/  MUFU.EX2 R2, R8 ;  /* 0x0000000800027308 */ /* 0x0005220000000800 */
[----:B------:R-:W-:Y:S01]  /*20e20*/  IMAD.MOV.U32 R130, RZ, RZ, R15 ;  /* 0x000000ffff827224 */ /* 0x000fe200078e000f */
[----:B-1----:R-:W4:Y:S01]  /*20e30*/  LDL.LU R3, [R1+0x70] ;  /* 0x0000700001037983 */ /* 0x002f220000300800 */
[C---:B---3--:R-:W-:Y:S01]  /*20e40*/  FMUL.FTZ R56, R0.reuse, R172 ;  /* 0x000000ac00387220 */ /* 0x048fe20000410000 */
[----:B------:R-:W-:Y:S02]  /*20e50*/  IMAD.MOV.U32 R172, RZ, RZ, R57 ;  /* 0x000000ffffac7224 */ /* 0x000fe400078e0039 */
[C---:B------:R-:W-:Y:S01]  /*20e60*/  FMUL.FTZ R57, R0.reuse, R173 ;  /* 0x000000ad00397220 */ /* 0x040fe20000410000 */
[----:B------:R-:W-:Y:S01]  /*20e70*/  MOV R173, R60 ;  /* 0x0000003c00ad7202 */ /* 0x000fe20000000f00 */
[C---:B------:R-:W-:Y:S01]  /*20e80*/  FMUL.FTZ R24, R0.reuse, R188 ;  /* 0x000000bc00187220 */ /* 0x040fe20000410000 */
[C---:B------:R-:W-:Y:S01]  /*20e90*/  FMUL.FTZ R9, R0.reuse, R197 ;  /* 0x000000c500097220 */ /* 0x040fe20000410000 */
[C---:B------:R-:W-:Y:S01]  /*20ea0*/  FMUL.FTZ R12, R0.reuse, R192 ;  /* 0x000000c0000c7220 */ /* 0x040fe20000410000 */
        /* <DEDUP_REMOVED lines=11> */
[----:B------:R-:W2:Y:S01]  /*20f60*/  LDL.LU R175, [R1+0x130] ;  /* 0x0001300001af7983 */ /* 0x000ea20000300800 */
[----:B------:R-:W-:Y:S01]  /*20f70*/  IMAD.MOV.U32 R192, RZ, RZ, R136 ;  /* 0x000000ffffc07224 */ /* 0x000fe200078e0088 */
[----:B------:R-:W-:Y:S01]  /*20f80*/  MOV R189, R130 ;  /* 0x0000008200bd7202 */ /* 0x000fe20000000f00 */
[----:B------:R-:W-:Y:S01]  /*20f90*/  IMAD.MOV.U32 R193, RZ, RZ, R165 ;  /* 0x000000ffffc17224 */ /* 0x000fe200078e00a5 */
[----:B------:R-:W-:Y:S01]  /*20fa0*/  F2FP.BF16.F32.PACK_AB R79, R173, R97 ;  /* 0x00000061ad4f723e */ /* 0x000fe200000010ff */
[----:B------:R-:W-:Y:S01]  /*20fb0*/  MUFU.EX2 R165, R94 ;  /* 0x0000005e00a57308 */ /* 0x000fe20000000800 */
[----:B------:R-:W-:Y:S01]  /*20fc0*/  IMAD.MOV.U32 R130, RZ, RZ, R132 ;  /* 0x000000ffff827224 */ /* 0x000fe200078e0084 */
[----:B------:R-:W-:Y:S01]  /*20fd0*/  F2FP.BF16.F32.PACK_AB R85, R172, R202 ;  /* 0x000000caac55723e */ /* 0x000fe200000010ff */
[----:B------:R-:W-:Y:S02]  /*20fe0*/  IMAD.MOV.U32 R136, RZ, RZ, R131 ;  /* 0x000000ffff887224 */ /* 0x000fe400078e0083 */
[C---:B----4-:R-:W-:Y:S01]  /*20ff0*/  FMUL.FTZ R10, R2.reuse, R198 ;  /* 0x000000c6020a7220 */ /* 0x050fe20000410000 */
[C---:B------:R-:W-:Y:S01]  /*21000*/  FMUL.FTZ R11, R2.reuse, R199 ;  /* 0x000000c7020b7220 */ /* 0x040fe20000410000 */
[-C--:B------:R-:W-:Y:S03]  /*21010*/  HMMA.16816.F32.BF16 R4, R76, R80.reuse, R4 ;  /* 0x000000504c04723c */ /* 0x080fe60000041804 */
[----:B------:R-:W-:Y:S02]  /*21020*/  MUFU.EX2 R132, R108 ;  /* 0x0000006c00847308 */ /* 0x000fe40000000800 */
[C---:B------:R-:W-:Y:S01]  /*21030*/  FMUL.FTZ R14, R2.reuse, R194 ;  /* 0x000000c2020e7220 */ /* 0x040fe20000410000 */
[C---:B------:R-:W-:Y:S01]  /*21040*/  FMUL.FTZ R15, R2.reuse, R195 ;  /* 0x000000c3020f7220 */ /* 0x040fe20000410000 */
[C---:B------:R-:W-:Y:S01]  /*21050*/  FMUL.FTZ R27, R2.reuse, R191 ;  /* 0x000000bf021b7220 */ /* 0x040fe20000410000 */
[C---:B------:R-:W-:Y:S05]  /*21060*/  FMUL.FTZ R42, R2.reuse, R182 ;  /* 0x000000b6022a7220 */ /* 0x040fea0000410000 */
[----:B------:R-:W-:Y:S01]  /*21070*/  MUFU.EX2 R108, R133 ;  /* 0x00000085006c7308 */ /* 0x000fe20000000800 */
[C---:B------:R-:W-:Y:S01]  /*21080*/  FMUL.FTZ R26, R2.reuse, R190 ;  /* 0x000000be021a7220 */ /* 0x040fe20000410000 */
[C---:B------:R-:W-:Y:S01]  /*21090*/  FMUL.FTZ R30, R2.reuse, R186 ;  /* 0x000000ba021e7220 */ /* 0x040fe20000410000 */
[C---:B------:R-:W-:Y:S01]  /*210a0*/  FMUL.FTZ R31, R2.reuse, R187 ;  /* 0x000000bb021f7220 */ /* 0x040fe20000410000 */
[C---:B------:R-:W-:Y:S01]  /*210b0*/  FMUL.FTZ R43, R2.reuse, R183 ;  /* 0x000000b7022b7220 */ /* 0x040fe20000410000 */
[C---:B------:R-:W-:Y:S01]  /*210c0*/  FMUL.FTZ R47, R2.reuse, R179 ;  /* 0x000000b3022f7220 */ /* 0x040fe20000410000 */
[----:B------:R-:W-:Y:S01]  /*210d0*/  FMUL.FTZ R58, R2, R174 ;  /* 0x000000ae023a7220 */ /* 0x000fe20000410000 */
[----:B------:R-:W-:Y:S03]  /*210e0*/  FADD.FTZ R97, R97, R75 ;  /* 0x0000004b61617221 */ /* 0x000fe60000010000 */
[----:B------:R-:W-:Y:S10]  /*210f0*/  MUFU.EX2 R190, R124 ;  /* 0x0000007c00be7308 */ /* 0x000ff40000000800 */
[----:B------:R-:W-:Y:S10]  /*21100*/  MUFU.EX2 R187, R123 ;  /* 0x0000007b00bb7308 */ /* 0x000ff40000000800 */
[----:B------:R-:W-:Y:S10]  /*21110*/  MUFU.EX2 R186, R116 ;  /* 0x0000007400ba7308 */ /* 0x000ff40000000800 */
[----:B------:R-:W-:Y:S01]  /*21120*/  MUFU.EX2 R131, R95 ;  /* 0x0000005f00837308 */ /* 0x000fe20000000800 */
[----:B------:R-:W-:Y:S01]  /*21130*/  FFMA.FTZ R90, R0, R3, R84 ;  /* 0x00000003005a7223 */ /* 0x000fe20000010054 */
[----:B------:R-:W-:Y:S01]  /*21140*/  FFMA.FTZ R0, R150, UR4, -R73 ;  /* 0x0000000496007c23 */ /* 0x000fe20008010849 */
[----:B------:R-:W-:Y:S01]  /*21150*/  IMAD.MOV.U32 R150, RZ, RZ, R154 ;  /* 0x000000ffff967224 */ /* 0x000fe200078e009a */
[C---:B------:R-:W-:Y:S01]  /*21160*/  F2FP.BF16.F32.PACK_AB R84, R96.reuse, R84 ;  /* 0x000000546054723e */ /* 0x040fe200000010ff */
[----:B------:R-:W-:Y:S01]  /*21170*/  IMAD.MOV.U32 R154, RZ, RZ, R158 ;  /* 0x000000ffff9a7224 */ /* 0x000fe200078e009e */
[----:B------:R-:W-:Y:S01]  /*21180*/  MOV R158, R141 ;  /* 0x0000008d009e7202 */ /* 0x000fe20000000f00 */
[----:B------:R-:W-:Y:S02]  /*21190*/  IMAD.MOV.U32 R141, RZ, RZ, R145 ;  /* 0x000000ffff8d7224 */ /* 0x000fe400078e0091 */
[----:B------:R-:W-:Y:S01]  /*211a0*/  FADD.FTZ R96, R96, R90 ;  /* 0x0000005a60607221 */ /* 0x000fe20000010000 */
[----:B------:R-:W-:Y:S01]  /*211b0*/  IMAD.MOV.U32 R145, RZ, RZ, R148 ;  /* 0x000000ffff917224 */ /* 0x000fe200078e0094 */
[----:B------:R-:W-:Y:S01]  /*211c0*/  MOV R148, R115 ;  /* 0x0000007300947202 */ /* 0x000fe20000000f00 */
[C---:B------:R-:W-:Y:S01]  /*211d0*/  HMMA.16816.F32.BF16 R8, R84.reuse, R80, R8 ;  /* 0x000000505408723c */ /* 0x040fe20000041808 */
[----:B------:R1:W-:Y:S01]  /*211e0*/  MUFU.EX2 R115, R0 ;  /* 0x0000000000737308 */ /* 0x0003e20000000800 */
[----:B------:R-:W-:Y:S02]  /*211f0*/  LDSM.16.MT88.4 R88, [R213+0x9000] ;  /* 0x00900000d558783b */ /* 0x000fe40000004200 */
[----:B------:R-:W-:Y:S02]  /*21200*/  IMAD.MOV.U32 R146, RZ, RZ, R150 ;  /* 0x000000ffff927224 */ /* 0x000fe400078e0096 */
[----:B------:R-:W-:Y:S01]  /*21210*/  FADD.FTZ R96, R98, R96 ;  /* 0x0000006062607221 */ /* 0x000fe20000010000 */
[-C--:B------:R-:W-:Y:S04]  /*21220*/  HMMA.16816.F32.BF16 R12, R84, R82.reuse, R12 ;  /* 0x00000052540c723c */ /* 0x080fe8000004180c */
[----:B------:R-:W-:Y:S02]  /*21230*/  IMAD.MOV.U32 R150, RZ, RZ, R154 ;  /* 0x000000ffff967224 */ /* 0x000fe400078e009a */
[C---:B------:R-:W-:Y:S01]  /*21240*/  HMMA.16816.F32.BF16 R16, R76.reuse, R82, R16 ;  /* 0x000000524c10723c */ /* 0x040fe20000041810 */
[----:B------:R-:W3:Y:S04]  /*21250*/  LDSM.16.MT88.4 R80, [R216+0x8000] ;  /* 0x00800000d850783b */ /* 0x000ee80000004200 */
[----:B------:R-:W-:Y:S01]  /*21260*/  MOV R154, R158 ;  /* 0x0000009e009a7202 */ /* 0x000fe20000000f00 */
[----:B------:R-:W-:Y:S02]  /*21270*/  IMAD.MOV.U32 R158, RZ, RZ, R141 ;  /* 0x000000ffff9e7224 */ /* 0x000fe400078e008d */
[----:B-1----:R-:W-:Y:S03]  /*21280*/  FFMA.FTZ R0, R151, UR4, -R73 ;  /* 0x0000000497007c23 */ /* 0x002fe60008010849 */
[----:B------:R-:W-:Y:S01]  /*21290*/  IMAD.MOV.U32 R141, RZ, RZ, R145 ;  /* 0x000000ffff8d7224 */ /* 0x000fe200078e0091 */
[----:B------:R-:W-:Y:S01]  /*212a0*/  MOV R145, R148 ;  /* 0x0000009400917202 */ /* 0x000fe20000000f00 */
[----:B------:R-:W-:Y:S02]  /*212b0*/  IMAD.MOV.U32 R148, RZ, RZ, R102 ;  /* 0x000000ffff947224 */ /* 0x000fe400078e0066 */
[C---:B--2---:R-:W-:Y:S01]  /*212c0*/  FMUL.FTZ R59, R2.reuse, R175 ;  /* 0x000000af023b7220 */ /* 0x044fe20000410000 */
[----:B------:R1:W2:Y:S01]  /*212d0*/  MUFU.EX2 R102, R0 ;  /* 0x0000000000667308 */ /* 0x0002a20000000800 */
[----:B------:R-:W-:Y:S01]  /*212e0*/  IMAD.MOV.U32 R151, RZ, RZ, R155 ;  /* 0x000000ffff977224 */ /* 0x000fe200078e009b */
[----:B------:R-:W-:Y:S01]  /*212f0*/  MOV R3, R46 ;  /* 0x0000002e00037202 */ /* 0x000fe20000000f00 */
[----:B------:R-:W-:Y:S02]  /*21300*/  IMAD.MOV.U32 R155, RZ, RZ, R159 ;  /* 0x000000ffff9b7224 */ /* 0x000fe400078e009f */
[----:B------:R-:W-:Y:S01]  /*21310*/  FMUL.FTZ R46, R2, R178 ;  /* 0x000000b2022e7220 */ /* 0x000fe20000410000 */
[----:B------:R-:W-:Y:S02]  /*21320*/  IMAD.MOV.U32 R159, RZ, RZ, R163 ;  /* 0x000000ffff9f7224 */ /* 0x000fe400078e00a3 */
[----:B------:R-:W-:Y:S02]  /*21330*/  IMAD.MOV.U32 R163, RZ, RZ, R140 ;  /* 0x000000ffffa37224 */ /* 0x000fe400078e008c */
[----:B------:R-:W-:Y:S01]  /*21340*/  FFMA.FTZ R3, R3, UR4, -R73 ;  /* 0x0000000403037c23 */ /* 0x000fe20008010849 */
[----:B------:R-:W-:Y:S02]  /*21350*/  IMAD.MOV.U32 R140, RZ, RZ, R149 ;  /* 0x000000ffff8c7224 */ /* 0x000fe400078e0095 */
[----:B------:R-:W-:Y:S02]  /*21360*/  IMAD.MOV.U32 R149, RZ, RZ, R156 ;  /* 0x000000ffff957224 */ /* 0x000fe400078e009c */
[----:B------:R-:W-:Y:S01]  /*21370*/  IMAD.MOV.U32 R147, RZ, RZ, R151 ;  /* 0x000000ffff937224 */ /* 0x000fe200078e0097 */
[----:B------:R-:W-:Y:S01]  /*21380*/  MOV R151, R155 ;  /* 0x0000009b00977202 */ /* 0x000fe20000000f00 */
[----:B------:R-:W-:Y:S02]  /*21390*/  IMAD.MOV.U32 R156, RZ, RZ, R170 ;  /* 0x000000ffff9c7224 */ /* 0x000fe400078e00aa */
[----:B-1----:R-:W-:Y:S01]  /*213a0*/  FFMA.FTZ R0, R146, UR4, -R73 ;  /* 0x0000000492007c23 */ /* 0x002fe20008010849 */
[----:B------:R-:W-:Y:S01]  /*213b0*/  IMAD.MOV.U32 R146, RZ, RZ, R150 ;  /* 0x000000ffff927224 */ /* 0x000fe200078e0096 */
[----:B------:R-:W4:Y:S01]  /*213c0*/  LDL.LU R170, [R1+0x12c] ;  /* 0x00012c0001aa7983 */ /* 0x000f220000300800 */
[----:B------:R-:W-:Y:S02]  /*213d0*/  IMAD.MOV.U32 R150, RZ, RZ, R154 ;  /* 0x000000ffff967224 */ /* 0x000fe400078e009a */
[----:B------:R-:W-:Y:S02]  /*213e0*/  IMAD.MOV.U32 R154, RZ, RZ, R163 ;  /* 0x000000ffff9a7224 */ /* 0x000fe400078e00a3 */
[----:B------:R-:W-:Y:S01]  /*213f0*/  IMAD.MOV.U32 R163, RZ, RZ, R145 ;  /* 0x000000ffffa37224 */ /* 0x000fe200078e0091 */
[----:B------:R-:W-:Y:S01]  /*21400*/  MOV R145, R149 ;  /* 0x0000009500917202 */ /* 0x000fe20000000f00 */
[----:B------:R-:W-:Y:S01]  /*21410*/  IMAD.MOV.U32 R149, RZ, RZ, R110 ;  /* 0x000000ffff957224 */ /* 0x000fe200078e006e */
[-C--:B---3--:R-:W-:Y:S01]  /*21420*/  HMMA.16816.F32.BF16 R20, R76, R80.reuse, R20 ;  /* 0x000000504c14723c */ /* 0x088fe20000041814 */
[----:B------:R1:W-:Y:S02]  /*21430*/  MUFU.EX2 R110, R0 ;  /* 0x00000000006e7308 */ /* 0x0003e40000000800 */
[----:B------:R-:W-:Y:S02]  /*21440*/  IMAD.MOV.U32 R155, RZ, RZ, R158 ;  /* 0x000000ffff9b7224 */ /* 0x000fe400078e009e */
[----:B------:R-:W-:Y:S01]  /*21450*/  IMAD.MOV.U32 R143, RZ, RZ, R147 ;  /* 0x000000ffff8f7224 */ /* 0x000fe200078e0093 */
[C---:B------:R-:W-:Y:S05]  /*21460*/  HMMA.16816.F32.BF16 R24, R84.reuse, R80, R24 ;  /* 0x000000505418723c */ /* 0x040fea0000041818 */
[----:B------:R-:W-:Y:S01]  /*21470*/  IMAD.MOV.U32 R158, RZ, RZ, R140 ;  /* 0x000000ffff9e7224 */ /* 0x000fe200078e008c */
[-C--:B------:R-:W-:Y:S05]  /*21480*/  HMMA.16816.F32.BF16 R28, R84, R82.reuse, R28 ;  /* 0x00000052541c723c */ /* 0x080fea000004181c */
[----:B------:R-:W-:Y:S01]  /*21490*/  MOV R147, R151 ;  /* 0x0000009700937202 */ /* 0x000fe20000000f00 */
[----:B------:R-:W-:Y:S02]  /*214a0*/  IMAD.MOV.U32 R140, RZ, RZ, R148 ;  /* 0x000000ffff8c7224 */ /* 0x000fe400078e0094 */
[----:B-1----:R-:W-:Y:S03]  /*214b0*/  FFMA.FTZ R0, R143, UR4, -R74 ;  /* 0x000000048f007c23 */ /* 0x002fe6000801084a */
[----:B------:R-:W-:Y:S01]  /*214c0*/  IMAD.MOV.U32 R151, RZ, RZ, R154 ;  /* 0x000000ffff977224 */ /* 0x000fe200078e009a */
[C---:B------:R-:W-:Y:S01]  /*214d0*/  HMMA.16816.F32.BF16 R32, R76.reuse, R82, R32 ;  /* 0x000000524c20723c */ /* 0x040fe20000041820 */
[----:B------:R-:W1:Y:S03]  /*214e0*/  LDSM.16.MT88.4 R80, [R214+0x8000] ;  /* 0x00800000d650783b */ /* 0x000e660000004200 */
[----:B------:R-:W-:Y:S02]  /*214f0*/  IMAD.MOV.U32 R148, RZ, RZ, R171 ;  /* 0x000000ffff947224 */ /* 0x000fe400078e00ab */
[----:B------:R-:W-:Y:S02]  /*21500*/  IMAD.MOV.U32 R154, RZ, RZ, R163 ;  /* 0x000000ffff9a7224 */ /* 0x000fe400078e00a3 */
[----:B------:R-:W-:Y:S01]  /*21510*/  IMAD.MOV.U32 R163, RZ, RZ, R149 ;  /* 0x000000ffffa37224 */ /* 0x000fe200078e0095 */
[----:B------:R-:W3:Y:S02]  /*21520*/  LDL.LU R171, [R1+0x128] ;  /* 0x0001280001ab7983 */ /* 0x000ee40000300800 */
[----:B------:R-:W-:Y:S02]  /*21530*/  IMAD.MOV.U32 R143, RZ, RZ, R147 ;  /* 0x000000ffff8f7224 */ /* 0x000fe400078e0093 */
[----:B------:R-:W-:Y:S01]  /*21540*/  IMAD.MOV.U32 R147, RZ, RZ, R154 ;  /* 0x000000ffff937224 */ /* 0x000fe200078e009a */
[----:B------:R-:W3:Y:S01]  /*21550*/  LDL.LU R149, [R1+0x14] ;  /* 0x0000140001957983 */ /* 0x000ee20000300800 */
[----:B------:R-:W-:Y:S01]  /*21560*/  IMAD.MOV.U32 R154, RZ, RZ, R163 ;  /* 0x000000ffff9a7224 */ /* 0x000fe200078e00a3 */
[----:B------:R-:W-:Y:S01]  /*21570*/  MOV R163, R166 ;  /* 0x000000a600a37202 */ /* 0x000fe20000000f00 */
[----:B------:R-:W-:Y:S02]  /*21580*/  IMAD.MOV.U32 R166, RZ, RZ, R137 ;  /* 0x000000ffffa67224 */ /* 0x000fe400078e0089 */
[----:B------:R-:W-:Y:S02]  /*21590*/  IMAD.MOV.U32 R137, RZ, RZ, R164 ;  /* 0x000000ffff897224 */ /* 0x000fe400078e00a4 */
[----:B------:R-:W3:Y:S01]  /*215a0*/  LDL.LU R164, [R1+0x3c] ;  /* 0x00003c0001a47983 */ /* 0x000ee20000300800 */
[----:B------:R-:W-:Y:S02]  /*215b0*/  IMAD.MOV.U32 R142, RZ, RZ, R146 ;  /* 0x000000ffff8e7224 */ /* 0x000fe400078e0092 */
[----:B------:R-:W-:Y:S01]  /*215c0*/  IMAD.MOV.U32 R146, RZ, RZ, R150 ;  /* 0x000000ffff927224 */ /* 0x000fe200078e0096 */
[----:B------:R-:W3:Y:S01]  /*215d0*/  LDL.LU R188, [R1+0x64] ;  /* 0x0000640001bc7983 */ /* 0x000ee20000300800 */
[----:B------:R-:W-:Y:S02]  /*215e0*/  IMAD.MOV.U32 R150, RZ, RZ, R155 ;  /* 0x000000ffff967224 */ /* 0x000fe400078e009b */
[----:B------:R-:W-:Y:S01]  /*215f0*/  IMAD.MOV.U32 R155, RZ, RZ, R158 ;  /* 0x000000ffff9b7224 */ /* 0x000fe200078e009e */
[----:B------:R-:W-:Y:S01]  /*21600*/  MOV R158, R140 ;  /* 0x0000008c009e7202 */ /* 0x000fe20000000f00 */
[----:B------:R-:W-:Y:S01]  /*21610*/  IMAD.MOV.U32 R138, RZ, RZ, R142 ;  /* 0x000000ffff8a7224 */ /* 0x000fe200078e008e */
[----:B------:R-:W-:Y:S01]  /*21620*/  MOV R142, R146 ;  /* 0x00000092008e7202 */ /* 0x000fe20000000f00 */
[----:B------:R-:W-:Y:S02]  /*21630*/  IMAD.MOV.U32 R146, RZ, RZ, R155 ;  /* 0x000000ffff927224 */ /* 0x000fe400078e009b */
[----:B------:R-:W-:Y:S02]  /*21640*/  IMAD.MOV.U32 R155, RZ, RZ, R158 ;  /* 0x000000ffff9b7224 */ /* 0x000fe400078e009e */
[----:B------:R-:W-:Y:S02]  /*21650*/  IMAD.MOV.U32 R158, RZ, RZ, R167 ;  /* 0x000000ffff9e7224 */ /* 0x000fe400078e00a7 */
[----:B------:R2:W-:Y:S01]  /*21660*/  MUFU.EX2 R167, R0 ;  /* 0x0000000000a77308 */ /* 0x0005e20000000800 */
[----:B------:R-:W-:Y:S01]  /*21670*/  IMAD.MOV.U32 R140, RZ, RZ, R148 ;  /* 0x000000ffff8c7224 */ /* 0x000fe200078e0094 */
[-C--:B-1----:R-:W-:Y:S03]  /*21680*/  HMMA.16816.F32.BF16 R36, R76, R80.reuse, R36 ;  /* 0x000000504c24723c */ /* 0x082fe60000041824 */
[----:B------:R-:W-:Y:S05]  /*21690*/  IMAD.MOV.U32 R148, RZ, RZ, R113 ;  /* 0x000000ffff947224 */ /* 0x000fea00078e0071 */
[----:B------:R1:W-:Y:S01]  /*216a0*/  MUFU.EX2 R113, R3 ;  /* 0x0000000300717308 */ /* 0x0003e20000000800 */
[C---:B------:R-:W-:Y:S06]  /*216b0*/  HMMA.16816.F32.BF16 R40, R84.reuse, R80, R40 ;  /* 0x000000505428723c */ /* 0x040fec0000041828 */
[-C--:B------:R-:W-:Y:S05]  /*216c0*/  HMMA.16816.F32.BF16 R44, R84, R82.reuse, R44 ;  /* 0x00000052542c723c */ /* 0x080fea000004182c */
[----:B--2---:R-:W-:Y:S01]  /*216d0*/  FFMA.FTZ R0, R138, UR4, -R74 ;  /* 0x000000048a007c23 */ /* 0x004fe2000801084a */
[----:B------:R-:W-:Y:S01]  /*216e0*/  IMAD.MOV.U32 R138, RZ, RZ, R143 ;  /* 0x000000ffff8a7224 */ /* 0x000fe200078e008f */
[C---:B------:R-:W-:Y:S01]  /*216f0*/  HMMA.16816.F32.BF16 R48, R76.reuse, R82, R48 ;  /* 0x000000524c30723c */ /* 0x040fe20000041830 */
[----:B------:R-:W2:Y:S03]  /*21700*/  LDSM.16.MT88.4 R80, [R215+0x8000] ;  /* 0x00800000d750783b */ /* 0x000ea60000004200 */
[----:B------:R-:W-:Y:S02]  /*21710*/  IMAD.MOV.U32 R143, RZ, RZ, R142 ;  /* 0x000000ffff8f7224 */ /* 0x000fe400078e008e */
[----:B-1----:R-:W-:Y:S01]  /*21720*/  FADD.FTZ R3, R228, R92 ;  /* 0x0000005ce4037221 */ /* 0x002fe20000010000 */
[----:B------:R-:W-:Y:S01]  /*21730*/  IMAD.MOV.U32 R142, RZ, RZ, R155 ;  /* 0x000000ffff8e7224 */ /* 0x000fe200078e009b */
[----:B------:R-:W-:Y:S03]  /*21740*/  MOV R155, R154 ;  /* 0x0000009a009b7202 */ /* 0x000fe60000000f00 */
[----:B------:R-:W-:Y:S02]  /*21750*/  IMAD.MOV.U32 R154, RZ, RZ, R158 ;  /* 0x000000ffff9a7224 */ /* 0x000fe400078e009e */
[----:B------:R-:W-:Y:S02]  /*21760*/  IMAD.MOV.U32 R158, RZ, RZ, R163 ;  /* 0x000000ffff9e7224 */ /* 0x000fe400078e00a3 */
[----:B------:R-:W-:Y:S01]  /*21770*/  FADD.FTZ R99, R99, R3 ;  /* 0x0000000363637221 */ /* 0x000fe20000010000 */
[----:B------:R-:W-:Y:S01]  /*21780*/  MOV R196, R154 ;  /* 0x0000009a00c47202 */ /* 0x000fe20000000f00 */
[----:B------:R-:W-:Y:S01]  /*21790*/  IMAD.MOV.U32 R163, RZ, RZ, R166 ;  /* 0x000000ffffa37224 */ /* 0x000fe200078e00a6 */
[----:B------:R-:W-:Y:S01]  /*217a0*/  MUFU.EX2 R154, R106 ;  /* 0x0000006a009a7308 */ /* 0x000fe20000000800 */
[----:B------:R-:W-:Y:S04]  /*217b0*/  IMAD.MOV.U32 R166, RZ, RZ, R137 ;  /* 0x000000ffffa67224 */ /* 0x000fe800078e0089 */
[----:B------:R-:W-:Y:S05]  /*217c0*/  IMAD.MOV.U32 R197, RZ, RZ, R166 ;  /* 0x000000ffffc57224 */ /* 0x000fea00078e00a6 */
[----:B------:R1:W2:Y:S10]  /*217d0*/  MUFU.EX2 R137, R0 ;  /* 0x0000000000897308 */ /* 0x0002b40000000800 */
[----:B------:R-:W-:Y:S10]  /*217e0*/  MUFU.EX2 R166, R107 ;  /* 0x0000006b00a67308 */ /* 0x000ff40000000800 */
[----:B------:R-:W-:Y:S01]  /*217f0*/  MUFU.EX2 R107, R129 ;  /* 0x00000081006b7308 */ /* 0x000fe20000000800 */
[--C-:B-1----:R-:W-:Y:S01]  /*21800*/  FFMA.FTZ R0, R138, UR4, -R74.reuse ;  /* 0x000000048a007c23 */ /* 0x102fe2000801084a */
[-C--:B--2---:R-:W-:Y:S06]  /*21810*/  HMMA.16816.F32.BF16 R52, R76, R80.reuse, R52 ;  /* 0x000000504c34723c */ /* 0x084fec0000041834 */
[C---:B------:R-:W-:Y:S02]  /*21820*/  HMMA.16816.F32.BF16 R56, R84.reuse, R80, R56 ;  /* 0x000000505438723c */ /* 0x040fe40000041838 */
[----:B------:R1:W-:Y:S05]  /*21830*/  MUFU.EX2 R138, R0 ;  /* 0x00000000008a7308 */ /* 0x0003ea0000000800 */
[----:B------:R-:W-:Y:S04]  /*21840*/  F2FP.BF16.F32.PACK_AB R80, R102, R115 ;  /* 0x000000736650723e */ /* 0x000fe800000010ff */
[----:B------:R-:W-:Y:S01]  /*21850*/  F2FP.BF16.F32.PACK_AB R81, R137, R167 ;  /* 0x000000a78951723e */ /* 0x000fe200000010ff */
[----:B-1----:R-:W-:Y:S01]  /*21860*/  FFMA.FTZ R0, R143, UR4, -R74 ;  /* 0x000000048f007c23 */ /* 0x002fe2000801084a */
[----:B------:R-:W-:Y:S02]  /*21870*/  IMAD.MOV.U32 R143, RZ, RZ, R155 ;  /* 0x000000ffff8f7224 */ /* 0x000fe400078e009b */
[----:B------:R-:W-:Y:S01]  /*21880*/  IMAD.MOV.U32 R155, RZ, RZ, R153 ;  /* 0x000000ffff9b7224 */ /* 0x000fe200078e0099 */
[----:B------:R1:W2:Y:S10]  /*21890*/  MUFU.EX2 R139, R0 ;  /* 0x00000000008b7308 */ /* 0x0002b40000000800 */
[----:B------:R2:W3:Y:S01]  /*218a0*/  MUFU.EX2 R153, R93 ;  /* 0x0000005d00997308 */ /* 0x0004e20000000800 */
[----:B-1----:R-:W-:Y:S01]  /*218b0*/  FFMA.FTZ R0, R189, UR4, -R73 ;  /* 0x00000004bd007c23 */ /* 0x002fe20008010849 */
[----:B------:R-:W-:Y:S02]  /*218c0*/  IMAD.MOV.U32 R189, RZ, RZ, R193 ;  /* 0x000000ffffbd7224 */ /* 0x000fe400078e00c1 */
[----:B------:R-:W-:Y:S02]  /*218d0*/  IMAD.MOV.U32 R193, RZ, RZ, R197 ;  /* 0x000000ffffc17224 */ /* 0x000fe400078e00c5 */
[----:B------:R-:W-:Y:S02]  /*218e0*/  IMAD.MOV.U32 R197, RZ, RZ, R143 ;  /* 0x000000ffffc57224 */ /* 0x000fe400078e008f */
[----:B------:R-:W-:Y:S01]  /*218f0*/  IMAD.MOV.U32 R143, RZ, RZ, R147 ;  /* 0x000000ffff8f7224 */ /* 0x000fe200078e0093 */
[----:B--2---:R-:W-:Y:S01]  /*21900*/  LDSM.16.MT88.4 R92, [R216+0x9000] ;  /* 0x00900000d85c783b */ /* 0x004fe20000004200 */
[----:B------:R-:W-:Y:S02]  /*21910*/  IMAD.MOV.U32 R147, RZ, RZ, R151 ;  /* 0x000000ffff937224 */ /* 0x000fe400078e0097 */
[----:B------:R-:W-:Y:S02]  /*21920*/  IMAD.MOV.U32 R151, RZ, RZ, R159 ;  /* 0x000000ffff977224 */ /* 0x000fe400078e009f */
[----:B------:R-:W-:Y:S02]  /*21930*/  IMAD.MOV.U32 R159, RZ, RZ, R161 ;  /* 0x000000ffff9f7224 */ /* 0x000fe400078e00a1 */
[----:B------:R1:W-:Y:S01]  /*21940*/  MUFU.EX2 R161, R0 ;  /* 0x0000000000a17308 */ /* 0x0003e20000000800 */
[----:B------:R-:W-:Y:S01]  /*21950*/  IMAD.MOV.U32 R185, RZ, RZ, R189 ;  /* 0x000000ffffb97224 */ /* 0x000fe200078e00bd */
[----:B------:R-:W-:Y:S01]  /*21960*/  MOV R189, R193 ;  /* 0x000000c100bd7202 */ /* 0x000fe20000000f00 */
[----:B------:R-:W-:Y:S02]  /*21970*/  IMAD.MOV.U32 R193, RZ, RZ, R197 ;  /* 0x000000ffffc17224 */ /* 0x000fe400078e00c5 */
[C---:B----4-:R-:W-:Y:S05]  /*21980*/  FMUL.FTZ R62, R2.reuse, R170 ;  /* 0x000000aa023e7220 */ /* 0x050fea0000410000 */
[----:B------:R-:W-:Y:S01]  /*21990*/  MUFU.EX2 R170, R125 ;  /* 0x0000007d00aa7308 */ /* 0x000fe20000000800 */
[----:B---3--:R-:W-:Y:S09]  /*219a0*/  FMUL.FTZ R63, R2, R171 ;  /* 0x000000ab023f7220 */ /* 0x008ff20000410000 */
[----:B------:R-:W-:Y:S01]  /*219b0*/  MUFU.EX2 R171, R117 ;  /* 0x0000007500ab7308 */ /* 0x000fe20000000800 */
[-C--:B------:R-:W-:Y:S01]  /*219c0*/  HMMA.16816.F32.BF16 R60, R84, R82.reuse, R60 ;  /* 0x00000052543c723c */ /* 0x080fe2000004183c */
[----:B------:R-:W2:Y:S05]  /*219d0*/  LDSM.16.MT88.4 R84, [R213+0x8800] ;  /* 0x00880000d554783b */ /* 0x000eaa0000004200 */
[----:B------:R-:W-:Y:S05]  /*219e0*/  HMMA.16816.F32.BF16 R64, R76, R82, R64 ;  /* 0x000000524c40723c */ /* 0x000fea0000041840 */
[----:B------:R-:W-:Y:S02]  /*219f0*/  IMAD.MOV.U32 R184, RZ, RZ, R188 ;  /* 0x000000ffffb87224 */ /* 0x000fe400078e00bc */
[----:B------:R-:W-:Y:S01]  /*21a00*/  IMAD.MOV.U32 R188, RZ, RZ, R192 ;  /* 0x000000ffffbc7224 */ /* 0x000fe200078e00c0 */
[----:B------:R-:W-:Y:S03]  /*21a10*/  MOV R192, R196 ;  /* 0x000000c400c07202 */ /* 0x000fe60000000f00 */
[----:B------:R-:W-:Y:S02]  /*21a20*/  IMAD.MOV.U32 R196, RZ, RZ, R142 ;  /* 0x000000ffffc47224 */ /* 0x000fe400078e008e */
[----:B-1----:R-:W-:Y:S01]  /*21a30*/  FFMA.FTZ R0, R184, UR4, -R73 ;  /* 0x00000004b8007c23 */ /* 0x002fe20008010849 */
[----:B------:R-:W-:Y:S01]  /*21a40*/  IMAD.MOV.U32 R142, RZ, RZ, R146 ;  /* 0x000000ffff8e7224 */ /* 0x000fe200078e0092 */
[----:B------:R-:W-:Y:S01]  /*21a50*/  MOV R146, R150 ;  /* 0x0000009600927202 */ /* 0x000fe20000000f00 */
[----:B------:R-:W-:Y:S01]  /*21a60*/  IMAD.MOV.U32 R150, RZ, RZ, R157 ;  /* 0x000000ffff967224 */ /* 0x000fe200078e009d */
[----:B------:R-:W-:Y:S01]  /*21a70*/  F2FP.BF16.F32.PACK_AB R77, R103, R101 ;  /* 0x00000065674d723e */ /* 0x000fe200000010ff */
[----:B------:R-:W3:Y:S01]  /*21a80*/  LDL.LU R157, [R1+0x48] ;  /* 0x00004800019d7983 */ /* 0x000ee20000300800 */
[----:B------:R-:W-:Y:S01]  /*21a90*/  MOV R197, R142 ;  /* 0x0000008e00c57202 */ /* 0x000fe20000000f00 */
[----:B------:R-:W-:Y:S01]  /*21aa0*/  IMAD.MOV.U32 R142, RZ, RZ, R146 ;  /* 0x000000ffff8e7224 */ /* 0x000fe200078e0092 */
[----:B------:R-:W-:Y:S01]  /*21ab0*/  F2FP.BF16.F32.PACK_AB R79, R162, R109 ;  /* 0x0000006da24f723e */ /* 0x000fe200000010ff */
        /* <DEDUP_REMOVED lines=12> */
[-C--:B--2---:R-:W-:Y:S01]  /*21b80*/  HMMA.16816.F32.BF16 R4, R76, R84.reuse, R4 ;  /* 0x000000544c04723c */ /* 0x084fe20000041804 */
[----:B------:R-:W2:Y:S02]  /*21b90*/  LDL.LU R159, [R1+0x4c] ;  /* 0x00004c00019f7983 */ /* 0x000ea40000300800 */
[----:B------:R-:W-:Y:S01]  /*21ba0*/  IMAD.MOV.U32 R180, RZ, RZ, R184 ;  /* 0x000000ffffb47224 */ /* 0x000fe200078e00b8 */
[----:B------:R-:W-:Y:S01]  /*21bb0*/  MOV R184, R188 ;  /* 0x000000bc00b87202 */ /* 0x000fe20000000f00 */
[----:B------:R-:W-:Y:S01]  /*21bc0*/  IMAD.MOV.U32 R188, RZ, RZ, R192 ;  /* 0x000000ffffbc7224 */ /* 0x000fe200078e00c0 */
[C---:B------:R-:W-:Y:S05]  /*21bd0*/  HMMA.16816.F32.BF16 R8, R80.reuse, R84, R8 ;  /* 0x000000545008723c */ /* 0x040fea0000041808 */
[----:B------:R-:W-:Y:S01]  /*21be0*/  IMAD.MOV.U32 R192, RZ, RZ, R142 ;  /* 0x000000ffffc07224 */ /* 0x000fe200078e008e */
[-C--:B------:R-:W-:Y:S05]  /*21bf0*/  HMMA.16816.F32.BF16 R12, R80, R86.reuse, R12 ;  /* 0x00000056500c723c */ /* 0x080fea000004180c */
[----:B------:R-:W-:Y:S01]  /*21c00*/  IMAD.MOV.U32 R142, RZ, RZ, R146 ;  /* 0x000000ffff8e7224 */ /* 0x000fe200078e0092 */
        /* <DEDUP_REMOVED lines=16> */
[----:B------:R-:W1:Y:S06]  /*21d10*/  LDSM.16.MT88.4 R84, [R214+0x9000] ;  /* 0x00900000d654783b */ /* 0x000e6c0000004200 */
[----:B------:R-:W-:Y:S04]  /*21d20*/  F2FP.BF16.F32.PACK_AB R78, R154, R166 ;  /* 0x000000a69a4e723e */ /* 0x000fe800000010ff */
[----:B------:R-:W-:Y:S02]  /*21d30*/  F2FP.BF16.F32.PACK_AB R79, R153, R165 ;  /* 0x000000a5994f723e */ /* 0x000fe400000010ff */
[----:B------:R-:W-:Y:S02]  /*21d40*/  F2FP.BF16.F32.PACK_AB R76, R132, R111 ;  /* 0x0000006f844c723e */ /* 0x000fe400000010ff */
[----:B------:R-:W-:Y:S07]  /*21d50*/  F2FP.BF16.F32.PACK_AB R77, R131, R112 ;  /* 0x00000070834d723e */ /* 0x000fee00000010ff */
[-C--:B------:R-:W-:Y:S03]  /*21d60*/  HMMA.16816.F32.BF16 R4, R76, R88.reuse, R4 ;  /* 0x000000584c04723c */ /* 0x080fe60000041804 */
[----:B---3--:R-:W-:Y:S02]  /*21d70*/  IMAD.MOV.U32 R150, RZ, RZ, R157 ;  /* 0x000000ffff967224 */ /* 0x008fe400078e009d */
[----:B------:R-:W-:Y:S02]  /*21d80*/  IMAD.MOV.U32 R157, RZ, RZ, R130 ;  /* 0x000000ffff9d7224 */ /* 0x000fe400078e0082 */
[----:B------:R3:W4:Y:S01]  /*21d90*/  MUFU.EX2 R130, R0 ;  /* 0x0000000000827308 */ /* 0x0007220000000800 */
[----:B--2---:R-:W-:Y:S03]  /*21da0*/  IMAD.MOV.U32 R146, RZ, RZ, R159 ;  /* 0x000000ffff927224 */ /* 0x004fe600078e009f */
[----:B---3--:R-:W-:Y:S01]  /*21db0*/  FFMA.FTZ R0, R185, UR4, -R73 ;  /* 0x00000004b9007c23 */ /* 0x008fe20008010849 */
[----:B------:R-:W-:Y:S01]  /*21dc0*/  IMAD.MOV.U32 R185, RZ, RZ, R189 ;  /* 0x000000ffffb97224 */ /* 0x000fe200078e00bd */
[----:B----4-:R-:W-:Y:S01]  /*21dd0*/  F2FP.BF16.F32.PACK_AB R80, R130, R161 ;  /* 0x000000a18250723e */ /* 0x010fe200000010ff */
[----:B------:R-:W-:Y:S02]  /*21de0*/  IMAD.MOV.U32 R189, RZ, RZ, R193 ;  /* 0x000000ffffbd7224 */ /* 0x000fe400078e00c1 */
[----:B------:R-:W-:Y:S01]  /*21df0*/  IMAD.MOV.U32 R193, RZ, RZ, R143 ;  /* 0x000000ffffc17224 */ /* 0x000fe200078e008f */
[----:B------:R-:W-:Y:S01]  /*21e00*/  MOV R143, R147 ;  /* 0x00000093008f7202 */ /* 0x000fe20000000f00 */
[----:B------:R-:W-:Y:S01]  /*21e10*/  IMAD.MOV.U32 R147, RZ, RZ, R150 ;  /* 0x000000ffff937224 */ /* 0x000fe200078e0096 */
[----:B------:R-:W-:Y:S01]  /*21e20*/  MOV R181, R185 ;  /* 0x000000b900b57202 */ /* 0x000fe20000000f00 */
[----:B------:R-:W2:Y:S01]  /*21e30*/  LDL.LU R150, [R1+0x20] ;  /* 0x0000200001967983 */ /* 0x000ea20000300800 */
[----:B------:R-:W-:Y:S02]  /*21e40*/  IMAD.MOV.U32 R185, RZ, RZ, R189 ;  /* 0x000000ffffb97224 */ /* 0x000fe400078e00bd */
[----:B------:R-:W-:Y:S02]  /*21e50*/  IMAD.MOV.U32 R189, RZ, RZ, R193 ;  /* 0x000000ffffbd7224 */ /* 0x000fe400078e00c1 */
[----:B------:R-:W-:Y:S02]  /*21e60*/  IMAD.MOV.U32 R193, RZ, RZ, R143 ;  /* 0x000000ffffc17224 */ /* 0x000fe400078e008f */
[----:B------:R-:W-:Y:S02]  /*21e70*/  IMAD.MOV.U32 R143, RZ, RZ, R147 ;  /* 0x000000ffff8f7224 */ /* 0x000fe400078e0093 */
[----:B------:R-:W-:Y:S02]  /*21e80*/  IMAD.MOV.U32 R159, RZ, RZ, R136 ;  /* 0x000000ffff9f7224 */ /* 0x000fe400078e0088 */
[----:B------:R3:W-:Y:S02]  /*21e90*/  MUFU.EX2 R136, R0 ;  /* 0x0000000000887308 */ /* 0x0007e40000000800 */
[----:B---3--:R-:W-:Y:S01]  /*21ea0*/  FFMA.FTZ R0, R180, UR4, -R73 ;  /* 0x00000004b4007c23 */ /* 0x008fe20008010849 */
[----:B------:R-:W-:Y:S02]  /*21eb0*/  IMAD.MOV.U32 R180, RZ, RZ, R184 ;  /* 0x000000ffffb47224 */ /* 0x000fe400078e00b8 */
[----:B------:R-:W-:Y:S01]  /*21ec0*/  IMAD.MOV.U32 R184, RZ, RZ, R188 ;  /* 0x000000ffffb87224 */ /* 0x000fe200078e00bc */
[----:B------:R-:W-:Y:S01]  /*21ed0*/  MOV R188, R192 ;  /* 0x000000c000bc7202 */ /* 0x000fe20000000f00 */
[----:B------:R-:W-:Y:S02]  /*21ee0*/  IMAD.MOV.U32 R176, RZ, RZ, R180 ;  /* 0x000000ffffb07224 */ /* 0x000fe400078e00b4 */
[----:B------:R-:W-:Y:S01]  /*21ef0*/  IMAD.MOV.U32 R192, RZ, RZ, R142 ;  /* 0x000000ffffc07224 */ /* 0x000fe200078e008e */
[----:B------:R-:W-:Y:S01]  /*21f00*/  MOV R180, R184 ;  /* 0x000000b800b47202 */ /* 0x000fe20000000f00 */
[----:B------:R-:W-:Y:S01]  /*21f10*/  IMAD.MOV.U32 R142, RZ, RZ, R146 ;  /* 0x000000ffff8e7224 */ /* 0x000fe200078e0092 */
[----:B------:R-:W-:Y:S01]  /*21f20*/  MOV R184, R143 ;  /* 0x0000008f00b87202 */ /* 0x000fe20000000f00 */
[----:B------:R-:W-:Y:S02]  /*21f30*/  IMAD.MOV.U32 R146, RZ, RZ, R152 ;  /* 0x000000ffff927224 */ /* 0x000fe400078e0098 */
[----:B------:R3:W4:Y:S02]  /*21f40*/  MUFU.EX2 R152, R0 ;  /* 0x0000000000987308 */ /* 0x0007240000000800 */
[----:B---3--:R-:W-:Y:S01]  /*21f50*/  FFMA.FTZ R0, R181, UR4, -R74 ;  /* 0x00000004b5007c23 */ /* 0x008fe2000801084a */
[----:B------:R-:W-:Y:S01]  /*21f60*/  IMAD.MOV.U32 R181, RZ, RZ, R185 ;  /* 0x000000ffffb57224 */ /* 0x000fe200078e00b9 */
[----:B----4-:R-:W-:Y:S01]  /*21f70*/  F2FP.BF16.F32.PACK_AB R82, R152, R136 ;  /* 0x000000889852723e */ /* 0x010fe200000010ff */
[----:B------:R-:W-:Y:S02]  /*21f80*/  IMAD.MOV.U32 R185, RZ, RZ, R189 ;  /* 0x000000ffffb97224 */ /* 0x000fe400078e00bd */
[----:B------:R-:W-:Y:S02]  /*21f90*/  IMAD.MOV.U32 R189, RZ, RZ, R188 ;  /* 0x000000ffffbd7224 */ /* 0x000fe400078e00bc */
[----:B------:R-:W-:Y:S02]  /*21fa0*/  IMAD.MOV.U32 R188, RZ, RZ, R193 ;  /* 0x000000ffffbc7224 */ /* 0x000fe400078e00c1 */
[----:B------:R-:W-:Y:S02]  /*21fb0*/  IMAD.MOV.U32 R193, RZ, RZ, R192 ;  /* 0x000000ffffc17224 */ /* 0x000fe400078e00c0 */
[----:B------:R-:W-:Y:S02]  /*21fc0*/  IMAD.MOV.U32 R192, RZ, RZ, R142 ;  /* 0x000000ffffc07224 */ /* 0x000fe400078e008e */
[----:B------:R-:W-:Y:S01]  /*21fd0*/  IMAD.MOV.U32 R142, RZ, RZ, R146 ;  /* 0x000000ffff8e7224 */ /* 0x000fe200078e0092 */
[----:B------:R-:W-:Y:S01]  /*21fe0*/  MOV R146, R164 ;  /* 0x000000a400927202 */ /* 0x000fe20000000f00 */
[----:B------:R-:W-:Y:S01]  /*21ff0*/  IMAD.MOV.U32 R177, RZ, RZ, R181 ;  /* 0x000000ffffb17224 */ /* 0x000fe200078e00b5 */
[----:B------:R3:W-:Y:S01]  /*22000*/  MUFU.EX2 R164, R0 ;  /* 0x0000000000a47308 */ /* 0x0007e20000000800 */
[----:B------:R-:W-:Y:S02]  /*22010*/  IMAD.MOV.U32 R181, RZ, RZ, R184 ;  /* 0x000000ffffb57224 */ /* 0x000fe400078e00b8 */
[----:B---3--:R-:W-:Y:S01]  /*22020*/  FFMA.FTZ R0, R176, UR4, -R74 ;  /* 0x00000004b0007c23 */ /* 0x008fe2000801084a */
[----:B------:R-:W-:Y:S02]  /*22030*/  IMAD.MOV.U32 R176, RZ, RZ, R180 ;  /* 0x000000ffffb07224 */ /* 0x000fe400078e00b4 */
[----:B------:R-:W-:Y:S02]  /*22040*/  IMAD.MOV.U32 R180, RZ, RZ, R192 ;  /* 0x000000ffffb47224 */ /* 0x000fe400078e00c0 */
[----:B------:R-:W-:Y:S02]  /*22050*/  IMAD.MOV.U32 R192, RZ, RZ, R142 ;  /* 0x000000ffffc07224 */ /* 0x000fe400078e008e */
[----:B------:R-:W-:Y:S01]  /*22060*/  IMAD.MOV.U32 R142, RZ, RZ, R146 ;  /* 0x000000ffff8e7224 */ /* 0x000fe200078e0092 */
[----:B------:R-:W-:Y:S01]  /*22070*/  MOV R146, R158 ;  /* 0x0000009e00927202 */ /* 0x000fe20000000f00 */
[----:B------:R-:W-:Y:S02]  /*22080*/  IMAD.MOV.U32 R168, RZ, RZ, R176 ;  /* 0x000000ffffa87224 */ /* 0x000fe400078e00b0 */
[----:B------:R-:W-:Y:S02]  /*22090*/  IMAD.MOV.U32 R176, RZ, RZ, R180 ;  /* 0x000000ffffb07224 */ /* 0x000fe400078e00b4 */
[----:B------:R-:W-:Y:S02]  /*220a0*/  IMAD.MOV.U32 R180, RZ, RZ, R192 ;  /* 0x000000ffffb47224 */ /* 0x000fe400078e00c0 */
[----:B------:R-:W-:Y:S02]  /*220b0*/  IMAD.MOV.U32 R192, RZ, RZ, R142 ;  /* 0x000000ffffc07224 */ /* 0x000fe400078e008e */
[----:B------:R-:W-:Y:S02]  /*220c0*/  IMAD.MOV.U32 R169, RZ, RZ, R180 ;  /* 0x000000ffffa97224 */ /* 0x000fe400078e00b4 */
[----:B------:R-:W-:Y:S04]  /*220d0*/  IMAD.MOV.U32 R199, RZ, RZ, R176 ;  /* 0x000000ffffc77224 */ /* 0x000fe800078e00b0 */
[----:B------:R-:W-:Y:S02]  /*220e0*/  IMAD.MOV.U32 R195, RZ, RZ, R199 ;  /* 0x000000ffffc37224 */ /* 0x000fe400078e00c7 */
[----:B------:R-:W-:Y:S01]  /*220f0*/  IMAD.MOV.U32 R199, RZ, RZ, R169 ;  /* 0x000000ffffc77224 */ /* 0x000fe200078e00a9 */
[----:B--2---:R-:W-:Y:S01]  /*22100*/  MOV R147, R150 ;  /* 0x0000009600937202 */ /* 0x004fe20000000f00 */
[----:B------:R-:W-:Y:S02]  /*22110*/  IMAD.MOV.U32 R150, RZ, RZ, R155 ;  /* 0x000000ffff967224 */ /* 0x000fe400078e009b */
[----:B------:R-:W2:Y:S02]  /*22120*/  LDL.LU R155, [R1+0x34] ;  /* 0x00003400019b7983 */ /* 0x000ea40000300800 */
[----:B------:R-:W-:Y:S05]  /*22130*/  IMAD.MOV.U32 R143, RZ, RZ, R147 ;  /* 0x000000ffff8f7224 */ /* 0x000fea00078e0093 */
[----:B------:R-:W-:Y:S01]  /*22140*/  MOV R184, R143 ;  /* 0x0000008f00b87202 */ /* 0x000fe20000000f00 */
[----:B--2---:R-:W-:Y:S02]  /*22150*/  IMAD.MOV.U32 R147, RZ, RZ, R155 ;  /* 0x000000ffff937224 */ /* 0x004fe400078e009b */
[----:B------:R-:W2:Y:S02]  /*22160*/  LDL.LU R155, [R1+0x28] ;  /* 0x00002800019b7983 */ /* 0x000ea40000300800 */
[----:B------:R-:W-:Y:S02]  /*22170*/  IMAD.MOV.U32 R143, RZ, RZ, R147 ;  /* 0x000000ffff8f7224 */ /* 0x000fe400078e0093 */
[----:B------:R-:W3:Y:S01]  /*22180*/  LDL.LU R158, [R1] ;  /* 0x00000000019e7983 */ /* 0x000ee20000300800 */
[----:B--2---:R-:W-:Y:S02]  /*22190*/  IMAD.MOV.U32 R147, RZ, RZ, R155 ;  /* 0x000000ffff937224 */ /* 0x004fe400078e009b */
[----:B------:R-:W-:Y:S02]  /*221a0*/  IMAD.MOV.U32 R155, RZ, RZ, R163 ;  /* 0x000000ffff9b7224 */ /* 0x000fe400078e00a3 */
[----:B------:R2:W4:Y:S01]  /*221b0*/  MUFU.EX2 R163, R0 ;  /* 0x0000000000a37308 */ /* 0x0005220000000800 */
[----:B------:R-:W-:Y:S02]  /*221c0*/  IMAD.MOV.U32 R142, RZ, RZ, R147 ;  /* 0x000000ffff8e7224 */ /* 0x000fe400078e0093 */
[----:B------:R-:W-:Y:S02]  /*221d0*/  IMAD.MOV.U32 R147, RZ, RZ, R155 ;  /* 0x000000ffff937224 */ /* 0x000fe400078e009b */
[----:B------:R-:W-:Y:S02]  /*221e0*/  IMAD.MOV.U32 R155, RZ, RZ, R140 ;  /* 0x000000ffff9b7224 */ /* 0x000fe400078e008c */
[----:B------:R-:W-:Y:S02]  /*221f0*/  IMAD.MOV.U32 R140, RZ, RZ, R144 ;  /* 0x000000ffff8c7224 */ /* 0x000fe400078e0090 */
[----:B--2---:R-:W-:Y:S01]  /*22200*/  FFMA.FTZ R0, R177, UR4, -R74 ;  /* 0x00000004b1007c23 */ /* 0x004fe2000801084a */
[----:B----4-:R-:W-:Y:S01]  /*22210*/  F2FP.BF16.F32.PACK_AB R81, R163, R164 ;  /* 0x000000a4a351723e */ /* 0x010fe200000010ff */
[----:B------:R-:W-:Y:S01]  /*22220*/  IMAD.MOV.U32 R177, RZ, RZ, R181 ;  /* 0x000000ffffb17224 */ /* 0x000fe200078e00b5 */
[----:B------:R-:W-:Y:S01]  /*22230*/  MOV R181, R184 ;  /* 0x000000b800b57202 */ /* 0x000fe20000000f00 */
[----:B------:R2:W-:Y:S01]  /*22240*/  MUFU.EX2 R144, R0 ;  /* 0x0000000000907308 */ /* 0x0005e20000000800 */
[----:B------:R-:W-:Y:S01]  /*22250*/  IMAD.MOV.U32 R184, RZ, RZ, R143 ;  /* 0x000000ffffb87224 */ /* 0x000fe200078e008f */
[----:B------:R-:W-:Y:S01]  /*22260*/  MOV R143, R146 ;  /* 0x00000092008f7202 */ /* 0x000fe20000000f00 */
[----:B---3--:R-:W-:Y:S01]  /*22270*/  IMAD.MOV.U32 R146, RZ, RZ, R158 ;  /* 0x000000ffff927224 */ /* 0x008fe200078e009e */
[----:B------:R-:W-:Y:S01]  /*22280*/  MOV R158, R160 ;  /* 0x000000a0009e7202 */ /* 0x000fe20000000f00 */
[----:B------:R-:W-:Y:S01]  /*22290*/  IMAD.MOV.U32 R194, RZ, RZ, R177 ;  /* 0x000000ffffc27224 */ /* 0x000fe200078e00b1 */
[----:B------:R-:W-:Y:S01]  /*222a0*/  MOV R180, R184 ;  /* 0x000000b800b47202 */ /* 0x000fe20000000f00 */
[----:B------:R-:W-:Y:S01]  /*222b0*/  IMAD.MOV.U32 R184, RZ, RZ, R147 ;  /* 0x000000ffffb87224 */ /* 0x000fe200078e0093 */
[----:B------:R-:W-:Y:S01]  /*222c0*/  MOV R177, R155 ;  /* 0x0000009b00b17202 */ /* 0x000fe20000000f00 */
[----:B------:R-:W-:Y:S01]  /*222d0*/  IMAD.MOV.U32 R198, RZ, RZ, R181 ;  /* 0x000000ffffc67224 */ /* 0x000fe200078e00b5 */
[----:B------:R-:W3:Y:S01]  /*222e0*/  LDL.LU R160, [R1+0xc] ;  /* 0x00000c0001a07983 */ /* 0x000ee20000300800 */
[----:B------:R-:W-:Y:S02]  /*222f0*/  IMAD.MOV.U32 R176, RZ, RZ, R158 ;  /* 0x000000ffffb07224 */ /* 0x000fe400078e009e */
[----:B------:R-:W-:Y:S01]  /*22300*/  MUFU.EX2 R158, R120 ;  /* 0x00000078009e7308 */ /* 0x000fe20000000800 */
[----:B------:R-:W-:Y:S02]  /*22310*/  IMAD.MOV.U32 R181, RZ, RZ, R156 ;  /* 0x000000ffffb57224 */ /* 0x000fe400078e009c */
[----:B------:R-:W-:Y:S02]  /*22320*/  IMAD.MOV.U32 R169, RZ, RZ, R177 ;  /* 0x000000ffffa97224 */ /* 0x000fe400078e00b1 */
[----:B--2---:R-:W-:Y:S01]  /*22330*/  FFMA.FTZ R0, R168, UR4, -R74 ;  /* 0x00000004a8007c23 */ /* 0x004fe2000801084a */
[----:B------:R-:W-:Y:S01]  /*22340*/  IMAD.MOV.U32 R155, RZ, RZ, R237 ;  /* 0x000000ffff9b7224 */ /* 0x000fe200078e00ed */
[----:B------:R-:W-:Y:S01]  /*22350*/  MOV R177, R181 ;  /* 0x000000b500b17202 */ /* 0x000fe20000000f00 */
[----:B------:R2:W5:Y:S02]  /*22360*/  LDL.LU R237, [R1+0x124] ;  /* 0x0001240001ed7983 */ /* 0x0005640000300800 */
[----:B------:R4:W1:Y:S01]  /*22370*/  MUFU.EX2 R147, R0 ;  /* 0x0000000000937308 */ /* 0x0008620000000800 */
[----:B------:R-:W-:Y:S02]  /*22380*/  IMAD.MOV.U32 R168, RZ, RZ, R192 ;  /* 0x000000ffffa87224 */ /* 0x000fe400078e00c0 */
[----:B------:R-:W-:Y:S02]  /*22390*/  IMAD.MOV.U32 R181, RZ, RZ, R196 ;  /* 0x000000ffffb57224 */ /* 0x000fe400078e00c4 */
[----:B------:R-:W-:Y:S02]  /*223a0*/  IMAD.MOV.U32 R196, RZ, RZ, R236 ;  /* 0x000000ffffc47224 */ /* 0x000fe400078e00ec */
[----:B------:R-:W-:Y:S03]  /*223b0*/  IMAD.MOV.U32 R192, RZ, RZ, R143 ;  /* 0x000000ffffc07224 */ /* 0x000fe600078e008f */
[----:B------:R-:W-:Y:S01]  /*223c0*/  MUFU.EX2 R156, R126 ;  /* 0x0000007e009c7308 */ /* 0x000fe20000000800 */
[----:B------:R-:W-:Y:S01]  /*223d0*/  IMAD.MOV.U32 R143, RZ, RZ, R146 ;  /* 0x000000ffff8f7224 */ /* 0x000fe200078e0092 */
[----:B------:R2:W5:Y:S08]  /*223e0*/  LDL.LU R236, [R1+0x120] ;  /* 0x0001200001ec7983 */ /* 0x0005700000300800 */
[----:B------:R-:W2:Y:S01]  /*223f0*/  MUFU.EX2 R146, R121 ;  /* 0x0000007900927308 */ /* 0x000ea20000000800 */
[----:B----4-:R-:W-:Y:S01]  /*22400*/  FFMA.FTZ R0, R194, UR4, -R73 ;  /* 0x00000004c2007c23 */ /* 0x010fe20008010849 */
[----:B------:R-:W-:Y:S01]  /*22410*/  MOV R194, R198 ;  /* 0x000000c600c27202 */ /* 0x000fe20000000f00 */
[----:B------:R-:W-:Y:S01]  /*22420*/  IMAD.MOV.U32 R198, RZ, RZ, R168 ;  /* 0x000000ffffc67224 */ /* 0x000fe200078e00a8 */
[----:B-1----:R-:W-:Y:S01]  /*22430*/  F2FP.BF16.F32.PACK_AB R83, R147, R144 ;  /* 0x000000909353723e */ /* 0x002fe200000010ff */
[----:B------:R-:W-:Y:S01]  /*22440*/  IMAD.MOV.U32 R168, RZ, RZ, R176 ;  /* 0x000000ffffa87224 */ /* 0x000fe200078e00b0 */
[----:B------:R-:W-:Y:S01]  /*22450*/  MOV R191, R194 ;  /* 0x000000c200bf7202 */ /* 0x000fe20000000f00 */
[----:B------:R-:W-:Y:S02]  /*22460*/  IMAD.MOV.U32 R176, RZ, RZ, R185 ;  /* 0x000000ffffb07224 */ /* 0x000fe400078e00b9 */
[----:B------:R-:W-:Y:S02]  /*22470*/  IMAD.MOV.U32 R185, RZ, RZ, R145 ;  /* 0x000000ffffb97224 */ /* 0x000fe400078e0091 */
[C---:B------:R-:W-:Y:S01]  /*22480*/  HMMA.16816.F32.BF16 R8, R80.reuse, R88, R8 ;  /* 0x000000585008723c */ /* 0x040fe20000041808 */
[----:B------:R1:W-:Y:S03]  /*22490*/  MUFU.EX2 R145, R0 ;  /* 0x0000000000917308 */ /* 0x0003e60000000800 */
[----:B------:R-:W-:Y:S02]  /*224a0*/  IMAD.MOV.U32 R194, RZ, RZ, R198 ;  /* 0x000000ffffc27224 */ /* 0x000fe400078e00c6 */
[-C--:B------:R-:W-:Y:S05]  /*224b0*/  HMMA.16816.F32.BF16 R12, R80, R90.reuse, R12 ;  /* 0x0000005a500c723c */ /* 0x080fea000004180c */
[----:B------:R-:W-:Y:S01]  /*224c0*/  IMAD.MOV.U32 R198, RZ, RZ, R168 ;  /* 0x000000ffffc67224 */ /* 0x000fe200078e00a8 */
[C---:B------:R-:W-:Y:S01]  /*224d0*/  HMMA.16816.F32.BF16 R16, R76.reuse, R90, R16 ;  /* 0x0000005a4c10723c */ /* 0x040fe20000041810 */
[----:B------:R-:W4:Y:S04]  /*224e0*/  LDSM.16.MT88.4 R88, [R215+0x9000] ;  /* 0x00900000d758783b */ /* 0x000f280000004200 */
[----:B------:R-:W-:Y:S01]  /*224f0*/  IMAD.MOV.U32 R168, RZ, RZ, R185 ;  /* 0x000000ffffa87224 */ /* 0x000fe200078e00b9 */
[-C--:B------:R-:W-:Y:S05]  /*22500*/  HMMA.16816.F32.BF16 R20, R76, R92.reuse, R20 ;  /* 0x0000005c4c14723c */ /* 0x080fea0000041814 */
[----:B-1----:R-:W-:Y:S01]  /*22510*/  FFMA.FTZ R0, R195, UR4, -R73 ;  /* 0x00000004c3007c23 */ /* 0x002fe20008010849 */
[C---:B------:R-:W-:Y:S05]  /*22520*/  HMMA.16816.F32.BF16 R24, R80.reuse, R92, R24 ;  /* 0x0000005c5018723c */ /* 0x040fea0000041818 */
[----:B------:R-:W-:Y:S01]  /*22530*/  IMAD.MOV.U32 R185, RZ, RZ, R157 ;  /* 0x000000ffffb97224 */ /* 0x000fe200078e009d */
[-C--:B------:R-:W-:Y:S01]  /*22540*/  HMMA.16816.F32.BF16 R28, R80, R94.reuse, R28 ;  /* 0x0000005e501c723c */ /* 0x080fe2000004181c */
[----:B------:R1:W2:Y:S04]  /*22550*/  MUFU.EX2 R157, R0 ;  /* 0x00000000009d7308 */ /* 0x0002a80000000800 */
[----:B------:R-:W-:Y:S01]  /*22560*/  IMAD.MOV.U32 R195, RZ, RZ, R199 ;  /* 0x000000ffffc37224 */ /* 0x000fe200078e00c7 */
[C---:B------:R-:W-:Y:S01]  /*22570*/  HMMA.16816.F32.BF16 R32, R76.reuse, R94, R32 ;  /* 0x0000005e4c20723c */ /* 0x040fe20000041820 */
[----:B------:R-:W-:Y:S04]  /*22580*/  LDSM.16.MT88.4 R92, [R216+0x9800] ;  /* 0x00980000d85c783b */ /* 0x000fe80000004200 */
[----:B------:R-:W-:Y:S01]  /*22590*/  IMAD.MOV.U32 R199, RZ, RZ, R169 ;  /* 0x000000ffffc77224 */ /* 0x000fe200078e00a9 */
[----:B------:R-:W-:Y:S01]  /*225a0*/  MOV R169, R177 ;  /* 0x000000b100a97202 */ /* 0x000fe20000000f00 */
[----:B------:R-:W-:Y:S01]  /*225b0*/  IMAD.MOV.U32 R177, RZ, RZ, R181 ;  /* 0x000000ffffb17224 */ /* 0x000fe200078e00b5 */
[-C--:B------:R-:W-:Y:S03]  /*225c0*/  HMMA.16816.F32.BF16 R36, R76, R84.reuse, R36 ;  /* 0x000000544c24723c */ /* 0x080fe60000041824 */
[----:B------:R-:W-:Y:S01]  /*225d0*/  IMAD.MOV.U32 R181, RZ, RZ, R196 ;  /* 0x000000ffffb57224 */ /* 0x000fe200078e00c4 */
[----:B------:R-:W-:Y:S01]  /*225e0*/  MOV R196, R244 ;  /* 0x000000f400c47202 */ /* 0x000fe20000000f00 */
[----:B------:R-:W-:Y:S02]  /*225f0*/  IMAD.MOV.U32 R182, RZ, RZ, R195 ;  /* 0x000000ffffb67224 */ /* 0x000fe400078e00c3 */
[----:B-1----:R-:W-:Y:S01]  /*22600*/  FFMA.FTZ R0, R191, UR4, -R73 ;  /* 0x00000004bf007c23 */ /* 0x002fe20008010849 */
[----:B------:R-:W-:Y:S03]  /*22610*/  IMAD.MOV.U32 R195, RZ, RZ, R199 ;  /* 0x000000ffffc37224 */ /* 0x000fe600078e00c7 */
[----:B------:R-:W-:Y:S01]  /*22620*/  MOV R199, R169 ;  /* 0x000000a900c77202 */ /* 0x000fe20000000f00 */
[----:B------:R1:W5:Y:S01]  /*22630*/  LDL.LU R244, [R1+0x11c] ;  /* 0x00011c0001f47983 */ /* 0x0003620000300800 */
[C---:B------:R-:W-:Y:S04]  /*22640*/  HMMA.16816.F32.BF16 R40, R80.reuse, R84, R40 ;  /* 0x000000545028723c */ /* 0x040fe80000041828 */
[----:B------:R-:W-:Y:S02]  /*22650*/  IMAD.MOV.U32 R169, RZ, RZ, R181 ;  /* 0x000000ffffa97224 */ /* 0x000fe400078e00b5 */
[----:B------:R-:W-:Y:S01]  /*22660*/  IMAD.MOV.U32 R181, RZ, RZ, R196 ;  /* 0x000000ffffb57224 */ /* 0x000fe200078e00c4 */
[----:B------:R-:W-:Y:S01]  /*22670*/  MOV R196, R159 ;  /* 0x0000009f00c47202 */ /* 0x000fe20000000f00 */
[-C--:B------:R-:W-:Y:S01]  /*22680*/  HMMA.16816.F32.BF16 R44, R80, R86.reuse, R44 ;  /* 0x00000056502c723c */ /* 0x080fe2000004182c */
[----:B------:R2:W-:Y:S02]  /*22690*/  MUFU.EX2 R159, R0 ;  /* 0x00000000009f7308 */ /* 0x0005e40000000800 */
[----:B------:R-:W-:Y:S02]  /*226a0*/  IMAD.MOV.U32 R191, RZ, RZ, R194 ;  /* 0x000000ffffbf7224 */ /* 0x000fe400078e00c2 */
[----:B------:R-:W-:Y:S01]  /*226b0*/  IMAD.MOV.U32 R194, RZ, RZ, R198 ;  /* 0x000000ffffc27224 */ /* 0x000fe200078e00c6 */
[C---:B------:R-:W-:Y:S01]  /*226c0*/  HMMA.16816.F32.BF16 R48, R76.reuse, R86, R48 ;  /* 0x000000564c30723c */ /* 0x040fe20000041830 */
[----:B------:R-:W1:Y:S04]  /*226d0*/  LDSM.16.MT88.4 R84, [R213+0x9800] ;  /* 0x00980000d554783b */ /* 0x000e680000004200 */
[----:B------:R-:W-:Y:S01]  /*226e0*/  IMAD.MOV.U32 R198, RZ, RZ, R168 ;  /* 0x000000ffffc67224 */ /* 0x000fe200078e00a8 */
[-C--:B----4-:R-:W-:Y:S05]  /*226f0*/  HMMA.16816.F32.BF16 R52, R76, R88.reuse, R52 ;  /* 0x000000584c34723c */ /* 0x090fea0000041834 */
[----:B------:R-:W-:Y:S02]  /*22700*/  IMAD.MOV.U32 R168, RZ, RZ, R185 ;  /* 0x000000ffffa87224 */ /* 0x000fe400078e00b9 */
[----:B--2---:R-:W-:Y:S01]  /*22710*/  FFMA.FTZ R0, R182, UR4, -R73 ;  /* 0x00000004b6007c23 */ /* 0x004fe20008010849 */
[----:B------:R-:W-:Y:S01]  /*22720*/  IMAD.MOV.U32 R185, RZ, RZ, R230 ;  /* 0x000000ffffb97224 */ /* 0x000fe200078e00e6 */
[C---:B------:R-:W-:Y:S01]  /*22730*/  HMMA.16816.F32.BF16 R56, R80.reuse, R88, R56 ;  /* 0x000000585038723c */ /* 0x040fe20000041838 */
[----:B------:R2:W5:Y:S03]  /*22740*/  LDL.LU R230, [R1+0x118] ;  /* 0x0001180001e67983 */ /* 0x0005660000300800 */
[----:B------:R-:W-:Y:S02]  /*22750*/  IMAD.MOV.U32 R183, RZ, RZ, R191 ;  /* 0x000000ffffb77224 */ /* 0x000fe400078e00bf */
[----:B------:R-:W-:Y:S01]  /*22760*/  IMAD.MOV.U32 R191, RZ, RZ, R194 ;  /* 0x000000ffffbf7224 */ /* 0x000fe200078e00c2 */
[-C--:B------:R-:W-:Y:S04]  /*22770*/  HMMA.16816.F32.BF16 R60, R80, R90.reuse, R60 ;  /* 0x0000005a503c723c */ /* 0x080fe8000004183c */
[----:B------:R-:W-:Y:S02]  /*22780*/  IMAD.MOV.U32 R194, RZ, RZ, R168 ;  /* 0x000000ffffc27224 */ /* 0x000fe400078e00a8 */
[----:B------:R-:W-:Y:S01]  /*22790*/  IMAD.MOV.U32 R168, RZ, RZ, R185 ;  /* 0x000000ffffa87224 */ /* 0x000fe200078e00b9 */
[----:B------:R-:W-:Y:S01]  /*227a0*/  HMMA.16816.F32.BF16 R64, R76, R90, R64 ;  /* 0x0000005a4c40723c */ /* 0x000fe20000041840 */
[----:B------:R4:W2:Y:S01]  /*227b0*/  MUFU.EX2 R185, R0 ;  /* 0x0000000000b97308 */ /* 0x0008a20000000800 */
[----:B------:R-:W3:Y:S02]  /*227c0*/  LDSM.16.MT88.4 R88, [R214+0x9800] ;  /* 0x00980000d658783b */ /* 0x000ee40000004200 */
[----:B------:R-:W-:Y:S01]  /*227d0*/  IMAD.MOV.U32 R182, RZ, RZ, R195 ;  /* 0x000000ffffb67224 */ /* 0x000fe200078e00c3 */
[----:B------:R-:W-:Y:S01]  /*227e0*/  MOV R195, R199 ;  /* 0x000000c700c37202 */ /* 0x000fe20000000f00 */
[----:B------:R-:W-:Y:S01]  /*227f0*/  IMAD.MOV.U32 R199, RZ, RZ, R169 ;  /* 0x000000ffffc77224 */ /* 0x000fe200078e00a9 */
[----:B------:R-:W-:Y:S01]  /*22800*/  F2FP.BF16.F32.PACK_AB R77, R158, R146 ;  /* 0x000000929e4d723e */ /* 0x000fe200000010ff */
[----:B------:R-:W-:Y:S03]  /*22810*/  IMAD.MOV.U32 R169, RZ, RZ, R181 ;  /* 0x000000ffffa97224 */ /* 0x000fe600078e00b5 */
[----:B------:R-:W-:Y:S01]  /*22820*/  IMAD.MOV.U32 R178, RZ, RZ, R182 ;  /* 0x000000ffffb27224 */ /* 0x000fe200078e00b6 */
[----:B------:R-:W-:Y:S01]  /*22830*/  MOV R181, R229 ;  /* 0x000000e500b57202 */ /* 0x000fe20000000f00 */
[----:B------:R-:W-:Y:S01]  /*22840*/  IMAD.MOV.U32 R182, RZ, RZ, R195 ;  /* 0x000000ffffb67224 */ /* 0x000fe200078e00c3 */
[----:B------:R3:W5:Y:S01]  /*22850*/  LDL.LU R229, [R1+0x114] ;  /* 0x0001140001e57983 */ /* 0x0007620000300800 */
[----:B------:R-:W-:Y:S01]  /*22860*/  IMAD.MOV.U32 R195, RZ, RZ, R169 ;  /* 0x000000ffffc37224 */ /* 0x000fe200078e00a9 */
[----:B------:R-:W-:Y:S01]  /*22870*/  F2FP.BF16.F32.PACK_AB R76, R170, R156 ;  /* 0x0000009caa4c723e */ /* 0x000fe200000010ff */
[----:B----4-:R-:W-:Y:S01]  /*22880*/  FFMA.FTZ R0, R183, UR4, -R74 ;  /* 0x00000004b7007c23 */ /* 0x010fe2000801084a */
[----:B------:R4:W5:Y:S01]  /*22890*/  LDL.LU R228, [R1+0x110] ;  /* 0x0001100001e47983 */ /* 0x0009620000300800 */
[----:B------:R-:W-:Y:S01]  /*228a0*/  F2FP.BF16.F32.PACK_AB R80, R157, R145 ;  /* 0x000000919d50723e */ /* 0x000fe200000010ff */
[----:B------:R-:W-:Y:S01]  /*228b0*/  IMAD.MOV.U32 R183, RZ, RZ, R191 ;  /* 0x000000ffffb77224 */ /* 0x000fe200078e00bf */
[----:B------:R4:W-:Y:S01]  /*228c0*/  MUFU.EX2 R169, R0 ;  /* 0x0000000000a97308 */ /* 0x0009e20000000800 */
[----:B------:R-:W-:Y:S01]  /*228d0*/  MOV R191, R168 ;  /* 0x000000a800bf7202 */ /* 0x000fe20000000f00 */
[----:B------:R-:W-:Y:S01]  /*228e0*/  IMAD.MOV.U32 R168, RZ, RZ, R181 ;  /* 0x000000ffffa87224 */ /* 0x000fe200078e00b5 */
[----:B------:R-:W-:Y:S01]  /*228f0*/  F2FP.BF16.F32.PACK_AB R78, R187, R190 ;  /* 0x000000bebb4e723e */ /* 0x000fe200000010ff */
[----:B------:R-:W-:Y:S01]  /*22900*/  IMAD.MOV.U32 R179, RZ, RZ, R183 ;  /* 0x000000ffffb37224 */ /* 0x000fe200078e00b7 */
[----:B------:R-:W-:Y:S01]  /*22910*/  F2FP.BF16.F32.PACK_AB R79, R186, R171 ;  /* 0x000000abba4f723e */ /* 0x000fe200000010ff */
[----:B------:R-:W-:Y:S01]  /*22920*/  IMAD.MOV.U32 R183, RZ, RZ, R168 ;  /* 0x000000ffffb77224 */ /* 0x000fe200078e00a8 */
[----:B--2---:R-:W-:Y:S01]  /*22930*/  F2FP.BF16.F32.PACK_AB R82, R185, R159 ;  /* 0x0000009fb952723e */ /* 0x004fe200000010ff */
[----:B------:R-:W-:Y:S02]  /*22940*/  IMAD.MOV.U32 R181, RZ, RZ, R180 ;  /* 0x000000ffffb57224 */ /* 0x000fe400078e00b4 */
[----:B------:R-:W-:Y:S02]  /*22950*/  IMAD.MOV.U32 R180, RZ, RZ, R227 ;  /* 0x000000ffffb47224 */ /* 0x000fe400078e00e3 */
[----:B------:R2:W5:Y:S01]  /*22960*/  LDL.LU R227, [R1+0x10c] ;  /* 0x00010c0001e37983 */ /* 0x0005620000300800 */
[-C--:B-1----:R-:W-:Y:S03]  /*22970*/  HMMA.16816.F32.BF16 R4, R76, R84.reuse, R4 ;  /* 0x000000544c04723c */ /* 0x082fe60000041804 */
[----:B----4-:R-:W-:Y:S01]  /*22980*/  FFMA.FTZ R0, R178, UR4, -R74 ;  /* 0x00000004b2007c23 */ /* 0x010fe2000801084a */
[----:B------:R-:W-:Y:S01]  /*22990*/  MOV R178, R182 ;  /* 0x000000b600b27202 */ /* 0x000fe20000000f00 */
[----:B------:R-:W-:Y:S02]  /*229a0*/  IMAD.MOV.U32 R182, RZ, RZ, R181 ;  /* 0x000000ffffb67224 */ /* 0x000fe400078e00b5 */
[----:B------:R1:W4:Y:S01]  /*229b0*/  MUFU.EX2 R168, R0 ;  /* 0x0000000000a87308 */ /* 0x0003220000000800 */
[----:B------:R-:W-:Y:S03]  /*229c0*/  IMAD.MOV.U32 R181, RZ, RZ, R180 ;  /* 0x000000ffffb57224 */ /* 0x000fe600078e00b4 */
[----:B------:R-:W-:Y:S01]  /*229d0*/  IMAD.MOV.U32 R180, RZ, RZ, R184 ;  /* 0x000000ffffb47224 */ /* 0x000fe200078e00b8 */
[----:B------:R-:W-:Y:S01]  /*229e0*/  MOV R184, R142 ;  /* 0x0000008e00b87202 */ /* 0x000fe20000000f00 */
[----:B------:R-:W-:Y:S02]  /*229f0*/  IMAD.MOV.U32 R174, RZ, RZ, R178 ;  /* 0x000000ffffae7224 */ /* 0x000fe400078e00b2 */
[----:B------:R-:W-:Y:S02]  /*22a00*/  IMAD.MOV.U32 R178, RZ, RZ, R183 ;  /* 0x000000ffffb27224 */ /* 0x000fe400078e00b7 */
[----:B------:R-:W-:Y:S01]  /*22a10*/  IMAD.MOV.U32 R183, RZ, RZ, R182 ;  /* 0x000000ffffb77224 */ /* 0x000fe200078e00b6 */
[----:B------:R-:W-:Y:S01]  /*22a20*/  MOV R182, R181 ;  /* 0x000000b500b67202 */ /* 0x000fe20000000f00 */
[----:B------:R-:W-:Y:S02]  /*22a30*/  IMAD.MOV.U32 R181, RZ, RZ, R180 ;  /* 0x000000ffffb57224 */ /* 0x000fe400078e00b4 */
[----:B------:R-:W-:Y:S02]  /*22a40*/  IMAD.MOV.U32 R180, RZ, RZ, R184 ;  /* 0x000000ffffb47224 */ /* 0x000fe400078e00b8 */
[----:B-1----:R-:W-:Y:S01]  /*22a50*/  FFMA.FTZ R0, R179, UR4, -R74 ;  /* 0x00000004b3007c23 */ /* 0x002fe2000801084a */
[----:B------:R-:W-:Y:S01]  /*22a60*/  IMAD.MOV.U32 R142, RZ, RZ, R226 ;  /* 0x000000ffff8e7224 */ /* 0x000fe200078e00e2 */
[----:B----4-:R-:W-:Y:S01]  /*22a70*/  F2FP.BF16.F32.PACK_AB R81, R168, R169 ;  /* 0x000000a9a851723e */ /* 0x010fe200000010ff */
[----:B------:R2:W5:Y:S01]  /*22a80*/  LDL.LU R226, [R1+0x108] ;  /* 0x0001080001e27983 */ /* 0x0005620000300800 */
[----:B------:R1:W-:Y:S01]  /*22a90*/  MUFU.EX2 R179, R0 ;  /* 0x0000000000b37308 */ /* 0x0003e20000000800 */
[----:B------:R-:W-:Y:S02]  /*22aa0*/  IMAD.MOV.U32 R125, RZ, RZ, R180 ;  /* 0x000000ffff7d7224 */ /* 0x000fe400078e00b4 */
[----:B------:R-:W-:Y:S02]  /*22ab0*/  IMAD.MOV.U32 R184, RZ, RZ, R149 ;  /* 0x000000ffffb87224 */ /* 0x000fe400078e0095 */
[----:B------:R-:W-:Y:S02]  /*22ac0*/  IMAD.MOV.U32 R149, RZ, RZ, R225 ;  /* 0x000000ffff957224 */ /* 0x000fe400078e00e1 */
[----:B------:R-:W-:Y:S01]  /*22ad0*/  IMAD.MOV.U32 R126, RZ, RZ, R181 ;  /* 0x000000ffff7e7224 */ /* 0x000fe200078e00b5 */
[----:B------:R-:W-:Y:S02]  /*22ae0*/  MOV R120, R184 ;  /* 0x000000b800787202 */ /* 0x000fe40000000f00 */
[----:B------:R-:W-:Y:S01]  /*22af0*/  MUFU.EX2 R181, R128 ;  /* 0x0000008000b57308 */ /* 0x000fe20000000800 */
[----:B------:R-:W-:Y:S01]  /*22b00*/  IMAD.MOV.U32 R121, RZ, RZ, R149 ;  /* 0x000000ffff797224 */ /* 0x000fe200078e0095 */
[----:B------:R2:W5:Y:S01]  /*22b10*/  LDL.LU R225, [R1+0x104] ;  /* 0x0001040001e17983 */ /* 0x0005620000300800 */
[----:B------:R-:W-:Y:S02]  /*22b20*/  IMAD.MOV.U32 R106, RZ, RZ, R182 ;  /* 0x000000ffff6a7224 */ /* 0x000fe400078e00b6 */
[----:B------:R-:W-:Y:S02]  /*22b30*/  IMAD.MOV.U32 R175, RZ, RZ, R183 ;  /* 0x000000ffffaf7224 */ /* 0x000fe400078e00b7 */
[----:B------:R-:W-:Y:S03]  /*22b40*/  IMAD.MOV.U32 R149, RZ, RZ, R224 ;  /* 0x000000ffff957224 */ /* 0x000fe600078e00e0 */
[----:B------:R-:W-:Y:S01]  /*22b50*/  MUFU.EX2 R184, R127 ;  /* 0x0000007f00b87308 */ /* 0x000fe20000000800 */
[----:B-1----:R-:W-:Y:S01]  /*22b60*/  FFMA.FTZ R0, R174, UR4, -R74 ;  /* 0x00000004ae007c23 */ /* 0x002fe2000801084a */
[----:B------:R2:W5:Y:S01]  /*22b70*/  LDL.LU R224, [R1+0x100] ;  /* 0x0001000001e07983 */ /* 0x0005620000300800 */
[----:B------:R-:W-:Y:S07]  /*22b80*/  MOV R174, R178 ;  /* 0x000000b200ae7202 */ /* 0x000fee0000000f00 */
[----:B------:R1:W4:Y:S10]  /*22b90*/  MUFU.EX2 R180, R0 ;  /* 0x0000000000b47308 */ /* 0x0003340000000800 */
[----:B------:R-:W-:Y:S10]  /*22ba0*/  MUFU.EX2 R178, R201 ;  /* 0x000000c900b27308 */ /* 0x000ff40000000800 */
[----:B------:R-:W-:Y:S01]  /*22bb0*/  MUFU.EX2 R182, R135 ;  /* 0x0000008700b67308 */ /* 0x000fe20000000800 */
[----:B-1----:R-:W-:Y:S01]  /*22bc0*/  FFMA.FTZ R0, R120, UR4, -R73 ;  /* 0x0000000478007c23 */ /* 0x002fe20008010849 */
[----:B------:R-:W-:Y:S01]  /*22bd0*/  IMAD.MOV.U32 R120, RZ, RZ, R121 ;  /* 0x000000ffff787224 */ /* 0x000fe200078e0079 */
[----:B----4-:R-:W-:Y:S01]  /*22be0*/  F2FP.BF16.F32.PACK_AB R83, R180, R179 ;  /* 0x000000b3b453723e */ /* 0x010fe200000010ff */
[----:B------:R-:W-:Y:S01]  /*22bf0*/  IMAD.MOV.U32 R121, RZ, RZ, R125 ;  /* 0x000000ffff797224 */ /* 0x000fe200078e007d */
[----:B------:R-:W-:Y:S01]  /*22c00*/  MOV R125, R126 ;  /* 0x0000007e007d7202 */ /* 0x000fe20000000f00 */
[----:B------:R-:W-:Y:S02]  /*22c10*/  IMAD.MOV.U32 R126, RZ, RZ, R106 ;  /* 0x000000ffff7e7224 */ /* 0x000fe400078e006a */
[----:B------:R-:W-:Y:S02]  /*22c20*/  IMAD.MOV.U32 R106, RZ, RZ, R175 ;  /* 0x000000ffff6a7224 */ /* 0x000fe400078e00af */
[----:B------:R-:W1:Y:S01]  /*22c30*/  MUFU.EX2 R183, R134 ;  /* 0x0000008600b77308 */ /* 0x000e620000000800 */
[C---:B------:R-:W-:Y:S04]  /*22c40*/  HMMA.16816.F32.BF16 R8, R80.reuse, R84, R8 ;  /* 0x000000545008723c */ /* 0x040fe80000041808 */
[----:B------:R-:W-:Y:S02]  /*22c50*/  IMAD.MOV.U32 R175, RZ, RZ, R174 ;  /* 0x000000ffffaf7224 */ /* 0x000fe400078e00ae */
[-C--:B------:R-:W-:Y:S05]  /*22c60*/  HMMA.16816.F32.BF16 R12, R80, R86.reuse, R12 ;  /* 0x00000056500c723c */ /* 0x080fea000004180c */
[----:B------:R-:W-:Y:S01]  /*22c70*/  IMAD.MOV.U32 R174, RZ, RZ, R191 ;  /* 0x000000ffffae7224 */ /* 0x000fe200078e00bf */
[C---:B------:R-:W-:Y:S01]  /*22c80*/  HMMA.16816.F32.BF16 R16, R76.reuse, R86, R16 ;  /* 0x000000564c10723c */ /* 0x040fe20000041810 */
[----:B------:R-:W4:Y:S04]  /*22c90*/  LDSM.16.MT88.4 R84, [R215+0x9800] ;  /* 0x00980000d754783b */ /* 0x000f280000004200 */
[----:B------:R-:W-:Y:S01]  /*22ca0*/  MOV R191, R195 ;  /* 0x000000c300bf7202 */ /* 0x000fe20000000f00 */
        /* <DEDUP_REMOVED lines=16> */
[----:B------:R-:W-:Y:S02]  /*22db0*/  IMAD.MOV.U32 R126, RZ, RZ, R175 ;  /* 0x000000ffff7e7224 */ /* 0x000fe400078e00af */
[----:B------:R-:W-:Y:S01]  /*22dc0*/  FFMA.FTZ R75, R124, UR4, -R73 ;  /* 0x000000047c4b7c23 */ /* 0x000fe20008010849 */
[----:B------:R-:W-:Y:S03]  /*22dd0*/  IMAD.MOV.U32 R175, RZ, RZ, R191 ;  /* 0x000000ffffaf7224 */ /* 0x000fe600078e00bf */
[----:B------:R-:W-:Y:S01]  /*22de0*/  MOV R191, R199 ;  /* 0x000000c700bf7202 */ /* 0x000fe20000000f00 */
[-C--:B------:R-:W-:Y:S03]  /*22df0*/  HMMA.16816.F32.BF16 R44, R80, R90.reuse, R44 ;  /* 0x0000005a502c723c */ /* 0x080fe6000004182c */
[----:B---3--:R-:W-:Y:S01]  /*22e00*/  FFMA.FTZ R0, R120, UR4, -R73 ;  /* 0x0000000478007c23 */ /* 0x008fe20008010849 */
[----:B------:R-:W-:Y:S01]  /*22e10*/  IMAD.MOV.U32 R120, RZ, RZ, R125 ;  /* 0x000000ffff787224 */ /* 0x000fe200078e007d */
[----:B------:R-:W-:Y:S01]  /*22e20*/  MOV R125, R106 ;  /* 0x0000006a007d7202 */ /* 0x000fe20000000f00 */
[----:B------:R-:W-:Y:S01]  /*22e30*/  IMAD.MOV.U32 R106, RZ, RZ, R174 ;  /* 0x000000ffff6a7224 */ /* 0x000fe200078e00ae */
[C---:B------:R-:W-:Y:S01]  /*22e40*/  HMMA.16816.F32.BF16 R48, R76.reuse, R90, R48 ;  /* 0x0000005a4c30723c */ /* 0x040fe20000041830 */
[----:B------:R-:W3:Y:S03]  /*22e50*/  LDSM.16.MT88.4 R88, [R213+0xa000] ;  /* 0x00a00000d558783b */ /* 0x000ee60000004200 */
[----:B------:R-:W-:Y:S02]  /*22e60*/  IMAD.MOV.U32 R174, RZ, RZ, R194 ;  /* 0x000000ffffae7224 */ /* 0x000fe400078e00c2 */
[----:B------:R-:W-:Y:S01]  /*22e70*/  IMAD.MOV.U32 R194, RZ, RZ, R198 ;  /* 0x000000ffffc27224 */ /* 0x000fe200078e00c6 */
[-C--:B----4-:R-:W-:Y:S04]  /*22e80*/  HMMA.16816.F32.BF16 R52, R76, R84.reuse, R52 ;  /* 0x000000544c34723c */ /* 0x090fe80000041834 */
[----:B------:R-:W-:Y:S01]  /*22e90*/  IMAD.MOV.U32 R198, RZ, RZ, R177 ;  /* 0x000000ffffc67224 */ /* 0x000fe200078e00b1 */
[----:B------:R-:W-:Y:S01]  /*22ea0*/  MOV R177, R188 ;  /* 0x000000bc00b17202 */ /* 0x000fe20000000f00 */
[----:B------:R-:W-:Y:S01]  /*22eb0*/  IMAD.MOV.U32 R188, RZ, RZ, R151 ;  /* 0x000000ffffbc7224 */ /* 0x000fe200078e0097 */
[C---:B------:R-:W-:Y:S04]  /*22ec0*/  HMMA.16816.F32.BF16 R56, R80.reuse, R84, R56 ;  /* 0x000000545038723c */ /* 0x040fe80000041838 */
[----:B------:R-:W-:Y:S01]  /*22ed0*/  IMAD.MOV.U32 R151, RZ, RZ, R141 ;  /* 0x000000ffff977224 */ /* 0x000fe200078e008d */
[----:B------:R-:W-:Y:S01]  /*22ee0*/  MOV R141, R148 ;  /* 0x00000094008d7202 */ /* 0x000fe20000000f00 */
[-C--:B------:R-:W-:Y:S01]  /*22ef0*/  HMMA.16816.F32.BF16 R60, R80, R86.reuse, R60 ;  /* 0x00000056503c723c */ /* 0x080fe2000004183c */
[----:B------:R-:W4:Y:S04]  /*22f00*/  MUFU.EX2 R148, R0 ;  /* 0x0000000000947308 */ /* 0x000f280000000800 */
[----:B------:R-:W-:Y:S01]  /*22f10*/  IMAD.MOV.U32 R199, RZ, RZ, R172 ;  /* 0x000000ffffc77224 */ /* 0x000fe200078e00ac */
[----:B------:R-:W-:Y:S01]  /*22f20*/  HMMA.16816.F32.BF16 R64, R76, R86, R64 ;  /* 0x000000564c40723c */ /* 0x000fe20000041840 */
[----:B------:R-:W-:Y:S04]  /*22f30*/  LDSM.16.MT88.4 R84, [R213+0xa800] ;  /* 0x00a80000d554783b */ /* 0x000fe80000004200 */
[----:B------:R-:W-:Y:S02]  /*22f40*/  IMAD.MOV.U32 R123, RZ, RZ, R120 ;  /* 0x000000ffff7b7224 */ /* 0x000fe400078e0078 */
[----:B------:R-:W-:Y:S01]  /*22f50*/  IMAD.MOV.U32 R120, RZ, RZ, R125 ;  /* 0x000000ffff787224 */ /* 0x000fe200078e007d */
[----:B-1----:R-:W-:Y:S03]  /*22f60*/  F2FP.BF16.F32.PACK_AB R76, R183, R182 ;  /* 0x000000b6b74c723e */ /* 0x002fe600000010ff */
[----:B------:R-:W-:Y:S02]  /*22f70*/  IMAD.MOV.U32 R172, RZ, RZ, R176 ;  /* 0x000000ffffac7224 */ /* 0x000fe400078e00b0 */
[----:B------:R-:W-:Y:S01]  /*22f80*/  FFMA.FTZ R3, R123, UR4, -R73 ;  /* 0x000000047b037c23 */ /* 0x000fe20008010849 */
[----:B------:R-:W-:Y:S01]  /*22f90*/  IMAD.MOV.U32 R124, RZ, RZ, R121 ;  /* 0x000000ffff7c7224 */ /* 0x000fe200078e0079 */
[----:B------:R-:W-:Y:S01]  /*22fa0*/  MOV R121, R126 ;  /* 0x0000007e00797202 */ /* 0x000fe20000000f00 */
[----:B------:R-:W-:Y:S01]  /*22fb0*/  IMAD.MOV.U32 R125, RZ, RZ, R106 ;  /* 0x000000ffff7d7224 */ /* 0x000fe200078e006a */
[----:B------:R-:W-:Y:S01]  /*22fc0*/  F2FP.BF16.F32.PACK_AB R77, R184, R181 ;  /* 0x000000b5b84d723e */ /* 0x000fe200000010ff */
[----:B------:R-:W-:Y:S01]  /*22fd0*/  IMAD.MOV.U32 R176, RZ, RZ, R193 ;  /* 0x000000ffffb07224 */ /* 0x000fe200078e00c1 */
[----:B----4-:R-:W-:Y:S01]  /*22fe0*/  F2FP.BF16.F32.PACK_AB R80, R148, R189 ;  /* 0x000000bd9450723e */ /* 0x010fe200000010ff */
[----:B------:R-:W-:Y:S01]  /*22ff0*/  IMAD.MOV.U32 R106, RZ, RZ, R174 ;  /* 0x000000ffff6a7224 */ /* 0x000fe200078e00ae */
[----:B------:R-:W-:Y:S01]  /*23000*/  MOV R174, R199 ;  /* 0x000000c700ae7202 */ /* 0x000fe20000000f00 */
        /* <DEDUP_REMOVED lines=24> */
[----:B------:R-:W-:Y:S01]  /*23190*/  MUFU.EX2 R149, R75 ;  /* 0x0000004b00957308 */ /* 0x000fe20000000800 */
[----:B------:R-:W-:Y:S01]  /*231a0*/  IMAD.MOV.U32 R124, RZ, RZ, R120 ;  /* 0x000000ffff7c7224 */ /* 0x000fe200078e0078 */
[----:B------:R-:W-:Y:S01]  /*231b0*/  MOV R120, R106 ;  /* 0x0000006a00787202 */ /* 0x000fe20000000f00 */
[----:B------:R-:W-:Y:S02]  /*231c0*/  IMAD.MOV.U32 R198, RZ, RZ, R177 ;  /* 0x000000ffffc67224 */ /* 0x000fe400078e00b1 */
[----:B------:R-:W-:Y:S02]  /*231d0*/  IMAD.MOV.U32 R172, RZ, RZ, R176 ;  /* 0x000000ffffac7224 */ /* 0x000fe400078e00b0 */
[----:B------:R-:W-:Y:S03]  /*231e0*/  IMAD.MOV.U32 R106, RZ, RZ, R175 ;  /* 0x000000ffff6a7224 */ /* 0x000fe600078e00af */
[----:B------:R1:W4:Y:S01]  /*231f0*/  MUFU.EX2 R176, R3 ;  /* 0x0000000300b07308 */ /* 0x0003220000000800 */
        /* <DEDUP_REMOVED lines=9> */
[----:B------:R2:W-:Y:S01]  /*23290*/  MUFU.EX2 R188, R0 ;  /* 0x0000000000bc7308 */ /* 0x0005e20000000800 */
[----:B------:R-:W-:Y:S01]  /*232a0*/  IMAD.MOV.U32 R116, RZ, RZ, R123 ;  /* 0x000000ffff747224 */ /* 0x000fe200078e007b */
[----:B------:R-:W-:Y:S01]  /*232b0*/  MOV R123, R120 ;  /* 0x00000078007b7202 */ /* 0x000fe20000000f00 */
[----:B------:R-:W-:Y:S02]  /*232c0*/  IMAD.MOV.U32 R120, RZ, RZ, R175 ;  /* 0x000000ffff787224 */ /* 0x000fe400078e00af */
[----:B-1----:R-:W-:Y:S01]  /*232d0*/  FADD.FTZ R3, R105, R96 ;  /* 0x0000006069037221 */ /* 0x002fe20000010000 */
[----:B------:R-:W-:Y:S02]  /*232e0*/  IMAD.MOV.U32 R175, RZ, RZ, R198 ;  /* 0x000000ffffaf7224 */ /* 0x000fe400078e00c6 */
[----:B------:R-:W-:Y:S01]  /*232f0*/  FFMA.FTZ R96, R212, UR4, -R73 ;  /* 0x00000004d4607c23 */ /* 0x000fe20008010849 */
[----:B------:R-:W-:Y:S01]  /*23300*/  IMAD.MOV.U32 R198, RZ, RZ, R172 ;  /* 0x000000ffffc67224 */ /* 0x000fe200078e00ac */
[----:B----4-:R-:W-:Y:S01]  /*23310*/  F2FP.BF16.F32.PACK_AB R82, R176, R149 ;  /* 0x00000095b052723e */ /* 0x010fe200000010ff */
[----:B------:R-:W-:Y:S01]  /*23320*/  IMAD.MOV.U32 R172, RZ, RZ, R193 ;  /* 0x000000ffffac7224 */ /* 0x000fe200078e00c1 */
[----:B------:R-:W-:Y:S01]  /*23330*/  MOV R193, R143 ;  /* 0x0000008f00c17202 */ /* 0x000fe20000000f00 */
[----:B------:R-:W-:Y:S02]  /*23340*/  IMAD.MOV.U32 R192, RZ, RZ, R221 ;  /* 0x000000ffffc07224 */ /* 0x000fe400078e00dd */
[----:B------:R-:W-:Y:S02]  /*23350*/  IMAD.MOV.U32 R155, RZ, RZ, R223 ;  /* 0x000000ffff9b7224 */ /* 0x000fe400078e00df */
[----:B------:R-:W-:Y:S01]  /*23360*/  IMAD.MOV.U32 R140, RZ, RZ, R160 ;  /* 0x000000ffff8c7224 */ /* 0x000fe200078e00a0 */
[----:B------:R-:W-:Y:S01]  /*23370*/  MOV R160, R222 ;  /* 0x000000de00a07202 */ /* 0x000fe20000000f00 */
[----:B--2---:R-:W-:Y:S01]  /*23380*/  FFMA.FTZ R0, R117, UR4, -R74 ;  /* 0x0000000475007c23 */ /* 0x004fe2000801084a */
[----:B------:R2:W5:Y:S01]  /*23390*/  LDL.LU R223, [R1+0xfc] ;  /* 0x0000fc0001df7983 */ /* 0x0005620000300800 */
[----:B------:R-:W-:Y:S02]  /*233a0*/  IMAD.MOV.U32 R117, RZ, RZ, R124 ;  /* 0x000000ffff757224 */ /* 0x000fe400078e007c */
[----:B------:R1:W4:Y:S01]  /*233b0*/  MUFU.EX2 R143, R0 ;  /* 0x00000000008f7308 */ /* 0x0003220000000800 */
[----:B------:R-:W-:Y:S01]  /*233c0*/  IMAD.MOV.U32 R124, RZ, RZ, R106 ;  /* 0x000000ffff7c7224 */ /* 0x000fe200078e006a */
[----:B------:R2:W5:Y:S01]  /*233d0*/  LDL.LU R222, [R1+0xf8] ;  /* 0x0000f80001de7983 */ /* 0x0005620000300800 */
[----:B------:R-:W-:Y:S01]  /*233e0*/  IMAD.MOV.U32 R106, RZ, RZ, R174 ;  /* 0x000000ffff6a7224 */ /* 0x000fe200078e00ae */
[----:B------:R-:W-:Y:S01]  /*233f0*/  MOV R174, R173 ;  /* 0x000000ad00ae7202 */ /* 0x000fe20000000f00 */
[----:B------:R-:W-:Y:S01]  /*23400*/  IMAD.MOV.U32 R173, RZ, RZ, R177 ;  /* 0x000000ffffad7224 */ /* 0x000fe200078e00b1 */
[----:B------:R2:W5:Y:S01]  /*23410*/  LDL.LU R221, [R1+0xf4] ;  /* 0x0000f40001dd7983 */ /* 0x0005620000300800 */
[----:B------:R-:W-:Y:S03]  /*23420*/  IMAD.MOV.U32 R177, RZ, RZ, R192 ;  /* 0x000000ffffb17224 */ /* 0x000fe600078e00c0 */
[----:B------:R-:W-:Y:S01]  /*23430*/  MUFU.EX2 R124, R124 ;  /* 0x0000007c007c7308 */ /* 0x000fe20000000800 */
[----:B------:R-:W-:Y:S02]  /*23440*/  IMAD.MOV.U32 R192, RZ, RZ, R151 ;  /* 0x000000ffffc07224 */ /* 0x000fe400078e0097 */
[----:B------:R-:W-:Y:S02]  /*23450*/  IMAD.MOV.U32 R151, RZ, RZ, R220 ;  /* 0x000000ffff977224 */ /* 0x000fe400078e00dc */
[----:B------:R2:W5:Y:S01]  /*23460*/  LDL.LU R220, [R1+0xf0] ;  /* 0x0000f00001dc7983 */ /* 0x0005620000300800 */
[----:B-1----:R-:W-:Y:S01]  /*23470*/  FFMA.FTZ R0, R116, UR4, -R74 ;  /* 0x0000000474007c23 */ /* 0x002fe2000801084a */
[----:B----4-:R-:W-:Y:S01]  /*23480*/  F2FP.BF16.F32.PACK_AB R81, R143, R188 ;  /* 0x000000bc8f51723e */ /* 0x010fe200000010ff */
[----:B------:R-:W-:Y:S02]  /*23490*/  IMAD.MOV.U32 R116, RZ, RZ, R117 ;  /* 0x000000ffff747224 */ /* 0x000fe400078e0075 */
[----:B------:R1:W4:Y:S01]  /*234a0*/  MUFU.EX2 R201, R0 ;  /* 0x0000000000c97308 */ /* 0x0003220000000800 */
[----:B------:R-:W-:Y:S01]  /*234b0*/  IMAD.MOV.U32 R117, RZ, RZ, R123 ;  /* 0x000000ffff757224 */ /* 0x000fe200078e007b */
[----:B------:R-:W-:Y:S01]  /*234c0*/  MOV R123, R120 ;  /* 0x00000078007b7202 */ /* 0x000fe20000000f00 */
        /* <DEDUP_REMOVED lines=8> */
[----:B------:R-:W-:Y:S01]  /*23550*/  MUFU.EX2 R175, R205 ;  /* 0x000000cd00af7308 */ /* 0x000fe20000000800 */
[----:B------:R-:W-:Y:S02]  /*23560*/  IMAD.MOV.U32 R98, RZ, RZ, R174 ;  /* 0x000000ffff627224 */ /* 0x000fe400078e00ae */
[----:B-1----:R-:W-:Y:S01]  /*23570*/  FFMA.FTZ R0, R116, UR4, -R74 ;  /* 0x0000000474007c23 */ /* 0x002fe2000801084a */
[----:B------:R-:W-:Y:S02]  /*23580*/  IMAD.MOV.U32 R116, RZ, RZ, R123 ;  /* 0x000000ffff747224 */ /* 0x000fe400078e007b */
[----:B------:R-:W-:Y:S01]  /*23590*/  FADD.FTZ R75, R129, R97 ;  /* 0x00000061814b7221 */ /* 0x000fe20000010000 */
[----:B------:R-:W-:Y:S01]  /*235a0*/  IMAD.MOV.U32 R123, RZ, RZ, R150 ;  /* 0x000000ffff7b7224 */ /* 0x000fe200078e0096 */
[----:B------:R-:W-:Y:S02]  /*235b0*/  MOV R129, R98 ;  /* 0x0000006200817202 */ /* 0x000fe40000000f00 */
[----:B------:R1:W2:Y:S01]  /*235c0*/  MUFU.EX2 R150, R0 ;  /* 0x0000000000967308 */ /* 0x0002a20000000800 */
[----:B------:R-:W-:Y:S02]  /*235d0*/  IMAD.MOV.U32 R177, RZ, RZ, R193 ;  /* 0x000000ffffb17224 */ /* 0x000fe400078e00c1 */
[----:B------:R-:W-:Y:S01]  /*235e0*/  FADD.FTZ R75, R101, R75 ;  /* 0x0000004b654b7221 */ /* 0x000fe20000010000 */
[----:B------:R-:W-:Y:S02]  /*235f0*/  IMAD.MOV.U32 R133, RZ, RZ, R198 ;  /* 0x000000ffff857224 */ /* 0x000fe400078e00c6 */
[----:B------:R-:W-:Y:S01]  /*23600*/  IMAD.MOV.U32 R193, RZ, RZ, R151 ;  /* 0x000000ffffc17224 */ /* 0x000fe200078e0097 */
[----:B------:R-:W-:Y:S01]  /*23610*/  MOV R151, R119 ;  /* 0x0000007700977202 */ /* 0x000fe20000000f00 */
[----:B------:R-:W-:Y:S02]  /*23620*/  IMAD.MOV.U32 R127, RZ, RZ, R173 ;  /* 0x000000ffff7f7224 */ /* 0x000fe400078e00ad */
[----:B------:R-:W-:Y:S01]  /*23630*/  MUFU.EX2 R174, R208 ;  /* 0x000000d000ae7308 */ /* 0x000fe20000000800 */
[----:B------:R-:W-:Y:S02]  /*23640*/  IMAD.MOV.U32 R128, RZ, RZ, R172 ;  /* 0x000000ffff807224 */ /* 0x000fe400078e00ac */
[----:B------:R-:W-:Y:S02]  /*23650*/  IMAD.MOV.U32 R135, RZ, RZ, R120 ;  /* 0x000000ffff877224 */ /* 0x000fe400078e0078 */
[----:B------:R-:W-:Y:S01]  /*23660*/  IMAD.MOV.U32 R134, RZ, RZ, R106 ;  /* 0x000000ffff867224 */ /* 0x000fe200078e006a */
[----:B------:R-:W-:Y:S01]  /*23670*/  MOV R106, R177 ;  /* 0x000000b1006a7202 */ /* 0x000fe20000000f00 */
[----:B------:R-:W-:Y:S03]  /*23680*/  IMAD.MOV.U32 R98, RZ, RZ, R133 ;  /* 0x000000ffff627224 */ /* 0x000fe600078e0085 */
[----:B------:R3:W-:Y:S01]  /*23690*/  MUFU.EX2 R173, R248 ;  /* 0x000000f800ad7308 */ /* 0x0007e20000000800 */
[----:B------:R-:W-:Y:S02]  /*236a0*/  IMAD.MOV.U32 R133, RZ, RZ, R127 ;  /* 0x000000ffff857224 */ /* 0x000fe400078e007f */
[----:B-1----:R-:W-:Y:S01]  /*236b0*/  FFMA.FTZ R0, R129, UR4, -R73 ;  /* 0x0000000481007c23 */ /* 0x002fe20008010849 */
[----:B------:R-:W-:Y:S02]  /*236c0*/  IMAD.MOV.U32 R198, RZ, RZ, R193 ;  /* 0x000000ffffc67224 */ /* 0x000fe400078e00c1 */
[----:B------:R-:W-:Y:S01]  /*236d0*/  FFMA.FTZ R106, R106, UR4, -R73 ;  /* 0x000000046a6a7c23 */ /* 0x000fe20008010849 */
[----:B------:R-:W-:Y:S02]  /*236e0*/  IMAD.MOV.U32 R127, RZ, RZ, R128 ;  /* 0x000000ffff7f7224 */ /* 0x000fe400078e0080 */
[----:B------:R-:W-:Y:S01]  /*236f0*/  IMAD.MOV.U32 R193, RZ, RZ, R151 ;  /* 0x000000ffffc17224 */ /* 0x000fe200078e0097 */
[----:B------:R-:W-:Y:S01]  /*23700*/  MUFU.EX2 R172, R249 ;  /* 0x000000f900ac7308 */ /* 0x000fe20000000800 */
[----:B------:R-:W-:Y:S01]  /*23710*/  IMAD.MOV.U32 R128, RZ, RZ, R134 ;  /* 0x000000ffff807224 */ /* 0x000fe200078e0086 */
[----:B------:R-:W-:Y:S01]  /*23720*/  MOV R134, R135 ;  /* 0x0000008700867202 */ /* 0x000fe20000000f00 */
[----:B------:R-:W-:Y:S02]  /*23730*/  IMAD.MOV.U32 R129, RZ, RZ, R98 ;  /* 0x000000ffff817224 */ /* 0x000fe400078e0062 */
[----:B------:R-:W-:Y:S02]  /*23740*/  IMAD.MOV.U32 R135, RZ, RZ, R116 ;  /* 0x000000ffff877224 */ /* 0x000fe400078e0074 */
[----:B------:R-:W-:Y:S03]  /*23750*/  IMAD.MOV.U32 R98, RZ, RZ, R133 ;  /* 0x000000ffff627224 */ /* 0x000fe600078e0085 */
[----:B------:R1:W-:Y:S01]  /*23760*/  MUFU.EX2 R151, R210 ;  /* 0x000000d200977308 */ /* 0x0003e20000000800 */
[----:B------:R-:W-:Y:S02]  /*23770*/  IMAD.MOV.U32 R116, RZ, RZ, R117 ;  /* 0x000000ffff747224 */ /* 0x000fe400078e0075 */
[----:B------:R-:W-:Y:S01]  /*23780*/  FFMA.FTZ R97, R129, UR4, -R73 ;  /* 0x0000000481617c23 */ /* 0x000fe20008010849 */
[----:B------:R-:W-:Y:S01]  /*23790*/  IMAD.MOV.U32 R133, RZ, RZ, R127 ;  /* 0x000000ffff857224 */ /* 0x000fe200078e007f */
[----:B------:R-:W-:Y:S01]  /*237a0*/  MOV R127, R128 ;  /* 0x00000080007f7202 */ /* 0x000fe20000000f00 */
[----:B------:R-:W-:Y:S02]  /*237b0*/  IMAD.MOV.U32 R117, RZ, RZ, R121 ;  /* 0x000000ffff757224 */ /* 0x000fe400078e0079 */
[----:B------:R-:W-:Y:S01]  /*237c0*/  FFMA.FTZ R98, R98, UR4, -R73 ;  /* 0x0000000462627c23 */ /* 0x000fe20008010849 */
[----:B------:R-:W-:Y:S01]  /*237d0*/  IMAD.MOV.U32 R121, RZ, RZ, R125 ;  /* 0x000000ffff797224 */ /* 0x000fe200078e007d */
[----:B------:R-:W-:Y:S01]  /*237e0*/  MOV R125, R126 ;  /* 0x0000007e007d7202 */ /* 0x000fe20000000f00 */
[----:B------:R-:W-:Y:S01]  /*237f0*/  IMAD.MOV.U32 R128, RZ, RZ, R134 ;  /* 0x000000ffff807224 */ /* 0x000fe200078e0086 */
[----:B------:R4:W-:Y:S01]  /*23800*/  MUFU.EX2 R177, R209 ;  /* 0x000000d100b17308 */ /* 0x0009e20000000800 */
[----:B------:R-:W-:Y:S02]  /*23810*/  IMAD.MOV.U32 R134, RZ, RZ, R135 ;  /* 0x000000ffff867224 */ /* 0x000fe400078e0087 */
[----:B------:R-:W-:Y:S01]  /*23820*/  FFMA.FTZ R105, R133, UR4, -R73 ;  /* 0x0000000485697c23 */ /* 0x000fe20008010849 */
[----:B------:R-:W-:Y:S02]  /*23830*/  IMAD.MOV.U32 R126, RZ, RZ, R217 ;  /* 0x000000ffff7e7224 */ /* 0x000fe400078e00d9 */
[----:B------:R-:W-:Y:S02]  /*23840*/  IMAD.MOV.U32 R135, RZ, RZ, R116 ;  /* 0x000000ffff877224 */ /* 0x000fe400078e0074 */
[----:B------:R-:W-:Y:S01]  /*23850*/  IMAD.MOV.U32 R116, RZ, RZ, R117 ;  /* 0x000000ffff747224 */ /* 0x000fe200078e0075 */
[----:B------:R-:W-:Y:S01]  /*23860*/  MOV R117, R121 ;  /* 0x0000007900757202 */ /* 0x000fe20000000f00 */
[----:B------:R-:W-:Y:S01]  /*23870*/  IMAD.MOV.U32 R121, RZ, RZ, R125 ;  /* 0x000000ffff797224 */ /* 0x000fe200078e007d */
[----:B------:R-:W-:Y:S01]  /*23880*/  MUFU.EX2 R133, R97 ;  /* 0x0000006100857308 */ /* 0x000fe20000000800 */
[----:B------:R-:W-:Y:S01]  /*23890*/  IMAD.MOV.U32 R125, RZ, RZ, R126 ;  /* 0x000000ffff7d7224 */ /* 0x000fe200078e007e */
[----:B---3--:R-:W-:Y:S01]  /*238a0*/  MOV R248, R117 ;  /* 0x0000007500f87202 */ /* 0x008fe20000000f00 */
[----:B------:R-:W-:Y:S02]  /*238b0*/  IMAD.MOV.U32 R126, RZ, RZ, R142 ;  /* 0x000000ffff7e7224 */ /* 0x000fe400078e008e */
[----:B------:R-:W-:Y:S01]  /*238c0*/  IMAD.MOV.U32 R142, RZ, RZ, R155 ;  /* 0x000000ffff8e7224 */ /* 0x000fe200078e009b */
[----:B------:R-:W-:Y:S01]  /*238d0*/  MOV R155, R141 ;  /* 0x0000008d009b7202 */ /* 0x000fe20000000f00 */
[----:B-1----:R-:W-:Y:S03]  /*238e0*/  IMAD.MOV.U32 R210, RZ, RZ, R134 ;  /* 0x000000ffffd27224 */ /* 0x002fe600078e0086 */
[----:B------:R1:W-:Y:S01]  /*238f0*/  MUFU.EX2 R141, R246 ;  /* 0x000000f6008d7308 */ /* 0x0003e20000000800 */
[----:B------:R-:W-:Y:S01]  /*23900*/  IMAD.MOV.U32 R249, RZ, RZ, R140 ;  /* 0x000000fffff97224 */ /* 0x000fe200078e008c */
[----:B----4-:R-:W-:Y:S01]  /*23910*/  MOV R209, R107 ;  /* 0x0000006b00d17202 */ /* 0x010fe20000000f00 */
[----:B------:R-:W-:Y:S02]  /*23920*/  IMAD.MOV.U32 R205, RZ, RZ, R116 ;  /* 0x000000ffffcd7224 */ /* 0x000fe400078e0074 */
[----:B------:R-:W-:Y:S01]  /*23930*/  FFMA.FTZ R107, R252, UR4, -R73 ;  /* 0x00000004fc6b7c23 */ /* 0x000fe20008010849 */
[----:B------:R-:W-:Y:S01]  /*23940*/  IMAD.MOV.U32 R129, RZ, RZ, R128 ;  /* 0x000000ffff817224 */ /* 0x000fe200078e0080 */
[----:B------:R-:W-:Y:S01]  /*23950*/  F2FP.BF16.F32.PACK_AB R79, R178, R209 ;  /* 0x000000d1b24f723e */ /* 0x000fe200000010ff */
[----:B------:R-:W-:Y:S02]  /*23960*/  IMAD.MOV.U32 R128, RZ, RZ, R135 ;  /* 0x000000ffff807224 */ /* 0x000fe400078e0087 */
[----:B------:R3:W-:Y:S01]  /*23970*/  MUFU.EX2 R134, R0 ;  /* 0x0000000000867308 */ /* 0x0007e20000000800 */
[----:B------:R-:W-:Y:S02]  /*23980*/  IMAD.MOV.U32 R119, RZ, RZ, R219 ;  /* 0x000000ffff777224 */ /* 0x000fe400078e00db */
[----:B------:R4:W5:Y:S01]  /*23990*/  LDL.LU R219, [R1+0xec] ;  /* 0x0000ec0001db7983 */ /* 0x0009620000300800 */
[----:B------:R-:W-:Y:S02]  /*239a0*/  IMAD.MOV.U32 R117, RZ, RZ, R125 ;  /* 0x000000ffff757224 */ /* 0x000fe400078e007d */
[----:B------:R-:W-:Y:S02]  /*239b0*/  IMAD.MOV.U32 R120, RZ, RZ, R218 ;  /* 0x000000ffff787224 */ /* 0x000fe400078e00da */
[----:B------:R-:W-:Y:S02]  /*239c0*/  IMAD.MOV.U32 R125, RZ, RZ, R155 ;  /* 0x000000ffff7d7224 */ /* 0x000fe400078e009b */
[--C-:B------:R-:W-:Y:S01]  /*239d0*/  FFMA.FTZ R155, R207, UR4, -R73.reuse ;  /* 0x00000004cf9b7c23 */ /* 0x100fe20008010849 */
[----:B-1----:R-:W-:Y:S02]  /*239e0*/  IMAD.MOV.U32 R246, RZ, RZ, R160 ;  /* 0x000000fffff67224 */ /* 0x002fe400078e00a0 */
[--C-:B------:R-:W-:Y:S01]  /*239f0*/  FFMA.FTZ R160, R206, UR4, -R73.reuse ;  /* 0x00000004cea07c23 */ /* 0x100fe20008010849 */
[----:B------:R-:W-:Y:S02]  /*23a00*/  IMAD.MOV.U32 R208, RZ, RZ, R108 ;  /* 0x000000ffffd07224 */ /* 0x000fe400078e006c */
[----:B------:R-:W-:Y:S01]  /*23a10*/  FFMA.FTZ R108, R251, UR4, -R73 ;  /* 0x00000004fb6c7c23 */ /* 0x000fe20008010849 */
[----:B------:R4:W5:Y:S01]  /*23a20*/  LDL.LU R218, [R1+0xe8] ;  /* 0x0000e80001da7983 */ /* 0x0009620000300800 */
[----:B------:R-:W-:Y:S01]  /*23a30*/  FADD.FTZ R73, R100, R99 ;  /* 0x0000006364497221 */ /* 0x000fe20000010000 */
[----:B------:R-:W-:Y:S01]  /*23a40*/  FADD.FTZ R100, R115, R3 ;  /* 0x0000000373647221 */ /* 0x000fe20000010000 */
[----:B---3--:R-:W-:Y:S01]  /*23a50*/  FFMA.FTZ R0, R246, UR4, -R74 ;  /* 0x00000004f6007c23 */ /* 0x008fe2000801084a */
[----:B------:R-:W-:Y:S01]  /*23a60*/  IMAD.MOV.U32 R246, RZ, RZ, R249 ;  /* 0x000000fffff67224 */ /* 0x000fe200078e00f9 */
[----:B------:R4:W5:Y:S01]  /*23a70*/  LDL.LU R217, [R1+0xe4] ;  /* 0x0000e40001d97983 */ /* 0x0009620000300800 */
[----:B------:R-:W-:Y:S01]  /*23a80*/  IMAD.MOV.U32 R249, RZ, RZ, R248 ;  /* 0x000000fffff97224 */ /* 0x000fe200078e00f8 */
[----:B------:R-:W-:Y:S01]  /*23a90*/  MOV R248, R205 ;  /* 0x000000cd00f87202 */ /* 0x000fe20000000f00 */
[----:B------:R-:W-:Y:S01]  /*23aa0*/  FADD.FTZ R73, R104, R73 ;  /* 0x0000004968497221 */ /* 0x000fe20000010000 */
[----:B------:R1:W-:Y:S01]  /*23ab0*/  MUFU.EX2 R205, R0 ;  /* 0x0000000000cd7308 */ /* 0x0003e20000000800 */
[----:B------:R-:W-:Y:S01]  /*23ac0*/  FADD.FTZ R3, R103, R75 ;  /* 0x0000004b67037221 */ /* 0x000fe20000010000 */
[----:B------:R4:W5:Y:S01]  /*23ad0*/  LDL.LU R212, [R1+0xe0] ;  /* 0x0000e00001d47983 */ /* 0x0009620000300800 */
[----:B------:R-:W-:Y:S01]  /*23ae0*/  FADD.FTZ R104, R118, R73 ;  /* 0x0000004976687221 */ /* 0x000fe20000010000 */
[----:B------:R-:W-:Y:S01]  /*23af0*/  F2FP.BF16.F32.PACK_AB R78, R200, R208 ;  /* 0x000000d0c84e723e */ /* 0x000fe200000010ff */
[----:B------:R-:W-:Y:S01]  /*23b00*/  FADD.FTZ R73, R109, R3 ;  /* 0x000000036d497221 */ /* 0x000fe20000010000 */
[----:B------:R-:W-:Y:S04]  /*23b10*/  IMAD.MOV.U32 R116, RZ, RZ, R142 ;  /* 0x000000ffff747224 */ /* 0x000fe800078e008e */
[----:B------:R-:W3:Y:S01]  /*23b20*/  MUFU.EX2 R140, R96 ;  /* 0x00000060008c7308 */ /* 0x000ee20000000800 */
[----:B------:R-:W-:Y:S01]  /*23b30*/  FADD.FTZ R73, R162, R73 ;  /* 0x00000049a2497221 */ /* 0x000fe20000010000 */
[----:B------:R-:W-:Y:S01]  /*23b40*/  IMAD.MOV.U32 R252, RZ, RZ, R119 ;  /* 0x000000fffffc7224 */ /* 0x000fe200078e0077 */
[-C--:B------:R-:W-:Y:S03]  /*23b50*/  HMMA.16816.F32.BF16 R4, R76, R88.reuse, R4 ;  /* 0x000000584c04723c */ /* 0x080fe60000041804 */
[----:B------:R-:W-:Y:S04]  /*23b60*/  IMAD.MOV.U32 R251, RZ, RZ, R117 ;  /* 0x000000fffffb7224 */ /* 0x000fe800078e0075 */
[----:B------:R2:W-:Y:S01]  /*23b70*/  MUFU.EX2 R135, R98 ;  /* 0x0000006200877308 */ /* 0x0005e20000000800 */
[--C-:B-1----:R-:W-:Y:S03]  /*23b80*/  FFMA.FTZ R0, R129, UR4, -R74.reuse ;  /* 0x0000000481007c23 */ /* 0x102fe6000801084a */
[----:B------:R-:W-:Y:S06]  /*23b90*/  IMAD.MOV.U32 R129, RZ, RZ, R127 ;  /* 0x000000ffff817224 */ /* 0x000fec00078e007f */
[----:B------:R1:W-:Y:S10]  /*23ba0*/  MUFU.EX2 R127, R0 ;  /* 0x00000000007f7308 */ /* 0x0003f40000000800 */
[----:B------:R-:W4:Y:S01]  /*23bb0*/  MUFU.EX2 R142, R247 ;  /* 0x000000f7008e7308 */ /* 0x000f220000000800 */
[----:B--2---:R-:W2:Y:S09]  /*23bc0*/  LDSM.16.MT88.4 R96, [R214+0xa000] ;  /* 0x00a00000d660783b */ /* 0x004eb20000004200 */
[----:B------:R-:W-:Y:S01]  /*23bd0*/  MUFU.EX2 R125, R125 ;  /* 0x0000007d007d7308 */ /* 0x000fe20000000800 */
[----:B-1----:R-:W-:Y:S01]  /*23be0*/  FFMA.FTZ R0, R246, UR4, -R74 ;  /* 0x00000004f6007c23 */ /* 0x002fe2000801084a */
[----:B------:R-:W-:Y:S02]  /*23bf0*/  IMAD.MOV.U32 R246, RZ, RZ, R249 ;  /* 0x000000fffff67224 */ /* 0x000fe400078e00f9 */
[----:B------:R-:W-:Y:S06]  /*23c00*/  IMAD.MOV.U32 R249, RZ, RZ, R128 ;  /* 0x000000fffff97224 */ /* 0x000fec00078e0080 */
[----:B------:R1:W-:Y:S10]  /*23c10*/  MUFU.EX2 R128, R0 ;  /* 0x0000000000807308 */ /* 0x0003f40000000800 */
[----:B------:R3:W-:Y:S10]  /*23c20*/  MUFU.EX2 R118, R246 ;  /* 0x000000f600767308 */ /* 0x0007f40000000800 */
[----:B------:R-:W-:Y:S01]  /*23c30*/  MUFU.EX2 R126, R126 ;  /* 0x0000007e007e7308 */ /* 0x000fe20000000800 */
[----:B-1----:R-:W-:Y:S01]  /*23c40*/  FFMA.FTZ R0, R210, UR4, -R74 ;  /* 0x00000004d2007c23 */ /* 0x002fe2000801084a */
[----:B------:R-:W-:Y:S01]  /*23c50*/  IMAD.MOV.U32 R210, RZ, RZ, R201 ;  /* 0x000000ffffd27224 */ /* 0x000fe200078e00c9 */
[----:B------:R-:W-:Y:S04]  /*23c60*/  MOV R201, R129 ;  /* 0x0000008100c97202 */ /* 0x000fe80000000f00 */
[----:B------:R-:W-:Y:S03]  /*23c70*/  F2FP.BF16.F32.PACK_AB R83, R150, R210 ;  /* 0x000000d29653723e */ /* 0x000fe600000010ff */
[----:B------:R1:W4:Y:S01]  /*23c80*/  MUFU.EX2 R129, R0 ;  /* 0x0000000000817308 */ /* 0x0003220000000800 */
[----:B---3--:R-:W-:Y:S03]  /*23c90*/  IMAD.MOV.U32 R246, RZ, RZ, R116 ;  /* 0x000000fffff67224 */ /* 0x008fe600078e0074 */
[C---:B------:R-:W-:Y:S06]  /*23ca0*/  HMMA.16816.F32.BF16 R8, R80.reuse, R88, R8 ;  /* 0x000000585008723c */ /* 0x040fec0000041808 */
[----:B------:R-:W-:Y:S01]  /*23cb0*/  MUFU.EX2 R123, R123 ;  /* 0x0000007b007b7308 */ /* 0x000fe20000000800 */
[-C--:B------:R-:W-:Y:S09]  /*23cc0*/  HMMA.16816.F32.BF16 R12, R80, R90.reuse, R12 ;  /* 0x0000005a500c723c */ /* 0x080ff2000004180c */
[----:B------:R-:W-:Y:S02]  /*23cd0*/  MUFU.EX2 R121, R121 ;  /* 0x0000007900797308 */ /* 0x000fe40000000800 */
[----:B-1----:R-:W-:Y:S01]  /*23ce0*/  FADD.FTZ R0, R102, R100 ;  /* 0x0000006466007221 */ /* 0x002fe20000010000 */
[C---:B------:R-:W-:Y:S01]  /*23cf0*/  HMMA.16816.F32.BF16 R16, R76.reuse, R90, R16 ;  /* 0x0000005a4c10723c */ /* 0x040fe20000041810 */
[----:B------:R-:W1:Y:S03]  /*23d00*/  LDSM.16.MT88.4 R100, [R215+0xa000] ;  /* 0x00a00000d764783b */ /* 0x000e660000004200 */
[----:B------:R-:W-:Y:S02]  /*23d10*/  FADD.FTZ R3, R110, R0 ;  /* 0x000000006e037221 */ /* 0x000fe40000010000 */
[-C--:B------:R-:W-:Y:S01]  /*23d20*/  HMMA.16816.F32.BF16 R20, R76, R92.reuse, R20 ;  /* 0x0000005c4c14723c */ /* 0x080fe20000041814 */
[----:B------:R-:W-:Y:S02]  /*23d30*/  MUFU.EX2 R120, R120 ;  /* 0x0000007800787308 */ /* 0x000fe40000000800 */
[----:B------:R-:W3:Y:S02]  /*23d40*/  LDL.LU R0, [R1+0x78] ;  /* 0x0000780001007983 */ /* 0x000ee40000300800 */
[----:B------:R-:W-:Y:S01]  /*23d50*/  FADD.FTZ R3, R113, R3 ;  /* 0x0000000371037221 */ /* 0x000fe20000010000 */
[C---:B------:R-:W-:Y:S01]  /*23d60*/  HMMA.16816.F32.BF16 R24, R80.reuse, R92, R24 ;  /* 0x0000005c5018723c */ /* 0x040fe20000041818 */
[----:B------:R-:W4:Y:S04]  /*23d70*/  LDSM.16.MT88.4 R88, [R216+0xa800] ;  /* 0x00a80000d858783b */ /* 0x000f280000004200 */
[----:B------:R-:W-:Y:S01]  /*23d80*/  MUFU.EX2 R119, R114 ;  /* 0x0000007200777308 */ /* 0x000fe20000000800 */
[-C--:B------:R-:W-:Y:S09]  /*23d90*/  HMMA.16816.F32.BF16 R28, R80, R94.reuse, R28 ;  /* 0x0000005e501c723c */ /* 0x080ff2000004181c */
[----:B------:R-:W-:Y:S01]  /*23da0*/  MUFU.EX2 R116, R106 ;  /* 0x0000006a00747308 */ /* 0x000fe20000000800 */
[C---:B------:R-:W-:Y:S01]  /*23db0*/  HMMA.16816.F32.BF16 R32, R76.reuse, R94, R32 ;  /* 0x0000005e4c20723c */ /* 0x040fe20000041820 */
[----:B------:R-:W4:Y:S05]  /*23dc0*/  LDSM.16.MT88.4 R92, [R214+0xa800] ;  /* 0x00a80000d65c783b */ /* 0x000f2a0000004200 */
[-C--:B--2---:R-:W-:Y:S03]  /*23dd0*/  HMMA.16816.F32.BF16 R36, R76, R96.reuse, R36 ;  /* 0x000000604c24723c */ /* 0x084fe60000041824 */
[----:B------:R-:W-:Y:S03]  /*23de0*/  MUFU.EX2 R106, R192 ;  /* 0x000000c0006a7308 */ /* 0x000fe60000000800 */
[C---:B------:R-:W-:Y:S07]  /*23df0*/  HMMA.16816.F32.BF16 R40, R80.reuse, R96, R40 ;  /* 0x000000605028723c */ /* 0x040fee0000041828 */
[----:B------:R-:W-:Y:S01]  /*23e00*/  MUFU.EX2 R110, R248 ;  /* 0x000000f8006e7308 */ /* 0x000fe20000000800 */
[-C--:B------:R-:W-:Y:S09]  /*23e10*/  HMMA.16816.F32.BF16 R44, R80, R98.reuse, R44 ;  /* 0x00000062502c723c */ /* 0x080ff2000004182c */
[----:B------:R-:W-:Y:S01]  /*23e20*/  MUFU.EX2 R109, R191 ;  /* 0x000000bf006d7308 */ /* 0x000fe20000000800 */
[C---:B------:R-:W-:Y:S01]  /*23e30*/  HMMA.16816.F32.BF16 R48, R76.reuse, R98, R48 ;  /* 0x000000624c30723c */ /* 0x040fe20000041830 */
[----:B------:R-:W2:Y:S05]  /*23e40*/  LDSM.16.MT88.4 R96, [R215+0xa800] ;  /* 0x00a80000d760783b */ /* 0x000eaa0000004200 */
[-C--:B-1----:R-:W-:Y:S03]  /*23e50*/  HMMA.16816.F32.BF16 R52, R76, R100.reuse, R52 ;  /* 0x000000644c34723c */ /* 0x082fe60000041834 */
[----:B------:R-:W1:Y:S03]  /*23e60*/  MUFU.EX2 R117, R105 ;  /* 0x0000006900757308 */ /* 0x000e660000000800 */
[C---:B------:R-:W-:Y:S07]  /*23e70*/  HMMA.16816.F32.BF16 R56, R80.reuse, R100, R56 ;  /* 0x000000645038723c */ /* 0x040fee0000041838 */
[----:B------:R-:W-:Y:S01]  /*23e80*/  MUFU.EX2 R105, R197 ;  /* 0x000000c500697308 */ /* 0x000fe20000000800 */
[-C--:B------:R-:W-:Y:S03]  /*23e90*/  HMMA.16816.F32.BF16 R60, R80, R102.reuse, R60 ;  /* 0x00000066503c723c */ /* 0x080fe6000004183c */
[--C-:B------:R-:W-:Y:S03]  /*23ea0*/  FFMA.FTZ R100, R199, UR4, -R74.reuse ;  /* 0x00000004c7647c23 */ /* 0x100fe6000801084a */
[----:B------:R-:W-:Y:S03]  /*23eb0*/  HMMA.16816.F32.BF16 R64, R76, R102, R64 ;  /* 0x000000664c40723c */ /* 0x000fe60000041840 */
[----:B------:R-:W-:Y:S02]  /*23ec0*/  MUFU.EX2 R114, R107 ;  /* 0x0000006b00727308 */ /* 0x000fe40000000800 */
[----:B------:R-:W-:Y:S01]  /*23ed0*/  F2FP.BF16.F32.PACK_AB R80, R140, R134 ;  /* 0x000000868c50723e */ /* 0x000fe200000010ff */
[--C-:B------:R-:W-:Y:S01]  /*23ee0*/  FFMA.FTZ R101, R198, UR4, -R74.reuse ;  /* 0x00000004c6657c23 */ /* 0x100fe2000801084a */
[----:B------:R-:W-:Y:S01]  /*23ef0*/  F2FP.BF16.F32.PACK_AB R76, R177, R151 ;  /* 0x00000097b14c723e */ /* 0x000fe200000010ff */
[--C-:B------:R-:W-:Y:S05]  /*23f00*/  FFMA.FTZ R103, R72, UR4, -R74.reuse ;  /* 0x0000000448677c23 */ /* 0x100fea000801084a */
[----:B------:R-:W-:Y:S01]  /*23f10*/  MUFU.EX2 R107, R194 ;  /* 0x000000c2006b7308 */ /* 0x000fe20000000800 */
[----:B------:R-:W-:Y:S01]  /*23f20*/  F2FP.BF16.F32.PACK_AB R77, R174, R175 ;  /* 0x000000afae4d723e */ /* 0x000fe200000010ff */
[----:B------:R-:W-:Y:S01]  /*23f30*/  FFMA.FTZ R102, R193, UR4, -R74 ;  /* 0x00000004c1667c23 */ /* 0x000fe2000801084a */
[----:B------:R-:W-:Y:S02]  /*23f40*/  F2FP.BF16.F32.PACK_AB R78, R172, R173 ;  /* 0x000000adac4e723e */ /* 0x000fe400000010ff */
[----:B----4-:R-:W-:Y:S02]  /*23f50*/  F2FP.BF16.F32.PACK_AB R79, R142, R141 ;  /* 0x0000008d8e4f723e */ /* 0x010fe400000010ff */
[----:B------:R-:W-:Y:S03]  /*23f60*/  F2FP.BF16.F32.PACK_AB R82, R135, R133 ;  /* 0x000000858752723e */ /* 0x000fe600000010ff */
[----:B------:R-:W4:Y:S01]  /*23f70*/  MUFU.EX2 R115, R108 ;  /* 0x0000006c00737308 */ /* 0x000f220000000800 */
[----:B------:R-:W-:Y:S02]  /*23f80*/  F2FP.BF16.F32.PACK_AB R81, R127, R205 ;  /* 0x000000cd7f51723e */ /* 0x000fe400000010ff */
[----:B------:R-:W-:Y:S01]  /*23f90*/  F2FP.BF16.F32.PACK_AB R83, R129, R128 ;  /* 0x000000808153723e */ /* 0x000fe200000010ff */
[-C--:B------:R-:W-:Y:S06]  /*23fa0*/  HMMA.16816.F32.BF16 R4, R76, R84.reuse, R4 ;  /* 0x000000544c04723c */ /* 0x080fec0000041804 */
[----:B------:R-:W-:Y:S01]  /*23fb0*/  MUFU.EX2 R108, R195 ;  /* 0x000000c3006c7308 */ /* 0x000fe20000000800 */
        /* <DEDUP_REMOVED lines=14> */
[-C--:B--2---:R-:W-:Y:S06]  /*240a0*/  HMMA.16816.F32.BF16 R52, R76, R96.reuse, R52 ;  /* 0x000000604c34723c */ /* 0x084fec0000041834 */
[C---:B------:R-:W-:Y:S01]  /*240b0*/  HMMA.16816.F32.BF16 R56, R80.reuse, R96, R56 ;  /* 0x000000605038723c */ /* 0x040fe20000041838 */
[----:B------:R-:W-:Y:S05]  /*240c0*/  MUFU.EX2 R97, R204 ;  /* 0x000000cc00617308 */ /* 0x000fea0000000800 */
[-C--:B------:R-:W-:Y:S01]  /*240d0*/  HMMA.16816.F32.BF16 R60, R80, R98.reuse, R60 ;  /* 0x00000062503c723c */ /* 0x080fe2000004183c */
[----:B------:R-:W2:Y:S05]  /*240e0*/  LDSM.16.MT88.4 R80, [R215+0xb000] ;  /* 0x00b00000d750783b */ /* 0x000eaa0000004200 */
[----:B------:R-:W-:Y:S01]  /*240f0*/  HMMA.16816.F32.BF16 R64, R76, R98, R64 ;  /* 0x000000624c40723c */ /* 0x000fe20000041840 */
[----:B------:R-:W-:Y:S06]  /*24100*/  MUFU.EX2 R98, R160 ;  /* 0x000000a000627308 */ /* 0x000fec0000000800 */
[----:B-1----:R-:W-:Y:S04]  /*24110*/  F2FP.BF16.F32.PACK_AB R76, R116, R117 ;  /* 0x00000075744c723e */ /* 0x002fe800000010ff */
[----:B------:R-:W-:Y:S01]  /*24120*/  MUFU.EX2 R99, R155 ;  /* 0x0000009b00637308 */ /* 0x000fe20000000800 */
[----:B----4-:R-:W-:Y:S01]  /*24130*/  F2FP.BF16.F32.PACK_AB R78, R115, R114 ;  /* 0x00000072734e723e */ /* 0x010fe200000010ff */
[----:B---3--:R-:W-:Y:S01]  /*24140*/  FFMA.FTZ R75, R2, R0, R202 ;  /* 0x00000000024b7223 */ /* 0x008fe200000100ca */
[----:B------:R-:W-:Y:S01]  /*24150*/  FFMA.FTZ R0, R252, UR4, -R74 ;  /* 0x00000004fc007c23 */ /* 0x000fe2000801084a */
[----:B------:R-:W-:Y:S02]  /*24160*/  IMAD.MOV.U32 R252, RZ, RZ, R201 ;  /* 0x000000fffffc7224 */ /* 0x000fe400078e00c9 */
[----:B------:R-:W-:Y:S04]  /*24170*/  FADD.FTZ R2, R122, R104 ;  /* 0x000000687a027221 */ /* 0x000fe80000010000 */
        /* <DEDUP_REMOVED lines=12> */
[----:B------:R-:W-:Y:S01]  /*24240*/  MUFU.EX2 R104, R196 ;  /* 0x000000c400687308 */ /* 0x000fe20000000800 */
[----:B------:R-:W-:Y:S01]  /*24250*/  FADD.FTZ R3, R153, R3 ;  /* 0x0000000399037221 */ /* 0x000fe20000010000 */
[----:B------:R-:W-:Y:S02]  /*24260*/  IMAD.MOV.U32 R132, RZ, RZ, R71 ;  /* 0x000000ffff847224 */ /* 0x000fe400078e0047 */
[--C-:B-1----:R-:W-:Y:S01]  /*24270*/  FFMA.FTZ R0, R251, UR4, -R74.reuse ;  /* 0x00000004fb007c23 */ /* 0x102fe2000801084a */
[----:B------:R-:W-:Y:S05]  /*24280*/  FADD.FTZ R3, R146, R3 ;  /* 0x0000000392037221 */ /* 0x000fea0000010000 */
[----:B------:R1:W3:Y:S01]  /*24290*/  MUFU.EX2 R113, R0 ;  /* 0x0000000000717308 */ /* 0x0002e20000000800 */
[----:B------:R-:W-:Y:S09]  /*242a0*/  FADD.FTZ R3, R158, R3 ;  /* 0x000000039e037221 */ /* 0x000ff20000010000 */
[----:B------:R-:W4:Y:S01]  /*242b0*/  MUFU.EX2 R111, R246 ;  /* 0x000000f6006f7308 */ /* 0x000f220000000800 */
[--C-:B-1----:R-:W-:Y:S01]  /*242c0*/  FFMA.FTZ R0, R250, UR4, -R74.reuse ;  /* 0x00000004fa007c23 */ /* 0x102fe2000801084a */
[----:B---3--:R-:W-:Y:S08]  /*242d0*/  F2FP.BF16.F32.PACK_AB R77, R113, R201 ;  /* 0x000000c9714d723e */ /* 0x008ff000000010ff */
[----:B------:R1:W-:Y:S01]  /*242e0*/  MUFU.EX2 R112, R0 ;  /* 0x0000000000707308 */ /* 0x0003e20000000800 */
[----:B----4-:R-:W-:Y:S01]  /*242f0*/  F2FP.BF16.F32.PACK_AB R136, R110, R111 ;  /* 0x0000006f6e88723e */ /* 0x010fe200000010ff */
[----:B-1----:R-:W-:Y:S01]  /*24300*/  FFMA.FTZ R0, R252, UR4, -R74 ;  /* 0x00000004fc007c23 */ /* 0x002fe2000801084a */
[----:B------:R-:W-:Y:S07]  /*24310*/  F2FP.BF16.F32.PACK_AB R74, R120, R121 ;  /* 0x00000079784a723e */ /* 0x000fee00000010ff */
[----:B------:R1:W3:Y:S02]  /*24320*/  MUFU.EX2 R122, R0 ;  /* 0x00000000007a7308 */ /* 0x0002e40000000800 */
[----:B-1----:R-:W-:Y:S01]  /*24330*/  FADD.FTZ R0, R249, R75 ;  /* 0x0000004bf9007221 */ /* 0x002fe20000010000 */
[----:B------:R-:W-:Y:S02]  /*24340*/  F2FP.BF16.F32.PACK_AB R75, R118, R119 ;  /* 0x00000077764b723e */ /* 0x000fe400000010ff */
[----:B---3--:R-:W-:Y:S01]  /*24350*/  F2FP.BF16.F32.PACK_AB R79, R122, R112 ;  /* 0x000000707a4f723e */ /* 0x008fe200000010ff */
        /* <DEDUP_REMOVED lines=14> */
[C---:B------:R-:W-:Y:S08]  /*24440*/  HMMA.16816.F32.BF16 R24, R76.reuse, R88, R24 ;  /* 0x000000584c18723c */ /* 0x040ff00000041818 */
[----:B------:R-:W1:Y:S01]  /*24450*/  MUFU.EX2 R89, R203 ;  /* 0x000000cb00597308 */ /* 0x000e620000000800 */
[-C--:B------:R-:W-:Y:S03]  /*24460*/  HMMA.16816.F32.BF16 R28, R76, R90.reuse, R28 ;  /* 0x0000005a4c1c723c */ /* 0x080fe6000004181c */
[----:B------:R-:W-:Y:S03]  /*24470*/  F2FP.BF16.F32.PACK_AB R137, R108, R109 ;  /* 0x0000006d6c89723e */ /* 0x000fe600000010ff */
[C---:B------:R-:W-:Y:S03]  /*24480*/  HMMA.16816.F32.BF16 R32, R72.reuse, R90, R32 ;  /* 0x0000005a4820723c */ /* 0x040fe60000041820 */
[----:B------:R-:W3:Y:S02]  /*24490*/  MUFU.EX2 R88, R100 ;  /* 0x0000006400587308 */ /* 0x000ee40000000800 */
        /* <DEDUP_REMOVED lines=8> */
[----:B------:R-:W4:Y:S04]  /*24520*/  LDSM.16.MT88.4 R160, [R213+0xb800] ;  /* 0x00b80000d5a0783b */ /* 0x000f280000004200 */
[----:B------:R-:W-:Y:S01]  /*24530*/  FADD.FTZ R0, R144, R0 ;  /* 0x0000000090007221 */ /* 0x000fe20000010000 */
[-C--:B--2---:R-:W-:Y:S05]  /*24540*/  HMMA.16816.F32.BF16 R52, R72, R80.reuse, R52 ;  /* 0x000000504834723c */ /* 0x084fea0000041834 */
[----:B------:R-:W-:Y:S01]  /*24550*/  FADD.FTZ R2, R147, R0 ;  /* 0x0000000093027221 */ /* 0x000fe20000010000 */
[C---:B------:R-:W-:Y:S01]  /*24560*/  HMMA.16816.F32.BF16 R56, R76.reuse, R80, R56 ;  /* 0x000000504c38723c */ /* 0x040fe20000041838 */
[----:B------:R-:W2:Y:S04]  /*24570*/  MUFU.EX2 R81, R103 ;  /* 0x0000006700517308 */ /* 0x000ea80000000800 */
[----:B------:R-:W-:Y:S01]  /*24580*/  FADD.FTZ R0, R145, R85 ;  /* 0x0000005591007221 */ /* 0x000fe20000010000 */
[-C--:B------:R-:W-:Y:S01]  /*24590*/  HMMA.16816.F32.BF16 R60, R76, R82.reuse, R60 ;  /* 0x000000524c3c723c */ /* 0x080fe2000004183c */
[----:B------:R-:W2:Y:S04]  /*245a0*/  LDSM.16.MT88.4 R144, [R214+0xb800] ;  /* 0x00b80000d690783b */ /* 0x000ea80000004200 */
[----:B------:R-:W-:Y:S01]  /*245b0*/  F2FP.BF16.F32.PACK_AB R138, R106, R107 ;  /* 0x0000006b6a8a723e */ /* 0x000fe200000010ff */
[----:B------:R-:W-:Y:S05]  /*245c0*/  HMMA.16816.F32.BF16 R64, R72, R82, R64 ;  /* 0x000000524840723c */ /* 0x000fea0000041840 */
[----:B------:R-:W-:Y:S01]  /*245d0*/  F2FP.BF16.F32.PACK_AB R139, R104, R105 ;  /* 0x00000069688b723e */ /* 0x000fe200000010ff */
[----:B------:R-:W-:Y:S01]  /*245e0*/  FADD.FTZ R2, R169, R2 ;  /* 0x00000002a9027221 */ /* 0x000fe20000010000 */
[----:B------:R-:W-:Y:S01]  /*245f0*/  FADD.FTZ R84, R156, R84 ;  /* 0x000000549c547221 */ /* 0x000fe20000010000 */
[----:B------:R-:W-:Y:S03]  /*24600*/  FADD.FTZ R76, R171, R3 ;  /* 0x00000003ab4c7221 */ /* 0x000fe60000010000 */
[----:B------:R-:W-:Y:S01]  /*24610*/  FADD.FTZ R2, R168, R2 ;  /* 0x00000002a8027221 */ /* 0x000fe20000010000 */
[----:B------:R-:W-:Y:S01]  /*24620*/  FADD.FTZ R80, R170, R84 ;  /* 0x00000054aa507221 */ /* 0x000fe20000010000 */
[----:B------:R-:W-:Y:S01]  /*24630*/  F2FP.BF16.F32.PACK_AB R168, R98, R99 ;  /* 0x0000006362a8723e */ /* 0x000fe200000010ff */
[----:B------:R-:W-:Y:S01]  /*24640*/  FADD.FTZ R0, R157, R0 ;  /* 0x000000009d007221 */ /* 0x000fe20000010000 */
[----:B-1----:R-:W-:Y:S01]  /*24650*/  F2FP.BF16.F32.PACK_AB R170, R89, R97 ;  /* 0x0000006159aa723e */ /* 0x002fe200000010ff */
[----:B------:R-:W-:Y:S01]  /*24660*/  FADD.FTZ R80, R190, R80 ;  /* 0x00000050be507221 */ /* 0x000fe20000010000 */
[-C--:B----4-:R-:W-:Y:S05]  /*24670*/  HMMA.16816.F32.BF16 R164, R136, R160.reuse, R4 ;  /* 0x000000a088a4723c */ /* 0x090fea0000041804 */
[----:B---3--:R-:W-:Y:S01]  /*24680*/  F2FP.BF16.F32.PACK_AB R169, R87, R88 ;  /* 0x0000005857a9723e */ /* 0x008fe200000010ff */
[----:B------:R-:W-:Y:S01]  /*24690*/  FADD.FTZ R3, R159, R0 ;  /* 0x000000009f037221 */ /* 0x000fe20000010000 */
[----:B--2---:R-:W-:Y:S01]  /*246a0*/  F2FP.BF16.F32.PACK_AB R171, R81, R86 ;  /* 0x0000005651ab723e */ /* 0x004fe200000010ff */
[----:B------:R-:W-:Y:S03]  /*246b0*/  FADD.FTZ R4, R186, R76 ;  /* 0x0000004cba047221 */ /* 0x000fe60000010000 */
        /* <DEDUP_REMOVED lines=10> */
[-C--:B------:R-:W-:Y:S01]  /*24760*/  HMMA.16816.F32.BF16 R156, R136, R152.reuse, R20 ;  /* 0x00000098889c723c */ /* 0x080fe20000041814 */
[----:B------:R-:W1:Y:S04]  /*24770*/  LDSM.16.MT88.4 R4, [R215+0xb800] ;  /* 0x00b80000d704783b */ /* 0x000e680000004200 */
[----:B------:R-:W-:Y:S01]  /*24780*/  FADD.FTZ R3, R188, R3 ;  /* 0x00000003bc037221 */ /* 0x000fe20000010000 */
[----:B------:R-:W-:Y:S01]  /*24790*/  FADD.FTZ R9, R183, R0 ;  /* 0x00000000b7097221 */ /* 0x000fe20000010000 */
[C---:B------:R-:W-:Y:S04]  /*247a0*/  HMMA.16816.F32.BF16 R188, R168.reuse, R152, R24 ;  /* 0x00000098a8bc723c */ /* 0x040fe80000041818 */
[----:B------:R-:W-:Y:S01]  /*247b0*/  FADD.FTZ R0, R184, R2 ;  /* 0x00000002b8007221 */ /* 0x000fe20000010000 */
[----:B------:R-:W-:Y:S01]  /*247c0*/  FADD.FTZ R3, R143, R3 ;  /* 0x000000038f037221 */ /* 0x000fe20000010000 */
[-C--:B------:R-:W-:Y:S05]  /*247d0*/  HMMA.16816.F32.BF16 R184, R168, R154.reuse, R28 ;  /* 0x0000009aa8b8723c */ /* 0x080fea000004181c */
[----:B------:R-:W-:Y:S01]  /*247e0*/  FADD.FTZ R2, R148, R8 ;  /* 0x0000000894027221 */ /* 0x000fe20000010000 */
[----:B------:R-:W-:Y:S01]  /*247f0*/  FADD.FTZ R0, R209, R0 ;  /* 0x00000000d1007221 */ /* 0x000fe20000010000 */
[----:B------:R-:W-:Y:S01]  /*24800*/  FADD.FTZ R3, R210, R3 ;  /* 0x00000003d2037221 */ /* 0x000fe20000010000 */
[C---:B------:R-:W-:Y:S04]  /*24810*/  HMMA.16816.F32.BF16 R152, R136.reuse, R154, R32 ;  /* 0x0000009a8898723c */ /* 0x040fe80000041820 */
[----:B------:R-:W-:Y:S01]  /*24820*/  FADD.FTZ R8, R178, R0 ;  /* 0x00000000b2087221 */ /* 0x000fe20000010000 */
[----:B------:R-:W-:Y:S01]  /*24830*/  FADD.FTZ R2, R149, R2 ;  /* 0x0000000295027221 */ /* 0x000fe20000010000 */
[----:B------:R-:W-:Y:S02]  /*24840*/  FADD.FTZ R9, R208, R9 ;  /* 0x00000009d0097221 */ /* 0x000fe40000010000 */
[----:B------:R-:W-:Y:S03]  /*24850*/  FADD.FTZ R8, R175, R8 ;  /* 0x00000008af087221 */ /* 0x000fe60000010000 */
[----:B------:R-:W-:Y:S01]  /*24860*/  FADD.FTZ R0, R176, R2 ;  /* 0x00000002b0007221 */ /* 0x000fe20000010000 */
[----:B------:R-:W-:Y:S01]  /*24870*/  FADD.FTZ R2, R150, R3 ;  /* 0x0000000396027221 */ /* 0x000fe20000010000 */
[----:B------:R-:W-:Y:S02]  /*24880*/  FADD.FTZ R9, R200, R9 ;  /* 0x00000009c8097221 */ /* 0x000fe40000010000 */
        /* <DEDUP_REMOVED lines=29> */
[----:B------:R-:W-:Y:S01]  /*24a60*/  MOV R135, R68 ;  /* 0x0000004400877202 */ /* 0x000fe20000000f00 */
        /* <DEDUP_REMOVED lines=10> */
[----:B------:R-:W-:Y:S02]  /*24b10*/  IMAD.MOV.U32 R133, RZ, RZ, R70 ;  /* 0x000000ffff857224 */ /* 0x000fe400078e0046 */
[----:B------:R-:W-:Y:S01]  /*24b20*/  FADD.FTZ R3, R88, R3 ;  /* 0x0000000358037221 */ /* 0x000fe20000010000 */
[----:B------:R-:W-:Y:S01]  /*24b30*/  FADD.FTZ R5, R111, R0 ;  /* 0x000000006f057221 */ /* 0x000fe20000010000 */
        /* <DEDUP_REMOVED lines=20> */
.L_x_1008:
[----:B--2---:R-:W2:Y:S04]  /*24c80*/  LDL.LU R2, [R1+0x6c] ;  /* 0x00006c0001027983 */ /* 0x004ea80000300800 */
        /* <DEDUP_REMOVED lines=14> */
[CC--:B------:R-:W-:Y:S02]  /*24d70*/  LEA.HI R3, R37.reuse, R11.reuse, RZ, 0x2 ;  /* 0x0000000b25037211 */ /* 0x0c0fe400078f10ff */
[----:B------:R-:W-:Y:S02]  /*24d80*/  LEA.HI R10, R37, R11, RZ, 0x5 ;  /* 0x0000000b250a7211 */ /* 0x000fe400078f28ff */
[--C-:B------:R-:W-:Y:S02]  /*24d90*/  SHF.R.S32.HI R6, RZ, 0x2, R3.reuse ;  /* 0x00000002ff067819 */ /* 0x100fe40000011403 */
[----:B------:R-:W-:Y:S01]  /*24da0*/  SHF.R.S32.HI R8, RZ, 0x5, R10 ;  /* 0x00000005ff087819 */ /* 0x000fe2000001140a */
        /* <DEDUP_REMOVED lines=15> */
[----:B----4-:R-:W-:Y:S01]  /*24ea0*/  FADD.FTZ R5, R9, R12 ;  /* 0x0000000c09057221 */ /* 0x010fe20000010000 */
[----:B------:R-:W-:Y:S01]  /*24eb0*/  IMAD.IADD R2, R6, 0x1, -R2 ;  /* 0x0000000106027824 */ /* 0x000fe200078e0a02 */
[----:B------:R2:W4:Y:S03]  /*24ec0*/  SHFL.BFLY PT, R43, R3, 0x1, 0x1f ;  /* 0x0c201f00032b7f89 */ /* 0x00052600000e0000 */
[C---:B------:R-:W-:Y:S01]  /*24ed0*/  IMAD.SHL.U32 R6, R2.reuse, 0x40, RZ ;  /* 0x0000004002067824 */ /* 0x040fe200078e00ff */
[----:B------:R-:W-:Y:S01]  /*24ee0*/  R2P PR, R2, 0x6 ;  /* 0x0000000602007804 */ /* 0x000fe20000000000 */
[----:B------:R2:W2:Y:S01]  /*24ef0*/  SHFL.BFLY PT, R44, R5, 0x1, 0x1f ;  /* 0x0c201f00052c7f89 */ /* 0x0004a200000e0000 */
[----:B------:R-:W-:-:S02]  /*24f00*/  PLOP3.LUT P0, PT, PT, PT, UP0, 0x80, 0x0 ;  /* 0x000000000000781c */ /* 0x000fc40003f0f008 */
        /* <DEDUP_REMOVED lines=18> */
.L_x_1012:
        /* <DEDUP_REMOVED lines=21> */
.L_x_1013:
[----:B------:R-:W-:Y:S01]  /*25180*/  ISETP.NE.AND P4, PT, RZ, UR8, PT ;  /* 0x00000008ff007c0c */ /* 0x000fe2000bf85270 */
[----:B------:R-:W-:Y:S01]  /*25190*/  FADD.FTZ R44, R5, R44 ;  /* 0x0000002c052c7221 */ /* 0x000fe20000010000 */
[----:B------:R-:W-:Y:S01]  /*251a0*/  LOP3.LUT R2, R2, 0x1, RZ, 0xc0, !PT ;  /* 0x0000000102027812 */ /* 0x000fe200078ec0ff */
[C---:B--2---:R-:W-:Y:S01]  /*251b0*/  FMUL.FTZ R164, R0.reuse, R164 ;  /* 0x000000a400a47220 */ /* 0x044fe20000410000 */
[----:B------:R-:W-:Y:S01]  /*251c0*/  MOV R40, 0x10 ;  /* 0x0000001000287802 */ /* 0x000fe20000000f00 */
[----:B------:R-:W-:Y:S01]  /*251d0*/  FMUL.FTZ R6, R0, R165 ;  /* 0x000000a500067220 */ /* 0x000fe20000410000 */
[----:B------:R-:W-:Y:S01]  /*251e0*/  ISETP.NE.U32.AND P0, PT, R2, 0x1, PT ;  /* 0x000000010200780c */ /* 0x000fe20003f05070 */
[----:B------:R-:W-:Y:S01]  /*251f0*/  FMUL.FTZ R160, R0, R160 ;  /* 0x000000a000a07220 */ /* 0x000fe20000410000 */
        /* <DEDUP_REMOVED lines=9> */
[C---:B------:R-:W-:Y:S01]  /*25290*/  FMUL.FTZ R152, R0.reuse, R152 ;  /* 0x0000009800987220 */ /* 0x040fe20000410000 */
[----:B------:R-:W-:Y:S01]  /*252a0*/  LOP3.LUT R3, R47, 0xfffffff8, RZ, 0xc0, !PT ;  /* 0xfffffff82f037812 */ /* 0x000fe200078ec0ff */
[C---:B------:R-:W-:Y:S01]  /*252b0*/  FMUL.FTZ R9, R0.reuse, R153 ;  /* 0x0000009900097220 */ /* 0x040fe20000410000 */
        /* <DEDUP_REMOVED lines=19> */
[----:B------:R-:W1:Y:S01]  /*253f0*/  @P1 MUFU.RCP R2, R43 ;  /* 0x0000002b00021308 */ /* 0x000e620000001000 */
        /* <DEDUP_REMOVED lines=14> */
[C---:B-1----:R-:W-:Y:S01]  /*254e0*/  FMUL.FTZ R196, R2.reuse, R196 ;  /* 0x000000c402c47220 */ /* 0x042fe20000410000 */
        /* <DEDUP_REMOVED lines=41> */
[----:B----4-:R-:W1:Y:S01]  /*25780*/  @P4 LDC R6, c[0x0][0x2c0] ;  /* 0x0000b000ff064b82 */ /* 0x010e620000000800 */
        /* <DEDUP_REMOVED lines=20> */
[----:B---3--:R-:W3:Y:S02]  /*258d0*/  @!P4 LDC R5, c[0x0][0x270] ;  /* 0x00009c00ff05cb82 */ /* 0x008ee40000000800 */
[----:B------:R1:W-:Y:S01]  /*258e0*/  STS [R0+0x2000], R14 ;  /* 0x0020000e00007388 */ /* 0x0003e20000000800 */
[----:B------:R-:W-:-:S02]  /*258f0*/  F2FP.BF16.F32.PACK_AB R22, R22, R146 ;  /* 0x000000921616723e */ /* 0x000fc400000010ff */
[----:B------:R-:W-:Y:S02]  /*25900*/  F2FP.BF16.F32.PACK_AB R24, R24, R180 ;  /* 0x000000b41818723e */ /* 0x000fe400000010ff */
[----:B----4-:R-:W-:Y:S02]  /*25910*/  IADD3 R3, R0, R36, RZ ;  /* 0x0000002400037210 */ /* 0x010fe40007ffe0ff */
[----:B------:R-:W-:Y:S02]  /*25920*/  F2FP.BF16.F32.PACK_AB R26, R183, R26 ;  /* 0x0000001ab71a723e */ /* 0x000fe400000010ff */
[----:B--2---:R-:W-:Y:S02]  /*25930*/  IADD3 R2, R21, R36, RZ ;  /* 0x0000002415027210 */ /* 0x004fe40007ffe0ff */
[----:B------:R-:W-:Y:S02]  /*25940*/  F2FP.BF16.F32.PACK_AB R25, R25, R176 ;  /* 0x000000b01919723e */ /* 0x000fe400000010ff */
[----:B------:R-:W-:Y:S01]  /*25950*/  F2FP.BF16.F32.PACK_AB R27, R179, R27 ;  /* 0x0000001bb31b723e */ /* 0x000fe200000010ff */
[----:B------:R2:W-:Y:S01]  /*25960*/  STS [R2], R12 ;  /* 0x0000000c02007388 */ /* 0x0005e20000000800 */
[----:B------:R-:W-:-:S02]  /*25970*/  F2FP.BF16.F32.PACK_AB R31, R31, R140 ;  /* 0x0000008c1f1f723e */ /* 0x000fc400000010ff */
[----:B------:R-:W-:Y:S01]  /*25980*/  F2FP.BF16.F32.PACK_AB R30, R30, R142 ;  /* 0x0000008e1e1e723e */ /* 0x000fe200000010ff */
[----:B------:R4:W-:Y:S01]  /*25990*/  STS [R2+0x400], R11 ;  /* 0x0004000b02007388 */ /* 0x0009e20000000800 */
[----:B------:R-:W-:Y:S01]  /*259a0*/  F2FP.BF16.F32.PACK_AB R29, R29, R136 ;  /* 0x000000881d1d723e */ /* 0x000fe200000010ff */
[----:B-1----:R-:W1:Y:S01]  /*259b0*/  @P3 MUFU.LG2 R7, R41 ;  /* 0x0000002900073308 */ /* 0x002e620000000c00 */
[----:B------:R-:W-:Y:S01]  /*259c0*/  F2FP.BF16.F32.PACK_AB R28, R28, R138 ;  /* 0x0000008a1c1c723e */ /* 0x000fe200000010ff */
[----:B------:R-:W3:Y:S01]  /*259d0*/  S2R R13, SR_CTAID.Y ;  /* 0x00000000000d7919 */ /* 0x000ee20000002600 */
[----:B------:R-:W-:Y:S02]  /*259e0*/  F2FP.BF16.F32.PACK_AB R33, R33, R172 ;  /* 0x000000ac2121723e */ /* 0x000fe400000010ff */
[----:B------:R-:W-:Y:S01]  /*259f0*/  IADD3 R0, R36, 0x400, R23 ;  /* 0x0000040024007810 */ /* 0x000fe20007ffe017 */
[----:B------:R-:W-:Y:S01]  /*25a00*/  STS [R3], R9 ;  /* 0x0000000903007388 */ /* 0x000fe20000000800 */
[----:B------:R-:W-:Y:S01]  /*25a10*/  F2FP.BF16.F32.PACK_AB R32, R175, R32 ;  /* 0x00000020af20723e */ /* 0x000fe200000010ff */
[----:B------:R-:W3:Y:S01]  /*25a20*/  @P1 LDC R14, c[0x0][0x2e8] ;  /* 0x0000ba00ff0e1b82 */ /* 0x000ee20000000800 */
        /* <DEDUP_REMOVED lines=8> */
[----:B--2---:R-:W-:Y:S01]  /*25ab0*/  @P1 MUFU.LG2 R12, R43 ;  /* 0x0000002b000c1308 */ /* 0x004fe20000000c00 */
[----:B-1----:R-:W-:Y:S01]  /*25ac0*/  @P3 FMUL.FTZ R7, R7, 0.69314718246459960938 ;  /* 0x3f31721807073820 */ /* 0x002fe20000410000 */
[----:B------:R-:W-:Y:S01]  /*25ad0*/  MOV R21, 0x7f800000 ;  /* 0x7f80000000157802 */ /* 0x000fe20000000f00 */
[----:B------:R-:W-:Y:S04]  /*25ae0*/  STS [R3+0x2000], R15 ;  /* 0x0020000f03007388 */ /* 0x000fe80000000800 */
[----:B------:R1:W-:Y:S01]  /*25af0*/  STS [R3+0x2400], R20 ;  /* 0x0024001403007388 */ /* 0x0003e20000000800 */
[----:B----4-:R-:W2:Y:S03]  /*25b00*/  @P2 MUFU.LG2 R11, R42 ;  /* 0x0000002a000b2308 */ /* 0x010ea60000000c00 */
[----:B------:R-:W-:Y:S04]  /*25b10*/  STS [R23], R19 ;  /* 0x0000001317007388 */ /* 0x000fe80000000800 */
[----:B------:R-:W-:Y:S01]  /*25b20*/  STS [R23+0x400], R18 ;  /* 0x0004001217007388 */ /* 0x000fe20000000800 */
[----:B------:R-:W4:Y:S03]  /*25b30*/  @P4 LDC.64 R8, c[0x0][0x2c0] ;  /* 0x0000b000ff084b82 */ /* 0x000f260000000a00 */
[----:B------:R-:W-:Y:S04]  /*25b40*/  STS [R0], R17 ;  /* 0x0000001100007388 */ /* 0x000fe80000000800 */
[----:B------:R2:W-:Y:S01]  /*25b50*/  STS [R0+0x400], R22 ;  /* 0x0004001600007388 */ /* 0x0005e20000000800 */
[C---:B---3--:R-:W-:Y:S01]  /*25b60*/  IADD3 R2, R36.reuse, R23, RZ ;  /* 0x0000001724027210 */ /* 0x048fe20007ffe0ff */
[----:B------:R-:W3:Y:S02]  /*25b70*/  @P3 LDC R10, c[0x0][0x2e8] ;  /* 0x0000ba00ff0a3b82 */ /* 0x000ee40000000800 */
        /* <DEDUP_REMOVED lines=9> */
[----:B--2---:R-:W-:-:S03]  /*25c10*/  MOV R22, 0x7f800000 ;  /* 0x7f80000000167802 */ /* 0x004fc60000000f00 */
[----:B------:R-:W-:Y:S01]  /*25c20*/  STS [R3], R29 ;  /* 0x0000001d03007388 */ /* 0x000fe20000000800 */
[----:B------:R-:W2:Y:S01]  /*25c30*/  S2R R24, SR_CTAID.Z ;  /* 0x0000000000187919 */ /* 0x000ea20000002700 */
[----:B------:R-:W-:Y:S01]  /*25c40*/  MOV R23, 0x7f800000 ;  /* 0x7f80000000177802 */ /* 0x000fe20000000f00 */
[----:B---3--:R-:W-:Y:S01]  /*25c50*/  @P3 FFMA.FTZ R23, R71, R10, R7 ;  /* 0x0000000a47173223 */ /* 0x008fe20000010007 */
        /* <DEDUP_REMOVED lines=8> */
[----:B------:R-:W3:Y:S01]  /*25ce0*/  @P0 LDC R13, c[0x0][0x2e8] ;  /* 0x0000ba00ff0d0b82 */ /* 0x000ee20000000800 */
[----:B------:R4:W-:Y:S02]  /*25cf0*/  STS [R3+0x2000], R35 ;  /* 0x0020002303007388 */ /* 0x0009e40000000800 */
[----:B------:R-:W-:Y:S01]  /*25d00*/  SEL R5, R0, RZ, !P5 ;  /* 0x000000ff00057207 */ /* 0x000fe20006800000 */
[----:B------:R-:W-:Y:S01]  /*25d10*/  IMAD R0, R6, UR4, RZ ;  /* 0x0000000406007c24 */ /* 0x000fe2000f8e02ff */
[----:B------:R2:W-:Y:S04]  /*25d20*/  STS [R4+0x2000], R34 ;  /* 0x0020002204007388 */ /* 0x0005e80000000800 */
[----:B------:R-:W-:Y:S01]  /*25d30*/  SHF.L.U32 R0, R0, 0x7, RZ ;  /* 0x0000000700007819 */ /* 0x000fe200000006ff */
[----:B-1----:R-:W-:Y:S01]  /*25d40*/  @P4 IMAD R2, R9, R8, RZ ;  /* 0x0000000809024224 */ /* 0x002fe200078e02ff */
[----:B------:R-:W-:Y:S01]  /*25d50*/  @!P4 MOV R2, R45 ;  /* 0x0000002d0002c202 */ /* 0x000fe20000000f00 */
[----:B------:R-:W1:Y:S01]  /*25d60*/  @P0 MUFU.LG2 R8, R44 ;  /* 0x0000002c00080308 */ /* 0x000e620000000c00 */
[----:B----4-:R-:W-:-:S03]  /*25d70*/  SHF.R.S32.HI R3, RZ, 0x1f, R0 ;  /* 0x0000001fff037819 */ /* 0x010fc60000011400 */
[----:B--2---:R-:W-:Y:S02]  /*25d80*/  IMAD R2, R24, R2, R5 ;  /* 0x0000000218027224 */ /* 0x004fe400078e0205 */
[----:B------:R-:W-:Y:S01]  /*25d90*/  @P1 FMUL.FTZ R5, R12, 0.69314718246459960938 ;  /* 0x3f3172180c051820 */ /* 0x000fe20000410000 */
[----:B------:R-:W-:Y:S02]  /*25da0*/  BAR.SYNC.DEFER_BLOCKING 0x0 ;  /* 0x0000000000007b1d */ /* 0x000fe40000010000 */
[--C-:B------:R-:W-:Y:S01]  /*25db0*/  IADD3 R10, P4, P3, R0, R38, R2.reuse ;  /* 0x00000026000a7210 */ /* 0x100fe20007b9e002 */
[----:B------:R-:W-:Y:S01]  /*25dc0*/  @P1 FFMA.FTZ R20, R69, R14, R5 ;  /* 0x0000000e45141223 */ /* 0x000fe20000010005 */
[----:B------:R-:W-:-:S04]  /*25dd0*/  SHF.R.S32.HI R9, RZ, 0x1f, R2 ;  /* 0x0000001fff097819 */ /* 0x000fc80000011402 */
[----:B------:R-:W-:Y:S01]  /*25de0*/  IADD3.X R9, R3, R39, R9, P4, P3 ;  /* 0x0000002703097210 */ /* 0x000fe200027e6409 */
[----:B-1----:R-:W-:-:S04]  /*25df0*/  @P0 FMUL.FTZ R4, R8, 0.69314718246459960938 ;  /* 0x3f31721808040820 */ /* 0x002fc80000410000 */
[----:B---3--:R-:W-:Y:S01]  /*25e00*/  @P0 FFMA.FTZ R21, R68, R13, R4 ;  /* 0x0000000d44150223 */ /* 0x008fe20000010004 */
        /* <DEDUP_REMOVED lines=50> */
.L_x_1015:
[----:B------:R-:W-:Y:S05]  /*26130*/  BSYNC B0 ;  /* 0x0000000000007941 */ /* 0x000fea0003800000 */
.L_x_1014:
[----:B-1---5:R1:W2:Y:S01]  /*26140*/  LDS.128 R20, [R244+0x3800] ;  /* 0x00380000f4147984 */ /* 0x0222a20000000c00 */
        /* <DEDUP_REMOVED lines=45> */
.L_x_1017:
[----:B------:R-:W-:Y:S05]  /*26420*/  BSYNC B0 ;  /* 0x0000000000007941 */ /* 0x000fea0003800000 */
.L_x_1016:
        /* <DEDUP_REMOVED lines=18> */
.L_x_1019:
[----:B------:R-:W-:Y:S05]  /*26550*/  BSYNC B0 ;  /* 0x0000000000007941 */ /* 0x000fea0003800000 */
.L_x_1018:
        /* <DEDUP_REMOVED lines=16> */
.L_x_1021:
[----:B------:R-:W-:Y:S05]  /*26660*/  BSYNC B0 ;  /* 0x0000000000007941 */ /* 0x000fea0003800000 */
.L_x_1020:
        /* <DEDUP_REMOVED lines=16> */
.L_x_1023:
[----:B------:R-:W-:Y:S05]  /*26770*/  BSYNC B0 ;  /* 0x0000000000007941 */ /* 0x000fea0003800000 */
.L_x_1022:
        /* <DEDUP_REMOVED lines=16> */
.L_x_1025:
[----:B------:R-:W-:Y:S05]  /*26880*/  BSYNC B0 ;  /* 0x0000000000007941 */ /* 0x000fea0003800000 */
.L_x_1024:
        /* <DEDUP_REMOVED lines=17> */
.L_x_1027:
[----:B------:R-:W-:Y:S05]  /*269a0*/  BSYNC B0 ;  /* 0x0000000000007941 */ /* 0x000fea0003800000 */
.L_x_1026:
        /* <DEDUP_REMOVED lines=16> */
.L_x_1029:
[----:B------:R-:W-:Y:S05]  /*26ab0*/  BSYNC B0 ;  /* 0x0000000000007941 */ /* 0x000fea0003800000 */
.L_x_1028:
        /* <DEDUP_REMOVED lines=15> */
.L_x_1030:
        /* <DEDUP_REMOVED lines=13> */
.L_x_2582:


//--------------------- .text._ZN5flash16flash_fwd_kernelI23Flash_fwd_kernel_traitsILi64ELi128ELi128ELi4ELb0ELb0EN7cutlass10bfloat16_tE19Flash_kernel_traitsILi64ELi128ELi128ELi4ES3_EELb0ELb0ELb1ELb1ELb0ELb0ELb1ELb0EEEvNS_16Flash_fwd_paramsE --------------------------
	.section	.text._ZN5flash16flash_fwd_kernelI23Flash_fwd_kernel_traitsILi64ELi128ELi128ELi4ELb0ELb0EN7cutlass10bfloat16_tE19Flash_kernel_traitsILi64ELi128ELi128ELi4ES3_EELb0ELb0ELb1ELb1ELb0ELb0ELb1ELb0EEEvNS_16Flash_fwd_paramsE,"ax",@progbits
	.align	128
        .global         _ZN5flash16flash_fwd_kernelI23Flash_fwd_kernel_traitsILi64ELi128ELi128ELi4ELb0ELb0EN7cutlass10bfloat16_tE19Flash_kernel_traitsILi64ELi128ELi128ELi4ES3_EELb0ELb0ELb1ELb1ELb0ELb0ELb1ELb0EEEvNS_16Flash_fwd_paramsE
        .type           _ZN5flash16flash_fwd_kernelI23Flash_fwd_kernel_traitsILi64ELi128ELi128ELi4ELb0ELb0EN7cutlass10bfloat16_tE19Flash_kernel_traitsILi64ELi128ELi128ELi4ES3_EELb0ELb0ELb1ELb1ELb0ELb0ELb1ELb0EEEvNS_16Flash_fwd_paramsE,@function
        .size           _ZN5flash16flash_fwd_kernelI23Flash_fwd_kernel_traitsILi64ELi128ELi128ELi4ELb0ELb0EN7cutlass10bfloat16_tE19Flash_kernel_traitsILi64ELi128ELi128ELi4ES3_EELb0ELb0ELb1ELb1ELb0ELb0ELb1ELb0EEEvNS_16Flash_fwd_paramsE,(.L_x_2583 - _ZN5flash16flash_fwd_kernelI23Flash_fwd_kernel_traitsILi64ELi128ELi128ELi4ELb0ELb0EN7cutlass10bfloat16_tE19Flash_kernel_traitsILi64ELi128ELi128ELi4ES3_EELb0ELb0ELb1ELb1ELb0ELb0ELb1ELb0EEEvNS_16Flash_fwd_paramsE)
        .other          _ZN5flash16flash_fwd_kernelI23Flash_fwd_kernel_traitsILi64ELi128ELi128ELi4ELb0ELb0EN7cutlass10bfloat16_tE19Flash_kernel_traitsILi64ELi128ELi128ELi4ES3_EELb0ELb0ELb1ELb1ELb0ELb0ELb1ELb0EEEvNS_16Flash_fwd_paramsE,@"STO_CUDA_ENTRY STV_DEFAULT"
_ZN5flash16flash_fwd_kernelI23Flash_fwd_kernel_traitsILi64ELi128ELi128ELi4ELb0ELb0EN7cutlass10bfloat16_tE19Flash_kernel_traitsILi64ELi128ELi128ELi4ES3_EELb0ELb0ELb1ELb1ELb0ELb0ELb1ELb0EEEvNS_16Flash_fwd_paramsE:
.text._ZN5flash16flash_fwd_kernelI23Flash_fwd_kernel_traitsILi64ELi128ELi128ELi4ELb0ELb0EN7cutlass10bfloat16_tE19Flash_kernel_traitsILi64ELi128ELi128ELi4ES3_EELb0ELb0ELb1ELb1ELb0ELb0ELb1ELb0EEEvNS_16Flash_fwd_paramsE:
        /* <DEDUP_REMOVED lines=55> */
.L_x_1031:
[----:B------:R-:W-:-:S05]  /*0370*/  ULDC UR7, c[0x0][0x2c8] ;  /* 0x0000b20000077ab9 */ /* 0x000fca0000000800 */
.L_x_1032:
        /* <DEDUP_REMOVED lines=135> */
.L_x_1035:
[----:B------:R-:W-:Y:S05]  /*0bf0*/  BSYNC B0 ;  /* 0x0000000000007941 */ /* 0x000fea0003800000 */
.L_x_1034:
        /* <DEDUP_REMOVED lines=17> */
.L_x_1037:
[----:B------:R-:W-:Y:S05]  /*0d10*/  BSYNC B0 ;  /* 0x0000000000007941 */ /* 0x000fea0003800000 */
.L_x_1036:
        /* <DEDUP_REMOVED lines=16> */
.L_x_1039:
[----:B------:R-:W-:Y:S05]  /*0e20*/  BSYNC B0 ;  /* 0x0000000000007941 */ /* 0x000fea0003800000 */
.L_x_1038:
        /* <DEDUP_REMOVED lines=16> */
.L_x_1041:
[----:B------:R-:W-:Y:S05]  /*0f30*/  BSYNC B0 ;  /* 0x0000000000007941 */ /* 0x000fea0003800000 */
.L_x_1040:
        /* <DEDUP_REMOVED lines=16> */
.L_x_1043:
[----:B------:R-:W-:Y:S05]  /*1040*/  BSYNC B0 ;  /* 0x0000000000007941 */ /* 0x000fea0003800000 */
.L_x_1042:
        /* <DEDUP_REMOVED lines=28> */
.L_x_1045:
[----:B------:R-:W-:Y:S05]  /*1210*/  BSYNC B0 ;  /* 0x0000000000007941 */ /* 0x000fea0003800000 */
.L_x_1044:
        /* <DEDUP_REMOVED lines=19> */
.L_x_1047:
[----:B------:R-:W-:Y:S05]  /*1350*/  BSYNC B0 ;  /* 0x0000000000007941 */ /* 0x000fea0003800000 */
.L_x_1046:
        /* <DEDUP_REMOVED lines=16> */
.L_x_1049:
[----:B------:R-:W-:Y:S05]  /*1460*/  BSYNC B0 ;  /* 0x0000000000007941 */ /* 0x000fea0003800000 */
.L_x_1048:
        /* <DEDUP_REMOVED lines=10> */
.L_x_1051:
[----:B------:R-:W-:Y:S05]  /*1510*/  BSYNC B0 ;  /* 0x0000000000007941 */ /* 0x000fea0003800000 */
.L_x_1050:
        /* <DEDUP_REMOVED lines=10> */
.L_x_1053:
[----:B------:R-:W-:Y:S05]  /*15c0*/  BSYNC B0 ;  /* 0x0000000000007941 */ /* 0x000fea0003800000 */
.L_x_1052:
        /* <DEDUP_REMOVED lines=10> */
.L_x_1055:
[----:B------:R-:W-:Y:S05]  /*1670*/  BSYNC B0 ;  /* 0x0000000000007941 */ /* 0x000fea0003800000 */
.L_x_1054:
        /* <DEDUP_REMOVED lines=11> */
.L_x_1057:
[----:B------:R-:W-:Y:S05]  /*1730*/  BSYNC B0 ;  /* 0x0000000000007941 */ /* 0x000fea0003800000 */
.L_x_1056:
        /* <DEDUP_REMOVED lines=11> */
.L_x_1059:
[----:B------:R-:W-:Y:S05]  /*17f0*/  BSYNC B0 ;  /* 0x0000000000007941 */ /* 0x000fea0003800000 */
.L_x_1058:
        /* <DEDUP_REMOVED lines=11> */
.L_x_1061:
[----:B------:R-:W-:Y:S05]  /*18b0*/  BSYNC B0 ;  /* 0x0000000000007941 */ /* 0x000fea0003800000 */
.L_x_1060:
        /* <DEDUP_REMOVED lines=10> */
.L_x_1063:
[----:B------:R-:W-:Y:S05]  /*1960*/  BSYNC B0 ;  /* 0x0000000000007941 */ /* 0x000fea0003800000 */
.L_x_1062:
        /* <DEDUP_REMOVED lines=10> */
.L_x_1033:
        /* <DEDUP_REMOVED lines=61> */
.L_x_1064:
        /* <DEDUP_REMOVED lines=27> */
.L_x_1065:
        /* <DEDUP_REMOVED lines=52> */
.L_x_1067:
[----:B------:R-:W-:Y:S05]  /*22d0*/  BSYNC B0 ;  /* 0x0000000000007941 */ /* 0x000fea0003800000 */
.L_x_1066:
        /* <DEDUP_REMOVED lines=24> */
.L_x_1069:
[----:B------:R-:W-:Y:S05]  /*2460*/  BSYNC B0 ;  /* 0x0000000000007941 */ /* 0x000fea0003800000 */
.L_x_1068:
        /* <DEDUP_REMOVED lines=24> */
.L_x_1071:
[----:B------:R-:W-:Y:S05]  /*25f0*/  BSYNC B0 ;  /* 0x0000000000007941 */ /* 0x000fea0003800000 */
.L_x_1070:
        /* <DEDUP_REMOVED lines=25> */
.L_x_1073:
[----:B------:R-:W-:Y:S05]  /*2790*/  BSYNC B0 ;  /* 0x0000000000007941 */ /* 0x000fea0003800000 */
.L_x_1072:
        /* <DEDUP_REMOVED lines=22> */
.L_x_1075:
[----:B------:R-:W-:Y:S05]  /*2900*/  BSYNC B0 ;  /* 0x0000000000007941 */ /* 0x000fea0003800000 */
.L_x_1074:
        /* <DEDUP_REMOVED lines=22> */
.L_x_1077:
[----:B------:R-:W-:Y:S05]  /*2a70*/  BSYNC B0 ;  /* 0x0000000000007941 */ /* 0x000fea0003800000 */
.L_x_1076:
        /* <DEDUP_REMOVED lines=22> */
.L_x_1079:
[----:B------:R-:W-:Y:S05]  /*2be0*/  BSYNC B0 ;  /* 0x0000000000007941 */ /* 0x000fea0003800000 */
.L_x_1078:
        /* <DEDUP_REMOVED lines=22> */
.L_x_1081:
[----:B------:R-:W-:Y:S05]  /*2d50*/  BSYNC B0 ;  /* 0x0000000000007941 */ /* 0x000fea0003800000 */
.L_x_1080:
        /* <DEDUP_REMOVED lines=70> */
.L_x_1083:
[----:B------:R-:W-:Y:S05]  /*31c0*/  BSYNC B0 ;  /* 0x0000000000007941 */ /* 0x000fea0003800000 */
.L_x_1082:
        /* <DEDUP_REMOVED lines=18> */
.L_x_1085:
[----:B------:R-:W-:Y:S05]  /*32f0*/  BSYNC B0 ;  /* 0x0000000000007941 */ /* 0x000fea0003800000 */
.L_x_1084:
        /* <DEDUP_REMOVED lines=18> */
.L_x_1087:
[----:B------:R-:W-:Y:S05]  /*3420*/  BSYNC B0 ;  /* 0x0000000000007941 */ /* 0x000fea0003800000 */
.L_x_1086:
        /* <DEDUP_REMOVED lines=18> */
.L_x_1089:
[----:B------:R-:W-:Y:S05]  /*3550*/  BSYNC B0 ;  /* 0x0000000000007941 */ /* 0x000fea0003800000 */
.L_x_1088:
        /* <DEDUP_REMOVED lines=18> */
.L_x_1091:
[----:B------:R-:W-:Y:S05]  /*3680*/  BSYNC B0 ;  /* 0x0000000000007941 */ /* 0x000fea0003800000 */
.L_x_1090:
        /* <DEDUP_REMOVED lines=20> */
.L_x_1093:
[----:B------:R-:W-:Y:S05]  /*37d0*/  BSYNC B0 ;  /* 0x0000000000007941 */ /* 0x000fea0003800000 */
.L_x_1092:
        /* <DEDUP_REMOVED lines=19> */
.L_x_1095:
[----:B------:R-:W-:Y:S05]  /*3910*/  BSYNC B0 ;  /* 0x0000000000007941 */ /* 0x000fea0003800000 */
.L_x_1094:
        /* <DEDUP_REMOVED lines=18> */
.L_x_1097:
[----:B------:R-:W-:Y:S05]  /*3a40*/  BSYNC B0 ;  /* 0x0000000000007941 */ /* 0x000fea0003800000 */
.L_x_1096:
        /* <DEDUP_REMOVED lines=79> */
.L_x_1099:
[----:B------:R-:W-:Y:S05]  /*3f40*/  BSYNC B0 ;  /* 0x0000000000007941 */ /* 0x000fea0003800000 */
.L_x_1098:
        /* <DEDUP_REMOVED lines=22> */
.L_x_1101:
[----:B------:R-:W-:Y:S05]  /*40b0*/  BSYNC B0 ;  /* 0x0000000000007941 */ /* 0x000fea0003800000 */
.L_x_1100:
        /* <DEDUP_REMOVED lines=19> */
.L_x_1103:
[----:B------:R-:W-:Y:S05]  /*41f0*/  BSYNC B0 ;  /* 0x0000000000007941 */ /* 0x000fea0003800000 */
.L_x_1102:
        /* <DEDUP_REMOVED lines=19> */
.L_x_1105:
[----:B------:R-:W-:Y:S05]  /*4330*/  BSYNC B0 ;  /* 0x0000000000007941 */ /* 0x000fea0003800000 */
.L_x_1104:
        /* <DEDUP_REMOVED lines=19> */
.L_x_1107:
[----:B------:R-:W-:Y:S05]  /*4470*/  BSYNC B0 ;  /* 0x0000000000007941 */ /* 0x000fea0003800000 */
.L_x_1106:
        /* <DEDUP_REMOVED lines=20> */
.L_x_1109:
[----:B------:R-:W-:Y:S05]  /*45c0*/  BSYNC B0 ;  /* 0x0000000000007941 */ /* 0x000fea0003800000 */
.L_x_1108:
        /* <DEDUP_REMOVED lines=21> */
.L_x_1111:
[----:B------:R-:W-:Y:S05]  /*4720*/  BSYNC B0 ;  /* 0x0000000000007941 */ /* 0x000fea0003800000 */
.L_x_1110:
        /* <DEDUP_REMOVED lines=19> */
.L_x_1113:
[----:B------:R-:W-:Y:S05]  /*4860*/  BSYNC B0 ;  /* 0x0000000000007941 */ /* 0x000fea0003800000 */
.L_x_1112:
        /* <DEDUP_REMOVED lines=24> */
[----:B------:R-:W-:-:S03]  /*49f0*/  IMAD.SHL.U32 R216, R216, 0x2, RZ ;  /* 0x00000002d8d87824 */ /* 0x000fc600078e00ff */
[----:B--2---:R-:W2:Y:S02]  /*4a00*/  LDSM.16.M88.4 R28, [R212+0x7000] ;  /* 0x00700000d41c783b */ /* 0x004ea40000000200 */
[----:B------:R-:W-:Y:S02]  /*4a10*/  LOP3.LUT R252, R216, 0x6, RZ, 0xc0, !PT ;  /* 0x00000006d8fc7812 */ /* 0x000fe400078ec0ff */
[----:B------:R-:W2:Y:S04]  /*4a20*/  LDSM.16.M88.4 R24, [R212+0x7800] ;  /* 0x00780000d418783b */ /* 0x000ea80000000200 */
        /* <DEDUP_REMOVED lines=14> */
[C---:B------:R-:W-:Y:S03]  /*4b10*/  HMMA.16816.F32.BF16 R132, R12.reuse, R54, RZ ;  /* 0x000000360c84723c */ /* 0x040fe600000418ff */
[----:B------:R-:W5:Y:S03]  /*4b20*/  LDSM.16.M88.4 R20, [R222] ;  /* 0x00000000de14783b */ /* 0x000f660000000200 */
[C---:B----4-:R-:W-:Y:S01]  /*4b30*/  HMMA.16816.F32.BF16 R128, R12.reuse, R48, RZ ;  /* 0x000000300c80723c */ /* 0x050fe200000418ff */
        /* <DEDUP_REMOVED lines=20> */
[C---:B------:R-:W-:Y:S01]  /*4c80*/  HMMA.16816.F32.BF16 R172, R16.reuse, R46, RZ ;  /* 0x0000002e10ac723c */ /* 0x040fe200000418ff */
[----:B------:R-:W-:Y:S05]  /*4c90*/  LDSM.16.M88.4 R44, [R223+0x3000] ;  /* 0x00300000df2c783b */ /* 0x000fea0000000200 */
        /* <DEDUP_REMOVED lines=17> */
[C---:B---3--:R-:W-:Y:S06]  /*4db0*/  HMMA.16816.F32.BF16 R232, R8.reuse, R84, R96 ;  /* 0x0000005408e8723c */ /* 0x048fec0000041860 */
[C---:B-----5:R-:W-:Y:S01]  /*4dc0*/  HMMA.16816.F32.BF16 R240, R8.reuse, R80, R68 ;  /* 0x0000005008f0723c */ /* 0x060fe20000041844 */
[----:B------:R-:W-:Y:S05]  /*4dd0*/  LDSM.16.M88.4 R68, [R223+0x800] ;  /* 0x00080000df44783b */ /* 0x000fea0000000200 */
[C---:B------:R-:W-:Y:S01]  /*4de0*/  HMMA.16816.F32.BF16 R236, R8.reuse, R86, R72 ;  /* 0x0000005608ec723c */ /* 0x040fe20000041848 */
[----:B------:R-:W-:Y:S05]  /*4df0*/  LDSM.16.M88.4 R72, [R223] ;  /* 0x00000000df48783b */ /* 0x000fea0000000200 */
[----:B------:R-:W-:Y:S06]  /*4e00*/  HMMA.16816.F32.BF16 R8, R8, R82, R12 ;  /* 0x000000520808723c */ /* 0x000fec000004180c */
[C---:B------:R-:W-:Y:S01]  /*4e10*/  HMMA.16816.F32.BF16 R40, R20.reuse, R58, R52 ;  /* 0x0000003a1428723c */ /* 0x040fe20000041834 */
[----:B------:R-:W-:Y:S05]  /*4e20*/  LDSM.16.M88.4 R52, [R223+0x2000] ;  /* 0x00200000df34783b */ /* 0x000fea0000000200 */
[C---:B------:R-:W-:Y:S06]  /*4e30*/  HMMA.16816.F32.BF16 R248, R20.reuse, R92, R180 ;  /* 0x0000005c14f8723c */ /* 0x040fec00000418b4 */
        /* <DEDUP_REMOVED lines=9> */
[C---:B------:R-:W-:Y:S01]  /*4ed0*/  HMMA.16816.F32.BF16 R128, R20.reuse, R80, R28 ;  /* 0x000000501480723c */ /* 0x040fe2000004181c */
[----:B------:R-:W-:Y:S01]  /*4ee0*/  IMAD.MOV.U32 R100, RZ, RZ, R239 ;  /* 0x000000ffff647224 */ /* 0x000fe200078e00ef */
[----:B------:R-:W-:Y:S04]  /*4ef0*/  LDSM.16.M88.4 R28, [R217+0x1000] ;  /* 0x00100000d91c783b */ /* 0x000fe80000000200 */
        /* <DEDUP_REMOVED lines=8> */
[----:B------:R-:W-:Y:S01]  /*4f80*/  IMAD.MOV.U32 R15, RZ, RZ, R8 ;  /* 0x000000ffff0f7224 */ /* 0x000fe200078e0008 */
[----:B------:R-:W-:Y:S01]  /*4f90*/  HMMA.16816.F32.BF16 R144, R20, R88, R160 ;  /* 0x000000581490723c */ /* 0x000fe200000418a0 */
[----:B------:R-:W-:Y:S02]  /*4fa0*/  IMAD.MOV.U32 R14, RZ, RZ, R9 ;  /* 0x000000ffff0e7224 */ /* 0x000fe400078e0009 */
[----:B------:R-:W-:-:S02]  /*4fb0*/  IMAD.MOV.U32 R13, RZ, RZ, R10 ;  /* 0x000000ffff0d7224 */ /* 0x000fc400078e000a */
[----:B------:R-:W-:Y:S02]  /*4fc0*/  IMAD.MOV.U32 R12, RZ, RZ, R11 ;  /* 0x000000ffff0c7224 */ /* 0x000fe400078e000b */
[C---:B------:R-:W-:Y:S06]  /*4fd0*/  HMMA.16816.F32.BF16 R8, R20.reuse, R38, R140 ;  /* 0x000000261408723c */ /* 0x040fec000004188c */
[----:B------:R-:W-:Y:S01]  /*4fe0*/  HMMA.16816.F32.BF16 R140, R20, R90, R32 ;  /* 0x0000005a148c723c */ /* 0x000fe20000041820 */
[----:B------:R-:W-:Y:S03]  /*4ff0*/  LDSM.16.M88.4 R32, [R217+0x800] ;  /* 0x00080000d920783b */ /* 0x000fe60000000200 */
[----:B------:R-:W-:-:S02]  /*5000*/  IMAD.MOV.U32 R109, RZ, RZ, R40 ;  /* 0x000000ffff6d7224 */ /* 0x000fc400078e0028 */
[----:B------:R-:W-:Y:S02]  /*5010*/  IMAD.MOV.U32 R108, RZ, RZ, R41 ;  /* 0x000000ffff6c7224 */ /* 0x000fe400078e0029 */
[----:B------:R-:W-:Y:S02]  /*5020*/  IMAD.MOV.U32 R61, RZ, RZ, R42 ;  /* 0x000000ffff3d7224 */ /* 0x000fe400078e002a */
[----:B------:R-:W-:Y:S02]  /*5030*/  IMAD.MOV.U32 R60, RZ, RZ, R43 ;  /* 0x000000ffff3c7224 */ /* 0x000fe400078e002b */
[----:B------:R-:W-:Y:S01]  /*5040*/  HMMA.16816.F32.BF16 R40, R20, R62, R48 ;  /* 0x0000003e1428723c */ /* 0x000fe20000041830 */
[----:B------:R-:W-:Y:S01]  /*5050*/  LDSM.16.M88.4 R48, [R223+0x2800] ;  /* 0x00280000df30783b */ /* 0x000fe20000000200 */
[----:B------:R-:W-:Y:S02]  /*5060*/  IMAD.MOV.U32 R194, RZ, RZ, R61 ;  /* 0x000000ffffc27224 */ /* 0x000fe400078e003d */
[----:B------:R-:W-:-:S02]  /*5070*/  IMAD.MOV.U32 R195, RZ, RZ, R60 ;  /* 0x000000ffffc37224 */ /* 0x000fc400078e003c */
[----:B------:R-:W-:Y:S02]  /*5080*/  IMAD.MOV.U32 R39, RZ, RZ, R8 ;  /* 0x000000ffff277224 */ /* 0x000fe400078e0008 */
[----:B------:R-:W-:Y:S02]  /*5090*/  IMAD.MOV.U32 R38, RZ, RZ, R9 ;  /* 0x000000ffff267224 */ /* 0x000fe400078e0009 */
[----:B------:R-:W-:Y:S02]  /*50a0*/  IMAD.MOV.U32 R37, RZ, RZ, R10 ;  /* 0x000000ffff257224 */ /* 0x000fe400078e000a */
[----:B------:R-:W-:Y:S02]  /*50b0*/  IMAD.MOV.U32 R36, RZ, RZ, R11 ;  /* 0x000000ffff247224 */ /* 0x000fe400078e000b */
[----:B------:R-:W-:Y:S01]  /*50c0*/  HMMA.16816.F32.BF16 R8, R20, R56, R64 ;  /* 0x000000381408723c */ /* 0x000fe20000041840 */
[----:B------:R-:W-:Y:S01]  /*50d0*/  LDSM.16.M88.4 R64, [R223+0x1000] ;  /* 0x00100000df40783b */ /* 0x000fe20000000200 */
[----:B------:R-:W-:-:S02]  /*50e0*/  IMAD.MOV.U32 R60, RZ, RZ, R103 ;  /* 0x000000ffff3c7224 */ /* 0x000fc400078e0067 */
[----:B------:R-:W-:Y:S01]  /*50f0*/  IMAD.MOV.U32 R61, RZ, RZ, R102 ;  /* 0x000000ffff3d7224 */ /* 0x000fe200078e0066 */
[----:B------:R-:W-:Y:S01]  /*5100*/  LDSM.16.M88.4 R56, [R223+0x1800] ;  /* 0x00180000df38783b */ /* 0x000fe20000000200 */
        /* <DEDUP_REMOVED lines=8> */
[----:B------:R-:W-:Y:S02]  /*5190*/  IMAD.MOV.U32 R177, RZ, RZ, R38 ;  /* 0x000000ffffb17224 */ /* 0x000fe400078e0026 */
[----:B------:R-:W-:Y:S02]  /*51a0*/  IMAD.MOV.U32 R178, RZ, RZ, R37 ;  /* 0x000000ffffb27224 */ /* 0x000fe400078e0025 */
[----:B------:R-:W-:Y:S02]  /*51b0*/  IMAD.MOV.U32 R107, RZ, RZ, R8 ;  /* 0x000000ffff6b7224 */ /* 0x000fe400078e0008 */
[----:B------:R-:W-:-:S02]  /*51c0*/  IMAD.MOV.U32 R106, RZ, RZ, R9 ;  /* 0x000000ffff6a7224 */ /* 0x000fc400078e0009 */
[----:B------:R-:W-:Y:S02]  /*51d0*/  IMAD.MOV.U32 R105, RZ, RZ, R10 ;  /* 0x000000ffff697224 */ /* 0x000fe400078e000a */
[----:B------:R-:W-:Y:S02]  /*51e0*/  IMAD.MOV.U32 R104, RZ, RZ, R11 ;  /* 0x000000ffff687224 */ /* 0x000fe400078e000b */
[----:B------:R-:W1:Y:S01]  /*51f0*/  LDSM.16.M88.4 R8, [R220+0x2000] ;  /* 0x00200000dc08783b */ /* 0x000e620000000200 */
        /* <DEDUP_REMOVED lines=8> */
[----:B------:R-:W-:Y:S01]  /*5280*/  HMMA.16816.F32.BF16 R40, R20, R78, R172 ;  /* 0x0000004e1428723c */ /* 0x000fe200000418ac */
[----:B------:R-:W-:Y:S01]  /*5290*/  IMAD.MOV.U32 R230, RZ, RZ, R63 ;  /* 0x000000ffffe67224 */ /* 0x000fe200078e003f */
[----:B------:R-:W-:Y:S01]  /*52a0*/  LDSM.16.M88.4 R20, [R217+0x2000] ;  /* 0x00200000d914783b */ /* 0x000fe20000000200 */
[----:B------:R-:W-:-:S02]  /*52b0*/  IMAD.MOV.U32 R231, RZ, RZ, R62 ;  /* 0x000000ffffe77224 */ /* 0x000fc400078e003e */
[----:B------:R-:W-:Y:S02]  /*52c0*/  IMAD.MOV.U32 R62, RZ, RZ, R101 ;  /* 0x000000ffff3e7224 */ /* 0x000fe400078e0065 */
[----:B------:R-:W-:Y:S02]  /*52d0*/  IMAD.MOV.U32 R63, RZ, RZ, R100 ;  /* 0x000000ffff3f7224 */ /* 0x000fe400078e0064 */
[----:B------:R-:W-:Y:S02]  /*52e0*/  IMAD.MOV.U32 R179, RZ, RZ, R36 ;  /* 0x000000ffffb37224 */ /* 0x000fe400078e0024 */
[----:B------:R-:W-:Y:S01]  /*52f0*/  IMAD.MOV.U32 R172, RZ, RZ, R15 ;  /* 0x000000ffffac7224 */ /* 0x000fe200078e000f */
[----:B------:R-:W-:Y:S01]  /*5300*/  LDSM.16.M88.4 R36, [R217] ;  /* 0x00000000d924783b */ /* 0x000fe20000000200 */
[----:B------:R-:W-:Y:S02]  /*5310*/  IMAD.MOV.U32 R173, RZ, RZ, R14 ;  /* 0x000000ffffad7224 */ /* 0x000fe400078e000e */
[----:B------:R-:W-:-:S02]  /*5320*/  IMAD.MOV.U32 R174, RZ, RZ, R13 ;  /* 0x000000ffffae7224 */ /* 0x000fc400078e000d */
[----:B------:R-:W-:Y:S02]  /*5330*/  IMAD.MOV.U32 R175, RZ, RZ, R12 ;  /* 0x000000ffffaf7224 */ /* 0x000fe400078e000c */
[----:B------:R-:W-:Y:S01]  /*5340*/  IMAD.MOV.U32 R180, RZ, RZ, R107 ;  /* 0x000000ffffb47224 */ /* 0x000fe200078e006b */
[----:B------:R-:W-:Y:S01]  /*5350*/  LDSM.16.M88.4 R12, [R221+0x2000] ;  /* 0x00200000dd0c783b */ /* 0x000fe20000000200 */
[----:B------:R-:W-:Y:S01]  /*5360*/  IMAD.MOV.U32 R181, RZ, RZ, R106 ;  /* 0x000000ffffb57224 */ /* 0x000fe200078e006a */
[C---:B-1----:R-:W-:Y:S02]  /*5370*/  HMMA.16816.F32.BF16 R92, R8.reuse, R66, R16 ;  /* 0x00000042085c723c */ /* 0x042fe40000041810 */
[----:B------:R-:W-:Y:S01]  /*5380*/  IMAD.MOV.U32 R111, RZ, RZ, R40 ;  /* 0x000000ffff6f7224 */ /* 0x000fe200078e0028 */
[----:B------:R-:W-:Y:S01]  /*5390*/  LDSM.16.M88.4 R16, [R220] ;  /* 0x00000000dc10783b */ /* 0x000fe20000000200 */
[----:B------:R-:W-:Y:S02]  /*53a0*/  IMAD.MOV.U32 R110, RZ, RZ, R41 ;  /* 0x000000ffff6e7224 */ /* 0x000fe400078e0029 */
[----:B------:R-:W-:Y:S01]  /*53b0*/  IMAD.MOV.U32 R79, RZ, RZ, R42 ;  /* 0x000000ffff4f7224 */ /* 0x000fe200078e002a */
[----:B------:R-:W-:Y:S01]  /*53c0*/  HMMA.16816.F32.BF16 R112, R8, R72, R188 ;  /* 0x000000480870723c */ /* 0x000fe200000418bc */
[----:B------:R-:W-:-:S02]  /*53d0*/  IMAD.MOV.U32 R78, RZ, RZ, R43 ;  /* 0x000000ffff4e7224 */ /* 0x000fc400078e002b */
[----:B------:R-:W1:Y:S01]  /*53e0*/  LDSM.16.M88.4 R40, [R223+0x3800] ;  /* 0x00380000df28783b */ /* 0x000e620000000200 */
[----:B------:R-:W-:Y:S02]  /*53f0*/  IMAD.MOV.U32 R182, RZ, RZ, R105 ;  /* 0x000000ffffb67224 */ /* 0x000fe400078e0069 */
[----:B------:R-:W-:Y:S01]  /*5400*/  IMAD.MOV.U32 R183, RZ, RZ, R104 ;  /* 0x000000ffffb77224 */ /* 0x000fe200078e0068 */
[C---:B------:R-:W-:Y:S01]  /*5410*/  HMMA.16816.F32.BF16 R96, R8.reuse, R64, R24 ;  /* 0x000000400860723c */ /* 0x040fe20000041818 */
[----:B------:R-:W-:Y:S01]  /*5420*/  IMAD.MOV.U32 R188, RZ, RZ, R111 ;  /* 0x000000ffffbc7224 */ /* 0x000fe200078e006f */
[----:B------:R-:W2:Y:S01]  /*5430*/  LDSM.16.M88.4 R24, [R217+0x1800] ;  /* 0x00180000d918783b */ /* 0x000ea20000000200 */
        /* <DEDUP_REMOVED lines=13> */
[C---:B------:R-:W-:Y:S01]  /*5510*/  HMMA.16816.F32.BF16 R88, R8.reuse, R56, R120 ;  /* 0x000000380858723c */ /* 0x040fe20000041878 */
[----:B------:R-:W-:Y:S05]  /*5520*/  LDSM.16.M88.4 R120, [R217+0x3000] ;  /* 0x00300000d978783b */ /* 0x000fea0000000200 */
[C---:B------:R-:W-:Y:S01]  /*5530*/  HMMA.16816.F32.BF16 R168, R8.reuse, R46, R60 ;  /* 0x0000002e08a8723c */ /* 0x040fe2000004183c */
[----:B------:R-:W3:Y:S05]  /*5540*/  LDSM.16.M88.4 R60, [R217+0x2800] ;  /* 0x00280000d93c783b */ /* 0x000eea0000000200 */
[C---:B------:R-:W-:Y:S06]  /*5550*/  HMMA.16816.F32.BF16 R84, R8.reuse, R58, R224 ;  /* 0x0000003a0854723c */ /* 0x040fec00000418e0 */
[----:B------:R-:W-:Y:S01]  /*5560*/  HMMA.16816.F32.BF16 R80, R8, R52, R208 ;  /* 0x000000340850723c */ /* 0x000fe200000418d0 */
[----:B------:R-:W-:-:S02]  /*5570*/  IMAD.MOV.U32 R224, RZ, RZ, R7 ;  /* 0x000000ffffe07224 */ /* 0x000fc400078e0007 */
[----:B------:R-:W-:Y:S02]  /*5580*/  IMAD.MOV.U32 R225, RZ, RZ, R6 ;  /* 0x000000ffffe17224 */ /* 0x000fe400078e0006 */
[----:B------:R-:W-:Y:S01]  /*5590*/  IMAD.MOV.U32 R226, RZ, RZ, R5 ;  /* 0x000000ffffe27224 */ /* 0x000fe200078e0005 */
[C---:B------:R-:W-:Y:S01]  /*55a0*/  HMMA.16816.F32.BF16 R76, R8.reuse, R54, R204 ;  /* 0x00000036084c723c */ /* 0x040fe200000418cc */
[----:B------:R-:W-:Y:S01]  /*55b0*/  IMAD.MOV.U32 R227, RZ, RZ, R3 ;  /* 0x000000ffffe37224 */ /* 0x000fe200078e0003 */
[----:B------:R-:W-:Y:S01]  /*55c0*/  SHF.R.S32.HI R3, RZ, 0x1f, R0 ;  /* 0x0000001fff037819 */ /* 0x000fe20000011400 */
[----:B------:R-:W-:Y:S01]  /*55d0*/  IMAD.U32 R6, RZ, RZ, UR23 ;  /* 0x00000017ff067e24 */ /* 0x000fe2000f8e00ff */
[----:B------:R-:W-:Y:S01]  /*55e0*/  LEA R5, R215, UR31, 0x4 ;  /* 0x0000001fd7057c11 */ /* 0x000fe2000f8e20ff */
[----:B------:R-:W-:Y:S01]  /*55f0*/  IMAD.U32 R7, RZ, RZ, UR23 ;  /* 0x00000017ff077e24 */ /* 0x000fe2000f8e00ff */
[----:B------:R-:W-:Y:S01]  /*5600*/  HMMA.16816.F32.BF16 R148, R8, R48, R200 ;  /* 0x000000300894723c */ /* 0x000fe200000418c8 */
[----:B------:R-:W-:Y:S01]  /*5610*/  LEA.HI R0, R3, R0, RZ, 0x2 ;  /* 0x0000000003007211 */ /* 0x000fe200078f10ff */
[----:B------:R-:W-:Y:S01]  /*5620*/  IMAD.U32 R3, RZ, RZ, UR20 ;  /* 0x00000014ff037e24 */ /* 0x000fe2000f8e00ff */
[----:B------:R-:W-:-:S02]  /*5630*/  ULDC UR31, c[0x0][0x39c] ;  /* 0x0000e700001f7ab9 */ /* 0x000fc40000000800 */
[----:B------:R-:W-:Y:S01]  /*5640*/  SHF.R.S32.HI R0, RZ, 0x2, R0 ;  /* 0x00000002ff007819 */ /* 0x000fe20000011400 */
[----:B------:R-:W-:Y:S01]  /*5650*/  HMMA.16816.F32.BF16 R152, R8, R50, R196 ;  /* 0x000000320898723c */ /* 0x000fe200000418c4 */
[----:B------:R-:W-:-:S03]  /*5660*/  IMAD R3, R3, 0x80, R252 ;  /* 0x0000008003037824 */ /* 0x000fc600078e02fc */
[----:B------:R-:W-:Y:S02]  /*5670*/  IMAD.IADD R5, R0, 0x1, R5 ;  /* 0x0000000100057824 */ /* 0x000fe400078e0205 */
[----:B------:R-:W-:Y:S01]  /*5680*/  HMMA.16816.F32.BF16 R156, R8, R44, R232 ;  /* 0x0000002c089c723c */ /* 0x000fe200000418e8 */
[----:B------:R-:W-:-:S05]  /*5690*/  IMAD.IADD R0, R213, 0x1, R214 ;  /* 0x00000001d5007824 */ /* 0x000fca00078e02d6 */
[C---:B-1----:R-:W-:Y:S06]  /*56a0*/  HMMA.16816.F32.BF16 R160, R8.reuse, R40, R240 ;  /* 0x0000002808a0723c */ /* 0x042fec00000418f0 */
[----:B------:R-:W-:Y:S01]  /*56b0*/  HMMA.16816.F32.BF16 R164, R8, R42, R164 ;  /* 0x0000002a08a4723c */ /* 0x000fe200000418a4 */
[----:B------:R-:W1:Y:S01]  /*56c0*/  LDSM.16.M88.4 R8, [R221] ;  /* 0x00000000dd08783b */ /* 0x000e620000000200 */
[----:B------:R-:W-:-:S04]  /*56d0*/  DEPBAR.LE SB0, 0x0 ;  /* 0x000080000000791a */ /* 0x000fc80000000000 */
        /* <DEDUP_REMOVED lines=20> */
[----:B------:R-:W-:Y:S01]  /*5820*/  HMMA.16816.F32.BF16 R144, R12, R36, R112 ;  /* 0x000000240c90723c */ /* 0x000fe20000041870 */
[----:B------:R-:W-:Y:S01]  /*5830*/  FMUL.FTZ R142, R142, UR31 ;  /* 0x0000001f8e8e7c20 */ /* 0x000fe20008410000 */
[----:B------:R-:W-:Y:S01]  /*5840*/  FMUL.FTZ R140, R140, UR31 ;  /* 0x0000001f8c8c7c20 */ /* 0x000fe20008410000 */
[----:B------:R-:W-:Y:S01]  /*5850*/  FMUL.FTZ R143, R143, UR31 ;  /* 0x0000001f8f8f7c20 */ /* 0x000fe20008410000 */
[----:B------:R-:W-:-:S02]  /*5860*/  FMUL.FTZ R141, R141, UR31 ;  /* 0x0000001f8d8d7c20 */ /* 0x000fc40008410000 */
[C---:B------:R-:W-:Y:S01]  /*5870*/  HMMA.16816.F32.BF16 R116, R12.reuse, R30, R92 ;  /* 0x0000001e0c74723c */ /* 0x040fe2000004185c */
[----:B------:R-:W-:Y:S01]  /*5880*/  FMUL.FTZ R138, R138, UR31 ;  /* 0x0000001f8a8a7c20 */ /* 0x000fe20008410000 */
[----:B------:R-:W-:Y:S01]  /*5890*/  FMUL.FTZ R136, R136, UR31 ;  /* 0x0000001f88887c20 */ /* 0x000fe20008410000 */
[----:B------:R-:W-:Y:S01]  /*58a0*/  FMUL.FTZ R139, R139, UR31 ;  /* 0x0000001f8b8b7c20 */ /* 0x000fe20008410000 */
[----:B------:R-:W-:Y:S02]  /*58b0*/  FMUL.FTZ R137, R137, UR31 ;  /* 0x0000001f89897c20 */ /* 0x000fe40008410000 */
[----:B--2---:R-:W-:Y:S01]  /*58c0*/  HMMA.16816.F32.BF16 R108, R12, R24, R88 ;  /* 0x000000180c6c723c */ /* 0x004fe20000041858 */
        /* <DEDUP_REMOVED lines=9> */
[----:B------:R-:W-:Y:S01]  /*5960*/  HMMA.16816.F32.BF16 R100, R12, R20, R80 ;  /* 0x000000140c64723c */ /* 0x000fe20000041850 */
[----:B------:R-:W-:Y:S01]  /*5970*/  FMUL.FTZ R144, R144, UR31 ;  /* 0x0000001f90907c20 */ /* 0x000fe20008410000 */
[----:B------:R-:W-:Y:S01]  /*5980*/  FMUL.FTZ R147, R147, UR31 ;  /* 0x0000001f93937c20 */ /* 0x000fe20008410000 */
[----:B------:R-:W-:-:S03]  /*5990*/  FMUL.FTZ R145, R145, UR31 ;  /* 0x0000001f91917c20 */ /* 0x000fc60008410000 */
[----:B------:R-:W-:Y:S01]  /*59a0*/  HMMA.16816.F32.BF16 R96, R12, R22, R76 ;  /* 0x000000160c60723c */ /* 0x000fe2000004184c */
[----:B------:R-:W-:-:S05]  /*59b0*/  FMUL.FTZ R118, R118, UR31 ;  /* 0x0000001f76767c20 */ /* 0x000fca0008410000 */
[C---:B---3--:R-:W-:Y:S01]  /*59c0*/  HMMA.16816.F32.BF16 R92, R12.reuse, R60, R148 ;  /* 0x0000003c0c5c723c */ /* 0x048fe20000041894 */
[----:B------:R-:W-:Y:S01]  /*59d0*/  FMUL.FTZ R110, R110, UR31 ;  /* 0x0000001f6e6e7c20 */ /* 0x000fe20008410000 */
[----:B------:R-:W-:Y:S01]  /*59e0*/  FMUL.FTZ R108, R108, UR31 ;  /* 0x0000001f6c6c7c20 */ /* 0x000fe20008410000 */
[----:B------:R-:W-:Y:S01]  /*59f0*/  FMUL.FTZ R111, R111, UR31 ;  /* 0x0000001f6f6f7c20 */ /* 0x000fe20008410000 */
[----:B------:R-:W-:Y:S02]  /*5a00*/  FMUL.FTZ R109, R109, UR31 ;  /* 0x0000001f6d6d7c20 */ /* 0x000fe40008410000 */
        /* <DEDUP_REMOVED lines=25> */
[C---:B-1----:R-:W-:Y:S01]  /*5ba0*/  HMMA.16816.F32.BF16 R12, R8.reuse, R132, R200 ;  /* 0x00000084080c723c */ /* 0x042fe200000418c8 */
        /* <DEDUP_REMOVED lines=8> */
[C---:B------:R-:W-:Y:S01]  /*5c30*/  HMMA.16816.F32.BF16 R68, R8.reuse, R38, R176 ;  /* 0x000000260844723c */ /* 0x040fe200000418b0 */
[----:B------:R-:W-:Y:S01]  /*5c40*/  FMUL.FTZ R165, R80, UR31 ;  /* 0x0000001f50a57c20 */ /* 0x000fe20008410000 */
[----:B------:R-:W-:Y:S01]  /*5c50*/  FMUL.FTZ R166, R82, UR31 ;  /* 0x0000001f52a67c20 */ /* 0x000fe20008410000 */
[----:B------:R-:W-:Y:S01]  /*5c60*/  FMUL.FTZ R167, R81, UR31 ;  /* 0x0000001f51a77c20 */ /* 0x000fe20008410000 */
[----:B------:R-:W-:Y:S02]  /*5c70*/  FMUL.FTZ R83, R83, UR31 ;  /* 0x0000001f53537c20 */ /* 0x000fe40008410000 */
[----:B------:R-:W-:Y:S01]  /*5c80*/  HMMA.16816.F32.BF16 R64, R8, R32, R180 ;  /* 0x000000200840723c */ /* 0x000fe200000418b4 */
[----:B------:R-:W-:-:S05]  /*5c90*/  FMUL.FTZ R216, R112, UR31 ;  /* 0x0000001f70d87c20 */ /* 0x000fca0008410000 */
        /* <DEDUP_REMOVED lines=9> */
[C---:B------:R-:W-:Y:S01]  /*5d30*/  HMMA.16816.F32.BF16 R44, R8.reuse, R30, R196 ;  /* 0x0000001e082c723c */ /* 0x040fe200000418c4 */
[----:B------:R-:W-:Y:S01]  /*5d40*/  MUFU.TANH R14, R74 ;  /* 0x0000004a000e7308 */ /* 0x000fe20000002400 */
        /* <DEDUP_REMOVED lines=13> */
[----:B------:R-:W-:Y:S01]  /*5e20*/  FMUL.FTZ R121, R116, UR31 ;  /* 0x0000001f74797c20 */ /* 0x000fe20008410000 */
[----:B------:R-:W-:Y:S01]  /*5e30*/  FMUL.FTZ R55, R55, UR31 ;  /* 0x0000001f37377c20 */ /* 0x000fe20008410000 */
        /* <DEDUP_REMOVED lines=10> */
[----:B------:R-:W-:-:S02]  /*5ee0*/  VIADD R230, R223, 0x800 ;  /* 0x00000800dfe67836 */ /* 0x000fc40000000000 */
[C---:B------:R-:W-:Y:S01]  /*5ef0*/  HMMA.16816.F32.BF16 R28, R8.reuse, R22, R236 ;  /* 0x00000016081c723c */ /* 0x040fe200000418ec */
[----:B------:R-:W-:Y:S01]  /*5f00*/  FMUL.FTZ R158, R16, UR31 ;  /* 0x0000001f109e7c20 */ /* 0x000fe20008410000 */
[----:B------:R-:W-:Y:S01]  /*5f10*/  FMUL.FTZ R159, R18, UR31 ;  /* 0x0000001f129f7c20 */ /* 0x000fe20008410000 */
[----:B------:R-:W-:Y:S01]  /*5f20*/  MUFU.TANH R16, R144 ;  /* 0x0000009000107308 */ /* 0x000fe20000002400 */
[----:B------:R-:W-:Y:S01]  /*5f30*/  FMUL.FTZ R160, R17, UR31 ;  /* 0x0000001f11a07c20 */ /* 0x000fe20008410000 */
[----:B------:R-:W-:Y:S01]  /*5f40*/  FMUL.FTZ R164, R19, UR31 ;  /* 0x0000001f13a47c20 */ /* 0x000fe20008410000 */
[C---:B------:R-:W-:Y:S01]  /*5f50*/  HMMA.16816.F32.BF16 R24, R8.reuse, R60, R224 ;  /* 0x0000003c0818723c */ /* 0x040fe200000418e0 */
[--C-:B------:R-:W-:Y:S01]  /*5f60*/  IADD3 R237, R6, 0x8, R5.reuse ;  /* 0x0000000806ed7810 */ /* 0x100fe20007ffe005 */
[----:B------:R-:W-:Y:S01]  /*5f70*/  IMAD.U32 R6, RZ, RZ, UR22 ;  /* 0x00000016ff067e24 */ /* 0x000fe2000f8e00ff */
[--C-:B------:R-:W-:Y:S01]  /*5f80*/  IADD3 R238, R7, 0x40, R5.reuse ;  /* 0x0000004007ee7810 */ /* 0x100fe20007ffe005 */
[----:B------:R-:W-:Y:S01]  /*5f90*/  IMAD.U32 R7, RZ, RZ, UR22 ;  /* 0x00000016ff077e24 */ /* 0x000fe2000f8e00ff */
[----:B------:R-:W-:Y:S01]  /*5fa0*/  VIADDMNMX R233, R237, -UR30, RZ, !PT ;  /* 0x8000001eede97c46 */ /* 0x000fe2000f8001ff */
[C---:B------:R-:W-:Y:S01]  /*5fb0*/  HMMA.16816.F32.BF16 R20, R8.reuse, R62, R208 ;  /* 0x0000003e0814723c */ /* 0x040fe200000418d0 */
[C---:B------:R-:W-:Y:S01]  /*5fc0*/  VIADD R236, R5.reuse, UR23 ;  /* 0x0000001705ec7c36 */ /* 0x040fe20008000000 */
[----:B------:R-:W-:Y:S01]  /*5fd0*/  VIADDMNMX R243, R5, R6, UR32, PT ;  /* 0x0000002005f37e46 */ /* 0x000fe2000b800106 */
[----:B------:R-:W-:Y:S01]  /*5fe0*/  FMUL.FTZ R224, R15, UR31 ;  /* 0x0000001f0fe07c20 */ /* 0x000fe20008410000 */
[----:B------:R-:W-:Y:S01]  /*5ff0*/  VIADDMNMX R234, R238, -UR30, RZ, !PT ;  /* 0x8000001eeeea7c46 */ /* 0x000fe2000f8001ff */
[----:B------:R-:W1:Y:S01]  /*6000*/  MUFU.TANH R15, R72 ;  /* 0x00000048000f7308 */ /* 0x000e620000002400 */
[C---:B------:R-:W-:Y:S01]  /*6010*/  HMMA.16816.F32.BF16 R56, R8.reuse, R122, R56 ;  /* 0x0000007a0838723c */ /* 0x040fe20000041838 */
[----:B------:R-:W-:Y:S01]  /*6020*/  VIADDMNMX R235, R236, -UR30, RZ, !PT ;  /* 0x8000001eeceb7c46 */ /* 0x000fe2000f8001ff */
[----:B------:R-:W-:Y:S01]  /*6030*/  FMUL.FTZ R225, R77, UR31 ;  /* 0x0000001f4de17c20 */ /* 0x000fe20008410000 */
[----:B------:R-:W-:Y:S01]  /*6040*/  FMUL.FTZ R227, R114, UR31 ;  /* 0x0000001f72e37c20 */ /* 0x000fe20008410000 */
[----:B------:R-:W-:Y:S01]  /*6050*/  FMUL.FTZ R133, R40, UR31 ;  /* 0x0000001f28857c20 */ /* 0x000fe20008410000 */
[----:B------:R-:W-:Y:S01]  /*6060*/  FMUL.FTZ R149, R39, UR31 ;  /* 0x0000001f27957c20 */ /* 0x000fe20008410000 */
[----:B------:R-:W-:Y:S01]  /*6070*/  HMMA.16816.F32.BF16 R60, R8, R134, R188 ;  /* 0x00000086083c723c */ /* 0x000fe200000418bc */
[----:B------:R-:W-:Y:S01]  /*6080*/  MUFU.TANH R19, R145 ;  /* 0x0000009100137308 */ /* 0x000fe20000002400 */
[----:B------:R-:W-:Y:S01]  /*6090*/  FMUL.FTZ R122, R47, UR31 ;  /* 0x0000001f2f7a7c20 */ /* 0x000fe20008410000 */
[----:B------:R-:W-:Y:S01]  /*60a0*/  FMUL.FTZ R123, R117, UR31 ;  /* 0x0000001f757b7c20 */ /* 0x000fe20008410000 */
[----:B------:R-:W-:Y:S01]  /*60b0*/  FMUL.FTZ R117, R46, UR31 ;  /* 0x0000001f2e757c20 */ /* 0x000fe20008410000 */
[----:B------:R-:W-:Y:S01]  /*60c0*/  FMUL.FTZ R107, R37, UR31 ;  /* 0x0000001f256b7c20 */ /* 0x000fe20008410000 */
[----:B------:R-:W-:Y:S01]  /*60d0*/  FMUL.FTZ R152, R24, UR31 ;  /* 0x0000001f18987c20 */ /* 0x000fe20008410000 */
[----:B------:R-:W-:Y:S01]  /*60e0*/  IMAD.U32 R8, RZ, RZ, UR23 ;  /* 0x00000017ff087e24 */ /* 0x000fe2000f8e00ff */
[----:B------:R-:W-:Y:S01]  /*60f0*/  IADD3 R10, R7, 0x48, R5 ;  /* 0x00000048070a7810 */ /* 0x000fe20007ffe005 */
[----:B------:R-:W-:-:S02]  /*6100*/  IMAD.U32 R9, RZ, RZ, UR22 ;  /* 0x00000016ff097e24 */ /* 0x000fc4000f8e00ff */
[----:B------:R-:W-:Y:S01]  /*6110*/  FMUL.FTZ R11, R146, UR31 ;  /* 0x0000001f920b7c20 */ /* 0x000fe20008410000 */
[----:B------:R-:W-:Y:S01]  /*6120*/  MUFU.TANH R24, R73 ;  /* 0x0000004900187308 */ /* 0x000fe20000002400 */
[--C-:B------:R-:W-:Y:S01]  /*6130*/  IADD3 R239, R8, 0x48, R5.reuse ;  /* 0x0000004808ef7810 */ /* 0x100fe20007ffe005 */
[----:B------:R-:W-:Y:S01]  /*6140*/  IMAD.U32 R8, RZ, RZ, UR22 ;  /* 0x00000016ff087e24 */ /* 0x000fe2000f8e00ff */
[----:B------:R-:W-:Y:S01]  /*6150*/  IADD3 R13, R9, 0x8, R5 ;  /* 0x00000008090d7810 */ /* 0x000fe20007ffe005 */
[----:B------:R-:W-:Y:S01]  /*6160*/  FMUL.FTZ R91, R21, UR31 ;  /* 0x0000001f155b7c20 */ /* 0x000fe20008410000 */
[----:B------:R-:W-:Y:S01]  /*6170*/  FMUL.FTZ R155, R23, UR31 ;  /* 0x0000001f179b7c20 */ /* 0x000fe20008410000 */
[----:B------:R-:W-:Y:S01]  /*6180*/  IMAD.IADD R9, R239, 0x1, -R3 ;  /* 0x00000001ef097824 */ /* 0x000fe200078e0a03 */
[----:B------:R-:W-:Y:S01]  /*6190*/  IADD3 R12, R8, 0x40, R5 ;  /* 0x00000040080c7810 */ /* 0x000fe20007ffe005 */
[--C-:B------:R-:W-:Y:S01]  /*61a0*/  IMAD.IADD R5, R236, 0x1, -R3.reuse ;  /* 0x00000001ec057824 */ /* 0x100fe200078e0a03 */
[----:B------:R-:W2:Y:S01]  /*61b0*/  MUFU.TANH R11, R11 ;  /* 0x0000000b000b7308 */ /* 0x000ea20000002400 */
[--C-:B------:R-:W-:Y:S01]  /*61c0*/  IMAD.IADD R8, R238, 0x1, -R3.reuse ;  /* 0x00000001ee087824 */ /* 0x100fe200078e0a03 */
[----:B------:R-:W-:Y:S01]  /*61d0*/  IABS R9, R9 ;  /* 0x0000000900097213 */ /* 0x000fe20000000000 */
[----:B------:R-:W-:Y:S01]  /*61e0*/  FMUL.FTZ R88, R20, UR31 ;  /* 0x0000001f14587c20 */ /* 0x000fe20008410000 */
[----:B------:R-:W-:Y:S01]  /*61f0*/  IABS R6, R5 ;  /* 0x0000000500067213 */ /* 0x000fe20000000000 */
[----:B------:R-:W-:Y:S01]  /*6200*/  IMAD.IADD R5, R237, 0x1, -R3 ;  /* 0x00000001ed057824 */ /* 0x000fe200078e0a03 */
[----:B------:R-:W-:Y:S01]  /*6210*/  VIMNMX R240, R10, UR32, PT ;  /* 0x000000200af07c48 */ /* 0x000fe2000bfe0100 */
[----:B------:R-:W-:Y:S01]  /*6220*/  FMUL.FTZ R89, R22, UR31 ;  /* 0x0000001f16597c20 */ /* 0x000fe20008410000 */
[----:B------:R-:W-:Y:S01]  /*6230*/  VIADDMNMX R232, R239, -UR30, RZ, !PT ;  /* 0x8000001eefe87c46 */ /* 0x000fe2000f8001ff */
[----:B------:R-:W-:Y:S01]  /*6240*/  IMAD.MOV.U32 R7, RZ, RZ, R6 ;  /* 0x000000ffff077224 */ /* 0x000fe200078e0006 */
[----:B------:R-:W-:Y:S01]  /*6250*/  IABS R5, R5 ;  /* 0x0000000500057213 */ /* 0x000fe20000000000 */
[----:B------:R-:W3:Y:S01]  /*6260*/  MUFU.TANH R22, R75 ;  /* 0x0000004b00167308 */ /* 0x000ee20000002400 */
[----:B------:R-:W-:Y:S01]  /*6270*/  IABS R6, R8 ;  /* 0x0000000800067213 */ /* 0x000fe20000000000 */
[----:B------:R-:W-:Y:S01]  /*6280*/  FMUL.FTZ R115, R63, UR31 ;  /* 0x0000001f3f737c20 */ /* 0x000fe20008410000 */
[----:B------:R-:W-:Y:S01]  /*6290*/  I2FP.F32.S32 R8, R7 ;  /* 0x0000000700087245 */ /* 0x000fe20000201400 */
[----:B------:R-:W-:Y:S01]  /*62a0*/  FMUL.FTZ R113, R62, UR31 ;  /* 0x0000001f3e717c20 */ /* 0x000fe20008410000 */
[----:B------:R-:W-:Y:S01]  /*62b0*/  I2FP.F32.S32 R5, R5 ;  /* 0x0000000500057245 */ /* 0x000fe20000201400 */
[----:B------:R-:W-:Y:S01]  /*62c0*/  IMAD.MOV.U32 R7, RZ, RZ, R6 ;  /* 0x000000ffff077224 */ /* 0x000fe200078e0006 */
[----:B------:R-:W-:Y:S01]  /*62d0*/  VIMNMX R242, R13, UR32, PT ;  /* 0x000000200df27c48 */ /* 0x000fe2000bfe0100 */
[----:B-1----:R-:W-:Y:S01]  /*62e0*/  FFMA.FTZ R23, R8, -UR19, R15 ;  /* 0x8000001308177c23 */ /* 0x002fe2000801000f */
[----:B------:R-:W-:-:S02]  /*62f0*/  IMAD.MOV.U32 R6, RZ, RZ, R9 ;  /* 0x000000ffff067224 */ /* 0x000fc400078e0009 */
[----:B------:R-:W-:Y:S01]  /*6300*/  FFMA.FTZ R21, R5, -UR19, R14 ;  /* 0x8000001305157c23 */ /* 0x000fe2000801000e */
[----:B------:R-:W-:Y:S01]  /*6310*/  I2FP.F32.S32 R8, R7 ;  /* 0x0000000700087245 */ /* 0x000fe20000201400 */
[----:B------:R-:W-:Y:S01]  /*6320*/  VIADD R5, R3, 0x1 ;  /* 0x0000000103057836 */ /* 0x000fe20000000000 */
[----:B------:R-:W-:Y:S01]  /*6330*/  VIMNMX R241, R12, UR32, PT ;  /* 0x000000200cf17c48 */ /* 0x000fe2000bfe0100 */
[----:B------:R1:W4:Y:S01]  /*6340*/  MUFU.TANH R13, R68 ;  /* 0x00000044000d7308 */ /* 0x0003220000002400 */
[----:B------:R-:W-:Y:S01]  /*6350*/  I2FP.F32.S32 R7, R6 ;  /* 0x0000000600077245 */ /* 0x000fe20000201400 */
[----:B------:R-:W-:Y:S01]  /*6360*/  FFMA.FTZ R20, R8, -UR19, R16 ;  /* 0x8000001308147c23 */ /* 0x000fe20008010010 */
[C---:B------:R-:W-:Y:S01]  /*6370*/  ISETP.GE.AND P0, PT, R5.reuse, R243, PT ;  /* 0x000000f30500720c */ /* 0x040fe20003f06270 */
[----:B------:R-:W-:Y:S01]  /*6380*/  IMAD.IADD R8, R236, 0x1, -R5 ;  /* 0x00000001ec087824 */ /* 0x000fe200078e0a05 */
[----:B------:R-:W-:Y:S01]  /*6390*/  ISETP.GE.AND P2, PT, R5, R242, PT ;  /* 0x000000f20500720c */ /* 0x000fe20003f46270 */
[----:B------:R-:W-:Y:S01]  /*63a0*/  VIADD R6, R3, 0x8 ;  /* 0x0000000803067836 */ /* 0x000fe20000000000 */
[----:B------:R-:W-:Y:S01]  /*63b0*/  ISETP.LT.OR P4, PT, R5, R235, P0 ;  /* 0x000000eb0500720c */ /* 0x000fe20000781670 */
[----:B--2---:R-:W-:Y:S01]  /*63c0*/  FFMA.FTZ R18, R7, -UR19, R11 ;  /* 0x8000001307127c23 */ /* 0x004fe2000801000b */
[----:B------:R-:W-:Y:S01]  /*63d0*/  ISETP.GE.AND P0, PT, R5, R240, PT ;  /* 0x000000f00500720c */ /* 0x000fe20003f06270 */
[--C-:B------:R-:W-:Y:S01]  /*63e0*/  IMAD.IADD R7, R237, 0x1, -R5.reuse ;  /* 0x00000001ed077824 */ /* 0x100fe200078e0a05 */
[----:B------:R-:W-:Y:S01]  /*63f0*/  IABS R8, R8 ;  /* 0x0000000800087213 */ /* 0x000fe20000000000 */
[----:B------:R-:W-:Y:S01]  /*6400*/  IMAD.IADD R11, R238, 0x1, -R5 ;  /* 0x00000001ee0b7824 */ /* 0x000fe200078e0a05 */
[C---:B------:R-:W-:Y:S01]  /*6410*/  ISETP.LT.OR P0, PT, R5.reuse, R232, P0 ;  /* 0x000000e80500720c */ /* 0x040fe20000701670 */
[----:B------:R-:W-:Y:S01]  /*6420*/  IMAD.IADD R9, R236, 0x1, -R6 ;  /* 0x00000001ec097824 */ /* 0x000fe200078e0a06 */
[C---:B------:R-:W-:Y:S01]  /*6430*/  ISETP.GE.AND P1, PT, R5.reuse, R241, PT ;  /* 0x000000f10500720c */ /* 0x040fe20003f26270 */
[----:B------:R-:W-:Y:S01]  /*6440*/  IMAD.MOV.U32 R10, RZ, RZ, R8 ;  /* 0x000000ffff0a7224 */ /* 0x000fe200078e0008 */
[----:B------:R-:W-:Y:S01]  /*6450*/  IABS R8, R7 ;  /* 0x0000000700087213 */ /* 0x000fe20000000000 */
[----:B------:R-:W2:Y:S01]  /*6460*/  MUFU.TANH R14, R147 ;  /* 0x00000093000e7308 */ /* 0x000ea20000002400 */
[----:B------:R-:W-:Y:S01]  /*6470*/  ISETP.LT.OR P2, PT, R5, R233, P2 ;  /* 0x000000e90500720c */ /* 0x000fe20001741670 */
[----:B------:R-:W-:Y:S01]  /*6480*/  FMUL.FTZ R114, R61, UR31 ;  /* 0x0000001f3d727c20 */ /* 0x000fe20008410000 */
[----:B------:R-:W-:Y:S01]  /*6490*/  P2R R15, PR, RZ, 0x1 ;  /* 0x00000001ff0f7803 */ /* 0x000fe20000000000 */
[----:B------:R-:W-:Y:S01]  /*64a0*/  FMUL.FTZ R153, R25, UR31 ;  /* 0x0000001f19997c20 */ /* 0x000fe20008410000 */
[----:B------:R-:W-:Y:S01]  /*64b0*/  IABS R7, R11 ;  /* 0x0000000b00077213 */ /* 0x000fe20000000000 */
[----:B------:R-:W-:Y:S01]  /*64c0*/  FMUL.FTZ R80, R58, UR31 ;  /* 0x0000001f3a507c20 */ /* 0x000fe20008410000 */
[----:B------:R-:W-:Y:S01]  /*64d0*/  IABS R12, R9 ;  /* 0x00000009000c7213 */ /* 0x000fe20000000000 */
[----:B------:R-:W-:Y:S01]  /*64e0*/  IMAD.MOV.U32 R9, RZ, RZ, R8 ;  /* 0x000000ffff097224 */ /* 0x000fe200078e0008 */
[----:B------:R-:W-:Y:S01]  /*64f0*/  ISETP.GE.AND P0, PT, R3, R243, PT ;  /* 0x000000f30300720c */ /* 0x000fe20003f06270 */
[----:B------:R-:W-:Y:S01]  /*6500*/  IMAD.MOV.U32 R8, RZ, RZ, R7 ;  /* 0x000000ffff087224 */ /* 0x000fe200078e0007 */
[----:B------:R-:W-:Y:S01]  /*6510*/  ISETP.LT.OR P1, PT, R5, R234, P1 ;  /* 0x000000ea0500720c */ /* 0x000fe20000f21670 */
[----:B------:R-:W-:Y:S01]  /*6520*/  IMAD.IADD R5, R239, 0x1, -R5 ;  /* 0x00000001ef057824 */ /* 0x000fe200078e0a05 */
[----:B------:R-:W-:Y:S01]  /*6530*/  P2R R17, PR, RZ, 0x4 ;  /* 0x00000004ff117803 */ /* 0x000fe20000000000 */
[----:B------:R-:W-:Y:S01]  /*6540*/  IMAD.MOV.U32 R7, RZ, RZ, R12 ;  /* 0x000000ffff077224 */ /* 0x000fe200078e000c */
[C---:B------:R-:W-:Y:S01]  /*6550*/  ISETP.LT.OR P0, PT, R3.reuse, R235, P0 ;  /* 0x000000eb0300720c */ /* 0x040fe20000701670 */
[----:B------:R-:W-:Y:S01]  /*6560*/  MUFU.TANH R25, R71 ;  /* 0x0000004700197308 */ /* 0x000fe20000002400 */
[----:B------:R-:W-:Y:S01]  /*6570*/  ISETP.GE.AND P2, PT, R3, R242, PT ;  /* 0x000000f20300720c */ /* 0x000fe20003f46270 */
[----:B------:R-:W-:Y:S01]  /*6580*/  FMUL.FTZ R82, R59, UR31 ;  /* 0x0000001f3b527c20 */ /* 0x000fe20008410000 */
[----:B------:R-:W-:Y:S01]  /*6590*/  IABS R5, R5 ;  /* 0x0000000500057213 */ /* 0x000fe20000000000 */
[----:B------:R-:W-:Y:S01]  /*65a0*/  FMUL.FTZ R112, R60, UR31 ;  /* 0x0000001f3c707c20 */ /* 0x000fe20008410000 */
[----:B------:R-:W-:Y:S01]  /*65b0*/  P2R R16, PR, RZ, 0x2 ;  /* 0x00000002ff107803 */ /* 0x000fe20000000000 */
[----:B------:R-:W-:Y:S01]  /*65c0*/  FMUL.FTZ R146, R43, UR31 ;  /* 0x0000001f2b927c20 */ /* 0x000fe20008410000 */
[----:B------:R-:W-:Y:S01]  /*65d0*/  I2FP.F32.S32 R11, R10 ;  /* 0x0000000a000b7245 */ /* 0x000fe20000201400 */
[----:B------:R-:W-:Y:S01]  /*65e0*/  FMUL.FTZ R134, R42, UR31 ;  /* 0x0000001f2a867c20 */ /* 0x000fe20008410000 */
[----:B------:R-:W-:Y:S01]  /*65f0*/  FSEL R63, R23, -INF , !P0 ;  /* 0xff800000173f7808 */ /* 0x000fe20004000000 */
[----:B------:R-:W-:Y:S01]  /*6600*/  FMUL.FTZ R81, R57, UR31 ;  /* 0x0000001f39517c20 */ /* 0x000fe20008410000 */
[----:B------:R-:W-:Y:S01]  /*6610*/  ISETP.LT.OR P2, PT, R3, R233, P2 ;  /* 0x000000e90300720c */ /* 0x000fe20001741670 */
[----:B------:R-:W-:Y:S01]  /*6620*/  FFMA.FTZ R12, R11, -UR19, R24 ;  /* 0x800000130b0c7c23 */ /* 0x000fe20008010018 */
[----:B------:R-:W-:Y:S01]  /*6630*/  I2FP.F32.S32 R10, R9 ;  /* 0x00000009000a7245 */ /* 0x000fe20000201400 */
[----:B------:R-:W-:Y:S01]  /*6640*/  IMAD.IADD R11, R238, 0x1, -R6 ;  /* 0x00000001ee0b7824 */ /* 0x000fe200078e0a06 */
[C---:B------:R-:W-:Y:S01]  /*6650*/  ISETP.GE.AND P1, PT, R3.reuse, R241, PT ;  /* 0x000000f10300720c */ /* 0x040fe20003f26270 */
[----:B------:R-:W5:Y:S01]  /*6660*/  MUFU.TANH R23, R140 ;  /* 0x0000008c00177308 */ /* 0x000f620000002400 */
[----:B------:R-:W-:Y:S01]  /*6670*/  ISETP.GE.AND P0, PT, R3, R240, PT ;  /* 0x000000f00300720c */ /* 0x000fe20003f06270 */
[----:B---3--:R-:W-:Y:S01]  /*6680*/  FFMA.FTZ R22, R10, -UR19, R22 ;  /* 0x800000130a167c23 */ /* 0x008fe20008010016 */
[----:B------:R-:W-:Y:S01]  /*6690*/  I2FP.F32.S32 R9, R8 ;  /* 0x0000000800097245 */ /* 0x000fe20000201400 */
[----:B------:R-:W-:Y:S01]  /*66a0*/  IMAD.IADD R10, R239, 0x1, -R6 ;  /* 0x00000001ef0a7824 */ /* 0x000fe200078e0a06 */
[----:B------:R-:W-:Y:S01]  /*66b0*/  I2FP.F32.S32 R7, R7 ;  /* 0x0000000700077245 */ /* 0x000fe20000201400 */
[----:B------:R-:W-:Y:S01]  /*66c0*/  FMUL.FTZ R135, R41, UR31 ;  /* 0x0000001f29877c20 */ /* 0x000fe20008410000 */
[----:B------:R-:W-:Y:S01]  /*66d0*/  I2FP.F32.S32 R8, R5 ;  /* 0x0000000500087245 */ /* 0x000fe20000201400 */
[----:B------:R-:W-:Y:S01]  /*66e0*/  VIADD R5, R3, 0x9 ;  /* 0x0000000903057836 */ /* 0x000fe20000000000 */
[----:B-1----:R-:W-:Y:S01]  /*66f0*/  FSEL R68, R21, -INF , !P2 ;  /* 0xff80000015447808 */ /* 0x002fe20005000000 */
[----:B----4-:R-:W-:Y:S01]  /*6700*/  FFMA.FTZ R13, R7, -UR19, R13 ;  /* 0x80000013070d7c23 */ /* 0x010fe2000801000d */
[C---:B------:R-:W-:Y:S01]  /*6710*/  ISETP.LT.OR P1, PT, R3.reuse, R234, P1 ;  /* 0x000000ea0300720c */ /* 0x040fe20000f21670 */
[----:B--2---:R-:W-:Y:S01]  /*6720*/  FFMA.FTZ R14, R8, -UR19, R14 ;  /* 0x80000013080e7c23 */ /* 0x004fe2000801000e */
[----:B------:R-:W-:Y:S01]  /*6730*/  ISETP.LT.OR P0, PT, R3, R232, P0 ;  /* 0x000000e80300720c */ /* 0x000fe20000701670 */
[----:B------:R-:W-:Y:S01]  /*6740*/  IMAD.IADD R7, R237, 0x1, -R6 ;  /* 0x00000001ed077824 */ /* 0x000fe200078e0a06 */
[----:B------:R-:W-:Y:S01]  /*6750*/  ISETP.GE.AND P2, PT, R6, R242, PT ;  /* 0x000000f20600720c */ /* 0x000fe20003f46270 */
[----:B------:R-:W-:Y:S01]  /*6760*/  IMAD.IADD R8, R236, 0x1, -R5 ;  /* 0x00000001ec087824 */ /* 0x000fe200078e0a05 */
[----:B------:R-:W-:Y:S01]  /*6770*/  FSEL R77, R20, -INF , !P1 ;  /* 0xff800000144d7808 */ /* 0x000fe20004800000 */
[----:B------:R-:W-:Y:S01]  /*6780*/  FFMA.FTZ R19, R9, -UR19, R19 ;  /* 0x8000001309137c23 */ /* 0x000fe20008010013 */
[----:B------:R-:W-:Y:S01]  /*6790*/  FSEL R78, R18, -INF , !P0 ;  /* 0xff800000124e7808 */ /* 0x000fe20004000000 */
[----:B------:R-:W-:Y:S01]  /*67a0*/  MUFU.TANH R24, R70 ;  /* 0x0000004600187308 */ /* 0x000fe20000002400 */
[C---:B------:R-:W-:Y:S01]  /*67b0*/  ISETP.LT.OR P5, PT, R6.reuse, R233, P2 ;  /* 0x000000e90600720c */ /* 0x040fe200017a1670 */
[----:B------:R-:W-:Y:S01]  /*67c0*/  FMUL.FTZ R226, R79, UR31 ;  /* 0x0000001f4fe27c20 */ /* 0x000fe20008410000 */
[----:B------:R-:W-:Y:S01]  /*67d0*/  ISETP.GE.AND P3, PT, R6, R243, PT ;  /* 0x000000f30600720c */ /* 0x000fe20003f66270 */
[----:B------:R-:W-:Y:S01]  /*67e0*/  FMUL.FTZ R104, R36, UR31 ;  /* 0x0000001f24687c20 */ /* 0x000fe20008410000 */
[----:B------:R-:W-:Y:S01]  /*67f0*/  ISETP.GE.AND P1, PT, R6, R241, PT ;  /* 0x000000f10600720c */ /* 0x000fe20003f26270 */
[----:B------:R-:W-:Y:S01]  /*6800*/  FMUL.FTZ R105, R38, UR31 ;  /* 0x0000001f26697c20 */ /* 0x000fe20008410000 */
[----:B------:R-:W-:Y:S01]  /*6810*/  ISETP.GE.AND P0, PT, R6, R240, PT ;  /* 0x000000f00600720c */ /* 0x000fe20003f06270 */
[----:B------:R-:W1:Y:S01]  /*6820*/  MUFU.TANH R18, R142 ;  /* 0x0000008e00127308 */ /* 0x000e620000002400 */
[----:B------:R-:W-:Y:S01]  /*6830*/  FSEL R62, R12, -INF , !P4 ;  /* 0xff8000000c3e7808 */ /* 0x000fe20006000000 */
[----:B------:R-:W-:Y:S01]  /*6840*/  FMUL.FTZ R79, R56, UR31 ;  /* 0x0000001f384f7c20 */ /* 0x000fe20008410000 */
[----:B------:R-:W-:Y:S01]  /*6850*/  P2R R12, PR, RZ, 0x20 ;  /* 0x00000020ff0c7803 */ /* 0x000fe20000000000 */
[----:B------:R-:W-:Y:S01]  /*6860*/  FMUL.FTZ R32, R32, UR31 ;  /* 0x0000001f20207c20 */ /* 0x000fe20008410000 */
[----:B------:R-:W-:Y:S01]  /*6870*/  IABS R9, R7 ;  /* 0x0000000700097213 */ /* 0x000fe20000000000 */
[----:B------:R-:W-:Y:S01]  /*6880*/  FMUL.FTZ R33, R33, UR31 ;  /* 0x0000001f21217c20 */ /* 0x000fe20008410000 */
[----:B------:R-:W-:Y:S01]  /*6890*/  ISETP.LT.OR P4, PT, R6, R235, P3 ;  /* 0x000000eb0600720c */ /* 0x000fe20001f81670 */
[----:B------:R-:W-:Y:S01]  /*68a0*/  FMUL.FTZ R34, R34, UR31 ;  /* 0x0000001f22227c20 */ /* 0x000fe20008410000 */
[----:B------:R-:W-:Y:S01]  /*68b0*/  ISETP.LT.OR P6, PT, R6, R234, P1 ;  /* 0x000000ea0600720c */ /* 0x000fe20000fc1670 */
[----:B------:R-:W-:Y:S01]  /*68c0*/  FMUL.FTZ R28, R28, UR31 ;  /* 0x0000001f1c1c7c20 */ /* 0x000fe20008410000 */
[----:B------:R-:W-:Y:S01]  /*68d0*/  ISETP.LT.OR P5, PT, R6, R232, P0 ;  /* 0x000000e80600720c */ /* 0x000fe200007a1670 */
[----:B------:R-:W-:Y:S01]  /*68e0*/  FMUL.FTZ R35, R35, UR31 ;  /* 0x0000001f23237c20 */ /* 0x000fe20008410000 */
[----:B------:R-:W-:Y:S01]  /*68f0*/  IABS R7, R8 ;  /* 0x0000000800077213 */ /* 0x000fe20000000000 */
[----:B------:R-:W-:Y:S01]  /*6900*/  FMUL.FTZ R29, R29, UR31 ;  /* 0x0000001f1d1d7c20 */ /* 0x000fe20008410000 */
[----:B------:R-:W-:Y:S01]  /*6910*/  IABS R6, R11 ;  /* 0x0000000b00067213 */ /* 0x000fe20000000000 */
[----:B------:R-:W-:Y:S01]  /*6920*/  IMAD.IADD R11, R238, 0x1, -R5 ;  /* 0x00000001ee0b7824 */ /* 0x000fe200078e0a05 */
[----:B------:R-:W-:Y:S01]  /*6930*/  ISETP.NE.AND P3, PT, R17, RZ, PT ;  /* 0x000000ff1100720c */ /* 0x000fe20003f65270 */
[----:B------:R-:W-:Y:S01]  /*6940*/  FMUL.FTZ R30, R30, UR31 ;  /* 0x0000001f1e1e7c20 */ /* 0x000fe20008410000 */
[----:B------:R-:W-:Y:S01]  /*6950*/  IABS R8, R10 ;  /* 0x0000000a00087213 */ /* 0x000fe20000000000 */
[----:B------:R-:W2:Y:S01]  /*6960*/  MUFU.TANH R17, R69 ;  /* 0x0000004500117308 */ /* 0x000ea20000002400 */
[----:B------:R-:W-:Y:S01]  /*6970*/  IMAD.MOV.U32 R10, RZ, RZ, R7 ;  /* 0x000000ffff0a7224 */ /* 0x000fe200078e0007 */
[----:B------:R-:W-:Y:S01]  /*6980*/  ISETP.NE.AND P2, PT, R16, RZ, PT ;  /* 0x000000ff1000720c */ /* 0x000fe20003f45270 */
[----:B------:R-:W-:Y:S01]  /*6990*/  IMAD.MOV.U32 R7, RZ, RZ, R6 ;  /* 0x000000ffff077224 */ /* 0x000fe200078e0006 */
[----:B------:R-:W-:Y:S01]  /*69a0*/  ISETP.NE.AND P1, PT, R15, RZ, PT ;  /* 0x000000ff0f00720c */ /* 0x000fe20003f25270 */
[----:B------:R-:W-:Y:S01]  /*69b0*/  IMAD.MOV.U32 R6, RZ, RZ, R8 ;  /* 0x000000ffff067224 */ /* 0x000fe200078e0008 */
[----:B------:R-:W-:Y:S01]  /*69c0*/  I2FP.F32.S32 R10, R10 ;  /* 0x0000000a000a7245 */ /* 0x000fe20000201400 */
[----:B------:R-:W-:Y:S01]  /*69d0*/  FMUL.FTZ R31, R31, UR31 ;  /* 0x0000001f1f1f7c20 */ /* 0x000fe20008410000 */
[----:B------:R-:W-:Y:S01]  /*69e0*/  I2FP.F32.S32 R8, R7 ;  /* 0x0000000700087245 */ /* 0x000fe20000201400 */
[----:B------:R-:W-:Y:S01]  /*69f0*/  MUFU.TANH R16, R143 ;  /* 0x0000008f00107308 */ /* 0x000fe20000002400 */
[----:B------:R-:W-:Y:S01]  /*6a00*/  I2FP.F32.S32 R7, R6 ;  /* 0x0000000600077245 */ /* 0x000fe20000201400 */
[----:B------:R-:W-:Y:S01]  /*6a10*/  VIADD R6, R3, 0x10 ;  /* 0x0000001003067836 */ /* 0x000fe20000000000 */
[----:B------:R-:W-:Y:S01]  /*6a20*/  I2FP.F32.S32 R9, R9 ;  /* 0x0000000900097245 */ /* 0x000fe20000201400 */
[----:B-----5:R-:W-:Y:S01]  /*6a30*/  FFMA.FTZ R20, R8, -UR19, R23 ;  /* 0x8000001308147c23 */ /* 0x020fe20008010017 */
[----:B------:R-:W-:Y:S01]  /*6a40*/  FSEL R72, R22, -INF , !P3 ;  /* 0xff80000016487808 */ /* 0x000fe20005800000 */
[----:B-1----:R-:W-:Y:S01]  /*6a50*/  FFMA.FTZ R18, R7, -UR19, R18 ;  /* 0x8000001307127c23 */ /* 0x002fe20008010012 */
[----:B------:R-:W-:Y:S01]  /*6a60*/  IMAD.IADD R7, R237, 0x1, -R5 ;  /* 0x00000001ed077824 */ /* 0x000fe200078e0a05 */
[----:B------:R-:W-:Y:S01]  /*6a70*/  FSEL R74, R19, -INF , !P2 ;  /* 0xff800000134a7808 */ /* 0x000fe20005000000 */
[----:B------:R-:W-:Y:S01]  /*6a80*/  IMAD.IADD R8, R236, 0x1, -R6 ;  /* 0x00000001ec087824 */ /* 0x000fe200078e0a06 */
[----:B------:R-:W-:Y:S01]  /*6a90*/  FSEL R76, R14, -INF , !P1 ;  /* 0xff8000000e4c7808 */ /* 0x000fe20004800000 */
[----:B--2---:R-:W-:Y:S01]  /*6aa0*/  FFMA.FTZ R17, R10, -UR19, R17 ;  /* 0x800000130a117c23 */ /* 0x004fe20008010011 */
[----:B------:R-:W-:Y:S01]  /*6ab0*/  ISETP.GE.AND P3, PT, R5, R243, PT ;  /* 0x000000f30500720c */ /* 0x000fe20003f66270 */
[----:B------:R-:W-:Y:S01]  /*6ac0*/  IMAD.IADD R10, R239, 0x1, -R5 ;  /* 0x00000001ef0a7824 */ /* 0x000fe200078e0a05 */
[----:B------:R-:W-:Y:S01]  /*6ad0*/  ISETP.GE.AND P2, PT, R5, R242, PT ;  /* 0x000000f20500720c */ /* 0x000fe20003f46270 */
[----:B------:R-:W-:Y:S01]  /*6ae0*/  FFMA.FTZ R21, R9, -UR19, R24 ;  /* 0x8000001309157c23 */ /* 0x000fe20008010018 */
[C---:B------:R-:W-:Y:S01]  /*6af0*/  ISETP.GE.AND P1, PT, R5.reuse, R241, PT ;  /* 0x000000f10500720c */ /* 0x040fe20003f26270 */
[----:B------:R-:W1:Y:S01]  /*6b00*/  MUFU.TANH R23, R141 ;  /* 0x0000008d00177308 */ /* 0x000e620000002400 */
[----:B------:R-:W-:Y:S01]  /*6b10*/  ISETP.GE.AND P0, PT, R5, R240, PT ;  /* 0x000000f00500720c */ /* 0x000fe20003f06270 */
[----:B------:R-:W-:Y:S01]  /*6b20*/  FMUL.FTZ R26, R26, UR31 ;  /* 0x0000001f1a1a7c20 */ /* 0x000fe20008410000 */
[----:B------:R-:W-:Y:S01]  /*6b30*/  FSEL R61, R13, -INF , !P4 ;  /* 0xff8000000d3d7808 */ /* 0x000fe20006000000 */
[----:B------:R-:W-:Y:S01]  /*6b40*/  FMUL.FTZ R27, R27, UR31 ;  /* 0x0000001f1b1b7c20 */ /* 0x000fe20008410000 */
[----:B------:R-:W-:-:S02]  /*6b50*/  IABS R9, R7 ;  /* 0x0000000700097213 */ /* 0x000fc40000000000 */
[C---:B------:R-:W-:Y:S01]  /*6b60*/  ISETP.LT.OR P4, PT, R5.reuse, R235, P3 ;  /* 0x000000eb0500720c */ /* 0x040fe20001f81670 */
[----:B------:R-:W2:Y:S01]  /*6b70*/  MUFU.TANH R15, R64 ;  /* 0x00000040000f7308 */ /* 0x000ea20000002400 */
[C---:B------:R-:W-:Y:S02]  /*6b80*/  ISETP.LT.OR P2, PT, R5.reuse, R233, P2 ;  /* 0x000000e90500720c */ /* 0x040fe40001741670 */
[C---:B------:R-:W-:Y:S02]  /*6b90*/  ISETP.LT.OR P1, PT, R5.reuse, R234, P1 ;  /* 0x000000ea0500720c */ /* 0x040fe40000f21670 */
[----:B------:R-:W-:Y:S02]  /*6ba0*/  ISETP.LT.OR P0, PT, R5, R232, P0 ;  /* 0x000000e80500720c */ /* 0x000fe40000701670 */
[----:B------:R-:W-:Y:S01]  /*6bb0*/  IABS R7, R8 ;  /* 0x0000000800077213 */ /* 0x000fe20000000000 */
[----:B------:R3:W-:Y:S01]  /*6bc0*/  MUFU.TANH R24, R66 ;  /* 0x0000004200187308 */ /* 0x0007e20000002400 */
[----:B------:R-:W-:Y:S01]  /*6bd0*/  IABS R5, R11 ;  /* 0x0000000b00057213 */ /* 0x000fe20000000000 */
[----:B------:R-:W-:Y:S01]  /*6be0*/  IMAD.IADD R11, R238, 0x1, -R6 ;  /* 0x00000001ee0b7824 */ /* 0x000fe200078e0a06 */
[----:B------:R-:W-:Y:S01]  /*6bf0*/  IABS R8, R10 ;  /* 0x0000000a00087213 */ /* 0x000fe20000000000 */
[----:B------:R-:W-:Y:S01]  /*6c00*/  IMAD.MOV.U32 R10, RZ, RZ, R7 ;  /* 0x000000ffff0a7224 */ /* 0x000fe200078e0007 */
[----:B------:R-:W-:Y:S01]  /*6c10*/  P2R R14, PR, RZ, 0x4 ;  /* 0x00000004ff0e7803 */ /* 0x000fe20000000000 */
[----:B------:R-:W-:Y:S01]  /*6c20*/  IMAD.MOV.U32 R7, RZ, RZ, R5 ;  /* 0x000000ffff077224 */ /* 0x000fe200078e0005 */
[----:B------:R-:W-:Y:S01]  /*6c30*/  ISETP.NE.AND P3, PT, R12, RZ, PT ;  /* 0x000000ff0c00720c */ /* 0x000fe20003f65270 */
[----:B------:R-:W-:Y:S01]  /*6c40*/  IMAD.MOV.U32 R5, RZ, RZ, R8 ;  /* 0x000000ffff057224 */ /* 0x000fe200078e0008 */
[----:B------:R-:W-:-:S02]  /*6c50*/  I2FP.F32.S32 R10, R10 ;  /* 0x0000000a000a7245 */ /* 0x000fc40000201400 */
[----:B------:R-:W-:Y:S02]  /*6c60*/  I2FP.F32.S32 R8, R7 ;  /* 0x0000000700087245 */ /* 0x000fe40000201400 */
[----:B------:R-:W-:Y:S01]  /*6c70*/  I2FP.F32.S32 R7, R5 ;  /* 0x0000000500077245 */ /* 0x000fe20000201400 */
[----:B------:R-:W-:Y:S01]  /*6c80*/  VIADD R5, R3, 0x11 ;  /* 0x0000001103057836 */ /* 0x000fe20000000000 */
[----:B------:R-:W-:Y:S01]  /*6c90*/  ISETP.GE.AND P2, PT, R6, R242, PT ;  /* 0x000000f20600720c */ /* 0x000fe20003f46270 */
[----:B-1----:R-:W-:Y:S01]  /*6ca0*/  FFMA.FTZ R19, R8, -UR19, R23 ;  /* 0x8000001308137c23 */ /* 0x002fe20008010017 */
[----:B------:R-:W-:Y:S01]  /*6cb0*/  I2FP.F32.S32 R9, R9 ;  /* 0x0000000900097245 */ /* 0x000fe20000201400 */
[----:B------:R-:W-:Y:S01]  /*6cc0*/  FFMA.FTZ R16, R7, -UR19, R16 ;  /* 0x8000001307107c23 */ /* 0x000fe20008010010 */
[----:B------:R-:W-:Y:S01]  /*6cd0*/  P2R R13, PR, RZ, 0x2 ;  /* 0x00000002ff0d7803 */ /* 0x000fe20000000000 */
[--C-:B------:R-:W-:Y:S01]  /*6ce0*/  IMAD.IADD R7, R237, 0x1, -R6.reuse ;  /* 0x00000001ed077824 */ /* 0x100fe200078e0a06 */
[----:B------:R-:W-:Y:S01]  /*6cf0*/  FSEL R75, R18, -INF , !P5 ;  /* 0xff800000124b7808 */ /* 0x000fe20006800000 */
[----:B------:R-:W-:Y:S01]  /*6d00*/  IMAD.IADD R8, R236, 0x1, -R5 ;  /* 0x00000001ec087824 */ /* 0x000fe200078e0a05 */
[----:B------:R-:W-:Y:S01]  /*6d10*/  P2R R12, PR, RZ, 0x1 ;  /* 0x00000001ff0c7803 */ /* 0x000fe20000000000 */
[----:B--2---:R-:W-:Y:S01]  /*6d20*/  FFMA.FTZ R15, R10, -UR19, R15 ;  /* 0x800000130a0f7c23 */ /* 0x004fe2000801000f */
[----:B---3--:R-:W-:Y:S01]  /*6d30*/  FSEL R66, R21, -INF , !P3 ;  /* 0xff80000015427808 */ /* 0x008fe20005800000 */
[----:B------:R-:W-:Y:S01]  /*6d40*/  IMAD.IADD R10, R239, 0x1, -R6 ;  /* 0x00000001ef0a7824 */ /* 0x000fe200078e0a06 */
[C---:B------:R-:W-:Y:S01]  /*6d50*/  ISETP.LT.OR P5, PT, R6.reuse, R233, P2 ;  /* 0x000000e90600720c */ /* 0x040fe200017a1670 */
[----:B------:R-:W-:Y:S01]  /*6d60*/  FFMA.FTZ R22, R9, -UR19, R25 ;  /* 0x8000001309167c23 */ /* 0x000fe20008010019 */
[C---:B------:R-:W-:Y:S01]  /*6d70*/  ISETP.GE.AND P3, PT, R6.reuse, R243, PT ;  /* 0x000000f30600720c */ /* 0x040fe20003f66270 */
[----:B------:R-:W-:Y:S01]  /*6d80*/  MUFU.TANH R18, R138 ;  /* 0x0000008a00127308 */ /* 0x000fe20000002400 */
[C---:B------:R-:W-:Y:S01]  /*6d90*/  ISETP.GE.AND P1, PT, R6.reuse, R241, PT ;  /* 0x000000f10600720c */ /* 0x040fe20003f26270 */
[----:B------:R-:W-:Y:S01]  /*6da0*/  BAR.SYNC.DEFER_BLOCKING 0x0 ;  /* 0x0000000000007b1d */ /* 0x000fe20000010000 */
[----:B------:R-:W-:-:S02]  /*6db0*/  ISETP.GE.AND P0, PT, R6, R240, PT ;  /* 0x000000f00600720c */ /* 0x000fc40003f06270 */
[----:B------:R-:W-:Y:S02]  /*6dc0*/  ISETP.NE.AND P2, PT, R13, RZ, PT ;  /* 0x000000ff0d00720c */ /* 0x000fe40003f45270 */
[----:B------:R-:W-:Y:S01]  /*6dd0*/  FSEL R73, R20, -INF , !P6 ;  /* 0xff80000014497808 */ /* 0x000fe20007000000 */
[----:B------:R-:W1:Y:S01]  /*6de0*/  MUFU.TANH R23, R136 ;  /* 0x0000008800177308 */ /* 0x000e620000002400 */
[----:B------:R-:W-:Y:S02]  /*6df0*/  FSEL R58, R17, -INF , !P4 ;  /* 0xff800000113a7808 */ /* 0x000fe40006000000 */
[----:B------:R-:W-:Y:S02]  /*6e00*/  P2R R13, PR, RZ, 0x20 ;  /* 0x00000020ff0d7803 */ /* 0x000fe40000000000 */
[----:B------:R-:W-:Y:S02]  /*6e10*/  IABS R9, R7 ;  /* 0x0000000700097213 */ /* 0x000fe40000000000 */
[C---:B------:R-:W-:Y:S01]  /*6e20*/  ISETP.LT.OR P4, PT, R6.reuse, R235, P3 ;  /* 0x000000eb0600720c */ /* 0x040fe20001f81670 */
[----:B------:R-:W2:Y:S01]  /*6e30*/  MUFU.TANH R17, R65 ;  /* 0x0000004100117308 */ /* 0x000ea20000002400 */
[----:B------:R-:W-:-:S02]  /*6e40*/  ISETP.LT.OR P6, PT, R6, R234, P1 ;  /* 0x000000ea0600720c */ /* 0x000fc40000fc1670 */
[----:B------:R-:W-:Y:S02]  /*6e50*/  ISETP.LT.OR P5, PT, R6, R232, P0 ;  /* 0x000000e80600720c */ /* 0x000fe400007a1670 */
[----:B------:R-:W-:Y:S02]  /*6e60*/  IABS R7, R8 ;  /* 0x0000000800077213 */ /* 0x000fe40000000000 */
[----:B------:R-:W-:Y:S01]  /*6e70*/  IABS R6, R11 ;  /* 0x0000000b00067213 */ /* 0x000fe20000000000 */
[----:B------:R-:W-:Y:S01]  /*6e80*/  IMAD.IADD R11, R238, 0x1, -R5 ;  /* 0x00000001ee0b7824 */ /* 0x000fe200078e0a05 */
[----:B------:R-:W-:Y:S01]  /*6e90*/  IABS R8, R10 ;  /* 0x0000000a00087213 */ /* 0x000fe20000000000 */
[----:B------:R-:W-:Y:S01]  /*6ea0*/  IMAD.MOV.U32 R10, RZ, RZ, R7 ;  /* 0x000000ffff0a7224 */ /* 0x000fe200078e0007 */
[----:B------:R-:W-:Y:S01]  /*6eb0*/  ISETP.NE.AND P3, PT, R14, RZ, PT ;  /* 0x000000ff0e00720c */ /* 0x000fe20003f65270 */
[----:B------:R-:W-:Y:S01]  /*6ec0*/  IMAD.MOV.U32 R7, RZ, RZ, R6 ;  /* 0x000000ffff077224 */ /* 0x000fe200078e0006 */
[----:B------:R-:W-:Y:S01]  /*6ed0*/  ISETP.NE.AND P1, PT, R12, RZ, PT ;  /* 0x000000ff0c00720c */ /* 0x000fe20003f25270 */
[----:B------:R-:W-:Y:S01]  /*6ee0*/  IMAD.MOV.U32 R6, RZ, RZ, R8 ;  /* 0x000000ffff067224 */ /* 0x000fe200078e0008 */
[----:B------:R-:W-:Y:S01]  /*6ef0*/  I2FP.F32.S32 R10, R10 ;  /* 0x0000000a000a7245 */ /* 0x000fe20000201400 */
[----:B------:R-:W-:Y:S01]  /*6f00*/  MUFU.TANH R25, R67 ;  /* 0x0000004300197308 */ /* 0x000fe20000002400 */
[----:B------:R-:W-:-:S02]  /*6f10*/  I2FP.F32.S32 R8, R7 ;  /* 0x0000000700087245 */ /* 0x000fc40000201400 */
[----:B------:R-:W-:Y:S01]  /*6f20*/  I2FP.F32.S32 R7, R6 ;  /* 0x0000000600077245 */ /* 0x000fe20000201400 */
[----:B------:R-:W-:Y:S01]  /*6f30*/  VIADD R6, R3, 0x18 ;  /* 0x0000001803067836 */ /* 0x000fe20000000000 */
[----:B------:R-:W-:Y:S01]  /*6f40*/  I2FP.F32.S32 R9, R9 ;  /* 0x0000000900097245 */ /* 0x000fe20000201400 */
[----:B-1----:R-:W-:Y:S01]  /*6f50*/  FFMA.FTZ R20, R8, -UR19, R23 ;  /* 0x8000001308147c23 */ /* 0x002fe20008010017 */
[----:B------:R-:W-:Y:S01]  /*6f60*/  FSEL R59, R22, -INF , !P3 ;  /* 0xff800000163b7808 */ /* 0x000fe20005800000 */
[----:B------:R-:W-:Y:S01]  /*6f70*/  FFMA.FTZ R18, R7, -UR19, R18 ;  /* 0x8000001307127c23 */ /* 0x000fe20008010012 */
        /* <DEDUP_REMOVED lines=10> */
[----:B------:R-:W-:Y:S01]  /*7020*/  MUFU.TANH R16, R139 ;  /* 0x0000008b00107308 */ /* 0x000fe20000002400 */
[----:B------:R-:W-:-:S02]  /*7030*/  ISETP.GE.AND P0, PT, R5, R240, PT ;  /* 0x000000f00500720c */ /* 0x000fc40003f06270 */
[----:B------:R-:W-:Y:S02]  /*7040*/  FSEL R45, R15, -INF , !P4 ;  /* 0xff8000000f2d7808 */ /* 0x000fe40006000000 */
[----:B------:R-:W-:Y:S02]  /*7050*/  IABS R9, R7 ;  /* 0x0000000700097213 */ /* 0x000fe40000000000 */
[C---:B------:R-:W-:Y:S01]  /*7060*/  ISETP.LT.OR P4, PT, R5.reuse, R235, P3 ;  /* 0x000000eb0500720c */ /* 0x040fe20001f81670 */
[----:B------:R-:W1:Y:S01]  /*7070*/  MUFU.TANH R23, R137 ;  /* 0x0000008900177308 */ /* 0x000e620000002400 */
[C---:B------:R-:W-:Y:S02]  /*7080*/  ISETP.LT.OR P2, PT, R5.reuse, R233, P2 ;  /* 0x000000e90500720c */ /* 0x040fe40001741670 */
[C---:B------:R-:W-:Y:S02]  /*7090*/  ISETP.LT.OR P1, PT, R5.reuse, R234, P1 ;  /* 0x000000ea0500720c */ /* 0x040fe40000f21670 */
[----:B------:R-:W-:-:S02]  /*70a0*/  ISETP.LT.OR P0, PT, R5, R232, P0 ;  /* 0x000000e80500720c */ /* 0x000fc40000701670 */
[----:B------:R-:W-:Y:S01]  /*70b0*/  IABS R7, R8 ;  /* 0x0000000800077213 */ /* 0x000fe20000000000 */
[----:B------:R2:W3:Y:S01]  /*70c0*/  MUFU.TANH R15, R52 ;  /* 0x00000034000f7308 */ /* 0x0004e20000002400 */
        /* <DEDUP_REMOVED lines=19> */
[----:B--2---:R-:W-:Y:S01]  /*7200*/  FSEL R52, R18, -INF , !P5 ;  /* 0xff80000012347808 */ /* 0x004fe20006800000 */
[----:B------:R-:W-:Y:S01]  /*7210*/  IMAD.IADD R8, R236, 0x1, -R5 ;  /* 0x00000001ec087824 */ /* 0x000fe200078e0a05 */
[----:B------:R-:W-:Y:S01]  /*7220*/  P2R R12, PR, RZ, 0x1 ;  /* 0x00000001ff0c7803 */ /* 0x000fe20000000000 */
[----:B---3--:R-:W-:Y:S01]  /*7230*/  FFMA.FTZ R15, R10, -UR19, R15 ;  /* 0x800000130a0f7c23 */ /* 0x008fe2000801000f */
[----:B------:R-:W-:Y:S01]  /*7240*/  FSEL R47, R21, -INF , !P3 ;  /* 0xff800000152f7808 */ /* 0x000fe20005800000 */
[----:B------:R-:W-:Y:S01]  /*7250*/  IMAD.IADD R10, R239, 0x1, -R6 ;  /* 0x00000001ef0a7824 */ /* 0x000fe200078e0a06 */
[C---:B------:R-:W-:Y:S01]  /*7260*/  ISETP.LT.OR P5, PT, R6.reuse, R233, P2 ;  /* 0x000000e90600720c */ /* 0x040fe200017a1670 */
[----:B------:R-:W-:Y:S01]  /*7270*/  FFMA.FTZ R22, R9, -UR19, R25 ;  /* 0x8000001309167c23 */ /* 0x000fe20008010019 */
[C---:B------:R-:W-:Y:S01]  /*7280*/  ISETP.GE.AND P3, PT, R6.reuse, R243, PT ;  /* 0x000000f30600720c */ /* 0x040fe20003f66270 */
[----:B------:R-:W-:Y:S01]  /*7290*/  MUFU.TANH R18, R130 ;  /* 0x0000008200127308 */ /* 0x000fe20000002400 */
[----:B------:R-:W-:-:S02]  /*72a0*/  ISETP.GE.AND P1, PT, R6, R241, PT ;  /* 0x000000f10600720c */ /* 0x000fc40003f26270 */
[----:B------:R-:W-:Y:S02]  /*72b0*/  ISETP.GE.AND P0, PT, R6, R240, PT ;  /* 0x000000f00600720c */ /* 0x000fe40003f06270 */
[----:B------:R-:W-:Y:S02]  /*72c0*/  ISETP.NE.AND P2, PT, R13, RZ, PT ;  /* 0x000000ff0d00720c */ /* 0x000fe40003f45270 */
[----:B------:R-:W-:Y:S01]  /*72d0*/  FSEL R51, R20, -INF , !P6 ;  /* 0xff80000014337808 */ /* 0x000fe20007000000 */
[----:B------:R-:W1:Y:S01]  /*72e0*/  MUFU.TANH R23, R128 ;  /* 0x0000008000177308 */ /* 0x000e620000002400 */
[----:B------:R-:W-:Y:S02]  /*72f0*/  FSEL R43, R17, -INF , !P4 ;  /* 0xff800000112b7808 */ /* 0x000fe40006000000 */
[----:B------:R-:W-:Y:S02]  /*7300*/  P2R R13, PR, RZ, 0x20 ;  /* 0x00000020ff0d7803 */ /* 0x000fe40000000000 */
[----:B------:R-:W-:-:S02]  /*7310*/  IABS R9, R7 ;  /* 0x0000000700097213 */ /* 0x000fc40000000000 */
[C---:B------:R-:W-:Y:S01]  /*7320*/  ISETP.LT.OR P4, PT, R6.reuse, R235, P3 ;  /* 0x000000eb0600720c */ /* 0x040fe20001f81670 */
[----:B------:R-:W2:Y:S01]  /*7330*/  MUFU.TANH R17, R53 ;  /* 0x0000003500117308 */ /* 0x000ea20000002400 */
[C---:B------:R-:W-:Y:S02]  /*7340*/  ISETP.LT.OR P6, PT, R6.reuse, R234, P1 ;  /* 0x000000ea0600720c */ /* 0x040fe40000fc1670 */
        /* <DEDUP_REMOVED lines=39> */
[----:B------:R-:W2:Y:S01]  /*75c0*/  MUFU.TANH R15, R48 ;  /* 0x00000030000f7308 */ /* 0x000ea20000002400 */
        /* <DEDUP_REMOVED lines=649> */
[----:B------:R-:W3:Y:S01]  /*9e60*/  MUFU.TANH R25, R159 ;  /* 0x0000009f00197308 */ /* 0x000ee20000002400 */
        /* <DEDUP_REMOVED lines=20> */
[C---:B------:R-:W-:Y:S02]  /*9fb0*/  ISETP.GE.AND P0, PT, R6.reuse, R240, PT ;  /* 0x000000f00600720c */ /* 0x040fe40003f06270 */
[----:B------:R-:W-:Y:S02]  /*9fc0*/  ISETP.NE.AND P2, PT, R13, RZ, PT ;  /* 0x000000ff0d00720c */ /* 0x000fe40003f45270 */
[----:B------:R-:W-:Y:S01]  /*9fd0*/  FSEL R133, R17, -INF , !P4 ;  /* 0xff80000011857808 */ /* 0x000fe20006000000 */
[----:B------:R-:W1:Y:S01]  /*9fe0*/  MUFU.TANH R24, R84 ;  /* 0x0000005400187308 */ /* 0x000e620000002400 */
[----:B------:R-:W-:Y:S02]  /*9ff0*/  P2R R13, PR, RZ, 0x40 ;  /* 0x00000040ff0d7803 */ /* 0x000fe40000000000 */
[----:B------:R-:W-:Y:S02]  /*a000*/  IABS R9, R7 ;  /* 0x0000000700097213 */ /* 0x000fe40000000000 */
[----:B------:R-:W-:-:S02]  /*a010*/  ISETP.LT.OR P4, PT, R6, R235, P3 ;  /* 0x000000eb0600720c */ /* 0x000fc40001f81670 */
[C---:B------:R-:W-:Y:S01]  /*a020*/  ISETP.LT.OR P1, PT, R6.reuse, R234, P1 ;  /* 0x000000ea0600720c */ /* 0x040fe20000f21670 */
[----:B------:R-:W2:Y:S01]  /*a030*/  MUFU.TANH R17, R160 ;  /* 0x000000a000117308 */ /* 0x000ea20000002400 */
[----:B------:R-:W-:Y:S02]  /*a040*/  ISETP.LT.OR P6, PT, R6, R232, P0 ;  /* 0x000000e80600720c */ /* 0x000fe400007c1670 */
[----:B------:R-:W-:Y:S02]  /*a050*/  IABS R7, R8 ;  /* 0x0000000800077213 */ /* 0x000fe40000000000 */
[----:B------:R-:W-:Y:S02]  /*a060*/  IABS R6, R11 ;  /* 0x0000000b00067213 */ /* 0x000fe40000000000 */
[----:B------:R-:W-:Y:S01]  /*a070*/  IABS R8, R10 ;  /* 0x0000000a00087213 */ /* 0x000fe20000000000 */
[----:B------:R-:W-:Y:S01]  /*a080*/  IMAD.MOV.U32 R10, RZ, RZ, R7 ;  /* 0x000000ffff0a7224 */ /* 0x000fe200078e0007 */
[----:B------:R-:W-:Y:S01]  /*a090*/  I2FP.F32.S32 R9, R9 ;  /* 0x0000000900097245 */ /* 0x000fe20000201400 */
[----:B------:R-:W-:Y:S01]  /*a0a0*/  IMAD.MOV.U32 R7, RZ, RZ, R6 ;  /* 0x000000ffff077224 */ /* 0x000fe200078e0006 */
[----:B------:R-:W-:Y:S01]  /*a0b0*/  ISETP.NE.AND P3, PT, R14, RZ, PT ;  /* 0x000000ff0e00720c */ /* 0x000fe20003f65270 */
[----:B------:R-:W-:Y:S01]  /*a0c0*/  IMAD.MOV.U32 R6, RZ, RZ, R8 ;  /* 0x000000ffff067224 */ /* 0x000fe200078e0008 */
[----:B------:R-:W-:Y:S01]  /*a0d0*/  FSEL R161, R18, -INF , !P5 ;  /* 0xff80000012a17808 */ /* 0x000fe20006800000 */
[----:B---3--:R-:W-:Y:S01]  /*a0e0*/  FFMA.FTZ R23, R9, -UR19, R25 ;  /* 0x8000001309177c23 */ /* 0x008fe20008010019 */
[----:B------:R-:W-:Y:S01]  /*a0f0*/  I2FP.F32.S32 R8, R7 ;  /* 0x0000000700087245 */ /* 0x000fe20000201400 */
[----:B------:R-:W-:Y:S01]  /*a100*/  VIADD R7, R3, 0x68 ;  /* 0x0000006803077836 */ /* 0x000fe20000000000 */
[----:B------:R-:W-:Y:S01]  /*a110*/  I2FP.F32.S32 R6, R6 ;  /* 0x0000000600067245 */ /* 0x000fe20000201400 */
[----:B------:R-:W-:Y:S01]  /*a120*/  IMAD.IADD R9, R237, 0x1, -R5 ;  /* 0x00000001ed097824 */ /* 0x000fe200078e0a05 */
[----:B------:R-:W-:Y:S01]  /*a130*/  ISETP.NE.AND P5, PT, R12, RZ, PT ;  /* 0x000000ff0c00720c */ /* 0x000fe20003fa5270 */
[----:B-1----:R-:W-:Y:S01]  /*a140*/  FFMA.FTZ R21, R8, -UR19, R24 ;  /* 0x8000001308157c23 */ /* 0x002fe20008010018 */
[----:B------:R-:W-:Y:S01]  /*a150*/  I2FP.F32.S32 R10, R10 ;  /* 0x0000000a000a7245 */ /* 0x000fe20000201400 */
[----:B------:R-:W-:Y:S01]  /*a160*/  FFMA.FTZ R20, R6, -UR19, R20 ;  /* 0x8000001306147c23 */ /* 0x000fe20008010014 */
[----:B------:R-:W-:Y:S01]  /*a170*/  FSEL R127, R19, -INF , !P2 ;  /* 0xff800000137f7808 */ /* 0x000fe20005000000 */
[----:B------:R-:W-:Y:S01]  /*a180*/  IMAD.IADD R6, R236, 0x1, -R7 ;  /* 0x00000001ec067824 */ /* 0x000fe200078e0a07 */
[----:B------:R-:W-:Y:S01]  /*a190*/  P2R R12, PR, RZ, 0x2 ;  /* 0x00000002ff0c7803 */ /* 0x000fe20000000000 */
[----:B--2---:R-:W-:Y:S01]  /*a1a0*/  FFMA.FTZ R17, R10, -UR19, R17 ;  /* 0x800000130a117c23 */ /* 0x004fe20008010011 */
[----:B------:R-:W-:Y:S01]  /*a1b0*/  FSEL R126, R22, -INF , !P3 ;  /* 0xff800000167e7808 */ /* 0x000fe20005800000 */
[----:B------:R-:W1:Y:S01]  /*a1c0*/  MUFU.TANH R26, R85 ;  /* 0x00000055001a7308 */ /* 0x000e620000002400 */
[C---:B------:R-:W-:Y:S01]  /*a1d0*/  ISETP.GE.AND P2, PT, R5.reuse, R242, PT ;  /* 0x000000f20500720c */ /* 0x040fe20003f46270 */
[--C-:B------:R-:W-:Y:S01]  /*a1e0*/  IMAD.IADD R10, R238, 0x1, -R5.reuse ;  /* 0x00000001ee0a7824 */ /* 0x100fe200078e0a05 */
[----:B------:R-:W-:Y:S01]  /*a1f0*/  ISETP.GE.AND P3, PT, R5, R243, PT ;  /* 0x000000f30500720c */ /* 0x000fe20003f66270 */
[----:B------:R-:W-:Y:S01]  /*a200*/  IMAD.IADD R8, R239, 0x1, -R5 ;  /* 0x00000001ef087824 */ /* 0x000fe200078e0a05 */
[----:B------:R-:W-:Y:S01]  /*a210*/  ISETP.GE.AND P1, PT, R5, R241, PT ;  /* 0x000000f10500720c */ /* 0x000fe20003f26270 */
[----:B------:R-:W-:Y:S01]  /*a220*/  IMAD.IADD R11, R237, 0x1, -R7 ;  /* 0x00000001ed0b7824 */ /* 0x000fe200078e0a07 */
[----:B------:R-:W-:Y:S01]  /*a230*/  ISETP.GE.AND P0, PT, R5, R240, PT ;  /* 0x000000f00500720c */ /* 0x000fe20003f06270 */
[----:B------:R-:W2:Y:S01]  /*a240*/  MUFU.TANH R24, R80 ;  /* 0x0000005000187308 */ /* 0x000ea20000002400 */
[----:B------:R-:W-:-:S02]  /*a250*/  FSEL R129, R16, -INF , !P5 ;  /* 0xff80000010817808 */ /* 0x000fc40006800000 */
[----:B------:R-:W-:Y:S02]  /*a260*/  FSEL R137, R15, -INF , !P4 ;  /* 0xff8000000f897808 */ /* 0x000fe40006000000 */
[C---:B------:R-:W-:Y:S02]  /*a270*/  ISETP.LT.OR P2, PT, R5.reuse, R233, P2 ;  /* 0x000000e90500720c */ /* 0x040fe40001741670 */
[C---:B------:R-:W-:Y:S01]  /*a280*/  ISETP.LT.OR P4, PT, R5.reuse, R235, P3 ;  /* 0x000000eb0500720c */ /* 0x040fe20001f81670 */
[----:B------:R-:W3:Y:S01]  /*a290*/  MUFU.TANH R19, R87 ;  /* 0x0000005700137308 */ /* 0x000ee20000002400 */
[C---:B------:R-:W-:Y:S02]  /*a2a0*/  ISETP.LT.OR P1, PT, R5.reuse, R234, P1 ;  /* 0x000000ea0500720c */ /* 0x040fe40000f21670 */
[----:B------:R-:W-:Y:S02]  /*a2b0*/  ISETP.LT.OR P5, PT, R5, R232, P0 ;  /* 0x000000e80500720c */ /* 0x000fe400007a1670 */
[----:B------:R-:W-:-:S02]  /*a2c0*/  IABS R6, R6 ;  /* 0x0000000600067213 */ /* 0x000fc40000000000 */
[----:B------:R-:W-:Y:S01]  /*a2d0*/  IABS R5, R9 ;  /* 0x0000000900057213 */ /* 0x000fe20000000000 */
[----:B------:R-:W4:Y:S01]  /*a2e0*/  MUFU.TANH R18, R79 ;  /* 0x0000004f00127308 */ /* 0x000f220000002400 */
[----:B------:R-:W-:Y:S02]  /*a2f0*/  P2R R14, PR, RZ, 0x4 ;  /* 0x00000004ff0e7803 */ /* 0x000fe40000000000 */
[----:B------:R-:W-:Y:S01]  /*a300*/  ISETP.NE.AND P2, PT, R12, RZ, PT ;  /* 0x000000ff0c00720c */ /* 0x000fe20003f45270 */
[----:B------:R-:W-:Y:S01]  /*a310*/  IMAD.MOV.U32 R12, RZ, RZ, R6 ;  /* 0x000000ffff0c7224 */ /* 0x000fe200078e0006 */
[----:B------:R-:W-:Y:S01]  /*a320*/  IABS R9, R10 ;  /* 0x0000000a00097213 */ /* 0x000fe20000000000 */
[----:B------:R-:W-:Y:S01]  /*a330*/  IMAD.MOV.U32 R6, RZ, RZ, R5 ;  /* 0x000000ffff067224 */ /* 0x000fe200078e0005 */
[----:B------:R-:W-:Y:S01]  /*a340*/  IABS R5, R11 ;  /* 0x0000000b00057213 */ /* 0x000fe20000000000 */
[----:B------:R-:W5:Y:S01]  /*a350*/  MUFU.TANH R27, R164 ;  /* 0x000000a4001b7308 */ /* 0x000f620000002400 */
[----:B------:R-:W-:-:S02]  /*a360*/  IABS R8, R8 ;  /* 0x0000000800087213 */ /* 0x000fc40000000000 */
[----:B------:R-:W-:Y:S02]  /*a370*/  I2FP.F32.S32 R10, R6 ;  /* 0x00000006000a7245 */ /* 0x000fe40000201400 */
[----:B------:R-:W-:Y:S02]  /*a380*/  I2FP.F32.S32 R6, R9 ;  /* 0x0000000900067245 */ /* 0x000fe40000201400 */
[----:B------:R-:W-:Y:S01]  /*a390*/  I2FP.F32.S32 R5, R5 ;  /* 0x0000000500057245 */ /* 0x000fe20000201400 */
[----:B------:R-:W5:Y:S01]  /*a3a0*/  MUFU.TANH R28, R165 ;  /* 0x000000a5001c7308 */ /* 0x000f620000002400 */
[----:B------:R-:W-:Y:S01]  /*a3b0*/  I2FP.F32.S32 R8, R8 ;  /* 0x0000000800087245 */ /* 0x000fe20000201400 */
[----:B-1----:R-:W-:Y:S01]  /*a3c0*/  FFMA.FTZ R22, R6, -UR19, R26 ;  /* 0x8000001306167c23 */ /* 0x002fe2000801001a */
[----:B------:R-:W-:Y:S01]  /*a3d0*/  ISETP.NE.AND P3, PT, R13, RZ, PT ;  /* 0x000000ff0d00720c */ /* 0x000fe20003f65270 */
[----:B------:R-:W-:Y:S01]  /*a3e0*/  VIADD R6, R3, 0x69 ;  /* 0x0000006903067836 */ /* 0x000fe20000000000 */
[----:B------:R-:W-:Y:S01]  /*a3f0*/  I2FP.F32.S32 R9, R12 ;  /* 0x0000000c00097245 */ /* 0x000fe20000201400 */
[----:B--2---:R-:W-:Y:S01]  /*a400*/  FFMA.FTZ R24, R5, -UR19, R24 ;  /* 0x8000001305187c23 */ /* 0x004fe20008010018 */
[----:B------:R-:W-:-:S02]  /*a410*/  IMAD.IADD R5, R238, 0x1, -R7 ;  /* 0x00000001ee057824 */ /* 0x000fc400078e0a07 */
[----:B---3--:R-:W-:Y:S01]  /*a420*/  FFMA.FTZ R19, R8, -UR19, R19 ;  /* 0x8000001308137c23 */ /* 0x008fe20008010013 */
[----:B------:R-:W-:Y:S01]  /*a430*/  P2R R13, PR, RZ, 0x2 ;  /* 0x00000002ff0d7803 */ /* 0x000fe20000000000 */
[----:B------:R-:W-:Y:S01]  /*a440*/  IMAD.IADD R8, R236, 0x1, -R6 ;  /* 0x00000001ec087824 */ /* 0x000fe200078e0a06 */
[----:B------:R-:W-:Y:S01]  /*a450*/  FSEL R147, R23, -INF , !P3 ;  /* 0xff80000017937808 */ /* 0x000fe20005800000 */
[----:B----4-:R-:W-:Y:S01]  /*a460*/  FFMA.FTZ R18, R9, -UR19, R18 ;  /* 0x8000001309127c23 */ /* 0x010fe20008010012 */
[----:B------:R-:W-:Y:S01]  /*a470*/  FSEL R141, R21, -INF , !P2 ;  /* 0xff800000158d7808 */ /* 0x000fe20005000000 */
[----:B------:R-:W-:Y:S01]  /*a480*/  IMAD.IADD R9, R239, 0x1, -R7 ;  /* 0x00000001ef097824 */ /* 0x000fe200078e0a07 */
[C---:B------:R-:W-:Y:S01]  /*a490*/  ISETP.GE.AND P3, PT, R7.reuse, R243, PT ;  /* 0x000000f30700720c */ /* 0x040fe20003f66270 */
[----:B-----5:R-:W-:Y:S01]  /*a4a0*/  FFMA.FTZ R25, R10, -UR19, R27 ;  /* 0x800000130a197c23 */ /* 0x020fe2000801001b */
[C---:B------:R-:W-:Y:S01]  /*a4b0*/  ISETP.GE.AND P2, PT, R7.reuse, R242, PT ;  /* 0x000000f20700720c */ /* 0x040fe20003f46270 */
[----:B------:R-:W1:Y:S01]  /*a4c0*/  MUFU.TANH R23, R81 ;  /* 0x0000005100177308 */ /* 0x000e620000002400 */
[C---:B------:R-:W-:Y:S01]  /*a4d0*/  ISETP.GE.AND P1, PT, R7.reuse, R241, PT ;  /* 0x000000f10700720c */ /* 0x040fe20003f26270 */
[----:B------:R-:W-:Y:S01]  /*a4e0*/  IMAD.IADD R10, R238, 0x1, -R6 ;  /* 0x00000001ee0a7824 */ /* 0x000fe200078e0a06 */
[----:B------:R-:W-:-:S02]  /*a4f0*/  ISETP.GE.AND P0, PT, R7, R240, PT ;  /* 0x000000f00700720c */ /* 0x000fc40003f06270 */
[----:B------:R-:W-:Y:S02]  /*a500*/  IABS R5, R5 ;  /* 0x0000000500057213 */ /* 0x000fe40000000000 */
[----:B------:R-:W-:Y:S01]  /*a510*/  FSEL R150, R20, -INF , !P6 ;  /* 0xff80000014967808 */ /* 0x000fe20007000000 */
[----:B------:R-:W2:Y:S01]  /*a520*/  MUFU.TANH R26, R166 ;  /* 0x000000a6001a7308 */ /* 0x000ea20000002400 */
[----:B------:R-:W-:Y:S02]  /*a530*/  FSEL R138, R17, -INF , !P4 ;  /* 0xff800000118a7808 */ /* 0x000fe40006000000 */
[C---:B------:R-:W-:Y:S02]  /*a540*/  ISETP.LT.OR P4, PT, R7.reuse, R235, P3 ;  /* 0x000000eb0700720c */ /* 0x040fe40001f81670 */
[C---:B------:R-:W-:Y:S02]  /*a550*/  ISETP.LT.OR P6, PT, R7.reuse, R233, P2 ;  /* 0x000000e90700720c */ /* 0x040fe400017c1670 */
[C---:B------:R-:W-:Y:S01]  /*a560*/  ISETP.LT.OR P1, PT, R7.reuse, R234, P1 ;  /* 0x000000ea0700720c */ /* 0x040fe20000f21670 */
[----:B------:R-:W-:Y:S01]  /*a570*/  MUFU.TANH R21, R82 ;  /* 0x0000005200157308 */ /* 0x000fe20000002400 */
[----:B------:R-:W-:Y:S01]  /*a580*/  ISETP.LT.OR P0, PT, R7, R232, P0 ;  /* 0x000000e80700720c */ /* 0x000fe20000701670 */
[----:B------:R-:W-:Y:S01]  /*a590*/  IMAD.IADD R7, R237, 0x1, -R6 ;  /* 0x00000001ed077824 */ /* 0x000fe200078e0a06 */
[----:B------:R-:W-:-:S02]  /*a5a0*/  IABS R12, R8 ;  /* 0x00000008000c7213 */ /* 0x000fc40000000000 */
[----:B------:R-:W-:Y:S01]  /*a5b0*/  IABS R8, R9 ;  /* 0x0000000900087213 */ /* 0x000fe20000000000 */
[----:B------:R-:W-:Y:S01]  /*a5c0*/  IMAD.MOV.U32 R9, RZ, RZ, R5 ;  /* 0x000000ffff097224 */ /* 0x000fe200078e0005 */
[----:B------:R-:W-:Y:S01]  /*a5d0*/  ISETP.NE.AND P3, PT, R14, RZ, PT ;  /* 0x000000ff0e00720c */ /* 0x000fe20003f65270 */
[----:B------:R-:W3:Y:S01]  /*a5e0*/  MUFU.TANH R20, R167 ;  /* 0x000000a700147308 */ /* 0x000ee20000002400 */
[----:B------:R-:W-:Y:S02]  /*a5f0*/  ISETP.NE.AND P2, PT, R13, RZ, PT ;  /* 0x000000ff0d00720c */ /* 0x000fe40003f45270 */
[----:B------:R-:W-:Y:S01]  /*a600*/  IABS R5, R10 ;  /* 0x0000000a00057213 */ /* 0x000fe20000000000 */
[----:B------:R-:W-:Y:S01]  /*a610*/  IMAD.MOV.U32 R10, RZ, RZ, R12 ;  /* 0x000000ffff0a7224 */ /* 0x000fe200078e000c */
[----:B------:R-:W-:Y:S02]  /*a620*/  IABS R7, R7 ;  /* 0x0000000700077213 */ /* 0x000fe40000000000 */
[----:B------:R-:W-:Y:S01]  /*a630*/  FSEL R154, R25, -INF , !P3 ;  /* 0xff800000199a7808 */ /* 0x000fe20005800000 */
[----:B------:R-:W-:Y:S01]  /*a640*/  MUFU.TANH R17, R213 ;  /* 0x000000d500117308 */ /* 0x000fe20000002400 */
[----:B------:R-:W-:-:S02]  /*a650*/  ISETP.GE.AND P3, PT, R6, R243, PT ;  /* 0x000000f30600720c */ /* 0x000fc40003f66270 */
[----:B------:R-:W-:Y:S02]  /*a660*/  FSEL R146, R22, -INF , !P2 ;  /* 0xff80000016927808 */ /* 0x000fe40005000000 */
[----:B------:R-:W-:Y:S02]  /*a670*/  P2R R16, PR, RZ, 0x2 ;  /* 0x00000002ff107803 */ /* 0x000fe40000000000 */
[----:B------:R-:W-:Y:S01]  /*a680*/  ISETP.GE.AND P2, PT, R6, R242, PT ;  /* 0x000000f20600720c */ /* 0x000fe20003f46270 */
[----:B------:R-:W-:Y:S01]  /*a690*/  MUFU.TANH R22, R168 ;  /* 0x000000a800167308 */ /* 0x000fe20000002400 */
[----:B------:R-:W-:Y:S01]  /*a6a0*/  I2FP.F32.S32 R11, R9 ;  /* 0x00000009000b7245 */ /* 0x000fe20000201400 */
[----:B------:R-:W-:Y:S01]  /*a6b0*/  IMAD.MOV.U32 R9, RZ, RZ, R7 ;  /* 0x000000ffff097224 */ /* 0x000fe200078e0007 */
[----:B------:R-:W-:Y:S02]  /*a6c0*/  I2FP.F32.S32 R10, R10 ;  /* 0x0000000a000a7245 */ /* 0x000fe40000201400 */
[----:B------:R-:W-:Y:S01]  /*a6d0*/  FSEL R140, R18, -INF , !P4 ;  /* 0xff800000128c7808 */ /* 0x000fe20006000000 */
[----:B------:R-:W-:Y:S01]  /*a6e0*/  FFMA.FTZ R14, R11, -UR19, R28 ;  /* 0x800000130b0e7c23 */ /* 0x000fe2000801001c */
[----:B------:R-:W-:Y:S01]  /*a6f0*/  P2R R15, PR, RZ, 0x1 ;  /* 0x00000001ff0f7803 */ /* 0x000fe20000000000 */
[----:B-1----:R-:W-:Y:S01]  /*a700*/  FFMA.FTZ R12, R10, -UR19, R23 ;  /* 0x800000130a0c7c23 */ /* 0x002fe20008010017 */
[----:B------:R-:W-:Y:S01]  /*a710*/  I2FP.F32.S32 R7, R8 ;  /* 0x0000000800077245 */ /* 0x000fe20000201400 */
[----:B------:R1:W-:Y:S01]  /*a720*/  MUFU.TANH R18, R224 ;  /* 0x000000e000127308 */ /* 0x0003e20000002400 */
[----:B------:R-:W-:-:S02]  /*a730*/  ISETP.LT.OR P4, PT, R6, R235, P3 ;  /* 0x000000eb0600720c */ /* 0x000fc40001f81670 */
[----:B------:R-:W-:Y:S01]  /*a740*/  I2FP.F32.S32 R8, R5 ;  /* 0x0000000500087245 */ /* 0x000fe20000201400 */
[----:B------:R-:W-:Y:S01]  /*a750*/  VIADD R5, R3, 0x70 ;  /* 0x0000007003057836 */ /* 0x000fe20000000000 */
[C---:B------:R-:W-:Y:S01]  /*a760*/  ISETP.GE.AND P1, PT, R6.reuse, R241, PT ;  /* 0x000000f10600720c */ /* 0x040fe20003f26270 */
[----:B--2---:R-:W-:Y:S01]  /*a770*/  FFMA.FTZ R13, R7, -UR19, R26 ;  /* 0x80000013070d7c23 */ /* 0x004fe2000801001a */
[----:B------:R-:W-:Y:S01]  /*a780*/  ISETP.GE.AND P0, PT, R6, R240, PT ;  /* 0x000000f00600720c */ /* 0x000fe20003f06270 */
[--C-:B------:R-:W-:Y:S01]  /*a790*/  IMAD.IADD R7, R236, 0x1, -R5.reuse ;  /* 0x00000001ec077824 */ /* 0x100fe200078e0a05 */
[----:B------:R-:W-:Y:S01]  /*a7a0*/  ISETP.LT.OR P3, PT, R6, R233, P2 ;  /* 0x000000e90600720c */ /* 0x000fe20001761670 */
[----:B---3--:R-:W-:Y:S01]  /*a7b0*/  FFMA.FTZ R20, R8, -UR19, R20 ;  /* 0x8000001308147c23 */ /* 0x008fe20008010014 */
[----:B------:R-:W-:Y:S01]  /*a7c0*/  ISETP.NE.AND P2, PT, R16, RZ, PT ;  /* 0x000000ff1000720c */ /* 0x000fe20003f45270 */
[----:B------:R-:W-:Y:S01]  /*a7d0*/  IMAD.IADD R11, R238, 0x1, -R5 ;  /* 0x00000001ee0b7824 */ /* 0x000fe200078e0a05 */
[----:B------:R-:W2:Y:S01]  /*a7e0*/  MUFU.TANH R16, R83 ;  /* 0x0000005300107308 */ /* 0x000ea20000002400 */
[----:B------:R-:W-:-:S02]  /*a7f0*/  FSEL R151, R19, -INF , !P5 ;  /* 0xff80000013977808 */ /* 0x000fc40006800000 */
[----:B------:R-:W-:Y:S01]  /*a800*/  P2R R10, PR, RZ, 0x10 ;  /* 0x00000010ff0a7803 */ /* 0x000fe20000000000 */
[----:B-1----:R-:W-:Y:S01]  /*a810*/  VIADD R224, R223, 0x3800 ;  /* 0x00003800dfe07836 */ /* 0x002fe20000000000 */
[C---:B------:R-:W-:Y:S02]  /*a820*/  ISETP.LT.OR P5, PT, R6.reuse, R234, P1 ;  /* 0x000000ea0600720c */ /* 0x040fe40000fa1670 */
[----:B------:R-:W-:Y:S01]  /*a830*/  ISETP.LT.OR P4, PT, R6, R232, P0 ;  /* 0x000000e80600720c */ /* 0x000fe20000781670 */
[----:B------:R-:W-:Y:S01]  /*a840*/  IMAD.IADD R6, R239, 0x1, -R6 ;  /* 0x00000001ef067824 */ /* 0x000fe200078e0a06 */
[----:B------:R-:W-:Y:S01]  /*a850*/  I2FP.F32.S32 R9, R9 ;  /* 0x0000000900097245 */ /* 0x000fe20000201400 */
[----:B------:R-:W1:Y:S01]  /*a860*/  MUFU.TANH R19, R169 ;  /* 0x000000a900137308 */ /* 0x000e620000002400 */
[----:B------:R-:W-:Y:S02]  /*a870*/  ISETP.GE.AND P0, PT, R5, R243, PT ;  /* 0x000000f30500720c */ /* 0x000fe40003f06270 */
[----:B------:R-:W-:Y:S01]  /*a880*/  IABS R7, R7 ;  /* 0x0000000700077213 */ /* 0x000fe20000000000 */
[----:B------:R-:W-:Y:S01]  /*a890*/  FFMA.FTZ R21, R9, -UR19, R21 ;  /* 0x8000001309157c23 */ /* 0x000fe20008010015 */
[----:B------:R-:W-:Y:S01]  /*a8a0*/  IABS R6, R6 ;  /* 0x0000000600067213 */ /* 0x000fe20000000000 */
[----:B------:R-:W-:Y:S01]  /*a8b0*/  IMAD.IADD R9, R237, 0x1, -R5 ;  /* 0x00000001ed097824 */ /* 0x000fe200078e0a05 */
[----:B------:R-:W-:Y:S01]  /*a8c0*/  FSEL R155, R24, -INF , !P6 ;  /* 0xff800000189b7808 */ /* 0x000fe20007000000 */
[----:B------:R-:W-:Y:S01]  /*a8d0*/  IMAD.MOV.U32 R8, RZ, RZ, R7 ;  /* 0x000000ffff087224 */ /* 0x000fe200078e0007 */
[----:B------:R-:W-:Y:S01]  /*a8e0*/  ISETP.LT.OR P6, PT, R5, R235, P0 ;  /* 0x000000eb0500720c */ /* 0x000fe200007c1670 */
[----:B------:R-:W-:Y:S01]  /*a8f0*/  MUFU.TANH R23, R216 ;  /* 0x000000d800177308 */ /* 0x000fe20000002400 */
[----:B------:R-:W-:-:S02]  /*a900*/  ISETP.NE.AND P1, PT, R15, RZ, PT ;  /* 0x000000ff0f00720c */ /* 0x000fc40003f25270 */
[----:B------:R-:W-:Y:S02]  /*a910*/  ISETP.NE.AND P0, PT, R10, RZ, PT ;  /* 0x000000ff0a00720c */ /* 0x000fe40003f05270 */
[----:B------:R-:W-:Y:S02]  /*a920*/  I2FP.F32.S32 R6, R6 ;  /* 0x0000000600067245 */ /* 0x000fe40000201400 */
[----:B------:R-:W-:Y:S01]  /*a930*/  FSEL R145, R14, -INF , !P2 ;  /* 0xff8000000e917808 */ /* 0x000fe20005000000 */
[----:B------:R-:W3:Y:S01]  /*a940*/  MUFU.TANH R10, R214 ;  /* 0x000000d6000a7308 */ /* 0x000ee20000002400 */
[----:B------:R-:W-:Y:S02]  /*a950*/  FSEL R153, R13, -INF , !P1 ;  /* 0xff8000000d997808 */ /* 0x000fe40004800000 */
[----:B------:R-:W-:Y:S01]  /*a960*/  FSEL R139, R12, -INF , !P0 ;  /* 0xff8000000c8b7808 */ /* 0x000fe20004000000 */
[----:B--2---:R-:W-:Y:S01]  /*a970*/  FFMA.FTZ R12, R6, -UR19, R16 ;  /* 0x80000013060c7c23 */ /* 0x004fe20008010010 */
[----:B------:R-:W-:-:S02]  /*a980*/  IABS R7, R9 ;  /* 0x0000000900077213 */ /* 0x000fc40000000000 */
[C---:B------:R-:W-:Y:S02]  /*a990*/  ISETP.GE.AND P2, PT, R5.reuse, R242, PT ;  /* 0x000000f20500720c */ /* 0x040fe40003f46270 */
[C---:B------:R-:W-:Y:S02]  /*a9a0*/  ISETP.GE.AND P1, PT, R5.reuse, R241, PT ;  /* 0x000000f10500720c */ /* 0x040fe40003f26270 */
[C---:B------:R-:W-:Y:S02]  /*a9b0*/  ISETP.GE.AND P0, PT, R5.reuse, R240, PT ;  /* 0x000000f00500720c */ /* 0x040fe40003f06270 */
[----:B------:R-:W-:Y:S01]  /*a9c0*/  I2FP.F32.S32 R9, R8 ;  /* 0x0000000800097245 */ /* 0x000fe20000201400 */
[----:B------:R-:W-:Y:S01]  /*a9d0*/  IMAD.MOV.U32 R8, RZ, RZ, R7 ;  /* 0x000000ffff087224 */ /* 0x000fe200078e0007 */
[----:B------:R-:W-:Y:S02]  /*a9e0*/  IABS R6, R11 ;  /* 0x0000000b00067213 */ /* 0x000fe40000000000 */
[----:B------:R-:W-:Y:S01]  /*a9f0*/  ISETP.LT.OR P2, PT, R5, R233, P2 ;  /* 0x000000e90500720c */ /* 0x000fe20001741670 */
[----:B------:R-:W-:Y:S01]  /*aa00*/  FFMA.FTZ R11, R9, -UR19, R22 ;  /* 0x80000013090b7c23 */ /* 0x000fe20008010016 */
[C---:B------:R-:W-:Y:S01]  /*aa10*/  ISETP.LT.OR P1, PT, R5.reuse, R234, P1 ;  /* 0x000000ea0500720c */ /* 0x040fe20000f21670 */
[----:B------:R-:W-:Y:S01]  /*aa20*/  IMAD.MOV.U32 R7, RZ, RZ, R6 ;  /* 0x000000ffff077224 */ /* 0x000fe200078e0006 */
[----:B------:R-:W-:Y:S01]  /*aa30*/  ISETP.LT.OR P0, PT, R5, R232, P0 ;  /* 0x000000e80500720c */ /* 0x000fe20000701670 */
[----:B------:R-:W-:Y:S01]  /*aa40*/  IMAD.IADD R5, R239, 0x1, -R5 ;  /* 0x00000001ef057824 */ /* 0x000fe200078e0a05 */
[----:B------:R-:W-:Y:S01]  /*aa50*/  I2FP.F32.S32 R8, R8 ;  /* 0x0000000800087245 */ /* 0x000fe20000201400 */
[----:B------:R-:W-:Y:S01]  /*aa60*/  VIADD R6, R3, 0x71 ;  /* 0x0000007103067836 */ /* 0x000fe20000000000 */
[----:B------:R-:W-:Y:S01]  /*aa70*/  I2FP.F32.S32 R7, R7 ;  /* 0x0000000700077245 */ /* 0x000fe20000201400 */
[----:B------:R-:W2:Y:S01]  /*aa80*/  MUFU.TANH R22, R215 ;  /* 0x000000d700167308 */ /* 0x000ea20000002400 */
[----:B------:R-:W-:Y:S01]  /*aa90*/  IABS R5, R5 ;  /* 0x0000000500057213 */ /* 0x000fe20000000000 */
[----:B-1----:R-:W-:Y:S01]  /*aaa0*/  FFMA.FTZ R19, R8, -UR19, R19 ;  /* 0x8000001308137c23 */ /* 0x002fe20008010013 */
[--C-:B------:R-:W-:Y:S01]  /*aab0*/  IMAD.IADD R8, R236, 0x1, -R6.reuse ;  /* 0x00000001ec087824 */ /* 0x100fe200078e0a06 */
[----:B------:R-:W-:Y:S01]  /*aac0*/  P2R R15, PR, RZ, 0x4 ;  /* 0x00000004ff0f7803 */ /* 0x000fe20000000000 */
[----:B------:R-:W-:Y:S01]  /*aad0*/  FFMA.FTZ R17, R7, -UR19, R17 ;  /* 0x8000001307117c23 */ /* 0x000fe20008010011 */
[----:B------:R-:W-:Y:S01]  /*aae0*/  I2FP.F32.S32 R5, R5 ;  /* 0x0000000500057245 */ /* 0x000fe20000201400 */
[--C-:B------:R-:W-:Y:S01]  /*aaf0*/  IMAD.IADD R7, R237, 0x1, -R6.reuse ;  /* 0x00000001ed077824 */ /* 0x100fe200078e0a06 */
[----:B------:R-:W-:Y:S01]  /*ab00*/  P2R R14, PR, RZ, 0x2 ;  /* 0x00000002ff0e7803 */ /* 0x000fe20000000000 */
[----:B------:R-:W-:Y:S01]  /*ab10*/  IMAD.IADD R9, R238, 0x1, -R6 ;  /* 0x00000001ee097824 */ /* 0x000fe200078e0a06 */
[C---:B------:R-:W-:Y:S01]  /*ab20*/  ISETP.GE.AND P2, PT, R6.reuse, R242, PT ;  /* 0x000000f20600720c */ /* 0x040fe20003f46270 */
[----:B---3--:R-:W-:Y:S01]  /*ab30*/  FFMA.FTZ R16, R5, -UR19, R10 ;  /* 0x8000001305107c23 */ /* 0x008fe2000801000a */
[----:B------:R-:W-:Y:S01]  /*ab40*/  P2R R13, PR, RZ, 0x1 ;  /* 0x00000001ff0d7803 */ /* 0x000fe20000000000 */
[----:B------:R-:W-:Y:S01]  /*ab50*/  VIADD R5, R3, 0x78 ;  /* 0x0000007803057836 */ /* 0x000fe20000000000 */
[----:B------:R-:W-:Y:S01]  /*ab60*/  FSEL R156, R21, -INF , !P3 ;  /* 0xff800000159c7808 */ /* 0x000fe20005800000 */
[----:B------:R-:W-:Y:S01]  /*ab70*/  VIADD R3, R3, 0x79 ;  /* 0x0000007903037836 */ /* 0x000fe20000000000 */
[----:B------:R-:W-:Y:S01]  /*ab80*/  IABS R10, R8 ;  /* 0x00000008000a7213 */ /* 0x000fe20000000000 */
[----:B------:R-:W-:Y:S01]  /*ab90*/  IMAD.IADD R8, R239, 0x1, -R6 ;  /* 0x00000001ef087824 */ /* 0x000fe200078e0a06 */
[C---:B------:R-:W-:Y:S01]  /*aba0*/  ISETP.GE.AND P3, PT, R6.reuse, R243, PT ;  /* 0x000000f30600720c */ /* 0x040fe20003f66270 */
[----:B------:R-:W-:Y:S01]  /*abb0*/  MUFU.TANH R21, R112 ;  /* 0x0000007000157308 */ /* 0x000fe20000002400 */
[----:B------:R-:W-:-:S02]  /*abc0*/  ISETP.GE.AND P1, PT, R6, R241, PT ;  /* 0x000000f10600720c */ /* 0x000fc40003f26270 */
[----:B------:R-:W-:Y:S02]  /*abd0*/  ISETP.GE.AND P0, PT, R6, R240, PT ;  /* 0x000000f00600720c */ /* 0x000fe40003f06270 */
[----:B------:R-:W-:Y:S02]  /*abe0*/  FSEL R152, R12, -INF , !P4 ;  /* 0xff8000000c987808 */ /* 0x000fe40006000000 */
[----:B------:R-:W-:Y:S02]  /*abf0*/  FSEL R149, R20, -INF , !P5 ;  /* 0xff80000014957808 */ /* 0x000fe40006800000 */
[----:B------:R-:W-:Y:S01]  /*ac00*/  ISETP.LT.OR P4, PT, R6, R233, P2 ;  /* 0x000000e90600720c */ /* 0x000fe20001781670 */
[----:B------:R-:W1:Y:S01]  /*ac10*/  MUFU.TANH R20, R225 ;  /* 0x000000e100147308 */ /* 0x000e620000002400 */
[----:B------:R-:W-:Y:S02]  /*ac20*/  ISETP.NE.AND P2, PT, R14, RZ, PT ;  /* 0x000000ff0e00720c */ /* 0x000fe40003f45270 */
[----:B------:R-:W-:-:S02]  /*ac30*/  ISETP.LT.OR P5, PT, R6, R235, P3 ;  /* 0x000000eb0600720c */ /* 0x000fc40001fa1670 */
[C---:B------:R-:W-:Y:S02]  /*ac40*/  ISETP.LT.OR P1, PT, R6.reuse, R234, P1 ;  /* 0x000000ea0600720c */ /* 0x040fe40000f21670 */
[----:B------:R-:W-:Y:S01]  /*ac50*/  ISETP.LT.OR P0, PT, R6, R232, P0 ;  /* 0x000000e80600720c */ /* 0x000fe20000701670 */
[----:B------:R-:W3:Y:S01]  /*ac60*/  MUFU.TANH R14, R226 ;  /* 0x000000e2000e7308 */ /* 0x000ee20000002400 */
[----:B------:R-:W-:Y:S02]  /*ac70*/  IABS R7, R7 ;  /* 0x0000000700077213 */ /* 0x000fe40000000000 */
[----:B------:R-:W-:Y:S02]  /*ac80*/  IABS R6, R9 ;  /* 0x0000000900067213 */ /* 0x000fe40000000000 */
[----:B------:R-:W-:Y:S01]  /*ac90*/  IABS R8, R8 ;  /* 0x0000000800087213 */ /* 0x000fe20000000000 */
[----:B------:R-:W-:Y:S01]  /*aca0*/  IMAD.MOV.U32 R9, RZ, RZ, R7 ;  /* 0x000000ffff097224 */ /* 0x000fe200078e0007 */
[----:B------:R-:W-:Y:S01]  /*acb0*/  I2FP.F32.S32 R10, R10 ;  /* 0x0000000a000a7245 */ /* 0x000fe20000201400 */
[----:B------:R-:W-:Y:S01]  /*acc0*/  IMAD.MOV.U32 R7, RZ, RZ, R6 ;  /* 0x000000ffff077224 */ /* 0x000fe200078e0006 */
[----:B------:R-:W-:Y:S01]  /*acd0*/  FSEL R157, R17, -INF , !P2 ;  /* 0xff800000119d7808 */ /* 0x000fe20005000000 */
[----:B------:R-:W-:Y:S01]  /*ace0*/  IMAD.MOV.U32 R6, RZ, RZ, R8 ;  /* 0x000000ffff067224 */ /* 0x000fe200078e0008 */
[----:B------:R-:W-:Y:S01]  /*acf0*/  ISETP.NE.AND P3, PT, R15, RZ, PT ;  /* 0x000000ff0f00720c */ /* 0x000fe20003f65270 */
[----:B--2---:R-:W-:Y:S01]  /*ad00*/  FFMA.FTZ R10, R10, -UR19, R22 ;  /* 0x800000130a0a7c23 */ /* 0x004fe20008010016 */
[----:B------:R-:W-:Y:S01]  /*ad10*/  I2FP.F32.S32 R8, R7 ;  /* 0x0000000700087245 */ /* 0x000fe20000201400 */
[--C-:B------:R-:W-:Y:S01]  /*ad20*/  IMAD.IADD R7, R236, 0x1, -R5.reuse ;  /* 0x00000001ec077824 */ /* 0x100fe200078e0a05 */
[----:B------:R-:W-:Y:S01]  /*ad30*/  I2FP.F32.S32 R6, R6 ;  /* 0x0000000600067245 */ /* 0x000fe20000201400 */
[----:B------:R-:W2:Y:S01]  /*ad40*/  MUFU.TANH R15, R113 ;  /* 0x00000071000f7308 */ /* 0x000ea20000002400 */
[----:B------:R-:W-:Y:S01]  /*ad50*/  ISETP.GE.AND P2, PT, R5, R242, PT ;  /* 0x000000f20500720c */ /* 0x000fe20003f46270 */
[----:B-1----:R-:W-:Y:S01]  /*ad60*/  FFMA.FTZ R20, R8, -UR19, R20 ;  /* 0x8000001308147c23 */ /* 0x002fe20008010014 */
[----:B------:R-:W-:Y:S01]  /*ad70*/  FSEL R144, R11, -INF , !P6 ;  /* 0xff8000000b907808 */ /* 0x000fe20007000000 */
[----:B---3--:R-:W-:Y:S01]  /*ad80*/  FFMA.FTZ R14, R6, -UR19, R14 ;  /* 0x80000013060e7c23 */ /* 0x008fe2000801000e */
[----:B------:R-:W-:Y:S01]  /*ad90*/  ISETP.NE.AND P6, PT, R13, RZ, PT ;  /* 0x000000ff0d00720c */ /* 0x000fe20003fc5270 */
[--C-:B------:R-:W-:Y:S01]  /*ada0*/  IMAD.IADD R6, R237, 0x1, -R5.reuse ;  /* 0x00000001ed067824 */ /* 0x100fe200078e0a05 */
[----:B------:R-:W-:Y:S01]  /*adb0*/  P2R R12, PR, RZ, 0x2 ;  /* 0x00000002ff0c7803 */ /* 0x000fe20000000000 */
[----:B------:R-:W-:Y:S01]  /*adc0*/  MUFU.TANH R17, R114 ;  /* 0x0000007200117308 */ /* 0x000fe20000002400 */
[----:B------:R-:W-:Y:S01]  /*add0*/  ISETP.GE.AND P1, PT, R5, R241, PT ;  /* 0x000000f10500720c */ /* 0x000fe20003f26270 */
[----:B------:R-:W-:Y:S01]  /*ade0*/  VIADD R226, R223, 0x2800 ;  /* 0x00002800dfe27836 */ /* 0x000fe20000000000 */
[----:B------:R-:W-:Y:S01]  /*adf0*/  FSEL R143, R10, -INF , !P5 ;  /* 0xff8000000a8f7808 */ /* 0x000fe20006800000 */
[--C-:B------:R-:W-:Y:S01]  /*ae00*/  IMAD.IADD R10, R239, 0x1, -R5.reuse ;  /* 0x00000001ef0a7824 */ /* 0x100fe200078e0a05 */
[----:B------:R-:W-:Y:S01]  /*ae10*/  P2R R11, PR, RZ, 0x1 ;  /* 0x00000001ff0b7803 */ /* 0x000fe20000000000 */
[----:B------:R-:W-:Y:S01]  /*ae20*/  VIADD R225, R223, 0x3000 ;  /* 0x00003000dfe17836 */ /* 0x000fe20000000000 */
[----:B------:R-:W-:Y:S01]  /*ae30*/  IABS R8, R7 ;  /* 0x0000000700087213 */ /* 0x000fe20000000000 */
[----:B------:R-:W-:Y:S01]  /*ae40*/  IMAD.IADD R7, R238, 0x1, -R5 ;  /* 0x00000001ee077824 */ /* 0x000fe200078e0a05 */
[----:B------:R-:W-:-:S02]  /*ae50*/  FSEL R168, R19, -INF , !P3 ;  /* 0xff80000013a87808 */ /* 0x000fc40005800000 */
[C---:B------:R-:W-:Y:S02]  /*ae60*/  ISETP.LT.OR P5, PT, R5.reuse, R233, P2 ;  /* 0x000000e90500720c */ /* 0x040fe400017a1670 */
[C---:B------:R-:W-:Y:S02]  /*ae70*/  ISETP.GE.AND P3, PT, R5.reuse, R243, PT ;  /* 0x000000f30500720c */ /* 0x040fe40003f66270 */
[C---:B------:R-:W-:Y:S02]  /*ae80*/  ISETP.GE.AND P0, PT, R5.reuse, R240, PT ;  /* 0x000000f00500720c */ /* 0x040fe40003f06270 */
[----:B------:R-:W-:Y:S02]  /*ae90*/  FSEL R164, R16, -INF , !P6 ;  /* 0xff80000010a47808 */ /* 0x000fe40007000000 */
[----:B------:R-:W-:Y:S01]  /*aea0*/  ISETP.LT.OR P6, PT, R5, R234, P1 ;  /* 0x000000ea0500720c */ /* 0x000fe20000fc1670 */
[----:B------:R-:W-:Y:S01]  /*aeb0*/  MUFU.TANH R16, R115 ;  /* 0x0000007300107308 */ /* 0x000fe20000002400 */
[----:B------:R-:W-:-:S02]  /*aec0*/  I2FP.F32.S32 R9, R9 ;  /* 0x0000000900097245 */ /* 0x000fc40000201400 */
[----:B------:R-:W-:Y:S02]  /*aed0*/  P2R R13, PR, RZ, 0x20 ;  /* 0x00000020ff0d7803 */ /* 0x000fe40000000000 */
[----:B------:R-:W-:Y:S01]  /*aee0*/  ISETP.NE.AND P1, PT, R12, RZ, PT ;  /* 0x000000ff0c00720c */ /* 0x000fe20003f25270 */
[----:B------:R-:W-:Y:S01]  /*aef0*/  FFMA.FTZ R18, R9, -UR19, R18 ;  /* 0x8000001309127c23 */ /* 0x000fe20008010012 */
[C---:B------:R-:W-:Y:S01]  /*af00*/  ISETP.LT.OR P3, PT, R5.reuse, R235, P3 ;  /* 0x000000eb0500720c */ /* 0x040fe20001f61670 */
[----:B------:R-:W1:Y:S01]  /*af10*/  MUFU.TANH R12, R227 ;  /* 0x000000e3000c7308 */ /* 0x000e620000002400 */
[----:B------:R-:W-:Y:S01]  /*af20*/  ISETP.LT.OR P5, PT, R5, R232, P0 ;  /* 0x000000e80500720c */ /* 0x000fe200007a1670 */
[----:B------:R-:W-:Y:S01]  /*af30*/  IMAD.MOV.U32 R9, RZ, RZ, R8 ;  /* 0x000000ffff097224 */ /* 0x000fe200078e0008 */
[----:B------:R-:W-:Y:S02]  /*af40*/  IABS R6, R6 ;  /* 0x0000000600067213 */ /* 0x000fe40000000000 */
[----:B------:R-:W-:-:S02]  /*af50*/  IABS R5, R7 ;  /* 0x0000000700057213 */ /* 0x000fc40000000000 */
[----:B------:R-:W-:Y:S01]  /*af60*/  IABS R7, R10 ;  /* 0x0000000a00077213 */ /* 0x000fe20000000000 */
[----:B------:R-:W-:Y:S01]  /*af70*/  IMAD.MOV.U32 R8, RZ, RZ, R6 ;  /* 0x000000ffff087224 */ /* 0x000fe200078e0006 */
[----:B------:R-:W-:Y:S02]  /*af80*/  I2FP.F32.S32 R9, R9 ;  /* 0x0000000900097245 */ /* 0x000fe40000201400 */
[----:B------:R-:W-:Y:S01]  /*af90*/  ISETP.NE.AND P2, PT, R11, RZ, PT ;  /* 0x000000ff0b00720c */ /* 0x000fe20003f45270 */
[----:B------:R-:W-:Y:S01]  /*afa0*/  IMAD.MOV.U32 R6, RZ, RZ, R7 ;  /* 0x000000ffff067224 */ /* 0x000fe200078e0007 */
[----:B------:R-:W-:Y:S01]  /*afb0*/  I2FP.F32.S32 R7, R5 ;  /* 0x0000000500077245 */ /* 0x000fe20000201400 */
[----:B------:R-:W-:Y:S01]  /*afc0*/  FFMA.FTZ R10, R9, -UR19, R21 ;  /* 0x80000013090a7c23 */ /* 0x000fe20008010015 */
[----:B------:R-:W-:Y:S01]  /*afd0*/  I2FP.F32.S32 R8, R8 ;  /* 0x0000000800087245 */ /* 0x000fe20000201400 */
[--C-:B------:R-:W-:Y:S01]  /*afe0*/  IMAD.IADD R9, R238, 0x1, -R3.reuse ;  /* 0x00000001ee097824 */ /* 0x100fe200078e0a03 */
[----:B------:R-:W-:Y:S01]  /*aff0*/  I2FP.F32.S32 R5, R6 ;  /* 0x0000000600057245 */ /* 0x000fe20000201400 */
[----:B------:R-:W-:Y:S01]  /*b000*/  IMAD.IADD R6, R236, 0x1, -R3 ;  /* 0x00000001ec067824 */ /* 0x000fe200078e0a03 */
[----:B------:R-:W-:Y:S01]  /*b010*/  ISETP.GE.AND P0, PT, R3, R243, PT ;  /* 0x000000f30300720c */ /* 0x000fe20003f06270 */
[----:B--2---:R-:W-:Y:S01]  /*b020*/  FFMA.FTZ R11, R8, -UR19, R15 ;  /* 0x80000013080b7c23 */ /* 0x004fe2000801000f */
[----:B------:R-:W-:Y:S01]  /*b030*/  FFMA.FTZ R15, R7, -UR19, R23 ;  /* 0x80000013070f7c23 */ /* 0x000fe20008010017 */
[----:B-1----:R-:W-:Y:S01]  /*b040*/  FFMA.FTZ R12, R5, -UR19, R12 ;  /* 0x80000013050c7c23 */ /* 0x002fe2000801000c */
[----:B------:R-:W-:Y:S01]  /*b050*/  IABS R5, R6 ;  /* 0x0000000600057213 */ /* 0x000fe20000000000 */
[----:B------:R-:W-:Y:S01]  /*b060*/  IMAD.IADD R7, R237, 0x1, -R3 ;  /* 0x00000001ed077824 */ /* 0x000fe200078e0a03 */
[----:B------:R-:W-:Y:S01]  /*b070*/  FSEL R169, R18, -INF , !P4 ;  /* 0xff80000012a97808 */ /* 0x000fe20006000000 */
[----:B------:R-:W-:Y:S01]  /*b080*/  VIADD R227, R223, 0x2000 ;  /* 0x00002000dfe37836 */ /* 0x000fe20000000000 */
[----:B------:R-:W-:Y:S01]  /*b090*/  FSEL R158, R20, -INF , !P1 ;  /* 0xff800000149e7808 */ /* 0x000fe20004800000 */
[----:B------:R-:W-:Y:S01]  /*b0a0*/  IMAD.MOV.U32 R6, RZ, RZ, R5 ;  /* 0x000000ffff067224 */ /* 0x000fe200078e0005 */
[----:B------:R-:W-:-:S02]  /*b0b0*/  ISETP.LT.OR P4, PT, R3, R235, P0 ;  /* 0x000000eb0300720c */ /* 0x000fc40000781670 */
[C---:B------:R-:W-:Y:S02]  /*b0c0*/  ISETP.GE.AND P1, PT, R3.reuse, R242, PT ;  /* 0x000000f20300720c */ /* 0x040fe40003f26270 */
[----:B------:R-:W-:Y:S02]  /*b0d0*/  FSEL R165, R14, -INF , !P2 ;  /* 0xff8000000ea57808 */ /* 0x000fe40005000000 */
[C---:B------:R-:W-:Y:S02]  /*b0e0*/  ISETP.GE.AND P0, PT, R3.reuse, R241, PT ;  /* 0x000000f10300720c */ /* 0x040fe40003f06270 */
[C---:B------:R-:W-:Y:S02]  /*b0f0*/  ISETP.GE.AND P2, PT, R3.reuse, R240, PT ;  /* 0x000000f00300720c */ /* 0x040fe40003f46270 */
[----:B------:R-:W-:Y:S02]  /*b100*/  FSEL R142, R10, -INF , !P3 ;  /* 0xff8000000a8e7808 */ /* 0x000fe40005800000 */
[----:B------:R-:W-:Y:S01]  /*b110*/  IABS R5, R7 ;  /* 0x0000000700057213 */ /* 0x000fe20000000000 */
[----:B------:R1:W2:Y:S01]  /*b120*/  MUFU.TANH R10, R228 ;  /* 0x000000e4000a7308 */ /* 0x0002a20000002400 */
[----:B------:R-:W-:Y:S01]  /*b130*/  ISETP.LT.OR P3, PT, R3, R233, P1 ;  /* 0x000000e90300720c */ /* 0x000fe20000f61670 */
[----:B------:R-:W-:Y:S01]  /*b140*/  IMAD.IADD R7, R239, 0x1, -R3 ;  /* 0x00000001ef077824 */ /* 0x000fe200078e0a03 */
[----:B------:R-:W-:-:S02]  /*b150*/  ISETP.LT.OR P1, PT, R3, R234, P0 ;  /* 0x000000ea0300720c */ /* 0x000fc40000721670 */
[----:B------:R-:W-:Y:S02]  /*b160*/  ISETP.LT.OR P0, PT, R3, R232, P2 ;  /* 0x000000e80300720c */ /* 0x000fe40001701670 */
[----:B------:R-:W-:Y:S02]  /*b170*/  IABS R3, R9 ;  /* 0x0000000900037213 */ /* 0x000fe40000000000 */
[----:B------:R-:W-:Y:S01]  /*b180*/  I2FP.F32.S32 R8, R6 ;  /* 0x0000000600087245 */ /* 0x000fe20000201400 */
[----:B------:R3:W4:Y:S01]  /*b190*/  MUFU.TANH R9, R229 ;  /* 0x000000e500097308 */ /* 0x0007220000002400 */
[----:B------:R-:W-:Y:S02]  /*b1a0*/  IABS R6, R7 ;  /* 0x0000000700067213 */ /* 0x000fe40000000000 */
[----:B------:R-:W-:Y:S01]  /*b1b0*/  I2FP.F32.S32 R7, R5 ;  /* 0x0000000500077245 */ /* 0x000fe20000201400 */
[----:B------:R-:W-:Y:S01]  /*b1c0*/  IMAD.MOV.U32 R5, RZ, RZ, R3 ;  /* 0x000000ffff057224 */ /* 0x000fe200078e0003 */
[----:B------:R-:W-:Y:S01]  /*b1d0*/  ISETP.NE.AND P2, PT, R13, RZ, PT ;  /* 0x000000ff0d00720c */ /* 0x000fe20003f45270 */
[----:B------:R-:W-:Y:S01]  /*b1e0*/  IMAD.MOV.U32 R3, RZ, RZ, R6 ;  /* 0x000000ffff037224 */ /* 0x000fe200078e0006 */
[----:B------:R-:W-:Y:S01]  /*b1f0*/  FSEL R159, R15, -INF , !P6 ;  /* 0xff8000000f9f7808 */ /* 0x000fe20007000000 */
[----:B------:R-:W-:Y:S01]  /*b200*/  FFMA.FTZ R8, R8, -UR19, R17 ;  /* 0x8000001308087c23 */ /* 0x000fe20008010011 */
[----:B------:R-:W-:Y:S01]  /*b210*/  I2FP.F32.S32 R5, R5 ;  /* 0x0000000500057245 */ /* 0x000fe20000201400 */
[----:B------:R-:W-:Y:S01]  /*b220*/  FFMA.FTZ R7, R7, -UR19, R16 ;  /* 0x8000001307077c23 */ /* 0x000fe20008010010 */
[----:B------:R-:W-:Y:S01]  /*b230*/  FSEL R125, R11, -INF , !P2 ;  /* 0xff8000000b7d7808 */ /* 0x000fe20005000000 */
[----:B-1----:R-:W-:Y:S01]  /*b240*/  VIADD R228, R223, 0x1800 ;  /* 0x00001800dfe47836 */ /* 0x002fe20000000000 */
[----:B------:R-:W-:Y:S01]  /*b250*/  PLOP3.LUT P2, PT, PT, PT, UP0, 0x80, 0x0 ;  /* 0x000000000000781c */ /* 0x000fe20003f4f008 */
[----:B--2---:R-:W-:Y:S01]  /*b260*/  FFMA.FTZ R6, R5, -UR19, R10 ;  /* 0x8000001305067c23 */ /* 0x004fe2000801000a */
[----:B------:R-:W-:-:S02]  /*b270*/  I2FP.F32.S32 R3, R3 ;  /* 0x0000000300037245 */ /* 0x000fc40000201400 */
[----:B------:R-:W-:Y:S01]  /*b280*/  P2R R5, PR, RZ, 0x4 ;  /* 0x00000004ff057803 */ /* 0x000fe20000000000 */
[----:B---3--:R-:W-:Y:S01]  /*b290*/  VIADD R229, R223, 0x1000 ;  /* 0x00001000dfe57836 */ /* 0x008fe20000000000 */
[----:B------:R-:W-:Y:S01]  /*b2a0*/  FSEL R166, R12, -INF , !P5 ;  /* 0xff8000000ca67808 */ /* 0x000fe20006800000 */
[----:B----4-:R-:W-:Y:S01]  /*b2b0*/  FFMA.FTZ R3, R3, -UR19, R9 ;  /* 0x8000001303037c23 */ /* 0x010fe20008010009 */
[----:B------:R-:W-:Y:S02]  /*b2c0*/  ISETP.NE.AND P6, PT, R5, RZ, PT ;  /* 0x000000ff0500720c */ /* 0x000fe40003fc5270 */
[----:B------:R-:W-:Y:S02]  /*b2d0*/  FSEL R148, R8, -INF , !P4 ;  /* 0xff80000008947808 */ /* 0x000fe40006000000 */
[----:B------:R-:W-:Y:S02]  /*b2e0*/  FSEL R124, R7, -INF , !P3 ;  /* 0xff800000077c7808 */ /* 0x000fe40005800000 */
[----:B------:R-:W-:-:S02]  /*b2f0*/  FSEL R160, R6, -INF , !P1 ;  /* 0xff80000006a07808 */ /* 0x000fc40004800000 */
[----:B------:R-:W-:-:S05]  /*b300*/  FSEL R167, R3, -INF , !P0 ;  /* 0xff80000003a77808 */ /* 0x000fca0004000000 */
[----:B------:R-:W-:Y:S05]  /*b310*/  @!P6 BRA `(.L_x_1114) ;  /* 0x0000000400c4e947 */ /* 0x000fea0003800000 */
        /* <DEDUP_REMOVED lines=111> */
.L_x_1116:
[----:B------:R-:W-:Y:S05]  /*ba10*/  BSYNC B0 ;  /* 0x0000000000007941 */ /* 0x000fea0003800000 */
.L_x_1115:
[----:B------:R-:W0:Y:S02]  /*ba20*/  LDGDEPBAR ;  /* 0x00000000000079af */ /* 0x000e240000000000 */
.L_x_1114:
[----:B------:R-:W-:Y:S01]  /*ba30*/  FMNMX.FTZ R3, R63, R62, !PT ;  /* 0x0000003e3f037209 */ /* 0x000fe20007810000 */
[----:B------:R-:W-:Y:S01]  /*ba40*/  STL [R1+0x124], R236 ;  /* 0x000124ec01007387 */ /* 0x000fe20000100800 */
[----:B------:R-:W-:Y:S01]  /*ba50*/  ULDC UR25, c[0x0][0x2ec] ;  /* 0x0000bb0000197ab9 */ /* 0x000fe20000000800 */
[----:B------:R-:W-:Y:S02]  /*ba60*/  LEA R213, R0, UR4, 0x1 ;  /* 0x0000000400d57c11 */ /* 0x000fe4000f8e08ff */
[----:B------:R-:W-:Y:S01]  /*ba70*/  FMNMX.FTZ R3, R61, R3, !PT ;  /* 0x000000033d037209 */ /* 0x000fe20007810000 */
[----:B------:R-:W-:Y:S02]  /*ba80*/  STL [R1+0x120], R235 ;  /* 0x000120eb01007387 */ /* 0x000fe40000100800 */
[--C-:B------:R-:W-:Y:S01]  /*ba90*/  IMAD R214, R4, 0x2, R213.reuse ;  /* 0x0000000204d67824 */ /* 0x100fe200078e02d5 */
[----:B------:R-:W-:Y:S01]  /*baa0*/  FMNMX.FTZ R3, R58, R3, !PT ;  /* 0x000000033a037209 */ /* 0x000fe20007810000 */
[----:B------:R-:W-:Y:S01]  /*bab0*/  STL [R1+0x11c], R234 ;  /* 0x00011cea01007387 */ /* 0x000fe20000100800 */
[----:B------:R-:W-:-:S02]  /*bac0*/  IMAD R216, R2, 0x2, R213 ;  /* 0x0000000202d87824 */ /* 0x000fc400078e02d5 */
[----:B------:R-:W-:Y:S01]  /*bad0*/  FMNMX.FTZ R3, R45, R3, !PT ;  /* 0x000000032d037209 */ /* 0x000fe20007810000 */
[----:B------:R-:W-:Y:S01]  /*bae0*/  STL [R1+0x118], R233 ;  /* 0x000118e901007387 */ /* 0x000fe20000100800 */
[----:B------:R-:W-:Y:S02]  /*baf0*/  LEA R215, R2, R214, 0x1 ;  /* 0x000000d602d77211 */ /* 0x000fe400078e08ff */
[----:B------:R-:W-:Y:S01]  /*bb00*/  FMNMX.FTZ R3, R43, R3, !PT ;  /* 0x000000032b037209 */ /* 0x000fe20007810000 */
[----:B------:R-:W-:Y:S03]  /*bb10*/  STL [R1+0x114], R232 ;  /* 0x000114e801007387 */ /* 0x000fe60000100800 */
[----:B------:R-:W-:Y:S01]  /*bb20*/  FMNMX.FTZ R3, R40, R3, !PT ;  /* 0x0000000328037209 */ /* 0x000fe20007810000 */
[----:B------:R-:W-:Y:S03]  /*bb30*/  STL [R1+0x110], R230 ;  /* 0x000110e601007387 */ /* 0x000fe60000100800 */
[----:B------:R-:W-:Y:S01]  /*bb40*/  FMNMX.FTZ R3, R37, R3, !PT ;  /* 0x0000000325037209 */ /* 0x000fe20007810000 */
[----:B------:R-:W-:Y:S04]  /*bb50*/  STL [R1+0x10c], R229 ;  /* 0x00010ce501007387 */ /* 0x000fe80000100800 */
[----:B------:R-:W-:Y:S04]  /*bb60*/  STL [R1+0x108], R228 ;  /* 0x000108e401007387 */ /* 0x000fe80000100800 */
[----:B------:R-:W-:Y:S04]  /*bb70*/  STL [R1+0x104], R227 ;  /* 0x000104e301007387 */ /* 0x000fe80000100800 */
[----:B------:R-:W-:Y:S04]  /*bb80*/  STL [R1+0x100], R226 ;  /* 0x000100e201007387 */ /* 0x000fe80000100800 */
[----:B------:R-:W-:Y:S04]  /*bb90*/  STL [R1+0xfc], R225 ;  /* 0x0000fce101007387 */ /* 0x000fe80000100800 */
[----:B------:R-:W-:Y:S04]  /*bba0*/  STL [R1+0xf8], R224 ;  /* 0x0000f8e001007387 */ /* 0x000fe80000100800 */
[----:B------:R3:W-:Y:S04]  /*bbb0*/  STL [R1+0xf4], R223 ;  /* 0x0000f4df01007387 */ /* 0x0007e80000100800 */
[----:B------:R-:W-:Y:S04]  /*bbc0*/  STL [R1+0xf0], R222 ;  /* 0x0000f0de01007387 */ /* 0x000fe80000100800 */
[----:B------:R-:W-:Y:S04]  /*bbd0*/  STL [R1+0xec], R221 ;  /* 0x0000ecdd01007387 */ /* 0x000fe80000100800 */
[----:B------:R-:W-:Y:S04]  /*bbe0*/  STL [R1+0xe8], R220 ;  /* 0x0000e8dc01007387 */ /* 0x000fe80000100800 */
[----:B------:R-:W-:Y:S04]  /*bbf0*/  STL [R1+0xe4], R219 ;  /* 0x0000e4db01007387 */ /* 0x000fe80000100800 */
[----:B------:R-:W-:Y:S04]  /*bc00*/  STL [R1+0xe0], R218 ;  /* 0x0000e0da01007387 */ /* 0x000fe80000100800 */
[----:B------:R-:W-:Y:S01]  /*bc10*/  STL [R1+0xdc], R217 ;  /* 0x0000dcd901007387 */ /* 0x000fe20000100800 */
[----:B---3--:R-:W-:-:S03]  /*bc20*/  MOV R223, R70 ;  /* 0x0000004600df7202 */ /* 0x008fc60000000f00 */
[----:B------:R-:W-:Y:S01]  /*bc30*/  LDSM.16.MT88.4 R32, [R213+0x8000] ;  /* 0x00800000d520783b */ /* 0x000fe20000004200 */
[----:B------:R-:W-:-:S03]  /*bc40*/  FMNMX.FTZ R3, R223, R3, !PT ;  /* 0x00000003df037209 */ /* 0x000fc60007810000 */
[----:B------:R-:W-:Y:S01]  /*bc50*/  LDSM.16.MT88.4 R24, [R215+0x8800] ;  /* 0x00880000d718783b */ /* 0x000fe20000004200 */
[----:B------:R-:W-:-:S03]  /*bc60*/  FMNMX.FTZ R3, R207, R3, !PT ;  /* 0x00000003cf037209 */ /* 0x000fc60007810000 */
[----:B------:R-:W-:Y:S01]  /*bc70*/  LDSM.16.MT88.4 R28, [R214+0x8800] ;  /* 0x00880000d61c783b */ /* 0x000fe20000004200 */
[----:B------:R-:W-:-:S03]  /*bc80*/  FMNMX.FTZ R3, R195, R3, !PT ;  /* 0x00000003c3037209 */ /* 0x000fc60007810000 */
[----:B------:R-:W-:Y:S01]  /*bc90*/  STL [R1+0xd8], R212 ;  /* 0x0000d8d401007387 */ /* 0x000fe20000100800 */
        /* <DEDUP_REMOVED lines=41> */
[----:B------:R-:W3:Y:S01]  /*bf30*/  SHFL.BFLY PT, R71, R3, 0x2, 0x1f ;  /* 0x0c401f0003477f89 */ /* 0x000ee200000e0000 */
        /* <DEDUP_REMOVED lines=15> */
[----:B------:R-:W3:Y:S01]  /*c030*/  SHFL.BFLY PT, R7, R71, 0x1, 0x1f ;  /* 0x0c201f0047077f89 */ /* 0x000ee200000e0000 */
        /* <DEDUP_REMOVED lines=22> */
[----:B---3--:R-:W-:Y:S02]  /*c1a0*/  FMNMX.FTZ R71, R71, R7, !PT ;  /* 0x0000000747477209 */ /* 0x008fe40007810000 */
[----:B------:R-:W-:Y:S02]  /*c1b0*/  FMNMX.FTZ R5, R180, R5, !PT ;  /* 0x00000005b4057209 */ /* 0x000fe40007810000 */
[----:B------:R-:W-:Y:S01]  /*c1c0*/  FMNMX.FTZ R3, R203, R6, !PT ;  /* 0x00000006cb037209 */ /* 0x000fe20007810000 */
[----:B------:R-:W-:Y:S01]  /*c1d0*/  FMUL.FTZ R7, R71, UR25 ;  /* 0x0000001947077c20 */ /* 0x000fe20008410000 */
[----:B------:R-:W-:-:S02]  /*c1e0*/  FMNMX.FTZ R70, R124, R70, !PT ;  /* 0x000000467c467209 */ /* 0x000fc40007810000 */
[----:B------:R-:W-:Y:S02]  /*c1f0*/  FMNMX.FTZ R5, R171, R5, !PT ;  /* 0x00000005ab057209 */ /* 0x000fe40007810000 */
[----:B------:R-:W-:Y:S01]  /*c200*/  FSETP.NEU.FTZ.AND P0, PT, R71, -INF , PT ;  /* 0xff8000004700780b */ /* 0x000fe20003f1d000 */
[----:B-1----:R-:W1:Y:S01]  /*c210*/  SHFL.BFLY PT, R8, R70, 0x2, 0x1f ;  /* 0x0c401f0046087f89 */ /* 0x002e6200000e0000 */
[----:B------:R-:W-:Y:S02]  /*c220*/  FMNMX.FTZ R3, R189, R3, !PT ;  /* 0x00000003bd037209 */ /* 0x000fe40007810000 */
[----:B------:R-:W-:Y:S02]  /*c230*/  FMNMX.FTZ R5, R162, R5, !PT ;  /* 0x00000005a2057209 */ /* 0x000fe40007810000 */
[----:B------:R-:W-:Y:S02]  /*c240*/  FSEL R7, R7, RZ, P0 ;  /* 0x000000ff07077208 */ /* 0x000fe40000000000 */
[----:B------:R-:W-:-:S02]  /*c250*/  FMNMX.FTZ R3, R177, R3, !PT ;  /* 0x00000003b1037209 */ /* 0x000fc40007810000 */
        /* <DEDUP_REMOVED lines=20> */
[----:B------:R-:W1:Y:S01]  /*c3a0*/  SHFL.BFLY PT, R9, R70, 0x1, 0x1f ;  /* 0x0c201f0046097f89 */ /* 0x000e6200000e0000 */
[----:B------:R-:W-:Y:S01]  /*c3b0*/  MUFU.EX2 R235, R8 ;  /* 0x0000000800eb7308 */ /* 0x000fe20000000800 */
[--C-:B---3--:R-:W-:Y:S01]  /*c3c0*/  FFMA.FTZ R6, R62, UR25, -R7.reuse ;  /* 0x000000193e067c23 */ /* 0x108fe20008010807 */
[--C-:B------:R-:W-:Y:S01]  /*c3d0*/  FFMA.FTZ R142, R142, UR25, -R7.reuse ;  /* 0x000000198e8e7c23 */ /* 0x100fe20008010807 */
[----:B------:R-:W-:-:S05]  /*c3e0*/  FFMA.FTZ R148, R148, UR25, -R7 ;  /* 0x0000001994947c23 */ /* 0x000fca0008010807 */
[----:B------:R3:W4:Y:S01]  /*c3f0*/  MUFU.EX2 R10, R6 ;  /* 0x00000006000a7308 */ /* 0x0007220000000800 */
[----:B-1----:R-:W-:Y:S02]  /*c400*/  FMNMX.FTZ R70, R70, R9, !PT ;  /* 0x0000000946467209 */ /* 0x002fe40007810000 */
[----:B---3--:R-:W-:Y:S01]  /*c410*/  FMNMX.FTZ R6, R146, R5, !PT ;  /* 0x0000000592067209 */ /* 0x008fe20007810000 */
[----:B----4-:R-:W-:Y:S01]  /*c420*/  IMAD.MOV.U32 R2, RZ, RZ, R10 ;  /* 0x000000ffff027224 */ /* 0x010fe200078e000a */
[----:B------:R-:W-:Y:S01]  /*c430*/  FMNMX.FTZ R5, R176, R3, !PT ;  /* 0x00000003b0057209 */ /* 0x000fe20007810000 */
[----:B------:R-:W-:Y:S01]  /*c440*/  FFMA.FTZ R3, R61, UR25, -R7 ;  /* 0x000000193d037c23 */ /* 0x000fe20008010807 */
[----:B------:R-:W-:Y:S02]  /*c450*/  FMNMX.FTZ R6, R145, R6, !PT ;  /* 0x0000000691067209 */ /* 0x000fe40007810000 */
[----:B------:R-:W-:Y:S01]  /*c460*/  FMNMX.FTZ R5, R252, R5, !PT ;  /* 0x00000005fc057209 */ /* 0x000fe20007810000 */
[----:B------:R1:W3:Y:S01]  /*c470*/  MUFU.EX2 R113, R3 ;  /* 0x0000000300717308 */ /* 0x0002e20000000800 */
[----:B------:R-:W-:-:S02]  /*c480*/  FMNMX.FTZ R6, R149, R6, !PT ;  /* 0x0000000695067209 */ /* 0x000fc40007810000 */
[----:B------:R-:W-:Y:S02]  /*c490*/  FSETP.NEU.FTZ.AND P0, PT, R70, -INF , PT ;  /* 0xff8000004600780b */ /* 0x000fe40003f1d000 */
        /* <DEDUP_REMOVED lines=20> */
[--C-:B------:R-:W-:Y:S01]  /*c5e0*/  FFMA.FTZ R154, R154, UR25, -R6.reuse ;  /* 0x000000199a9a7c23 */ /* 0x100fe20008010806 */
[--C-:B------:R-:W-:Y:S01]  /*c5f0*/  FFMA.FTZ R155, R155, UR25, -R6.reuse ;  /* 0x000000199b9b7c23 */ /* 0x100fe20008010806 */
[--C-:B------:R-:W-:Y:S01]  /*c600*/  FFMA.FTZ R156, R156, UR25, -R6.reuse ;  /* 0x000000199c9c7c23 */ /* 0x100fe20008010806 */
[--C-:B------:R-:W-:Y:S01]  /*c610*/  FFMA.FTZ R168, R168, UR25, -R6.reuse ;  /* 0x00000019a8a87c23 */ /* 0x100fe20008010806 */
[----:B-1----:R-:W-:Y:S01]  /*c620*/  FFMA.FTZ R3, R43, UR25, -R7 ;  /* 0x000000192b037c23 */ /* 0x002fe20008010807 */
[----:B------:R-:W-:-:S03]  /*c630*/  FFMA.FTZ R169, R169, UR25, -R6 ;  /* 0x00000019a9a97c23 */ /* 0x000fc60008010806 */
        /* <DEDUP_REMOVED lines=10> */
[----:B------:R-:W-:Y:S01]  /*c6e0*/  FMNMX.FTZ R3, R152, R3, !PT ;  /* 0x0000000398037209 */ /* 0x000fe20007810000 */
[----:B-1----:R-:W-:-:S03]  /*c6f0*/  FFMA.FTZ R5, R68, UR25, -R6 ;  /* 0x0000001944057c23 */ /* 0x002fc60008010806 */
[----:B------:R-:W-:Y:S01]  /*c700*/  FMNMX.FTZ R68, R164, R3, !PT ;  /* 0x00000003a4447209 */ /* 0x000fe20007810000 */
[----:B------:R-:W-:Y:S01]  /*c710*/  FFMA.FTZ R3, R72, UR25, -R6 ;  /* 0x0000001948037c23 */ /* 0x000fe20008010806 */
[----:B--2---:R-:W-:Y:S01]  /*c720*/  F2FP.BF16.F32.PACK_AB R14, R227, R232 ;  /* 0x000000e8e30e723e */ /* 0x004fe200000010ff */
[----:B------:R-:W1:Y:S01]  /*c730*/  MUFU.EX2 R11, R5 ;  /* 0x00000005000b7308 */ /* 0x000e620000000800 */
[----:B------:R-:W-:-:S04]  /*c740*/  FMNMX.FTZ R68, R165, R68, !PT ;  /* 0x00000044a5447209 */ /* 0x000fc80007810000 */
[----:B------:R-:W-:-:S03]  /*c750*/  FMNMX.FTZ R68, R166, R68, !PT ;  /* 0x00000044a6447209 */ /* 0x000fc60007810000 */
[----:B------:R2:W3:Y:S01]  /*c760*/  MUFU.EX2 R110, R3 ;  /* 0x00000003006e7308 */ /* 0x0004e20000000800 */
[----:B------:R-:W-:-:S05]  /*c770*/  FMNMX.FTZ R68, R167, R68, !PT ;  /* 0x00000044a7447209 */ /* 0x000fca0007810000 */
[----:B------:R-:W4:Y:S01]  /*c780*/  SHFL.BFLY PT, R8, R68, 0x2, 0x1f ;  /* 0x0c401f0044087f89 */ /* 0x000f2200000e0000 */
[----:B-1----:R-:W-:-:S03]  /*c790*/  MOV R4, R11 ;  /* 0x0000000b00047202 */ /* 0x002fc60000000f00 */
[----:B------:R-:W1:Y:S01]  /*c7a0*/  SHFL.BFLY PT, R5, R69, 0x1, 0x1f ;  /* 0x0c201f0045057f89 */ /* 0x000e6200000e0000 */
[----:B--2---:R-:W-:Y:S01]  /*c7b0*/  FFMA.FTZ R3, R66, UR25, -R6 ;  /* 0x0000001942037c23 */ /* 0x004fe20008010806 */
[----:B---3--:R-:W-:-:S03]  /*c7c0*/  F2FP.BF16.F32.PACK_AB R21, R110, R4 ;  /* 0x000000046e15723e */ /* 0x008fc600000010ff */
[----:B------:R2:W-:Y:S01]  /*c7d0*/  MUFU.EX2 R109, R3 ;  /* 0x00000003006d7308 */ /* 0x0005e20000000800 */
[----:B----4-:R-:W-:Y:S02]  /*c7e0*/  FMNMX.FTZ R68, R68, R8, !PT ;  /* 0x0000000844447209 */ /* 0x010fe40007810000 */
[----:B-1----:R-:W-:-:S03]  /*c7f0*/  FMNMX.FTZ R69, R69, R5, !PT ;  /* 0x0000000545457209 */ /* 0x002fc60007810000 */
[----:B------:R-:W1:Y:S01]  /*c800*/  SHFL.BFLY PT, R8, R68, 0x1, 0x1f ;  /* 0x0c201f0044087f89 */ /* 0x000e6200000e0000 */
[----:B--2---:R-:W-:Y:S01]  /*c810*/  FFMA.FTZ R3, R59, UR25, -R6 ;  /* 0x000000193b037c23 */ /* 0x004fe20008010806 */
[C---:B------:R-:W-:Y:S01]  /*c820*/  FMUL.FTZ R5, R69.reuse, UR25 ;  /* 0x0000001945057c20 */ /* 0x040fe20008410000 */
[----:B------:R-:W-:Y:S02]  /*c830*/  FSETP.NEU.FTZ.AND P0, PT, R69, -INF , PT ;  /* 0xff8000004500780b */ /* 0x000fe40003f1d000 */
[----:B------:R2:W3:Y:S02]  /*c840*/  MUFU.EX2 R108, R3 ;  /* 0x00000003006c7308 */ /* 0x0004e40000000800 */
[----:B------:R-:W-:-:S05]  /*c850*/  FSEL R5, R5, RZ, P0 ;  /* 0x000000ff05057208 */ /* 0x000fca0000000000 */
        /* <DEDUP_REMOVED lines=8> */
[----:B--2---:R-:W-:Y:S01]  /*c8e0*/  FFMA.FTZ R3, R47, UR25, -R6 ;  /* 0x000000192f037c23 */ /* 0x004fe20008010806 */
[----:B-1----:R-:W-:Y:S01]  /*c8f0*/  FMNMX.FTZ R68, R68, R8, !PT ;  /* 0x0000000844447209 */ /* 0x002fe20007810000 */
[----:B------:R-:W-:Y:S01]  /*c900*/  FFMA.FTZ R8, R41, UR25, -R5 ;  /* 0x0000001929087c23 */ /* 0x000fe20008010805 */
[----:B---3--:R-:W-:Y:S01]  /*c910*/  F2FP.BF16.F32.PACK_AB R23, R108, R109 ;  /* 0x0000006d6c17723e */ /* 0x008fe200000010ff */
[----:B------:R1:W-:Y:S01]  /*c920*/  MUFU.EX2 R99, R3 ;  /* 0x0000000300637308 */ /* 0x0003e20000000800 */
[----:B------:R-:W-:-:S07]  /*c930*/  FSETP.NEU.FTZ.AND P0, PT, R68, -INF , PT ;  /* 0xff8000004400780b */ /* 0x000fce0003f1d000 */
[----:B------:R2:W-:Y:S01]  /*c940*/  MUFU.EX2 R229, R8 ;  /* 0x0000000800e57308 */ /* 0x0005e20000000800 */
[----:B-1----:R-:W-:Y:S02]  /*c950*/  FFMA.FTZ R3, R42, UR25, -R6 ;  /* 0x000000192a037c23 */ /* 0x002fe40008010806 */
[----:B------:R-:W-:Y:S05]  /*c960*/  LDSM.16.MT88.4 R40, [R215+0x8000] ;  /* 0x00800000d728783b */ /* 0x000fea0000004200 */
        /* <DEDUP_REMOVED lines=18> */
[--C-:B-1----:R-:W-:Y:S02]  /*ca90*/  FFMA.FTZ R3, R60, UR25, -R5.reuse ;  /* 0x000000193c037c23 */ /* 0x102fe40008010805 */
[----:B------:R-:W-:Y:S04]  /*caa0*/  HMMA.16816.F32.BF16 R60, R20, R32, RZ ;  /* 0x00000020143c723c */ /* 0x000fe800000418ff */
        /* <DEDUP_REMOVED lines=19> */
[--C-:B------:R-:W-:Y:S01]  /*cbe0*/  FFMA.FTZ R166, R166, UR25, -R3.reuse ;  /* 0x00000019a6a67c23 */ /* 0x100fe20008010803 */
[----:B------:R-:W-:-:S07]  /*cbf0*/  FFMA.FTZ R167, R167, UR25, -R3 ;  /* 0x00000019a7a77c23 */ /* 0x000fce0008010803 */
[----:B------:R-:W-:Y:S01]  /*cc00*/  HMMA.16816.F32.BF16 R104, R12, R36, R80 ;  /* 0x000000240c68723c */ /* 0x000fe20000041850 */
[----:B-1----:R-:W-:-:S04]  /*cc10*/  FFMA.FTZ R0, R76, UR25, -R3 ;  /* 0x000000194c007c23 */ /* 0x002fc80008010803 */
        /* <DEDUP_REMOVED lines=27> */
[----:B------:R-:W-:Y:S01]  /*cdd0*/  HMMA.16816.F32.BF16 R60, R16, R34, RZ ;  /* 0x00000022103c723c */ /* 0x000fe200000418ff */
[----:B------:R1:W-:Y:S05]  /*cde0*/  MUFU.EX2 R223, R0 ;  /* 0x0000000000df7308 */ /* 0x0003ea0000000800 */
[----:B------:R-:W-:Y:S06]  /*cdf0*/  HMMA.16816.F32.BF16 R92, R8, R52, R56 ;  /* 0x00000034085c723c */ /* 0x000fec0000041838 */
[----:B------:R-:W-:Y:S01]  /*ce00*/  HMMA.16816.F32.BF16 R56, R16, R40, RZ ;  /* 0x000000281038723c */ /* 0x000fe200000418ff */
[----:B------:R-:W-:Y:S01]  /*ce10*/  IMAD.MOV.U32 R52, RZ, RZ, R110 ;  /* 0x000000ffff347224 */ /* 0x000fe200078e006e */
[----:B------:R-:W-:Y:S01]  /*ce20*/  MOV R53, R109 ;  /* 0x0000006d00357202 */ /* 0x000fe20000000f00 */
[----:B-1----:R-:W-:-:S03]  /*ce30*/  FFMA.FTZ R0, R207, UR25, -R7 ;  /* 0x00000019cf007c23 */ /* 0x002fc60008010807 */
[----:B------:R-:W-:Y:S01]  /*ce40*/  HMMA.16816.F32.BF16 R100, R8, R36, R76 ;  /* 0x000000240864723c */ /* 0x000fe2000004184c */
[----:B------:R-:W-:Y:S01]  /*ce50*/  MOV R40, R97 ;  /* 0x0000006100287202 */ /* 0x000fe20000000f00 */
[----:B------:R1:W2:Y:S01]  /*ce60*/  MUFU.EX2 R222, R0 ;  /* 0x0000000000de7308 */ /* 0x0002a20000000800 */
[----:B------:R-:W-:-:S03]  /*ce70*/  MOV R41, R85 ;  /* 0x0000005500297202 */ /* 0x000fc60000000f00 */
[----:B------:R-:W-:Y:S01]  /*ce80*/  HMMA.16816.F32.BF16 R32, R20, R34, RZ ;  /* 0x000000221420723c */ /* 0x000fe200000418ff */
[----:B------:R-:W-:Y:S01]  /*ce90*/  MOV R76, R113 ;  /* 0x00000071004c7202 */ /* 0x000fe20000000f00 */
[----:B------:R-:W-:Y:S01]  /*cea0*/  IMAD.MOV.U32 R77, RZ, RZ, R112 ;  /* 0x000000ffff4d7224 */ /* 0x000fe200078e0070 */
[----:B------:R-:W-:Y:S01]  /*ceb0*/  MOV R78, R111 ;  /* 0x0000006f004e7202 */ /* 0x000fe20000000f00 */
[----:B------:R-:W-:Y:S01]  /*cec0*/  IMAD.MOV.U32 R37, RZ, RZ, R108 ;  /* 0x000000ffff257224 */ /* 0x000fe200078e006c */
[----:B------:R-:W-:Y:S01]  /*ced0*/  MOV R36, R99 ;  /* 0x0000006300247202 */ /* 0x000fe20000000f00 */
[----:B------:R-:W-:Y:S01]  /*cee0*/  HMMA.16816.F32.BF16 R112, R12, R28, R72 ;  /* 0x0000001c0c70723c */ /* 0x000fe20000041848 */
[----:B------:R-:W-:-:S05]  /*cef0*/  IMAD.MOV.U32 R79, RZ, RZ, R98 ;  /* 0x000000ffff4f7224 */ /* 0x000fca00078e0062 */
[----:B------:R-:W-:Y:S01]  /*cf00*/  HMMA.16816.F32.BF16 R116, R8, R24, R56 ;  /* 0x000000180874723c */ /* 0x000fe20000041838 */
[----:B------:R-:W-:Y:S02]  /*cf10*/  IMAD.MOV.U32 R73, RZ, RZ, R86 ;  /* 0x000000ffff497224 */ /* 0x000fe400078e0056 */
[----:B-1----:R-:W-:Y:S01]  /*cf20*/  FFMA.FTZ R0, R195, UR25, -R7 ;  /* 0x00000019c3007c23 */ /* 0x002fe20008010807 */
[----:B------:R-:W-:Y:S01]  /*cf30*/  IMAD.MOV.U32 R75, RZ, RZ, R96 ;  /* 0x000000ffff4b7224 */ /* 0x000fe200078e0060 */
[----:B------:R-:W-:Y:S01]  /*cf40*/  MOV R74, R87 ;  /* 0x00000057004a7202 */ /* 0x000fe20000000f00 */
[----:B------:R-:W-:Y:S01]  /*cf50*/  IMAD.MOV.U32 R72, RZ, RZ, R84 ;  /* 0x000000ffff487224 */ /* 0x000fe200078e0054 */
[----:B------:R-:W-:Y:S01]  /*cf60*/  HMMA.16816.F32.BF16 R56, R16, R50, RZ ;  /* 0x000000321038723c */ /* 0x000fe200000418ff */
[----:B------:R1:W-:Y:S01]  /*cf70*/  MUFU.EX2 R219, R0 ;  /* 0x0000000000db7308 */ /* 0x0003e20000000800 */
[----:B------:R-:W-:Y:S01]  /*cf80*/  MOV R24, R76 ;  /* 0x0000004c00187202 */ /* 0x000fe20000000f00 */
[----:B------:R-:W-:-:S03]  /*cf90*/  IMAD.MOV.U32 R25, RZ, RZ, R77 ;  /* 0x000000ffff197224 */ /* 0x000fc600078e004d */
[----:B------:R-:W-:Y:S01]  /*cfa0*/  HMMA.16816.F32.BF16 R108, R8, R28, R64 ;  /* 0x0000001c086c723c */ /* 0x000fe20000041840 */
[----:B------:R-:W-:-:S05]  /*cfb0*/  IMAD.MOV.U32 R207, RZ, RZ, R24 ;  /* 0x000000ffffcf7224 */ /* 0x000fca00078e0018 */
[----:B------:R-:W-:Y:S01]  /*cfc0*/  HMMA.16816.F32.BF16 R48, R20, R50, RZ ;  /* 0x000000321430723c */ /* 0x000fe200000418ff */
[----:B------:R-:W-:Y:S01]  /*cfd0*/  IMAD.MOV.U32 R65, RZ, RZ, R73 ;  /* 0x000000ffff417224 */ /* 0x000fe200078e0049 */
[----:B------:R-:W-:Y:S01]  /*cfe0*/  MOV R66, R74 ;  /* 0x0000004a00427202 */ /* 0x000fe20000000f00 */
[----:B------:R-:W-:Y:S01]  /*cff0*/  IMAD.MOV.U32 R73, RZ, RZ, R37 ;  /* 0x000000ffff497224 */ /* 0x000fe200078e0025 */
[----:B------:R-:W-:Y:S01]  /*d000*/  MOV R74, R217 ;  /* 0x000000d9004a7202 */ /* 0x000fe20000000f00 */
[----:B------:R-:W-:Y:S02]  /*d010*/  IMAD.MOV.U32 R37, RZ, RZ, R221 ;  /* 0x000000ffff257224 */ /* 0x000fe400078e00dd */
[----:B-1----:R-:W-:Y:S01]  /*d020*/  FFMA.FTZ R0, R183, UR25, -R7 ;  /* 0x00000019b7007c23 */ /* 0x002fe20008010807 */
[----:B------:R-:W-:Y:S01]  /*d030*/  IMAD.MOV.U32 R67, RZ, RZ, R75 ;  /* 0x000000ffff437224 */ /* 0x000fe200078e004b */
[----:B------:R-:W-:Y:S01]  /*d040*/  HMMA.16816.F32.BF16 R60, R8, R54, R60 ;  /* 0x00000036083c723c */ /* 0x000fe2000004183c */
[----:B------:R-:W-:Y:S01]  /*d050*/  IMAD.MOV.U32 R75, RZ, RZ, R218 ;  /* 0x000000ffff4b7224 */ /* 0x000fe200078e00da */
[----:B------:R1:W-:Y:S01]  /*d060*/  MUFU.EX2 R212, R0 ;  /* 0x0000000000d47308 */ /* 0x0003e20000000800 */
[----:B------:R-:W-:-:S02]  /*d070*/  MOV R28, R78 ;  /* 0x0000004e001c7202 */ /* 0x000fc40000000f00 */
[----:B------:R-:W-:Y:S01]  /*d080*/  MOV R29, R40 ;  /* 0x00000028001d7202 */ /* 0x000fe20000000f00 */
[----:B------:R-:W-:Y:S06]  /*d090*/  HMMA.16816.F32.BF16 R80, R8, R38, R56 ;  /* 0x000000260850723c */ /* 0x000fec0000041838 */
[C---:B------:R-:W-:Y:S06]  /*d0a0*/  HMMA.16816.F32.BF16 R56, R16.reuse, R46, RZ ;  /* 0x0000002e1038723c */ /* 0x040fec00000418ff */
[----:B------:R-:W-:Y:S01]  /*d0b0*/  HMMA.16816.F32.BF16 R16, R16, R42, RZ ;  /* 0x0000002a1010723c */ /* 0x000fe200000418ff */
[----:B-1----:R-:W-:Y:S01]  /*d0c0*/  FFMA.FTZ R0, R231, UR25, -R6 ;  /* 0x00000019e7007c23 */ /* 0x002fe20008010806 */
[----:B------:R-:W-:-:S03]  /*d0d0*/  IMAD.MOV.U32 R231, RZ, RZ, R53 ;  /* 0x000000ffffe77224 */ /* 0x000fc600078e0035 */
[----:B------:R1:W-:Y:S01]  /*d0e0*/  MUFU.EX2 R195, R0 ;  /* 0x0000000000c37308 */ /* 0x0003e20000000800 */
[C---:B------:R-:W-:Y:S06]  /*d0f0*/  HMMA.16816.F32.BF16 R44, R20.reuse, R46, RZ ;  /* 0x0000002e142c723c */ /* 0x040fec00000418ff */
[----:B------:R-:W-:Y:S06]  /*d100*/  HMMA.16816.F32.BF16 R20, R20, R42, RZ ;  /* 0x0000002a1414723c */ /* 0x000fec00000418ff */
[----:B------:R-:W-:Y:S01]  /*d110*/  HMMA.16816.F32.BF16 R84, R8, R30, R56 ;  /* 0x0000001e0854723c */ /* 0x000fe20000041838 */
[----:B-1----:R-:W-:Y:S01]  /*d120*/  FFMA.FTZ R0, R198, UR25, -R6 ;  /* 0x00000019c6007c23 */ /* 0x002fe20008010806 */
[----:B------:R-:W-:-:S04]  /*d130*/  MOV R198, R72 ;  /* 0x0000004800c67202 */ /* 0x000fc80000000f00 */
[----:B------:R-:W-:Y:S01]  /*d140*/  HMMA.16816.F32.BF16 R96, R8, R26, R16 ;  /* 0x0000001a0860723c */ /* 0x000fe20000041810 */
[----:B------:R-:W-:Y:S01]  /*d150*/  MOV R72, R36 ;  /* 0x0000002400487202 */ /* 0x000fe20000000f00 */
[----:B------:R1:W3:Y:S01]  /*d160*/  MUFU.EX2 R221, R0 ;  /* 0x0000000000dd7308 */ /* 0x0002e20000000800 */
[----:B------:R-:W-:Y:S01]  /*d170*/  MOV R36, R220 ;  /* 0x000000dc00247202 */ /* 0x000fe20000000f00 */
[----:B------:R-:W4:Y:S01]  /*d180*/  LDSM.16.MT88.4 R16, [R213+0x9000] ;  /* 0x00900000d510783b */ /* 0x000f220000004200 */
[----:B------:R-:W-:Y:S01]  /*d190*/  MOV R59, R73 ;  /* 0x00000049003b7202 */ /* 0x000fe20000000f00 */
[C---:B------:R-:W-:Y:S06]  /*d1a0*/  HMMA.16816.F32.BF16 R32, R12.reuse, R54, R32 ;  /* 0x000000360c20723c */ /* 0x040fec0000041820 */
[----:B------:R-:W-:Y:S01]  /*d1b0*/  HMMA.16816.F32.BF16 R20, R12, R26, R20 ;  /* 0x0000001a0c14723c */ /* 0x000fe20000041814 */
[----:B------:R-:W-:Y:S01]  /*d1c0*/  MOV R54, R36 ;  /* 0x0000002400367202 */ /* 0x000fe20000000f00 */
[----:B------:R-:W-:-:S02]  /*d1d0*/  IMAD.MOV.U32 R55, RZ, RZ, R37 ;  /* 0x000000ffff377224 */ /* 0x000fc400078e0025 */
[----:B------:R-:W-:Y:S02]  /*d1e0*/  IMAD.MOV.U32 R37, RZ, RZ, R79 ;  /* 0x000000ffff257224 */ /* 0x000fe400078e004f */
[----:B------:R-:W-:Y:S01]  /*d1f0*/  HMMA.16816.F32.BF16 R48, R12, R38, R48 ;  /* 0x000000260c30723c */ /* 0x000fe20000041830 */
[----:B-1----:R-:W-:Y:S01]  /*d200*/  FFMA.FTZ R0, R186, UR25, -R6 ;  /* 0x00000019ba007c23 */ /* 0x002fe20008010806 */
[----:B------:R-:W-:-:S03]  /*d210*/  IMAD.MOV.U32 R36, RZ, RZ, R41 ;  /* 0x000000ffff247224 */ /* 0x000fc600078e0029 */
[----:B------:R1:W-:Y:S01]  /*d220*/  MUFU.EX2 R218, R0 ;  /* 0x0000000000da7308 */ /* 0x0003e20000000800 */
[----:B------:R-:W-:Y:S01]  /*d230*/  HMMA.16816.F32.BF16 R44, R12, R30, R44 ;  /* 0x0000001e0c2c723c */ /* 0x000fe2000004182c */
[----:B------:R-:W-:Y:S01]  /*d240*/  MOV R38, R74 ;  /* 0x0000004a00267202 */ /* 0x000fe20000000f00 */
[----:B------:R-:W-:-:S05]  /*d250*/  IMAD.MOV.U32 R39, RZ, RZ, R75 ;  /* 0x000000ffff277224 */ /* 0x000fca00078e004b */
[----:B--2---:R-:W-:Y:S02]  /*d260*/  F2FP.BF16.F32.PACK_AB R12, R222, R223 ;  /* 0x000000dfde0c723e */ /* 0x004fe400000010ff */
[----:B---3--:R-:W-:Y:S02]  /*d270*/  F2FP.BF16.F32.PACK_AB R13, R221, R195 ;  /* 0x000000c3dd0d723e */ /* 0x008fe400000010ff */
[----:B------:R-:W-:Y:S01]  /*d280*/  F2FP.BF16.F32.PACK_AB R14, R212, R219 ;  /* 0x000000dbd40e723e */ /* 0x000fe200000010ff */
[----:B-1----:R-:W-:Y:S01]  /*d290*/  FFMA.FTZ R0, R174, UR25, -R6 ;  /* 0x00000019ae007c23 */ /* 0x002fe20008010806 */
[----:B------:R-:W-:-:S03]  /*d2a0*/  IMAD.MOV.U32 R174, RZ, RZ, R54 ;  /* 0x000000ffffae7224 */ /* 0x000fc600078e0036 */
        /* <DEDUP_REMOVED lines=16> */
[----:B-1----:R-:W-:Y:S01]  /*d3b0*/  FFMA.FTZ R0, R203, UR25, -R3 ;  /* 0x00000019cb007c23 */ /* 0x002fe20008010803 */
[----:B------:R-:W-:-:S05]  /*d3c0*/  IMAD.MOV.U32 R203, RZ, RZ, R72 ;  /* 0x000000ffffcb7224 */ /* 0x000fca00078e0048 */
[----:B------:R1:W2:Y:S02]  /*d3d0*/  MUFU.EX2 R187, R0 ;  /* 0x0000000000bb7308 */ /* 0x0002a40000000800 */
[----:B-1----:R-:W-:Y:S01]  /*d3e0*/  FFMA.FTZ R0, R189, UR25, -R3 ;  /* 0x00000019bd007c23 */ /* 0x002fe20008010803 */
[----:B--2---:R-:W-:-:S05]  /*d3f0*/  F2FP.BF16.F32.PACK_AB R9, R187, R183 ;  /* 0x000000b7bb09723e */ /* 0x004fca00000010ff */
[----:B------:R1:W-:Y:S02]  /*d400*/  MUFU.EX2 R189, R0 ;  /* 0x0000000000bd7308 */ /* 0x0003e40000000800 */
[----:B-1----:R-:W-:Y:S01]  /*d410*/  FFMA.FTZ R0, R177, UR25, -R3 ;  /* 0x00000019b1007c23 */ /* 0x002fe20008010803 */
[----:B------:R-:W-:Y:S01]  /*d420*/  IMAD.MOV.U32 R177, RZ, RZ, R8 ;  /* 0x000000ffffb17224 */ /* 0x000fe200078e0008 */
[----:B------:R-:W-:-:S04]  /*d430*/  F2FP.BF16.F32.PACK_AB R8, R220, R186 ;  /* 0x000000badc08723e */ /* 0x000fc800000010ff */
[----:B------:R-:W1:Y:S01]  /*d440*/  MUFU.EX2 R0, R0 ;  /* 0x0000000000007308 */ /* 0x000e620000000800 */
[----:B------:R-:W-:-:S07]  /*d450*/  F2FP.BF16.F32.PACK_AB R15, R177, R218 ;  /* 0x000000dab10f723e */ /* 0x000fce00000010ff */
[C---:B----4-:R-:W-:Y:S06]  /*d460*/  HMMA.16816.F32.BF16 R72, R12.reuse, R16, R88 ;  /* 0x000000100c48723c */ /* 0x050fec0000041858 */
[----:B------:R-:W-:Y:S01]  /*d470*/  HMMA.16816.F32.BF16 R40, R12, R18, R32 ;  /* 0x000000120c28723c */ /* 0x000fe20000041820 */
[----:B-1----:R-:W-:-:S07]  /*d480*/  F2FP.BF16.F32.PACK_AB R11, R0, R189 ;  /* 0x000000bd000b723e */ /* 0x002fce00000010ff */
[C---:B------:R-:W-:Y:S06]  /*d490*/  HMMA.16816.F32.BF16 R76, R8.reuse, R16, R92 ;  /* 0x00000010084c723c */ /* 0x040fec000004185c */
[----:B------:R-:W-:Y:S01]  /*d4a0*/  HMMA.16816.F32.BF16 R64, R8, R18, R60 ;  /* 0x000000120840723c */ /* 0x000fe2000004183c */
[----:B------:R-:W1:Y:S05]  /*d4b0*/  LDSM.16.MT88.4 R16, [R216+0x9000] ;  /* 0x00900000d810783b */ /* 0x000e6a0000004200 */
[C---:B-1----:R-:W-:Y:S06]  /*d4c0*/  HMMA.16816.F32.BF16 R60, R12.reuse, R16, R104 ;  /* 0x000000100c3c723c */ /* 0x042fec0000041868 */
[----:B------:R-:W-:Y:S01]  /*d4d0*/  HMMA.16816.F32.BF16 R48, R12, R18, R48 ;  /* 0x000000120c30723c */ /* 0x000fe20000041830 */
[----:B------:R-:W-:Y:S01]  /*d4e0*/  MOV R104, R59 ;  /* 0x0000003b00687202 */ /* 0x000fe20000000f00 */
[----:B------:R-:W-:Y:S01]  /*d4f0*/  IMAD.MOV.U32 R105, RZ, RZ, R0 ;  /* 0x000000ffff697224 */ /* 0x000fe200078e0000 */
[----:B------:R-:W-:Y:S01]  /*d500*/  MOV R107, R39 ;  /* 0x00000027006b7202 */ /* 0x000fe20000000f00 */
[----:B------:R-:W-:Y:S01]  /*d510*/  FFMA.FTZ R0, R251, UR25, -R7 ;  /* 0x00000019fb007c23 */ /* 0x000fe20008010807 */
[----:B------:R-:W-:Y:S01]  /*d520*/  MOV R106, R26 ;  /* 0x0000001a006a7202 */ /* 0x000fe20000000f00 */
[C---:B------:R-:W-:Y:S07]  /*d530*/  HMMA.16816.F32.BF16 R56, R8.reuse, R16, R100 ;  /* 0x000000100838723c */ /* 0x040fee0000041864 */
[----:B------:R-:W-:Y:S01]  /*d540*/  MOV R102, R52 ;  /* 0x0000003400667202 */ /* 0x000fe20000000f00 */
[----:B------:R-:W-:Y:S01]  /*d550*/  IMAD.MOV.U32 R103, RZ, RZ, R38 ;  /* 0x000000ffff677224 */ /* 0x000fe200078e0026 */
[----:B------:R-:W-:Y:S01]  /*d560*/  HMMA.16816.F32.BF16 R52, R8, R18, R80 ;  /* 0x000000120834723c */ /* 0x000fe20000041850 */
[----:B------:R-:W1:Y:S01]  /*d570*/  LDSM.16.MT88.4 R16, [R214+0x9000] ;  /* 0x00900000d610783b */ /* 0x000e620000004200 */
[----:B------:R-:W-:Y:S01]  /*d580*/  IMAD.MOV.U32 R101, RZ, RZ, R28 ;  /* 0x000000ffff657224 */ /* 0x000fe200078e001c */
[----:B------:R2:W3:Y:S01]  /*d590*/  MUFU.EX2 R80, R0 ;  /* 0x0000000000507308 */ /* 0x0004e20000000800 */
[----:B------:R-:W-:-:S03]  /*d5a0*/  MOV R100, R25 ;  /* 0x0000001900647202 */ /* 0x000fc60000000f00 */
[----:B------:R-:W-:Y:S01]  /*d5b0*/  MOV R83, R29 ;  /* 0x0000001d00537202 */ /* 0x000fe20000000f00 */
[----:B------:R-:W-:Y:S01]  /*d5c0*/  IMAD.MOV.U32 R82, RZ, RZ, R36 ;  /* 0x000000ffff527224 */ /* 0x000fe200078e0024 */
[----:B------:R-:W-:Y:S01]  /*d5d0*/  MOV R81, R37 ;  /* 0x0000002500517202 */ /* 0x000fe20000000f00 */
[----:B--2---:R-:W-:Y:S01]  /*d5e0*/  FFMA.FTZ R0, R205, UR25, -R7 ;  /* 0x00000019cd007c23 */ /* 0x004fe20008010807 */
[-C--:B-1----:R-:W-:Y:S03]  /*d5f0*/  HMMA.16816.F32.BF16 R36, R12, R16.reuse, R112 ;  /* 0x000000100c24723c */ /* 0x082fe60000041870 */
[----:B------:R1:W-:Y:S03]  /*d600*/  MUFU.EX2 R112, R0 ;  /* 0x0000000000707308 */ /* 0x0003e60000000800 */
[----:B------:R-:W-:Y:S01]  /*d610*/  HMMA.16816.F32.BF16 R32, R8, R16, R108 ;  /* 0x000000100820723c */ /* 0x000fe2000004186c */
[----:B------:R-:W-:-:S02]  /*d620*/  MOV R115, R81 ;  /* 0x0000005100737202 */ /* 0x000fc40000000f00 */
[----:B------:R-:W-:Y:S02]  /*d630*/  MOV R81, R101 ;  /* 0x0000006500517202 */ /* 0x000fe40000000f00 */
[----:B------:R-:W-:Y:S01]  /*d640*/  MOV R101, R103 ;  /* 0x0000006700657202 */ /* 0x000fe20000000f00 */
[-C--:B------:R-:W-:Y:S01]  /*d650*/  HMMA.16816.F32.BF16 R28, R8, R18.reuse, R84 ;  /* 0x00000012081c723c */ /* 0x080fe20000041854 */
[----:B------:R-:W-:Y:S02]  /*d660*/  MOV R103, R105 ;  /* 0x0000006900677202 */ /* 0x000fe40000000f00 */
[----:B------:R-:W-:Y:S02]  /*d670*/  MOV R105, R177 ;  /* 0x000000b100697202 */ /* 0x000fe40000000f00 */
[----:B------:R-:W-:Y:S01]  /*d680*/  MOV R114, R115 ;  /* 0x0000007300727202 */ /* 0x000fe20000000f00 */
[----:B------:R-:W-:Y:S01]  /*d690*/  HMMA.16816.F32.BF16 R44, R12, R18, R44 ;  /* 0x000000120c2c723c */ /* 0x000fe2000004182c */
[----:B------:R-:W2:Y:S01]  /*d6a0*/  LDSM.16.MT88.4 R16, [R215+0x9000] ;  /* 0x00900000d710783b */ /* 0x000ea20000004200 */
[----:B-1----:R-:W-:Y:S01]  /*d6b0*/  FFMA.FTZ R0, R193, UR25, -R7 ;  /* 0x00000019c1007c23 */ /* 0x002fe20008010807 */
[----:B------:R-:W-:-:S03]  /*d6c0*/  MOV R113, R114 ;  /* 0x0000007200717202 */ /* 0x000fc60000000f00 */
[----:B------:R1:W-:Y:S02]  /*d6d0*/  MUFU.EX2 R111, R0 ;  /* 0x00000000006f7308 */ /* 0x0003e40000000800 */
[----:B-1----:R-:W-:Y:S01]  /*d6e0*/  FFMA.FTZ R0, R181, UR25, -R7 ;  /* 0x00000019b5007c23 */ /* 0x002fe20008010807 */
[----:B---3--:R-:W-:Y:S02]  /*d6f0*/  IMAD.MOV.U32 R181, RZ, RZ, R80 ;  /* 0x000000ffffb57224 */ /* 0x008fe400078e0050 */
[----:B------:R-:W-:Y:S02]  /*d700*/  IMAD.MOV.U32 R80, RZ, RZ, R100 ;  /* 0x000000ffff507224 */ /* 0x000fe400078e0064 */
[----:B------:R-:W-:Y:S02]  /*d710*/  IMAD.MOV.U32 R100, RZ, RZ, R102 ;  /* 0x000000ffff647224 */ /* 0x000fe400078e0066 */
[----:B------:R-:W-:Y:S02]  /*d720*/  IMAD.MOV.U32 R102, RZ, RZ, R104 ;  /* 0x000000ffff667224 */ /* 0x000fe400078e0068 */
[----:B------:R-:W-:Y:S01]  /*d730*/  IMAD.MOV.U32 R115, RZ, RZ, R80 ;  /* 0x000000ffff737224 */ /* 0x000fe200078e0050 */
[----:B------:R-:W-:Y:S01]  /*d740*/  MOV R80, R81 ;  /* 0x0000005100507202 */ /* 0x000fe20000000f00 */
[----:B------:R-:W-:-:S02]  /*d750*/  IMAD.MOV.U32 R104, RZ, RZ, R106 ;  /* 0x000000ffff687224 */ /* 0x000fc400078e006a */
[----:B------:R-:W-:Y:S01]  /*d760*/  IMAD.MOV.U32 R106, RZ, RZ, R249 ;  /* 0x000000ffff6a7224 */ /* 0x000fe200078e00f9 */
[----:B------:R-:W-:Y:S01]  /*d770*/  MOV R249, R198 ;  /* 0x000000c600f97202 */ /* 0x000fe20000000f00 */
[----:B------:R-:W-:Y:S01]  /*d780*/  IMAD.MOV.U32 R81, RZ, RZ, R100 ;  /* 0x000000ffff517224 */ /* 0x000fe200078e0064 */
[----:B------:R-:W-:Y:S01]  /*d790*/  MOV R100, R101 ;  /* 0x0000006500647202 */ /* 0x000fe20000000f00 */
[----:B------:R-:W-:Y:S01]  /*d7a0*/  IMAD.MOV.U32 R101, RZ, RZ, R102 ;  /* 0x000000ffff657224 */ /* 0x000fe200078e0066 */
[C---:B--2---:R-:W-:Y:S01]  /*d7b0*/  HMMA.16816.F32.BF16 R92, R8.reuse, R16, R116 ;  /* 0x00000010085c723c */ /* 0x044fe20000041874 */
[----:B------:R-:W-:Y:S01]  /*d7c0*/  MOV R102, R103 ;  /* 0x0000006700667202 */ /* 0x000fe20000000f00 */
[----:B------:R-:W-:Y:S01]  /*d7d0*/  IMAD.MOV.U32 R103, RZ, RZ, R104 ;  /* 0x000000ffff677224 */ /* 0x000fe200078e0068 */
[----:B------:R-:W-:Y:S01]  /*d7e0*/  MOV R104, R105 ;  /* 0x0000006900687202 */ /* 0x000fe20000000f00 */
[----:B------:R-:W-:Y:S02]  /*d7f0*/  IMAD.MOV.U32 R105, RZ, RZ, R175 ;  /* 0x000000ffff697224 */ /* 0x000fe400078e00af */
[----:B------:R-:W-:Y:S01]  /*d800*/  HMMA.16816.F32.BF16 R88, R8, R18, R96 ;  /* 0x000000120858723c */ /* 0x000fe20000041860 */
[----:B------:R1:W-:Y:S01]  /*d810*/  MUFU.EX2 R8, R0 ;  /* 0x0000000000087308 */ /* 0x0003e20000000800 */
[----:B------:R-:W-:Y:S01]  /*d820*/  IMAD.MOV.U32 R114, RZ, RZ, R115 ;  /* 0x000000ffff727224 */ /* 0x000fe200078e0073 */
[----:B------:R-:W-:Y:S01]  /*d830*/  MOV R115, R80 ;  /* 0x0000005000737202 */ /* 0x000fe20000000f00 */
[----:B------:R-:W-:Y:S01]  /*d840*/  IMAD.MOV.U32 R80, RZ, RZ, R81 ;  /* 0x000000ffff507224 */ /* 0x000fe200078e0051 */
[----:B------:R-:W-:Y:S01]  /*d850*/  MOV R81, R100 ;  /* 0x0000006400517202 */ /* 0x000fe20000000f00 */
[C---:B------:R-:W-:Y:S01]  /*d860*/  HMMA.16816.F32.BF16 R24, R12.reuse, R16, R120 ;  /* 0x000000100c18723c */ /* 0x040fe20000041878 */
[----:B------:R-:W-:Y:S01]  /*d870*/  IMAD.MOV.U32 R100, RZ, RZ, R101 ;  /* 0x000000ffff647224 */ /* 0x000fe200078e0065 */
[----:B------:R-:W-:Y:S01]  /*d880*/  MOV R101, R102 ;  /* 0x0000006600657202 */ /* 0x000fe20000000f00 */
[----:B------:R-:W-:Y:S01]  /*d890*/  IMAD.MOV.U32 R102, RZ, RZ, R103 ;  /* 0x000000ffff667224 */ /* 0x000fe200078e0067 */
[----:B------:R-:W-:Y:S01]  /*d8a0*/  MOV R103, R104 ;  /* 0x0000006800677202 */ /* 0x000fe20000000f00 */
[----:B------:R-:W-:Y:S01]  /*d8b0*/  IMAD.MOV.U32 R104, RZ, RZ, R105 ;  /* 0x000000ffff687224 */ /* 0x000fe200078e0069 */
[----:B------:R-:W-:Y:S01]  /*d8c0*/  HMMA.16816.F32.BF16 R20, R12, R18, R20 ;  /* 0x000000120c14723c */ /* 0x000fe20000041814 */
[----:B------:R-:W2:Y:S01]  /*d8d0*/  LDSM.16.MT88.4 R16, [R213+0x9800] ;  /* 0x00980000d510783b */ /* 0x000ea20000004200 */
        /* <DEDUP_REMOVED lines=8> */
[----:B------:R1:W-:Y:S01]  /*d960*/  MUFU.EX2 R177, R0 ;  /* 0x0000000000b17308 */ /* 0x0003e20000000800 */
[----:B------:R-:W-:Y:S01]  /*d970*/  MOV R80, R105 ;  /* 0x0000006900507202 */ /* 0x000fe20000000f00 */
[----:B------:R-:W-:Y:S01]  /*d980*/  IMAD.MOV.U32 R208, RZ, RZ, R120 ;  /* 0x000000ffffd07224 */ /* 0x000fe200078e0078 */
[----:B------:R-:W-:Y:S02]  /*d990*/  MOV R123, R107 ;  /* 0x0000006b007b7202 */ /* 0x000fe40000000f00 */
[----:B------:R-:W-:Y:S01]  /*d9a0*/  MOV R122, R81 ;  /* 0x00000051007a7202 */ /* 0x000fe20000000f00 */
[----:B------:R-:W-:Y:S01]  /*d9b0*/  IMAD.MOV.U32 R81, RZ, RZ, R100 ;  /* 0x000000ffff517224 */ /* 0x000fe200078e0064 */
[----:B------:R-:W-:-:S02]  /*d9c0*/  MOV R84, R101 ;  /* 0x0000006500547202 */ /* 0x000fc40000000f00 */
[----:B------:R-:W-:Y:S02]  /*d9d0*/  MOV R85, R102 ;  /* 0x0000006600557202 */ /* 0x000fe40000000f00 */
[----:B------:R-:W-:Y:S02]  /*d9e0*/  MOV R205, R121 ;  /* 0x0000007900cd7202 */ /* 0x000fe40000000f00 */
[----:B------:R-:W-:Y:S01]  /*d9f0*/  MOV R251, R122 ;  /* 0x0000007a00fb7202 */ /* 0x000fe20000000f00 */
[----:B-1----:R-:W-:-:S04]  /*da00*/  FFMA.FTZ R0, R196, UR25, -R6 ;  /* 0x00000019c4007c23 */ /* 0x002fc80008010806 */
[----:B------:R1:W3:Y:S02]  /*da10*/  MUFU.EX2 R9, R0 ;  /* 0x0000000000097308 */ /* 0x0002e40000000800 */
[----:B-1----:R-:W-:Y:S01]  /*da20*/  FFMA.FTZ R0, R184, UR25, -R6 ;  /* 0x00000019b8007c23 */ /* 0x002fe20008010806 */
[----:B------:R-:W-:-:S05]  /*da30*/  IMAD.MOV.U32 R184, RZ, RZ, R86 ;  /* 0x000000ffffb87224 */ /* 0x000fca00078e0056 */
[----:B------:R1:W4:Y:S02]  /*da40*/  MUFU.EX2 R10, R0 ;  /* 0x00000000000a7308 */ /* 0x0003240000000800 */
[----:B-1----:R-:W-:Y:S01]  /*da50*/  FFMA.FTZ R0, R172, UR25, -R6 ;  /* 0x00000019ac007c23 */ /* 0x002fe20008010806 */
[----:B------:R-:W-:-:S05]  /*da60*/  MOV R172, R99 ;  /* 0x0000006300ac7202 */ /* 0x000fca0000000f00 */
[----:B------:R1:W2:Y:S02]  /*da70*/  MUFU.EX2 R198, R0 ;  /* 0x0000000000c67308 */ /* 0x0002a40000000800 */
[----:B-1----:R-:W-:Y:S01]  /*da80*/  FFMA.FTZ R0, R211, UR25, -R5 ;  /* 0x00000019d3007c23 */ /* 0x002fe20008010805 */
[----:B---3--:R-:W-:-:S05]  /*da90*/  IMAD.MOV.U32 R211, RZ, RZ, R9 ;  /* 0x000000ffffd37224 */ /* 0x008fca00078e0009 */
[----:B------:R1:W-:Y:S01]  /*daa0*/  MUFU.EX2 R175, R0 ;  /* 0x0000000000af7308 */ /* 0x0003e20000000800 */
[----:B------:R-:W-:Y:S01]  /*dab0*/  F2FP.BF16.F32.PACK_AB R13, R211, R177 ;  /* 0x000000b1d30d723e */ /* 0x000fe200000010ff */
[----:B-1----:R-:W-:Y:S01]  /*dac0*/  FFMA.FTZ R0, R197, UR25, -R5 ;  /* 0x00000019c5007c23 */ /* 0x002fe20008010805 */
[----:B------:R-:W-:-:S05]  /*dad0*/  MOV R197, R83 ;  /* 0x0000005300c57202 */ /* 0x000fca0000000f00 */
[----:B------:R1:W3:Y:S02]  /*dae0*/  MUFU.EX2 R9, R0 ;  /* 0x0000000000097308 */ /* 0x0002e40000000800 */
[----:B-1----:R-:W-:Y:S01]  /*daf0*/  FFMA.FTZ R0, R185, UR25, -R5 ;  /* 0x00000019b9007c23 */ /* 0x002fe20008010805 */
[----:B----4-:R-:W-:-:S05]  /*db00*/  MOV R185, R10 ;  /* 0x0000000a00b97202 */ /* 0x010fca0000000f00 */
[----:B------:R1:W-:Y:S01]  /*db10*/  MUFU.EX2 R193, R0 ;  /* 0x0000000000c17308 */ /* 0x0003e20000000800 */
[----:B--2---:R-:W-:Y:S01]  /*db20*/  F2FP.BF16.F32.PACK_AB R15, R198, R185 ;  /* 0x000000b9c60f723e */ /* 0x004fe200000010ff */
[----:B-1----:R-:W-:Y:S01]  /*db30*/  FFMA.FTZ R0, R173, UR25, -R5 ;  /* 0x00000019ad007c23 */ /* 0x002fe20008010805 */
[----:B------:R-:W-:-:S05]  /*db40*/  MOV R173, R98 ;  /* 0x0000006200ad7202 */ /* 0x000fca0000000f00 */
[----:B------:R1:W2:Y:S02]  /*db50*/  MUFU.EX2 R196, R0 ;  /* 0x0000000000c47308 */ /* 0x0002a40000000800 */
[----:B-1----:R-:W-:Y:S01]  /*db60*/  FFMA.FTZ R0, R248, UR25, -R3 ;  /* 0x00000019f8007c23 */ /* 0x002fe20008010803 */
[----:B---3--:R-:W-:Y:S01]  /*db70*/  IMAD.MOV.U32 R248, RZ, RZ, R9 ;  /* 0x000000fffff87224 */ /* 0x008fe200078e0009 */
[----:B--2---:R-:W-:-:S04]  /*db80*/  F2FP.BF16.F32.PACK_AB R10, R196, R193 ;  /* 0x000000c1c40a723e */ /* 0x004fc800000010ff */
[----:B------:R1:W-:Y:S02]  /*db90*/  MUFU.EX2 R174, R0 ;  /* 0x0000000000ae7308 */ /* 0x0003e40000000800 */
[----:B-1----:R-:W-:Y:S01]  /*dba0*/  FFMA.FTZ R0, R201, UR25, -R3 ;  /* 0x00000019c9007c23 */ /* 0x002fe20008010803 */
[----:B------:R-:W-:-:S05]  /*dbb0*/  MOV R201, R87 ;  /* 0x0000005700c97202 */ /* 0x000fca0000000f00 */
[----:B------:R1:W-:Y:S02]  /*dbc0*/  MUFU.EX2 R97, R0 ;  /* 0x0000000000617308 */ /* 0x0003e40000000800 */
[----:B-1----:R-:W-:Y:S01]  /*dbd0*/  FFMA.FTZ R0, R188, UR25, -R3 ;  /* 0x00000019bc007c23 */ /* 0x002fe20008010803 */
[----:B------:R-:W-:-:S05]  /*dbe0*/  IMAD.MOV.U32 R188, RZ, RZ, R111 ;  /* 0x000000ffffbc7224 */ /* 0x000fca00078e006f */
[----:B------:R1:W2:Y:S01]  /*dbf0*/  MUFU.EX2 R9, R0 ;  /* 0x0000000000097308 */ /* 0x0002a20000000800 */
[----:B------:R-:W-:Y:S01]  /*dc00*/  F2FP.BF16.F32.PACK_AB R14, R8, R188 ;  /* 0x000000bc080e723e */ /* 0x000fe200000010ff */
[----:B-1----:R-:W-:Y:S01]  /*dc10*/  FFMA.FTZ R0, R176, UR25, -R3 ;  /* 0x00000019b0007c23 */ /* 0x002fe20008010803 */
[----:B------:R-:W-:-:S05]  /*dc20*/  MOV R176, R112 ;  /* 0x0000007000b07202 */ /* 0x000fca0000000f00 */
[----:B------:R2:W1:Y:S01]  /*dc30*/  MUFU.EX2 R96, R0 ;  /* 0x0000000000607308 */ /* 0x0004620000000800 */
[----:B------:R-:W-:-:S07]  /*dc40*/  F2FP.BF16.F32.PACK_AB R12, R176, R181 ;  /* 0x000000b5b00c723e */ /* 0x000fce00000010ff */
[C---:B------:R-:W-:Y:S07]  /*dc50*/  HMMA.16816.F32.BF16 R116, R12.reuse, R16, R72 ;  /* 0x000000100c74723c */ /* 0x040fee0000041848 */
[----:B------:R-:W-:Y:S01]  /*dc60*/  MOV R74, R8 ;  /* 0x00000008004a7202 */ /* 0x000fe20000000f00 */
[----:B------:R-:W-:Y:S01]  /*dc70*/  IMAD.MOV.U32 R75, RZ, RZ, R106 ;  /* 0x000000ffff4b7224 */ /* 0x000fe200078e006a */
[----:B------:R-:W-:Y:S01]  /*dc80*/  F2FP.BF16.F32.PACK_AB R8, R248, R175 ;  /* 0x000000aff808723e */ /* 0x000fe200000010ff */
[----:B--2---:R-:W-:Y:S01]  /*dc90*/  IMAD.MOV.U32 R0, RZ, RZ, R9 ;  /* 0x000000ffff007224 */ /* 0x004fe200078e0009 */
[----:B------:R-:W-:Y:S01]  /*dca0*/  F2FP.BF16.F32.PACK_AB R9, R97, R174 ;  /* 0x000000ae6109723e */ /* 0x000fe200000010ff */
[----:B------:R-:W-:Y:S03]  /*dcb0*/  HMMA.16816.F32.BF16 R104, R12, R18, R40 ;  /* 0x000000120c68723c */ /* 0x000fe60000041828 */
[----:B-1----:R-:W-:-:S07]  /*dcc0*/  F2FP.BF16.F32.PACK_AB R11, R96, R0 ;  /* 0x00000000600b723e */ /* 0x002fce00000010ff */
[C---:B------:R-:W-:Y:S06]  /*dcd0*/  HMMA.16816.F32.BF16 R112, R8.reuse, R16, R76 ;  /* 0x000000100870723c */ /* 0x040fec000004184c */
[----:B------:R-:W-:Y:S01]  /*dce0*/  HMMA.16816.F32.BF16 R108, R8, R18, R64 ;  /* 0x00000012086c723c */ /* 0x000fe20000041840 */
[----:B------:R-:W1:Y:S06]  /*dcf0*/  LDSM.16.MT88.4 R16, [R216+0x9800] ;  /* 0x00980000d810783b */ /* 0x000e6c0000004200 */
[----:B------:R-:W-:Y:S01]  /*dd00*/  MOV R64, R84 ;  /* 0x0000005400407202 */ /* 0x000fe20000000f00 */
[----:B------:R-:W-:Y:S01]  /*dd10*/  IMAD.MOV.U32 R67, RZ, RZ, R81 ;  /* 0x000000ffff437224 */ /* 0x000fe200078e0051 */
[----:B------:R-:W-:-:S02]  /*dd20*/  MOV R65, R85 ;  /* 0x0000005500417202 */ /* 0x000fc40000000f00 */
[----:B------:R-:W-:Y:S01]  /*dd30*/  MOV R66, R80 ;  /* 0x0000005000427202 */ /* 0x000fe20000000f00 */
[-C--:B-1----:R-:W-:Y:S06]  /*dd40*/  HMMA.16816.F32.BF16 R100, R12, R16.reuse, R60 ;  /* 0x000000100c64723c */ /* 0x082fec000004183c */
[----:B------:R-:W-:Y:S01]  /*dd50*/  HMMA.16816.F32.BF16 R84, R8, R16, R56 ;  /* 0x000000100854723c */ /* 0x000fe20000041838 */
[----:B------:R-:W-:Y:S01]  /*dd60*/  MOV R60, R82 ;  /* 0x00000052003c7202 */ /* 0x000fe20000000f00 */
[----:B------:R-:W-:Y:S02]  /*dd70*/  IMAD.MOV.U32 R62, RZ, RZ, R97 ;  /* 0x000000ffff3e7224 */ /* 0x000fe400078e0061 */
[----:B------:R-:W-:-:S02]  /*dd80*/  IMAD.MOV.U32 R63, RZ, RZ, R96 ;  /* 0x000000ffff3f7224 */ /* 0x000fc400078e0060 */
[----:B------:R-:W-:Y:S01]  /*dd90*/  HMMA.16816.F32.BF16 R80, R8, R18, R52 ;  /* 0x000000120850723c */ /* 0x000fe20000041834 */
[----:B------:R-:W-:-:S05]  /*dda0*/  IMAD.MOV.U32 R61, RZ, RZ, R251 ;  /* 0x000000ffff3d7224 */ /* 0x000fca00078e00fb */
[----:B------:R-:W-:Y:S01]  /*ddb0*/  HMMA.16816.F32.BF16 R76, R12, R18, R48 ;  /* 0x000000120c4c723c */ /* 0x000fe20000041830 */
[----:B------:R-:W1:Y:S01]  /*ddc0*/  LDSM.16.MT88.4 R16, [R214+0x9800] ;  /* 0x00980000d610783b */ /* 0x000e620000004200 */
[----:B------:R-:W-:Y:S02]  /*ddd0*/  IMAD.MOV.U32 R52, RZ, RZ, R123 ;  /* 0x000000ffff347224 */ /* 0x000fe400078e007b */
[--C-:B------:R-:W-:Y:S01]  /*dde0*/  FFMA.FTZ R55, R131, UR25, -R6.reuse ;  /* 0x0000001983377c23 */ /* 0x100fe20008010806 */
[--C-:B------:R-:W-:Y:S01]  /*ddf0*/  FFMA.FTZ R54, R128, UR25, -R6.reuse ;  /* 0x0000001980367c23 */ /* 0x100fe20008010806 */
[----:B------:R-:W-:Y:S01]  /*de00*/  FFMA.FTZ R53, R126, UR25, -R6 ;  /* 0x000000197e357c23 */ /* 0x000fe20008010806 */
[----:B------:R-:W-:Y:S01]  /*de10*/  MOV R48, R176 ;  /* 0x000000b000307202 */ /* 0x000fe20000000f00 */
[----:B------:R-:W-:Y:S01]  /*de20*/  IMAD.MOV.U32 R50, RZ, RZ, R172 ;  /* 0x000000ffff327224 */ /* 0x000fe200078e00ac */
[----:B------:R-:W-:Y:S01]  /*de30*/  MOV R51, R208 ;  /* 0x000000d000337202 */ /* 0x000fe20000000f00 */
[----:B------:R-:W-:Y:S01]  /*de40*/  FFMA.FTZ R172, R125, UR25, -R6 ;  /* 0x000000197dac7c23 */ /* 0x000fe20008010806 */
[----:B------:R-:W-:-:S02]  /*de50*/  MOV R208, R205 ;  /* 0x000000cd00d07202 */ /* 0x000fc40000000f00 */
[----:B------:R-:W-:Y:S01]  /*de60*/  MOV R49, R173 ;  /* 0x000000ad00317202 */ /* 0x000fe20000000f00 */
[----:B------:R-:W-:Y:S01]  /*de70*/  FFMA.FTZ R173, R124, UR25, -R6 ;  /* 0x000000197cad7c23 */ /* 0x000fe20008010806 */
[-C--:B-1----:R-:W-:Y:S06]  /*de80*/  HMMA.16816.F32.BF16 R120, R12, R16.reuse, R36 ;  /* 0x000000100c78723c */ /* 0x082fec0000041824 */
[C---:B------:R-:W-:Y:S06]  /*de90*/  HMMA.16816.F32.BF16 R40, R8.reuse, R16, R32 ;  /* 0x000000100828723c */ /* 0x040fec0000041820 */
[-C--:B------:R-:W-:Y:S06]  /*dea0*/  HMMA.16816.F32.BF16 R36, R8, R18.reuse, R28 ;  /* 0x000000120824723c */ /* 0x080fec000004181c */
[----:B------:R-:W-:Y:S01]  /*deb0*/  HMMA.16816.F32.BF16 R96, R12, R18, R44 ;  /* 0x000000120c60723c */ /* 0x000fe2000004182c */
[----:B------:R-:W1:Y:S06]  /*dec0*/  LDSM.16.MT88.4 R16, [R215+0x9800] ;  /* 0x00980000d710783b */ /* 0x000e6c0000004200 */
[----:B------:R-:W-:-:S02]  /*ded0*/  IMAD.MOV.U32 R47, RZ, RZ, R0 ;  /* 0x000000ffff2f7224 */ /* 0x000fc400078e0000 */
[----:B------:R-:W-:Y:S01]  /*dee0*/  FFMA.FTZ R0, R250, UR25, -R7 ;  /* 0x00000019fa007c23 */ /* 0x000fe20008010807 */
[----:B------:R-:W-:Y:S02]  /*def0*/  MOV R45, R74 ;  /* 0x0000004a002d7202 */ /* 0x000fe40000000f00 */
[----:B------:R-:W-:Y:S01]  /*df00*/  MOV R46, R75 ;  /* 0x0000004b002e7202 */ /* 0x000fe20000000f00 */
[-C--:B-1----:R-:W-:Y:S01]  /*df10*/  HMMA.16816.F32.BF16 R32, R8, R16.reuse, R92 ;  /* 0x000000100820723c */ /* 0x082fe2000004185c */
[----:B------:R1:W2:Y:S05]  /*df20*/  MUFU.EX2 R95, R0 ;  /* 0x00000000005f7308 */ /* 0x0002aa0000000800 */
[C---:B------:R-:W-:Y:S06]  /*df30*/  HMMA.16816.F32.BF16 R72, R12.reuse, R16, R24 ;  /* 0x000000100c48723c */ /* 0x040fec0000041818 */
[----:B------:R-:W-:Y:S01]  /*df40*/  HMMA.16816.F32.BF16 R56, R12, R18, R20 ;  /* 0x000000120c38723c */ /* 0x000fe20000041814 */
[----:B------:R-:W3:Y:S01]  /*df50*/  LDSM.16.MT88.4 R12, [R213+0xa000] ;  /* 0x00a00000d50c783b */ /* 0x000ee20000004200 */
[----:B------:R-:W-:Y:S01]  /*df60*/  FFMA.FTZ R25, R171, UR25, -R5 ;  /* 0x00000019ab197c23 */ /* 0x000fe20008010805 */
[----:B-1----:R-:W-:-:S04]  /*df70*/  FFMA.FTZ R0, R204, UR25, -R7 ;  /* 0x00000019cc007c23 */ /* 0x002fc80008010807 */
[--C-:B------:R-:W-:Y:S01]  /*df80*/  FFMA.FTZ R20, R163, UR25, -R3.reuse ;  /* 0x00000019a3147c23 */ /* 0x100fe20008010803 */
[----:B--2---:R-:W-:Y:S01]  /*df90*/  MOV R163, R95 ;  /* 0x0000005f00a37202 */ /* 0x004fe20000000f00 */
[----:B------:R-:W-:Y:S01]  /*dfa0*/  FFMA.FTZ R21, R178, UR25, -R3 ;  /* 0x00000019b2157c23 */ /* 0x000fe20008010803 */
[----:B------:R1:W2:Y:S01]  /*dfb0*/  MUFU.EX2 R176, R0 ;  /* 0x0000000000b07308 */ /* 0x0002a20000000800 */
[----:B------:R-:W-:Y:S01]  /*dfc0*/  HMMA.16816.F32.BF16 R28, R8, R18, R88 ;  /* 0x00000012081c723c */ /* 0x000fe20000041858 */
[--C-:B------:R-:W-:Y:S01]  /*dfd0*/  FFMA.FTZ R23, R130, UR25, -R5.reuse ;  /* 0x0000001982177c23 */ /* 0x100fe20008010805 */
[----:B------:R-:W-:Y:S01]  /*dfe0*/  FFMA.FTZ R22, R127, UR25, -R5 ;  /* 0x000000197f167c23 */ /* 0x000fe20008010805 */
[----:B------:R-:W4:Y:S04]  /*dff0*/  LDSM.16.MT88.4 R16, [R214+0xa000] ;  /* 0x00a00000d610783b */ /* 0x000f280000004200 */
[----:B------:R-:W-:Y:S01]  /*e000*/  IMAD.MOV.U32 R91, RZ, RZ, R66 ;  /* 0x000000ffff5b7224 */ /* 0x000fe200078e0042 */
[----:B------:R-:W-:Y:S01]  /*e010*/  MOV R90, R67 ;  /* 0x00000043005a7202 */ /* 0x000fe20000000f00 */
[----:B------:R-:W-:Y:S01]  /*e020*/  MUFU.EX2 R204, R21 ;  /* 0x0000001500cc7308 */ /* 0x000fe20000000800 */
[----:B-1----:R-:W-:Y:S01]  /*e030*/  FFMA.FTZ R0, R192, UR25, -R7 ;  /* 0x00000019c0007c23 */ /* 0x002fe20008010807 */
[----:B--2---:R-:W-:-:S02]  /*e040*/  F2FP.BF16.F32.PACK_AB R8, R176, R163 ;  /* 0x000000a3b008723e */ /* 0x004fc400000010ff */
[----:B------:R-:W-:-:S04]  /*e050*/  MOV R192, R62 ;  /* 0x0000003e00c07202 */ /* 0x000fc80000000f00 */
[----:B------:R1:W2:Y:S02]  /*e060*/  MUFU.EX2 R27, R0 ;  /* 0x00000000001b7308 */ /* 0x0002a40000000800 */
[----:B-1----:R-:W-:Y:S01]  /*e070*/  FFMA.FTZ R0, R179, UR25, -R7 ;  /* 0x00000019b3007c23 */ /* 0x002fe20008010807 */
[----:B--2---:R-:W-:-:S05]  /*e080*/  IMAD.MOV.U32 R171, RZ, RZ, R27 ;  /* 0x000000ffffab7224 */ /* 0x004fca00078e001b */
[----:B------:R1:W-:Y:S02]  /*e090*/  MUFU.EX2 R44, R0 ;  /* 0x00000000002c7308 */ /* 0x0003e40000000800 */
[----:B-1----:R-:W-:-:S06]  /*e0a0*/  FFMA.FTZ R0, R206, UR25, -R6 ;  /* 0x00000019ce007c23 */ /* 0x002fcc0008010806 */
[----:B------:R-:W-:Y:S08]  /*e0b0*/  MUFU.EX2 R206, R25 ;  /* 0x0000001900ce7308 */ /* 0x000ff00000000800 */
[----:B------:R1:W-:Y:S02]  /*e0c0*/  MUFU.EX2 R205, R0 ;  /* 0x0000000000cd7308 */ /* 0x0003e40000000800 */
[----:B-1----:R-:W-:-:S06]  /*e0d0*/  FFMA.FTZ R0, R194, UR25, -R6 ;  /* 0x00000019c2007c23 */ /* 0x002fcc0008010806 */
[----:B------:R1:W-:Y:S02]  /*e0e0*/  MUFU.EX2 R179, R0 ;  /* 0x0000000000b37308 */ /* 0x0003e40000000800 */
[----:B-1----:R-:W-:Y:S01]  /*e0f0*/  FFMA.FTZ R0, R182, UR25, -R6 ;  /* 0x00000019b6007c23 */ /* 0x002fe20008010806 */
[----:B------:R-:W-:-:S05]  /*e100*/  MOV R182, R64 ;  /* 0x0000004000b67202 */ /* 0x000fca0000000f00 */
[----:B------:R1:W-:Y:S02]  /*e110*/  MUFU.EX2 R93, R0 ;  /* 0x00000000005d7308 */ /* 0x0003e40000000800 */
[----:B-1----:R-:W-:-:S06]  /*e120*/  FFMA.FTZ R0, R170, UR25, -R6 ;  /* 0x00000019aa007c23 */ /* 0x002fcc0008010806 */
[----:B------:R1:W-:Y:S02]  /*e130*/  MUFU.EX2 R24, R0 ;  /* 0x0000000000187308 */ /* 0x0003e40000000800 */
[----:B-1----:R-:W-:-:S06]  /*e140*/  FFMA.FTZ R0, R210, UR25, -R5 ;  /* 0x00000019d2007c23 */ /* 0x002fcc0008010805 */
[----:B------:R-:W-:Y:S08]  /*e150*/  MUFU.EX2 R210, R23 ;  /* 0x0000001700d27308 */ /* 0x000ff00000000800 */
[----:B------:R1:W2:Y:S02]  /*e160*/  MUFU.EX2 R94, R0 ;  /* 0x00000000005e7308 */ /* 0x0002a40000000800 */
[----:B-1----:R-:W-:Y:S01]  /*e170*/  FFMA.FTZ R0, R200, UR25, -R5 ;  /* 0x00000019c8007c23 */ /* 0x002fe20008010805 */
[----:B--2---:R-:W-:-:S05]  /*e180*/  IMAD.MOV.U32 R178, RZ, RZ, R94 ;  /* 0x000000ffffb27224 */ /* 0x004fca00078e005e */
[----:B------:R1:W2:Y:S02]  /*e190*/  MUFU.EX2 R26, R0 ;  /* 0x00000000001a7308 */ /* 0x0002a40000000800 */
[----:B-1----:R-:W-:Y:S01]  /*e1a0*/  FFMA.FTZ R0, R190, UR25, -R5 ;  /* 0x00000019be007c23 */ /* 0x002fe20008010805 */
[----:B--2---:R-:W-:-:S05]  /*e1b0*/  MOV R190, R26 ;  /* 0x0000001a00be7202 */ /* 0x004fca0000000f00 */
[----:B------:R1:W-:Y:S02]  /*e1c0*/  MUFU.EX2 R251, R0 ;  /* 0x0000000000fb7308 */ /* 0x0003e40000000800 */
[----:B-1----:R-:W-:Y:S01]  /*e1d0*/  FFMA.FTZ R0, R180, UR25, -R5 ;  /* 0x00000019b4007c23 */ /* 0x002fe20008010805 */
[----:B------:R-:W-:-:S05]  /*e1e0*/  MOV R180, R65 ;  /* 0x0000004100b47202 */ /* 0x000fca0000000f00 */
[----:B------:R1:W2:Y:S02]  /*e1f0*/  MUFU.EX2 R250, R0 ;  /* 0x0000000000fa7308 */ /* 0x0002a40000000800 */
[----:B-1----:R-:W-:Y:S01]  /*e200*/  FFMA.FTZ R0, R252, UR25, -R3 ;  /* 0x00000019fc007c23 */ /* 0x002fe20008010803 */
[----:B------:R-:W-:Y:S01]  /*e210*/  MOV R252, R24 ;  /* 0x0000001800fc7202 */ /* 0x000fe20000000f00 */
[----:B------:R-:W-:Y:S01]  /*e220*/  FFMA.FTZ R24, R162, UR25, -R5 ;  /* 0x00000019a2187c23 */ /* 0x000fe20008010805 */
[----:B------:R-:W-:Y:S02]  /*e230*/  MOV R162, R205 ;  /* 0x000000cd00a27202 */ /* 0x000fe40000000f00 */
        /* <DEDUP_REMOVED lines=21> */
[----:B------:R1:W3:Y:S01]  /*e390*/  MUFU.EX2 R248, R2 ;  /* 0x0000000200f87308 */ /* 0x0002e20000000800 */
[----:B------:R-:W-:Y:S01]  /*e3a0*/  MOV R27, R44 ;  /* 0x0000002c001b7202 */ /* 0x000fe20000000f00 */
[----:B------:R-:W-:Y:S01]  /*e3b0*/  IMAD.MOV.U32 R44, RZ, RZ, R46 ;  /* 0x000000ffff2c7224 */ /* 0x000fe200078e002e */
[----:B------:R-:W-:Y:S01]  /*e3c0*/  MOV R46, R48 ;  /* 0x00000030002e7202 */ /* 0x000fe20000000f00 */
[----:B------:R-:W-:Y:S01]  /*e3d0*/  IMAD.MOV.U32 R194, RZ, RZ, R60 ;  /* 0x000000ffffc27224 */ /* 0x000fe200078e003c */
[----:B------:R-:W-:Y:S01]  /*e3e0*/  MOV R48, R50 ;  /* 0x0000003200307202 */ /* 0x000fe20000000f00 */
[----:B------:R-:W-:-:S02]  /*e3f0*/  IMAD.MOV.U32 R50, RZ, RZ, R52 ;  /* 0x000000ffff327224 */ /* 0x000fc400078e0034 */
[----:B------:R-:W-:Y:S01]  /*e400*/  FFMA.FTZ R52, R129, UR25, -R3 ;  /* 0x0000001981347c23 */ /* 0x000fe20008010803 */
[----:B------:R4:W-:Y:S01]  /*e410*/  MUFU.EX2 R245, R0 ;  /* 0x0000000000f57308 */ /* 0x0009e20000000800 */
[----:B------:R-:W-:Y:S01]  /*e420*/  F2FP.BF16.F32.PACK_AB R9, R179, R162 ;  /* 0x000000a2b309723e */ /* 0x000fe200000010ff */
[----:B------:R-:W-:Y:S01]  /*e430*/  IMAD.MOV.U32 R200, RZ, RZ, R46 ;  /* 0x000000ffffc87224 */ /* 0x000fe200078e002e */
[----:B------:R-:W-:Y:S01]  /*e440*/  F2FP.BF16.F32.PACK_AB R10, R209, R171 ;  /* 0x000000abd10a723e */ /* 0x000fe200000010ff */
[----:B------:R-:W-:Y:S01]  /*e450*/  IMAD.MOV.U32 R46, RZ, RZ, R49 ;  /* 0x000000ffff2e7224 */ /* 0x000fe200078e0031 */
[----:B--2---:R-:W-:Y:S02]  /*e460*/  F2FP.BF16.F32.PACK_AB R6, R250, R251 ;  /* 0x000000fbfa06723e */ /* 0x004fe400000010ff */
[----:B------:R-:W-:Y:S01]  /*e470*/  MOV R202, R61 ;  /* 0x0000003d00ca7202 */ /* 0x000fe20000000f00 */
[----:B-1----:R-:W-:Y:S01]  /*e480*/  FFMA.FTZ R2, R161, UR25, -R3 ;  /* 0x00000019a1027c23 */ /* 0x002fe20008010803 */
[----:B---3--:R-:W-:Y:S01]  /*e490*/  F2FP.BF16.F32.PACK_AB R5, R248, R249 ;  /* 0x000000f9f805723e */ /* 0x008fe200000010ff */
[----:B------:R-:W-:Y:S01]  /*e4a0*/  IMAD.MOV.U32 R161, RZ, RZ, R63 ;  /* 0x000000ffffa17224 */ /* 0x000fe200078e003f */
[----:B------:R-:W-:-:S02]  /*e4b0*/  MOV R89, R44 ;  /* 0x0000002c00597202 */ /* 0x000fc40000000f00 */
[----:B------:R-:W-:Y:S02]  /*e4c0*/  MOV R44, R47 ;  /* 0x0000002f002c7202 */ /* 0x000fe40000000f00 */
[----:B------:R-:W-:Y:S01]  /*e4d0*/  MOV R88, R45 ;  /* 0x0000002d00587202 */ /* 0x000fe20000000f00 */
[----:B----4-:R-:W-:Y:S01]  /*e4e0*/  FFMA.FTZ R0, R191, UR25, -R3 ;  /* 0x00000019bf007c23 */ /* 0x010fe20008010803 */
[----:B------:R-:W-:Y:S02]  /*e4f0*/  MOV R191, R93 ;  /* 0x0000005d00bf7202 */ /* 0x000fe40000000f00 */
[----:B------:R-:W-:Y:S01]  /*e500*/  MOV R3, R4 ;  /* 0x0000000400037202 */ /* 0x000fe20000000f00 */
[----:B------:R-:W1:Y:S01]  /*e510*/  MUFU.EX2 R231, R0 ;  /* 0x0000000000e77308 */ /* 0x000e620000000800 */
[----:B------:R-:W-:Y:S02]  /*e520*/  F2FP.BF16.F32.PACK_AB R11, R252, R191 ;  /* 0x000000bffc0b723e */ /* 0x000fe400000010ff */
[----:B------:R-:W-:-:S02]  /*e530*/  F2FP.BF16.F32.PACK_AB R4, R190, R178 ;  /* 0x000000b2be04723e */ /* 0x000fc400000010ff */
[----:B------:R-:W-:Y:S02]  /*e540*/  MOV R47, R50 ;  /* 0x00000032002f7202 */ /* 0x000fe40000000f00 */
[----:B------:R-:W-:Y:S01]  /*e550*/  MOV R45, R48 ;  /* 0x00000030002d7202 */ /* 0x000fe20000000f00 */
[----:B------:R-:W-:Y:S01]  /*e560*/  HMMA.16816.F32.BF16 R128, R8, R12, R116 ;  /* 0x0000000c0880723c */ /* 0x000fe20000041874 */
[----:B------:R-:W-:-:S05]  /*e570*/  MOV R170, R51 ;  /* 0x0000003300aa7202 */ /* 0x000fca0000000f00 */
[----:B------:R-:W-:Y:S01]  /*e580*/  HMMA.16816.F32.BF16 R124, R8, R14, R104 ;  /* 0x0000000e087c723c */ /* 0x000fe20000041868 */
[----:B-1----:R-:W-:Y:S01]  /*e590*/  F2FP.BF16.F32.PACK_AB R7, R231, R245 ;  /* 0x000000f5e707723e */ /* 0x002fe200000010ff */
[----:B------:R-:W-:-:S04]  /*e5a0*/  FADD.FTZ R0, R95, R94 ;  /* 0x0000005e5f007221 */ /* 0x000fc80000010000 */
[----:B------:R-:W-:Y:S01]  /*e5b0*/  HMMA.16816.F32.BF16 R104, R8, R18, R96 ;  /* 0x000000120868723c */ /* 0x000fe20000041860 */
[----:B------:R-:W-:Y:S02]  /*e5c0*/  FADD.FTZ R0, R207, R0 ;  /* 0x00000000cf007221 */ /* 0x000fe40000010000 */
[----:B------:R1:W-:Y:S03]  /*e5d0*/  MUFU.EX2 R207, R2 ;  /* 0x0000000200cf7308 */ /* 0x0003e60000000800 */
[C---:B------:R-:W-:Y:S06]  /*e5e0*/  HMMA.16816.F32.BF16 R64, R4.reuse, R12, R112 ;  /* 0x0000000c0440723c */ /* 0x040fec0000041870 */
[C---:B------:R-:W-:Y:S01]  /*e5f0*/  HMMA.16816.F32.BF16 R60, R4.reuse, R14, R108 ;  /* 0x0000000e043c723c */ /* 0x040fe2000004186c */
[----:B------:R-:W2:Y:S05]  /*e600*/  LDSM.16.MT88.4 R12, [R216+0xa000] ;  /* 0x00a00000d80c783b */ /* 0x000eaa0000004200 */
[C---:B------:R-:W-:Y:S06]  /*e610*/  HMMA.16816.F32.BF16 R40, R4.reuse, R16, R40 ;  /* 0x000000100428723c */ /* 0x040fec0000041828 */
[----:B------:R-:W-:Y:S06]  /*e620*/  HMMA.16816.F32.BF16 R36, R4, R18, R36 ;  /* 0x000000120424723c */ /* 0x000fec0000041824 */
[----:B------:R-:W-:Y:S01]  /*e630*/  HMMA.16816.F32.BF16 R108, R8, R16, R120 ;  /* 0x00000010086c723c */ /* 0x000fe20000041878 */
[----:B------:R-:W-:Y:S05]  /*e640*/  LDSM.16.MT88.4 R16, [R213+0xa800] ;  /* 0x00a80000d510783b */ /* 0x000fea0000004200 */
[-C--:B--2---:R-:W-:Y:S06]  /*e650*/  HMMA.16816.F32.BF16 R48, R4, R12.reuse, R84 ;  /* 0x0000000c0430723c */ /* 0x084fec0000041854 */
[----:B------:R-:W-:Y:S01]  /*e660*/  HMMA.16816.F32.BF16 R116, R8, R12, R100 ;  /* 0x0000000c0874723c */ /* 0x000fe20000041864 */
[----:B------:R-:W-:Y:S01]  /*e670*/  IMAD.MOV.U32 R84, RZ, RZ, R44 ;  /* 0x000000ffff547224 */ /* 0x000fe200078e002c */
[----:B------:R-:W-:Y:S01]  /*e680*/  MOV R85, R45 ;  /* 0x0000002d00557202 */ /* 0x000fe20000000f00 */
[----:B------:R-:W-:Y:S01]  /*e690*/  IMAD.MOV.U32 R87, RZ, RZ, R47 ;  /* 0x000000ffff577224 */ /* 0x000fe200078e002f */
[----:B------:R-:W-:-:S02]  /*e6a0*/  MOV R86, R46 ;  /* 0x0000002e00567202 */ /* 0x000fc40000000f00 */
[-C--:B------:R-:W-:Y:S06]  /*e6b0*/  HMMA.16816.F32.BF16 R44, R4, R14.reuse, R80 ;  /* 0x0000000e042c723c */ /* 0x080fec0000041850 */
[----:B------:R-:W-:Y:S01]  /*e6c0*/  HMMA.16816.F32.BF16 R112, R8, R14, R76 ;  /* 0x0000000e0870723c */ /* 0x000fe2000004184c */
[----:B------:R-:W2:Y:S01]  /*e6d0*/  LDSM.16.MT88.4 R12, [R215+0xa000] ;  /* 0x00a00000d70c783b */ /* 0x000ea20000004200 */
[----:B------:R-:W-:Y:S01]  /*e6e0*/  IMAD.MOV.U32 R82, RZ, RZ, R205 ;  /* 0x000000ffff527224 */ /* 0x000fe200078e00cd */
[----:B------:R-:W-:Y:S01]  /*e6f0*/  MOV R83, R208 ;  /* 0x000000d000537202 */ /* 0x000fe20000000f00 */
[----:B------:R3:W-:Y:S01]  /*e700*/  MUFU.EX2 R205, R20 ;  /* 0x0000001400cd7308 */ /* 0x0007e20000000800 */
[----:B------:R-:W-:-:S05]  /*e710*/  MOV R81, R211 ;  /* 0x000000d300517202 */ /* 0x000fca0000000f00 */
[----:B------:R-:W-:Y:S02]  /*e720*/  FADD.FTZ R3, R3, R81 ;  /* 0x0000005103037221 */ /* 0x000fe40000010000 */
[----:B------:R4:W4:Y:S02]  /*e730*/  MUFU.EX2 R208, R24 ;  /* 0x0000001800d07308 */ /* 0x0009240000000800 */
[----:B-1----:R-:W-:-:S06]  /*e740*/  FADD.FTZ R2, R83, R3 ;  /* 0x0000000353027221 */ /* 0x002fcc0000010000 */
[----:B------:R-:W1:Y:S01]  /*e750*/  MUFU.EX2 R211, R22 ;  /* 0x0000001600d37308 */ /* 0x000e620000000800 */
[C---:B--2---:R-:W-:Y:S06]  /*e760*/  HMMA.16816.F32.BF16 R32, R4.reuse, R12, R32 ;  /* 0x0000000c0420723c */ /* 0x044fec0000041820 */
[----:B------:R-:W-:Y:S06]  /*e770*/  HMMA.16816.F32.BF16 R28, R4, R14, R28 ;  /* 0x0000000e041c723c */ /* 0x000fec000004181c */
[C---:B------:R-:W-:Y:S01]  /*e780*/  HMMA.16816.F32.BF16 R92, R8.reuse, R12, R72 ;  /* 0x0000000c085c723c */ /* 0x040fe20000041848 */
[----:B------:R-:W-:Y:S01]  /*e790*/  FADD.FTZ R4, R85, R82 ;  /* 0x0000005255047221 */ /* 0x000fe20000010000 */
[----:B------:R-:W-:Y:S01]  /*e7a0*/  FADD.FTZ R5, R87, R86 ;  /* 0x0000005657057221 */ /* 0x000fe20000010000 */
[----:B------:R-:W-:Y:S01]  /*e7b0*/  MOV R85, R202 ;  /* 0x000000ca00557202 */ /* 0x000fe20000000f00 */
[----:B------:R-:W-:Y:S01]  /*e7c0*/  IMAD.MOV.U32 R87, RZ, RZ, R200 ;  /* 0x000000ffff577224 */ /* 0x000fe200078e00c8 */
[----:B------:R-:W-:Y:S01]  /*e7d0*/  MOV R202, R88 ;  /* 0x0000005800ca7202 */ /* 0x000fe20000000f00 */
[----:B------:R-:W-:Y:S01]  /*e7e0*/  HMMA.16816.F32.BF16 R100, R8, R14, R56 ;  /* 0x0000000e0864723c */ /* 0x000fe20000041838 */
[----:B------:R-:W-:Y:S01]  /*e7f0*/  MOV R200, R89 ;  /* 0x0000005900c87202 */ /* 0x000fe20000000f00 */
[----:B------:R-:W-:Y:S01]  /*e800*/  IMAD.MOV.U32 R88, RZ, RZ, R26 ;  /* 0x000000ffff587224 */ /* 0x000fe200078e001a */
[----:B------:R-:W-:Y:S01]  /*e810*/  MOV R89, R27 ;  /* 0x0000001b00597202 */ /* 0x000fe20000000f00 */
[----:B------:R-:W-:Y:S01]  /*e820*/  LDSM.16.MT88.4 R12, [R216+0xa800] ;  /* 0x00a80000d80c783b */ /* 0x000fe20000004200 */
[----:B------:R-:W-:Y:S01]  /*e830*/  MOV R86, R209 ;  /* 0x000000d100567202 */ /* 0x000fe20000000f00 */
[----:B------:R-:W-:Y:S01]  /*e840*/  FADD.FTZ R3, R84, R4 ;  /* 0x0000000454037221 */ /* 0x000fe20000010000 */
[----:B------:R-:W2:Y:S01]  /*e850*/  MUFU.EX2 R209, R52 ;  /* 0x0000003400d17308 */ /* 0x000ea20000000800 */
[----:B------:R-:W2:Y:S01]  /*e860*/  LDSM.16.MT88.4 R8, [R214+0xa800] ;  /* 0x00a80000d608783b */ /* 0x000ea20000004200 */
[----:B---3--:R-:W-:-:S03]  /*e870*/  FADD.FTZ R20, R236, R5 ;  /* 0x00000005ec147221 */ /* 0x008fc60000010000 */
[----:B----4-:R-:W3:Y:S01]  /*e880*/  LDSM.16.MT88.4 R24, [R215+0xa800] ;  /* 0x00a80000d718783b */ /* 0x010ee20000004200 */
[----:B------:R-:W-:Y:S02]  /*e890*/  F2FP.BF16.F32.PACK_AB R4, R208, R206 ;  /* 0x000000ced004723e */ /* 0x000fe400000010ff */
[----:B------:R-:W-:Y:S02]  /*e8a0*/  F2FP.BF16.F32.PACK_AB R5, R205, R204 ;  /* 0x000000cccd05723e */ /* 0x000fe400000010ff */
[----:B-1----:R-:W-:Y:S01]  /*e8b0*/  F2FP.BF16.F32.PACK_AB R6, R211, R210 ;  /* 0x000000d2d306723e */ /* 0x002fe200000010ff */
[----:B------:R1:W-:Y:S01]  /*e8c0*/  MUFU.EX2 R123, R136 ;  /* 0x00000088007b7308 */ /* 0x0003e20000000800 */
[----:B------:R-:W-:-:S07]  /*e8d0*/  MOV R58, R202 ;  /* 0x000000ca003a7202 */ /* 0x000fce0000000f00 */
[----:B------:R-:W-:Y:S01]  /*e8e0*/  MUFU.EX2 R135, R135 ;  /* 0x0000008700877308 */ /* 0x000fe20000000800 */
[----:B--2---:R-:W-:-:S07]  /*e8f0*/  F2FP.BF16.F32.PACK_AB R7, R209, R207 ;  /* 0x000000cfd107723e */ /* 0x004fce00000010ff */
[----:B------:R-:W-:Y:S01]  /*e900*/  MUFU.EX2 R132, R132 ;  /* 0x0000008400847308 */ /* 0x000fe20000000800 */
[C---:B------:R-:W-:Y:S07]  /*e910*/  HMMA.16816.F32.BF16 R96, R4.reuse, R18, R60 ;  /* 0x000000120460723c */ /* 0x040fee000004183c */
[----:B------:R-:W2:Y:S01]  /*e920*/  MUFU.EX2 R120, R55 ;  /* 0x0000003700787308 */ /* 0x000ea20000000800 */
        /* <DEDUP_REMOVED lines=8> */
[----:B------:R-:W-:Y:S01]  /*e9b0*/  MOV R56, R198 ;  /* 0x000000c600387202 */ /* 0x000fe20000000f00 */
[----:B------:R-:W-:Y:S01]  /*e9c0*/  FADD.FTZ R0, R235, R0 ;  /* 0x00000000eb007221 */ /* 0x000fe20000010000 */
[----:B------:R-:W-:Y:S01]  /*e9d0*/  MOV R122, R85 ;  /* 0x00000055007a7202 */ /* 0x000fe20000000f00 */
[----:B------:R4:W5:Y:S04]  /*e9e0*/  LDL.LU R236, [R1+0x124] ;  /* 0x0001240001ec7983 */ /* 0x0009680000300800 */
[----:B------:R-:W2:Y:S08]  /*e9f0*/  MUFU.EX2 R202, R134 ;  /* 0x0000008600ca7308 */ /* 0x000eb00000000800 */
[----:B------:R-:W-:Y:S08]  /*ea00*/  MUFU.EX2 R133, R54 ;  /* 0x0000003600857308 */ /* 0x000ff00000000800 */
[----:B------:R-:W4:Y:S01]  /*ea10*/  MUFU.EX2 R201, R53 ;  /* 0x0000003500c97308 */ /* 0x000f220000000800 */
[----:B------:R-:W-:Y:S01]  /*ea20*/  IMAD.MOV.U32 R60, RZ, RZ, R90 ;  /* 0x000000ffff3c7224 */ /* 0x000fe200078e005a */
[----:B------:R-:W-:Y:S01]  /*ea30*/  MOV R59, R87 ;  /* 0x00000057003b7202 */ /* 0x000fe20000000f00 */
[----:B------:R-:W-:Y:S01]  /*ea40*/  HMMA.16816.F32.BF16 R196, R4, R16, R64 ;  /* 0x0000001004c4723c */ /* 0x000fe20000041840 */
[----:B------:R-:W-:-:S02]  /*ea50*/  MOV R52, R89 ;  /* 0x0000005900347202 */ /* 0x000fc40000000f00 */
[----:B------:R-:W-:-:S03]  /*ea60*/  MOV R61, R91 ;  /* 0x0000005b003d7202 */ /* 0x000fc60000000f00 */
[C---:B------:R-:W-:Y:S06]  /*ea70*/  HMMA.16816.F32.BF16 R72, R4.reuse, R8, R40 ;  /* 0x000000080448723c */ /* 0x040fec0000041828 */
[C---:B------:R-:W-:Y:S06]  /*ea80*/  HMMA.16816.F32.BF16 R80, R4.reuse, R10, R36 ;  /* 0x0000000a0450723c */ /* 0x040fec0000041824 */
[C---:B---3--:R-:W-:Y:S01]  /*ea90*/  HMMA.16816.F32.BF16 R76, R4.reuse, R24, R32 ;  /* 0x00000018044c723c */ /* 0x048fe20000041820 */
[----:B------:R-:W-:Y:S01]  /*eaa0*/  FADD.FTZ R0, R62, R0 ;  /* 0x000000003e007221 */ /* 0x000fe20000010000 */
[----:B-1----:R-:W-:Y:S01]  /*eab0*/  MOV R136, R23 ;  /* 0x0000001700887202 */ /* 0x002fe20000000f00 */
[----:B------:R1:W5:Y:S01]  /*eac0*/  LDL.LU R235, [R1+0x120] ;  /* 0x0001200001eb7983 */ /* 0x0003620000300800 */
[----:B------:R-:W-:Y:S01]  /*ead0*/  FADD.FTZ R3, R61, R3 ;  /* 0x000000033d037221 */ /* 0x000fe20000010000 */
[----:B------:R3:W-:Y:S01]  /*eae0*/  MUFU.EX2 R134, R138 ;  /* 0x0000008a00867308 */ /* 0x0007e20000000800 */
[----:B------:R-:W-:Y:S01]  /*eaf0*/  HMMA.16816.F32.BF16 R88, R4, R12, R48 ;  /* 0x0000000c0458723c */ /* 0x000fe20000041830 */
[----:B------:R-:W-:Y:S01]  /*eb00*/  FADD.FTZ R35, R22, R0 ;  /* 0x0000000016237221 */ /* 0x000fe20000010000 */
[----:B------:R-:W-:Y:S01]  /*eb10*/  FADD.FTZ R33, R52, R3 ;  /* 0x0000000334217221 */ /* 0x000fe20000010000 */
[----:B------:R-:W-:-:S03]  /*eb20*/  MOV R3, R122 ;  /* 0x0000007a00037202 */ /* 0x000fc60000000f00 */
[C---:B------:R-:W-:Y:S01]  /*eb30*/  HMMA.16816.F32.BF16 R84, R4.reuse, R14, R44 ;  /* 0x0000000e0454723c */ /* 0x040fe2000004182c */
[----:B------:R-:W-:Y:S05]  /*eb40*/  MUFU.EX2 R122, R140 ;  /* 0x0000008c007a7308 */ /* 0x000fea0000000800 */
[----:B------:R-:W-:Y:S01]  /*eb50*/  HMMA.16816.F32.BF16 R64, R4, R26, R28 ;  /* 0x0000001a0440723c */ /* 0x000fe2000004181c */
[----:B------:R-:W1:Y:S01]  /*eb60*/  LDSM.16.MT88.4 R28, [R213+0xb000] ;  /* 0x00b00000d51c783b */ /* 0x000e620000004200 */
[----:B---3--:R-:W-:-:S05]  /*eb70*/  IMAD.MOV.U32 R138, RZ, RZ, R57 ;  /* 0x000000ffff8a7224 */ /* 0x008fca00078e0039 */
[----:B------:R-:W-:Y:S01]  /*eb80*/  FADD.FTZ R4, R60, R2 ;  /* 0x000000023c047221 */ /* 0x000fe20000010000 */
[----:B--2---:R-:W-:Y:S01]  /*eb90*/  F2FP.BF16.F32.PACK_AB R5, R120, R132 ;  /* 0x000000847805723e */ /* 0x004fe200000010ff */
[----:B------:R-:W-:Y:S01]  /*eba0*/  FADD.FTZ R2, R200, R20 ;  /* 0x00000014c8027221 */ /* 0x000fe20000010000 */
[----:B------:R-:W-:Y:S01]  /*ebb0*/  F2FP.BF16.F32.PACK_AB R6, R203, R202 ;  /* 0x000000cacb06723e */ /* 0x000fe200000010ff */
[----:B------:R-:W-:Y:S01]  /*ebc0*/  FADD.FTZ R34, R63, R4 ;  /* 0x000000043f227221 */ /* 0x000fe20000010000 */
[----:B------:R-:W-:Y:S01]  /*ebd0*/  F2FP.BF16.F32.PACK_AB R4, R135, R123 ;  /* 0x0000007b8704723e */ /* 0x000fe200000010ff */
[----:B------:R2:W-:Y:S01]  /*ebe0*/  MUFU.EX2 R200, R137 ;  /* 0x0000008900c87308 */ /* 0x0005e20000000800 */
[----:B----4-:R-:W-:Y:S01]  /*ebf0*/  F2FP.BF16.F32.PACK_AB R7, R201, R133 ;  /* 0x00000085c907723e */ /* 0x010fe200000010ff */
[----:B------:R-:W-:Y:S01]  /*ec00*/  FADD.FTZ R32, R21, R2 ;  /* 0x0000000215207221 */ /* 0x000fe20000010000 */
[----:B------:R-:W-:Y:S01]  /*ec10*/  FADD.FTZ R3, R3, R34 ;  /* 0x0000002203037221 */ /* 0x000fe20000010000 */
[----:B------:R-:W3:Y:S01]  /*ec20*/  LDSM.16.MT88.4 R20, [R216+0xb000] ;  /* 0x00b00000d814783b */ /* 0x000ee20000004200 */
[----:B------:R-:W-:-:S03]  /*ec30*/  FADD.FTZ R2, R234, R33 ;  /* 0x00000021ea027221 */ /* 0x000fc60000010000 */
[C---:B------:R-:W-:Y:S01]  /*ec40*/  HMMA.16816.F32.BF16 R48, R4.reuse, R16, R128 ;  /* 0x000000100430723c */ /* 0x040fe20000041880 */
[----:B------:R-:W-:Y:S05]  /*ec50*/  MUFU.EX2 R128, R139 ;  /* 0x0000008b00807308 */ /* 0x000fea0000000800 */
[C---:B------:R-:W-:Y:S01]  /*ec60*/  HMMA.16816.F32.BF16 R60, R4.reuse, R12, R116 ;  /* 0x0000000c043c723c */ /* 0x040fe20000041874 */
[----:B------:R-:W-:Y:S02]  /*ec70*/  MOV R129, R58 ;  /* 0x0000003a00817202 */ /* 0x000fe40000000f00 */
[----:B--2---:R-:W-:Y:S01]  /*ec80*/  MOV R137, R56 ;  /* 0x0000003800897202 */ /* 0x004fe20000000f00 */
[----:B------:R-:W-:Y:S01]  /*ec90*/  MUFU.EX2 R116, R141 ;  /* 0x0000008d00747308 */ /* 0x000fe20000000800 */
[----:B------:R-:W-:Y:S01]  /*eca0*/  MOV R130, R59 ;  /* 0x0000003b00827202 */ /* 0x000fe20000000f00 */
[C---:B------:R-:W-:Y:S01]  /*ecb0*/  HMMA.16816.F32.BF16 R52, R4.reuse, R14, R112 ;  /* 0x0000000e0434723c */ /* 0x040fe20000041870 */
[----:B------:R-:W2:Y:S05]  /*ecc0*/  LDSM.16.MT88.4 R12, [R214+0xb000] ;  /* 0x00b00000d60c783b */ /* 0x000eaa0000004200 */
[C---:B------:R-:W-:Y:S01]  /*ecd0*/  HMMA.16816.F32.BF16 R44, R4.reuse, R8, R108 ;  /* 0x00000008042c723c */ /* 0x040fe2000004186c */
[----:B------:R-:W4:Y:S05]  /*ece0*/  MUFU.EX2 R112, R146 ;  /* 0x0000009200707308 */ /* 0x000f2a0000000800 */
[C---:B------:R-:W-:Y:S06]  /*ecf0*/  HMMA.16816.F32.BF16 R36, R4.reuse, R10, R104 ;  /* 0x0000000a0424723c */ /* 0x040fec0000041868 */
[----:B------:R-:W-:Y:S01]  /*ed00*/  HMMA.16816.F32.BF16 R40, R4, R24, R92 ;  /* 0x000000180428723c */ /* 0x000fe2000004185c */
[----:B------:R-:W-:Y:S01]  /*ed10*/  MUFU.EX2 R113, R145 ;  /* 0x0000009100717308 */ /* 0x000fe20000000800 */
[----:B------:R-:W-:Y:S01]  /*ed20*/  FADD.FTZ R0, R233, R32 ;  /* 0x00000020e9007221 */ /* 0x000fe20000010000 */
[----:B------:R-:W-:-:S03]  /*ed30*/  FADD.FTZ R3, R230, R3 ;  /* 0x00000003e6037221 */ /* 0x000fc60000010000 */
[C---:B------:R-:W-:Y:S01]  /*ed40*/  HMMA.16816.F32.BF16 R100, R4.reuse, R26, R100 ;  /* 0x0000001a0464723c */ /* 0x040fe20000041864 */
[----:B------:R-:W-:Y:S01]  /*ed50*/  FADD.FTZ R2, R229, R2 ;  /* 0x00000002e5027221 */ /* 0x000fe20000010000 */
[----:B------:R-:W-:Y:S01]  /*ed60*/  MOV R140, R136 ;  /* 0x00000088008c7202 */ /* 0x000fe20000000f00 */
[----:B------:R-:W-:Y:S01]  /*ed70*/  MUFU.EX2 R108, R149 ;  /* 0x00000095006c7308 */ /* 0x000fe20000000800 */
[----:B------:R-:W-:Y:S01]  /*ed80*/  IMAD.MOV.U32 R131, RZ, RZ, R121 ;  /* 0x000000ffff837224 */ /* 0x000fe200078e0079 */
[----:B------:R1:W5:Y:S01]  /*ed90*/  LDL.LU R234, [R1+0x11c] ;  /* 0x00011c0001ea7983 */ /* 0x0003620000300800 */
[----:B------:R-:W-:Y:S03]  /*eda0*/  HMMA.16816.F32.BF16 R56, R4, R18, R124 ;  /* 0x000000120438723c */ /* 0x000fe6000004187c */
[----:B------:R-:W2:Y:S02]  /*edb0*/  LDSM.16.MT88.4 R16, [R215+0xb000] ;  /* 0x00b00000d710783b */ /* 0x000ea40000004200 */
[----:B------:R-:W-:Y:S08]  /*edc0*/  MUFU.EX2 R106, R150 ;  /* 0x00000096006a7308 */ /* 0x000ff00000000800 */
[----:B------:R-:W3:Y:S08]  /*edd0*/  MUFU.EX2 R95, R151 ;  /* 0x00000097005f7308 */ /* 0x000ef00000000800 */
[----:B------:R-:W-:Y:S08]  /*ede0*/  MUFU.EX2 R104, R153 ;  /* 0x0000009900687308 */ /* 0x000ff00000000800 */
[----:B------:R-:W1:Y:S01]  /*edf0*/  MUFU.EX2 R105, R152 ;  /* 0x0000009800697308 */ /* 0x000e620000000800 */
[----:B------:R-:W-:Y:S01]  /*ee00*/  FADD.FTZ R4, R232, R35 ;  /* 0x00000023e8047221 */ /* 0x000fe20000010000 */
[----:B------:R-:W-:-:S06]  /*ee10*/  FADD.FTZ R0, R228, R0 ;  /* 0x00000000e4007221 */ /* 0x000fcc0000010000 */
[----:B------:R-:W-:Y:S01]  /*ee20*/  MUFU.EX2 R117, R147 ;  /* 0x0000009300757308 */ /* 0x000fe20000000800 */
[----:B------:R-:W-:-:S07]  /*ee30*/  FADD.FTZ R9, R227, R4 ;  /* 0x00000004e3097221 */ /* 0x000fce0000010000 */
[----:B------:R-:W2:Y:S01]  /*ee40*/  MUFU.EX2 R93, R154 ;  /* 0x0000009a005d7308 */ /* 0x000ea20000000800 */
[----:B------:R-:W-:-:S07]  /*ee50*/  FADD.FTZ R8, R226, R3 ;  /* 0x00000003e2087221 */ /* 0x000fce0000010000 */
[----:B------:R-:W-:Y:S08]  /*ee60*/  MUFU.EX2 R92, R155 ;  /* 0x0000009b005c7308 */ /* 0x000ff00000000800 */
[----:B------:R-:W2:Y:S01]  /*ee70*/  MUFU.EX2 R94, R156 ;  /* 0x0000009c005e7308 */ /* 0x000ea20000000800 */
[----:B------:R-:W-:Y:S01]  /*ee80*/  FADD.FTZ R3, R225, R2 ;  /* 0x00000002e1037221 */ /* 0x000fe20000010000 */
[----:B------:R-:W-:Y:S01]  /*ee90*/  FADD.FTZ R0, R224, R0 ;  /* 0x00000000e0007221 */ /* 0x000fe20000010000 */
[----:B----4-:R-:W-:Y:S01]  /*eea0*/  F2FP.BF16.F32.PACK_AB R4, R112, R116 ;  /* 0x000000747004723e */ /* 0x010fe200000010ff */
[----:B------:R-:W-:Y:S01]  /*eeb0*/  FADD.FTZ R2, R223, R9 ;  /* 0x00000009df027221 */ /* 0x000fe20000010000 */
[----:B---3--:R-:W-:Y:S01]  /*eec0*/  F2FP.BF16.F32.PACK_AB R5, R95, R106 ;  /* 0x0000006a5f05723e */ /* 0x008fe200000010ff */
[----:B------:R-:W-:Y:S01]  /*eed0*/  FADD.FTZ R25, R195, R8 ;  /* 0x00000008c3197221 */ /* 0x000fe20000010000 */
[----:B------:R-:W-:Y:S01]  /*eee0*/  F2FP.BF16.F32.PACK_AB R6, R108, R113 ;  /* 0x000000716c06723e */ /* 0x000fe200000010ff */
[----:B------:R3:W-:Y:S01]  /*eef0*/  MUFU.EX2 R118, R148 ;  /* 0x0000009400767308 */ /* 0x0007e20000000800 */
[----:B-1----:R-:W-:Y:S01]  /*ef00*/  F2FP.BF16.F32.PACK_AB R7, R105, R104 ;  /* 0x000000686907723e */ /* 0x002fe200000010ff */
[----:B------:R-:W-:Y:S01]  /*ef10*/  FADD.FTZ R24, R186, R3 ;  /* 0x00000003ba187221 */ /* 0x000fe20000010000 */
[----:B------:R-:W-:Y:S01]  /*ef20*/  FADD.FTZ R0, R183, R0 ;  /* 0x00000000b7007221 */ /* 0x000fe20000010000 */
[----:B------:R-:W-:Y:S01]  /*ef30*/  FADD.FTZ R26, R222, R2 ;  /* 0x00000002de1a7221 */ /* 0x000fe20000010000 */
[----:B------:R-:W-:Y:S01]  /*ef40*/  FADD.FTZ R3, R221, R25 ;  /* 0x00000019dd037221 */ /* 0x000fe20000010000 */
[----:B------:R-:W-:Y:S01]  /*ef50*/  FADD.FTZ R2, R220, R24 ;  /* 0x00000018dc027221 */ /* 0x000fe20000010000 */
[----:B------:R-:W-:Y:S01]  /*ef60*/  F2FP.BF16.F32.PACK_AB R8, R134, R200 ;  /* 0x000000c88608723e */ /* 0x000fe200000010ff */
[----:B------:R-:W-:Y:S01]  /*ef70*/  HMMA.16816.F32.BF16 R196, R4, R28, R196 ;  /* 0x0000001c04c4723c */ /* 0x000fe200000418c4 */
[----:B--2---:R-:W-:Y:S01]  /*ef80*/  F2FP.BF16.F32.PACK_AB R9, R93, R117 ;  /* 0x000000755d09723e */ /* 0x004fe200000010ff */
[----:B------:R-:W-:Y:S01]  /*ef90*/  FADD.FTZ R0, R187, R0 ;  /* 0x00000000bb007221 */ /* 0x000fe20000010000 */
[----:B------:R-:W-:-:S02]  /*efa0*/  F2FP.BF16.F32.PACK_AB R10, R128, R122 ;  /* 0x0000007a800a723e */ /* 0x000fc400000010ff */
[----:B------:R-:W-:Y:S01]  /*efb0*/  MOV R114, R170 ;  /* 0x000000aa00727202 */ /* 0x000fe20000000f00 */
[C---:B------:R-:W-:Y:S01]  /*efc0*/  HMMA.16816.F32.BF16 R96, R4.reuse, R30, R96 ;  /* 0x0000001e0460723c */ /* 0x040fe20000041860 */
[----:B------:R-:W-:Y:S01]  /*efd0*/  F2FP.BF16.F32.PACK_AB R11, R94, R92 ;  /* 0x0000005c5e0b723e */ /* 0x000fe200000010ff */
[----:B------:R-:W-:Y:S01]  /*efe0*/  FADD.FTZ R3, R218, R3 ;  /* 0x00000003da037221 */ /* 0x000fe20000010000 */
[----:B------:R-:W-:Y:S01]  /*eff0*/  IMAD.MOV.U32 R115, RZ, RZ, R194 ;  /* 0x000000ffff737224 */ /* 0x000fe200078e00c2 */
[----:B------:R-:W-:Y:S01]  /*f000*/  MOV R141, R192 ;  /* 0x000000c0008d7202 */ /* 0x000fe20000000f00 */
[----:B------:R1:W-:Y:S01]  /*f010*/  MUFU.EX2 R124, R143 ;  /* 0x0000008f007c7308 */ /* 0x0003e20000000800 */
[C---:B------:R-:W-:Y:S01]  /*f020*/  HMMA.16816.F32.BF16 R88, R4.reuse, R20, R88 ;  /* 0x000000140458723c */ /* 0x040fe20000041858 */
[----:B------:R-:W-:Y:S01]  /*f030*/  MOV R111, R130 ;  /* 0x00000082006f7202 */ /* 0x000fe20000000f00 */
[----:B------:R-:W-:Y:S01]  /*f040*/  IMAD.MOV.U32 R119, RZ, RZ, R185 ;  /* 0x000000ffff777224 */ /* 0x000fe200078e00b9 */
[----:B------:R-:W-:Y:S01]  /*f050*/  MOV R127, R138 ;  /* 0x0000008a007f7202 */ /* 0x000fe20000000f00 */
[----:B------:R-:W-:Y:S01]  /*f060*/  IMAD.MOV.U32 R139, RZ, RZ, R137 ;  /* 0x000000ffff8b7224 */ /* 0x000fe200078e0089 */
[----:B------:R-:W-:Y:S01]  /*f070*/  MOV R136, R162 ;  /* 0x000000a200887202 */ /* 0x000fe20000000f00 */
[C---:B------:R-:W-:Y:S01]  /*f080*/  HMMA.16816.F32.BF16 R84, R4.reuse, R22, R84 ;  /* 0x000000160454723c */ /* 0x040fe20000041854 */
[----:B------:R2:W-:Y:S01]  /*f090*/  MUFU.EX2 R125, R142 ;  /* 0x0000008e007d7308 */ /* 0x0005e20000000800 */
[----:B------:R-:W-:Y:S01]  /*f0a0*/  MOV R109, R140 ;  /* 0x0000008c006d7202 */ /* 0x000fe20000000f00 */
[----:B------:R-:W-:Y:S03]  /*f0b0*/  LDSM.16.MT88.4 R152, [R216+0xb800] ;  /* 0x00b80000d898783b */ /* 0x000fe60000004200 */
[C---:B------:R-:W-:Y:S01]  /*f0c0*/  HMMA.16816.F32.BF16 R72, R4.reuse, R12, R72 ;  /* 0x0000000c0448723c */ /* 0x040fe20000041848 */
[----:B------:R4:W5:Y:S02]  /*f0d0*/  LDL.LU R233, [R1+0x118] ;  /* 0x0001180001e97983 */ /* 0x0009640000300800 */
[----:B------:R4:W4:Y:S03]  /*f0e0*/  MUFU.EX2 R121, R144 ;  /* 0x0000009000797308 */ /* 0x0009260000000800 */
[C---:B------:R-:W-:Y:S06]  /*f0f0*/  HMMA.16816.F32.BF16 R80, R4.reuse, R14, R80 ;  /* 0x0000000e0450723c */ /* 0x040fec0000041850 */
[C---:B------:R-:W-:Y:S06]  /*f100*/  HMMA.16816.F32.BF16 R76, R4.reuse, R16, R76 ;  /* 0x00000010044c723c */ /* 0x040fec000004184c */
[----:B------:R-:W-:Y:S01]  /*f110*/  HMMA.16816.F32.BF16 R64, R4, R18, R64 ;  /* 0x000000120440723c */ /* 0x000fe20000041840 */
[----:B---3--:R-:W-:Y:S01]  /*f120*/  MOV R148, R188 ;  /* 0x000000bc00947202 */ /* 0x008fe20000000f00 */
[----:B-1----:R-:W-:Y:S01]  /*f130*/  IMAD.MOV.U32 R143, RZ, RZ, R129 ;  /* 0x000000ffff8f7224 */ /* 0x002fe200078e0081 */
[----:B--2---:R-:W-:-:S03]  /*f140*/  MOV R142, R193 ;  /* 0x000000c1008e7202 */ /* 0x004fc60000000f00 */
        /* <DEDUP_REMOVED lines=21> */
[----:B------:R-:W-:Y:S01]  /*f2a0*/  MOV R126, R127 ;  /* 0x0000007f007e7202 */ /* 0x000fe20000000f00 */
[----:B------:R-:W-:Y:S01]  /*f2b0*/  FADD.FTZ R4, R111, R4 ;  /* 0x000000046f047221 */ /* 0x000fe20000010000 */
[----:B------:R-:W-:Y:S01]  /*f2c0*/  IMAD.MOV.U32 R23, RZ, RZ, R119 ;  /* 0x000000ffff177224 */ /* 0x000fe200078e0077 */
[----:B------:R-:W-:Y:S01]  /*f2d0*/  MOV R30, R142 ;  /* 0x0000008e001e7202 */ /* 0x000fe20000000f00 */
[----:B------:R-:W-:Y:S01]  /*f2e0*/  FADD.FTZ R0, R26, R0 ;  /* 0x000000001a007221 */ /* 0x000fe20000010000 */
[----:B------:R-:W-:Y:S01]  /*f2f0*/  HMMA.16816.F32.BF16 R8, R8, R18, R100 ;  /* 0x000000120808723c */ /* 0x000fe20000041864 */
        /* <DEDUP_REMOVED lines=10> */
[----:B------:R-:W1:Y:S01]  /*f3a0*/  MUFU.EX2 R20, R168 ;  /* 0x000000a800147308 */ /* 0x000e620000000800 */
[----:B------:R-:W-:Y:S01]  /*f3b0*/  FADD.FTZ R2, R103, R2 ;  /* 0x0000000267027221 */ /* 0x000fe20000010000 */
[----:B------:R-:W-:Y:S01]  /*f3c0*/  IMAD.MOV.U32 R29, RZ, RZ, R126 ;  /* 0x000000ffff1d7224 */ /* 0x000fe200078e007e */
[----:B----4-:R-:W-:Y:S02]  /*f3d0*/  LDSM.16.MT88.4 R144, [R214+0xb800] ;  /* 0x00b80000d690783b */ /* 0x010fe40000004200 */
[----:B------:R-:W-:Y:S01]  /*f3e0*/  FADD.FTZ R4, R23, R2 ;  /* 0x0000000217047221 */ /* 0x000fe20000010000 */
[----:B------:R-:W-:Y:S01]  /*f3f0*/  FADD.FTZ R2, R30, R0 ;  /* 0x000000001e027221 */ /* 0x000fe20000010000 */
        /* <DEDUP_REMOVED lines=48> */
[----:B------:R-:W-:Y:S01]  /*f700*/  FADD.FTZ R4, R134, R4 ;  /* 0x0000000486047221 */ /* 0x000fe20000010000 */
[----:B------:R-:W-:-:S03]  /*f710*/  FADD.FTZ R3, R93, R3 ;  /* 0x000000035d037221 */ /* 0x000fc60000010000 */
[----:B------:R-:W3:Y:S01]  /*f720*/  MUFU.EX2 R35, R157 ;  /* 0x0000009d00237308 */ /* 0x000ee20000000800 */
[----:B------:R-:W-:Y:S01]  /*f730*/  FADD.FTZ R0, R95, R0 ;  /* 0x000000005f007221 */ /* 0x000fe20000010000 */
[----:B------:R-:W-:Y:S01]  /*f740*/  FADD.FTZ R2, R112, R2 ;  /* 0x0000000270027221 */ /* 0x000fe20000010000 */
[----:B------:R-:W-:Y:S01]  /*f750*/  FADD.FTZ R4, R122, R4 ;  /* 0x000000047a047221 */ /* 0x000fe20000010000 */
[----:B------:R-:W-:Y:S04]  /*f760*/  LDSM.16.MT88.4 R12, [R215+0xb800] ;  /* 0x00b80000d70c783b */ /* 0x000fe80000004200 */
[----:B------:R-:W4:Y:S01]  /*f770*/  MUFU.EX2 R17, R169 ;  /* 0x000000a900117308 */ /* 0x000f220000000800 */
[----:B------:R-:W-:Y:S01]  /*f780*/  FADD.FTZ R3, R92, R3 ;  /* 0x000000035c037221 */ /* 0x000fe20000010000 */
[----:B------:R-:W-:-:S06]  /*f790*/  FADD.FTZ R0, R104, R0 ;  /* 0x0000000068007221 */ /* 0x000fcc0000010000 */
[----:B------:R-:W4:Y:S01]  /*f7a0*/  MUFU.EX2 R27, R165 ;  /* 0x000000a5001b7308 */ /* 0x000f220000000800 */
[----:B------:R-:W-:Y:S01]  /*f7b0*/  FADD.FTZ R2, R113, R2 ;  /* 0x0000000271027221 */ /* 0x000fe20000010000 */
[----:B------:R-:W-:-:S06]  /*f7c0*/  FADD.FTZ R4, R128, R4 ;  /* 0x0000000480047221 */ /* 0x000fcc0000010000 */
[----:B------:R-:W4:Y:S01]  /*f7d0*/  MUFU.EX2 R34, R158 ;  /* 0x0000009e00227308 */ /* 0x000f220000000800 */
[----:B------:R-:W-:Y:S01]  /*f7e0*/  FADD.FTZ R3, R94, R3 ;  /* 0x000000035e037221 */ /* 0x000fe20000010000 */
[----:B------:R-:W-:Y:S01]  /*f7f0*/  FADD.FTZ R0, R105, R0 ;  /* 0x0000000069007221 */ /* 0x000fe20000010000 */
[----:B------:R2:W5:Y:S05]  /*f800*/  LDL.LU R232, [R1+0x114] ;  /* 0x0001140001e87983 */ /* 0x00056a0000300800 */
[----:B------:R-:W4:Y:S01]  /*f810*/  MUFU.EX2 R16, R172 ;  /* 0x000000ac00107308 */ /* 0x000f220000000800 */
[----:B------:R-:W-:-:S07]  /*f820*/  FADD.FTZ R2, R108, R2 ;  /* 0x000000026c027221 */ /* 0x000fce0000010000 */
[----:B------:R-:W4:Y:S01]  /*f830*/  MUFU.EX2 R22, R166 ;  /* 0x000000a600167308 */ /* 0x000f220000000800 */
[----:B------:R-:W-:-:S07]  /*f840*/  FADD.FTZ R4, R121, R4 ;  /* 0x0000000479047221 */ /* 0x000fce0000010000 */
[----:B------:R-:W4:Y:S01]  /*f850*/  MUFU.EX2 R33, R159 ;  /* 0x0000009f00217308 */ /* 0x000f220000000800 */
[----:B-1----:R-:W-:Y:S01]  /*f860*/  FADD.FTZ R3, R20, R3 ;  /* 0x0000000314037221 */ /* 0x002fe20000010000 */
[----:B------:R1:W5:Y:S06]  /*f870*/  LDL.LU R230, [R1+0x110] ;  /* 0x0001100001e67983 */ /* 0x00036c0000300800 */
[----:B------:R4:W-:Y:S01]  /*f880*/  MUFU.EX2 R32, R160 ;  /* 0x000000a000207308 */ /* 0x0009e20000000800 */
[----:B--2---:R-:W-:Y:S01]  /*f890*/  FADD.FTZ R0, R28, R0 ;  /* 0x000000001c007221 */ /* 0x004fe20000010000 */
[----:B------:R1:W5:Y:S06]  /*f8a0*/  LDL.LU R229, [R1+0x10c] ;  /* 0x00010c0001e57983 */ /* 0x00036c0000300800 */
[----:B------:R-:W2:Y:S01]  /*f8b0*/  MUFU.EX2 R7, R173 ;  /* 0x000000ad00077308 */ /* 0x000ea20000000800 */
[----:B---3--:R-:W-:Y:S01]  /*f8c0*/  FADD.FTZ R2, R35, R2 ;  /* 0x0000000223027221 */ /* 0x008fe20000010000 */
[----:B------:R1:W5:Y:S04]  /*f8d0*/  LDL.LU R228, [R1+0x108] ;  /* 0x0001080001e47983 */ /* 0x0003680000300800 */
[----:B----4-:R-:W3:Y:S02]  /*f8e0*/  LDSM.16.MT88.4 R160, [R213+0xb800] ;  /* 0x00b80000d5a0783b */ /* 0x010ee40000004200 */
[----:B------:R-:W4:Y:S01]  /*f8f0*/  MUFU.EX2 R21, R167 ;  /* 0x000000a700157308 */ /* 0x000f220000000800 */
[----:B------:R-:W-:Y:S01]  /*f900*/  FADD.FTZ R4, R124, R4 ;  /* 0x000000047c047221 */ /* 0x000fe20000010000 */
[----:B------:R-:W-:Y:S01]  /*f910*/  FADD.FTZ R3, R17, R3 ;  /* 0x0000000311037221 */ /* 0x000fe20000010000 */
[----:B------:R1:W5:Y:S01]  /*f920*/  LDL.LU R227, [R1+0x104] ;  /* 0x0001040001e37983 */ /* 0x0003620000300800 */
[----:B------:R-:W-:Y:S01]  /*f930*/  FADD.FTZ R0, R27, R0 ;  /* 0x000000001b007221 */ /* 0x000fe20000010000 */
[----:B------:R-:W-:-:S02]  /*f940*/  FADD.FTZ R2, R34, R2 ;  /* 0x0000000222027221 */ /* 0x000fc40000010000 */
        /* <DEDUP_REMOVED lines=8> */
[----:B------:R-:W-:-:S03]  /*f9d0*/  FADD.FTZ R4, R118, R4 ;  /* 0x0000000476047221 */ /* 0x000fc60000010000 */
[----:B------:R1:W5:Y:S01]  /*f9e0*/  LDL.LU R222, [R1+0xf0] ;  /* 0x0000f00001de7983 */ /* 0x0003620000300800 */
[----:B--2---:R-:W-:-:S03]  /*f9f0*/  FADD.FTZ R3, R7, R3 ;  /* 0x0000000307037221 */ /* 0x004fc60000010000 */
[----:B------:R1:W5:Y:S01]  /*fa00*/  LDL.LU R221, [R1+0xec] ;  /* 0x0000ec0001dd7983 */ /* 0x0003620000300800 */
[----:B----4-:R-:W-:-:S03]  /*fa10*/  FADD.FTZ R0, R21, R0 ;  /* 0x0000000015007221 */ /* 0x010fc60000010000 */
        /* <DEDUP_REMOVED lines=18> */
[C---:B---3--:R-:W-:Y:S06]  /*fb40*/  HMMA.16816.F32.BF16 R196, R168.reuse, R160, R196 ;  /* 0x000000a0a8c4723c */ /* 0x048fec00000418c4 */
        /* <DEDUP_REMOVED lines=148> */
[----:B------:R-:W3:Y:S04]  /*10490*/  LDSM.16.M88.4 R40, [R212+0x4000] ;  /* 0x00400000d428783b */ /* 0x000ee80000000200 */
[----:B------:R-:W4:Y:S04]  /*104a0*/  LDSM.16.M88.4 R32, [R212+0x4800] ;  /* 0x00480000d420783b */ /* 0x000f280000000200 */
[----:B------:R-:W-:Y:S04]  /*104b0*/  LDSM.16.M88.4 R24, [R218+0x4000] ;  /* 0x00400000da18783b */ /* 0x000fe80000000200 */
[----:B-1----:R-:W-:Y:S04]  /*104c0*/  LDSM.16.M88.4 R8, [R222] ;  /* 0x00000000de08783b */ /* 0x002fe80000000200 */
[----:B------:R-:W1:Y:S04]  /*104d0*/  LDSM.16.M88.4 R12, [R219+0x2000] ;  /* 0x00200000db0c783b */ /* 0x000e680000000200 */
[----:B------:R-:W2:Y:S04]  /*104e0*/  LDSM.16.M88.4 R64, [R212+0x7000] ;  /* 0x00700000d440783b */ /* 0x000ea80000000200 */
[----:B------:R-:W2:Y:S04]  /*104f0*/  LDSM.16.M88.4 R60, [R218+0x4800] ;  /* 0x00480000da3c783b */ /* 0x000ea80000000200 */
[----:B------:R-:W2:Y:S04]  /*10500*/  LDSM.16.M88.4 R80, [R212+0x5800] ;  /* 0x00580000d450783b */ /* 0x000ea80000000200 */
[----:B------:R-:W2:Y:S04]  /*10510*/  LDSM.16.M88.4 R72, [R212+0x6800] ;  /* 0x00680000d448783b */ /* 0x000ea80000000200 */
[----:B------:R-:W2:Y:S01]  /*10520*/  LDSM.16.M88.4 R4, [R222+0x2000] ;  /* 0x00200000de04783b */ /* 0x000ea20000000200 */
[C---:B---3--:R-:W-:Y:S03]  /*10530*/  HMMA.16816.F32.BF16 R28, R16.reuse, R40, RZ ;  /* 0x00000028101c723c */ /* 0x048fe600000418ff */
[----:B------:R-:W-:Y:S04]  /*10540*/  LDSM.16.M88.4 R84, [R212+0x5000] ;  /* 0x00500000d454783b */ /* 0x000fe80000000200 */
[----:B------:R-:W-:Y:S01]  /*10550*/  LDSM.16.M88.4 R48, [R218+0x5800] ;  /* 0x00580000da30783b */ /* 0x000fe20000000200 */
[----:B----4-:R-:W-:Y:S03]  /*10560*/  HMMA.16816.F32.BF16 R36, R16, R32, RZ ;  /* 0x000000201024723c */ /* 0x010fe600000418ff */
[----:B------:R-:W-:Y:S04]  /*10570*/  LDSM.16.M88.4 R56, [R212+0x7800] ;  /* 0x00780000d438783b */ /* 0x000fe80000000200 */
[----:B------:R-:W-:Y:S01]  /*10580*/  LDSM.16.M88.4 R76, [R212+0x6000] ;  /* 0x00600000d44c783b */ /* 0x000fe20000000200 */
[C---:B-1----:R-:W-:Y:S03]  /*10590*/  HMMA.16816.F32.BF16 R20, R12.reuse, R40, RZ ;  /* 0x000000280c14723c */ /* 0x042fe600000418ff */
[----:B------:R-:W-:Y:S04]  /*105a0*/  LDSM.16.M88.4 R52, [R218+0x5000] ;  /* 0x00500000da34783b */ /* 0x000fe80000000200 */
[----:B------:R-:W-:Y:S01]  /*105b0*/  LDSM.16.M88.4 R44, [R218+0x6000] ;  /* 0x00600000da2c783b */ /* 0x000fe20000000200 */
[----:B--2---:R-:W-:Y:S03]  /*105c0*/  HMMA.16816.F32.BF16 R96, R12, R64, RZ ;  /* 0x000000400c60723c */ /* 0x004fe600000418ff */
[----:B------:R-:W0:Y:S03]  /*105d0*/  LDGDEPBAR ;  /* 0x00000000000079af */ /* 0x000e260000000000 */
[C---:B------:R-:W-:Y:S01]  /*105e0*/  HMMA.16816.F32.BF16 R248, R8.reuse, R24, R28 ;  /* 0x0000001808f8723c */ /* 0x040fe2000004181c */
[----:B------:R-:W1:Y:S05]  /*105f0*/  LDSM.16.M88.4 R28, [R218+0x7000] ;  /* 0x00700000da1c783b */ /* 0x000e6a0000000200 */
[----:B------:R-:W-:Y:S01]  /*10600*/  HMMA.16816.F32.BF16 R68, R8, R60, R36 ;  /* 0x0000003c0844723c */ /* 0x000fe20000041824 */
[----:B------:R-:W2:Y:S05]  /*10610*/  LDSM.16.M88.4 R36, [R218+0x6800] ;  /* 0x00680000da24783b */ /* 0x000eaa0000000200 */
[----:B------:R-:W-:Y:S06]  /*10620*/  HMMA.16816.F32.BF16 R124, R16, R80, RZ ;  /* 0x00000050107c723c */ /* 0x000fec00000418ff */
[----:B------:R-:W-:Y:S06]  /*10630*/  HMMA.16816.F32.BF16 R88, R12, R32, RZ ;  /* 0x000000200c58723c */ /* 0x000fec00000418ff */
[-C--:B------:R-:W-:Y:S06]  /*10640*/  HMMA.16816.F32.BF16 R108, R16, R72.reuse, RZ ;  /* 0x00000048106c723c */ /* 0x080fec00000418ff */
[----:B------:R-:W-:Y:S06]  /*10650*/  HMMA.16816.F32.BF16 R104, R12, R72, RZ ;  /* 0x000000480c68723c */ /* 0x000fec00000418ff */
[C---:B------:R-:W-:Y:S01]  /*10660*/  HMMA.16816.F32.BF16 R200, R4.reuse, R24, R20 ;  /* 0x0000001804c8723c */ /* 0x040fe20000041814 */
[----:B------:R-:W3:Y:S05]  /*10670*/  LDSM.16.M88.4 R20, [R218+0x7800] ;  /* 0x00780000da14783b */ /* 0x000eea0000000200 */
[----:B-1----:R-:W-:Y:S06]  /*10680*/  HMMA.16816.F32.BF16 R96, R4, R28, R96 ;  /* 0x0000001c0460723c */ /* 0x002fec0000041860 */
[----:B------:R-:W-:Y:S06]  /*10690*/  HMMA.16816.F32.BF16 R132, R16, R84, RZ ;  /* 0x000000541084723c */ /* 0x000fec00000418ff */
[----:B------:R-:W-:Y:S06]  /*106a0*/  HMMA.16816.F32.BF16 R124, R8, R48, R124 ;  /* 0x00000030087c723c */ /* 0x000fec000004187c */
[----:B------:R-:W-:Y:S06]  /*106b0*/  HMMA.16816.F32.BF16 R120, R12, R80, RZ ;  /* 0x000000500c78723c */ /* 0x000fec00000418ff */
[----:B------:R-:W-:Y:S01]  /*106c0*/  HMMA.16816.F32.BF16 R100, R16, R64, RZ ;  /* 0x000000401064723c */ /* 0x000fe200000418ff */
[----:B------:R-:W-:-:S02]  /*106d0*/  IMAD.MOV.U32 R25, RZ, RZ, R98 ;  /* 0x000000ffff197224 */ /* 0x000fc400078e0062 */
[----:B------:R-:W-:-:S03]  /*106e0*/  IMAD.MOV.U32 R24, RZ, RZ, R99 ;  /* 0x000000ffff187224 */ /* 0x000fc600078e0063 */
[----:B------:R-:W-:Y:S06]  /*106f0*/  HMMA.16816.F32.BF16 R204, R4, R60, R88 ;  /* 0x0000003c04cc723c */ /* 0x000fec0000041858 */
[----:B------:R-:W-:Y:S01]  /*10700*/  HMMA.16816.F32.BF16 R88, R12, R56, RZ ;  /* 0x000000380c58723c */ /* 0x000fe200000418ff */
[----:B------:R-:W-:Y:S02]  /*10710*/  IMAD.MOV.U32 R65, RZ, RZ, R126 ;  /* 0x000000ffff417224 */ /* 0x000fe400078e007e */
[----:B------:R-:W-:-:S03]  /*10720*/  IMAD.MOV.U32 R64, RZ, RZ, R127 ;  /* 0x000000ffff407224 */ /* 0x000fc600078e007f */
[----:B------:R-:W-:Y:S06]  /*10730*/  HMMA.16816.F32.BF16 R116, R16, R76, RZ ;  /* 0x0000004c1074723c */ /* 0x000fec00000418ff */
[-C--:B--2---:R-:W-:Y:S06]  /*10740*/  HMMA.16816.F32.BF16 R108, R8, R36.reuse, R108 ;  /* 0x00000024086c723c */ /* 0x084fec000004186c */
[----:B------:R-:W-:Y:S06]  /*10750*/  HMMA.16816.F32.BF16 R104, R4, R36, R104 ;  /* 0x000000240468723c */ /* 0x000fec0000041868 */
[----:B------:R-:W-:Y:S01]  /*10760*/  HMMA.16816.F32.BF16 R112, R12, R76, RZ ;  /* 0x0000004c0c70723c */ /* 0x000fe200000418ff */
[----:B------:R-:W-:-:S02]  /*10770*/  IMAD.MOV.U32 R36, RZ, RZ, R96 ;  /* 0x000000ffff247224 */ /* 0x000fc400078e0060 */
[----:B------:R-:W-:-:S03]  /*10780*/  IMAD.MOV.U32 R37, RZ, RZ, R97 ;  /* 0x000000ffff257224 */ /* 0x000fc600078e0061 */
[----:B------:R-:W-:Y:S06]  /*10790*/  HMMA.16816.F32.BF16 R92, R16, R56, RZ ;  /* 0x00000038105c723c */ /* 0x000fec00000418ff */
[----:B------:R-:W-:Y:S01]  /*107a0*/  HMMA.16816.F32.BF16 R96, R12, R78, RZ ;  /* 0x0000004e0c60723c */ /* 0x000fe200000418ff */
[----:B------:R-:W-:Y:S02]  /*107b0*/  IMAD.MOV.U32 R56, RZ, RZ, R108 ;  /* 0x000000ffff387224 */ /* 0x000fe400078e006c */
[----:B------:R-:W-:-:S03]  /*107c0*/  IMAD.MOV.U32 R57, RZ, RZ, R109 ;  /* 0x000000ffff397224 */ /* 0x000fc600078e006d */
[----:B------:R-:W-:Y:S01]  /*107d0*/  HMMA.16816.F32.BF16 R136, R8, R52, R132 ;  /* 0x000000340888723c */ /* 0x000fe20000041884 */
[----:B------:R-:W-:Y:S02]  /*107e0*/  IMAD.MOV.U32 R61, RZ, RZ, R106 ;  /* 0x000000ffff3d7224 */ /* 0x000fe400078e006a */
[----:B------:R-:W-:-:S03]  /*107f0*/  IMAD.MOV.U32 R60, RZ, RZ, R107 ;  /* 0x000000ffff3c7224 */ /* 0x000fc600078e006b */
[----:B------:R-:W-:Y:S01]  /*10800*/  HMMA.16816.F32.BF16 R128, R12, R84, RZ ;  /* 0x000000540c80723c */ /* 0x000fe200000418ff */
[----:B------:R-:W-:Y:S02]  /*10810*/  IMAD.MOV.U32 R133, RZ, RZ, R124 ;  /* 0x000000ffff857224 */ /* 0x000fe400078e007c */
[----:B------:R-:W-:-:S03]  /*10820*/  IMAD.MOV.U32 R132, RZ, RZ, R125 ;  /* 0x000000ffff847224 */ /* 0x000fc600078e007d */
[----:B------:R-:W-:Y:S06]  /*10830*/  HMMA.16816.F32.BF16 R124, R4, R48, R120 ;  /* 0x00000030047c723c */ /* 0x000fec0000041878 */
[----:B------:R-:W-:Y:S06]  /*10840*/  HMMA.16816.F32.BF16 R100, R8, R28, R100 ;  /* 0x0000001c0864723c */ /* 0x000fec0000041864 */
[----:B---3--:R-:W-:Y:S01]  /*10850*/  HMMA.16816.F32.BF16 R140, R4, R20, R88 ;  /* 0x00000014048c723c */ /* 0x008fe20000041858 */
[----:B------:R-:W-:-:S02]  /*10860*/  IMAD.MOV.U32 R252, RZ, RZ, R136 ;  /* 0x000000fffffc7224 */ /* 0x000fc400078e0088 */
[----:B------:R-:W-:Y:S02]  /*10870*/  IMAD.MOV.U32 R245, RZ, RZ, R137 ;  /* 0x000000fffff57224 */ /* 0x000fe400078e0089 */
[----:B------:R-:W-:Y:S01]  /*10880*/  IMAD.MOV.U32 R211, RZ, RZ, R138 ;  /* 0x000000ffffd37224 */ /* 0x000fe200078e008a */
[----:B------:R-:W-:Y:S01]  /*10890*/  HMMA.16816.F32.BF16 R116, R8, R44, R116 ;  /* 0x0000002c0874723c */ /* 0x000fe20000041874 */
[----:B------:R-:W-:-:S05]  /*108a0*/  IMAD.MOV.U32 R210, RZ, RZ, R139 ;  /* 0x000000ffffd27224 */ /* 0x000fca00078e008b */
[----:B------:R-:W-:Y:S01]  /*108b0*/  HMMA.16816.F32.BF16 R88, R12, R66, RZ ;  /* 0x000000420c58723c */ /* 0x000fe200000418ff */
[----:B------:R-:W-:Y:S02]  /*108c0*/  IMAD.MOV.U32 R120, RZ, RZ, R127 ;  /* 0x000000ffff787224 */ /* 0x000fe400078e007f */
        /* <DEDUP_REMOVED lines=8> */
[----:B------:R-:W-:-:S03]  /*10950*/  IMAD.MOV.U32 R45, RZ, RZ, R101 ;  /* 0x000000ffff2d7224 */ /* 0x000fc600078e0065 */
[----:B------:R-:W-:Y:S01]  /*10960*/  HMMA.16816.F32.BF16 R96, R4, R46, R96 ;  /* 0x0000002e0460723c */ /* 0x000fe20000041860 */
[----:B------:R-:W-:Y:S02]  /*10970*/  IMAD.MOV.U32 R126, RZ, RZ, R116 ;  /* 0x000000ffff7e7224 */ /* 0x000fe400078e0074 */
        /* <DEDUP_REMOVED lines=16> */
[----:B------:R-:W-:Y:S01]  /*10a80*/  IMAD.MOV.U32 R21, RZ, RZ, R98 ;  /* 0x000000ffff157224 */ /* 0x000fe200078e0062 */
[----:B------:R-:W-:Y:S01]  /*10a90*/  HMMA.16816.F32.BF16 R112, R12, R42, RZ ;  /* 0x0000002a0c70723c */ /* 0x000fe200000418ff */
[----:B------:R-:W-:-:S05]  /*10aa0*/  IMAD.MOV.U32 R20, RZ, RZ, R99 ;  /* 0x000000ffff147224 */ /* 0x000fca00078e0063 */
[----:B------:R-:W-:Y:S01]  /*10ab0*/  HMMA.16816.F32.BF16 R96, R4, R38, R92 ;  /* 0x000000260460723c */ /* 0x000fe2000004185c */
[----:B------:R-:W-:Y:S02]  /*10ac0*/  IMAD.MOV.U32 R209, RZ, RZ, R128 ;  /* 0x000000ffffd17224 */ /* 0x000fe400078e0080 */
[----:B------:R-:W-:Y:S02]  /*10ad0*/  IMAD.MOV.U32 R208, RZ, RZ, R129 ;  /* 0x000000ffffd07224 */ /* 0x000fe400078e0081 */
[----:B------:R-:W-:Y:S01]  /*10ae0*/  IMAD.MOV.U32 R135, RZ, RZ, R130 ;  /* 0x000000ffff877224 */ /* 0x000fe200078e0082 */
[----:B------:R-:W-:Y:S01]  /*10af0*/  HMMA.16816.F32.BF16 R40, R16, R42, RZ ;  /* 0x0000002a1028723c */ /* 0x000fe200000418ff */
[----:B------:R-:W-:-:S05]  /*10b00*/  IMAD.MOV.U32 R134, RZ, RZ, R131 ;  /* 0x000000ffff867224 */ /* 0x000fca00078e0083 */
[C---:B------:R-:W-:Y:S01]  /*10b10*/  HMMA.16816.F32.BF16 R128, R4.reuse, R50, R100 ;  /* 0x000000320480723c */ /* 0x040fe20000041864 */
[----:B------:R-:W-:Y:S02]  /*10b20*/  IMAD.MOV.U32 R33, RZ, RZ, R90 ;  /* 0x000000ffff217224 */ /* 0x000fe400078e005a */
[----:B------:R-:W-:Y:S02]  /*10b30*/  IMAD.MOV.U32 R90, RZ, RZ, R124 ;  /* 0x000000ffff5a7224 */ /* 0x000fe400078e007c */
[----:B------:R-:W-:Y:S01]  /*10b40*/  IMAD.MOV.U32 R124, RZ, RZ, R252 ;  /* 0x000000ffff7c7224 */ /* 0x000fe200078e00fc */
[----:B------:R-:W-:Y:S01]  /*10b50*/  HMMA.16816.F32.BF16 R112, R4, R26, R112 ;  /* 0x0000001a0470723c */ /* 0x000fe20000041870 */
[----:B------:R-:W-:Y:S01]  /*10b60*/  IMAD.MOV.U32 R103, RZ, RZ, R32 ;  /* 0x000000ffff677224 */ /* 0x000fe200078e0020 */
[----:B------:R-:W1:Y:S01]  /*10b70*/  S2R R252, SR_TID.X ;  /* 0x0000000000fc7919 */ /* 0x000e620000002100 */
[----:B------:R-:W-:Y:S02]  /*10b80*/  IMAD.MOV.U32 R32, RZ, RZ, R91 ;  /* 0x000000ffff207224 */ /* 0x000fe400078e005b */
[----:B------:R-:W-:Y:S01]  /*10b90*/  IMAD.MOV.U32 R102, RZ, RZ, R24 ;  /* 0x000000ffff667224 */ /* 0x000fe200078e0018 */
[----:B------:R-:W-:Y:S01]  /*10ba0*/  HMMA.16816.F32.BF16 R108, R12, R34, RZ ;  /* 0x000000220c6c723c */ /* 0x000fe200000418ff */
[----:B------:R-:W-:-:S02]  /*10bb0*/  IMAD.MOV.U32 R93, RZ, RZ, R98 ;  /* 0x000000ffff5d7224 */ /* 0x000fc400078e0062 */
[----:B------:R-:W-:Y:S02]  /*10bc0*/  IMAD.MOV.U32 R92, RZ, RZ, R99 ;  /* 0x000000ffff5c7224 */ /* 0x000fe400078e0063 */
[----:B------:R-:W-:Y:S01]  /*10bd0*/  IMAD.MOV.U32 R98, RZ, RZ, R65 ;  /* 0x000000ffff627224 */ /* 0x000fe200078e0041 */
[----:B------:R-:W-:Y:S01]  /*10be0*/  HMMA.16816.F32.BF16 R40, R8, R26, R40 ;  /* 0x0000001a0828723c */ /* 0x000fe20000041828 */
        /* <DEDUP_REMOVED lines=22> */
[----:B-1----:R-:W-:Y:S01]  /*10d50*/  IMAD.SHL.U32 R252, R252, 0x2, RZ ;  /* 0x00000002fcfc7824 */ /* 0x002fe200078e00ff */
[C---:B------:R-:W-:Y:S04]  /*10d60*/  HMMA.16816.F32.BF16 R76, R16.reuse, R78, RZ ;  /* 0x0000004e104c723c */ /* 0x040fe800000418ff */
[----:B------:R-:W-:Y:S02]  /*10d70*/  LOP3.LUT R252, R252, 0x6, RZ, 0xc0, !PT ;  /* 0x00000006fcfc7812 */ /* 0x000fe400078ec0ff */
[C---:B------:R-:W-:Y:S06]  /*10d80*/  HMMA.16816.F32.BF16 R72, R16.reuse, R74, RZ ;  /* 0x0000004a1048723c */ /* 0x040fec00000418ff */
[C---:B------:R-:W-:Y:S06]  /*10d90*/  HMMA.16816.F32.BF16 R64, R16.reuse, R66, RZ ;  /* 0x000000421040723c */ /* 0x040fec00000418ff */
[----:B------:R-:W-:Y:S06]  /*10da0*/  HMMA.16816.F32.BF16 R16, R16, R58, RZ ;  /* 0x0000003a1010723c */ /* 0x000fec00000418ff */
[----:B------:R-:W-:Y:S01]  /*10db0*/  HMMA.16816.F32.BF16 R108, R4, R62, R108 ;  /* 0x0000003e046c723c */ /* 0x000fe2000004186c */
[----:B------:R-:W-:-:S02]  /*10dc0*/  IMAD.MOV.U32 R58, RZ, RZ, R118 ;  /* 0x000000ffff3a7224 */ /* 0x000fc400078e0076 */
[----:B------:R-:W-:-:S03]  /*10dd0*/  IMAD.MOV.U32 R59, RZ, RZ, R117 ;  /* 0x000000ffff3b7224 */ /* 0x000fc600078e0075 */
[C---:B------:R-:W-:Y:S06]  /*10de0*/  HMMA.16816.F32.BF16 R104, R4.reuse, R54, R104 ;  /* 0x000000360468723c */ /* 0x040fec0000041868 */
[----:B------:R-:W-:Y:S01]  /*10df0*/  HMMA.16816.F32.BF16 R136, R4, R22, R12 ;  /* 0x000000160488723c */ /* 0x000fe2000004180c */
[----:B------:R-:W-:Y:S04]  /*10e00*/  LDSM.16.M88.4 R4, [R220+0x2000] ;  /* 0x00200000dc04783b */ /* 0x000fe80000000200 */
[----:B------:R-:W1:Y:S01]  /*10e10*/  LDSM.16.M88.4 R12, [R223] ;  /* 0x00000000df0c783b */ /* 0x000e620000000200 */
[C---:B------:R-:W-:Y:S06]  /*10e20*/  HMMA.16816.F32.BF16 R32, R8.reuse, R62, R32 ;  /* 0x0000003e0820723c */ /* 0x040fec0000041820 */
[----:B------:R-:W-:Y:S01]  /*10e30*/  HMMA.16816.F32.BF16 R84, R8, R54, R84 ;  /* 0x000000360854723c */ /* 0x000fe20000041854 */
[----:B------:R-:W-:-:S02]  /*10e40*/  IMAD.MOV.U32 R62, RZ, RZ, R21 ;  /* 0x000000ffff3e7224 */ /* 0x000fc400078e0015 */
[----:B------:R-:W-:-:S03]  /*10e50*/  IMAD.MOV.U32 R63, RZ, RZ, R20 ;  /* 0x000000ffff3f7224 */ /* 0x000fc600078e0014 */
[C---:B------:R-:W-:Y:S01]  /*10e60*/  HMMA.16816.F32.BF16 R80, R8.reuse, R50, R80 ;  /* 0x000000320850723c */ /* 0x040fe20000041850 */
        /* <DEDUP_REMOVED lines=16> */
[----:B------:R-:W2:Y:S01]  /*10f70*/  LDSM.16.M88.4 R8, [R220] ;  /* 0x00000000dc08783b */ /* 0x000ea20000000200 */
[----:B------:R-:W-:-:S02]  /*10f80*/  IMAD.MOV.U32 R120, RZ, RZ, R209 ;  /* 0x000000ffff787224 */ /* 0x000fc400078e00d1 */
[----:B------:R-:W-:Y:S02]  /*10f90*/  IMAD.MOV.U32 R121, RZ, RZ, R208 ;  /* 0x000000ffff797224 */ /* 0x000fe400078e00d0 */
[C---:B-1----:R-:W-:Y:S01]  /*10fa0*/  HMMA.16816.F32.BF16 R20, R4.reuse, R12, R200 ;  /* 0x0000000c0414723c */ /* 0x042fe200000418c8 */
[----:B------:R-:W-:Y:S02]  /*10fb0*/  IMAD.MOV.U32 R38, RZ, RZ, R101 ;  /* 0x000000ffff267224 */ /* 0x000fe400078e0065 */
[----:B------:R-:W-:Y:S02]  /*10fc0*/  IMAD.MOV.U32 R101, RZ, RZ, R122 ;  /* 0x000000ffff657224 */ /* 0x000fe400078e007a */
[----:B------:R-:W-:Y:S01]  /*10fd0*/  IMAD.MOV.U32 R122, RZ, RZ, R135 ;  /* 0x000000ffff7a7224 */ /* 0x000fe200078e0087 */
[----:B------:R-:W-:Y:S01]  /*10fe0*/  HMMA.16816.F32.BF16 R208, R4, R14, R112 ;  /* 0x0000000e04d0723c */ /* 0x000fe20000041870 */
[----:B------:R-:W-:Y:S02]  /*10ff0*/  IMAD.MOV.U32 R60, RZ, RZ, R29 ;  /* 0x000000ffff3c7224 */ /* 0x000fe400078e001d */
[----:B------:R-:W-:-:S02]  /*11000*/  IMAD.MOV.U32 R29, RZ, RZ, R3 ;  /* 0x000000ffff1d7224 */ /* 0x000fc400078e0003 */
[----:B------:R-:W-:Y:S02]  /*11010*/  IMAD.MOV.U32 R30, RZ, RZ, R2 ;  /* 0x000000ffff1e7224 */ /* 0x000fe400078e0002 */
[----:B------:R-:W-:Y:S02]  /*11020*/  IMAD.MOV.U32 R31, RZ, RZ, R0 ;  /* 0x000000ffff1f7224 */ /* 0x000fe400078e0000 */
[----:B------:R-:W-:-:S04]  /*11030*/  IMAD.U32 R0, RZ, RZ, UR20 ;  /* 0x00000014ff007e24 */ /* 0x000fc8000f8e00ff */
[----:B------:R-:W-:-:S04]  /*11040*/  IMAD R0, R0, 0x80, R252 ;  /* 0x0000008000007824 */ /* 0x000fc800078e02fc */
[----:B------:R-:W-:-:S05]  /*11050*/  IMAD.IADD R2, R236, 0x1, -R0 ;  /* 0x00000001ec027824 */ /* 0x000fca00078e0a00 */
[----:B------:R-:W-:-:S04]  /*11060*/  IABS R2, R2 ;  /* 0x0000000200027213 */ /* 0x000fc80000000000 */
[----:B------:R-:W-:Y:S01]  /*11070*/  I2FP.F32.S32 R2, R2 ;  /* 0x0000000200027245 */ /* 0x000fe20000201400 */
[C---:B--2---:R-:W-:Y:S06]  /*11080*/  HMMA.16816.F32.BF16 R248, R8.reuse, R12, R248 ;  /* 0x0000000c08f8723c */ /* 0x044fec00000418f8 */
        /* <DEDUP_REMOVED lines=26> */
[----:B------:R-:W1:Y:S05]  /*11230*/  LDSM.16.M88.4 R12, [R225] ;  /* 0x00000000e10c783b */ /* 0x000e6a0000000200 */
[-C--:B-1----:R-:W-:Y:S06]  /*11240*/  HMMA.16816.F32.BF16 R40, R4, R12.reuse, R36 ;  /* 0x0000000c0428723c */ /* 0x082fec0000041824 */
[----:B------:R-:W-:Y:S06]  /*11250*/  HMMA.16816.F32.BF16 R44, R8, R12, R44 ;  /* 0x0000000c082c723c */ /* 0x000fec000004182c */
        /* <DEDUP_REMOVED lines=13> */
[----:B------:R-:W-:Y:S01]  /*11330*/  HMMA.16816.F32.BF16 R200, R8, R14, R200 ;  /* 0x0000000e08c8723c */ /* 0x000fe200000418c8 */
[----:B------:R-:W1:Y:S11]  /*11340*/  LDSM.16.M88.4 R12, [R217+0x800] ;  /* 0x00080000d90c783b */ /* 0x000e760000000200 */
[----:B------:R-:W-:-:S06]  /*11350*/  FMUL.FTZ R3, R20, UR31 ;  /* 0x0000001f14037c20 */ /* 0x000fcc0008410000 */
[----:B------:R-:W2:Y:S01]  /*11360*/  MUFU.TANH R3, R3 ;  /* 0x0000000300037308 */ /* 0x000ea20000002400 */
        /* <DEDUP_REMOVED lines=32> */
[----:B------:R-:W-:Y:S02]  /*11570*/  IMAD.MOV.U32 R144, RZ, RZ, R47 ;  /* 0x000000ffff907224 */ /* 0x000fe400078e002f */
[----:B------:R-:W-:Y:S02]  /*11580*/  IMAD.MOV.U32 R147, RZ, RZ, R44 ;  /* 0x000000ffff937224 */ /* 0x000fe400078e002c */
[----:B------:R-:W-:Y:S02]  /*11590*/  IMAD.MOV.U32 R146, RZ, RZ, R46 ;  /* 0x000000ffff927224 */ /* 0x000fe400078e002e */
[----:B------:R-:W-:-:S05]  /*115a0*/  IMAD.MOV.U32 R145, RZ, RZ, R45 ;  /* 0x000000ffff917224 */ /* 0x000fca00078e002d */
[----:B------:R-:W-:Y:S02]  /*115b0*/  IMAD.MOV.U32 R142, RZ, RZ, R38 ;  /* 0x000000ffff8e7224 */ /* 0x000fe400078e0026 */
[----:B------:R-:W-:Y:S02]  /*115c0*/  IMAD.MOV.U32 R140, RZ, RZ, R39 ;  /* 0x000000ffff8c7224 */ /* 0x000fe400078e0027 */
[----:B------:R-:W-:Y:S02]  /*115d0*/  IMAD.MOV.U32 R141, RZ, RZ, R37 ;  /* 0x000000ffff8d7224 */ /* 0x000fe400078e0025 */
[----:B------:R-:W-:Y:S01]  /*115e0*/  IMAD.MOV.U32 R143, RZ, RZ, R36 ;  /* 0x000000ffff8f7224 */ /* 0x000fe200078e0024 */
[C---:B-1----:R-:W-:Y:S06]  /*115f0*/  HMMA.16816.F32.BF16 R24, R4.reuse, R14, R24 ;  /* 0x0000000e0418723c */ /* 0x042fec0000041818 */
[-C--:B------:R-:W-:Y:S06]  /*11600*/  HMMA.16816.F32.BF16 R28, R4, R12.reuse, R28 ;  /* 0x0000000c041c723c */ /* 0x080fec000004181c */
[----:B------:R-:W-:Y:S01]  /*11610*/  HMMA.16816.F32.BF16 R32, R8, R12, R32 ;  /* 0x0000000c0820723c */ /* 0x000fe20000041820 */
[----:B------:R-:W-:-:S04]  /*11620*/  FMUL.FTZ R4, R22, UR31 ;  /* 0x0000001f16047c20 */ /* 0x000fc80008410000 */
[----:B------:R1:W3:Y:S07]  /*11630*/  MUFU.TANH R6, R4 ;  /* 0x0000000400067308 */ /* 0x0002ee0000002400 */
[----:B------:R-:W-:Y:S02]  /*11640*/  IMAD.MOV.U32 R71, RZ, RZ, R24 ;  /* 0x000000ffff477224 */ /* 0x000fe400078e0018 */
[----:B------:R-:W-:Y:S02]  /*11650*/  IMAD.MOV.U32 R70, RZ, RZ, R26 ;  /* 0x000000ffff467224 */ /* 0x000fe400078e001a */
[----:B------:R-:W-:-:S02]  /*11660*/  IMAD.MOV.U32 R69, RZ, RZ, R25 ;  /* 0x000000ffff457224 */ /* 0x000fc400078e0019 */
[----:B------:R-:W-:Y:S02]  /*11670*/  IMAD.MOV.U32 R68, RZ, RZ, R27 ;  /* 0x000000ffff447224 */ /* 0x000fe400078e001b */
[----:B------:R-:W-:Y:S01]  /*11680*/  HMMA.16816.F32.BF16 R24, R8, R14, R16 ;  /* 0x0000000e0818723c */ /* 0x000fe20000041810 */
[----:B-1----:R-:W-:-:S03]  /*11690*/  FMUL.FTZ R4, R108, UR31 ;  /* 0x0000001f6c047c20 */ /* 0x002fc60008410000 */
[----:B------:R-:W-:Y:S01]  /*116a0*/  IMAD.MOV.U32 R139, RZ, RZ, R32 ;  /* 0x000000ffff8b7224 */ /* 0x000fe200078e0020 */
[----:B------:R1:W4:Y:S02]  /*116b0*/  MUFU.TANH R5, R4 ;  /* 0x0000000400057308 */ /* 0x0003240000002400 */
[----:B--2---:R-:W-:Y:S01]  /*116c0*/  FFMA.FTZ R16, R2, -UR19, R3 ;  /* 0x8000001302107c23 */ /* 0x004fe20008010003 */
[----:B------:R-:W-:Y:S02]  /*116d0*/  IMAD.IADD R2, R237, 0x1, -R0 ;  /* 0x00000001ed027824 */ /* 0x000fe400078e0a00 */
[----:B------:R-:W-:Y:S02]  /*116e0*/  IMAD.MOV.U32 R138, RZ, RZ, R34 ;  /* 0x000000ffff8a7224 */ /* 0x000fe400078e0022 */
[----:B------:R-:W-:Y:S01]  /*116f0*/  IMAD.MOV.U32 R136, RZ, RZ, R35 ;  /* 0x000000ffff887224 */ /* 0x000fe200078e0023 */
[----:B------:R-:W-:Y:S01]  /*11700*/  IABS R3, R2 ;  /* 0x0000000200037213 */ /* 0x000fe20000000000 */
[----:B------:R-:W-:-:S03]  /*11710*/  IMAD.MOV.U32 R137, RZ, RZ, R33 ;  /* 0x000000ffff897224 */ /* 0x000fc600078e0021 */
[----:B------:R-:W-:-:S05]  /*11720*/  I2FP.F32.S32 R3, R3 ;  /* 0x0000000300037245 */ /* 0x000fca0000201400 */
[----:B---3--:R-:W-:Y:S01]  /*11730*/  FFMA.FTZ R14, R3, -UR19, R6 ;  /* 0x80000013030e7c23 */ /* 0x008fe20008010006 */
[----:B-1----:R-:W-:Y:S02]  /*11740*/  IMAD.IADD R4, R238, 0x1, -R0 ;  /* 0x00000001ee047824 */ /* 0x002fe400078e0a00 */
[----:B------:R-:W-:-:S03]  /*11750*/  FMUL.FTZ R3, R110, UR31 ;  /* 0x0000001f6e037c20 */ /* 0x000fc60008410000 */
[----:B------:R-:W-:Y:S01]  /*11760*/  IABS R2, R4 ;  /* 0x0000000400027213 */ /* 0x000fe20000000000 */
[----:B------:R-:W-:Y:S01]  /*11770*/  FMUL.FTZ R4, R21, UR31 ;  /* 0x0000001f15047c20 */ /* 0x000fe20008410000 */
[----:B------:R1:W2:Y:S02]  /*11780*/  MUFU.TANH R7, R3 ;  /* 0x0000000300077308 */ /* 0x0002a40000002400 */
[----:B------:R-:W-:-:S05]  /*11790*/  I2FP.F32.S32 R2, R2 ;  /* 0x0000000200027245 */ /* 0x000fca0000201400 */
[----:B----4-:R-:W-:Y:S01]  /*117a0*/  FFMA.FTZ R13, R2, -UR19, R5 ;  /* 0x80000013020d7c23 */ /* 0x010fe20008010005 */
[----:B------:R-:W-:Y:S01]  /*117b0*/  VIADD R2, R0, 0x1 ;  /* 0x0000000100027836 */ /* 0x000fe20000000000 */
[----:B------:R3:W-:Y:S03]  /*117c0*/  MUFU.TANH R9, R4 ;  /* 0x0000000400097308 */ /* 0x0007e60000002400 */
[----:B------:R-:W-:Y:S01]  /*117d0*/  IMAD.IADD R5, R237, 0x1, -R2 ;  /* 0x00000001ed057824 */ /* 0x000fe200078e0a02 */
[----:B------:R-:W-:Y:S01]  /*117e0*/  BAR.SYNC.DEFER_BLOCKING 0x0 ;  /* 0x0000000000007b1d */ /* 0x000fe20000010000 */
[C---:B------:R-:W-:Y:S02]  /*117f0*/  ISETP.GE.AND P4, PT, R2.reuse, R243, PT ;  /* 0x000000f30200720c */ /* 0x040fe40003f86270 */
[----:B------:R-:W-:Y:S01]  /*11800*/  ISETP.GE.AND P3, PT, R2, R242, PT ;  /* 0x000000f20200720c */ /* 0x000fe20003f66270 */
[----:B-1----:R-:W-:Y:S01]  /*11810*/  IMAD.IADD R3, R239, 0x1, -R0 ;  /* 0x00000001ef037824 */ /* 0x002fe200078e0a00 */
[----:B------:R-:W-:-:S02]  /*11820*/  IABS R5, R5 ;  /* 0x0000000500057213 */ /* 0x000fc40000000000 */
[C---:B------:R-:W-:Y:S02]  /*11830*/  ISETP.GE.AND P2, PT, R2.reuse, R241, PT ;  /* 0x000000f10200720c */ /* 0x040fe40003f46270 */
[----:B------:R-:W-:Y:S02]  /*11840*/  IABS R3, R3 ;  /* 0x0000000300037213 */ /* 0x000fe40000000000 */
[C---:B------:R-:W-:Y:S01]  /*11850*/  ISETP.GE.AND P1, PT, R2.reuse, R240, PT ;  /* 0x000000f00200720c */ /* 0x040fe20003f26270 */
[----:B---3--:R-:W-:Y:S02]  /*11860*/  FMUL.FTZ R4, R23, UR31 ;  /* 0x0000001f17047c20 */ /* 0x008fe40008410000 */
[----:B------:R-:W-:Y:S01]  /*11870*/  IMAD.MOV.U32 R6, RZ, RZ, R3 ;  /* 0x000000ffff067224 */ /* 0x000fe200078e0003 */
[C---:B------:R-:W-:Y:S01]  /*11880*/  ISETP.LT.OR P6, PT, R2.reuse, R235, P4 ;  /* 0x000000eb0200720c */ /* 0x040fe200027c1670 */
[----:B------:R-:W-:Y:S01]  /*11890*/  IMAD.MOV.U32 R3, RZ, RZ, R5 ;  /* 0x000000ffff037224 */ /* 0x000fe200078e0005 */
[----:B------:R1:W3:Y:S01]  /*118a0*/  MUFU.TANH R8, R4 ;  /* 0x0000000400087308 */ /* 0x0002e20000002400 */
[----:B------:R-:W-:-:S02]  /*118b0*/  ISETP.LT.OR P5, PT, R2, R233, P3 ;  /* 0x000000e90200720c */ /* 0x000fc40001fa1670 */
[----:B------:R-:W-:Y:S02]  /*118c0*/  I2FP.F32.S32 R6, R6 ;  /* 0x0000000600067245 */ /* 0x000fe40000201400 */
[----:B------:R-:W-:Y:S02]  /*118d0*/  I2FP.F32.S32 R3, R3 ;  /* 0x0000000300037245 */ /* 0x000fe40000201400 */
[----:B------:R-:W-:Y:S01]  /*118e0*/  ISETP.LT.OR P2, PT, R2, R234, P2 ;  /* 0x000000ea0200720c */ /* 0x000fe20001741670 */
[----:B--2---:R-:W-:Y:S01]  /*118f0*/  FFMA.FTZ R10, R6, -UR19, R7 ;  /* 0x80000013060a7c23 */ /* 0x004fe20008010007 */
[----:B------:R-:W-:Y:S02]  /*11900*/  ISETP.LT.OR P0, PT, R2, R232, P1 ;  /* 0x000000e80200720c */ /* 0x000fe40000f01670 */
[----:B------:R-:W-:-:S04]  /*11910*/  ISETP.GE.AND P1, PT, R0, R242, PT ;  /* 0x000000f20000720c */ /* 0x000fc80003f26270 */
[----:B------:R-:W-:Y:S01]  /*11920*/  ISETP.LT.OR P1, PT, R0, R233, P1 ;  /* 0x000000e90000720c */ /* 0x000fe20000f21670 */
[----:B-1----:R-:W-:Y:S02]  /*11930*/  IMAD.IADD R4, R236, 0x1, -R2 ;  /* 0x00000001ec047824 */ /* 0x002fe400078e0a02 */
[----:B---3--:R-:W-:Y:S01]  /*11940*/  FFMA.FTZ R8, R3, -UR19, R8 ;  /* 0x8000001303087c23 */ /* 0x008fe20008010008 */
[----:B------:R-:W-:Y:S01]  /*11950*/  FMUL.FTZ R3, R109, UR31 ;  /* 0x0000001f6d037c20 */ /* 0x000fe20008410000 */
[----:B------:R-:W-:Y:S02]  /*11960*/  @P2 LOP3.LUT R231, R231, 0x8, RZ, 0xfc, !PT ;  /* 0x00000008e7e72812 */ /* 0x000fe400078efcff */
[----:B------:R-:W-:Y:S01]  /*11970*/  IABS R4, R4 ;  /* 0x0000000400047213 */ /* 0x000fe20000000000 */
[----:B------:R1:W2:Y:S01]  /*11980*/  MUFU.TANH R5, R3 ;  /* 0x0000000300057308 */ /* 0x0002a20000002400 */
[----:B------:R-:W-:Y:S02]  /*11990*/  ISETP.GE.AND P2, PT, R0, R243, PT ;  /* 0x000000f30000720c */ /* 0x000fe40003f46270 */
[----:B------:R-:W-:-:S02]  /*119a0*/  I2FP.F32.S32 R4, R4 ;  /* 0x0000000400047245 */ /* 0x000fc40000201400 */
[----:B------:R-:W-:Y:S02]  /*119b0*/  ISETP.LT.OR P2, PT, R0, R235, P2 ;  /* 0x000000eb0000720c */ /* 0x000fe40001741670 */
[----:B------:R-:W-:Y:S01]  /*119c0*/  FSEL R20, R14, -INF , !P1 ;  /* 0xff8000000e147808 */ /* 0x000fe20004800000 */
[----:B------:R-:W-:Y:S01]  /*119d0*/  FFMA.FTZ R9, R4, -UR19, R9 ;  /* 0x8000001304097c23 */ /* 0x000fe20008010009 */
[----:B------:R-:W-:Y:S01]  /*119e0*/  FMUL.FTZ R4, R111, UR31 ;  /* 0x0000001f6f047c20 */ /* 0x000fe20008410000 */
[----:B------:R-:W-:Y:S02]  /*119f0*/  FSEL R18, R16, -INF , !P2 ;  /* 0xff80000010127808 */ /* 0x000fe40005000000 */
[C---:B------:R-:W-:Y:S02]  /*11a00*/  ISETP.GE.AND P2, PT, R0.reuse, R241, PT ;  /* 0x000000f10000720c */ /* 0x040fe40003f46270 */
[C---:B------:R-:W-:Y:S01]  /*11a10*/  ISETP.GE.AND P1, PT, R0.reuse, R240, PT ;  /* 0x000000f00000720c */ /* 0x040fe20003f26270 */
[----:B------:R-:W3:Y:S01]  /*11a20*/  MUFU.TANH R4, R4 ;  /* 0x0000000400047308 */ /* 0x000ee20000002400 */
[----:B------:R-:W-:Y:S01]  /*11a30*/  ISETP.LT.OR P2, PT, R0, R234, P2 ;  /* 0x000000ea0000720c */ /* 0x000fe20001741670 */
[--C-:B-1----:R-:W-:Y:S01]  /*11a40*/  IMAD.IADD R3, R238, 0x1, -R2.reuse ;  /* 0x00000001ee037824 */ /* 0x102fe200078e0a02 */
[----:B------:R-:W-:Y:S01]  /*11a50*/  ISETP.LT.OR P1, PT, R0, R232, P1 ;  /* 0x000000e80000720c */ /* 0x000fe20000f21670 */
[----:B------:R-:W-:Y:S01]  /*11a60*/  IMAD.IADD R2, R239, 0x1, -R2 ;  /* 0x00000001ef027824 */ /* 0x000fe200078e0a02 */
[----:B------:R-:W-:-:S02]  /*11a70*/  LOP3.LUT R231, R231, 0xfffffffb, RZ, 0xc0, !PT ;  /* 0xfffffffbe7e77812 */ /* 0x000fc400078ec0ff */
[----:B------:R-:W-:Y:S01]  /*11a80*/  IABS R7, R3 ;  /* 0x0000000300077213 */ /* 0x000fe20000000000 */
[----:B------:R-:W-:Y:S01]  /*11a90*/  FMUL.FTZ R3, R200, UR31 ;  /* 0x0000001fc8037c20 */ /* 0x000fe20008410000 */
[----:B------:R-:W-:Y:S02]  /*11aa0*/  IABS R6, R2 ;  /* 0x0000000200067213 */ /* 0x000fe40000000000 */
[----:B------:R-:W-:Y:S01]  /*11ab0*/  FSEL R32, R13, -INF , !P2 ;  /* 0xff8000000d207808 */ /* 0x000fe20005000000 */
[----:B------:R-:W-:Y:S01]  /*11ac0*/  IMAD.MOV.U32 R2, RZ, RZ, R7 ;  /* 0x000000ffff027224 */ /* 0x000fe200078e0007 */
[----:B------:R-:W-:Y:S01]  /*11ad0*/  FSEL R34, R10, -INF , !P1 ;  /* 0xff8000000a227808 */ /* 0x000fe20004800000 */
[----:B------:R1:W-:Y:S01]  /*11ae0*/  MUFU.TANH R7, R3 ;  /* 0x0000000300077308 */ /* 0x0003e20000002400 */
[----:B------:R-:W-:Y:S02]  /*11af0*/  FSEL R35, R8, -INF , !P5 ;  /* 0xff80000008237808 */ /* 0x000fe40006800000 */
[----:B------:R-:W-:-:S02]  /*11b00*/  I2FP.F32.S32 R2, R2 ;  /* 0x0000000200027245 */ /* 0x000fc40000201400 */
[----:B------:R-:W-:Y:S02]  /*11b10*/  @P0 LOP3.LUT R231, R231, 0x4, RZ, 0xfc, !PT ;  /* 0x00000004e7e70812 */ /* 0x000fe400078efcff */
[----:B------:R-:W-:Y:S01]  /*11b20*/  FSEL R33, R9, -INF , !P6 ;  /* 0xff80000009217808 */ /* 0x000fe20007000000 */
[----:B--2---:R-:W-:Y:S01]  /*11b30*/  FFMA.FTZ R12, R2, -UR19, R5 ;  /* 0x80000013020c7c23 */ /* 0x004fe20008010005 */
[----:B------:R-:W-:-:S04]  /*11b40*/  FMUL.FTZ R2, R208, UR31 ;  /* 0x0000001fd0027c20 */ /* 0x000fc80008410000 */
[----:B------:R2:W-:Y:S01]  /*11b50*/  MUFU.TANH R15, R2 ;  /* 0x00000002000f7308 */ /* 0x0005e20000002400 */
[----:B-1----:R-:W-:Y:S01]  /*11b60*/  I2FP.F32.S32 R3, R6 ;  /* 0x0000000600037245 */ /* 0x002fe20000201400 */
[----:B------:R-:W-:-:S04]  /*11b70*/  FMUL.FTZ R6, R202, UR31 ;  /* 0x0000001fca067c20 */ /* 0x000fc80008410000 */
[----:B---3--:R-:W-:Y:S01]  /*11b80*/  FFMA.FTZ R11, R3, -UR19, R4 ;  /* 0x80000013030b7c23 */ /* 0x008fe20008010004 */
[----:B------:R-:W-:Y:S01]  /*11b90*/  VIADD R3, R0, 0x8 ;  /* 0x0000000800037836 */ /* 0x000fe20000000000 */
[----:B------:R1:W3:Y:S03]  /*11ba0*/  MUFU.TANH R17, R6 ;  /* 0x0000000600117308 */ /* 0x0002e60000002400 */
[--C-:B------:R-:W-:Y:S01]  /*11bb0*/  IMAD.IADD R4, R236, 0x1, -R3.reuse ;  /* 0x00000001ec047824 */ /* 0x100fe200078e0a03 */
[----:B------:R-:W-:Y:S01]  /*11bc0*/  ISETP.GE.AND P4, PT, R3, R243, PT ;  /* 0x000000f30300720c */ /* 0x000fe20003f86270 */
[----:B--2---:R-:W-:Y:S01]  /*11bd0*/  IMAD.IADD R2, R237, 0x1, -R3 ;  /* 0x00000001ed027824 */ /* 0x004fe200078e0a03 */
[----:B------:R-:W-:Y:S02]  /*11be0*/  ISETP.GE.AND P3, PT, R3, R242, PT ;  /* 0x000000f20300720c */ /* 0x000fe40003f66270 */
[----:B------:R-:W-:-:S02]  /*11bf0*/  IABS R5, R4 ;  /* 0x0000000400057213 */ /* 0x000fc40000000000 */
[----:B------:R-:W-:Y:S02]  /*11c00*/  IABS R4, R2 ;  /* 0x0000000200047213 */ /* 0x000fe40000000000 */
[C---:B------:R-:W-:Y:S02]  /*11c10*/  ISETP.GE.AND P2, PT, R3.reuse, R241, PT ;  /* 0x000000f10300720c */ /* 0x040fe40003f46270 */
[----:B------:R-:W-:Y:S01]  /*11c20*/  I2FP.F32.S32 R4, R4 ;  /* 0x0000000400047245 */ /* 0x000fe20000201400 */
[----:B-1----:R-:W-:Y:S01]  /*11c30*/  IMAD.IADD R6, R238, 0x1, -R3 ;  /* 0x00000001ee067824 */ /* 0x002fe200078e0a03 */
[----:B------:R-:W-:Y:S02]  /*11c40*/  ISETP.GE.AND P1, PT, R3, R240, PT ;  /* 0x000000f00300720c */ /* 0x000fe40003f26270 */
[----:B------:R-:W-:Y:S02]  /*11c50*/  I2FP.F32.S32 R5, R5 ;  /* 0x0000000500057245 */ /* 0x000fe40000201400 */
[----:B------:R-:W-:Y:S01]  /*11c60*/  IABS R2, R6 ;  /* 0x0000000600027213 */ /* 0x000fe20000000000 */
[----:B---3--:R-:W-:Y:S01]  /*11c70*/  FFMA.FTZ R6, R4, -UR19, R17 ;  /* 0x8000001304067c23 */ /* 0x008fe20008010011 */
[----:B------:R-:W-:Y:S01]  /*11c80*/  FMUL.FTZ R4, R201, UR31 ;  /* 0x0000001fc9047c20 */ /* 0x000fe20008410000 */
[----:B------:R-:W-:Y:S01]  /*11c90*/  ISETP.LT.OR P6, PT, R3, R235, P4 ;  /* 0x000000eb0300720c */ /* 0x000fe200027c1670 */
[----:B------:R-:W-:Y:S01]  /*11ca0*/  FFMA.FTZ R7, R5, -UR19, R7 ;  /* 0x8000001305077c23 */ /* 0x000fe20008010007 */
[----:B------:R-:W-:Y:S01]  /*11cb0*/  I2FP.F32.S32 R2, R2 ;  /* 0x0000000200027245 */ /* 0x000fe20000201400 */
[----:B------:R1:W-:Y:S01]  /*11cc0*/  MUFU.TANH R13, R4 ;  /* 0x00000004000d7308 */ /* 0x0003e20000002400 */
[----:B------:R-:W-:-:S02]  /*11cd0*/  ISETP.LT.OR P5, PT, R3, R233, P3 ;  /* 0x000000e90300720c */ /* 0x000fc40001fa1670 */
[----:B------:R-:W-:Y:S01]  /*11ce0*/  ISETP.LT.OR P2, PT, R3, R234, P2 ;  /* 0x000000ea0300720c */ /* 0x000fe20001741670 */
[----:B------:R-:W-:Y:S01]  /*11cf0*/  FFMA.FTZ R15, R2, -UR19, R15 ;  /* 0x80000013020f7c23 */ /* 0x000fe2000801000f */
[----:B------:R-:W-:Y:S01]  /*11d00*/  FMUL.FTZ R2, R203, UR31 ;  /* 0x0000001fcb027c20 */ /* 0x000fe20008410000 */
[----:B------:R-:W-:Y:S01]  /*11d10*/  ISETP.LT.OR P0, PT, R3, R232, P1 ;  /* 0x000000e80300720c */ /* 0x000fe20000f01670 */
[----:B------:R-:W-:Y:S01]  /*11d20*/  IMAD.IADD R3, R239, 0x1, -R3 ;  /* 0x00000001ef037824 */ /* 0x000fe200078e0a03 */
[C---:B------:R-:W-:Y:S01]  /*11d30*/  LOP3.LUT P4, RZ, R231.reuse, 0x8, RZ, 0xc0, !PT ;  /* 0x00000008e7ff7812 */ /* 0x040fe2000788c0ff */
[----:B------:R2:W3:Y:S01]  /*11d40*/  MUFU.TANH R8, R2 ;  /* 0x0000000200087308 */ /* 0x0004e20000002400 */
[C---:B------:R-:W-:Y:S02]  /*11d50*/  LOP3.LUT P3, RZ, R231.reuse, 0x4, RZ, 0xc0, !PT ;  /* 0x00000004e7ff7812 */ /* 0x040fe4000786c0ff */
[----:B------:R-:W-:Y:S02]  /*11d60*/  IABS R9, R3 ;  /* 0x0000000300097213 */ /* 0x000fe40000000000 */
[----:B------:R-:W-:-:S02]  /*11d70*/  LOP3.LUT R231, R231, 0xfffffffd, RZ, 0xc0, !PT ;  /* 0xfffffffde7e77812 */ /* 0x000fc400078ec0ff */
[----:B------:R-:W-:Y:S01]  /*11d80*/  FSEL R38, R12, -INF , !P4 ;  /* 0xff8000000c267808 */ /* 0x000fe20006000000 */
[----:B-1----:R-:W-:Y:S01]  /*11d90*/  FMUL.FTZ R4, R210, UR31 ;  /* 0x0000001fd2047c20 */ /* 0x002fe20008410000 */
[----:B------:R-:W-:Y:S02]  /*11da0*/  @P2 LOP3.LUT R231, R231, 0x2, RZ, 0xfc, !PT ;  /* 0x00000002e7e72812 */ /* 0x000fe400078efcff */
[----:B------:R-:W-:Y:S01]  /*11db0*/  FSEL R47, R11, -INF , !P3 ;  /* 0xff8000000b2f7808 */ /* 0x000fe20005800000 */
[----:B------:R1:W4:Y:S01]  /*11dc0*/  MUFU.TANH R10, R4 ;  /* 0x00000004000a7308 */ /* 0x0003220000002400 */
[----:B------:R-:W-:Y:S02]  /*11dd0*/  FSEL R19, R7, -INF , !P6 ;  /* 0xff80000007137808 */ /* 0x000fe40007000000 */
[----:B------:R-:W-:Y:S01]  /*11de0*/  FSEL R22, R6, -INF , !P5 ;  /* 0xff80000006167808 */ /* 0x000fe20006800000 */
[----:B--2---:R-:W-:-:S04]  /*11df0*/  VIADD R2, R0, 0x9 ;  /* 0x0000000900027836 */ /* 0x004fc80000000000 */
[--C-:B------:R-:W-:Y:S01]  /*11e00*/  IMAD.IADD R5, R237, 0x1, -R2.reuse ;  /* 0x00000001ed057824 */ /* 0x100fe200078e0a02 */
[C---:B------:R-:W-:Y:S02]  /*11e10*/  ISETP.GE.AND P4, PT, R2.reuse, R243, PT ;  /* 0x000000f30200720c */ /* 0x040fe40003f86270 */
[C---:B------:R-:W-:Y:S02]  /*11e20*/  ISETP.GE.AND P3, PT, R2.reuse, R242, PT ;  /* 0x000000f20200720c */ /* 0x040fe40003f66270 */
[----:B------:R-:W-:Y:S01]  /*11e30*/  IABS R3, R5 ;  /* 0x0000000500037213 */ /* 0x000fe20000000000 */
[----:B------:R-:W-:Y:S01]  /*11e40*/  IMAD.MOV.U32 R5, RZ, RZ, R9 ;  /* 0x000000ffff057224 */ /* 0x000fe200078e0009 */
[----:B------:R-:W-:Y:S01]  /*11e50*/  ISETP.GE.AND P2, PT, R2, R241, PT ;  /* 0x000000f10200720c */ /* 0x000fe20003f46270 */
[----:B-1----:R-:W-:Y:S01]  /*11e60*/  IMAD.IADD R4, R236, 0x1, -R2 ;  /* 0x00000001ec047824 */ /* 0x002fe200078e0a02 */
[----:B------:R-:W-:Y:S02]  /*11e70*/  I2FP.F32.S32 R3, R3 ;  /* 0x0000000300037245 */ /* 0x000fe40000201400 */
[----:B------:R-:W-:-:S02]  /*11e80*/  I2FP.F32.S32 R5, R5 ;  /* 0x0000000500057245 */ /* 0x000fc40000201400 */
[----:B------:R-:W-:Y:S01]  /*11e90*/  IABS R4, R4 ;  /* 0x0000000400047213 */ /* 0x000fe20000000000 */
[----:B---3--:R-:W-:Y:S01]  /*11ea0*/  FFMA.FTZ R8, R3, -UR19, R8 ;  /* 0x8000001303087c23 */ /* 0x008fe20008010008 */
[----:B------:R-:W-:Y:S01]  /*11eb0*/  FMUL.FTZ R3, R209, UR31 ;  /* 0x0000001fd1037c20 */ /* 0x000fe20008410000 */
[----:B----4-:R-:W-:Y:S01]  /*11ec0*/  FFMA.FTZ R10, R5, -UR19, R10 ;  /* 0x80000013050a7c23 */ /* 0x010fe2000801000a */
[----:B------:R-:W-:Y:S02]  /*11ed0*/  I2FP.F32.S32 R4, R4 ;  /* 0x0000000400047245 */ /* 0x000fe40000201400 */
[----:B------:R1:W2:Y:S01]  /*11ee0*/  MUFU.TANH R5, R3 ;  /* 0x0000000300057308 */ /* 0x0002a20000002400 */
[----:B------:R-:W-:Y:S02]  /*11ef0*/  ISETP.GE.AND P1, PT, R2, R240, PT ;  /* 0x000000f00200720c */ /* 0x000fe40003f26270 */
[----:B------:R-:W-:Y:S01]  /*11f00*/  FFMA.FTZ R9, R4, -UR19, R13 ;  /* 0x8000001304097c23 */ /* 0x000fe2000801000d */
[----:B------:R-:W-:Y:S01]  /*11f10*/  FMUL.FTZ R4, R211, UR31 ;  /* 0x0000001fd3047c20 */ /* 0x000fe20008410000 */
[----:B------:R-:W-:-:S02]  /*11f20*/  ISETP.LT.OR P6, PT, R2, R235, P4 ;  /* 0x000000eb0200720c */ /* 0x000fc400027c1670 */
[C---:B------:R-:W-:Y:S02]  /*11f30*/  ISETP.LT.OR P5, PT, R2.reuse, R233, P3 ;  /* 0x000000e90200720c */ /* 0x040fe40001fa1670 */
[C---:B------:R-:W-:Y:S01]  /*11f40*/  ISETP.LT.OR P2, PT, R2.reuse, R234, P2 ;  /* 0x000000ea0200720c */ /* 0x040fe20001741670 */
[----:B------:R-:W3:Y:S01]  /*11f50*/  MUFU.TANH R4, R4 ;  /* 0x0000000400047308 */ /* 0x000ee20000002400 */
[----:B------:R-:W-:Y:S02]  /*11f60*/  ISETP.LT.OR P1, PT, R2, R232, P1 ;  /* 0x000000e80200720c */ /* 0x000fe40000f21670 */
[C---:B------:R-:W-:Y:S02]  /*11f70*/  LOP3.LUT P4, RZ, R231.reuse, 0x2, RZ, 0xc0, !PT ;  /* 0x00000002e7ff7812 */ /* 0x040fe4000788c0ff */
[----:B------:R-:W-:Y:S01]  /*11f80*/  LOP3.LUT R231, R231, 0xfffffff7, RZ, 0xc0, !PT ;  /* 0xfffffff7e7e77812 */ /* 0x000fe200078ec0ff */
[--C-:B-1----:R-:W-:Y:S01]  /*11f90*/  IMAD.IADD R3, R238, 0x1, -R2.reuse ;  /* 0x00000001ee037824 */ /* 0x102fe200078e0a02 */
[----:B------:R-:W-:Y:S01]  /*11fa0*/  FSEL R44, R15, -INF , !P4 ;  /* 0xff8000000f2c7808 */ /* 0x000fe20006000000 */
[----:B------:R-:W-:Y:S01]  /*11fb0*/  IMAD.IADD R2, R239, 0x1, -R2 ;  /* 0x00000001ef027824 */ /* 0x000fe200078e0a02 */
[----:B------:R-:W-:-:S02]  /*11fc0*/  FSEL R17, R8, -INF , !P5 ;  /* 0xff80000008117808 */ /* 0x000fc40006800000 */
[----:B------:R-:W-:Y:S01]  /*11fd0*/  IABS R7, R3 ;  /* 0x0000000300077213 */ /* 0x000fe20000000000 */
[----:B------:R-:W-:Y:S01]  /*11fe0*/  FMUL.FTZ R3, R128, UR31 ;  /* 0x0000001f80037c20 */ /* 0x000fe20008410000 */
[----:B------:R-:W-:Y:S02]  /*11ff0*/  IABS R6, R2 ;  /* 0x0000000200067213 */ /* 0x000fe40000000000 */
[----:B------:R-:W-:Y:S01]  /*12000*/  @P2 LOP3.LUT R231, R231, 0x8, RZ, 0xfc, !PT ;  /* 0x00000008e7e72812 */ /* 0x000fe200078efcff */
[----:B------:R-:W-:Y:S01]  /*12010*/  IMAD.MOV.U32 R2, RZ, RZ, R7 ;  /* 0x000000ffff027224 */ /* 0x000fe200078e0007 */
[----:B------:R-:W-:Y:S01]  /*12020*/  FSEL R46, R10, -INF , !P0 ;  /* 0xff8000000a2e7808 */ /* 0x000fe20004000000 */
[----:B------:R1:W-:Y:S01]  /*12030*/  MUFU.TANH R7, R3 ;  /* 0x0000000300077308 */ /* 0x0003e20000002400 */
[----:B------:R-:W-:Y:S02]  /*12040*/  LOP3.LUT R231, R231, 0xfffffffb, RZ, 0xc0, !PT ;  /* 0xfffffffbe7e77812 */ /* 0x000fe400078ec0ff */
        /* <DEDUP_REMOVED lines=37> */
[----:B------:R-:W-:Y:S02]  /*122a0*/  LOP3.LUT P3, RZ, R231, 0x4, RZ, 0xc0, !PT ;  /* 0x00000004e7ff7812 */ /* 0x000fe4000786c0ff */
[----:B------:R-:W-:Y:S02]  /*122b0*/  IABS R9, R3 ;  /* 0x0000000300097213 */ /* 0x000fe40000000000 */
[----:B------:R-:W-:-:S02]  /*122c0*/  FSEL R7, R7, -INF , !P6 ;  /* 0xff80000007077808 */ /* 0x000fc40007000000 */
[----:B------:R-:W-:Y:S01]  /*122d0*/  LOP3.LUT R231, R231, 0xfffffffd, RZ, 0xc0, !PT ;  /* 0xfffffffde7e77812 */ /* 0x000fe200078ec0ff */
[----:B-1----:R-:W-:Y:S01]  /*122e0*/  FMUL.FTZ R4, R206, UR31 ;  /* 0x0000001fce047c20 */ /* 0x002fe20008410000 */
[----:B------:R-:W-:Y:S01]  /*122f0*/  FSEL R21, R12, -INF , !P4 ;  /* 0xff8000000c157808 */ /* 0x000fe20006000000 */
[----:B------:R-:W-:Y:S01]  /*12300*/  STL [R1+0x24], R7 ;  /* 0x0000240701007387 */ /* 0x000fe20000100800 */
[----:B------:R-:W-:Y:S01]  /*12310*/  @P2 LOP3.LUT R231, R231, 0x2, RZ, 0xfc, !PT ;  /* 0x00000002e7e72812 */ /* 0x000fe200078efcff */
[----:B------:R1:W4:Y:S01]  /*12320*/  MUFU.TANH R10, R4 ;  /* 0x00000004000a7308 */ /* 0x0003220000002400 */
        /* <DEDUP_REMOVED lines=22> */
[----:B------:R-:W-:Y:S01]  /*12490*/  ISETP.LT.OR P1, PT, R2, R232, P1 ;  /* 0x000000e80200720c */ /* 0x000fe20000f21670 */
[----:B------:R-:W3:Y:S01]  /*124a0*/  MUFU.TANH R4, R4 ;  /* 0x0000000400047308 */ /* 0x000ee20000002400 */
[C---:B------:R-:W-:Y:S02]  /*124b0*/  LOP3.LUT P4, RZ, R231.reuse, 0x2, RZ, 0xc0, !PT ;  /* 0x00000002e7ff7812 */ /* 0x040fe4000788c0ff */
[----:B------:R-:W-:Y:S02]  /*124c0*/  LOP3.LUT R231, R231, 0xfffffff7, RZ, 0xc0, !PT ;  /* 0xfffffff7e7e77812 */ /* 0x000fe400078ec0ff */
[----:B-1----:R-:W-:Y:S02]  /*124d0*/  FSEL R3, R6, -INF , !P5 ;  /* 0xff80000006037808 */ /* 0x002fe40006800000 */
[----:B------:R-:W-:-:S03]  /*124e0*/  ISETP.LT.OR P5, PT, R2, R233, P3 ;  /* 0x000000e90200720c */ /* 0x000fc60001fa1670 */
[----:B------:R-:W-:Y:S01]  /*124f0*/  @P2 LOP3.LUT R231, R231, 0x8, RZ, 0xfc, !PT ;  /* 0x00000008e7e72812 */ /* 0x000fe200078efcff */
[----:B------:R1:W-:Y:S03]  /*12500*/  STL [R1+0x54], R3 ;  /* 0x0000540301007387 */ /* 0x0003e60000100800 */
[----:B------:R-:W-:-:S04]  /*12510*/  LOP3.LUT R231, R231, 0xfffffffb, RZ, 0xc0, !PT ;  /* 0xfffffffbe7e77812 */ /* 0x000fc800078ec0ff */
[----:B------:R-:W-:Y:S01]  /*12520*/  @P1 LOP3.LUT R231, R231, 0x4, RZ, 0xfc, !PT ;  /* 0x00000004e7e71812 */ /* 0x000fe200078efcff */
[--C-:B-1----:R-:W-:Y:S02]  /*12530*/  IMAD.IADD R3, R238, 0x1, -R2.reuse ;  /* 0x00000001ee037824 */ /* 0x102fe400078e0a02 */
[----:B------:R-:W-:-:S03]  /*12540*/  IMAD.IADD R2, R239, 0x1, -R2 ;  /* 0x00000001ef027824 */ /* 0x000fc600078e0a02 */
[----:B------:R-:W-:Y:S01]  /*12550*/  IABS R7, R3 ;  /* 0x0000000300077213 */ /* 0x000fe20000000000 */
[----:B------:R-:W-:Y:S01]  /*12560*/  FMUL.FTZ R3, R116, UR31 ;  /* 0x0000001f74037c20 */ /* 0x000fe20008410000 */
[----:B------:R-:W-:-:S03]  /*12570*/  IABS R6, R2 ;  /* 0x0000000200067213 */ /* 0x000fc60000000000 */
[----:B------:R-:W-:Y:S02]  /*12580*/  IMAD.MOV.U32 R2, RZ, RZ, R7 ;  /* 0x000000ffff027224 */ /* 0x000fe400078e0007 */
[----:B------:R1:W4:Y:S03]  /*12590*/  MUFU.TANH R7, R3 ;  /* 0x0000000300077308 */ /* 0x0003260000002400 */
[----:B------:R-:W-:-:S05]  /*125a0*/  I2FP.F32.S32 R2, R2 ;  /* 0x0000000200027245 */ /* 0x000fca0000201400 */
        /* <DEDUP_REMOVED lines=14> */
[----:B------:R-:W-:Y:S02]  /*12690*/  I2FP.F32.S32 R5, R5 ;  /* 0x0000000500057245 */ /* 0x000fe40000201400 */
[----:B------:R-:W-:Y:S01]  /*126a0*/  I2FP.F32.S32 R4, R4 ;  /* 0x0000000400047245 */ /* 0x000fe20000201400 */
[----:B-1----:R-:W-:Y:S02]  /*126b0*/  IMAD.IADD R6, R238, 0x1, -R3 ;  /* 0x00000001ee067824 */ /* 0x002fe400078e0a03 */
[----:B----4-:R-:W-:Y:S01]  /*126c0*/  FFMA.FTZ R7, R5, -UR19, R7 ;  /* 0x8000001305077c23 */ /* 0x010fe20008010007 */
[----:B------:R-:W-:Y:S02]  /*126d0*/  FSEL R5, R13, -INF , !P4 ;  /* 0xff8000000d057808 */ /* 0x000fe40006000000 */
[----:B------:R-:W-:-:S02]  /*126e0*/  ISETP.GE.AND P4, PT, R3, R243, PT ;  /* 0x000000f30300720c */ /* 0x000fc40003f86270 */
[----:B------:R-:W-:Y:S01]  /*126f0*/  IABS R2, R6 ;  /* 0x0000000600027213 */ /* 0x000fe20000000000 */
[----:B---3--:R-:W-:Y:S01]  /*12700*/  FFMA.FTZ R6, R4, -UR19, R15 ;  /* 0x8000001304067c23 */ /* 0x008fe2000801000f */
[----:B------:R-:W-:Y:S01]  /*12710*/  FMUL.FTZ R4, R117, UR31 ;  /* 0x0000001f75047c20 */ /* 0x000fe20008410000 */
[----:B------:R1:W-:Y:S01]  /*12720*/  STL [R1+0x50], R5 ;  /* 0x0000500501007387 */ /* 0x0003e20000100800 */
[----:B------:R-:W-:Y:S02]  /*12730*/  I2FP.F32.S32 R2, R2 ;  /* 0x0000000200027245 */ /* 0x000fe40000201400 */
[----:B------:R2:W-:Y:S01]  /*12740*/  MUFU.TANH R13, R4 ;  /* 0x00000004000d7308 */ /* 0x0005e20000002400 */
[----:B------:R-:W-:Y:S02]  /*12750*/  ISETP.GE.AND P1, PT, R3, R240, PT ;  /* 0x000000f00300720c */ /* 0x000fe40003f26270 */
[----:B------:R-:W-:Y:S01]  /*12760*/  FFMA.FTZ R14, R2, -UR19, R14 ;  /* 0x80000013020e7c23 */ /* 0x000fe2000801000e */
[----:B------:R-:W-:Y:S01]  /*12770*/  FMUL.FTZ R2, R119, UR31 ;  /* 0x0000001f77027c20 */ /* 0x000fe20008410000 */
[----:B------:R-:W-:-:S02]  /*12780*/  ISETP.LT.OR P2, PT, R3, R234, P2 ;  /* 0x000000ea0300720c */ /* 0x000fc40001741670 */
[----:B--2---:R-:W-:Y:S02]  /*12790*/  FSEL R4, R10, -INF , !P0 ;  /* 0xff8000000a047808 */ /* 0x004fe40004000000 */
[----:B------:R-:W-:Y:S02]  /*127a0*/  ISETP.LT.OR P0, PT, R3, R232, P1 ;  /* 0x000000e80300720c */ /* 0x000fe40000f01670 */
[----:B-1----:R-:W-:Y:S01]  /*127b0*/  FSEL R5, R9, -INF , !P6 ;  /* 0xff80000009057808 */ /* 0x002fe20007000000 */
[----:B------:R1:W-:Y:S01]  /*127c0*/  STL [R1+0x5c], R4 ;  /* 0x00005c0401007387 */ /* 0x0003e20000100800 */
[----:B------:R-:W-:Y:S02]  /*127d0*/  ISETP.LT.OR P6, PT, R3, R235, P4 ;  /* 0x000000eb0300720c */ /* 0x000fe400027c1670 */
[----:B------:R-:W-:Y:S01]  /*127e0*/  LOP3.LUT P4, RZ, R231, 0x8, RZ, 0xc0, !PT ;  /* 0x00000008e7ff7812 */ /* 0x000fe2000788c0ff */
[----:B------:R2:W-:Y:S01]  /*127f0*/  STL [R1+0x1c], R5 ;  /* 0x00001c0501007387 */ /* 0x0005e20000100800 */
[----:B------:R-:W-:-:S02]  /*12800*/  FSEL R129, R7, -INF , !P6 ;  /* 0xff80000007817808 */ /* 0x000fc40007000000 */
[----:B------:R-:W-:Y:S02]  /*12810*/  FSEL R12, R12, -INF , !P4 ;  /* 0xff8000000c0c7808 */ /* 0x000fe40006000000 */
[----:B-1----:R-:W-:Y:S02]  /*12820*/  FSEL R4, R8, -INF , !P5 ;  /* 0xff80000008047808 */ /* 0x002fe40006800000 */
[----:B------:R1:W3:Y:S01]  /*12830*/  MUFU.TANH R8, R2 ;  /* 0x0000000200087308 */ /* 0x0002e20000002400 */
[----:B------:R-:W-:Y:S01]  /*12840*/  ISETP.LT.OR P5, PT, R3, R233, P3 ;  /* 0x000000e90300720c */ /* 0x000fe20001fa1670 */
[----:B------:R-:W-:Y:S01]  /*12850*/  IMAD.IADD R3, R239, 0x1, -R3 ;  /* 0x00000001ef037824 */ /* 0x000fe200078e0a03 */
[----:B------:R4:W-:Y:S01]  /*12860*/  STL [R1+0x48], R4 ;  /* 0x0000480401007387 */ /* 0x0009e20000100800 */
[C---:B------:R-:W-:Y:S02]  /*12870*/  LOP3.LUT P3, RZ, R231.reuse, 0x4, RZ, 0xc0, !PT ;  /* 0x00000004e7ff7812 */ /* 0x040fe4000786c0ff */
[----:B------:R-:W-:Y:S01]  /*12880*/  LOP3.LUT R231, R231, 0xfffffffd, RZ, 0xc0, !PT ;  /* 0xfffffffde7e77812 */ /* 0x000fe200078ec0ff */
[----:B------:R-:W-:Y:S01]  /*12890*/  STL [R1+0x4c], R12 ;  /* 0x00004c0c01007387 */ /* 0x000fe20000100800 */
[----:B------:R-:W-:-:S02]  /*128a0*/  IABS R9, R3 ;  /* 0x0000000300097213 */ /* 0x000fc40000000000 */
[----:B------:R-:W-:Y:S01]  /*128b0*/  @P2 LOP3.LUT R231, R231, 0x2, RZ, 0xfc, !PT ;  /* 0x00000002e7e72812 */ /* 0x000fe200078efcff */
[----:B-1----:R-:W-:-:S04]  /*128c0*/  VIADD R2, R0, 0x19 ;  /* 0x0000001900027836 */ /* 0x002fc80000000000 */
[----:B--2---:R-:W-:Y:S01]  /*128d0*/  IMAD.IADD R5, R237, 0x1, -R2 ;  /* 0x00000001ed057824 */ /* 0x004fe200078e0a02 */
[C---:B------:R-:W-:Y:S02]  /*128e0*/  ISETP.GE.AND P4, PT, R2.reuse, R243, PT ;  /* 0x000000f30200720c */ /* 0x040fe40003f86270 */
[----:B------:R-:W-:Y:S02]  /*128f0*/  ISETP.GE.AND P2, PT, R2, R241, PT ;  /* 0x000000f10200720c */ /* 0x000fe40003f46270 */
[----:B------:R-:W-:Y:S01]  /*12900*/  IABS R3, R5 ;  /* 0x0000000500037213 */ /* 0x000fe20000000000 */
[----:B------:R-:W-:Y:S02]  /*12910*/  IMAD.MOV.U32 R5, RZ, RZ, R9 ;  /* 0x000000ffff057224 */ /* 0x000fe400078e0009 */
[----:B----4-:R-:W-:Y:S01]  /*12920*/  FMUL.FTZ R4, R134, UR31 ;  /* 0x0000001f86047c20 */ /* 0x010fe20008410000 */
[----:B------:R-:W-:Y:S02]  /*12930*/  ISETP.GE.AND P1, PT, R2, R240, PT ;  /* 0x000000f00200720c */ /* 0x000fe40003f26270 */
[----:B------:R-:W-:Y:S01]  /*12940*/  I2FP.F32.S32 R3, R3 ;  /* 0x0000000300037245 */ /* 0x000fe20000201400 */
[----:B------:R1:W2:Y:S01]  /*12950*/  MUFU.TANH R10, R4 ;  /* 0x00000004000a7308 */ /* 0x0002a20000002400 */
[----:B------:R-:W-:-:S02]  /*12960*/  I2FP.F32.S32 R5, R5 ;  /* 0x0000000500057245 */ /* 0x000fc40000201400 */
[C---:B------:R-:W-:Y:S01]  /*12970*/  ISETP.LT.OR P6, PT, R2.reuse, R235, P4 ;  /* 0x000000eb0200720c */ /* 0x040fe200027c1670 */
[----:B---3--:R-:W-:Y:S01]  /*12980*/  FFMA.FTZ R8, R3, -UR19, R8 ;  /* 0x8000001303087c23 */ /* 0x008fe20008010008 */
[----:B------:R-:W-:Y:S01]  /*12990*/  FMUL.FTZ R3, R133, UR31 ;  /* 0x0000001f85037c20 */ /* 0x000fe20008410000 */
[C---:B------:R-:W-:Y:S02]  /*129a0*/  ISETP.LT.OR P2, PT, R2.reuse, R234, P2 ;  /* 0x000000ea0200720c */ /* 0x040fe40001741670 */
[----:B------:R-:W-:Y:S02]  /*129b0*/  ISETP.LT.OR P1, PT, R2, R232, P1 ;  /* 0x000000e80200720c */ /* 0x000fe40000f21670 */
[C---:B------:R-:W-:Y:S02]  /*129c0*/  LOP3.LUT P4, RZ, R231.reuse, 0x2, RZ, 0xc0, !PT ;  /* 0x00000002e7ff7812 */ /* 0x040fe4000788c0ff */
[----:B------:R-:W-:Y:S01]  /*129d0*/  LOP3.LUT R231, R231, 0xfffffff7, RZ, 0xc0, !PT ;  /* 0xfffffff7e7e77812 */ /* 0x000fe200078ec0ff */
[----:B-1----:R-:W-:-:S02]  /*129e0*/  IMAD.IADD R4, R236, 0x1, -R2 ;  /* 0x00000001ec047824 */ /* 0x002fc400078e0a02 */
[----:B--2---:R-:W-:Y:S01]  /*129f0*/  FFMA.FTZ R10, R5, -UR19, R10 ;  /* 0x80000013050a7c23 */ /* 0x004fe2000801000a */
[----:B------:R-:W-:Y:S02]  /*12a00*/  FSEL R5, R11, -INF , !P3 ;  /* 0xff8000000b057808 */ /* 0x000fe40005800000 */
[----:B------:R-:W-:Y:S02]  /*12a10*/  ISETP.GE.AND P3, PT, R2, R242, PT ;  /* 0x000000f20200720c */ /* 0x000fe40003f66270 */
[----:B------:R-:W-:Y:S01]  /*12a20*/  IABS R4, R4 ;  /* 0x0000000400047213 */ /* 0x000fe20000000000 */
[----:B------:R1:W-:Y:S01]  /*12a30*/  STL [R1+0x58], R5 ;  /* 0x0000580501007387 */ /* 0x0003e20000100800 */
[----:B------:R-:W-:Y:S02]  /*12a40*/  @P2 LOP3.LUT R231, R231, 0x8, RZ, 0xfc, !PT ;  /* 0x00000008e7e72812 */ /* 0x000fe400078efcff */
[----:B------:R-:W-:Y:S02]  /*12a50*/  I2FP.F32.S32 R4, R4 ;  /* 0x0000000400047245 */ /* 0x000fe40000201400 */
[----:B------:R-:W-:-:S03]  /*12a60*/  LOP3.LUT R231, R231, 0xfffffffb, RZ, 0xc0, !PT ;  /* 0xfffffffbe7e77812 */ /* 0x000fc600078ec0ff */
[----:B------:R-:W-:Y:S01]  /*12a70*/  FFMA.FTZ R9, R4, -UR19, R13 ;  /* 0x8000001304097c23 */ /* 0x000fe2000801000d */
[----:B------:R-:W-:Y:S01]  /*12a80*/  FMUL.FTZ R4, R135, UR31 ;  /* 0x0000001f87047c20 */ /* 0x000fe20008410000 */
[----:B------:R-:W-:-:S03]  /*12a90*/  @P1 LOP3.LUT R231, R231, 0x4, RZ, 0xfc, !PT ;  /* 0x00000004e7e71812 */ /* 0x000fc600078efcff */
[----:B------:R-:W-:Y:S02]  /*12aa0*/  FSEL R128, R9, -INF , !P6 ;  /* 0xff80000009807808 */ /* 0x000fe40007000000 */
[----:B------:R-:W-:Y:S08]  /*12ab0*/  MUFU.TANH R4, R4 ;  /* 0x0000000400047308 */ /* 0x000ff00000002400 */
[----:B-1----:R1:W2:Y:S02]  /*12ac0*/  MUFU.TANH R5, R3 ;  /* 0x0000000300057308 */ /* 0x0022a40000002400 */
[----:B-1----:R-:W-:-:S02]  /*12ad0*/  FSEL R3, R6, -INF , !P5 ;  /* 0xff80000006037808 */ /* 0x002fc40006800000 */
[----:B------:R-:W-:-:S03]  /*12ae0*/  ISETP.LT.OR P5, PT, R2, R233, P3 ;  /* 0x000000e90200720c */ /* 0x000fc60001fa1670 */
[----:B------:R1:W-:Y:S02]  /*12af0*/  STL [R1+0x40], R3 ;  /* 0x0000400301007387 */ /* 0x0003e40000100800 */
[--C-:B-1----:R-:W-:Y:S02]  /*12b00*/  IMAD.IADD R3, R238, 0x1, -R2.reuse ;  /* 0x00000001ee037824 */ /* 0x102fe400078e0a02 */
[----:B------:R-:W-:-:S03]  /*12b10*/  IMAD.IADD R2, R239, 0x1, -R2 ;  /* 0x00000001ef027824 */ /* 0x000fc600078e0a02 */
[----:B------:R-:W-:Y:S01]  /*12b20*/  IABS R7, R3 ;  /* 0x0000000300077213 */ /* 0x000fe20000000000 */
[----:B------:R-:W-:Y:S01]  /*12b30*/  FMUL.FTZ R3, R124, UR31 ;  /* 0x0000001f7c037c20 */ /* 0x000fe20008410000 */
[----:B------:R-:W-:-:S03]  /*12b40*/  IABS R6, R2 ;  /* 0x0000000200067213 */ /* 0x000fc60000000000 */
[----:B------:R-:W-:Y:S02]  /*12b50*/  IMAD.MOV.U32 R2, RZ, RZ, R7 ;  /* 0x000000ffff027224 */ /* 0x000fe400078e0007 */
[----:B------:R1:W3:Y:S03]  /*12b60*/  MUFU.TANH R7, R3 ;  /* 0x0000000300077308 */ /* 0x0002e60000002400 */
[----:B------:R-:W-:-:S05]  /*12b70*/  I2FP.F32.S32 R2, R2 ;  /* 0x0000000200027245 */ /* 0x000fca0000201400 */
[----:B--2---:R-:W-:Y:S01]  /*12b80*/  FFMA.FTZ R12, R2, -UR19, R5 ;  /* 0x80000013020c7c23 */ /* 0x004fe20008010005 */
[----:B------:R-:W-:-:S04]  /*12b90*/  FMUL.FTZ R2, R120, UR31 ;  /* 0x0000001f78027c20 */ /* 0x000fc80008410000 */
[----:B------:R2:W-:Y:S01]  /*12ba0*/  MUFU.TANH R13, R2 ;  /* 0x00000002000d7308 */ /* 0x0005e20000002400 */
[----:B-1----:R-:W-:Y:S01]  /*12bb0*/  I2FP.F32.S32 R3, R6 ;  /* 0x0000000600037245 */ /* 0x002fe20000201400 */
[----:B------:R-:W-:-:S04]  /*12bc0*/  FMUL.FTZ R6, R126, UR31 ;  /* 0x0000001f7e067c20 */ /* 0x000fc80008410000 */
[----:B------:R-:W-:Y:S01]  /*12bd0*/  FFMA.FTZ R11, R3, -UR19, R4 ;  /* 0x80000013030b7c23 */ /* 0x000fe20008010004 */
[----:B------:R-:W-:Y:S01]  /*12be0*/  VIADD R3, R0, 0x20 ;  /* 0x0000002000037836 */ /* 0x000fe20000000000 */
[----:B------:R1:W4:Y:S03]  /*12bf0*/  MUFU.TANH R15, R6 ;  /* 0x00000006000f7308 */ /* 0x0003260000002400 */
        /* <DEDUP_REMOVED lines=9> */
[----:B---3--:R-:W-:Y:S01]  /*12c90*/  FFMA.FTZ R7, R5, -UR19, R7 ;  /* 0x8000001305077c23 */ /* 0x008fe20008010007 */
[----:B------:R-:W-:Y:S02]  /*12ca0*/  FSEL R5, R14, -INF , !P4 ;  /* 0xff8000000e057808 */ /* 0x000fe40006000000 */
[----:B------:R-:W-:-:S02]  /*12cb0*/  ISETP.GE.AND P4, PT, R3, R243, PT ;  /* 0x000000f30300720c */ /* 0x000fc40003f86270 */
[----:B------:R-:W-:Y:S01]  /*12cc0*/  IABS R2, R6 ;  /* 0x0000000600027213 */ /* 0x000fe20000000000 */
[----:B----4-:R-:W-:Y:S01]  /*12cd0*/  FFMA.FTZ R6, R4, -UR19, R15 ;  /* 0x8000001304067c23 */ /* 0x010fe2000801000f */
[----:B------:R-:W-:Y:S01]  /*12ce0*/  FMUL.FTZ R4, R125, UR31 ;  /* 0x0000001f7d047c20 */ /* 0x000fe20008410000 */
[----:B------:R-:W-:Y:S01]  /*12cf0*/  STL [R1+0x38], R5 ;  /* 0x0000380501007387 */ /* 0x000fe20000100800 */
[----:B------:R-:W-:Y:S02]  /*12d00*/  I2FP.F32.S32 R2, R2 ;  /* 0x0000000200027245 */ /* 0x000fe40000201400 */
[----:B------:R1:W-:Y:S01]  /*12d10*/  MUFU.TANH R14, R4 ;  /* 0x00000004000e7308 */ /* 0x0003e20000002400 */
[----:B------:R-:W-:Y:S02]  /*12d20*/  ISETP.GE.AND P1, PT, R3, R240, PT ;  /* 0x000000f00300720c */ /* 0x000fe40003f26270 */
[----:B------:R-:W-:Y:S01]  /*12d30*/  FFMA.FTZ R13, R2, -UR19, R13 ;  /* 0x80000013020d7c23 */ /* 0x000fe2000801000d */
[----:B------:R-:W-:Y:S01]  /*12d40*/  FMUL.FTZ R2, R127, UR31 ;  /* 0x0000001f7f027c20 */ /* 0x000fe20008410000 */
[----:B------:R-:W-:-:S02]  /*12d50*/  ISETP.LT.OR P6, PT, R3, R235, P4 ;  /* 0x000000eb0300720c */ /* 0x000fc400027c1670 */
[----:B------:R-:W-:Y:S02]  /*12d60*/  ISETP.LT.OR P2, PT, R3, R234, P2 ;  /* 0x000000ea0300720c */ /* 0x000fe40001741670 */
[----:B------:R-:W-:Y:S02]  /*12d70*/  LOP3.LUT P4, RZ, R231, 0x8, RZ, 0xc0, !PT ;  /* 0x00000008e7ff7812 */ /* 0x000fe4000788c0ff */
[----:B------:R-:W-:Y:S02]  /*12d80*/  FSEL R127, R7, -INF , !P6 ;  /* 0xff800000077f7808 */ /* 0x000fe40007000000 */
[----:B-1----:R-:W-:Y:S02]  /*12d90*/  FSEL R4, R10, -INF , !P0 ;  /* 0xff8000000a047808 */ /* 0x002fe40004000000 */
[----:B------:R-:W-:-:S03]  /*12da0*/  ISETP.LT.OR P0, PT, R3, R232, P1 ;  /* 0x000000e80300720c */ /* 0x000fc60000f01670 */
[----:B------:R1:W-:Y:S02]  /*12db0*/  STL [R1+0x44], R4 ;  /* 0x0000440401007387 */ /* 0x0003e40000100800 */
[----:B-1----:R-:W-:Y:S02]  /*12dc0*/  FSEL R4, R8, -INF , !P5 ;  /* 0xff80000008047808 */ /* 0x002fe40006800000 */
[----:B------:R1:W2:Y:S01]  /*12dd0*/  MUFU.TANH R8, R2 ;  /* 0x0000000200087308 */ /* 0x0002a20000002400 */
[----:B------:R-:W-:Y:S01]  /*12de0*/  ISETP.LT.OR P5, PT, R3, R233, P3 ;  /* 0x000000e90300720c */ /* 0x000fe20001fa1670 */
[----:B------:R-:W-:Y:S01]  /*12df0*/  IMAD.IADD R3, R239, 0x1, -R3 ;  /* 0x00000001ef037824 */ /* 0x000fe200078e0a03 */
[----:B------:R3:W-:Y:S01]  /*12e00*/  STL [R1+0x30], R4 ;  /* 0x0000300401007387 */ /* 0x0007e20000100800 */
[C---:B------:R-:W-:Y:S02]  /*12e10*/  LOP3.LUT P3, RZ, R231.reuse, 0x4, RZ, 0xc0, !PT ;  /* 0x00000004e7ff7812 */ /* 0x040fe4000786c0ff */
[----:B------:R-:W-:-:S02]  /*12e20*/  LOP3.LUT R231, R231, 0xfffffffd, RZ, 0xc0, !PT ;  /* 0xfffffffde7e77812 */ /* 0x000fc400078ec0ff */
[----:B------:R-:W-:Y:S02]  /*12e30*/  IABS R9, R3 ;  /* 0x0000000300097213 */ /* 0x000fe40000000000 */
[----:B------:R-:W-:Y:S02]  /*12e40*/  @P2 LOP3.LUT R231, R231, 0x2, RZ, 0xfc, !PT ;  /* 0x00000002e7e72812 */ /* 0x000fe400078efcff */
[----:B------:R-:W-:Y:S01]  /*12e50*/  FSEL R202, R11, -INF , !P3 ;  /* 0xff8000000bca7808 */ /* 0x000fe20005800000 */
[----:B-1----:R-:W-:-:S04]  /*12e60*/  VIADD R2, R0, 0x21 ;  /* 0x0000002100027836 */ /* 0x002fc80000000000 */
[----:B------:R-:W-:Y:S01]  /*12e70*/  IMAD.IADD R5, R237, 0x1, -R2 ;  /* 0x00000001ed057824 */ /* 0x000fe200078e0a02 */
[C---:B------:R-:W-:Y:S02]  /*12e80*/  ISETP.GE.AND P3, PT, R2.reuse, R242, PT ;  /* 0x000000f20200720c */ /* 0x040fe40003f66270 */
[----:B------:R-:W-:Y:S02]  /*12e90*/  ISETP.GE.AND P2, PT, R2, R241, PT ;  /* 0x000000f10200720c */ /* 0x000fe40003f46270 */
[----:B------:R-:W-:Y:S01]  /*12ea0*/  IABS R3, R5 ;  /* 0x0000000500037213 */ /* 0x000fe20000000000 */
[----:B------:R-:W-:Y:S02]  /*12eb0*/  IMAD.MOV.U32 R5, RZ, RZ, R9 ;  /* 0x000000ffff057224 */ /* 0x000fe400078e0009 */
[----:B---3--:R-:W-:Y:S01]  /*12ec0*/  FMUL.FTZ R4, R122, UR31 ;  /* 0x0000001f7a047c20 */ /* 0x008fe20008410000 */
[----:B------:R-:W-:Y:S02]  /*12ed0*/  ISETP.GE.AND P1, PT, R2, R240, PT ;  /* 0x000000f00200720c */ /* 0x000fe40003f26270 */
[----:B------:R-:W-:Y:S01]  /*12ee0*/  I2FP.F32.S32 R3, R3 ;  /* 0x0000000300037245 */ /* 0x000fe20000201400 */
[----:B------:R1:W3:Y:S01]  /*12ef0*/  MUFU.TANH R10, R4 ;  /* 0x00000004000a7308 */ /* 0x0002e20000002400 */
[----:B------:R-:W-:-:S02]  /*12f00*/  I2FP.F32.S32 R5, R5 ;  /* 0x0000000500057245 */ /* 0x000fc40000201400 */
[C---:B------:R-:W-:Y:S01]  /*12f10*/  ISETP.LT.OR P2, PT, R2.reuse, R234, P2 ;  /* 0x000000ea0200720c */ /* 0x040fe20001741670 */
[----:B--2---:R-:W-:Y:S01]  /*12f20*/  FFMA.FTZ R8, R3, -UR19, R8 ;  /* 0x8000001303087c23 */ /* 0x004fe20008010008 */
[----:B------:R-:W-:Y:S01]  /*12f30*/  FMUL.FTZ R3, R121, UR31 ;  /* 0x0000001f79037c20 */ /* 0x000fe20008410000 */
[----:B------:R-:W-:Y:S01]  /*12f40*/  ISETP.LT.OR P1, PT, R2, R232, P1 ;  /* 0x000000e80200720c */ /* 0x000fe20000f21670 */
[----:B-1----:R-:W-:Y:S02]  /*12f50*/  IMAD.IADD R4, R236, 0x1, -R2 ;  /* 0x00000001ec047824 */ /* 0x002fe400078e0a02 */
[----:B---3--:R-:W-:Y:S01]  /*12f60*/  FFMA.FTZ R10, R5, -UR19, R10 ;  /* 0x80000013050a7c23 */ /* 0x008fe2000801000a */
[----:B------:R-:W-:Y:S02]  /*12f70*/  FSEL R5, R12, -INF , !P4 ;  /* 0xff8000000c057808 */ /* 0x000fe40006000000 */
[C---:B------:R-:W-:Y:S02]  /*12f80*/  ISETP.GE.AND P4, PT, R2.reuse, R243, PT ;  /* 0x000000f30200720c */ /* 0x040fe40003f86270 */
[----:B------:R-:W-:Y:S01]  /*12f90*/  IABS R4, R4 ;  /* 0x0000000400047213 */ /* 0x000fe20000000000 */
[----:B------:R1:W-:Y:S01]  /*12fa0*/  STL [R1+0x34], R5 ;  /* 0x0000340501007387 */ /* 0x0003e20000100800 */
[----:B------:R-:W-:-:S02]  /*12fb0*/  ISETP.LT.OR P6, PT, R2, R235, P4 ;  /* 0x000000eb0200720c */ /* 0x000fc400027c1670 */
[----:B------:R-:W-:Y:S02]  /*12fc0*/  I2FP.F32.S32 R4, R4 ;  /* 0x0000000400047245 */ /* 0x000fe40000201400 */
[C---:B------:R-:W-:Y:S02]  /*12fd0*/  LOP3.LUT P4, RZ, R231.reuse, 0x2, RZ, 0xc0, !PT ;  /* 0x00000002e7ff7812 */ /* 0x040fe4000788c0ff */
[----:B------:R-:W-:Y:S01]  /*12fe0*/  LOP3.LUT R231, R231, 0xfffffff7, RZ, 0xc0, !PT ;  /* 0xfffffff7e7e77812 */ /* 0x000fe200078ec0ff */
[----:B------:R-:W-:Y:S01]  /*12ff0*/  FFMA.FTZ R9, R4, -UR19, R14 ;  /* 0x8000001304097c23 */ /* 0x000fe2000801000e */
[----:B------:R-:W-:Y:S01]  /*13000*/  FMUL.FTZ R4, R123, UR31 ;  /* 0x0000001f7b047c20 */ /* 0x000fe20008410000 */
[----:B------:R-:W-:Y:S02]  /*13010*/  FSEL R201, R10, -INF , !P0 ;  /* 0xff8000000ac97808 */ /* 0x000fe40004000000 */
[----:B------:R-:W-:Y:S02]  /*13020*/  @P2 LOP3.LUT R231, R231, 0x8, RZ, 0xfc, !PT ;  /* 0x00000008e7e72812 */ /* 0x000fe400078efcff */
[----:B------:R-:W-:Y:S01]  /*13030*/  FSEL R126, R9, -INF , !P6 ;  /* 0xff800000097e7808 */ /* 0x000fe20007000000 */
[----:B------:R-:W-:Y:S01]  /*13040*/  MUFU.TANH R4, R4 ;  /* 0x0000000400047308 */ /* 0x000fe20000002400 */
[----:B------:R-:W-:-:S04]  /*13050*/  LOP3.LUT R231, R231, 0xfffffffb, RZ, 0xc0, !PT ;  /* 0xfffffffbe7e77812 */ /* 0x000fc800078ec0ff */
[----:B------:R-:W-:-:S03]  /*13060*/  @P1 LOP3.LUT R231, R231, 0x4, RZ, 0xfc, !PT ;  /* 0x00000004e7e71812 */ /* 0x000fc600078efcff */
[----:B-1----:R1:W2:Y:S02]  /*13070*/  MUFU.TANH R5, R3 ;  /* 0x0000000300057308 */ /* 0x0022a40000002400 */
[----:B-1----:R-:W-:Y:S02]  /*13080*/  FSEL R3, R6, -INF , !P5 ;  /* 0xff80000006037808 */ /* 0x002fe40006800000 */
        /* <DEDUP_REMOVED lines=33> */
[C---:B------:R-:W-:Y:S01]  /*132a0*/  ISETP.GE.AND P1, PT, R3.reuse, R240, PT ;  /* 0x000000f00300720c */ /* 0x040fe20003f26270 */
[----:B------:R1:W-:Y:S01]  /*132b0*/  STL [R1+0x28], R5 ;  /* 0x0000280501007387 */ /* 0x0003e20000100800 */
[----:B------:R-:W-:Y:S01]  /*132c0*/  I2FP.F32.S32 R2, R2 ;  /* 0x0000000200027245 */ /* 0x000fe20000201400 */
[----:B------:R2:W-:Y:S01]  /*132d0*/  MUFU.TANH R13, R4 ;  /* 0x00000004000d7308 */ /* 0x0005e20000002400 */
[C---:B------:R-:W-:Y:S02]  /*132e0*/  ISETP.LT.OR P6, PT, R3.reuse, R235, P4 ;  /* 0x000000eb0300720c */ /* 0x040fe400027c1670 */
[----:B------:R-:W-:Y:S01]  /*132f0*/  ISETP.LT.OR P2, PT, R3, R234, P2 ;  /* 0x000000ea0300720c */ /* 0x000fe20001741670 */
[----:B------:R-:W-:Y:S01]  /*13300*/  FFMA.FTZ R14, R2, -UR19, R14 ;  /* 0x80000013020e7c23 */ /* 0x000fe2000801000e */
[----:B------:R-:W-:Y:S01]  /*13310*/  FMUL.FTZ R2, R95, UR31 ;  /* 0x0000001f5f027c20 */ /* 0x000fe20008410000 */
[----:B------:R-:W-:-:S02]  /*13320*/  ISETP.LT.OR P0, PT, R3, R232, P1 ;  /* 0x000000e80300720c */ /* 0x000fc40000f01670 */
[----:B------:R-:W-:Y:S02]  /*13330*/  LOP3.LUT P4, RZ, R231, 0x8, RZ, 0xc0, !PT ;  /* 0x00000008e7ff7812 */ /* 0x000fe4000788c0ff */
[----:B------:R-:W-:Y:S02]  /*13340*/  FSEL R125, R7, -INF , !P6 ;  /* 0xff800000077d7808 */ /* 0x000fe40007000000 */
[----:B--2---:R-:W-:Y:S02]  /*13350*/  FSEL R4, R8, -INF , !P5 ;  /* 0xff80000008047808 */ /* 0x004fe40006800000 */
[----:B------:R2:W3:Y:S01]  /*13360*/  MUFU.TANH R8, R2 ;  /* 0x0000000200087308 */ /* 0x0004e20000002400 */
[----:B------:R-:W-:Y:S01]  /*13370*/  ISETP.LT.OR P5, PT, R3, R233, P3 ;  /* 0x000000e90300720c */ /* 0x000fe20001fa1670 */
[----:B------:R-:W-:Y:S01]  /*13380*/  IMAD.IADD R3, R239, 0x1, -R3 ;  /* 0x00000001ef037824 */ /* 0x000fe200078e0a03 */
[----:B------:R4:W-:Y:S01]  /*13390*/  STL [R1+0x18], R4 ;  /* 0x0000180401007387 */ /* 0x0009e20000100800 */
[----:B------:R-:W-:-:S02]  /*133a0*/  LOP3.LUT P3, RZ, R231, 0x4, RZ, 0xc0, !PT ;  /* 0x00000004e7ff7812 */ /* 0x000fc4000786c0ff */
[----:B------:R-:W-:Y:S02]  /*133b0*/  LOP3.LUT R231, R231, 0xfffffffd, RZ, 0xc0, !PT ;  /* 0xfffffffde7e77812 */ /* 0x000fe400078ec0ff */
[----:B------:R-:W-:Y:S02]  /*133c0*/  IABS R9, R3 ;  /* 0x0000000300097213 */ /* 0x000fe40000000000 */
[----:B------:R-:W-:Y:S02]  /*133d0*/  @P2 LOP3.LUT R231, R231, 0x2, RZ, 0xfc, !PT ;  /* 0x00000002e7e72812 */ /* 0x000fe400078efcff */
[----:B------:R-:W-:Y:S01]  /*133e0*/  FSEL R200, R11, -INF , !P3 ;  /* 0xff8000000bc87808 */ /* 0x000fe20005800000 */
[----:B--2---:R-:W-:-:S04]  /*133f0*/  VIADD R2, R0, 0x29 ;  /* 0x0000002900027836 */ /* 0x004fc80000000000 */
[----:B-1----:R-:W-:Y:S01]  /*13400*/  IMAD.IADD R5, R237, 0x1, -R2 ;  /* 0x00000001ed057824 */ /* 0x002fe200078e0a02 */
        /* <DEDUP_REMOVED lines=12> */
[----:B------:R-:W-:Y:S01]  /*134d0*/  ISETP.LT.OR P1, PT, R2, R232, P1 ;  /* 0x000000e80200720c */ /* 0x000fe20000f21670 */
[----:B-1----:R-:W-:Y:S02]  /*134e0*/  IMAD.IADD R4, R236, 0x1, -R2 ;  /* 0x00000001ec047824 */ /* 0x002fe400078e0a02 */
[----:B--2---:R-:W-:Y:S01]  /*134f0*/  FFMA.FTZ R10, R5, -UR19, R10 ;  /* 0x80000013050a7c23 */ /* 0x004fe2000801000a */
        /* <DEDUP_REMOVED lines=11> */
[----:B------:R-:W-:-:S03]  /*135b0*/  @P2 LOP3.LUT R231, R231, 0x8, RZ, 0xfc, !PT ;  /* 0x00000008e7e72812 */ /* 0x000fc600078efcff */
[----:B------:R-:W-:Y:S01]  /*135c0*/  MUFU.TANH R4, R4 ;  /* 0x0000000400047308 */ /* 0x000fe20000002400 */
[----:B------:R-:W-:-:S04]  /*135d0*/  LOP3.LUT R231, R231, 0xfffffffb, RZ, 0xc0, !PT ;  /* 0xfffffffbe7e77812 */ /* 0x000fc800078ec0ff */
[----:B------:R-:W-:-:S03]  /*135e0*/  @P1 LOP3.LUT R231, R231, 0x4, RZ, 0xfc, !PT ;  /* 0x00000004e7e71812 */ /* 0x000fc600078efcff */
[----:B-1----:R1:W2:Y:S02]  /*135f0*/  MUFU.TANH R5, R3 ;  /* 0x0000000300057308 */ /* 0x0022a40000002400 */
[----:B-1----:R-:W-:Y:S02]  /*13600*/  FSEL R3, R6, -INF , !P5 ;  /* 0xff80000006037808 */ /* 0x002fe40006800000 */
[----:B------:R-:W-:-:S03]  /*13610*/  ISETP.LT.OR P5, PT, R2, R233, P3 ;  /* 0x000000e90200720c */ /* 0x000fc60001fa1670 */
[----:B------:R1:W-:Y:S01]  /*13620*/  STL [R1+0x10], R3 ;  /* 0x0000100301007387 */ /* 0x0003e20000100800 */
[----:B------:R-:W-:Y:S01]  /*13630*/  FSEL R133, R8, -INF , !P5 ;  /* 0xff80000008857808 */ /* 0x000fe20006800000 */
        /* <DEDUP_REMOVED lines=9> */
[----:B------:R-:W-:Y:S01]  /*136d0*/  FMUL.FTZ R2, R100, UR31 ;  /* 0x0000001f64027c20 */ /* 0x000fe20008410000 */
[----:B------:R-:W-:-:S03]  /*136e0*/  FSEL R100, R9, -INF , !P6 ;  /* 0xff80000009647808 */ /* 0x000fc60007000000 */
        /* <DEDUP_REMOVED lines=30> */
[----:B------:R-:W-:Y:S01]  /*138d0*/  ISETP.LT.OR P0, PT, R3, R232, P1 ;  /* 0x000000e80300720c */ /* 0x000fe20000f01670 */
[----:B------:R3:W4:Y:S01]  /*138e0*/  MUFU.TANH R8, R2 ;  /* 0x0000000200087308 */ /* 0x0007220000002400 */
[----:B------:R-:W-:Y:S01]  /*138f0*/  IMAD.IADD R3, R239, 0x1, -R3 ;  /* 0x00000001ef037824 */ /* 0x000fe200078e0a03 */
[C---:B------:R-:W-:Y:S02]  /*13900*/  LOP3.LUT P4, RZ, R231.reuse, 0x8, RZ, 0xc0, !PT ;  /* 0x00000008e7ff7812 */ /* 0x040fe4000788c0ff */
[C---:B------:R-:W-:Y:S02]  /*13910*/  LOP3.LUT P3, RZ, R231.reuse, 0x4, RZ, 0xc0, !PT ;  /* 0x00000004e7ff7812 */ /* 0x040fe4000786c0ff */
[----:B------:R-:W-:Y:S01]  /*13920*/  IABS R9, R3 ;  /* 0x0000000300097213 */ /* 0x000fe20000000000 */
[----:B--2---:R-:W-:Y:S01]  /*13930*/  FMUL.FTZ R4, R102, UR31 ;  /* 0x0000001f66047c20 */ /* 0x004fe20008410000 */
[----:B------:R-:W-:Y:S02]  /*13940*/  LOP3.LUT R231, R231, 0xfffffffd, RZ, 0xc0, !PT ;  /* 0xfffffffde7e77812 */ /* 0x000fe400078ec0ff */
[----:B------:R-:W-:Y:S01]  /*13950*/  FSEL R39, R11, -INF , !P3 ;  /* 0xff8000000b277808 */ /* 0x000fe20005800000 */
[----:B------:R2:W4:Y:S01]  /*13960*/  MUFU.TANH R10, R4 ;  /* 0x00000004000a7308 */ /* 0x0005220000002400 */
[----:B------:R-:W-:-:S02]  /*13970*/  @P2 LOP3.LUT R231, R231, 0x2, RZ, 0xfc, !PT ;  /* 0x00000002e7e72812 */ /* 0x000fc400078efcff */
[----:B------:R-:W-:Y:S01]  /*13980*/  FSEL R124, R7, -INF , !P6 ;  /* 0xff800000077c7808 */ /* 0x000fe20007000000 */
[----:B---3--:R-:W-:Y:S01]  /*13990*/  VIADD R2, R0, 0x31 ;  /* 0x0000003100027836 */ /* 0x008fe20000000000 */
[----:B------:R-:W-:-:S03]  /*139a0*/  FSEL R134, R6, -INF , !P5 ;  /* 0xff80000006867808 */ /* 0x000fc60006800000 */
[--C-:B-1----:R-:W-:Y:S01]  /*139b0*/  IMAD.IADD R5, R237, 0x1, -R2.reuse ;  /* 0x00000001ed057824 */ /* 0x102fe200078e0a02 */
[C---:B------:R-:W-:Y:S02]  /*139c0*/  ISETP.GE.AND P3, PT, R2.reuse, R242, PT ;  /* 0x000000f20200720c */ /* 0x040fe40003f66270 */
[C---:B------:R-:W-:Y:S02]  /*139d0*/  ISETP.GE.AND P2, PT, R2.reuse, R241, PT ;  /* 0x000000f10200720c */ /* 0x040fe40003f46270 */
[----:B------:R-:W-:Y:S01]  /*139e0*/  IABS R3, R5 ;  /* 0x0000000500037213 */ /* 0x000fe20000000000 */
[----:B------:R-:W-:Y:S01]  /*139f0*/  IMAD.MOV.U32 R5, RZ, RZ, R9 ;  /* 0x000000ffff057224 */ /* 0x000fe200078e0009 */
[----:B------:R-:W-:Y:S01]  /*13a00*/  ISETP.GE.AND P1, PT, R2, R240, PT ;  /* 0x000000f00200720c */ /* 0x000fe20003f26270 */
[----:B--2---:R-:W-:Y:S01]  /*13a10*/  IMAD.IADD R4, R236, 0x1, -R2 ;  /* 0x00000001ec047824 */ /* 0x004fe200078e0a02 */
[----:B------:R-:W-:Y:S02]  /*13a20*/  I2FP.F32.S32 R3, R3 ;  /* 0x0000000300037245 */ /* 0x000fe40000201400 */
[----:B------:R-:W-:-:S02]  /*13a30*/  I2FP.F32.S32 R5, R5 ;  /* 0x0000000500057245 */ /* 0x000fc40000201400 */
[----:B------:R-:W-:Y:S01]  /*13a40*/  IABS R4, R4 ;  /* 0x0000000400047213 */ /* 0x000fe20000000000 */
[----:B----4-:R-:W-:Y:S01]  /*13a50*/  FFMA.FTZ R8, R3, -UR19, R8 ;  /* 0x8000001303087c23 */ /* 0x010fe20008010008 */
[----:B------:R-:W-:Y:S01]  /*13a60*/  FMUL.FTZ R3, R101, UR31 ;  /* 0x0000001f65037c20 */ /* 0x000fe20008410000 */
[----:B------:R-:W-:Y:S01]  /*13a70*/  FFMA.FTZ R10, R5, -UR19, R10 ;  /* 0x80000013050a7c23 */ /* 0x000fe2000801000a */
[----:B------:R-:W-:Y:S02]  /*13a80*/  I2FP.F32.S32 R4, R4 ;  /* 0x0000000400047245 */ /* 0x000fe40000201400 */
[----:B------:R-:W-:Y:S02]  /*13a90*/  FSEL R5, R12, -INF , !P4 ;  /* 0xff8000000c057808 */ /* 0x000fe40006000000 */
[----:B------:R-:W-:Y:S01]  /*13aa0*/  ISETP.GE.AND P4, PT, R2, R243, PT ;  /* 0x000000f30200720c */ /* 0x000fe20003f86270 */
[----:B------:R-:W-:Y:S01]  /*13ab0*/  FFMA.FTZ R9, R4, -UR19, R14 ;  /* 0x8000001304097c23 */ /* 0x000fe2000801000e */
[----:B------:R-:W-:Y:S01]  /*13ac0*/  FMUL.FTZ R4, R103, UR31 ;  /* 0x0000001f67047c20 */ /* 0x000fe20008410000 */
[----:B------:R1:W-:Y:S01]  /*13ad0*/  STL [R1+0x8], R5 ;  /* 0x0000080501007387 */ /* 0x0003e20000100800 */
[----:B------:R-:W-:-:S02]  /*13ae0*/  ISETP.LT.OR P6, PT, R2, R235, P4 ;  /* 0x000000eb0200720c */ /* 0x000fc400027c1670 */
[C---:B------:R-:W-:Y:S02]  /*13af0*/  ISETP.LT.OR P5, PT, R2.reuse, R233, P3 ;  /* 0x000000e90200720c */ /* 0x040fe40001fa1670 */
[C---:B------:R-:W-:Y:S01]  /*13b00*/  ISETP.LT.OR P2, PT, R2.reuse, R234, P2 ;  /* 0x000000ea0200720c */ /* 0x040fe20001741670 */
[----:B------:R-:W-:Y:S01]  /*13b10*/  MUFU.TANH R4, R4 ;  /* 0x0000000400047308 */ /* 0x000fe20000002400 */
[----:B------:R-:W-:Y:S02]  /*13b20*/  ISETP.LT.OR P1, PT, R2, R232, P1 ;  /* 0x000000e80200720c */ /* 0x000fe40000f21670 */
[C---:B------:R-:W-:Y:S02]  /*13b30*/  LOP3.LUT P4, RZ, R231.reuse, 0x2, RZ, 0xc0, !PT ;  /* 0x00000002e7ff7812 */ /* 0x040fe4000788c0ff */
[----:B------:R-:W-:Y:S02]  /*13b40*/  LOP3.LUT R231, R231, 0xfffffff7, RZ, 0xc0, !PT ;  /* 0xfffffff7e7e77812 */ /* 0x000fe400078ec0ff */
[----:B------:R-:W-:-:S02]  /*13b50*/  FSEL R101, R13, -INF , !P4 ;  /* 0xff8000000d657808 */ /* 0x000fc40006000000 */
[----:B------:R-:W-:Y:S02]  /*13b60*/  FSEL R135, R8, -INF , !P5 ;  /* 0xff80000008877808 */ /* 0x000fe40006800000 */
[----:B------:R-:W-:Y:S02]  /*13b70*/  FSEL R37, R10, -INF , !P0 ;  /* 0xff8000000a257808 */ /* 0x000fe40004000000 */
[----:B------:R-:W-:Y:S02]  /*13b80*/  @P2 LOP3.LUT R231, R231, 0x8, RZ, 0xfc, !PT ;  /* 0x00000008e7e72812 */ /* 0x000fe400078efcff */
[----:B------:R-:W-:Y:S02]  /*13b90*/  FSEL R122, R9, -INF , !P6 ;  /* 0xff800000097a7808 */ /* 0x000fe40007000000 */
[----:B------:R-:W-:Y:S01]  /*13ba0*/  LOP3.LUT R231, R231, 0xfffffffb, RZ, 0xc0, !PT ;  /* 0xfffffffbe7e77812 */ /* 0x000fe200078ec0ff */
[----:B-1----:R1:W2:Y:S03]  /*13bb0*/  MUFU.TANH R5, R3 ;  /* 0x0000000300057308 */ /* 0x0022a60000002400 */
[----:B------:R-:W-:Y:S01]  /*13bc0*/  @P1 LOP3.LUT R231, R231, 0x4, RZ, 0xfc, !PT ;  /* 0x00000004e7e71812 */ /* 0x000fe200078efcff */
[----:B-1----:R-:W-:-:S02]  /*13bd0*/  IMAD.IADD R3, R238, 0x1, -R2 ;  /* 0x00000001ee037824 */ /* 0x002fc400078e0a02 */
[----:B------:R-:W-:-:S03]  /*13be0*/  IMAD.IADD R2, R239, 0x1, -R2 ;  /* 0x00000001ef027824 */ /* 0x000fc600078e0a02 */
[----:B------:R-:W-:Y:S01]  /*13bf0*/  IABS R7, R3 ;  /* 0x0000000300077213 */ /* 0x000fe20000000000 */
[----:B------:R-:W-:Y:S01]  /*13c00*/  FMUL.FTZ R3, R80, UR31 ;  /* 0x0000001f50037c20 */ /* 0x000fe20008410000 */
[----:B------:R-:W-:-:S03]  /*13c10*/  IABS R6, R2 ;  /* 0x0000000200067213 */ /* 0x000fc60000000000 */
[----:B------:R-:W-:Y:S02]  /*13c20*/  IMAD.MOV.U32 R2, RZ, RZ, R7 ;  /* 0x000000ffff027224 */ /* 0x000fe400078e0007 */
[----:B------:R1:W-:Y:S03]  /*13c30*/  MUFU.TANH R7, R3 ;  /* 0x0000000300077308 */ /* 0x0003e60000002400 */
        /* <DEDUP_REMOVED lines=84> */
[----:B------:R-:W-:-:S03]  /*14180*/  @P1 LOP3.LUT R231, R231, 0x4, RZ, 0xfc, !PT ;  /* 0x00000004e7e71812 */ /* 0x000fc600078efcff */
        /* <DEDUP_REMOVED lines=30> */
[----:B------:R-:W-:Y:S02]  /*14370*/  FSEL R91, R10, -INF , !P0 ;  /* 0xff8000000a5b7808 */ /* 0x000fe40004000000 */
[----:B------:R-:W-:Y:S01]  /*14380*/  ISETP.LT.OR P0, PT, R3, R232, P1 ;  /* 0x000000e80300720c */ /* 0x000fe20000f01670 */
[----:B------:R2:W3:Y:S01]  /*14390*/  MUFU.TANH R8, R2 ;  /* 0x0000000200087308 */ /* 0x0004e20000002400 */
[----:B------:R-:W-:Y:S01]  /*143a0*/  IMAD.IADD R3, R239, 0x1, -R3 ;  /* 0x00000001ef037824 */ /* 0x000fe200078e0a03 */
[C---:B------:R-:W-:Y:S02]  /*143b0*/  LOP3.LUT P4, RZ, R231.reuse, 0x8, RZ, 0xc0, !PT ;  /* 0x00000008e7ff7812 */ /* 0x040fe4000788c0ff */
[----:B------:R-:W-:-:S02]  /*143c0*/  LOP3.LUT P3, RZ, R231, 0x4, RZ, 0xc0, !PT ;  /* 0x00000004e7ff7812 */ /* 0x000fc4000786c0ff */
[----:B------:R-:W-:Y:S01]  /*143d0*/  IABS R9, R3 ;  /* 0x0000000300097213 */ /* 0x000fe20000000000 */
[----:B-1----:R-:W-:Y:S01]  /*143e0*/  FMUL.FTZ R4, R86, UR31 ;  /* 0x0000001f56047c20 */ /* 0x002fe20008410000 */
[----:B------:R-:W-:Y:S02]  /*143f0*/  LOP3.LUT R231, R231, 0xfffffffd, RZ, 0xc0, !PT ;  /* 0xfffffffde7e77812 */ /* 0x000fe400078ec0ff */
[----:B------:R-:W-:Y:S01]  /*14400*/  FSEL R88, R12, -INF , !P4 ;  /* 0xff8000000c587808 */ /* 0x000fe20006000000 */
[----:B------:R1:W4:Y:S01]  /*14410*/  MUFU.TANH R10, R4 ;  /* 0x00000004000a7308 */ /* 0x0003220000002400 */
[----:B------:R-:W-:Y:S02]  /*14420*/  @P2 LOP3.LUT R231, R231, 0x2, RZ, 0xfc, !PT ;  /* 0x00000002e7e72812 */ /* 0x000fe400078efcff */
[----:B------:R-:W-:Y:S01]  /*14430*/  FSEL R89, R11, -INF , !P3 ;  /* 0xff8000000b597808 */ /* 0x000fe20005800000 */
[----:B--2---:R-:W-:Y:S01]  /*14440*/  VIADD R2, R0, 0x41 ;  /* 0x0000004100027836 */ /* 0x004fe20000000000 */
[----:B------:R-:W-:-:S02]  /*14450*/  FSEL R117, R7, -INF , !P6 ;  /* 0xff80000007757808 */ /* 0x000fc40007000000 */
[----:B------:R-:W-:Y:S01]  /*14460*/  FSEL R82, R6, -INF , !P5 ;  /* 0xff80000006527808 */ /* 0x000fe20006800000 */
[--C-:B------:R-:W-:Y:S01]  /*14470*/  IMAD.IADD R5, R237, 0x1, -R2.reuse ;  /* 0x00000001ed057824 */ /* 0x100fe200078e0a02 */
[C---:B------:R-:W-:Y:S02]  /*14480*/  ISETP.GE.AND P4, PT, R2.reuse, R243, PT ;  /* 0x000000f30200720c */ /* 0x040fe40003f86270 */
[C---:B------:R-:W-:Y:S02]  /*14490*/  ISETP.GE.AND P3, PT, R2.reuse, R242, PT ;  /* 0x000000f20200720c */ /* 0x040fe40003f66270 */
[----:B------:R-:W-:Y:S01]  /*144a0*/  IABS R3, R5 ;  /* 0x0000000500037213 */ /* 0x000fe20000000000 */
[----:B------:R-:W-:Y:S01]  /*144b0*/  IMAD.MOV.U32 R5, RZ, RZ, R9 ;  /* 0x000000ffff057224 */ /* 0x000fe200078e0009 */
[----:B------:R-:W-:Y:S01]  /*144c0*/  ISETP.GE.AND P2, PT, R2, R241, PT ;  /* 0x000000f10200720c */ /* 0x000fe20003f46270 */
[----:B-1----:R-:W-:Y:S01]  /*144d0*/  IMAD.IADD R4, R236, 0x1, -R2 ;  /* 0x00000001ec047824 */ /* 0x002fe200078e0a02 */
[----:B------:R-:W-:-:S02]  /*144e0*/  I2FP.F32.S32 R3, R3 ;  /* 0x0000000300037245 */ /* 0x000fc40000201400 */
[----:B------:R-:W-:Y:S02]  /*144f0*/  I2FP.F32.S32 R5, R5 ;  /* 0x0000000500057245 */ /* 0x000fe40000201400 */
        /* <DEDUP_REMOVED lines=271> */
[--C-:B-1----:R-:W-:Y:S02]  /*155f0*/  IMAD.IADD R3, R238, 0x1, -R2.reuse ;  /* 0x00000001ee037824 */ /* 0x102fe400078e0a02 */
[----:B------:R-:W-:-:S03]  /*15600*/  IMAD.IADD R2, R239, 0x1, -R2 ;  /* 0x00000001ef027824 */ /* 0x000fc600078e0a02 */
[----:B------:R-:W-:Y:S01]  /*15610*/  IABS R7, R3 ;  /* 0x0000000300077213 */ /* 0x000fe20000000000 */
[----:B------:R-:W-:Y:S01]  /*15620*/  FMUL.FTZ R3, R147, UR31 ;  /* 0x0000001f93037c20 */ /* 0x000fe20008410000 */
[----:B------:R-:W-:Y:S01]  /*15630*/  IABS R6, R2 ;  /* 0x0000000200067213 */ /* 0x000fe20000000000 */
[----:B------:R1:W5:Y:S01]  /*15640*/  LDL.LU R147, [R1+0x114] ;  /* 0x0001140001937983 */ /* 0x0003620000300800 */
[----:B------:R-:W-:Y:S01]  /*15650*/  @P2 LOP3.LUT R231, R231, 0x8, RZ, 0xfc, !PT ;  /* 0x00000008e7e72812 */ /* 0x000fe200078efcff */
[----:B------:R-:W-:Y:S02]  /*15660*/  IMAD.MOV.U32 R2, RZ, RZ, R7 ;  /* 0x000000ffff027224 */ /* 0x000fe400078e0007 */
[----:B------:R4:W-:Y:S01]  /*15670*/  MUFU.TANH R7, R3 ;  /* 0x0000000300077308 */ /* 0x0009e20000002400 */
[----:B------:R-:W-:Y:S02]  /*15680*/  LOP3.LUT R231, R231, 0xfffffffb, RZ, 0xc0, !PT ;  /* 0xfffffffbe7e77812 */ /* 0x000fe400078ec0ff */
[----:B------:R-:W-:-:S02]  /*15690*/  I2FP.F32.S32 R2, R2 ;  /* 0x0000000200027245 */ /* 0x000fc40000201400 */
[----:B------:R-:W-:-:S03]  /*156a0*/  @P1 LOP3.LUT R231, R231, 0x4, RZ, 0xfc, !PT ;  /* 0x00000004e7e71812 */ /* 0x000fc600078efcff */
[----:B--2---:R-:W-:Y:S01]  /*156b0*/  FFMA.FTZ R12, R2, -UR19, R5 ;  /* 0x80000013020c7c23 */ /* 0x004fe20008010005 */
[----:B------:R-:W-:Y:S01]  /*156c0*/  FMUL.FTZ R2, R40, UR31 ;  /* 0x0000001f28027c20 */ /* 0x000fe20008410000 */
[----:B----4-:R-:W-:Y:S01]  /*156d0*/  I2FP.F32.S32 R3, R6 ;  /* 0x0000000600037245 */ /* 0x010fe20000201400 */
[----:B------:R-:W-:Y:S02]  /*156e0*/  FMUL.FTZ R6, R146, UR31 ;  /* 0x0000001f92067c20 */ /* 0x000fe40008410000 */
[----:B------:R2:W-:Y:S01]  /*156f0*/  MUFU.TANH R13, R2 ;  /* 0x00000002000d7308 */ /* 0x0005e20000002400 */
[----:B------:R-:W-:Y:S01]  /*15700*/  FSEL R123, R14, -INF , !P4 ;  /* 0xff8000000e7b7808 */ /* 0x000fe20006000000 */
[----:B------:R1:W5:Y:S01]  /*15710*/  LDL.LU R146, [R1+0x110] ;  /* 0x0001100001927983 */ /* 0x0003620000300800 */
[----:B---3--:R-:W-:Y:S01]  /*15720*/  FFMA.FTZ R11, R3, -UR19, R4 ;  /* 0x80000013030b7c23 */ /* 0x008fe20008010004 */
[----:B------:R-:W-:-:S04]  /*15730*/  VIADD R3, R0, 0x60 ;  /* 0x0000006000037836 */ /* 0x000fc80000000000 */
[----:B------:R3:W4:Y:S01]  /*15740*/  MUFU.TANH R15, R6 ;  /* 0x00000006000f7308 */ /* 0x0007220000002400 */
[--C-:B------:R-:W-:Y:S02]  /*15750*/  IMAD.IADD R4, R236, 0x1, -R3.reuse ;  /* 0x00000001ec047824 */ /* 0x100fe400078e0a03 */
[----:B--2---:R-:W-:-:S03]  /*15760*/  IMAD.IADD R2, R237, 0x1, -R3 ;  /* 0x00000001ed027824 */ /* 0x004fc600078e0a03 */
[----:B------:R-:W-:Y:S01]  /*15770*/  IABS R5, R4 ;  /* 0x0000000400057213 */ /* 0x000fe20000000000 */
[----:B---3--:R-:W-:Y:S01]  /*15780*/  IMAD.IADD R6, R238, 0x1, -R3 ;  /* 0x00000001ee067824 */ /* 0x008fe200078e0a03 */
[----:B------:R-:W-:-:S04]  /*15790*/  IABS R4, R2 ;  /* 0x0000000200047213 */ /* 0x000fc80000000000 */
[----:B------:R-:W-:Y:S02]  /*157a0*/  IABS R2, R6 ;  /* 0x0000000600027213 */ /* 0x000fe40000000000 */
[----:B------:R-:W-:Y:S02]  /*157b0*/  I2FP.F32.S32 R4, R4 ;  /* 0x0000000400047245 */ /* 0x000fe40000201400 */
[----:B------:R-:W-:-:S03]  /*157c0*/  I2FP.F32.S32 R2, R2 ;  /* 0x0000000200027245 */ /* 0x000fc60000201400 */
[----:B----4-:R-:W-:Y:S02]  /*157d0*/  FFMA.FTZ R6, R4, -UR19, R15 ;  /* 0x8000001304067c23 */ /* 0x010fe4000801000f */
[----:B------:R-:W-:Y:S01]  /*157e0*/  FFMA.FTZ R13, R2, -UR19, R13 ;  /* 0x80000013020d7c23 */ /* 0x000fe2000801000d */
[----:B------:R-:W-:Y:S01]  /*157f0*/  FMUL.FTZ R2, R144, UR31 ;  /* 0x0000001f90027c20 */ /* 0x000fe20008410000 */
[----:B------:R-:W-:Y:S01]  /*15800*/  FMUL.FTZ R4, R145, UR31 ;  /* 0x0000001f91047c20 */ /* 0x000fe20008410000 */
[C---:B------:R-:W-:Y:S01]  /*15810*/  ISETP.GE.AND P4, PT, R3.reuse, R243, PT ;  /* 0x000000f30300720c */ /* 0x040fe20003f86270 */
[----:B------:R1:W5:Y:S01]  /*15820*/  LDL.LU R145, [R1+0x10c] ;  /* 0x00010c0001917983 */ /* 0x0003620000300800 */
[C---:B------:R-:W-:Y:S02]  /*15830*/  ISETP.GE.AND P3, PT, R3.reuse, R242, PT ;  /* 0x000000f20300720c */ /* 0x040fe40003f66270 */
[C---:B------:R-:W-:Y:S02]  /*15840*/  ISETP.GE.AND P2, PT, R3.reuse, R241, PT ;  /* 0x000000f10300720c */ /* 0x040fe40003f46270 */
[----:B------:R-:W-:-:S02]  /*15850*/  ISETP.GE.AND P1, PT, R3, R240, PT ;  /* 0x000000f00300720c */ /* 0x000fc40003f26270 */
[----:B------:R-:W-:Y:S02]  /*15860*/  I2FP.F32.S32 R5, R5 ;  /* 0x0000000500057245 */ /* 0x000fe40000201400 */
[----:B------:R-:W-:Y:S01]  /*15870*/  FSEL R109, R8, -INF , !P5 ;  /* 0xff800000086d7808 */ /* 0x000fe20006800000 */
[----:B------:R2:W-:Y:S01]  /*15880*/  MUFU.TANH R14, R4 ;  /* 0x00000004000e7308 */ /* 0x0005e20000002400 */
[----:B------:R-:W-:Y:S01]  /*15890*/  FSEL R207, R10, -INF , !P0 ;  /* 0xff8000000acf7808 */ /* 0x000fe20004000000 */
[----:B------:R1:W5:Y:S01]  /*158a0*/  LDL.LU R144, [R1+0x108] ;  /* 0x0001080001907983 */ /* 0x0003620000300800 */
[----:B------:R-:W-:Y:S02]  /*158b0*/  FSEL R98, R9, -INF , !P6 ;  /* 0xff80000009627808 */ /* 0x000fe40007000000 */
[----:B------:R-:W-:-:S03]  /*158c0*/  ISETP.LT.OR P6, PT, R3, R235, P4 ;  /* 0x000000eb0300720c */ /* 0x000fc600027c1670 */
[----:B------:R3:W4:Y:S01]  /*158d0*/  MUFU.TANH R8, R2 ;  /* 0x0000000200087308 */ /* 0x0007220000002400 */
[C---:B------:R-:W-:Y:S02]  /*158e0*/  ISETP.LT.OR P5, PT, R3.reuse, R233, P3 ;  /* 0x000000e90300720c */ /* 0x040fe40001fa1670 */
[C---:B------:R-:W-:Y:S02]  /*158f0*/  ISETP.LT.OR P2, PT, R3.reuse, R234, P2 ;  /* 0x000000ea0300720c */ /* 0x040fe40001741670 */
[----:B------:R-:W-:Y:S01]  /*15900*/  ISETP.LT.OR P0, PT, R3, R232, P1 ;  /* 0x000000e80300720c */ /* 0x000fe20000f01670 */
[----:B------:R-:W-:Y:S02]  /*15910*/  IMAD.IADD R3, R239, 0x1, -R3 ;  /* 0x00000001ef037824 */ /* 0x000fe400078e0a03 */
[----:B------:R-:W-:Y:S01]  /*15920*/  FFMA.FTZ R7, R5, -UR19, R7 ;  /* 0x8000001305077c23 */ /* 0x000fe20008010007 */
[----:B--2---:R-:W-:Y:S01]  /*15930*/  FMUL.FTZ R4, R42, UR31 ;  /* 0x0000001f2a047c20 */ /* 0x004fe20008410000 */
[----:B---3--:R-:W-:-:S03]  /*15940*/  VIADD R2, R0, 0x61 ;  /* 0x0000006100027836 */ /* 0x008fc60000000000 */
[----:B------:R2:W3:Y:S01]  /*15950*/  MUFU.TANH R10, R4 ;  /* 0x00000004000a7308 */ /* 0x0004e20000002400 */
[----:B------:R-:W-:Y:S01]  /*15960*/  IMAD.IADD R5, R237, 0x1, -R2 ;  /* 0x00000001ed057824 */ /* 0x000fe200078e0a02 */
[----:B------:R-:W-:-:S04]  /*15970*/  IABS R9, R3 ;  /* 0x0000000300097213 */ /* 0x000fc80000000000 */
[----:B------:R-:W-:Y:S01]  /*15980*/  IABS R3, R5 ;  /* 0x0000000500037213 */ /* 0x000fe20000000000 */
[----:B------:R-:W-:Y:S02]  /*15990*/  IMAD.MOV.U32 R5, RZ, RZ, R9 ;  /* 0x000000ffff057224 */ /* 0x000fe400078e0009 */
[----:B--2---:R-:W-:Y:S01]  /*159a0*/  IMAD.IADD R4, R236, 0x1, -R2 ;  /* 0x00000001ec047824 */ /* 0x004fe200078e0a02 */
[----:B------:R-:W-:-:S04]  /*159b0*/  I2FP.F32.S32 R3, R3 ;  /* 0x0000000300037245 */ /* 0x000fc80000201400 */
[----:B------:R-:W-:Y:S01]  /*159c0*/  IABS R4, R4 ;  /* 0x0000000400047213 */ /* 0x000fe20000000000 */
[----:B----4-:R-:W-:Y:S01]  /*159d0*/  FFMA.FTZ R8, R3, -UR19, R8 ;  /* 0x8000001303087c23 */ /* 0x010fe20008010008 */
[C---:B------:R-:W-:Y:S02]  /*159e0*/  LOP3.LUT P4, RZ, R231.reuse, 0x8, RZ, 0xc0, !PT ;  /* 0x00000008e7ff7812 */ /* 0x040fe4000788c0ff */
[----:B------:R-:W-:Y:S02]  /*159f0*/  I2FP.F32.S32 R4, R4 ;  /* 0x0000000400047245 */ /* 0x000fe40000201400 */
[----:B------:R-:W-:Y:S02]  /*15a00*/  LOP3.LUT P3, RZ, R231, 0x4, RZ, 0xc0, !PT ;  /* 0x00000004e7ff7812 */ /* 0x000fe4000786c0ff */
[----:B------:R-:W-:Y:S01]  /*15a10*/  I2FP.F32.S32 R5, R5 ;  /* 0x0000000500057245 */ /* 0x000fe20000201400 */
[----:B------:R-:W-:Y:S01]  /*15a20*/  FMUL.FTZ R3, R41, UR31 ;  /* 0x0000001f29037c20 */ /* 0x000fe20008410000 */
[----:B------:R-:W-:Y:S01]  /*15a30*/  LOP3.LUT R231, R231, 0xfffffffd, RZ, 0xc0, !PT ;  /* 0xfffffffde7e77812 */ /* 0x000fe200078ec0ff */
[----:B------:R-:W-:Y:S01]  /*15a40*/  FFMA.FTZ R9, R4, -UR19, R14 ;  /* 0x8000001304097c23 */ /* 0x000fe2000801000e */
[----:B------:R-:W-:Y:S01]  /*15a50*/  FMUL.FTZ R4, R43, UR31 ;  /* 0x0000001f2b047c20 */ /* 0x000fe20008410000 */
[----:B---3--:R-:W-:Y:S01]  /*15a60*/  FFMA.FTZ R10, R5, -UR19, R10 ;  /* 0x80000013050a7c23 */ /* 0x008fe2000801000a */
[----:B------:R-:W-:Y:S01]  /*15a70*/  @P2 LOP3.LUT R231, R231, 0x2, RZ, 0xfc, !PT ;  /* 0x00000002e7e72812 */ /* 0x000fe200078efcff */
[----:B------:R2:W3:Y:S01]  /*15a80*/  MUFU.TANH R5, R3 ;  /* 0x0000000300057308 */ /* 0x0004e20000002400 */
[----:B------:R-:W-:-:S02]  /*15a90*/  FSEL R112, R12, -INF , !P4 ;  /* 0xff8000000c707808 */ /* 0x000fc40006000000 */
[----:B------:R-:W-:Y:S02]  /*15aa0*/  FSEL R206, R11, -INF , !P3 ;  /* 0xff8000000bce7808 */ /* 0x000fe40005800000 */
[C---:B------:R-:W-:Y:S02]  /*15ab0*/  ISETP.GE.AND P4, PT, R2.reuse, R243, PT ;  /* 0x000000f30200720c */ /* 0x040fe40003f86270 */
[C---:B------:R-:W-:Y:S02]  /*15ac0*/  ISETP.GE.AND P3, PT, R2.reuse, R242, PT ;  /* 0x000000f20200720c */ /* 0x040fe40003f66270 */
[C---:B------:R-:W-:Y:S02]  /*15ad0*/  ISETP.GE.AND P2, PT, R2.reuse, R241, PT ;  /* 0x000000f10200720c */ /* 0x040fe40003f46270 */
[----:B------:R-:W-:Y:S02]  /*15ae0*/  ISETP.GE.AND P1, PT, R2, R240, PT ;  /* 0x000000f00200720c */ /* 0x000fe40003f26270 */
[----:B------:R-:W-:-:S02]  /*15af0*/  FSEL R97, R7, -INF , !P6 ;  /* 0xff80000007617808 */ /* 0x000fc40007000000 */
[----:B------:R-:W-:Y:S01]  /*15b00*/  FSEL R108, R6, -INF , !P5 ;  /* 0xff800000066c7808 */ /* 0x000fe20006800000 */
[--C-:B--2---:R-:W-:Y:S01]  /*15b10*/  IMAD.IADD R3, R238, 0x1, -R2.reuse ;  /* 0x00000001ee037824 */ /* 0x104fe200078e0a02 */
[C---:B------:R-:W-:Y:S01]  /*15b20*/  ISETP.LT.OR P6, PT, R2.reuse, R235, P4 ;  /* 0x000000eb0200720c */ /* 0x040fe200027c1670 */
[----:B------:R-:W2:Y:S01]  /*15b30*/  MUFU.TANH R4, R4 ;  /* 0x0000000400047308 */ /* 0x000ea20000002400 */
[C---:B------:R-:W-:Y:S02]  /*15b40*/  ISETP.LT.OR P5, PT, R2.reuse, R233, P3 ;  /* 0x000000e90200720c */ /* 0x040fe40001fa1670 */
[C---:B------:R-:W-:Y:S02]  /*15b50*/  ISETP.LT.OR P2, PT, R2.reuse, R234, P2 ;  /* 0x000000ea0200720c */ /* 0x040fe40001741670 */
[----:B------:R-:W-:Y:S01]  /*15b60*/  ISETP.LT.OR P1, PT, R2, R232, P1 ;  /* 0x000000e80200720c */ /* 0x000fe20000f21670 */
[----:B------:R-:W-:Y:S01]  /*15b70*/  IMAD.IADD R2, R239, 0x1, -R2 ;  /* 0x00000001ef027824 */ /* 0x000fe200078e0a02 */
[----:B------:R-:W-:Y:S01]  /*15b80*/  IABS R7, R3 ;  /* 0x0000000300077213 */ /* 0x000fe20000000000 */
[----:B------:R-:W-:-:S03]  /*15b90*/  FMUL.FTZ R3, R64, UR31 ;  /* 0x0000001f40037c20 */ /* 0x000fc60008410000 */
[----:B------:R-:W-:Y:S01]  /*15ba0*/  IABS R6, R2 ;  /* 0x0000000200067213 */ /* 0x000fe20000000000 */
[----:B------:R-:W-:Y:S02]  /*15bb0*/  IMAD.MOV.U32 R2, RZ, RZ, R7 ;  /* 0x000000ffff027224 */ /* 0x000fe400078e0007 */
[----:B------:R4:W-:Y:S03]  /*15bc0*/  MUFU.TANH R7, R3 ;  /* 0x0000000300077308 */ /* 0x0009e60000002400 */
[----:B------:R-:W-:-:S05]  /*15bd0*/  I2FP.F32.S32 R2, R2 ;  /* 0x0000000200027245 */ /* 0x000fca0000201400 */
[----:B---3--:R-:W-:Y:S01]  /*15be0*/  FFMA.FTZ R12, R2, -UR19, R5 ;  /* 0x80000013020c7c23 */ /* 0x008fe20008010005 */
[----:B------:R-:W-:Y:S01]  /*15bf0*/  FMUL.FTZ R2, R143, UR31 ;  /* 0x0000001f8f027c20 */ /* 0x000fe20008410000 */
[----:B------:R-:W-:Y:S01]  /*15c00*/  LOP3.LUT P4, RZ, R231, 0x2, RZ, 0xc0, !PT ;  /* 0x00000002e7ff7812 */ /* 0x000fe2000788c0ff */
[----:B------:R1:W5:Y:S01]  /*15c10*/  LDL.LU R143, [R1+0x104] ;  /* 0x00010400018f7983 */ /* 0x0003620000300800 */
[----:B----4-:R-:W-:Y:S01]  /*15c20*/  I2FP.F32.S32 R3, R6 ;  /* 0x0000000600037245 */ /* 0x010fe20000201400 */
[----:B------:R-:W-:-:S04]  /*15c30*/  FMUL.FTZ R6, R66, UR31 ;  /* 0x0000001f42067c20 */ /* 0x000fc80008410000 */
[----:B--2---:R-:W-:Y:S01]  /*15c40*/  FFMA.FTZ R11, R3, -UR19, R4 ;  /* 0x80000013030b7c23 */ /* 0x004fe20008010004 */
[----:B------:R-:W-:Y:S01]  /*15c50*/  VIADD R3, R0, 0x68 ;  /* 0x0000006800037836 */ /* 0x000fe20000000000 */
[----:B------:R2:W3:Y:S03]  /*15c60*/  MUFU.TANH R14, R2 ;  /* 0x00000002000e7308 */ /* 0x0004e60000002400 */
[----:B------:R-:W-:-:S05]  /*15c70*/  IMAD.IADD R4, R236, 0x1, -R3 ;  /* 0x00000001ec047824 */ /* 0x000fca00078e0a03 */
[----:B------:R4:W1:Y:S01]  /*15c80*/  MUFU.TANH R15, R6 ;  /* 0x00000006000f7308 */ /* 0x0008620000002400 */
[----:B------:R-:W-:Y:S02]  /*15c90*/  IABS R5, R4 ;  /* 0x0000000400057213 */ /* 0x000fe40000000000 */
[----:B------:R-:W-:Y:S01]  /*15ca0*/  LOP3.LUT R231, R231, 0xfffffff7, RZ, 0xc0, !PT ;  /* 0xfffffff7e7e77812 */ /* 0x000fe200078ec0ff */
[--C-:B--2---:R-:W-:Y:S02]  /*15cb0*/  IMAD.IADD R2, R237, 0x1, -R3.reuse ;  /* 0x00000001ed027824 */ /* 0x104fe400078e0a03 */
[----:B----4-:R-:W-:-:S03]  /*15cc0*/  IMAD.IADD R6, R238, 0x1, -R3 ;  /* 0x00000001ee067824 */ /* 0x010fc600078e0a03 */
[----:B------:R-:W-:Y:S02]  /*15cd0*/  IABS R4, R2 ;  /* 0x0000000200047213 */ /* 0x000fe40000000000 */
[----:B------:R-:W-:Y:S02]  /*15ce0*/  IABS R2, R6 ;  /* 0x0000000600027213 */ /* 0x000fe40000000000 */
[----:B------:R-:W-:Y:S02]  /*15cf0*/  @P2 LOP3.LUT R231, R231, 0x8, RZ, 0xfc, !PT ;  /* 0x00000008e7e72812 */ /* 0x000fe400078efcff */
[----:B------:R-:W-:Y:S02]  /*15d00*/  I2FP.F32.S32 R2, R2 ;  /* 0x0000000200027245 */ /* 0x000fe40000201400 */
[----:B------:R-:W-:Y:S02]  /*15d10*/  I2FP.F32.S32 R4, R4 ;  /* 0x0000000400047245 */ /* 0x000fe40000201400 */
[----:B------:R-:W-:Y:S01]  /*15d20*/  LOP3.LUT R231, R231, 0xfffffffb, RZ, 0xc0, !PT ;  /* 0xfffffffbe7e77812 */ /* 0x000fe200078ec0ff */
[----:B---3--:R-:W-:Y:S01]  /*15d30*/  FFMA.FTZ R14, R2, -UR19, R14 ;  /* 0x80000013020e7c23 */ /* 0x008fe2000801000e */
[----:B------:R-:W-:Y:S01]  /*15d40*/  FMUL.FTZ R2, R67, UR31 ;  /* 0x0000001f43027c20 */ /* 0x000fe20008410000 */
[----:B-1----:R-:W-:Y:S01]  /*15d50*/  FFMA.FTZ R6, R4, -UR19, R15 ;  /* 0x8000001304067c23 */ /* 0x002fe2000801000f */
[----:B------:R-:W-:Y:S01]  /*15d60*/  @P1 LOP3.LUT R231, R231, 0x4, RZ, 0xfc, !PT ;  /* 0x00000004e7e71812 */ /* 0x000fe200078efcff */
[----:B------:R-:W-:Y:S01]  /*15d70*/  FMUL.FTZ R4, R65, UR31 ;  /* 0x0000001f41047c20 */ /* 0x000fe20008410000 */
[----:B------:R-:W-:-:S02]  /*15d80*/  FSEL R110, R13, -INF , !P4 ;  /* 0xff8000000d6e7808 */ /* 0x000fc40006000000 */
[C---:B------:R-:W-:Y:S02]  /*15d90*/  ISETP.GE.AND P4, PT, R3.reuse, R243, PT ;  /* 0x000000f30300720c */ /* 0x040fe40003f86270 */
[C---:B------:R-:W-:Y:S02]  /*15da0*/  ISETP.GE.AND P3, PT, R3.reuse, R242, PT ;  /* 0x000000f20300720c */ /* 0x040fe40003f66270 */
[C---:B------:R-:W-:Y:S02]  /*15db0*/  ISETP.GE.AND P2, PT, R3.reuse, R241, PT ;  /* 0x000000f10300720c */ /* 0x040fe40003f46270 */
[----:B------:R-:W-:Y:S02]  /*15dc0*/  ISETP.GE.AND P1, PT, R3, R240, PT ;  /* 0x000000f00300720c */ /* 0x000fe40003f26270 */
[----:B------:R-:W-:Y:S02]  /*15dd0*/  I2FP.F32.S32 R5, R5 ;  /* 0x0000000500057245 */ /* 0x000fe40000201400 */
[----:B------:R-:W-:Y:S01]  /*15de0*/  FSEL R107, R8, -INF , !P5 ;  /* 0xff800000086b7808 */ /* 0x000fe20006800000 */
[----:B------:R1:W-:Y:S01]  /*15df0*/  MUFU.TANH R13, R4 ;  /* 0x00000004000d7308 */ /* 0x0003e20000002400 */
[----:B------:R-:W-:-:S02]  /*15e00*/  FSEL R205, R10, -INF , !P0 ;  /* 0xff8000000acd7808 */ /* 0x000fc40004000000 */
[----:B------:R-:W-:Y:S02]  /*15e10*/  FSEL R96, R9, -INF , !P6 ;  /* 0xff80000009607808 */ /* 0x000fe40007000000 */
[----:B------:R-:W-:-:S03]  /*15e20*/  ISETP.LT.OR P6, PT, R3, R235, P4 ;  /* 0x000000eb0300720c */ /* 0x000fc600027c1670 */
[----:B------:R2:W3:Y:S01]  /*15e30*/  MUFU.TANH R8, R2 ;  /* 0x0000000200087308 */ /* 0x0004e20000002400 */
[C---:B------:R-:W-:Y:S02]  /*15e40*/  ISETP.LT.OR P5, PT, R3.reuse, R233, P3 ;  /* 0x000000e90300720c */ /* 0x040fe40001fa1670 */
[C---:B------:R-:W-:Y:S02]  /*15e50*/  ISETP.LT.OR P2, PT, R3.reuse, R234, P2 ;  /* 0x000000ea0300720c */ /* 0x040fe40001741670 */
[----:B------:R-:W-:Y:S01]  /*15e60*/  ISETP.LT.OR P0, PT, R3, R232, P1 ;  /* 0x000000e80300720c */ /* 0x000fe20000f01670 */
[----:B------:R-:W-:Y:S02]  /*15e70*/  IMAD.IADD R3, R239, 0x1, -R3 ;  /* 0x00000001ef037824 */ /* 0x000fe400078e0a03 */
[----:B------:R-:W-:Y:S01]  /*15e80*/  FFMA.FTZ R7, R5, -UR19, R7 ;  /* 0x8000001305077c23 */ /* 0x000fe20008010007 */
[----:B-1----:R-:W-:Y:S01]  /*15e90*/  FMUL.FTZ R4, R142, UR31 ;  /* 0x0000001f8e047c20 */ /* 0x002fe20008410000 */
[----:B--2---:R-:W-:-:S03]  /*15ea0*/  VIADD R2, R0, 0x69 ;  /* 0x0000006900027836 */ /* 0x004fc60000000000 */
[----:B------:R1:W2:Y:S01]  /*15eb0*/  MUFU.TANH R10, R4 ;  /* 0x00000004000a7308 */ /* 0x0002a20000002400 */
[----:B------:R-:W-:Y:S01]  /*15ec0*/  IABS R9, R3 ;  /* 0x0000000300097213 */ /* 0x000fe20000000000 */
[----:B------:R4:W5:Y:S01]  /*15ed0*/  LDL.LU R142, [R1+0x100] ;  /* 0x00010000018e7983 */ /* 0x0009620000300800 */
[----:B------:R-:W-:-:S05]  /*15ee0*/  IMAD.IADD R5, R237, 0x1, -R2 ;  /* 0x00000001ed057824 */ /* 0x000fca00078e0a02 */
[----:B------:R-:W-:Y:S01]  /*15ef0*/  IABS R3, R5 ;  /* 0x0000000500037213 */ /* 0x000fe20000000000 */
[----:B------:R-:W-:Y:S02]  /*15f00*/  IMAD.MOV.U32 R5, RZ, RZ, R9 ;  /* 0x000000ffff057224 */ /* 0x000fe400078e0009 */
[----:B-1----:R-:W-:Y:S01]  /*15f10*/  IMAD.IADD R4, R236, 0x1, -R2 ;  /* 0x00000001ec047824 */ /* 0x002fe200078e0a02 */
[----:B------:R-:W-:-:S04]  /*15f20*/  I2FP.F32.S32 R3, R3 ;  /* 0x0000000300037245 */ /* 0x000fc80000201400 */
[----:B------:R-:W-:Y:S01]  /*15f30*/  IABS R4, R4 ;  /* 0x0000000400047213 */ /* 0x000fe20000000000 */
[----:B---3--:R-:W-:Y:S01]  /*15f40*/  FFMA.FTZ R8, R3, -UR19, R8 ;  /* 0x8000001303087c23 */ /* 0x008fe20008010008 */
        /* <DEDUP_REMOVED lines=8> */
[----:B--2---:R-:W-:Y:S01]  /*15fd0*/  FFMA.FTZ R10, R5, -UR19, R10 ;  /* 0x80000013050a7c23 */ /* 0x004fe2000801000a */
[----:B------:R-:W-:Y:S01]  /*15fe0*/  @P2 LOP3.LUT R231, R231, 0x2, RZ, 0xfc, !PT ;  /* 0x00000002e7e72812 */ /* 0x000fe200078efcff */
[----:B------:R1:W2:Y:S01]  /*15ff0*/  MUFU.TANH R5, R3 ;  /* 0x0000000300057308 */ /* 0x0002a20000002400 */
[----:B------:R-:W-:Y:S01]  /*16000*/  FSEL R106, R12, -INF , !P4 ;  /* 0xff8000000c6a7808 */ /* 0x000fe20006000000 */
[----:B------:R4:W5:Y:S01]  /*16010*/  LDL.LU R141, [R1+0xfc] ;  /* 0x0000fc00018d7983 */ /* 0x0009620000300800 */
[----:B------:R-:W-:-:S02]  /*16020*/  FSEL R204, R11, -INF , !P3 ;  /* 0xff8000000bcc7808 */ /* 0x000fc40005800000 */
[C---:B------:R-:W-:Y:S01]  /*16030*/  ISETP.GE.AND P4, PT, R2.reuse, R243, PT ;  /* 0x000000f30200720c */ /* 0x040fe20003f86270 */
[----:B------:R4:W5:Y:S01]  /*16040*/  LDL.LU R140, [R1+0xf8] ;  /* 0x0000f800018c7983 */ /* 0x0009620000300800 */
[C---:B------:R-:W-:Y:S02]  /*16050*/  ISETP.GE.AND P3, PT, R2.reuse, R242, PT ;  /* 0x000000f20200720c */ /* 0x040fe40003f66270 */
[C---:B------:R-:W-:Y:S02]  /*16060*/  ISETP.GE.AND P2, PT, R2.reuse, R241, PT ;  /* 0x000000f10200720c */ /* 0x040fe40003f46270 */
[----:B------:R-:W-:Y:S02]  /*16070*/  ISETP.GE.AND P1, PT, R2, R240, PT ;  /* 0x000000f00200720c */ /* 0x000fe40003f26270 */
[----:B------:R-:W-:Y:S02]  /*16080*/  FSEL R94, R7, -INF , !P6 ;  /* 0xff800000075e7808 */ /* 0x000fe40007000000 */
[----:B------:R-:W-:Y:S01]  /*16090*/  FSEL R105, R6, -INF , !P5 ;  /* 0xff80000006697808 */ /* 0x000fe20006800000 */
[----:B-1----:R-:W-:Y:S01]  /*160a0*/  IMAD.IADD R3, R238, 0x1, -R2 ;  /* 0x00000001ee037824 */ /* 0x002fe200078e0a02 */
[C---:B------:R-:W-:Y:S01]  /*160b0*/  ISETP.LT.OR P6, PT, R2.reuse, R235, P4 ;  /* 0x000000eb0200720c */ /* 0x040fe200027c1670 */
[----:B------:R-:W1:Y:S01]  /*160c0*/  MUFU.TANH R4, R4 ;  /* 0x0000000400047308 */ /* 0x000e620000002400 */
[----:B------:R-:W-:-:S02]  /*160d0*/  ISETP.LT.OR P5, PT, R2, R233, P3 ;  /* 0x000000e90200720c */ /* 0x000fc40001fa1670 */
[C---:B------:R-:W-:Y:S02]  /*160e0*/  ISETP.LT.OR P2, PT, R2.reuse, R234, P2 ;  /* 0x000000ea0200720c */ /* 0x040fe40001741670 */
[----:B------:R-:W-:Y:S01]  /*160f0*/  ISETP.LT.OR P1, PT, R2, R232, P1 ;  /* 0x000000e80200720c */ /* 0x000fe20000f21670 */
[----:B------:R-:W-:Y:S01]  /*16100*/  IMAD.IADD R2, R239, 0x1, -R2 ;  /* 0x00000001ef027824 */ /* 0x000fe200078e0a02 */
[----:B------:R-:W-:Y:S01]  /*16110*/  IABS R7, R3 ;  /* 0x0000000300077213 */ /* 0x000fe20000000000 */
[----:B------:R-:W-:Y:S01]  /*16120*/  FMUL.FTZ R3, R139, UR31 ;  /* 0x0000001f8b037c20 */ /* 0x000fe20008410000 */
[----:B------:R-:W-:Y:S01]  /*16130*/  LOP3.LUT P4, RZ, R231, 0x2, RZ, 0xc0, !PT ;  /* 0x00000002e7ff7812 */ /* 0x000fe2000788c0ff */
[----:B------:R4:W5:Y:S01]  /*16140*/  LDL.LU R139, [R1+0xf4] ;  /* 0x0000f400018b7983 */ /* 0x0009620000300800 */
[----:B------:R-:W-:Y:S01]  /*16150*/  IABS R6, R2 ;  /* 0x0000000200067213 */ /* 0x000fe20000000000 */
[----:B------:R-:W-:Y:S02]  /*16160*/  IMAD.MOV.U32 R2, RZ, RZ, R7 ;  /* 0x000000ffff027224 */ /* 0x000fe400078e0007 */
[----:B------:R3:W-:Y:S03]  /*16170*/  MUFU.TANH R7, R3 ;  /* 0x0000000300077308 */ /* 0x0007e60000002400 */
[----:B------:R-:W-:-:S05]  /*16180*/  I2FP.F32.S32 R2, R2 ;  /* 0x0000000200027245 */ /* 0x000fca0000201400 */
[----:B--2---:R-:W-:Y:S01]  /*16190*/  FFMA.FTZ R13, R2, -UR19, R5 ;  /* 0x80000013020d7c23 */ /* 0x004fe20008010005 */
[----:B------:R-:W-:Y:S01]  /*161a0*/  FMUL.FTZ R2, R28, UR31 ;  /* 0x0000001f1c027c20 */ /* 0x000fe20008410000 */
[----:B---3--:R-:W-:Y:S01]  /*161b0*/  I2FP.F32.S32 R3, R6 ;  /* 0x0000000600037245 */ /* 0x008fe20000201400 */
[----:B------:R-:W-:Y:S02]  /*161c0*/  FMUL.FTZ R6, R138, UR31 ;  /* 0x0000001f8a067c20 */ /* 0x000fe40008410000 */
[----:B------:R2:W-:Y:S01]  /*161d0*/  MUFU.TANH R11, R2 ;  /* 0x00000002000b7308 */ /* 0x0005e20000002400 */
[----:B------:R-:W-:Y:S01]  /*161e0*/  LOP3.LUT R231, R231, 0xfffffff7, RZ, 0xc0, !PT ;  /* 0xfffffff7e7e77812 */ /* 0x000fe200078ec0ff */
[----:B------:R4:W5:Y:S01]  /*161f0*/  LDL.LU R138, [R1+0xf0] ;  /* 0x0000f000018a7983 */ /* 0x0009620000300800 */
[----:B-1----:R-:W-:Y:S01]  /*16200*/  FFMA.FTZ R12, R3, -UR19, R4 ;  /* 0x80000013030c7c23 */ /* 0x002fe20008010004 */
[----:B------:R-:W-:-:S04]  /*16210*/  VIADD R3, R0, 0x70 ;  /* 0x0000007000037836 */ /* 0x000fc80000000000 */
[----:B------:R1:W3:Y:S01]  /*16220*/  MUFU.TANH R15, R6 ;  /* 0x00000006000f7308 */ /* 0x0002e20000002400 */
[--C-:B------:R-:W-:Y:S02]  /*16230*/  IMAD.IADD R4, R236, 0x1, -R3.reuse ;  /* 0x00000001ec047824 */ /* 0x100fe400078e0a03 */
[----:B--2---:R-:W-:-:S03]  /*16240*/  IMAD.IADD R2, R237, 0x1, -R3 ;  /* 0x00000001ed027824 */ /* 0x004fc600078e0a03 */
[----:B------:R-:W-:Y:S01]  /*16250*/  IABS R5, R4 ;  /* 0x0000000400057213 */ /* 0x000fe20000000000 */
[----:B-1----:R-:W-:Y:S01]  /*16260*/  IMAD.IADD R6, R238, 0x1, -R3 ;  /* 0x00000001ee067824 */ /* 0x002fe200078e0a03 */
[----:B------:R-:W-:-:S04]  /*16270*/  IABS R4, R2 ;  /* 0x0000000200047213 */ /* 0x000fc80000000000 */
[----:B------:R-:W-:Y:S02]  /*16280*/  IABS R2, R6 ;  /* 0x0000000600027213 */ /* 0x000fe40000000000 */
[----:B------:R-:W-:Y:S02]  /*16290*/  @P2 LOP3.LUT R231, R231, 0x8, RZ, 0xfc, !PT ;  /* 0x00000008e7e72812 */ /* 0x000fe400078efcff */
[----:B------:R-:W-:Y:S02]  /*162a0*/  I2FP.F32.S32 R4, R4 ;  /* 0x0000000400047245 */ /* 0x000fe40000201400 */
[----:B------:R-:W-:Y:S02]  /*162b0*/  I2FP.F32.S32 R2, R2 ;  /* 0x0000000200027245 */ /* 0x000fe40000201400 */
[----:B------:R-:W-:Y:S01]  /*162c0*/  LOP3.LUT R231, R231, 0xfffffffb, RZ, 0xc0, !PT ;  /* 0xfffffffbe7e77812 */ /* 0x000fe200078ec0ff */
[----:B---3--:R-:W-:Y:S01]  /*162d0*/  FFMA.FTZ R6, R4, -UR19, R15 ;  /* 0x8000001304067c23 */ /* 0x008fe2000801000f */
[----:B------:R-:W-:Y:S01]  /*162e0*/  FMUL.FTZ R4, R137, UR31 ;  /* 0x0000001f89047c20 */ /* 0x000fe20008410000 */
[----:B------:R-:W-:Y:S01]  /*162f0*/  FFMA.FTZ R15, R2, -UR19, R11 ;  /* 0x80000013020f7c23 */ /* 0x000fe2000801000b */
[----:B------:R-:W-:Y:S01]  /*16300*/  FMUL.FTZ R2, R136, UR31 ;  /* 0x0000001f88027c20 */ /* 0x000fe20008410000 */
[----:B------:R-:W-:Y:S01]  /*16310*/  @P1 LOP3.LUT R231, R231, 0x4, RZ, 0xfc, !PT ;  /* 0x00000004e7e71812 */ /* 0x000fe200078efcff */
[----:B------:R4:W5:Y:S01]  /*16320*/  LDL.LU R137, [R1+0xec] ;  /* 0x0000ec0001897983 */ /* 0x0009620000300800 */
[----:B------:R-:W-:-:S02]  /*16330*/  FSEL R104, R14, -INF , !P4 ;  /* 0xff8000000e687808 */ /* 0x000fc40006000000 */
[C---:B------:R-:W-:Y:S02]  /*16340*/  ISETP.GE.AND P4, PT, R3.reuse, R243, PT ;  /* 0x000000f30300720c */ /* 0x040fe40003f86270 */
[C---:B------:R-:W-:Y:S02]  /*16350*/  ISETP.GE.AND P3, PT, R3.reuse, R242, PT ;  /* 0x000000f20300720c */ /* 0x040fe40003f66270 */
[C---:B------:R-:W-:Y:S02]  /*16360*/  ISETP.GE.AND P2, PT, R3.reuse, R241, PT ;  /* 0x000000f10300720c */ /* 0x040fe40003f46270 */
[----:B------:R-:W-:Y:S01]  /*16370*/  ISETP.GE.AND P1, PT, R3, R240, PT ;  /* 0x000000f00300720c */ /* 0x000fe20003f26270 */
[----:B------:R1:W-:Y:S01]  /*16380*/  MUFU.TANH R14, R4 ;  /* 0x00000004000e7308 */ /* 0x0003e20000002400 */
[----:B------:R-:W-:Y:S01]  /*16390*/  I2FP.F32.S32 R5, R5 ;  /* 0x0000000500057245 */ /* 0x000fe20000201400 */
[----:B------:R4:W5:Y:S01]  /*163a0*/  LDL.LU R136, [R1+0xe8] ;  /* 0x0000e80001887983 */ /* 0x0009620000300800 */
[----:B------:R-:W-:-:S02]  /*163b0*/  FSEL R87, R9, -INF , !P6 ;  /* 0xff80000009577808 */ /* 0x000fc40007000000 */
[----:B------:R-:W-:Y:S02]  /*163c0*/  FSEL R203, R10, -INF , !P0 ;  /* 0xff8000000acb7808 */ /* 0x000fe40004000000 */
[----:B------:R-:W-:Y:S01]  /*163d0*/  FSEL R93, R8, -INF , !P5 ;  /* 0xff800000085d7808 */ /* 0x000fe20006800000 */
[----:B------:R2:W3:Y:S01]  /*163e0*/  MUFU.TANH R9, R2 ;  /* 0x0000000200097308 */ /* 0x0004e20000002400 */
[C---:B------:R-:W-:Y:S02]  /*163f0*/  ISETP.LT.OR P6, PT, R3.reuse, R235, P4 ;  /* 0x000000eb0300720c */ /* 0x040fe400027c1670 */
[C---:B------:R-:W-:Y:S02]  /*16400*/  ISETP.LT.OR P5, PT, R3.reuse, R233, P3 ;  /* 0x000000e90300720c */ /* 0x040fe40001fa1670 */
[C---:B------:R-:W-:Y:S02]  /*16410*/  ISETP.LT.OR P2, PT, R3.reuse, R234, P2 ;  /* 0x000000ea0300720c */ /* 0x040fe40001741670 */
[----:B------:R-:W-:Y:S01]  /*16420*/  ISETP.LT.OR P0, PT, R3, R232, P1 ;  /* 0x000000e80300720c */ /* 0x000fe20000f01670 */
[----:B-1----:R-:W-:Y:S01]  /*16430*/  FMUL.FTZ R4, R30, UR31 ;  /* 0x0000001f1e047c20 */ /* 0x002fe20008410000 */
[----:B------:R-:W-:-:S02]  /*16440*/  IMAD.IADD R3, R239, 0x1, -R3 ;  /* 0x00000001ef037824 */ /* 0x000fc400078e0a03 */
[----:B------:R-:W-:Y:S01]  /*16450*/  FFMA.FTZ R7, R5, -UR19, R7 ;  /* 0x8000001305077c23 */ /* 0x000fe20008010007 */
[----:B------:R1:W4:Y:S01]  /*16460*/  MUFU.TANH R11, R4 ;  /* 0x00000004000b7308 */ /* 0x0003220000002400 */
[----:B--2---:R-:W-:Y:S01]  /*16470*/  VIADD R2, R0, 0x71 ;  /* 0x0000007100027836 */ /* 0x004fe20000000000 */
[----:B------:R-:W-:-:S03]  /*16480*/  IABS R8, R3 ;  /* 0x0000000300087213 */ /* 0x000fc60000000000 */
[----:B------:R-:W-:-:S05]  /*16490*/  IMAD.IADD R5, R237, 0x1, -R2 ;  /* 0x00000001ed057824 */ /* 0x000fca00078e0a02 */
[----:B------:R-:W-:Y:S01]  /*164a0*/  IABS R3, R5 ;  /* 0x0000000500037213 */ /* 0x000fe20000000000 */
[----:B-1----:R-:W-:-:S03]  /*164b0*/  IMAD.IADD R4, R236, 0x1, -R2 ;  /* 0x00000001ec047824 */ /* 0x002fc600078e0a02 */
[----:B------:R-:W-:Y:S01]  /*164c0*/  I2FP.F32.S32 R3, R3 ;  /* 0x0000000300037245 */ /* 0x000fe20000201400 */
[----:B------:R-:W-:Y:S01]  /*164d0*/  IMAD.MOV.U32 R5, RZ, RZ, R8 ;  /* 0x000000ffff057224 */ /* 0x000fe200078e0008 */
[----:B------:R-:W-:-:S04]  /*164e0*/  IABS R4, R4 ;  /* 0x0000000400047213 */ /* 0x000fc80000000000 */
[----:B------:R-:W-:Y:S01]  /*164f0*/  I2FP.F32.S32 R4, R4 ;  /* 0x0000000400047245 */ /* 0x000fe20000201400 */
[----:B---3--:R-:W-:Y:S01]  /*16500*/  FFMA.FTZ R9, R3, -UR19, R9 ;  /* 0x8000001303097c23 */ /* 0x008fe20008010009 */
[C---:B------:R-:W-:Y:S02]  /*16510*/  LOP3.LUT P4, RZ, R231.reuse, 0x8, RZ, 0xc0, !PT ;  /* 0x00000008e7ff7812 */ /* 0x040fe4000788c0ff */
[C---:B------:R-:W-:Y:S02]  /*16520*/  LOP3.LUT P3, RZ, R231.reuse, 0x4, RZ, 0xc0, !PT ;  /* 0x00000004e7ff7812 */ /* 0x040fe4000786c0ff */
[----:B------:R-:W-:Y:S01]  /*16530*/  I2FP.F32.S32 R5, R5 ;  /* 0x0000000500057245 */ /* 0x000fe20000201400 */
[----:B------:R-:W-:Y:S01]  /*16540*/  FFMA.FTZ R10, R4, -UR19, R14 ;  /* 0x80000013040a7c23 */ /* 0x000fe2000801000e */
[----:B------:R-:W-:Y:S01]  /*16550*/  LOP3.LUT R231, R231, 0xfffffffd, RZ, 0xc0, !PT ;  /* 0xfffffffde7e77812 */ /* 0x000fe200078ec0ff */
[----:B------:R-:W-:Y:S01]  /*16560*/  FMUL.FTZ R3, R29, UR31 ;  /* 0x0000001f1d037c20 */ /* 0x000fe20008410000 */
[----:B------:R-:W-:Y:S01]  /*16570*/  FMUL.FTZ R4, R31, UR31 ;  /* 0x0000001f1f047c20 */ /* 0x000fe20008410000 */
[----:B----4-:R-:W-:Y:S01]  /*16580*/  FFMA.FTZ R11, R5, -UR19, R11 ;  /* 0x80000013050b7c23 */ /* 0x010fe2000801000b */
[----:B------:R-:W-:Y:S01]  /*16590*/  @P2 LOP3.LUT R231, R231, 0x2, RZ, 0xfc, !PT ;  /* 0x00000002e7e72812 */ /* 0x000fe200078efcff */
[----:B------:R1:W2:Y:S01]  /*165a0*/  MUFU.TANH R5, R3 ;  /* 0x0000000300057308 */ /* 0x0002a20000002400 */
[----:B------:R-:W-:-:S02]  /*165b0*/  FSEL R92, R13, -INF , !P4 ;  /* 0xff8000000d5c7808 */ /* 0x000fc40006000000 */
[----:B------:R-:W-:Y:S02]  /*165c0*/  FSEL R95, R12, -INF , !P3 ;  /* 0xff8000000c5f7808 */ /* 0x000fe40005800000 */
[C---:B------:R-:W-:Y:S02]  /*165d0*/  ISETP.GE.AND P4, PT, R2.reuse, R243, PT ;  /* 0x000000f30200720c */ /* 0x040fe40003f86270 */
[C---:B------:R-:W-:Y:S02]  /*165e0*/  ISETP.GE.AND P3, PT, R2.reuse, R242, PT ;  /* 0x000000f20200720c */ /* 0x040fe40003f66270 */
[C---:B------:R-:W-:Y:S02]  /*165f0*/  ISETP.GE.AND P2, PT, R2.reuse, R241, PT ;  /* 0x000000f10200720c */ /* 0x040fe40003f46270 */
[----:B------:R-:W-:Y:S01]  /*16600*/  ISETP.GE.AND P1, PT, R2, R240, PT ;  /* 0x000000f00200720c */ /* 0x000fe20003f26270 */
[----:B------:R-:W3:Y:S01]  /*16610*/  MUFU.TANH R4, R4 ;  /* 0x0000000400047308 */ /* 0x000ee20000002400 */
[----:B------:R-:W-:-:S02]  /*16620*/  FSEL R30, R7, -INF , !P6 ;  /* 0xff800000071e7808 */ /* 0x000fc40007000000 */
[----:B------:R-:W-:Y:S01]  /*16630*/  FSEL R86, R6, -INF , !P5 ;  /* 0xff80000006567808 */ /* 0x000fe20006800000 */
[--C-:B-1----:R-:W-:Y:S01]  /*16640*/  IMAD.IADD R3, R238, 0x1, -R2.reuse ;  /* 0x00000001ee037824 */ /* 0x102fe200078e0a02 */
[C---:B------:R-:W-:Y:S02]  /*16650*/  ISETP.LT.OR P6, PT, R2.reuse, R235, P4 ;  /* 0x000000eb0200720c */ /* 0x040fe400027c1670 */
        /* <DEDUP_REMOVED lines=10> */
[----:B--2---:R-:W-:Y:S01]  /*16700*/  FFMA.FTZ R13, R2, -UR19, R5 ;  /* 0x80000013020d7c23 */ /* 0x004fe20008010005 */
[----:B------:R-:W-:Y:S01]  /*16710*/  VIADD R2, R0, 0x78 ;  /* 0x0000007800027836 */ /* 0x000fe20000000000 */
[----:B-1----:R-:W-:Y:S01]  /*16720*/  I2FP.F32.S32 R3, R6 ;  /* 0x0000000600037245 */ /* 0x002fe20000201400 */
[----:B------:R-:W-:-:S04]  /*16730*/  FMUL.FTZ R6, R26, UR31 ;  /* 0x0000001f1a067c20 */ /* 0x000fc80008410000 */
[----:B---3--:R-:W-:Y:S01]  /*16740*/  FFMA.FTZ R12, R3, -UR19, R4 ;  /* 0x80000013030c7c23 */ /* 0x008fe20008010004 */
[----:B------:R-:W-:Y:S01]  /*16750*/  FMUL.FTZ R3, R71, UR31 ;  /* 0x0000001f47037c20 */ /* 0x000fe20008410000 */
[--C-:B------:R-:W-:Y:S01]  /*16760*/  IMAD.IADD R4, R236, 0x1, -R2.reuse ;  /* 0x00000001ec047824 */ /* 0x100fe200078e0a02 */
[----:B------:R1:W-:Y:S01]  /*16770*/  MUFU.TANH R14, R6 ;  /* 0x00000006000e7308 */ /* 0x0003e20000002400 */
[----:B------:R-:W-:Y:S01]  /*16780*/  LOP3.LUT P4, RZ, R231, 0x2, RZ, 0xc0, !PT ;  /* 0x00000002e7ff7812 */ /* 0x000fe2000788c0ff */
[----:B------:R2:W5:Y:S06]  /*16790*/  LDL.LU R71, [R1+0xe4] ;  /* 0x0000e40001477983 */ /* 0x00056c0000300800 */
[----:B------:R3:W4:Y:S01]  /*167a0*/  MUFU.TANH R8, R3 ;  /* 0x0000000300087308 */ /* 0x0007220000002400 */
[----:B------:R-:W-:Y:S01]  /*167b0*/  IABS R5, R4 ;  /* 0x0000000400057213 */ /* 0x000fe20000000000 */
[----:B-1----:R-:W-:-:S02]  /*167c0*/  IMAD.IADD R6, R238, 0x1, -R2 ;  /* 0x00000001ee067824 */ /* 0x002fc400078e0a02 */
[----:B---3--:R-:W-:-:S05]  /*167d0*/  IMAD.IADD R3, R237, 0x1, -R2 ;  /* 0x00000001ed037824 */ /* 0x008fca00078e0a02 */
[----:B------:R-:W-:Y:S02]  /*167e0*/  IABS R4, R3 ;  /* 0x0000000300047213 */ /* 0x000fe40000000000 */
[----:B------:R-:W-:Y:S02]  /*167f0*/  IABS R3, R6 ;  /* 0x0000000600037213 */ /* 0x000fe40000000000 */
[----:B------:R-:W-:Y:S02]  /*16800*/  I2FP.F32.S32 R5, R5 ;  /* 0x0000000500057245 */ /* 0x000fe40000201400 */
[----:B------:R-:W-:Y:S02]  /*16810*/  I2FP.F32.S32 R3, R3 ;  /* 0x0000000300037245 */ /* 0x000fe40000201400 */
[----:B------:R-:W-:Y:S02]  /*16820*/  I2FP.F32.S32 R4, R4 ;  /* 0x0000000400047245 */ /* 0x000fe40000201400 */
[----:B------:R-:W-:-:S02]  /*16830*/  FSEL R84, R15, -INF , !P4 ;  /* 0xff8000000f547808 */ /* 0x000fc40006000000 */
[C---:B------:R-:W-:Y:S01]  /*16840*/  ISETP.GE.AND P4, PT, R2.reuse, R243, PT ;  /* 0x000000f30200720c */ /* 0x040fe20003f86270 */
[----:B----4-:R-:W-:Y:S01]  /*16850*/  FFMA.FTZ R8, R3, -UR19, R8 ;  /* 0x8000001303087c23 */ /* 0x010fe20008010008 */
[----:B------:R-:W-:Y:S01]  /*16860*/  ISETP.GE.AND P3, PT, R2, R242, PT ;  /* 0x000000f20200720c */ /* 0x000fe20003f66270 */
[----:B------:R-:W-:Y:S01]  /*16870*/  FFMA.FTZ R7, R5, -UR19, R7 ;  /* 0x8000001305077c23 */ /* 0x000fe20008010007 */
[----:B------:R-:W-:Y:S01]  /*16880*/  FMUL.FTZ R3, R25, UR31 ;  /* 0x0000001f19037c20 */ /* 0x000fe20008410000 */
[----:B------:R-:W-:Y:S01]  /*16890*/  FSEL R29, R9, -INF , !P5 ;  /* 0xff800000091d7808 */ /* 0x000fe20006800000 */
[----:B------:R-:W-:Y:S01]  /*168a0*/  FFMA.FTZ R6, R4, -UR19, R14 ;  /* 0x8000001304067c23 */ /* 0x000fe2000801000e */
[C---:B------:R-:W-:Y:S02]  /*168b0*/  ISETP.LT.OR P5, PT, R2.reuse, R235, P4 ;  /* 0x000000eb0200720c */ /* 0x040fe400027a1670 */
[----:B------:R-:W-:Y:S01]  /*168c0*/  ISETP.LT.OR P4, PT, R2, R233, P3 ;  /* 0x000000e90200720c */ /* 0x000fe20001f81670 */
[----:B------:R1:W3:Y:S01]  /*168d0*/  MUFU.TANH R14, R3 ;  /* 0x00000003000e7308 */ /* 0x0002e20000002400 */
[----:B------:R-:W-:Y:S01]  /*168e0*/  FMUL.FTZ R4, R27, UR31 ;  /* 0x0000001f1b047c20 */ /* 0x000fe20008410000 */
[----:B------:R-:W-:Y:S01]  /*168f0*/  FSEL R25, R7, -INF , !P5 ;  /* 0xff80000007197808 */ /* 0x000fe20006800000 */
[----:B------:R-:W-:Y:S01]  /*16900*/  FMUL.FTZ R7, R69, UR31 ;  /* 0x0000001f45077c20 */ /* 0x000fe20008410000 */
[----:B------:R-:W-:Y:S01]  /*16910*/  FSEL R27, R6, -INF , !P4 ;  /* 0xff800000061b7808 */ /* 0x000fe20006000000 */
[----:B------:R-:W-:Y:S01]  /*16920*/  FMUL.FTZ R6, R68, UR31 ;  /* 0x0000001f44067c20 */ /* 0x000fe20008410000 */
[----:B-1----:R-:W-:-:S02]  /*16930*/  FMUL.FTZ R3, R70, UR31 ;  /* 0x0000001f46037c20 */ /* 0x002fc40008410000 */
[----:B------:R2:W5:Y:S04]  /*16940*/  LDL.LU R70, [R1+0xe0] ;  /* 0x0000e00001467983 */ /* 0x0005680000300800 */
[----:B------:R2:W5:Y:S04]  /*16950*/  LDL.LU R69, [R1+0xdc] ;  /* 0x0000dc0001457983 */ /* 0x0005680000300800 */
[----:B------:R2:W5:Y:S01]  /*16960*/  LDL.LU R68, [R1+0xd8] ;  /* 0x0000d80001447983 */ /* 0x0005620000300800 */
[----:B------:R-:W-:-:S04]  /*16970*/  LOP3.LUT R231, R231, 0xfffffff7, RZ, 0xc0, !PT ;  /* 0xfffffff7e7e77812 */ /* 0x000fc800078ec0ff */
[----:B------:R-:W-:-:S04]  /*16980*/  @P2 LOP3.LUT R231, R231, 0x8, RZ, 0xfc, !PT ;  /* 0x00000008e7e72812 */ /* 0x000fc800078efcff */
[----:B------:R-:W-:Y:S02]  /*16990*/  LOP3.LUT R231, R231, 0xfffffffb, RZ, 0xc0, !PT ;  /* 0xfffffffbe7e77812 */ /* 0x000fe400078ec0ff */
[----:B------:R-:W-:Y:S02]  /*169a0*/  ISETP.GE.AND P2, PT, R2, R241, PT ;  /* 0x000000f10200720c */ /* 0x000fe40003f46270 */
[----:B------:R-:W-:Y:S01]  /*169b0*/  @P1 LOP3.LUT R231, R231, 0x4, RZ, 0xfc, !PT ;  /* 0x00000004e7e71812 */ /* 0x000fe200078efcff */
[----:B------:R-:W-:Y:S01]  /*169c0*/  VIADD R0, R0, 0x79 ;  /* 0x0000007900007836 */ /* 0x000fe20000000000 */
[----:B------:R-:W-:Y:S02]  /*169d0*/  ISETP.GE.AND P1, PT, R2, R240, PT ;  /* 0x000000f00200720c */ /* 0x000fe40003f26270 */
[----:B------:R-:W-:Y:S02]  /*169e0*/  FSEL R28, R10, -INF , !P6 ;  /* 0xff8000000a1c7808 */ /* 0x000fe40007000000 */
[----:B------:R-:W-:Y:S01]  /*169f0*/  ISETP.LT.OR P2, PT, R2, R234, P2 ;  /* 0x000000ea0200720c */ /* 0x000fe20001741670 */
[----:B------:R1:W4:Y:S01]  /*16a00*/  MUFU.TANH R10, R4 ;  /* 0x00000004000a7308 */ /* 0x0003220000002400 */
[----:B------:R-:W-:-:S02]  /*16a10*/  FSEL R85, R11, -INF , !P0 ;  /* 0xff8000000b557808 */ /* 0x000fc40004000000 */
[----:B------:R-:W-:Y:S01]  /*16a20*/  ISETP.LT.OR P0, PT, R2, R232, P1 ;  /* 0x000000e80200720c */ /* 0x000fe20000f01670 */
[----:B------:R-:W-:-:S04]  /*16a30*/  IMAD.IADD R2, R239, 0x1, -R2 ;  /* 0x00000001ef027824 */ /* 0x000fc800078e0a02 */
[----:B------:R3:W2:Y:S01]  /*16a40*/  MUFU.TANH R9, R3 ;  /* 0x0000000300097308 */ /* 0x0006a20000002400 */
[C---:B------:R-:W-:Y:S02]  /*16a50*/  LOP3.LUT P6, RZ, R231.reuse, 0x4, RZ, 0xc0, !PT ;  /* 0x00000004e7ff7812 */ /* 0x040fe400078cc0ff */
[----:B------:R-:W-:Y:S02]  /*16a60*/  LOP3.LUT P3, RZ, R231, 0x8, RZ, 0xc0, !PT ;  /* 0x00000008e7ff7812 */ /* 0x000fe4000786c0ff */
[----:B------:R-:W-:Y:S01]  /*16a70*/  IABS R5, R2 ;  /* 0x0000000200057213 */ /* 0x000fe20000000000 */
[--C-:B-1----:R-:W-:Y:S01]  /*16a80*/  IMAD.IADD R4, R237, 0x1, -R0.reuse ;  /* 0x00000001ed047824 */ /* 0x102fe200078e0a00 */
[----:B------:R-:W-:Y:S01]  /*16a90*/  LOP3.LUT R231, R231, 0xfffffffd, RZ, 0xc0, !PT ;  /* 0xfffffffde7e77812 */ /* 0x000fe200078ec0ff */
[----:B---3--:R-:W-:-:S03]  /*16aa0*/  IMAD.IADD R3, R236, 0x1, -R0 ;  /* 0x00000001ec037824 */ /* 0x008fc600078e0a00 */
[----:B------:R-:W-:Y:S02]  /*16ab0*/  IABS R2, R4 ;  /* 0x0000000400027213 */ /* 0x000fe40000000000 */
[----:B------:R-:W-:Y:S02]  /*16ac0*/  IABS R3, R3 ;  /* 0x0000000300037213 */ /* 0x000fe40000000000 */
[----:B------:R-:W-:Y:S02]  /*16ad0*/  FSEL R74, R13, -INF , !P3 ;  /* 0xff8000000d4a7808 */ /* 0x000fe40005800000 */
[----:B------:R-:W-:Y:S02]  /*16ae0*/  I2FP.F32.S32 R3, R3 ;  /* 0x0000000300037245 */ /* 0x000fe40000201400 */
[----:B------:R-:W-:Y:S02]  /*16af0*/  @P2 LOP3.LUT R231, R231, 0x2, RZ, 0xfc, !PT ;  /* 0x00000002e7e72812 */ /* 0x000fe400078efcff */
[----:B------:R-:W-:-:S02]  /*16b00*/  I2FP.F32.S32 R2, R2 ;  /* 0x0000000200027245 */ /* 0x000fc40000201400 */
[C---:B------:R-:W-:Y:S02]  /*16b10*/  ISETP.GE.AND P3, PT, R0.reuse, R243, PT ;  /* 0x000000f30000720c */ /* 0x040fe40003f66270 */
[C---:B------:R-:W-:Y:S02]  /*16b20*/  ISETP.GE.AND P2, PT, R0.reuse, R242, PT ;  /* 0x000000f20000720c */ /* 0x040fe40003f46270 */
[C---:B------:R-:W-:Y:S02]  /*16b30*/  ISETP.GE.AND P1, PT, R0.reuse, R241, PT ;  /* 0x000000f10000720c */ /* 0x040fe40003f26270 */
[----:B------:R-:W-:Y:S01]  /*16b40*/  ISETP.GE.AND P4, PT, R0, R240, PT ;  /* 0x000000f00000720c */ /* 0x000fe20003f86270 */
[----:B------:R-:W-:Y:S01]  /*16b50*/  FFMA.FTZ R4, R3, -UR19, R14 ;  /* 0x8000001303047c23 */ /* 0x000fe2000801000e */
[----:B------:R-:W-:Y:S01]  /*16b60*/  FSEL R75, R12, -INF , !P6 ;  /* 0xff8000000c4b7808 */ /* 0x000fe20007000000 */
[----:B------:R-:W1:Y:S01]  /*16b70*/  MUFU.TANH R7, R7 ;  /* 0x0000000700077308 */ /* 0x000e620000002400 */
[----:B------:R-:W-:Y:S01]  /*16b80*/  ISETP.LT.OR P6, PT, R0, R235, P3 ;  /* 0x000000eb0000720c */ /* 0x000fe20001fc1670 */
[----:B----4-:R-:W-:Y:S01]  /*16b90*/  FFMA.FTZ R3, R2, -UR19, R10 ;  /* 0x8000001302037c23 */ /* 0x010fe2000801000a */
[----:B------:R-:W-:Y:S01]  /*16ba0*/  ISETP.LT.OR P5, PT, R0, R233, P2 ;  /* 0x000000e90000720c */ /* 0x000fe200017a1670 */
[----:B------:R-:W-:Y:S01]  /*16bb0*/  IMAD.IADD R2, R238, 0x1, -R0 ;  /* 0x00000001ee027824 */ /* 0x000fe200078e0a00 */
[----:B------:R-:W-:-:S03]  /*16bc0*/  ISETP.LT.OR P3, PT, R0, R234, P1 ;  /* 0x000000ea0000720c */ /* 0x000fc60000f61670 */
[----:B------:R-:W3:Y:S01]  /*16bd0*/  MUFU.TANH R6, R6 ;  /* 0x0000000600067308 */ /* 0x000ee20000002400 */
[----:B------:R-:W-:Y:S02]  /*16be0*/  LOP3.LUT P1, RZ, R231, 0x2, RZ, 0xc0, !PT ;  /* 0x00000002e7ff7812 */ /* 0x000fe4000782c0ff */
[----:B------:R-:W-:Y:S01]  /*16bf0*/  ISETP.LT.OR P2, PT, R0, R232, P4 ;  /* 0x000000e80000720c */ /* 0x000fe20002741670 */
[----:B------:R-:W-:Y:S01]  /*16c00*/  IMAD.IADD R0, R239, 0x1, -R0 ;  /* 0x00000001ef007824 */ /* 0x000fe200078e0a00 */
[----:B------:R-:W-:Y:S02]  /*16c10*/  FSEL R31, R8, -INF , !P1 ;  /* 0xff800000081f7808 */ /* 0x000fe40004800000 */
[----:B------:R-:W-:Y:S02]  /*16c20*/  PLOP3.LUT P1, PT, PT, PT, UP1, 0x80, 0x0 ;  /* 0x000000000000781c */ /* 0x000fe40003f2f018 */
[----:B------:R-:W-:Y:S02]  /*16c30*/  IABS R2, R2 ;  /* 0x0000000200027213 */ /* 0x000fe40000000000 */
[----:B------:R-:W-:-:S02]  /*16c40*/  IABS R0, R0 ;  /* 0x0000000000007213 */ /* 0x000fc40000000000 */
[----:B------:R-:W-:Y:S02]  /*16c50*/  I2FP.F32.S32 R5, R5 ;  /* 0x0000000500057245 */ /* 0x000fe40000201400 */
[----:B------:R-:W-:Y:S02]  /*16c60*/  I2FP.F32.S32 R2, R2 ;  /* 0x0000000200027245 */ /* 0x000fe40000201400 */
[----:B------:R-:W-:Y:S01]  /*16c70*/  I2FP.F32.S32 R0, R0 ;  /* 0x0000000000007245 */ /* 0x000fe20000201400 */
[----:B--2---:R-:W-:Y:S02]  /*16c80*/  FFMA.FTZ R5, R5, -UR19, R9 ;  /* 0x8000001305057c23 */ /* 0x004fe40008010009 */
[----:B-1----:R-:W-:Y:S02]  /*16c90*/  FFMA.FTZ R2, R2, -UR19, R7 ;  /* 0x8000001302027c23 */ /* 0x002fe40008010007 */
[----:B---3--:R-:W-:Y:S01]  /*16ca0*/  FFMA.FTZ R0, R0, -UR19, R6 ;  /* 0x8000001300007c23 */ /* 0x008fe20008010006 */
[----:B------:R-:W-:-:S02]  /*16cb0*/  FSEL R73, R5, -INF , !P0 ;  /* 0xff80000005497808 */ /* 0x000fc40004000000 */
[----:B------:R-:W-:Y:S02]  /*16cc0*/  LOP3.LUT P0, RZ, R231, 0x40, RZ, 0xc0, !PT ;  /* 0x00000040e7ff7812 */ /* 0x000fe4000780c0ff */
[----:B------:R-:W-:Y:S02]  /*16cd0*/  FSEL R23, R4, -INF , !P6 ;  /* 0xff80000004177808 */ /* 0x000fe40007000000 */
[----:B------:R-:W-:Y:S02]  /*16ce0*/  FSEL R24, R3, -INF , !P5 ;  /* 0xff80000003187808 */ /* 0x000fe40006800000 */
[----:B------:R-:W-:Y:S02]  /*16cf0*/  FSEL R26, R2, -INF , !P3 ;  /* 0xff800000021a7808 */ /* 0x000fe40005800000 */
[----:B------:R-:W-:Y:S01]  /*16d00*/  FSEL R72, R0, -INF , !P2 ;  /* 0xff80000000487808 */ /* 0x000fe20005000000 */
[----:B------:R-:W-:Y:S06]  /*16d10*/  @!P1 BRA `(.L_x_1118) ;  /* 0x0000000400c49947 */ /* 0x000fec0003800000 */
        /* <DEDUP_REMOVED lines=111> */
.L_x_1120:
[----:B------:R-:W-:Y:S05]  /*17410*/  BSYNC B0 ;  /* 0x0000000000007941 */ /* 0x000fea0003800000 */
.L_x_1119:
[----:B------:R-:W0:Y:S02]  /*17420*/  LDGDEPBAR ;  /* 0x00000000000079af */ /* 0x000e240000000000 */
.L_x_1118:
        /* <DEDUP_REMOVED lines=10> */
[----:B------:R-:W2:Y:S04]  /*174d0*/  LDL.LU R13, [R1+0x10] ;  /* 0x00001000010d7983 */ /* 0x000ea80000300800 */
[----:B------:R-:W2:Y:S04]  /*174e0*/  LDL.LU R12, [R1+0x20] ;  /* 0x00002000010c7983 */ /* 0x000ea80000300800 */
[----:B------:R-:W2:Y:S04]  /*174f0*/  LDL.LU R11, [R1+0xc] ;  /* 0x00000c00010b7983 */ /* 0x000ea80000300800 */
[----:B------:R-:W2:Y:S04]  /*17500*/  LDL.LU R10, [R1+0x8] ;  /* 0x00000800010a7983 */ /* 0x000ea80000300800 */
[----:B---3--:R-:W3:Y:S04]  /*17510*/  LDL.LU R9, [R1+0x18] ;  /* 0x0000180001097983 */ /* 0x008ee80000300800 */
[----:B------:R-:W3:Y:S01]  /*17520*/  LDL.LU R8, [R1+0x28] ;  /* 0x0000280001087983 */ /* 0x000ee20000300800 */
[----:B------:R-:W-:-:S02]  /*17530*/  MOV R55, R36 ;  /* 0x0000002400377202 */ /* 0x000fc40000000f00 */
[----:B------:R-:W-:Y:S01]  /*17540*/  MOV R52, R202 ;  /* 0x000000ca00347202 */ /* 0x000fe20000000f00 */
[----:B------:R-:W3:Y:S01]  /*17550*/  LDL.LU R7, [R1+0x34] ;  /* 0x0000340001077983 */ /* 0x000ee20000300800 */
[----:B------:R-:W-:Y:S01]  /*17560*/  MOV R53, R201 ;  /* 0x000000c900357202 */ /* 0x000fe20000000f00 */
[----:B------:R-:W-:Y:S01]  /*17570*/  IMAD.MOV.U32 R14, RZ, RZ, R131 ;  /* 0x000000ffff0e7224 */ /* 0x000fe200078e0083 */
[----:B------:R-:W-:Y:S01]  /*17580*/  MOV R15, R39 ;  /* 0x00000027000f7202 */ /* 0x000fe20000000f00 */
[----:B------:R-:W3:Y:S01]  /*17590*/  LDL.LU R6, [R1+0x38] ;  /* 0x0000380001067983 */ /* 0x000ee20000300800 */
[----:B------:R-:W-:Y:S02]  /*175a0*/  MOV R54, R37 ;  /* 0x0000002500367202 */ /* 0x000fe40000000f00 */
[----:B-1----:R-:W-:Y:S01]  /*175b0*/  MOV R223, R60 ;  /* 0x0000003c00df7202 */ /* 0x002fe20000000f00 */
[----:B------:R-:W3:Y:S04]  /*175c0*/  LDL.LU R5, [R1+0x4c] ;  /* 0x00004c0001057983 */ /* 0x000ee80000300800 */
[----:B------:R-:W3:Y:S04]  /*175d0*/  LDL.LU R4, [R1+0x50] ;  /* 0x0000500001047983 */ /* 0x000ee80000300800 */
[----:B------:R-:W3:Y:S04]  /*175e0*/  LDL.LU R3, [R1+0x5c] ;  /* 0x00005c0001037983 */ /* 0x000ee80000300800 */
[----:B------:R-:W3:Y:S04]  /*175f0*/  LDL.LU R2, [R1+0x58] ;  /* 0x0000580001027983 */ /* 0x000ee80000300800 */
[----:B------:R-:W4:Y:S04]  /*17600*/  LDL.LU R0, [R1+0x44] ;  /* 0x0000440001007983 */ /* 0x000f280000300800 */
[----:B------:R-:W-:Y:S04]  /*17610*/  STL [R1+0xf0], R222 ;  /* 0x0000f0de01007387 */ /* 0x000fe80000100800 */
[----:B------:R-:W-:Y:S04]  /*17620*/  STL [R1+0xec], R221 ;  /* 0x0000ecdd01007387 */ /* 0x000fe80000100800 */
[----:B------:R-:W-:Y:S04]  /*17630*/  STL [R1+0xe8], R220 ;  /* 0x0000e8dc01007387 */ /* 0x000fe80000100800 */
[----:B------:R-:W-:Y:S04]  /*17640*/  STL [R1+0xe4], R219 ;  /* 0x0000e4db01007387 */ /* 0x000fe80000100800 */
[----:B------:R-:W-:Y:S04]  /*17650*/  STL [R1+0xe0], R218 ;  /* 0x0000e0da01007387 */ /* 0x000fe80000100800 */
[----:B------:R1:W-:Y:S02]  /*17660*/  STL [R1+0xdc], R217 ;  /* 0x0000dcd901007387 */ /* 0x0003e40000100800 */
[----:B-1----:R-:W-:-:S02]  /*17670*/  MOV R217, R101 ;  /* 0x0000006500d97202 */ /* 0x002fc40000000f00 */
[----:B------:R-:W3:Y:S04]  /*17680*/  LDL.LU R101, [R1+0x54] ;  /* 0x0000540001657983 */ /* 0x000ee80000300800 */
[----:B------:R-:W3:Y:S04]  /*17690*/  LDL.LU R230, [R1+0x48] ;  /* 0x0000480001e67983 */ /* 0x000ee80000300800 */
[----:B------:R-:W3:Y:S04]  /*176a0*/  LDL.LU R229, [R1+0x40] ;  /* 0x0000400001e57983 */ /* 0x000ee80000300800 */
[----:B------:R-:W3:Y:S04]  /*176b0*/  LDL.LU R228, [R1+0x30] ;  /* 0x0000300001e47983 */ /* 0x000ee80000300800 */
[----:B------:R-:W3:Y:S04]  /*176c0*/  LDL.LU R227, [R1+0x2c] ;  /* 0x00002c0001e37983 */ /* 0x000ee80000300800 */
[----:B------:R1:W-:Y:S04]  /*176d0*/  STL [R1+0xd8], R212 ;  /* 0x0000d8d401007387 */ /* 0x0003e80000100800 */
[----:B------:R-:W3:Y:S01]  /*176e0*/  LDL.LU R36, [R1+0x6c] ;  /* 0x00006c0001247983 */ /* 0x000ee20000300800 */
[----:B------:R-:W-:Y:S01]  /*176f0*/  MOV R221, R88 ;  /* 0x0000005800dd7202 */ /* 0x000fe20000000f00 */
[----:B------:R-:W-:Y:S01]  /*17700*/  IMAD.MOV.U32 R219, RZ, RZ, R83 ;  /* 0x000000ffffdb7224 */ /* 0x000fe200078e0053 */
[----:B------:R-:W-:Y:S01]  /*17710*/  MOV R222, R76 ;  /* 0x0000004c00de7202 */ /* 0x000fe20000000f00 */
[----:B------:R-:W3:Y:S01]  /*17720*/  LDL.LU R59, [R1+0x74] ;  /* 0x00007400013b7983 */ /* 0x000ee20000300800 */
[----:B------:R-:W-:-:S03]  /*17730*/  MOV R218, R81 ;  /* 0x0000005100da7202 */ /* 0x000fc60000000f00 */
[----:B------:R-:W3:Y:S01]  /*17740*/  LDL.LU R57, [R1+0x68] ;  /* 0x0000680001397983 */ /* 0x000ee20000300800 */
[----:B-1----:R-:W-:Y:S01]  /*17750*/  MOV R212, R82 ;  /* 0x0000005200d47202 */ /* 0x002fe20000000f00 */
[----:B----4-:R-:W-:Y:S01]  /*17760*/  IMAD.MOV.U32 R66, RZ, RZ, R0 ;  /* 0x000000ffff427224 */ /* 0x010fe200078e0000 */
[----:B-----5:R-:W-:-:S04]  /*17770*/  FMNMX.FTZ R0, R71, R18, !PT ;  /* 0x0000001247007209 */ /* 0x020fc80007810000 */
[----:B------:R-:W-:-:S04]  /*17780*/  FMNMX.FTZ R0, R33, R0, !PT ;  /* 0x0000000021007209 */ /* 0x000fc80007810000 */
[----:B------:R-:W-:-:S04]  /*17790*/  FMNMX.FTZ R0, R19, R0, !PT ;  /* 0x0000000013007209 */ /* 0x000fc80007810000 */
[----:B------:R-:W-:-:S04]  /*177a0*/  FMNMX.FTZ R0, R16, R0, !PT ;  /* 0x0000000010007209 */ /* 0x000fc80007810000 */
[----:B------:R-:W-:-:S04]  /*177b0*/  FMNMX.FTZ R0, R78, R0, !PT ;  /* 0x000000004e007209 */ /* 0x000fc80007810000 */
        /* <DEDUP_REMOVED lines=23> */
[----:B---3--:R-:W-:Y:S02]  /*17930*/  MOV R64, R3 ;  /* 0x0000000300407202 */ /* 0x008fe40000000f00 */
        /* <DEDUP_REMOVED lines=9> */
[----:B------:R-:W-:-:S02]  /*179d0*/  MOV R88, R4 ;  /* 0x0000000400587202 */ /* 0x000fc40000000f00 */
[----:B------:R-:W-:Y:S01]  /*179e0*/  FMNMX.FTZ R2, R101, R2, !PT ;  /* 0x0000000265027209 */ /* 0x000fe20007810000 */
[----:B------:R-:W1:Y:S03]  /*179f0*/  SHFL.BFLY PT, R4, R0, 0x2, 0x1f ;  /* 0x0c401f0000047f89 */ /* 0x000e6600000e0000 */
[----:B------:R-:W-:Y:S02]  /*17a00*/  FMNMX.FTZ R3, R230, R2, !PT ;  /* 0x00000002e6037209 */ /* 0x000fe40007810000 */
[----:B------:R-:W-:Y:S02]  /*17a10*/  FMNMX.FTZ R2, R69, R32, !PT ;  /* 0x0000002045027209 */ /* 0x000fe40007810000 */
[----:B------:R-:W-:Y:S02]  /*17a20*/  FMNMX.FTZ R3, R229, R3, !PT ;  /* 0x00000003e5037209 */ /* 0x000fe40007810000 */
[----:B------:R-:W-:-:S02]  /*17a30*/  FMNMX.FTZ R2, R38, R2, !PT ;  /* 0x0000000226027209 */ /* 0x000fc40007810000 */
[----:B------:R-:W-:Y:S02]  /*17a40*/  FMNMX.FTZ R3, R228, R3, !PT ;  /* 0x00000003e4037209 */ /* 0x000fe40007810000 */
[----:B------:R-:W-:Y:S01]  /*17a50*/  FMNMX.FTZ R2, R44, R2, !PT ;  /* 0x000000022c027209 */ /* 0x000fe20007810000 */
[----:B------:R-:W-:Y:S01]  /*17a60*/  IMAD.MOV.U32 R51, RZ, RZ, R9 ;  /* 0x000000ffff337224 */ /* 0x000fe200078e0009 */
[----:B------:R-:W-:Y:S02]  /*17a70*/  FMNMX.FTZ R3, R227, R3, !PT ;  /* 0x00000003e3037209 */ /* 0x000fe40007810000 */
[----:B------:R-:W-:Y:S01]  /*17a80*/  FMNMX.FTZ R2, R21, R2, !PT ;  /* 0x0000000215027209 */ /* 0x000fe20007810000 */
[----:B------:R-:W-:Y:S01]  /*17a90*/  IMAD.MOV.U32 R76, RZ, RZ, R13 ;  /* 0x000000ffff4c7224 */ /* 0x000fe200078e000d */
[----:B------:R-:W-:Y:S01]  /*17aa0*/  FMNMX.FTZ R3, R51, R3, !PT ;  /* 0x0000000333037209 */ /* 0x000fe20007810000 */
[----:B------:R-:W-:Y:S01]  /*17ab0*/  IMAD.MOV.U32 R83, RZ, RZ, R5 ;  /* 0x000000ffff537224 */ /* 0x000fe200078e0005 */
[----:B------:R-:W-:-:S02]  /*17ac0*/  FMNMX.FTZ R2, R88, R2, !PT ;  /* 0x0000000258027209 */ /* 0x000fc40007810000 */
[----:B------:R-:W-:Y:S02]  /*17ad0*/  MOV R81, R7 ;  /* 0x0000000700517202 */ /* 0x000fe40000000f00 */
[----:B-1----:R-:W-:Y:S02]  /*17ae0*/  FMNMX.FTZ R7, R0, R4, !PT ;  /* 0x0000000400077209 */ /* 0x002fe40007810000 */
[----:B------:R-:W-:Y:S02]  /*17af0*/  FMNMX.FTZ R3, R76, R3, !PT ;  /* 0x000000034c037209 */ /* 0x000fe40007810000 */
[----:B------:R-:W-:Y:S02]  /*17b00*/  FMNMX.FTZ R0, R68, R34, !PT ;  /* 0x0000002244007209 */ /* 0x000fe40007810000 */
[----:B------:R-:W-:Y:S02]  /*17b10*/  MOV R82, R6 ;  /* 0x0000000600527202 */ /* 0x000fe40000000f00 */
[----:B------:R-:W-:-:S02]  /*17b20*/  FMNMX.FTZ R2, R83, R2, !PT ;  /* 0x0000000253027209 */ /* 0x000fc40007810000 */
[----:B------:R-:W-:Y:S02]  /*17b30*/  FMNMX.FTZ R4, R133, R3, !PT ;  /* 0x0000000385047209 */ /* 0x000fe40007810000 */
[----:B------:R-:W-:Y:S02]  /*17b40*/  FMNMX.FTZ R0, R47, R0, !PT ;  /* 0x000000002f007209 */ /* 0x000fe40007810000 */
[----:B------:R-:W-:Y:S02]  /*17b50*/  FMNMX.FTZ R3, R82, R2, !PT ;  /* 0x0000000252037209 */ /* 0x000fe40007810000 */
[----:B------:R-:W-:Y:S02]  /*17b60*/  FMNMX.FTZ R0, R46, R0, !PT ;  /* 0x000000002e007209 */ /* 0x000fe40007810000 */
[----:B------:R-:W-:Y:S02]  /*17b70*/  MOV R79, R8 ;  /* 0x00000008004f7202 */ /* 0x000fe40000000f00 */
[----:B------:R-:W-:-:S02]  /*17b80*/  FMNMX.FTZ R3, R81, R3, !PT ;  /* 0x0000000351037209 */ /* 0x000fc40007810000 */
[----:B------:R-:W-:Y:S02]  /*17b90*/  FMNMX.FTZ R0, R45, R0, !PT ;  /* 0x000000002d007209 */ /* 0x000fe40007810000 */
[----:B------:R-:W-:Y:S02]  /*17ba0*/  MOV R48, R12 ;  /* 0x0000000c00307202 */ /* 0x000fe40000000f00 */
[----:B------:R-:W-:Y:S02]  /*17bb0*/  FMNMX.FTZ R3, R79, R3, !PT ;  /* 0x000000034f037209 */ /* 0x000fe40007810000 */
[----:B------:R-:W-:Y:S02]  /*17bc0*/  FMNMX.FTZ R4, R134, R4, !PT ;  /* 0x0000000486047209 */ /* 0x000fe40007810000 */
[----:B------:R-:W-:Y:S02]  /*17bd0*/  FMNMX.FTZ R0, R64, R0, !PT ;  /* 0x0000000040007209 */ /* 0x000fe40007810000 */
[----:B------:R-:W-:-:S02]  /*17be0*/  MOV R49, R11 ;  /* 0x0000000b00317202 */ /* 0x000fc40000000f00 */
[----:B------:R-:W-:Y:S02]  /*17bf0*/  FMNMX.FTZ R3, R48, R3, !PT ;  /* 0x0000000330037209 */ /* 0x000fe40007810000 */
[----:B------:R-:W-:Y:S02]  /*17c00*/  FMNMX.FTZ R4, R135, R4, !PT ;  /* 0x0000000487047209 */ /* 0x000fe40007810000 */
[----:B------:R-:W-:Y:S02]  /*17c10*/  FMNMX.FTZ R0, R65, R0, !PT ;  /* 0x0000000041007209 */ /* 0x000fe40007810000 */
[----:B------:R-:W-:Y:S02]  /*17c20*/  MOV R50, R10 ;  /* 0x0000000a00327202 */ /* 0x000fe40000000f00 */
        /* <DEDUP_REMOVED lines=8> */
[----:B------:R-:W-:Y:S02]  /*17cb0*/  MOV R11, R200 ;  /* 0x000000c8000b7202 */ /* 0x000fe40000000f00 */
        /* <DEDUP_REMOVED lines=48> */
[----:B------:R-:W2:Y:S01]  /*17fc0*/  SHFL.BFLY PT, R5, R0, 0x2, 0x1f ;  /* 0x0c401f0000057f89 */ /* 0x000ea200000e0000 */
[----:B------:R-:W-:-:S02]  /*17fd0*/  FMNMX.FTZ R2, R205, R2, !PT ;  /* 0x00000002cd027209 */ /* 0x000fc40007810000 */
[----:B------:R-:W-:Y:S02]  /*17fe0*/  FMNMX.FTZ R3, R74, R3, !PT ;  /* 0x000000034a037209 */ /* 0x000fe40007810000 */
[----:B------:R-:W-:Y:S02]  /*17ff0*/  FMNMX.FTZ R2, R204, R2, !PT ;  /* 0x00000002cc027209 */ /* 0x000fe40007810000 */
        /* <DEDUP_REMOVED lines=12> */
[C---:B------:R-:W-:Y:S01]  /*180c0*/  FMUL.FTZ R4, R202.reuse, UR25 ;  /* 0x00000019ca047c20 */ /* 0x040fe20008410000 */
[----:B------:R-:W-:Y:S02]  /*180d0*/  FSETP.NEU.FTZ.AND P2, PT, R202, -INF , PT ;  /* 0xff800000ca00780b */ /* 0x000fe40003f5d000 */
[----:B-1----:R-:W-:Y:S02]  /*180e0*/  FMNMX.FTZ R2, R2, R6, !PT ;  /* 0x0000000602027209 */ /* 0x002fe40007810000 */
[----:B------:R-:W-:Y:S01]  /*180f0*/  SHFL.BFLY PT, R6, R5, 0x2, 0x1f ;  /* 0x0c401f0005067f89 */ /* 0x000fe200000e0000 */
[----:B------:R-:W-:-:S03]  /*18100*/  FSEL R4, R4, RZ, P2 ;  /* 0x000000ff04047208 */ /* 0x000fc60001000000 */
[----:B------:R-:W1:Y:S02]  /*18110*/  SHFL.BFLY PT, R7, R2, 0x1, 0x1f ;  /* 0x0c201f0002077f89 */ /* 0x000e6400000e0000 */
[--C-:B------:R-:W-:Y:S01]  /*18120*/  FFMA.FTZ R3, R18, UR25, -R4.reuse ;  /* 0x0000001912037c23 */ /* 0x100fe20008010804 */
[----:B--2---:R-:W-:Y:S01]  /*18130*/  FMNMX.FTZ R201, R0, R8, !PT ;  /* 0x0000000800c97209 */ /* 0x004fe20007810000 */
[----:B------:R-:W-:Y:S02]  /*18140*/  FFMA.FTZ R0, R19, UR25, -R4 ;  /* 0x0000001913007c23 */ /* 0x000fe40008010804 */
[----:B------:R2:W-:Y:S01]  /*18150*/  MUFU.EX2 R12, R3 ;  /* 0x00000003000c7308 */ /* 0x0005e20000000800 */
[----:B------:R-:W-:-:S07]  /*18160*/  FSETP.NEU.FTZ.AND P1, PT, R201, -INF , PT ;  /* 0xff800000c900780b */ /* 0x000fce0003f3d000 */
[----:B------:R3:W-:Y:S01]  /*18170*/  MUFU.EX2 R220, R0 ;  /* 0x0000000000dc7308 */ /* 0x0007e20000000800 */
[----:B--2---:R-:W-:-:S07]  /*18180*/  FFMA.FTZ R3, R33, UR25, -R4 ;  /* 0x0000001921037c23 */ /* 0x004fce0008010804 */
[----:B------:R2:W-:Y:S01]  /*18190*/  MUFU.EX2 R56, R3 ;  /* 0x0000000300387308 */ /* 0x0005e20000000800 */
[----:B---3--:R-:W-:-:S07]  /*181a0*/  FFMA.FTZ R0, R16, UR25, -R4 ;  /* 0x0000001910007c23 */ /* 0x008fce0008010804 */
[----:B------:R3:W-:Y:S01]  /*181b0*/  MUFU.EX2 R225, R0 ;  /* 0x0000000000e17308 */ /* 0x0007e20000000800 */
[----:B-1----:R-:W-:Y:S01]  /*181c0*/  FMNMX.FTZ R200, R2, R7, !PT ;  /* 0x0000000702c87209 */ /* 0x002fe20007810000 */
[----:B--2---:R-:W-:-:S05]  /*181d0*/  FMUL.FTZ R3, R201, UR25 ;  /* 0x00000019c9037c20 */ /* 0x004fca0008410000 */
[----:B------:R-:W-:Y:S02]  /*181e0*/  FSEL R3, R3, RZ, P1 ;  /* 0x000000ff03037208 */ /* 0x000fe40000800000 */
[----:B---3--:R-:W-:-:S03]  /*181f0*/  FMNMX.FTZ R0, R5, R6, !PT ;  /* 0x0000000605007209 */ /* 0x008fc60007810000 */
[--C-:B------:R-:W-:Y:S02]  /*18200*/  FFMA.FTZ R5, R20, UR25, -R3.reuse ;  /* 0x0000001914057c23 */ /* 0x100fe40008010803 */
[----:B------:R-:W1:Y:S02]  /*18210*/  SHFL.BFLY PT, R7, R0, 0x1, 0x1f ;  /* 0x0c201f0000077f89 */ /* 0x000e6400000e0000 */
[----:B------:R2:W-:Y:S01]  /*18220*/  MUFU.EX2 R13, R5 ;  /* 0x00000005000d7308 */ /* 0x0005e20000000800 */
[----:B------:R-:W-:Y:S01]  /*18230*/  FFMA.FTZ R2, R35, UR25, -R3 ;  /* 0x0000001923027c23 */ /* 0x000fe20008010803 */
[----:B------:R-:W-:-:S06]  /*18240*/  FSETP.NEU.FTZ.AND P0, PT, R200, -INF , PT ;  /* 0xff800000c800780b */ /* 0x000fcc0003f1d000 */
[----:B------:R3:W-:Y:S01]  /*18250*/  MUFU.EX2 R58, R2 ;  /* 0x00000002003a7308 */ /* 0x0007e20000000800 */
[----:B--2---:R-:W-:-:S07]  /*18260*/  FFMA.FTZ R5, R22, UR25, -R3 ;  /* 0x0000001916057c23 */ /* 0x004fce0008010803 */
[----:B------:R2:W-:Y:S01]  /*18270*/  MUFU.EX2 R226, R5 ;  /* 0x0000000500e27308 */ /* 0x0005e20000000800 */
[----:B---3--:R-:W-:-:S05]  /*18280*/  FMUL.FTZ R2, R200, UR25 ;  /* 0x00000019c8027c20 */ /* 0x008fca0008410000 */
[----:B------:R-:W-:Y:S02]  /*18290*/  FSEL R2, R2, RZ, P0 ;  /* 0x000000ff02027208 */ /* 0x000fe40000000000 */
[----:B--2---:R-:W-:-:S05]  /*182a0*/  FSEL R5, R200, RZ, P0 ;  /* 0x000000ffc8057208 */ /* 0x004fca0000000000 */
[----:B------:R-:W-:Y:S01]  /*182b0*/  FADD.FTZ R5, R69, -R5 ;  /* 0x8000000545057221 */ /* 0x000fe20000010000 */
[----:B------:R-:W-:Y:S01]  /*182c0*/  FFMA.FTZ R6, R32, UR25, -R2 ;  /* 0x0000001920067c23 */ /* 0x000fe20008010802 */
[----:B-1----:R-:W-:Y:S02]  /*182d0*/  FMNMX.FTZ R131, R0, R7, !PT ;  /* 0x0000000700837209 */ /* 0x002fe40007810000 */
[----:B------:R-:W-:Y:S01]  /*182e0*/  FMUL.FTZ R5, R5, UR25 ;  /* 0x0000001905057c20 */ /* 0x000fe20008410000 */
[----:B------:R-:W-:Y:S01]  /*182f0*/  MUFU.EX2 R10, R6 ;  /* 0x00000006000a7308 */ /* 0x000fe20000000800 */
[----:B------:R-:W-:-:S07]  /*18300*/  FSETP.NEU.FTZ.AND P0, PT, R131, -INF , PT ;  /* 0xff8000008300780b */ /* 0x000fce0003f1d000 */
[----:B------:R-:W1:Y:S01]  /*18310*/  MUFU.EX2 R5, R5 ;  /* 0x0000000500057308 */ /* 0x000e620000000800 */
[----:B------:R-:W-:-:S05]  /*18320*/  FSEL R7, R131, RZ, P0 ;  /* 0x000000ff83077208 */ /* 0x000fca0000000000 */
[----:B------:R-:W-:Y:S01]  /*18330*/  FADD.FTZ R8, R68, -R7 ;  /* 0x8000000744087221 */ /* 0x000fe20000010000 */
[----:B------:R-:W-:-:S05]  /*18340*/  FSEL R7, R202, RZ, P2 ;  /* 0x000000ffca077208 */ /* 0x000fca0001000000 */
[----:B------:R-:W-:Y:S01]  /*18350*/  FADD.FTZ R7, R71, -R7 ;  /* 0x8000000747077221 */ /* 0x000fe20000010000 */
[-C--:B-1----:R-:W-:Y:S01]  /*18360*/  FFMA.FTZ R22, R36, R5.reuse, R10 ;  /* 0x0000000524167223 */ /* 0x082fe2000001000a */
        /* <DEDUP_REMOVED lines=17> */
[----:B------:R-:W-:-:S04]  /*18480*/  FFMA.FTZ R7, R38, UR25, -R2 ;  /* 0x0000001926077c23 */ /* 0x000fc80008010802 */
[----:B------:R1:W-:Y:S02]  /*18490*/  MUFU.EX2 R68, R7 ;  /* 0x0000000700447308 */ /* 0x0003e40000000800 */
[----:B-1----:R-:W-:-:S05]  /*184a0*/  FSEL R7, R201, RZ, P1 ;  /* 0x000000ffc9077208 */ /* 0x002fca0000800000 */
[----:B------:R-:W-:Y:S01]  /*184b0*/  FADD.FTZ R7, R70, -R7 ;  /* 0x8000000746077221 */ /* 0x000fe20000010000 */
[----:B------:R-:W-:Y:S02]  /*184c0*/  IMAD.MOV.U32 R70, RZ, RZ, R56 ;  /* 0x000000ffff467224 */ /* 0x000fe400078e0038 */
[----:B------:R-:W2:Y:S01]  /*184d0*/  LDL.LU R56, [R1+0x70] ;  /* 0x0000700001387983 */ /* 0x000ea20000300800 */
[----:B------:R-:W-:Y:S01]  /*184e0*/  FMUL.FTZ R0, R131, UR25 ;  /* 0x0000001983007c20 */ /* 0x000fe20008410000 */
[----:B------:R-:W-:Y:S01]  /*184f0*/  FFMA.FTZ R6, R17, UR25, -R3 ;  /* 0x0000001911067c23 */ /* 0x000fe20008010803 */
[----:B------:R-:W-:Y:S01]  /*18500*/  MUFU.EX2 R5, R5 ;  /* 0x0000000500057308 */ /* 0x000fe20000000800 */
[----:B------:R-:W1:Y:S02]  /*18510*/  LDSM.16.MT88.4 R16, [R213+0x8000] ;  /* 0x00800000d510783b */ /* 0x000e640000004200 */
[----:B------:R-:W-:-:S05]  /*18520*/  FSEL R0, R0, RZ, P0 ;  /* 0x000000ff00007208 */ /* 0x000fca0000000000 */
[----:B------:R3:W-:Y:S02]  /*18530*/  MUFU.EX2 R224, R6 ;  /* 0x0000000600e07308 */ /* 0x0007e40000000800 */
[----:B---3--:R-:W-:-:S06]  /*18540*/  FFMA.FTZ R6, R34, UR25, -R0 ;  /* 0x0000001922067c23 */ /* 0x008fcc0008010800 */
[----:B------:R3:W-:Y:S02]  /*18550*/  MUFU.EX2 R9, R6 ;  /* 0x0000000600097308 */ /* 0x0007e40000000800 */
[----:B---3--:R-:W-:-:S06]  /*18560*/  FMUL.FTZ R6, R8, UR25 ;  /* 0x0000001908067c20 */ /* 0x008fcc0008410000 */
[----:B------:R-:W3:Y:S02]  /*18570*/  MUFU.EX2 R6, R6 ;  /* 0x0000000600067308 */ /* 0x000ee40000000800 */
[-C--:B---3--:R-:W-:Y:S01]  /*18580*/  FMUL.FTZ R198, R198, R6.reuse ;  /* 0x00000006c6c67220 */ /* 0x088fe20000410000 */
        /* <DEDUP_REMOVED lines=15> */
[----:B------:R-:W-:Y:S01]  /*18680*/  FFMA.FTZ R168, R59, R6, R9 ;  /* 0x000000063ba87223 */ /* 0x000fe20000010009 */
[----:B------:R-:W-:-:S04]  /*18690*/  FFMA.FTZ R6, R44, UR25, -R2 ;  /* 0x000000192c067c23 */ /* 0x000fc80008010802 */
[----:B------:R3:W-:Y:S01]  /*186a0*/  MUFU.EX2 R183, R6 ;  /* 0x0000000600b77308 */ /* 0x0007e20000000800 */
[----:B------:R-:W-:Y:S01]  /*186b0*/  FMUL.FTZ R7, R7, UR25 ;  /* 0x0000001907077c20 */ /* 0x000fe20008410000 */
[----:B---3--:R-:W-:-:S06]  /*186c0*/  FFMA.FTZ R6, R21, UR25, -R2 ;  /* 0x0000001915067c23 */ /* 0x008fcc0008010802 */
[----:B------:R3:W-:Y:S01]  /*186d0*/  MUFU.EX2 R182, R6 ;  /* 0x0000000600b67308 */ /* 0x0007e20000000800 */
[-C--:B------:R-:W-:Y:S01]  /*186e0*/  FFMA.FTZ R21, R57, R5.reuse, R12 ;  /* 0x0000000539157223 */ /* 0x080fe2000001000c */
[-C--:B------:R-:W-:Y:S01]  /*186f0*/  FMUL.FTZ R164, R164, R5.reuse ;  /* 0x00000005a4a47220 */ /* 0x080fe20000410000 */
[----:B------:R-:W-:Y:S01]  /*18700*/  FMUL.FTZ R165, R165, R5 ;  /* 0x00000005a5a57220 */ /* 0x000fe20000410000 */
[----:B---3--:R-:W-:-:S04]  /*18710*/  FFMA.FTZ R6, R47, UR25, -R0 ;  /* 0x000000192f067c23 */ /* 0x008fc80008010800 */
[----:B------:R3:W4:Y:S01]  /*18720*/  MUFU.EX2 R180, R6 ;  /* 0x0000000600b47308 */ /* 0x0007220000000800 */
        /* <DEDUP_REMOVED lines=8> */
[----:B---3--:R-:W-:-:S04]  /*187b0*/  FFMA.FTZ R6, R46, UR25, -R0 ;  /* 0x000000192e067c23 */ /* 0x008fc80008010800 */
[----:B------:R3:W-:Y:S01]  /*187c0*/  MUFU.EX2 R181, R6 ;  /* 0x0000000600b57308 */ /* 0x0007e20000000800 */
[-C--:B------:R-:W-:Y:S01]  /*187d0*/  FMUL.FTZ R144, R144, R5.reuse ;  /* 0x0000000590907220 */ /* 0x080fe20000410000 */
[-C--:B------:R-:W-:Y:S01]  /*187e0*/  FMUL.FTZ R145, R145, R5.reuse ;  /* 0x0000000591917220 */ /* 0x080fe20000410000 */
[-C--:B------:R-:W-:Y:S01]  /*187f0*/  FMUL.FTZ R140, R140, R5.reuse ;  /* 0x000000058c8c7220 */ /* 0x080fe20000410000 */
[-C--:B------:R-:W-:Y:S01]  /*18800*/  FMUL.FTZ R141, R141, R5.reuse ;  /* 0x000000058d8d7220 */ /* 0x080fe20000410000 */
[-C--:B------:R-:W-:Y:S01]  /*18810*/  FMUL.FTZ R136, R136, R5.reuse ;  /* 0x0000000588887220 */ /* 0x080fe20000410000 */
[----:B------:R-:W-:Y:S02]  /*18820*/  FMUL.FTZ R137, R137, R5 ;  /* 0x0000000589897220 */ /* 0x000fe40000410000 */
[----:B------:R-:W1:Y:S01]  /*18830*/  MUFU.EX2 R5, R7 ;  /* 0x0000000700057308 */ /* 0x000e620000000800 */
[----:B---3--:R-:W-:-:S07]  /*18840*/  FFMA.FTZ R6, R45, UR25, -R0 ;  /* 0x000000192d067c23 */ /* 0x008fce0008010800 */
[----:B------:R-:W3:Y:S01]  /*18850*/  MUFU.EX2 R171, R6 ;  /* 0x0000000600ab7308 */ /* 0x000ee20000000800 */
[----:B------:R-:W-:Y:S02]  /*18860*/  MOV R178, R58 ;  /* 0x0000003a00b27202 */ /* 0x000fe40000000f00 */
[----:B------:R-:W-:Y:S02]  /*18870*/  MOV R175, R11 ;  /* 0x0000000b00af7202 */ /* 0x000fe40000000f00 */
[----:B------:R-:W-:Y:S02]  /*18880*/  F2FP.BF16.F32.PACK_AB R8, R68, R10 ;  /* 0x0000000a4408723e */ /* 0x000fe400000010ff */
[----:B----4-:R-:W-:Y:S02]  /*18890*/  F2FP.BF16.F32.PACK_AB R9, R180, R9 ;  /* 0x00000009b409723e */ /* 0x010fe400000010ff */
[----:B------:R-:W-:Y:S01]  /*188a0*/  F2FP.BF16.F32.PACK_AB R10, R182, R183 ;  /* 0x000000b7b60a723e */ /* 0x000fe200000010ff */
[----:B-1----:R-:W-:Y:S01]  /*188b0*/  FMUL.FTZ R166, R166, R5 ;  /* 0x00000005a6a67220 */ /* 0x002fe20000410000 */
[----:B------:R-:W-:Y:S01]  /*188c0*/  MOV R179, R15 ;  /* 0x0000000f00b37202 */ /* 0x000fe20000000f00 */
[-C--:B------:R-:W-:Y:S01]  /*188d0*/  FMUL.FTZ R167, R167, R5.reuse ;  /* 0x00000005a7a77220 */ /* 0x080fe20000410000 */
[----:B------:R-:W-:Y:S01]  /*188e0*/  MOV R174, R14 ;  /* 0x0000000e00ae7202 */ /* 0x000fe20000000f00 */
[----:B------:R-:W-:Y:S01]  /*188f0*/  FMUL.FTZ R162, R162, R5 ;  /* 0x00000005a2a27220 */ /* 0x000fe20000410000 */
[----:B------:R-:W-:-:S02]  /*18900*/  F2FP.BF16.F32.PACK_AB R12, R70, R12 ;  /* 0x0000000c460c723e */ /* 0x000fc400000010ff */
[----:B---3--:R-:W-:Y:S01]  /*18910*/  F2FP.BF16.F32.PACK_AB R11, R171, R181 ;  /* 0x000000b5ab0b723e */ /* 0x008fe200000010ff */
[----:B------:R-:W-:Y:S01]  /*18920*/  FMUL.FTZ R163, R163, R5 ;  /* 0x00000005a3a37220 */ /* 0x000fe20000410000 */
[----:B------:R-:W-:Y:S02]  /*18930*/  F2FP.BF16.F32.PACK_AB R14, R225, R220 ;  /* 0x000000dce10e723e */ /* 0x000fe400000010ff */
[----:B------:R-:W-:Y:S01]  /*18940*/  F2FP.BF16.F32.PACK_AB R15, R224, R226 ;  /* 0x000000e2e00f723e */ /* 0x000fe200000010ff */
[----:B------:R-:W-:Y:S01]  /*18950*/  IMAD.MOV.U32 R173, RZ, RZ, R54 ;  /* 0x000000ffffad7224 */ /* 0x000fe200078e0036 */
[----:B------:R-:W-:Y:S01]  /*18960*/  MOV R176, R55 ;  /* 0x0000003700b07202 */ /* 0x000fe20000000f00 */
[-C--:B------:R-:W-:Y:S01]  /*18970*/  FMUL.FTZ R158, R158, R5.reuse ;  /* 0x000000059e9e7220 */ /* 0x080fe20000410000 */
[-C--:B------:R-:W-:Y:S01]  /*18980*/  FMUL.FTZ R159, R159, R5.reuse ;  /* 0x000000059f9f7220 */ /* 0x080fe20000410000 */
[-C--:B------:R-:W-:Y:S01]  /*18990*/  FMUL.FTZ R154, R154, R5.reuse ;  /* 0x000000059a9a7220 */ /* 0x080fe20000410000 */
[----:B------:R-:W-:Y:S01]  /*189a0*/  FMUL.FTZ R155, R155, R5 ;  /* 0x000000059b9b7220 */ /* 0x000fe20000410000 */
[----:B------:R-:W-:-:S02]  /*189b0*/  MOV R69, R50 ;  /* 0x0000003200457202 */ /* 0x000fc40000000f00 */
[----:B------:R-:W-:Y:S02]  /*189c0*/  MOV R169, R49 ;  /* 0x0000003100a97202 */ /* 0x000fe40000000f00 */
[----:B------:R-:W-:Y:S01]  /*189d0*/  MOV R170, R48 ;  /* 0x0000003000aa7202 */ /* 0x000fe20000000f00 */
[----:B------:R-:W-:Y:S01]  /*189e0*/  IMAD.MOV.U32 R7, RZ, RZ, R78 ;  /* 0x000000ffff077224 */ /* 0x000fe200078e004e */
[----:B------:R-:W-:Y:S01]  /*189f0*/  MOV R6, R77 ;  /* 0x0000004d00067202 */ /* 0x000fe20000000f00 */
[-C--:B------:R-:W-:Y:S01]  /*18a00*/  FMUL.FTZ R150, R150, R5.reuse ;  /* 0x0000000596967220 */ /* 0x080fe20000410000 */
[-C--:B------:R-:W-:Y:S01]  /*18a10*/  FMUL.FTZ R151, R151, R5.reuse ;  /* 0x0000000597977220 */ /* 0x080fe20000410000 */
[----:B--2---:R-:W-:Y:S01]  /*18a20*/  FFMA.FTZ R20, R56, R5, R13 ;  /* 0x0000000538147223 */ /* 0x004fe2000001000d */
[----:B------:R-:W-:Y:S01]  /*18a30*/  F2FP.BF16.F32.PACK_AB R13, R178, R13 ;  /* 0x0000000db20d723e */ /* 0x000fe200000010ff */
[-C--:B------:R-:W-:Y:S06]  /*18a40*/  HMMA.16816.F32.BF16 R56, R8, R16.reuse, R196 ;  /* 0x000000100838723c */ /* 0x080fec00000418c4 */
[----:B------:R-:W-:Y:S01]  /*18a50*/  HMMA.16816.F32.BF16 R164, R12, R16, R164 ;  /* 0x000000100ca4723c */ /* 0x000fe200000418a4 */
[----:B------:R-:W-:-:S02]  /*18a60*/  MOV R199, R53 ;  /* 0x0000003500c77202 */ /* 0x000fc40000000f00 */
[----:B------:R-:W-:-:S03]  /*18a70*/  MOV R196, R52 ;  /* 0x0000003400c47202 */ /* 0x000fc60000000f00 */
[-C--:B------:R-:W-:Y:S06]  /*18a80*/  HMMA.16816.F32.BF16 R52, R8, R18.reuse, R192 ;  /* 0x000000120834723c */ /* 0x080fec00000418c0 */
[----:B------:R-:W-:Y:S01]  /*18a90*/  HMMA.16816.F32.BF16 R160, R12, R18, R160 ;  /* 0x000000120ca0723c */ /* 0x000fe200000418a0 */
[----:B------:R-:W1:Y:S01]  /*18aa0*/  LDSM.16.MT88.4 R16, [R216+0x8000] ;  /* 0x00800000d810783b */ /* 0x000e620000004200 */
[----:B------:R-:W-:Y:S01]  /*18ab0*/  MOV R194, R66 ;  /* 0x0000004200c27202 */ /* 0x000fe20000000f00 */
[----:B------:R-:W-:Y:S01]  /*18ac0*/  IMAD.MOV.U32 R193, RZ, RZ, R65 ;  /* 0x000000ffffc17224 */ /* 0x000fe200078e0041 */
[----:B------:R-:W-:-:S02]  /*18ad0*/  MOV R192, R64 ;  /* 0x0000004000c07202 */ /* 0x000fc40000000f00 */
[----:B------:R-:W-:Y:S01]  /*18ae0*/  MOV R198, R79 ;  /* 0x0000004f00c67202 */ /* 0x000fe20000000f00 */
[-C--:B-1----:R-:W-:Y:S07]  /*18af0*/  HMMA.16816.F32.BF16 R64, R12, R16.reuse, R156 ;  /* 0x000000100c40723c */ /* 0x082fee000004189c */
[----:B------:R-:W-:Y:S02]  /*18b00*/  MOV R156, R51 ;  /* 0x00000033009c7202 */ /* 0x000fe40000000f00 */
[C---:B------:R-:W-:Y:S06]  /*18b10*/  HMMA.16816.F32.BF16 R48, R8.reuse, R16, R188 ;  /* 0x000000100830723c */ /* 0x040fec00000418bc */
[----:B------:R-:W-:Y:S01]  /*18b20*/  HMMA.16816.F32.BF16 R44, R8, R18, R184 ;  /* 0x00000012082c723c */ /* 0x000fe200000418b8 */
[----:B------:R-:W-:-:S05]  /*18b30*/  MOV R191, R76 ;  /* 0x0000004c00bf7202 */ /* 0x000fca0000000f00 */
[----:B------:R-:W-:Y:S01]  /*18b40*/  HMMA.16816.F32.BF16 R76, R12, R18, R152 ;  /* 0x000000120c4c723c */ /* 0x000fe20000041898 */
[----:B------:R-:W1:Y:S01]  /*18b50*/  LDSM.16.MT88.4 R16, [R214+0x8000] ;  /* 0x00800000d610783b */ /* 0x000e620000004200 */
        /* <DEDUP_REMOVED lines=18> */
[----:B------:R-:W-:Y:S01]  /*18c80*/  IMAD.MOV.U32 R192, RZ, RZ, R193 ;  /* 0x000000ffffc07224 */ /* 0x000fe200078e00c1 */
[----:B------:R-:W-:Y:S01]  /*18c90*/  MOV R193, R194 ;  /* 0x000000c200c17202 */ /* 0x000fe20000000f00 */
[-C--:B------:R-:W-:Y:S01]  /*18ca0*/  FMUL.FTZ R142, R142, R5.reuse ;  /* 0x000000058e8e7220 */ /* 0x080fe20000410000 */
[-C--:B------:R-:W-:Y:S01]  /*18cb0*/  FMUL.FTZ R143, R143, R5.reuse ;  /* 0x000000058f8f7220 */ /* 0x080fe20000410000 */
[-C--:B------:R-:W-:Y:S01]  /*18cc0*/  FMUL.FTZ R138, R138, R5.reuse ;  /* 0x000000058a8a7220 */ /* 0x080fe20000410000 */
[----:B------:R-:W-:Y:S01]  /*18cd0*/  FMUL.FTZ R139, R139, R5 ;  /* 0x000000058b8b7220 */ /* 0x000fe20000410000 */
[----:B------:R-:W-:Y:S02]  /*18ce0*/  MOV R194, R196 ;  /* 0x000000c400c27202 */ /* 0x000fe40000000f00 */
[----:B------:R-:W-:Y:S01]  /*18cf0*/  MOV R196, R199 ;  /* 0x000000c700c47202 */ /* 0x000fe20000000f00 */
[----:B------:R-:W-:Y:S01]  /*18d00*/  IMAD.MOV.U32 R199, RZ, RZ, R175 ;  /* 0x000000ffffc77224 */ /* 0x000fe200078e00af */
[----:B------:R-:W-:Y:S01]  /*18d10*/  MOV R175, R174 ;  /* 0x000000ae00af7202 */ /* 0x000fe20000000f00 */
[--C-:B------:R-:W-:Y:S01]  /*18d20*/  FFMA.FTZ R6, R6, UR25, -R4.reuse ;  /* 0x0000001906067c23 */ /* 0x100fe20008010804 */
[----:B------:R-:W-:Y:S01]  /*18d30*/  MOV R174, R179 ;  /* 0x000000b300ae7202 */ /* 0x000fe20000000f00 */
[----:B------:R-:W-:Y:S01]  /*18d40*/  IMAD.MOV.U32 R185, RZ, RZ, R191 ;  /* 0x000000ffffb97224 */ /* 0x000fe200078e00bf */
[----:B------:R-:W-:Y:S01]  /*18d50*/  MOV R186, R134 ;  /* 0x0000008600ba7202 */ /* 0x000fe20000000f00 */
[----:B------:R-:W-:Y:S01]  /*18d60*/  FFMA.FTZ R5, R129, UR25, -R4 ;  /* 0x0000001981057c23 */ /* 0x000fe20008010804 */
[----:B------:R-:W-:-:S02]  /*18d70*/  MOV R154, R101 ;  /* 0x00000065009a7202 */ /* 0x000fc40000000f00 */
        /* <DEDUP_REMOVED lines=15> */
[----:B------:R2:W-:Y:S01]  /*18e70*/  MUFU.EX2 R71, R6 ;  /* 0x0000000600477308 */ /* 0x0005e20000000800 */
[----:B-1----:R-:W-:Y:S01]  /*18e80*/  HMMA.16816.F32.BF16 R60, R8, R16, R60 ;  /* 0x00000010083c723c */ /* 0x002fe2000004183c */
[--C-:B------:R-:W-:Y:S01]  /*18e90*/  FFMA.FTZ R100, R100, UR25, -R4.reuse ;  /* 0x0000001964647c23 */ /* 0x100fe20008010804 */
[--C-:B------:R-:W-:Y:S01]  /*18ea0*/  FFMA.FTZ R150, R119, UR25, -R4.reuse ;  /* 0x0000001977967c23 */ /* 0x100fe20008010804 */
[--C-:B------:R-:W-:Y:S01]  /*18eb0*/  FFMA.FTZ R149, R117, UR25, -R4.reuse ;  /* 0x0000001975957c23 */ /* 0x100fe20008010804 */
[----:B------:R-:W-:-:S02]  /*18ec0*/  FFMA.FTZ R148, R116, UR25, -R4 ;  /* 0x0000001974947c23 */ /* 0x000fc40008010804 */
[----:B------:R-:W-:Y:S01]  /*18ed0*/  HMMA.16816.F32.BF16 R32, R8, R18, R32 ;  /* 0x000000120820723c */ /* 0x000fe20000041820 */
[--C-:B------:R-:W-:Y:S01]  /*18ee0*/  FFMA.FTZ R147, R115, UR25, -R4.reuse ;  /* 0x0000001973937c23 */ /* 0x100fe20008010804 */
[--C-:B------:R-:W-:Y:S01]  /*18ef0*/  FFMA.FTZ R146, R114, UR25, -R4.reuse ;  /* 0x0000001972927c23 */ /* 0x100fe20008010804 */
[--C-:B------:R-:W-:Y:S01]  /*18f00*/  FFMA.FTZ R145, R113, UR25, -R4.reuse ;  /* 0x0000001971917c23 */ /* 0x100fe20008010804 */
[--C-:B------:R-:W-:Y:S02]  /*18f10*/  FFMA.FTZ R144, R111, UR25, -R4.reuse ;  /* 0x000000196f907c23 */ /* 0x100fe40008010804 */
[----:B------:R-:W-:Y:S01]  /*18f20*/  HMMA.16816.F32.BF16 R140, R12, R16, R140 ;  /* 0x000000100c8c723c */ /* 0x000fe2000004188c */
[--C-:B------:R-:W-:Y:S01]  /*18f30*/  FFMA.FTZ R8, R128, UR25, -R4.reuse ;  /* 0x0000001980087c23 */ /* 0x100fe20008010804 */
[--C-:B------:R-:W-:Y:S01]  /*18f40*/  FFMA.FTZ R135, R99, UR25, -R4.reuse ;  /* 0x0000001963877c23 */ /* 0x100fe20008010804 */
[--C-:B------:R-:W-:Y:S01]  /*18f50*/  FFMA.FTZ R134, R98, UR25, -R4.reuse ;  /* 0x0000001962867c23 */ /* 0x100fe20008010804 */
[----:B------:R-:W-:-:S02]  /*18f60*/  FFMA.FTZ R133, R97, UR25, -R4 ;  /* 0x0000001961857c23 */ /* 0x000fc40008010804 */
[----:B------:R-:W-:Y:S01]  /*18f70*/  HMMA.16816.F32.BF16 R136, R12, R18, R136 ;  /* 0x000000120c88723c */ /* 0x000fe20000041888 */
[----:B------:R-:W1:Y:S01]  /*18f80*/  LDSM.16.MT88.4 R12, [R213+0x8800] ;  /* 0x00880000d50c783b */ /* 0x000e620000004200 */
        /* <DEDUP_REMOVED lines=8> */
[--C-:B--2---:R-:W-:Y:S01]  /*19010*/  FFMA.FTZ R6, R154, UR25, -R3.reuse ;  /* 0x000000199a067c23 */ /* 0x104fe20008010803 */
[--C-:B------:R-:W-:Y:S01]  /*19020*/  FFMA.FTZ R120, R186, UR25, -R3.reuse ;  /* 0x00000019ba787c23 */ /* 0x100fe20008010803 */
[----:B------:R-:W-:Y:S01]  /*19030*/  MOV R17, R195 ;  /* 0x000000c300117202 */ /* 0x000fe20000000f00 */
        /* <DEDUP_REMOVED lines=12> */
[----:B---3--:R-:W-:Y:S01]  /*19100*/  FFMA.FTZ R5, R230, UR25, -R3 ;  /* 0x00000019e6057c23 */ /* 0x008fe20008010803 */
[----:B------:R2:W3:Y:S01]  /*19110*/  MUFU.EX2 R212, R7 ;  /* 0x0000000700d47308 */ /* 0x0004e20000000800 */
        /* <DEDUP_REMOVED lines=26> */
[----:B------:R2:W1:Y:S01]  /*192c0*/  MUFU.EX2 R195, R5 ;  /* 0x0000000500c37308 */ /* 0x0004620000000800 */
[--C-:B------:R-:W-:Y:S01]  /*192d0*/  FFMA.FTZ R3, R17, UR25, -R2.reuse ;  /* 0x0000001911037c23 */ /* 0x100fe20008010802 */
[--C-:B----4-:R-:W-:Y:S01]  /*192e0*/  FFMA.FTZ R6, R9, UR25, -R2.reuse ;  /* 0x0000001909067c23 */ /* 0x110fe20008010802 */
[--C-:B------:R-:W-:Y:S01]  /*192f0*/  FFMA.FTZ R29, R11, UR25, -R2.reuse ;  /* 0x000000190b1d7c23 */ /* 0x100fe20008010802 */
[--C-:B------:R-:W-:Y:S01]  /*19300*/  FFMA.FTZ R30, R10, UR25, -R2.reuse ;  /* 0x000000190a1e7c23 */ /* 0x100fe20008010802 */
[----:B------:R-:W-:Y:S01]  /*19310*/  FFMA.FTZ R108, R186, UR25, -R2 ;  /* 0x00000019ba6c7c23 */ /* 0x000fe20008010802 */
[----:B------:R-:W-:Y:S01]  /*19320*/  MOV R17, R157 ;  /* 0x0000009d00117202 */ /* 0x000fe20000000f00 */
[----:B------:R-:W-:Y:S01]  /*19330*/  FFMA.FTZ R206, R206, UR25, -R0 ;  /* 0x00000019cece7c23 */ /* 0x000fe20008010800 */
[----:B------:R4:W-:Y:S01]  /*19340*/  MUFU.EX2 R189, R4 ;  /* 0x0000000400bd7308 */ /* 0x0009e20000000800 */
[----:B------:R-:W-:Y:S01]  /*19350*/  MOV R9, R192 ;  /* 0x000000c000097202 */ /* 0x000fe20000000f00 */
[--C-:B------:R-:W-:Y:S01]  /*19360*/  FFMA.FTZ R107, R187, UR25, -R2.reuse ;  /* 0x00000019bb6b7c23 */ /* 0x100fe20008010802 */
[----:B------:R-:W-:Y:S01]  /*19370*/  MOV R11, R194 ;  /* 0x000000c2000b7202 */ /* 0x000fe20000000f00 */
[----:B------:R-:W-:Y:S01]  /*19380*/  FFMA.FTZ R132, R156, UR25, -R2 ;  /* 0x000000199c847c23 */ /* 0x000fe20008010802 */
[----:B------:R-:W-:-:S02]  /*19390*/  IMAD.MOV.U32 R10, RZ, RZ, R193 ;  /* 0x000000ffff0a7224 */ /* 0x000fc400078e00c1 */
[----:B------:R-:W-:Y:S01]  /*193a0*/  FFMA.FTZ R27, R154, UR25, -R2 ;  /* 0x000000199a1b7c23 */ /* 0x000fe20008010802 */
[----:B------:R-:W-:Y:S02]  /*193b0*/  IMAD.MOV.U32 R186, RZ, RZ, R175 ;  /* 0x000000ffffba7224 */ /* 0x000fe400078e00af */
[----:B------:R-:W-:Y:S01]  /*193c0*/  FFMA.FTZ R205, R205, UR25, -R0 ;  /* 0x00000019cdcd7c23 */ /* 0x000fe20008010800 */
[--C-:B--2---:R-:W-:Y:S01]  /*193d0*/  FFMA.FTZ R5, R19, UR25, -R2.reuse ;  /* 0x0000001913057c23 */ /* 0x104fe20008010802 */
[--C-:B------:R-:W-:Y:S01]  /*193e0*/  FFMA.FTZ R109, R155, UR25, -R2.reuse ;  /* 0x000000199b6d7c23 */ /* 0x100fe20008010802 */
[----:B------:R-:W-:Y:S01]  /*193f0*/  FFMA.FTZ R118, R191, UR25, -R2 ;  /* 0x00000019bf767c23 */ /* 0x000fe20008010802 */
[----:B------:R-:W-:Y:S01]  /*19400*/  MOV R187, R174 ;  /* 0x000000ae00bb7202 */ /* 0x000fe20000000f00 */
[----:B------:R-:W-:Y:S01]  /*19410*/  IMAD.MOV.U32 R192, RZ, RZ, R171 ;  /* 0x000000ffffc07224 */ /* 0x000fe200078e00ab */
[----:B------:R-:W-:Y:S01]  /*19420*/  MOV R156, R179 ;  /* 0x000000b3009c7202 */ /* 0x000fe20000000f00 */
[--C-:B------:R-:W-:Y:S01]  /*19430*/  FFMA.FTZ R204, R204, UR25, -R0.reuse ;  /* 0x00000019cccc7c23 */ /* 0x100fe20008010800 */
[----:B------:R-:W-:Y:S01]  /*19440*/  FFMA.FTZ R203, R203, UR25, -R0 ;  /* 0x00000019cbcb7c23 */ /* 0x000fe20008010800 */
[--C-:B----4-:R-:W-:Y:S01]  /*19450*/  FFMA.FTZ R4, R16, UR25, -R2.reuse ;  /* 0x0000001910047c23 */ /* 0x110fe20008010802 */
        /* <DEDUP_REMOVED lines=22> */
[----:B------:R-:W-:Y:S01]  /*195c0*/  FFMA.FTZ R252, R26, UR25, -R2 ;  /* 0x000000191afc7c23 */ /* 0x000fe20008010802 */
[--C-:B------:R-:W-:Y:S01]  /*195d0*/  FFMA.FTZ R2, R17, UR25, -R0.reuse ;  /* 0x0000001911027c23 */ /* 0x100fe20008010800 */
[--C-:B------:R-:W-:Y:S01]  /*195e0*/  FFMA.FTZ R31, R187, UR25, -R0.reuse ;  /* 0x00000019bb1f7c23 */ /* 0x100fe20008010800 */
[----:B------:R1:W5:Y:S02]  /*195f0*/  LDL.LU R230, [R1+0x110] ;  /* 0x0001100001e67983 */ /* 0x0003640000300800 */
[----:B------:R3:W-:Y:S01]  /*19600*/  MUFU.EX2 R188, R3 ;  /* 0x0000000300bc7308 */ /* 0x0007e20000000800 */
[--C-:B--2---:R-:W-:Y:S01]  /*19610*/  FFMA.FTZ R5, R9, UR25, -R0.reuse ;  /* 0x0000001909057c23 */ /* 0x104fe20008010800 */
[--C-:B------:R-:W-:Y:S01]  /*19620*/  FFMA.FTZ R106, R156, UR25, -R0.reuse ;  /* 0x000000199c6a7c23 */ /* 0x100fe20008010800 */
[--C-:B------:R-:W-:Y:S01]  /*19630*/  FFMA.FTZ R26, R191, UR25, -R0.reuse ;  /* 0x00000019bf1a7c23 */ /* 0x100fe20008010800 */
[----:B------:R-:W-:Y:S01]  /*19640*/  FFMA.FTZ R24, R186, UR25, -R0 ;  /* 0x00000019ba187c23 */ /* 0x000fe20008010800 */
[----:B------:R-:W-:-:S02]  /*19650*/  IMAD.MOV.U32 R187, RZ, RZ, R192 ;  /* 0x000000ffffbb7224 */ /* 0x000fc400078e00c0 */
[--C-:B------:R-:W-:Y:S01]  /*19660*/  FFMA.FTZ R156, R251, UR25, -R0.reuse ;  /* 0x00000019fb9c7c23 */ /* 0x100fe20008010800 */
[--C-:B----4-:R-:W-:Y:S01]  /*19670*/  FFMA.FTZ R4, R10, UR25, -R0.reuse ;  /* 0x000000190a047c23 */ /* 0x110fe20008010800 */
[----:B------:R-:W-:Y:S01]  /*19680*/  FADD.FTZ R104, R70, R21 ;  /* 0x0000001546687221 */ /* 0x000fe20000010000 */
[----:B------:R2:W4:Y:S08]  /*19690*/  MUFU.EX2 R185, R8 ;  /* 0x0000000800b97308 */ /* 0x0005300000000800 */
[----:B------:R-:W4:Y:S01]  /*196a0*/  MUFU.EX2 R184, R7 ;  /* 0x0000000700b87308 */ /* 0x000f220000000800 */
[--C-:B---3--:R-:W-:Y:S01]  /*196b0*/  FFMA.FTZ R3, R11, UR25, -R0.reuse ;  /* 0x000000190b037c23 */ /* 0x108fe20008010800 */
[----:B------:R-:W-:Y:S01]  /*196c0*/  MOV R17, R157 ;  /* 0x0000009d00117202 */ /* 0x000fe20000000f00 */
[--C-:B------:R-:W-:Y:S01]  /*196d0*/  FFMA.FTZ R25, R154, UR25, -R0.reuse ;  /* 0x000000199a197c23 */ /* 0x100fe20008010800 */
[--C-:B------:R-:W-:Y:S01]  /*196e0*/  FFMA.FTZ R110, R178, UR25, -R0.reuse ;  /* 0x00000019b26e7c23 */ /* 0x100fe20008010800 */
[--C-:B------:R-:W-:Y:S01]  /*196f0*/  FFMA.FTZ R112, R177, UR25, -R0.reuse ;  /* 0x00000019b1707c23 */ /* 0x100fe20008010800 */
[--C-:B------:R-:W-:Y:S01]  /*19700*/  FFMA.FTZ R105, R175, UR25, -R0.reuse ;  /* 0x00000019af697c23 */ /* 0x100fe20008010800 */
[----:B------:R-:W-:Y:S01]  /*19710*/  FFMA.FTZ R123, R222, UR25, -R0 ;  /* 0x00000019de7b7c23 */ /* 0x000fe20008010800 */
[----:B------:R-:W-:Y:S01]  /*19720*/  MUFU.EX2 R191, R6 ;  /* 0x0000000600bf7308 */ /* 0x000fe20000000800 */
[----:B------:R3:W5:Y:S07]  /*19730*/  LDL.LU R229, [R1+0x10c] ;  /* 0x00010c0001e57983 */ /* 0x00076e0000300800 */
[----:B------:R-:W-:Y:S08]  /*19740*/  MUFU.EX2 R192, R2 ;  /* 0x0000000200c07308 */ /* 0x000ff00000000800 */
[----:B------:R-:W3:Y:S08]  /*19750*/  MUFU.EX2 R251, R5 ;  /* 0x0000000500fb7308 */ /* 0x000ef00000000800 */
[----:B------:R3:W-:Y:S08]  /*19760*/  MUFU.EX2 R186, R4 ;  /* 0x0000000400ba7308 */ /* 0x0007f00000000800 */
[----:B------:R-:W3:Y:S01]  /*19770*/  MUFU.EX2 R70, R3 ;  /* 0x0000000300467308 */ /* 0x000ee20000000800 */
[----:B--2---:R-:W-:-:S02]  /*19780*/  F2FP.BF16.F32.PACK_AB R8, R71, R212 ;  /* 0x000000d44708723e */ /* 0x004fc400000010ff */
[----:B-1----:R-:W-:Y:S02]  /*19790*/  F2FP.BF16.F32.PACK_AB R9, R195, R69 ;  /* 0x00000045c309723e */ /* 0x002fe400000010ff */
[----:B----4-:R-:W-:Y:S02]  /*197a0*/  F2FP.BF16.F32.PACK_AB R10, R185, R190 ;  /* 0x000000beb90a723e */ /* 0x010fe400000010ff */
[----:B------:R-:W-:Y:S01]  /*197b0*/  F2FP.BF16.F32.PACK_AB R11, R184, R189 ;  /* 0x000000bdb80b723e */ /* 0x000fe200000010ff */
[--C-:B------:R-:W-:Y:S01]  /*197c0*/  FFMA.FTZ R154, R223, UR25, -R0.reuse ;  /* 0x00000019df9a7c23 */ /* 0x100fe20008010800 */
[----:B---3--:R-:W-:Y:S01]  /*197d0*/  F2FP.BF16.F32.PACK_AB R4, R193, R194 ;  /* 0x000000c2c104723e */ /* 0x008fe200000010ff */
[--C-:B------:R-:W-:Y:S01]  /*197e0*/  FFMA.FTZ R157, R249, UR25, -R0.reuse ;  /* 0x00000019f99d7c23 */ /* 0x100fe20008010800 */
[----:B------:R-:W-:Y:S01]  /*197f0*/  F2FP.BF16.F32.PACK_AB R5, R251, R192 ;  /* 0x000000c0fb05723e */ /* 0x000fe200000010ff */
[--C-:B------:R-:W-:Y:S01]  /*19800*/  FFMA.FTZ R177, R210, UR25, -R0.reuse ;  /* 0x00000019d2b17c23 */ /* 0x100fe20008010800 */
[----:B------:R-:W-:Y:S01]  /*19810*/  F2FP.BF16.F32.PACK_AB R6, R191, R188 ;  /* 0x000000bcbf06723e */ /* 0x000fe200000010ff */
[--C-:B------:R-:W-:Y:S01]  /*19820*/  FFMA.FTZ R178, R207, UR25, -R0.reuse ;  /* 0x00000019cfb27c23 */ /* 0x100fe20008010800 */
[--C-:B------:R-:W-:Y:S01]  /*19830*/  FFMA.FTZ R175, R211, UR25, -R0.reuse ;  /* 0x00000019d3af7c23 */ /* 0x100fe20008010800 */
[--C-:B------:R-:W-:Y:S01]  /*19840*/  FFMA.FTZ R222, R72, UR25, -R0.reuse ;  /* 0x0000001948de7c23 */ /* 0x100fe20008010800 */
[----:B------:R-:W-:Y:S01]  /*19850*/  F2FP.BF16.F32.PACK_AB R7, R70, R186 ;  /* 0x000000ba4607723e */ /* 0x000fe200000010ff */
[-C--:B------:R-:W-:Y:S01]  /*19860*/  HMMA.16816.F32.BF16 R164, R8, R12.reuse, R164 ;  /* 0x0000000c08a4723c */ /* 0x080fe200000418a4 */
[----:B------:R-:W-:Y:S01]  /*19870*/  MOV R94, R187 ;  /* 0x000000bb005e7202 */ /* 0x000fe20000000f00 */
[----:B------:R-:W-:Y:S01]  /*19880*/  MUFU.EX2 R30, R30 ;  /* 0x0000001e001e7308 */ /* 0x000fe20000000800 */
[----:B------:R1:W5:Y:S03]  /*19890*/  LDL.LU R228, [R1+0x108] ;  /* 0x0001080001e47983 */ /* 0x0003660000300800 */
[----:B------:R-:W-:Y:S06]  /*198a0*/  HMMA.16816.F32.BF16 R56, R4, R12, R56 ;  /* 0x0000000c0438723c */ /* 0x000fec0000041838 */
[-C--:B------:R-:W-:Y:S06]  /*198b0*/  HMMA.16816.F32.BF16 R160, R8, R14.reuse, R160 ;  /* 0x0000000e08a0723c */ /* 0x080fec00000418a0 */
[----:B------:R-:W-:Y:S01]  /*198c0*/  HMMA.16816.F32.BF16 R52, R4, R14, R52 ;  /* 0x0000000e0434723c */ /* 0x000fe20000041834 */
[----:B------:R-:W2:Y:S01]  /*198d0*/  LDSM.16.MT88.4 R12, [R215+0x8800] ;  /* 0x00880000d70c783b */ /* 0x000ea20000004200 */
[--C-:B------:R-:W-:Y:S01]  /*198e0*/  FFMA.FTZ R207, R95, UR25, -R0.reuse ;  /* 0x000000195fcf7c23 */ /* 0x100fe20008010800 */
[--C-:B------:R-:W-:Y:S01]  /*198f0*/  FFMA.FTZ R210, R85, UR25, -R0.reuse ;  /* 0x0000001955d27c23 */ /* 0x100fe20008010800 */
[--C-:B------:R-:W-:Y:S01]  /*19900*/  FFMA.FTZ R249, R75, UR25, -R0.reuse ;  /* 0x000000194bf97c23 */ /* 0x100fe20008010800 */
[----:B------:R-:W-:Y:S01]  /*19910*/  FFMA.FTZ R223, R73, UR25, -R0 ;  /* 0x0000001949df7c23 */ /* 0x000fe20008010800 */
[----:B------:R-:W-:Y:S01]  /*19920*/  FADD.FTZ R2, R17, R20 ;  /* 0x0000001411027221 */ /* 0x000fe20000010000 */
[----:B------:R-:W-:Y:S01]  /*19930*/  FADD.FTZ R0, R68, R22 ;  /* 0x0000001644007221 */ /* 0x000fe20000010000 */
[----:B------:R-:W3:Y:S04]  /*19940*/  LDSM.16.MT88.4 R16, [R214+0x8800] ;  /* 0x00880000d610783b */ /* 0x000ee80000004200 */
[----:B------:R-:W4:Y:S01]  /*19950*/  LDSM.16.MT88.4 R20, [R216+0x8800] ;  /* 0x00880000d814783b */ /* 0x000f220000004200 */
[----:B------:R1:W4:Y:S01]  /*19960*/  MUFU.EX2 R187, R29 ;  /* 0x0000001d00bb7308 */ /* 0x0003220000000800 */
[----:B------:R-:W-:-:S02]  /*19970*/  MOV R3, R220 ;  /* 0x000000dc00037202 */ /* 0x000fc40000000f00 */
[----:B------:R1:W5:Y:S05]  /*19980*/  LDL.LU R227, [R1+0x104] ;  /* 0x0001040001e37983 */ /* 0x00036a0000300800 */
[----:B------:R-:W-:Y:S01]  /*19990*/  MUFU.EX2 R28, R28 ;  /* 0x0000001c001c7308 */ /* 0x000fe20000000800 */
[C---:B--2---:R-:W-:Y:S06]  /*199a0*/  HMMA.16816.F32.BF16 R60, R4.reuse, R12, R60 ;  /* 0x0000000c043c723c */ /* 0x044fec000004183c */
[----:B------:R-:W-:Y:S06]  /*199b0*/  HMMA.16816.F32.BF16 R32, R4, R14, R32 ;  /* 0x0000000e0420723c */ /* 0x000fec0000041820 */
[C---:B------:R-:W-:Y:S06]  /*199c0*/  HMMA.16816.F32.BF16 R140, R8.reuse, R12, R140 ;  /* 0x0000000c088c723c */ /* 0x040fec000004188c */
[----:B------:R-:W-:Y:S01]  /*199d0*/  HMMA.16816.F32.BF16 R136, R8, R14, R136 ;  /* 0x0000000e0888723c */ /* 0x000fe20000041888 */
[----:B------:R-:W2:Y:S01]  /*199e0*/  LDSM.16.MT88.4 R12, [R216+0x9000] ;  /* 0x00900000d80c783b */ /* 0x000ea20000004200 */
[----:B-1----:R-:W-:-:S04]  /*199f0*/  MOV R29, R212 ;  /* 0x000000d4001d7202 */ /* 0x002fc80000000f00 */
[C---:B---3--:R-:W-:Y:S01]  /*19a00*/  HMMA.16816.F32.BF16 R40, R4.reuse, R16, R40 ;  /* 0x000000100428723c */ /* 0x048fe20000041828 */
[----:B------:R-:W-:Y:S05]  /*19a10*/  MUFU.EX2 R27, R27 ;  /* 0x0000001b001b7308 */ /* 0x000fea0000000800 */
[----:B------:R-:W-:Y:S06]  /*19a20*/  HMMA.16816.F32.BF16 R36, R4, R18, R36 ;  /* 0x000000120424723c */ /* 0x000fec0000041824 */
[C---:B------:R-:W-:Y:S01]  /*19a30*/  HMMA.16816.F32.BF16 R80, R8.reuse, R16, R80 ;  /* 0x000000100850723c */ /* 0x040fe20000041850 */
[----:B------:R-:W-:Y:S05]  /*19a40*/  MUFU.EX2 R26, R26 ;  /* 0x0000001a001a7308 */ /* 0x000fea0000000800 */
[C---:B------:R-:W-:Y:S01]  /*19a50*/  HMMA.16816.F32.BF16 R88, R8.reuse, R18, R88 ;  /* 0x000000120858723c */ /* 0x040fe20000041858 */
[----:B------:R-:W1:Y:S05]  /*19a60*/  LDSM.16.MT88.4 R16, [R213+0x9000] ;  /* 0x00900000d510783b */ /* 0x000e6a0000004200 */
[C---:B----4-:R-:W-:Y:S01]  /*19a70*/  HMMA.16816.F32.BF16 R64, R8.reuse, R20, R64 ;  /* 0x000000140840723c */ /* 0x050fe20000041840 */
[----:B------:R-:W3:Y:S05]  /*19a80*/  MUFU.EX2 R25, R25 ;  /* 0x0000001900197308 */ /* 0x000eea0000000800 */
[----:B------:R-:W-:Y:S01]  /*19a90*/  HMMA.16816.F32.BF16 R76, R8, R22, R76 ;  /* 0x00000016084c723c */ /* 0x000fe2000004184c */
[----:B------:R-:W4:Y:S02]  /*19aa0*/  LDSM.16.MT88.4 R8, [R214+0x9000] ;  /* 0x00900000d608783b */ /* 0x000f240000004200 */
[----:B------:R-:W-:Y:S03]  /*19ab0*/  MUFU.EX2 R212, R24 ;  /* 0x0000001800d47308 */ /* 0x000fe60000000800 */
[C---:B------:R-:W-:Y:S06]  /*19ac0*/  HMMA.16816.F32.BF16 R48, R4.reuse, R20, R48 ;  /* 0x000000140430723c */ /* 0x040fec0000041830 */
[----:B------:R-:W-:Y:S01]  /*19ad0*/  HMMA.16816.F32.BF16 R44, R4, R22, R44 ;  /* 0x00000016042c723c */ /* 0x000fe2000004182c */
[----:B------:R-:W4:Y:S01]  /*19ae0*/  LDSM.16.MT88.4 R20, [R215+0x9000] ;  /* 0x00900000d714783b */ /* 0x000f220000004200 */
[----:B------:R-:W2:Y:S05]  /*19af0*/  MUFU.EX2 R220, R31 ;  /* 0x0000001f00dc7308 */ /* 0x000eaa0000000800 */
[----:B------:R-:W-:-:S03]  /*19b00*/  F2FP.BF16.F32.PACK_AB R4, R187, R30 ;  /* 0x0000001ebb04723e */ /* 0x000fc600000010ff */
[----:B------:R-:W4:Y:S01]  /*19b10*/  MUFU.EX2 R24, R100 ;  /* 0x0000006400187308 */ /* 0x000f220000000800 */
[----:B---3--:R-:W-:Y:S02]  /*19b20*/  F2FP.BF16.F32.PACK_AB R5, R25, R26 ;  /* 0x0000001a1905723e */ /* 0x008fe400000010ff */
[----:B------:R-:W-:Y:S02]  /*19b30*/  F2FP.BF16.F32.PACK_AB R6, R27, R28 ;  /* 0x0000001c1b06723e */ /* 0x000fe400000010ff */
[----:B--2---:R-:W-:-:S07]  /*19b40*/  F2FP.BF16.F32.PACK_AB R7, R220, R212 ;  /* 0x000000d4dc07723e */ /* 0x004fce00000010ff */
[C---:B------:R-:W-:Y:S07]  /*19b50*/  HMMA.16816.F32.BF16 R72, R4.reuse, R12, R48 ;  /* 0x0000000c0448723c */ /* 0x040fee0000041830 */
[----:B------:R-:W-:Y:S01]  /*19b60*/  MOV R49, R71 ;  /* 0x0000004700317202 */ /* 0x000fe20000000f00 */
[----:B------:R-:W-:Y:S01]  /*19b70*/  IMAD.MOV.U32 R51, RZ, RZ, R69 ;  /* 0x000000ffff337224 */ /* 0x000fe200078e0045 */
[----:B------:R-:W-:Y:S02]  /*19b80*/  MOV R50, R70 ;  /* 0x0000004600327202 */ /* 0x000fe40000000f00 */
[----:B------:R-:W-:Y:S01]  /*19b90*/  HMMA.16816.F32.BF16 R68, R4, R14, R44 ;  /* 0x0000000e0444723c */ /* 0x000fe2000004182c */
[----:B------:R-:W-:Y:S01]  /*19ba0*/  MUFU.EX2 R44, R102 ;  /* 0x00000066002c7308 */ /* 0x000fe20000000800 */
[----:B------:R-:W-:-:S05]  /*19bb0*/  MOV R48, R251 ;  /* 0x000000fb00307202 */ /* 0x000fca0000000f00 */
[----:B------:R-:W-:Y:S02]  /*19bc0*/  MOV R47, R188 ;  /* 0x000000bc002f7202 */ /* 0x000fe40000000f00 */
[----:B------:R-:W2:Y:S01]  /*19bd0*/  MUFU.EX2 R45, R101 ;  /* 0x00000065002d7308 */ /* 0x000ea20000000800 */
[----:B------:R-:W-:-:S07]  /*19be0*/  IMAD.MOV.U32 R31, RZ, RZ, R94 ;  /* 0x000000ffff1f7224 */ /* 0x000fce00078e005e */
[----:B------:R4:W-:Y:S01]  /*19bf0*/  MUFU.EX2 R188, R98 ;  /* 0x0000006200bc7308 */ /* 0x0009e20000000800 */
[C---:B-1----:R-:W-:Y:S07]  /*19c00*/  HMMA.16816.F32.BF16 R92, R4.reuse, R16, R56 ;  /* 0x00000010045c723c */ /* 0x042fee0000041838 */
[----:B------:R-:W-:Y:S01]  /*19c10*/  MUFU.EX2 R211, R103 ;  /* 0x0000006700d37308 */ /* 0x000fe20000000800 */
[C---:B------:R-:W-:Y:S07]  /*19c20*/  HMMA.16816.F32.BF16 R84, R4.reuse, R18, R52 ;  /* 0x000000120454723c */ /* 0x040fee0000041834 */
[----:B------:R-:W1:Y:S01]  /*19c30*/  MUFU.EX2 R251, R99 ;  /* 0x0000006300fb7308 */ /* 0x000e620000000800 */
[----:B----4-:R-:W-:Y:S01]  /*19c40*/  MOV R98, R24 ;  /* 0x0000001800627202 */ /* 0x010fe20000000f00 */
[C---:B------:R-:W-:Y:S06]  /*19c50*/  HMMA.16816.F32.BF16 R56, R4.reuse, R8, R40 ;  /* 0x000000080438723c */ /* 0x040fec0000041828 */
[----:B------:R-:W-:Y:S01]  /*19c60*/  MUFU.EX2 R24, R97 ;  /* 0x0000006100187308 */ /* 0x000fe20000000800 */
[C---:B------:R-:W-:Y:S07]  /*19c70*/  HMMA.16816.F32.BF16 R52, R4.reuse, R10, R36 ;  /* 0x0000000a0434723c */ /* 0x040fee0000041824 */
[----:B------:R-:W3:Y:S01]  /*19c80*/  MUFU.EX2 R96, R96 ;  /* 0x0000006000607308 */ /* 0x000ee20000000800 */
[----:B------:R-:W-:Y:S01]  /*19c90*/  HMMA.16816.F32.BF16 R60, R4, R20, R60 ;  /* 0x00000014043c723c */ /* 0x000fe2000004183c */
[----:B------:R-:W-:-:S05]  /*19ca0*/  FADD.FTZ R3, R3, R104 ;  /* 0x0000006803037221 */ /* 0x000fca0000010000 */
[----:B------:R-:W-:Y:S07]  /*19cb0*/  HMMA.16816.F32.BF16 R40, R4, R22, R32 ;  /* 0x000000160428723c */ /* 0x000fee0000041820 */
[----:B------:R-:W-:Y:S01]  /*19cc0*/  FADD.FTZ R4, R180, R168 ;  /* 0x000000a8b4047221 */ /* 0x000fe20000010000 */
[----:B--2---:R-:W-:-:S03]  /*19cd0*/  MOV R180, R45 ;  /* 0x0000002d00b47202 */ /* 0x004fc60000000f00 */
[----:B------:R-:W-:Y:S01]  /*19ce0*/  FADD.FTZ R104, R181, R4 ;  /* 0x00000004b5687221 */ /* 0x000fe20000010000 */
[----:B------:R-:W-:Y:S01]  /*19cf0*/  IMAD.MOV.U32 R181, RZ, RZ, R44 ;  /* 0x000000ffffb57224 */ /* 0x000fe200078e002c */
[----:B-1----:R-:W-:Y:S02]  /*19d00*/  F2FP.BF16.F32.PACK_AB R5, R188, R251 ;  /* 0x000000fbbc05723e */ /* 0x002fe400000010ff */
[----:B------:R-:W-:Y:S02]  /*19d10*/  F2FP.BF16.F32.PACK_AB R6, R98, R180 ;  /* 0x000000b46206723e */ /* 0x000fe400000010ff */
[----:B------:R-:W-:Y:S02]  /*19d20*/  F2FP.BF16.F32.PACK_AB R4, R181, R211 ;  /* 0x000000d3b504723e */ /* 0x000fe400000010ff */
[----:B---3--:R-:W-:Y:S01]  /*19d30*/  F2FP.BF16.F32.PACK_AB R7, R96, R24 ;  /* 0x000000186007723e */ /* 0x008fe200000010ff */
[----:B------:R-:W-:Y:S01]  /*19d40*/  FADD.FTZ R0, R183, R0 ;  /* 0x00000000b7007221 */ /* 0x000fe20000010000 */
[----:B------:R-:W-:Y:S01]  /*19d50*/  MOV R99, R48 ;  /* 0x0000003000637202 */ /* 0x000fe20000000f00 */
[----:B------:R-:W-:Y:S01]  /*19d60*/  IMAD.MOV.U32 R97, RZ, RZ, R50 ;  /* 0x000000ffff617224 */ /* 0x000fe200078e0032 */
[----:B------:R-:W-:-:S02]  /*19d70*/  MOV R100, R49 ;  /* 0x0000003100647202 */ /* 0x000fc40000000f00 */
[----:B------:R-:W-:Y:S01]  /*19d80*/  MOV R101, R51 ;  /* 0x0000003300657202 */ /* 0x000fe20000000f00 */
[----:B------:R-:W-:Y:S01]  /*19d90*/  HMMA.16816.F32.BF16 R36, R4, R12, R64 ;  /* 0x0000000c0424723c */ /* 0x000fe20000041840 */
[----:B------:R-:W-:Y:S01]  /*19da0*/  MOV R168, R47 ;  /* 0x0000002f00a87202 */ /* 0x000fe20000000f00 */
[----:B------:R-:W-:Y:S01]  /*19db0*/  FADD.FTZ R0, R182, R0 ;  /* 0x00000000b6007221 */ /* 0x000fe20000010000 */
[----:B------:R-:W-:-:S03]  /*19dc0*/  MOV R183, R26 ;  /* 0x0000001a00b77202 */ /* 0x000fc60000000f00 */
[----:B------:R-:W-:Y:S01]  /*19dd0*/  HMMA.16816.F32.BF16 R32, R4, R14, R76 ;  /* 0x0000000e0420723c */ /* 0x000fe2000004184c */
[----:B------:R-:W1:Y:S01]  /*19de0*/  LDSM.16.MT88.4 R12, [R216+0x9800] ;  /* 0x00980000d80c783b */ /* 0x000e620000004200 */
[----:B------:R-:W-:-:S04]  /*19df0*/  MOV R182, R27 ;  /* 0x0000001b00b67202 */ /* 0x000fc80000000f00 */
[C---:B------:R-:W-:Y:S01]  /*19e00*/  HMMA.16816.F32.BF16 R48, R4.reuse, R16, R164 ;  /* 0x000000100430723c */ /* 0x040fe200000418a4 */
[----:B------:R2:W-:Y:S05]  /*19e10*/  MUFU.EX2 R167, R108 ;  /* 0x0000006c00a77308 */ /* 0x0005ea0000000800 */
[----:B------:R-:W-:Y:S01]  /*19e20*/  HMMA.16816.F32.BF16 R44, R4, R18, R160 ;  /* 0x00000012042c723c */ /* 0x000fe200000418a0 */
[----:B------:R-:W-:Y:S01]  /*19e30*/  MOV R102, R31 ;  /* 0x0000001f00667202 */ /* 0x000fe20000000f00 */
[----:B------:R-:W-:-:S04]  /*19e40*/  IMAD.MOV.U32 R103, RZ, RZ, R29 ;  /* 0x000000ffff677224 */ /* 0x000fc800078e001d */
[C---:B------:R-:W-:Y:S01]  /*19e50*/  HMMA.16816.F32.BF16 R64, R4.reuse, R10, R88 ;  /* 0x0000000a0440723c */ /* 0x040fe20000041858 */
[----:B------:R-:W-:Y:S02]  /*19e60*/  MOV R161, R25 ;  /* 0x0000001900a17202 */ /* 0x000fe40000000f00 */
[----:B--2---:R-:W-:Y:S01]  /*19e70*/  MOV R108, R24 ;  /* 0x00000018006c7202 */ /* 0x004fe20000000f00 */
[----:B------:R2:W-:Y:S02]  /*19e80*/  MUFU.EX2 R164, R109 ;  /* 0x0000006d00a47308 */ /* 0x0005e40000000800 */
[----:B------:R-:W-:Y:S01]  /*19e90*/  HMMA.16816.F32.BF16 R24, R4, R8, R80 ;  /* 0x000000080418723c */ /* 0x000fe20000041850 */
[----:B------:R-:W3:Y:S01]  /*19ea0*/  LDSM.16.MT88.4 R8, [R214+0x9800] ;  /* 0x00980000d608783b */ /* 0x000ee20000004200 */
[----:B------:R-:W-:-:S03]  /*19eb0*/  IMAD.MOV.U32 R162, RZ, RZ, R30 ;  /* 0x000000ffffa27224 */ /* 0x000fc600078e001e */
[----:B------:R-:W4:Y:S01]  /*19ec0*/  LDSM.16.MT88.4 R16, [R213+0x9800] ;  /* 0x00980000d510783b */ /* 0x000f220000004200 */
[----:B------:R-:W1:Y:S01]  /*19ed0*/  MUFU.EX2 R110, R110 ;  /* 0x0000006e006e7308 */ /* 0x000e620000000800 */
[----:B------:R-:W-:-:S07]  /*19ee0*/  MOV R163, R212 ;  /* 0x000000d400a37202 */ /* 0x000fce0000000f00 */
[----:B------:R-:W1:Y:S01]  /*19ef0*/  MUFU.EX2 R111, R111 ;  /* 0x0000006f006f7308 */ /* 0x000e620000000800 */
[----:B--2---:R-:W-:Y:S02]  /*19f00*/  MOV R109, R28 ;  /* 0x0000001c006d7202 */ /* 0x004fe40000000f00 */
[----:B------:R-:W2:Y:S05]  /*19f10*/  LDSM.16.MT88.4 R28, [R215+0x9800] ;  /* 0x00980000d71c783b */ /* 0x000eaa0000004200 */
[----:B------:R-:W-:Y:S08]  /*19f20*/  MUFU.EX2 R212, R107 ;  /* 0x0000006b00d47308 */ /* 0x000ff00000000800 */
[----:B------:R3:W-:Y:S08]  /*19f30*/  MUFU.EX2 R165, R106 ;  /* 0x0000006a00a57308 */ /* 0x0007f00000000800 */
[----:B------:R-:W4:Y:S08]  /*19f40*/  MUFU.EX2 R166, R105 ;  /* 0x0000006900a67308 */ /* 0x000f300000000800 */
[----:B------:R-:W2:Y:S01]  /*19f50*/  MUFU.EX2 R160, R112 ;  /* 0x0000007000a07308 */ /* 0x000ea20000000800 */
[C---:B------:R-:W-:Y:S07]  /*19f60*/  HMMA.16816.F32.BF16 R80, R4.reuse, R22, R136 ;  /* 0x000000160450723c */ /* 0x040fee0000041888 */
[----:B-1----:R-:W-:Y:S01]  /*19f70*/  IMAD.MOV.U32 R139, RZ, RZ, R110 ;  /* 0x000000ffff8b7224 */ /* 0x002fe200078e006e */
[----:B------:R-:W-:Y:S01]  /*19f80*/  MOV R138, R111 ;  /* 0x0000006f008a7202 */ /* 0x000fe20000000f00 */
[----:B------:R-:W-:Y:S01]  /*19f90*/  HMMA.16816.F32.BF16 R76, R4, R20, R140 ;  /* 0x00000014044c723c */ /* 0x000fe2000004188c */
[----:B---3--:R-:W-:-:S06]  /*19fa0*/  MOV R106, R185 ;  /* 0x000000b9006a7202 */ /* 0x008fcc0000000f00 */
[----:B------:R-:W-:Y:S02]  /*19fb0*/  F2FP.BF16.F32.PACK_AB R4, R167, R164 ;  /* 0x000000a4a704723e */ /* 0x000fe400000010ff */
[----:B----4-:R-:W-:Y:S02]  /*19fc0*/  F2FP.BF16.F32.PACK_AB R5, R166, R165 ;  /* 0x000000a5a605723e */ /* 0x010fe400000010ff */
[----:B------:R-:W-:Y:S02]  /*19fd0*/  F2FP.BF16.F32.PACK_AB R6, R138, R212 ;  /* 0x000000d48a06723e */ /* 0x000fe400000010ff */
[----:B--2---:R-:W-:Y:S02]  /*19fe0*/  F2FP.BF16.F32.PACK_AB R7, R160, R139 ;  /* 0x0000008ba007723e */ /* 0x004fe400000010ff */
[----:B------:R-:W-:Y:S01]  /*19ff0*/  MOV R112, R187 ;  /* 0x000000bb00707202 */ /* 0x000fe20000000f00 */
[----:B------:R-:W-:Y:S01]  /*1a000*/  IMAD.MOV.U32 R143, RZ, RZ, R188 ;  /* 0x000000ffff8f7224 */ /* 0x000fe200078e00bc */
[----:B------:R-:W-:Y:S01]  /*1a010*/  MOV R107, R191 ;  /* 0x000000bf006b7202 */ /* 0x000fe20000000f00 */
[----:B------:R-:W-:Y:S01]  /*1a020*/  IMAD.MOV.U32 R111, RZ, RZ, R184 ;  /* 0x000000ffff6f7224 */ /* 0x000fe200078e00b8 */
[----:B------:R-:W-:Y:S01]  /*1a030*/  MOV R142, R190 ;  /* 0x000000be008e7202 */ /* 0x000fe20000000f00 */
[----:B------:R-:W-:Y:S01]  /*1a040*/  MUFU.EX2 R140, R144 ;  /* 0x00000090008c7308 */ /* 0x000fe20000000800 */
[----:B------:R-:W-:-:S02]  /*1a050*/  MOV R110, R189 ;  /* 0x000000bd006e7202 */ /* 0x000fc40000000f00 */
[----:B------:R-:W-:Y:S01]  /*1a060*/  MOV R105, R186 ;  /* 0x000000ba00697202 */ /* 0x000fe20000000f00 */
[----:B------:R-:W-:Y:S01]  /*1a070*/  HMMA.16816.F32.BF16 R188, R4, R12, R72 ;  /* 0x0000000c04bc723c */ /* 0x000fe20000041848 */
[----:B------:R-:W-:-:S03]  /*1a080*/  MOV R23, R106 ;  /* 0x0000006a00177202 */ /* 0x000fc60000000f00 */
[----:B------:R-:W-:Y:S02]  /*1a090*/  MUFU.EX2 R106, R127 ;  /* 0x0000007f006a7308 */ /* 0x000fe40000000800 */
[----:B------:R-:W-:Y:S01]  /*1a0a0*/  HMMA.16816.F32.BF16 R184, R4, R14, R68 ;  /* 0x0000000e04b8723c */ /* 0x000fe20000041844 */
[----:B------:R-:W-:-:S05]  /*1a0b0*/  MOV R75, R112 ;  /* 0x00000070004b7202 */ /* 0x000fca0000000f00 */
[----:B------:R-:W-:Y:S01]  /*1a0c0*/  MUFU.EX2 R144, R122 ;  /* 0x0000007a00907308 */ /* 0x000fe20000000800 */
[----:B------:R-:W-:Y:S01]  /*1a0d0*/  MOV R71, R160 ;  /* 0x000000a000477202 */ /* 0x000fe20000000f00 */
[----:B------:R-:W-:Y:S01]  /*1a0e0*/  IMAD.MOV.U32 R70, RZ, RZ, R181 ;  /* 0x000000ffff467224 */ /* 0x000fe200078e00b5 */
[----:B------:R-:W-:Y:S02]  /*1a0f0*/  MOV R160, R163 ;  /* 0x000000a300a07202 */ /* 0x000fe40000000f00 */
[----:B------:R-:W-:Y:S02]  /*1a100*/  MOV R163, R182 ;  /* 0x000000b600a37202 */ /* 0x000fe40000000f00 */
[----:B------:R-:W-:Y:S01]  /*1a110*/  MOV R69, R183 ;  /* 0x000000b700457202 */ /* 0x000fe20000000f00 */
[----:B------:R-:W-:Y:S01]  /*1a120*/  MUFU.EX2 R112, R153 ;  /* 0x0000009900707308 */ /* 0x000fe20000000800 */
[----:B------:R-:W-:Y:S02]  /*1a130*/  MOV R68, R180 ;  /* 0x000000b400447202 */ /* 0x000fe40000000f00 */
[----:B------:R-:W-:Y:S05]  /*1a140*/  HMMA.16816.F32.BF16 R180, R4, R8, R56 ;  /* 0x0000000804b4723c */ /* 0x000fea0000041838 */
[----:B------:R1:W-:Y:S02]  /*1a150*/  MUFU.EX2 R136, R152 ;  /* 0x0000009800887308 */ /* 0x0003e40000000800 */
[----:B------:R-:W-:Y:S01]  /*1a160*/  MOV R59, R108 ;  /* 0x0000006c003b7202 */ /* 0x000fe20000000f00 */
[----:B------:R-:W-:Y:S01]  /*1a170*/  IMAD.MOV.U32 R58, RZ, RZ, R109 ;  /* 0x000000ffff3a7224 */ /* 0x000fe200078e006d */
[----:B------:R-:W-:-:S04]  /*1a180*/  MOV R57, R161 ;  /* 0x000000a100397202 */ /* 0x000fc80000000f00 */
[----:B------:R-:W-:Y:S01]  /*1a190*/  MUFU.EX2 R151, R151 ;  /* 0x0000009700977308 */ /* 0x000fe20000000800 */
[----:B------:R-:W-:Y:S01]  /*1a1a0*/  MOV R108, R162 ;  /* 0x000000a2006c7202 */ /* 0x000fe20000000f00 */
[----:B------:R-:W-:Y:S01]  /*1a1b0*/  IMAD.MOV.U32 R161, RZ, RZ, R98 ;  /* 0x000000ffffa17224 */ /* 0x000fe200078e0062 */
[----:B------:R-:W-:-:S05]  /*1a1c0*/  MOV R109, R97 ;  /* 0x00000061006d7202 */ /* 0x000fca0000000f00 */
[----:B------:R-:W-:Y:S01]  /*1a1d0*/  MUFU.EX2 R150, R150 ;  /* 0x0000009600967308 */ /* 0x000fe20000000800 */
[----:B------:R-:W-:Y:S02]  /*1a1e0*/  MOV R56, R99 ;  /* 0x0000006300387202 */ /* 0x000fe40000000f00 */
[----:B------:R-:W-:-:S05]  /*1a1f0*/  MOV R162, R96 ;  /* 0x0000006000a27202 */ /* 0x000fca0000000f00 */
[----:B------:R-:W-:Y:S01]  /*1a200*/  MUFU.EX2 R120, R120 ;  /* 0x0000007800787308 */ /* 0x000fe20000000800 */
[----:B------:R-:W-:Y:S07]  /*1a210*/  HMMA.16816.F32.BF16 R96, R4, R10, R52 ;  /* 0x0000000a0460723c */ /* 0x000fee0000041834 */
[----:B------:R-:W2:Y:S01]  /*1a220*/  MUFU.EX2 R119, R119 ;  /* 0x0000007700777308 */ /* 0x000ea20000000800 */
[----:B------:R-:W-:-:S07]  /*1a230*/  FADD.FTZ R2, R226, R2 ;  /* 0x00000002e2027221 */ /* 0x000fce0000010000 */
[----:B------:R-:W-:Y:S01]  /*1a240*/  MUFU.EX2 R122, R117 ;  /* 0x00000075007a7308 */ /* 0x000fe20000000800 */
[----:B------:R-:W-:-:S07]  /*1a250*/  MOV R53, R102 ;  /* 0x0000006600357202 */ /* 0x000fce0000000f00 */
[----:B------:R-:W3:Y:S01]  /*1a260*/  MUFU.EX2 R127, R116 ;  /* 0x00000074007f7308 */ /* 0x000ee20000000800 */
[----:B------:R-:W-:Y:S01]  /*1a270*/  HMMA.16816.F32.BF16 R88, R4, R16, R92 ;  /* 0x000000100458723c */ /* 0x000fe2000004185c */
[----:B------:R-:W-:Y:S01]  /*1a280*/  MOV R72, R100 ;  /* 0x0000006400487202 */ /* 0x000fe20000000f00 */
[----:B------:R-:W-:Y:S01]  /*1a290*/  IMAD.MOV.U32 R73, RZ, RZ, R101 ;  /* 0x000000ffff497224 */ /* 0x000fe200078e0065 */
[----:B------:R-:W-:Y:S01]  /*1a2a0*/  MOV R54, R103 ;  /* 0x0000006700367202 */ /* 0x000fe20000000f00 */
[----:B------:R-:W-:-:S03]  /*1a2b0*/  FADD.FTZ R2, R224, R2 ;  /* 0x00000002e0027221 */ /* 0x000fc60000010000 */
[----:B------:R-:W4:Y:S01]  /*1a2c0*/  MUFU.EX2 R52, R149 ;  /* 0x0000009500347308 */ /* 0x000f220000000800 */
[C---:B------:R-:W-:Y:S01]  /*1a2d0*/  HMMA.16816.F32.BF16 R84, R4.reuse, R18, R84 ;  /* 0x000000120454723c */ /* 0x040fe20000041854 */
[----:B------:R-:W-:Y:S01]  /*1a2e0*/  FADD.FTZ R2, R73, R2 ;  /* 0x0000000249027221 */ /* 0x000fe20000010000 */
[----:B------:R-:W-:Y:S01]  /*1a2f0*/  MOV R55, R142 ;  /* 0x0000008e00377202 */ /* 0x000fe20000000f00 */
[----:B------:R-:W-:Y:S01]  /*1a300*/  FADD.FTZ R3, R225, R3 ;  /* 0x00000003e1037221 */ /* 0x000fe20000010000 */
[----:B-1----:R-:W-:Y:S01]  /*1a310*/  MOV R152, R57 ;  /* 0x0000003900987202 */ /* 0x002fe20000000f00 */
[----:B------:R-:W-:Y:S01]  /*1a320*/  IMAD.MOV.U32 R20, RZ, RZ, R111 ;  /* 0x000000ffff147224 */ /* 0x000fe200078e006f */
[C---:B------:R-:W-:Y:S01]  /*1a330*/  HMMA.16816.F32.BF16 R100, R4.reuse, R28, R60 ;  /* 0x0000001c0464723c */ /* 0x040fe2000004183c */
[----:B------:R-:W-:Y:S01]  /*1a340*/  MOV R153, R58 ;  /* 0x0000003a00997202 */ /* 0x000fe20000000f00 */
[----:B------:R-:W-:Y:S01]  /*1a350*/  IMAD.MOV.U32 R74, RZ, RZ, R143 ;  /* 0x000000ffff4a7224 */ /* 0x000fe200078e008f */
[----:B------:R-:W-:Y:S01]  /*1a360*/  MOV R22, R105 ;  /* 0x0000006900167202 */ /* 0x000fe20000000f00 */
[----:B------:R-:W-:Y:S01]  /*1a370*/  MUFU.EX2 R141, R145 ;  /* 0x00000091008d7308 */ /* 0x000fe20000000800 */
[----:B------:R-:W-:Y:S01]  /*1a380*/  MOV R21, R107 ;  /* 0x0000006b00157202 */ /* 0x000fe20000000f00 */
[----:B------:R-:W-:Y:S01]  /*1a390*/  HMMA.16816.F32.BF16 R92, R4, R30, R40 ;  /* 0x0000001e045c723c */ /* 0x000fe20000041828 */
[----:B------:R-:W-:Y:S01]  /*1a3a0*/  FADD.FTZ R0, R194, R0 ;  /* 0x00000000c2007221 */ /* 0x000fe20000010000 */
[----:B------:R1:W5:Y:S01]  /*1a3b0*/  LDL.LU R226, [R1+0x100] ;  /* 0x0001000001e27983 */ /* 0x0003620000300800 */
[----:B------:R-:W-:Y:S01]  /*1a3c0*/  MOV R62, R56 ;  /* 0x00000038003e7202 */ /* 0x000fe20000000f00 */
[----:B------:R-:W-:Y:S01]  /*1a3d0*/  FADD.FTZ R3, R54, R3 ;  /* 0x0000000336037221 */ /* 0x000fe20000010000 */
[----:B------:R-:W-:Y:S01]  /*1a3e0*/  MOV R61, R71 ;  /* 0x00000047003d7202 */ /* 0x000fe20000000f00 */
[----:B------:R4:W1:Y:S01]  /*1a3f0*/  MUFU.EX2 R149, R148 ;  /* 0x0000009400957308 */ /* 0x0008620000000800 */
[----:B------:R-:W-:Y:S01]  /*1a400*/  FADD.FTZ R4, R53, R104 ;  /* 0x0000006835047221 */ /* 0x000fe20000010000 */
[----:B--2---:R-:W-:-:S02]  /*1a410*/  F2FP.BF16.F32.PACK_AB R5, R119, R120 ;  /* 0x000000787705723e */ /* 0x004fc400000010ff */
[----:B------:R-:W-:Y:S01]  /*1a420*/  F2FP.BF16.F32.PACK_AB R6, R150, R151 ;  /* 0x000000979606723e */ /* 0x000fe200000010ff */
[----:B------:R-:W-:Y:S01]  /*1a430*/  FADD.FTZ R73, R192, R4 ;  /* 0x00000004c0497221 */ /* 0x000fe20000010000 */
[----:B------:R-:W-:Y:S02]  /*1a440*/  F2FP.BF16.F32.PACK_AB R4, R136, R112 ;  /* 0x000000708804723e */ /* 0x000fe400000010ff */
[----:B---3--:R-:W-:Y:S01]  /*1a450*/  F2FP.BF16.F32.PACK_AB R7, R127, R122 ;  /* 0x0000007a7f07723e */ /* 0x008fe200000010ff */
[----:B------:R-:W-:Y:S01]  /*1a460*/  IMAD.MOV.U32 R40, RZ, RZ, R59 ;  /* 0x000000ffff287224 */ /* 0x000fe200078e003b */
[----:B------:R-:W-:Y:S01]  /*1a470*/  MOV R41, R68 ;  /* 0x0000004400297202 */ /* 0x000fe20000000f00 */
[----:B------:R-:W-:Y:S01]  /*1a480*/  IMAD.MOV.U32 R63, RZ, RZ, R55 ;  /* 0x000000ffff3f7224 */ /* 0x000fe200078e0037 */
[----:B------:R-:W-:Y:S01]  /*1a490*/  MOV R42, R69 ;  /* 0x00000045002a7202 */ /* 0x000fe20000000f00 */
[----:B------:R-:W-:Y:S01]  /*1a4a0*/  MUFU.EX2 R143, R146 ;  /* 0x00000092008f7308 */ /* 0x000fe20000000800 */
[----:B------:R-:W-:Y:S01]  /*1a4b0*/  MOV R43, R70 ;  /* 0x00000046002b7202 */ /* 0x000fe20000000f00 */
[----:B------:R-:W-:Y:S01]  /*1a4c0*/  HMMA.16816.F32.BF16 R56, R4, R18, R44 ;  /* 0x000000120438723c */ /* 0x000fe2000004182c */
[----:B------:R-:W-:Y:S01]  /*1a4d0*/  MOV R111, R168 ;  /* 0x000000a8006f7202 */ /* 0x000fe20000000f00 */
[----:B------:R2:W5:Y:S01]  /*1a4e0*/  LDL.LU R225, [R1+0xfc] ;  /* 0x0000fc0001e17983 */ /* 0x0005620000300800 */
[----:B----4-:R-:W-:-:S03]  /*1a4f0*/  MOV R148, R52 ;  /* 0x0000003400947202 */ /* 0x010fc60000000f00 */
[C---:B------:R-:W-:Y:S06]  /*1a500*/  HMMA.16816.F32.BF16 R68, R4.reuse, R16, R48 ;  /* 0x000000100444723c */ /* 0x040fec0000041830 */
[C---:B------:R-:W-:Y:S01]  /*1a510*/  HMMA.16816.F32.BF16 R44, R4.reuse, R8, R24 ;  /* 0x00000008042c723c */ /* 0x040fe20000041818 */
[----:B------:R-:W3:Y:S01]  /*1a520*/  LDSM.16.MT88.4 R24, [R213+0xa000] ;  /* 0x00a00000d518783b */ /* 0x000ee20000004200 */
[----:B------:R-:W4:Y:S03]  /*1a530*/  MUFU.EX2 R60, R133 ;  /* 0x00000085003c7308 */ /* 0x000f260000000800 */
[----:B------:R-:W-:Y:S01]  /*1a540*/  LDSM.16.MT88.4 R16, [R214+0xa000] ;  /* 0x00a00000d610783b */ /* 0x000fe20000004200 */
[C---:B------:R-:W-:Y:S04]  /*1a550*/  HMMA.16816.F32.BF16 R48, R4.reuse, R12, R36 ;  /* 0x0000000c0430723c */ /* 0x040fe80000041824 */
[----:B------:R-:W-:Y:S01]  /*1a560*/  MUFU.EX2 R145, R124 ;  /* 0x0000007c00917308 */ /* 0x000fe20000000800 */
[----:B------:R-:W-:Y:S01]  /*1a570*/  FADD.FTZ R72, R72, R3 ;  /* 0x0000000348487221 */ /* 0x000fe20000010000 */
[----:B------:R-:W-:Y:S01]  /*1a580*/  HMMA.16816.F32.BF16 R52, R4, R14, R32 ;  /* 0x0000000e0434723c */ /* 0x000fe20000041820 */
[----:B------:R-:W2:Y:S01]  /*1a590*/  LDSM.16.MT88.4 R12, [R215+0xa000] ;  /* 0x00a00000d70c783b */ /* 0x000ea20000004200 */
[----:B------:R-:W-:-:S04]  /*1a5a0*/  IMAD.MOV.U32 R9, RZ, RZ, R22 ;  /* 0x000000ffff097224 */ /* 0x000fc800078e0016 */
[----:B------:R-:W-:Y:S01]  /*1a5b0*/  MUFU.EX2 R132, R132 ;  /* 0x0000008400847308 */ /* 0x000fe20000000800 */
[----:B------:R-:W-:Y:S01]  /*1a5c0*/  MOV R32, R20 ;  /* 0x0000001400207202 */ /* 0x000fe20000000f00 */
[----:B------:R1:W5:Y:S01]  /*1a5d0*/  LDL.LU R224, [R1+0xf8] ;  /* 0x0000f80001e07983 */ /* 0x0003620000300800 */
[----:B------:R-:W-:-:S05]  /*1a5e0*/  MOV R33, R21 ;  /* 0x0000001500217202 */ /* 0x000fca0000000f00 */
        /* <DEDUP_REMOVED lines=8> */
[----:B------:R4:W-:Y:S08]  /*1a670*/  MUFU.EX2 R123, R154 ;  /* 0x0000009a007b7308 */ /* 0x0009f00000000800 */
[----:B------:R1:W-:Y:S08]  /*1a680*/  MUFU.EX2 R121, R156 ;  /* 0x0000009c00797308 */ /* 0x0003f00000000800 */
[----:B------:R-:W-:Y:S01]  /*1a690*/  MUFU.EX2 R116, R157 ;  /* 0x0000009d00747308 */ /* 0x000fe20000000800 */
[----:B----4-:R-:W-:-:S02]  /*1a6a0*/  MOV R154, R23 ;  /* 0x00000017009a7202 */ /* 0x010fc40000000f00 */
[----:B------:R-:W4:Y:S05]  /*1a6b0*/  LDSM.16.MT88.4 R20, [R216+0xa000] ;  /* 0x00a00000d814783b */ /* 0x000f2a0000004200 */
[----:B------:R-:W-:Y:S01]  /*1a6c0*/  MUFU.EX2 R137, R134 ;  /* 0x0000008600897308 */ /* 0x000fe20000000800 */
[----:B------:R-:W-:-:S07]  /*1a6d0*/  FADD.FTZ R2, R193, R0 ;  /* 0x00000000c1027221 */ /* 0x000fce0000010000 */
[----:B------:R-:W-:Y:S08]  /*1a6e0*/  MUFU.EX2 R107, R129 ;  /* 0x00000081006b7308 */ /* 0x000ff00000000800 */
[----:B------:R-:W-:Y:S01]  /*1a6f0*/  MUFU.EX2 R105, R128 ;  /* 0x0000008000697308 */ /* 0x000fe20000000800 */
[----:B------:R-:W-:-:S07]  /*1a700*/  MOV R0, R62 ;  /* 0x0000003e00007202 */ /* 0x000fce0000000f00 */
[----:B------:R3:W-:Y:S01]  /*1a710*/  MUFU.EX2 R142, R147 ;  /* 0x00000093008e7308 */ /* 0x0007e20000000800 */
[----:B------:R-:W-:-:S07]  /*1a720*/  MOV R8, R63 ;  /* 0x0000003f00087202 */ /* 0x000fce0000000f00 */
[----:B------:R-:W-:Y:S08]  /*1a730*/  MUFU.EX2 R128, R115 ;  /* 0x0000007300807308 */ /* 0x000ff00000000800 */
[----:B------:R-:W2:Y:S08]  /*1a740*/  MUFU.EX2 R129, R114 ;  /* 0x0000007200817308 */ /* 0x000eb00000000800 */
[----:B------:R-:W4:Y:S01]  /*1a750*/  MUFU.EX2 R134, R113 ;  /* 0x0000007100867308 */ /* 0x000f220000000800 */
[----:B------:R-:W-:Y:S01]  /*1a760*/  HMMA.16816.F32.BF16 R36, R4, R10, R64 ;  /* 0x0000000a0424723c */ /* 0x000fe20000041840 */
[----:B-1----:R-:W-:Y:S01]  /*1a770*/  IMAD.MOV.U32 R156, RZ, RZ, R149 ;  /* 0x000000ffff9c7224 */ /* 0x002fe200078e0095 */
[----:B------:R-:W-:Y:S01]  /*1a780*/  MOV R104, R152 ;  /* 0x0000009800687202 */ /* 0x000fe20000000f00 */
[----:B------:R-:W-:Y:S01]  /*1a790*/  FADD.FTZ R0, R0, R73 ;  /* 0x0000004900007221 */ /* 0x000fe20000010000 */
[----:B------:R-:W-:Y:S01]  /*1a7a0*/  FADD.FTZ R8, R8, R72 ;  /* 0x0000004808087221 */ /* 0x000fe20000010000 */
[----:B------:R-:W-:-:S02]  /*1a7b0*/  MOV R152, R40 ;  /* 0x0000002800987202 */ /* 0x000fc40000000f00 */
[----:B------:R-:W-:Y:S01]  /*1a7c0*/  MOV R11, R111 ;  /* 0x0000006f000b7202 */ /* 0x000fe20000000f00 */
[----:B------:R-:W-:Y:S01]  /*1a7d0*/  IMAD.MOV.U32 R35, RZ, RZ, R43 ;  /* 0x000000ffff237224 */ /* 0x000fe200078e002b */
[----:B---3--:R-:W-:Y:S02]  /*1a7e0*/  MOV R147, R41 ;  /* 0x0000002900937202 */ /* 0x008fe40000000f00 */
[----:B------:R-:W-:Y:S02]  /*1a7f0*/  MOV R155, R42 ;  /* 0x0000002a009b7202 */ /* 0x000fe40000000f00 */
[----:B------:R-:W-:Y:S01]  /*1a800*/  MOV R34, R60 ;  /* 0x0000003c00227202 */ /* 0x000fe20000000f00 */
[----:B------:R-:W-:Y:S01]  /*1a810*/  HMMA.16816.F32.BF16 R40, R4, R30, R80 ;  /* 0x0000001e0428723c */ /* 0x000fe20000041850 */
[----:B------:R-:W-:Y:S01]  /*1a820*/  MOV R149, R61 ;  /* 0x0000003d00957202 */ /* 0x000fe20000000f00 */
[----:B------:R-:W-:Y:S01]  /*1a830*/  FADD.FTZ R2, R11, R2 ;  /* 0x000000020b027221 */ /* 0x000fe20000010000 */
[----:B------:R-:W-:Y:S01]  /*1a840*/  FADD.FTZ R0, R9, R0 ;  /* 0x0000000009007221 */ /* 0x000fe20000010000 */
[----:B------:R-:W-:-:S02]  /*1a850*/  FADD.FTZ R72, R154, R8 ;  /* 0x000000089a487221 */ /* 0x000fc40000010000 */
[----:B------:R-:W-:Y:S01]  /*1a860*/  HMMA.16816.F32.BF16 R60, R4, R28, R76 ;  /* 0x0000001c043c723c */ /* 0x000fe2000004184c */
[----:B------:R-:W-:Y:S02]  /*1a870*/  F2FP.BF16.F32.PACK_AB R8, R156, R148 ;  /* 0x000000949c08723e */ /* 0x000fe400000010ff */
[----:B--2---:R-:W-:Y:S02]  /*1a880*/  F2FP.BF16.F32.PACK_AB R9, R129, R128 ;  /* 0x000000808109723e */ /* 0x004fe400000010ff */
[----:B------:R-:W-:Y:S02]  /*1a890*/  F2FP.BF16.F32.PACK_AB R10, R143, R142 ;  /* 0x0000008e8f0a723e */ /* 0x000fe400000010ff */
[----:B----4-:R-:W-:Y:S01]  /*1a8a0*/  F2FP.BF16.F32.PACK_AB R11, R133, R134 ;  /* 0x00000086850b723e */ /* 0x010fe200000010ff */
[----:B------:R-:W-:Y:S01]  /*1a8b0*/  FADD.FTZ R3, R110, R3 ;  /* 0x000000036e037221 */ /* 0x000fe20000010000 */
[----:B------:R-:W-:Y:S01]  /*1a8c0*/  F2FP.BF16.F32.PACK_AB R4, R132, R126 ;  /* 0x0000007e8404723e */ /* 0x000fe200000010ff */
[----:B------:R1:W-:Y:S01]  /*1a8d0*/  MUFU.EX2 R117, R159 ;  /* 0x0000009f00757308 */ /* 0x0003e20000000800 */
[----:B------:R-:W-:Y:S01]  /*1a8e0*/  F2FP.BF16.F32.PACK_AB R5, R123, R124 ;  /* 0x0000007c7b05723e */ /* 0x000fe200000010ff */
[----:B------:R-:W-:Y:S01]  /*1a8f0*/  FADD.FTZ R2, R33, R2 ;  /* 0x0000000221027221 */ /* 0x000fe20000010000 */
[----:B------:R-:W-:-:S02]  /*1a900*/  F2FP.BF16.F32.PACK_AB R6, R125, R130 ;  /* 0x000000827d06723e */ /* 0x000fc400000010ff */
[----:B------:R-:W-:Y:S01]  /*1a910*/  F2FP.BF16.F32.PACK_AB R7, R116, R121 ;  /* 0x000000797407723e */ /* 0x000fe200000010ff */
[----:B------:R-:W-:Y:S01]  /*1a920*/  HMMA.16816.F32.BF16 R76, R8, R24, R68 ;  /* 0x00000018084c723c */ /* 0x000fe20000041844 */
[----:B------:R-:W-:Y:S01]  /*1a930*/  MOV R157, R107 ;  /* 0x0000006b009d7202 */ /* 0x000fe20000000f00 */
[----:B------:R2:W-:Y:S01]  /*1a940*/  MUFU.EX2 R114, R170 ;  /* 0x000000aa00727308 */ /* 0x0005e20000000800 */
[----:B------:R-:W-:Y:S01]  /*1a950*/  IMAD.MOV.U32 R154, RZ, RZ, R34 ;  /* 0x000000ffff9a7224 */ /* 0x000fe200078e0022 */
[----:B------:R-:W-:Y:S02]  /*1a960*/  LDSM.16.MT88.4 R28, [R214+0xa800] ;  /* 0x00a80000d61c783b */ /* 0x000fe40000004200 */
[C---:B------:R-:W-:Y:S06]  /*1a970*/  HMMA.16816.F32.BF16 R192, R4.reuse, R26, R84 ;  /* 0x0000001a04c0723c */ /* 0x040fec0000041854 */
[C---:B------:R-:W-:Y:S06]  /*1a980*/  HMMA.16816.F32.BF16 R84, R4.reuse, R14, R92 ;  /* 0x0000000e0454723c */ /* 0x040fec000004185c */
[----:B------:R-:W-:Y:S06]  /*1a990*/  HMMA.16816.F32.BF16 R64, R4, R24, R88 ;  /* 0x000000180440723c */ /* 0x000fec0000041858 */
[C---:B------:R-:W-:Y:S01]  /*1a9a0*/  HMMA.16816.F32.BF16 R92, R8.reuse, R26, R56 ;  /* 0x0000001a085c723c */ /* 0x040fe20000041838 */
[----:B------:R-:W3:Y:S01]  /*1a9b0*/  LDSM.16.MT88.4 R24, [R213+0xa800] ;  /* 0x00a80000d518783b */ /* 0x000ee20000004200 */
[----:B------:R4:W-:Y:S01]  /*1a9c0*/  MUFU.EX2 R118, R172 ;  /* 0x000000ac00767308 */ /* 0x0009e20000000800 */
[----:B-1----:R-:W-:Y:S01]  /*1a9d0*/  MOV R159, R155 ;  /* 0x0000009b009f7202 */ /* 0x002fe20000000f00 */
[----:B------:R-:W-:Y:S01]  /*1a9e0*/  FADD.FTZ R3, R32, R3 ;  /* 0x0000000320037221 */ /* 0x000fe20000010000 */
[----:B------:R-:W-:Y:S01]  /*1a9f0*/  MOV R155, R104 ;  /* 0x00000068009b7202 */ /* 0x000fe20000000f00 */
[----:B------:R-:W-:Y:S01]  /*1aa00*/  HMMA.16816.F32.BF16 R68, R8, R20, R48 ;  /* 0x000000140844723c */ /* 0x000fe20000041830 */
[----:B--2---:R-:W-:-:S03]  /*1aa10*/  MOV R170, R106 ;  /* 0x0000006a00aa7202 */ /* 0x004fc60000000f00 */
[----:B------:R1:W-:Y:S02]  /*1aa20*/  MUFU.EX2 R111, R171 ;  /* 0x000000ab006f7308 */ /* 0x0003e40000000800 */
[----:B------:R-:W-:Y:S01]  /*1aa30*/  HMMA.16816.F32.BF16 R48, R8, R18, R36 ;  /* 0x000000120830723c */ /* 0x000fe20000041824 */
[----:B------:R-:W-:Y:S05]  /*1aa40*/  LDSM.16.MT88.4 R36, [R215+0xa800] ;  /* 0x00a80000d724783b */ /* 0x000fea0000004200 */
[----:B------:R2:W-:Y:S01]  /*1aa50*/  MUFU.EX2 R115, R169 ;  /* 0x000000a900737308 */ /* 0x0005e20000000800 */
[----:B----4-:R-:W-:-:S07]  /*1aa60*/  IMAD.MOV.U32 R172, RZ, RZ, R108 ;  /* 0x000000ffffac7224 */ /* 0x010fce00078e006c */
[----:B------:R-:W-:Y:S01]  /*1aa70*/  MUFU.EX2 R135, R135 ;  /* 0x0000008700877308 */ /* 0x000fe20000000800 */
[----:B-1----:R-:W-:-:S07]  /*1aa80*/  MOV R171, R109 ;  /* 0x0000006d00ab7202 */ /* 0x002fce0000000f00 */
[----:B------:R-:W1:Y:S01]  /*1aa90*/  MUFU.EX2 R113, R158 ;  /* 0x0000009e00717308 */ /* 0x000e620000000800 */
[----:B--2---:R-:W-:Y:S02]  /*1aaa0*/  MOV R169, R35 ;  /* 0x0000002300a97202 */ /* 0x004fe40000000f00 */
[----:B------:R-:W2:Y:S05]  /*1aab0*/  LDSM.16.MT88.4 R32, [R216+0xa800] ;  /* 0x00a80000d820783b */ /* 0x000eaa0000004200 */
[----:B------:R-:W4:Y:S08]  /*1aac0*/  MUFU.EX2 R110, R173 ;  /* 0x000000ad006e7308 */ /* 0x000f300000000800 */
[----:B------:R-:W-:Y:S08]  /*1aad0*/  MUFU.EX2 R109, R174 ;  /* 0x000000ae006d7308 */ /* 0x000ff00000000800 */
[----:B------:R-:W-:Y:S08]  /*1aae0*/  MUFU.EX2 R108, R176 ;  /* 0x000000b0006c7308 */ /* 0x000ff00000000800 */
[----:B------:R-:W-:Y:S08]  /*1aaf0*/  MUFU.EX2 R107, R175 ;  /* 0x000000af006b7308 */ /* 0x000ff00000000800 */
[----:B------:R-:W3:Y:S08]  /*1ab00*/  MUFU.EX2 R104, R177 ;  /* 0x000000b100687308 */ /* 0x000ef00000000800 */
[----:B------:R-:W-:Y:S08]  /*1ab10*/  MUFU.EX2 R106, R178 ;  /* 0x000000b2006a7308 */ /* 0x000ff00000000800 */
[----:B------:R-:W2:Y:S01]  /*1ab20*/  MUFU.EX2 R206, R206 ;  /* 0x000000ce00ce7308 */ /* 0x000ea20000000800 */
[C---:B------:R-:W-:Y:S06]  /*1ab30*/  HMMA.16816.F32.BF16 R88, R8.reuse, R22, R52 ;  /* 0x000000160858723c */ /* 0x040fec0000041834 */
[C---:B------:R-:W-:Y:S06]  /*1ab40*/  HMMA.16816.F32.BF16 R56, R8.reuse, R16, R44 ;  /* 0x000000100838723c */ /* 0x040fec000004182c */
[C---:B------:R-:W-:Y:S06]  /*1ab50*/  HMMA.16816.F32.BF16 R52, R8.reuse, R12, R60 ;  /* 0x0000000c0834723c */ /* 0x040fec000004183c */
[----:B------:R-:W-:Y:S07]  /*1ab60*/  HMMA.16816.F32.BF16 R44, R8, R14, R40 ;  /* 0x0000000e082c723c */ /* 0x000fee0000041828 */
[----:B------:R-:W-:Y:S01]  /*1ab70*/  FADD.FTZ R8, R211, R72 ;  /* 0x00000048d3087221 */ /* 0x000fe20000010000 */
[----:B------:R-:W-:Y:S01]  /*1ab80*/  HMMA.16816.F32.BF16 R80, R4, R18, R96 ;  /* 0x000000120450723c */ /* 0x000fe20000041860 */
[----:B-1----:R-:W-:-:S02]  /*1ab90*/  F2FP.BF16.F32.PACK_AB R9, R114, R113 ;  /* 0x000000717209723e */ /* 0x002fc400000010ff */
[----:B------:R-:W-:Y:S01]  /*1aba0*/  FADD.FTZ R60, R169, R8 ;  /* 0x00000008a93c7221 */ /* 0x000fe20000010000 */
[----:B------:R-:W-:Y:S02]  /*1abb0*/  F2FP.BF16.F32.PACK_AB R8, R140, R141 ;  /* 0x0000008d8c08723e */ /* 0x000fe400000010ff */
[----:B------:R-:W-:Y:S01]  /*1abc0*/  HMMA.16816.F32.BF16 R188, R4, R20, R188 ;  /* 0x0000001404bc723c */ /* 0x000fe200000418bc */
[----:B------:R-:W-:Y:S02]  /*1abd0*/  F2FP.BF16.F32.PACK_AB R10, R137, R135 ;  /* 0x00000087890a723e */ /* 0x000fe400000010ff */
[----:B------:R-:W-:-:S03]  /*1abe0*/  F2FP.BF16.F32.PACK_AB R11, R117, R115 ;  /* 0x00000073750b723e */ /* 0x000fc600000010ff */
[C---:B------:R-:W-:Y:S01]  /*1abf0*/  HMMA.16816.F32.BF16 R184, R4.reuse, R22, R184 ;  /* 0x0000001604b8723c */ /* 0x040fe200000418b8 */
[----:B------:R-:W-:Y:S01]  /*1ac00*/  FADD.FTZ R3, R251, R3 ;  /* 0x00000003fb037221 */ /* 0x000fe20000010000 */
[----:B------:R-:W-:Y:S01]  /*1ac10*/  FADD.FTZ R2, R172, R2 ;  /* 0x00000002ac027221 */ /* 0x000fe20000010000 */
[----:B------:R-:W1:Y:S03]  /*1ac20*/  LDSM.16.MT88.4 R20, [R213+0xb000] ;  /* 0x00b00000d514783b */ /* 0x000e660000004200 */
[C---:B------:R-:W-:Y:S06]  /*1ac30*/  HMMA.16816.F32.BF16 R180, R4.reuse, R16, R180 ;  /* 0x0000001004b4723c */ /* 0x040fec00000418b4 */
[----:B------:R-:W-:Y:S01]  /*1ac40*/  HMMA.16816.F32.BF16 R96, R4, R12, R100 ;  /* 0x0000000c0460723c */ /* 0x000fe20000041864 */
[----:B------:R-:W-:Y:S01]  /*1ac50*/  FADD.FTZ R3, R74, R3 ;  /* 0x000000034a037221 */ /* 0x000fe20000010000 */
[----:B------:R-:W-:Y:S01]  /*1ac60*/  FADD.FTZ R2, R75, R2 ;  /* 0x000000024b027221 */ /* 0x000fe20000010000 */
[----:B------:R-:W1:Y:S04]  /*1ac70*/  LDSM.16.MT88.4 R16, [R216+0xb000] ;  /* 0x00b00000d810783b */ /* 0x000e680000004200 */
[----:B----4-:R-:W-:-:S02]  /*1ac80*/  F2FP.BF16.F32.PACK_AB R4, R110, R111 ;  /* 0x0000006f6e04723e */ /* 0x010fc400000010ff */
[----:B---3--:R-:W-:Y:S02]  /*1ac90*/  F2FP.BF16.F32.PACK_AB R5, R104, R107 ;  /* 0x0000006b6805723e */ /* 0x008fe400000010ff */
[----:B------:R-:W-:Y:S02]  /*1aca0*/  F2FP.BF16.F32.PACK_AB R6, R108, R109 ;  /* 0x0000006d6c06723e */ /* 0x000fe400000010ff */
[----:B--2---:R-:W-:Y:S01]  /*1acb0*/  F2FP.BF16.F32.PACK_AB R7, R206, R106 ;  /* 0x0000006ace07723e */ /* 0x004fe200000010ff */
[-C--:B------:R-:W-:Y:S01]  /*1acc0*/  HMMA.16816.F32.BF16 R76, R8, R24.reuse, R76 ;  /* 0x00000018084c723c */ /* 0x080fe2000004184c */
[----:B------:R-:W2:Y:S05]  /*1acd0*/  LDSM.16.MT88.4 R12, [R214+0xb000] ;  /* 0x00b00000d60c783b */ /* 0x000eaa0000004200 */
[C---:B------:R-:W-:Y:S06]  /*1ace0*/  HMMA.16816.F32.BF16 R40, R4.reuse, R24, R64 ;  /* 0x000000180428723c */ /* 0x040fec0000041840 */
[-C--:B------:R-:W-:Y:S06]  /*1acf0*/  HMMA.16816.F32.BF16 R192, R4, R26.reuse, R192 ;  /* 0x0000001a04c0723c */ /* 0x080fec00000418c0 */
[----:B------:R-:W-:Y:S01]  /*1ad00*/  HMMA.16816.F32.BF16 R72, R8, R26, R92 ;  /* 0x0000001a0848723c */ /* 0x000fe2000004185c */
[----:B------:R-:W3:Y:S01]  /*1ad10*/  LDSM.16.MT88.4 R24, [R215+0xb000] ;  /* 0x00b00000d718783b */ /* 0x000ee20000004200 */
        /* <DEDUP_REMOVED lines=11> */
[----:B------:R-:W1:Y:S08]  /*1add0*/  MUFU.EX2 R204, R204 ;  /* 0x000000cc00cc7308 */ /* 0x000e700000000800 */
[----:B------:R-:W-:Y:S08]  /*1ade0*/  MUFU.EX2 R63, R203 ;  /* 0x000000cb003f7308 */ /* 0x000ff00000000800 */
[----:B------:R-:W2:Y:S01]  /*1adf0*/  MUFU.EX2 R62, R207 ;  /* 0x000000cf003e7308 */ /* 0x000ea20000000800 */
[----:B------:R-:W-:Y:S01]  /*1ae00*/  FADD.FTZ R0, R171, R0 ;  /* 0x00000000ab007221 */ /* 0x000fe20000010000 */
[----:B------:R-:W-:Y:S03]  /*1ae10*/  HMMA.16816.F32.BF16 R68, R8, R32, R68 ;  /* 0x000000200844723c */ /* 0x000fe60000041844 */
[----:B------:R-:W-:Y:S01]  /*1ae20*/  FADD.FTZ R0, R159, R0 ;  /* 0x000000009f007221 */ /* 0x000fe20000010000 */
[----:B----4-:R-:W-:-:S02]  /*1ae30*/  F2FP.BF16.F32.PACK_AB R4, R102, R101 ;  /* 0x000000656604723e */ /* 0x010fc400000010ff */
        /* <DEDUP_REMOVED lines=24> */
[C---:B---3--:R-:W-:Y:S06]  /*1afc0*/  HMMA.16816.F32.BF16 R172, R4.reuse, R24, R96 ;  /* 0x0000001804ac723c */ /* 0x048fec0000041860 */
        /* <DEDUP_REMOVED lines=33> */
[----:B------:R-:W1:Y:S01]  /*1b1e0*/  LDSM.16.MT88.4 R160, [R213+0xb800] ;  /* 0x00b80000d5a0783b */ /* 0x000e620000004200 */
[----:B------:R-:W-:Y:S01]  /*1b1f0*/  FADD.FTZ R6, R209, R3 ;  /* 0x00000003d1067221 */ /* 0x000fe20000010000 */
[----:B------:R-:W-:Y:S01]  /*1b200*/  FADD.FTZ R3, R124, R4 ;  /* 0x000000047c037221 */ /* 0x000fe20000010000 */
[----:B------:R-:W4:Y:S01]  /*1b210*/  MUFU.EX2 R105, R198 ;  /* 0x000000c600697308 */ /* 0x000f220000000800 */
        /* <DEDUP_REMOVED lines=21> */
[----:B------:R-:W-:Y:S01]  /*1b370*/  FADD.FTZ R0, R107, R0 ;  /* 0x000000006b007221 */ /* 0x000fe20000010000 */
[----:B------:R-:W-:Y:S01]  /*1b380*/  FADD.FTZ R4, R89, R4 ;  /* 0x0000000459047221 */ /* 0x000fe20000010000 */
[----:B---3--:R-:W-:Y:S01]  /*1b390*/  F2FP.BF16.F32.PACK_AB R9, R103, R118 ;  /* 0x000000766709723e */ /* 0x008fe200000010ff */
[----:B------:R-:W-:Y:S01]  /*1b3a0*/  FADD.FTZ R3, R114, R3 ;  /* 0x0000000372037221 */ /* 0x000fe20000010000 */
[----:B------:R-:W-:Y:S01]  /*1b3b0*/  F2FP.BF16.F32.PACK_AB R8, R203, R91 ;  /* 0x0000005bcb08723e */ /* 0x000fe200000010ff */
[----:B------:R-:W-:Y:S01]  /*1b3c0*/  FADD.FTZ R2, R110, R2 ;  /* 0x000000026e027221 */ /* 0x000fe20000010000 */
[----:B------:R-:W-:-:S02]  /*1b3d0*/  F2FP.BF16.F32.PACK_AB R10, R93, R92 ;  /* 0x0000005c5d0a723e */ /* 0x000fc400000010ff */
[----:B----4-:R-:W-:Y:S01]  /*1b3e0*/  F2FP.BF16.F32.PACK_AB R11, R61, R105 ;  /* 0x000000693d0b723e */ /* 0x010fe200000010ff */
[----:B------:R-:W-:Y:S01]  /*1b3f0*/  FADD.FTZ R0, R104, R0 ;  /* 0x0000000068007221 */ /* 0x000fe20000010000 */
[----:B------:R-:W-:Y:S01]  /*1b400*/  MOV R90, R137 ;  /* 0x00000089005a7202 */ /* 0x000fe20000000f00 */
[----:B------:R-:W-:Y:S01]  /*1b410*/  FADD.FTZ R4, R135, R4 ;  /* 0x0000000487047221 */ /* 0x000fe20000010000 */
[----:B------:R-:W-:Y:S01]  /*1b420*/  FADD.FTZ R3, R115, R3 ;  /* 0x0000000373037221 */ /* 0x000fe20000010000 */
[----:B------:R-:W-:Y:S01]  /*1b430*/  FADD.FTZ R2, R109, R2 ;  /* 0x000000026d027221 */ /* 0x000fe20000010000 */
[----:B------:R-:W-:Y:S01]  /*1b440*/  MOV R170, R144 ;  /* 0x0000009000aa7202 */ /* 0x000fe20000000f00 */
[----:B------:R-:W-:Y:S01]  /*1b450*/  IMAD.MOV.U32 R157, RZ, RZ, R146 ;  /* 0x000000ffff9d7224 */ /* 0x000fe200078e0092 */
[----:B------:R-:W-:Y:S01]  /*1b460*/  MOV R158, R145 ;  /* 0x00000091009e7202 */ /* 0x000fe20000000f00 */
[----:B------:R-:W-:Y:S01]  /*1b470*/  FADD.FTZ R0, R106, R0 ;  /* 0x000000006a007221 */ /* 0x000fe20000010000 */
[----:B------:R-:W2:Y:S01]  /*1b480*/  LDSM.16.MT88.4 R152, [R216+0xb800] ;  /* 0x00b80000d898783b */ /* 0x000ea20000004200 */
        /* <DEDUP_REMOVED lines=11> */
[----:B------:R-:W1:Y:S01]  /*1b540*/  MUFU.EX2 R17, R221 ;  /* 0x000000dd00117308 */ /* 0x000e620000000800 */
[----:B------:R-:W-:Y:S01]  /*1b550*/  FADD.FTZ R2, R101, R2 ;  /* 0x0000000265027221 */ /* 0x000fe20000010000 */
[----:B------:R-:W-:Y:S01]  /*1b560*/  FADD.FTZ R0, R205, R0 ;  /* 0x00000000cd007221 */ /* 0x000fe20000010000 */
[----:B------:R-:W-:Y:S01]  /*1b570*/  FADD.FTZ R4, R203, R4 ;  /* 0x00000004cb047221 */ /* 0x000fe20000010000 */
[----:B------:R-:W-:-:S04]  /*1b580*/  FADD.FTZ R3, R103, R3 ;  /* 0x0000000367037221 */ /* 0x000fc80000010000 */
[----:B------:R-:W2:Y:S01]  /*1b590*/  MUFU.EX2 R30, R210 ;  /* 0x000000d2001e7308 */ /* 0x000ea20000000800 */
        /* <DEDUP_REMOVED lines=23> */
[----:B-1----:R-:W-:-:S06]  /*1b710*/  FADD.FTZ R3, R17, R3 ;  /* 0x0000000311037221 */ /* 0x002fcc0000010000 */
[----:B------:R-:W1:Y:S01]  /*1b720*/  MUFU.EX2 R7, R217 ;  /* 0x000000d900077308 */ /* 0x000e620000000800 */
[----:B------:R-:W-:Y:S01]  /*1b730*/  FADD.FTZ R2, R54, R2 ;  /* 0x0000000236027221 */ /* 0x000fe20000010000 */
[----:B------:R-:W-:Y:S01]  /*1b740*/  MOV R251, R158 ;  /* 0x0000009e00fb7202 */ /* 0x000fe20000000f00 */
[----:B--2---:R-:W-:Y:S01]  /*1b750*/  FADD.FTZ R0, R30, R0 ;  /* 0x000000001e007221 */ /* 0x004fe20000010000 */
        /* <DEDUP_REMOVED lines=15> */
[----:B-1----:R-:W-:Y:S01]  /*1b850*/  FADD.FTZ R3, R7, R3 ;  /* 0x0000000307037221 */ /* 0x002fe20000010000 */
        /* <DEDUP_REMOVED lines=36> */
[----:B--2---:R-:W-:-:S15]  /*1baa0*/  MOV R69, R200 ;  /* 0x000000c800457202 */ /* 0x004fde0000000f00 */
[----:B------:R-:W-:-:S02]  /*1bab0*/  NOP ;  /* 0x0000000000007918 */ /* 0x000fc40000000000 */
.L_x_1117:
        /* <DEDUP_REMOVED lines=65> */
.L_x_1124:
[----:B------:R-:W3:Y:S01]  /*1bed0*/  LDL.64 R248, [R1+0xc8] ;  /* 0x0000c80001f87983 */ /* 0x000ee20000100a00 */
[----:B------:R-:W4:Y:S01]  /*1bee0*/  @!P3 LDC.64 R200, c[0x0][0x218] ;  /* 0x00008600ffc8bb82 */ /* 0x000f220000000a00 */
[----:B------:R-:W-:Y:S02]  /*1bef0*/  UIADD3 UR36, UR20, -0x2, URZ ;  /* 0xfffffffe14247890 */ /* 0x000fe4000fffe03f */
[----:B------:R-:W5:Y:S02]  /*1bf00*/  LDL.64 R246, [R1+0xc0] ;  /* 0x0000c00001f67983 */ /* 0x000f640000100a00 */
        /* <DEDUP_REMOVED lines=9> */
[----:B---3--:R-:W-:Y:S04]  /*1bfa0*/  LEA R0, P0, R0, R248, 0x7 ;  /* 0x000000f800007211 */ /* 0x008fe800078038ff */
[----:B-----5:R-:W-:Y:S02]  /*1bfb0*/  LEA.HI.X R2, R3, R247, R2, 0x7, P0 ;  /* 0x000000f703027211 */ /* 0x020fe400000f3c02 */
[C---:B----4-:R-:W-:Y:S02]  /*1bfc0*/  @!P3 LEA R200, P0, R0.reuse, R200, 0x1 ;  /* 0x000000c800c8b211 */ /* 0x050fe400078008ff */
[C---:B------:R-:W-:Y:S02]  /*1bfd0*/  @!P3 IADD3 R3, P1, R0.reuse, UR12, RZ ;  /* 0x0000000c0003bc10 */ /* 0x040fe4000ff3e0ff */
[----:B------:R-:W-:Y:S02]  /*1bfe0*/  @!P3 LEA.HI.X R201, R0, R201, R2, 0x1, P0 ;  /* 0x000000c900c9b211 */ /* 0x000fe400000f0c02 */
[----:B-1----:R-:W-:Y:S03]  /*1bff0*/  @!P3 IADD3.X R4, R2, UR11, RZ, P1, !PT ;  /* 0x0000000b0204bc10 */ /* 0x002fe60008ffe4ff */
        /* <DEDUP_REMOVED lines=74> */
.L_x_1122:
        /* <DEDUP_REMOVED lines=270> */
[C---:B------:R-:W-:Y:S01]  /*1d580*/  HMMA.16816.F32.BF16 R120, R208.reuse, R204, R120 ;  /* 0x000000ccd078723c */ /* 0x040fe20000041878 */
[----:B------:R1:W2:Y:S05]  /*1d590*/  MUFU.TANH R205, R4 ;  /* 0x0000000400cd7308 */ /* 0x0002aa0000002400 */
[-C--:B------:R-:W-:Y:S06]  /*1d5a0*/  HMMA.16816.F32.BF16 R124, R208, R206.reuse, R124 ;  /* 0x000000ced07c723c */ /* 0x080fec000004187c */
[----:B------:R-:W-:Y:S01]  /*1d5b0*/  HMMA.16816.F32.BF16 R128, R200, R206, R128 ;  /* 0x000000cec880723c */ /* 0x000fe20000041880 */
[----:B------:R-:W-:Y:S11]  /*1d5c0*/  @!UPT UIADD3 URZ, URZ, URZ, URZ ;  /* 0x0000003f3f3ff290 */ /* 0x000ff6000fffe03f */
[----:B------:R-:W-:Y:S01]  /*1d5d0*/  @!UPT UIADD3 URZ, URZ, URZ, URZ ;  /* 0x0000003f3f3ff290 */ /* 0x000fe2000fffe03f */
[----:B------:R-:W-:Y:S11]  /*1d5e0*/  @P0 BRA `(.L_x_1124) ;  /* 0xffffffe800380947 */ /* 0x000ff6000383ffff */
.L_x_1123:
[----:B------:R-:W-:Y:S01]  /*1d5f0*/  LOP3.LUT R231, R231, 0xffffffbf, RZ, 0xc0, !PT ;  /* 0xffffffbfe7e77812 */ /* 0x000fe200078ec0ff */
[----:B------:R4:W-:Y:S01]  /*1d600*/  STL [R1+0x14c], R186 ;  /* 0x00014cba01007387 */ /* 0x0009e20000100800 */
[----:B---3--:R3:W-:Y:S01]  /*1d610*/  MUFU.TANH R201, R6 ;  /* 0x0000000600c97308 */ /* 0x0087e20000002400 */
[----:B------:R-:W-:Y:S01]  /*1d620*/  IMAD.U32 R0, RZ, RZ, UR9 ;  /* 0x00000009ff007e24 */ /* 0x000fe2000f8e00ff */
[----:B------:R-:W-:Y:S01]  /*1d630*/  @P3 LOP3.LUT R231, R231, 0x40, RZ, 0xfc, !PT ;  /* 0x00000040e7e73812 */ /* 0x000fe200078efcff */
[----:B------:R4:W-:Y:S01]  /*1d640*/  STL [R1+0x148], R187 ;  /* 0x000148bb01007387 */ /* 0x0009e20000100800 */
[----:B------:R-:W-:Y:S01]  /*1d650*/  FMUL.FTZ R5, R5, UR8 ;  /* 0x0000000805057c20 */ /* 0x000fe20008410000 */
[----:B------:R-:W-:Y:S01]  /*1d660*/  FMUL.FTZ R200, R7, UR8 ;  /* 0x0000000807c87c20 */ /* 0x000fe20008410000 */
[----:B------:R-:W-:Y:S01]  /*1d670*/  LOP3.LUT R231, R231, 0xfffffffd, RZ, 0xc0, !PT ;  /* 0xfffffffde7e77812 */ /* 0x000fe200078ec0ff */
[----:B------:R-:W-:Y:S03]  /*1d680*/  STL [R1+0x144], R214 ;  /* 0x000144d601007387 */ /* 0x000fe60000100800 */
[----:B------:R2:W4:Y:S01]  /*1d690*/  MUFU.TANH R204, R5 ;  /* 0x0000000500cc7308 */ /* 0x0005220000002400 */
[----:B------:R-:W-:Y:S01]  /*1d6a0*/  FMUL.FTZ R8, R8, UR8 ;  /* 0x0000000808087c20 */ /* 0x000fe20008410000 */
[----:B------:R-:W-:Y:S01]  /*1d6b0*/  FMUL.FTZ R9, R9, UR8 ;  /* 0x0000000809097c20 */ /* 0x000fe20008410000 */
[----:B------:R-:W-:Y:S01]  /*1d6c0*/  STL [R1+0x140], R182 ;  /* 0x000140b601007387 */ /* 0x000fe20000100800 */
[----:B------:R-:W-:Y:S01]  /*1d6d0*/  FMUL.FTZ R11, R11, UR8 ;  /* 0x000000080b0b7c20 */ /* 0x000fe20008410000 */
[----:B------:R-:W-:Y:S01]  /*1d6e0*/  FMUL.FTZ R10, R10, UR8 ;  /* 0x000000080a0a7c20 */ /* 0x000fe20008410000 */
[----:B------:R-:W-:Y:S01]  /*1d6f0*/  FMUL.FTZ R12, R12, UR8 ;  /* 0x000000080c0c7c20 */ /* 0x000fe20008410000 */
[----:B------:R4:W-:Y:S03]  /*1d700*/  STL [R1+0x13c], R183 ;  /* 0x00013cb701007387 */ /* 0x0009e60000100800 */
[----:B------:R-:W4:Y:S01]  /*1d710*/  MUFU.TANH R202, R200 ;  /* 0x000000c800ca7308 */ /* 0x000f220000002400 */
[----:B------:R-:W-:Y:S01]  /*1d720*/  FMUL.FTZ R13, R13, UR8 ;  /* 0x000000080d0d7c20 */ /* 0x000fe20008410000 */
[----:B------:R-:W-:Y:S01]  /*1d730*/  FMUL.FTZ R15, R15, UR8 ;  /* 0x000000080f0f7c20 */ /* 0x000fe20008410000 */
[----:B------:R-:W-:Y:S01]  /*1d740*/  STL [R1+0x138], R178 ;  /* 0x000138b201007387 */ /* 0x000fe20000100800 */
[----:B------:R-:W-:Y:S01]  /*1d750*/  FMUL.FTZ R14, R14, UR8 ;  /* 0x000000080e0e7c20 */ /* 0x000fe20008410000 */
[----:B------:R-:W-:Y:S01]  /*1d760*/  FMUL.FTZ R18, R18, UR8 ;  /* 0x0000000812127c20 */ /* 0x000fe20008410000 */
[----:B------:R-:W-:Y:S01]  /*1d770*/  FMUL.FTZ R19, R19, UR8 ;  /* 0x0000000813137c20 */ /* 0x000fe20008410000 */
[----:B------:R-:W1:Y:S03]  /*1d780*/  S2R R2, SR_TID.X ;  /* 0x0000000000027919 */ /* 0x000e660000002100 */
[----:B------:R-:W-:Y:S01]  /*1d790*/  MUFU.TANH R200, R8 ;  /* 0x0000000800c87308 */ /* 0x000fe20000002400 */
[----:B------:R-:W-:Y:S01]  /*1d7a0*/  FMUL.FTZ R17, R17, UR8 ;  /* 0x0000000811117c20 */ /* 0x000fe20008410000 */
[----:B------:R-:W-:Y:S01]  /*1d7b0*/  FMUL.FTZ R16, R16, UR8 ;  /* 0x0000000810107c20 */ /* 0x000fe20008410000 */
[----:B------:R-:W-:Y:S01]  /*1d7c0*/  STL [R1+0x134], R179 ;  /* 0x000134b301007387 */ /* 0x000fe20000100800 */
[----:B------:R-:W-:Y:S01]  /*1d7d0*/  FMUL.FTZ R22, R22, UR8 ;  /* 0x0000000816167c20 */ /* 0x000fe20008410000 */
[----:B------:R-:W-:Y:S01]  /*1d7e0*/  FMUL.FTZ R20, R20, UR8 ;  /* 0x0000000814147c20 */ /* 0x000fe20008410000 */
[----:B------:R-:W-:Y:S01]  /*1d7f0*/  FMUL.FTZ R21, R21, UR8 ;  /* 0x0000000815157c20 */ /* 0x000fe20008410000 */
[----:B------:R-:W-:Y:S03]  /*1d800*/  STL [R1+0x130], R215 ;  /* 0x000130d701007387 */ /* 0x000fe60000100800 */
        /* <DEDUP_REMOVED lines=8> */
[----:B------:R4:W-:Y:S01]  /*1d890*/  MUFU.TANH R9, R11 ;  /* 0x0000000b00097308 */ /* 0x0009e20000002400 */
[----:B------:R-:W-:Y:S01]  /*1d8a0*/  FMUL.FTZ R28, R28, UR8 ;  /* 0x000000081c1c7c20 */ /* 0x000fe20008410000 */
[----:B------:R-:W-:Y:S01]  /*1d8b0*/  FMUL.FTZ R29, R29, UR8 ;  /* 0x000000081d1d7c20 */ /* 0x000fe20008410000 */
[----:B------:R-:W-:Y:S01]  /*1d8c0*/  STL [R1+0x124], R170 ;  /* 0x000124aa01007387 */ /* 0x000fe20000100800 */
[----:B------:R-:W-:Y:S01]  /*1d8d0*/  FMUL.FTZ R30, R30, UR8 ;  /* 0x000000081e1e7c20 */ /* 0x000fe20008410000 */
[----:B------:R-:W-:Y:S01]  /*1d8e0*/  FMUL.FTZ R31, R31, UR8 ;  /* 0x000000081f1f7c20 */ /* 0x000fe20008410000 */
[----:B------:R-:W-:Y:S01]  /*1d8f0*/  FMUL.FTZ R34, R34, UR8 ;  /* 0x0000000822227c20 */ /* 0x000fe20008410000 */
[----:B------:R-:W-:Y:S03]  /*1d900*/  STL [R1+0x120], R171 ;  /* 0x000120ab01007387 */ /* 0x000fe60000100800 */
[----:B------:R-:W4:Y:S01]  /*1d910*/  MUFU.TANH R10, R10 ;  /* 0x0000000a000a7308 */ /* 0x000f220000002400 */
        /* <DEDUP_REMOVED lines=32> */
[----:B-1----:R-:W-:Y:S02]  /*1db20*/  IMAD.SHL.U32 R2, R2, 0x2, RZ ;  /* 0x0000000202027824 */ /* 0x002fe400078e00ff */
[----:B------:R-:W-:Y:S01]  /*1db30*/  FMUL.FTZ R59, R59, UR8 ;  /* 0x000000083b3b7c20 */ /* 0x000fe20008410000 */
[----:B------:R-:W-:Y:S01]  /*1db40*/  STL [R1+0xf4], R223 ;  /* 0x0000f4df01007387 */ /* 0x000fe20000100800 */
[----:B------:R-:W-:Y:S01]  /*1db50*/  FMUL.FTZ R62, R62, UR8 ;  /* 0x000000083e3e7c20 */ /* 0x000fe20008410000 */
[----:B------:R-:W-:Y:S01]  /*1db60*/  FMUL.FTZ R83, R83, UR8 ;  /* 0x0000000853537c20 */ /* 0x000fe20008410000 */
[----:B------:R-:W-:Y:S01]  /*1db70*/  LOP3.LUT R2, R2, 0x6, RZ, 0xc0, !PT ;  /* 0x0000000602027812 */ /* 0x000fe200078ec0ff */
[----:B------:R-:W-:Y:S01]  /*1db80*/  STL [R1+0xf0], R222 ;  /* 0x0000f0de01007387 */ /* 0x000fe20000100800 */
[----:B------:R-:W-:Y:S01]  /*1db90*/  FMUL.FTZ R55, R55, UR8 ;  /* 0x0000000837377c20 */ /* 0x000fe20008410000 */
[----:B------:R-:W-:Y:S01]  /*1dba0*/  FMUL.FTZ R56, R56, UR8 ;  /* 0x0000000838387c20 */ /* 0x000fe20008410000 */
[----:B------:R-:W-:Y:S01]  /*1dbb0*/  FMUL.FTZ R57, R57, UR8 ;  /* 0x0000000839397c20 */ /* 0x000fe20008410000 */
[----:B------:R-:W-:Y:S01]  /*1dbc0*/  IMAD R0, R0, 0x80, R2 ;  /* 0x0000008000007824 */ /* 0x000fe200078e0202 */
[----:B------:R-:W-:Y:S01]  /*1dbd0*/  STL [R1+0xec], R221 ;  /* 0x0000ecdd01007387 */ /* 0x000fe20000100800 */
[----:B------:R-:W-:Y:S01]  /*1dbe0*/  FMUL.FTZ R89, R89, UR8 ;  /* 0x0000000859597c20 */ /* 0x000fe20008410000 */
[----:B------:R-:W-:Y:S01]  /*1dbf0*/  FMUL.FTZ R88, R88, UR8 ;  /* 0x0000000858587c20 */ /* 0x000fe20008410000 */
[--C-:B---3--:R-:W-:Y:S01]  /*1dc00*/  IMAD.IADD R6, R236, 0x1, -R0.reuse ;  /* 0x00000001ec067824 */ /* 0x108fe200078e0a00 */
[----:B------:R-:W-:Y:S01]  /*1dc10*/  IADD3 R2, R0, 0x1, RZ ;  /* 0x0000000100027810 */ /* 0x000fe20007ffe0ff */
[----:B------:R-:W-:Y:S01]  /*1dc20*/  IMAD.IADD R3, R237, 0x1, -R0 ;  /* 0x00000001ed037824 */ /* 0x000fe200078e0a00 */
[----:B------:R-:W-:Y:S01]  /*1dc30*/  STL [R1+0xe8], R220 ;  /* 0x0000e8dc01007387 */ /* 0x000fe20000100800 */
[----:B------:R-:W-:Y:S01]  /*1dc40*/  FMUL.FTZ R93, R93, UR8 ;  /* 0x000000085d5d7c20 */ /* 0x000fe20008410000 */
[----:B------:R-:W-:Y:S01]  /*1dc50*/  IABS R6, R6 ;  /* 0x0000000600067213 */ /* 0x000fe20000000000 */
[----:B------:R-:W-:Y:S01]  /*1dc60*/  IMAD.IADD R4, R236, 0x1, -R2 ;  /* 0x00000001ec047824 */ /* 0x000fe200078e0a02 */
[----:B--2---:R-:W-:Y:S01]  /*1dc70*/  IABS R5, R3 ;  /* 0x0000000300057213 */ /* 0x004fe20000000000 */
[----:B------:R-:W-:Y:S01]  /*1dc80*/  STL [R1+0xe4], R219 ;  /* 0x0000e4db01007387 */ /* 0x000fe20000100800 */
[----:B------:R-:W-:Y:S01]  /*1dc90*/  I2FP.F32.S32 R6, R6 ;  /* 0x0000000600067245 */ /* 0x000fe20000201400 */
[----:B------:R-:W-:Y:S01]  /*1dca0*/  FMUL.FTZ R95, R95, UR8 ;  /* 0x000000085f5f7c20 */ /* 0x000fe20008410000 */
[----:B------:R-:W-:Y:S01]  /*1dcb0*/  IABS R4, R4 ;  /* 0x0000000400047213 */ /* 0x000fe20000000000 */
[----:B------:R1:W-:Y:S01]  /*1dcc0*/  STL [R1+0xe0], R218 ;  /* 0x0000e0da01007387 */ /* 0x0003e20000100800 */
[----:B------:R-:W-:Y:S01]  /*1dcd0*/  IADD3 R7, R237, -R2, RZ ;  /* 0x80000002ed077210 */ /* 0x000fe20007ffe0ff */
[----:B------:R-:W-:Y:S01]  /*1dce0*/  FFMA.FTZ R203, R6, -UR19, R205 ;  /* 0x8000001306cb7c23 */ /* 0x000fe200080100cd */
[----:B------:R-:W-:Y:S01]  /*1dcf0*/  I2FP.F32.S32 R4, R4 ;  /* 0x0000000400047245 */ /* 0x000fe20000201400 */
[----:B------:R-:W-:Y:S01]  /*1dd00*/  STL [R1+0xdc], R217 ;  /* 0x0000dcd901007387 */ /* 0x000fe20000100800 */
[----:B------:R-:W-:Y:S01]  /*1dd10*/  I2FP.F32.S32 R5, R5 ;  /* 0x0000000500057245 */ /* 0x000fe20000201400 */
[----:B------:R2:W3:Y:S01]  /*1dd20*/  MUFU.TANH R205, R12 ;  /* 0x0000000c00cd7308 */ /* 0x0004e20000002400 */
[----:B------:R-:W-:Y:S01]  /*1dd30*/  ISETP.GE.AND P0, PT, R2, R232, PT ;  /* 0x000000e80200720c */ /* 0x000fe20003f06270 */
[----:B----4-:R-:W-:Y:S01]  /*1dd40*/  FFMA.FTZ R204, R4, -UR19, R204 ;  /* 0x8000001304cc7c23 */ /* 0x010fe200080100cc */
[----:B------:R-:W-:Y:S01]  /*1dd50*/  IABS R3, R7 ;  /* 0x0000000700037213 */ /* 0x000fe20000000000 */
[--C-:B------:R-:W-:Y:S01]  /*1dd60*/  IMAD.IADD R4, R238, 0x1, -R0.reuse ;  /* 0x00000001ee047824 */ /* 0x100fe200078e0a00 */
[C---:B------:R-:W-:Y:S01]  /*1dd70*/  ISETP.GE.AND P4, PT, R2.reuse, R235, PT ;  /* 0x000000eb0200720c */ /* 0x040fe20003f86270 */
[----:B------:R4:W-:Y:S01]  /*1dd80*/  STL [R1+0xd8], R212 ;  /* 0x0000d8d401007387 */ /* 0x0009e20000100800 */
[C---:B------:R-:W-:Y:S01]  /*1dd90*/  ISETP.GE.AND P2, PT, R2.reuse, R233, PT ;  /* 0x000000e90200720c */ /* 0x040fe20003f46270 */
[----:B------:R-:W-:Y:S01]  /*1dda0*/  FFMA.FTZ R201, R5, -UR19, R201 ;  /* 0x8000001305c97c23 */ /* 0x000fe200080100c9 */
[----:B------:R-:W-:Y:S01]  /*1ddb0*/  ISETP.GE.AND P1, PT, R2, R234, PT ;  /* 0x000000ea0200720c */ /* 0x000fe20003f26270 */
[C---:B------:R-:W-:Y:S01]  /*1ddc0*/  IMAD.IADD R7, R239.reuse, 0x1, -R0 ;  /* 0x00000001ef077824 */ /* 0x040fe200078e0a00 */
[----:B------:R-:W-:Y:S01]  /*1ddd0*/  IABS R5, R4 ;  /* 0x0000000400057213 */ /* 0x000fe20000000000 */
[----:B------:R-:W-:Y:S01]  /*1dde0*/  FMUL.FTZ R94, R94, UR8 ;  /* 0x000000085e5e7c20 */ /* 0x000fe20008410000 */
[----:B------:R-:W-:Y:S01]  /*1ddf0*/  IADD3 R4, R238, -R2, RZ ;  /* 0x80000002ee047210 */ /* 0x000fe20007ffe0ff */
[----:B------:R-:W-:Y:S01]  /*1de00*/  FMUL.FTZ R98, R98, UR8 ;  /* 0x0000000862627c20 */ /* 0x000fe20008410000 */
[C---:B------:R-:W-:Y:S01]  /*1de10*/  ISETP.GE.OR P0, PT, R2.reuse, R240, !P0 ;  /* 0x000000f00200720c */ /* 0x040fe20004706670 */
[----:B------:R-:W-:Y:S01]  /*1de20*/  IMAD.IADD R6, R239, 0x1, -R2 ;  /* 0x00000001ef067824 */ /* 0x000fe200078e0a02 */
[C---:B------:R-:W-:Y:S01]  /*1de30*/  ISETP.GE.OR P5, PT, R2.reuse, R243, !P4 ;  /* 0x000000f30200720c */ /* 0x040fe200067a6670 */
[----:B------:R-:W-:Y:S01]  /*1de40*/  FMUL.FTZ R61, R61, UR8 ;  /* 0x000000083d3d7c20 */ /* 0x000fe20008410000 */
[C---:B------:R-:W-:Y:S01]  /*1de50*/  ISETP.GE.OR P2, PT, R2.reuse, R242, !P2 ;  /* 0x000000f20200720c */ /* 0x040fe20005746670 */
[----:B------:R-:W-:Y:S01]  /*1de60*/  FMUL.FTZ R63, R63, UR8 ;  /* 0x000000083f3f7c20 */ /* 0x000fe20008410000 */
[----:B------:R-:W-:Y:S01]  /*1de70*/  ISETP.GE.OR P6, PT, R2, R241, !P1 ;  /* 0x000000f10200720c */ /* 0x000fe20004fc6670 */
[----:B------:R-:W-:Y:S01]  /*1de80*/  FMUL.FTZ R66, R66, UR8 ;  /* 0x0000000842427c20 */ /* 0x000fe20008410000 */
[----:B------:R-:W-:Y:S01]  /*1de90*/  IABS R2, R7 ;  /* 0x0000000700027213 */ /* 0x000fe20000000000 */
[----:B------:R-:W-:Y:S01]  /*1dea0*/  FMUL.FTZ R64, R64, UR8 ;  /* 0x0000000840407c20 */ /* 0x000fe20008410000 */
[----:B------:R-:W-:Y:S01]  /*1deb0*/  IABS R11, R4 ;  /* 0x00000004000b7213 */ /* 0x000fe20000000000 */
[----:B------:R-:W-:Y:S01]  /*1dec0*/  IMAD.MOV.U32 R4, RZ, RZ, R5 ;  /* 0x000000ffff047224 */ /* 0x000fe200078e0005 */
[----:B------:R-:W-:Y:S01]  /*1ded0*/  I2FP.F32.S32 R3, R3 ;  /* 0x0000000300037245 */ /* 0x000fe20000201400 */
[----:B------:R-:W-:Y:S01]  /*1dee0*/  FMUL.FTZ R70, R70, UR8 ;  /* 0x0000000846467c20 */ /* 0x000fe20008410000 */
[----:B------:R-:W-:Y:S01]  /*1def0*/  I2FP.F32.S32 R2, R2 ;  /* 0x0000000200027245 */ /* 0x000fe20000201400 */
[----:B------:R-:W-:Y:S01]  /*1df00*/  FMUL.FTZ R68, R68, UR8 ;  /* 0x0000000844447c20 */ /* 0x000fe20008410000 */
[----:B------:R-:W-:Y:S01]  /*1df10*/  I2FP.F32.S32 R4, R4 ;  /* 0x0000000400047245 */ /* 0x000fe20000201400 */
[----:B------:R-:W-:Y:S01]  /*1df20*/  FFMA.FTZ R202, R3, -UR19, R202 ;  /* 0x8000001303ca7c23 */ /* 0x000fe200080100ca */
[----:B------:R-:W-:Y:S01]  /*1df30*/  IABS R5, R6 ;  /* 0x0000000600057213 */ /* 0x000fe20000000000 */
[----:B------:R-:W-:Y:S01]  /*1df40*/  VIADD R3, R0, 0x8 ;  /* 0x0000000800037836 */ /* 0x000fe20000000000 */
[----:B------:R-:W-:Y:S01]  /*1df50*/  @P0 LOP3.LUT R231, R231, 0x2, RZ, 0xfc, !PT ;  /* 0x00000002e7e70812 */ /* 0x000fe200078efcff */
[----:B------:R-:W-:Y:S01]  /*1df60*/  FFMA.FTZ R10, R2, -UR19, R10 ;  /* 0x80000013020a7c23 */ /* 0x000fe2000801000a */
[----:B------:R-:W-:Y:S01]  /*1df70*/  IADD3 R2, R0, 0x9, RZ ;  /* 0x0000000900027810 */ /* 0x000fe20007ffe0ff */
[----:B--2---:R-:W-:Y:S01]  /*1df80*/  FFMA.FTZ R12, R4, -UR19, R200 ;  /* 0x80000013040c7c23 */ /* 0x004fe200080100c8 */
[----:B------:R-:W-:Y:S01]  /*1df90*/  ISETP.GE.AND P1, PT, R0, R235, PT ;  /* 0x000000eb0000720c */ /* 0x000fe20003f26270 */
[----:B------:R-:W-:Y:S01]  /*1dfa0*/  IMAD.IADD R4, R238, 0x1, -R3 ;  /* 0x00000001ee047824 */ /* 0x000fe200078e0a03 */
[----:B------:R-:W-:Y:S01]  /*1dfb0*/  ISETP.GE.AND P0, PT, R0, R233, PT ;  /* 0x000000e90000720c */ /* 0x000fe20003f06270 */
[--C-:B------:R-:W-:Y:S01]  /*1dfc0*/  IMAD.IADD R6, R238, 0x1, -R2.reuse ;  /* 0x00000001ee067824 */ /* 0x100fe200078e0a02 */
[----:B------:R-:W-:Y:S01]  /*1dfd0*/  I2FP.F32.S32 R5, R5 ;  /* 0x0000000500057245 */ /* 0x000fe20000201400 */
[----:B------:R-:W2:Y:S01]  /*1dfe0*/  MUFU.TANH R200, R14 ;  /* 0x0000000e00c87308 */ /* 0x000ea20000002400 */
[C---:B------:R-:W-:Y:S01]  /*1dff0*/  ISETP.GE.OR P1, PT, R0.reuse, R243, !P1 ;  /* 0x000000f30000720c */ /* 0x040fe20004f26670 */
[----:B------:R-:W-:Y:S01]  /*1e000*/  FMUL.FTZ R69, R69, UR8 ;  /* 0x0000000845457c20 */ /* 0x000fe20008410000 */
[----:B------:R-:W-:Y:S01]  /*1e010*/  ISETP.GE.OR P0, PT, R0, R242, !P0 ;  /* 0x000000f20000720c */ /* 0x000fe20004706670 */
[----:B------:R-:W-:Y:S01]  /*1e020*/  FFMA.FTZ R9, R5, -UR19, R9 ;  /* 0x8000001305097c23 */ /* 0x000fe20008010009 */
[----:B------:R-:W-:Y:S01]  /*1e030*/  I2FP.F32.S32 R11, R11 ;  /* 0x0000000b000b7245 */ /* 0x000fe20000201400 */
[----:B------:R-:W-:Y:S01]  /*1e040*/  FMUL.FTZ R71, R71, UR8 ;  /* 0x0000000847477c20 */ /* 0x000fe20008410000 */
[----:B------:R-:W-:Y:S01]  /*1e050*/  IABS R4, R4 ;  /* 0x0000000400047213 */ /* 0x000fe20000000000 */
[----:B------:R-:W-:Y:S01]  /*1e060*/  FMUL.FTZ R74, R74, UR8 ;  /* 0x000000084a4a7c20 */ /* 0x000fe20008410000 */
[----:B------:R-:W-:Y:S01]  /*1e070*/  FSEL R186, R203, -INF , !P1 ;  /* 0xff800000cbba7808 */ /* 0x000fe20004800000 */
[----:B------:R-:W-:Y:S01]  /*1e080*/  IMAD.IADD R7, R239, 0x1, -R2 ;  /* 0x00000001ef077824 */ /* 0x000fe200078e0a02 */
[C---:B------:R-:W-:Y:S01]  /*1e090*/  ISETP.GE.AND P1, PT, R0.reuse, R234, PT ;  /* 0x000000ea0000720c */ /* 0x040fe20003f26270 */
[----:B------:R-:W-:Y:S01]  /*1e0a0*/  FFMA.FTZ R11, R11, -UR19, R8 ;  /* 0x800000130b0b7c23 */ /* 0x000fe20008010008 */
[----:B------:R-:W-:Y:S01]  /*1e0b0*/  FSEL R187, R201, -INF , !P0 ;  /* 0xff800000c9bb7808 */ /* 0x000fe20004000000 */
[----:B------:R-:W-:Y:S01]  /*1e0c0*/  IMAD.IADD R5, R239, 0x1, -R3 ;  /* 0x00000001ef057824 */ /* 0x000fe200078e0a03 */
[----:B------:R-:W-:Y:S01]  /*1e0d0*/  IABS R6, R6 ;  /* 0x0000000600067213 */ /* 0x000fe20000000000 */
[----:B------:R-:W-:Y:S01]  /*1e0e0*/  FMUL.FTZ R75, R75, UR8 ;  /* 0x000000084b4b7c20 */ /* 0x000fe20008410000 */
[----:B------:R-:W-:Y:S01]  /*1e0f0*/  ISETP.GE.AND P0, PT, R0, R232, PT ;  /* 0x000000e80000720c */ /* 0x000fe20003f06270 */
[----:B------:R-:W-:Y:S01]  /*1e100*/  FMUL.FTZ R76, R76, UR8 ;  /* 0x000000084c4c7c20 */ /* 0x000fe20008410000 */
[----:B------:R-:W-:Y:S01]  /*1e110*/  I2FP.F32.S32 R8, R4 ;  /* 0x0000000400087245 */ /* 0x000fe20000201400 */
[----:B------:R-:W-:Y:S01]  /*1e120*/  FMUL.FTZ R82, R82, UR8 ;  /* 0x0000000852527c20 */ /* 0x000fe20008410000 */
[----:B------:R-:W-:Y:S01]  /*1e130*/  IABS R4, R7 ;  /* 0x0000000700047213 */ /* 0x000fe20000000000 */
[----:B------:R-:W-:Y:S01]  /*1e140*/  FMUL.FTZ R81, R81, UR8 ;  /* 0x0000000851517c20 */ /* 0x000fe20008410000 */
[----:B------:R-:W-:Y:S01]  /*1e150*/  ISETP.GE.OR P4, PT, R0, R241, !P1 ;  /* 0x000000f10000720c */ /* 0x000fe20004f86670 */
[----:B---3--:R-:W-:Y:S01]  /*1e160*/  FFMA.FTZ R8, R8, -UR19, R205 ;  /* 0x8000001308087c23 */ /* 0x008fe200080100cd */
[----:B------:R-:W-:Y:S01]  /*1e170*/  IABS R5, R5 ;  /* 0x0000000500057213 */ /* 0x000fe20000000000 */
[----:B------:R-:W-:Y:S01]  /*1e180*/  FMUL.FTZ R84, R84, UR8 ;  /* 0x0000000854547c20 */ /* 0x000fe20008410000 */
[----:B------:R-:W-:Y:S01]  /*1e190*/  I2FP.F32.S32 R7, R6 ;  /* 0x0000000600077245 */ /* 0x000fe20000201400 */
[----:B------:R-:W-:Y:S01]  /*1e1a0*/  FMUL.FTZ R86, R86, UR8 ;  /* 0x0000000856567c20 */ /* 0x000fe20008410000 */
[----:B------:R-:W-:Y:S01]  /*1e1b0*/  ISETP.GE.OR P1, PT, R0, R240, !P0 ;  /* 0x000000f00000720c */ /* 0x000fe20004726670 */
[----:B------:R-:W-:Y:S01]  /*1e1c0*/  FMUL.FTZ R85, R85, UR8 ;  /* 0x0000000855557c20 */ /* 0x000fe20008410000 */
[-C--:B------:R-:W-:Y:S01]  /*1e1d0*/  ISETP.GE.AND P0, PT, R3, R234.reuse, PT ;  /* 0x000000ea0300720c */ /* 0x080fe20003f06270 */
[----:B------:R-:W-:Y:S01]  /*1e1e0*/  FMUL.FTZ R87, R87, UR8 ;  /* 0x0000000857577c20 */ /* 0x000fe20008410000 */
[----:B------:R-:W-:Y:S01]  /*1e1f0*/  FSEL R183, R202, -INF , !P2 ;  /* 0xff800000cab77808 */ /* 0x000fe20005000000 */
[----:B------:R-:W-:Y:S01]  /*1e200*/  FMUL.FTZ R91, R91, UR8 ;  /* 0x000000085b5b7c20 */ /* 0x000fe20008410000 */
[----:B------:R-:W-:Y:S01]  /*1e210*/  ISETP.GE.AND P2, PT, R2, R234, PT ;  /* 0x000000ea0200720c */ /* 0x000fe20003f46270 */
[----:B------:R-:W-:Y:S01]  /*1e220*/  FMUL.FTZ R90, R90, UR8 ;  /* 0x000000085a5a7c20 */ /* 0x000fe20008410000 */
[----:B------:R-:W-:Y:S01]  /*1e230*/  I2FP.F32.S32 R6, R5 ;  /* 0x0000000500067245 */ /* 0x000fe20000201400 */
[----:B------:R-:W-:Y:S01]  /*1e240*/  FFMA.FTZ R5, R7, -UR19, R13 ;  /* 0x8000001307057c23 */ /* 0x000fe2000801000d */
[----:B-1----:R-:W-:Y:S01]  /*1e250*/  FSEL R218, R10, -INF , !P1 ;  /* 0xff8000000ada7808 */ /* 0x002fe20004800000 */
[----:B------:R-:W-:Y:S01]  /*1e260*/  FMUL.FTZ R92, R92, UR8 ;  /* 0x000000085c5c7c20 */ /* 0x000fe20008410000 */
[----:B------:R-:W-:Y:S01]  /*1e270*/  FSEL R182, R204, -INF , !P5 ;  /* 0xff800000ccb67808 */ /* 0x000fe20006800000 */
[----:B--2---:R-:W-:Y:S01]  /*1e280*/  FFMA.FTZ R200, R6, -UR19, R200 ;  /* 0x8000001306c87c23 */ /* 0x004fe200080100c8 */
[-C--:B------:R-:W-:Y:S01]  /*1e290*/  ISETP.GE.OR P1, PT, R3, R241.reuse, !P0 ;  /* 0x000000f10300720c */ /* 0x080fe20004726670 */
[----:B------:R-:W-:Y:S01]  /*1e2a0*/  FMUL.FTZ R99, R99, UR8 ;  /* 0x0000000863637c20 */ /* 0x000fe20008410000 */
[----:B------:R-:W-:Y:S01]  /*1e2b0*/  FSEL R214, R12, -INF , !P4 ;  /* 0xff8000000cd67808 */ /* 0x000fe20006000000 */
[----:B------:R-:W-:Y:S01]  /*1e2c0*/  FMUL.FTZ R96, R96, UR8 ;  /* 0x0000000860607c20 */ /* 0x000fe20008410000 */
[----:B------:R-:W-:Y:S01]  /*1e2d0*/  ISETP.GE.AND P5, PT, R3, R232, PT ;  /* 0x000000e80300720c */ /* 0x000fe20003fa6270 */
[----:B------:R-:W1:Y:S01]  /*1e2e0*/  MUFU.TANH R12, R18 ;  /* 0x00000012000c7308 */ /* 0x000e620000002400 */
[----:B------:R-:W-:Y:S01]  /*1e2f0*/  FSEL R228, R11, -INF , !P6 ;  /* 0xff8000000be47808 */ /* 0x000fe20007000000 */
[----:B------:R-:W-:Y:S01]  /*1e300*/  FMUL.FTZ R100, R100, UR8 ;  /* 0x0000000864647c20 */ /* 0x000fe20008410000 */
[----:B------:R-:W-:Y:S01]  /*1e310*/  ISETP.GE.OR P0, PT, R2, R241, !P2 ;  /* 0x000000f10200720c */ /* 0x000fe20005706670 */
[----:B------:R-:W-:Y:S01]  /*1e320*/  FMUL.FTZ R102, R102, UR8 ;  /* 0x0000000866667c20 */ /* 0x000fe20008410000 */
[----:B------:R-:W-:Y:S01]  /*1e330*/  LOP3.LUT P4, RZ, R231, 0x2, RZ, 0xc0, !PT ;  /* 0x00000002e7ff7812 */ /* 0x000fe2000788c0ff */
[----:B------:R-:W-:Y:S01]  /*1e340*/  FMUL.FTZ R101, R101, UR8 ;  /* 0x0000000865657c20 */ /* 0x000fe20008410000 */
[C---:B------:R-:W-:Y:S03]  /*1e350*/  ISETP.GE.AND P3, PT, R3.reuse, R235, PT ;  /* 0x000000eb0300720c */ /* 0x040fe60003f66270 */
[----:B------:R-:W-:Y:S01]  /*1e360*/  MUFU.TANH R11, R19 ;  /* 0x00000013000b7308 */ /* 0x000fe20000002400 */
[----:B------:R-:W-:Y:S01]  /*1e370*/  ISETP.GE.AND P6, PT, R3, R233, PT ;  /* 0x000000e90300720c */ /* 0x000fe20003fc6270 */
[----:B------:R-:W-:Y:S01]  /*1e380*/  FMUL.FTZ R103, R103, UR8 ;  /* 0x0000000867677c20 */ /* 0x000fe20008410000 */
[----:B------:R-:W-:Y:S01]  /*1e390*/  FSEL R215, R8, -INF , !P1 ;  /* 0xff80000008d77808 */ /* 0x000fe20004800000 */
[----:B------:R-:W-:Y:S01]  /*1e3a0*/  FMUL.FTZ R104, R104, UR8 ;  /* 0x0000000868687c20 */ /* 0x000fe20008410000 */
[----:B------:R-:W-:Y:S01]  /*1e3b0*/  I2FP.F32.S32 R4, R4 ;  /* 0x0000000400047245 */ /* 0x000fe20000201400 */
[----:B------:R-:W-:Y:S01]  /*1e3c0*/  FMUL.FTZ R105, R105, UR8 ;  /* 0x0000000869697c20 */ /* 0x000fe20008410000 */
[----:B------:R-:W-:Y:S03]  /*1e3d0*/  FSEL R220, R5, -INF , !P0 ;  /* 0xff80000005dc7808 */ /* 0x000fe60004000000 */
[----:B------:R-:W-:Y:S01]  /*1e3e0*/  MUFU.TANH R19, R30 ;  /* 0x0000001e00137308 */ /* 0x000fe20000002400 */
[----:B------:R-:W-:Y:S01]  /*1e3f0*/  ISETP.GE.OR P1, PT, R3, R240, !P5 ;  /* 0x000000f00300720c */ /* 0x000fe20006f26670 */
[----:B------:R-:W-:Y:S01]  /*1e400*/  FFMA.FTZ R15, R4, -UR19, R15 ;  /* 0x80000013040f7c23 */ /* 0x000fe2000801000f */
[----:B------:R-:W-:Y:S01]  /*1e410*/  FSEL R174, R9, -INF , !P4 ;  /* 0xff80000009ae7808 */ /* 0x000fe20006000000 */
[C-C-:B------:R-:W-:Y:S01]  /*1e420*/  IMAD.IADD R4, R236.reuse, 0x1, -R2.reuse ;  /* 0x00000001ec047824 */ /* 0x140fe200078e0a02 */
[----:B------:R-:W-:Y:S01]  /*1e430*/  IADD3 R5, R236, -R3, RZ ;  /* 0x80000003ec057210 */ /* 0x000fe20007ffe0ff */
[----:B------:R-:W-:Y:S01]  /*1e440*/  FMUL.FTZ R106, R106, UR8 ;  /* 0x000000086a6a7c20 */ /* 0x000fe20008410000 */
[----:B------:R-:W-:Y:S01]  /*1e450*/  ISETP.GE.OR P3, PT, R3, R243, !P3 ;  /* 0x000000f30300720c */ /* 0x000fe20005f66670 */
[----:B------:R-:W-:Y:S01]  /*1e460*/  FMUL.FTZ R107, R107, UR8 ;  /* 0x000000086b6b7c20 */ /* 0x000fe20008410000 */
[----:B------:R-:W-:Y:S01]  /*1e470*/  ISETP.GE.OR P5, PT, R3, R242, !P6 ;  /* 0x000000f20300720c */ /* 0x000fe200077a6670 */
[----:B------:R-:W-:Y:S01]  /*1e480*/  FMUL.FTZ R108, R108, UR8 ;  /* 0x000000086c6c7c20 */ /* 0x000fe20008410000 */
[----:B------:R-:W-:Y:S01]  /*1e490*/  ISETP.GE.AND P2, PT, R2, R232, PT ;  /* 0x000000e80200720c */ /* 0x000fe20003f46270 */
[----:B------:R-:W-:Y:S01]  /*1e4a0*/  FMUL.FTZ R114, R114, UR8 ;  /* 0x0000000872727c20 */ /* 0x000fe20008410000 */
[----:B------:R-:W-:Y:S01]  /*1e4b0*/  ISETP.GE.AND P4, PT, R2, R235, PT ;  /* 0x000000eb0200720c */ /* 0x000fe20003f86270 */
[----:B------:R-:W-:Y:S01]  /*1e4c0*/  FMUL.FTZ R120, R120, UR8 ;  /* 0x0000000878787c20 */ /* 0x000fe20008410000 */
[C---:B------:R-:W-:Y:S01]  /*1e4d0*/  ISETP.GE.AND P0, PT, R2.reuse, R233, PT ;  /* 0x000000e90200720c */ /* 0x040fe20003f06270 */
[----:B------:R-:W-:Y:S01]  /*1e4e0*/  IMAD.IADD R3, R237, 0x1, -R3 ;  /* 0x00000001ed037824 */ /* 0x000fe200078e0a03 */
[C---:B------:R-:W-:Y:S01]  /*1e4f0*/  ISETP.GE.OR P2, PT, R2.reuse, R240, !P2 ;  /* 0x000000f00200720c */ /* 0x040fe20005746670 */
[----:B------:R-:W2:Y:S01]  /*1e500*/  MUFU.TANH R13, R17 ;  /* 0x00000011000d7308 */ /* 0x000ea20000002400 */
[C---:B------:R-:W-:Y:S01]  /*1e510*/  ISETP.GE.OR P4, PT, R2.reuse, R243, !P4 ;  /* 0x000000f30200720c */ /* 0x040fe20006786670 */
[----:B------:R-:W-:Y:S01]  /*1e520*/  FMUL.FTZ R131, R131, UR8 ;  /* 0x0000000883837c20 */ /* 0x000fe20008410000 */
[----:B------:R-:W-:Y:S01]  /*1e530*/  ISETP.GE.OR P0, PT, R2, R242, !P0 ;  /* 0x000000f20200720c */ /* 0x000fe20004706670 */
[----:B------:R-:W-:Y:S01]  /*1e540*/  FMUL.FTZ R126, R126, UR8 ;  /* 0x000000087e7e7c20 */ /* 0x000fe20008410000 */
[----:B------:R-:W-:Y:S01]  /*1e550*/  IABS R3, R3 ;  /* 0x0000000300037213 */ /* 0x000fe20000000000 */
[----:B------:R-:W-:Y:S01]  /*1e560*/  IMAD.IADD R2, R237, 0x1, -R2 ;  /* 0x00000001ed027824 */ /* 0x000fe200078e0a02 */
[----:B------:R-:W-:Y:S03]  /*1e570*/  IABS R8, R5 ;  /* 0x0000000500087213 */ /* 0x000fe60000000000 */
[----:B------:R-:W3:Y:S01]  /*1e580*/  MUFU.TANH R14, R16 ;  /* 0x00000010000e7308 */ /* 0x000ee20000002400 */
[----:B------:R-:W-:Y:S01]  /*1e590*/  I2FP.F32.S32 R3, R3 ;  /* 0x0000000300037245 */ /* 0x000fe20000201400 */
[----:B------:R-:W-:Y:S01]  /*1e5a0*/  FMUL.FTZ R60, R60, UR8 ;  /* 0x000000083c3c7c20 */ /* 0x000fe20008410000 */
[----:B------:R-:W-:Y:S01]  /*1e5b0*/  IABS R6, R4 ;  /* 0x0000000400067213 */ /* 0x000fe20000000000 */
[----:B------:R-:W-:Y:S01]  /*1e5c0*/  FMUL.FTZ R65, R65, UR8 ;  /* 0x0000000841417c20 */ /* 0x000fe20008410000 */
[----:B------:R-:W-:Y:S01]  /*1e5d0*/  IABS R7, R2 ;  /* 0x0000000200077213 */ /* 0x000fe20000000000 */
[----:B-1----:R-:W-:Y:S01]  /*1e5e0*/  FFMA.FTZ R12, R3, -UR19, R12 ;  /* 0x80000013030c7c23 */ /* 0x002fe2000801000c */
[----:B------:R-:W-:Y:S01]  /*1e5f0*/  MOV R2, R8 ;  /* 0x0000000800027202 */ /* 0x000fe20000000f00 */
[----:B------:R-:W-:Y:S01]  /*1e600*/  VIADD R3, R0, 0x10 ;  /* 0x0000001000037836 */ /* 0x000fe20000000000 */
[----:B------:R-:W-:Y:S01]  /*1e610*/  I2FP.F32.S32 R6, R6 ;  /* 0x0000000600067245 */ /* 0x000fe20000201400 */
[----:B------:R-:W1:Y:S01]  /*1e620*/  MUFU.TANH R4, R22 ;  /* 0x0000001600047308 */ /* 0x000e620000002400 */
[----:B------:R-:W-:Y:S01]  /*1e630*/  I2FP.F32.S32 R7, R7 ;  /* 0x0000000700077245 */ /* 0x000fe20000201400 */
[----:B------:R-:W-:Y:S01]  /*1e640*/  FMUL.FTZ R67, R67, UR8 ;  /* 0x0000000843437c20 */ /* 0x000fe20008410000 */
[----:B------:R-:W-:Y:S01]  /*1e650*/  I2FP.F32.S32 R2, R2 ;  /* 0x0000000200027245 */ /* 0x000fe20000201400 */
[----:B--2---:R-:W-:Y:S01]  /*1e660*/  FFMA.FTZ R13, R6, -UR19, R13 ;  /* 0x80000013060d7c23 */ /* 0x004fe2000801000d */
[----:B------:R-:W-:Y:S01]  /*1e670*/  IADD3 R6, R237, -R3, RZ ;  /* 0x80000003ed067210 */ /* 0x000fe20007ffe0ff */
[----:B------:R-:W-:Y:S01]  /*1e680*/  FFMA.FTZ R11, R7, -UR19, R11 ;  /* 0x80000013070b7c23 */ /* 0x000fe2000801000b */
[----:B------:R-:W-:Y:S03]  /*1e690*/  LOP3.LUT R231, R231, 0xfffffffd, RZ, 0xc0, !PT ;  /* 0xfffffffde7e77812 */ /* 0x000fe600078ec0ff */
[----:B------:R-:W2:Y:S01]  /*1e6a0*/  MUFU.TANH R5, R20 ;  /* 0x0000001400057308 */ /* 0x000ea20000002400 */
[----:B------:R-:W-:Y:S01]  /*1e6b0*/  IABS R6, R6 ;  /* 0x0000000600067213 */ /* 0x000fe20000000000 */
[----:B------:R-:W-:Y:S01]  /*1e6c0*/  IMAD.IADD R7, R236, 0x1, -R3 ;  /* 0x00000001ec077824 */ /* 0x000fe200078e0a03 */
[----:B------:R-:W-:Y:S01]  /*1e6d0*/  @P0 LOP3.LUT R231, R231, 0x2, RZ, 0xfc, !PT ;  /* 0x00000002e7e70812 */ /* 0x000fe200078efcff */
[----:B---3--:R-:W-:Y:S01]  /*1e6e0*/  FFMA.FTZ R14, R2, -UR19, R14 ;  /* 0x80000013020e7c23 */ /* 0x008fe2000801000e */
[----:B------:R-:W-:Y:S01]  /*1e6f0*/  I2FP.F32.S32 R6, R6 ;  /* 0x0000000600067245 */ /* 0x000fe20000201400 */
[----:B------:R-:W-:Y:S01]  /*1e700*/  VIADD R2, R0, 0x11 ;  /* 0x0000001100027836 */ /* 0x000fe20000000000 */
[----:B------:R-:W-:Y:S03]  /*1e710*/  IABS R9, R7 ;  /* 0x0000000700097213 */ /* 0x000fe60000000000 */
[----:B------:R-:W3:Y:S01]  /*1e720*/  MUFU.TANH R20, R21 ;  /* 0x0000001500147308 */ /* 0x000ee20000002400 */
[----:B------:R-:W-:Y:S01]  /*1e730*/  FSEL R246, R14, -INF , !P3 ;  /* 0xff8000000ef67808 */ /* 0x000fe20005800000 */
[----:B------:R-:W-:Y:S01]  /*1e740*/  IMAD.IADD R8, R236, 0x1, -R2 ;  /* 0x00000001ec087824 */ /* 0x000fe200078e0a02 */
[----:B------:R-:W-:Y:S01]  /*1e750*/  ISETP.GE.AND P3, PT, R3, R234, PT ;  /* 0x000000ea0300720c */ /* 0x000fe20003f66270 */
[----:B-1----:R-:W-:Y:S01]  /*1e760*/  FFMA.FTZ R4, R6, -UR19, R4 ;  /* 0x8000001306047c23 */ /* 0x002fe20008010004 */
[----:B------:R-:W-:Y:S01]  /*1e770*/  I2FP.F32.S32 R9, R9 ;  /* 0x0000000900097245 */ /* 0x000fe20000201400 */
[----:B------:R-:W-:Y:S01]  /*1e780*/  FMUL.FTZ R73, R73, UR8 ;  /* 0x0000000849497c20 */ /* 0x000fe20008410000 */
[----:B------:R-:W-:Y:S03]  /*1e790*/  FSEL R175, R200, -INF , !P1 ;  /* 0xff800000c8af7808 */ /* 0x000fe60004800000 */
[----:B------:R-:W1:Y:S01]  /*1e7a0*/  MUFU.TANH R17, R23 ;  /* 0x0000001700117308 */ /* 0x000e620000002400 */
[----:B------:R-:W-:Y:S01]  /*1e7b0*/  ISETP.GE.AND P0, PT, R3, R233, PT ;  /* 0x000000e90300720c */ /* 0x000fe20003f06270 */
[----:B--2---:R-:W-:Y:S01]  /*1e7c0*/  FFMA.FTZ R5, R9, -UR19, R5 ;  /* 0x8000001309057c23 */ /* 0x004fe20008010005 */
[----:B------:R-:W-:Y:S01]  /*1e7d0*/  FSEL R248, R13, -INF , !P4 ;  /* 0xff8000000df87808 */ /* 0x000fe20006000000 */
[----:B------:R-:W-:Y:S01]  /*1e7e0*/  FMUL.FTZ R77, R77, UR8 ;  /* 0x000000084d4d7c20 */ /* 0x000fe20008410000 */
[----:B------:R-:W-:Y:S01]  /*1e7f0*/  ISETP.GE.AND P1, PT, R3, R235, PT ;  /* 0x000000eb0300720c */ /* 0x000fe20003f26270 */
[----:B------:R-:W-:Y:S01]  /*1e800*/  FMUL.FTZ R79, R79, UR8 ;  /* 0x000000084f4f7c20 */ /* 0x000fe20008410000 */
[C---:B------:R-:W-:Y:S03]  /*1e810*/  ISETP.GE.OR P4, PT, R3.reuse, R241, !P3 ;  /* 0x000000f10300720c */ /* 0x040fe60005f86670 */
[----:B------:R-:W-:Y:S01]  /*1e820*/  MUFU.TANH R13, R27 ;  /* 0x0000001b000d7308 */ /* 0x000fe20000002400 */
[----:B------:R-:W-:Y:S01]  /*1e830*/  IABS R8, R8 ;  /* 0x0000000800087213 */ /* 0x000fe20000000000 */
[----:B------:R-:W-:Y:S01]  /*1e840*/  FMUL.FTZ R78, R78, UR8 ;  /* 0x000000084e4e7c20 */ /* 0x000fe20008410000 */
[----:B------:R-:W-:Y:S01]  /*1e850*/  ISETP.GE.OR P0, PT, R3, R242, !P0 ;  /* 0x000000f20300720c */ /* 0x000fe20004706670 */
[----:B------:R-:W-:Y:S01]  /*1e860*/  FMUL.FTZ R80, R80, UR8 ;  /* 0x0000000850507c20 */ /* 0x000fe20008410000 */
[----:B------:R-:W-:Y:S01]  /*1e870*/  FSEL R170, R15, -INF , !P2 ;  /* 0xff8000000faa7808 */ /* 0x000fe20005000000 */
[----:B------:R-:W-:Y:S01]  /*1e880*/  FMUL.FTZ R97, R97, UR8 ;  /* 0x0000000861617c20 */ /* 0x000fe20008410000 */
[----:B------:R-:W-:Y:S03]  /*1e890*/  ISETP.GE.OR P1, PT, R3, R243, !P1 ;  /* 0x000000f30300720c */ /* 0x000fe60004f26670 */
[----:B------:R-:W-:Y:S01]  /*1e8a0*/  MUFU.TANH R15, R25 ;  /* 0x00000019000f7308 */ /* 0x000fe20000002400 */
[----:B------:R-:W-:Y:S01]  /*1e8b0*/  LOP3.LUT P2, RZ, R231, 0x2, RZ, 0xc0, !PT ;  /* 0x00000002e7ff7812 */ /* 0x000fe2000784c0ff */
[--C-:B------:R-:W-:Y:S01]  /*1e8c0*/  IMAD.IADD R10, R237, 0x1, -R2.reuse ;  /* 0x00000001ed0a7824 */ /* 0x100fe200078e0a02 */
[----:B------:R-:W-:Y:S01]  /*1e8d0*/  I2FP.F32.S32 R8, R8 ;  /* 0x0000000800087245 */ /* 0x000fe20000201400 */
[----:B------:R-:W-:Y:S01]  /*1e8e0*/  FMUL.FTZ R109, R109, UR8 ;  /* 0x000000086d6d7c20 */ /* 0x000fe20008410000 */
[----:B------:R-:W-:Y:S01]  /*1e8f0*/  ISETP.GE.AND P6, PT, R3, R232, PT ;  /* 0x000000e80300720c */ /* 0x000fe20003fc6270 */
[----:B------:R-:W-:Y:S01]  /*1e900*/  FMUL.FTZ R115, R115, UR8 ;  /* 0x0000000873737c20 */ /* 0x000fe20008410000 */
[----:B------:R-:W-:Y:S01]  /*1e910*/  FSEL R244, R4, -INF , !P0 ;  /* 0xff80000004f47808 */ /* 0x000fe20004000000 */
[C---:B------:R-:W-:Y:S01]  /*1e920*/  IMAD.IADD R4, R238.reuse, 0x1, -R2 ;  /* 0x00000001ee047824 */ /* 0x040fe200078e0a02 */
[----:B----4-:R-:W-:Y:S01]  /*1e930*/  FSEL R212, R5, -INF , !P1 ;  /* 0xff80000005d47808 */ /* 0x010fe20004800000 */
[----:B------:R-:W-:Y:S01]  /*1e940*/  IMAD.IADD R5, R238, 0x1, -R3 ;  /* 0x00000001ee057824 */ /* 0x000fe200078e0a03 */
[----:B------:R-:W-:Y:S01]  /*1e950*/  FSEL R179, R11, -INF , !P2 ;  /* 0xff8000000bb37808 */ /* 0x000fe20005000000 */
[----:B---3--:R-:W-:Y:S01]  /*1e960*/  FFMA.FTZ R20, R8, -UR19, R20 ;  /* 0x8000001308147c23 */ /* 0x008fe20008010014 */
[----:B------:R-:W-:Y:S01]  /*1e970*/  LOP3.LUT R231, R231, 0xfffffffe, RZ, 0xc0, !PT ;  /* 0xfffffffee7e77812 */ /* 0x000fe200078ec0ff */
[----:B------:R-:W-:Y:S01]  /*1e980*/  MUFU.TANH R16, R24 ;  /* 0x0000001800107308 */ /* 0x000fe20000002400 */
[----:B------:R-:W-:Y:S01]  /*1e990*/  FSEL R178, R12, -INF , !P5 ;  /* 0xff8000000cb27808 */ /* 0x000fe20006800000 */
[----:B------:R-:W-:Y:S01]  /*1e9a0*/  FMUL.FTZ R112, R112, UR8 ;  /* 0x0000000870707c20 */ /* 0x000fe20008410000 */
[----:B------:R-:W-:Y:S01]  /*1e9b0*/  ISETP.GE.AND P2, PT, R2, R233, PT ;  /* 0x000000e90200720c */ /* 0x000fe20003f46270 */
[----:B------:R-:W-:Y:S01]  /*1e9c0*/  FMUL.FTZ R113, R113, UR8 ;  /* 0x0000000871717c20 */ /* 0x000fe20008410000 */
[----:B------:R-:W-:Y:S01]  /*1e9d0*/  IABS R7, R10 ;  /* 0x0000000a00077213 */ /* 0x000fe20000000000 */
[----:B------:R-:W-:Y:S01]  /*1e9e0*/  FMUL.FTZ R118, R118, UR8 ;  /* 0x0000000876767c20 */ /* 0x000fe20008410000 */
[C---:B------:R-:W-:Y:S03]  /*1e9f0*/  ISETP.GE.AND P5, PT, R2.reuse, R235, PT ;  /* 0x000000eb0200720c */ /* 0x040fe60003fa6270 */
[----:B------:R-:W2:Y:S01]  /*1ea00*/  MUFU.TANH R12, R26 ;  /* 0x0000001a000c7308 */ /* 0x000ea20000002400 */
[C---:B------:R-:W-:Y:S01]  /*1ea10*/  ISETP.GE.AND P1, PT, R2.reuse, R234, PT ;  /* 0x000000ea0200720c */ /* 0x040fe20003f26270 */
[----:B------:R-:W-:Y:S01]  /*1ea20*/  FMUL.FTZ R117, R117, UR8 ;  /* 0x0000000875757c20 */ /* 0x000fe20008410000 */
[----:B------:R-:W-:Y:S01]  /*1ea30*/  ISETP.GE.AND P0, PT, R2, R232, PT ;  /* 0x000000e80200720c */ /* 0x000fe20003f06270 */
[----:B------:R-:W-:Y:S01]  /*1ea40*/  FMUL.FTZ R119, R119, UR8 ;  /* 0x0000000877777c20 */ /* 0x000fe20008410000 */
[----:B------:R-:W-:Y:S01]  /*1ea50*/  ISETP.GE.OR P3, PT, R3, R240, !P6 ;  /* 0x000000f00300720c */ /* 0x000fe20007766670 */
[----:B------:R-:W-:Y:S01]  /*1ea60*/  FMUL.FTZ R122, R122, UR8 ;  /* 0x000000087a7a7c20 */ /* 0x000fe20008410000 */
[----:B------:R-:W-:Y:S03]  /*1ea70*/  IADD3 R3, R239, -R3, RZ ;  /* 0x80000003ef037210 */ /* 0x000fe60007ffe0ff */
[----:B------:R-:W-:Y:S01]  /*1ea80*/  MUFU.TANH R118, R118 ;  /* 0x0000007600767308 */ /* 0x000fe20000002400 */
[----:B------:R-:W-:Y:S01]  /*1ea90*/  @P4 LOP3.LUT R231, R231, 0x1, RZ, 0xfc, !PT ;  /* 0x00000001e7e74812 */ /* 0x000fe200078efcff */
[----:B------:R-:W-:Y:S01]  /*1eaa0*/  FMUL.FTZ R124, R124, UR8 ;  /* 0x000000087c7c7c20 */ /* 0x000fe20008410000 */
[----:B------:R-:W-:Y:S01]  /*1eab0*/  IABS R8, R4 ;  /* 0x0000000400087213 */ /* 0x000fe20000000000 */
[----:B------:R-:W-:Y:S01]  /*1eac0*/  FMUL.FTZ R129, R129, UR8 ;  /* 0x0000000881817c20 */ /* 0x000fe20008410000 */
[----:B------:R-:W-:Y:S01]  /*1ead0*/  IABS R5, R5 ;  /* 0x0000000500057213 */ /* 0x000fe20000000000 */
[----:B------:R-:W-:Y:S01]  /*1eae0*/  FMUL.FTZ R130, R130, UR8 ;  /* 0x0000000882827c20 */ /* 0x000fe20008410000 */
[C---:B------:R-:W-:Y:S03]  /*1eaf0*/  ISETP.GE.OR P4, PT, R2.reuse, R242, !P2 ;  /* 0x000000f20200720c */ /* 0x040fe60005786670 */
[----:B------:R-:W-:Y:S01]  /*1eb00*/  MUFU.TANH R117, R117 ;  /* 0x0000007500757308 */ /* 0x000fe20000002400 */
[----:B------:R-:W-:Y:S01]  /*1eb10*/  I2FP.F32.S32 R7, R7 ;  /* 0x0000000700077245 */ /* 0x000fe20000201400 */
[----:B------:R-:W-:Y:S01]  /*1eb20*/  IMAD.MOV.U32 R4, RZ, RZ, R5 ;  /* 0x000000ffff047224 */ /* 0x000fe200078e0005 */
[----:B------:R-:W-:Y:S01]  /*1eb30*/  ISETP.GE.OR P5, PT, R2, R243, !P5 ;  /* 0x000000f30200720c */ /* 0x000fe20006fa6670 */
[----:B------:R-:W-:Y:S01]  /*1eb40*/  FMUL.FTZ R58, R58, UR8 ;  /* 0x000000083a3a7c20 */ /* 0x000fe20008410000 */
[C---:B------:R-:W-:Y:S01]  /*1eb50*/  ISETP.GE.OR P2, PT, R2.reuse, R241, !P1 ;  /* 0x000000f10200720c */ /* 0x040fe20004f46670 */
[----:B-1----:R-:W-:Y:S01]  /*1eb60*/  FFMA.FTZ R17, R7, -UR19, R17 ;  /* 0x8000001307117c23 */ /* 0x002fe20008010011 */
[----:B------:R-:W-:Y:S03]  /*1eb70*/  ISETP.GE.OR P6, PT, R2, R240, !P0 ;  /* 0x000000f00200720c */ /* 0x000fe600047c6670 */
[----:B------:R-:W-:Y:S01]  /*1eb80*/  MUFU.TANH R119, R119 ;  /* 0x0000007700777308 */ /* 0x000fe20000002400 */
[----:B------:R-:W-:Y:S01]  /*1eb90*/  IABS R6, R3 ;  /* 0x0000000300067213 */ /* 0x000fe20000000000 */
[----:B------:R-:W-:Y:S01]  /*1eba0*/  IMAD.IADD R2, R239, 0x1, -R2 ;  /* 0x00000001ef027824 */ /* 0x000fe200078e0a02 */
[----:B------:R-:W-:Y:S01]  /*1ebb0*/  MOV R3, R8 ;  /* 0x0000000800037202 */ /* 0x000fe20000000f00 */
[----:B------:R-:W-:Y:S01]  /*1ebc0*/  FMUL.FTZ R72, R72, UR8 ;  /* 0x0000000848487c20 */ /* 0x000fe20008410000 */
[----:B------:R-:W-:Y:S01]  /*1ebd0*/  I2FP.F32.S32 R6, R6 ;  /* 0x0000000600067245 */ /* 0x000fe20000201400 */
[----:B------:R-:W-:Y:S01]  /*1ebe0*/  FMUL.FTZ R110, R110, UR8 ;  /* 0x000000086e6e7c20 */ /* 0x000fe20008410000 */
[----:B------:R-:W-:Y:S03]  /*1ebf0*/  IABS R7, R2 ;  /* 0x0000000200077213 */ /* 0x000fe60000000000 */
[----:B------:R-:W-:Y:S01]  /*1ec00*/  MUFU.TANH R122, R122 ;  /* 0x0000007a007a7308 */ /* 0x000fe20000002400 */
[----:B------:R-:W-:Y:S01]  /*1ec10*/  I2FP.F32.S32 R3, R3 ;  /* 0x0000000300037245 */ /* 0x000fe20000201400 */
[----:B--2---:R-:W-:Y:S01]  /*1ec20*/  FFMA.FTZ R12, R6, -UR19, R12 ;  /* 0x80000013060c7c23 */ /* 0x004fe2000801000c */
[----:B------:R-:W-:Y:S01]  /*1ec30*/  I2FP.F32.S32 R2, R4 ;  /* 0x0000000400027245 */ /* 0x000fe20000201400 */
[----:B------:R-:W-:Y:S01]  /*1ec40*/  FMUL.FTZ R111, R111, UR8 ;  /* 0x000000086f6f7c20 */ /* 0x000fe20008410000 */
[----:B------:R-:W-:Y:S01]  /*1ec50*/  I2FP.F32.S32 R7, R7 ;  /* 0x0000000700077245 */ /* 0x000fe20000201400 */
[----:B------:R-:W-:Y:S01]  /*1ec60*/  FFMA.FTZ R15, R3, -UR19, R15 ;  /* 0x80000013030f7c23 */ /* 0x000fe2000801000f */
[----:B------:R-:W-:Y:S01]  /*1ec70*/  FSEL R209, R20, -INF , !P5 ;  /* 0xff80000014d17808 */ /* 0x000fe20006800000 */
[----:B------:R-:W-:Y:S01]  /*1ec80*/  VIADD R3, R0, 0x18 ;  /* 0x0000001800037836 */ /* 0x000fe20000000000 */
[----:B------:R-:W-:Y:S01]  /*1ec90*/  LOP3.LUT P5, RZ, R231, 0x1, RZ, 0xc0, !PT ;  /* 0x00000001e7ff7812 */ /* 0x000fe200078ac0ff */
[----:B------:R-:W1:Y:S01]  /*1eca0*/  MUFU.TANH R5, R28 ;  /* 0x0000001c00057308 */ /* 0x000e620000002400 */
[----:B------:R-:W-:Y:S01]  /*1ecb0*/  FSEL R230, R12, -INF , !P3 ;  /* 0xff8000000ce67808 */ /* 0x000fe20005800000 */
[----:B------:R-:W-:Y:S01]  /*1ecc0*/  FFMA.FTZ R16, R2, -UR19, R16 ;  /* 0x8000001302107c23 */ /* 0x000fe20008010010 */
[C---:B------:R-:W-:Y:S01]  /*1ecd0*/  ISETP.GE.AND P1, PT, R3.reuse, R234, PT ;  /* 0x000000ea0300720c */ /* 0x040fe20003f26270 */
[----:B------:R-:W-:Y:S01]  /*1ece0*/  VIADD R2, R0, 0x19 ;  /* 0x0000001900027836 */ /* 0x000fe20000000000 */
[----:B------:R-:W-:Y:S01]  /*1ecf0*/  ISETP.GE.AND P3, PT, R3, R233, PT ;  /* 0x000000e90300720c */ /* 0x000fe20003f66270 */
[----:B------:R-:W-:Y:S01]  /*1ed00*/  FFMA.FTZ R13, R7, -UR19, R13 ;  /* 0x80000013070d7c23 */ /* 0x000fe2000801000d */
[----:B------:R-:W-:Y:S01]  /*1ed10*/  FSEL R21, R16, -INF , !P5 ;  /* 0xff80000010157808 */ /* 0x000fe20006800000 */
[C-C-:B------:R-:W-:Y:S01]  /*1ed20*/  IMAD.IADD R7, R238.reuse, 0x1, -R3.reuse ;  /* 0x00000001ee077824 */ /* 0x140fe200078e0a03 */
[----:B------:R-:W-:Y:S01]  /*1ed30*/  IADD3 R6, R238, -R2, RZ ;  /* 0x80000002ee067210 */ /* 0x000fe20007ffe0ff */
[----:B------:R-:W2:Y:S01]  /*1ed40*/  MUFU.TANH R4, R29 ;  /* 0x0000001d00047308 */ /* 0x000ea20000002400 */
[----:B------:R-:W-:Y:S01]  /*1ed50*/  ISETP.GE.AND P0, PT, R2, R234, PT ;  /* 0x000000ea0200720c */ /* 0x000fe20003f06270 */
[C---:B------:R-:W-:Y:S01]  /*1ed60*/  IMAD.IADD R11, R239.reuse, 0x1, -R2 ;  /* 0x00000001ef0b7824 */ /* 0x040fe200078e0a02 */
[----:B------:R-:W-:Y:S01]  /*1ed70*/  IABS R10, R7 ;  /* 0x00000007000a7213 */ /* 0x000fe20000000000 */
[----:B------:R-:W-:Y:S01]  /*1ed80*/  FMUL.FTZ R128, R128, UR8 ;  /* 0x0000000880807c20 */ /* 0x000fe20008410000 */
[----:B------:R-:W-:Y:S01]  /*1ed90*/  IABS R8, R6 ;  /* 0x0000000600087213 */ /* 0x000fe20000000000 */
[----:B------:R-:W-:Y:S01]  /*1eda0*/  IMAD.IADD R9, R239, 0x1, -R3 ;  /* 0x00000001ef097824 */ /* 0x000fe200078e0a03 */
[----:B------:R-:W-:Y:S03]  /*1edb0*/  I2FP.F32.S32 R10, R10 ;  /* 0x0000000a000a7245 */ /* 0x000fe60000201400 */
[----:B------:R-:W-:Y:S01]  /*1edc0*/  MUFU.TANH R129, R129 ;  /* 0x0000008100817308 */ /* 0x000fe20000002400 */
[----:B------:R-:W-:Y:S01]  /*1edd0*/  I2FP.F32.S32 R8, R8 ;  /* 0x0000000800087245 */ /* 0x000fe20000201400 */
[----:B------:R-:W-:Y:S01]  /*1ede0*/  FMUL.FTZ R123, R123, UR8 ;  /* 0x000000087b7b7c20 */ /* 0x000fe20008410000 */
[C---:B------:R-:W-:Y:S01]  /*1edf0*/  ISETP.GE.OR P1, PT, R3.reuse, R241, !P1 ;  /* 0x000000f10300720c */ /* 0x040fe20004f26670 */
[----:B-1----:R-:W-:Y:S01]  /*1ee00*/  FFMA.FTZ R5, R10, -UR19, R5 ;  /* 0x800000130a057c23 */ /* 0x002fe20008010005 */
[----:B------:R-:W-:Y:S01]  /*1ee10*/  ISETP.GE.AND P5, PT, R3, R232, PT ;  /* 0x000000e80300720c */ /* 0x000fe20003fa6270 */
[----:B------:R-:W-:Y:S01]  /*1ee20*/  UISETP.GT.AND UP0, UPT, UR9, UR10, UPT ;  /* 0x0000000a0900728c */ /* 0x000fe2000bf04270 */
[----:B------:R-:W-:Y:S03]  /*1ee30*/  FSEL R229, R13, -INF , !P6 ;  /* 0xff8000000de57808 */ /* 0x000fe60007000000 */
[----:B------:R-:W1:Y:S01]  /*1ee40*/  MUFU.TANH R18, R31 ;  /* 0x0000001f00127308 */ /* 0x000e620000002400 */
[----:B------:R-:W-:Y:S01]  /*1ee50*/  ISETP.GE.AND P6, PT, R3, R235, PT ;  /* 0x000000eb0300720c */ /* 0x000fe20003fc6270 */
[----:B--2---:R-:W-:Y:S01]  /*1ee60*/  FFMA.FTZ R4, R8, -UR19, R4 ;  /* 0x8000001308047c23 */ /* 0x004fe20008010004 */
[----:B------:R-:W-:Y:S01]  /*1ee70*/  ISETP.GE.OR P0, PT, R2, R241, !P0 ;  /* 0x000000f10200720c */ /* 0x000fe20004706670 */
[----:B------:R-:W-:Y:S01]  /*1ee80*/  UMOV UR20, UR9 ;  /* 0x0000000900147c82 */ /* 0x000fe20008000000 */
[----:B------:R-:W-:Y:S01]  /*1ee90*/  FSEL R24, R5, -INF , !P1 ;  /* 0xff80000005187808 */ /* 0x000fe20004800000 */
[----:B------:R-:W-:Y:S01]  /*1eea0*/  IMAD.IADD R5, R236, 0x1, -R3 ;  /* 0x00000001ec057824 */ /* 0x000fe200078e0a03 */
[C---:B------:R-:W-:Y:S03]  /*1eeb0*/  ISETP.GE.OR P1, PT, R3.reuse, R240, !P5 ;  /* 0x000000f00300720c */ /* 0x040fe60006f26670 */
[----:B------:R-:W2:Y:S01]  /*1eec0*/  MUFU.TANH R12, R34 ;  /* 0x00000022000c7308 */ /* 0x000ea20000002400 */
[----:B------:R-:W-:Y:S02]  /*1eed0*/  IABS R6, R9 ;  /* 0x0000000900067213 */ /* 0x000fe40000000000 */
[C---:B------:R-:W-:Y:S02]  /*1eee0*/  ISETP.GE.OR P6, PT, R3.reuse, R243, !P6 ;  /* 0x000000f30300720c */ /* 0x040fe400077c6670 */
[----:B------:R-:W-:Y:S02]  /*1eef0*/  ISETP.GE.OR P5, PT, R3, R242, !P3 ;  /* 0x000000f20300720c */ /* 0x000fe40005fa6670 */
[----:B------:R-:W-:Y:S03]  /*1ef00*/  FSEL R247, R17, -INF , !P4 ;  /* 0xff80000011f77808 */ /* 0x000fe60006000000 */
[----:B------:R-:W-:Y:S01]  /*1ef10*/  MUFU.TANH R130, R130 ;  /* 0x0000008200827308 */ /* 0x000fe20000002400 */
[----:B------:R-:W-:Y:S02]  /*1ef20*/  FSEL R23, R15, -INF , !P2 ;  /* 0xff8000000f177808 */ /* 0x000fe40005000000 */
[----:B------:R-:W-:Y:S01]  /*1ef30*/  FSEL R250, R4, -INF , !P0 ;  /* 0xff80000004fa7808 */ /* 0x000fe20004000000 */
[--C-:B------:R-:W-:Y:S01]  /*1ef40*/  IMAD.IADD R4, R236, 0x1, -R2.reuse ;  /* 0x00000001ec047824 */ /* 0x100fe200078e0a02 */
[C---:B------:R-:W-:Y:S02]  /*1ef50*/  IADD3 R3, R237.reuse, -R3, RZ ;  /* 0x80000003ed037210 */ /* 0x040fe40007ffe0ff */
[----:B------:R-:W-:Y:S03]  /*1ef60*/  IABS R7, R11 ;  /* 0x0000000b00077213 */ /* 0x000fe60000000000 */
[----:B------:R-:W-:Y:S01]  /*1ef70*/  MUFU.TANH R15, R41 ;  /* 0x00000029000f7308 */ /* 0x000fe20000002400 */
[C---:B------:R-:W-:Y:S02]  /*1ef80*/  ISETP.GE.AND P2, PT, R2.reuse, R232, PT ;  /* 0x000000e80200720c */ /* 0x040fe40003f46270 */
[C---:B------:R-:W-:Y:S02]  /*1ef90*/  ISETP.GE.AND P4, PT, R2.reuse, R235, PT ;  /* 0x000000eb0200720c */ /* 0x040fe40003f86270 */
[----:B------:R-:W-:Y:S02]  /*1efa0*/  ISETP.GE.AND P0, PT, R2, R233, PT ;  /* 0x000000e90200720c */ /* 0x000fe40003f06270 */
[----:B------:R-:W-:Y:S03]  /*1efb0*/  I2FP.F32.S32 R6, R6 ;  /* 0x0000000600067245 */ /* 0x000fe60000201400 */
[----:B------:R-:W3:Y:S01]  /*1efc0*/  MUFU.TANH R13, R33 ;  /* 0x00000021000d7308 */ /* 0x000ee20000002400 */
[----:B------:R-:W-:Y:S02]  /*1efd0*/  IABS R3, R3 ;  /* 0x0000000300037213 */ /* 0x000fe40000000000 */
[----:B------:R-:W-:Y:S01]  /*1efe0*/  I2FP.F32.S32 R7, R7 ;  /* 0x0000000700077245 */ /* 0x000fe20000201400 */
[----:B------:R-:W-:Y:S01]  /*1eff0*/  FFMA.FTZ R19, R6, -UR19, R19 ;  /* 0x8000001306137c23 */ /* 0x000fe20008010013 */
[C---:B------:R-:W-:Y:S02]  /*1f000*/  ISETP.GE.OR P2, PT, R2.reuse, R240, !P2 ;  /* 0x000000f00200720c */ /* 0x040fe40005746670 */
[C---:B------:R-:W-:Y:S03]  /*1f010*/  ISETP.GE.OR P4, PT, R2.reuse, R243, !P4 ;  /* 0x000000f30200720c */ /* 0x040fe60006786670 */
[----:B------:R-:W4:Y:S01]  /*1f020*/  MUFU.TANH R11, R35 ;  /* 0x00000023000b7308 */ /* 0x000f220000002400 */
[----:B------:R-:W-:Y:S01]  /*1f030*/  ISETP.GE.OR P0, PT, R2, R242, !P0 ;  /* 0x000000f20200720c */ /* 0x000fe20004706670 */
[----:B------:R-:W-:Y:S01]  /*1f040*/  IMAD.IADD R2, R237, 0x1, -R2 ;  /* 0x00000001ed027824 */ /* 0x000fe200078e0a02 */
[----:B------:R-:W-:Y:S01]  /*1f050*/  IABS R8, R5 ;  /* 0x0000000500087213 */ /* 0x000fe20000000000 */
[----:B-1----:R-:W-:Y:S01]  /*1f060*/  FFMA.FTZ R18, R7, -UR19, R18 ;  /* 0x8000001307127c23 */ /* 0x002fe20008010012 */
[----:B------:R-:W-:Y:S02]  /*1f070*/  I2FP.F32.S32 R3, R3 ;  /* 0x0000000300037245 */ /* 0x000fe40000201400 */
[----:B------:R-:W-:Y:S03]  /*1f080*/  IABS R6, R4 ;  /* 0x0000000400067213 */ /* 0x000fe60000000000 */
[----:B------:R-:W1:Y:S01]  /*1f090*/  MUFU.TANH R14, R32 ;  /* 0x00000020000e7308 */ /* 0x000e620000002400 */
[----:B------:R-:W-:Y:S01]  /*1f0a0*/  IABS R7, R2 ;  /* 0x0000000200077213 */ /* 0x000fe20000000000 */
[----:B------:R-:W-:Y:S01]  /*1f0b0*/  IMAD.MOV.U32 R2, RZ, RZ, R8 ;  /* 0x000000ffff027224 */ /* 0x000fe200078e0008 */
[----:B------:R-:W-:Y:S01]  /*1f0c0*/  I2FP.F32.S32 R6, R6 ;  /* 0x0000000600067245 */ /* 0x000fe20000201400 */
[----:B--2---:R-:W-:Y:S01]  /*1f0d0*/  FFMA.FTZ R12, R3, -UR19, R12 ;  /* 0x80000013030c7c23 */ /* 0x004fe2000801000c */
[----:B------:R-:W-:Y:S02]  /*1f0e0*/  IADD3 R3, R0, 0x20, RZ ;  /* 0x0000002000037810 */ /* 0x000fe40007ffe0ff */
[----:B------:R-:W-:Y:S03]  /*1f0f0*/  I2FP.F32.S32 R7, R7 ;  /* 0x0000000700077245 */ /* 0x000fe60000201400 */
[----:B------:R-:W2:Y:S01]  /*1f100*/  MUFU.TANH R4, R38 ;  /* 0x0000002600047308 */ /* 0x000ea20000002400 */
[----:B------:R-:W-:Y:S01]  /*1f110*/  I2FP.F32.S32 R2, R2 ;  /* 0x0000000200027245 */ /* 0x000fe20000201400 */
[----:B---3--:R-:W-:Y:S01]  /*1f120*/  FFMA.FTZ R13, R6, -UR19, R13 ;  /* 0x80000013060d7c23 */ /* 0x008fe2000801000d */
[----:B------:R-:W-:Y:S01]  /*1f130*/  LOP3.LUT R231, R231, 0xfffffffd, RZ, 0xc0, !PT ;  /* 0xfffffffde7e77812 */ /* 0x000fe200078ec0ff */
[----:B------:R-:W-:Y:S01]  /*1f140*/  IMAD.IADD R6, R237, 0x1, -R3 ;  /* 0x00000001ed067824 */ /* 0x000fe200078e0a03 */
[----:B------:R-:W-:Y:S01]  /*1f150*/  ISETP.GE.AND P3, PT, R3, R234, PT ;  /* 0x000000ea0300720c */ /* 0x000fe20003f66270 */
[----:B----4-:R-:W-:Y:S01]  /*1f160*/  FFMA.FTZ R11, R7, -UR19, R11 ;  /* 0x80000013070b7c23 */ /* 0x010fe2000801000b */
[----:B------:R-:W-:Y:S03]  /*1f170*/  @P0 LOP3.LUT R231, R231, 0x2, RZ, 0xfc, !PT ;  /* 0x00000002e7e70812 */ /* 0x000fe600078efcff */
[----:B------:R-:W3:Y:S01]  /*1f180*/  MUFU.TANH R5, R36 ;  /* 0x0000002400057308 */ /* 0x000ee20000002400 */
[----:B------:R-:W-:Y:S01]  /*1f190*/  IABS R6, R6 ;  /* 0x0000000600067213 */ /* 0x000fe20000000000 */
[----:B------:R-:W-:Y:S01]  /*1f1a0*/  IMAD.IADD R7, R236, 0x1, -R3 ;  /* 0x00000001ec077824 */ /* 0x000fe200078e0a03 */
[----:B------:R-:W-:Y:S01]  /*1f1b0*/  ISETP.GE.AND P0, PT, R3, R233, PT ;  /* 0x000000e90300720c */ /* 0x000fe20003f06270 */
[----:B-1----:R-:W-:Y:S01]  /*1f1c0*/  FFMA.FTZ R14, R2, -UR19, R14 ;  /* 0x80000013020e7c23 */ /* 0x002fe2000801000e */
[----:B------:R-:W-:Y:S01]  /*1f1d0*/  I2FP.F32.S32 R6, R6 ;  /* 0x0000000600067245 */ /* 0x000fe20000201400 */
[----:B------:R-:W-:Y:S01]  /*1f1e0*/  VIADD R2, R0, 0x21 ;  /* 0x0000002100027836 */ /* 0x000fe20000000000 */
[----:B------:R-:W-:Y:S03]  /*1f1f0*/  IABS R9, R7 ;  /* 0x0000000700097213 */ /* 0x000fe60000000000 */
[----:B------:R-:W1:Y:S01]  /*1f200*/  MUFU.TANH R20, R37 ;  /* 0x0000002500147308 */ /* 0x000e620000002400 */
[----:B------:R-:W-:Y:S01]  /*1f210*/  FSEL R203, R19, -INF , !P1 ;  /* 0xff80000013cb7808 */ /* 0x000fe20004800000 */
[----:B--2---:R-:W-:Y:S01]  /*1f220*/  FFMA.FTZ R4, R6, -UR19, R4 ;  /* 0x8000001306047c23 */ /* 0x004fe20008010004 */
[----:B------:R-:W-:Y:S01]  /*1f230*/  IADD3 R8, R236, -R2, RZ ;  /* 0x80000002ec087210 */ /* 0x000fe20007ffe0ff */
[----:B------:R-:W-:Y:S01]  /*1f240*/  IMAD.IADD R10, R237, 0x1, -R2 ;  /* 0x00000001ed0a7824 */ /* 0x000fe200078e0a02 */
[----:B------:R-:W-:Y:S02]  /*1f250*/  I2FP.F32.S32 R9, R9 ;  /* 0x0000000900097245 */ /* 0x000fe40000201400 */
[----:B------:R-:W-:Y:S03]  /*1f260*/  ISETP.GE.AND P1, PT, R3, R235, PT ;  /* 0x000000eb0300720c */ /* 0x000fe60003f26270 */
[----:B------:R-:W2:Y:S01]  /*1f270*/  MUFU.TANH R17, R39 ;  /* 0x0000002700117308 */ /* 0x000ea20000002400 */
[----:B------:R-:W-:Y:S01]  /*1f280*/  FSEL R207, R13, -INF , !P4 ;  /* 0xff8000000dcf7808 */ /* 0x000fe20006000000 */
[----:B---3--:R-:W-:Y:S01]  /*1f290*/  FFMA.FTZ R5, R9, -UR19, R5 ;  /* 0x8000001309057c23 */ /* 0x008fe20008010005 */
[----:B------:R-:W-:Y:S02]  /*1f2a0*/  IABS R8, R8 ;  /* 0x0000000800087213 */ /* 0x000fe40000000000 */
[C---:B------:R-:W-:Y:S02]  /*1f2b0*/  ISETP.GE.OR P4, PT, R3.reuse, R241, !P3 ;  /* 0x000000f10300720c */ /* 0x040fe40005f86670 */
[C---:B------:R-:W-:Y:S03]  /*1f2c0*/  ISETP.GE.OR P0, PT, R3.reuse, R242, !P0 ;  /* 0x000000f20300720c */ /* 0x040fe60004706670 */
[----:B------:R-:W-:Y:S01]  /*1f2d0*/  MUFU.TANH R16, R40 ;  /* 0x0000002800107308 */ /* 0x000fe20000002400 */
[----:B------:R-:W-:Y:S02]  /*1f2e0*/  FSEL R208, R14, -INF , !P6 ;  /* 0xff8000000ed07808 */ /* 0x000fe40007000000 */
[C---:B------:R-:W-:Y:S02]  /*1f2f0*/  ISETP.GE.OR P1, PT, R3.reuse, R243, !P1 ;  /* 0x000000f30300720c */ /* 0x040fe40004f26670 */
[----:B------:R-:W-:Y:S02]  /*1f300*/  I2FP.F32.S32 R8, R8 ;  /* 0x0000000800087245 */ /* 0x000fe40000201400 */
[----:B------:R-:W-:Y:S03]  /*1f310*/  FSEL R204, R18, -INF , !P2 ;  /* 0xff80000012cc7808 */ /* 0x000fe60005000000 */
[----:B------:R-:W-:Y:S01]  /*1f320*/  MUFU.TANH R13, R43 ;  /* 0x0000002b000d7308 */ /* 0x000fe20000002400 */
[----:B------:R-:W-:Y:S01]  /*1f330*/  ISETP.GE.AND P6, PT, R3, R232, PT ;  /* 0x000000e80300720c */ /* 0x000fe20003fc6270 */
[----:B-1----:R-:W-:Y:S01]  /*1f340*/  FFMA.FTZ R20, R8, -UR19, R20 ;  /* 0x8000001308147c23 */ /* 0x002fe20008010014 */
[----:B------:R-:W-:Y:S02]  /*1f350*/  LOP3.LUT P2, RZ, R231, 0x2, RZ, 0xc0, !PT ;  /* 0x00000002e7ff7812 */ /* 0x000fe4000784c0ff */
[----:B------:R-:W-:Y:S02]  /*1f360*/  FSEL R210, R4, -INF , !P0 ;  /* 0xff80000004d27808 */ /* 0x000fe40004000000 */
[C---:B------:R-:W-:Y:S03]  /*1f370*/  IADD3 R4, R238.reuse, -R2, RZ ;  /* 0x80000002ee047210 */ /* 0x040fe60007ffe0ff */
[----:B------:R-:W-:Y:S01]  /*1f380*/  MUFU.TANH R18, R47 ;  /* 0x0000002f00127308 */ /* 0x000fe20000002400 */
[----:B------:R-:W-:Y:S01]  /*1f390*/  FSEL R201, R5, -INF , !P1 ;  /* 0xff80000005c97808 */ /* 0x000fe20004800000 */
[--C-:B------:R-:W-:Y:S01]  /*1f3a0*/  IMAD.IADD R5, R238, 0x1, -R3.reuse ;  /* 0x00000001ee057824 */ /* 0x100fe200078e0a03 */
[----:B------:R-:W-:Y:S01]  /*1f3b0*/  ISETP.GE.OR P3, PT, R3, R240, !P6 ;  /* 0x000000f00300720c */ /* 0x000fe20007766670 */
[----:B------:R-:W-:Y:S01]  /*1f3c0*/  IMAD.IADD R3, R239, 0x1, -R3 ;  /* 0x00000001ef037824 */ /* 0x000fe200078e0a03 */
[----:B------:R-:W-:Y:S02]  /*1f3d0*/  FSEL R211, R11, -INF , !P2 ;  /* 0xff8000000bd37808 */ /* 0x000fe40005000000 */
[----:B------:R-:W-:Y:S03]  /*1f3e0*/  LOP3.LUT R231, R231, 0xfffffffe, RZ, 0xc0, !PT ;  /* 0xfffffffee7e77812 */ /* 0x000fe600078ec0ff */
[----:B------:R-:W-:Y:S01]  /*1f3f0*/  MUFU.TANH R19, R46 ;  /* 0x0000002e00137308 */ /* 0x000fe20000002400 */
[----:B------:R-:W-:Y:S02]  /*1f400*/  FSEL R245, R12, -INF , !P5 ;  /* 0xff8000000cf57808 */ /* 0x000fe40006800000 */
[C---:B------:R-:W-:Y:S02]  /*1f410*/  ISETP.GE.AND P2, PT, R2.reuse, R233, PT ;  /* 0x000000e90200720c */ /* 0x040fe40003f46270 */
[----:B------:R-:W-:Y:S02]  /*1f420*/  IABS R8, R4 ;  /* 0x0000000400087213 */ /* 0x000fe40000000000 */
[----:B------:R-:W-:Y:S03]  /*1f430*/  IABS R7, R10 ;  /* 0x0000000a00077213 */ /* 0x000fe60000000000 */
[----:B------:R-:W1:Y:S01]  /*1f440*/  MUFU.TANH R12, R42 ;  /* 0x0000002a000c7308 */ /* 0x000e620000002400 */
[C---:B------:R-:W-:Y:S02]  /*1f450*/  ISETP.GE.AND P5, PT, R2.reuse, R235, PT ;  /* 0x000000eb0200720c */ /* 0x040fe40003fa6270 */
[C---:B------:R-:W-:Y:S02]  /*1f460*/  ISETP.GE.AND P1, PT, R2.reuse, R234, PT ;  /* 0x000000ea0200720c */ /* 0x040fe40003f26270 */
[C---:B------:R-:W-:Y:S02]  /*1f470*/  ISETP.GE.AND P0, PT, R2.reuse, R232, PT ;  /* 0x000000e80200720c */ /* 0x040fe40003f06270 */
[----:B------:R-:W-:Y:S03]  /*1f480*/  @P4 LOP3.LUT R231, R231, 0x1, RZ, 0xfc, !PT ;  /* 0x00000001e7e74812 */ /* 0x000fe600078efcff */
[----:B------:R-:W-:Y:S01]  /*1f490*/  MUFU.TANH R14, R48 ;  /* 0x00000030000e7308 */ /* 0x000fe20000002400 */
[C---:B------:R-:W-:Y:S02]  /*1f4a0*/  ISETP.GE.OR P4, PT, R2.reuse, R242, !P2 ;  /* 0x000000f20200720c */ /* 0x040fe40005786670 */
[----:B------:R-:W-:Y:S01]  /*1f4b0*/  IABS R6, R3 ;  /* 0x0000000300067213 */ /* 0x000fe20000000000 */
[----:B------:R-:W-:Y:S01]  /*1f4c0*/  IMAD.MOV.U32 R3, RZ, RZ, R8 ;  /* 0x000000ffff037224 */ /* 0x000fe200078e0008 */
[----:B------:R-:W-:Y:S02]  /*1f4d0*/  I2FP.F32.S32 R7, R7 ;  /* 0x0000000700077245 */ /* 0x000fe40000201400 */
[----:B------:R-:W-:Y:S03]  /*1f4e0*/  IABS R5, R5 ;  /* 0x0000000500057213 */ /* 0x000fe60000000000 */
[----:B------:R-:W-:Y:S01]  /*1f4f0*/  MUFU.TANH R110, R110 ;  /* 0x0000006e006e7308 */ /* 0x000fe20000002400 */
[C---:B------:R-:W-:Y:S01]  /*1f500*/  ISETP.GE.OR P5, PT, R2.reuse, R243, !P5 ;  /* 0x000000f30200720c */ /* 0x040fe20006fa6670 */
[----:B--2---:R-:W-:Y:S01]  /*1f510*/  FFMA.FTZ R17, R7, -UR19, R17 ;  /* 0x8000001307117c23 */ /* 0x004fe20008010011 */
[C---:B------:R-:W-:Y:S01]  /*1f520*/  ISETP.GE.OR P2, PT, R2.reuse, R241, !P1 ;  /* 0x000000f10200720c */ /* 0x040fe20004f46670 */
[----:B------:R-:W-:Y:S01]  /*1f530*/  IMAD.MOV.U32 R4, RZ, RZ, R5 ;  /* 0x000000ffff047224 */ /* 0x000fe200078e0005 */
[----:B------:R-:W-:Y:S01]  /*1f540*/  ISETP.GE.OR P6, PT, R2, R240, !P0 ;  /* 0x000000f00200720c */ /* 0x000fe200047c6670 */
[----:B------:R-:W-:Y:S01]  /*1f550*/  IMAD.IADD R2, R239, 0x1, -R2 ;  /* 0x00000001ef027824 */ /* 0x000fe200078e0a02 */
[----:B------:R-:W-:Y:S03]  /*1f560*/  I2FP.F32.S32 R3, R3 ;  /* 0x0000000300037245 */ /* 0x000fe60000201400 */
[----:B------:R-:W2:Y:S01]  /*1f570*/  MUFU.TANH R5, R44 ;  /* 0x0000002c00057308 */ /* 0x000ea20000002400 */
[----:B------:R-:W-:Y:S02]  /*1f580*/  I2FP.F32.S32 R6, R6 ;  /* 0x0000000600067245 */ /* 0x000fe40000201400 */
[----:B------:R-:W-:Y:S01]  /*1f590*/  IABS R7, R2 ;  /* 0x0000000200077213 */ /* 0x000fe20000000000 */
[----:B------:R-:W-:Y:S01]  /*1f5a0*/  FFMA.FTZ R15, R3, -UR19, R15 ;  /* 0x80000013030f7c23 */ /* 0x000fe2000801000f */
[----:B------:R-:W-:Y:S01]  /*1f5b0*/  I2FP.F32.S32 R2, R4 ;  /* 0x0000000400027245 */ /* 0x000fe20000201400 */
[----:B-1----:R-:W-:Y:S01]  /*1f5c0*/  FFMA.FTZ R12, R6, -UR19, R12 ;  /* 0x80000013060c7c23 */ /* 0x002fe2000801000c */
[----:B------:R-:W-:Y:S03]  /*1f5d0*/  I2FP.F32.S32 R7, R7 ;  /* 0x0000000700077245 */ /* 0x000fe60000201400 */
[----:B------:R-:W1:Y:S01]  /*1f5e0*/  MUFU.TANH R4, R45 ;  /* 0x0000002d00047308 */ /* 0x000e620000002400 */
[----:B------:R-:W-:Y:S01]  /*1f5f0*/  IADD3 R3, R0, 0x28, RZ ;  /* 0x0000002800037810 */ /* 0x000fe20007ffe0ff */
[----:B------:R-:W-:Y:S01]  /*1f600*/  FFMA.FTZ R16, R2, -UR19, R16 ;  /* 0x8000001302107c23 */ /* 0x000fe20008010010 */
[----:B------:R-:W-:Y:S01]  /*1f610*/  FSEL R200, R20, -INF , !P5 ;  /* 0xff80000014c87808 */ /* 0x000fe20006800000 */
[----:B------:R-:W-:Y:S01]  /*1f620*/  FFMA.FTZ R13, R7, -UR19, R13 ;  /* 0x80000013070d7c23 */ /* 0x000fe2000801000d */
[----:B------:R-:W-:Y:S01]  /*1f630*/  LOP3.LUT P5, RZ, R231, 0x1, RZ, 0xc0, !PT ;  /* 0x00000001e7ff7812 */ /* 0x000fe200078ac0ff */
[----:B------:R-:W-:Y:S01]  /*1f640*/  IMAD.IADD R7, R238, 0x1, -R3 ;  /* 0x00000001ee077824 */ /* 0x000fe200078e0a03 */
[-C--:B------:R-:W-:Y:S01]  /*1f650*/  ISETP.GE.AND P1, PT, R3, R234.reuse, PT ;  /* 0x000000ea0300720c */ /* 0x080fe20003f26270 */
[----:B------:R-:W-:Y:S01]  /*1f660*/  VIADD R2, R0, 0x29 ;  /* 0x0000002900027836 */ /* 0x000fe20000000000 */
[----:B------:R-:W-:Y:S01]  /*1f670*/  FSEL R249, R16, -INF , !P5 ;  /* 0xff80000010f97808 */ /* 0x000fe20006800000 */
[----:B------:R-:W-:Y:S01]  /*1f680*/  MUFU.TANH R20, R53 ;  /* 0x0000003500147308 */ /* 0x000fe20000002400 */
[----:B------:R-:W-:Y:S01]  /*1f690*/  IABS R10, R7 ;  /* 0x00000007000a7213 */ /* 0x000fe20000000000 */
[--C-:B------:R-:W-:Y:S01]  /*1f6a0*/  IMAD.IADD R6, R238, 0x1, -R2.reuse ;  /* 0x00000001ee067824 */ /* 0x100fe200078e0a02 */
[----:B------:R-:W-:Y:S01]  /*1f6b0*/  ISETP.GE.AND P0, PT, R2, R234, PT ;  /* 0x000000ea0200720c */ /* 0x000fe20003f06270 */
[----:B------:R-:W-:Y:S01]  /*1f6c0*/  IMAD.IADD R11, R239, 0x1, -R2 ;  /* 0x00000001ef0b7824 */ /* 0x000fe200078e0a02 */
[----:B------:R-:W-:Y:S02]  /*1f6d0*/  I2FP.F32.S32 R10, R10 ;  /* 0x0000000a000a7245 */ /* 0x000fe40000201400 */
[----:B------:R-:W-:Y:S03]  /*1f6e0*/  IABS R8, R6 ;  /* 0x0000000600087213 */ /* 0x000fe60000000000 */
[----:B------:R-:W-:Y:S01]  /*1f6f0*/  MUFU.TANH R16, R56 ;  /* 0x0000003800107308 */ /* 0x000fe20000002400 */
[C---:B------:R-:W-:Y:S01]  /*1f700*/  ISETP.GE.OR P1, PT, R3.reuse, R241, !P1 ;  /* 0x000000f10300720c */ /* 0x040fe20004f26670 */
[----:B--2---:R-:W-:Y:S01]  /*1f710*/  FFMA.FTZ R5, R10, -UR19, R5 ;  /* 0x800000130a057c23 */ /* 0x004fe20008010005 */
[----:B------:R-:W-:Y:S02]  /*1f720*/  I2FP.F32.S32 R8, R8 ;  /* 0x0000000800087245 */ /* 0x000fe40000201400 */
[----:B------:R-:W-:Y:S02]  /*1f730*/  ISETP.GE.AND P5, PT, R3, R232, PT ;  /* 0x000000e80300720c */ /* 0x000fe40003fa6270 */
[----:B------:R-:W-:Y:S01]  /*1f740*/  FSEL R219, R12, -INF , !P3 ;  /* 0xff8000000cdb7808 */ /* 0x000fe20005800000 */
[----:B-1----:R-:W-:Y:S01]  /*1f750*/  FFMA.FTZ R4, R8, -UR19, R4 ;  /* 0x8000001308047c23 */ /* 0x002fe20008010004 */
[----:B------:R-:W-:Y:S01]  /*1f760*/  FSEL R223, R13, -INF , !P6 ;  /* 0xff8000000ddf7808 */ /* 0x000fe20007000000 */
[----:B------:R-:W1:Y:S01]  /*1f770*/  MUFU.TANH R12, R50 ;  /* 0x00000032000c7308 */ /* 0x000e620000002400 */
[----:B------:R-:W-:Y:S02]  /*1f780*/  IADD3 R9, R239, -R3, RZ ;  /* 0x80000003ef097210 */ /* 0x000fe40007ffe0ff */
[C---:B------:R-:W-:Y:S02]  /*1f790*/  ISETP.GE.AND P3, PT, R3.reuse, R233, PT ;  /* 0x000000e90300720c */ /* 0x040fe40003f66270 */
[----:B------:R-:W-:Y:S02]  /*1f7a0*/  ISETP.GE.AND P6, PT, R3, R235, PT ;  /* 0x000000eb0300720c */ /* 0x000fe40003fc6270 */
[----:B------:R-:W-:Y:S03]  /*1f7b0*/  ISETP.GE.OR P0, PT, R2, R241, !P0 ;  /* 0x000000f10200720c */ /* 0x000fe60004706670 */
[----:B------:R-:W2:Y:S01]  /*1f7c0*/  MUFU.TANH R13, R49 ;  /* 0x00000031000d7308 */ /* 0x000ea20000002400 */
[----:B------:R-:W-:Y:S01]  /*1f7d0*/  FSEL R227, R5, -INF , !P1 ;  /* 0xff80000005e37808 */ /* 0x000fe20004800000 */
[--C-:B------:R-:W-:Y:S01]  /*1f7e0*/  IMAD.IADD R5, R236, 0x1, -R3.reuse ;  /* 0x00000001ec057824 */ /* 0x100fe200078e0a03 */
[C---:B------:R-:W-:Y:S02]  /*1f7f0*/  ISETP.GE.OR P1, PT, R3.reuse, R240, !P5 ;  /* 0x000000f00300720c */ /* 0x040fe40006f26670 */
[----:B------:R-:W-:Y:S02]  /*1f800*/  IABS R6, R9 ;  /* 0x0000000900067213 */ /* 0x000fe40000000000 */
[C---:B------:R-:W-:Y:S03]  /*1f810*/  ISETP.GE.OR P6, PT, R3.reuse, R243, !P6 ;  /* 0x000000f30300720c */ /* 0x040fe600077c6670 */
[----:B------:R-:W-:Y:S01]  /*1f820*/  MUFU.TANH R111, R111 ;  /* 0x0000006f006f7308 */ /* 0x000fe20000002400 */
[----:B------:R-:W-:Y:S01]  /*1f830*/  ISETP.GE.OR P5, PT, R3, R242, !P3 ;  /* 0x000000f20300720c */ /* 0x000fe20005fa6670 */
[----:B------:R-:W-:Y:S01]  /*1f840*/  IMAD.IADD R3, R237, 0x1, -R3 ;  /* 0x00000001ed037824 */ /* 0x000fe200078e0a03 */
[----:B------:R-:W-:Y:S02]  /*1f850*/  FSEL R206, R17, -INF , !P4 ;  /* 0xff80000011ce7808 */ /* 0x000fe40006000000 */
[----:B------:R-:W-:Y:S02]  /*1f860*/  FSEL R205, R15, -INF , !P2 ;  /* 0xff8000000fcd7808 */ /* 0x000fe40005000000 */
[----:B------:R-:W-:Y:S03]  /*1f870*/  FSEL R217, R4, -INF , !P0 ;  /* 0xff80000004d97808 */ /* 0x000fe60004000000 */
[----:B------:R-:W-:Y:S01]  /*1f880*/  MUFU.TANH R17, R55 ;  /* 0x0000003700117308 */ /* 0x000fe20000002400 */
[----:B------:R-:W-:Y:S01]  /*1f890*/  IABS R7, R11 ;  /* 0x0000000b00077213 */ /* 0x000fe20000000000 */
[----:B------:R-:W-:Y:S01]  /*1f8a0*/  STL [R1+0x60], R205 ;  /* 0x000060cd01007387 */ /* 0x000fe20000100800 */
[C---:B------:R-:W-:Y:S02]  /*1f8b0*/  ISETP.GE.AND P2, PT, R2.reuse, R232, PT ;  /* 0x000000e80200720c */ /* 0x040fe40003f46270 */
[C---:B------:R-:W-:Y:S01]  /*1f8c0*/  ISETP.GE.AND P4, PT, R2.reuse, R235, PT ;  /* 0x000000eb0200720c */ /* 0x040fe20003f86270 */
[----:B------:R-:W-:Y:S01]  /*1f8d0*/  STL [R1+0x64], R217 ;  /* 0x000064d901007387 */ /* 0x000fe20000100800 */
[----:B------:R-:W-:Y:S03]  /*1f8e0*/  ISETP.GE.AND P0, PT, R2, R233, PT ;  /* 0x000000e90200720c */ /* 0x000fe60003f06270 */
[----:B------:R3:W-:Y:S01]  /*1f8f0*/  MUFU.TANH R15, R57 ;  /* 0x00000039000f7308 */ /* 0x0007e20000002400 */
[----:B------:R-:W-:Y:S02]  /*1f900*/  I2FP.F32.S32 R6, R6 ;  /* 0x0000000600067245 */ /* 0x000fe40000201400 */
[----:B------:R-:W-:Y:S02]  /*1f910*/  IADD3 R4, R236, -R2, RZ ;  /* 0x80000002ec047210 */ /* 0x000fe40007ffe0ff */
[----:B------:R-:W-:Y:S01]  /*1f920*/  IABS R3, R3 ;  /* 0x0000000300037213 */ /* 0x000fe20000000000 */
[----:B------:R-:W-:Y:S01]  /*1f930*/  FFMA.FTZ R19, R6, -UR19, R19 ;  /* 0x8000001306137c23 */ /* 0x000fe20008010013 */
[----:B------:R-:W-:Y:S03]  /*1f940*/  I2FP.F32.S32 R7, R7 ;  /* 0x0000000700077245 */ /* 0x000fe60000201400 */
[----:B------:R-:W4:Y:S01]  /*1f950*/  MUFU.TANH R11, R51 ;  /* 0x00000033000b7308 */ /* 0x000f220000002400 */
[C---:B------:R-:W-:Y:S02]  /*1f960*/  ISETP.GE.OR P2, PT, R2.reuse, R240, !P2 ;  /* 0x000000f00200720c */ /* 0x040fe40005746670 */
[C---:B------:R-:W-:Y:S01]  /*1f970*/  ISETP.GE.OR P4, PT, R2.reuse, R243, !P4 ;  /* 0x000000f30200720c */ /* 0x040fe20006786670 */
[----:B------:R-:W-:Y:S01]  /*1f980*/  FFMA.FTZ R18, R7, -UR19, R18 ;  /* 0x8000001307127c23 */ /* 0x000fe20008010012 */
[----:B------:R-:W-:Y:S01]  /*1f990*/  ISETP.GE.OR P0, PT, R2, R242, !P0 ;  /* 0x000000f20200720c */ /* 0x000fe20004706670 */
[----:B------:R-:W-:Y:S01]  /*1f9a0*/  IMAD.IADD R2, R237, 0x1, -R2 ;  /* 0x00000001ed027824 */ /* 0x000fe200078e0a02 */
[----:B------:R-:W-:Y:S03]  /*1f9b0*/  IABS R8, R5 ;  /* 0x0000000500087213 */ /* 0x000fe60000000000 */
[----:B------:R-:W-:Y:S01]  /*1f9c0*/  MUFU.TANH R128, R128 ;  /* 0x0000008000807308 */ /* 0x000fe20000002400 */
[----:B------:R-:W-:Y:S01]  /*1f9d0*/  IABS R6, R4 ;  /* 0x0000000400067213 */ /* 0x000fe20000000000 */
[----:B---3--:R-:W-:Y:S01]  /*1f9e0*/  IMAD.MOV.U32 R57, RZ, RZ, R249 ;  /* 0x000000ffff397224 */ /* 0x008fe200078e00f9 */
[----:B------:R-:W-:Y:S02]  /*1f9f0*/  I2FP.F32.S32 R3, R3 ;  /* 0x0000000300037245 */ /* 0x000fe40000201400 */
[----:B------:R-:W-:Y:S01]  /*1fa00*/  IABS R7, R2 ;  /* 0x0000000200077213 */ /* 0x000fe20000000000 */
[----:B------:R-:W-:Y:S01]  /*1fa10*/  IMAD.MOV.U32 R2, RZ, RZ, R8 ;  /* 0x000000ffff027224 */ /* 0x000fe200078e0008 */
[----:B------:R-:W-:Y:S01]  /*1fa20*/  I2FP.F32.S32 R6, R6 ;  /* 0x0000000600067245 */ /* 0x000fe20000201400 */
[----:B-1----:R-:W-:Y:S01]  /*1fa30*/  FFMA.FTZ R12, R3, -UR19, R12 ;  /* 0x80000013030c7c23 */ /* 0x002fe2000801000c */
[----:B------:R-:W-:Y:S01]  /*1fa40*/  I2FP.F32.S32 R7, R7 ;  /* 0x0000000700077245 */ /* 0x000fe20000201400 */
[----:B------:R-:W-:Y:S01]  /*1fa50*/  VIADD R3, R0, 0x30 ;  /* 0x0000003000037836 */ /* 0x000fe20000000000 */
[----:B------:R-:W-:Y:S01]  /*1fa60*/  I2FP.F32.S32 R2, R2 ;  /* 0x0000000200027245 */ /* 0x000fe20000201400 */
[----:B------:R1:W3:Y:S01]  /*1fa70*/  MUFU.TANH R5, R52 ;  /* 0x0000003400057308 */ /* 0x0002e20000002400 */
[----:B------:R-:W-:Y:S01]  /*1fa80*/  LOP3.LUT R231, R231, 0xfffffffd, RZ, 0xc0, !PT ;  /* 0xfffffffde7e77812 */ /* 0x000fe200078ec0ff */
[----:B--2---:R-:W-:Y:S01]  /*1fa90*/  FFMA.FTZ R13, R6, -UR19, R13 ;  /* 0x80000013060d7c23 */ /* 0x004fe2000801000d */
[----:B------:R-:W-:Y:S01]  /*1faa0*/  ISETP.GE.AND P3, PT, R3, R234, PT ;  /* 0x000000ea0300720c */ /* 0x000fe20003f66270 */
[----:B------:R-:W-:Y:S01]  /*1fab0*/  IMAD.IADD R6, R237, 0x1, -R3 ;  /* 0x00000001ed067824 */ /* 0x000fe200078e0a03 */
[----:B------:R-:W-:Y:S01]  /*1fac0*/  @P0 LOP3.LUT R231, R231, 0x2, RZ, 0xfc, !PT ;  /* 0x00000002e7e70812 */ /* 0x000fe200078efcff */
[----:B----4-:R-:W-:Y:S01]  /*1fad0*/  FFMA.FTZ R11, R7, -UR19, R11 ;  /* 0x80000013070b7c23 */ /* 0x010fe2000801000b */
[----:B------:R-:W-:Y:S03]  /*1fae0*/  ISETP.GE.AND P0, PT, R3, R233, PT ;  /* 0x000000e90300720c */ /* 0x000fe60003f06270 */
[----:B------:R-:W2:Y:S01]  /*1faf0*/  MUFU.TANH R4, R54 ;  /* 0x0000003600047308 */ /* 0x000ea20000002400 */
[----:B------:R-:W-:Y:S01]  /*1fb00*/  IABS R6, R6 ;  /* 0x0000000600067213 */ /* 0x000fe20000000000 */
[----:B------:R-:W-:Y:S01]  /*1fb10*/  IMAD.IADD R7, R236, 0x1, -R3 ;  /* 0x00000001ec077824 */ /* 0x000fe200078e0a03 */
[----:B------:R-:W-:Y:S01]  /*1fb20*/  FSEL R222, R19, -INF , !P1 ;  /* 0xff80000013de7808 */ /* 0x000fe20004800000 */
[----:B------:R-:W-:Y:S01]  /*1fb30*/  FFMA.FTZ R14, R2, -UR19, R14 ;  /* 0x80000013020e7c23 */ /* 0x000fe2000801000e */
[----:B------:R-:W-:Y:S02]  /*1fb40*/  IADD3 R2, R0, 0x31, RZ ;  /* 0x0000003100027810 */ /* 0x000fe40007ffe0ff */
[----:B------:R-:W-:Y:S03]  /*1fb50*/  IABS R9, R7 ;  /* 0x0000000700097213 */ /* 0x000fe60000000000 */
[----:B------:R-:W-:Y:S01]  /*1fb60*/  MUFU.TANH R19, R62 ;  /* 0x0000003e00137308 */ /* 0x000fe20000002400 */
[----:B------:R-:W-:Y:S01]  /*1fb70*/  I2FP.F32.S32 R6, R6 ;  /* 0x0000000600067245 */ /* 0x000fe20000201400 */
[----:B------:R-:W-:Y:S01]  /*1fb80*/  IMAD.IADD R8, R236, 0x1, -R2 ;  /* 0x00000001ec087824 */ /* 0x000fe200078e0a02 */
[----:B------:R-:W-:Y:S02]  /*1fb90*/  I2FP.F32.S32 R9, R9 ;  /* 0x0000000900097245 */ /* 0x000fe40000201400 */
[----:B------:R-:W-:Y:S02]  /*1fba0*/  ISETP.GE.AND P1, PT, R3, R235, PT ;  /* 0x000000eb0300720c */ /* 0x000fe40003f26270 */
[----:B-1----:R-:W-:Y:S01]  /*1fbb0*/  FSEL R52, R13, -INF , !P4 ;  /* 0xff8000000d347808 */ /* 0x002fe20006000000 */
[----:B---3--:R-:W-:Y:S01]  /*1fbc0*/  FFMA.FTZ R5, R9, -UR19, R5 ;  /* 0x8000001309057c23 */ /* 0x008fe20008010005 */
[----:B------:R-:W-:Y:S01]  /*1fbd0*/  IABS R8, R8 ;  /* 0x0000000800087213 */ /* 0x000fe20000000000 */
[----:B--2---:R-:W-:Y:S01]  /*1fbe0*/  FFMA.FTZ R4, R6, -UR19, R4 ;  /* 0x8000001306047c23 */ /* 0x004fe20008010004 */
[C---:B------:R-:W-:Y:S01]  /*1fbf0*/  ISETP.GE.OR P0, PT, R3.reuse, R242, !P0 ;  /* 0x000000f20300720c */ /* 0x040fe20004706670 */
[----:B------:R-:W1:Y:S01]  /*1fc00*/  MUFU.TANH R13, R59 ;  /* 0x0000003b000d7308 */ /* 0x000e620000002400 */
[C---:B------:R-:W-:Y:S02]  /*1fc10*/  ISETP.GE.OR P4, PT, R3.reuse, R241, !P3 ;  /* 0x000000f10300720c */ /* 0x040fe40005f86670 */
[----:B------:R-:W-:Y:S02]  /*1fc20*/  FSEL R53, R14, -INF , !P6 ;  /* 0xff8000000e357808 */ /* 0x000fe40007000000 */
[C---:B------:R-:W-:Y:S02]  /*1fc30*/  ISETP.GE.OR P1, PT, R3.reuse, R243, !P1 ;  /* 0x000000f30300720c */ /* 0x040fe40004f26670 */
[----:B------:R-:W-:Y:S03]  /*1fc40*/  I2FP.F32.S32 R8, R8 ;  /* 0x0000000800087245 */ /* 0x000fe60000201400 */
[----:B------:R-:W-:Y:S01]  /*1fc50*/  MUFU.TANH R14, R64 ;  /* 0x00000040000e7308 */ /* 0x000fe20000002400 */
[----:B------:R-:W-:Y:S02]  /*1fc60*/  FSEL R171, R18, -INF , !P2 ;  /* 0xff80000012ab7808 */ /* 0x000fe40005000000 */
[----:B------:R-:W-:Y:S01]  /*1fc70*/  ISETP.GE.AND P6, PT, R3, R232, PT ;  /* 0x000000e80300720c */ /* 0x000fe20003fc6270 */
[----:B------:R-:W-:Y:S01]  /*1fc80*/  FFMA.FTZ R20, R8, -UR19, R20 ;  /* 0x8000001308147c23 */ /* 0x000fe20008010014 */
[----:B------:R-:W-:Y:S01]  /*1fc90*/  FSEL R54, R4, -INF , !P0 ;  /* 0xff80000004367808 */ /* 0x000fe20004000000 */
[C---:B------:R-:W-:Y:S01]  /*1fca0*/  IMAD.IADD R4, R238.reuse, 0x1, -R2 ;  /* 0x00000001ee047824 */ /* 0x040fe200078e0a02 */
[----:B------:R-:W-:Y:S03]  /*1fcb0*/  LOP3.LUT P2, RZ, R231, 0x2, RZ, 0xc0, !PT ;  /* 0x00000002e7ff7812 */ /* 0x000fe6000784c0ff */
[----:B------:R-:W-:Y:S01]  /*1fcc0*/  MUFU.TANH R18, R63 ;  /* 0x0000003f00127308 */ /* 0x000fe20000002400 */
[----:B------:R-:W-:Y:S02]  /*1fcd0*/  IADD3 R10, R237, -R2, RZ ;  /* 0x80000002ed0a7210 */ /* 0x000fe40007ffe0ff */
[----:B------:R-:W-:Y:S01]  /*1fce0*/  FSEL R51, R5, -INF , !P1 ;  /* 0xff80000005337808 */ /* 0x000fe20004800000 */
[--C-:B------:R-:W-:Y:S01]  /*1fcf0*/  IMAD.IADD R5, R238, 0x1, -R3.reuse ;  /* 0x00000001ee057824 */ /* 0x100fe200078e0a03 */
[----:B------:R-:W-:Y:S01]  /*1fd00*/  ISETP.GE.OR P3, PT, R3, R240, !P6 ;  /* 0x000000f00300720c */ /* 0x000fe20007766670 */
[----:B------:R-:W-:Y:S01]  /*1fd10*/  IMAD.IADD R3, R239, 0x1, -R3 ;  /* 0x00000001ef037824 */ /* 0x000fe200078e0a03 */
[----:B------:R-:W-:Y:S03]  /*1fd20*/  FSEL R55, R11, -INF , !P2 ;  /* 0xff8000000b377808 */ /* 0x000fe60005000000 */
[----:B------:R-:W-:Y:S01]  /*1fd30*/  MUFU.TANH R123, R123 ;  /* 0x0000007b007b7308 */ /* 0x000fe20000002400 */
[----:B------:R-:W-:Y:S02]  /*1fd40*/  LOP3.LUT R231, R231, 0xfffffffe, RZ, 0xc0, !PT ;  /* 0xfffffffee7e77812 */ /* 0x000fe400078ec0ff */
[----:B------:R-:W-:Y:S02]  /*1fd50*/  IABS R7, R10 ;  /* 0x0000000a00077213 */ /* 0x000fe40000000000 */
[----:B------:R-:W-:Y:S02]  /*1fd60*/  FSEL R56, R12, -INF , !P5 ;  /* 0xff8000000c387808 */ /* 0x000fe40006800000 */
[C---:B------:R-:W-:Y:S03]  /*1fd70*/  ISETP.GE.AND P2, PT, R2.reuse, R233, PT ;  /* 0x000000e90200720c */ /* 0x040fe60003f46270 */
[----:B------:R-:W2:Y:S01]  /*1fd80*/  MUFU.TANH R12, R58 ;  /* 0x0000003a000c7308 */ /* 0x000ea20000002400 */
[----:B------:R-:W-:Y:S02]  /*1fd90*/  IABS R8, R4 ;  /* 0x0000000400087213 */ /* 0x000fe40000000000 */
[C---:B------:R-:W-:Y:S02]  /*1fda0*/  ISETP.GE.AND P5, PT, R2.reuse, R235, PT ;  /* 0x000000eb0200720c */ /* 0x040fe40003fa6270 */
[C---:B------:R-:W-:Y:S02]  /*1fdb0*/  ISETP.GE.AND P1, PT, R2.reuse, R234, PT ;  /* 0x000000ea0200720c */ /* 0x040fe40003f26270 */
[C---:B------:R-:W-:Y:S02]  /*1fdc0*/  ISETP.GE.AND P0, PT, R2.reuse, R232, PT ;  /* 0x000000e80200720c */ /* 0x040fe40003f06270 */
[----:B------:R-:W-:Y:S02]  /*1fdd0*/  @P4 LOP3.LUT R231, R231, 0x1, RZ, 0xfc, !PT ;  /* 0x00000001e7e74812 */ /* 0x000fe400078efcff */
[----:B------:R-:W-:Y:S02]  /*1fde0*/  I2FP.F32.S32 R7, R7 ;  /* 0x0000000700077245 */ /* 0x000fe40000201400 */
[C---:B------:R-:W-:Y:S02]  /*1fdf0*/  ISETP.GE.OR P4, PT, R2.reuse, R242, !P2 ;  /* 0x000000f20200720c */ /* 0x040fe40005786670 */
[----:B------:R-:W-:Y:S01]  /*1fe00*/  IABS R6, R3 ;  /* 0x0000000300067213 */ /* 0x000fe20000000000 */
[----:B------:R-:W-:Y:S01]  /*1fe10*/  FFMA.FTZ R17, R7, -UR19, R17 ;  /* 0x8000001307117c23 */ /* 0x000fe20008010011 */
[----:B------:R-:W-:Y:S01]  /*1fe20*/  IABS R5, R5 ;  /* 0x0000000500057213 */ /* 0x000fe20000000000 */
[----:B------:R-:W-:Y:S01]  /*1fe30*/  IMAD.MOV.U32 R3, RZ, RZ, R8 ;  /* 0x000000ffff037224 */ /* 0x000fe200078e0008 */
[C---:B------:R-:W-:Y:S02]  /*1fe40*/  ISETP.GE.OR P5, PT, R2.reuse, R243, !P5 ;  /* 0x000000f30200720c */ /* 0x040fe40006fa6670 */
[C---:B------:R-:W-:Y:S01]  /*1fe50*/  ISETP.GE.OR P2, PT, R2.reuse, R241, !P1 ;  /* 0x000000f10200720c */ /* 0x040fe20004f46670 */
[----:B------:R-:W-:Y:S01]  /*1fe60*/  IMAD.MOV.U32 R4, RZ, RZ, R5 ;  /* 0x000000ffff047224 */ /* 0x000fe200078e0005 */
[----:B------:R-:W-:Y:S01]  /*1fe70*/  ISETP.GE.OR P6, PT, R2, R240, !P0 ;  /* 0x000000f00200720c */ /* 0x000fe200047c6670 */
[----:B------:R-:W3:Y:S01]  /*1fe80*/  MUFU.TANH R5, R60 ;  /* 0x0000003c00057308 */ /* 0x000ee20000002400 */
[----:B------:R-:W-:Y:S02]  /*1fe90*/  IADD3 R2, R239, -R2, RZ ;  /* 0x80000002ef027210 */ /* 0x000fe40007ffe0ff */
[----:B------:R-:W-:Y:S02]  /*1fea0*/  I2FP.F32.S32 R3, R3 ;  /* 0x0000000300037245 */ /* 0x000fe40000201400 */
[----:B------:R-:W-:Y:S02]  /*1feb0*/  IABS R7, R2 ;  /* 0x0000000200077213 */ /* 0x000fe40000000000 */
[----:B------:R-:W-:Y:S01]  /*1fec0*/  I2FP.F32.S32 R2, R4 ;  /* 0x0000000400027245 */ /* 0x000fe20000201400 */
[----:B------:R-:W-:Y:S01]  /*1fed0*/  FFMA.FTZ R15, R3, -UR19, R15 ;  /* 0x80000013030f7c23 */ /* 0x000fe2000801000f */
[----:B------:R-:W-:Y:S01]  /*1fee0*/  I2FP.F32.S32 R7, R7 ;  /* 0x0000000700077245 */ /* 0x000fe20000201400 */
[----:B------:R-:W-:Y:S01]  /*1fef0*/  VIADD R3, R0, 0x38 ;  /* 0x0000003800037836 */ /* 0x000fe20000000000 */
[----:B------:R-:W-:Y:S01]  /*1ff00*/  I2FP.F32.S32 R6, R6 ;  /* 0x0000000600067245 */ /* 0x000fe20000201400 */
[----:B------:R-:W-:Y:S01]  /*1ff10*/  FFMA.FTZ R16, R2, -UR19, R16 ;  /* 0x8000001302107c23 */ /* 0x000fe20008010010 */
[----:B------:R-:W-:Y:S01]  /*1ff20*/  IADD3 R2, R0, 0x39, RZ ;  /* 0x0000003900027810 */ /* 0x000fe20007ffe0ff */
[----:B-1----:R-:W-:Y:S01]  /*1ff30*/  FFMA.FTZ R13, R7, -UR19, R13 ;  /* 0x80000013070d7c23 */ /* 0x002fe2000801000d */
[----:B------:R-:W-:Y:S01]  /*1ff40*/  FSEL R49, R20, -INF , !P5 ;  /* 0xff80000014317808 */ /* 0x000fe20006800000 */
[--C-:B------:R-:W-:Y:S01]  /*1ff50*/  IMAD.IADD R7, R238, 0x1, -R3.reuse ;  /* 0x00000001ee077824 */ /* 0x100fe200078e0a03 */
[----:B------:R-:W-:Y:S01]  /*1ff60*/  LOP3.LUT P5, RZ, R231, 0x1, RZ, 0xc0, !PT ;  /* 0x00000001e7ff7812 */ /* 0x000fe200078ac0ff */
[----:B------:R1:W4:Y:S01]  /*1ff70*/  MUFU.TANH R4, R61 ;  /* 0x0000003d00047308 */ /* 0x0003220000002400 */
[----:B------:R-:W-:Y:S01]  /*1ff80*/  ISETP.GE.AND P1, PT, R3, R234, PT ;  /* 0x000000ea0300720c */ /* 0x000fe20003f26270 */
[----:B--2---:R-:W-:Y:S01]  /*1ff90*/  FFMA.FTZ R12, R6, -UR19, R12 ;  /* 0x80000013060c7c23 */ /* 0x004fe2000801000c */
[----:B------:R-:W-:Y:S01]  /*1ffa0*/  IABS R10, R7 ;  /* 0x00000007000a7213 */ /* 0x000fe20000000000 */
[----:B------:R-:W-:Y:S01]  /*1ffb0*/  IMAD.IADD R6, R238, 0x1, -R2 ;  /* 0x00000001ee067824 */ /* 0x000fe200078e0a02 */
[----:B------:R-:W-:Y:S01]  /*1ffc0*/  FSEL R221, R16, -INF , !P5 ;  /* 0xff80000010dd7808 */ /* 0x000fe20006800000 */
[----:B------:R-:W-:Y:S01]  /*1ffd0*/  IMAD.IADD R9, R239, 0x1, -R3 ;  /* 0x00000001ef097824 */ /* 0x000fe200078e0a03 */
[----:B------:R-:W-:Y:S03]  /*1ffe0*/  I2FP.F32.S32 R10, R10 ;  /* 0x0000000a000a7245 */ /* 0x000fe60000201400 */
[----:B------:R2:W-:Y:S01]  /*1fff0*/  MUFU.TANH R20, R69 ;  /* 0x0000004500147308 */ /* 0x0005e20000002400 */
[----:B------:R-:W-:Y:S01]  /*20000*/  IABS R8, R6 ;  /* 0x0000000600087213 */ /* 0x000fe20000000000 */
[----:B------:R-:W-:Y:S01]  /*20010*/  STL [R1+0x3c], R221 ;  /* 0x00003cdd01007387 */ /* 0x000fe20000100800 */
[C---:B------:R-:W-:Y:S01]  /*20020*/  ISETP.GE.OR P1, PT, R3.reuse, R241, !P1 ;  /* 0x000000f10300720c */ /* 0x040fe20004f26670 */
[----:B---3--:R-:W-:Y:S01]  /*20030*/  FFMA.FTZ R5, R10, -UR19, R5 ;  /* 0x800000130a057c23 */ /* 0x008fe20008010005 */
[----:B------:R-:W-:Y:S02]  /*20040*/  I2FP.F32.S32 R8, R8 ;  /* 0x0000000800087245 */ /* 0x000fe40000201400 */
[----:B------:R-:W-:Y:S03]  /*20050*/  ISETP.GE.AND P5, PT, R3, R232, PT ;  /* 0x000000e80300720c */ /* 0x000fe60003fa6270 */
[----:B------:R3:W-:Y:S01]  /*20060*/  MUFU.TANH R16, R72 ;  /* 0x0000004800107308 */ /* 0x0007e20000002400 */
[----:B------:R-:W-:Y:S01]  /*20070*/  FSEL R226, R12, -INF , !P3 ;  /* 0xff8000000ce27808 */ /* 0x000fe20005800000 */
[----:B-1----:R-:W-:Y:S01]  /*20080*/  IMAD.MOV.U32 R61, RZ, RZ, R217 ;  /* 0x000000ffff3d7224 */ /* 0x002fe200078e00d9 */
[----:B------:R-:W-:Y:S01]  /*20090*/  FSEL R225, R13, -INF , !P6 ;  /* 0xff8000000de17808 */ /* 0x000fe20007000000 */
[----:B----4-:R-:W-:Y:S01]  /*200a0*/  FFMA.FTZ R4, R8, -UR19, R4 ;  /* 0x8000001308047c23 */ /* 0x010fe20008010004 */
[----:B------:R-:W-:Y:S02]  /*200b0*/  ISETP.GE.AND P0, PT, R2, R234, PT ;  /* 0x000000ea0200720c */ /* 0x000fe40003f06270 */
[C---:B------:R-:W-:Y:S03]  /*200c0*/  ISETP.GE.AND P3, PT, R3.reuse, R233, PT ;  /* 0x000000e90300720c */ /* 0x040fe60003f66270 */
[----:B------:R1:W4:Y:S01]  /*200d0*/  MUFU.TANH R12, R66 ;  /* 0x00000042000c7308 */ /* 0x0003220000002400 */
[----:B------:R-:W-:Y:S01]  /*200e0*/  ISETP.GE.AND P6, PT, R3, R235, PT ;  /* 0x000000eb0300720c */ /* 0x000fe20003fc6270 */
[----:B--2---:R-:W-:Y:S01]  /*200f0*/  IMAD.MOV.U32 R69, RZ, RZ, R223 ;  /* 0x000000ffff457224 */ /* 0x004fe200078e00df */
[----:B------:R-:W-:Y:S01]  /*20100*/  FSEL R224, R5, -INF , !P1 ;  /* 0xff80000005e07808 */ /* 0x000fe20004800000 */
[--C-:B------:R-:W-:Y:S01]  /*20110*/  IMAD.IADD R5, R236, 0x1, -R3.reuse ;  /* 0x00000001ec057824 */ /* 0x100fe200078e0a03 */
[----:B------:R-:W-:Y:S02]  /*20120*/  ISETP.GE.OR P1, PT, R3, R240, !P5 ;  /* 0x000000f00300720c */ /* 0x000fe40006f26670 */
[----:B------:R-:W-:Y:S01]  /*20130*/  IADD3 R11, R239, -R2, RZ ;  /* 0x80000002ef0b7210 */ /* 0x000fe20007ffe0ff */
[----:B------:R2:W-:Y:S01]  /*20140*/  STL [R1+0x30], R224 ;  /* 0x000030e001007387 */ /* 0x0005e20000100800 */
[----:B------:R-:W-:Y:S01]  /*20150*/  IABS R6, R9 ;  /* 0x0000000900067213 */ /* 0x000fe20000000000 */
[----:B------:R-:W2:Y:S01]  /*20160*/  MUFU.TANH R13, R65 ;  /* 0x00000041000d7308 */ /* 0x000ea20000002400 */
[----:B------:R-:W-:Y:S01]  /*20170*/  ISETP.GE.OR P0, PT, R2, R241, !P0 ;  /* 0x000000f10200720c */ /* 0x000fe20004706670 */
[----:B---3--:R-:W-:Y:S01]  /*20180*/  FMUL.FTZ R72, R127, UR8 ;  /* 0x000000087f487c20 */ /* 0x008fe20008410000 */
[C---:B------:R-:W-:Y:S02]  /*20190*/  ISETP.GE.OR P6, PT, R3.reuse, R243, !P6 ;  /* 0x000000f30300720c */ /* 0x040fe400077c6670 */
[----:B------:R-:W-:Y:S01]  /*201a0*/  ISETP.GE.OR P5, PT, R3, R242, !P3 ;  /* 0x000000f20300720c */ /* 0x000fe20005fa6670 */
[----:B------:R-:W-:Y:S01]  /*201b0*/  IMAD.IADD R3, R237, 0x1, -R3 ;  /* 0x00000001ed037824 */ /* 0x000fe200078e0a03 */
[----:B------:R-:W-:Y:S01]  /*201c0*/  IABS R7, R11 ;  /* 0x0000000b00077213 */ /* 0x000fe20000000000 */
[----:B-1----:R-:W-:Y:S01]  /*201d0*/  IMAD.MOV.U32 R66, RZ, RZ, R226 ;  /* 0x000000ffff427224 */ /* 0x002fe200078e00e2 */
[----:B------:R-:W-:Y:S01]  /*201e0*/  I2FP.F32.S32 R6, R6 ;  /* 0x0000000600067245 */ /* 0x000fe20000201400 */
[----:B------:R-:W1:Y:S01]  /*201f0*/  MUFU.TANH R11, R67 ;  /* 0x00000043000b7308 */ /* 0x000e620000002400 */
[----:B------:R-:W-:Y:S02]  /*20200*/  FSEL R50, R17, -INF , !P4 ;  /* 0xff80000011327808 */ /* 0x000fe40006000000 */
[----:B------:R-:W-:Y:S01]  /*20210*/  FSEL R22, R15, -INF , !P2 ;  /* 0xff8000000f167808 */ /* 0x000fe20005000000 */
[----:B------:R-:W-:Y:S01]  /*20220*/  FFMA.FTZ R19, R6, -UR19, R19 ;  /* 0x8000001306137c23 */ /* 0x000fe20008010013 */
[----:B------:R-:W-:Y:S01]  /*20230*/  FSEL R202, R4, -INF , !P0 ;  /* 0xff80000004ca7808 */ /* 0x000fe20004000000 */
[----:B------:R-:W-:Y:S01]  /*20240*/  IMAD.IADD R4, R236, 0x1, -R2 ;  /* 0x00000001ec047824 */ /* 0x000fe200078e0a02 */
[C---:B------:R-:W-:Y:S03]  /*20250*/  ISETP.GE.AND P2, PT, R2.reuse, R232, PT ;  /* 0x000000e80200720c */ /* 0x040fe60003f46270 */
[----:B------:R3:W-:Y:S01]  /*20260*/  MUFU.TANH R17, R71 ;  /* 0x0000004700117308 */ /* 0x0007e20000002400 */
[C---:B------:R-:W-:Y:S02]  /*20270*/  ISETP.GE.AND P4, PT, R2.reuse, R235, PT ;  /* 0x000000eb0200720c */ /* 0x040fe40003f86270 */
[C---:B------:R-:W-:Y:S02]  /*20280*/  ISETP.GE.AND P0, PT, R2.reuse, R233, PT ;  /* 0x000000e90200720c */ /* 0x040fe40003f06270 */
[----:B------:R-:W-:Y:S02]  /*20290*/  IABS R3, R3 ;  /* 0x0000000300037213 */ /* 0x000fe40000000000 */
[----:B------:R-:W-:Y:S03]  /*202a0*/  I2FP.F32.S32 R7, R7 ;  /* 0x0000000700077245 */ /* 0x000fe60000201400 */
[----:B------:R-:W-:Y:S01]  /*202b0*/  MUFU.TANH R15, R73 ;  /* 0x00000049000f7308 */ /* 0x000fe20000002400 */
[C---:B------:R-:W-:Y:S02]  /*202c0*/  ISETP.GE.OR P2, PT, R2.reuse, R240, !P2 ;  /* 0x000000f00200720c */ /* 0x040fe40005746670 */
[C---:B------:R-:W-:Y:S01]  /*202d0*/  ISETP.GE.OR P4, PT, R2.reuse, R243, !P4 ;  /* 0x000000f30200720c */ /* 0x040fe20006786670 */
[----:B------:R-:W-:Y:S01]  /*202e0*/  FFMA.FTZ R18, R7, -UR19, R18 ;  /* 0x8000001307127c23 */ /* 0x000fe20008010012 */
[----:B------:R-:W-:Y:S02]  /*202f0*/  ISETP.GE.OR P0, PT, R2, R242, !P0 ;  /* 0x000000f20200720c */ /* 0x000fe40004706670 */
[----:B------:R-:W-:Y:S03]  /*20300*/  IADD3 R2, R237, -R2, RZ ;  /* 0x80000002ed027210 */ /* 0x000fe60007ffe0ff */
[----:B------:R-:W-:Y:S01]  /*20310*/  MUFU.TANH R72, R72 ;  /* 0x0000004800487308 */ /* 0x000fe20000002400 */
[----:B------:R-:W-:Y:S01]  /*20320*/  IABS R8, R5 ;  /* 0x0000000500087213 */ /* 0x000fe20000000000 */
[----:B---3--:R-:W-:Y:S01]  /*20330*/  IMAD.MOV.U32 R71, RZ, RZ, R222 ;  /* 0x000000ffff477224 */ /* 0x008fe200078e00de */
[----:B------:R-:W-:Y:S02]  /*20340*/  IABS R6, R4 ;  /* 0x0000000400067213 */ /* 0x000fe40000000000 */
[----:B------:R-:W-:Y:S02]  /*20350*/  I2FP.F32.S32 R3, R3 ;  /* 0x0000000300037245 */ /* 0x000fe40000201400 */
[----:B------:R-:W-:Y:S01]  /*20360*/  IABS R7, R2 ;  /* 0x0000000200077213 */ /* 0x000fe20000000000 */
[----:B------:R-:W-:Y:S01]  /*20370*/  IMAD.MOV.U32 R2, RZ, RZ, R8 ;  /* 0x000000ffff027224 */ /* 0x000fe200078e0008 */
[----:B------:R-:W-:Y:S01]  /*20380*/  I2FP.F32.S32 R6, R6 ;  /* 0x0000000600067245 */ /* 0x000fe20000201400 */
[----:B----4-:R-:W-:Y:S01]  /*20390*/  FFMA.FTZ R12, R3, -UR19, R12 ;  /* 0x80000013030c7c23 */ /* 0x010fe2000801000c */
[----:B------:R-:W-:Y:S01]  /*203a0*/  I2FP.F32.S32 R7, R7 ;  /* 0x0000000700077245 */ /* 0x000fe20000201400 */
[----:B------:R-:W-:Y:S01]  /*203b0*/  VIADD R3, R0, 0x40 ;  /* 0x0000004000037836 */ /* 0x000fe20000000000 */
[----:B------:R-:W-:Y:S01]  /*203c0*/  I2FP.F32.S32 R2, R2 ;  /* 0x0000000200027245 */ /* 0x000fe20000201400 */
[----:B------:R-:W3:Y:S01]  /*203d0*/  MUFU.TANH R4, R70 ;  /* 0x0000004600047308 */ /* 0x000ee20000002400 */
[----:B------:R-:W-:Y:S01]  /*203e0*/  LOP3.LUT R231, R231, 0xfffffffd, RZ, 0xc0, !PT ;  /* 0xfffffffde7e77812 */ /* 0x000fe200078ec0ff */
[----:B--2---:R-:W-:Y:S01]  /*203f0*/  FFMA.FTZ R13, R6, -UR19, R13 ;  /* 0x80000013060d7c23 */ /* 0x004fe2000801000d */
[----:B------:R-:W-:Y:S01]  /*20400*/  ISETP.GE.AND P3, PT, R3, R234, PT ;  /* 0x000000ea0300720c */ /* 0x000fe20003f66270 */
[----:B------:R-:W-:Y:S01]  /*20410*/  IMAD.IADD R6, R237, 0x1, -R3 ;  /* 0x00000001ed067824 */ /* 0x000fe200078e0a03 */
[----:B------:R-:W-:Y:S01]  /*20420*/  @P0 LOP3.LUT R231, R231, 0x2, RZ, 0xfc, !PT ;  /* 0x00000002e7e70812 */ /* 0x000fe200078efcff */
[----:B-1----:R-:W-:Y:S01]  /*20430*/  FFMA.FTZ R11, R7, -UR19, R11 ;  /* 0x80000013070b7c23 */ /* 0x002fe2000801000b */
[----:B------:R-:W-:Y:S03]  /*20440*/  IADD3 R7, R236, -R3, RZ ;  /* 0x80000003ec077210 */ /* 0x000fe60007ffe0ff */
[----:B------:R1:W2:Y:S01]  /*20450*/  MUFU.TANH R5, R68 ;  /* 0x0000004400057308 */ /* 0x0002a20000002400 */
[----:B------:R-:W-:Y:S01]  /*20460*/  IABS R6, R6 ;  /* 0x0000000600067213 */ /* 0x000fe20000000000 */
[----:B------:R-:W-:Y:S01]  /*20470*/  FFMA.FTZ R14, R2, -UR19, R14 ;  /* 0x80000013020e7c23 */ /* 0x000fe2000801000e */
[----:B------:R-:W-:Y:S01]  /*20480*/  IABS R9, R7 ;  /* 0x0000000700097213 */ /* 0x000fe20000000000 */
[----:B------:R-:W-:Y:S01]  /*20490*/  VIADD R2, R0, 0x41 ;  /* 0x0000004100027836 */ /* 0x000fe20000000000 */
[----:B------:R-:W-:Y:S02]  /*204a0*/  I2FP.F32.S32 R6, R6 ;  /* 0x0000000600067245 */ /* 0x000fe40000201400 */
[----:B------:R-:W-:Y:S01]  /*204b0*/  ISETP.GE.AND P0, PT, R3, R233, PT ;  /* 0x000000e90300720c */ /* 0x000fe20003f06270 */
[----:B------:R-:W-:Y:S01]  /*204c0*/  IMAD.IADD R8, R236, 0x1, -R2 ;  /* 0x00000001ec087824 */ /* 0x000fe200078e0a02 */
[----:B------:R-:W-:Y:S01]  /*204d0*/  I2FP.F32.S32 R9, R9 ;  /* 0x0000000900097245 */ /* 0x000fe20000201400 */
[----:B---3--:R-:W-:Y:S01]  /*204e0*/  FFMA.FTZ R4, R6, -UR19, R4 ;  /* 0x8000001306047c23 */ /* 0x008fe20008010004 */
[----:B------:R-:W-:Y:S01]  /*204f0*/  FSEL R63, R19, -INF , !P1 ;  /* 0xff800000133f7808 */ /* 0x000fe20004800000 */
[----:B------:R-:W-:Y:S01]  /*20500*/  IMAD.IADD R10, R237, 0x1, -R2 ;  /* 0x00000001ed0a7824 */ /* 0x000fe200078e0a02 */
[----:B------:R-:W-:Y:S01]  /*20510*/  FSEL R44, R13, -INF , !P4 ;  /* 0xff8000000d2c7808 */ /* 0x000fe20006000000 */
[----:B------:R-:W-:Y:S01]  /*20520*/  MUFU.TANH R19, R78 ;  /* 0x0000004e00137308 */ /* 0x000fe20000002400 */
[C---:B------:R-:W-:Y:S02]  /*20530*/  ISETP.GE.AND P1, PT, R3.reuse, R235, PT ;  /* 0x000000eb0300720c */ /* 0x040fe40003f26270 */
[----:B------:R-:W-:Y:S01]  /*20540*/  ISETP.GE.OR P4, PT, R3, R241, !P3 ;  /* 0x000000f10300720c */ /* 0x000fe20005f86670 */
[----:B-1----:R-:W-:Y:S01]  /*20550*/  IMAD.MOV.U32 R68, RZ, RZ, R225 ;  /* 0x000000ffff447224 */ /* 0x002fe200078e00e1 */
[----:B------:R-:W-:Y:S01]  /*20560*/  IABS R8, R8 ;  /* 0x0000000800087213 */ /* 0x000fe20000000000 */
[----:B--2---:R-:W-:Y:S01]  /*20570*/  FFMA.FTZ R5, R9, -UR19, R5 ;  /* 0x8000001309057c23 */ /* 0x004fe20008010005 */
[C---:B------:R-:W-:Y:S03]  /*20580*/  ISETP.GE.OR P0, PT, R3.reuse, R242, !P0 ;  /* 0x000000f20300720c */ /* 0x040fe60004706670 */
[----:B------:R1:W-:Y:S01]  /*20590*/  MUFU.TANH R13, R75 ;  /* 0x0000004b000d7308 */ /* 0x0003e20000002400 */
[----:B------:R-:W-:Y:S02]  /*205a0*/  FSEL R60, R18, -INF , !P2 ;  /* 0xff800000123c7808 */ /* 0x000fe40005000000 */
[----:B------:R-:W-:Y:S02]  /*205b0*/  FSEL R45, R14, -INF , !P6 ;  /* 0xff8000000e2d7808 */ /* 0x000fe40007000000 */
[----:B------:R-:W-:Y:S02]  /*205c0*/  ISETP.GE.OR P1, PT, R3, R243, !P1 ;  /* 0x000000f30300720c */ /* 0x000fe40004f26670 */
[----:B------:R-:W-:Y:S03]  /*205d0*/  I2FP.F32.S32 R8, R8 ;  /* 0x0000000800087245 */ /* 0x000fe60000201400 */
[----:B------:R-:W-:Y:S01]  /*205e0*/  MUFU.TANH R18, R79 ;  /* 0x0000004f00127308 */ /* 0x000fe20000002400 */
[----:B------:R-:W-:Y:S02]  /*205f0*/  LOP3.LUT P2, RZ, R231, 0x2, RZ, 0xc0, !PT ;  /* 0x00000002e7ff7812 */ /* 0x000fe4000784c0ff */
[----:B------:R-:W-:Y:S01]  /*20600*/  ISETP.GE.AND P6, PT, R3, R232, PT ;  /* 0x000000e80300720c */ /* 0x000fe20003fc6270 */
[----:B------:R-:W-:Y:S01]  /*20610*/  FFMA.FTZ R20, R8, -UR19, R20 ;  /* 0x8000001308147c23 */ /* 0x000fe20008010014 */
[----:B------:R-:W-:Y:S01]  /*20620*/  FSEL R46, R4, -INF , !P0 ;  /* 0xff800000042e7808 */ /* 0x000fe20004000000 */
[C---:B------:R-:W-:Y:S01]  /*20630*/  IMAD.IADD R4, R238.reuse, 0x1, -R2 ;  /* 0x00000001ee047824 */ /* 0x040fe200078e0a02 */
[----:B------:R-:W-:Y:S03]  /*20640*/  FSEL R43, R5, -INF , !P1 ;  /* 0xff800000052b7808 */ /* 0x000fe60004800000 */
[----:B------:R2:W-:Y:S01]  /*20650*/  MUFU.TANH R14, R80 ;  /* 0x00000050000e7308 */ /* 0x0005e20000002400 */
[----:B------:R-:W-:Y:S01]  /*20660*/  FSEL R47, R11, -INF , !P2 ;  /* 0xff8000000b2f7808 */ /* 0x000fe20005000000 */
[----:B-1----:R-:W-:Y:S01]  /*20670*/  IMAD.MOV.U32 R75, RZ, RZ, R227 ;  /* 0x000000ffff4b7224 */ /* 0x002fe200078e00e3 */
[----:B------:R-:W-:Y:S02]  /*20680*/  IADD3 R5, R238, -R3, RZ ;  /* 0x80000003ee057210 */ /* 0x000fe40007ffe0ff */
[----:B------:R-:W-:Y:S01]  /*20690*/  ISETP.GE.OR P3, PT, R3, R240, !P6 ;  /* 0x000000f00300720c */ /* 0x000fe20007766670 */
[----:B------:R-:W-:Y:S01]  /*206a0*/  IMAD.IADD R3, R239, 0x1, -R3 ;  /* 0x00000001ef037824 */ /* 0x000fe200078e0a03 */
[----:B------:R-:W-:Y:S02]  /*206b0*/  LOP3.LUT R231, R231, 0xfffffffe, RZ, 0xc0, !PT ;  /* 0xfffffffee7e77812 */ /* 0x000fe400078ec0ff */
[----:B------:R-:W-:Y:S02]  /*206c0*/  FSEL R48, R12, -INF , !P5 ;  /* 0xff8000000c307808 */ /* 0x000fe40006800000 */
[C---:B------:R-:W-:Y:S01]  /*206d0*/  ISETP.GE.AND P2, PT, R2.reuse, R233, PT ;  /* 0x000000e90200720c */ /* 0x040fe20003f46270 */
[----:B------:R1:W3:Y:S01]  /*206e0*/  MUFU.TANH R12, R74 ;  /* 0x0000004a000c7308 */ /* 0x0002e20000002400 */
[----:B------:R-:W-:Y:S02]  /*206f0*/  IABS R7, R10 ;  /* 0x0000000a00077213 */ /* 0x000fe40000000000 */
[C---:B------:R-:W-:Y:S02]  /*20700*/  ISETP.GE.AND P5, PT, R2.reuse, R235, PT ;  /* 0x000000eb0200720c */ /* 0x040fe40003fa6270 */
[C---:B------:R-:W-:Y:S01]  /*20710*/  ISETP.GE.AND P1, PT, R2.reuse, R234, PT ;  /* 0x000000ea0200720c */ /* 0x040fe20003f26270 */
[----:B--2---:R-:W-:Y:S01]  /*20720*/  IMAD.MOV.U32 R80, RZ, RZ, R24 ;  /* 0x000000ffff507224 */ /* 0x004fe200078e0018 */
[C---:B------:R-:W-:Y:S02]  /*20730*/  ISETP.GE.AND P0, PT, R2.reuse, R232, PT ;  /* 0x000000e80200720c */ /* 0x040fe40003f06270 */
[----:B------:R-:W-:Y:S02]  /*20740*/  IABS R8, R4 ;  /* 0x0000000400087213 */ /* 0x000fe40000000000 */
[----:B------:R-:W-:Y:S02]  /*20750*/  @P4 LOP3.LUT R231, R231, 0x1, RZ, 0xfc, !PT ;  /* 0x00000001e7e74812 */ /* 0x000fe400078efcff */
[----:B------:R-:W-:Y:S02]  /*20760*/  IABS R5, R5 ;  /* 0x0000000500057213 */ /* 0x000fe40000000000 */
[C---:B------:R-:W-:Y:S02]  /*20770*/  ISETP.GE.OR P4, PT, R2.reuse, R242, !P2 ;  /* 0x000000f20200720c */ /* 0x040fe40005786670 */
[----:B------:R-:W-:Y:S01]  /*20780*/  I2FP.F32.S32 R7, R7 ;  /* 0x0000000700077245 */ /* 0x000fe20000201400 */
[----:B-1----:R-:W-:Y:S01]  /*20790*/  IMAD.MOV.U32 R74, RZ, RZ, R221 ;  /* 0x000000ffff4a7224 */ /* 0x002fe200078e00dd */
[C---:B------:R-:W-:Y:S02]  /*207a0*/  ISETP.GE.OR P5, PT, R2.reuse, R243, !P5 ;  /* 0x000000f30200720c */ /* 0x040fe40006fa6670 */
[C---:B------:R-:W-:Y:S01]  /*207b0*/  ISETP.GE.OR P2, PT, R2.reuse, R241, !P1 ;  /* 0x000000f10200720c */ /* 0x040fe20004f46670 */
[----:B------:R-:W-:Y:S01]  /*207c0*/  FFMA.FTZ R17, R7, -UR19, R17 ;  /* 0x8000001307117c23 */ /* 0x000fe20008010011 */
[----:B------:R-:W-:Y:S01]  /*207d0*/  ISETP.GE.OR P6, PT, R2, R240, !P0 ;  /* 0x000000f00200720c */ /* 0x000fe200047c6670 */
[----:B------:R-:W-:Y:S01]  /*207e0*/  IMAD.IADD R2, R239, 0x1, -R2 ;  /* 0x00000001ef027824 */ /* 0x000fe200078e0a02 */
[----:B------:R-:W-:Y:S01]  /*207f0*/  IABS R6, R3 ;  /* 0x0000000300067213 */ /* 0x000fe20000000000 */
[----:B------:R-:W-:Y:S01]  /*20800*/  IMAD.MOV.U32 R3, RZ, RZ, R8 ;  /* 0x000000ffff037224 */ /* 0x000fe200078e0008 */
[----:B------:R-:W-:Y:S02]  /*20810*/  MOV R4, R5 ;  /* 0x0000000500047202 */ /* 0x000fe40000000f00 */
[----:B------:R-:W-:Y:S01]  /*20820*/  IABS R7, R2 ;  /* 0x0000000200077213 */ /* 0x000fe20000000000 */
[----:B------:R-:W1:Y:S01]  /*20830*/  MUFU.TANH R5, R76 ;  /* 0x0000004c00057308 */ /* 0x000e620000002400 */
[----:B------:R-:W-:Y:S02]  /*20840*/  I2FP.F32.S32 R3, R3 ;  /* 0x0000000300037245 */ /* 0x000fe40000201400 */
[----:B------:R-:W-:Y:S02]  /*20850*/  I2FP.F32.S32 R2, R4 ;  /* 0x0000000400027245 */ /* 0x000fe40000201400 */
[----:B------:R-:W-:Y:S01]  /*20860*/  I2FP.F32.S32 R6, R6 ;  /* 0x0000000600067245 */ /* 0x000fe20000201400 */
[----:B------:R-:W-:Y:S01]  /*20870*/  FFMA.FTZ R15, R3, -UR19, R15 ;  /* 0x80000013030f7c23 */ /* 0x000fe2000801000f */
[----:B------:R-:W-:Y:S01]  /*20880*/  I2FP.F32.S32 R7, R7 ;  /* 0x0000000700077245 */ /* 0x000fe20000201400 */
[----:B------:R-:W-:Y:S01]  /*20890*/  FFMA.FTZ R16, R2, -UR19, R16 ;  /* 0x8000001302107c23 */ /* 0x000fe20008010010 */
[----:B------:R-:W-:Y:S01]  /*208a0*/  FSEL R41, R20, -INF , !P5 ;  /* 0xff80000014297808 */ /* 0x000fe20006800000 */
[C---:B------:R-:W-:Y:S01]  /*208b0*/  VIADD R3, R0.reuse, 0x48 ;  /* 0x0000004800037836 */ /* 0x040fe20000000000 */
[----:B------:R-:W-:Y:S01]  /*208c0*/  LOP3.LUT P5, RZ, R231, 0x1, RZ, 0xc0, !PT ;  /* 0x00000001e7ff7812 */ /* 0x000fe200078ac0ff */
[----:B------:R-:W-:Y:S01]  /*208d0*/  VIADD R2, R0, 0x49 ;  /* 0x0000004900027836 */ /* 0x000fe20000000000 */
[----:B------:R-:W-:Y:S01]  /*208e0*/  FSEL R42, R17, -INF , !P4 ;  /* 0xff800000112a7808 */ /* 0x000fe20006000000 */
[----:B------:R-:W2:Y:S01]  /*208f0*/  MUFU.TANH R4, R77 ;  /* 0x0000004d00047308 */ /* 0x000ea20000002400 */
[-C--:B------:R-:W-:Y:S01]  /*20900*/  ISETP.GE.AND P1, PT, R3, R234.reuse, PT ;  /* 0x000000ea0300720c */ /* 0x080fe20003f26270 */
[----:B---3--:R-:W-:Y:S01]  /*20910*/  FFMA.FTZ R12, R6, -UR19, R12 ;  /* 0x80000013060c7c23 */ /* 0x008fe2000801000c */
[----:B------:R-:W-:Y:S01]  /*20920*/  ISETP.GE.AND P0, PT, R2, R234, PT ;  /* 0x000000ea0200720c */ /* 0x000fe20003f06270 */
[----:B------:R-:W-:Y:S01]  /*20930*/  FFMA.FTZ R13, R7, -UR19, R13 ;  /* 0x80000013070d7c23 */ /* 0x000fe2000801000d */
[C---:B------:R-:W-:Y:S01]  /*20940*/  IADD3 R7, R238.reuse, -R3, RZ ;  /* 0x80000003ee077210 */ /* 0x040fe20007ffe0ff */
[--C-:B------:R-:W-:Y:S01]  /*20950*/  IMAD.IADD R6, R238, 0x1, -R2.reuse ;  /* 0x00000001ee067824 */ /* 0x100fe200078e0a02 */
[----:B------:R-:W-:Y:S01]  /*20960*/  FSEL R79, R16, -INF , !P5 ;  /* 0xff800000104f7808 */ /* 0x000fe20006800000 */
[C---:B------:R-:W-:Y:S01]  /*20970*/  IMAD.IADD R11, R239.reuse, 0x1, -R2 ;  /* 0x00000001ef0b7824 */ /* 0x040fe200078e0a02 */
[----:B------:R-:W-:Y:S01]  /*20980*/  IABS R10, R7 ;  /* 0x00000007000a7213 */ /* 0x000fe20000000000 */
[----:B------:R-:W-:Y:S01]  /*20990*/  MUFU.TANH R16, R88 ;  /* 0x0000005800107308 */ /* 0x000fe20000002400 */
[----:B------:R-:W-:Y:S01]  /*209a0*/  IABS R8, R6 ;  /* 0x0000000600087213 */ /* 0x000fe20000000000 */
[----:B------:R-:W-:Y:S01]  /*209b0*/  IMAD.IADD R9, R239, 0x1, -R3 ;  /* 0x00000001ef097824 */ /* 0x000fe200078e0a03 */
[----:B------:R-:W-:Y:S02]  /*209c0*/  I2FP.F32.S32 R10, R10 ;  /* 0x0000000a000a7245 */ /* 0x000fe40000201400 */
[----:B------:R-:W-:Y:S02]  /*209d0*/  I2FP.F32.S32 R8, R8 ;  /* 0x0000000800087245 */ /* 0x000fe40000201400 */
[CC--:B------:R-:W-:Y:S01]  /*209e0*/  ISETP.GE.OR P1, PT, R3.reuse, R241.reuse, !P1 ;  /* 0x000000f10300720c */ /* 0x0c0fe20004f26670 */
[----:B-1----:R-:W-:Y:S01]  /*209f0*/  FFMA.FTZ R5, R10, -UR19, R5 ;  /* 0x800000130a057c23 */ /* 0x002fe20008010005 */
[----:B------:R-:W-:Y:S01]  /*20a00*/  ISETP.GE.AND P5, PT, R3, R232, PT ;  /* 0x000000e80300720c */ /* 0x000fe20003fa6270 */
[----:B--2---:R-:W-:Y:S01]  /*20a10*/  FFMA.FTZ R4, R8, -UR19, R4 ;  /* 0x8000001308047c23 */ /* 0x004fe20008010004 */
[----:B------:R-:W-:Y:S01]  /*20a20*/  FSEL R227, R12, -INF , !P3 ;  /* 0xff8000000ce37808 */ /* 0x000fe20005800000 */
[----:B------:R1:W-:Y:S01]  /*20a30*/  MUFU.TANH R20, R85 ;  /* 0x0000005500147308 */ /* 0x0003e20000002400 */
[----:B------:R-:W-:Y:S01]  /*20a40*/  ISETP.GE.OR P0, PT, R2, R241, !P0 ;  /* 0x000000f10200720c */ /* 0x000fe20004706670 */
[----:B------:R-:W-:Y:S01]  /*20a50*/  IMAD.MOV.U32 R77, RZ, RZ, R250 ;  /* 0x000000ffff4d7224 */ /* 0x000fe200078e00fa */
[----:B------:R-:W-:Y:S02]  /*20a60*/  FSEL R58, R13, -INF , !P6 ;  /* 0xff8000000d3a7808 */ /* 0x000fe40007000000 */
[C---:B------:R-:W-:Y:S02]  /*20a70*/  ISETP.GE.AND P3, PT, R3.reuse, R233, PT ;  /* 0x000000e90300720c */ /* 0x040fe40003f66270 */
[----:B------:R-:W-:Y:S03]  /*20a80*/  ISETP.GE.AND P6, PT, R3, R235, PT ;  /* 0x000000eb0300720c */ /* 0x000fe60003fc6270 */
[----:B------:R2:W3:Y:S01]  /*20a90*/  MUFU.TANH R12, R82 ;  /* 0x00000052000c7308 */ /* 0x0004e20000002400 */
[----:B------:R-:W-:Y:S02]  /*20aa0*/  FSEL R59, R5, -INF , !P1 ;  /* 0xff800000053b7808 */ /* 0x000fe40004800000 */
[----:B------:R-:W-:Y:S02]  /*20ab0*/  FSEL R62, R15, -INF , !P2 ;  /* 0xff8000000f3e7808 */ /* 0x000fe40005000000 */
[----:B------:R-:W-:Y:S01]  /*20ac0*/  FSEL R65, R4, -INF , !P0 ;  /* 0xff80000004417808 */ /* 0x000fe20004000000 */
[----:B------:R-:W-:Y:S01]  /*20ad0*/  IMAD.IADD R4, R236, 0x1, -R2 ;  /* 0x00000001ec047824 */ /* 0x000fe200078e0a02 */
[C---:B------:R-:W-:Y:S01]  /*20ae0*/  ISETP.GE.OR P1, PT, R3.reuse, R240, !P5 ;  /* 0x000000f00300720c */ /* 0x040fe20006f26670 */
[----:B------:R-:W-:Y:S01]  /*20af0*/  STL [R1+0x10], R62 ;  /* 0x0000103e01007387 */ /* 0x000fe20000100800 */
[----:B------:R-:W-:Y:S01]  /*20b00*/  IABS R7, R11 ;  /* 0x0000000b00077213 */ /* 0x000fe20000000000 */
[----:B------:R-:W-:Y:S01]  /*20b10*/  MUFU.TANH R15, R89 ;  /* 0x00000059000f7308 */ /* 0x000fe20000002400 */
[C---:B------:R-:W-:Y:S01]  /*20b20*/  ISETP.GE.AND P2, PT, R2.reuse, R232, PT ;  /* 0x000000e80200720c */ /* 0x040fe20003f46270 */
[----:B------:R-:W-:Y:S01]  /*20b30*/  STL [R1+0x14], R59 ;  /* 0x0000143b01007387 */ /* 0x000fe20000100800 */
[C---:B------:R-:W-:Y:S01]  /*20b40*/  ISETP.GE.AND P4, PT, R2.reuse, R235, PT ;  /* 0x000000eb0200720c */ /* 0x040fe20003f86270 */
[----:B-1----:R-:W-:Y:S01]  /*20b50*/  IMAD.MOV.U32 R85, RZ, RZ, R68 ;  /* 0x000000ffff557224 */ /* 0x002fe200078e0044 */
[----:B------:R-:W-:Y:S02]  /*20b60*/  ISETP.GE.AND P0, PT, R2, R233, PT ;  /* 0x000000e90200720c */ /* 0x000fe40003f06270 */
[----:B------:R-:W-:Y:S03]  /*20b70*/  IADD3 R5, R236, -R3, RZ ;  /* 0x80000003ec057210 */ /* 0x000fe60007ffe0ff */
[----:B------:R1:W4:Y:S01]  /*20b80*/  MUFU.TANH R11, R83 ;  /* 0x00000053000b7308 */ /* 0x0003220000002400 */
[C---:B------:R-:W-:Y:S01]  /*20b90*/  ISETP.GE.OR P6, PT, R3.reuse, R243, !P6 ;  /* 0x000000f30300720c */ /* 0x040fe200077c6670 */
[----:B--2---:R-:W-:Y:S01]  /*20ba0*/  IMAD.MOV.U32 R82, RZ, RZ, R23 ;  /* 0x000000ffff527224 */ /* 0x004fe200078e0017 */
[----:B------:R-:W-:Y:S01]  /*20bb0*/  ISETP.GE.OR P5, PT, R3, R242, !P3 ;  /* 0x000000f20300720c */ /* 0x000fe20005fa6670 */
[----:B------:R-:W-:Y:S01]  /*20bc0*/  IMAD.IADD R3, R237, 0x1, -R3 ;  /* 0x00000001ed037824 */ /* 0x000fe200078e0a03 */
[----:B------:R-:W-:Y:S02]  /*20bd0*/  IABS R6, R9 ;  /* 0x0000000900067213 */ /* 0x000fe40000000000 */
[----:B------:R-:W-:Y:S03]  /*20be0*/  I2FP.F32.S32 R7, R7 ;  /* 0x0000000700077245 */ /* 0x000fe60000201400 */
[----:B------:R2:W4:Y:S01]  /*20bf0*/  MUFU.TANH R13, R81 ;  /* 0x00000051000d7308 */ /* 0x0005220000002400 */
[C---:B------:R-:W-:Y:S02]  /*20c00*/  ISETP.GE.OR P2, PT, R2.reuse, R240, !P2 ;  /* 0x000000f00200720c */ /* 0x040fe40005746670 */
[C---:B------:R-:W-:Y:S01]  /*20c10*/  ISETP.GE.OR P4, PT, R2.reuse, R243, !P4 ;  /* 0x000000f30200720c */ /* 0x040fe20006786670 */
[----:B------:R-:W-:Y:S01]  /*20c20*/  FFMA.FTZ R18, R7, -UR19, R18 ;  /* 0x8000001307127c23 */ /* 0x000fe20008010012 */
[----:B------:R-:W-:Y:S01]  /*20c30*/  ISETP.GE.OR P0, PT, R2, R242, !P0 ;  /* 0x000000f20200720c */ /* 0x000fe20004706670 */
[----:B------:R-:W-:Y:S01]  /*20c40*/  IMAD.IADD R2, R237, 0x1, -R2 ;  /* 0x00000001ed027824 */ /* 0x000fe200078e0a02 */
[----:B------:R-:W-:Y:S03]  /*20c50*/  I2FP.F32.S32 R6, R6 ;  /* 0x0000000600067245 */ /* 0x000fe60000201400 */
[----:B------:R4:W-:Y:S01]  /*20c60*/  MUFU.TANH R17, R87 ;  /* 0x0000005700117308 */ /* 0x0009e20000002400 */
[----:B------:R-:W-:Y:S01]  /*20c70*/  IABS R3, R3 ;  /* 0x0000000300037213 */ /* 0x000fe20000000000 */
[----:B-1----:R-:W-:Y:S01]  /*20c80*/  IMAD.MOV.U32 R83, RZ, RZ, R75 ;  /* 0x000000ffff537224 */ /* 0x002fe200078e004b */
[----:B------:R-:W-:Y:S01]  /*20c90*/  IABS R7, R2 ;  /* 0x0000000200077213 */ /* 0x000fe20000000000 */
[----:B------:R-:W-:Y:S01]  /*20ca0*/  FFMA.FTZ R19, R6, -UR19, R19 ;  /* 0x8000001306137c23 */ /* 0x000fe20008010013 */
[----:B------:R-:W-:Y:S01]  /*20cb0*/  I2FP.F32.S32 R3, R3 ;  /* 0x0000000300037245 */ /* 0x000fe20000201400 */
[----:B------:R-:W-:Y:S01]  /*20cc0*/  IMAD.MOV.U32 R75, RZ, RZ, R61 ;  /* 0x000000ffff4b7224 */ /* 0x000fe200078e003d */
[----:B------:R-:W-:Y:S01]  /*20cd0*/  IABS R6, R4 ;  /* 0x0000000400067213 */ /* 0x000fe20000000000 */
[----:B------:R-:W-:Y:S01]  /*20ce0*/  IMAD.MOV.U32 R61, RZ, RZ, R203 ;  /* 0x000000ffff3d7224 */ /* 0x000fe200078e00cb */
[----:B------:R-:W-:Y:S01]  /*20cf0*/  IABS R8, R5 ;  /* 0x0000000500087213 */ /* 0x000fe20000000000 */
[----:B--2---:R-:W-:Y:S01]  /*20d00*/  IMAD.MOV.U32 R81, RZ, RZ, R22 ;  /* 0x000000ffff517224 */ /* 0x004fe200078e0016 */
[----:B------:R-:W-:Y:S01]  /*20d10*/  I2FP.F32.S32 R7, R7 ;  /* 0x0000000700077245 */ /* 0x000fe20000201400 */
[----:B---3--:R-:W-:Y:S01]  /*20d20*/  FFMA.FTZ R12, R3, -UR19, R12 ;  /* 0x80000013030c7c23 */ /* 0x008fe2000801000c */
[----:B------:R-:W-:Y:S01]  /*20d30*/  I2FP.F32.S32 R6, R6 ;  /* 0x0000000600067245 */ /* 0x000fe20000201400 */
[----:B------:R-:W-:Y:S01]  /*20d40*/  VIADD R3, R0, 0x50 ;  /* 0x0000005000037836 */ /* 0x000fe20000000000 */
[----:B------:R-:W-:Y:S01]  /*20d50*/  MOV R2, R8 ;  /* 0x0000000800027202 */ /* 0x000fe20000000f00 */
[----:B------:R-:W1:Y:S01]  /*20d60*/  MUFU.TANH R5, R84 ;  /* 0x0000005400057308 */ /* 0x000e620000002400 */
[----:B------:R-:W-:Y:S01]  /*20d70*/  LOP3.LUT R231, R231, 0xfffffffd, RZ, 0xc0, !PT ;  /* 0xfffffffde7e77812 */ /* 0x000fe200078ec0ff */
[----:B----4-:R-:W-:Y:S01]  /*20d80*/  FFMA.FTZ R11, R7, -UR19, R11 ;  /* 0x80000013070b7c23 */ /* 0x010fe2000801000b */
[----:B------:R-:W-:Y:S01]  /*20d90*/  I2FP.F32.S32 R2, R2 ;  /* 0x0000000200027245 */ /* 0x000fe20000201400 */
[----:B------:R-:W-:Y:S01]  /*20da0*/  IMAD.IADD R7, R236, 0x1, -R3 ;  /* 0x00000001ec077824 */ /* 0x000fe200078e0a03 */
[----:B------:R-:W-:Y:S01]  /*20db0*/  ISETP.GE.AND P3, PT, R3, R234, PT ;  /* 0x000000ea0300720c */ /* 0x000fe20003f66270 */
[----:B------:R-:W-:Y:S01]  /*20dc0*/  FFMA.FTZ R13, R6, -UR19, R13 ;  /* 0x80000013060d7c23 */ /* 0x000fe2000801000d */
[----:B------:R-:W-:Y:S03]  /*20dd0*/  IADD3 R6, R237, -R3, RZ ;  /* 0x80000003ed067210 */ /* 0x000fe60007ffe0ff */
[----:B------:R2:W3:Y:S01]  /*20de0*/  MUFU.TANH R4, R86 ;  /* 0x0000005600047308 */ /* 0x0004e20000002400 */
[----:B------:R-:W-:Y:S01]  /*20df0*/  IABS R9, R7 ;  /* 0x0000000700097213 */ /* 0x000fe20000000000 */
[----:B------:R-:W-:Y:S01]  /*20e00*/  IMAD.MOV.U32 R87, RZ, RZ, R80 ;  /* 0x000000ffff577224 */ /* 0x000fe200078e0050 */
[----:B------:R-:W-:Y:S01]  /*20e10*/  IABS R6, R6 ;  /* 0x0000000600067213 */ /* 0x000fe20000000000 */
[----:B------:R-:W-:Y:S01]  /*20e20*/  FFMA.FTZ R14, R2, -UR19, R14 ;  /* 0x80000013020e7c23 */ /* 0x000fe2000801000e */
[----:B------:R-:W-:Y:S01]  /*20e30*/  I2FP.F32.S32 R9, R9 ;  /* 0x0000000900097245 */ /* 0x000fe20000201400 */
[----:B------:R-:W-:Y:S01]  /*20e40*/  VIADD R2, R0, 0x51 ;  /* 0x0000005100027836 */ /* 0x000fe20000000000 */
[----:B------:R-:W-:Y:S01]  /*20e50*/  I2FP.F32.S32 R6, R6 ;  /* 0x0000000600067245 */ /* 0x000fe20000201400 */
[----:B------:R-:W-:Y:S01]  /*20e60*/  IMAD.MOV.U32 R80, RZ, RZ, R205 ;  /* 0x000000ffff507224 */ /* 0x000fe200078e00cd */
[----:B------:R-:W-:Y:S01]  /*20e70*/  FSEL R250, R19, -INF , !P1 ;  /* 0xff80000013fa7808 */ /* 0x000fe20004800000 */
[--C-:B------:R-:W-:Y:S01]  /*20e80*/  IMAD.IADD R8, R236, 0x1, -R2.reuse ;  /* 0x00000001ec087824 */ /* 0x100fe200078e0a02 */
[----:B------:R-:W-:Y:S01]  /*20e90*/  @P0 LOP3.LUT R231, R231, 0x2, RZ, 0xfc, !PT ;  /* 0x00000002e7e70812 */ /* 0x000fe200078efcff */
[----:B------:R-:W-:Y:S01]  /*20ea0*/  MUFU.TANH R19, R94 ;  /* 0x0000005e00137308 */ /* 0x000fe20000002400 */
[----:B------:R-:W-:Y:S01]  /*20eb0*/  ISETP.GE.AND P1, PT, R3, R235, PT ;  /* 0x000000eb0300720c */ /* 0x000fe20003f26270 */
[----:B-1----:R-:W-:Y:S01]  /*20ec0*/  FFMA.FTZ R5, R9, -UR19, R5 ;  /* 0x8000001309057c23 */ /* 0x002fe20008010005 */
[----:B------:R-:W-:Y:S01]  /*20ed0*/  ISETP.GE.AND P0, PT, R3, R233, PT ;  /* 0x000000e90300720c */ /* 0x000fe20003f06270 */
[----:B------:R-:W-:Y:S01]  /*20ee0*/  IMAD.IADD R10, R237, 0x1, -R2 ;  /* 0x00000001ed0a7824 */ /* 0x000fe200078e0a02 */
[----:B------:R-:W-:Y:S01]  /*20ef0*/  FSEL R36, R13, -INF , !P4 ;  /* 0xff8000000d247808 */ /* 0x000fe20006000000 */
[----:B--2---:R-:W-:Y:S01]  /*20f00*/  IMAD.MOV.U32 R86, RZ, RZ, R82 ;  /* 0x000000ffff567224 */ /* 0x004fe200078e0052 */
[C---:B------:R-:W-:Y:S01]  /*20f10*/  ISETP.GE.OR P4, PT, R3.reuse, R241, !P3 ;  /* 0x000000f10300720c */ /* 0x040fe20005f86670 */
[----:B------:R-:W-:Y:S01]  /*20f20*/  IMAD.MOV.U32 R82, RZ, RZ, R63 ;  /* 0x000000ffff527224 */ /* 0x000fe200078e003f */
[C---:B------:R-:W-:Y:S01]  /*20f30*/  ISETP.GE.OR P1, PT, R3.reuse, R243, !P1 ;  /* 0x000000f30300720c */ /* 0x040fe20004f26670 */
[----:B---3--:R-:W-:Y:S01]  /*20f40*/  FFMA.FTZ R4, R6, -UR19, R4 ;  /* 0x8000001306047c23 */ /* 0x008fe20008010004 */
[----:B------:R-:W-:Y:S01]  /*20f50*/  IABS R8, R8 ;  /* 0x0000000800087213 */ /* 0x000fe20000000000 */
[----:B------:R-:W1:Y:S01]  /*20f60*/  MUFU.TANH R13, R91 ;  /* 0x0000005b000d7308 */ /* 0x000e620000002400 */
[----:B------:R-:W-:Y:S02]  /*20f70*/  ISETP.GE.OR P0, PT, R3, R242, !P0 ;  /* 0x000000f20300720c */ /* 0x000fe40004706670 */
[----:B------:R-:W-:Y:S02]  /*20f80*/  FSEL R249, R18, -INF , !P2 ;  /* 0xff80000012f97808 */ /* 0x000fe40005000000 */
[----:B------:R-:W-:Y:S02]  /*20f90*/  LOP3.LUT P2, RZ, R231, 0x2, RZ, 0xc0, !PT ;  /* 0x00000002e7ff7812 */ /* 0x000fe4000784c0ff */
[----:B------:R-:W-:Y:S01]  /*20fa0*/  FSEL R37, R14, -INF , !P6 ;  /* 0xff8000000e257808 */ /* 0x000fe20007000000 */
[----:B------:R2:W-:Y:S01]  /*20fb0*/  STL [R1+0x4], R249 ;  /* 0x000004f901007387 */ /* 0x0005e20000100800 */
[----:B------:R-:W-:Y:S01]  /*20fc0*/  FSEL R35, R5, -INF , !P1 ;  /* 0xff80000005237808 */ /* 0x000fe20004800000 */
[----:B------:R-:W-:Y:S01]  /*20fd0*/  IMAD.IADD R5, R238, 0x1, -R3 ;  /* 0x00000001ee057824 */ /* 0x000fe200078e0a03 */
[----:B------:R-:W-:Y:S01]  /*20fe0*/  I2FP.F32.S32 R8, R8 ;  /* 0x0000000800087245 */ /* 0x000fe20000201400 */
[----:B------:R-:W-:Y:S01]  /*20ff0*/  MUFU.TANH R18, R95 ;  /* 0x0000005f00127308 */ /* 0x000fe20000002400 */
[----:B------:R-:W-:Y:S02]  /*21000*/  ISETP.GE.AND P6, PT, R3, R232, PT ;  /* 0x000000e80300720c */ /* 0x000fe40003fc6270 */
[----:B------:R-:W-:Y:S01]  /*21010*/  FSEL R38, R4, -INF , !P0 ;  /* 0xff80000004267808 */ /* 0x000fe20004000000 */
[----:B------:R-:W-:Y:S01]  /*21020*/  IMAD.IADD R4, R238, 0x1, -R2 ;  /* 0x00000001ee047824 */ /* 0x000fe200078e0a02 */
[----:B------:R-:W-:Y:S01]  /*21030*/  FSEL R39, R11, -INF , !P2 ;  /* 0xff8000000b277808 */ /* 0x000fe20005000000 */
[----:B------:R-:W-:Y:S01]  /*21040*/  FFMA.FTZ R20, R8, -UR19, R20 ;  /* 0x8000001308147c23 */ /* 0x000fe20008010014 */
[----:B------:R-:W-:Y:S03]  /*21050*/  LOP3.LUT R231, R231, 0xfffffffe, RZ, 0xc0, !PT ;  /* 0xfffffffee7e77812 */ /* 0x000fe600078ec0ff */
[----:B------:R-:W-:Y:S01]  /*21060*/  MUFU.TANH R14, R96 ;  /* 0x00000060000e7308 */ /* 0x000fe20000002400 */
[----:B------:R-:W-:Y:S02]  /*21070*/  FSEL R40, R12, -INF , !P5 ;  /* 0xff8000000c287808 */ /* 0x000fe40006800000 */
[C---:B------:R-:W-:Y:S02]  /*21080*/  ISETP.GE.AND P2, PT, R2.reuse, R233, PT ;  /* 0x000000e90200720c */ /* 0x040fe40003f46270 */
[----:B------:R-:W-:Y:S02]  /*21090*/  IABS R7, R10 ;  /* 0x0000000a00077213 */ /* 0x000fe40000000000 */
[C---:B------:R-:W-:Y:S03]  /*210a0*/  ISETP.GE.AND P5, PT, R2.reuse, R235, PT ;  /* 0x000000eb0200720c */ /* 0x040fe60003fa6270 */
[----:B------:R-:W3:Y:S01]  /*210b0*/  MUFU.TANH R12, R90 ;  /* 0x0000005a000c7308 */ /* 0x000ee20000002400 */
[C---:B------:R-:W-:Y:S02]  /*210c0*/  ISETP.GE.AND P1, PT, R2.reuse, R234, PT ;  /* 0x000000ea0200720c */ /* 0x040fe40003f26270 */
[C---:B------:R-:W-:Y:S02]  /*210d0*/  ISETP.GE.AND P0, PT, R2.reuse, R232, PT ;  /* 0x000000e80200720c */ /* 0x040fe40003f06270 */
[----:B------:R-:W-:Y:S02]  /*210e0*/  ISETP.GE.OR P3, PT, R3, R240, !P6 ;  /* 0x000000f00300720c */ /* 0x000fe40007766670 */
[----:B------:R-:W-:Y:S02]  /*210f0*/  IADD3 R3, R239, -R3, RZ ;  /* 0x80000003ef037210 */ /* 0x000fe40007ffe0ff */
[----:B------:R-:W-:Y:S02]  /*21100*/  IABS R5, R5 ;  /* 0x0000000500057213 */ /* 0x000fe40000000000 */
[----:B------:R-:W-:Y:S02]  /*21110*/  IABS R8, R4 ;  /* 0x0000000400087213 */ /* 0x000fe40000000000 */
[----:B------:R-:W-:Y:S01]  /*21120*/  @P4 LOP3.LUT R231, R231, 0x1, RZ, 0xfc, !PT ;  /* 0x00000001e7e74812 */ /* 0x000fe200078efcff */
[----:B------:R-:W-:Y:S01]  /*21130*/  IMAD.MOV.U32 R4, RZ, RZ, R5 ;  /* 0x000000ffff047224 */ /* 0x000fe200078e0005 */
[C---:B------:R-:W-:Y:S01]  /*21140*/  ISETP.GE.OR P4, PT, R2.reuse, R242, !P2 ;  /* 0x000000f20200720c */ /* 0x040fe20005786670 */
[----:B------:R4:W2:Y:S01]  /*21150*/  MUFU.TANH R5, R92 ;  /* 0x0000005c00057308 */ /* 0x0008a20000002400 */
[----:B------:R-:W-:Y:S02]  /*21160*/  I2FP.F32.S32 R7, R7 ;  /* 0x0000000700077245 */ /* 0x000fe40000201400 */
[C---:B------:R-:W-:Y:S02]  /*21170*/  ISETP.GE.OR P6, PT, R2.reuse, R240, !P0 ;  /* 0x000000f00200720c */ /* 0x040fe400047c6670 */
[C---:B------:R-:W-:Y:S01]  /*21180*/  ISETP.GE.OR P5, PT, R2.reuse, R243, !P5 ;  /* 0x000000f30200720c */ /* 0x040fe20006fa6670 */
[----:B------:R-:W-:Y:S01]  /*21190*/  FFMA.FTZ R17, R7, -UR19, R17 ;  /* 0x8000001307117c23 */ /* 0x000fe20008010011 */
[----:B------:R-:W-:Y:S01]  /*211a0*/  ISETP.GE.OR P2, PT, R2, R241, !P1 ;  /* 0x000000f10200720c */ /* 0x000fe20004f46670 */
[----:B------:R-:W-:Y:S01]  /*211b0*/  IMAD.IADD R2, R239, 0x1, -R2 ;  /* 0x00000001ef027824 */ /* 0x000fe200078e0a02 */
[----:B------:R-:W-:Y:S02]  /*211c0*/  IABS R6, R3 ;  /* 0x0000000300067213 */ /* 0x000fe40000000000 */
[----:B------:R-:W-:Y:S02]  /*211d0*/  MOV R3, R8 ;  /* 0x0000000800037202 */ /* 0x000fe40000000f00 */
[----:B------:R-:W-:Y:S02]  /*211e0*/  IABS R7, R2 ;  /* 0x0000000200077213 */ /* 0x000fe40000000000 */
[----:B------:R-:W-:Y:S02]  /*211f0*/  I2FP.F32.S32 R3, R3 ;  /* 0x0000000300037245 */ /* 0x000fe40000201400 */
[----:B------:R-:W-:Y:S01]  /*21200*/  I2FP.F32.S32 R2, R4 ;  /* 0x0000000400027245 */ /* 0x000fe20000201400 */
[----:B----4-:R-:W-:Y:S01]  /*21210*/  IMAD.MOV.U32 R92, RZ, RZ, R79 ;  /* 0x000000ffff5c7224 */ /* 0x010fe200078e004f */
[----:B------:R-:W4:Y:S01]  /*21220*/  MUFU.TANH R4, R93 ;  /* 0x0000005d00047308 */ /* 0x000f220000002400 */
[----:B------:R-:W-:Y:S01]  /*21230*/  I2FP.F32.S32 R7, R7 ;  /* 0x0000000700077245 */ /* 0x000fe20000201400 */
[----:B------:R-:W-:Y:S01]  /*21240*/  FFMA.FTZ R15, R3, -UR19, R15 ;  /* 0x80000013030f7c23 */ /* 0x000fe2000801000f */
[----:B------:R-:W-:Y:S01]  /*21250*/  I2FP.F32.S32 R6, R6 ;  /* 0x0000000600067245 */ /* 0x000fe20000201400 */
[----:B------:R-:W-:Y:S02]  /*21260*/  VIADD R3, R0, 0x58 ;  /* 0x0000005800037836 */ /* 0x000fe40000000000 */
[----:B------:R-:W-:Y:S01]  /*21270*/  FFMA.FTZ R16, R2, -UR19, R16 ;  /* 0x8000001302107c23 */ /* 0x000fe20008010010 */
[----:B------:R-:W-:Y:S02]  /*21280*/  VIADD R2, R0, 0x59 ;  /* 0x0000005900027836 */ /* 0x000fe40000000000 */
[----:B-1----:R-:W-:Y:S01]  /*21290*/  FFMA.FTZ R13, R7, -UR19, R13 ;  /* 0x80000013070d7c23 */ /* 0x002fe2000801000d */
[--C-:B------:R-:W-:Y:S02]  /*212a0*/  IMAD.IADD R7, R238, 0x1, -R3.reuse ;  /* 0x00000001ee077824 */ /* 0x100fe400078e0a03 */
[----:B---3--:R-:W-:Y:S01]  /*212b0*/  FFMA.FTZ R12, R6, -UR19, R12 ;  /* 0x80000013060c7c23 */ /* 0x008fe2000801000c */
[----:B------:R-:W-:Y:S01]  /*212c0*/  FSEL R33, R20, -INF , !P5 ;  /* 0xff80000014217808 */ /* 0x000fe20006800000 */
[C---:B------:R-:W-:Y:S01]  /*212d0*/  IMAD.IADD R11, R239.reuse, 0x1, -R2 ;  /* 0x00000001ef0b7824 */ /* 0x040fe200078e0a02 */
[----:B------:R-:W-:Y:S01]  /*212e0*/  IADD3 R6, R238, -R2, RZ ;  /* 0x80000002ee067210 */ /* 0x000fe20007ffe0ff */
[----:B------:R-:W-:Y:S01]  /*212f0*/  IMAD.IADD R9, R239, 0x1, -R3 ;  /* 0x00000001ef097824 */ /* 0x000fe200078e0a03 */
[----:B------:R-:W-:Y:S01]  /*21300*/  IABS R10, R7 ;  /* 0x00000007000a7213 */ /* 0x000fe20000000000 */
[----:B------:R-:W-:Y:S01]  /*21310*/  IMAD.MOV.U32 R79, RZ, RZ, R60 ;  /* 0x000000ffff4f7224 */ /* 0x000fe200078e003c */
[----:B------:R-:W-:Y:S02]  /*21320*/  IABS R8, R6 ;  /* 0x0000000600087213 */ /* 0x000fe40000000000 */
[----:B------:R-:W-:Y:S02]  /*21330*/  I2FP.F32.S32 R10, R10 ;  /* 0x0000000a000a7245 */ /* 0x000fe40000201400 */
[----:B------:R-:W-:Y:S02]  /*21340*/  I2FP.F32.S32 R8, R8 ;  /* 0x0000000800087245 */ /* 0x000fe40000201400 */
[-C--:B------:R-:W-:Y:S01]  /*21350*/  ISETP.GE.AND P1, PT, R3, R234.reuse, PT ;  /* 0x000000ea0300720c */ /* 0x080fe20003f26270 */
[----:B--2---:R-:W-:Y:S01]  /*21360*/  FFMA.FTZ R5, R10, -UR19, R5 ;  /* 0x800000130a057c23 */ /* 0x004fe20008010005 */
[----:B------:R-:W-:Y:S01]  /*21370*/  LOP3.LUT P5, RZ, R231, 0x1, RZ, 0xc0, !PT ;  /* 0x00000001e7ff7812 */ /* 0x000fe200078ac0ff */
[----:B----4-:R-:W-:Y:S01]  /*21380*/  FFMA.FTZ R4, R8, -UR19, R4 ;  /* 0x8000001308047c23 */ /* 0x010fe20008010004 */
[----:B------:R-:W-:Y:S02]  /*21390*/  ISETP.GE.AND P0, PT, R2, R234, PT ;  /* 0x000000ea0200720c */ /* 0x000fe40003f06270 */
[----:B------:R-:W-:Y:S02]  /*213a0*/  MOV R64, R219 ;  /* 0x000000db00407202 */ /* 0x000fe40000000f00 */
[-C--:B------:R-:W-:Y:S02]  /*213b0*/  ISETP.GE.OR P1, PT, R3, R241.reuse, !P1 ;  /* 0x000000f10300720c */ /* 0x080fe40004f26670 */
[----:B------:R-:W-:Y:S02]  /*213c0*/  FSEL R73, R16, -INF , !P5 ;  /* 0xff80000010497808 */ /* 0x000fe40006800000 */
[----:B------:R-:W-:Y:S01]  /*213d0*/  MUFU.TANH R16, R103 ;  /* 0x0000006700107308 */ /* 0x000fe20000002400 */
[----:B------:R-:W-:Y:S02]  /*213e0*/  FSEL R225, R12, -INF , !P3 ;  /* 0xff8000000ce17808 */ /* 0x000fe40005800000 */
[----:B------:R-:W-:Y:S02]  /*213f0*/  FSEL R219, R13, -INF , !P6 ;  /* 0xff8000000ddb7808 */ /* 0x000fe40007000000 */
[----:B------:R-:W-:Y:S02]  /*21400*/  ISETP.GE.OR P0, PT, R2, R241, !P0 ;  /* 0x000000f10200720c */ /* 0x000fe40004706670 */
[C---:B------:R-:W-:Y:S03]  /*21410*/  ISETP.GE.AND P5, PT, R3.reuse, R232, PT ;  /* 0x000000e80300720c */ /* 0x040fe60003fa6270 */
[----:B------:R-:W1:Y:S01]  /*21420*/  MUFU.TANH R12, R98 ;  /* 0x00000062000c7308 */ /* 0x000e620000002400 */
[C---:B------:R-:W-:Y:S02]  /*21430*/  ISETP.GE.AND P3, PT, R3.reuse, R233, PT ;  /* 0x000000e90300720c */ /* 0x040fe40003f66270 */
[----:B------:R-:W-:Y:S02]  /*21440*/  ISETP.GE.AND P6, PT, R3, R235, PT ;  /* 0x000000eb0300720c */ /* 0x000fe40003fc6270 */
[----:B------:R-:W-:Y:S02]  /*21450*/  MOV R70, R224 ;  /* 0x000000e000467202 */ /* 0x000fe40000000f00 */
[----:B------:R-:W-:Y:S03]  /*21460*/  FSEL R224, R5, -INF , !P1 ;  /* 0xff80000005e07808 */ /* 0x000fe60004800000 */
[----:B------:R-:W-:Y:S01]  /*21470*/  MUFU.TANH R13, R97 ;  /* 0x00000061000d7308 */ /* 0x000fe20000002400 */
[----:B------:R-:W-:Y:S01]  /*21480*/  FSEL R222, R4, -INF , !P0 ;  /* 0xff80000004de7808 */ /* 0x000fe20004000000 */
[C---:B------:R-:W-:Y:S01]  /*21490*/  IMAD.IADD R5, R236.reuse, 0x1, -R3 ;  /* 0x00000001ec057824 */ /* 0x040fe200078e0a03 */
[----:B------:R-:W-:Y:S01]  /*214a0*/  ISETP.GE.OR P1, PT, R3, R240, !P5 ;  /* 0x000000f00300720c */ /* 0x000fe20006f26670 */
[----:B------:R-:W-:Y:S01]  /*214b0*/  IMAD.IADD R4, R236, 0x1, -R2 ;  /* 0x00000001ec047824 */ /* 0x000fe200078e0a02 */
[----:B------:R-:W-:Y:S02]  /*214c0*/  FSEL R34, R17, -INF , !P4 ;  /* 0xff80000011227808 */ /* 0x000fe40006000000 */
[----:B------:R-:W-:Y:S03]  /*214d0*/  FSEL R78, R15, -INF , !P2 ;  /* 0xff8000000f4e7808 */ /* 0x000fe60005000000 */
[----:B------:R-:W-:Y:S01]  /*214e0*/  MUFU.TANH R17, R101 ;  /* 0x0000006500117308 */ /* 0x000fe20000002400 */
[C---:B------:R-:W-:Y:S02]  /*214f0*/  ISETP.GE.AND P2, PT, R2.reuse, R232, PT ;  /* 0x000000e80200720c */ /* 0x040fe40003f46270 */
[----:B------:R-:W-:Y:S01]  /*21500*/  IABS R7, R11 ;  /* 0x0000000b00077213 */ /* 0x000fe20000000000 */
[----:B------:R-:W-:Y:S01]  /*21510*/  IMAD.MOV.U32 R127, RZ, RZ, R78 ;  /* 0x000000ffff7f7224 */ /* 0x000fe200078e004e */
[C---:B------:R-:W-:Y:S02]  /*21520*/  ISETP.GE.OR P6, PT, R3.reuse, R243, !P6 ;  /* 0x000000f30300720c */ /* 0x040fe400077c6670 */
[----:B------:R-:W-:Y:S03]  /*21530*/  ISETP.GE.OR P5, PT, R3, R242, !P3 ;  /* 0x000000f20300720c */ /* 0x000fe60005fa6670 */
[----:B------:R-:W2:Y:S01]  /*21540*/  MUFU.TANH R11, R99 ;  /* 0x00000063000b7308 */ /* 0x000ea20000002400 */
[C---:B------:R-:W-:Y:S02]  /*21550*/  ISETP.GE.AND P4, PT, R2.reuse, R235, PT ;  /* 0x000000eb0200720c */ /* 0x040fe40003f86270 */
[C---:B------:R-:W-:Y:S02]  /*21560*/  ISETP.GE.AND P0, PT, R2.reuse, R233, PT ;  /* 0x000000e90200720c */ /* 0x040fe40003f06270 */
[----:B------:R-:W-:Y:S02]  /*21570*/  IABS R6, R9 ;  /* 0x0000000900067213 */ /* 0x000fe40000000000 */
[C---:B------:R-:W-:Y:S03]  /*21580*/  IADD3 R3, R237.reuse, -R3, RZ ;  /* 0x80000003ed037210 */ /* 0x040fe60007ffe0ff */
[----:B------:R-:W-:Y:S01]  /*21590*/  MUFU.TANH R15, R104 ;  /* 0x00000068000f7308 */ /* 0x000fe20000002400 */
[C---:B------:R-:W-:Y:S02]  /*215a0*/  ISETP.GE.OR P2, PT, R2.reuse, R240, !P2 ;  /* 0x000000f00200720c */ /* 0x040fe40005746670 */
[----:B------:R-:W-:Y:S02]  /*215b0*/  I2FP.F32.S32 R7, R7 ;  /* 0x0000000700077245 */ /* 0x000fe40000201400 */
[C---:B------:R-:W-:Y:S02]  /*215c0*/  ISETP.GE.OR P4, PT, R2.reuse, R243, !P4 ;  /* 0x000000f30200720c */ /* 0x040fe40006786670 */
[----:B------:R-:W-:Y:S01]  /*215d0*/  ISETP.GE.OR P0, PT, R2, R242, !P0 ;  /* 0x000000f20200720c */ /* 0x000fe20004706670 */
[----:B------:R-:W-:Y:S01]  /*215e0*/  IMAD.IADD R2, R237, 0x1, -R2 ;  /* 0x00000001ed027824 */ /* 0x000fe200078e0a02 */
[----:B------:R-:W-:Y:S01]  /*215f0*/  I2FP.F32.S32 R6, R6 ;  /* 0x0000000600067245 */ /* 0x000fe20000201400 */
[----:B------:R-:W-:Y:S01]  /*21600*/  FFMA.FTZ R18, R7, -UR19, R18 ;  /* 0x8000001307127c23 */ /* 0x000fe20008010012 */
[----:B------:R-:W-:Y:S02]  /*21610*/  IABS R3, R3 ;  /* 0x0000000300037213 */ /* 0x000fe40000000000 */
[----:B------:R-:W-:Y:S01]  /*21620*/  IABS R8, R5 ;  /* 0x0000000500087213 */ /* 0x000fe20000000000 */
[----:B------:R-:W-:Y:S01]  /*21630*/  FFMA.FTZ R19, R6, -UR19, R19 ;  /* 0x8000001306137c23 */ /* 0x000fe20008010013 */
[----:B------:R-:W3:Y:S01]  /*21640*/  MUFU.TANH R5, R100 ;  /* 0x0000006400057308 */ /* 0x000ee20000002400 */
[----:B------:R-:W-:Y:S02]  /*21650*/  I2FP.F32.S32 R3, R3 ;  /* 0x0000000300037245 */ /* 0x000fe40000201400 */
[----:B------:R-:W-:Y:S01]  /*21660*/  IABS R7, R2 ;  /* 0x0000000200077213 */ /* 0x000fe20000000000 */
[----:B------:R-:W-:Y:S01]  /*21670*/  IMAD.MOV.U32 R2, RZ, RZ, R8 ;  /* 0x000000ffff027224 */ /* 0x000fe200078e0008 */
[----:B------:R-:W-:Y:S01]  /*21680*/  IABS R6, R4 ;  /* 0x0000000400067213 */ /* 0x000fe20000000000 */
[----:B-1----:R-:W-:Y:S01]  /*21690*/  FFMA.FTZ R12, R3, -UR19, R12 ;  /* 0x80000013030c7c23 */ /* 0x002fe2000801000c */
[----:B------:R-:W-:Y:S03]  /*216a0*/  I2FP.F32.S32 R7, R7 ;  /* 0x0000000700077245 */ /* 0x000fe60000201400 */
[----:B------:R1:W4:Y:S01]  /*216b0*/  MUFU.TANH R4, R102 ;  /* 0x0000006600047308 */ /* 0x0003220000002400 */
[----:B------:R-:W-:Y:S02]  /*216c0*/  IADD3 R3, R0, 0x60, RZ ;  /* 0x0000006000037810 */ /* 0x000fe40007ffe0ff */
[----:B------:R-:W-:Y:S01]  /*216d0*/  I2FP.F32.S32 R6, R6 ;  /* 0x0000000600067245 */ /* 0x000fe20000201400 */
[----:B--2---:R-:W-:Y:S01]  /*216e0*/  FFMA.FTZ R11, R7, -UR19, R11 ;  /* 0x80000013070b7c23 */ /* 0x004fe2000801000b */
[----:B------:R-:W-:Y:S01]  /*216f0*/  I2FP.F32.S32 R2, R2 ;  /* 0x0000000200027245 */ /* 0x000fe20000201400 */
[----:B------:R-:W-:Y:S01]  /*21700*/  IMAD.IADD R7, R236, 0x1, -R3 ;  /* 0x00000001ec077824 */ /* 0x000fe200078e0a03 */
[----:B------:R-:W-:Y:S01]  /*21710*/  LOP3.LUT R231, R231, 0xfffffffd, RZ, 0xc0, !PT ;  /* 0xfffffffde7e77812 */ /* 0x000fe200078ec0ff */
[----:B------:R-:W-:Y:S01]  /*21720*/  FFMA.FTZ R13, R6, -UR19, R13 ;  /* 0x80000013060d7c23 */ /* 0x000fe2000801000d */
[----:B------:R-:W-:Y:S02]  /*21730*/  IMAD.IADD R6, R237, 0x1, -R3 ;  /* 0x00000001ed067824 */ /* 0x000fe400078e0a03 */
[----:B------:R-:W-:Y:S01]  /*21740*/  FFMA.FTZ R14, R2, -UR19, R14 ;  /* 0x80000013020e7c23 */ /* 0x000fe2000801000e */
[----:B------:R-:W-:Y:S01]  /*21750*/  IABS R9, R7 ;  /* 0x0000000700097213 */ /* 0x000fe20000000000 */
[----:B------:R-:W-:Y:S01]  /*21760*/  VIADD R2, R0, 0x61 ;  /* 0x0000006100027836 */ /* 0x000fe20000000000 */
[----:B------:R-:W-:Y:S02]  /*21770*/  ISETP.GE.AND P3, PT, R3, R234, PT ;  /* 0x000000ea0300720c */ /* 0x000fe40003f66270 */
[----:B------:R-:W-:Y:S01]  /*21780*/  IABS R6, R6 ;  /* 0x0000000600067213 */ /* 0x000fe20000000000 */
[----:B------:R-:W-:Y:S01]  /*21790*/  IMAD.IADD R10, R237, 0x1, -R2 ;  /* 0x00000001ed0a7824 */ /* 0x000fe200078e0a02 */
[----:B------:R-:W-:Y:S01]  /*217a0*/  I2FP.F32.S32 R9, R9 ;  /* 0x0000000900097245 */ /* 0x000fe20000201400 */
[----:B-1----:R-:W-:Y:S01]  /*217b0*/  IMAD.MOV.U32 R102, RZ, RZ, R71 ;  /* 0x000000ffff667224 */ /* 0x002fe200078e0047 */
[----:B------:R-:W-:Y:S02]  /*217c0*/  FSEL R226, R19, -INF , !P1 ;  /* 0xff80000013e27808 */ /* 0x000fe40004800000 */
[----:B------:R-:W-:Y:S01]  /*217d0*/  I2FP.F32.S32 R6, R6 ;  /* 0x0000000600067245 */ /* 0x000fe20000201400 */
[----:B---3--:R-:W-:Y:S01]  /*217e0*/  FFMA.FTZ R5, R9, -UR19, R5 ;  /* 0x8000001309057c23 */ /* 0x008fe20008010005 */
[----:B------:R-:W-:Y:S01]  /*217f0*/  IADD3 R8, R236, -R2, RZ ;  /* 0x80000002ec087210 */ /* 0x000fe20007ffe0ff */
[----:B------:R1:W-:Y:S01]  /*21800*/  STL [R1], R226 ;  /* 0x000000e201007387 */ /* 0x0003e20000100800 */
[----:B------:R-:W-:Y:S01]  /*21810*/  ISETP.GE.AND P1, PT, R3, R235, PT ;  /* 0x000000eb0300720c */ /* 0x000fe20003f26270 */
[----:B----4-:R-:W-:Y:S01]  /*21820*/  FFMA.FTZ R4, R6, -UR19, R4 ;  /* 0x8000001306047c23 */ /* 0x010fe20008010004 */
[----:B------:R-:W-:Y:S01]  /*21830*/  @P0 LOP3.LUT R231, R231, 0x2, RZ, 0xfc, !PT ;  /* 0x00000002e7e70812 */ /* 0x000fe200078efcff */
[----:B------:R-:W-:Y:S01]  /*21840*/  STL [R1+0x118], R238 ;  /* 0x000118ee01007387 */ /* 0x000fe20000100800 */
[----:B------:R-:W-:Y:S02]  /*21850*/  FSEL R28, R13, -INF , !P4 ;  /* 0xff8000000d1c7808 */ /* 0x000fe40006000000 */
[----:B------:R-:W-:Y:S01]  /*21860*/  MUFU.TANH R13, R106 ;  /* 0x0000006a000d7308 */ /* 0x000fe20000002400 */
[C---:B------:R-:W-:Y:S01]  /*21870*/  ISETP.GE.AND P0, PT, R3.reuse, R233, PT ;  /* 0x000000e90300720c */ /* 0x040fe20003f06270 */
[----:B------:R-:W-:Y:S01]  /*21880*/  STL [R1+0x11c], R236 ;  /* 0x00011cec01007387 */ /* 0x000fe20000100800 */
[C---:B------:R-:W-:Y:S02]  /*21890*/  ISETP.GE.OR P4, PT, R3.reuse, R241, !P3 ;  /* 0x000000f10300720c */ /* 0x040fe40005f86670 */
[C---:B------:R-:W-:Y:S02]  /*218a0*/  ISETP.GE.OR P1, PT, R3.reuse, R243, !P1 ;  /* 0x000000f30300720c */ /* 0x040fe40004f26670 */
[----:B------:R-:W-:Y:S02]  /*218b0*/  IABS R8, R8 ;  /* 0x0000000800087213 */ /* 0x000fe40000000000 */
[----:B------:R-:W-:Y:S02]  /*218c0*/  MOV R76, R230 ;  /* 0x000000e6004c7202 */ /* 0x000fe40000000f00 */
[----:B------:R-:W-:Y:S02]  /*218d0*/  ISETP.GE.OR P0, PT, R3, R242, !P0 ;  /* 0x000000f20300720c */ /* 0x000fe40004706670 */
[----:B------:R-:W-:Y:S02]  /*218e0*/  FSEL R230, R18, -INF , !P2 ;  /* 0xff80000012e67808 */ /* 0x000fe40005000000 */
[----:B------:R-:W-:Y:S02]  /*218f0*/  FSEL R29, R14, -INF , !P6 ;  /* 0xff8000000e1d7808 */ /* 0x000fe40007000000 */
[----:B------:R-:W2:Y:S01]  /*21900*/  MUFU.TANH R14, R105 ;  /* 0x00000069000e7308 */ /* 0x000ea20000002400 */
[----:B------:R-:W-:Y:S02]  /*21910*/  LOP3.LUT P2, RZ, R231, 0x2, RZ, 0xc0, !PT ;  /* 0x00000002e7ff7812 */ /* 0x000fe4000784c0ff */
[----:B------:R-:W-:Y:S01]  /*21920*/  FSEL R27, R5, -INF , !P1 ;  /* 0xff800000051b7808 */ /* 0x000fe20004800000 */
[----:B------:R-:W-:Y:S01]  /*21930*/  IMAD.IADD R5, R238, 0x1, -R3 ;  /* 0x00000001ee057824 */ /* 0x000fe200078e0a03 */
[----:B------:R-:W-:Y:S02]  /*21940*/  ISETP.GE.AND P6, PT, R3, R232, PT ;  /* 0x000000e80300720c */ /* 0x000fe40003fc6270 */
[----:B------:R-:W-:Y:S02]  /*21950*/  I2FP.F32.S32 R8, R8 ;  /* 0x0000000800087245 */ /* 0x000fe40000201400 */
[----:B------:R-:W-:Y:S02]  /*21960*/  FSEL R30, R4, -INF , !P0 ;  /* 0xff800000041e7808 */ /* 0x000fe40004000000 */
[----:B------:R-:W-:Y:S01]  /*21970*/  IADD3 R4, R238, -R2, RZ ;  /* 0x80000002ee047210 */ /* 0x000fe20007ffe0ff */
[----:B------:R-:W-:Y:S01]  /*21980*/  FFMA.FTZ R17, R8, -UR19, R17 ;  /* 0x8000001308117c23 */ /* 0x000fe20008010011 */
[----:B------:R-:W-:Y:S02]  /*21990*/  FSEL R31, R11, -INF , !P2 ;  /* 0xff8000000b1f7808 */ /* 0x000fe40005000000 */
[----:B------:R-:W-:Y:S02]  /*219a0*/  LOP3.LUT R231, R231, 0xfffffffe, RZ, 0xc0, !PT ;  /* 0xfffffffee7e77812 */ /* 0x000fe400078ec0ff */
[----:B------:R-:W-:Y:S01]  /*219b0*/  ISETP.GE.OR P3, PT, R3, R240, !P6 ;  /* 0x000000f00300720c */ /* 0x000fe20007766670 */
[----:B------:R-:W-:Y:S01]  /*219c0*/  IMAD.IADD R3, R239, 0x1, -R3 ;  /* 0x00000001ef037824 */ /* 0x000fe200078e0a03 */
[----:B------:R-:W-:Y:S02]  /*219d0*/  FSEL R32, R12, -INF , !P5 ;  /* 0xff8000000c207808 */ /* 0x000fe40006800000 */
[----:B------:R-:W3:Y:S01]  /*219e0*/  MUFU.TANH R12, R107 ;  /* 0x0000006b000c7308 */ /* 0x000ee20000002400 */
[C---:B------:R-:W-:Y:S02]  /*219f0*/  ISETP.GE.AND P2, PT, R2.reuse, R233, PT ;  /* 0x000000e90200720c */ /* 0x040fe40003f46270 */
[C---:B------:R-:W-:Y:S02]  /*21a00*/  ISETP.GE.AND P1, PT, R2.reuse, R234, PT ;  /* 0x000000ea0200720c */ /* 0x040fe40003f26270 */
[C---:B------:R-:W-:Y:S02]  /*21a10*/  ISETP.GE.AND P0, PT, R2.reuse, R232, PT ;  /* 0x000000e80200720c */ /* 0x040fe40003f06270 */
[----:B------:R-:W-:Y:S02]  /*21a20*/  IABS R7, R10 ;  /* 0x0000000a00077213 */ /* 0x000fe40000000000 */
[C---:B------:R-:W-:Y:S02]  /*21a30*/  ISETP.GE.AND P5, PT, R2.reuse, R235, PT ;  /* 0x000000eb0200720c */ /* 0x040fe40003fa6270 */
[----:B------:R-:W-:Y:S02]  /*21a40*/  IABS R5, R5 ;  /* 0x0000000500057213 */ /* 0x000fe40000000000 */
[----:B------:R-:W-:Y:S02]  /*21a50*/  IABS R8, R4 ;  /* 0x0000000400087213 */ /* 0x000fe40000000000 */
[----:B------:R-:W-:Y:S01]  /*21a60*/  @P4 LOP3.LUT R231, R231, 0x1, RZ, 0xfc, !PT ;  /* 0x00000001e7e74812 */ /* 0x000fe200078efcff */
[----:B------:R-:W-:Y:S01]  /*21a70*/  IMAD.MOV.U32 R4, RZ, RZ, R5 ;  /* 0x000000ffff047224 */ /* 0x000fe200078e0005 */
[C---:B------:R-:W-:Y:S01]  /*21a80*/  ISETP.GE.OR P4, PT, R2.reuse, R242, !P2 ;  /* 0x000000f20200720c */ /* 0x040fe20005786670 */
[----:B------:R-:W-:Y:S01]  /*21a90*/  MUFU.TANH R5, R108 ;  /* 0x0000006c00057308 */ /* 0x000fe20000002400 */
[C---:B------:R-:W-:Y:S02]  /*21aa0*/  ISETP.GE.OR P2, PT, R2.reuse, R241, !P1 ;  /* 0x000000f10200720c */ /* 0x040fe40004f46670 */
[C---:B------:R-:W-:Y:S02]  /*21ab0*/  ISETP.GE.OR P6, PT, R2.reuse, R240, !P0 ;  /* 0x000000f00200720c */ /* 0x040fe400047c6670 */
[----:B------:R-:W-:Y:S02]  /*21ac0*/  I2FP.F32.S32 R7, R7 ;  /* 0x0000000700077245 */ /* 0x000fe40000201400 */
[----:B------:R-:W-:Y:S01]  /*21ad0*/  ISETP.GE.OR P5, PT, R2, R243, !P5 ;  /* 0x000000f30200720c */ /* 0x000fe20006fa6670 */
[----:B------:R-:W-:Y:S01]  /*21ae0*/  IMAD.IADD R2, R239, 0x1, -R2 ;  /* 0x00000001ef027824 */ /* 0x000fe200078e0a02 */
[----:B------:R-:W-:Y:S01]  /*21af0*/  IABS R6, R3 ;  /* 0x0000000300067213 */ /* 0x000fe20000000000 */
[----:B------:R-:W-:Y:S02]  /*21b00*/  IMAD.MOV.U32 R3, RZ, RZ, R8 ;  /* 0x000000ffff037224 */ /* 0x000fe400078e0008 */
[----:B------:R-:W-:Y:S01]  /*21b10*/  FFMA.FTZ R16, R7, -UR19, R16 ;  /* 0x8000001307107c23 */ /* 0x000fe20008010010 */
[----:B------:R-:W-:Y:S02]  /*21b20*/  FSEL R25, R17, -INF , !P5 ;  /* 0xff80000011197808 */ /* 0x000fe40006800000 */
[----:B------:R-:W-:Y:S01]  /*21b30*/  MUFU.TANH R17, R120 ;  /* 0x0000007800117308 */ /* 0x000fe20000002400 */
[----:B------:R-:W-:Y:S02]  /*21b40*/  IABS R7, R2 ;  /* 0x0000000200077213 */ /* 0x000fe40000000000 */
[----:B------:R-:W-:Y:S02]  /*21b50*/  I2FP.F32.S32 R3, R3 ;  /* 0x0000000300037245 */ /* 0x000fe40000201400 */
[----:B------:R-:W-:Y:S02]  /*21b60*/  I2FP.F32.S32 R2, R4 ;  /* 0x0000000400027245 */ /* 0x000fe40000201400 */
[----:B------:R-:W-:Y:S03]  /*21b70*/  I2FP.F32.S32 R6, R6 ;  /* 0x0000000600067245 */ /* 0x000fe60000201400 */
[----:B------:R4:W1:Y:S01]  /*21b80*/  MUFU.TANH R4, R109 ;  /* 0x0000006d00047308 */ /* 0x0008620000002400 */
[----:B--2---:R-:W-:Y:S01]  /*21b90*/  FFMA.FTZ R14, R3, -UR19, R14 ;  /* 0x80000013030e7c23 */ /* 0x004fe2000801000e */
[----:B------:R-:W-:Y:S01]  /*21ba0*/  I2FP.F32.S32 R7, R7 ;  /* 0x0000000700077245 */ /* 0x000fe20000201400 */
[----:B------:R-:W-:Y:S01]  /*21bb0*/  FFMA.FTZ R15, R2, -UR19, R15 ;  /* 0x80000013020f7c23 */ /* 0x000fe2000801000f */
[C---:B------:R-:W-:Y:S01]  /*21bc0*/  IADD3 R3, R0.reuse, 0x68, RZ ;  /* 0x0000006800037810 */ /* 0x040fe20007ffe0ff */
[----:B------:R-:W-:Y:S02]  /*21bd0*/  VIADD R2, R0, 0x69 ;  /* 0x0000006900027836 */ /* 0x000fe40000000000 */
[----:B------:R-:W-:Y:S01]  /*21be0*/  FFMA.FTZ R13, R6, -UR19, R13 ;  /* 0x80000013060d7c23 */ /* 0x000fe2000801000d */
[----:B---3--:R-:W-:Y:S01]  /*21bf0*/  FFMA.FTZ R12, R7, -UR19, R12 ;  /* 0x80000013070c7c23 */ /* 0x008fe2000801000c */
[----:B------:R-:W-:Y:S01]  /*21c00*/  IADD3 R9, R239, -R3, RZ ;  /* 0x80000003ef097210 */ /* 0x000fe20007ffe0ff */
[--C-:B------:R-:W-:Y:S01]  /*21c10*/  IMAD.IADD R6, R238, 0x1, -R2.reuse ;  /* 0x00000001ee067824 */ /* 0x100fe200078e0a02 */
[----:B------:R-:W-:Y:S01]  /*21c20*/  ISETP.GE.AND P0, PT, R2, R234, PT ;  /* 0x000000ea0200720c */ /* 0x000fe20003f06270 */
[----:B------:R-:W-:Y:S01]  /*21c30*/  IMAD.IADD R7, R238, 0x1, -R3 ;  /* 0x00000001ee077824 */ /* 0x000fe200078e0a03 */
[----:B------:R-:W-:Y:S01]  /*21c40*/  FSEL R217, R13, -INF , !P3 ;  /* 0xff8000000dd97808 */ /* 0x000fe20005800000 */
[----:B------:R-:W-:Y:S01]  /*21c50*/  IMAD.IADD R11, R239, 0x1, -R2 ;  /* 0x00000001ef0b7824 */ /* 0x000fe200078e0a02 */
[----:B------:R-:W-:Y:S01]  /*21c60*/  MUFU.TANH R13, R115 ;  /* 0x00000073000d7308 */ /* 0x000fe20000002400 */
[----:B------:R-:W-:Y:S02]  /*21c70*/  IABS R8, R6 ;  /* 0x0000000600087213 */ /* 0x000fe40000000000 */
[----:B------:R-:W-:Y:S01]  /*21c80*/  IABS R10, R7 ;  /* 0x00000007000a7213 */ /* 0x000fe20000000000 */
[----:B----4-:R-:W-:Y:S01]  /*21c90*/  IMAD.MOV.U32 R109, RZ, RZ, R58 ;  /* 0x000000ffff6d7224 */ /* 0x010fe200078e003a */
[C---:B------:R-:W-:Y:S02]  /*21ca0*/  ISETP.GE.AND P3, PT, R3.reuse, R232, PT ;  /* 0x000000e80300720c */ /* 0x040fe40003f66270 */
[----:B------:R-:W-:Y:S02]  /*21cb0*/  I2FP.F32.S32 R8, R8 ;  /* 0x0000000800087245 */ /* 0x000fe40000201400 */
[----:B------:R-:W-:Y:S02]  /*21cc0*/  I2FP.F32.S32 R10, R10 ;  /* 0x0000000a000a7245 */ /* 0x000fe40000201400 */
[C---:B------:R-:W-:Y:S01]  /*21cd0*/  ISETP.GE.OR P3, PT, R3.reuse, R240, !P3 ;  /* 0x000000f00300720c */ /* 0x040fe20005f66670 */
[----:B-1----:R-:W-:Y:S01]  /*21ce0*/  FFMA.FTZ R4, R8, -UR19, R4 ;  /* 0x8000001308047c23 */ /* 0x002fe20008010004 */
[----:B------:R-:W-:Y:S01]  /*21cf0*/  ISETP.GE.AND P1, PT, R3, R234, PT ;  /* 0x000000ea0300720c */ /* 0x000fe20003f26270 */
[----:B------:R-:W-:Y:S01]  /*21d00*/  FFMA.FTZ R5, R10, -UR19, R5 ;  /* 0x800000130a057c23 */ /* 0x000fe20008010005 */
[----:B------:R-:W-:Y:S01]  /*21d10*/  LOP3.LUT P5, RZ, R231, 0x1, RZ, 0xc0, !PT ;  /* 0x00000001e7ff7812 */ /* 0x000fe200078ac0ff */
[----:B------:R-:W-:Y:S01]  /*21d20*/  FMUL.FTZ R10, R116, UR8 ;  /* 0x00000008740a7c20 */ /* 0x000fe20008410000 */
[-C--:B------:R-:W-:Y:S02]  /*21d30*/  ISETP.GE.OR P0, PT, R2, R241.reuse, !P0 ;  /* 0x000000f10200720c */ /* 0x080fe40004706670 */
[----:B------:R-:W-:Y:S02]  /*21d40*/  FSEL R26, R16, -INF , !P4 ;  /* 0xff800000101a7808 */ /* 0x000fe40006000000 */
[----:B------:R-:W-:Y:S01]  /*21d50*/  MUFU.TANH R16, R112 ;  /* 0x0000007000107308 */ /* 0x000fe20000002400 */
[----:B------:R-:W-:Y:S01]  /*21d60*/  FSEL R223, R12, -INF , !P6 ;  /* 0xff8000000cdf7808 */ /* 0x000fe20007000000 */
[----:B------:R-:W-:Y:S01]  /*21d70*/  FMUL.FTZ R12, R121, UR8 ;  /* 0x00000008790c7c20 */ /* 0x000fe20008410000 */
[C---:B------:R-:W-:Y:S02]  /*21d80*/  ISETP.GE.OR P1, PT, R3.reuse, R241, !P1 ;  /* 0x000000f10300720c */ /* 0x040fe40004f26670 */
[----:B------:R-:W-:Y:S02]  /*21d90*/  IABS R6, R9 ;  /* 0x0000000900067213 */ /* 0x000fe40000000000 */
[----:B------:R-:W-:Y:S03]  /*21da0*/  FSEL R221, R14, -INF , !P2 ;  /* 0xff8000000edd7808 */ /* 0x000fe60005000000 */
[----:B------:R-:W-:Y:S01]  /*21db0*/  MUFU.TANH R10, R10 ;  /* 0x0000000a000a7308 */ /* 0x000fe20000002400 */
[C---:B------:R-:W-:Y:S02]  /*21dc0*/  ISETP.GE.AND P4, PT, R3.reuse, R233, PT ;  /* 0x000000e90300720c */ /* 0x040fe40003f86270 */
[----:B------:R-:W-:Y:S02]  /*21dd0*/  ISETP.GE.AND P6, PT, R3, R235, PT ;  /* 0x000000eb0300720c */ /* 0x000fe40003fc6270 */
[----:B------:R-:W-:Y:S02]  /*21de0*/  MOV R78, R21 ;  /* 0x00000015004e7202 */ /* 0x000fe40000000f00 */
[----:B------:R-:W-:Y:S03]  /*21df0*/  MOV R103, R77 ;  /* 0x0000004d00677202 */ /* 0x000fe60000000f00 */
[----:B------:R-:W1:Y:S01]  /*21e00*/  MUFU.TANH R14, R114 ;  /* 0x00000072000e7308 */ /* 0x000e620000002400 */
[----:B------:R-:W-:Y:S01]  /*21e10*/  FSEL R67, R15, -INF , !P5 ;  /* 0xff8000000f437808 */ /* 0x000fe20006800000 */
[----:B------:R-:W-:Y:S01]  /*21e20*/  IMAD.MOV.U32 R77, RZ, RZ, R204 ;  /* 0x000000ffff4d7224 */ /* 0x000fe200078e00cc */
[----:B------:R-:W-:Y:S02]  /*21e30*/  FSEL R251, R4, -INF , !P0 ;  /* 0xff80000004fb7808 */ /* 0x000fe40004000000 */
[----:B------:R-:W-:Y:S01]  /*21e40*/  LOP3.LUT R231, R231, 0xfffffffd, RZ, 0xc0, !PT ;  /* 0xfffffffde7e77812 */ /* 0x000fe200078ec0ff */
[----:B------:R-:W-:Y:S01]  /*21e50*/  IMAD.MOV.U32 R90, RZ, RZ, R77 ;  /* 0x000000ffff5a7224 */ /* 0x000fe200078e004d */
[----:B------:R-:W-:Y:S03]  /*21e60*/  FSEL R252, R5, -INF , !P1 ;  /* 0xff80000005fc7808 */ /* 0x000fe60004800000 */
[----:B------:R-:W2:Y:S01]  /*21e70*/  MUFU.TANH R15, R113 ;  /* 0x00000071000f7308 */ /* 0x000ea20000002400 */
[----:B------:R-:W-:Y:S01]  /*21e80*/  I2FP.F32.S32 R6, R6 ;  /* 0x0000000600067245 */ /* 0x000fe20000201400 */
[--C-:B------:R-:W-:Y:S01]  /*21e90*/  IMAD.IADD R5, R236, 0x1, -R3.reuse ;  /* 0x00000001ec057824 */ /* 0x100fe200078e0a03 */
[C---:B------:R-:W-:Y:S02]  /*21ea0*/  ISETP.GE.AND P5, PT, R2.reuse, R235, PT ;  /* 0x000000eb0200720c */ /* 0x040fe40003fa6270 */
[----:B------:R-:W-:Y:S01]  /*21eb0*/  ISETP.GE.AND P2, PT, R2, R233, PT ;  /* 0x000000e90200720c */ /* 0x000fe20003f46270 */
[----:B------:R-:W-:Y:S01]  /*21ec0*/  FFMA.FTZ R110, R6, -UR19, R110 ;  /* 0x80000013066e7c23 */ /* 0x000fe2000801006e */
[----:B------:R-:W-:Y:S03]  /*21ed0*/  ISETP.GE.AND P0, PT, R2, R232, PT ;  /* 0x000000e80200720c */ /* 0x000fe60003f06270 */
[----:B------:R-:W3:Y:S01]  /*21ee0*/  MUFU.TANH R12, R12 ;  /* 0x0000000c000c7308 */ /* 0x000ee20000002400 */
[CC--:B------:R-:W-:Y:S02]  /*21ef0*/  ISETP.GE.OR P1, PT, R3.reuse, R243.reuse, !P6 ;  /* 0x000000f30300720c */ /* 0x0c0fe40007726670 */
[----:B------:R-:W-:Y:S01]  /*21f00*/  ISETP.GE.OR P4, PT, R3, R242, !P4 ;  /* 0x000000f20300720c */ /* 0x000fe20006786670 */
[----:B------:R-:W-:Y:S01]  /*21f10*/  IMAD.IADD R3, R237, 0x1, -R3 ;  /* 0x00000001ed037824 */ /* 0x000fe200078e0a03 */
[----:B------:R-:W-:Y:S02]  /*21f20*/  @P3 LOP3.LUT R231, R231, 0x2, RZ, 0xfc, !PT ;  /* 0x00000002e7e73812 */ /* 0x000fe400078efcff */
[----:B------:R-:W-:Y:S02]  /*21f30*/  IADD3 R4, R236, -R2, RZ ;  /* 0x80000002ec047210 */ /* 0x000fe40007ffe0ff */
[C---:B------:R-:W-:Y:S02]  /*21f40*/  ISETP.GE.OR P5, PT, R2.reuse, R243, !P5 ;  /* 0x000000f30200720c */ /* 0x040fe40006fa6670 */
[C---:B------:R-:W-:Y:S02]  /*21f50*/  ISETP.GE.OR P2, PT, R2.reuse, R242, !P2 ;  /* 0x000000f20200720c */ /* 0x040fe40005746670 */
[----:B------:R-:W-:Y:S01]  /*21f60*/  ISETP.GE.OR P3, PT, R2, R240, !P0 ;  /* 0x000000f00200720c */ /* 0x000fe20004766670 */
[----:B------:R-:W-:Y:S01]  /*21f70*/  IMAD.IADD R2, R237, 0x1, -R2 ;  /* 0x00000001ed027824 */ /* 0x000fe200078e0a02 */
[----:B------:R-:W-:Y:S02]  /*21f80*/  IABS R6, R5 ;  /* 0x0000000500067213 */ /* 0x000fe40000000000 */
[----:B------:R-:W-:Y:S02]  /*21f90*/  IABS R3, R3 ;  /* 0x0000000300037213 */ /* 0x000fe40000000000 */
[----:B------:R-:W-:Y:S01]  /*21fa0*/  IABS R5, R2 ;  /* 0x0000000200057213 */ /* 0x000fe20000000000 */
[----:B------:R-:W-:Y:S01]  /*21fb0*/  IMAD.MOV.U32 R2, RZ, RZ, R6 ;  /* 0x000000ffff027224 */ /* 0x000fe200078e0006 */
[----:B------:R-:W-:Y:S02]  /*21fc0*/  I2FP.F32.S32 R3, R3 ;  /* 0x0000000300037245 */ /* 0x000fe40000201400 */
[----:B------:R-:W-:Y:S02]  /*21fd0*/  IABS R4, R4 ;  /* 0x0000000400047213 */ /* 0x000fe40000000000 */
[----:B------:R-:W-:Y:S01]  /*21fe0*/  I2FP.F32.S32 R5, R5 ;  /* 0x0000000500057245 */ /* 0x000fe20000201400 */
[----:B-1----:R-:W-:Y:S01]  /*21ff0*/  FFMA.FTZ R14, R3, -UR19, R14 ;  /* 0x80000013030e7c23 */ /* 0x002fe2000801000e */
[----:B------:R-:W-:Y:S01]  /*22000*/  IABS R7, R11 ;  /* 0x0000000b00077213 */ /* 0x000fe20000000000 */
[----:B------:R-:W-:Y:S01]  /*22010*/  VIADD R3, R0, 0x70 ;  /* 0x0000007000037836 */ /* 0x000fe20000000000 */
[----:B------:R-:W-:Y:S01]  /*22020*/  I2FP.F32.S32 R2, R2 ;  /* 0x0000000200027245 */ /* 0x000fe20000201400 */
[----:B------:R-:W-:Y:S01]  /*22030*/  FFMA.FTZ R13, R5, -UR19, R13 ;  /* 0x80000013050d7c23 */ /* 0x000fe2000801000d */
[----:B------:R-:W-:Y:S01]  /*22040*/  I2FP.F32.S32 R4, R4 ;  /* 0x0000000400047245 */ /* 0x000fe20000201400 */
[----:B------:R-:W-:Y:S01]  /*22050*/  IMAD.IADD R5, R236, 0x1, -R3 ;  /* 0x00000001ec057824 */ /* 0x000fe200078e0a03 */
[----:B------:R-:W-:Y:S01]  /*22060*/  I2FP.F32.S32 R7, R7 ;  /* 0x0000000700077245 */ /* 0x000fe20000201400 */
[----:B------:R-:W-:Y:S01]  /*22070*/  FFMA.FTZ R16, R2, -UR19, R16 ;  /* 0x8000001302107c23 */ /* 0x000fe20008010010 */
[----:B------:R-:W-:Y:S01]  /*22080*/  IADD3 R2, R0, 0x71, RZ ;  /* 0x0000007100027810 */ /* 0x000fe20007ffe0ff */
[----:B--2---:R-:W-:Y:S01]  /*22090*/  FFMA.FTZ R15, R4, -UR19, R15 ;  /* 0x80000013040f7c23 */ /* 0x004fe2000801000f */
[----:B------:R-:W-:Y:S02]  /*220a0*/  IMAD.IADD R4, R237, 0x1, -R3 ;  /* 0x00000001ed047824 */ /* 0x000fe400078e0a03 */
[----:B------:R-:W-:Y:S01]  /*220b0*/  FFMA.FTZ R111, R7, -UR19, R111 ;  /* 0x80000013076f7c23 */ /* 0x000fe2000801006f */
[----:B------:R-:W-:Y:S01]  /*220c0*/  IADD3 R8, R237, -R2, RZ ;  /* 0x80000002ed087210 */ /* 0x000fe20007ffe0ff */
[----:B------:R-:W-:Y:S01]  /*220d0*/  IMAD.IADD R6, R236, 0x1, -R2 ;  /* 0x00000001ec067824 */ /* 0x000fe200078e0a02 */
[----:B------:R-:W-:Y:S01]  /*220e0*/  IABS R7, R5 ;  /* 0x0000000500077213 */ /* 0x000fe20000000000 */
[----:B------:R-:W-:Y:S01]  /*220f0*/  IMAD.IADD R11, R238, 0x1, -R3 ;  /* 0x00000001ee0b7824 */ /* 0x000fe200078e0a03 */
[----:B------:R-:W-:Y:S02]  /*22100*/  IABS R5, R4 ;  /* 0x0000000400057213 */ /* 0x000fe40000000000 */
[----:B------:R-:W-:Y:S01]  /*22110*/  IABS R4, R8 ;  /* 0x0000000800047213 */ /* 0x000fe20000000000 */
[----:B------:R-:W-:Y:S01]  /*22120*/  IMAD.MOV.U32 R8, RZ, RZ, R7 ;  /* 0x000000ffff087224 */ /* 0x000fe200078e0007 */
[----:B------:R-:W-:Y:S02]  /*22130*/  IABS R6, R6 ;  /* 0x0000000600067213 */ /* 0x000fe40000000000 */
[----:B------:R-:W-:Y:S02]  /*22140*/  ISETP.GE.AND P0, PT, R3, R235, PT ;  /* 0x000000eb0300720c */ /* 0x000fe40003f06270 */
[----:B------:R-:W-:Y:S01]  /*22150*/  I2FP.F32.S32 R9, R8 ;  /* 0x0000000800097245 */ /* 0x000fe20000201400 */
[----:B------:R-:W-:Y:S01]  /*22160*/  IMAD.MOV.U32 R7, RZ, RZ, R6 ;  /* 0x000000ffff077224 */ /* 0x000fe200078e0006 */
[----:B------:R-:W-:Y:S02]  /*22170*/  FSEL R22, R16, -INF , !P1 ;  /* 0xff80000010167808 */ /* 0x000fe40004800000 */
[----:B------:R-:W-:Y:S01]  /*22180*/  MOV R6, R4 ;  /* 0x0000000400067202 */ /* 0x000fe20000000f00 */
[----:B------:R-:W-:Y:S01]  /*22190*/  FFMA.FTZ R10, R9, -UR19, R10 ;  /* 0x80000013090a7c23 */ /* 0x000fe2000801000a */
[----:B------:R-:W-:Y:S01]  /*221a0*/  I2FP.F32.S32 R8, R5 ;  /* 0x0000000500087245 */ /* 0x000fe20000201400 */
[----:B------:R-:W-:Y:S01]  /*221b0*/  FMUL.FTZ R9, R125, UR8 ;  /* 0x000000087d097c20 */ /* 0x000fe20008410000 */
[----:B------:R-:W-:Y:S02]  /*221c0*/  I2FP.F32.S32 R7, R7 ;  /* 0x0000000700077245 */ /* 0x000fe40000201400 */
[C---:B------:R-:W-:Y:S01]  /*221d0*/  ISETP.GE.OR P0, PT, R3.reuse, R243, !P0 ;  /* 0x000000f30300720c */ /* 0x040fe20004706670 */
[----:B------:R-:W-:Y:S01]  /*221e0*/  FFMA.FTZ R8, R8, -UR19, R118 ;  /* 0x8000001308087c23 */ /* 0x000fe20008010076 */
[----:B------:R-:W-:Y:S01]  /*221f0*/  FSEL R24, R14, -INF , !P4 ;  /* 0xff8000000e187808 */ /* 0x000fe20006000000 */
[----:B------:R-:W-:Y:S01]  /*22200*/  MUFU.TANH R9, R9 ;  /* 0x0000000900097308 */ /* 0x000fe20000002400 */
[----:B------:R-:W-:Y:S02]  /*22210*/  ISETP.GE.AND P1, PT, R3, R233, PT ;  /* 0x000000e90300720c */ /* 0x000fe40003f26270 */
[----:B------:R-:W-:Y:S02]  /*22220*/  ISETP.GE.AND P4, PT, R2, R235, PT ;  /* 0x000000eb0200720c */ /* 0x000fe40003f86270 */
[----:B------:R-:W-:Y:S02]  /*22230*/  FSEL R18, R10, -INF , !P0 ;  /* 0xff8000000a127808 */ /* 0x000fe40004000000 */
[----:B------:R-:W-:Y:S03]  /*22240*/  I2FP.F32.S32 R5, R6 ;  /* 0x0000000600057245 */ /* 0x000fe60000201400 */
[----:B------:R-:W1:Y:S01]  /*22250*/  MUFU.TANH R10, R124 ;  /* 0x0000007c000a7308 */ /* 0x000e620000002400 */
[----:B------:R-:W-:Y:S01]  /*22260*/  FSEL R23, R13, -INF , !P2 ;  /* 0xff8000000d177808 */ /* 0x000fe20005000000 */
[----:B------:R-:W-:Y:S01]  /*22270*/  FFMA.FTZ R6, R7, -UR19, R117 ;  /* 0x8000001307067c23 */ /* 0x000fe20008010075 */
[----:B------:R-:W-:Y:S01]  /*22280*/  IABS R4, R11 ;  /* 0x0000000b00047213 */ /* 0x000fe20000000000 */
[----:B------:R-:W-:Y:S01]  /*22290*/  FFMA.FTZ R5, R5, -UR19, R119 ;  /* 0x8000001305057c23 */ /* 0x000fe20008010077 */
[----:B------:R-:W-:Y:S02]  /*222a0*/  ISETP.GE.OR P0, PT, R3, R242, !P1 ;  /* 0x000000f20300720c */ /* 0x000fe40004f06670 */
[C---:B------:R-:W-:Y:S03]  /*222b0*/  ISETP.GE.OR P1, PT, R2.reuse, R243, !P4 ;  /* 0x000000f30200720c */ /* 0x040fe60006726670 */
[----:B------:R2:W4:Y:S01]  /*222c0*/  MUFU.TANH R11, R131 ;  /* 0x00000083000b7308 */ /* 0x0005220000002400 */
[----:B------:R-:W-:Y:S02]  /*222d0*/  ISETP.GE.AND P2, PT, R2, R233, PT ;  /* 0x000000e90200720c */ /* 0x000fe40003f46270 */
[----:B------:R-:W-:Y:S02]  /*222e0*/  FSEL R21, R15, -INF , !P5 ;  /* 0xff8000000f157808 */ /* 0x000fe40006800000 */
[----:B------:R-:W-:Y:S02]  /*222f0*/  I2FP.F32.S32 R4, R4 ;  /* 0x0000000400047245 */ /* 0x000fe40000201400 */
[C---:B------:R-:W-:Y:S02]  /*22300*/  ISETP.GE.AND P6, PT, R3.reuse, R234, PT ;  /* 0x000000ea0300720c */ /* 0x040fe40003fc6270 */
[----:B------:R-:W-:Y:S01]  /*22310*/  FSEL R20, R8, -INF , !P0 ;  /* 0xff80000008147808 */ /* 0x000fe20004000000 */
[----:B------:R-:W-:Y:S01]  /*22320*/  FFMA.FTZ R17, R4, -UR19, R17 ;  /* 0x8000001304117c23 */ /* 0x000fe20008010011 */
[C---:B------:R-:W-:Y:S01]  /*22330*/  ISETP.GE.AND P5, PT, R3.reuse, R232, PT ;  /* 0x000000e80300720c */ /* 0x040fe20003fa6270 */
[----:B------:R-:W-:Y:S01]  /*22340*/  IMAD.IADD R4, R238, 0x1, -R2 ;  /* 0x00000001ee047824 */ /* 0x000fe200078e0a02 */
[----:B------:R-:W-:Y:S02]  /*22350*/  FSEL R16, R6, -INF , !P1 ;  /* 0xff80000006107808 */ /* 0x000fe40004800000 */
[C---:B------:R-:W-:Y:S02]  /*22360*/  ISETP.GE.OR P2, PT, R2.reuse, R242, !P2 ;  /* 0x000000f20200720c */ /* 0x040fe40005746670 */
[C---:B------:R-:W-:Y:S01]  /*22370*/  ISETP.GE.AND P0, PT, R2.reuse, R232, PT ;  /* 0x000000e80200720c */ /* 0x040fe20003f06270 */
[----:B--2---:R-:W-:Y:S01]  /*22380*/  IMAD.MOV.U32 R131, RZ, RZ, R81 ;  /* 0x000000ffff837224 */ /* 0x004fe200078e0051 */
[C---:B------:R-:W-:Y:S01]  /*22390*/  ISETP.GE.AND P1, PT, R2.reuse, R234, PT ;  /* 0x000000ea0200720c */ /* 0x040fe20003f26270 */
[----:B------:R-:W-:Y:S01]  /*223a0*/  IMAD.MOV.U32 R81, RZ, RZ, R76 ;  /* 0x000000ffff517224 */ /* 0x000fe200078e004c */
[CC--:B------:R-:W-:Y:S02]  /*223b0*/  ISETP.GE.OR P4, PT, R3.reuse, R241.reuse, !P6 ;  /* 0x000000f10300720c */ /* 0x0c0fe40007786670 */
[-C--:B------:R-:W-:Y:S01]  /*223c0*/  ISETP.GE.OR P6, PT, R3, R240.reuse, !P5 ;  /* 0x000000f00300720c */ /* 0x080fe20006fc6670 */
[----:B------:R-:W-:Y:S01]  /*223d0*/  IMAD.IADD R3, R239, 0x1, -R3 ;  /* 0x00000001ef037824 */ /* 0x000fe200078e0a03 */
[----:B------:R-:W-:Y:S02]  /*223e0*/  FSEL R19, R5, -INF , !P2 ;  /* 0xff80000005137808 */ /* 0x000fe40005000000 */
[C---:B------:R-:W-:Y:S02]  /*223f0*/  ISETP.GE.OR P2, PT, R2.reuse, R241, !P1 ;  /* 0x000000f10200720c */ /* 0x040fe40004f46670 */
[----:B------:R-:W-:Y:S02]  /*22400*/  ISETP.GE.OR P5, PT, R2, R240, !P0 ;  /* 0x000000f00200720c */ /* 0x000fe400047a6670 */
[----:B------:R-:W-:Y:S02]  /*22410*/  IADD3 R2, R239, -R2, RZ ;  /* 0x80000002ef027210 */ /* 0x000fe40007ffe0ff */
[----:B------:R-:W-:Y:S02]  /*22420*/  IABS R3, R3 ;  /* 0x0000000300037213 */ /* 0x000fe40000000000 */
[----:B------:R-:W-:Y:S01]  /*22430*/  IABS R6, R2 ;  /* 0x0000000200067213 */ /* 0x000fe20000000000 */
[C---:B------:R-:W-:Y:S01]  /*22440*/  VIADD R2, R0.reuse, 0x78 ;  /* 0x0000007800027836 */ /* 0x040fe20000000000 */
[----:B------:R-:W-:Y:S01]  /*22450*/  IABS R5, R4 ;  /* 0x0000000400057213 */ /* 0x000fe20000000000 */
[----:B------:R-:W-:Y:S01]  /*22460*/  VIADD R0, R0, 0x79 ;  /* 0x0000007900007836 */ /* 0x000fe20000000000 */
[----:B------:R-:W-:Y:S01]  /*22470*/  I2FP.F32.S32 R3, R3 ;  /* 0x0000000300037245 */ /* 0x000fe20000201400 */
[----:B------:R-:W-:Y:S01]  /*22480*/  IMAD.IADD R4, R238, 0x1, -R2 ;  /* 0x00000001ee047824 */ /* 0x000fe200078e0a02 */
[----:B------:R-:W-:Y:S01]  /*22490*/  I2FP.F32.S32 R5, R5 ;  /* 0x0000000500057245 */ /* 0x000fe20000201400 */
[----:B------:R-:W-:Y:S01]  /*224a0*/  IMAD.IADD R8, R236, 0x1, -R0 ;  /* 0x00000001ec087824 */ /* 0x000fe200078e0a00 */
[----:B------:R-:W-:Y:S01]  /*224b0*/  I2FP.F32.S32 R6, R6 ;  /* 0x0000000600067245 */ /* 0x000fe20000201400 */
[----:B------:R-:W-:Y:S01]  /*224c0*/  FFMA.FTZ R122, R3, -UR19, R122 ;  /* 0x80000013037a7c23 */ /* 0x000fe2000801007a */
[----:B------:R-:W-:Y:S01]  /*224d0*/  IABS R4, R4 ;  /* 0x0000000400047213 */ /* 0x000fe20000000000 */
[----:B---3--:R-:W-:Y:S01]  /*224e0*/  FFMA.FTZ R12, R5, -UR19, R12 ;  /* 0x80000013050c7c23 */ /* 0x008fe2000801000c */
[----:B------:R-:W-:Y:S01]  /*224f0*/  IADD3 R3, R238, -R0, RZ ;  /* 0x80000000ee037210 */ /* 0x000fe20007ffe0ff */
[--C-:B------:R-:W-:Y:S02]  /*22500*/  IMAD.IADD R5, R236, 0x1, -R2.reuse ;  /* 0x00000001ec057824 */ /* 0x100fe400078e0a02 */
[----:B------:R-:W-:Y:S01]  /*22510*/  FFMA.FTZ R123, R6, -UR19, R123 ;  /* 0x80000013067b7c23 */ /* 0x000fe2000801007b */
[----:B------:R-:W-:Y:S01]  /*22520*/  I2FP.F32.S32 R4, R4 ;  /* 0x0000000400047245 */ /* 0x000fe20000201400 */
[C---:B------:R-:W-:Y:S01]  /*22530*/  IMAD.IADD R6, R237.reuse, 0x1, -R2 ;  /* 0x00000001ed067824 */ /* 0x040fe200078e0a02 */
[----:B------:R-:W-:Y:S02]  /*22540*/  IABS R3, R3 ;  /* 0x0000000300037213 */ /* 0x000fe40000000000 */
[----:B------:R-:W-:Y:S01]  /*22550*/  IABS R5, R5 ;  /* 0x0000000500057213 */ /* 0x000fe20000000000 */
[----:B-1----:R-:W-:Y:S01]  /*22560*/  FFMA.FTZ R10, R4, -UR19, R10 ;  /* 0x80000013040a7c23 */ /* 0x002fe2000801000a */
[----:B------:R-:W-:Y:S02]  /*22570*/  IABS R4, R6 ;  /* 0x0000000600047213 */ /* 0x000fe40000000000 */
[----:B------:R-:W-:Y:S02]  /*22580*/  I2FP.F32.S32 R3, R3 ;  /* 0x0000000300037245 */ /* 0x000fe40000201400 */
[----:B------:R-:W-:Y:S02]  /*22590*/  IADD3 R6, R237, -R0, RZ ;  /* 0x80000000ed067210 */ /* 0x000fe40007ffe0ff */
[----:B------:R-:W-:Y:S01]  /*225a0*/  I2FP.F32.S32 R7, R5 ;  /* 0x0000000500077245 */ /* 0x000fe20000201400 */
[----:B------:R-:W-:Y:S01]  /*225b0*/  FFMA.FTZ R9, R3, -UR19, R9 ;  /* 0x8000001303097c23 */ /* 0x000fe20008010009 */
[----:B------:R-:W-:Y:S02]  /*225c0*/  I2FP.F32.S32 R5, R4 ;  /* 0x0000000400057245 */ /* 0x000fe40000201400 */
[----:B------:R-:W-:Y:S01]  /*225d0*/  IABS R4, R8 ;  /* 0x0000000800047213 */ /* 0x000fe20000000000 */
[----:B------:R-:W-:Y:S01]  /*225e0*/  FFMA.FTZ R7, R7, -UR19, R128 ;  /* 0x8000001307077c23 */ /* 0x000fe20008010080 */
[----:B------:R-:W-:Y:S01]  /*225f0*/  IABS R3, R6 ;  /* 0x0000000600037213 */ /* 0x000fe20000000000 */
[----:B------:R-:W-:Y:S01]  /*22600*/  FFMA.FTZ R6, R5, -UR19, R130 ;  /* 0x8000001305067c23 */ /* 0x000fe20008010082 */
[----:B------:R-:W-:Y:S02]  /*22610*/  I2FP.F32.S32 R4, R4 ;  /* 0x0000000400047245 */ /* 0x000fe40000201400 */
[----:B------:R-:W-:Y:S02]  /*22620*/  I2FP.F32.S32 R3, R3 ;  /* 0x0000000300037245 */ /* 0x000fe40000201400 */
[----:B------:R-:W-:Y:S01]  /*22630*/  ISETP.GE.AND P1, PT, R2, R234, PT ;  /* 0x000000ea0200720c */ /* 0x000fe20003f26270 */
[----:B------:R-:W-:Y:S01]  /*22640*/  FFMA.FTZ R8, R4, -UR19, R129 ;  /* 0x8000001304087c23 */ /* 0x000fe20008010081 */
[----:B------:R-:W-:Y:S01]  /*22650*/  FMNMX.FTZ R4, R186, R132, !PT ;  /* 0x00000084ba047209 */ /* 0x000fe20007810000 */
[----:B----4-:R-:W-:Y:S01]  /*22660*/  FFMA.FTZ R11, R3, -UR19, R11 ;  /* 0x80000013030b7c23 */ /* 0x010fe2000801000b */
        /* <DEDUP_REMOVED lines=12> */
[----:B------:R-:W-:Y:S02]  /*22730*/  ISETP.GE.OR P1, PT, R2, R241, !P1 ;  /* 0x000000f10200720c */ /* 0x000fe40004f26670 */
[----:B------:R-:W-:Y:S02]  /*22740*/  FMNMX.FTZ R4, R244, R4, !PT ;  /* 0x00000004f4047209 */ /* 0x000fe40007810000 */
[----:B------:R-:W-:Y:S02]  /*22750*/  FMNMX.FTZ R5, R209, R5, !PT ;  /* 0x00000005d1057209 */ /* 0x000fe40007810000 */
[----:B------:R-:W-:Y:S02]  /*22760*/  FMNMX.FTZ R3, R78, R3, !PT ;  /* 0x000000034e037209 */ /* 0x000fe40007810000 */
[----:B------:R-:W-:Y:S02]  /*22770*/  FSEL R203, R10, -INF , !P1 ;  /* 0xff8000000acb7808 */ /* 0x000fe40004800000 */
[----:B------:R-:W1:Y:S01]  /*22780*/  MUFU.TANH R10, R126 ;  /* 0x0000007e000a7308 */ /* 0x000e620000002400 */
[----:B------:R-:W-:Y:S02]  /*22790*/  ISETP.GE.AND P1, PT, R2, R235, PT ;  /* 0x000000eb0200720c */ /* 0x000fe40003f26270 */
        /* <DEDUP_REMOVED lines=8> */
[----:B------:R-:W-:Y:S02]  /*22820*/  FMNMX.FTZ R4, R211, R4, !PT ;  /* 0x00000004d3047209 */ /* 0x000fe40007810000 */
[C---:B------:R-:W-:Y:S02]  /*22830*/  ISETP.GE.AND P0, PT, R0.reuse, R234, PT ;  /* 0x000000ea0000720c */ /* 0x040fe40003f06270 */
[----:B------:R-:W-:Y:S02]  /*22840*/  ISETP.GE.AND P1, PT, R0, R235, PT ;  /* 0x000000eb0000720c */ /* 0x000fe40003f26270 */
[----:B------:R-:W-:Y:S02]  /*22850*/  FMNMX.FTZ R5, R201, R5, !PT ;  /* 0x00000005c9057209 */ /* 0x000fe40007810000 */
[----:B------:R-:W-:Y:S02]  /*22860*/  FMNMX.FTZ R3, R103, R3, !PT ;  /* 0x0000000367037209 */ /* 0x000fe40007810000 */
[----:B------:R-:W-:Y:S02]  /*22870*/  FMNMX.FTZ R4, R210, R4, !PT ;  /* 0x00000004d2047209 */ /* 0x000fe40007810000 */
[C---:B------:R-:W-:Y:S02]  /*22880*/  ISETP.GE.OR P0, PT, R0.reuse, R241, !P0 ;  /* 0x000000f10000720c */ /* 0x040fe40004706670 */
[----:B------:R-:W-:Y:S02]  /*22890*/  ISETP.GE.OR P1, PT, R0, R243, !P1 ;  /* 0x000000f30000720c */ /* 0x000fe40004f26670 */
[----:B------:R-:W-:Y:S02]  /*228a0*/  FMNMX.FTZ R5, R200, R5, !PT ;  /* 0x00000005c8057209 */ /* 0x000fe40007810000 */
[----:B------:R-:W-:Y:S02]  /*228b0*/  FMNMX.FTZ R3, R57, R3, !PT ;  /* 0x0000000339037209 */ /* 0x000fe40007810000 */
[----:B------:R-:W-:Y:S02]  /*228c0*/  MOV R76, R202 ;  /* 0x000000ca004c7202 */ /* 0x000fe40000000f00 */
[----:B------:R-:W-:Y:S02]  /*228d0*/  FMNMX.FTZ R4, R206, R4, !PT ;  /* 0x00000004ce047209 */ /* 0x000fe40007810000 */
[----:B------:R-:W-:Y:S01]  /*228e0*/  FSEL R202, R9, -INF , !P0 ;  /* 0xff80000009ca7808 */ /* 0x000fe20004000000 */
[----:B------:R-:W-:Y:S01]  /*228f0*/  IMAD.MOV.U32 R91, RZ, RZ, R76 ;  /* 0x000000ffff5b7224 */ /* 0x000fe200078e004c */
[----:B------:R-:W-:Y:S02]  /*22900*/  FSEL R13, R8, -INF , !P1 ;  /* 0xff800000080d7808 */ /* 0x000fe40004800000 */
[C---:B------:R-:W-:Y:S02]  /*22910*/  ISETP.GE.AND P0, PT, R2.reuse, R233, PT ;  /* 0x000000e90200720c */ /* 0x040fe40003f06270 */
[----:B------:R-:W-:Y:S02]  /*22920*/  ISETP.GE.AND P1, PT, R2, R232, PT ;  /* 0x000000e80200720c */ /* 0x000fe40003f26270 */
[----:B------:R-:W-:Y:S02]  /*22930*/  FMNMX.FTZ R5, R53, R5, !PT ;  /* 0x0000000535057209 */ /* 0x000fe40007810000 */
[----:B------:R-:W-:Y:S01]  /*22940*/  FMNMX.FTZ R3, R80, R3, !PT ;  /* 0x0000000350037209 */ /* 0x000fe20007810000 */
[----:B------:R-:W-:Y:S01]  /*22950*/  IMAD.MOV.U32 R80, RZ, RZ, R69 ;  /* 0x000000ffff507224 */ /* 0x000fe200078e0045 */
[----:B------:R-:W-:Y:S02]  /*22960*/  FMNMX.FTZ R4, R56, R4, !PT ;  /* 0x0000000438047209 */ /* 0x000fe40007810000 */
[C---:B------:R-:W-:Y:S02]  /*22970*/  ISETP.GE.OR P0, PT, R2.reuse, R242, !P0 ;  /* 0x000000f20200720c */ /* 0x040fe40004706670 */
[----:B------:R-:W-:Y:S02]  /*22980*/  ISETP.GE.OR P1, PT, R2, R240, !P1 ;  /* 0x000000f00200720c */ /* 0x000fe40004f26670 */
[----:B------:R-:W-:Y:S02]  /*22990*/  IADD3 R9, R239, -R2, RZ ;  /* 0x80000002ef097210 */ /* 0x000fe40007ffe0ff */
        /* <DEDUP_REMOVED lines=73> */
[----:B------:R-:W-:Y:S02]  /*22e30*/  MOV R17, R250 ;  /* 0x000000fa00117202 */ /* 0x000fe40000000f00 */
        /* <DEDUP_REMOVED lines=8> */
[----:B------:R-:W-:Y:S02]  /*22ec0*/  ISETP.GE.OR P0, PT, R0, R242, !P0 ;  /* 0x000000f20000720c */ /* 0x000fe40004706670 */
        /* <DEDUP_REMOVED lines=20> */
[----:B------:R-:W-:Y:S02]  /*23010*/  IABS R9, R9 ;  /* 0x0000000900097213 */ /* 0x000fe40000000000 */
[----:B------:R-:W-:Y:S02]  /*23020*/  FMNMX.FTZ R0, R217, R0, !PT ;  /* 0x00000000d9007209 */ /* 0x000fe40007810000 */
[----:B------:R-:W-:Y:S01]  /*23030*/  LOP3.LUT P4, RZ, R231, 0x2, RZ, 0xc0, !PT ;  /* 0x00000002e7ff7812 */ /* 0x000fe2000788c0ff */
[----:B------:R-:W-:Y:S01]  /*23040*/  IMAD.MOV.U32 R5, RZ, RZ, R9 ;  /* 0x000000ffff057224 */ /* 0x000fe200078e0009 */
[----:B------:R-:W-:Y:S02]  /*23050*/  FMNMX.FTZ R0, R223, R0, !PT ;  /* 0x00000000df007209 */ /* 0x000fe40007810000 */
[----:B------:R-:W-:Y:S02]  /*23060*/  FSEL R249, R110, -INF , !P4 ;  /* 0xff8000006ef97808 */ /* 0x000fe40006000000 */
[----:B------:R-:W-:Y:S02]  /*23070*/  FSEL R250, R111, -INF , !P3 ;  /* 0xff8000006ffa7808 */ /* 0x000fe40005800000 */
[----:B------:R-:W-:Y:S02]  /*23080*/  FMNMX.FTZ R0, R249, R0, !PT ;  /* 0x00000000f9007209 */ /* 0x000fe40007810000 */
[----:B------:R-:W-:Y:S02]  /*23090*/  I2FP.F32.S32 R5, R5 ;  /* 0x0000000500057245 */ /* 0x000fe40000201400 */
[----:B------:R-:W-:Y:S02]  /*230a0*/  IABS R6, R6 ;  /* 0x0000000600067213 */ /* 0x000fe40000000000 */
[----:B------:R-:W-:Y:S01]  /*230b0*/  FSEL R226, R122, -INF , !P6 ;  /* 0xff8000007ae27808 */ /* 0x000fe20007000000 */
[----:B-1----:R-:W-:Y:S01]  /*230c0*/  FFMA.FTZ R5, R5, -UR19, R10 ;  /* 0x8000001305057c23 */ /* 0x002fe2000801000a */
[----:B------:R-:W-:Y:S01]  /*230d0*/  FMNMX.FTZ R0, R250, R0, !PT ;  /* 0x00000000fa007209 */ /* 0x000fe20007810000 */
[----:B------:R-:W-:Y:S01]  /*230e0*/  IMAD.MOV.U32 R122, RZ, RZ, R229 ;  /* 0x000000ffff7a7224 */ /* 0x000fe200078e00e5 */
[----:B--2---:R-:W-:Y:S02]  /*230f0*/  FMNMX.FTZ R3, R3, R8, !PT ;  /* 0x0000000803037209 */ /* 0x004fe40007810000 */
[----:B------:R-:W-:Y:S02]  /*23100*/  FMNMX.FTZ R4, R4, R7, !PT ;  /* 0x0000000704047209 */ /* 0x000fe40007810000 */
[----:B------:R-:W-:Y:S01]  /*23110*/  I2FP.F32.S32 R6, R6 ;  /* 0x0000000600067245 */ /* 0x000fe20000201400 */
[----:B------:R-:W1:Y:S01]  /*23120*/  SHFL.BFLY PT, R70, R3, 0x1, 0x1f ;  /* 0x0c201f0003467f89 */ /* 0x000e6200000e0000 */
[----:B------:R-:W-:Y:S02]  /*23130*/  FMNMX.FTZ R0, R226, R0, !PT ;  /* 0x00000000e2007209 */ /* 0x000fe40007810000 */
[----:B------:R-:W-:Y:S05]  /*23140*/  FSEL R58, R123, -INF , !P5 ;  /* 0xff8000007b3a7808 */ /* 0x000fea0006800000 */
[----:B------:R-:W2:Y:S01]  /*23150*/  SHFL.BFLY PT, R71, R4, 0x1, 0x1f ;  /* 0x0c201f0004477f89 */ /* 0x000ea200000e0000 */
[----:B------:R-:W-:Y:S01]  /*23160*/  FFMA.FTZ R72, R6, -UR19, R72 ;  /* 0x8000001306487c23 */ /* 0x000fe20008010048 */
[----:B------:R-:W-:Y:S02]  /*23170*/  FSEL R59, R5, -INF , !P1 ;  /* 0xff800000053b7808 */ /* 0x000fe40004800000 */
[----:B------:R-:W-:Y:S02]  /*23180*/  FMNMX.FTZ R0, R58, R0, !PT ;  /* 0x000000003a007209 */ /* 0x000fe40007810000 */
[----:B---3--:R-:W-:Y:S02]  /*23190*/  FMNMX.FTZ R69, R2, R69, !PT ;  /* 0x0000004502457209 */ /* 0x008fe40007810000 */
[----:B------:R-:W-:Y:S02]  /*231a0*/  FSEL R72, R72, -INF , !P0 ;  /* 0xff80000048487808 */ /* 0x000fe40004000000 */
[----:B------:R-:W-:Y:S01]  /*231b0*/  FMNMX.FTZ R0, R59, R0, !PT ;  /* 0x000000003b007209 */ /* 0x000fe20007810000 */
[----:B------:R-:W3:Y:S01]  /*231c0*/  SHFL.BFLY PT, R6, R69, 0x1, 0x1f ;  /* 0x0c201f0045067f89 */ /* 0x000ee200000e0000 */
[----:B------:R-:W-:Y:S02]  /*231d0*/  LOP3.LUT P3, RZ, R231, 0x40, RZ, 0xc0, !PT ;  /* 0x00000040e7ff7812 */ /* 0x000fe4000786c0ff */
[----:B------:R-:W-:Y:S05]  /*231e0*/  FMNMX.FTZ R0, R72, R0, !PT ;  /* 0x0000000048007209 */ /* 0x000fea0007810000 */
[----:B------:R-:W4:Y:S01]  /*231f0*/  SHFL.BFLY PT, R2, R0, 0x2, 0x1f ;  /* 0x0c401f0000027f89 */ /* 0x000f2200000e0000 */
[----:B-1----:R-:W-:Y:S02]  /*23200*/  FMNMX.FTZ R70, R3, R70, !PT ;  /* 0x0000004603467209 */ /* 0x002fe40007810000 */
[----:B--2---:R-:W-:Y:S03]  /*23210*/  FMNMX.FTZ R71, R4, R71, !PT ;  /* 0x0000004704477209 */ /* 0x004fe60007810000 */
[C---:B------:R-:W-:Y:S01]  /*23220*/  FMUL.FTZ R7, R70.reuse, UR4 ;  /* 0x0000000446077c20 */ /* 0x040fe20008410000 */
[----:B------:R-:W-:Y:S02]  /*23230*/  FSETP.NEU.FTZ.AND P1, PT, R70, -INF , PT ;  /* 0xff8000004600780b */ /* 0x000fe40003f3d000 */
[C---:B------:R-:W-:Y:S01]  /*23240*/  FSETP.NEU.FTZ.AND P2, PT, R71.reuse, -INF , PT ;  /* 0xff8000004700780b */ /* 0x040fe20003f5d000 */
[----:B------:R-:W-:Y:S01]  /*23250*/  FMUL.FTZ R5, R71, UR4 ;  /* 0x0000000447057c20 */ /* 0x000fe20008410000 */
[----:B------:R-:W-:Y:S04]  /*23260*/  FSEL R7, R7, RZ, P1 ;  /* 0x000000ff07077208 */ /* 0x000fe80000800000 */
[----:B------:R-:W-:Y:S01]  /*23270*/  FSEL R5, R5, RZ, P2 ;  /* 0x000000ff05057208 */ /* 0x000fe20001000000 */
[--C-:B------:R-:W-:Y:S01]  /*23280*/  FFMA.FTZ R10, R179, UR4, -R7.reuse ;  /* 0x00000004b30a7c23 */ /* 0x100fe20008010807 */
[----:B---3--:R-:W-:Y:S01]  /*23290*/  FMNMX.FTZ R69, R69, R6, !PT ;  /* 0x0000000645457209 */ /* 0x008fe20007810000 */
[--C-:B------:R-:W-:Y:S01]  /*232a0*/  FFMA.FTZ R94, R56, UR4, -R7.reuse ;  /* 0x00000004385e7c23 */ /* 0x100fe20008010807 */
[----:B------:R-:W-:Y:S01]  /*232b0*/  FFMA.FTZ R238, R12, UR4, -R7 ;  /* 0x000000040cee7c23 */ /* 0x000fe20008010807 */
[----:B------:R-:W-:Y:S01]  /*232c0*/  MUFU.EX2 R60, R10 ;  /* 0x0000000a003c7308 */ /* 0x000fe20000000800 */
[----:B------:R-:W-:Y:S01]  /*232d0*/  FFMA.FTZ R3, R186, UR4, -R5 ;  /* 0x00000004ba037c23 */ /* 0x000fe20008010805 */
[C---:B------:R-:W-:Y:S01]  /*232e0*/  FMUL.FTZ R73, R69.reuse, UR4 ;  /* 0x0000000445497c20 */ /* 0x040fe20008410000 */
[----:B------:R-:W-:Y:S01]  /*232f0*/  FSETP.NEU.FTZ.AND P0, PT, R69, -INF , PT ;  /* 0xff8000004500780b */ /* 0x000fe20003f1d000 */
[----:B------:R-:W2:Y:S01]  /*23300*/  LDL.LU R186, [R1+0x14c] ;  /* 0x00014c0001ba7983 */ /* 0x000ea20000300800 */
[----:B----4-:R-:W-:Y:S01]  /*23310*/  FMNMX.FTZ R0, R0, R2, !PT ;  /* 0x0000000200007209 */ /* 0x010fe20007810000 */
[----:B------:R-:W-:Y:S01]  /*23320*/  FFMA.FTZ R2, R187, UR4, -R7 ;  /* 0x00000004bb027c23 */ /* 0x000fe20008010807 */
[--C-:B------:R-:W-:Y:S03]  /*23330*/  FFMA.FTZ R89, R208, UR4, -R5.reuse ;  /* 0x00000004d0597c23 */ /* 0x100fe60008010805 */
[----:B------:R1:W-:Y:S01]  /*23340*/  MUFU.EX2 R76, R3 ;  /* 0x00000003004c7308 */ /* 0x0003e20000000800 */
[----:B------:R-:W3:Y:S01]  /*23350*/  LDL.LU R187, [R1+0x148] ;  /* 0x0001480001bb7983 */ /* 0x000ee20000300800 */
[----:B------:R-:W-:Y:S01]  /*23360*/  FFMA.FTZ R88, R207, UR4, -R5 ;  /* 0x00000004cf587c23 */ /* 0x000fe20008010805 */
[--C-:B------:R-:W-:Y:S01]  /*23370*/  FFMA.FTZ R93, R55, UR4, -R7.reuse ;  /* 0x00000004375d7c23 */ /* 0x100fe20008010807 */
[--C-:B------:R-:W-:Y:S01]  /*23380*/  FFMA.FTZ R95, R206, UR4, -R7.reuse ;  /* 0x00000004ce5f7c23 */ /* 0x100fe20008010807 */
[--C-:B------:R-:W-:Y:S01]  /*23390*/  FFMA.FTZ R236, R30, UR4, -R7.reuse ;  /* 0x000000041eec7c23 */ /* 0x100fe20008010807 */
[----:B------:R-:W-:Y:S01]  /*233a0*/  FFMA.FTZ R229, R24, UR4, -R7 ;  /* 0x0000000418e57c23 */ /* 0x000fe20008010807 */
[----:B------:R-:W-:Y:S03]  /*233b0*/  FSEL R73, R73, RZ, P0 ;  /* 0x000000ff49497208 */ /* 0x000fe60000000000 */
[----:B------:R4:W-:Y:S01]  /*233c0*/  MUFU.EX2 R77, R2 ;  /* 0x00000002004d7308 */ /* 0x0009e20000000800 */
[--C-:B------:R-:W-:Y:S01]  /*233d0*/  FFMA.FTZ R6, R248, UR4, -R5.reuse ;  /* 0x00000004f8067c23 */ /* 0x100fe20008010805 */
[--C-:B------:R-:W-:Y:S01]  /*233e0*/  FFMA.FTZ R111, R201, UR4, -R5.reuse ;  /* 0x00000004c96f7c23 */ /* 0x100fe20008010805 */
[----:B------:R-:W-:Y:S01]  /*233f0*/  FFMA.FTZ R100, R212, UR4, -R5 ;  /* 0x00000004d4647c23 */ /* 0x000fe20008010805 */
[--C-:B------:R-:W-:Y:S01]  /*23400*/  FFMA.FTZ R4, R228, UR4, -R73.reuse ;  /* 0x00000004e4047c23 */ /* 0x100fe20008010849 */
[----:B------:R-:W-:Y:S01]  /*23410*/  FFMA.FTZ R9, R215, UR4, -R73 ;  /* 0x00000004d7097c23 */ /* 0x000fe20008010849 */
[----:B------:R-:W-:Y:S01]  /*23420*/  FFMA.FTZ R212, R22, UR4, -R5 ;  /* 0x0000000416d47c23 */ /* 0x000fe20008010805 */
[----:B------:R-:W-:Y:S03]  /*23430*/  FFMA.FTZ R8, R220, UR4, -R73 ;  /* 0x00000004dc087c23 */ /* 0x000fe60008010849 */
[----:B------:R4:W-:Y:S01]  /*23440*/  MUFU.EX2 R96, R4 ;  /* 0x0000000400607308 */ /* 0x0009e20000000800 */
[----:B-1----:R-:W1:Y:S01]  /*23450*/  SHFL.BFLY PT, R3, R0, 0x1, 0x1f ;  /* 0x0c201f0000037f89 */ /* 0x002e6200000e0000 */
[--C-:B------:R-:W-:Y:S01]  /*23460*/  FFMA.FTZ R220, R27, UR4, -R5.reuse ;  /* 0x000000041bdc7c23 */ /* 0x100fe20008010805 */
[--C-:B------:R-:W-:Y:S01]  /*23470*/  FFMA.FTZ R63, R209, UR4, -R5.reuse ;  /* 0x00000004d13f7c23 */ /* 0x100fe20008010805 */
[--C-:B------:R-:W-:Y:S01]  /*23480*/  FFMA.FTZ R126, R41, UR4, -R5.reuse ;  /* 0x00000004297e7c23 */ /* 0x100fe20008010805 */
[--C-:B------:R-:W-:Y:S01]  /*23490*/  FFMA.FTZ R108, R200, UR4, -R5.reuse ;  /* 0x00000004c86c7c23 */ /* 0x100fe20008010805 */
[--C-:B------:R-:W-:Y:S01]  /*234a0*/  FFMA.FTZ R107, R53, UR4, -R5.reuse ;  /* 0x00000004356b7c23 */ /* 0x100fe20008010805 */
[----:B------:R-:W-:Y:S03]  /*234b0*/  FFMA.FTZ R106, R52, UR4, -R5 ;  /* 0x00000004346a7c23 */ /* 0x000fe60008010805 */
[----:B------:R-:W-:Y:S01]  /*234c0*/  MUFU.EX2 R99, R6 ;  /* 0x0000000600637308 */ /* 0x000fe20000000800 */
[----:B----4-:R-:W-:Y:S01]  /*234d0*/  FFMA.FTZ R2, R214, UR4, -R73 ;  /* 0x00000004d6027c23 */ /* 0x010fe20008010849 */
[--C-:B------:R-:W-:Y:S01]  /*234e0*/  FFMA.FTZ R121, R51, UR4, -R5.reuse ;  /* 0x0000000433797c23 */ /* 0x100fe20008010805 */
[----:B------:R-:W4:Y:S01]  /*234f0*/  LDL.LU R214, [R1+0x144] ;  /* 0x0001440001d67983 */ /* 0x000f220000300800 */
        /* <DEDUP_REMOVED lines=12> */
[----:B------:R1:W-:Y:S02]  /*235c0*/  MUFU.EX2 R228, R4 ;  /* 0x0000000400e47308 */ /* 0x0003e40000000800 */
[----:B-1----:R-:W-:Y:S01]  /*235d0*/  FMNMX.FTZ R68, R0, R3, !PT ;  /* 0x0000000300447209 */ /* 0x002fe20007810000 */
[--C-:B------:R-:W-:Y:S01]  /*235e0*/  FFMA.FTZ R110, R25, UR4, -R5.reuse ;  /* 0x00000004196e7c23 */ /* 0x100fe20008010805 */
[----:B------:R-:W-:Y:S01]  /*235f0*/  FSEL R0, R69, RZ, P0 ;  /* 0x000000ff45007208 */ /* 0x000fe20000000000 */
[--C-:B------:R-:W-:Y:S01]  /*23600*/  FFMA.FTZ R29, R16, UR4, -R5.reuse ;  /* 0x00000004101d7c23 */ /* 0x100fe20008010805 */
[C---:B------:R-:W-:Y:S01]  /*23610*/  FSETP.NEU.FTZ.AND P0, PT, R68.reuse, -INF , PT ;  /* 0xff8000004400780b */ /* 0x040fe20003f1d000 */
[----:B------:R-:W-:Y:S01]  /*23620*/  FMUL.FTZ R74, R68, UR4 ;  /* 0x00000004444a7c20 */ /* 0x000fe20008410000 */
[--C-:B------:R-:W-:Y:S02]  /*23630*/  FFMA.FTZ R41, R15, UR4, -R5.reuse ;  /* 0x000000040f297c23 */ /* 0x100fe40008010805 */
[----:B------:R1:W-:Y:S01]  /*23640*/  MUFU.EX2 R105, R8 ;  /* 0x0000000800697308 */ /* 0x0003e20000000800 */
[--C-:B------:R-:W-:Y:S01]  /*23650*/  FFMA.FTZ R2, R182, UR4, -R5.reuse ;  /* 0x00000004b6027c23 */ /* 0x100fe20008010805 */
[----:B------:R-:W-:Y:S01]  /*23660*/  MOV R15, R80 ;  /* 0x00000050000f7202 */ /* 0x000fe20000000f00 */
[----:B------:R-:W4:Y:S01]  /*23670*/  LDL.LU R182, [R1+0x140] ;  /* 0x0001400001b67983 */ /* 0x000f220000300800 */
[----:B------:R-:W-:Y:S01]  /*23680*/  FSEL R74, R74, RZ, P0 ;  /* 0x000000ff4a4a7208 */ /* 0x000fe20000000000 */
[----:B------:R-:W-:Y:S01]  /*23690*/  FFMA.FTZ R13, R13, UR4, -R5 ;  /* 0x000000040d0d7c23 */ /* 0x000fe20008010805 */
[----:B------:R-:W-:Y:S02]  /*236a0*/  IMAD.MOV.U32 R200, RZ, RZ, R59 ;  /* 0x000000ffffc87224 */ /* 0x000fe400078e003b */
[--C-:B------:R-:W-:Y:S02]  /*236b0*/  FFMA.FTZ R101, R244, UR4, -R7.reuse ;  /* 0x00000004f4657c23 */ /* 0x100fe40008010807 */
[----:B------:R1:W-:Y:S01]  /*236c0*/  MUFU.EX2 R11, R2 ;  /* 0x00000002000b7308 */ /* 0x0003e20000000800 */
[----:B------:R-:W-:Y:S01]  /*236d0*/  FADD.FTZ R4, -R0, R134 ;  /* 0x0000008600047221 */ /* 0x000fe20000010100 */
[----:B------:R-:W-:Y:S01]  /*236e0*/  FSEL R0, R68, RZ, P0 ;  /* 0x000000ff44007208 */ /* 0x000fe20000000000 */
[--C-:B------:R-:W-:Y:S01]  /*236f0*/  FFMA.FTZ R244, R23, UR4, -R7.reuse ;  /* 0x0000000417f47c23 */ /* 0x100fe20008010807 */
[----:B------:R-:W-:Y:S02]  /*23700*/  IMAD.MOV.U32 R28, RZ, RZ, R122 ;  /* 0x000000ffff1c7224 */ /* 0x000fe400078e007a */
[----:B------:R-:W-:Y:S01]  /*23710*/  FFMA.FTZ R62, R247, UR4, -R7 ;  /* 0x00000004f73e7c23 */ /* 0x000fe20008010807 */
[----:B------:R-:W-:Y:S02]  /*23720*/  IMAD.MOV.U32 R122, RZ, RZ, R64 ;  /* 0x000000ffff7a7224 */ /* 0x000fe400078e0040 */
[----:B------:R-:W-:Y:S01]  /*23730*/  FADD.FTZ R6, -R0, R135 ;  /* 0x0000008700067221 */ /* 0x000fe20000010100 */
[----:B------:R-:W-:Y:S01]  /*23740*/  MUFU.EX2 R98, R9 ;  /* 0x0000000900627308 */ /* 0x000fe20000000800 */
[--C-:B------:R-:W-:Y:S01]  /*23750*/  FFMA.FTZ R0, R178, UR4, -R7.reuse ;  /* 0x00000004b2007c23 */ /* 0x100fe20008010807 */
[----:B-1----:R-:W-:Y:S01]  /*23760*/  FFMA.FTZ R8, R170, UR4, -R74 ;  /* 0x00000004aa087c23 */ /* 0x002fe2000801084a */
[----:B------:R-:W-:Y:S01]  /*23770*/  MOV R135, R223 ;  /* 0x000000df00877202 */ /* 0x000fe20000000f00 */
[--C-:B------:R-:W-:Y:S01]  /*23780*/  FFMA.FTZ R223, R26, UR4, -R7.reuse ;  /* 0x000000041adf7c23 */ /* 0x100fe20008010807 */
[--C-:B------:R-:W-:Y:S01]  /*23790*/  FFMA.FTZ R117, R54, UR4, -R7.reuse ;  /* 0x0000000436757c23 */ /* 0x100fe20008010807 */
[----:B------:R-:W-:Y:S01]  /*237a0*/  FFMA.FTZ R114, R47, UR4, -R7 ;  /* 0x000000042f727c23 */ /* 0x000fe20008010807 */
[----:B------:R-:W-:Y:S03]  /*237b0*/  IMAD.MOV.U32 R47, RZ, RZ, R81 ;  /* 0x000000ffff2f7224 */ /* 0x000fe600078e0051 */
[----:B------:R1:W-:Y:S01]  /*237c0*/  MUFU.EX2 R97, R0 ;  /* 0x0000000000617308 */ /* 0x0003e20000000800 */
[----:B------:R-:W-:Y:S01]  /*237d0*/  FFMA.FTZ R2, R183, UR4, -R7 ;  /* 0x00000004b7027c23 */ /* 0x000fe20008010807 */
[----:B------:R-:W-:Y:S01]  /*237e0*/  MOV R44, R200 ;  /* 0x000000c8002c7202 */ /* 0x000fe20000000f00 */
[----:B------:R-:W4:Y:S01]  /*237f0*/  LDL.LU R183, [R1+0x13c] ;  /* 0x00013c0001b77983 */ /* 0x000f220000300800 */
[----:B------:R-:W-:Y:S01]  /*23800*/  IMAD.MOV.U32 R200, RZ, RZ, R82 ;  /* 0x000000ffffc87224 */ /* 0x000fe200078e0052 */
[----:B------:R-:W-:Y:S01]  /*23810*/  MOV R26, R90 ;  /* 0x0000005a001a7202 */ /* 0x000fe20000000f00 */
[----:B------:R-:W-:Y:S01]  /*23820*/  FFMA.FTZ R204, R204, UR4, -R73 ;  /* 0x00000004cccc7c23 */ /* 0x000fe20008010849 */
[----:B------:R-:W4:Y:S03]  /*23830*/  LDL.LU R178, [R1+0x138] ;  /* 0x0001380001b27983 */ /* 0x000f260000300800 */
[----:B------:R1:W-:Y:S01]  /*23840*/  MUFU.EX2 R75, R2 ;  /* 0x00000002004b7308 */ /* 0x0003e20000000800 */
[----:B------:R-:W-:Y:S02]  /*23850*/  IMAD.MOV.U32 R53, RZ, RZ, R58 ;  /* 0x000000ffff357224 */ /* 0x000fe400078e003a */
[--C-:B------:R-:W-:Y:S01]  /*23860*/  FFMA.FTZ R58, R211, UR4, -R7.reuse ;  /* 0x00000004d33a7c23 */ /* 0x100fe20008010807 */
[----:B------:R-:W4:Y:S01]  /*23870*/  LDL.LU R179, [R1+0x134] ;  /* 0x0001340001b37983 */ /* 0x000f220000300800 */
[--C-:B------:R-:W-:Y:S01]  /*23880*/  FFMA.FTZ R59, R245, UR4, -R7.reuse ;  /* 0x00000004f53b7c23 */ /* 0x100fe20008010807 */
[--C-:B------:R-:W-:Y:S01]  /*23890*/  FFMA.FTZ R115, R48, UR4, -R7.reuse ;  /* 0x0000000430737c23 */ /* 0x100fe20008010807 */
[----:B------:R-:W-:Y:S01]  /*238a0*/  FFMA.FTZ R245, R32, UR4, -R7 ;  /* 0x0000000420f57c23 */ /* 0x000fe20008010807 */
[----:B------:R-:W4:Y:S02]  /*238b0*/  LDL.LU R215, [R1+0x130] ;  /* 0x0001300001d77983 */ /* 0x000f240000300800 */
[----:B------:R-:W-:Y:S01]  /*238c0*/  MUFU.EX2 R100, R100 ;  /* 0x0000006400647308 */ /* 0x000fe20000000800 */
[----:B-1----:R-:W-:Y:S01]  /*238d0*/  FFMA.FTZ R0, R218, UR4, -R74 ;  /* 0x00000004da007c23 */ /* 0x002fe2000801084a */
[----:B------:R-:W-:Y:S01]  /*238e0*/  FFMA.FTZ R218, R21, UR4, -R5 ;  /* 0x0000000415da7c23 */ /* 0x000fe20008010805 */
[--C-:B------:R-:W-:Y:S01]  /*238f0*/  FFMA.FTZ R203, R203, UR4, -R73.reuse ;  /* 0x00000004cbcb7c23 */ /* 0x100fe20008010849 */
[----:B------:R-:W-:Y:S01]  /*23900*/  FFMA.FTZ R202, R202, UR4, -R73 ;  /* 0x00000004caca7c23 */ /* 0x000fe20008010849 */
[----:B------:R-:W-:Y:S02]  /*23910*/  IMAD.MOV.U32 R45, RZ, RZ, R53 ;  /* 0x000000ffff2d7224 */ /* 0x000fe400078e0035 */
[----:B------:R-:W-:Y:S01]  /*23920*/  FFMA.FTZ R112, R210, UR4, -R7 ;  /* 0x00000004d2707c23 */ /* 0x000fe20008010807 */
[----:B------:R-:W-:Y:S02]  /*23930*/  IMAD.MOV.U32 R56, RZ, RZ, R17 ;  /* 0x000000ffff387224 */ /* 0x000fe400078e0011 */
[----:B------:R1:W-:Y:S01]  /*23940*/  MUFU.EX2 R201, R0 ;  /* 0x0000000000c97308 */ /* 0x0003e20000000800 */
[----:B------:R-:W-:Y:S01]  /*23950*/  FSEL R2, R71, RZ, P2 ;  /* 0x000000ff47027208 */ /* 0x000fe20001000000 */
[----:B------:R-:W-:Y:S02]  /*23960*/  IMAD.MOV.U32 R43, RZ, RZ, R65 ;  /* 0x000000ffff2b7224 */ /* 0x000fe400078e0041 */
[--C-:B------:R-:W-:Y:S01]  /*23970*/  FFMA.FTZ R124, R46, UR4, -R7.reuse ;  /* 0x000000042e7c7c23 */ /* 0x100fe20008010807 */
[----:B------:R-:W-:Y:S01]  /*23980*/  MOV R46, R91 ;  /* 0x0000005b002e7202 */ /* 0x000fe20000000f00 */
[--C-:B------:R-:W-:Y:S01]  /*23990*/  FFMA.FTZ R116, R50, UR4, -R7.reuse ;  /* 0x0000000432747c23 */ /* 0x100fe20008010807 */
[----:B------:R-:W-:Y:S01]  /*239a0*/  FADD.FTZ R3, -R2, R132 ;  /* 0x0000008402037221 */ /* 0x000fe20000010100 */
[----:B------:R-:W-:Y:S02]  /*239b0*/  FSEL R2, R70, RZ, P1 ;  /* 0x000000ff46027208 */ /* 0x000fe40000800000 */
[----:B------:R1:W-:Y:S01]  /*239c0*/  MUFU.EX2 R210, R8 ;  /* 0x0000000800d27308 */ /* 0x0003e20000000800 */
[--C-:B------:R-:W-:Y:S01]  /*239d0*/  FFMA.FTZ R132, R20, UR4, -R7.reuse ;  /* 0x0000000414847c23 */ /* 0x100fe20008010807 */
[--C-:B------:R-:W-:Y:S01]  /*239e0*/  FFMA.FTZ R123, R42, UR4, -R7.reuse ;  /* 0x000000042a7b7c23 */ /* 0x100fe20008010807 */
[----:B------:R-:W-:Y:S01]  /*239f0*/  FFMA.FTZ R128, R40, UR4, -R7 ;  /* 0x0000000428807c23 */ /* 0x000fe20008010807 */
[----:B------:R-:W-:Y:S01]  /*23a00*/  FADD.FTZ R2, -R2, R133 ;  /* 0x0000008502027221 */ /* 0x000fe20000010100 */
[----:B------:R-:W-:Y:S01]  /*23a10*/  FFMA.FTZ R133, R18, UR4, -R5 ;  /* 0x0000000412857c23 */ /* 0x000fe20008010805 */
[--C-:B------:R-:W-:Y:S01]  /*23a20*/  FFMA.FTZ R5, R174, UR4, -R74.reuse ;  /* 0x00000004ae057c23 */ /* 0x100fe2000801084a */
[--C-:B------:R-:W-:Y:S03]  /*23a30*/  FFMA.FTZ R134, R39, UR4, -R7.reuse ;  /* 0x0000000427867c23 */ /* 0x100fe60008010807 */
[----:B------:R-:W-:Y:S01]  /*23a40*/  MUFU.EX2 R101, R101 ;  /* 0x0000006500657308 */ /* 0x000fe20000000800 */
[----:B------:R-:W4:Y:S01]  /*23a50*/  LDL.LU R174, [R1+0x12c] ;  /* 0x00012c0001ae7983 */ /* 0x000f220000300800 */
[----:B-1----:R-:W-:Y:S01]  /*23a60*/  FFMA.FTZ R0, R175, UR4, -R74 ;  /* 0x00000004af007c23 */ /* 0x002fe2000801084a */
[----:B------:R-:W-:Y:S01]  /*23a70*/  FMUL.FTZ R2, R2, UR4 ;  /* 0x0000000402027c20 */ /* 0x000fe20008410000 */
[--C-:B------:R-:W-:Y:S01]  /*23a80*/  FFMA.FTZ R206, R38, UR4, -R7.reuse ;  /* 0x0000000426ce7c23 */ /* 0x100fe20008010807 */
[----:B------:R-:W4:Y:S01]  /*23a90*/  LDL.LU R175, [R1+0x128] ;  /* 0x0001280001af7983 */ /* 0x000f220000300800 */
[--C-:B------:R-:W-:Y:S01]  /*23aa0*/  FFMA.FTZ R207, R34, UR4, -R7.reuse ;  /* 0x0000000422cf7c23 */ /* 0x100fe20008010807 */
[--C-:B------:R-:W-:Y:S03]  /*23ab0*/  FFMA.FTZ R247, R31, UR4, -R7.reuse ;  /* 0x000000041ff77c23 */ /* 0x100fe60008010807 */
[----:B------:R1:W-:Y:S01]  /*23ac0*/  MUFU.EX2 R211, R0 ;  /* 0x0000000000d37308 */ /* 0x0003e20000000800 */
[----:B------:R-:W4:Y:S01]  /*23ad0*/  LDL.LU R170, [R1+0x124] ;  /* 0x0001240001aa7983 */ /* 0x000f220000300800 */
[----:B------:R-:W-:Y:S02]  /*23ae0*/  IMAD.MOV.U32 R31, RZ, RZ, R28 ;  /* 0x000000ffff1f7224 */ /* 0x000fe400078e001c */
[----:B------:R-:W-:Y:S01]  /*23af0*/  FMUL.FTZ R8, R6, UR4 ;  /* 0x0000000406087c20 */ /* 0x000fe20008410000 */
[--C-:B------:R-:W-:Y:S01]  /*23b00*/  FFMA.FTZ R25, R19, UR4, -R7.reuse ;  /* 0x0000000413197c23 */ /* 0x100fe20008010807 */
[----:B------:R-:W2:Y:S01]  /*23b10*/  LDL.LU R9, [R1+0x68] ;  /* 0x0000680001097983 */ /* 0x000ea20000300800 */
[----:B------:R-:W-:Y:S01]  /*23b20*/  FFMA.FTZ R14, R14, UR4, -R7 ;  /* 0x000000040e0e7c23 */ /* 0x000fe20008010807 */
[----:B------:R-:W-:Y:S02]  /*23b30*/  IMAD.MOV.U32 R27, RZ, RZ, R67 ;  /* 0x000000ffff1b7224 */ /* 0x000fe400078e0043 */
[----:B------:R-:W-:Y:S01]  /*23b40*/  MUFU.EX2 R66, R5 ;  /* 0x0000000500427308 */ /* 0x000fe20000000800 */
[----:B------:R-:W3:Y:S01]  /*23b50*/  LDL.LU R12, [R1+0x70] ;  /* 0x00007000010c7983 */ /* 0x000ee20000300800 */
[----:B------:R-:W-:Y:S01]  /*23b60*/  IMAD.MOV.U32 R30, RZ, RZ, R61 ;  /* 0x000000ffff1e7224 */ /* 0x000fe200078e003d */
[----:B------:R-:W-:Y:S01]  /*23b70*/  PLOP3.LUT P0, PT, PT, PT, UP0, 0x80, 0x0 ;  /* 0x000000000000781c */ /* 0x000fe20003f0f008 */
[----:B------:R-:W-:Y:S06]  /*23b80*/  IMAD.MOV.U32 R42, RZ, RZ, R56 ;  /* 0x000000ffff2a7224 */ /* 0x000fec00078e0038 */
[----:B------:R-:W1:Y:S02]  /*23b90*/  MUFU.EX2 R2, R2 ;  /* 0x0000000200027308 */ /* 0x000e640000000800 */
[----:B-1----:R-:W-:Y:S01]  /*23ba0*/  FMUL.FTZ R0, R3, UR4 ;  /* 0x0000000403007c20 */ /* 0x002fe20008410000 */
[----:B------:R-:W-:Y:S07]  /*23bb0*/  FMUL.FTZ R3, R4, UR4 ;  /* 0x0000000404037c20 */ /* 0x000fee0008410000 */
[----:B------:R-:W1:Y:S10]  /*23bc0*/  MUFU.EX2 R0, R0 ;  /* 0x0000000000007308 */ /* 0x000e740000000800 */
[----:B------:R-:W-:Y:S01]  /*23bd0*/  MUFU.EX2 R125, R125 ;  /* 0x0000007d007d7308 */ /* 0x000fe20000000800 */
[C---:B------:R-:W-:Y:S01]  /*23be0*/  FMUL.FTZ R55, R2.reuse, R143 ;  /* 0x0000008f02377220 */ /* 0x040fe20000410000 */
[----:B------:R-:W-:Y:S01]  /*23bf0*/  MOV R143, R66 ;  /* 0x00000042008f7202 */ /* 0x000fe20000000f00 */
[C---:B------:R-:W-:Y:S01]  /*23c00*/  FMUL.FTZ R6, R2.reuse, R166 ;  /* 0x000000a602067220 */ /* 0x040fe20000410000 */
[C---:B------:R-:W-:Y:S01]  /*23c10*/  FMUL.FTZ R7, R2.reuse, R167 ;  /* 0x000000a702077220 */ /* 0x040fe20000410000 */
[C---:B------:R-:W-:Y:S01]  /*23c20*/  FMUL.FTZ R18, R2.reuse, R162 ;  /* 0x000000a202127220 */ /* 0x040fe20000410000 */
[C---:B------:R-:W-:Y:S01]  /*23c30*/  FMUL.FTZ R19, R2.reuse, R163 ;  /* 0x000000a302137220 */ /* 0x040fe20000410000 */
[----:B------:R-:W-:Y:S03]  /*23c40*/  FMUL.FTZ R22, R2, R158 ;  /* 0x0000009e02167220 */ /* 0x000fe60000410000 */
        /* <DEDUP_REMOVED lines=49> */
[----:B------:R-:W-:Y:S01]  /*23f60*/  MOV R157, R42 ;  /* 0x0000002a009d7202 */ /* 0x000fe20000000f00 */
[----:B------:R-:W-:Y:S02]  /*23f70*/  IMAD.MOV.U32 R164, RZ, RZ, R45 ;  /* 0x000000ffffa47224 */ /* 0x000fe400078e002d */
[----:B------:R-:W-:Y:S02]  /*23f80*/  IMAD.MOV.U32 R165, RZ, RZ, R44 ;  /* 0x000000ffffa57224 */ /* 0x000fe400078e002c */
[----:B------:R-:W-:Y:S01]  /*23f90*/  IMAD.MOV.U32 R147, RZ, RZ, R151 ;  /* 0x000000ffff937224 */ /* 0x000fe200078e0097 */
[----:B------:R-:W-:Y:S01]  /*23fa0*/  MOV R151, R154 ;  /* 0x0000009a00977202 */ /* 0x000fe20000000f00 */
[----:B------:R-:W-:Y:S01]  /*23fb0*/  IMAD.MOV.U32 R146, RZ, RZ, R87 ;  /* 0x000000ffff927224 */ /* 0x000fe200078e0057 */
[----:B------:R-:W-:Y:S01]  /*23fc0*/  F2FP.BF16.F32.PACK_AB R87, R210, R211 ;  /* 0x000000d3d257723e */ /* 0x000fe200000010ff */
        /* <DEDUP_REMOVED lines=13> */
[----:B------:R-:W-:Y:S01]  /*240a0*/  IMAD.MOV.U32 R162, RZ, RZ, R160 ;  /* 0x000000ffffa27224 */ /* 0x000fe200078e00a0 */
[----:B------:R-:W-:Y:S01]  /*240b0*/  MOV R160, R14 ;  /* 0x0000000e00a07202 */ /* 0x000fe20000000f00 */
[----:B------:R-:W-:Y:S02]  /*240c0*/  IMAD.MOV.U32 R136, RZ, RZ, R165 ;  /* 0x000000ffff887224 */ /* 0x000fe400078e00a5 */
[----:B------:R-:W-:Y:S03]  /*240d0*/  IMAD.MOV.U32 R156, RZ, RZ, R92 ;  /* 0x000000ffff9c7224 */ /* 0x000fe600078e005c */
[----:B------:R-:W-:Y:S01]  /*240e0*/  MUFU.EX2 R122, R88 ;  /* 0x00000058007a7308 */ /* 0x000fe20000000800 */
[----:B------:R-:W-:Y:S02]  /*240f0*/  IMAD.MOV.U32 R165, RZ, RZ, R79 ;  /* 0x000000ffffa57224 */ /* 0x000fe400078e004f */
[----:B--2---:R-:W-:Y:S01]  /*24100*/  FFMA.FTZ R10, R0, R9, R76 ;  /* 0x00000009000a7223 */ /* 0x004fe2000001004c */
[----:B------:R-:W-:Y:S06]  /*24110*/  IMAD.MOV.U32 R9, RZ, RZ, R135 ;  /* 0x000000ffff097224 */ /* 0x000fec00078e0087 */
[----:B------:R1:W2:Y:S01]  /*24120*/  MUFU.EX2 R0, R3 ;  /* 0x0000000300007308 */ /* 0x0002a20000000800 */
[----:B------:R-:W-:Y:S02]  /*24130*/  IMAD.MOV.U32 R135, RZ, RZ, R83 ;  /* 0x000000ffff877224 */ /* 0x000fe400078e0053 */
[----:B---3--:R-:W-:Y:S01]  /*24140*/  FFMA.FTZ R91, R2, R12, R77 ;  /* 0x0000000c025b7223 */ /* 0x008fe2000001004d */
[----:B------:R-:W3:Y:S01]  /*24150*/  LDSM.16.MT88.4 R80, [R213+0x8000] ;  /* 0x00800000d550783b */ /* 0x000ee20000004200 */
[C---:B------:R-:W-:Y:S01]  /*24160*/  FADD.FTZ R92, R11.reuse, R10 ;  /* 0x0000000a0b5c7221 */ /* 0x040fe20000010000 */
[----:B------:R-:W-:Y:S01]  /*24170*/  IMAD.MOV.U32 R161, RZ, RZ, R9 ;  /* 0x000000ffffa17224 */ /* 0x000fe200078e0009 */
[----:B------:R-:W-:Y:S03]  /*24180*/  F2FP.BF16.F32.PACK_AB R76, R11, R76 ;  /* 0x0000004c0b4c723e */ /* 0x000fe600000010ff */
[----:B------:R4:W3:Y:S01]  /*24190*/  MUFU.EX2 R2, R8 ;  /* 0x0000000800027308 */ /* 0x0008e20000000800 */
[C---:B------:R-:W-:Y:S01]  /*241a0*/  F2FP.BF16.F32.PACK_AB R77, R75.reuse, R77 ;  /* 0x0000004d4b4d723e */ /* 0x040fe200000010ff */
[----:B------:R-:W-:Y:S01]  /*241b0*/  FADD.FTZ R75, R75, R91 ;  /* 0x0000005b4b4b7221 */ /* 0x000fe20000010000 */
[----:B------:R-:W-:Y:S07]  /*241c0*/  MOV R158, R161 ;  /* 0x000000a1009e7202 */ /* 0x000fee0000000f00 */
[----:B------:R3:W-:Y:S01]  /*241d0*/  MUFU.EX2 R161, R58 ;  /* 0x0000003a00a17308 */ /* 0x0007e20000000800 */
[----:B-1----:R-:W3:Y:S01]  /*241e0*/  LDL.LU R3, [R1+0x6c] ;  /* 0x00006c0001037983 */ /* 0x002ee20000300800 */
[C---:B--2---:R-:W-:Y:S01]  /*241f0*/  FMUL.FTZ R57, R0.reuse, R173 ;  /* 0x000000ad00397220 */ /* 0x044fe20000410000 */
[----:B------:R-:W-:Y:S02]  /*24200*/  IMAD.MOV.U32 R173, RZ, RZ, R60 ;  /* 0x000000ffffad7224 */ /* 0x000fe400078e003c */
[C---:B------:R-:W-:Y:S01]  /*24210*/  FMUL.FTZ R28, R0.reuse, R184 ;  /* 0x000000b8001c7220 */ /* 0x040fe20000410000 */
[C---:B------:R-:W-:Y:S01]  /*24220*/  FMUL.FTZ R9, R0.reuse, R197 ;  /* 0x000000c500097220 */ /* 0x040fe20000410000 */
[C---:B------:R-:W-:Y:S01]  /*24230*/  FMUL.FTZ R12, R0.reuse, R192 ;  /* 0x000000c0000c7220 */ /* 0x040fe20000410000 */
[C---:B------:R-:W-:Y:S01]  /*24240*/  FMUL.FTZ R13, R0.reuse, R193 ;  /* 0x000000c1000d7220 */ /* 0x040fe20000410000 */
        /* <DEDUP_REMOVED lines=11> */
[----:B------:R-:W-:Y:S01]  /*24300*/  IMAD.MOV.U32 R154, RZ, RZ, R158 ;  /* 0x000000ffff9a7224 */ /* 0x000fe200078e009e */
[----:B------:R-:W-:Y:S01]  /*24310*/  MUFU.EX2 R169, R119 ;  /* 0x0000007700a97308 */ /* 0x000fe20000000800 */
[----:B------:R-:W-:Y:S01]  /*24320*/  MOV R158, R167 ;  /* 0x000000a7009e7202 */ /* 0x000fe20000000f00 */
[----:B------:R-:W-:Y:S01]  /*24330*/  IMAD.MOV.U32 R167, RZ, RZ, R140 ;  /* 0x000000ffffa77224 */ /* 0x000fe200078e008c */
[----:B------:R-:W-:Y:S01]  /*24340*/  F2FP.BF16.F32.PACK_AB R79, R173, R97 ;  /* 0x00000061ad4f723e */ /* 0x000fe200000010ff */
[----:B------:R-:W-:Y:S02]  /*24350*/  IMAD.MOV.U32 R185, RZ, RZ, R133 ;  /* 0x000000ffffb97224 */ /* 0x000fe400078e0085 */
[C---:B---3--:R-:W-:Y:S01]  /*24360*/  FMUL.FTZ R10, R2.reuse, R198 ;  /* 0x000000c6020a7220 */ /* 0x048fe20000410000 */
[C---:B------:R-:W-:Y:S01]  /*24370*/  FMUL.FTZ R11, R2.reuse, R199 ;  /* 0x000000c7020b7220 */ /* 0x040fe20000410000 */
[C---:B------:R-:W-:Y:S02]  /*24380*/  FMUL.FTZ R14, R2.reuse, R194 ;  /* 0x000000c2020e7220 */ /* 0x040fe40000410000 */
[----:B------:R-:W-:Y:S01]  /*24390*/  MUFU.EX2 R133, R108 ;  /* 0x0000006c00857308 */ /* 0x000fe20000000800 */
[C---:B------:R-:W-:Y:S01]  /*243a0*/  FMUL.FTZ R15, R2.reuse, R195 ;  /* 0x000000c3020f7220 */ /* 0x040fe20000410000 */
[-C--:B------:R-:W-:Y:S05]  /*243b0*/  HMMA.16816.F32.BF16 R4, R76, R80.reuse, R4 ;  /* 0x000000504c04723c */ /* 0x080fea0000041804 */
[C---:B------:R-:W-:Y:S01]  /*243c0*/  FMUL.FTZ R27, R2.reuse, R191 ;  /* 0x000000bf021b7220 */ /* 0x040fe20000410000 */
[C---:B------:R-:W-:Y:S01]  /*243d0*/  FMUL.FTZ R30, R2.reuse, R186 ;  /* 0x000000ba021e7220 */ /* 0x040fe20000410000 */
[C---:B------:R-:W-:Y:S01]  /*243e0*/  FMUL.FTZ R26, R2.reuse, R190 ;  /* 0x000000be021a7220 */ /* 0x040fe20000410000 */
[C---:B------:R-:W-:Y:S01]  /*243f0*/  FMUL.FTZ R31, R2.reuse, R187 ;  /* 0x000000bb021f7220 */ /* 0x040fe20000410000 */
[----:B------:R-:W-:Y:S02]  /*24400*/  MUFU.EX2 R190, R114 ;  /* 0x0000007200be7308 */ /* 0x000fe40000000800 */
[C---:B------:R-:W-:Y:S01]  /*24410*/  FMUL.FTZ R42, R2.reuse, R182 ;  /* 0x000000b6022a7220 */ /* 0x040fe20000410000 */
[C---:B------:R-:W-:Y:S01]  /*24420*/  FMUL.FTZ R43, R2.reuse, R183 ;  /* 0x000000b7022b7220 */ /* 0x040fe20000410000 */
[C---:B------:R-:W-:Y:S01]  /*24430*/  FMUL.FTZ R46, R2.reuse, R178 ;  /* 0x000000b2022e7220 */ /* 0x040fe20000410000 */
[C---:B------:R-:W-:Y:S01]  /*24440*/  FMUL.FTZ R47, R2.reuse, R179 ;  /* 0x000000b3022f7220 */ /* 0x040fe20000410000 */
[C---:B------:R-:W-:Y:S01]  /*24450*/  FMUL.FTZ R58, R2.reuse, R174 ;  /* 0x000000ae023a7220 */ /* 0x040fe20000410000 */
[----:B------:R-:W-:Y:S03]  /*24460*/  FMUL.FTZ R59, R2, R175 ;  /* 0x000000af023b7220 */ /* 0x000fe60000410000 */
[----:B------:R-:W-:Y:S01]  /*24470*/  MUFU.EX2 R187, R118 ;  /* 0x0000007600bb7308 */ /* 0x000fe20000000800 */
[----:B------:R-:W-:Y:S01]  /*24480*/  FADD.FTZ R97, R97, R75 ;  /* 0x0000004b61617221 */ /* 0x000fe20000010000 */
[----:B------:R-:W-:Y:S01]  /*24490*/  FFMA.FTZ R90, R0, R3, R84 ;  /* 0x00000003005a7223 */ /* 0x000fe20000010054 */
[----:B------:R-:W-:Y:S01]  /*244a0*/  FFMA.FTZ R0, R142, UR4, -R73 ;  /* 0x000000048e007c23 */ /* 0x000fe20008010849 */
[C---:B------:R-:W-:Y:S01]  /*244b0*/  F2FP.BF16.F32.PACK_AB R84, R96.reuse, R84 ;  /* 0x000000546054723e */ /* 0x040fe200000010ff */
[----:B------:R-:W-:Y:S02]  /*244c0*/  IMAD.MOV.U32 R3, RZ, RZ, R103 ;  /* 0x000000ffff037224 */ /* 0x000fe400078e0067 */
[----:B------:R-:W-:Y:S03]  /*244d0*/  FADD.FTZ R96, R96, R90 ;  /* 0x0000005a60607221 */ /* 0x000fe60000010000 */
[----:B------:R1:W-:Y:S01]  /*244e0*/  MUFU.EX2 R140, R0 ;  /* 0x00000000008c7308 */ /* 0x0003e20000000800 */
[----:B------:R-:W-:Y:S01]  /*244f0*/  IMAD.MOV.U32 R142, RZ, RZ, R146 ;  /* 0x000000ffff8e7224 */ /* 0x000fe200078e0092 */
[----:B------:R-:W-:Y:S01]  /*24500*/  LDSM.16.MT88.4 R88, [R213+0x9000] ;  /* 0x00900000d558783b */ /* 0x000fe20000004200 */
[----:B------:R-:W-:Y:S01]  /*24510*/  IMAD.MOV.U32 R146, RZ, RZ, R150 ;  /* 0x000000ffff927224 */ /* 0x000fe200078e0096 */
[C---:B------:R-:W-:Y:S06]  /*24520*/  HMMA.16816.F32.BF16 R8, R84.reuse, R80, R8 ;  /* 0x000000505408723c */ /* 0x040fec0000041808 */
[----:B------:R2:W-:Y:S01]  /*24530*/  MUFU.EX2 R103, R62 ;  /* 0x0000003e00677308 */ /* 0x0005e20000000800 */
[----:B------:R-:W-:Y:S01]  /*24540*/  IMAD.MOV.U32 R150, RZ, RZ, R159 ;  /* 0x000000ffff967224 */ /* 0x000fe200078e009f */
[-C--:B------:R-:W-:Y:S03]  /*24550*/  HMMA.16816.F32.BF16 R12, R84, R82.reuse, R12 ;  /* 0x00000052540c723c */ /* 0x080fe6000004180c */
[----:B------:R-:W-:Y:S03]  /*24560*/  IMAD.MOV.U32 R159, RZ, RZ, R163 ;  /* 0x000000ffff9f7224 */ /* 0x000fe600078e00a3 */
[C---:B------:R-:W-:Y:S01]  /*24570*/  HMMA.16816.F32.BF16 R16, R76.reuse, R82, R16 ;  /* 0x000000524c10723c */ /* 0x040fe20000041810 */
[----:B------:R-:W3:Y:S04]  /*24580*/  LDSM.16.MT88.4 R80, [R216+0x8000] ;  /* 0x00800000d850783b */ /* 0x000ee80000004200 */
[----:B-1----:R-:W-:Y:S01]  /*24590*/  FFMA.FTZ R0, R138, UR4, -R73 ;  /* 0x000000048a007c23 */ /* 0x002fe20008010849 */
[----:B------:R-:W-:Y:S01]  /*245a0*/  MOV R138, R142 ;  /* 0x0000008e008a7202 */ /* 0x000fe20000000f00 */
[----:B------:R-:W-:Y:S04]  /*245b0*/  IMAD.MOV.U32 R142, RZ, RZ, R147 ;  /* 0x000000ffff8e7224 */ /* 0x000fe800078e0093 */
[----:B------:R-:W-:Y:S01]  /*245c0*/  FFMA.FTZ R3, R3, UR4, -R73 ;  /* 0x0000000403037c23 */ /* 0x000fe20008010849 */
[----:B------:R-:W-:Y:S02]  /*245d0*/  IMAD.MOV.U32 R147, RZ, RZ, R146 ;  /* 0x000000ffff937224 */ /* 0x000fe400078e0092 */
[----:B--2---:R-:W-:Y:S01]  /*245e0*/  FMUL.FTZ R62, R2, R170 ;  /* 0x000000aa023e7220 */ /* 0x004fe20000410000 */
[----:B------:R-:W-:Y:S01]  /*245f0*/  IMAD.MOV.U32 R163, RZ, RZ, R141 ;  /* 0x000000ffffa37224 */ /* 0x000fe200078e008d */
[----:B------:R-:W-:Y:S01]  /*24600*/  MUFU.EX2 R170, R93 ;  /* 0x0000005d00aa7308 */ /* 0x000fe20000000800 */
[----:B------:R-:W-:Y:S01]  /*24610*/  IMAD.MOV.U32 R146, RZ, RZ, R151 ;  /* 0x000000ffff927224 */ /* 0x000fe200078e0097 */
[----:B------:R-:W-:Y:S01]  /*24620*/  MOV R151, R150 ;  /* 0x0000009600977202 */ /* 0x000fe20000000f00 */
[----:B------:R-:W-:Y:S02]  /*24630*/  IMAD.MOV.U32 R150, RZ, RZ, R154 ;  /* 0x000000ffff967224 */ /* 0x000fe400078e009a */
[----:B------:R-:W-:Y:S01]  /*24640*/  FADD.FTZ R96, R98, R96 ;  /* 0x0000006062607221 */ /* 0x000fe20000010000 */
        /* <DEDUP_REMOVED lines=8> */
[----:B------:R1:W4:Y:S01]  /*246d0*/  MUFU.EX2 R102, R0 ;  /* 0x0000000000667308 */ /* 0x0003220000000800 */
[-C--:B---3--:R-:W-:Y:S06]  /*246e0*/  HMMA.16816.F32.BF16 R20, R76, R80.reuse, R20 ;  /* 0x000000504c14723c */ /* 0x088fec0000041814 */
[C---:B------:R-:W-:Y:S05]  /*246f0*/  HMMA.16816.F32.BF16 R24, R84.reuse, R80, R24 ;  /* 0x000000505418723c */ /* 0x040fea0000041818 */
[----:B-1----:R-:W-:Y:S01]  /*24700*/  FFMA.FTZ R0, R138, UR4, -R73 ;  /* 0x000000048a007c23 */ /* 0x002fe20008010849 */
[----:B------:R-:W-:Y:S01]  /*24710*/  MOV R138, R142 ;  /* 0x0000008e008a7202 */ /* 0x000fe20000000f00 */
[----:B------:R-:W-:Y:S01]  /*24720*/  IMAD.MOV.U32 R142, RZ, RZ, R147 ;  /* 0x000000ffff8e7224 */ /* 0x000fe200078e0093 */
[-C--:B------:R-:W-:Y:S03]  /*24730*/  HMMA.16816.F32.BF16 R28, R84, R82.reuse, R28 ;  /* 0x00000052541c723c */ /* 0x080fe6000004181c */
[----:B------:R-:W-:Y:S01]  /*24740*/  IMAD.MOV.U32 R147, RZ, RZ, R146 ;  /* 0x000000ffff937224 */ /* 0x000fe200078e0092 */
[----:B------:R-:W-:Y:S01]  /*24750*/  MOV R139, R138 ;  /* 0x0000008a008b7202 */ /* 0x000fe20000000f00 */
[----:B------:R-:W-:Y:S01]  /*24760*/  IMAD.MOV.U32 R146, RZ, RZ, R151 ;  /* 0x000000ffff927224 */ /* 0x000fe200078e0097 */
[----:B------:R-:W-:Y:S01]  /*24770*/  MOV R151, R154 ;  /* 0x0000009a00977202 */ /* 0x000fe20000000f00 */
[----:B------:R-:W-:Y:S01]  /*24780*/  IMAD.MOV.U32 R154, RZ, RZ, R159 ;  /* 0x000000ffff9a7224 */ /* 0x000fe200078e009f */
[C---:B------:R-:W-:Y:S01]  /*24790*/  HMMA.16816.F32.BF16 R32, R76.reuse, R82, R32 ;  /* 0x000000524c20723c */ /* 0x040fe20000041820 */
[----:B------:R-:W1:Y:S03]  /*247a0*/  LDSM.16.MT88.4 R80, [R214+0x8000] ;  /* 0x00800000d650783b */ /* 0x000e660000004200 */
[----:B------:R-:W-:Y:S02]  /*247b0*/  IMAD.MOV.U32 R159, RZ, RZ, R158 ;  /* 0x000000ffff9f7224 */ /* 0x000fe400078e009e */
[----:B------:R-:W-:Y:S01]  /*247c0*/  IMAD.MOV.U32 R158, RZ, RZ, R163 ;  /* 0x000000ffff9e7224 */ /* 0x000fe200078e00a3 */
[----:B------:R-:W-:Y:S01]  /*247d0*/  MOV R163, R167 ;  /* 0x000000a700a37202 */ /* 0x000fe20000000f00 */
[----:B------:R-:W-:Y:S03]  /*247e0*/  IMAD.MOV.U32 R138, RZ, RZ, R142 ;  /* 0x000000ffff8a7224 */ /* 0x000fe600078e008e */
[----:B------:R-:W-:Y:S02]  /*247f0*/  IMAD.MOV.U32 R142, RZ, RZ, R147 ;  /* 0x000000ffff8e7224 */ /* 0x000fe400078e0093 */
[----:B------:R-:W-:Y:S02]  /*24800*/  IMAD.MOV.U32 R167, RZ, RZ, R141 ;  /* 0x000000ffffa77224 */ /* 0x000fe400078e008d */
[----:B------:R-:W-:Y:S01]  /*24810*/  IMAD.MOV.U32 R147, RZ, RZ, R146 ;  /* 0x000000ffff937224 */ /* 0x000fe200078e0092 */
[----:B------:R-:W-:Y:S01]  /*24820*/  MOV R146, R154 ;  /* 0x0000009a00927202 */ /* 0x000fe20000000f00 */
[----:B------:R-:W-:Y:S02]  /*24830*/  IMAD.MOV.U32 R141, RZ, RZ, R145 ;  /* 0x000000ffff8d7224 */ /* 0x000fe400078e0091 */
[----:B------:R-:W-:Y:S02]  /*24840*/  IMAD.MOV.U32 R154, RZ, RZ, R159 ;  /* 0x000000ffff9a7224 */ /* 0x000fe400078e009f */
[----:B------:R-:W-:Y:S02]  /*24850*/  IMAD.MOV.U32 R159, RZ, RZ, R158 ;  /* 0x000000ffff9f7224 */ /* 0x000fe400078e009e */
[----:B------:R-:W-:Y:S01]  /*24860*/  IMAD.MOV.U32 R158, RZ, RZ, R163 ;  /* 0x000000ffff9e7224 */ /* 0x000fe200078e00a3 */
[----:B------:R-:W-:Y:S01]  /*24870*/  MOV R163, R167 ;  /* 0x000000a700a37202 */ /* 0x000fe20000000f00 */
[----:B------:R-:W-:Y:S02]  /*24880*/  IMAD.MOV.U32 R167, RZ, RZ, R141 ;  /* 0x000000ffffa77224 */ /* 0x000fe400078e008d */
[----:B------:R-:W-:Y:S02]  /*24890*/  IMAD.MOV.U32 R196, RZ, RZ, R138 ;  /* 0x000000ffffc47224 */ /* 0x000fe400078e008a */
[----:B------:R-:W-:Y:S01]  /*248a0*/  IMAD.MOV.U32 R138, RZ, RZ, R147 ;  /* 0x000000ffff8a7224 */ /* 0x000fe200078e0093 */
[----:B------:R-:W-:Y:S01]  /*248b0*/  MOV R147, R154 ;  /* 0x0000009a00937202 */ /* 0x000fe20000000f00 */
[----:B------:R-:W-:Y:S01]  /*248c0*/  IMAD.MOV.U32 R154, RZ, RZ, R158 ;  /* 0x000000ffff9a7224 */ /* 0x000fe200078e009e */
[----:B------:R-:W-:Y:S01]  /*248d0*/  MOV R158, R167 ;  /* 0x000000a7009e7202 */ /* 0x000fe20000000f00 */
[----:B------:R-:W-:Y:S02]  /*248e0*/  IMAD.MOV.U32 R167, RZ, RZ, R137 ;  /* 0x000000ffffa77224 */ /* 0x000fe400078e0089 */
[----:B------:R-:W-:Y:S01]  /*248f0*/  IMAD.MOV.U32 R137, RZ, RZ, R144 ;  /* 0x000000ffff897224 */ /* 0x000fe200078e0090 */
[----:B------:R-:W-:Y:S01]  /*24900*/  MOV R144, R148 ;  /* 0x0000009400907202 */ /* 0x000fe20000000f00 */
[----:B------:R-:W-:Y:S02]  /*24910*/  IMAD.MOV.U32 R148, RZ, RZ, R153 ;  /* 0x000000ffff947224 */ /* 0x000fe400078e0099 */
[----:B------:R-:W-:Y:S02]  /*24920*/  IMAD.MOV.U32 R153, RZ, RZ, R152 ;  /* 0x000000ffff997224 */ /* 0x000fe400078e0098 */
[----:B------:R-:W3:Y:S01]  /*24930*/  LDL.LU R152, [R1+0x64] ;  /* 0x0000640001987983 */ /* 0x000ee20000300800 */
[----:B------:R-:W-:Y:S01]  /*24940*/  IMAD.MOV.U32 R145, RZ, RZ, R110 ;  /* 0x000000ffff917224 */ /* 0x000fe200078e006e */
[-C--:B-1----:R-:W-:Y:S01]  /*24950*/  HMMA.16816.F32.BF16 R36, R76, R80.reuse, R36 ;  /* 0x000000504c24723c */ /* 0x082fe20000041824 */
[----:B------:R1:W-:Y:S02]  /*24960*/  MUFU.EX2 R110, R0 ;  /* 0x00000000006e7308 */ /* 0x0003e40000000800 */
[----:B------:R-:W-:Y:S02]  /*24970*/  IMAD.MOV.U32 R141, RZ, RZ, R145 ;  /* 0x000000ffff8d7224 */ /* 0x000fe400078e0091 */
[----:B------:R-:W-:Y:S01]  /*24980*/  IMAD.MOV.U32 R145, RZ, RZ, R156 ;  /* 0x000000ffff917224 */ /* 0x000fe200078e009c */
[----:B------:R-:W-:Y:S01]  /*24990*/  MOV R156, R113 ;  /* 0x00000071009c7202 */ /* 0x000fe20000000f00 */
[C---:B------:R-:W-:Y:S04]  /*249a0*/  HMMA.16816.F32.BF16 R40, R84.reuse, R80, R40 ;  /* 0x000000505428723c */ /* 0x040fe80000041828 */
[----:B------:R4:W-:Y:S02]  /*249b0*/  MUFU.EX2 R113, R3 ;  /* 0x0000000300717308 */ /* 0x0009e40000000800 */
[-C--:B------:R-:W-:Y:S05]  /*249c0*/  HMMA.16816.F32.BF16 R44, R84, R82.reuse, R44 ;  /* 0x00000052542c723c */ /* 0x080fea000004182c */
[----:B-1----:R-:W-:Y:S01]  /*249d0*/  FFMA.FTZ R0, R139, UR4, -R74 ;  /* 0x000000048b007c23 */ /* 0x002fe2000801084a */
[----:B------:R-:W-:Y:S01]  /*249e0*/  IMAD.MOV.U32 R139, RZ, RZ, R142 ;  /* 0x000000ffff8b7224 */ /* 0x000fe200078e008e */
[C---:B------:R-:W-:Y:S01]  /*249f0*/  HMMA.16816.F32.BF16 R48, R76.reuse, R82, R48 ;  /* 0x000000524c30723c */ /* 0x040fe20000041830 */
[----:B------:R-:W1:Y:S03]  /*24a00*/  LDSM.16.MT88.4 R80, [R215+0x8000] ;  /* 0x00800000d750783b */ /* 0x000e660000004200 */
[----:B------:R-:W-:Y:S02]  /*24a10*/  IMAD.MOV.U32 R142, RZ, RZ, R159 ;  /* 0x000000ffff8e7224 */ /* 0x000fe400078e009f */
[----:B------:R-:W-:Y:S02]  /*24a20*/  IMAD.MOV.U32 R159, RZ, RZ, R163 ;  /* 0x000000ffff9f7224 */ /* 0x000fe400078e00a3 */
[----:B----4-:R-:W-:Y:S03]  /*24a30*/  FADD.FTZ R3, R228, R92 ;  /* 0x0000005ce4037221 */ /* 0x010fe60000010000 */
[----:B------:R-:W-:Y:S02]  /*24a40*/  IMAD.MOV.U32 R163, RZ, RZ, R166 ;  /* 0x000000ffffa37224 */ /* 0x000fe400078e00a6 */
[----:B------:R4:W-:Y:S01]  /*24a50*/  MUFU.EX2 R166, R0 ;  /* 0x0000000000a67308 */ /* 0x0009e20000000800 */
[----:B------:R-:W-:Y:S02]  /*24a60*/  IMAD.MOV.U32 R197, RZ, RZ, R139 ;  /* 0x000000ffffc57224 */ /* 0x000fe400078e008b */
[----:B------:R-:W-:Y:S01]  /*24a70*/  FADD.FTZ R99, R99, R3 ;  /* 0x0000000363637221 */ /* 0x000fe20000010000 */
[----:B------:R-:W-:Y:S02]  /*24a80*/  IMAD.MOV.U32 R139, RZ, RZ, R154 ;  /* 0x000000ffff8b7224 */ /* 0x000fe400078e009a */
[----:B------:R-:W-:Y:S02]  /*24a90*/  IMAD.MOV.U32 R154, RZ, RZ, R163 ;  /* 0x000000ffff9a7224 */ /* 0x000fe400078e00a3 */
[----:B------:R-:W-:Y:S03]  /*24aa0*/  IMAD.MOV.U32 R163, RZ, RZ, R137 ;  /* 0x000000ffffa37224 */ /* 0x000fe600078e0089 */
[----:B------:R-:W-:Y:S01]  /*24ab0*/  MOV R192, R154 ;  /* 0x0000009a00c07202 */ /* 0x000fe20000000f00 */
[----:B----4-:R-:W-:Y:S01]  /*24ac0*/  FFMA.FTZ R0, R196, UR4, -R74 ;  /* 0x00000004c4007c23 */ /* 0x010fe2000801084a */
[----:B------:R-:W-:Y:S01]  /*24ad0*/  MOV R196, R138 ;  /* 0x0000008a00c47202 */ /* 0x000fe20000000f00 */
[----:B------:R-:W-:Y:S01]  /*24ae0*/  IMAD.MOV.U32 R138, RZ, RZ, R159 ;  /* 0x000000ffff8a7224 */ /* 0x000fe200078e009f */
[----:B------:R-:W-:Y:S01]  /*24af0*/  MOV R159, R167 ;  /* 0x000000a7009f7202 */ /* 0x000fe20000000f00 */
[----:B------:R4:W4:Y:S01]  /*24b00*/  MUFU.EX2 R137, R0 ;  /* 0x0000000000897308 */ /* 0x0009220000000800 */
[----:B------:R-:W-:Y:S02]  /*24b10*/  IMAD.MOV.U32 R167, RZ, RZ, R144 ;  /* 0x000000ffffa77224 */ /* 0x000fe400078e0090 */
[----:B------:R-:W-:Y:S01]  /*24b20*/  IMAD.MOV.U32 R144, RZ, RZ, R148 ;  /* 0x000000ffff907224 */ /* 0x000fe200078e0094 */
[----:B------:R-:W-:Y:S01]  /*24b30*/  MOV R148, R153 ;  /* 0x0000009900947202 */ /* 0x000fe20000000f00 */
[----:B------:R-:W-:Y:S01]  /*24b40*/  IMAD.MOV.U32 R154, RZ, RZ, R159 ;  /* 0x000000ffff9a7224 */ /* 0x000fe200078e009f */
[----:B------:R-:W-:Y:S01]  /*24b50*/  MOV R193, R167 ;  /* 0x000000a700c17202 */ /* 0x000fe20000000f00 */
[----:B------:R-:W-:Y:S02]  /*24b60*/  IMAD.MOV.U32 R167, RZ, RZ, R144 ;  /* 0x000000ffffa77224 */ /* 0x000fe400078e0090 */
[----:B------:R-:W-:Y:S01]  /*24b70*/  IMAD.MOV.U32 R144, RZ, RZ, R148 ;  /* 0x000000ffff907224 */ /* 0x000fe200078e0094 */
[-C--:B-1----:R-:W-:Y:S03]  /*24b80*/  HMMA.16816.F32.BF16 R52, R76, R80.reuse, R52 ;  /* 0x000000504c34723c */ /* 0x082fe60000041834 */
[----:B------:R-:W-:Y:S02]  /*24b90*/  IMAD.MOV.U32 R159, RZ, RZ, R163 ;  /* 0x000000ffff9f7224 */ /* 0x000fe400078e00a3 */
[----:B------:R-:W-:Y:S01]  /*24ba0*/  MUFU.EX2 R163, R107 ;  /* 0x0000006b00a37308 */ /* 0x000fe20000000800 */
[C---:B------:R-:W-:Y:S05]  /*24bb0*/  HMMA.16816.F32.BF16 R56, R84.reuse, R80, R56 ;  /* 0x000000505438723c */ /* 0x040fea0000041838 */
[----:B----4-:R-:W-:Y:S01]  /*24bc0*/  FFMA.FTZ R0, R197, UR4, -R74 ;  /* 0x00000004c5007c23 */ /* 0x010fe2000801084a */
[----:B------:R-:W-:Y:S01]  /*24bd0*/  IMAD.MOV.U32 R197, RZ, RZ, R196 ;  /* 0x000000ffffc57224 */ /* 0x000fe200078e00c4 */
[----:B------:R-:W-:Y:S01]  /*24be0*/  MOV R196, R139 ;  /* 0x0000008b00c47202 */ /* 0x000fe20000000f00 */
[----:B------:R-:W-:Y:S02]  /*24bf0*/  IMAD.MOV.U32 R139, RZ, RZ, R138 ;  /* 0x000000ffff8b7224 */ /* 0x000fe400078e008a */
[----:B------:R1:W-:Y:S01]  /*24c00*/  MUFU.EX2 R138, R0 ;  /* 0x00000000008a7308 */ /* 0x0003e20000000800 */
[----:B------:R-:W-:Y:S02]  /*24c10*/  F2FP.BF16.F32.PACK_AB R80, R102, R140 ;  /* 0x0000008c6650723e */ /* 0x000fe400000010ff */
[----:B------:R-:W-:Y:S01]  /*24c20*/  F2FP.BF16.F32.PACK_AB R81, R137, R166 ;  /* 0x000000a68951723e */ /* 0x000fe200000010ff */
[----:B-1----:R-:W-:Y:S01]  /*24c30*/  FFMA.FTZ R0, R197, UR4, -R74 ;  /* 0x00000004c5007c23 */ /* 0x002fe2000801084a */
[----:B------:R-:W-:Y:S05]  /*24c40*/  IMAD.MOV.U32 R197, RZ, RZ, R139 ;  /* 0x000000ffffc57224 */ /* 0x000fea00078e008b */
[----:B------:R1:W4:Y:S02]  /*24c50*/  MUFU.EX2 R139, R0 ;  /* 0x00000000008b7308 */ /* 0x0003240000000800 */
[----:B-1----:R-:W-:Y:S01]  /*24c60*/  FFMA.FTZ R0, R185, UR4, -R73 ;  /* 0x00000004b9007c23 */ /* 0x002fe20008010849 */
[----:B--2---:R-:W-:Y:S07]  /*24c70*/  FMUL.FTZ R63, R2, R171 ;  /* 0x000000ab023f7220 */ /* 0x004fee0000410000 */
[-C--:B------:R-:W-:Y:S01]  /*24c80*/  HMMA.16816.F32.BF16 R60, R84, R82.reuse, R60 ;  /* 0x00000052543c723c */ /* 0x080fe2000004183c */
[----:B------:R-:W1:Y:S05]  /*24c90*/  LDSM.16.MT88.4 R84, [R213+0x8800] ;  /* 0x00880000d554783b */ /* 0x000e6a0000004200 */
[----:B------:R-:W-:Y:S07]  /*24ca0*/  HMMA.16816.F32.BF16 R64, R76, R82, R64 ;  /* 0x000000524c40723c */ /* 0x000fee0000041840 */
[----:B------:R-:W-:Y:S04]  /*24cb0*/  F2FP.BF16.F32.PACK_AB R77, R103, R101 ;  /* 0x00000065674d723e */ /* 0x000fe800000010ff */
[----:B------:R-:W-:Y:S02]  /*24cc0*/  F2FP.BF16.F32.PACK_AB R78, R122, R155 ;  /* 0x0000009b7a4e723e */ /* 0x000fe400000010ff */
[----:B------:R-:W-:Y:S02]  /*24cd0*/  F2FP.BF16.F32.PACK_AB R79, R161, R109 ;  /* 0x0000006da14f723e */ /* 0x000fe400000010ff */
[----:B------:R-:W-:Y:S02]  /*24ce0*/  F2FP.BF16.F32.PACK_AB R76, R104, R100 ;  /* 0x00000064684c723e */ /* 0x000fe400000010ff */
[----:B------:R-:W-:Y:S02]  /*24cf0*/  F2FP.BF16.F32.PACK_AB R82, R113, R110 ;  /* 0x0000006e7152723e */ /* 0x000fe400000010ff */
[----:B----4-:R-:W-:Y:S03]  /*24d00*/  F2FP.BF16.F32.PACK_AB R83, R139, R138 ;  /* 0x0000008a8b53723e */ /* 0x010fe600000010ff */
[-C--:B-1----:R-:W-:Y:S06]  /*24d10*/  HMMA.16816.F32.BF16 R4, R76, R84.reuse, R4 ;  /* 0x000000544c04723c */ /* 0x082fec0000041804 */
[C---:B------:R-:W-:Y:S06]  /*24d20*/  HMMA.16816.F32.BF16 R8, R80.reuse, R84, R8 ;  /* 0x000000545008723c */ /* 0x040fec0000041808 */
[-C--:B------:R-:W-:Y:S06]  /*24d30*/  HMMA.16816.F32.BF16 R12, R80, R86.reuse, R12 ;  /* 0x00000056500c723c */ /* 0x080fec000004180c */
[C---:B------:R-:W-:Y:S01]  /*24d40*/  HMMA.16816.F32.BF16 R16, R76.reuse, R86, R16 ;  /* 0x000000564c10723c */ /* 0x040fe20000041810 */
[----:B------:R-:W1:Y:S04]  /*24d50*/  LDSM.16.MT88.4 R84, [R216+0x8800] ;  /* 0x00880000d854783b */ /* 0x000e680000004200 */
[----:B---3--:R-:W-:Y:S02]  /*24d60*/  IMAD.MOV.U32 R153, RZ, RZ, R152 ;  /* 0x000000ffff997224 */ /* 0x008fe400078e0098 */
[----:B------:R-:W-:Y:S01]  /*24d70*/  IMAD.MOV.U32 R152, RZ, RZ, R157 ;  /* 0x000000ffff987224 */ /* 0x000fe200078e009d */
[----:B------:R-:W-:Y:S03]  /*24d80*/  MOV R157, R164 ;  /* 0x000000a4009d7202 */ /* 0x000fe60000000f00 */
[----:B------:R-:W-:Y:S01]  /*24d90*/  IMAD.MOV.U32 R164, RZ, RZ, R135 ;  /* 0x000000ffffa47224 */ /* 0x000fe200078e0087 */
[----:B------:R-:W-:Y:S01]  /*24da0*/  MOV R188, R153 ;  /* 0x0000009900bc7202 */ /* 0x000fe20000000f00 */
[----:B------:R-:W2:Y:S01]  /*24db0*/  LDL.LU R135, [R1+0x4] ;  /* 0x0000040001877983 */ /* 0x000ea20000300800 */
[----:B------:R-:W3:Y:S01]  /*24dc0*/  MUFU.EX2 R153, R106 ;  /* 0x0000006a00997308 */ /* 0x000ee20000000800 */
[----:B------:R-:W-:Y:S01]  /*24dd0*/  IMAD.MOV.U32 R148, RZ, RZ, R152 ;  /* 0x000000ffff947224 */ /* 0x000fe200078e0098 */
[----:B------:R-:W-:Y:S01]  /*24de0*/  MOV R189, R164 ;  /* 0x000000a400bd7202 */ /* 0x000fe20000000f00 */
[----:B------:R-:W4:Y:S01]  /*24df0*/  LDL.LU R184, [R1+0x60] ;  /* 0x0000600001b87983 */ /* 0x000f220000300800 */
[----:B------:R-:W-:Y:S01]  /*24e00*/  IMAD.MOV.U32 R152, RZ, RZ, R157 ;  /* 0x000000ffff987224 */ /* 0x000fe200078e009d */
[----:B------:R-:W-:Y:S02]  /*24e10*/  MOV R157, R132 ;  /* 0x00000084009d7202 */ /* 0x000fe40000000f00 */
[----:B------:R-:W-:Y:S03]  /*24e20*/  IMAD.MOV.U32 R185, RZ, RZ, R189 ;  /* 0x000000ffffb97224 */ /* 0x000fe600078e00bd */
[----:B------:R-:W3:Y:S01]  /*24e30*/  MUFU.EX2 R132, R95 ;  /* 0x0000005f00847308 */ /* 0x000ee20000000800 */
[----:B------:R-:W-:Y:S01]  /*24e40*/  IMAD.MOV.U32 R189, RZ, RZ, R193 ;  /* 0x000000ffffbd7224 */ /* 0x000fe200078e00c1 */
[----:B------:R-:W-:Y:S02]  /*24e50*/  MOV R193, R197 ;  /* 0x000000c500c17202 */ /* 0x000fe40000000f00 */
[----:B------:R-:W-:Y:S01]  /*24e60*/  MOV R197, R147 ;  /* 0x0000009300c57202 */ /* 0x000fe20000000f00 */
[----:B------:R-:W-:Y:S02]  /*24e70*/  IMAD.MOV.U32 R147, RZ, RZ, R151 ;  /* 0x000000ffff937224 */ /* 0x000fe400078e0097 */
[----:B------:R-:W-:Y:S01]  /*24e80*/  IMAD.MOV.U32 R151, RZ, RZ, R162 ;  /* 0x000000ffff977224 */ /* 0x000fe200078e00a2 */
[----:B------:R-:W-:Y:S02]  /*24e90*/  MOV R162, R149 ;  /* 0x0000009500a27202 */ /* 0x000fe40000000f00 */
[----:B------:R-:W4:Y:S01]  /*24ea0*/  LDL.LU R149, [R1+0x3c] ;  /* 0x00003c0001957983 */ /* 0x000f220000300800 */
        /* <DEDUP_REMOVED lines=14> */
[----:B------:R-:W-:Y:S06]  /*24f90*/  LDSM.16.MT88.4 R84, [R214+0x9000] ;  /* 0x00900000d654783b */ /* 0x000fec0000004200 */
[----:B---3--:R-:W-:Y:S04]  /*24fa0*/  F2FP.BF16.F32.PACK_AB R78, R153, R163 ;  /* 0x000000a3994e723e */ /* 0x008fe800000010ff */
[----:B------:R-:W-:Y:S02]  /*24fb0*/  F2FP.BF16.F32.PACK_AB R76, R133, R111 ;  /* 0x0000006f854c723e */ /* 0x000fe400000010ff */
[----:B------:R-:W-:Y:S01]  /*24fc0*/  F2FP.BF16.F32.PACK_AB R77, R132, R112 ;  /* 0x00000070844d723e */ /* 0x000fe200000010ff */
[----:B--2---:R-:W-:Y:S02]  /*24fd0*/  IMAD.MOV.U32 R164, RZ, RZ, R135 ;  /* 0x000000ffffa47224 */ /* 0x004fe400078e0087 */
[----:B------:R1:W2:Y:S01]  /*24fe0*/  MUFU.EX2 R135, R94 ;  /* 0x0000005e00877308 */ /* 0x0002a20000000800 */
[----:B----4-:R-:W-:Y:S01]  /*24ff0*/  IMAD.MOV.U32 R180, RZ, RZ, R184 ;  /* 0x000000ffffb47224 */ /* 0x010fe200078e00b8 */
        /* <DEDUP_REMOVED lines=8> */
[----:B------:R3:W-:Y:S01]  /*25080*/  MUFU.EX2 R160, R0 ;  /* 0x0000000000a07308 */ /* 0x0007e20000000800 */
[----:B-1----:R-:W1:Y:S01]  /*25090*/  LDSM.16.MT88.4 R92, [R216+0x9000] ;  /* 0x00900000d85c783b */ /* 0x002e620000004200 */
[----:B--2---:R-:W-:Y:S07]  /*250a0*/  F2FP.BF16.F32.PACK_AB R79, R170, R135 ;  /* 0x00000087aa4f723e */ /* 0x004fee00000010ff */
[-C--:B------:R-:W-:Y:S03]  /*250b0*/  HMMA.16816.F32.BF16 R4, R76, R88.reuse, R4 ;  /* 0x000000584c04723c */ /* 0x080fe60000041804 */
[----:B---3--:R-:W-:Y:S01]  /*250c0*/  FFMA.FTZ R0, R180, UR4, -R73 ;  /* 0x00000004b4007c23 */ /* 0x008fe20008010849 */
[----:B------:R-:W-:Y:S01]  /*250d0*/  IMAD.MOV.U32 R180, RZ, RZ, R185 ;  /* 0x000000ffffb47224 */ /* 0x000fe200078e00b9 */
[----:B------:R-:W-:Y:S01]  /*250e0*/  MOV R185, R184 ;  /* 0x000000b800b97202 */ /* 0x000fe20000000f00 */
[----:B------:R-:W-:Y:S02]  /*250f0*/  IMAD.MOV.U32 R184, RZ, RZ, R189 ;  /* 0x000000ffffb87224 */ /* 0x000fe400078e00bd */
[----:B------:R-:W-:Y:S03]  /*25100*/  IMAD.MOV.U32 R189, RZ, RZ, R188 ;  /* 0x000000ffffbd7224 */ /* 0x000fe600078e00bc */
[----:B------:R-:W-:Y:S01]  /*25110*/  MOV R188, R193 ;  /* 0x000000c100bc7202 */ /* 0x000fe20000000f00 */
        /* <DEDUP_REMOVED lines=12> */
[----:B------:R2:W3:Y:S01]  /*251e0*/  MUFU.EX2 R131, R0 ;  /* 0x0000000000837308 */ /* 0x0004e20000000800 */
[----:B------:R-:W-:Y:S02]  /*251f0*/  IMAD.MOV.U32 R185, RZ, RZ, R189 ;  /* 0x000000ffffb97224 */ /* 0x000fe400078e00bd */
[----:B------:R-:W-:Y:S01]  /*25200*/  IMAD.MOV.U32 R189, RZ, RZ, R193 ;  /* 0x000000ffffbd7224 */ /* 0x000fe200078e00c1 */
[----:B------:R-:W-:Y:S01]  /*25210*/  MOV R193, R197 ;  /* 0x000000c500c17202 */ /* 0x000fe20000000f00 */
[----:B------:R-:W-:Y:S01]  /*25220*/  IMAD.MOV.U32 R197, RZ, RZ, R142 ;  /* 0x000000ffffc57224 */ /* 0x000fe200078e008e */
[----:B------:R-:W-:Y:S01]  /*25230*/  MOV R142, R146 ;  /* 0x00000092008e7202 */ /* 0x000fe20000000f00 */
[----:B------:R-:W-:Y:S02]  /*25240*/  IMAD.MOV.U32 R146, RZ, RZ, R150 ;  /* 0x000000ffff927224 */ /* 0x000fe400078e0096 */
[----:B------:R-:W-:Y:S02]  /*25250*/  IMAD.MOV.U32 R150, RZ, RZ, R136 ;  /* 0x000000ffff967224 */ /* 0x000fe400078e0088 */
[----:B--2---:R-:W-:Y:S01]  /*25260*/  FFMA.FTZ R0, R180, UR4, -R73 ;  /* 0x00000004b4007c23 */ /* 0x004fe20008010849 */
[----:B------:R-:W-:Y:S01]  /*25270*/  IMAD.MOV.U32 R180, RZ, RZ, R184 ;  /* 0x000000ffffb47224 */ /* 0x000fe200078e00b8 */
[----:B------:R-:W-:Y:S01]  /*25280*/  MOV R184, R188 ;  /* 0x000000bc00b87202 */ /* 0x000fe20000000f00 */
[----:B------:R-:W-:Y:S01]  /*25290*/  IMAD.MOV.U32 R188, RZ, RZ, R192 ;  /* 0x000000ffffbc7224 */ /* 0x000fe200078e00c0 */
[----:B------:R2:W-:Y:S01]  /*252a0*/  MUFU.EX2 R136, R0 ;  /* 0x0000000000887308 */ /* 0x0005e20000000800 */
[----:B------:R-:W-:Y:S01]  /*252b0*/  IMAD.MOV.U32 R192, RZ, RZ, R147 ;  /* 0x000000ffffc07224 */ /* 0x000fe200078e0093 */
[----:B------:R-:W-:Y:S01]  /*252c0*/  MOV R176, R180 ;  /* 0x000000b400b07202 */ /* 0x000fe20000000f00 */
[----:B------:R-:W-:Y:S01]  /*252d0*/  IMAD.MOV.U32 R147, RZ, RZ, R151 ;  /* 0x000000ffff937224 */ /* 0x000fe200078e0097 */
[----:B------:R-:W-:Y:S01]  /*252e0*/  MOV R151, R162 ;  /* 0x000000a200977202 */ /* 0x000fe20000000f00 */
[----:B------:R-:W-:Y:S01]  /*252f0*/  IMAD.MOV.U32 R162, RZ, RZ, R149 ;  /* 0x000000ffffa27224 */ /* 0x000fe200078e0095 */
[----:B---3--:R-:W-:Y:S01]  /*25300*/  F2FP.BF16.F32.PACK_AB R80, R131, R160 ;  /* 0x000000a08350723e */ /* 0x008fe200000010ff */
[----:B------:R-:W3:Y:S01]  /*25310*/  LDL.LU R149, [R1+0x30] ;  /* 0x0000300001957983 */ /* 0x000ee20000300800 */
[----:B------:R-:W-:Y:S02]  /*25320*/  IMAD.MOV.U32 R180, RZ, RZ, R184 ;  /* 0x000000ffffb47224 */ /* 0x000fe400078e00b8 */
[----:B------:R-:W-:Y:S01]  /*25330*/  IMAD.MOV.U32 R184, RZ, RZ, R188 ;  /* 0x000000ffffb87224 */ /* 0x000fe200078e00bc */
[----:B------:R-:W-:Y:S01]  /*25340*/  MOV R188, R192 ;  /* 0x000000c000bc7202 */ /* 0x000fe20000000f00 */
[----:B------:R-:W-:Y:S01]  /*25350*/  IMAD.MOV.U32 R192, RZ, RZ, R142 ;  /* 0x000000ffffc07224 */ /* 0x000fe200078e008e */
[----:B------:R-:W-:Y:S01]  /*25360*/  MOV R142, R146 ;  /* 0x00000092008e7202 */ /* 0x000fe20000000f00 */
[----:B------:R-:W-:Y:S02]  /*25370*/  IMAD.MOV.U32 R146, RZ, RZ, R150 ;  /* 0x000000ffff927224 */ /* 0x000fe400078e0096 */
[----:B--2---:R-:W-:Y:S01]  /*25380*/  FFMA.FTZ R0, R181, UR4, -R73 ;  /* 0x00000004b5007c23 */ /* 0x004fe20008010849 */
[----:B------:R-:W-:Y:S01]  /*25390*/  IMAD.MOV.U32 R181, RZ, RZ, R185 ;  /* 0x000000ffffb57224 */ /* 0x000fe200078e00b9 */
[----:B------:R-:W-:Y:S01]  /*253a0*/  MOV R185, R189 ;  /* 0x000000bd00b97202 */ /* 0x000fe20000000f00 */
[----:B------:R-:W-:Y:S02]  /*253b0*/  IMAD.MOV.U32 R189, RZ, RZ, R193 ;  /* 0x000000ffffbd7224 */ /* 0x000fe400078e00c1 */
[----:B------:R-:W-:Y:S02]  /*253c0*/  IMAD.MOV.U32 R193, RZ, RZ, R147 ;  /* 0x000000ffffc17224 */ /* 0x000fe400078e0093 */
[----:B------:R-:W-:Y:S01]  /*253d0*/  IMAD.MOV.U32 R147, RZ, RZ, R151 ;  /* 0x000000ffff937224 */ /* 0x000fe200078e0097 */
[----:B------:R-:W-:Y:S01]  /*253e0*/  MOV R151, R162 ;  /* 0x000000a200977202 */ /* 0x000fe20000000f00 */
[----:B------:R-:W-:Y:S01]  /*253f0*/  IMAD.MOV.U32 R177, RZ, RZ, R181 ;  /* 0x000000ffffb17224 */ /* 0x000fe200078e00b5 */
[----:B------:R-:W-:Y:S02]  /*25400*/  MOV R162, R152 ;  /* 0x0000009800a27202 */ /* 0x000fe40000000f00 */
[----:B------:R2:W4:Y:S01]  /*25410*/  MUFU.EX2 R152, R0 ;  /* 0x0000000000987308 */ /* 0x0005220000000800 */
[----:B------:R-:W-:Y:S01]  /*25420*/  MOV R181, R185 ;  /* 0x000000b900b57202 */ /* 0x000fe20000000f00 */
[----:B------:R-:W-:Y:S01]  /*25430*/  IMAD.MOV.U32 R185, RZ, RZ, R184 ;  /* 0x000000ffffb97224 */ /* 0x000fe200078e00b8 */
[----:B------:R-:W-:Y:S01]  /*25440*/  MOV R184, R188 ;  /* 0x000000bc00b87202 */ /* 0x000fe20000000f00 */
[----:B------:R-:W-:Y:S02]  /*25450*/  IMAD.MOV.U32 R188, RZ, RZ, R147 ;  /* 0x000000ffffbc7224 */ /* 0x000fe400078e0093 */
[----:B------:R-:W-:Y:S01]  /*25460*/  IMAD.MOV.U32 R147, RZ, RZ, R151 ;  /* 0x000000ffff937224 */ /* 0x000fe200078e0097 */
[----:B------:R-:W-:Y:S01]  /*25470*/  MOV R151, R162 ;  /* 0x000000a200977202 */ /* 0x000fe20000000f00 */
[----:B--2---:R-:W-:Y:S01]  /*25480*/  FFMA.FTZ R0, R176, UR4, -R74 ;  /* 0x00000004b0007c23 */ /* 0x004fe2000801084a */
[----:B------:R-:W-:Y:S01]  /*25490*/  IMAD.MOV.U32 R176, RZ, RZ, R180 ;  /* 0x000000ffffb07224 */ /* 0x000fe200078e00b4 */
[----:B----4-:R-:W-:Y:S01]  /*254a0*/  F2FP.BF16.F32.PACK_AB R82, R152, R136 ;  /* 0x000000889852723e */ /* 0x010fe200000010ff */
[----:B------:R-:W-:Y:S01]  /*254b0*/  IMAD.MOV.U32 R180, RZ, RZ, R189 ;  /* 0x000000ffffb47224 */ /* 0x000fe200078e00bd */
[----:B------:R2:W-:Y:S01]  /*254c0*/  MUFU.EX2 R162, R0 ;  /* 0x0000000000a27308 */ /* 0x0005e20000000800 */
[----:B------:R-:W-:Y:S01]  /*254d0*/  IMAD.MOV.U32 R189, RZ, RZ, R142 ;  /* 0x000000ffffbd7224 */ /* 0x000fe200078e008e */
[----:B------:R-:W-:Y:S01]  /*254e0*/  MOV R142, R146 ;  /* 0x00000092008e7202 */ /* 0x000fe20000000f00 */
[----:B--2---:R-:W-:Y:S01]  /*254f0*/  FFMA.FTZ R0, R177, UR4, -R74 ;  /* 0x00000004b1007c23 */ /* 0x004fe2000801084a */
        /* <DEDUP_REMOVED lines=8> */
[----:B------:R-:W-:Y:S03]  /*25580*/  IMAD.MOV.U32 R176, RZ, RZ, R184 ;  /* 0x000000ffffb07224 */ /* 0x000fe600078e00b8 */
[----:B------:R-:W-:Y:S04]  /*25590*/  MOV R184, R142 ;  /* 0x0000008e00b87202 */ /* 0x000fe80000000f00 */
[----:B------:R-:W-:Y:S05]  /*255a0*/  MOV R195, R184 ;  /* 0x000000b800c37202 */ /* 0x000fea0000000f00 */
[----:B------:R-:W-:Y:S02]  /*255b0*/  IMAD.MOV.U32 R186, RZ, RZ, R195 ;  /* 0x000000ffffba7224 */ /* 0x000fe400078e00c3 */
[----:B---3--:R-:W-:Y:S02]  /*255c0*/  IMAD.MOV.U32 R150, RZ, RZ, R149 ;  /* 0x000000ffff967224 */ /* 0x008fe400078e0095 */
[----:B------:R-:W-:Y:S02]  /*255d0*/  IMAD.MOV.U32 R149, RZ, RZ, R148 ;  /* 0x000000ffff957224 */ /* 0x000fe400078e0094 */
[----:B------:R-:W2:Y:S01]  /*255e0*/  LDL.LU R148, [R1] ;  /* 0x0000000001947983 */ /* 0x000ea20000300800 */
[----:B------:R-:W-:Y:S02]  /*255f0*/  IMAD.MOV.U32 R146, RZ, RZ, R150 ;  /* 0x000000ffff927224 */ /* 0x000fe400078e0096 */
[----:B------:R-:W-:Y:S02]  /*25600*/  IMAD.MOV.U32 R150, RZ, RZ, R144 ;  /* 0x000000ffff967224 */ /* 0x000fe400078e0090 */
[----:B------:R-:W3:Y:S01]  /*25610*/  LDL.LU R144, [R1+0x14] ;  /* 0x0000140001907983 */ /* 0x000ee20000300800 */
[----:B------:R-:W-:Y:S01]  /*25620*/  MOV R147, R146 ;  /* 0x0000009200937202 */ /* 0x000fe20000000f00 */
[----:B------:R-:W-:Y:S02]  /*25630*/  IMAD.MOV.U32 R146, RZ, RZ, R151 ;  /* 0x000000ffff927224 */ /* 0x000fe400078e0097 */
[----:B------:R-:W-:Y:S01]  /*25640*/  IMAD.MOV.U32 R151, RZ, RZ, R150 ;  /* 0x000000ffff977224 */ /* 0x000fe200078e0096 */
[----:B------:R-:W-:Y:S01]  /*25650*/  MOV R150, R154 ;  /* 0x0000009a00967202 */ /* 0x000fe20000000f00 */
[----:B------:R-:W-:Y:S02]  /*25660*/  IMAD.MOV.U32 R154, RZ, RZ, R159 ;  /* 0x000000ffff9a7224 */ /* 0x000fe400078e009f */
[----:B------:R-:W-:Y:S02]  /*25670*/  IMAD.MOV.U32 R159, RZ, RZ, R127 ;  /* 0x000000ffff9f7224 */ /* 0x000fe400078e007f */
[----:B------:R4:W1:Y:S01]  /*25680*/  MUFU.EX2 R127, R0 ;  /* 0x00000000007f7308 */ /* 0x0008620000000800 */
[----:B------:R-:W-:Y:S02]  /*25690*/  IMAD.MOV.U32 R142, RZ, RZ, R146 ;  /* 0x000000ffff8e7224 */ /* 0x000fe400078e0092 */
[----:B------:R-:W-:Y:S01]  /*256a0*/  IMAD.MOV.U32 R146, RZ, RZ, R150 ;  /* 0x000000ffff927224 */ /* 0x000fe200078e0096 */
[----:B------:R-:W-:Y:S01]  /*256b0*/  MOV R150, R159 ;  /* 0x0000009f00967202 */ /* 0x000fe20000000f00 */
[----:B------:R-:W-:Y:S02]  /*256c0*/  IMAD.MOV.U32 R159, RZ, RZ, R145 ;  /* 0x000000ffff9f7224 */ /* 0x000fe400078e0091 */
[----:B------:R-:W-:Y:S02]  /*256d0*/  IMAD.MOV.U32 R199, RZ, RZ, R142 ;  /* 0x000000ffffc77224 */ /* 0x000fe400078e008e */
[----:B------:R-:W-:Y:S02]  /*256e0*/  IMAD.MOV.U32 R142, RZ, RZ, R146 ;  /* 0x000000ffff8e7224 */ /* 0x000fe400078e0092 */
[----:B------:R-:W-:Y:S01]  /*256f0*/  MUFU.EX2 R146, R117 ;  /* 0x0000007500927308 */ /* 0x000fe20000000800 */
[----:B------:R-:W-:Y:S01]  /*25700*/  MOV R195, R199 ;  /* 0x000000c700c37202 */ /* 0x000fe20000000f00 */
[----:B----4-:R-:W-:Y:S01]  /*25710*/  FFMA.FTZ R0, R177, UR4, -R74 ;  /* 0x00000004b1007c23 */ /* 0x010fe2000801084a */
[----:B------:R-:W-:Y:S01]  /*25720*/  IMAD.MOV.U32 R177, RZ, RZ, R188 ;  /* 0x000000ffffb17224 */ /* 0x000fe200078e00bc */
[----:B-1----:R-:W-:Y:S01]  /*25730*/  F2FP.BF16.F32.PACK_AB R81, R127, R162 ;  /* 0x000000a27f51723e */ /* 0x002fe200000010ff */
[----:B------:R-:W-:Y:S05]  /*25740*/  IMAD.MOV.U32 R188, RZ, RZ, R147 ;  /* 0x000000ffffbc7224 */ /* 0x000fea00078e0093 */
[----:B------:R1:W-:Y:S01]  /*25750*/  MUFU.EX2 R145, R0 ;  /* 0x0000000000917308 */ /* 0x0003e20000000800 */
[----:B------:R-:W-:Y:S01]  /*25760*/  MOV R147, R151 ;  /* 0x0000009700937202 */ /* 0x000fe20000000f00 */
[----:B------:R-:W-:Y:S02]  /*25770*/  IMAD.MOV.U32 R151, RZ, RZ, R154 ;  /* 0x000000ffff977224 */ /* 0x000fe400078e009a */
[----:B------:R-:W-:Y:S01]  /*25780*/  IMAD.MOV.U32 R154, RZ, RZ, R158 ;  /* 0x000000ffff9a7224 */ /* 0x000fe200078e009e */
[----:B------:R-:W-:Y:S01]  /*25790*/  MOV R158, R156 ;  /* 0x0000009c009e7202 */ /* 0x000fe20000000f00 */
[----:B------:R-:W-:Y:S01]  /*257a0*/  IMAD.MOV.U32 R156, RZ, RZ, R200 ;  /* 0x000000ffff9c7224 */ /* 0x000fe200078e00c8 */
[----:B------:R-:W-:Y:S01]  /*257b0*/  MOV R198, R147 ;  /* 0x0000009300c67202 */ /* 0x000fe20000000f00 */
[----:B------:R-:W4:Y:S01]  /*257c0*/  LDL.LU R200, [R1+0x10] ;  /* 0x0000100001c87983 */ /* 0x000f220000300800 */
[----:B------:R-:W-:Y:S02]  /*257d0*/  IMAD.MOV.U32 R191, RZ, RZ, R177 ;  /* 0x000000ffffbf7224 */ /* 0x000fe400078e00b1 */
[----:B------:R-:W-:Y:S02]  /*257e0*/  IMAD.MOV.U32 R168, RZ, RZ, R154 ;  /* 0x000000ffffa87224 */ /* 0x000fe400078e009a */
[----:B------:R-:W-:Y:S01]  /*257f0*/  IMAD.MOV.U32 R194, RZ, RZ, R188 ;  /* 0x000000ffffc27224 */ /* 0x000fe200078e00bc */
[----:B------:R-:W-:Y:S01]  /*25800*/  MOV R188, R150 ;  /* 0x0000009600bc7202 */ /* 0x000fe20000000f00 */
[----:B------:R-:W-:Y:S01]  /*25810*/  IMAD.MOV.U32 R199, RZ, RZ, R168 ;  /* 0x000000ffffc77224 */ /* 0x000fe200078e00a8 */
[----:B------:R-:W-:Y:S01]  /*25820*/  MOV R150, R236 ;  /* 0x000000ec00967202 */ /* 0x000fe20000000f00 */
[----:B-1----:R-:W-:Y:S01]  /*25830*/  FFMA.FTZ R0, R172, UR4, -R74 ;  /* 0x00000004ac007c23 */ /* 0x002fe2000801084a */
[----:B------:R1:W5:Y:S01]  /*25840*/  LDL.LU R236, [R1+0x11c] ;  /* 0x00011c0001ec7983 */ /* 0x0003620000300800 */
[----:B------:R-:W-:Y:S02]  /*25850*/  IMAD.MOV.U32 R177, RZ, RZ, R165 ;  /* 0x000000ffffb17224 */ /* 0x000fe400078e00a5 */
[----:B------:R1:W1:Y:S01]  /*25860*/  MUFU.EX2 R147, R0 ;  /* 0x0000000000937308 */ /* 0x0002620000000800 */
[----:B------:R-:W-:Y:S02]  /*25870*/  IMAD.MOV.U32 R172, RZ, RZ, R156 ;  /* 0x000000ffffac7224 */ /* 0x000fe400078e009c */
[----:B------:R-:W-:Y:S01]  /*25880*/  IMAD.MOV.U32 R184, RZ, RZ, R151 ;  /* 0x000000ffffb87224 */ /* 0x000fe200078e0097 */
[----:B------:R-:W-:Y:S01]  /*25890*/  MOV R151, R158 ;  /* 0x0000009e00977202 */ /* 0x000fe20000000f00 */
[----:B------:R-:W-:Y:S05]  /*258a0*/  IMAD.MOV.U32 R154, RZ, RZ, R159 ;  /* 0x000000ffff9a7224 */ /* 0x000fea00078e009f */
[----:B------:R-:W-:Y:S10]  /*258b0*/  MUFU.EX2 R156, R121 ;  /* 0x00000079009c7308 */ /* 0x000ff40000000800 */
[----:B------:R-:W-:Y:S01]  /*258c0*/  MUFU.EX2 R159, R120 ;  /* 0x00000078009f7308 */ /* 0x000fe20000000800 */
[----:B-1----:R-:W-:Y:S01]  /*258d0*/  FFMA.FTZ R0, R191, UR4, -R73 ;  /* 0x00000004bf007c23 */ /* 0x002fe20008010849 */
[----:B------:R-:W-:Y:S01]  /*258e0*/  F2FP.BF16.F32.PACK_AB R83, R147, R145 ;  /* 0x000000919353723e */ /* 0x000fe200000010ff */
[----:B------:R-:W-:Y:S02]  /*258f0*/  IMAD.MOV.U32 R191, RZ, RZ, R194 ;  /* 0x000000ffffbf7224 */ /* 0x000fe400078e00c2 */
[----:B------:R-:W-:Y:S01]  /*25900*/  IMAD.MOV.U32 R194, RZ, RZ, R198 ;  /* 0x000000ffffc27224 */ /* 0x000fe200078e00c6 */
[----:B------:R-:W-:Y:S01]  /*25910*/  MOV R198, R172 ;  /* 0x000000ac00c67202 */ /* 0x000fe20000000f00 */
[----:B------:R-:W-:Y:S03]  /*25920*/  IMAD.MOV.U32 R182, RZ, RZ, R191 ;  /* 0x000000ffffb67224 */ /* 0x000fe600078e00bf */
[----:B------:R1:W-:Y:S01]  /*25930*/  MUFU.EX2 R168, R0 ;  /* 0x0000000000a87308 */ /* 0x0003e20000000800 */
[C---:B------:R-:W-:Y:S04]  /*25940*/  HMMA.16816.F32.BF16 R8, R80.reuse, R88, R8 ;  /* 0x000000585008723c */ /* 0x040fe80000041808 */
[----:B------:R-:W-:Y:S02]  /*25950*/  IMAD.MOV.U32 R172, RZ, RZ, R177 ;  /* 0x000000ffffac7224 */ /* 0x000fe400078e00b1 */
[----:B------:R-:W-:Y:S03]  /*25960*/  IMAD.MOV.U32 R177, RZ, RZ, R176 ;  /* 0x000000ffffb17224 */ /* 0x000fe600078e00b0 */
[----:B------:R-:W1:Y:S01]  /*25970*/  MUFU.EX2 R158, R116 ;  /* 0x00000074009e7308 */ /* 0x000e620000000800 */
[-C--:B------:R-:W-:Y:S03]  /*25980*/  HMMA.16816.F32.BF16 R12, R80, R90.reuse, R12 ;  /* 0x0000005a500c723c */ /* 0x080fe6000004180c */
[----:B------:R-:W-:Y:S01]  /*25990*/  MOV R176, R181 ;  /* 0x000000b500b07202 */ /* 0x000fe20000000f00 */
[----:B------:R-:W-:Y:S02]  /*259a0*/  IMAD.MOV.U32 R181, RZ, RZ, R180 ;  /* 0x000000ffffb57224 */ /* 0x000fe400078e00b4 */
[----:B------:R-:W-:Y:S03]  /*259b0*/  IMAD.MOV.U32 R180, RZ, RZ, R185 ;  /* 0x000000ffffb47224 */ /* 0x000fe600078e00b9 */
[----:B------:R-:W1:Y:S01]  /*259c0*/  MUFU.EX2 R165, R115 ;  /* 0x0000007300a57308 */ /* 0x000e620000000800 */
[C---:B------:R-:W-:Y:S01]  /*259d0*/  HMMA.16816.F32.BF16 R16, R76.reuse, R90, R16 ;  /* 0x0000005a4c10723c */ /* 0x040fe20000041810 */
[----:B------:R-:W1:Y:S03]  /*259e0*/  LDSM.16.MT88.4 R88, [R215+0x9000] ;  /* 0x00900000d758783b */ /* 0x000e660000004200 */
[----:B-1----:R-:W-:Y:S01]  /*259f0*/  FFMA.FTZ R0, R186, UR4, -R73 ;  /* 0x00000004ba007c23 */ /* 0x002fe20008010849 */
[----:B------:R-:W-:Y:S01]  /*25a00*/  MOV R186, R195 ;  /* 0x000000c300ba7202 */ /* 0x000fe20000000f00 */
[----:B------:R-:W-:Y:S01]  /*25a10*/  IMAD.MOV.U32 R195, RZ, RZ, R199 ;  /* 0x000000ffffc37224 */ /* 0x000fe200078e00c7 */
[----:B------:R-:W-:Y:S01]  /*25a20*/  MOV R185, R196 ;  /* 0x000000c400b97202 */ /* 0x000fe20000000f00 */
[----:B------:R-:W-:Y:S01]  /*25a30*/  IMAD.MOV.U32 R199, RZ, RZ, R172 ;  /* 0x000000ffffc77224 */ /* 0x000fe200078e00ac */
[-C--:B------:R-:W-:Y:S03]  /*25a40*/  HMMA.16816.F32.BF16 R20, R76, R92.reuse, R20 ;  /* 0x0000005c4c14723c */ /* 0x080fe60000041814 */
[----:B------:R-:W-:Y:S01]  /*25a50*/  MOV R172, R176 ;  /* 0x000000b000ac7202 */ /* 0x000fe20000000f00 */
[----:B------:R-:W-:Y:S01]  /*25a60*/  IMAD.MOV.U32 R176, RZ, RZ, R180 ;  /* 0x000000ffffb07224 */ /* 0x000fe200078e00b4 */
[----:B------:R-:W-:Y:S01]  /*25a70*/  MOV R183, R186 ;  /* 0x000000ba00b77202 */ /* 0x000fe20000000f00 */
[----:B------:R-:W-:Y:S01]  /*25a80*/  IMAD.MOV.U32 R180, RZ, RZ, R157 ;  /* 0x000000ffffb47224 */ /* 0x000fe200078e009d */
[C---:B------:R-:W-:Y:S01]  /*25a90*/  HMMA.16816.F32.BF16 R24, R80.reuse, R92, R24 ;  /* 0x0000005c5018723c */ /* 0x040fe20000041818 */
[----:B------:R1:W1:Y:S03]  /*25aa0*/  MUFU.EX2 R157, R0 ;  /* 0x00000000009d7308 */ /* 0x0002660000000800 */
[----:B------:R-:W-:Y:S01]  /*25ab0*/  IMAD.MOV.U32 R191, RZ, RZ, R194 ;  /* 0x000000ffffbf7224 */ /* 0x000fe200078e00c2 */
[----:B------:R-:W-:Y:S01]  /*25ac0*/  MOV R194, R198 ;  /* 0x000000c600c27202 */ /* 0x000fe20000000f00 */
[----:B------:R-:W-:Y:S01]  /*25ad0*/  IMAD.MOV.U32 R186, RZ, RZ, R195 ;  /* 0x000000ffffba7224 */ /* 0x000fe200078e00c3 */
[-C--:B------:R-:W-:Y:S04]  /*25ae0*/  HMMA.16816.F32.BF16 R28, R80, R94.reuse, R28 ;  /* 0x0000005e501c723c */ /* 0x080fe8000004181c */
[----:B------:R-:W-:Y:S02]  /*25af0*/  IMAD.MOV.U32 R198, RZ, RZ, R177 ;  /* 0x000000ffffc67224 */ /* 0x000fe400078e00b1 */
[----:B------:R-:W-:Y:S01]  /*25b00*/  IMAD.MOV.U32 R177, RZ, RZ, R181 ;  /* 0x000000ffffb17224 */ /* 0x000fe200078e00b5 */
[----:B------:R-:W-:Y:S01]  /*25b10*/  MOV R181, R185 ;  /* 0x000000b900b57202 */ /* 0x000fe20000000f00 */
[----:B------:R-:W-:Y:S01]  /*25b20*/  IMAD.MOV.U32 R195, RZ, RZ, R199 ;  /* 0x000000ffffc37224 */ /* 0x000fe200078e00c7 */
[C---:B------:R-:W-:Y:S01]  /*25b30*/  HMMA.16816.F32.BF16 R32, R76.reuse, R94, R32 ;  /* 0x0000005e4c20723c */ /* 0x040fe20000041820 */
[----:B------:R-:W-:Y:S03]  /*25b40*/  LDSM.16.MT88.4 R92, [R216+0x9800] ;  /* 0x00980000d85c783b */ /* 0x000fe60000004200 */
[----:B-1----:R-:W-:Y:S01]  /*25b50*/  FFMA.FTZ R0, R182, UR4, -R73 ;  /* 0x00000004b6007c23 */ /* 0x002fe20008010849 */
[----:B------:R-:W-:Y:S01]  /*25b60*/  IMAD.MOV.U32 R182, RZ, RZ, R191 ;  /* 0x000000ffffb67224 */ /* 0x000fe200078e00bf */
[----:B------:R-:W-:Y:S01]  /*25b70*/  MOV R191, R194 ;  /* 0x000000c200bf7202 */ /* 0x000fe20000000f00 */
[----:B------:R-:W-:Y:S01]  /*25b80*/  IMAD.MOV.U32 R194, RZ, RZ, R172 ;  /* 0x000000ffffc27224 */ /* 0x000fe200078e00ac */
[----:B------:R-:W-:Y:S01]  /*25b90*/  MOV R199, R177 ;  /* 0x000000b100c77202 */ /* 0x000fe20000000f00 */
[-C--:B------:R-:W-:Y:S03]  /*25ba0*/  HMMA.16816.F32.BF16 R36, R76, R84.reuse, R36 ;  /* 0x000000544c24723c */ /* 0x080fe60000041824 */
[----:B------:R-:W-:Y:S01]  /*25bb0*/  IMAD.MOV.U32 R172, RZ, RZ, R176 ;  /* 0x000000ffffac7224 */ /* 0x000fe200078e00b0 */
[----:B------:R-:W-:Y:S01]  /*25bc0*/  MOV R176, R180 ;  /* 0x000000b400b07202 */ /* 0x000fe20000000f00 */
[----:B------:R-:W-:Y:S01]  /*25bd0*/  IMAD.MOV.U32 R180, RZ, RZ, R164 ;  /* 0x000000ffffb47224 */ /* 0x000fe200078e00a4 */
[C---:B------:R-:W-:Y:S01]  /*25be0*/  HMMA.16816.F32.BF16 R40, R80.reuse, R84, R40 ;  /* 0x000000545028723c */ /* 0x040fe20000041828 */
[----:B------:R1:W-:Y:S04]  /*25bf0*/  MUFU.EX2 R164, R0 ;  /* 0x0000000000a47308 */ /* 0x0003e80000000800 */
[----:B------:R-:W-:Y:S01]  /*25c00*/  IMAD.MOV.U32 R185, RZ, RZ, R244 ;  /* 0x000000ffffb97224 */ /* 0x000fe200078e00f4 */
[-C--:B------:R-:W-:Y:S05]  /*25c10*/  HMMA.16816.F32.BF16 R44, R80, R86.reuse, R44 ;  /* 0x00000056502c723c */ /* 0x080fea000004182c */
[----:B------:R-:W-:Y:S01]  /*25c20*/  IMAD.MOV.U32 R178, RZ, RZ, R182 ;  /* 0x000000ffffb27224 */ /* 0x000fe200078e00b6 */
[----:B------:R-:W-:Y:S01]  /*25c30*/  MOV R182, R191 ;  /* 0x000000bf00b67202 */ /* 0x000fe20000000f00 */
[----:B------:R-:W-:Y:S01]  /*25c40*/  IMAD.MOV.U32 R177, RZ, RZ, R181 ;  /* 0x000000ffffb17224 */ /* 0x000fe200078e00b5 */
[C---:B------:R-:W-:Y:S01]  /*25c50*/  HMMA.16816.F32.BF16 R48, R76.reuse, R86, R48 ;  /* 0x000000564c30723c */ /* 0x040fe20000041830 */
[----:B------:R-:W1:Y:S03]  /*25c60*/  LDSM.16.MT88.4 R84, [R213+0x9800] ;  /* 0x00980000d554783b */ /* 0x000e660000004200 */
[----:B-1----:R-:W-:Y:S01]  /*25c70*/  FFMA.FTZ R0, R183, UR4, -R73 ;  /* 0x00000004b7007c23 */ /* 0x002fe20008010849 */
[----:B------:R-:W-:Y:S01]  /*25c80*/  IMAD.MOV.U32 R183, RZ, RZ, R186 ;  /* 0x000000ffffb77224 */ /* 0x000fe200078e00ba */
[-C--:B------:R-:W-:Y:S02]  /*25c90*/  HMMA.16816.F32.BF16 R52, R76, R88.reuse, R52 ;  /* 0x000000584c34723c */ /* 0x080fe40000041834 */
[----:B------:R1:W1:Y:S03]  /*25ca0*/  MUFU.EX2 R186, R0 ;  /* 0x0000000000ba7308 */ /* 0x0002660000000800 */
[----:B------:R-:W-:Y:S01]  /*25cb0*/  IMAD.MOV.U32 R191, RZ, RZ, R195 ;  /* 0x000000ffffbf7224 */ /* 0x000fe200078e00c3 */
[----:B------:R-:W-:Y:S01]  /*25cc0*/  MOV R179, R183 ;  /* 0x000000b700b37202 */ /* 0x000fe20000000f00 */
[----:B------:R-:W-:Y:S01]  /*25cd0*/  IMAD.MOV.U32 R195, RZ, RZ, R194 ;  /* 0x000000ffffc37224 */ /* 0x000fe200078e00c2 */
[----:B------:R-:W-:Y:S01]  /*25ce0*/  MOV R194, R199 ;  /* 0x000000c700c27202 */ /* 0x000fe20000000f00 */
[C---:B------:R-:W-:Y:S04]  /*25cf0*/  HMMA.16816.F32.BF16 R56, R80.reuse, R88, R56 ;  /* 0x000000585038723c */ /* 0x040fe80000041838 */
[----:B------:R-:W-:Y:S01]  /*25d00*/  IMAD.MOV.U32 R181, RZ, RZ, R185 ;  /* 0x000000ffffb57224 */ /* 0x000fe200078e00b9 */
[----:B------:R-:W-:Y:S01]  /*25d10*/  MOV R185, R230 ;  /* 0x000000e600b97202 */ /* 0x000fe20000000f00 */
[----:B------:R-:W-:Y:S01]  /*25d20*/  IMAD.MOV.U32 R199, RZ, RZ, R172 ;  /* 0x000000ffffc77224 */ /* 0x000fe200078e00ac */
[-C--:B------:R-:W-:Y:S04]  /*25d30*/  HMMA.16816.F32.BF16 R60, R80, R90.reuse, R60 ;  /* 0x0000005a503c723c */ /* 0x080fe8000004183c */
[----:B------:R-:W-:Y:S01]  /*25d40*/  IMAD.MOV.U32 R172, RZ, RZ, R177 ;  /* 0x000000ffffac7224 */ /* 0x000fe200078e00b1 */
[----:B------:R-:W-:Y:S01]  /*25d50*/  MOV R177, R176 ;  /* 0x000000b000b17202 */ /* 0x000fe20000000f00 */
[----:B------:R-:W-:Y:S02]  /*25d60*/  IMAD.MOV.U32 R176, RZ, RZ, R181 ;  /* 0x000000ffffb07224 */ /* 0x000fe400078e00b5 */
[----:B-1----:R-:W-:Y:S03]  /*25d70*/  FFMA.FTZ R0, R178, UR4, -R74 ;  /* 0x00000004b2007c23 */ /* 0x002fe6000801084a */
[----:B------:R-:W-:Y:S01]  /*25d80*/  IMAD.MOV.U32 R181, RZ, RZ, R180 ;  /* 0x000000ffffb57224 */ /* 0x000fe200078e00b4 */
[----:B------:R-:W-:Y:S01]  /*25d90*/  HMMA.16816.F32.BF16 R64, R76, R90, R64 ;  /* 0x0000005a4c40723c */ /* 0x000fe20000041840 */
[----:B------:R-:W1:Y:S03]  /*25da0*/  LDSM.16.MT88.4 R88, [R214+0x9800] ;  /* 0x00980000d658783b */ /* 0x000e660000004200 */
[----:B------:R-:W-:Y:S01]  /*25db0*/  MOV R180, R185 ;  /* 0x000000b900b47202 */ /* 0x000fe20000000f00 */
[----:B------:R-:W-:Y:S01]  /*25dc0*/  IMAD.MOV.U32 R178, RZ, RZ, R182 ;  /* 0x000000ffffb27224 */ /* 0x000fe200078e00b6 */
[----:B------:R-:W-:Y:S01]  /*25dd0*/  MOV R182, R195 ;  /* 0x000000c300b67202 */ /* 0x000fe20000000f00 */
[----:B------:R-:W-:Y:S01]  /*25de0*/  IMAD.MOV.U32 R195, RZ, RZ, R172 ;  /* 0x000000ffffc37224 */ /* 0x000fe200078e00ac */
[----:B------:R-:W-:Y:S03]  /*25df0*/  F2FP.BF16.F32.PACK_AB R77, R158, R146 ;  /* 0x000000929e4d723e */ /* 0x000fe600000010ff */
[----:B------:R-:W-:Y:S01]  /*25e00*/  IMAD.MOV.U32 R172, RZ, RZ, R176 ;  /* 0x000000ffffac7224 */ /* 0x000fe200078e00b0 */
[----:B------:R-:W-:Y:S01]  /*25e10*/  MOV R176, R180 ;  /* 0x000000b400b07202 */ /* 0x000fe20000000f00 */
[----:B------:R-:W-:Y:S01]  /*25e20*/  IMAD.MOV.U32 R180, RZ, RZ, R167 ;  /* 0x000000ffffb47224 */ /* 0x000fe200078e00a7 */
[----:B------:R-:W-:Y:S01]  /*25e30*/  F2FP.BF16.F32.PACK_AB R76, R159, R156 ;  /* 0x0000009c9f4c723e */ /* 0x000fe200000010ff */
[----:B------:R1:W-:Y:S01]  /*25e40*/  MUFU.EX2 R167, R0 ;  /* 0x0000000000a77308 */ /* 0x0003e20000000800 */
[----:B------:R-:W-:Y:S01]  /*25e50*/  IMAD.MOV.U32 R183, RZ, RZ, R191 ;  /* 0x000000ffffb77224 */ /* 0x000fe200078e00bf */
[----:B------:R-:W-:Y:S01]  /*25e60*/  F2FP.BF16.F32.PACK_AB R78, R187, R169 ;  /* 0x000000a9bb4e723e */ /* 0x000fe200000010ff */
        /* <DEDUP_REMOVED lines=13> */
[-C--:B------:R-:W-:Y:S03]  /*25f40*/  HMMA.16816.F32.BF16 R4, R76, R84.reuse, R4 ;  /* 0x000000544c04723c */ /* 0x080fe60000041804 */
[----:B-1----:R-:W-:Y:S01]  /*25f50*/  FFMA.FTZ R0, R179, UR4, -R74 ;  /* 0x00000004b3007c23 */ /* 0x002fe2000801084a */
[----:B------:R-:W-:Y:S02]  /*25f60*/  IMAD.MOV.U32 R179, RZ, RZ, R183 ;  /* 0x000000ffffb37224 */ /* 0x000fe400078e00b7 */
[----:B------:R-:W-:Y:S01]  /*25f70*/  IMAD.MOV.U32 R181, RZ, RZ, R185 ;  /* 0x000000ffffb57224 */ /* 0x000fe200078e00b9 */
[----:B------:R-:W-:Y:S01]  /*25f80*/  MOV R185, R227 ;  /* 0x000000e300b97202 */ /* 0x000fe20000000f00 */
[----:B------:R-:W-:Y:S03]  /*25f90*/  IMAD.MOV.U32 R183, RZ, RZ, R191 ;  /* 0x000000ffffb77224 */ /* 0x000fe600078e00bf */
[----:B------:R-:W-:Y:S01]  /*25fa0*/  MOV R175, R179 ;  /* 0x000000b300af7202 */ /* 0x000fe20000000f00 */
[----:B------:R-:W-:Y:S02]  /*25fb0*/  IMAD.MOV.U32 R179, RZ, RZ, R182 ;  /* 0x000000ffffb37224 */ /* 0x000fe400078e00b6 */
        /* <DEDUP_REMOVED lines=9> */
[----:B------:R-:W-:Y:S02]  /*26050*/  IMAD.MOV.U32 R106, RZ, RZ, R177 ;  /* 0x000000ffff6a7224 */ /* 0x000fe400078e00b1 */
[----:B------:R-:W-:Y:S02]  /*26060*/  IMAD.MOV.U32 R196, RZ, RZ, R238 ;  /* 0x000000ffffc47224 */ /* 0x000fe400078e00ee */
[----:B------:R1:W5:Y:S01]  /*26070*/  LDL.LU R238, [R1+0x118] ;  /* 0x0001180001ee7983 */ /* 0x0003620000300800 */
[----:B------:R-:W-:Y:S03]  /*26080*/  IMAD.MOV.U32 R142, RZ, RZ, R226 ;  /* 0x000000ffff8e7224 */ /* 0x000fe600078e00e2 */
[----:B------:R-:W-:Y:S01]  /*26090*/  MUFU.EX2 R124, R134 ;  /* 0x00000086007c7308 */ /* 0x000fe20000000800 */
[----:B------:R1:W5:Y:S04]  /*260a0*/  LDL.LU R244, [R1+0x114] ;  /* 0x0001140001f47983 */ /* 0x0003680000300800 */
[----:B------:R1:W5:Y:S04]  /*260b0*/  LDL.LU R230, [R1+0x110] ;  /* 0x0001100001e67983 */ /* 0x0003680000300800 */
[----:B------:R1:W5:Y:S04]  /*260c0*/  LDL.LU R229, [R1+0x10c] ;  /* 0x00010c0001e57983 */ /* 0x0003680000300800 */
[----:B------:R1:W5:Y:S04]  /*260d0*/  LDL.LU R228, [R1+0x108] ;  /* 0x0001080001e47983 */ /* 0x0003680000300800 */
[----:B------:R1:W5:Y:S04]  /*260e0*/  LDL.LU R227, [R1+0x104] ;  /* 0x0001040001e37983 */ /* 0x0003680000300800 */
[----:B------:R1:W5:Y:S01]  /*260f0*/  LDL.LU R226, [R1+0x100] ;  /* 0x0001000001e27983 */ /* 0x0003620000300800 */
[----:B---3--:R-:W-:Y:S02]  /*26100*/  IMAD.MOV.U32 R184, RZ, RZ, R144 ;  /* 0x000000ffffb87224 */ /* 0x008fe400078e0090 */
[----:B------:R3:W2:Y:S02]  /*26110*/  MUFU.EX2 R144, R0 ;  /* 0x0000000000907308 */ /* 0x0006a40000000800 */
[----:B---3--:R-:W-:Y:S01]  /*26120*/  FFMA.FTZ R0, R174, UR4, -R74 ;  /* 0x00000004ae007c23 */ /* 0x008fe2000801084a */
[----:B--2---:R-:W-:Y:S01]  /*26130*/  F2FP.BF16.F32.PACK_AB R81, R144, R167 ;  /* 0x000000a79051723e */ /* 0x004fe200000010ff */
[----:B------:R-:W-:Y:S01]  /*26140*/  IMAD.MOV.U32 R174, RZ, RZ, R183 ;  /* 0x000000ffffae7224 */ /* 0x000fe200078e00b7 */
[----:B------:R-:W-:Y:S05]  /*26150*/  MOV R183, R172 ;  /* 0x000000ac00b77202 */ /* 0x000fea0000000f00 */
[----:B------:R2:W-:Y:S01]  /*26160*/  MUFU.EX2 R180, R0 ;  /* 0x0000000000b47308 */ /* 0x0005e20000000800 */
        /* <DEDUP_REMOVED lines=9> */
[----:B------:R-:W-:Y:S01]  /*26200*/  MUFU.EX2 R185, R123 ;  /* 0x0000007b00b97308 */ /* 0x000fe20000000800 */
[----:B------:R-:W-:Y:S02]  /*26210*/  IMAD.MOV.U32 R171, RZ, RZ, R183 ;  /* 0x000000ffffab7224 */ /* 0x000fe400078e00b7 */
[----:B----4-:R-:W-:Y:S02]  /*26220*/  IMAD.MOV.U32 R120, RZ, RZ, R200 ;  /* 0x000000ffff787224 */ /* 0x010fe400078e00c8 */
[----:B--2---:R-:W-:Y:S01]  /*26230*/  FFMA.FTZ R0, R175, UR4, -R74 ;  /* 0x00000004af007c23 */ /* 0x004fe2000801084a */
[----:B------:R-:W-:Y:S02]  /*26240*/  IMAD.MOV.U32 R151, RZ, RZ, R224 ;  /* 0x000000ffff977224 */ /* 0x000fe400078e00e0 */
[----:B------:R-:W-:Y:S02]  /*26250*/  IMAD.MOV.U32 R172, RZ, RZ, R184 ;  /* 0x000000ffffac7224 */ /* 0x000fe400078e00b8 */
[----:B------:R2:W3:Y:S01]  /*26260*/  MUFU.EX2 R181, R0 ;  /* 0x0000000000b57308 */ /* 0x0004e20000000800 */
[----:B------:R-:W-:Y:S01]  /*26270*/  MOV R116, R120 ;  /* 0x0000007800747202 */ /* 0x000fe20000000f00 */
[----:B------:R-:W-:Y:S02]  /*26280*/  IMAD.MOV.U32 R175, RZ, RZ, R179 ;  /* 0x000000ffffaf7224 */ /* 0x000fe400078e00b3 */
        /* <DEDUP_REMOVED lines=9> */
[----:B--2---:R-:W-:Y:S01]  /*26320*/  FFMA.FTZ R0, R117, UR4, -R73 ;  /* 0x0000000475007c23 */ /* 0x004fe20008010849 */
[----:B------:R-:W-:Y:S01]  /*26330*/  IMAD.MOV.U32 R117, RZ, RZ, R121 ;  /* 0x000000ffff757224 */ /* 0x000fe200078e0079 */
[----:B------:R-:W-:Y:S01]  /*26340*/  MOV R121, R107 ;  /* 0x0000006b00797202 */ /* 0x000fe20000000f00 */
[----:B------:R-:W-:Y:S01]  /*26350*/  IMAD.MOV.U32 R107, RZ, RZ, R171 ;  /* 0x000000ffff6b7224 */ /* 0x000fe200078e00ab */
[----:B------:R-:W-:Y:S01]  /*26360*/  MUFU.EX2 R179, R128 ;  /* 0x0000008000b37308 */ /* 0x000fe20000000800 */
[----:B------:R-:W-:Y:S01]  /*26370*/  IMAD.MOV.U32 R171, RZ, RZ, R174 ;  /* 0x000000ffffab7224 */ /* 0x000fe200078e00ae */
[----:B------:R-:W-:Y:S01]  /*26380*/  MOV R174, R189 ;  /* 0x000000bd00ae7202 */ /* 0x000fe20000000f00 */
[----:B------:R1:W5:Y:S01]  /*26390*/  LDL.LU R225, [R1+0xfc] ;  /* 0x0000fc0001e17983 */ /* 0x0003620000300800 */
[----:B---3--:R-:W-:Y:S03]  /*263a0*/  F2FP.BF16.F32.PACK_AB R83, R181, R180 ;  /* 0x000000b4b553723e */ /* 0x008fe600000010ff */
[----:B------:R1:W5:Y:S03]  /*263b0*/  LDL.LU R224, [R1+0xf8] ;  /* 0x0000f80001e07983 */ /* 0x0003660000300800 */
[----:B------:R2:W-:Y:S01]  /*263c0*/  MUFU.EX2 R189, R0 ;  /* 0x0000000000bd7308 */ /* 0x0005e20000000800 */
[C---:B------:R-:W-:Y:S01]  /*263d0*/  HMMA.16816.F32.BF16 R8, R80.reuse, R84, R8 ;  /* 0x000000545008723c */ /* 0x040fe20000041808 */
[----:B------:R1:W5:Y:S08]  /*263e0*/  LDL.LU R223, [R1+0xf4] ;  /* 0x0000f40001df7983 */ /* 0x0003700000300800 */
[----:B------:R-:W-:Y:S01]  /*263f0*/  MUFU.EX2 R200, R130 ;  /* 0x0000008200c87308 */ /* 0x000fe20000000800 */
[-C--:B------:R-:W-:Y:S06]  /*26400*/  HMMA.16816.F32.BF16 R12, R80, R86.reuse, R12 ;  /* 0x00000056500c723c */ /* 0x080fec000004180c */
[C---:B------:R-:W-:Y:S03]  /*26410*/  HMMA.16816.F32.BF16 R16, R76.reuse, R86, R16 ;  /* 0x000000564c10723c */ /* 0x040fe60000041810 */
[----:B------:R-:W-:Y:S01]  /*26420*/  MUFU.EX2 R184, R126 ;  /* 0x0000007e00b87308 */ /* 0x000fe20000000800 */
[----:B------:R-:W3:Y:S01]  /*26430*/  LDSM.16.MT88.4 R84, [R215+0x9800] ;  /* 0x00980000d754783b */ /* 0x000ee20000004200 */
[----:B--2---:R-:W-:Y:S01]  /*26440*/  FFMA.FTZ R0, R116, UR4, -R73 ;  /* 0x0000000474007c23 */ /* 0x004fe20008010849 */
[-C--:B------:R-:W-:Y:S05]  /*26450*/  HMMA.16816.F32.BF16 R20, R76, R92.reuse, R20 ;  /* 0x0000005c4c14723c */ /* 0x080fea0000041814 */
[----:B------:R-:W-:Y:S01]  /*26460*/  MOV R116, R117 ;  /* 0x0000007500747202 */ /* 0x000fe20000000f00 */
[C---:B------:R-:W-:Y:S05]  /*26470*/  HMMA.16816.F32.BF16 R24, R80.reuse, R92, R24 ;  /* 0x0000005c5018723c */ /* 0x040fea0000041818 */
[----:B------:R-:W-:Y:S01]  /*26480*/  IMAD.MOV.U32 R117, RZ, RZ, R120 ;  /* 0x000000ffff757224 */ /* 0x000fe200078e0078 */
[-C--:B------:R-:W-:Y:S05]  /*26490*/  HMMA.16816.F32.BF16 R28, R80, R94.reuse, R28 ;  /* 0x0000005e501c723c */ /* 0x080fea000004181c */
[----:B------:R-:W-:Y:S01]  /*264a0*/  IMAD.MOV.U32 R120, RZ, RZ, R121 ;  /* 0x000000ffff787224 */ /* 0x000fe200078e0079 */
[C---:B------:R-:W-:Y:S01]  /*264b0*/  HMMA.16816.F32.BF16 R32, R76.reuse, R94, R32 ;  /* 0x0000005e4c20723c */ /* 0x040fe20000041820 */
[----:B------:R-:W-:Y:S04]  /*264c0*/  LDSM.16.MT88.4 R92, [R216+0xa000] ;  /* 0x00a00000d85c783b */ /* 0x000fe80000004200 */
[----:B------:R-:W-:Y:S01]  /*264d0*/  MOV R121, R106 ;  /* 0x0000006a00797202 */ /* 0x000fe20000000f00 */
[----:B------:R-:W-:Y:S02]  /*264e0*/  IMAD.MOV.U32 R106, RZ, RZ, R107 ;  /* 0x000000ffff6a7224 */ /* 0x000fe400078e006b */
[----:B------:R-:W-:Y:S03]  /*264f0*/  FFMA.FTZ R75, R116, UR4, -R73 ;  /* 0x00000004744b7c23 */ /* 0x000fe60008010849 */
[----:B------:R-:W-:Y:S01]  /*26500*/  IMAD.MOV.U32 R107, RZ, RZ, R108 ;  /* 0x000000ffff6b7224 */ /* 0x000fe200078e006c */
[-C--:B------:R-:W-:Y:S03]  /*26510*/  HMMA.16816.F32.BF16 R36, R76, R88.reuse, R36 ;  /* 0x000000584c24723c */ /* 0x080fe60000041824 */
[----:B------:R-:W-:Y:S01]  /*26520*/  MOV R108, R175 ;  /* 0x000000af006c7202 */ /* 0x000fe20000000f00 */
[----:B------:R-:W-:Y:S02]  /*26530*/  IMAD.MOV.U32 R175, RZ, RZ, R174 ;  /* 0x000000ffffaf7224 */ /* 0x000fe400078e00ae */
[----:B------:R-:W-:Y:S01]  /*26540*/  IMAD.MOV.U32 R174, RZ, RZ, R178 ;  /* 0x000000ffffae7224 */ /* 0x000fe200078e00b2 */
[----:B------:R-:W-:Y:S01]  /*26550*/  MOV R178, R150 ;  /* 0x0000009600b27202 */ /* 0x000fe20000000f00 */
[C---:B------:R-:W-:Y:S01]  /*26560*/  HMMA.16816.F32.BF16 R40, R80.reuse, R88, R40 ;  /* 0x000000585028723c */ /* 0x040fe20000041828 */
[----:B------:R2:W4:Y:S03]  /*26570*/  MUFU.EX2 R150, R0 ;  /* 0x0000000000967308 */ /* 0x0005260000000800 */
[----:B------:R-:W-:Y:S01]  /*26580*/  IMAD.MOV.U32 R119, RZ, RZ, R117 ;  /* 0x000000ffff777224 */ /* 0x000fe200078e0075 */
[----:B------:R-:W-:Y:S01]  /*26590*/  MOV R117, R121 ;  /* 0x0000007900757202 */ /* 0x000fe20000000f00 */
[----:B------:R-:W-:Y:S01]  /*265a0*/  IMAD.MOV.U32 R116, RZ, RZ, R120 ;  /* 0x000000ffff747224 */ /* 0x000fe200078e0078 */
[-C--:B------:R-:W-:Y:S04]  /*265b0*/  HMMA.16816.F32.BF16 R44, R80, R90.reuse, R44 ;  /* 0x0000005a502c723c */ /* 0x080fe8000004182c */
[----:B------:R-:W-:Y:S02]  /*265c0*/  IMAD.MOV.U32 R120, RZ, RZ, R106 ;  /* 0x000000ffff787224 */ /* 0x000fe400078e006a */
[----:B------:R-:W-:Y:S01]  /*265d0*/  FFMA.FTZ R3, R119, UR4, -R73 ;  /* 0x0000000477037c23 */ /* 0x000fe20008010849 */
[----:B------:R-:W-:Y:S01]  /*265e0*/  IMAD.MOV.U32 R121, RZ, RZ, R107 ;  /* 0x000000ffff797224 */ /* 0x000fe200078e006b */
[----:B------:R-:W-:Y:S03]  /*265f0*/  MOV R107, R175 ;  /* 0x000000af006b7202 */ /* 0x000fe60000000f00 */
[----:B------:R-:W-:Y:S01]  /*26600*/  IMAD.MOV.U32 R106, RZ, RZ, R174 ;  /* 0x000000ffff6a7224 */ /* 0x000fe200078e00ae */
[C---:B------:R-:W-:Y:S01]  /*26610*/  HMMA.16816.F32.BF16 R48, R76.reuse, R90, R48 ;  /* 0x0000005a4c30723c */ /* 0x040fe20000041830 */
[----:B------:R-:W1:Y:S03]  /*26620*/  LDSM.16.MT88.4 R88, [R213+0xa000] ;  /* 0x00a00000d558783b */ /* 0x000e660000004200 */
[----:B------:R-:W-:Y:S01]  /*26630*/  MOV R174, R173 ;  /* 0x000000ad00ae7202 */ /* 0x000fe20000000f00 */
[----:B------:R-:W-:Y:S01]  /*26640*/  IMAD.MOV.U32 R173, RZ, RZ, R151 ;  /* 0x000000ffffad7224 */ /* 0x000fe200078e0097 */
[-C--:B---3--:R-:W-:Y:S01]  /*26650*/  HMMA.16816.F32.BF16 R52, R76, R84.reuse, R52 ;  /* 0x000000544c34723c */ /* 0x088fe20000041834 */
[----:B------:R-:W-:Y:S04]  /*26660*/  MUFU.EX2 R151, R75 ;  /* 0x0000004b00977308 */ /* 0x000fe80000000800 */
[----:B------:R-:W-:Y:S01]  /*26670*/  IMAD.MOV.U32 R119, RZ, RZ, R117 ;  /* 0x000000ffff777224 */ /* 0x000fe200078e0075 */
[C---:B------:R-:W-:Y:S05]  /*26680*/  HMMA.16816.F32.BF16 R56, R80.reuse, R84, R56 ;  /* 0x000000545038723c */ /* 0x040fea0000041838 */
[----:B------:R-:W-:Y:S01]  /*26690*/  IMAD.MOV.U32 R118, RZ, RZ, R116 ;  /* 0x000000ffff767224 */ /* 0x000fe200078e0074 */
[----:B------:R-:W-:Y:S01]  /*266a0*/  MOV R116, R120 ;  /* 0x0000007800747202 */ /* 0x000fe20000000f00 */
[----:B------:R-:W-:Y:S01]  /*266b0*/  IMAD.MOV.U32 R117, RZ, RZ, R121 ;  /* 0x000000ffff757224 */ /* 0x000fe200078e0079 */
[-C--:B------:R-:W-:Y:S03]  /*266c0*/  HMMA.16816.F32.BF16 R60, R80, R86.reuse, R60 ;  /* 0x00000056503c723c */ /* 0x080fe6000004183c */
[----:B------:R-:W-:Y:S02]  /*266d0*/  IMAD.MOV.U32 R121, RZ, RZ, R106 ;  /* 0x000000ffff797224 */ /* 0x000fe400078e006a */
[----:B--2---:R-:W-:Y:S01]  /*266e0*/  FFMA.FTZ R0, R118, UR4, -R74 ;  /* 0x0000000476007c23 */ /* 0x004fe2000801084a */
[----:B------:R-:W-:Y:S01]  /*266f0*/  IMAD.MOV.U32 R106, RZ, RZ, R174 ;  /* 0x000000ffff6a7224 */ /* 0x000fe200078e00ae */
[----:B------:R-:W-:Y:S01]  /*26700*/  MOV R174, R173 ;  /* 0x000000ad00ae7202 */ /* 0x000fe20000000f00 */
[----:B------:R-:W-:Y:S01]  /*26710*/  IMAD.MOV.U32 R173, RZ, RZ, R177 ;  /* 0x000000ffffad7224 */ /* 0x000fe200078e00b1 */
[----:B------:R-:W-:Y:S01]  /*26720*/  HMMA.16816.F32.BF16 R64, R76, R86, R64 ;  /* 0x000000564c40723c */ /* 0x000fe20000041840 */
[----:B------:R2:W3:Y:S01]  /*26730*/  MUFU.EX2 R177, R3 ;  /* 0x0000000300b17308 */ /* 0x0004e20000000800 */
[----:B------:R-:W-:Y:S02]  /*26740*/  LDSM.16.MT88.4 R84, [R213+0xa800] ;  /* 0x00a80000d554783b */ /* 0x000fe40000004200 */
[----:B------:R-:W-:Y:S01]  /*26750*/  IMAD.MOV.U32 R118, RZ, RZ, R116 ;  /* 0x000000ffff767224 */ /* 0x000fe200078e0074 */
[----:B----4-:R-:W-:Y:S01]  /*26760*/  F2FP.BF16.F32.PACK_AB R80, R150, R189 ;  /* 0x000000bd9650723e */ /* 0x010fe200000010ff */
[----:B------:R-:W-:Y:S01]  /*26770*/  IMAD.MOV.U32 R116, RZ, RZ, R106 ;  /* 0x000000ffff747224 */ /* 0x000fe200078e006a */
[----:B------:R-:W-:Y:S01]  /*26780*/  F2FP.BF16.F32.PACK_AB R76, R184, R183 ;  /* 0x000000b7b84c723e */ /* 0x000fe200000010ff */
[----:B------:R-:W-:Y:S03]  /*26790*/  IMAD.MOV.U32 R106, RZ, RZ, R174 ;  /* 0x000000ffff6a7224 */ /* 0x000fe600078e00ae */
[----:B------:R-:W-:Y:S01]  /*267a0*/  MOV R174, R173 ;  /* 0x000000ad00ae7202 */ /* 0x000fe20000000f00 */
[----:B------:R-:W-:Y:S01]  /*267b0*/  IMAD.MOV.U32 R173, RZ, RZ, R188 ;  /* 0x000000ffffad7224 */ /* 0x000fe200078e00bc */
[----:B------:R-:W-:Y:S01]  /*267c0*/  F2FP.BF16.F32.PACK_AB R77, R185, R182 ;  /* 0x000000b6b94d723e */ /* 0x000fe200000010ff */
[----:B------:R4:W-:Y:S01]  /*267d0*/  MUFU.EX2 R188, R0 ;  /* 0x0000000000bc7308 */ /* 0x0009e20000000800 */
[----:B------:R-:W-:Y:S01]  /*267e0*/  IMAD.MOV.U32 R115, RZ, RZ, R119 ;  /* 0x000000ffff737224 */ /* 0x000fe200078e0077 */
[----:B------:R-:W-:Y:S01]  /*267f0*/  MOV R119, R117 ;  /* 0x0000007500777202 */ /* 0x000fe20000000f00 */
[----:B------:R-:W-:Y:S01]  /*26800*/  IMAD.MOV.U32 R114, RZ, RZ, R118 ;  /* 0x000000ffff727224 */ /* 0x000fe200078e0076 */
[----:B------:R-:W-:Y:S01]  /*26810*/  MOV R118, R116 ;  /* 0x0000007400767202 */ /* 0x000fe20000000f00 */
[----:B------:R-:W-:Y:S02]  /*26820*/  IMAD.MOV.U32 R175, RZ, RZ, R178 ;  /* 0x000000ffffaf7224 */ /* 0x000fe400078e00b2 */
[----:B--2---:R-:W-:Y:S01]  /*26830*/  FADD.FTZ R3, R105, R96 ;  /* 0x0000006069037221 */ /* 0x004fe20000010000 */
[----:B------:R-:W-:Y:S01]  /*26840*/  IMAD.MOV.U32 R116, RZ, RZ, R106 ;  /* 0x000000ffff747224 */ /* 0x000fe200078e006a */
[----:B---3--:R-:W-:Y:S01]  /*26850*/  F2FP.BF16.F32.PACK_AB R82, R177, R151 ;  /* 0x00000097b152723e */ /* 0x008fe200000010ff */
[----:B------:R-:W-:Y:S01]  /*26860*/  IMAD.MOV.U32 R178, RZ, RZ, R172 ;  /* 0x000000ffffb27224 */ /* 0x000fe200078e00ac */
[----:B------:R-:W-:Y:S01]  /*26870*/  MOV R172, R222 ;  /* 0x000000de00ac7202 */ /* 0x000fe20000000f00 */
[----:B------:R-:W-:Y:S01]  /*26880*/  IMAD.MOV.U32 R106, RZ, RZ, R174 ;  /* 0x000000ffff6a7224 */ /* 0x000fe200078e00ae */
[----:B------:R-:W-:Y:S01]  /*26890*/  MOV R174, R173 ;  /* 0x000000ad00ae7202 */ /* 0x000fe20000000f00 */
[----:B------:R-:W-:Y:S01]  /*268a0*/  IMAD.MOV.U32 R173, RZ, RZ, R148 ;  /* 0x000000ffffad7224 */ /* 0x000fe200078e0094 */
[----:B------:R-:W-:Y:S01]  /*268b0*/  MOV R120, R175 ;  /* 0x000000af00787202 */ /* 0x000fe20000000f00 */
[----:B------:R-:W-:Y:S01]  /*268c0*/  IMAD.MOV.U32 R175, RZ, RZ, R178 ;  /* 0x000000ffffaf7224 */ /* 0x000fe200078e00b2 */
[----:B------:R2:W5:Y:S01]  /*268d0*/  LDL.LU R222, [R1+0xf0] ;  /* 0x0000f00001de7983 */ /* 0x0005620000300800 */
[----:B----4-:R-:W-:Y:S01]  /*268e0*/  FFMA.FTZ R0, R115, UR4, -R74 ;  /* 0x0000000473007c23 */ /* 0x010fe2000801084a */
[----:B------:R-:W-:Y:S01]  /*268f0*/  IMAD.MOV.U32 R178, RZ, RZ, R172 ;  /* 0x000000ffffb27224 */ /* 0x000fe200078e00ac */
[----:B------:R-:W-:Y:S01]  /*26900*/  MOV R172, R221 ;  /* 0x000000dd00ac7202 */ /* 0x000fe20000000f00 */
[----:B------:R-:W-:Y:S01]  /*26910*/  IMAD.MOV.U32 R117, RZ, RZ, R120 ;  /* 0x000000ffff757224 */ /* 0x000fe200078e0078 */
[----:B------:R3:W4:Y:S01]  /*26920*/  MUFU.EX2 R148, R0 ;  /* 0x0000000000947308 */ /* 0x0007220000000800 */
[----:B------:R-:W-:Y:S01]  /*26930*/  MOV R120, R175 ;  /* 0x000000af00787202 */ /* 0x000fe20000000f00 */
[----:B------:R-:W-:Y:S01]  /*26940*/  IMAD.MOV.U32 R175, RZ, RZ, R178 ;  /* 0x000000ffffaf7224 */ /* 0x000fe200078e00b2 */
[----:B------:R2:W5:Y:S01]  /*26950*/  LDL.LU R221, [R1+0xec] ;  /* 0x0000ec0001dd7983 */ /* 0x0005620000300800 */
        /* <DEDUP_REMOVED lines=10> */
[----:B------:R-:W-:Y:S02]  /*26a00*/  IMAD.MOV.U32 R174, RZ, RZ, R173 ;  /* 0x000000ffffae7224 */ /* 0x000fe400078e00ad */
[----:B---3--:R-:W-:Y:S01]  /*26a10*/  FFMA.FTZ R0, R114, UR4, -R74 ;  /* 0x0000000472007c23 */ /* 0x008fe2000801084a */
[----:B------:R-:W-:Y:S01]  /*26a20*/  MOV R173, R149 ;  /* 0x0000009500ad7202 */ /* 0x000fe20000000f00 */
[----:B------:R2:W5:Y:S01]  /*26a30*/  LDL.LU R220, [R1+0xe8] ;  /* 0x0000e80001dc7983 */ /* 0x0005620000300800 */
[----:B------:R-:W-:Y:S01]  /*26a40*/  IMAD.MOV.U32 R98, RZ, RZ, R119 ;  /* 0x000000ffff627224 */ /* 0x000fe200078e0077 */
[----:B------:R3:W-:Y:S01]  /*26a50*/  MUFU.EX2 R149, R0 ;  /* 0x0000000000957308 */ /* 0x0007e20000000800 */
[----:B------:R-:W-:Y:S01]  /*26a60*/  IMAD.MOV.U32 R114, RZ, RZ, R118 ;  /* 0x000000ffff727224 */ /* 0x000fe200078e0076 */
[----:B----4-:R-:W-:Y:S01]  /*26a70*/  F2FP.BF16.F32.PACK_AB R81, R148, R188 ;  /* 0x000000bc9451723e */ /* 0x010fe200000010ff */
[----:B------:R-:W-:Y:S02]  /*26a80*/  IMAD.MOV.U32 R119, RZ, RZ, R173 ;  /* 0x000000ffff777224 */ /* 0x000fe400078e00ad */
[----:B------:R-:W-:Y:S01]  /*26a90*/  FFMA.FTZ R98, R98, UR4, -R73 ;  /* 0x0000000462627c23 */ /* 0x000fe20008010849 */
[----:B------:R-:W-:Y:S01]  /*26aa0*/  IMAD.MOV.U32 R134, RZ, RZ, R114 ;  /* 0x000000ffff867224 */ /* 0x000fe200078e0072 */
[----:B------:R-:W-:Y:S01]  /*26ab0*/  MOV R114, R174 ;  /* 0x000000ae00727202 */ /* 0x000fe20000000f00 */
[----:B------:R-:W-:Y:S02]  /*26ac0*/  IMAD.MOV.U32 R175, RZ, RZ, R178 ;  /* 0x000000ffffaf7224 */ /* 0x000fe400078e00b2 */
[----:B------:R-:W-:Y:S01]  /*26ad0*/  MUFU.EX2 R174, R207 ;  /* 0x000000cf00ae7308 */ /* 0x000fe20000000800 */
[----:B------:R-:W-:Y:S01]  /*26ae0*/  IMAD.MOV.U32 R178, RZ, RZ, R172 ;  /* 0x000000ffffb27224 */ /* 0x000fe200078e00ac */
[----:B------:R-:W-:Y:S01]  /*26af0*/  MOV R172, R219 ;  /* 0x000000db00ac7202 */ /* 0x000fe20000000f00 */
[----:B------:R-:W-:Y:S01]  /*26b00*/  FADD.FTZ R75, R134, R97 ;  /* 0x00000061864b7221 */ /* 0x000fe20000010000 */
[----:B------:R-:W-:Y:S01]  /*26b10*/  IMAD.MOV.U32 R118, RZ, RZ, R116 ;  /* 0x000000ffff767224 */ /* 0x000fe200078e0074 */
[----:B------:R-:W-:Y:S01]  /*26b20*/  MOV R116, R106 ;  /* 0x0000006a00747202 */ /* 0x000fe20000000f00 */
[----:B------:R-:W-:Y:S01]  /*26b30*/  IMAD.MOV.U32 R106, RZ, RZ, R175 ;  /* 0x000000ffff6a7224 */ /* 0x000fe200078e00af */
[----:B------:R-:W-:Y:S01]  /*26b40*/  MOV R134, R128 ;  /* 0x0000008000867202 */ /* 0x000fe20000000f00 */
[----:B------:R-:W-:Y:S02]  /*26b50*/  IMAD.MOV.U32 R130, RZ, RZ, R118 ;  /* 0x000000ffff827224 */ /* 0x000fe400078e0076 */
[----:B---3--:R-:W-:Y:S01]  /*26b60*/  FFMA.FTZ R0, R129, UR4, -R74 ;  /* 0x0000000481007c23 */ /* 0x008fe2000801084a */
[----:B------:R-:W-:Y:S01]  /*26b70*/  MOV R175, R178 ;  /* 0x000000b200af7202 */ /* 0x000fe20000000f00 */
[----:B------:R-:W-:Y:S01]  /*26b80*/  IMAD.MOV.U32 R178, RZ, RZ, R172 ;  /* 0x000000ffffb27224 */ /* 0x000fe200078e00ac */
[----:B------:R-:W-:Y:S01]  /*26b90*/  MOV R123, R116 ;  /* 0x00000074007b7202 */ /* 0x000fe20000000f00 */
[----:B------:R3:W4:Y:S01]  /*26ba0*/  MUFU.EX2 R173, R0 ;  /* 0x0000000000ad7308 */ /* 0x0007220000000800 */
[----:B------:R-:W-:Y:S01]  /*26bb0*/  IMAD.MOV.U32 R118, RZ, RZ, R176 ;  /* 0x000000ffff767224 */ /* 0x000fe200078e00b0 */
[----:B------:R2:W5:Y:S01]  /*26bc0*/  LDL.LU R219, [R1+0xe4] ;  /* 0x0000e40001db7983 */ /* 0x0005620000300800 */
[----:B------:R-:W-:Y:S02]  /*26bd0*/  IMAD.MOV.U32 R115, RZ, RZ, R178 ;  /* 0x000000ffff737224 */ /* 0x000fe400078e00b2 */
[----:B------:R-:W-:Y:S01]  /*26be0*/  FFMA.FTZ R106, R106, UR4, -R73 ;  /* 0x000000046a6a7c23 */ /* 0x000fe20008010849 */
[----:B------:R-:W-:Y:S02]  /*26bf0*/  IMAD.MOV.U32 R126, RZ, RZ, R120 ;  /* 0x000000ffff7e7224 */ /* 0x000fe400078e0078 */
[----:B------:R-:W-:Y:S01]  /*26c00*/  FADD.FTZ R75, R101, R75 ;  /* 0x0000004b654b7221 */ /* 0x000fe20000010000 */
[----:B------:R-:W-:Y:S01]  /*26c10*/  IMAD.MOV.U32 R129, RZ, RZ, R175 ;  /* 0x000000ffff817224 */ /* 0x000fe200078e00af */
[----:B------:R-:W-:Y:S01]  /*26c20*/  MUFU.EX2 R176, R206 ;  /* 0x000000ce00b07308 */ /* 0x000fe20000000800 */
[----:B------:R-:W-:Y:S02]  /*26c30*/  IMAD.MOV.U32 R128, RZ, RZ, R130 ;  /* 0x000000ffff807224 */ /* 0x000fe400078e0082 */
[----:B------:R-:W-:Y:S01]  /*26c40*/  IMAD.MOV.U32 R130, RZ, RZ, R123 ;  /* 0x000000ffff827224 */ /* 0x000fe200078e007b */
[----:B------:R-:W-:Y:S01]  /*26c50*/  MOV R123, R126 ;  /* 0x0000007e007b7202 */ /* 0x000fe20000000f00 */
[----:B------:R-:W-:Y:S02]  /*26c60*/  IMAD.MOV.U32 R126, RZ, RZ, R129 ;  /* 0x000000ffff7e7224 */ /* 0x000fe400078e0081 */
[--C-:B------:R-:W-:Y:S01]  /*26c70*/  FFMA.FTZ R97, R128, UR4, -R73.reuse ;  /* 0x0000000480617c23 */ /* 0x100fe20008010849 */
[----:B------:R-:W-:Y:S02]  /*26c80*/  IMAD.MOV.U32 R129, RZ, RZ, R114 ;  /* 0x000000ffff817224 */ /* 0x000fe400078e0072 */
[----:B------:R1:W-:Y:S01]  /*26c90*/  MUFU.EX2 R178, R208 ;  /* 0x000000d000b27308 */ /* 0x0003e20000000800 */
[--C-:B---3--:R-:W-:Y:S01]  /*26ca0*/  FFMA.FTZ R0, R134, UR4, -R73.reuse ;  /* 0x0000000486007c23 */ /* 0x108fe20008010849 */
[----:B------:R-:W-:Y:S01]  /*26cb0*/  FFMA.FTZ R96, R123, UR4, -R73 ;  /* 0x000000047b607c23 */ /* 0x000fe20008010849 */
[----:B------:R-:W-:Y:S01]  /*26cc0*/  MOV R123, R126 ;  /* 0x0000007e007b7202 */ /* 0x000fe20000000f00 */
[----:B------:R-:W-:Y:S01]  /*26cd0*/  IMAD.MOV.U32 R207, RZ, RZ, R141 ;  /* 0x000000ffffcf7224 */ /* 0x000fe200078e008d */
[----:B------:R-:W-:Y:S01]  /*26ce0*/  MOV R114, R115 ;  /* 0x0000007300727202 */ /* 0x000fe20000000f00 */
[----:B------:R-:W-:Y:S02]  /*26cf0*/  IMAD.MOV.U32 R126, RZ, RZ, R129 ;  /* 0x000000ffff7e7224 */ /* 0x000fe400078e0081 */
[----:B------:R-:W-:Y:S02]  /*26d00*/  FFMA.FTZ R105, R130, UR4, -R73 ;  /* 0x0000000482697c23 */ /* 0x000fe40008010849 */
[----:B------:R3:W-:Y:S01]  /*26d10*/  MUFU.EX2 R206, R0 ;  /* 0x0000000000ce7308 */ /* 0x0007e20000000800 */
[----:B------:R-:W-:Y:S01]  /*26d20*/  IMAD.MOV.U32 R116, RZ, RZ, R217 ;  /* 0x000000ffff747224 */ /* 0x000fe200078e00d9 */
[----:B----4-:R-:W-:Y:S01]  /*26d30*/  F2FP.BF16.F32.PACK_AB R83, R173, R149 ;  /* 0x00000095ad53723e */ /* 0x010fe200000010ff */
[----:B------:R-:W-:Y:S02]  /*26d40*/  IMAD.MOV.U32 R129, RZ, RZ, R114 ;  /* 0x000000ffff817224 */ /* 0x000fe400078e0072 */
[----:B------:R-:W-:Y:S02]  /*26d50*/  IMAD.MOV.U32 R115, RZ, RZ, R118 ;  /* 0x000000ffff737224 */ /* 0x000fe400078e0076 */
[----:B------:R-:W-:Y:S01]  /*26d60*/  IMAD.MOV.U32 R118, RZ, RZ, R116 ;  /* 0x000000ffff767224 */ /* 0x000fe200078e0074 */
[----:B------:R-:W-:Y:S01]  /*26d70*/  MOV R128, R129 ;  /* 0x0000008100807202 */ /* 0x000fe20000000f00 */
[----:B-1----:R-:W-:Y:S01]  /*26d80*/  IMAD.MOV.U32 R208, RZ, RZ, R126 ;  /* 0x000000ffffd07224 */ /* 0x002fe200078e007e */
[----:B------:R1:W-:Y:S01]  /*26d90*/  MUFU.EX2 R175, R209 ;  /* 0x000000d100af7308 */ /* 0x0003e20000000800 */
[----:B------:R-:W-:Y:S02]  /*26da0*/  IMAD.MOV.U32 R126, RZ, RZ, R154 ;  /* 0x000000ffff7e7224 */ /* 0x000fe400078e009a */
[----:B------:R-:W-:Y:S01]  /*26db0*/  FFMA.FTZ R154, R205, UR4, -R73 ;  /* 0x00000004cd9a7c23 */ /* 0x000fe20008010849 */
[----:B------:R-:W-:Y:S01]  /*26dc0*/  MOV R116, R117 ;  /* 0x0000007500747202 */ /* 0x000fe20000000f00 */
[----:B------:R-:W-:Y:S01]  /*26dd0*/  IMAD.MOV.U32 R117, RZ, RZ, R121 ;  /* 0x000000ffff757224 */ /* 0x000fe200078e0079 */
[----:B------:R-:W-:Y:S01]  /*26de0*/  MOV R114, R115 ;  /* 0x0000007300727202 */ /* 0x000fe20000000f00 */
[----:B------:R-:W-:Y:S02]  /*26df0*/  IMAD.MOV.U32 R115, RZ, RZ, R118 ;  /* 0x000000ffff737224 */ /* 0x000fe400078e0076 */
[----:B---3--:R-:W-:Y:S01]  /*26e00*/  FFMA.FTZ R0, R207, UR4, -R74 ;  /* 0x00000004cf007c23 */ /* 0x008fe2000801084a */
[----:B------:R-:W-:Y:S01]  /*26e10*/  IMAD.MOV.U32 R118, RZ, RZ, R116 ;  /* 0x000000ffff767224 */ /* 0x000fe200078e0074 */
[----:B------:R-:W-:Y:S01]  /*26e20*/  MOV R116, R117 ;  /* 0x0000007500747202 */ /* 0x000fe20000000f00 */
[----:B------:R-:W-:Y:S01]  /*26e30*/  IMAD.MOV.U32 R130, RZ, RZ, R114 ;  /* 0x000000ffff827224 */ /* 0x000fe200078e0072 */
[----:B------:R3:W-:Y:S01]  /*26e40*/  MUFU.EX2 R205, R0 ;  /* 0x0000000000cd7308 */ /* 0x0007e20000000800 */
[----:B------:R-:W-:Y:S01]  /*26e50*/  IMAD.MOV.U32 R121, RZ, RZ, R107 ;  /* 0x000000ffff797224 */ /* 0x000fe200078e006b */
[----:B------:R-:W-:Y:S01]  /*26e60*/  MOV R107, R108 ;  /* 0x0000006c006b7202 */ /* 0x000fe20000000f00 */
[----:B------:R-:W-:Y:S02]  /*26e70*/  IMAD.MOV.U32 R129, RZ, RZ, R116 ;  /* 0x000000ffff817224 */ /* 0x000fe400078e0074 */
[----:B------:R-:W-:Y:S01]  /*26e80*/  IMAD.MOV.U32 R108, RZ, RZ, R199 ;  /* 0x000000ffff6c7224 */ /* 0x000fe200078e00c7 */
[----:B-1----:R-:W-:Y:S01]  /*26e90*/  MOV R209, R125 ;  /* 0x0000007d00d17202 */ /* 0x002fe20000000f00 */
[----:B------:R-:W-:Y:S03]  /*26ea0*/  IMAD.MOV.U32 R199, RZ, RZ, R212 ;  /* 0x000000ffffc77224 */ /* 0x000fe600078e00d4 */
[----:B------:R-:W1:Y:S01]  /*26eb0*/  MUFU.EX2 R141, R96 ;  /* 0x00000060008d7308 */ /* 0x000e620000000800 */
[----:B------:R-:W-:Y:S02]  /*26ec0*/  IMAD.MOV.U32 R117, RZ, RZ, R121 ;  /* 0x000000ffff757224 */ /* 0x000fe400078e0079 */
[----:B------:R-:W-:Y:S01]  /*26ed0*/  IMAD.MOV.U32 R121, RZ, RZ, R107 ;  /* 0x000000ffff797224 */ /* 0x000fe200078e006b */
[----:B------:R-:W-:Y:S01]  /*26ee0*/  MOV R107, R108 ;  /* 0x0000006c006b7202 */ /* 0x000fe20000000f00 */
[----:B------:R-:W-:Y:S02]  /*26ef0*/  IMAD.MOV.U32 R108, RZ, RZ, R199 ;  /* 0x000000ffff6c7224 */ /* 0x000fe400078e00c7 */
[----:B------:R-:W-:Y:S01]  /*26f00*/  IMAD.MOV.U32 R125, RZ, RZ, R123 ;  /* 0x000000ffff7d7224 */ /* 0x000fe200078e007b */
[----:B------:R-:W-:Y:S01]  /*26f10*/  MOV R123, R118 ;  /* 0x00000076007b7202 */ /* 0x000fe20000000f00 */
[----:B---3--:R-:W-:Y:S01]  /*26f20*/  FFMA.FTZ R0, R128, UR4, -R74 ;  /* 0x0000000480007c23 */ /* 0x008fe2000801084a */
[----:B------:R-:W-:Y:S01]  /*26f30*/  IMAD.MOV.U32 R114, RZ, RZ, R115 ;  /* 0x000000ffff727224 */ /* 0x000fe200078e0073 */
[----:B------:R-:W-:Y:S01]  /*26f40*/  MOV R115, R121 ;  /* 0x0000007900737202 */ /* 0x000fe20000000f00 */
[----:B------:R-:W-:Y:S01]  /*26f50*/  IMAD.MOV.U32 R172, RZ, RZ, R218 ;  /* 0x000000ffffac7224 */ /* 0x000fe200078e00da */
[----:B------:R3:W-:Y:S01]  /*26f60*/  MUFU.EX2 R128, R0 ;  /* 0x0000000000807308 */ /* 0x0007e20000000800 */
[----:B------:R-:W-:Y:S02]  /*26f70*/  IMAD.MOV.U32 R118, RZ, RZ, R107 ;  /* 0x000000ffff767224 */ /* 0x000fe400078e006b */
[--C-:B------:R-:W-:Y:S01]  /*26f80*/  FFMA.FTZ R107, R252, UR4, -R73.reuse ;  /* 0x00000004fc6b7c23 */ /* 0x100fe20008010849 */
[----:B------:R-:W-:Y:S02]  /*26f90*/  IMAD.MOV.U32 R121, RZ, RZ, R108 ;  /* 0x000000ffff797224 */ /* 0x000fe400078e006c */
[----:B------:R-:W-:Y:S01]  /*26fa0*/  FFMA.FTZ R108, R251, UR4, -R73 ;  /* 0x00000004fb6c7c23 */ /* 0x000fe20008010849 */
[----:B------:R2:W5:Y:S01]  /*26fb0*/  LDL.LU R218, [R1+0xe0] ;  /* 0x0000e00001da7983 */ /* 0x0005620000300800 */
[----:B------:R-:W-:Y:S01]  /*26fc0*/  FADD.FTZ R73, R100, R99 ;  /* 0x0000006364497221 */ /* 0x000fe20000010000 */
[----:B------:R-:W-:Y:S01]  /*26fd0*/  FADD.FTZ R100, R140, R3 ;  /* 0x000000038c647221 */ /* 0x000fe20000010000 */
[----:B------:R-:W-:Y:S01]  /*26fe0*/  FADD.FTZ R3, R103, R75 ;  /* 0x0000004b67037221 */ /* 0x000fe20000010000 */
[----:B------:R2:W5:Y:S01]  /*26ff0*/  LDL.LU R217, [R1+0xdc] ;  /* 0x0000dc0001d97983 */ /* 0x0005620000300800 */
[----:B------:R-:W-:Y:S01]  /*27000*/  FADD.FTZ R73, R104, R73 ;  /* 0x0000004968497221 */ /* 0x000fe20000010000 */
[----:B------:R-:W-:Y:S01]  /*27010*/  MUFU.EX2 R134, R97 ;  /* 0x0000006100867308 */ /* 0x000fe20000000800 */
[----:B------:R-:W-:Y:S01]  /*27020*/  IMAD.MOV.U32 R199, RZ, RZ, R142 ;  /* 0x000000ffffc77224 */ /* 0x000fe200078e008e */
[----:B------:R2:W5:Y:S01]  /*27030*/  LDL.LU R212, [R1+0xd8] ;  /* 0x0000d80001d47983 */ /* 0x0005620000300800 */
[----:B------:R-:W-:Y:S01]  /*27040*/  FADD.FTZ R104, R155, R73 ;  /* 0x000000499b687221 */ /* 0x000fe20000010000 */
[----:B------:R-:W-:Y:S01]  /*27050*/  FADD.FTZ R73, R109, R3 ;  /* 0x000000036d497221 */ /* 0x000fe20000010000 */
[----:B------:R-:W-:Y:S02]  /*27060*/  IMAD.MOV.U32 R116, RZ, RZ, R117 ;  /* 0x000000ffff747224 */ /* 0x000fe400078e0075 */
[----:B---3--:R-:W-:Y:S01]  /*27070*/  FFMA.FTZ R0, R208, UR4, -R74 ;  /* 0x00000004d0007c23 */ /* 0x008fe2000801084a */
[----:B------:R-:W-:Y:S01]  /*27080*/  MOV R208, R209 ;  /* 0x000000d100d07202 */ /* 0x000fe20000000f00 */
[----:B------:R-:W-:Y:S01]  /*27090*/  IMAD.MOV.U32 R209, RZ, RZ, R124 ;  /* 0x000000ffffd17224 */ /* 0x000fe200078e007c */
[----:B------:R3:W-:Y:S01]  /*270a0*/  MUFU.EX2 R140, R98 ;  /* 0x00000062008c7308 */ /* 0x0007e20000000800 */
[----:B------:R-:W-:Y:S01]  /*270b0*/  IMAD.MOV.U32 R124, RZ, RZ, R129 ;  /* 0x000000ffff7c7224 */ /* 0x000fe200078e0081 */
[----:B------:R-:W-:Y:S01]  /*270c0*/  F2FP.BF16.F32.PACK_AB R78, R200, R208 ;  /* 0x000000d0c84e723e */ /* 0x000fe200000010ff */
[----:B------:R-:W-:Y:S01]  /*270d0*/  FADD.FTZ R73, R161, R73 ;  /* 0x00000049a1497221 */ /* 0x000fe20000010000 */
[----:B------:R-:W-:Y:S02]  /*270e0*/  F2FP.BF16.F32.PACK_AB R79, R209, R179 ;  /* 0x000000b3d14f723e */ /* 0x000fe400000010ff */
[----:B------:R-:W-:Y:S04]  /*270f0*/  MOV R120, R172 ;  /* 0x000000ac00787202 */ /* 0x000fe80000000f00 */
[----:B------:R4:W-:Y:S01]  /*27100*/  MUFU.EX2 R129, R0 ;  /* 0x0000000000817308 */ /* 0x0009e20000000800 */
[----:B------:R-:W-:Y:S01]  /*27110*/  MOV R117, R143 ;  /* 0x0000008f00757202 */ /* 0x000fe20000000f00 */
[-C--:B------:R-:W-:Y:S03]  /*27120*/  HMMA.16816.F32.BF16 R4, R76, R88.reuse, R4 ;  /* 0x000000584c04723c */ /* 0x080fe60000041804 */
[----:B------:R-:W-:Y:S05]  /*27130*/  MOV R252, R114 ;  /* 0x0000007200fc7202 */ /* 0x000fea0000000f00 */
[----:B------:R1:W2:Y:S01]  /*27140*/  MUFU.EX2 R172, R248 ;  /* 0x000000f800ac7308 */ /* 0x0002a20000000800 */
[C---:B------:R-:W-:Y:S01]  /*27150*/  HMMA.16816.F32.BF16 R8, R80.reuse, R88, R8 ;  /* 0x000000585008723c */ /* 0x040fe20000041808 */
[----:B---3--:R-:W3:Y:S03]  /*27160*/  LDSM.16.MT88.4 R96, [R214+0xa000] ;  /* 0x00a00000d660783b */ /* 0x008ee60000004200 */
[----:B------:R-:W-:Y:S02]  /*27170*/  MOV R207, R117 ;  /* 0x0000007500cf7202 */ /* 0x000fe40000000f00 */
[-C--:B------:R-:W-:Y:S03]  /*27180*/  HMMA.16816.F32.BF16 R12, R80, R90.reuse, R12 ;  /* 0x0000005a500c723c */ /* 0x080fe6000004180c */
[----:B------:R2:W-:Y:S02]  /*27190*/  MUFU.EX2 R142, R245 ;  /* 0x000000f5008e7308 */ /* 0x0005e40000000800 */
[----:B----4-:R-:W-:Y:S01]  /*271a0*/  FFMA.FTZ R0, R130, UR4, -R74 ;  /* 0x0000000482007c23 */ /* 0x010fe2000801084a */
[C---:B------:R-:W-:Y:S01]  /*271b0*/  HMMA.16816.F32.BF16 R16, R76.reuse, R90, R16 ;  /* 0x0000005a4c10723c */ /* 0x040fe20000041810 */
[----:B------:R-:W-:Y:S06]  /*271c0*/  LDSM.16.MT88.4 R88, [R216+0xa800] ;  /* 0x00a80000d858783b */ /* 0x000fec0000004200 */
[----:B------:R4:W-:Y:S01]  /*271d0*/  MUFU.EX2 R130, R0 ;  /* 0x0000000000827308 */ /* 0x0009e20000000800 */
[----:B-1----:R-:W-:Y:S01]  /*271e0*/  IMAD.MOV.U32 R248, RZ, RZ, R116 ;  /* 0x000000fffff87224 */ /* 0x002fe200078e0074 */
[-C--:B------:R-:W-:Y:S08]  /*271f0*/  HMMA.16816.F32.BF16 R20, R76, R92.reuse, R20 ;  /* 0x0000005c4c14723c */ /* 0x080ff00000041814 */
[----:B------:R-:W1:Y:S01]  /*27200*/  MUFU.EX2 R143, R247 ;  /* 0x000000f7008f7308 */ /* 0x000e620000000800 */
[C---:B------:R-:W-:Y:S04]  /*27210*/  HMMA.16816.F32.BF16 R24, R80.reuse, R92, R24 ;  /* 0x0000005c5018723c */ /* 0x040fe80000041818 */
[----:B--2---:R-:W-:Y:S02]  /*27220*/  IMAD.MOV.U32 R245, RZ, RZ, R115 ;  /* 0x000000fffff57224 */ /* 0x004fe400078e0073 */
[-C--:B------:R-:W-:Y:S03]  /*27230*/  HMMA.16816.F32.BF16 R28, R80, R94.reuse, R28 ;  /* 0x0000005e501c723c */ /* 0x080fe6000004181c */
[----:B------:R-:W-:Y:S02]  /*27240*/  MUFU.EX2 R125, R125 ;  /* 0x0000007d007d7308 */ /* 0x000fe40000000800 */
[----:B----4-:R-:W-:Y:S01]  /*27250*/  FADD.FTZ R0, R102, R100 ;  /* 0x0000006466007221 */ /* 0x010fe20000010000 */
[C---:B------:R-:W-:Y:S01]  /*27260*/  HMMA.16816.F32.BF16 R32, R76.reuse, R94, R32 ;  /* 0x0000005e4c20723c */ /* 0x040fe20000041820 */
[----:B------:R-:W2:Y:S06]  /*27270*/  LDSM.16.MT88.4 R100, [R215+0xa000] ;  /* 0x00a00000d764783b */ /* 0x000eac0000004200 */
[----:B------:R-:W-:Y:S01]  /*27280*/  MUFU.EX2 R126, R126 ;  /* 0x0000007e007e7308 */ /* 0x000fe20000000800 */
[----:B------:R-:W-:Y:S01]  /*27290*/  FADD.FTZ R3, R110, R0 ;  /* 0x000000006e037221 */ /* 0x000fe20000010000 */
[-C--:B---3--:R-:W-:Y:S01]  /*272a0*/  HMMA.16816.F32.BF16 R36, R76, R96.reuse, R36 ;  /* 0x000000604c24723c */ /* 0x088fe20000041824 */
[----:B------:R-:W3:Y:S02]  /*272b0*/  LDL.LU R0, [R1+0x74] ;  /* 0x0000740001007983 */ /* 0x000ee40000300800 */
[----:B------:R-:W-:Y:S03]  /*272c0*/  FADD.FTZ R3, R113, R3 ;  /* 0x0000000371037221 */ /* 0x000fe60000010000 */
[C---:B------:R-:W-:Y:S01]  /*272d0*/  HMMA.16816.F32.BF16 R40, R80.reuse, R96, R40 ;  /* 0x000000605028723c */ /* 0x040fe20000041828 */
[----:B------:R-:W4:Y:S01]  /*272e0*/  LDSM.16.MT88.4 R92, [R214+0xa800] ;  /* 0x00a80000d65c783b */ /* 0x000f220000004200 */
[----:B------:R-:W-:Y:S04]  /*272f0*/  MUFU.EX2 R124, R124 ;  /* 0x0000007c007c7308 */ /* 0x000fe80000000800 */
[-C--:B------:R-:W-:Y:S06]  /*27300*/  HMMA.16816.F32.BF16 R44, R80, R98.reuse, R44 ;  /* 0x00000062502c723c */ /* 0x080fec000004182c */
[----:B------:R-:W-:Y:S01]  /*27310*/  MUFU.EX2 R123, R123 ;  /* 0x0000007b007b7308 */ /* 0x000fe20000000800 */
[C---:B------:R-:W-:Y:S01]  /*27320*/  HMMA.16816.F32.BF16 R48, R76.reuse, R98, R48 ;  /* 0x000000624c30723c */ /* 0x040fe20000041830 */
[----:B------:R-:W4:Y:S08]  /*27330*/  LDSM.16.MT88.4 R96, [R215+0xa800] ;  /* 0x00a80000d760783b */ /* 0x000f300000004200 */
[----:B------:R-:W-:Y:S10]  /*27340*/  MUFU.EX2 R121, R121 ;  /* 0x0000007900797308 */ /* 0x000ff40000000800 */
[----:B------:R-:W-:Y:S01]  /*27350*/  MUFU.EX2 R120, R120 ;  /* 0x0000007800787308 */ /* 0x000fe20000000800 */
[-C--:B--2---:R-:W-:Y:S09]  /*27360*/  HMMA.16816.F32.BF16 R52, R76, R100.reuse, R52 ;  /* 0x000000644c34723c */ /* 0x084ff20000041834 */
[----:B------:R-:W-:Y:S01]  /*27370*/  MUFU.EX2 R119, R119 ;  /* 0x0000007700777308 */ /* 0x000fe20000000800 */
[C---:B------:R-:W-:Y:S06]  /*27380*/  HMMA.16816.F32.BF16 R56, R80.reuse, R100, R56 ;  /* 0x000000645038723c */ /* 0x040fec0000041838 */
[-C--:B------:R-:W-:Y:S03]  /*27390*/  HMMA.16816.F32.BF16 R60, R80, R102.reuse, R60 ;  /* 0x00000066503c723c */ /* 0x080fe6000004183c */
[----:B------:R-:W-:Y:S02]  /*273a0*/  MUFU.EX2 R118, R118 ;  /* 0x0000007600767308 */ /* 0x000fe40000000800 */
[--C-:B------:R-:W-:Y:S01]  /*273b0*/  FFMA.FTZ R100, R199, UR4, -R74.reuse ;  /* 0x00000004c7647c23 */ /* 0x100fe2000801084a */
[----:B------:R-:W-:Y:S07]  /*273c0*/  HMMA.16816.F32.BF16 R64, R76, R102, R64 ;  /* 0x000000664c40723c */ /* 0x000fee0000041840 */
[----:B------:R-:W-:Y:S01]  /*273d0*/  MUFU.EX2 R116, R106 ;  /* 0x0000006a00747308 */ /* 0x000fe20000000800 */
[----:B------:R-:W-:Y:S03]  /*273e0*/  F2FP.BF16.F32.PACK_AB R80, R141, R206 ;  /* 0x000000ce8d50723e */ /* 0x000fe600000010ff */
[--C-:B------:R-:W-:Y:S01]  /*273f0*/  FFMA.FTZ R101, R198, UR4, -R74.reuse ;  /* 0x00000004c6657c23 */ /* 0x100fe2000801084a */
[----:B------:R-:W-:Y:S01]  /*27400*/  F2FP.BF16.F32.PACK_AB R76, R178, R175 ;  /* 0x000000afb24c723e */ /* 0x000fe200000010ff */
[--C-:B------:R-:W-:Y:S01]  /*27410*/  FFMA.FTZ R103, R72, UR4, -R74.reuse ;  /* 0x0000000448677c23 */ /* 0x100fe2000801084a */
[----:B------:R-:W-:Y:S03]  /*27420*/  F2FP.BF16.F32.PACK_AB R77, R174, R176 ;  /* 0x000000b0ae4d723e */ /* 0x000fe600000010ff */
[----:B------:R-:W-:Y:S01]  /*27430*/  MUFU.EX2 R106, R192 ;  /* 0x000000c0006a7308 */ /* 0x000fe20000000800 */
[----:B------:R-:W-:Y:S01]  /*27440*/  F2FP.BF16.F32.PACK_AB R78, R172, R246 ;  /* 0x000000f6ac4e723e */ /* 0x000fe200000010ff */
[--C-:B------:R-:W-:Y:S01]  /*27450*/  FFMA.FTZ R102, R193, UR4, -R74.reuse ;  /* 0x00000004c1667c23 */ /* 0x100fe2000801084a */
[----:B-1----:R-:W-:Y:S02]  /*27460*/  F2FP.BF16.F32.PACK_AB R79, R143, R142 ;  /* 0x0000008e8f4f723e */ /* 0x002fe400000010ff */
[----:B------:R-:W-:Y:S02]  /*27470*/  F2FP.BF16.F32.PACK_AB R82, R140, R134 ;  /* 0x000000868c52723e */ /* 0x000fe400000010ff */
[----:B------:R-:W-:Y:S03]  /*27480*/  F2FP.BF16.F32.PACK_AB R81, R128, R205 ;  /* 0x000000cd8051723e */ /* 0x000fe600000010ff */
[----:B------:R-:W-:Y:S01]  /*27490*/  MUFU.EX2 R110, R171 ;  /* 0x000000ab006e7308 */ /* 0x000fe20000000800 */
[----:B------:R-:W-:Y:S01]  /*274a0*/  F2FP.BF16.F32.PACK_AB R83, R130, R129 ;  /* 0x000000818253723e */ /* 0x000fe200000010ff */
[-C--:B------:R-:W-:Y:S06]  /*274b0*/  HMMA.16816.F32.BF16 R4, R76, R84.reuse, R4 ;  /* 0x000000544c04723c */ /* 0x080fec0000041804 */
[C---:B------:R-:W-:Y:S02]  /*274c0*/  HMMA.16816.F32.BF16 R8, R80.reuse, R84, R8 ;  /* 0x000000545008723c */ /* 0x040fe40000041808 */
[----:B------:R-:W-:Y:S04]  /*274d0*/  MUFU.EX2 R109, R191 ;  /* 0x000000bf006d7308 */ /* 0x000fe80000000800 */
[-C--:B------:R-:W-:Y:S06]  /*274e0*/  HMMA.16816.F32.BF16 R12, R80, R86.reuse, R12 ;  /* 0x00000056500c723c */ /* 0x080fec000004180c */
[----:B------:R-:W1:Y:S01]  /*274f0*/  MUFU.EX2 R117, R105 ;  /* 0x0000006900757308 */ /* 0x000e620000000800 */
[C---:B------:R-:W-:Y:S01]  /*27500*/  HMMA.16816.F32.BF16 R16, R76.reuse, R86, R16 ;  /* 0x000000564c10723c */ /* 0x040fe20000041810 */
[----:B------:R-:W2:Y:S08]  /*27510*/  LDSM.16.MT88.4 R84, [R213+0xb000] ;  /* 0x00b00000d554783b */ /* 0x000eb00000004200 */
[----:B------:R-:W-:Y:S01]  /*27520*/  MUFU.EX2 R105, R197 ;  /* 0x000000c500697308 */ /* 0x000fe20000000800 */
[-C--:B------:R-:W-:Y:S06]  /*27530*/  HMMA.16816.F32.BF16 R20, R76, R88.reuse, R20 ;  /* 0x000000584c14723c */ /* 0x080fec0000041814 */
[C---:B------:R-:W-:Y:S03]  /*27540*/  HMMA.16816.F32.BF16 R24, R80.reuse, R88, R24 ;  /* 0x000000585018723c */ /* 0x040fe60000041818 */
[----:B------:R-:W-:Y:S03]  /*27550*/  MUFU.EX2 R114, R107 ;  /* 0x0000006b00727308 */ /* 0x000fe60000000800 */
[-C--:B------:R-:W-:Y:S07]  /*27560*/  HMMA.16816.F32.BF16 R28, R80, R90.reuse, R28 ;  /* 0x0000005a501c723c */ /* 0x080fee000004181c */
[----:B------:R-:W-:Y:S01]  /*27570*/  MUFU.EX2 R107, R194 ;  /* 0x000000c2006b7308 */ /* 0x000fe20000000800 */
[C---:B------:R-:W-:Y:S01]  /*27580*/  HMMA.16816.F32.BF16 R32, R76.reuse, R90, R32 ;  /* 0x0000005a4c20723c */ /* 0x040fe20000041820 */
[----:B------:R-:W2:Y:S08]  /*27590*/  LDSM.16.MT88.4 R88, [R216+0xb000] ;  /* 0x00b00000d858783b */ /* 0x000eb00000004200 */
[----:B------:R-:W1:Y:S01]  /*275a0*/  MUFU.EX2 R115, R108 ;  /* 0x0000006c00737308 */ /* 0x000e620000000800 */
[-C--:B----4-:R-:W-:Y:S06]  /*275b0*/  HMMA.16816.F32.BF16 R36, R76, R92.reuse, R36 ;  /* 0x0000005c4c24723c */ /* 0x090fec0000041824 */
[C---:B------:R-:W-:Y:S03]  /*275c0*/  HMMA.16816.F32.BF16 R40, R80.reuse, R92, R40 ;  /* 0x0000005c5028723c */ /* 0x040fe60000041828 */
[----:B------:R-:W-:Y:S03]  /*275d0*/  MUFU.EX2 R108, R195 ;  /* 0x000000c3006c7308 */ /* 0x000fe60000000800 */
[-C--:B------:R-:W-:Y:S06]  /*275e0*/  HMMA.16816.F32.BF16 R44, R80, R94.reuse, R44 ;  /* 0x0000005e502c723c */ /* 0x080fec000004182c */
[C---:B------:R-:W-:Y:S01]  /*275f0*/  HMMA.16816.F32.BF16 R48, R76.reuse, R94, R48 ;  /* 0x0000005e4c30723c */ /* 0x040fe20000041830 */
[----:B------:R-:W4:Y:S05]  /*27600*/  LDSM.16.MT88.4 R92, [R214+0xb000] ;  /* 0x00b00000d65c783b */ /* 0x000f2a0000004200 */
[-C--:B------:R-:W-:Y:S06]  /*27610*/  HMMA.16816.F32.BF16 R52, R76, R96.reuse, R52 ;  /* 0x000000604c34723c */ /* 0x080fec0000041834 */
[C---:B------:R-:W-:Y:S01]  /*27620*/  HMMA.16816.F32.BF16 R56, R80.reuse, R96, R56 ;  /* 0x000000605038723c */ /* 0x040fe20000041838 */
[----:B------:R-:W-:Y:S05]  /*27630*/  MUFU.EX2 R97, R203 ;  /* 0x000000cb00617308 */ /* 0x000fea0000000800 */
[-C--:B------:R-:W-:Y:S01]  /*27640*/  HMMA.16816.F32.BF16 R60, R80, R98.reuse, R60 ;  /* 0x00000062503c723c */ /* 0x080fe2000004183c */
[----:B------:R-:W4:Y:S05]  /*27650*/  LDSM.16.MT88.4 R80, [R215+0xb000] ;  /* 0x00b00000d750783b */ /* 0x000f2a0000004200 */
[----:B------:R-:W-:Y:S01]  /*27660*/  HMMA.16816.F32.BF16 R64, R76, R98, R64 ;  /* 0x000000624c40723c */ /* 0x000fe20000041840 */
[----:B------:R-:W-:Y:S06]  /*27670*/  MUFU.EX2 R99, R154 ;  /* 0x0000009a00637308 */ /* 0x000fec0000000800 */
[----:B-1----:R-:W-:Y:S04]  /*27680*/  F2FP.BF16.F32.PACK_AB R76, R116, R117 ;  /* 0x00000075744c723e */ /* 0x002fe800000010ff */
[----:B------:R-:W-:Y:S01]  /*27690*/  MUFU.EX2 R98, R204 ;  /* 0x000000cc00627308 */ /* 0x000fe20000000800 */
[----:B------:R-:W-:Y:S01]  /*276a0*/  F2FP.BF16.F32.PACK_AB R78, R115, R114 ;  /* 0x00000072734e723e */ /* 0x000fe200000010ff */
[----:B---3--:R-:W-:Y:S01]  /*276b0*/  FFMA.FTZ R75, R2, R0, R201 ;  /* 0x00000000024b7223 */ /* 0x008fe200000100c9 */
        /* <DEDUP_REMOVED lines=16> */
[----:B------:R-:W-:Y:S01]  /*277c0*/  IMAD.MOV.U32 R135, RZ, RZ, R68 ;  /* 0x000000ffff877224 */ /* 0x000fe200078e0044 */
[----:B------:R-:W-:Y:S01]  /*277d0*/  MOV R132, R71 ;  /* 0x0000004700847202 */ /* 0x000fe20000000f00 */
[----:B-1----:R-:W-:Y:S01]  /*277e0*/  FFMA.FTZ R0, R245, UR4, -R74 ;  /* 0x00000004f5007c23 */ /* 0x002fe2000801084a */
[----:B------:R-:W-:Y:S01]  /*277f0*/  FADD.FTZ R3, R146, R3 ;  /* 0x0000000392037221 */ /* 0x000fe20000010000 */
[----:B------:R-:W-:Y:S04]  /*27800*/  IMAD.MOV.U32 R133, RZ, RZ, R70 ;  /* 0x000000ffff857224 */ /* 0x000fe800078e0046 */
[----:B------:R1:W3:Y:S01]  /*27810*/  MUFU.EX2 R113, R0 ;  /* 0x0000000000717308 */ /* 0x0002e20000000800 */
[----:B------:R-:W-:Y:S09]  /*27820*/  FADD.FTZ R3, R158, R3 ;  /* 0x000000039e037221 */ /* 0x000ff20000010000 */
[----:B------:R-:W2:Y:S01]  /*27830*/  MUFU.EX2 R111, R248 ;  /* 0x000000f8006f7308 */ /* 0x000ea20000000800 */
[--C-:B-1----:R-:W-:Y:S01]  /*27840*/  FFMA.FTZ R0, R249, UR4, -R74.reuse ;  /* 0x00000004f9007c23 */ /* 0x102fe2000801084a */
[----:B---3--:R-:W-:Y:S08]  /*27850*/  F2FP.BF16.F32.PACK_AB R77, R113, R201 ;  /* 0x000000c9714d723e */ /* 0x008ff000000010ff */
[----:B------:R1:W-:Y:S01]  /*27860*/  MUFU.EX2 R112, R0 ;  /* 0x0000000000707308 */ /* 0x0003e20000000800 */
[----:B--2---:R-:W-:Y:S01]  /*27870*/  F2FP.BF16.F32.PACK_AB R136, R110, R111 ;  /* 0x0000006f6e88723e */ /* 0x004fe200000010ff */
        /* <DEDUP_REMOVED lines=25> */
[----:B------:R-:W2:Y:S02]  /*27a10*/  MUFU.EX2 R88, R100 ;  /* 0x0000006400587308 */ /* 0x000ea40000000800 */
[----:B------:R-:W-:Y:S01]  /*27a20*/  FADD.FTZ R0, R138, R0 ;  /* 0x000000008a007221 */ /* 0x000fe20000010000 */
[-C--:B----4-:R-:W-:Y:S05]  /*27a30*/  HMMA.16816.F32.BF16 R36, R72, R92.reuse, R36 ;  /* 0x0000005c4824723c */ /* 0x090fea0000041824 */
[----:B------:R-:W-:Y:S01]  /*27a40*/  FADD.FTZ R0, R139, R0 ;  /* 0x000000008b007221 */ /* 0x000fe20000010000 */
[C---:B------:R-:W-:Y:S05]  /*27a50*/  HMMA.16816.F32.BF16 R40, R76.reuse, R92, R40 ;  /* 0x0000005c4c28723c */ /* 0x040fea0000041828 */
[----:B------:R-:W-:Y:S01]  /*27a60*/  FADD.FTZ R0, R162, R0 ;  /* 0x00000000a2007221 */ /* 0x000fe20000010000 */
[-C--:B------:R-:W-:Y:S01]  /*27a70*/  HMMA.16816.F32.BF16 R44, R76, R94.reuse, R44 ;  /* 0x0000005e4c2c723c */ /* 0x080fe2000004182c */
[----:B------:R-:W3:Y:S04]  /*27a80*/  LDSM.16.MT88.4 R160, [R213+0xb800] ;  /* 0x00b80000d5a0783b */ /* 0x000ee80000004200 */
[----:B------:R-:W-:Y:S01]  /*27a90*/  FADD.FTZ R0, R127, R0 ;  /* 0x000000007f007221 */ /* 0x000fe20000010000 */
[C---:B------:R-:W-:Y:S05]  /*27aa0*/  HMMA.16816.F32.BF16 R48, R72.reuse, R94, R48 ;  /* 0x0000005e4830723c */ /* 0x040fea0000041830 */
[----:B------:R-:W-:Y:S01]  /*27ab0*/  FADD.FTZ R0, R145, R0 ;  /* 0x0000000091007221 */ /* 0x000fe20000010000 */
[-C--:B------:R-:W-:Y:S05]  /*27ac0*/  HMMA.16816.F32.BF16 R52, R72, R80.reuse, R52 ;  /* 0x000000504834723c */ /* 0x080fea0000041834 */
[----:B------:R-:W-:Y:S01]  /*27ad0*/  FADD.FTZ R2, R147, R0 ;  /* 0x0000000093027221 */ /* 0x000fe20000010000 */
[C---:B------:R-:W-:Y:S01]  /*27ae0*/  HMMA.16816.F32.BF16 R56, R76.reuse, R80, R56 ;  /* 0x000000504c38723c */ /* 0x040fe20000041838 */
[----:B------:R-:W4:Y:S04]  /*27af0*/  MUFU.EX2 R81, R103 ;  /* 0x0000006700517308 */ /* 0x000f280000000800 */
[----:B------:R-:W-:Y:S01]  /*27b00*/  F2FP.BF16.F32.PACK_AB R138, R106, R107 ;  /* 0x0000006b6a8a723e */ /* 0x000fe200000010ff */
[-C--:B------:R-:W-:Y:S05]  /*27b10*/  HMMA.16816.F32.BF16 R60, R76, R82.reuse, R60 ;  /* 0x000000524c3c723c */ /* 0x080fea000004183c */
[----:B------:R-:W-:Y:S01]  /*27b20*/  FADD.FTZ R0, R168, R85 ;  /* 0x00000055a8007221 */ /* 0x000fe20000010000 */
[----:B------:R-:W-:Y:S05]  /*27b30*/  HMMA.16816.F32.BF16 R64, R72, R82, R64 ;  /* 0x000000524840723c */ /* 0x000fea0000041840 */
[----:B------:R-:W-:Y:S01]  /*27b40*/  FADD.FTZ R84, R156, R84 ;  /* 0x000000549c547221 */ /* 0x000fe20000010000 */
[----:B------:R-:W-:Y:S01]  /*27b50*/  F2FP.BF16.F32.PACK_AB R139, R104, R105 ;  /* 0x00000069688b723e */ /* 0x000fe200000010ff */
[----:B------:R-:W-:Y:S01]  /*27b60*/  FADD.FTZ R0, R157, R0 ;  /* 0x000000009d007221 */ /* 0x000fe20000010000 */
[----:B------:R-:W-:Y:S03]  /*27b70*/  FADD.FTZ R76, R165, R3 ;  /* 0x00000003a54c7221 */ /* 0x000fe60000010000 */
[----:B------:R-:W-:Y:S01]  /*27b80*/  FADD.FTZ R80, R159, R84 ;  /* 0x000000549f507221 */ /* 0x000fe20000010000 */
[----:B------:R-:W-:Y:S01]  /*27b90*/  FADD.FTZ R2, R167, R2 ;  /* 0x00000002a7027221 */ /* 0x000fe20000010000 */
[----:B------:R-:W-:Y:S01]  /*27ba0*/  FADD.FTZ R3, R164, R0 ;  /* 0x00000000a4037221 */ /* 0x000fe20000010000 */
[----:B------:R-:W-:Y:S01]  /*27bb0*/  F2FP.BF16.F32.PACK_AB R168, R98, R99 ;  /* 0x0000006362a8723e */ /* 0x000fe200000010ff */
[-C--:B---3--:R-:W-:Y:S05]  /*27bc0*/  HMMA.16816.F32.BF16 R164, R136, R160.reuse, R4 ;  /* 0x000000a088a4723c */ /* 0x088fea0000041804 */
[----:B------:R-:W-:Y:S01]  /*27bd0*/  FADD.FTZ R80, R169, R80 ;  /* 0x00000050a9507221 */ /* 0x000fe20000010000 */
[----:B-1----:R-:W-:Y:S01]  /*27be0*/  F2FP.BF16.F32.PACK_AB R170, R89, R97 ;  /* 0x0000006159aa723e */ /* 0x002fe200000010ff */
[----:B------:R-:W-:Y:S01]  /*27bf0*/  FADD.FTZ R2, R144, R2 ;  /* 0x0000000290027221 */ /* 0x000fe20000010000 */
[----:B--2---:R-:W-:Y:S01]  /*27c00*/  F2FP.BF16.F32.PACK_AB R169, R87, R88 ;  /* 0x0000005857a9723e */ /* 0x004fe200000010ff */
[----:B------:R-:W1:Y:S02]  /*27c10*/  LDSM.16.MT88.4 R144, [R214+0xb800] ;  /* 0x00b80000d690783b */ /* 0x000e640000004200 */
[----:B----4-:R-:W-:Y:S01]  /*27c20*/  F2FP.BF16.F32.PACK_AB R171, R81, R86 ;  /* 0x0000005651ab723e */ /* 0x010fe200000010ff */
[----:B------:R-:W-:Y:S01]  /*27c30*/  FADD.FTZ R5, R186, R3 ;  /* 0x00000003ba057221 */ /* 0x000fe20000010000 */
[----:B------:R-:W-:Y:S01]  /*27c40*/  FADD.FTZ R4, R190, R76 ;  /* 0x0000004cbe047221 */ /* 0x000fe20000010000 */
[----:B------:R-:W-:Y:S01]  /*27c50*/  FADD.FTZ R0, R180, R2 ;  /* 0x00000002b4007221 */ /* 0x000fe20000010000 */
[----:B------:R-:W-:Y:S03]  /*27c60*/  FADD.FTZ R2, R187, R80 ;  /* 0x00000050bb027221 */ /* 0x000fe60000010000 */
        /* <DEDUP_REMOVED lines=8> */
[----:B------:R-:W2:Y:S04]  /*27cf0*/  LDSM.16.MT88.4 R4, [R215+0xb800] ;  /* 0x00b80000d704783b */ /* 0x000ea80000004200 */
        /* <DEDUP_REMOVED lines=8> */
[C---:B------:R-:W-:Y:S04]  /*27d80*/  HMMA.16816.F32.BF16 R152, R136.reuse, R154, R32 ;  /* 0x0000009a8898723c */ /* 0x040fe80000041820 */
[----:B------:R-:W-:Y:S01]  /*27d90*/  FADD.FTZ R3, R149, R3 ;  /* 0x0000000395037221 */ /* 0x000fe20000010000 */
[----:B------:R-:W-:Y:S01]  /*27da0*/  FADD.FTZ R9, R208, R9 ;  /* 0x00000009d0097221 */ /* 0x000fe20000010000 */
[-C--:B-1----:R-:W-:Y:S05]  /*27db0*/  HMMA.16816.F32.BF16 R148, R136, R144.reuse, R36 ;  /* 0x000000908894723c */ /* 0x082fea0000041824 */
[----:B------:R-:W-:Y:S01]  /*27dc0*/  FADD.FTZ R9, R200, R9 ;  /* 0x00000009c8097221 */ /* 0x000fe20000010000 */
[C---:B------:R-:W-:Y:S05]  /*27dd0*/  HMMA.16816.F32.BF16 R180, R168.reuse, R144, R40 ;  /* 0x00000090a8b4723c */ /* 0x040fea0000041828 */
[----:B------:R-:W-:Y:S01]  /*27de0*/  FADD.FTZ R9, R175, R9 ;  /* 0x00000009af097221 */ /* 0x000fe20000010000 */
[----:B------:R-:W-:Y:S05]  /*27df0*/  FADD.FTZ R0, R179, R0 ;  /* 0x00000000b3007221 */ /* 0x000fea0000010000 */
[----:B------:R-:W-:Y:S01]  /*27e00*/  FADD.FTZ R9, R178, R9 ;  /* 0x00000009b2097221 */ /* 0x000fe20000010000 */
[----:B------:R-:W-:Y:S01]  /*27e10*/  FADD.FTZ R8, R209, R0 ;  /* 0x00000000d1087221 */ /* 0x000fe20000010000 */
[----:B------:R-:W-:Y:S01]  /*27e20*/  FADD.FTZ R0, R177, R2 ;  /* 0x00000002b1007221 */ /* 0x000fe20000010000 */
[----:B------:R-:W-:Y:S02]  /*27e30*/  FADD.FTZ R2, R173, R3 ;  /* 0x00000003ad027221 */ /* 0x000fe40000010000 */
        /* <DEDUP_REMOVED lines=35> */
[----:B------:R-:W-:Y:S02]  /*28070*/  IMAD.MOV.U32 R134, RZ, RZ, R69 ;  /* 0x000000ffff867224 */ /* 0x000fe400078e0045 */
        /* <DEDUP_REMOVED lines=22> */
.L_x_1121:
        /* <DEDUP_REMOVED lines=59> */
.L_x_1125:
        /* <DEDUP_REMOVED lines=21> */
.L_x_1126:
        /* <DEDUP_REMOVED lines=251> */
.L_x_1128:
[----:B------:R-:W-:Y:S05]  /*29690*/  BSYNC B0 ;  /* 0x0000000000007941 */ /* 0x000fea0003800000 */
.L_x_1127:
        /* <DEDUP_REMOVED lines=46> */
.L_x_1130:
[----:B------:R-:W-:Y:S05]  /*29980*/  BSYNC B0 ;  /* 0x0000000000007941 */ /* 0x000fea0003800000 */
.L_x_1129:
        /* <DEDUP_REMOVED lines=18> */
.L_x_1132:
[----:B------:R-:W-:Y:S05]  /*29ab0*/  BSYNC B0 ;  /* 0x0000000000007941 */ /* 0x000fea0003800000 */
.L_x_1131:
        /* <DEDUP_REMOVED lines=16> */
.L_x_1134:
[----:B------:R-:W-:Y:S05]  /*29bc0*/  BSYNC B0 ;  /* 0x0000000000007941 */ /* 0x000fea0003800000 */
.L_x_1133:
        /* <DEDUP_REMOVED lines=16> */
.L_x_1136:
[----:B------:R-:W-:Y:S05]  /*29cd0*/  BSYNC B0 ;  /* 0x0000000000007941 */ /* 0x000fea0003800000 */
.L_x_1135:
        /* <DEDUP_REMOVED lines=16> */
.L_x_1138:
[----:B------:R-:W-:Y:S05]  /*29de0*/  BSYNC B0 ;  /* 0x0000000000007941 */ /* 0x000fea0003800000 */
.L_x_1137:
        /* <DEDUP_REMOVED lines=17> */
.L_x_1140:
[----:B------:R-:W-:Y:S05]  /*29f00*/  BSYNC B0 ;  /* 0x0000000000007941 */ /* 0x000fea0003800000 */
.L_x_1139:
        /* <DEDUP_REMOVED lines=16> */
.L_x_1142:
[----:B------:R-:W-:Y:S05]  /*2a010*/  BSYNC B0 ;  /* 0x0000000000007941 */ /* 0x000fea0003800000 */
.L_x_1141:
        /* <DEDUP_REMOVED lines=15> */
.L_x_1143:
        /* <DEDUP_REMOVED lines=15> */
.L_x_2583:


//--------------------- .text._ZN5flash16flash_fwd_kernelI23Flash_fwd_kernel_traitsILi64ELi128ELi64ELi4ELb0ELb0EN7cutlass10bfloat16_tE19Flash_kernel_traitsILi64ELi128ELi64ELi4ES3_EELb1ELb0ELb0ELb0ELb0ELb1ELb0ELb0EEEvNS_16Flash_fwd_paramsE --------------------------
	.section	.text._ZN5flash16flash_fwd_kernelI23Flash_fwd_kernel_traitsILi64ELi128ELi64ELi4ELb0ELb0EN7cutlass10bfloat16_tE19Flash_kernel_traitsILi64ELi128ELi64ELi4ES3_EELb1ELb0ELb0ELb0ELb0ELb1ELb0ELb0EEEvNS_16Flash_fwd_paramsE,"ax",@progbits
	.align	128
        .global         _ZN5flash16flash_fwd_kernelI23Flash_fwd_kernel_traitsILi64ELi128ELi64ELi4ELb0ELb0EN7cutlass10bfloat16_tE19Flash_kernel_traitsILi64ELi128ELi64ELi4ES3_EELb1ELb0ELb0ELb0ELb0ELb1ELb0ELb0EEEvNS_16Flash_fwd_paramsE
        .type           _ZN5flash16flash_fwd_kernelI23Flash_fwd_kernel_traitsILi64ELi128ELi64ELi4ELb0ELb0EN7cutlass10bfloat16_tE19Flash_kernel_traitsILi64ELi128ELi64ELi4ES3_EELb1ELb0ELb0ELb0ELb0ELb1ELb0ELb0EEEvNS_16Flash_fwd_paramsE,@function
        .size           _ZN5flash16flash_fwd_kernelI23Flash_fwd_kernel_traitsILi64ELi128ELi64ELi4ELb0ELb0EN7cutlass10bfloat16_tE19Flash_kernel_traitsILi64ELi128ELi64ELi4ES3_EELb1ELb0ELb0ELb0ELb0ELb1ELb0ELb0EEEvNS_16Flash_fwd_paramsE,(.L_x_2584 - _ZN5flash16flash_fwd_kernelI23Flash_fwd_kernel_traitsILi64ELi128ELi64ELi4ELb0ELb0EN7cutlass10bfloat16_tE19Flash_kernel_traitsILi64ELi128ELi64ELi4ES3_EELb1ELb0ELb0ELb0ELb0ELb1ELb0ELb0EEEvNS_16Flash_fwd_paramsE)
        .other          _ZN5flash16flash_fwd_kernelI23Flash_fwd_kernel_traitsILi64ELi128ELi64ELi4ELb0ELb0EN7cutlass10bfloat16_tE19Flash_kernel_traitsILi64ELi128ELi64ELi4ES3_EELb1ELb0ELb0ELb0ELb0ELb1ELb0ELb0EEEvNS_16Flash_fwd_paramsE,@"STO_CUDA_ENTRY STV_DEFAULT"
_ZN5flash16flash_fwd_kernelI23Flash_fwd_kernel_traitsILi64ELi128ELi64ELi4ELb0ELb0EN7cutlass10bfloat16_tE19Flash_kernel_traitsILi64ELi128ELi64ELi4ES3_EELb1ELb0ELb0ELb0ELb0ELb1ELb0ELb0EEEvNS_16Flash_fwd_paramsE:
.text._ZN5flash16flash_fwd_kernelI23Flash_fwd_kernel_traitsILi64ELi128ELi64ELi4ELb0ELb0EN7cutlass10bfloat16_tE19Flash_kernel_traitsILi64ELi128ELi64ELi4ES3_EELb1ELb0ELb0ELb0ELb0ELb1ELb0ELb0EEEvNS_16Flash_fwd_paramsE:
[----:B------:R-:W1:Y:S08]  /*0000*/  LDC R1, c[0x0][0x28] ;  /* 0x00000a00ff017b82 */ /* 0x000e700000000800 */
[----:B------:R-:W2:Y:S01]  /*0010*/  LDC R8, c[0x0][0x3a8] ;  /* 0x0000ea00ff087b82 */ /* 0x000ea20000000800 */
[----:B------:R-:W-:Y:S01]  /*0020*/  ULDC.U8 UR4, c[0x0][0x3b4] ;  /* 0x0000ed0000047ab9 */ /* 0x000fe20000000000 */
[----:B------:R-:W-:Y:S01]  /*0030*/  ULDC.64 UR30, c[0x0][0x3a0] ;  /* 0x0000e800001e7ab9 */ /* 0x000fe20000000a00 */
[----:B------:R-:W-:Y:S01]  /*0040*/  ISETP.NE.AND P3, PT, RZ, UR4, PT ;  /* 0x00000004ff007c0c */ /* 0x000fe2000bf65270 */
[----:B------:R-:W-:Y:S01]  /*0050*/  IMAD.U32 R2, RZ, RZ, UR30 ;  /* 0x0000001eff027e24 */ /* 0x000fe2000f8e00ff */
[----:B------:R-:W-:Y:S01]  /*0060*/  ULDC.64 UR28, c[0x0][0x208] ;  /* 0x00008200001c7ab9 */ /* 0x000fe20000000a00 */
[----:B------:R-:W-:-:S02]  /*0070*/  IMAD.U32 R3, RZ, RZ, UR31 ;  /* 0x0000001fff037e24 */ /* 0x000fc4000f8e00ff */
[----:B------:R-:W3:Y:S01]  /*0080*/  LDC R9, c[0x0][0x3ac] ;  /* 0x0000eb00ff097b82 */ /* 0x000ee20000000800 */
[----:B------:R-:W4:Y:S01]  /*0090*/  S2R R222, SR_CTAID.X ;  /* 0x0000000000de7919 */ /* 0x000f220000002500 */
[----:B------:R-:W-:Y:S01]  /*00a0*/  ULDC.64 UR4, c[0x0][0x2f0] ;  /* 0x0000bc0000047ab9 */ /* 0x000fe20000000a00 */
[----:B-1----:R-:W-:-:S05]  /*00b0*/  VIADD R1, R1, 0xffffffd8 ;  /* 0xffffffd801017836 */ /* 0x002fca0000000000 */
[----:B------:R2:W4:Y:S01]  /*00c0*/  @P3 LDG.E.64 R4, desc[UR28][R2.64] ;  /* 0x0000001c02043981 */ /* 0x000522000c1e1b00 */
[----:B------:R-:W1:Y:S01]  /*00d0*/  LDC.64 R6, c[0x0][0x300] ;  /* 0x0000c000ff067b82 */ /* 0x000e620000000a00 */
[----:B------:R-:W4:Y:S01]  /*00e0*/  S2R R45, SR_CTAID.Y ;  /* 0x00000000002d7919 */ /* 0x000f220000002600 */
[----:B------:R-:W4:Y:S06]  /*00f0*/  S2R R29, SR_CTAID.Z ;  /* 0x00000000001d7919 */ /* 0x000f2c0000002700 */
[----:B------:R-:W4:Y:S01]  /*0100*/  LDC.64 R12, c[0x0][0x2f0] ;  /* 0x0000bc00ff0c7b82 */ /* 0x000f220000000a00 */
[----:B------:R-:W4:Y:S01]  /*0110*/  S2R R155, SR_TID.X ;  /* 0x00000000009b7919 */ /* 0x000f220000002100 */
[----:B------:R-:W-:-:S06]  /*0120*/  IMAD.MOV.U32 R251, RZ, RZ, -0x1 ;  /* 0xfffffffffffb7424 */ /* 0x000fcc00078e00ff */
[----:B------:R-:W4:Y:S01]  /*0130*/  LDC.U8 R14, c[0x0][0x3c2] ;  /* 0x0000f080ff0e7b82 */ /* 0x000f220000000000 */
[----:B--2---:R-:W-:-:S07]  /*0140*/  @P3 IMAD.MOV.U32 R2, RZ, RZ, R8 ;  /* 0x000000ffff023224 */ /* 0x004fce00078e0008 */
[----:B------:R-:W2:Y:S01]  /*0150*/  LDC R15, c[0x0][0x270] ;  /* 0x00009c00ff0f7b82 */ /* 0x000ea20000000800 */
[----:B---3--:R-:W-:-:S06]  /*0160*/  @P3 IMAD.MOV.U32 R3, RZ, RZ, R9 ;  /* 0x000000ffff033224 */ /* 0x008fcc00078e0009 */
[----:B------:R-:W3:Y:S01]  /*0170*/  @P3 LDG.E.64 R2, desc[UR28][R2.64] ;  /* 0x0000001c02023981 */ /* 0x000ee2000c1e1b00 */
[----:B-1----:R-:W-:Y:S02]  /*0180*/  ISETP.NE.U32.AND P0, PT, R6, RZ, PT ;  /* 0x000000ff0600720c */ /* 0x002fe40003f05070 */
[----:B------:R-:W-:Y:S02]  /*0190*/  ISETP.NE.U32.AND P4, PT, RZ, UR4, PT ;  /* 0x00000004ff007c0c */ /* 0x000fe4000bf85070 */
[----:B------:R-:W-:Y:S02]  /*01a0*/  ISETP.NE.AND.EX P1, PT, R7, RZ, PT, P0 ;  /* 0x000000ff0700720c */ /* 0x000fe40003f25300 */
[----:B----4-:R-:W-:Y:S01]  /*01b0*/  LOP3.LUT R0, R29, R222, R45, 0xfe, !PT ;  /* 0x000000de1d007212 */ /* 0x010fe200078efe2d */
[----:B------:R-:W1:Y:S01]  /*01c0*/  LDC.64 R6, c[0x0][0x2f8] ;  /* 0x0000be00ff067b82 */ /* 0x000e620000000a00 */
[----:B------:R-:W-:Y:S02]  /*01d0*/  ISETP.NE.AND.EX P0, PT, RZ, UR5, PT, P4 ;  /* 0x00000005ff007c0c */ /* 0x000fe4000bf05340 */
[----:B------:R-:W-:-:S05]  /*01e0*/  LOP3.LUT P2, RZ, R0, R155, RZ, 0xfc, !PT ;  /* 0x0000009b00ff7212 */ /* 0x000fca000784fcff */
[----:B------:R-:W3:Y:S08]  /*01f0*/  @P3 LDC R0, c[0x0][0x3b0] ;  /* 0x0000ec00ff003b82 */ /* 0x000ef00000000800 */
[----:B------:R-:W4:Y:S01]  /*0200*/  @!P2 LDC.64 R10, c[0x0][0x3b8] ;  /* 0x0000ee00ff0aab82 */ /* 0x000f220000000a00 */
[----:B------:R-:W-:Y:S02]  /*0210*/  @P3 R2UR UR30, R4 ;  /* 0x00000000041e32ca */ /* 0x000fe400000e0000 */
[----:B------:R-:W-:-:S11]  /*0220*/  @P3 R2UR UR31, R5 ;  /* 0x00000000051f32ca */ /* 0x000fd600000e0000 */
[----:B------:R-:W-:Y:S02]  /*0230*/  IMAD.U32 R4, RZ, RZ, UR30 ;  /* 0x0000001eff047e24 */ /* 0x000fe4000f8e00ff */
[----:B------:R-:W-:-:S05]  /*0240*/  IMAD.U32 R5, RZ, RZ, UR31 ;  /* 0x0000001fff057e24 */ /* 0x000fca000f8e00ff */
[----:B----4-:R4:W-:Y:S01]  /*0250*/  @!P2 STG.E.64 desc[UR28][R10.64], R4 ;  /* 0x000000040a00a986 */ /* 0x0109e2000c101b1c */
[----:B---3--:R-:W-:-:S05]  /*0260*/  @P3 IADD3 R8, P5, R2, R0, RZ ;  /* 0x0000000002083210 */ /* 0x008fca0007fbe0ff */
[----:B------:R-:W-:Y:S02]  /*0270*/  @P3 IMAD.X R9, RZ, RZ, R3, P5 ;  /* 0x000000ffff093224 */ /* 0x000fe400028e0603 */
[----:B------:R-:W-:Y:S02]  /*0280*/  @!P2 IMAD.MOV.U32 R2, RZ, RZ, R8 ;  /* 0x000000ffff02a224 */ /* 0x000fe400078e0008 */
[----:B------:R-:W-:-:S05]  /*0290*/  @!P2 IMAD.MOV.U32 R3, RZ, RZ, R9 ;  /* 0x000000ffff03a224 */ /* 0x000fca00078e0009 */
[----:B------:R3:W-:Y:S01]  /*02a0*/  @!P2 STG.E.64 desc[UR28][R10.64+0x8], R2 ;  /* 0x000008020a00a986 */ /* 0x0007e2000c101b1c */
[----:B----4-:R-:W-:-:S05]  /*02b0*/  IMAD.WIDE R4, R45, 0x4, R12 ;  /* 0x000000042d047825 */ /* 0x010fca00078e020c */
[----:B------:R-:W4:Y:S04]  /*02c0*/  @P0 LDG.E R251, desc[UR28][R4.64] ;  /* 0x0000001c04fb0981 */ /* 0x000f28000c1e1900 */
[----:B------:R-:W4:Y:S01]  /*02d0*/  @P0 LDG.E R0, desc[UR28][R4.64+0x4] ;  /* 0x0000041c04000981 */ /* 0x000f22000c1e1900 */
[----:B------:R-:W-:Y:S02]  /*02e0*/  ISETP.NE.AND P3, PT, R14, RZ, PT ;  /* 0x000000ff0e00720c */ /* 0x000fe40003f65270 */
[----:B-1----:R-:W-:Y:S01]  /*02f0*/  ISETP.EQ.U32.AND P2, PT, R6, RZ, PT ;  /* 0x000000ff0600720c */ /* 0x002fe20003f42070 */
[----:B---3--:R-:W1:Y:S08]  /*0300*/  LDC.64 R10, c[0x0][0x2f8] ;  /* 0x0000be00ff0a7b82 */ /* 0x008e700000000a00 */
[----:B------:R-:W3:Y:S01]  /*0310*/  @P1 LDC.64 R2, c[0x0][0x300] ;  /* 0x0000c000ff021b82 */ /* 0x000ee20000000a00 */
[----:B------:R-:W-:Y:S01]  /*0320*/  ISETP.EQ.OR.EX P2, PT, R7, RZ, !P3, P2 ;  /* 0x000000ff0700720c */ /* 0x000fe20005f42720 */
[----:B------:R-:W-:Y:S01]  /*0330*/  IMAD.MOV.U32 R16, RZ, RZ, RZ ;  /* 0x000000ffff107224 */ /* 0x000fe200078e00ff */
[----:B------:R-:W-:Y:S01]  /*0340*/  SHF.R.S32.HI R44, RZ, 0x1f, R155 ;  /* 0x0000001fff2c7819 */ /* 0x000fe2000001149b */
[----:B------:R-:W-:-:S03]  /*0350*/  IMAD.MOV.U32 R26, RZ, RZ, -0x1 ;  /* 0xffffffffff1a7424 */ /* 0x000fc600078e00ff */
[----:B------:R-:W-:Y:S01]  /*0360*/  LEA.HI R151, R44, R155, RZ, 0x5 ;  /* 0x0000009b2c977211 */ /* 0x000fe200078f28ff */
[----:B-1----:R-:W-:-:S06]  /*0370*/  IMAD.WIDE R10, R45, 0x4, R10 ;  /* 0x000000042d0a7825 */ /* 0x002fcc00078e020a */
[----:B------:R-:W5:Y:S01]  /*0380*/  @!P2 LDG.E R26, desc[UR28][R10.64] ;  /* 0x0000001c0a1aa981 */ /* 0x000f62000c1e1900 */
[----:B---3--:R-:W-:-:S05]  /*0390*/  @P1 IMAD.WIDE R2, R45, 0x4, R2 ;  /* 0x000000042d021825 */ /* 0x008fca00078e0202 */
[----:B------:R1:W5:Y:S02]  /*03a0*/  @P1 LDG.E R16, desc[UR28][R2.64] ;  /* 0x0000001c02101981 */ /* 0x000364000c1e1900 */
[----:B-1----:R-:W-:-:S05]  /*03b0*/  LOP3.LUT R2, R151, 0xffffffe0, RZ, 0xc0, !PT ;  /* 0xffffffe097027812 */ /* 0x002fca00078ec0ff */
[----:B------:R-:W-:-:S05]  /*03c0*/  IMAD.IADD R252, R155, 0x1, -R2 ;  /* 0x000000019bfc7824 */ /* 0x000fca00078e0a02 */
[----:B------:R-:W-:Y:S01]  /*03d0*/  SHF.R.S32.HI R2, RZ, 0x1f, R252 ;  /* 0x0000001fff027819 */ /* 0x000fe200000114fc */
[----:B----4-:R-:W-:-:S06]  /*03e0*/  @P0 IMAD.IADD R14, R0, 0x1, -R251 ;  /* 0x00000001000e0824 */ /* 0x010fcc00078e0afb */
[----:B------:R-:W1:Y:S01]  /*03f0*/  @!P0 LDC R14, c[0x0][0x2c4] ;  /* 0x0000b100ff0e8b82 */ /* 0x000e620000000800 */
[----:B------:R-:W-:Y:S01]  /*0400*/  ISETP.NE.U32.AND P0, PT, R6, RZ, PT ;  /* 0x000000ff0600720c */ /* 0x000fe20003f05070 */
[----:B--2---:R-:W-:-:S03]  /*0410*/  IMAD R0, R45, R15, R29 ;  /* 0x0000000f2d007224 */ /* 0x004fc600078e021d */
[----:B------:R-:W-:Y:S01]  /*0420*/  ISETP.NE.AND.EX P2, PT, R7, RZ, PT, P0 ;  /* 0x000000ff0700720c */ /* 0x000fe20003f45300 */
[----:B------:R-:W-:-:S05]  /*0430*/  IMAD.SHL.U32 R0, R0, 0x20, RZ ;  /* 0x0000002000007824 */ /* 0x000fca00078e00ff */
[----:B------:R-:W-:Y:S02]  /*0440*/  IADD3 R209, P1, P0, R0, R8, R252 ;  /* 0x0000000800d17210 */ /* 0x000fe4000783e0fc */
[----:B------:R-:W-:-:S04]  /*0450*/  SHF.R.S32.HI R0, RZ, 0x1f, R0 ;  /* 0x0000001fff007819 */ /* 0x000fc80000011400 */
[----:B------:R-:W-:Y:S01]  /*0460*/  IADD3.X R204, R0, R9, R2, P1, P0 ;  /* 0x0000000900cc7210 */ /* 0x000fe20000fe0402 */
[----:B------:R-:W-:Y:S06]  /*0470*/  @!P2 BRA `(.L_x_1144) ;  /* 0x000000000010a947 */ /* 0x000fec0003800000 */
[----:B------:R-:W2:Y:S02]  /*0480*/  @P3 LDG.E R0, desc[UR28][R10.64+0x4] ;  /* 0x0000041c0a003981 */ /* 0x000ea4000c1e1900 */
[----:B--2--5:R-:W-:-:S06]  /*0490*/  @P3 IADD3 R4, R0, -R26, RZ ;  /* 0x8000001a00043210 */ /* 0x024fcc0007ffe0ff */
[----:B------:R3:W5:Y:S01]  /*04a0*/  @!P3 LDG.E R4, desc[UR28][R10.64] ;  /* 0x0000001c0a04b981 */ /* 0x000762000c1e1900 */
[----:B------:R-:W-:Y:S05]  /*04b0*/  BRA `(.L_x_1145) ;  /* 0x0000000000047947 */ /* 0x000fea0003800000 */
.L_x_1144:
[----:B------:R-:W2:Y:S02]  /*04c0*/  LDC R4, c[0x0][0x2c8] ;  /* 0x0000b200ff047b82 */ /* 0x000ea40000000800 */
.L_x_1145:
[----:B------:R-:W4:Y:S02]  /*04d0*/  LDC.64 R2, c[0x0][0x308] ;  /* 0x0000c200ff027b82 */ /* 0x000f240000000a00 */
[----:B----4-:R-:W-:-:S04]  /*04e0*/  ISETP.NE.U32.AND P0, PT, R2, RZ, PT ;  /* 0x000000ff0200720c */ /* 0x010fc80003f05070 */
[----:B------:R-:W-:-:S13]  /*04f0*/  ISETP.NE.AND.EX P0, PT, R3, RZ, PT, P0 ;  /* 0x000000ff0300720c */ /* 0x000fda0003f05300 */
[----:B------:R-:W4:Y:S08]  /*0500*/  @P0 LDC.64 R2, c[0x0][0x308] ;  /* 0x0000c200ff020b82 */ /* 0x000f300000000a00 */
[----:B------:R-:W3:Y:S01]  /*0510*/  @!P0 LDC R5, c[0x0][0x2cc] ;  /* 0x0000b300ff058b82 */ /* 0x000ee20000000800 */
[----:B----4-:R-:W-:-:S05]  /*0520*/  @P0 IMAD.WIDE R2, R45, 0x4, R2 ;  /* 0x000000042d020825 */ /* 0x010fca00078e0202 */
[----:B------:R-:W4:Y:S01]  /*0530*/  @P0 LDG.E R0, desc[UR28][R2.64] ;  /* 0x0000001c02000981 */ /* 0x000f22000c1e1900 */
[----:B------:R-:W-:Y:S01]  /*0540*/  IMAD.SHL.U32 R239, R222, 0x80, RZ ;  /* 0x00000080deef7824 */ /* 0x000fe200078e00ff */
[----:B------:R-:W1:Y:S02]  /*0550*/  @!P0 LDC.64 R2, c[0x0][0x318] ;  /* 0x0000c600ff028b82 */ /* 0x000e640000000a00 */
[----:B-1----:R-:W-:-:S04]  /*0560*/  @!P0 ISETP.NE.U32.AND P1, PT, R2, RZ, PT ;  /* 0x000000ff0200820c */ /* 0x002fc80003f25070 */
[----:B------:R-:W-:Y:S02]  /*0570*/  @!P0 ISETP.NE.AND.EX P2, PT, R3, RZ, PT, P1 ;  /* 0x000000ff0300820c */ /* 0x000fe40003f45310 */
[----:B------:R-:W-:Y:S01]  /*0580*/  ISETP.GT.AND P1, PT, R14, R239, PT ;  /* 0x000000ef0e00720c */ /* 0x000fe20003f24270 */
[----:B----45:R-:W-:Y:S01]  /*0590*/  @P0 IMAD.IADD R52, R0, 0x1, -R16 ;  /* 0x0000000100340824 */ /* 0x030fe200078e0a10 */
[----:B---3--:R-:W-:-:S04]  /*05a0*/  @!P0 SEL R0, R5, RZ, P2 ;  /* 0x000000ff05008207 */ /* 0x008fc80001000000 */
        /* <DEDUP_REMOVED lines=8> */
[----:B------:R-:W-:Y:S01]  /*0630*/  ISETP.NE.AND P2, PT, R251, -0x1, PT ;  /* 0xfffffffffb00780c */ /* 0x000fe20003f45270 */
[----:B------:R-:W-:Y:S01]  /*0640*/  IMAD.IADD R239, R14, 0x1, -R239 ;  /* 0x000000010eef7824 */ /* 0x000fe200078e0aef */
[----:B------:R-:W-:Y:S01]  /*0650*/  LEA.HI R10, R44, R155, RZ, 0x3 ;  /* 0x0000009b2c0a7211 */ /* 0x000fe200078f18ff */
[----:B------:R-:W-:Y:S01]  /*0660*/  ULDC.64 UR4, c[0x0][0x258] ;  /* 0x0000960000047ab9 */ /* 0x000fe20000000a00 */
[----:B------:R-:W-:Y:S02]  /*0670*/  IABS R11, R29 ;  /* 0x0000001d000b7213 */ /* 0x000fe40000000000 */
[----:B------:R-:W-:Y:S02]  /*0680*/  SHF.R.S32.HI R244, RZ, 0x3, R10 ;  /* 0x00000003fff47819 */ /* 0x000fe4000001140a */
[----:B------:R-:W-:Y:S02]  /*0690*/  LEA.HI.SX32 R53, R199, 0xffffffff, 0x1a ;  /* 0xffffffffc7357811 */ /* 0x000fe400078fd2ff */
[CC--:B------:R-:W-:Y:S01]  /*06a0*/  ISETP.GE.AND P1, PT, R244.reuse, R239.reuse, PT ;  /* 0x000000eff400720c */ /* 0x0c0fe20003f26270 */
[C---:B------:R-:W-:Y:S01]  /*06b0*/  VIADD R48, R244.reuse, 0x10 ;  /* 0x00000010f4307836 */ /* 0x040fe20000000000 */
[--C-:B------:R-:W-:Y:S01]  /*06c0*/  SHF.R.S32.HI R245, RZ, 0x1f, R244.reuse ;  /* 0x0000001ffff57819 */ /* 0x100fe200000114f4 */
[----:B------:R-:W2:Y:S01]  /*06d0*/  @!P2 LDC.64 R6, c[0x0][0x228] ;  /* 0x00008a00ff06ab82 */ /* 0x000ea20000000a00 */
[----:B------:R-:W-:Y:S01]  /*06e0*/  @!P2 SHF.R.S32.HI R5, RZ, 0x1f, R45 ;  /* 0x0000001fff05a819 */ /* 0x000fe2000001142d */
[----:B------:R-:W-:Y:S01]  /*06f0*/  VIADD R47, R244, 0x20 ;  /* 0x00000020f42f7836 */ /* 0x000fe20000000000 */
[-C--:B------:R-:W-:Y:S01]  /*0700*/  ISETP.GE.AND P0, PT, R48, R239.reuse, PT ;  /* 0x000000ef3000720c */ /* 0x080fe20003f06270 */
[----:B------:R-:W-:Y:S01]  /*0710*/  IMAD.WIDE R240, R222, 0x80, R244 ;  /* 0x00000080def07825 */ /* 0x000fe200078e02f4 */
[C---:B------:R-:W-:Y:S01]  /*0720*/  IADD3 R28, R244.reuse, 0x50, RZ ;  /* 0x00000050f41c7810 */ /* 0x040fe20007ffe0ff */
[----:B------:R-:W-:Y:S01]  /*0730*/  STL [R1+0x8], R48 ;  /* 0x0000083001007387 */ /* 0x000fe20000100800 */
[----:B------:R-:W-:Y:S01]  /*0740*/  ISETP.GE.AND P5, PT, R47, R239, PT ;  /* 0x000000ef2f00720c */ /* 0x000fe20003fa6270 */
[----:B------:R-:W3:Y:S01]  /*0750*/  @P2 LDC.64 R8, c[0x0][0x240] ;  /* 0x00009000ff082b82 */ /* 0x000ee20000000a00 */
[C---:B------:R-:W-:Y:S01]  /*0760*/  VIADD R46, R244.reuse, 0x30 ;  /* 0x00000030f42e7836 */ /* 0x040fe20000000000 */
[----:B-1----:R-:W-:Y:S01]  /*0770*/  IABS R15, R21 ;  /* 0x00000015000f7213 */ /* 0x002fe20000000000 */
[----:B------:R-:W-:Y:S01]  /*0780*/  IMAD R24, R53, -0x40, R52 ;  /* 0xffffffc035187824 */ /* 0x000fe200078e0234 */
[----:B------:R-:W-:Y:S01]  /*0790*/  ISETP.NE.AND P6, PT, R21, RZ, PT ;  /* 0x000000ff1500720c */ /* 0x000fe20003fc5270 */
[C---:B------:R-:W-:Y:S01]  /*07a0*/  VIADD R30, R244.reuse, 0x40 ;  /* 0x00000040f41e7836 */ /* 0x040fe20000000000 */
[----:B------:R-:W1:Y:S01]  /*07b0*/  I2F.RP R2, R15 ;  /* 0x0000000f00027306 */ /* 0x000e620000209400 */
[----:B------:R-:W-:Y:S01]  /*07c0*/  VIADD R27, R244, 0x60 ;  /* 0x00000060f41b7836 */ /* 0x000fe20000000000 */
[----:B------:R-:W4:Y:S01]  /*07d0*/  @!P0 S2R R12, SR_CgaCtaId ;  /* 0x00000000000c8919 */ /* 0x000f220000008800 */
[----:B------:R-:W5:Y:S01]  /*07e0*/  @!P1 LDC.64 R18, c[0x0][0x210] ;  /* 0x00008400ff129b82 */ /* 0x000f620000000a00 */
[----:B--2---:R-:W-:-:S07]  /*07f0*/  @!P2 IMAD R5, R5, R6, RZ ;  /* 0x000000060505a224 */ /* 0x004fce00078e02ff */
[----:B------:R-:W2:Y:S01]  /*0800*/  @!P0 LDC.64 R22, c[0x0][0x210] ;  /* 0x00008400ff168b82 */ /* 0x000ea20000000a00 */
[----:B-1----:R-:W1:Y:S02]  /*0810*/  MUFU.RCP R2, R2 ;  /* 0x0000000200027308 */ /* 0x002e640000001000 */
[----:B-1----:R-:W-:-:S06]  /*0820*/  VIADD R2, R2, 0xffffffe ;  /* 0x0ffffffe02027836 */ /* 0x002fcc0000000000 */
[----:B------:R-:W1:Y:S02]  /*0830*/  F2I.FTZ.U32.TRUNC.NTZ R3, R2 ;  /* 0x0000000200037305 */ /* 0x000e64000021f000 */
[----:B-1----:R-:W-:Y:S01]  /*0840*/  IMAD.MOV R0, RZ, RZ, -R3 ;  /* 0x000000ffff007224 */ /* 0x002fe200078e0a03 */
[----:B------:R-:W-:-:S03]  /*0850*/  MOV R2, RZ ;  /* 0x000000ff00027202 */ /* 0x000fc60000000f00 */
[----:B------:R-:W-:-:S04]  /*0860*/  IMAD R0, R0, R15, RZ ;  /* 0x0000000f00007224 */ /* 0x000fc800078e02ff */
[----:B------:R-:W-:Y:S01]  /*0870*/  IMAD.HI.U32 R4, R3, R0, R2 ;  /* 0x0000000003047227 */ /* 0x000fe200078e0002 */
[----:B------:R-:W-:-:S03]  /*0880*/  LOP3.LUT R0, R10, 0xfffffff8, RZ, 0xc0, !PT ;  /* 0xfffffff80a007812 */ /* 0x000fc600078ec0ff */
[----:B------:R-:W-:Y:S02]  /*0890*/  @!P2 IMAD R10, R45, R7, R5 ;  /* 0x000000072d0aa224 */ /* 0x000fe400078e0205 */
[----:B------:R-:W-:-:S04]  /*08a0*/  IMAD.HI.U32 R4, R4, R11, RZ ;  /* 0x0000000b04047227 */ /* 0x000fc800078e00ff */
[----:B------:R-:W-:Y:S02]  /*08b0*/  IMAD.IADD R43, R155, 0x1, -R0 ;  /* 0x000000019b2b7824 */ /* 0x000fe400078e0a00 */
[----:B------:R-:W-:Y:S02]  /*08c0*/  IMAD.MOV R0, RZ, RZ, -R4 ;  /* 0x000000ffff007224 */ /* 0x000fe400078e0a04 */
[----:B------:R-:W-:Y:S02]  /*08d0*/  IMAD.SHL.U32 R5, R244, 0x40, RZ ;  /* 0x00000040f4057824 */ /* 0x000fe400078e00ff */
[----:B---3--:R-:W-:-:S03]  /*08e0*/  @P2 IMAD.WIDE.U32 R2, R251, R8, RZ ;  /* 0x00000008fb022225 */ /* 0x008fc600078e00ff */
[----:B------:R-:W-:Y:S01]  /*08f0*/  LOP3.LUT R8, R5, 0x1c0, RZ, 0xc0, !PT ;  /* 0x000001c005087812 */ /* 0x000fe200078ec0ff */
[----:B------:R-:W-:-:S04]  /*0900*/  @!P2 IMAD.WIDE.U32 R6, R45, R6, RZ ;  /* 0x000000062d06a225 */ /* 0x000fc800078e00ff */
[----:B------:R-:W-:Y:S02]  /*0910*/  IMAD R0, R15, R0, R11 ;  /* 0x000000000f007224 */ /* 0x000fe400078e020b */
[----:B------:R-:W-:Y:S02]  /*0920*/  IMAD.SHL.U32 R50, R43, 0x8, RZ ;  /* 0x000000082b327824 */ /* 0x000fe400078e00ff */
[----:B------:R-:W-:Y:S01]  /*0930*/  @P2 IMAD R3, R251, R9, R3 ;  /* 0x00000009fb032224 */ /* 0x000fe200078e0203 */
[----:B------:R-:W-:Y:S01]  /*0940*/  @!P2 IADD3 R3, R7, R10, RZ ;  /* 0x0000000a0703a210 */ /* 0x000fe20007ffe0ff */
[----:B------:R-:W-:Y:S01]  /*0950*/  @!P2 IMAD.MOV.U32 R2, RZ, RZ, R6 ;  /* 0x000000ffff02a224 */ /* 0x000fe200078e0006 */
[----:B------:R-:W-:Y:S01]  /*0960*/  ISETP.GT.U32.AND P2, PT, R15, R0, PT ;  /* 0x000000000f00720c */ /* 0x000fe20003f44070 */
[----:B------:R-:W1:Y:S01]  /*0970*/  @!P1 LDC.64 R10, c[0x0][0x240] ;  /* 0x00009000ff0a9b82 */ /* 0x000e620000000a00 */
[----:B------:R-:W-:Y:S02]  /*0980*/  LOP3.LUT R5, R8, 0x38, R50, 0xf8, !PT ;  /* 0x0000003808057812 */ /* 0x000fe400078ef832 */
[----:B------:R-:W-:-:S02]  /*0990*/  SHF.R.U32.HI R8, RZ, 0x3, R8 ;  /* 0x00000003ff087819 */ /* 0x000fc40000011608 */
[----:B------:R-:W-:Y:S02]  /*09a0*/  SHF.R.S32.HI R51, RZ, 0x1f, R50 ;  /* 0x0000001fff337819 */ /* 0x000fe40000011432 */
[----:B------:R-:W-:Y:S02]  /*09b0*/  LOP3.LUT R8, R5, R8, RZ, 0x3c, !PT ;  /* 0x0000000805087212 */ /* 0x000fe400078e3cff */
[----:B------:R-:W-:Y:S01]  /*09c0*/  @!P0 MOV R5, 0x400 ;  /* 0x0000040000058802 */ /* 0x000fe20000000f00 */
[----:B------:R-:W-:Y:S01]  /*09d0*/  STL.64 [R1], R50 ;  /* 0x0000003201007387 */ /* 0x000fe20000100a00 */
[----:B------:R-:W-:Y:S01]  /*09e0*/  IADD3 R2, P3, R50, R2, RZ ;  /* 0x0000000232027210 */ /* 0x000fe20007f7e0ff */
[----:B------:R-:W-:Y:S01]  /*09f0*/  @!P2 IMAD.IADD R0, R0, 0x1, -R15 ;  /* 0x000000010000a824 */ /* 0x000fe200078e0a0f */
[----:B----4-:R-:W-:Y:S01]  /*0a00*/  @!P0 LEA R17, R12, R5, 0x18 ;  /* 0x000000050c118211 */ /* 0x010fe200078ec0ff */
[----:B------:R-:W-:Y:S01]  /*0a10*/  @!P2 VIADD R4, R4, 0x1 ;  /* 0x000000010404a836 */ /* 0x000fe20000000000 */
[----:B------:R-:W3:Y:S01]  /*0a20*/  @!P0 LDC.64 R12, c[0x0][0x240] ;  /* 0x00009000ff0c8b82 */ /* 0x000ee20000000a00 */
[----:B------:R-:W-:Y:S01]  /*0a30*/  SHF.R.S32.HI R7, RZ, 0x1f, R29 ;  /* 0x0000001fff077819 */ /* 0x000fe2000001141d */
[----:B------:R-:W-:Y:S01]  /*0a40*/  IMAD.X R3, R51, 0x1, R3, P3 ;  /* 0x0000000133037824 */ /* 0x000fe200018e0603 */
[----:B------:R-:W-:Y:S01]  /*0a50*/  ISETP.GE.U32.AND P4, PT, R0, R15, PT ;  /* 0x0000000f0000720c */ /* 0x000fe20003f86070 */
[----:B------:R-:W-:Y:S01]  /*0a60*/  STL [R1+0xc], R47 ;  /* 0x00000c2f01007387 */ /* 0x000fe20000100800 */
[----:B------:R-:W-:Y:S01]  /*0a70*/  @!P0 IADD3 R9, P2, R240, 0x10, RZ ;  /* 0x00000010f0098810 */ /* 0x000fe20007f5e0ff */
[----:B------:R-:W-:Y:S01]  /*0a80*/  IMAD R7, R7, UR4, RZ ;  /* 0x0000000407077c24 */ /* 0x000fe2000f8e02ff */
[C---:B------:R-:W-:Y:S01]  /*0a90*/  LOP3.LUT R5, R29.reuse, R21, RZ, 0x3c, !PT ;  /* 0x000000151d057212 */ /* 0x040fe200078e3cff */
[----:B------:R-:W-:Y:S01]  /*0aa0*/  IMAD.WIDE.U32 R2, R29, UR4, R2 ;  /* 0x000000041d027c25 */ /* 0x000fe2000f8e0002 */
[----:B------:R-:W4:Y:S01]  /*0ab0*/  S2UR UR4, SR_CgaCtaId ;  /* 0x00000000000479c3 */ /* 0x000f220000008800 */
[----:B------:R-:W-:Y:S01]  /*0ac0*/  STL [R1+0x10], R46 ;  /* 0x0000102e01007387 */ /* 0x000fe20000100800 */
[----:B------:R-:W-:Y:S01]  /*0ad0*/  ISETP.GE.AND P3, PT, R5, RZ, PT ;  /* 0x000000ff0500720c */ /* 0x000fe20003f66270 */
[----:B------:R-:W-:Y:S01]  /*0ae0*/  IMAD R7, R29, UR5, R7 ;  /* 0x000000051d077c24 */ /* 0x000fe2000f8e0207 */
[----:B------:R-:W-:Y:S01]  /*0af0*/  LEA.HI R5, R44, R155, RZ, 0x6 ;  /* 0x0000009b2c057211 */ /* 0x000fe200078f30ff */
[----:B------:R-:W-:Y:S01]  /*0b00*/  @!P0 IMAD.X R6, RZ, RZ, R241, P2 ;  /* 0x000000ffff068224 */ /* 0x000fe200010e06f1 */
[----:B------:R-:W-:Y:S01]  /*0b10*/  UMOV UR5, 0x400 ;  /* 0x0000040000057882 */ /* 0x000fe20000000000 */
[----:B------:R-:W-:Y:S01]  /*0b20*/  @P4 VIADD R4, R4, 0x1 ;  /* 0x0000000104044836 */ /* 0x000fe20000000000 */
[----:B------:R-:W-:Y:S01]  /*0b30*/  SHF.L.U32 R5, R5, 0x3, RZ ;  /* 0x0000000305057819 */ /* 0x000fe200000006ff */
[----:B-1----:R-:W-:Y:S01]  /*0b40*/  @!P1 IMAD R0, R241, R10, RZ ;  /* 0x0000000af1009224 */ /* 0x002fe200078e02ff */
[----:B------:R-:W1:Y:S01]  /*0b50*/  @!P5 LDC.64 R14, c[0x0][0x240] ;  /* 0x00009000ff0edb82 */ /* 0x000e620000000a00 */
[----:B------:R-:W-:Y:S01]  /*0b60*/  IMAD.IADD R3, R3, 0x1, R7 ;  /* 0x0000000103037824 */ /* 0x000fe200078e0207 */
[----:B------:R-:W-:Y:S01]  /*0b70*/  MOV R25, R4 ;  /* 0x0000000400197202 */ /* 0x000fe20000000f00 */
[----:B------:R-:W-:Y:S01]  /*0b80*/  @!P1 IMAD R0, R240, R11, R0 ;  /* 0x0000000bf0009224 */ /* 0x000fe200078e0200 */
[----:B------:R-:W-:Y:S01]  /*0b90*/  LOP3.LUT R20, R8, 0xfffffe00, R5, 0xf8, !PT ;  /* 0xfffffe0008147812 */ /* 0x000fe200078ef805 */
[----:B---3--:R-:W-:Y:S01]  /*0ba0*/  @!P0 IMAD R4, R6, R12, RZ ;  /* 0x0000000c06048224 */ /* 0x008fe200078e02ff */
[----:B------:R-:W-:Y:S01]  /*0bb0*/  ISETP.GE.AND P4, PT, R46, R239, PT ;  /* 0x000000ef2e00720c */ /* 0x000fe20003f86270 */
[----:B------:R-:W-:Y:S01]  /*0bc0*/  @!P1 IMAD.WIDE.U32 R6, R240, R10, R2 ;  /* 0x0000000af0069225 */ /* 0x000fe200078e0002 */
[----:B------:R-:W-:Y:S03]  /*0bd0*/  STL [R1+0x20], R30 ;  /* 0x0000201e01007387 */ /* 0x000fe60000100800 */
[----:B------:R-:W-:Y:S01]  /*0be0*/  @!P1 IMAD.IADD R0, R7, 0x1, R0 ;  /* 0x0000000107009824 */ /* 0x000fe200078e0200 */
[C---:B-----5:R-:W-:Y:S01]  /*0bf0*/  @!P1 LEA R8, P2, R6.reuse, R18, 0x1 ;  /* 0x0000001206089211 */ /* 0x060fe200078408ff */
[C---:B------:R-:W-:Y:S01]  /*0c00*/  @!P0 IMAD R10, R9.reuse, R13, R4 ;  /* 0x0000000d090a8224 */ /* 0x040fe200078e0204 */
[----:B----4-:R-:W-:Y:S01]  /*0c10*/  ULEA UR4, UR4, UR5, 0x18 ;  /* 0x0000000504047291 */ /* 0x010fe2000f8ec03f */
[----:B------:R-:W-:Y:S01]  /*0c20*/  @!P0 IMAD.WIDE.U32 R4, R9, R12, R2 ;  /* 0x0000000c09048225 */ /* 0x000fe200078e0002 */
[----:B------:R-:W-:Y:S01]  /*0c30*/  @!P1 LEA.HI.X R9, R6, R19, R0, 0x1, P2 ;  /* 0x0000001306099211 */ /* 0x000fe200010f0c00 */
[----:B------:R-:W-:Y:S01]  /*0c40*/  STL [R1+0x1c], R28 ;  /* 0x00001c1c01007387 */ /* 0x000fe20000100800 */
[----:B------:R-:W3:Y:S01]  /*0c50*/  @!P5 LDC.64 R18, c[0x0][0x210] ;  /* 0x00008400ff12db82 */ /* 0x000ee20000000a00 */
[----:B------:R-:W-:Y:S01]  /*0c60*/  @!P3 IMAD.MOV R25, RZ, RZ, -R25 ;  /* 0x000000ffff19b224 */ /* 0x000fe200078e0a19 */
[----:B------:R-:W-:Y:S01]  /*0c70*/  @!P0 IADD3 R0, R5, R10, RZ ;  /* 0x0000000a05008210 */ /* 0x000fe20007ffe0ff */
[----:B------:R4:W-:Y:S01]  /*0c80*/  STL [R1+0x18], R27 ;  /* 0x0000181b01007387 */ /* 0x0009e20000100800 */
[----:B--2---:R-:W-:-:S02]  /*0c90*/  @!P0 LEA R6, P3, R4, R22, 0x1 ;  /* 0x0000001604068211 */ /* 0x004fc400078608ff */
[----:B------:R-:W-:Y:S01]  /*0ca0*/  @!P5 IADD3 R5, P2, R240, 0x20, RZ ;  /* 0x00000020f005d810 */ /* 0x000fe20007f5e0ff */
[----:B------:R-:W2:Y:S01]  /*0cb0*/  @!P5 S2R R22, SR_CgaCtaId ;  /* 0x000000000016d919 */ /* 0x000ea20000008800 */
[----:B------:R-:W-:Y:S01]  /*0cc0*/  @!P6 LOP3.LUT R25, RZ, R21, RZ, 0x33, !PT ;  /* 0x00000015ff19e212 */ /* 0x000fe200078e33ff */
[----:B------:R-:W5:Y:S01]  /*0cd0*/  @!P4 LDC.64 R10, c[0x0][0x240] ;  /* 0x00009000ff0acb82 */ /* 0x000f620000000a00 */
[----:B------:R-:W-:Y:S02]  /*0ce0*/  ISETP.GE.AND P6, PT, R244, R24, PT ;  /* 0x00000018f400720c */ /* 0x000fe40003fc6270 */
[----:B------:R-:W-:Y:S01]  /*0cf0*/  @!P0 LEA.HI.X R7, R4, R23, R0, 0x1, P3 ;  /* 0x0000001704078211 */ /* 0x000fe200018f0c00 */
[----:B------:R-:W-:Y:S01]  /*0d00*/  @!P5 IMAD.X R4, RZ, RZ, R241, P2 ;  /* 0x000000ffff04d224 */ /* 0x000fe200010e06f1 */
[C---:B------:R-:W-:Y:S01]  /*0d10*/  LEA R200, R20.reuse, UR4, 0x1 ;  /* 0x0000000414c87c11 */ /* 0x040fe2000f8e08ff */
[----:B------:R-:W-:Y:S01]  /*0d20*/  @!P0 IMAD R0, R20, 0x2, R17 ;  /* 0x0000000214008824 */ /* 0x000fe200078e0211 */
[-C--:B------:R-:W-:Y:S01]  /*0d30*/  ISETP.GE.AND P2, PT, R30, R239.reuse, PT ;  /* 0x000000ef1e00720c */ /* 0x080fe20003f46270 */
[----:B-1----:R-:W-:Y:S01]  /*0d40*/  @!P5 IMAD R4, R4, R14, RZ ;  /* 0x0000000e0404d224 */ /* 0x002fe200078e02ff */
[----:B------:R-:W1:Y:S01]  /*0d50*/  @!P4 LDC.64 R12, c[0x0][0x210] ;  /* 0x00008400ff0ccb82 */ /* 0x000e620000000a00 */
[----:B------:R-:W-:Y:S01]  /*0d60*/  @!PT LDS RZ, [RZ] ;  /* 0x00000000fffff984 */ /* 0x000fe20000000800 */
[----:B------:R-:W-:Y:S01]  /*0d70*/  @!PT LDS RZ, [RZ] ;  /* 0x00000000fffff984 */ /* 0x000fe20000000800 */
[----:B------:R-:W-:Y:S01]  /*0d80*/  @!PT LDS RZ, [RZ] ;  /* 0x00000000fffff984 */ /* 0x000fe20000000800 */
[----:B------:R-:W-:Y:S01]  /*0d90*/  @!P1 LDGSTS.E.BYPASS.LTC128B.128 [R200], desc[UR28][R8.64] ;  /* 0x0000000008c89fae */ /* 0x000fe2000b901d5c */
[----:B------:R-:W-:Y:S01]  /*0da0*/  ISETP.GE.AND P1, PT, R28, R239, PT ;  /* 0x000000ef1c00720c */ /* 0x000fe20003f26270 */
[----:B------:R-:W-:-:S02]  /*0db0*/  VIADD R23, R244, 0x70 ;  /* 0x00000070f4177836 */ /* 0x000fc40000000000 */
[----:B------:R2:W-:Y:S01]  /*0dc0*/  @!P0 LDGSTS.E.BYPASS.LTC128B.128 [R0+0x800], desc[UR28][R6.64] ;  /* 0x0080000006008fae */ /* 0x0005e2000b901d5c */
[----:B------:R-:W-:Y:S01]  /*0dd0*/  ISETP.GE.AND P0, PT, R27, R239, PT ;  /* 0x000000ef1b00720c */ /* 0x000fe20003f06270 */
[----:B------:R-:W1:Y:S04]  /*0de0*/  @!P6 S2R R21, SR_CgaCtaId ;  /* 0x000000000015e919 */ /* 0x000e680000008800 */
[----:B------:R-:W1:Y:S01]  /*0df0*/  @!P2 LDC.64 R38, c[0x0][0x210] ;  /* 0x00008400ff26ab82 */ /* 0x000e620000000a00 */
[----:B------:R-:W1:Y:S03]  /*0e00*/  @!P2 S2R R17, SR_CgaCtaId ;  /* 0x000000000011a919 */ /* 0x000e660000008800 */
[----:B----4-:R-:W-:Y:S01]  /*0e10*/  @!P1 IMAD.MOV.U32 R27, RZ, RZ, R3 ;  /* 0x000000ffff1b9224 */ /* 0x010fe200078e0003 */
[----:B------:R4:W-:Y:S03]  /*0e20*/  STL [R1+0x14], R23 ;  /* 0x0000141701007387 */ /* 0x0009e60000100800 */
[----:B------:R-:W4:Y:S01]  /*0e30*/  @!P1 LDC.64 R30, c[0x0][0x240] ;  /* 0x00009000ff1e9b82 */ /* 0x000f220000000a00 */
[----:B------:R-:W-:-:S02]  /*0e40*/  @!P0 IMAD.MOV.U32 R28, RZ, RZ, R2 ;  /* 0x000000ffff1c8224 */ /* 0x000fc400078e0002 */
[----:B------:R-:W-:-:S05]  /*0e50*/  @!P0 IMAD.MOV.U32 R29, RZ, RZ, R3 ;  /* 0x000000ffff1d8224 */ /* 0x000fca00078e0003 */
[----:B------:R-:W4:Y:S01]  /*0e60*/  @!P0 LDC.64 R34, c[0x0][0x240] ;  /* 0x00009000ff228b82 */ /* 0x000f220000000a00 */
[C---:B--2---:R-:W-:Y:S02]  /*0e70*/  @!P5 IMAD R0, R5.reuse, R15, R4 ;  /* 0x0000000f0500d224 */ /* 0x044fe400078e0204 */
[----:B------:R-:W-:Y:S01]  /*0e80*/  @!P5 IMAD.WIDE.U32 R4, R5, R14, R2 ;  /* 0x0000000e0504d225 */ /* 0x000fe200078e0002 */
[----:B------:R-:W2:Y:S03]  /*0e90*/  @!P1 S2R R15, SR_CgaCtaId ;  /* 0x00000000000f9919 */ /* 0x000ea60000008800 */
[----:B------:R-:W-:Y:S01]  /*0ea0*/  @!P5 IMAD.IADD R0, R5, 0x1, R0 ;  /* 0x000000010500d824 */ /* 0x000fe200078e0200 */
[----:B---3--:R-:W-:Y:S01]  /*0eb0*/  @!P5 LEA R6, P3, R4, R18, 0x1 ;  /* 0x000000120406d211 */ /* 0x008fe200078608ff */
[----:B------:R-:W3:Y:S01]  /*0ec0*/  @!P0 S2R R14, SR_CgaCtaId ;  /* 0x00000000000e8919 */ /* 0x000ee20000008800 */
[----:B------:R-:W-:-:S02]  /*0ed0*/  @!P5 MOV R5, 0x400 ;  /* 0x000004000005d802 */ /* 0x000fc40000000f00 */
[----:B------:R-:W-:Y:S01]  /*0ee0*/  @!P5 LEA.HI.X R7, R4, R19, R0, 0x1, P3 ;  /* 0x000000130407d211 */ /* 0x000fe200018f0c00 */
[----:B------:R-:W2:Y:S01]  /*0ef0*/  @!P4 S2R R18, SR_CgaCtaId ;  /* 0x000000000012c919 */ /* 0x000ea20000008800 */
[----:B------:R-:W-:Y:S02]  /*0f00*/  @!P4 IADD3 R4, P3, R240, 0x30, RZ ;  /* 0x00000030f004c810 */ /* 0x000fe40007f7e0ff */
[----:B------:R-:W-:-:S03]  /*0f10*/  @!P5 LEA R5, R22, R5, 0x18 ;  /* 0x000000051605d211 */ /* 0x000fc600078ec0ff */
[----:B------:R-:W-:Y:S01]  /*0f20*/  @!P4 IMAD.X R0, RZ, RZ, R241, P3 ;  /* 0x000000ffff00c224 */ /* 0x000fe200018e06f1 */
[----:B------:R-:W-:Y:S02]  /*0f30*/  ISETP.NE.AND P3, PT, R26, -0x1, PT ;  /* 0xffffffff1a00780c */ /* 0x000fe40003f65270 */
[----:B------:R-:W-:Y:S01]  /*0f40*/  @!P5 LEA R8, R20, R5, 0x1 ;  /* 0x000000051408d211 */ /* 0x000fe200078e08ff */
[----:B-----5:R-:W-:-:S04]  /*0f50*/  @!P4 IMAD R0, R0, R10, RZ ;  /* 0x0000000a0000c224 */ /* 0x020fc800078e02ff */
[C---:B------:R-:W-:Y:S01]  /*0f60*/  @!P4 IMAD R9, R4.reuse, R11, R0 ;  /* 0x0000000b0409c224 */ /* 0x040fe200078e0200 */
[----:B------:R5:W-:Y:S01]  /*0f70*/  @!P5 LDGSTS.E.BYPASS.LTC128B.128 [R8+0x1000], desc[UR28][R6.64] ;  /* 0x010000000608dfae */ /* 0x000be2000b901d5c */
[----:B------:R-:W-:Y:S01]  /*0f80*/  @!P4 IMAD.WIDE.U32 R4, R4, R10, R2 ;  /* 0x0000000a0404c225 */ /* 0x000fe200078e0002 */
[----:B------:R-:W-:-:S03]  /*0f90*/  @!P6 MOV R0, 0x400 ;  /* 0x000004000000e802 */ /* 0x000fc60000000f00 */
[----:B------:R-:W-:Y:S01]  /*0fa0*/  @!P4 IMAD.IADD R5, R5, 0x1, R9 ;  /* 0x000000010505c824 */ /* 0x000fe200078e0209 */
[C---:B-1----:R-:W-:Y:S01]  /*0fb0*/  @!P4 LEA R10, P5, R4.reuse, R12, 0x1 ;  /* 0x0000000c040ac211 */ /* 0x042fe200078a08ff */
[----:B------:R-:W1:Y:S01]  /*0fc0*/  @P3 LDC.64 R54, c[0x0][0x248] ;  /* 0x00009200ff363b82 */ /* 0x000e620000000a00 */
[----:B------:R-:W-:Y:S02]  /*0fd0*/  @!P6 LEA R42, R21, R0, 0x18 ;  /* 0x00000000152ae211 */ /* 0x000fe400078ec0ff */
[----:B------:R-:W-:Y:S02]  /*0fe0*/  @!P4 MOV R0, 0x400 ;  /* 0x000004000000c802 */ /* 0x000fe40000000f00 */
[----:B------:R-:W-:Y:S01]  /*0ff0*/  @!P4 LEA.HI.X R11, R4, R13, R5, 0x1, P5 ;  /* 0x0000000d040bc211 */ /* 0x000fe200028f0c05 */
[----:B------:R-:W-:Y:S01]  /*1000*/  @P3 IMAD.IADD R4, R16, 0x1, R26 ;  /* 0x0000000110043824 */ /* 0x000fe200078e021a */
[----:B------:R-:W-:Y:S01]  /*1010*/  @!P2 IADD3 R19, P5, R240, 0x40, RZ ;  /* 0x00000040f013a810 */ /* 0x000fe20007fbe0ff */
[----:B------:R-:W3:Y:S01]  /*1020*/  @P3 LDC.64 R148, c[0x0][0x250] ;  /* 0x00009400ff943b82 */ /* 0x000ee20000000a00 */
[----:B------:R-:W-:-:S02]  /*1030*/  @!P0 MOV R5, 0x400 ;  /* 0x0000040000058802 */ /* 0x000fc40000000f00 */
[----:B--2---:R-:W-:Y:S02]  /*1040*/  @!P4 LEA R9, R18, R0, 0x18 ;  /* 0x000000001209c211 */ /* 0x004fe400078ec0ff */
[----:B------:R-:W-:Y:S02]  /*1050*/  @!P2 IADD3.X R18, RZ, R241, RZ, P5, !PT ;  /* 0x000000f1ff12a210 */ /* 0x000fe40002ffe4ff */
[----:B------:R-:W-:Y:S01]  /*1060*/  ISETP.GE.AND P5, PT, R23, R239, PT ;  /* 0x000000ef1700720c */ /* 0x000fe20003fa6270 */
[----:B------:R-:W-:Y:S01]  /*1070*/  @!P4 IMAD R9, R20, 0x2, R9 ;  /* 0x000000021409c824 */ /* 0x000fe200078e0209 */
[----:B----4-:R-:W2:Y:S01]  /*1080*/  @!P2 LDC.64 R22, c[0x0][0x240] ;  /* 0x00009000ff16ab82 */ /* 0x010ea20000000a00 */
[----:B------:R-:W-:Y:S01]  /*1090*/  @!P2 MOV R0, 0x400 ;  /* 0x000004000000a802 */ /* 0x000fe20000000f00 */
[----:B-----5:R-:W-:Y:S01]  /*10a0*/  @P3 IMAD.IADD R6, R16, 0x1, R26 ;  /* 0x0000000110063824 */ /* 0x020fe200078e021a */
[----:B------:R-:W-:Y:S02]  /*10b0*/  @!P1 MOV R7, 0x400 ;  /* 0x0000040000079802 */ /* 0x000fe40000000f00 */
[----:B------:R-:W-:Y:S01]  /*10c0*/  @!P2 LEA R33, R17, R0, 0x18 ;  /* 0x000000001121a211 */ /* 0x000fe200078ec0ff */
[C---:B-1----:R-:W-:Y:S01]  /*10d0*/  @P3 IMAD R8, R6.reuse, R55, RZ ;  /* 0x0000003706083224 */ /* 0x042fe200078e02ff */
[----:B------:R-:W-:Y:S01]  /*10e0*/  @!P1 LEA R40, R15, R7, 0x18 ;  /* 0x000000070f289211 */ /* 0x000fe200078ec0ff */
[----:B------:R-:W-:Y:S01]  /*10f0*/  @P3 IMAD.WIDE.U32 R6, R6, R54, RZ ;  /* 0x0000003606063225 */ /* 0x000fe200078e00ff */
[----:B---3--:R-:W-:-:S02]  /*1100*/  @!P0 LEA R41, R14, R5, 0x18 ;  /* 0x000000050e298211 */ /* 0x008fc400078ec0ff */
[-C--:B------:R-:W-:Y:S01]  /*1110*/  @!P1 MOV R26, R2.reuse ;  /* 0x00000002001a9202 */ /* 0x080fe20000000f00 */
[----:B------:R-:W-:Y:S01]  /*1120*/  @!P2 IMAD.MOV.U32 R14, RZ, RZ, R2 ;  /* 0x000000ffff0ea224 */ /* 0x000fe200078e0002 */
[----:B------:R-:W-:Y:S01]  /*1130*/  @!P5 MOV R36, R2 ;  /* 0x000000020024d202 */ /* 0x000fe20000000f00 */
[C---:B------:R-:W-:Y:S01]  /*1140*/  @P3 IMAD R0, R4.reuse, R149, RZ ;  /* 0x0000009504003224 */ /* 0x040fe200078e02ff */
[----:B------:R-:W-:Y:S01]  /*1150*/  @P3 IADD3 R13, R7, R8, RZ ;  /* 0x00000008070d3210 */ /* 0x000fe20007ffe0ff */
[----:B------:R-:W-:-:S04]  /*1160*/  @P3 IMAD.WIDE.U32 R4, R4, R148, RZ ;  /* 0x0000009404043225 */ /* 0x000fc800078e00ff */
[--C-:B------:R-:W-:Y:S02]  /*1170*/  @!P2 IMAD.MOV.U32 R15, RZ, RZ, R3.reuse ;  /* 0x000000ffff0fa224 */ /* 0x100fe400078e0003 */
[----:B------:R-:W-:Y:S02]  /*1180*/  @!P5 IMAD.MOV.U32 R37, RZ, RZ, R3 ;  /* 0x000000ffff25d224 */ /* 0x000fe400078e0003 */
[----:B------:R-:W-:Y:S02]  /*1190*/  @P3 IMAD.IADD R32, R5, 0x1, R0 ;  /* 0x0000000105203824 */ /* 0x000fe400078e0200 */
[----:B------:R-:W-:Y:S02]  /*11a0*/  @P3 IMAD.MOV.U32 R21, RZ, RZ, R4 ;  /* 0x000000ffff153224 */ /* 0x000fe400078e0004 */
[----:B------:R-:W-:Y:S01]  /*11b0*/  @P3 IMAD.MOV.U32 R12, RZ, RZ, R6 ;  /* 0x000000ffff0c3224 */ /* 0x000fe200078e0006 */
[----:B--2---:R-:W-:Y:S06]  /*11c0*/  @P3 BRA `(.L_x_1147) ;  /* 0x0000000000343947 */ /* 0x004fec0003800000 */
        /* <DEDUP_REMOVED lines=13> */
.L_x_1147:
        /* <DEDUP_REMOVED lines=14> */
.L_x_1148:
[----:B------:R-:W-:Y:S01]  /*1380*/  @!P1 IADD3 R7, P3, R240, 0x50, RZ ;  /* 0x00000050f0079810 */ /* 0x000fe20007f7e0ff */
[----:B------:R-:W1:Y:S01]  /*1390*/  @!P1 LDC.64 R16, c[0x0][0x210] ;  /* 0x00008400ff109b82 */ /* 0x000e620000000a00 */
[-C--:B------:R-:W-:Y:S01]  /*13a0*/  @!P2 IMAD R0, R18, R22.reuse, RZ ;  /* 0x000000161200a224 */ /* 0x080fe200078e02ff */
[----:B------:R-:W-:Y:S01]  /*13b0*/  @!PT LDS RZ, [RZ] ;  /* 0x00000000fffff984 */ /* 0x000fe20000000800 */
[----:B------:R-:W-:Y:S01]  /*13c0*/  @!PT LDS RZ, [RZ] ;  /* 0x00000000fffff984 */ /* 0x000fe20000000800 */
[----:B------:R-:W-:Y:S01]  /*13d0*/  @!PT LDS RZ, [RZ] ;  /* 0x00000000fffff984 */ /* 0x000fe20000000800 */
[----:B------:R2:W-:Y:S01]  /*13e0*/  @!P4 LDGSTS.E.BYPASS.LTC128B.128 [R9+0x1800], desc[UR28][R10.64] ;  /* 0x018000000a09cfae */ /* 0x0005e2000b901d5c */
[C---:B------:R-:W-:Y:S01]  /*13f0*/  @!P2 IMAD.WIDE.U32 R2, R19.reuse, R22, R14 ;  /* 0x000000161302a225 */ /* 0x040fe200078e000e */
[----:B------:R-:W-:Y:S01]  /*1400*/  ULDC.64 UR6, c[0x0][0x260] ;  /* 0x0000980000067ab9 */ /* 0x000fe20000000a00 */
[----:B------:R-:W-:Y:S02]  /*1410*/  SHF.L.U64.HI R150, R54, 0x6, R55 ;  /* 0x0000000636967819 */ /* 0x000fe40000010237 */
[----:B------:R-:W-:Y:S01]  /*1420*/  @!P1 IMAD.X R4, RZ, RZ, R241, P3 ;  /* 0x000000ffff049224 */ /* 0x000fe200018e06f1 */
[----:B------:R-:W-:Y:S01]  /*1430*/  SHF.R.S32.HI R151, RZ, 0x5, R151 ;  /* 0x00000005ff977819 */ /* 0x000fe20000011497 */
[----:B------:R-:W-:-:S02]  /*1440*/  @!P2 IMAD R8, R19, R23, R0 ;  /* 0x000000171308a224 */ /* 0x000fc400078e0200 */
[----:B------:R-:W3:Y:S01]  /*1450*/  @!P0 LDC.64 R22, c[0x0][0x210] ;  /* 0x00008400ff168b82 */ /* 0x000ee20000000a00 */
[----:B------:R-:W-:Y:S02]  /*1460*/  @!P1 IMAD R6, R4, R30, RZ ;  /* 0x0000001e04069224 */ /* 0x000fe400078e02ff */
[-C--:B------:R-:W-:Y:S02]  /*1470*/  IMAD R0, R245, R54.reuse, RZ ;  /* 0x00000036f5007224 */ /* 0x080fe400078e02ff */
[----:B------:R-:W-:-:S03]  /*1480*/  IMAD.WIDE.U32 R4, R244, R54, R50 ;  /* 0x00000036f4047225 */ /* 0x000fc600078e0032 */
[----:B------:R-:W4:Y:S01]  /*1490*/  @!P5 LDC.64 R18, c[0x0][0x240] ;  /* 0x00009000ff12db82 */ /* 0x000f220000000a00 */
[----:B------:R-:W-:Y:S02]  /*14a0*/  @!P1 IMAD R14, R7, R31, R6 ;  /* 0x0000001f070e9224 */ /* 0x000fe400078e0206 */
[----:B------:R-:W-:Y:S02]  /*14b0*/  @!P2 IMAD.IADD R8, R3, 0x1, R8 ;  /* 0x000000010308a824 */ /* 0x000fe400078e0208 */
[----:B------:R-:W-:Y:S01]  /*14c0*/  IMAD.SHL.U32 R154, R54, 0x40, RZ ;  /* 0x00000040369a7824 */ /* 0x000fe200078e00ff */
[----:B--2---:R-:W-:Y:S01]  /*14d0*/  @!P0 IADD3 R11, P3, R240, 0x60, RZ ;  /* 0x00000060f00b8810 */ /* 0x004fe20007f7e0ff */
[----:B------:R-:W-:-:S04]  /*14e0*/  IMAD R9, R244, R55, R0 ;  /* 0x00000037f4097224 */ /* 0x000fc800078e0200 */
[----:B------:R-:W-:Y:S01]  /*14f0*/  @!P0 IMAD.X R6, RZ, RZ, R241, P3 ;  /* 0x000000ffff068224 */ /* 0x000fe200018e06f1 */
[----:B------:R-:W-:Y:S02]  /*1500*/  IADD3 R12, P3, R12, R4, RZ ;  /* 0x000000040c0c7210 */ /* 0x000fe40007f7e0ff */
[----:B------:R-:W-:Y:S01]  /*1510*/  @!P2 LEA R4, P4, R2, R38, 0x1 ;  /* 0x000000260204a211 */ /* 0x000fe200078808ff */
[----:B------:R-:W-:Y:S01]  /*1520*/  @!P0 IMAD R0, R6, R34, RZ ;  /* 0x0000002206008224 */ /* 0x000fe200078e02ff */
[----:B------:R-:W-:Y:S01]  /*1530*/  IADD3.X R13, R13, R5, R9, P3, !PT ;  /* 0x000000050d0d7210 */ /* 0x000fe20001ffe409 */
[----:B------:R-:W-:Y:S01]  /*1540*/  @!P1 IMAD.WIDE.U32 R6, R7, R30, R26 ;  /* 0x0000001e07069225 */ /* 0x000fe200078e001a */
[----:B------:R-:W-:-:S03]  /*1550*/  @!P2 LEA.HI.X R5, R2, R39, R8, 0x1, P4 ;  /* 0x000000270205a211 */ /* 0x000fc600020f0c08 */
[C---:B------:R-:W-:Y:S01]  /*1560*/  @!P0 IMAD R10, R11.reuse, R35, R0 ;  /* 0x000000230b0a8224 */ /* 0x040fe200078e0200 */
[----:B-1----:R-:W-:Y:S01]  /*1570*/  @!P1 LEA R8, P3, R6, R16, 0x1 ;  /* 0x0000001006089211 */ /* 0x002fe200078608ff */
[----:B------:R-:W-:Y:S02]  /*1580*/  @!P0 IMAD.WIDE.U32 R2, R11, R34, R28 ;  /* 0x000000220b028225 */ /* 0x000fe400078e001c */
[----:B------:R-:W1:Y:S02]  /*1590*/  @!P5 S2R R11, SR_CgaCtaId ;  /* 0x00000000000bd919 */ /* 0x000e640000008800 */
[----:B------:R-:W-:Y:S02]  /*15a0*/  @!P2 IMAD R0, R20, 0x2, R33 ;  /* 0x000000021400a824 */ /* 0x000fe400078e0221 */
[----:B------:R-:W-:Y:S02]  /*15b0*/  @!P1 IMAD.IADD R7, R7, 0x1, R14 ;  /* 0x0000000107079824 */ /* 0x000fe400078e020e */
[----:B------:R-:W2:Y:S01]  /*15c0*/  @!P5 LDC.64 R14, c[0x0][0x210] ;  /* 0x00008400ff0edb82 */ /* 0x000ea20000000a00 */
[----:B------:R5:W-:Y:S01]  /*15d0*/  @!P2 LDGSTS.E.BYPASS.LTC128B.128 [R0+0x2000], desc[UR28][R4.64] ;  /* 0x020000000400afae */ /* 0x000be2000b901d5c */
[----:B------:R-:W-:Y:S01]  /*15e0*/  IMAD.WIDE.U32 R248, R25, UR6, R12 ;  /* 0x0000000619f87c25 */ /* 0x000fe2000f8e000c */
[----:B------:R-:W-:-:S02]  /*15f0*/  @!P1 LEA.HI.X R9, R6, R17, R7, 0x1, P3 ;  /* 0x0000001106099211 */ /* 0x000fc400018f0c07 */
[----:B------:R-:W-:Y:S01]  /*1600*/  @!P5 IADD3 R6, P2, R240, 0x70, RZ ;  /* 0x00000070f006d810 */ /* 0x000fe20007f5e0ff */
[----:B------:R-:W-:Y:S02]  /*1610*/  IMAD.MOV.U32 R242, RZ, RZ, R248 ;  /* 0x000000fffff27224 */ /* 0x000fe400078e00f8 */
[----:B------:R-:W1:Y:S01]  /*1620*/  @!P6 LDC.64 R16, c[0x0][0x218] ;  /* 0x00008600ff10eb82 */ /* 0x000e620000000a00 */
[----:B-----5:R-:W-:Y:S01]  /*1630*/  @!P1 IMAD R0, R20, 0x2, R40 ;  /* 0x0000000214009824 */ /* 0x020fe200078e0228 */
[----:B---3--:R-:W-:Y:S01]  /*1640*/  @!P0 LEA R4, P3, R2, R22, 0x1 ;  /* 0x0000001602048211 */ /* 0x008fe200078608ff */
[----:B------:R-:W-:Y:S01]  /*1650*/  @!P0 IMAD.IADD R5, R3, 0x1, R10 ;  /* 0x0000000103058824 */ /* 0x000fe200078e020a */
[----:B------:R-:W-:Y:S01]  /*1660*/  SHF.R.S32.HI R22, RZ, 0x1f, R25 ;  /* 0x0000001fff167819 */ /* 0x000fe20000011419 */
[----:B------:R-:W-:Y:S01]  /*1670*/  @!P5 IMAD.X R3, RZ, RZ, R241, P2 ;  /* 0x000000ffff03d224 */ /* 0x000fe200010e06f1 */
[----:B------:R3:W-:Y:S01]  /*1680*/  @!P1 LDGSTS.E.BYPASS.LTC128B.128 [R0+0x2800], desc[UR28][R8.64] ;  /* 0x0280000008009fae */ /* 0x0007e2000b901d5c */
[----:B------:R-:W-:-:S02]  /*1690*/  ISETP.GE.AND P2, PT, R48, R24, PT ;  /* 0x000000183000720c */ /* 0x000fc40003f46270 */
[----:B------:R-:W-:Y:S01]  /*16a0*/  @!P0 LEA.HI.X R5, R2, R23, R5, 0x1, P3 ;  /* 0x0000001702058211 */ /* 0x000fe200018f0c05 */
[----:B----4-:R-:W-:Y:S01]  /*16b0*/  @!P5 IMAD R2, R3, R18, RZ ;  /* 0x000000120302d224 */ /* 0x010fe200078e02ff */
[----:B------:R-:W-:Y:S02]  /*16c0*/  ISETP.GE.AND P1, PT, R47, R24, PT ;  /* 0x000000182f00720c */ /* 0x000fe40003f26270 */
[----:B------:R-:W-:Y:S01]  /*16d0*/  SHF.R.S32.HI R23, RZ, 0x1f, R53 ;  /* 0x0000001fff177819 */ /* 0x000fe20000011435 */
[----:B---3--:R-:W-:Y:S01]  /*16e0*/  @!P0 IMAD R0, R20, 0x2, R41 ;  /* 0x0000000214008824 */ /* 0x008fe200078e0229 */
[----:B------:R-:W-:Y:S01]  /*16f0*/  @!P5 MOV R9, 0x400 ;  /* 0x000004000009d802 */ /* 0x000fe20000000f00 */
[C---:B------:R-:W-:Y:S02]  /*1700*/  @!P5 IMAD R8, R6.reuse, R19, R2 ;  /* 0x000000130608d224 */ /* 0x040fe400078e0202 */
[----:B------:R-:W-:Y:S01]  /*1710*/  @!P5 IMAD.WIDE.U32 R2, R6, R18, R36 ;  /* 0x000000120602d225 */ /* 0x000fe200078e0024 */
[----:B------:R3:W-:Y:S01]  /*1720*/  @!P0 LDGSTS.E.BYPASS.LTC128B.128 [R0+0x3000], desc[UR28][R4.64] ;  /* 0x0300000004008fae */ /* 0x0007e2000b901d5c */
[----:B------:R-:W4:Y:S01]  /*1730*/  @!P2 LDC.64 R18, c[0x0][0x218] ;  /* 0x00008600ff12ab82 */ /* 0x000f220000000a00 */
[----:B------:R-:W-:Y:S01]  /*1740*/  ISETP.GE.AND P0, PT, R46, R24, PT ;  /* 0x000000182e00720c */ /* 0x000fe20003f06270 */
[----:B------:R-:W-:Y:S01]  /*1750*/  @!P5 IMAD.IADD R3, R3, 0x1, R8 ;  /* 0x000000010303d824 */ /* 0x000fe200078e0208 */
[----:B--2---:R-:W-:-:S02]  /*1760*/  @!P5 LEA R6, P4, R2, R14, 0x1 ;  /* 0x0000000e0206d211 */ /* 0x004fc400078808ff */
[----:B-1----:R-:W-:Y:S01]  /*1770*/  @!P5 LEA R9, R11, R9, 0x18 ;  /* 0x000000090b09d211 */ /* 0x002fe200078ec0ff */
[----:B------:R-:W1:Y:S08]  /*1780*/  @!P2 S2R R14, SR_CgaCtaId ;  /* 0x00000000000ea919 */ /* 0x000e700000008800 */
[----:B------:R-:W2:Y:S01]  /*1790*/  @!P0 S2R R26, SR_CgaCtaId ;  /* 0x00000000001a8919 */ /* 0x000ea20000008800 */
[----:B---3--:R-:W-:-:S02]  /*17a0*/  IMAD R0, R22, UR6, RZ ;  /* 0x0000000616007c24 */ /* 0x008fc4000f8e02ff */
[----:B------:R-:W-:-:S04]  /*17b0*/  IMAD.WIDE.U32 R4, R244, R148, R50 ;  /* 0x00000094f4047225 */ /* 0x000fc800078e0032 */
[----:B------:R-:W-:Y:S01]  /*17c0*/  IMAD R10, R25, UR7, R0 ;  /* 0x00000007190a7c24 */ /* 0x000fe2000f8e0200 */
[----:B------:R-:W-:Y:S01]  /*17d0*/  IADD3 R12, P3, R21, R4, RZ ;  /* 0x00000004150c7210 */ /* 0x000fe20007f7e0ff */
[----:B------:R-:W-:Y:S01]  /*17e0*/  IMAD R0, R245, R148, RZ ;  /* 0x00000094f5007224 */ /* 0x000fe200078e02ff */
[----:B------:R-:W-:Y:S01]  /*17f0*/  ULDC.64 UR6, c[0x0][0x268] ;  /* 0x00009a0000067ab9 */ /* 0x000fe20000000a00 */
[----:B------:R-:W-:Y:S02]  /*1800*/  IMAD.IADD R243, R249, 0x1, R10 ;  /* 0x00000001f9f37824 */ /* 0x000fe400078e020a */
[----:B------:R-:W-:Y:S01]  /*1810*/  IMAD R7, R244, R149, R0 ;  /* 0x00000095f4077224 */ /* 0x000fe200078e0200 */
[----:B------:R-:W3:Y:S01]  /*1820*/  @!P1 LDC.64 R10, c[0x0][0x218] ;  /* 0x00008600ff0a9b82 */ /* 0x000ee20000000a00 */
[----:B------:R-:W-:-:S03]  /*1830*/  IMAD R0, R150, R53, RZ ;  /* 0x0000003596007224 */ /* 0x000fc600078e02ff */
[----:B------:R-:W-:Y:S01]  /*1840*/  IADD3.X R13, R32, R5, R7, P3, !PT ;  /* 0x00000005200d7210 */ /* 0x000fe20001ffe407 */
[-C--:B------:R-:W-:Y:S01]  /*1850*/  IMAD R0, R23, R154.reuse, R0 ;  /* 0x0000009a17007224 */ /* 0x080fe200078e0200 */
[----:B------:R-:W-:Y:S01]  /*1860*/  @!P5 LEA.HI.X R7, R2, R15, R3, 0x1, P4 ;  /* 0x0000000f0207d211 */ /* 0x000fe200020f0c03 */
[----:B------:R-:W-:Y:S01]  /*1870*/  IMAD.WIDE.U32 R2, R53, R154, R242 ;  /* 0x0000009a35027225 */ /* 0x000fe200078e00f2 */
[----:B------:R-:W5:Y:S03]  /*1880*/  @!P1 S2R R15, SR_CgaCtaId ;  /* 0x00000000000f9919 */ /* 0x000f660000008800 */
[----:B------:R-:W-:Y:S01]  /*1890*/  @!P5 IMAD R5, R20, 0x2, R9 ;  /* 0x000000021405d824 */ /* 0x000fe200078e0209 */
[----:B------:R-:W-:Y:S01]  /*18a0*/  @!P6 LEA R4, P4, R2, R16, 0x1 ;  /* 0x000000100204e211 */ /* 0x000fe200078808ff */
[----:B------:R-:W-:Y:S01]  /*18b0*/  IMAD.IADD R3, R3, 0x1, R0 ;  /* 0x0000000103037824 */ /* 0x000fe200078e0200 */
[----:B------:R-:W-:Y:S01]  /*18c0*/  @!P2 LEA R0, P3, R54, R2, 0x4 ;  /* 0x000000023600a211 */ /* 0x000fe200078620ff */
[----:B------:R-:W-:Y:S01]  /*18d0*/  IMAD.WIDE.U32 R246, R25, UR6, R12 ;  /* 0x0000000619f67c25 */ /* 0x000fe2000f8e000c */
[----:B------:R1:W-:Y:S01]  /*18e0*/  @!P5 LDGSTS.E.BYPASS.LTC128B.128 [R5+0x3800], desc[UR28][R6.64] ;  /* 0x038000000605dfae */ /* 0x0003e2000b901d5c */
[----:B------:R-:W-:-:S02]  /*18f0*/  LEA.HI R9, R44, R155, RZ, 0x4 ;  /* 0x0000009b2c097211 */ /* 0x000fc400078f20ff */
[----:B------:R-:W-:Y:S02]  /*1900*/  @!P2 LEA.HI.X R8, R54, R3, R55, 0x4, P3 ;  /* 0x000000033608a211 */ /* 0x000fe400018f2437 */
[----:B------:R-:W-:Y:S02]  /*1910*/  ISETP.GE.AND P5, PT, R48, R24, PT ;  /* 0x000000183000720c */ /* 0x000fe40003fa6270 */
[----:B-1----:R-:W-:Y:S01]  /*1920*/  @!P6 LEA.HI.X R5, R2, R17, R3, 0x1, P4 ;  /* 0x000000110205e211 */ /* 0x002fe200020f0c03 */
[----:B------:R-:W-:Y:S01]  /*1930*/  @!P6 IMAD R7, R20, 0x2, R42 ;  /* 0x000000021407e824 */ /* 0x000fe200078e022a */
[----:B----4-:R-:W-:Y:S02]  /*1940*/  @!P2 LEA R6, P3, R0, R18, 0x1 ;  /* 0x000000120006a211 */ /* 0x010fe400078608ff */
[-C--:B------:R-:W-:Y:S02]  /*1950*/  ISETP.GE.AND P4, PT, R47, R24.reuse, PT ;  /* 0x000000182f00720c */ /* 0x080fe40003f86270 */
[----:B------:R1:W-:Y:S01]  /*1960*/  @!P6 LDGSTS.E.BYPASS.LTC128B.128 [R7+0x4000], desc[UR28][R4.64] ;  /* 0x040000000407efae */ /* 0x0003e2000b901d5c */
[----:B------:R-:W-:-:S02]  /*1970*/  ISETP.GE.AND P6, PT, R244, R24, PT ;  /* 0x00000018f400720c */ /* 0x000fc40003fc6270 */
[----:B-1----:R-:W-:Y:S02]  /*1980*/  LOP3.LUT R5, R9, 0xfffffff0, RZ, 0xc0, !PT ;  /* 0xfffffff009057812 */ /* 0x002fe400078ec0ff */
[----:B------:R-:W-:Y:S02]  /*1990*/  SHF.R.S32.HI R4, RZ, 0x4, R9 ;  /* 0x00000004ff047819 */ /* 0x000fe40000011409 */
[----:B------:R-:W-:Y:S01]  /*19a0*/  @!P2 LEA.HI.X R7, R0, R19, R8, 0x1, P3 ;  /* 0x000000130007a211 */ /* 0x000fe200018f0c08 */
[----:B------:R-:W-:Y:S01]  /*19b0*/  IMAD.IADD R0, R155, 0x1, -R5 ;  /* 0x000000019b007824 */ /* 0x000fe200078e0a05 */
[----:B------:R-:W-:Y:S02]  /*19c0*/  LEA.HI R5, R9, R4, RZ, 0x1 ;  /* 0x0000000409057211 */ /* 0x000fe400078f08ff */
[----:B------:R-:W-:Y:S02]  /*19d0*/  ISETP.GE.AND P3, PT, R46, R24, PT ;  /* 0x000000182e00720c */ /* 0x000fe40003f66270 */
[----:B------:R-:W-:-:S02]  /*19e0*/  LOP3.LUT R5, R5, 0xfffffffe, RZ, 0xc0, !PT ;  /* 0xfffffffe05057812 */ /* 0x000fc400078ec0ff */
[----:B------:R-:W-:Y:S02]  /*19f0*/  SHF.R.S32.HI R9, RZ, 0x1f, R0 ;  /* 0x0000001fff097819 */ /* 0x000fe40000011400 */
[----:B------:R-:W-:Y:S01]  /*1a00*/  @!P2 MOV R8, 0x400 ;  /* 0x000004000008a802 */ /* 0x000fe20000000f00 */
[----:B------:R-:W-:Y:S01]  /*1a10*/  IMAD.IADD R21, R4, 0x1, -R5 ;  /* 0x0000000104157824 */ /* 0x000fe200078e0a05 */
[----:B------:R-:W-:Y:S02]  /*1a20*/  @!P1 MOV R4, 0x400 ;  /* 0x0000040000049802 */ /* 0x000fe40000000f00 */
[----:B------:R-:W-:Y:S01]  /*1a30*/  LEA.HI R24, R9, R0, RZ, 0x3 ;  /* 0x0000000009187211 */ /* 0x000fe200078f18ff */
[----:B------:R-:W-:Y:S01]  /*1a40*/  IMAD.SHL.U32 R9, R244, 0x8, RZ ;  /* 0x00000008f4097824 */ /* 0x000fe200078e00ff */
[----:B------:R-:W-:Y:S02]  /*1a50*/  @!P2 LEA R5, R14, R8, 0x18 ;  /* 0x000000080e05a211 */ /* 0x000fe400078ec0ff */
[----:B-----5:R-:W-:-:S02]  /*1a60*/  @!P1 LEA R18, R15, R4, 0x18 ;  /* 0x000000040f129211 */ /* 0x020fc400078ec0ff */
[----:B------:R-:W-:Y:S01]  /*1a70*/  @!P0 MOV R8, 0x400 ;  /* 0x0000040000088802 */ /* 0x000fe20000000f00 */
[----:B------:R-:W1:Y:S01]  /*1a80*/  @!P0 LDC.64 R14, c[0x0][0x218] ;  /* 0x00008600ff0e8b82 */ /* 0x000e620000000a00 */
[----:B------:R-:W-:Y:S02]  /*1a90*/  LOP3.LUT R4, R24, 0xfffffff8, RZ, 0xc0, !PT ;  /* 0xfffffff818047812 */ /* 0x000fe400078ec0ff */
[----:B--2---:R-:W-:Y:S01]  /*1aa0*/  @!P0 LEA R17, R26, R8, 0x18 ;  /* 0x000000081a118211 */ /* 0x004fe200078ec0ff */
[----:B------:R-:W-:Y:S02]  /*1ab0*/  @!P2 IMAD R8, R20, 0x2, R5 ;  /* 0x000000021408a824 */ /* 0x000fe400078e0205 */
[----:B------:R-:W-:Y:S02]  /*1ac0*/  IMAD.IADD R26, R0, 0x1, -R4 ;  /* 0x00000001001a7824 */ /* 0x000fe400078e0a04 */
[----:B------:R-:W-:Y:S01]  /*1ad0*/  IMAD.WIDE.U32 R4, R54, 0x20, RZ ;  /* 0x0000002036047825 */ /* 0x000fe200078e00ff */
[----:B------:R2:W-:Y:S03]  /*1ae0*/  @!P2 LDGSTS.E.BYPASS.LTC128B.128 [R8+0x4800], desc[UR28][R6.64] ;  /* 0x048000000608afae */ /* 0x0005e6000b901d5c */
[----:B------:R-:W-:Y:S01]  /*1af0*/  IMAD.SHL.U32 R0, R55, 0x20, RZ ;  /* 0x0000002037007824 */ /* 0x000fe200078e00ff */
[----:B------:R-:W-:-:S04]  /*1b00*/  @!P1 IADD3 R4, P2, R2, R4, RZ ;  /* 0x0000000402049210 */ /* 0x000fc80007f5e0ff */
[----:B------:R-:W-:Y:S01]  /*1b10*/  @!P1 IADD3.X R5, R3, R5, R0, P2, !PT ;  /* 0x0000000503059210 */ /* 0x000fe200017fe400 */
[----:B------:R-:W-:Y:S01]  /*1b20*/  @!P0 IMAD R0, R55, 0x30, RZ ;  /* 0x0000003037008824 */ /* 0x000fe200078e02ff */
[----:B---3--:R-:W-:Y:S01]  /*1b30*/  @!P1 LEA R10, P2, R4, R10, 0x1 ;  /* 0x0000000a040a9211 */ /* 0x008fe200078408ff */
[----:B------:R-:W-:-:S03]  /*1b40*/  @!P0 IMAD.WIDE.U32 R2, R54, 0x30, R2 ;  /* 0x0000003036028825 */ /* 0x000fc600078e0002 */
[----:B------:R-:W-:Y:S01]  /*1b50*/  @!P1 LEA.HI.X R11, R4, R11, R5, 0x1, P2 ;  /* 0x0000000b040b9211 */ /* 0x000fe200010f0c05 */
[----:B------:R-:W-:Y:S02]  /*1b60*/  IMAD.SHL.U32 R4, R43, 0x40, RZ ;  /* 0x000000402b047824 */ /* 0x000fe400078e00ff */
[----:B--2---:R-:W-:Y:S02]  /*1b70*/  IMAD R6, R22, UR6, RZ ;  /* 0x0000000616067c24 */ /* 0x004fe4000f8e02ff */
[----:B------:R-:W-:Y:S02]  /*1b80*/  IMAD R7, R23, R148, RZ ;  /* 0x0000009417077224 */ /* 0x000fe400078e02ff */
[----:B------:R-:W-:Y:S01]  /*1b90*/  IMAD R16, R25, UR7, R6 ;  /* 0x0000000719107c24 */ /* 0x000fe2000f8e0206 */
[----:B-1----:R-:W-:Y:S01]  /*1ba0*/  @!P0 LEA R6, P2, R2, R14, 0x1 ;  /* 0x0000000e02068211 */ /* 0x002fe200078408ff */
[----:B------:R-:W-:Y:S01]  /*1bb0*/  @!P0 IMAD.IADD R8, R3, 0x1, R0 ;  /* 0x0000000103088824 */ /* 0x000fe200078e0200 */
[----:B------:R-:W-:Y:S01]  /*1bc0*/  LOP3.LUT R0, R4, 0x1c0, RZ, 0xc0, !PT ;  /* 0x000001c004007812 */ /* 0x000fe200078ec0ff */
[C---:B------:R-:W-:Y:S01]  /*1bd0*/  IMAD R3, R53.reuse, R149, R7 ;  /* 0x0000009535037224 */ /* 0x040fe200078e0207 */
[----:B------:R-:W1:Y:S01]  /*1be0*/  @!P6 LDC.64 R22, c[0x0][0x220] ;  /* 0x00008800ff16eb82 */ /* 0x000e620000000a00 */
[----:B------:R-:W-:Y:S01]  /*1bf0*/  IMAD.WIDE.U32 R4, R53, R148, RZ ;  /* 0x0000009435047225 */ /* 0x000fe200078e00ff */
[----:B------:R-:W-:-:S02]  /*1c00*/  @!P0 LEA.HI.X R7, R2, R15, R8, 0x1, P2 ;  /* 0x0000000f02078211 */ /* 0x000fc400010f0c08 */
[----:B------:R-:W-:Y:S01]  /*1c10*/  LOP3.LUT R9, R0, 0x8, R9, 0xf8, !PT ;  /* 0x0000000800097812 */ /* 0x000fe200078ef809 */
[----:B------:R-:W-:Y:S01]  /*1c20*/  IMAD.IADD R250, R247, 0x1, R16 ;  /* 0x00000001f7fa7824 */ /* 0x000fe200078e0210 */
[----:B------:R-:W-:Y:S01]  /*1c30*/  SHF.R.U32.HI R8, RZ, 0x3, R0 ;  /* 0x00000003ff087819 */ /* 0x000fe20000011600 */
[----:B------:R-:W-:Y:S01]  /*1c40*/  IMAD.IADD R0, R5, 0x1, R3 ;  /* 0x0000000105007824 */ /* 0x000fe200078e0203 */
[----:B------:R-:W-:Y:S01]  /*1c50*/  LEA R2, P2, R4, R246, 0x6 ;  /* 0x000000f604027211 */ /* 0x000fe200078430ff */
[C---:B------:R-:W-:Y:S01]  /*1c60*/  @!P1 IMAD R5, R20.reuse, 0x2, R18 ;  /* 0x0000000214059824 */ /* 0x040fe200078e0212 */
[----:B------:R-:W-:Y:S01]  /*1c70*/  LOP3.LUT R12, R9, R8, RZ, 0x3c, !PT ;  /* 0x00000008090c7212 */ /* 0x000fe200078e3cff */
[----:B------:R-:W-:Y:S01]  /*1c80*/  @!P0 IMAD R9, R20, 0x2, R17 ;  /* 0x0000000214098824 */ /* 0x000fe200078e0211 */
[----:B------:R-:W2:Y:S01]  /*1c90*/  @!P5 LDC.64 R18, c[0x0][0x220] ;  /* 0x00008800ff12db82 */ /* 0x000ea20000000a00 */
[----:B------:R-:W-:Y:S01]  /*1ca0*/  LEA.HI.X R3, R4, R250, R0, 0x6, P2 ;  /* 0x000000fa04037211 */ /* 0x000fe200010f3400 */
[----:B------:R3:W-:Y:S01]  /*1cb0*/  @!P1 LDGSTS.E.BYPASS.LTC128B.128 [R5+0x5000], desc[UR28][R10.64] ;  /* 0x050000000a059fae */ /* 0x0007e2000b901d5c */
[----:B------:R-:W-:-:S02]  /*1cc0*/  IMAD.SHL.U32 R0, R26, 0x40, RZ ;  /* 0x000000401a007824 */ /* 0x000fc400078e00ff */
[----:B------:R-:W-:Y:S01]  /*1cd0*/  IMAD.SHL.U32 R8, R21, 0x8, RZ ;  /* 0x0000000815087824 */ /* 0x000fe200078e00ff */
[----:B------:R4:W-:Y:S02]  /*1ce0*/  @!P0 LDGSTS.E.BYPASS.LTC128B.128 [R9+0x5800], desc[UR28][R6.64] ;  /* 0x0580000006098fae */ /* 0x0009e4000b901d5c */
[----:B------:R-:W5:Y:S01]  /*1cf0*/  @!P4 LDC.64 R16, c[0x0][0x220] ;  /* 0x00008800ff10cb82 */ /* 0x000f620000000a00 */
[----:B------:R-:W-:Y:S01]  /*1d00*/  LOP3.LUT R0, R0, 0x1c0, RZ, 0xc0, !PT ;  /* 0x000001c000007812 */ /* 0x000fe200078ec0ff */
[----:B------:R-:W0:Y:S06]  /*1d10*/  LDGDEPBAR ;  /* 0x00000000000079af */ /* 0x000e2c0000000000 */
[----:B------:R-:W2:Y:S01]  /*1d20*/  @!P3 LDC.64 R14, c[0x0][0x220] ;  /* 0x00008800ff0ebb82 */ /* 0x000ea20000000a00 */
[----:B---3--:R-:W-:Y:S01]  /*1d30*/  IMAD.WIDE.U32 R4, R148, 0x20, RZ ;  /* 0x0000002094047825 */ /* 0x008fe200078e00ff */
[----:B----4-:R-:W-:Y:S01]  /*1d40*/  LOP3.LUT R7, R0, 0x8, R8, 0xf8, !PT ;  /* 0x0000000800077812 */ /* 0x010fe200078ef808 */
[----:B------:R-:W-:-:S05]  /*1d50*/  DEPBAR.LE SB0, 0x0 ;  /* 0x000080000000791a */ /* 0x000fca0000000000 */
[----:B------:R-:W-:Y:S01]  /*1d60*/  BAR.SYNC.DEFER_BLOCKING 0x0 ;  /* 0x0000000000007b1d */ /* 0x000fe20000010000 */
[----:B------:R-:W-:Y:S01]  /*1d70*/  IMAD.SHL.U32 R8, R149, 0x20, RZ ;  /* 0x0000002095087824 */ /* 0x000fe200078e00ff */
[----:B------:R-:W-:Y:S01]  /*1d80*/  SHF.R.U32.HI R6, RZ, 0x3, R0 ;  /* 0x00000003ff067819 */ /* 0x000fe20000011600 */
[----:B------:R-:W-:Y:S01]  /*1d90*/  IMAD R0, R21, 0x200, R12 ;  /* 0x0000020015007824 */ /* 0x000fe200078e020c */
[----:B------:R-:W-:Y:S01]  /*1da0*/  @!P4 IADD3 R9, P0, R2, R4, RZ ;  /* 0x000000040209c210 */ /* 0x000fe20007f1e0ff */
[----:B------:R-:W-:Y:S01]  /*1db0*/  IMAD.SHL.U32 R4, R24, 0x40, RZ ;  /* 0x0000004018047824 */ /* 0x000fe200078e00ff */
[----:B------:R-:W-:Y:S01]  /*1dc0*/  LOP3.LUT R153, R7, R6, RZ, 0x3c, !PT ;  /* 0x0000000607997212 */ /* 0x000fe200078e3cff */
[----:B------:R-:W-:Y:S01]  /*1dd0*/  @!P3 IMAD R11, R149, 0x30, RZ ;  /* 0x00000030950bb824 */ /* 0x000fe200078e02ff */
[----:B------:R-:W-:Y:S02]  /*1de0*/  @!P4 IADD3.X R12, R3, R5, R8, P0, !PT ;  /* 0x00000005030cc210 */ /* 0x000fe400007fe408 */
[----:B-1----:R-:W-:-:S02]  /*1df0*/  @!P6 LEA R6, P1, R2, R22, 0x1 ;  /* 0x000000160206e211 */ /* 0x002fc400078208ff */
[----:B------:R-:W-:Y:S02]  /*1e00*/  @!P5 LEA R5, P0, R148, R2, 0x4 ;  /* 0x000000029405d211 */ /* 0x000fe400078020ff */
[----:B------:R-:W-:Y:S02]  /*1e10*/  @!P6 LEA.HI.X R7, R2, R23, R3, 0x1, P1 ;  /* 0x000000170207e211 */ /* 0x000fe400008f0c03 */
[C---:B------:R-:W-:Y:S01]  /*1e20*/  @!P5 LEA.HI.X R10, R148.reuse, R3, R149, 0x4, P0 ;  /* 0x00000003940ad211 */ /* 0x040fe200000f2495 */
[----:B------:R-:W-:Y:S01]  /*1e30*/  @!P3 IMAD.WIDE.U32 R2, R148, 0x30, R2 ;  /* 0x000000309402b825 */ /* 0x000fe200078e0002 */
[----:B------:R-:W-:Y:S02]  /*1e40*/  LOP3.LUT R152, R4, 0xfffffe00, RZ, 0xc0, !PT ;  /* 0xfffffe0004987812 */ /* 0x000fe400078ec0ff */
[----:B-----5:R-:W-:Y:S01]  /*1e50*/  @!P4 LEA R8, P0, R9, R16, 0x1 ;  /* 0x000000100908c211 */ /* 0x020fe200078008ff */
[----:B------:R-:W-:Y:S01]  /*1e60*/  @!P3 IMAD.IADD R3, R3, 0x1, R11 ;  /* 0x000000010303b824 */ /* 0x000fe200078e020b */
[----:B--2---:R-:W-:Y:S01]  /*1e70*/  @!P5 LEA R4, P1, R5, R18, 0x1 ;  /* 0x000000120504d211 */ /* 0x004fe200078208ff */
[----:B------:R-:W-:Y:S01]  /*1e80*/  @P6 STS.128 [R200+0x6000], RZ ;  /* 0x006000ffc8006388 */ /* 0x000fe20000000c00 */
[----:B------:R-:W-:-:S02]  /*1e90*/  @!P4 LEA.HI.X R9, R9, R17, R12, 0x1, P0 ;  /* 0x000000110909c211 */ /* 0x000fc400000f0c0c */
[----:B------:R-:W-:Y:S01]  /*1ea0*/  @!P5 LEA.HI.X R5, R5, R19, R10, 0x1, P1 ;  /* 0x000000130505d211 */ /* 0x000fe200008f0c0a */
[----:B------:R-:W-:Y:S01]  /*1eb0*/  @!PT LDS RZ, [RZ] ;  /* 0x00000000fffff984 */ /* 0x000fe20000000800 */
[----:B------:R-:W-:Y:S01]  /*1ec0*/  @!PT LDS RZ, [RZ] ;  /* 0x00000000fffff984 */ /* 0x000fe20000000800 */
[----:B------:R-:W-:Y:S01]  /*1ed0*/  @!PT LDS RZ, [RZ] ;  /* 0x00000000fffff984 */ /* 0x000fe20000000800 */
[----:B------:R1:W-:Y:S01]  /*1ee0*/  @!P6 LDGSTS.E.BYPASS.LTC128B.128 [R200+0x6000], desc[UR28][R6.64] ;  /* 0x0600000006c8efae */ /* 0x0003e2000b901d5c */
[----:B------:R-:W-:Y:S01]  /*1ef0*/  IMAD R10, R151, 0x400, R152 ;  /* 0x00000400970a7824 */ /* 0x000fe200078e0298 */
[----:B------:R-:W-:Y:S01]  /*1f00*/  LEA R184, R0, UR4, 0x1 ;  /* 0x0000000400b87c11 */ /* 0x000fe2000f8e08ff */
[----:B------:R-:W-:Y:S01]  /*1f10*/  IMAD.MOV.U32 R0, RZ, RZ, 0x20 ;  /* 0x00000020ff007424 */ /* 0x000fe200078e00ff */
[----:B------:R-:W-:Y:S03]  /*1f20*/  @P5 STS.128 [R200+0x6800], RZ ;  /* 0x006800ffc8005388 */ /* 0x000fe60000000c00 */
[----:B------:R-:W-:Y:S01]  /*1f30*/  VIADD R195, R184, 0x4040 ;  /* 0x00004040b8c37836 */ /* 0x000fe20000000000 */
        /* <DEDUP_REMOVED lines=9> */
[----:B------:R-:W-:Y:S01]  /*1fd0*/  @P3 STS.128 [R200+0x7800], RZ ;  /* 0x007800ffc8003388 */ /* 0x000fe20000000c00 */
[----:B-1----:R-:W-:-:S04]  /*1fe0*/  @!P3 LEA R6, P0, R2, R14, 0x1 ;  /* 0x0000000e0206b211 */ /* 0x002fc800078008ff */
[----:B------:R-:W-:Y:S01]  /*1ff0*/  @!P3 LEA.HI.X R7, R2, R15, R3, 0x1, P0 ;  /* 0x0000000f0207b211 */ /* 0x000fe200000f0c03 */
[----:B------:R-:W-:Y:S01]  /*2000*/  IMAD.IADD R2, R153, 0x1, R10 ;  /* 0x0000000199027824 */ /* 0x000fe200078e020a */
[----:B------:R-:W-:Y:S01]  /*2010*/  R2P PR, R26, 0x6 ;  /* 0x000000061a007804 */ /* 0x000fe20000000000 */
[----:B------:R-:W-:Y:S02]  /*2020*/  VIADD R3, R184, 0x4000 ;  /* 0x00004000b8037836 */ /* 0x000fe40000000000 */
[----:B------:R-:W-:Y:S01]  /*2030*/  @!PT LDS RZ, [RZ] ;  /* 0x00000000fffff984 */ /* 0x000fe20000000800 */
[----:B------:R-:W-:Y:S01]  /*2040*/  @!PT LDS RZ, [RZ] ;  /* 0x00000000fffff984 */ /* 0x000fe20000000800 */
[----:B------:R-:W-:Y:S01]  /*2050*/  @!PT LDS RZ, [RZ] ;  /* 0x00000000fffff984 */ /* 0x000fe20000000800 */
[----:B------:R1:W-:Y:S01]  /*2060*/  @!P3 LDGSTS.E.BYPASS.LTC128B.128 [R200+0x7800], desc[UR28][R6.64] ;  /* 0x0780000006c8bfae */ /* 0x0003e2000b901d5c */
[----:B------:R-:W-:Y:S01]  /*2070*/  LEA R191, R2, UR4, 0x1 ;  /* 0x0000000402bf7c11 */ /* 0x000fe2000f8e08ff */
[----:B------:R-:W-:Y:S01]  /*2080*/  IMAD.MOV.U32 R2, RZ, RZ, 0x10 ;  /* 0x00000010ff027424 */ /* 0x000fe200078e00ff */
[----:B--2---:R-:W-:Y:S01]  /*2090*/  SEL R4, R0, 0xffffffe0, !P2 ;  /* 0xffffffe000047807 */ /* 0x004fe20005000000 */
[----:B------:R-:W-:Y:S03]  /*20a0*/  LDSM.16.M88.4 R20, [R184+0x4000] ;  /* 0x00400000b814783b */ /* 0x000fe60000000200 */
[----:B------:R-:W-:Y:S01]  /*20b0*/  SEL R2, R2, 0xfffffff0, !P1 ;  /* 0xfffffff002027807 */ /* 0x000fe20004800000 */
[----:B------:R-:W2:Y:S01]  /*20c0*/  LDSM.16.M88.4 R12, [R191] ;  /* 0x00000000bf0c783b */ /* 0x000ea20000000200 */
[----:B------:R-:W-:Y:S01]  /*20d0*/  R2P PR, R43, 0x6 ;  /* 0x000000062b007804 */ /* 0x000fe20000000000 */
[----:B------:R-:W-:-:S02]  /*20e0*/  IMAD R192, R4, 0x2, R191 ;  /* 0x0000000204c07824 */ /* 0x000fc400078e02bf */
[----:B---3--:R-:W3:Y:S01]  /*20f0*/  LDSM.16.M88.4 R8, [R191+0x2000] ;  /* 0x00200000bf08783b */ /* 0x008ee20000000200 */
[----:B------:R-:W-:Y:S01]  /*2100*/  IMAD R194, R2, 0x2, R191 ;  /* 0x0000000202c27824 */ /* 0x000fe200078e02bf */
[----:B------:R-:W-:Y:S01]  /*2110*/  SEL R0, R0, 0xffffffe0, !P1 ;  /* 0xffffffe000007807 */ /* 0x000fe20004800000 */
[----:B------:R-:W-:Y:S01]  /*2120*/  IMAD R193, R2, 0x2, R192 ;  /* 0x0000000202c17824 */ /* 0x000fe200078e02c0 */
[----:B------:R-:W4:Y:S03]  /*2130*/  LDSM.16.M88.4 R36, [R184+0x4800] ;  /* 0x00480000b824783b */ /* 0x000f260000000200 */
[----:B------:R-:W-:Y:S01]  /*2140*/  IMAD.IADD R190, R184, 0x1, R0 ;  /* 0x00000001b8be7824 */ /* 0x000fe200078e0200 */
[----:B------:R-:W5:Y:S02]  /*2150*/  LDSM.16.M88.4 R24, [R184+0x5800] ;  /* 0x00580000b818783b */ /* 0x000f640000000200 */
[----:B------:R-:W-:-:S02]  /*2160*/  @P2 VIADD R195, R3, 0xffffffc0 ;  /* 0xffffffc003c32836 */ /* 0x000fc40000000000 */
[----:B------:R-:W5:Y:S02]  /*2170*/  LDSM.16.M88.4 R32, [R184+0x5000] ;  /* 0x00500000b820783b */ /* 0x000f640000000200 */
[----:B------:R-:W-:Y:S02]  /*2180*/  IMAD.IADD R189, R0, 0x1, R195 ;  /* 0x0000000100bd7824 */ /* 0x000fe400078e02c3 */
[----:B------:R-:W-:Y:S01]  /*2190*/  LDSM.16.M88.4 R16, [R194+0x2000] ;  /* 0x00200000c210783b */ /* 0x000fe20000000200 */
[----:B------:R-:W-:-:S03]  /*21a0*/  IMAD.SHL.U32 R0, R155, 0x2, RZ ;  /* 0x000000029b007824 */ /* 0x000fc600078e00ff */
[----:B------:R-:W5:Y:S02]  /*21b0*/  LDSM.16.M88.4 R68, [R190+0x4800] ;  /* 0x00480000be44783b */ /* 0x000f640000000200 */
[----:B------:R-:W-:Y:S02]  /*21c0*/  LOP3.LUT R0, R0, 0x6, RZ, 0xc0, !PT ;  /* 0x0000000600007812 */ /* 0x000fe400078ec0ff */
[----:B------:R-:W5:Y:S03]  /*21d0*/  LDSM.16.M88.4 R64, [R190+0x5800] ;  /* 0x00580000be40783b */ /* 0x000f660000000200 */
[----:B------:R-:W-:Y:S01]  /*21e0*/  IMAD R0, R53, 0x40, R0 ;  /* 0x0000004035007824 */ /* 0x000fe200078e0200 */
[----:B------:R-:W5:Y:S03]  /*21f0*/  LDSM.16.M88.4 R60, [R190+0x4000] ;  /* 0x00400000be3c783b */ /* 0x000f660000000200 */
[C---:B------:R-:W-:Y:S01]  /*2200*/  VIADD R3, R0.reuse, 0x8 ;  /* 0x0000000800037836 */ /* 0x040fe20000000000 */
[----:B------:R-:W5:Y:S01]  /*2210*/  LDSM.16.M88.4 R28, [R194] ;  /* 0x00000000c21c783b */ /* 0x000f620000000200 */
[CC--:B------:R-:W-:Y:S01]  /*2220*/  ISETP.GE.AND P1, PT, R0.reuse, R52.reuse, PT ;  /* 0x000000340000720c */ /* 0x0c0fe20003f26270 */
[C---:B------:R-:W-:Y:S01]  /*2230*/  VIADD R5, R0.reuse, 0x1 ;  /* 0x0000000100057836 */ /* 0x040fe20000000000 */
[-C--:B--2---:R-:W-:Y:S01]  /*2240*/  HMMA.16816.F32.BF16 R96, R12, R20.reuse, RZ ;  /* 0x000000140c60723c */ /* 0x084fe200000418ff */
[----:B------:R-:W2:Y:S01]  /*2250*/  LDSM.16.M88.4 R56, [R190+0x5000] ;  /* 0x00500000be38783b */ /* 0x000ea20000000200 */
[-C--:B------:R-:W-:Y:S01]  /*2260*/  ISETP.GE.AND P3, PT, R3, R52.reuse, PT ;  /* 0x000000340300720c */ /* 0x080fe20003f66270 */
[C---:B------:R-:W-:Y:S01]  /*2270*/  VIADD R3, R0.reuse, 0x18 ;  /* 0x0000001800037836 */ /* 0x040fe20000000000 */
[-C--:B------:R-:W-:Y:S01]  /*2280*/  ISETP.GE.AND P0, PT, R5, R52.reuse, PT ;  /* 0x000000340500720c */ /* 0x080fe20003f06270 */
[C---:B-1----:R-:W-:Y:S01]  /*2290*/  VIADD R7, R0.reuse, 0x9 ;  /* 0x0000000900077836 */ /* 0x042fe20000000000 */
[C---:B---3--:R-:W-:Y:S01]  /*22a0*/  HMMA.16816.F32.BF16 R40, R8.reuse, R20, RZ ;  /* 0x000000140828723c */ /* 0x048fe200000418ff */
[C---:B------:R-:W-:Y:S01]  /*22b0*/  VIADD R6, R0.reuse, 0x10 ;  /* 0x0000001000067836 */ /* 0x040fe20000000000 */
[-C--:B------:R-:W-:Y:S01]  /*22c0*/  ISETP.GE.AND P4, PT, R3, R52.reuse, PT ;  /* 0x000000340300720c */ /* 0x080fe20003f86270 */
[C---:B------:R-:W-:Y:S01]  /*22d0*/  VIADD R3, R0.reuse, 0x19 ;  /* 0x0000001900037836 */ /* 0x040fe20000000000 */
[----:B------:R-:W0:Y:S01]  /*22e0*/  LDGDEPBAR ;  /* 0x00000000000079af */ /* 0x000e220000000000 */
[----:B------:R-:W-:Y:S01]  /*22f0*/  VIADD R5, R0, 0x11 ;  /* 0x0000001100057836 */ /* 0x000fe20000000000 */
[----:B------:R-:W-:Y:S01]  /*2300*/  HMMA.16816.F32.BF16 R72, R8, R22, RZ ;  /* 0x000000160848723c */ /* 0x000fe200000418ff */
[----:B------:R-:W-:-:S02]  /*2310*/  ISETP.GE.AND P6, PT, R6, R52, PT ;  /* 0x000000340600720c */ /* 0x000fc40003fc6270 */
[-C--:B------:R-:W-:Y:S01]  /*2320*/  ISETP.GE.AND P2, PT, R3, R52.reuse, PT ;  /* 0x000000340300720c */ /* 0x080fe20003f46270 */
[C---:B------:R-:W-:Y:S01]  /*2330*/  VIADD R3, R0.reuse, 0x20 ;  /* 0x0000002000037836 */ /* 0x040fe20000000000 */
[----:B------:R-:W-:Y:S01]  /*2340*/  ISETP.GE.AND P5, PT, R5, R52, PT ;  /* 0x000000340500720c */ /* 0x000fe20003fa6270 */
[----:B------:R-:W-:Y:S01]  /*2350*/  HMMA.16816.F32.BF16 R136, R12, R22, RZ ;  /* 0x000000160c88723c */ /* 0x000fe200000418ff */
[----:B------:R-:W-:-:S05]  /*2360*/  VIADD R5, R0, 0x30 ;  /* 0x0000003000057836 */ /* 0x000fca0000000000 */
[C---:B----4-:R-:W-:Y:S06]  /*2370*/  HMMA.16816.F32.BF16 R20, R8.reuse, R36, RZ ;  /* 0x000000240814723c */ /* 0x050fec00000418ff */
[C---:B-----5:R-:W-:Y:S06]  /*2380*/  HMMA.16816.F32.BF16 R48, R8.reuse, R24, RZ ;  /* 0x000000180830723c */ /* 0x060fec00000418ff */
[C---:B------:R-:W-:Y:S06]  /*2390*/  HMMA.16816.F32.BF16 R44, R8.reuse, R32, RZ ;  /* 0x00000020082c723c */ /* 0x040fec00000418ff */
[C---:B------:R-:W-:Y:S06]  /*23a0*/  HMMA.16816.F32.BF16 R92, R8.reuse, R34, RZ ;  /* 0x00000022085c723c */ /* 0x040fec00000418ff */
[C---:B------:R-:W-:Y:S06]  /*23b0*/  HMMA.16816.F32.BF16 R84, R8.reuse, R38, RZ ;  /* 0x000000260854723c */ /* 0x040fec00000418ff */
[----:B------:R-:W-:Y:S06]  /*23c0*/  HMMA.16816.F32.BF16 R80, R8, R26, RZ ;  /* 0x0000001a0850723c */ /* 0x000fec00000418ff */
[C---:B------:R-:W-:Y:S06]  /*23d0*/  HMMA.16816.F32.BF16 R76, R12.reuse, R32, RZ ;  /* 0x000000200c4c723c */ /* 0x040fec00000418ff */
[C---:B------:R-:W-:Y:S06]  /*23e0*/  HMMA.16816.F32.BF16 R8, R12.reuse, R24, RZ ;  /* 0x000000180c08723c */ /* 0x040fec00000418ff */
[----:B------:R-:W-:Y:S01]  /*23f0*/  HMMA.16816.F32.BF16 R120, R12, R26, RZ ;  /* 0x0000001a0c78723c */ /* 0x000fe200000418ff */
[----:B------:R-:W-:Y:S05]  /*2400*/  LDSM.16.M88.4 R24, [R192] ;  /* 0x00000000c018783b */ /* 0x000fea0000000200 */
[C---:B------:R-:W-:Y:S01]  /*2410*/  HMMA.16816.F32.BF16 R144, R16.reuse, R68, R20 ;  /* 0x000000441090723c */ /* 0x040fe20000041814 */
[----:B------:R-:W-:Y:S05]  /*2420*/  LDSM.16.M88.4 R20, [R192+0x2000] ;  /* 0x00200000c014783b */ /* 0x000fea0000000200 */
[----:B------:R-:W-:Y:S01]  /*2430*/  HMMA.16816.F32.BF16 R124, R16, R64, R48 ;  /* 0x00000040107c723c */ /* 0x000fe20000041830 */
[----:B------:R-:W1:Y:S05]  /*2440*/  LDSM.16.M88.4 R48, [R195] ;  /* 0x00000000c330783b */ /* 0x000e6a0000000200 */
[C---:B------:R-:W-:Y:S06]  /*2450*/  HMMA.16816.F32.BF16 R88, R12.reuse, R36, RZ ;  /* 0x000000240c58723c */ /* 0x040fec00000418ff */
[C---:B------:R-:W-:Y:S01]  /*2460*/  HMMA.16816.F32.BF16 R132, R12.reuse, R38, RZ ;  /* 0x000000260c84723c */ /* 0x040fe200000418ff */
[----:B------:R-:W-:Y:S05]  /*2470*/  LDSM.16.M88.4 R36, [R195+0x1800] ;  /* 0x00180000c324783b */ /* 0x000fea0000000200 */
[----:B------:R-:W-:Y:S01]  /*2480*/  HMMA.16816.F32.BF16 R128, R12, R34, RZ ;  /* 0x000000220c80723c */ /* 0x000fe200000418ff */
[----:B------:R-:W-:Y:S04]  /*2490*/  LDSM.16.M88.4 R32, [R189] ;  /* 0x00000000bd20783b */ /* 0x000fe80000000200 */
[----:B------:R-:W-:Y:S01]  /*24a0*/  LDSM.16.M88.4 R12, [R193] ;  /* 0x00000000c10c783b */ /* 0x000fe20000000200 */
[C---:B------:R-:W-:Y:S06]  /*24b0*/  HMMA.16816.F32.BF16 R112, R16.reuse, R62, R72 ;  /* 0x0000003e1070723c */ /* 0x040fec0000041848 */
[-C--:B------:R-:W-:Y:S01]  /*24c0*/  HMMA.16816.F32.BF16 R116, R16, R60.reuse, R40 ;  /* 0x0000003c1074723c */ /* 0x080fe20000041828 */
[----:B------:R-:W-:Y:S05]  /*24d0*/  LDSM.16.M88.4 R40, [R195+0x1000] ;  /* 0x00100000c328783b */ /* 0x000fea0000000200 */
[----:B------:R-:W-:Y:S06]  /*24e0*/  HMMA.16816.F32.BF16 R72, R28, R60, R96 ;  /* 0x0000003c1c48723c */ /* 0x000fec0000041860 */
[C---:B--2---:R-:W-:Y:S01]  /*24f0*/  HMMA.16816.F32.BF16 R140, R16.reuse, R56, R44 ;  /* 0x00000038108c723c */ /* 0x044fe2000004182c */
[----:B------:R-:W2:Y:S05]  /*2500*/  LDSM.16.M88.4 R44, [R195+0x800] ;  /* 0x00080000c32c783b */ /* 0x000eaa0000000200 */
[C---:B------:R-:W-:Y:S06]  /*2510*/  HMMA.16816.F32.BF16 R104, R16.reuse, R58, R92 ;  /* 0x0000003a1068723c */ /* 0x040fec000004185c */
[----:B------:R-:W-:Y:S06]  /*2520*/  HMMA.16816.F32.BF16 R108, R16, R70, R84 ;  /* 0x00000046106c723c */ /* 0x000fec0000041854 */
[C---:B------:R-:W-:Y:S06]  /*2530*/  HMMA.16816.F32.BF16 R92, R28.reuse, R56, R76 ;  /* 0x000000381c5c723c */ /* 0x040fec000004184c */
[C---:B------:R-:W-:Y:S01]  /*2540*/  HMMA.16816.F32.BF16 R84, R28.reuse, R64, R8 ;  /* 0x000000401c54723c */ /* 0x040fe20000041808 */
[----:B------:R-:W3:Y:S05]  /*2550*/  LDSM.16.M88.4 R8, [R193+0x2000] ;  /* 0x00200000c108783b */ /* 0x000eea0000000200 */
[C---:B------:R-:W-:Y:S06]  /*2560*/  HMMA.16816.F32.BF16 R76, R28.reuse, R62, R136 ;  /* 0x0000003e1c4c723c */ /* 0x040fec0000041888 */
[----:B------:R-:W-:Y:S06]  /*2570*/  HMMA.16816.F32.BF16 R88, R28, R68, R88 ;  /* 0x000000441c58723c */ /* 0x000fec0000041858 */
[----:B------:R-:W-:Y:S06]  /*2580*/  HMMA.16816.F32.BF16 R100, R16, R66, R80 ;  /* 0x000000421064723c */ /* 0x000fec0000041850 */
[C---:B------:R-:W-:Y:S06]  /*2590*/  HMMA.16816.F32.BF16 R80, R28.reuse, R70, R132 ;  /* 0x000000461c50723c */ /* 0x040fec0000041884 */
[----:B------:R-:W-:Y:S06]  /*25a0*/  HMMA.16816.F32.BF16 R68, R28, R58, R128 ;  /* 0x0000003a1c44723c */ /* 0x000fec0000041880 */
[-C--:B-1----:R-:W-:Y:S06]  /*25b0*/  HMMA.16816.F32.BF16 R16, R20, R48.reuse, R116 ;  /* 0x000000301410723c */ /* 0x082fec0000041874 */
[----:B------:R-:W-:Y:S06]  /*25c0*/  HMMA.16816.F32.BF16 R60, R24, R48, R72 ;  /* 0x00000030183c723c */ /* 0x000fec0000041848 */
[----:B------:R-:W-:Y:S01]  /*25d0*/  HMMA.16816.F32.BF16 R56, R28, R66, R120 ;  /* 0x000000421c38723c */ /* 0x000fe20000041878 */
[----:B------:R-:W1:Y:S05]  /*25e0*/  LDSM.16.M88.4 R28, [R189+0x800] ;  /* 0x00080000bd1c783b */ /* 0x000e6a0000000200 */
[-C--:B------:R-:W-:Y:S06]  /*25f0*/  HMMA.16816.F32.BF16 R64, R20, R50.reuse, R112 ;  /* 0x000000321440723c */ /* 0x080fec0000041870 */
[----:B------:R-:W-:Y:S06]  /*2600*/  HMMA.16816.F32.BF16 R48, R24, R50, R76 ;  /* 0x000000321830723c */ /* 0x000fec000004184c */
[-C--:B--2---:R-:W-:Y:S06]  /*2610*/  HMMA.16816.F32.BF16 R96, R20, R44.reuse, R144 ;  /* 0x0000002c1460723c */ /* 0x084fec0000041890 */
[----:B------:R-:W-:Y:S06]  /*2620*/  HMMA.16816.F32.BF16 R72, R24, R44, R88 ;  /* 0x0000002c1848723c */ /* 0x000fec0000041858 */
[C---:B------:R-:W-:Y:S06]  /*2630*/  HMMA.16816.F32.BF16 R140, R20.reuse, R40, R140 ;  /* 0x00000028148c723c */ /* 0x040fec000004188c */
[----:B------:R-:W-:Y:S06]  /*2640*/  HMMA.16816.F32.BF16 R104, R20, R42, R104 ;  /* 0x0000002a1468723c */ /* 0x000fec0000041868 */
[C---:B------:R-:W-:Y:S06]  /*2650*/  HMMA.16816.F32.BF16 R92, R24.reuse, R40, R92 ;  /* 0x00000028185c723c */ /* 0x040fec000004185c */
[----:B------:R-:W-:Y:S06]  /*2660*/  HMMA.16816.F32.BF16 R76, R24, R42, R68 ;  /* 0x0000002a184c723c */ /* 0x000fec0000041844 */
[C---:B------:R-:W-:Y:S06]  /*2670*/  HMMA.16816.F32.BF16 R124, R20.reuse, R36, R124 ;  /* 0x00000024147c723c */ /* 0x040fec000004187c */
[C---:B------:R-:W-:Y:S06]  /*2680*/  HMMA.16816.F32.BF16 R108, R20.reuse, R46, R108 ;  /* 0x0000002e146c723c */ /* 0x040fec000004186c */
[----:B------:R-:W-:Y:S01]  /*2690*/  HMMA.16816.F32.BF16 R100, R20, R38, R100 ;  /* 0x000000261464723c */ /* 0x000fe20000041864 */
[----:B------:R-:W2:Y:S05]  /*26a0*/  LDSM.16.M88.4 R20, [R189+0x1800] ;  /* 0x00180000bd14783b */ /* 0x000eaa0000000200 */
[----:B---3--:R-:W-:Y:S01]  /*26b0*/  HMMA.16816.F32.BF16 R68, R8, R32, R16 ;  /* 0x000000200844723c */ /* 0x008fe20000041810 */
[----:B------:R-:W3:Y:S01]  /*26c0*/  LDSM.16.M88.4 R16, [R189+0x1000] ;  /* 0x00100000bd10783b */ /* 0x000ee20000000200 */
[----:B------:R-:W-:-:S04]  /*26d0*/  DEPBAR.LE SB0, 0x0 ;  /* 0x000080000000791a */ /* 0x000fc80000000000 */
[----:B------:R-:W-:Y:S06]  /*26e0*/  HMMA.16816.F32.BF16 R40, R12, R32, R60 ;  /* 0x000000200c28723c */ /* 0x000fec000004183c */
[C---:B------:R-:W-:Y:S06]  /*26f0*/  HMMA.16816.F32.BF16 R88, R24.reuse, R36, R84 ;  /* 0x000000241858723c */ /* 0x040fec0000041854 */
[----:B------:R-:W-:Y:S06]  /*2700*/  HMMA.16816.F32.BF16 R84, R24, R38, R56 ;  /* 0x000000261854723c */ /* 0x000fec0000041838 */
[----:B------:R-:W-:Y:S01]  /*2710*/  HMMA.16816.F32.BF16 R36, R8, R34, R64 ;  /* 0x000000220824723c */ /* 0x000fe20000041840 */
[----:B------:R-:W-:-:S02]  /*2720*/  FSEL R68, R68, -INF , !P1 ;  /* 0xff80000044447808 */ /* 0x000fc40004800000 */
[----:B------:R-:W-:-:S03]  /*2730*/  FSEL R69, R69, -INF , !P0 ;  /* 0xff80000045457808 */ /* 0x000fc60004000000 */
[----:B------:R-:W-:Y:S01]  /*2740*/  HMMA.16816.F32.BF16 R32, R12, R34, R48 ;  /* 0x000000220c20723c */ /* 0x000fe20000041830 */
[----:B------:R-:W-:Y:S02]  /*2750*/  FSEL R65, R40, -INF , !P1 ;  /* 0xff80000028417808 */ /* 0x000fe40004800000 */
[----:B------:R-:W-:-:S03]  /*2760*/  FSEL R64, R41, -INF , !P0 ;  /* 0xff80000029407808 */ /* 0x000fc60004000000 */
[----:B------:R-:W-:Y:S06]  /*2770*/  HMMA.16816.F32.BF16 R80, R24, R46, R80 ;  /* 0x0000002e1850723c */ /* 0x000fec0000041850 */
[-C--:B-1----:R-:W-:Y:S06]  /*2780*/  HMMA.16816.F32.BF16 R44, R12, R28.reuse, R72 ;  /* 0x0000001c0c2c723c */ /* 0x082fec0000041848 */
[----:B------:R-:W-:Y:S01]  /*2790*/  HMMA.16816.F32.BF16 R24, R8, R28, R96 ;  /* 0x0000001c0818723c */ /* 0x000fe20000041860 */
[----:B------:R-:W-:-:S02]  /*27a0*/  FSEL R74, R70, -INF , !P1 ;  /* 0xff800000464a7808 */ /* 0x000fc40004800000 */
[----:B------:R-:W-:Y:S02]  /*27b0*/  FSEL R75, R71, -INF , !P0 ;  /* 0xff800000474b7808 */ /* 0x000fe40004000000 */
[----:B------:R-:W-:Y:S01]  /*27c0*/  FSEL R73, R38, -INF , !P3 ;  /* 0xff80000026497808 */ /* 0x000fe20005800000 */
[-C--:B------:R-:W-:Y:S01]  /*27d0*/  HMMA.16816.F32.BF16 R56, R8, R30.reuse, R108 ;  /* 0x0000001e0838723c */ /* 0x080fe2000004186c */
[----:B------:R-:W-:Y:S02]  /*27e0*/  FSEL R96, R42, -INF , !P1 ;  /* 0xff8000002a607808 */ /* 0x000fe40004800000 */
[----:B------:R-:W-:Y:S01]  /*27f0*/  ISETP.GE.AND P1, PT, R3, R52, PT ;  /* 0x000000340300720c */ /* 0x000fe20003f26270 */
[----:B------:R-:W-:Y:S01]  /*2800*/  VIADD R3, R0, 0x21 ;  /* 0x0000002100037836 */ /* 0x000fe20000000000 */
[----:B------:R-:W-:Y:S01]  /*2810*/  FSEL R71, R36, -INF , !P3 ;  /* 0xff80000024477808 */ /* 0x000fe20005800000 */
[----:B------:R-:W-:Y:S01]  /*2820*/  HMMA.16816.F32.BF16 R48, R12, R30, R80 ;  /* 0x0000001e0c30723c */ /* 0x000fe20000041850 */
[----:B------:R-:W-:-:S02]  /*2830*/  FSEL R108, R43, -INF , !P0 ;  /* 0xff8000002b6c7808 */ /* 0x000fc40004000000 */
[----:B------:R-:W-:Y:S02]  /*2840*/  FSEL R110, R34, -INF , !P3 ;  /* 0xff800000226e7808 */ /* 0x000fe40005800000 */
[----:B------:R-:W-:Y:S01]  /*2850*/  FSEL R67, R32, -INF , !P3 ;  /* 0xff80000020437808 */ /* 0x000fe20005800000 */
[C---:B--2---:R-:W-:Y:S01]  /*2860*/  HMMA.16816.F32.BF16 R80, R8.reuse, R22, R100 ;  /* 0x000000160850723c */ /* 0x044fe20000041864 */
[-C--:B------:R-:W-:Y:S01]  /*2870*/  ISETP.GE.AND P0, PT, R3, R52.reuse, PT ;  /* 0x000000340300720c */ /* 0x080fe20003f06270 */
[----:B------:R-:W-:Y:S01]  /*2880*/  VIADD R3, R0, 0x28 ;  /* 0x0000002800037836 */ /* 0x000fe20000000000 */
[----:B------:R-:W-:Y:S02]  /*2890*/  ISETP.GE.AND P3, PT, R7, R52, PT ;  /* 0x000000340700720c */ /* 0x000fe40003f66270 */
[----:B------:R-:W-:Y:S01]  /*28a0*/  FSEL R121, R46, -INF , !P6 ;  /* 0xff8000002e797808 */ /* 0x000fe20007000000 */
[----:B---3--:R-:W-:Y:S01]  /*28b0*/  HMMA.16816.F32.BF16 R60, R8, R16, R140 ;  /* 0x00000010083c723c */ /* 0x008fe2000004188c */
[----:B------:R-:W-:-:S02]  /*28c0*/  FSEL R72, R39, -INF , !P3 ;  /* 0xff80000027487808 */ /* 0x000fc40005800000 */
[----:B------:R-:W-:Y:S02]  /*28d0*/  FSEL R70, R37, -INF , !P3 ;  /* 0xff80000025467808 */ /* 0x000fe40005800000 */
[----:B------:R-:W-:Y:S01]  /*28e0*/  FSEL R109, R35, -INF , !P3 ;  /* 0xff800000236d7808 */ /* 0x000fe20005800000 */
[C---:B------:R-:W-:Y:S01]  /*28f0*/  HMMA.16816.F32.BF16 R104, R8.reuse, R18, R104 ;  /* 0x000000120868723c */ /* 0x040fe20000041868 */
[----:B------:R-:W-:Y:S02]  /*2900*/  FSEL R66, R33, -INF , !P3 ;  /* 0xff80000021427808 */ /* 0x000fe40005800000 */
[----:B------:R-:W-:Y:S01]  /*2910*/  ISETP.GE.AND P3, PT, R3, R52, PT ;  /* 0x000000340300720c */ /* 0x000fe20003f66270 */
[----:B------:R-:W-:Y:S01]  /*2920*/  VIADD R3, R0, 0x29 ;  /* 0x0000002900037836 */ /* 0x000fe20000000000 */
[----:B------:R-:W-:Y:S01]  /*2930*/  FSEL R102, R26, -INF , !P6 ;  /* 0xff8000001a667808 */ /* 0x000fe20007000000 */
[----:B------:R-:W-:Y:S01]  /*2940*/  HMMA.16816.F32.BF16 R124, R8, R20, R124 ;  /* 0x00000014087c723c */ /* 0x000fe2000004187c */
[----:B------:R-:W-:-:S02]  /*2950*/  FSEL R101, R24, -INF , !P6 ;  /* 0xff80000018657808 */ /* 0x000fc40007000000 */
[----:B------:R-:W-:Y:S02]  /*2960*/  FSEL R44, R44, -INF , !P6 ;  /* 0xff8000002c2c7808 */ /* 0x000fe40007000000 */
[----:B------:R-:W-:Y:S01]  /*2970*/  ISETP.GE.AND P6, PT, R3, R52, PT ;  /* 0x000000340300720c */ /* 0x000fe20003fc6270 */
[C---:B------:R-:W-:Y:S01]  /*2980*/  HMMA.16816.F32.BF16 R8, R12.reuse, R16, R92 ;  /* 0x000000100c08723c */ /* 0x040fe2000004185c */
[----:B------:R-:W-:Y:S02]  /*2990*/  FMNMX.FTZ R3, R65, R64, !PT ;  /* 0x0000004041037209 */ /* 0x000fe40007810000 */
[----:B------:R-:W-:Y:S02]  /*29a0*/  FSEL R31, R45, -INF , !P5 ;  /* 0xff8000002d1f7808 */ /* 0x000fe40006800000 */
[----:B------:R-:W-:Y:S01]  /*29b0*/  FMNMX.FTZ R3, R67, R3, !PT ;  /* 0x0000000343037209 */ /* 0x000fe20007810000 */
[----:B------:R-:W-:Y:S01]  /*29c0*/  HMMA.16816.F32.BF16 R40, R12, R18, R76 ;  /* 0x000000120c28723c */ /* 0x000fe2000004184c */
[----:B------:R-:W-:-:S02]  /*29d0*/  FSEL R29, R48, -INF , !P4 ;  /* 0xff800000301d7808 */ /* 0x000fc40006000000 */
[----:B------:R-:W-:Y:S02]  /*29e0*/  FMNMX.FTZ R3, R66, R3, !PT ;  /* 0x0000000342037209 */ /* 0x000fe40007810000 */
[----:B------:R-:W-:Y:S01]  /*29f0*/  P2R R28, PR, RZ, 0x8 ;  /* 0x00000008ff1c7803 */ /* 0x000fe20000000000 */
[C---:B------:R-:W-:Y:S01]  /*2a00*/  HMMA.16816.F32.BF16 R36, R12.reuse, R20, R88 ;  /* 0x000000140c24723c */ /* 0x040fe20000041858 */
[----:B------:R-:W-:Y:S02]  /*2a10*/  FMNMX.FTZ R3, R44, R3, !PT ;  /* 0x000000032c037209 */ /* 0x000fe40007810000 */
[----:B------:R-:W-:Y:S02]  /*2a20*/  FSEL R30, R49, -INF , !P2 ;  /* 0xff800000311e7808 */ /* 0x000fe40005000000 */
[----:B------:R-:W-:Y:S01]  /*2a30*/  FMNMX.FTZ R3, R31, R3, !PT ;  /* 0x000000031f037209 */ /* 0x000fe20007810000 */
[----:B------:R-:W-:Y:S01]  /*2a40*/  HMMA.16816.F32.BF16 R32, R12, R22, R84 ;  /* 0x000000160c20723c */ /* 0x000fe20000041854 */
[----:B------:R-:W-:-:S02]  /*2a50*/  FSEL R103, R58, -INF , !P4 ;  /* 0xff8000003a677808 */ /* 0x000fc40006000000 */
[----:B------:R-:W-:Y:S02]  /*2a60*/  FMNMX.FTZ R3, R29, R3, !PT ;  /* 0x000000031d037209 */ /* 0x000fe40007810000 */
[----:B------:R-:W-:Y:S02]  /*2a70*/  FSEL R92, R56, -INF , !P4 ;  /* 0xff800000385c7808 */ /* 0x000fe40006000000 */
[----:B------:R-:W-:Y:S01]  /*2a80*/  FSEL R135, R50, -INF , !P4 ;  /* 0xff80000032877808 */ /* 0x000fe20006000000 */
[----:B------:R-:W-:Y:S01]  /*2a90*/  VIADD R15, R0, 0x39 ;  /* 0x00000039000f7836 */ /* 0x000fe20000000000 */
[----:B------:R-:W-:Y:S02]  /*2aa0*/  ISETP.NE.AND P4, PT, R28, RZ, PT ;  /* 0x000000ff1c00720c */ /* 0x000fe40003f85270 */
[----:B------:R-:W-:Y:S02]  /*2ab0*/  FSEL R49, R8, -INF , !P1 ;  /* 0xff80000008317808 */ /* 0x000fe40004800000 */
[----:B------:R-:W-:-:S02]  /*2ac0*/  FMNMX.FTZ R3, R30, R3, !PT ;  /* 0x000000031e037209 */ /* 0x000fc40007810000 */
[----:B------:R-:W-:Y:S02]  /*2ad0*/  FSEL R120, R9, -INF , !P0 ;  /* 0xff80000009787808 */ /* 0x000fe40004000000 */
[----:B------:R-:W-:Y:S02]  /*2ae0*/  FMNMX.FTZ R3, R49, R3, !PT ;  /* 0x0000000331037209 */ /* 0x000fe40007810000 */
[----:B------:R-:W-:Y:S02]  /*2af0*/  FSEL R132, R40, -INF , !P4 ;  /* 0xff80000028847808 */ /* 0x000fe40006000000 */
[----:B------:R-:W-:Y:S02]  /*2b00*/  ISETP.GE.AND P4, PT, R52, 0x41, PT ;  /* 0x000000413400780c */ /* 0x000fe40003f86270 */
[----:B------:R-:W-:Y:S02]  /*2b10*/  FSEL R112, R27, -INF , !P5 ;  /* 0xff8000001b707808 */ /* 0x000fe40006800000 */
[----:B------:R-:W-:-:S02]  /*2b20*/  FSEL R93, R25, -INF , !P5 ;  /* 0xff800000195d7808 */ /* 0x000fc40006800000 */
[----:B------:R-:W-:Y:S02]  /*2b30*/  FSEL R138, R47, -INF , !P5 ;  /* 0xff8000002f8a7808 */ /* 0x000fe40006800000 */
[-C--:B------:R-:W-:Y:S01]  /*2b40*/  ISETP.GE.AND P5, PT, R5, R52.reuse, PT ;  /* 0x000000340500720c */ /* 0x080fe20003fa6270 */
[----:B------:R-:W-:Y:S01]  /*2b50*/  VIADD R5, R0, 0x31 ;  /* 0x0000003100057836 */ /* 0x000fe20000000000 */
[----:B------:R-:W-:Y:S02]  /*2b60*/  FMNMX.FTZ R3, R120, R3, !PT ;  /* 0x0000000378037209 */ /* 0x000fe40007810000 */
[----:B------:R-:W-:Y:S02]  /*2b70*/  FSEL R133, R41, -INF , !P6 ;  /* 0xff80000029857808 */ /* 0x000fe40007000000 */
[----:B------:R-:W-:Y:S02]  /*2b80*/  FMNMX.FTZ R3, R132, R3, !PT ;  /* 0x0000000384037209 */ /* 0x000fe40007810000 */
[----:B------:R-:W-:Y:S01]  /*2b90*/  ISETP.GE.AND P3, PT, R5, R52, PT ;  /* 0x000000340500720c */ /* 0x000fe20003f66270 */
[----:B------:R-:W-:Y:S01]  /*2ba0*/  VIADD R5, R0, 0x38 ;  /* 0x0000003800057836 */ /* 0x000fe20000000000 */
[----:B------:R-:W-:-:S02]  /*2bb0*/  FSEL R146, R36, -INF , !P5 ;  /* 0xff80000024927808 */ /* 0x000fc40006800000 */
[----:B------:R-:W-:Y:S02]  /*2bc0*/  FMNMX.FTZ R0, R133, R3, !PT ;  /* 0x0000000385007209 */ /* 0x000fe40007810000 */
[----:B------:R-:W-:Y:S02]  /*2bd0*/  FSEL R50, R59, -INF , !P2 ;  /* 0xff8000003b327808 */ /* 0x000fe40005000000 */
[----:B------:R-:W-:Y:S02]  /*2be0*/  FSEL R48, R57, -INF , !P2 ;  /* 0xff80000039307808 */ /* 0x000fe40005000000 */
[----:B------:R-:W-:Y:S02]  /*2bf0*/  FSEL R134, R51, -INF , !P2 ;  /* 0xff80000033867808 */ /* 0x000fe40005000000 */
[----:B------:R-:W-:Y:S02]  /*2c00*/  ISETP.GE.AND P2, PT, R5, R52, PT ;  /* 0x000000340500720c */ /* 0x000fe40003f46270 */
[----:B------:R-:W-:-:S02]  /*2c10*/  FSEL R143, R62, -INF , !P1 ;  /* 0xff8000003e8f7808 */ /* 0x000fc40004800000 */
[----:B------:R-:W-:Y:S02]  /*2c20*/  FSEL R140, R60, -INF , !P1 ;  /* 0xff8000003c8c7808 */ /* 0x000fe40004800000 */
[----:B------:R-:W-:Y:S02]  /*2c30*/  FSEL R155, R10, -INF , !P1 ;  /* 0xff8000000a9b7808 */ /* 0x000fe40004800000 */
[----:B------:R-:W-:Y:S02]  /*2c40*/  FSEL R156, R11, -INF , !P0 ;  /* 0xff8000000b9c7808 */ /* 0x000fe40004000000 */
[----:B------:R-:W-:Y:S02]  /*2c50*/  FSEL R144, R63, -INF , !P0 ;  /* 0xff8000003f907808 */ /* 0x000fe40004000000 */
[----:B------:R-:W-:Y:S02]  /*2c60*/  FSEL R142, R61, -INF , !P0 ;  /* 0xff8000003d8e7808 */ /* 0x000fe40004000000 */
[----:B------:R-:W-:-:S02]  /*2c70*/  FSEL R147, R37, -INF , !P3 ;  /* 0xff80000025937808 */ /* 0x000fc40005800000 */
[----:B------:R-:W-:Y:S01]  /*2c80*/  FMNMX.FTZ R14, R146, R0, !PT ;  /* 0x00000000920e7209 */ /* 0x000fe20007810000 */
[----:B------:R-:W-:Y:S06]  /*2c90*/  BAR.SYNC.DEFER_BLOCKING 0x0 ;  /* 0x0000000000007b1d */ /* 0x000fec0000010000 */
[----:B------:R-:W-:Y:S05]  /*2ca0*/  @!P4 BRA `(.L_x_1149) ;  /* 0x000000000064c947 */ /* 0x000fea0003800000 */
[----:B------:R-:W-:Y:S01]  /*2cb0*/  LEA.HI.SX32 R0, R199, 0xfffffffe, 0x1a ;  /* 0xfffffffec7007811 */ /* 0x000fe200078fd2ff */
[----:B------:R-:W-:-:S03]  /*2cc0*/  ULDC.64 UR6, c[0x0][0x218] ;  /* 0x0000860000067ab9 */ /* 0x000fc60000000a00 */
[----:B------:R-:W-:Y:S01]  /*2cd0*/  SHF.R.S32.HI R5, RZ, 0x1f, R0 ;  /* 0x0000001fff057819 */ /* 0x000fe20000011400 */
[----:B------:R-:W-:Y:S02]  /*2ce0*/  IMAD R3, R150, R0, RZ ;  /* 0x0000000096037224 */ /* 0x000fe400078e02ff */
[----:B------:R-:W-:Y:S01]  /*2cf0*/  IMAD.WIDE.U32 R6, R0, R154, R242 ;  /* 0x0000009a00067225 */ /* 0x000fe200078e00f2 */
[----:B------:R-:W-:-:S03]  /*2d00*/  SHF.L.U64.HI R0, R54, 0x5, R55 ;  /* 0x0000000536007819 */ /* 0x000fc60000010237 */
[----:B------:R-:W-:Y:S01]  /*2d10*/  IMAD R3, R5, R154, R3 ;  /* 0x0000009a05037224 */ /* 0x000fe200078e0203 */
[----:B------:R-:W-:-:S03]  /*2d20*/  LEA R10, P0, R6, UR6, 0x1 ;  /* 0x00000006060a7c11 */ /* 0x000fc6000f8008ff */
[----:B------:R-:W-:Y:S02]  /*2d30*/  IMAD.IADD R5, R7, 0x1, R3 ;  /* 0x0000000107057824 */ /* 0x000fe400078e0203 */
[----:B------:R-:W-:-:S03]  /*2d40*/  IMAD.SHL.U32 R3, R54, 0x20, RZ ;  /* 0x0000002036037824 */ /* 0x000fc600078e00ff */
[----:B------:R-:W-:Y:S02]  /*2d50*/  LEA.HI.X R11, R6, UR7, R5, 0x1, P0 ;  /* 0x00000007060b7c11 */ /* 0x000fe400080f0c05 */
[----:B------:R-:W-:-:S03]  /*2d60*/  IADD3 R8, P0, R3, R10, RZ ;  /* 0x0000000a03087210 */ /* 0x000fc60007f1e0ff */
[----:B------:R-:W-:Y:S01]  /*2d70*/  @!PT LDS RZ, [RZ] ;  /* 0x00000000fffff984 */ /* 0x000fe20000000800 */
[----:B------:R-:W-:Y:S01]  /*2d80*/  @!PT LDS RZ, [RZ] ;  /* 0x00000000fffff984 */ /* 0x000fe20000000800 */
[----:B------:R-:W-:Y:S01]  /*2d90*/  @!PT LDS RZ, [RZ] ;  /* 0x00000000fffff984 */ /* 0x000fe20000000800 */
[----:B------:R1:W-:Y:S02]  /*2da0*/  LDGSTS.E.BYPASS.LTC128B.128 [R200+0x4000], desc[UR28][R10.64] ;  /* 0x040000000ac87fae */ /* 0x0003e4000b901d5c */
[----:B------:R-:W-:Y:S01]  /*2db0*/  IMAD.X R9, R0, 0x1, R11, P0 ;  /* 0x0000000100097824 */ /* 0x000fe200000e060b */
[----:B------:R-:W-:-:S04]  /*2dc0*/  IADD3 R6, P0, R8, R3, RZ ;  /* 0x0000000308067210 */ /* 0x000fc80007f1e0ff */
[----:B------:R1:W-:Y:S01]  /*2dd0*/  LDGSTS.E.BYPASS.LTC128B.128 [R200+0x4800], desc[UR28][R8.64] ;  /* 0x0480000008c87fae */ /* 0x0003e2000b901d5c */
[----:B------:R-:W-:Y:S01]  /*2de0*/  IMAD.X R7, R9, 0x1, R0, P0 ;  /* 0x0000000109077824 */ /* 0x000fe200000e0600 */
[----:B------:R-:W-:-:S04]  /*2df0*/  IADD3 R12, P0, R6, R3, RZ ;  /* 0x00000003060c7210 */ /* 0x000fc80007f1e0ff */
[----:B------:R1:W-:Y:S01]  /*2e00*/  LDGSTS.E.BYPASS.LTC128B.128 [R200+0x5000], desc[UR28][R6.64] ;  /* 0x0500000006c87fae */ /* 0x0003e2000b901d5c */
[----:B------:R-:W-:-:S05]  /*2e10*/  IMAD.X R13, R7, 0x1, R0, P0 ;  /* 0x00000001070d7824 */ /* 0x000fca00000e0600 */
[----:B------:R1:W-:Y:S04]  /*2e20*/  LDGSTS.E.BYPASS.LTC128B.128 [R200+0x5800], desc[UR28][R12.64] ;  /* 0x058000000cc87fae */ /* 0x0003e8000b901d5c */
[----:B------:R-:W0:Y:S02]  /*2e30*/  LDGDEPBAR ;  /* 0x00000000000079af */ /* 0x000e240000000000 */
.L_x_1149:
[----:B------:R-:W-:Y:S01]  /*2e40*/  ISETP.GE.AND P0, PT, R15, R52, PT ;  /* 0x000000340f00720c */ /* 0x000fe20003f06270 */
[----:B------:R-:W-:Y:S01]  /*2e50*/  ULDC UR6, c[0x0][0x2ec] ;  /* 0x0000bb0000067ab9 */ /* 0x000fe20000000800 */
[----:B------:R-:W-:Y:S01]  /*2e60*/  FSEL R174, R32, -INF , !P2 ;  /* 0xff80000020ae7808 */ /* 0x000fe20005000000 */
[----:B------:R-:W-:Y:S01]  /*2e70*/  IMAD R222, R222, 0x8, R151 ;  /* 0x00000008dede7824 */ /* 0x000fe200078e0297 */
[----:B------:R-:W-:Y:S01]  /*2e80*/  FMNMX.FTZ R0, R147, R14, !PT ;  /* 0x0000000e93007209 */ /* 0x000fe20007810000 */
[----:B------:R-:W-:Y:S01]  /*2e90*/  IMAD.WIDE.U32 R18, R209, -0x2daee0ad, RZ ;  /* 0xd2511f53d1127825 */ /* 0x000fe200078e00ff */
[----:B------:R-:W-:Y:S01]  /*2ea0*/  FSEL R175, R33, -INF , !P0 ;  /* 0xff80000021af7808 */ /* 0x000fe20004000000 */
[----:B------:R-:W-:Y:S01]  /*2eb0*/  UIADD3 UR22, UR30, -0x61c88647, URZ ;  /* 0x9e3779b91e167890 */ /* 0x000fe2000fffe03f */
[----:B------:R-:W-:Y:S01]  /*2ec0*/  FMNMX.FTZ R0, R174, R0, !PT ;  /* 0x00000000ae007209 */ /* 0x000fe20007810000 */
[----:B------:R-:W-:Y:S01]  /*2ed0*/  VIADD R220, R222, 0x4 ;  /* 0x00000004dedc7836 */ /* 0x000fe20000000000 */
[----:B------:R-:W-:Y:S01]  /*2ee0*/  LOP3.LUT R204, R204, UR30, RZ, 0x3c, !PT ;  /* 0x0000001ecccc7c12 */ /* 0x000fe2000f8e3cff */
[----:B-1----:R-:W-:Y:S01]  /*2ef0*/  IMAD.WIDE.U32 R8, R222, -0x326172a9, RZ ;  /* 0xcd9e8d57de087825 */ /* 0x002fe200078e00ff */
[----:B------:R-:W-:Y:S01]  /*2f00*/  FMNMX.FTZ R0, R175, R0, !PT ;  /* 0x00000000af007209 */ /* 0x000fe20007810000 */
[----:B------:R-:W-:Y:S01]  /*2f10*/  UIADD3 UR21, UR31, -0x4498517b, URZ ;  /* 0xbb67ae851f157890 */ /* 0x000fe2000fffe03f */
[----:B------:R-:W-:Y:S01]  /*2f20*/  FSEL R150, R124, -INF , !P5 ;  /* 0xff8000007c967808 */ /* 0x000fe20006800000 */
[----:B------:R-:W-:Y:S01]  /*2f30*/  IMAD.WIDE.U32 R6, R220, -0x326172a9, RZ ;  /* 0xcd9e8d57dc067825 */ /* 0x000fe200078e00ff */
[----:B------:R-:W-:Y:S01]  /*2f40*/  UIADD3 UR20, UR30, 0x3c6ef372, URZ ;  /* 0x3c6ef3721e147890 */ /* 0x000fe2000fffe03f */
[----:B------:R-:W1:Y:S01]  /*2f50*/  SHFL.BFLY PT, R3, R0, 0x2, 0x1f ;  /* 0x0c401f0000037f89 */ /* 0x000e6200000e0000 */
[----:B------:R-:W-:Y:S01]  /*2f60*/  UIADD3 UR19, UR31, 0x76cf5d0a, URZ ;  /* 0x76cf5d0a1f137890 */ /* 0x000fe2000fffe03f */
[----:B------:R-:W-:Y:S01]  /*2f70*/  FSEL R151, R125, -INF , !P3 ;  /* 0xff8000007d977808 */ /* 0x000fe20005800000 */
[----:B------:R-:W-:Y:S01]  /*2f80*/  UIADD3 UR18, UR30, -0x255992d5, URZ ;  /* 0xdaa66d2b1e127890 */ /* 0x000fe2000fffe03f */
[----:B------:R-:W-:Y:S01]  /*2f90*/  LOP3.LUT R5, R7, R204, RZ, 0x3c, !PT ;  /* 0x000000cc07057212 */ /* 0x000fe200078e3cff */
[----:B------:R-:W-:Y:S01]  /*2fa0*/  UIADD3 UR17, UR31, 0x32370b8f, URZ ;  /* 0x32370b8f1f117890 */ /* 0x000fe2000fffe03f */
[----:B------:R-:W-:Y:S01]  /*2fb0*/  FSEL R164, R80, -INF , !P2 ;  /* 0xff80000050a47808 */ /* 0x000fe20005000000 */
[----:B------:R-:W-:Y:S01]  /*2fc0*/  UIADD3 UR15, UR31, -0x126145ec, URZ ;  /* 0xed9eba141f0f7890 */ /* 0x000fe2000fffe03f */
[----:B------:R-:W-:Y:S01]  /*2fd0*/  FSEL R167, R81, -INF , !P0 ;  /* 0xff80000051a77808 */ /* 0x000fe20004000000 */
[----:B------:R-:W-:Y:S01]  /*2fe0*/  IMAD.WIDE.U32 R10, R5, -0x2daee0ad, RZ ;  /* 0xd2511f53050a7825 */ /* 0x000fe200078e00ff */
[----:B------:R-:W-:Y:S01]  /*2ff0*/  FSEL R165, R126, -INF , !P5 ;  /* 0xff8000007ea57808 */ /* 0x000fe20006800000 */
[----:B------:R-:W-:Y:S01]  /*3000*/  UIADD3 UR16, UR30, 0x78dde6e4, URZ ;  /* 0x78dde6e41e107890 */ /* 0x000fe2000fffe03f */
[----:B------:R-:W-:Y:S01]  /*3010*/  FSEL R166, R127, -INF , !P3 ;  /* 0xff8000007fa67808 */ /* 0x000fe20005800000 */
[----:B------:R-:W-:Y:S01]  /*3020*/  UIADD3 UR14, UR30, 0x1715609d, URZ ;  /* 0x1715609d1e0e7890 */ /* 0x000fe2000fffe03f */
[----:B------:R-:W-:Y:S01]  /*3030*/  LOP3.LUT R11, R11, UR21, R18, 0x96, !PT ;  /* 0x000000150b0b7c12 */ /* 0x000fe2000f8e9612 */
[----:B------:R-:W-:Y:S01]  /*3040*/  UIADD3 UR5, UR31, -0x56f99767, URZ ;  /* 0xa90668991f057890 */ /* 0x000fe2000fffe03f */
[----:B------:R-:W-:Y:S01]  /*3050*/  FSEL R168, R82, -INF , !P2 ;  /* 0xff80000052a87808 */ /* 0x000fe20005000000 */
[----:B------:R-:W-:Y:S01]  /*3060*/  UIADD3 UR23, UR31, 0x646e171e, URZ ;  /* 0x646e171e1f177890 */ /* 0x000fe2000fffe03f */
[----:B------:R-:W-:Y:S01]  /*3070*/  FSEL R169, R83, -INF , !P0 ;  /* 0xff80000053a97808 */ /* 0x000fe20004000000 */
[----:B------:R-:W-:Y:S01]  /*3080*/  IMAD.WIDE.U32 R56, R11, -0x326172a9, RZ ;  /* 0xcd9e8d570b387825 */ /* 0x000fe200078e00ff */
[----:B------:R-:W-:Y:S01]  /*3090*/  FSEL R141, R43, -INF , !P6 ;  /* 0xff8000002b8d7808 */ /* 0x000fe20007000000 */
[----:B------:R-:W-:Y:S01]  /*30a0*/  UIADD3 UR24, UR30, -0x4ab325aa, URZ ;  /* 0xb54cda561e187890 */ /* 0x000fe2000fffe03f */
[----:B------:R-:W-:Y:S01]  /*30b0*/  FSEL R171, R38, -INF , !P5 ;  /* 0xff80000026ab7808 */ /* 0x000fe20006800000 */
[----:B------:R-:W-:Y:S01]  /*30c0*/  ULDC.U8 UR25, c[0x0][0x388] ;  /* 0x0000e20000197ab9 */ /* 0x000fe20000000000 */
[----:B-1----:R-:W-:-:S02]  /*30d0*/  FMNMX.FTZ R0, R0, R3, !PT ;  /* 0x0000000300007209 */ /* 0x002fc40007810000 */
[----:B------:R-:W-:Y:S02]  /*30e0*/  FSEL R173, R39, -INF , !P3 ;  /* 0xff80000027ad7808 */ /* 0x000fe40005800000 */
[----:B------:R-:W-:Y:S01]  /*30f0*/  FSEL R170, R34, -INF , !P2 ;  /* 0xff80000022aa7808 */ /* 0x000fe20005000000 */
[----:B------:R-:W1:Y:S01]  /*3100*/  SHFL.BFLY PT, R3, R0, 0x1, 0x1f ;  /* 0x0c201f0000037f89 */ /* 0x000e6200000e0000 */
[----:B------:R-:W-:Y:S02]  /*3110*/  FSEL R172, R35, -INF , !P0 ;  /* 0xff80000023ac7808 */ /* 0x000fe40004000000 */
[----:B-1----:R-:W-:-:S04]  /*3120*/  FMNMX.FTZ R100, R0, R3, !PT ;  /* 0x0000000300647209 */ /* 0x002fc80007810000 */
[C---:B------:R-:W-:Y:S01]  /*3130*/  FSETP.NEU.FTZ.AND P1, PT, R100.reuse, -INF , PT ;  /* 0xff8000006400780b */ /* 0x040fe20003f3d000 */
[----:B------:R-:W-:-:S05]  /*3140*/  FMUL.FTZ R0, R100, UR6 ;  /* 0x0000000664007c20 */ /* 0x000fca0008410000 */
[----:B------:R-:W-:Y:S01]  /*3150*/  FSEL R22, R0, RZ, P1 ;  /* 0x000000ff00167208 */ /* 0x000fe20000800000 */
[----:B------:R-:W-:Y:S01]  /*3160*/  IMAD.SHL.U32 R0, R53, 0x2, RZ ;  /* 0x0000000235007824 */ /* 0x000fe200078e00ff */
[----:B------:R-:W-:-:S03]  /*3170*/  ISETP.NE.AND P1, PT, R28, RZ, PT ;  /* 0x000000ff1c00720c */ /* 0x000fc60003f25270 */
[----:B------:R-:W-:Y:S01]  /*3180*/  VIADD R3, R0, 0x1 ;  /* 0x0000000100037836 */ /* 0x000fe20000000000 */
[C---:B------:R-:W-:Y:S02]  /*3190*/  LOP3.LUT R0, R19.reuse, UR31, R0, 0x96, !PT ;  /* 0x0000001f13007c12 */ /* 0x040fe4000f8e9600 */
[----:B------:R-:W-:Y:S02]  /*31a0*/  FSEL R139, R42, -INF , !P1 ;  /* 0xff8000002a8b7808 */ /* 0x000fe40004800000 */
[----:B------:R-:W-:Y:S01]  /*31b0*/  LOP3.LUT R3, R19, UR31, R3, 0x96, !PT ;  /* 0x0000001f13037c12 */ /* 0x000fe2000f8e9603 */
[----:B------:R-:W-:Y:S01]  /*31c0*/  IMAD.WIDE.U32 R16, R0, -0x326172a9, RZ ;  /* 0xcd9e8d5700107825 */ /* 0x000fe200078e00ff */
[----:B------:R-:W-:-:S03]  /*31d0*/  LOP3.LUT R0, R9, R204, RZ, 0x3c, !PT ;  /* 0x000000cc09007212 */ /* 0x000fc600078e3cff */
[----:B------:R-:W-:Y:S01]  /*31e0*/  IMAD.WIDE.U32 R14, R3, -0x326172a9, RZ ;  /* 0xcd9e8d57030e7825 */ /* 0x000fe200078e00ff */
[C---:B------:R-:W-:Y:S02]  /*31f0*/  LOP3.LUT R3, R17.reuse, UR22, R6, 0x96, !PT ;  /* 0x0000001611037c12 */ /* 0x040fe4000f8e9606 */
[----:B------:R-:W-:Y:S01]  /*3200*/  LOP3.LUT R9, R17, UR22, R8, 0x96, !PT ;  /* 0x0000001611097c12 */ /* 0x000fe2000f8e9608 */
[----:B------:R-:W-:Y:S01]  /*3210*/  IMAD.WIDE.U32 R12, R0, -0x2daee0ad, RZ ;  /* 0xd2511f53000c7825 */ /* 0x000fe200078e00ff */
[----:B------:R-:W-:Y:S02]  /*3220*/  FMNMX.FTZ R0, R68, R69, !PT ;  /* 0x0000004544007209 */ /* 0x000fe40007810000 */
[----:B------:R-:W-:Y:S02]  /*3230*/  LOP3.LUT R5, R15, UR22, R6, 0x96, !PT ;  /* 0x000000160f057c12 */ /* 0x000fe4000f8e9606 */
[----:B------:R-:W-:Y:S02]  /*3240*/  FMNMX.FTZ R0, R71, R0, !PT ;  /* 0x0000000047007209 */ /* 0x000fe40007810000 */
[----:B------:R-:W-:Y:S01]  /*3250*/  LOP3.LUT R13, R13, UR21, R18, 0x96, !PT ;  /* 0x000000150d0d7c12 */ /* 0x000fe2000f8e9612 */
[----:B------:R-:W-:Y:S01]  /*3260*/  IMAD.WIDE.U32 R18, R3, -0x2daee0ad, RZ ;  /* 0xd2511f5303127825 */ /* 0x000fe200078e00ff */
[----:B------:R-:W-:-:S02]  /*3270*/  FMNMX.FTZ R3, R70, R0, !PT ;  /* 0x0000000046037209 */ /* 0x000fc40007810000 */
[----:B------:R-:W-:Y:S01]  /*3280*/  LOP3.LUT R7, R15, UR22, R8, 0x96, !PT ;  /* 0x000000160f077c12 */ /* 0x000fe2000f8e9608 */
[----:B------:R-:W-:Y:S01]  /*3290*/  IMAD.WIDE.U32 R58, R13, -0x326172a9, RZ ;  /* 0xcd9e8d570d3a7825 */ /* 0x000fe200078e00ff */
[----:B------:R-:W-:-:S03]  /*32a0*/  FMNMX.FTZ R3, R101, R3, !PT ;  /* 0x0000000365037209 */ /* 0x000fc60007810000 */
[----:B------:R-:W-:Y:S01]  /*32b0*/  IMAD.WIDE.U32 R24, R5, -0x2daee0ad, RZ ;  /* 0xd2511f5305187825 */ /* 0x000fe200078e00ff */
[----:B------:R-:W-:Y:S02]  /*32c0*/  FMNMX.FTZ R5, R93, R3, !PT ;  /* 0x000000035d057209 */ /* 0x000fe40007810000 */
[----:B------:R-:W-:Y:S01]  /*32d0*/  LOP3.LUT R3, R59, UR20, R16, 0x96, !PT ;  /* 0x000000143b037c12 */ /* 0x000fe2000f8e9610 */
[----:B------:R-:W-:Y:S01]  /*32e0*/  IMAD.WIDE.U32 R8, R9, -0x2daee0ad, RZ ;  /* 0xd2511f5309087825 */ /* 0x000fe200078e00ff */
[----:B------:R-:W-:Y:S02]  /*32f0*/  FMNMX.FTZ R5, R92, R5, !PT ;  /* 0x000000055c057209 */ /* 0x000fe40007810000 */
[----:B------:R-:W-:Y:S01]  /*3300*/  LOP3.LUT R154, R25, UR19, R10, 0x96, !PT ;  /* 0x00000013199a7c12 */ /* 0x000fe2000f8e960a */
[----:B------:R-:W-:Y:S01]  /*3310*/  IMAD.WIDE.U32 R6, R7, -0x2daee0ad, RZ ;  /* 0xd2511f5307067825 */ /* 0x000fe200078e00ff */
[----:B------:R-:W-:Y:S02]  /*3320*/  LOP3.LUT R9, R9, UR19, R12, 0x96, !PT ;  /* 0x0000001309097c12 */ /* 0x000fe4000f8e960c */
[----:B------:R-:W-:-:S02]  /*3330*/  LOP3.LUT R0, R59, UR20, R14, 0x96, !PT ;  /* 0x000000143b007c12 */ /* 0x000fc4000f8e960e */
[----:B------:R-:W-:Y:S02]  /*3340*/  LOP3.LUT R158, R7, UR19, R12, 0x96, !PT ;  /* 0x00000013079e7c12 */ /* 0x000fe4000f8e960c */
[----:B------:R-:W-:Y:S01]  /*3350*/  LOP3.LUT R12, R19, UR19, R10, 0x96, !PT ;  /* 0x00000013130c7c12 */ /* 0x000fe2000f8e960a */
[----:B------:R-:W-:Y:S01]  /*3360*/  IMAD.WIDE.U32 R10, R3, -0x2daee0ad, RZ ;  /* 0xd2511f53030a7825 */ /* 0x000fe200078e00ff */
[----:B------:R-:W-:Y:S02]  /*3370*/  FMNMX.FTZ R3, R48, R5, !PT ;  /* 0x0000000530037209 */ /* 0x000fe40007810000 */
[C---:B------:R-:W-:Y:S01]  /*3380*/  LOP3.LUT R7, R57.reuse, UR20, R16, 0x96, !PT ;  /* 0x0000001439077c12 */ /* 0x040fe2000f8e9610 */
[----:B------:R-:W-:Y:S01]  /*3390*/  IMAD.WIDE.U32 R136, R0, -0x2daee0ad, RZ ;  /* 0xd2511f5300887825 */ /* 0x000fe200078e00ff */
[----:B------:R-:W-:Y:S02]  /*33a0*/  FMNMX.FTZ R3, R140, R3, !PT ;  /* 0x000000038c037209 */ /* 0x000fe40007810000 */
[----:B------:R-:W-:Y:S01]  /*33b0*/  FMNMX.FTZ R0, R74, R75, !PT ;  /* 0x0000004b4a007209 */ /* 0x000fe20007810000 */
[----:B------:R-:W-:Y:S01]  /*33c0*/  IMAD.WIDE.U32 R12, R12, -0x326172a9, RZ ;  /* 0xcd9e8d570c0c7825 */ /* 0x000fe200078e00ff */
[----:B------:R-:W-:-:S02]  /*33d0*/  LOP3.LUT R16, R57, UR20, R14, 0x96, !PT ;  /* 0x0000001439107c12 */ /* 0x000fc4000f8e960e */
[----:B------:R-:W-:Y:S01]  /*33e0*/  FSEL R57, R104, -INF , !P1 ;  /* 0xff80000068397808 */ /* 0x000fe20004800000 */
[----:B------:R-:W-:Y:S01]  /*33f0*/  IMAD.WIDE.U32 R14, R9, -0x326172a9, RZ ;  /* 0xcd9e8d57090e7825 */ /* 0x000fe200078e00ff */
[----:B------:R-:W-:Y:S02]  /*3400*/  FMNMX.FTZ R3, R142, R3, !PT ;  /* 0x000000038e037209 */ /* 0x000fe40007810000 */
[----:B------:R-:W-:Y:S01]  /*3410*/  FMNMX.FTZ R0, R73, R0, !PT ;  /* 0x0000000049007209 */ /* 0x000fe20007810000 */
[----:B------:R-:W-:Y:S01]  /*3420*/  IMAD.WIDE.U32 R98, R16, -0x2daee0ad, RZ ;  /* 0xd2511f5310627825 */ /* 0x000fe200078e00ff */
[----:B------:R-:W-:Y:S02]  /*3430*/  FSEL R59, R105, -INF , !P6 ;  /* 0xff800000693b7808 */ /* 0x000fe40007000000 */
        /* <DEDUP_REMOVED lines=8> */
[----:B------:R-:W-:Y:S02]  /*34c0*/  LOP3.LUT R5, R15, UR18, R58, 0x96, !PT ;  /* 0x000000120f057c12 */ /* 0x000fe4000f8e963a */
[----:B------:R-:W-:Y:S02]  /*34d0*/  FMNMX.FTZ R3, R164, R3, !PT ;  /* 0x00000003a4037209 */ /* 0x000fe40007810000 */
[----:B------:R-:W-:Y:S01]  /*34e0*/  FMNMX.FTZ R0, R50, R0, !PT ;  /* 0x0000000032007209 */ /* 0x000fe20007810000 */
[----:B------:R-:W-:Y:S01]  /*34f0*/  IMAD.WIDE.U32 R26, R5, -0x2daee0ad, RZ ;  /* 0xd2511f53051a7825 */ /* 0x000fe200078e00ff */
[----:B------:R-:W-:Y:S02]  /*3500*/  FMNMX.FTZ R97, R167, R3, !PT ;  /* 0x00000003a7617209 */ /* 0x000fe40007810000 */
[----:B------:R-:W-:Y:S02]  /*3510*/  FMNMX.FTZ R0, R143, R0, !PT ;  /* 0x000000008f007209 */ /* 0x000fe40007810000 */
[----:B------:R-:W-:-:S02]  /*3520*/  LOP3.LUT R17, R11, UR17, R8, 0x96, !PT ;  /* 0x000000110b117c12 */ /* 0x000fc4000f8e9608 */
[----:B------:R-:W-:Y:S01]  /*3530*/  FMNMX.FTZ R3, R96, R108, !PT ;  /* 0x0000006c60037209 */ /* 0x000fe20007810000 */
[----:B------:R-:W1:Y:S01]  /*3540*/  SHFL.BFLY PT, R8, R97, 0x2, 0x1f ;  /* 0x0c401f0061087f89 */ /* 0x000e6200000e0000 */
[----:B------:R-:W-:Y:S02]  /*3550*/  LOP3.LUT R28, R27, UR15, R10, 0x96, !PT ;  /* 0x0000000f1b1c7c12 */ /* 0x000fe4000f8e960a */
[----:B------:R-:W-:Y:S02]  /*3560*/  FSEL R27, R106, -INF , !P1 ;  /* 0xff8000006a1b7808 */ /* 0x000fe40004800000 */
[----:B------:R-:W-:Y:S02]  /*3570*/  FMNMX.FTZ R0, R144, R0, !PT ;  /* 0x0000000090007209 */ /* 0x000fe40007810000 */
[----:B------:R-:W-:Y:S02]  /*3580*/  FMNMX.FTZ R3, R110, R3, !PT ;  /* 0x000000036e037209 */ /* 0x000fe40007810000 */
[----:B------:R-:W-:Y:S01]  /*3590*/  LOP3.LUT R157, R137, UR17, R6, 0x96, !PT ;  /* 0x00000011899d7c12 */ /* 0x000fe2000f8e9606 */
[----:B------:R-:W-:Y:S01]  /*35a0*/  IMAD.WIDE.U32 R6, R7, -0x2daee0ad, RZ ;  /* 0xd2511f5307067825 */ /* 0x000fe200078e00ff */
[----:B------:R-:W-:-:S02]  /*35b0*/  FSEL R137, R107, -INF , !P6 ;  /* 0xff8000006b897808 */ /* 0x000fc40007000000 */
        /* <DEDUP_REMOVED lines=11> */
[----:B------:R-:W-:Y:S01]  /*3670*/  FMNMX.FTZ R8, R169, R0, !PT ;  /* 0x00000000a9087209 */ /* 0x000fe20007810000 */
[----:B------:R-:W-:Y:S01]  /*3680*/  FFMA.FTZ R0, R67, UR6, -R22 ;  /* 0x0000000643007c23 */ /* 0x000fe20008010816 */
[----:B------:R-:W-:Y:S01]  /*3690*/  FMNMX.FTZ R3, R155, R3, !PT ;  /* 0x000000039b037209 */ /* 0x000fe20007810000 */
[----:B------:R-:W1:Y:S01]  /*36a0*/  SHFL.BFLY PT, R10, R97, 0x1, 0x1f ;  /* 0x0c201f00610a7f89 */ /* 0x000e6200000e0000 */
[----:B------:R-:W-:Y:S01]  /*36b0*/  LOP3.LUT R5, R13, UR18, R56, 0x96, !PT ;  /* 0x000000120d057c12 */ /* 0x000fe2000f8e9638 */
[----:B------:R2:W-:Y:S01]  /*36c0*/  MUFU.EX2 R231, R0 ;  /* 0x0000000000e77308 */ /* 0x0005e20000000800 */
[----:B------:R-:W-:Y:S01]  /*36d0*/  LOP3.LUT R11, R7, UR17, R18, 0x96, !PT ;  /* 0x00000011070b7c12 */ /* 0x000fe2000f8e9612 */
[----:B------:R-:W3:Y:S01]  /*36e0*/  SHFL.BFLY PT, R9, R8, 0x2, 0x1f ;  /* 0x0c401f0008097f89 */ /* 0x000ee200000e0000 */
[----:B------:R-:W-:Y:S01]  /*36f0*/  LOP3.LUT R145, R99, UR17, R24, 0x96, !PT ;  /* 0x0000001163917c12 */ /* 0x000fe2000f8e9618 */
[----:B------:R-:W-:-:S04]  /*3700*/  IMAD.WIDE.U32 R20, R5, -0x2daee0ad, RZ ;  /* 0xd2511f5305147825 */ /* 0x000fc800078e00ff */
[----:B------:R-:W-:-:S04]  /*3710*/  FFMA.FTZ R5, R65, UR6, -R22 ;  /* 0x0000000641057c23 */ /* 0x000fc80008010816 */
[----:B------:R4:W-:Y:S01]  /*3720*/  MUFU.EX2 R235, R5 ;  /* 0x0000000500eb7308 */ /* 0x0009e20000000800 */
[----:B------:R-:W-:Y:S01]  /*3730*/  LOP3.LUT R13, R21, UR15, R6, 0x96, !PT ;  /* 0x0000000f150d7c12 */ /* 0x000fe2000f8e9606 */
[----:B------:R-:W-:-:S05]  /*3740*/  IMAD.WIDE.U32 R6, R17, -0x326172a9, RZ ;  /* 0xcd9e8d5711067825 */ /* 0x000fca00078e00ff */
[----:B------:R-:W-:Y:S02]  /*3750*/  LOP3.LUT R15, R7, UR16, R14, 0x96, !PT ;  /* 0x00000010070f7c12 */ /* 0x000fe4000f8e960e */
[----:B--2---:R-:W-:Y:S01]  /*3760*/  FMNMX.FTZ R0, R156, R3, !PT ;  /* 0x000000039c007209 */ /* 0x004fe20007810000 */
[----:B------:R-:W-:-:S03]  /*3770*/  FFMA.FTZ R3, R66, UR6, -R22 ;  /* 0x0000000642037c23 */ /* 0x000fc60008010816 */
[----:B------:R-:W-:Y:S01]  /*3780*/  FMNMX.FTZ R0, R139, R0, !PT ;  /* 0x000000008b007209 */ /* 0x000fe20007810000 */
[----:B------:R2:W-:Y:S01]  /*3790*/  MUFU.EX2 R232, R3 ;  /* 0x0000000300e87308 */ /* 0x0005e20000000800 */
[----:B-1----:R-:W-:Y:S01]  /*37a0*/  FMNMX.FTZ R97, R97, R10, !PT ;  /* 0x0000000a61617209 */ /* 0x002fe20007810000 */
[----:B------:R-:W-:-:S04]  /*37b0*/  IMAD.WIDE.U32 R10, R11, -0x326172a9, RZ ;  /* 0xcd9e8d570b0a7825 */ /* 0x000fc800078e00ff */
[----:B----4-:R-:W-:Y:S01]  /*37c0*/  FFMA.FTZ R5, R64, UR6, -R22 ;  /* 0x0000000640057c23 */ /* 0x010fe20008010816 */
[----:B---3--:R-:W-:Y:S01]  /*37d0*/  FMNMX.FTZ R18, R8, R9, !PT ;  /* 0x0000000908127209 */ /* 0x008fe20007810000 */
[C---:B------:R-:W-:Y:S01]  /*37e0*/  FMUL.FTZ R7, R97.reuse, UR6 ;  /* 0x0000000661077c20 */ /* 0x040fe20008410000 */
[----:B------:R-:W-:Y:S01]  /*37f0*/  FSETP.NEU.FTZ.AND P0, PT, R97, -INF , PT ;  /* 0xff8000006100780b */ /* 0x000fe20003f1d000 */
[----:B------:R1:W-:Y:S02]  /*3800*/  MUFU.EX2 R234, R5 ;  /* 0x0000000500ea7308 */ /* 0x0003e40000000800 */
[----:B------:R-:W-:Y:S01]  /*3810*/  SHFL.BFLY PT, R19, R18, 0x1, 0x1f ;  /* 0x0c201f0012137f89 */ /* 0x000fe200000e0000 */
[----:B------:R-:W-:Y:S01]  /*3820*/  LOP3.LUT R14, R11, UR16, R12, 0x96, !PT ;  /* 0x000000100b0e7c12 */ /* 0x000fe2000f8e960c */
[----:B------:R-:W-:Y:S01]  /*3830*/  IMAD.WIDE.U32 R8, R15, -0x2daee0ad, RZ ;  /* 0xd2511f530f087825 */ /* 0x000fe200078e00ff */
[----:B------:R-:W-:-:S03]  /*3840*/  FSEL R7, R7, RZ, P0 ;  /* 0x000000ff07077208 */ /* 0x000fc60000000000 */
[----:B------:R-:W-:Y:S01]  /*3850*/  IMAD.WIDE.U32 R14, R14, -0x2daee0ad, RZ ;  /* 0xd2511f530e0e7825 */ /* 0x000fe200078e00ff */
[----:B------:R-:W-:-:S03]  /*3860*/  LOP3.LUT R26, R9, UR5, R26, 0x96, !PT ;  /* 0x00000005091a7c12 */ /* 0x000fc6000f8e961a */
[----:B------:R-:W-:Y:S01]  /*3870*/  FFMA.FTZ R11, R70, UR6, -R7 ;  /* 0x00000006460b7c23 */ /* 0x000fe20008010807 */
[----:B--2---:R-:W-:Y:S01]  /*3880*/  FMNMX.FTZ R3, R141, R0, !PT ;  /* 0x000000008d037209 */ /* 0x004fe20007810000 */
[----:B------:R-:W-:Y:S01]  /*3890*/  IMAD.WIDE.U32 R12, R13, -0x326172a9, RZ ;  /* 0xcd9e8d570d0c7825 */ /* 0x000fe200078e00ff */
[----:B------:R-:W-:Y:S01]  /*38a0*/  LOP3.LUT R9, R15, UR5, R20, 0x96, !PT ;  /* 0x000000050f097c12 */ /* 0x000fe2000f8e9614 */
[----:B------:R-:W-:Y:S01]  /*38b0*/  MUFU.EX2 R226, R11 ;  /* 0x0000000b00e27308 */ /* 0x000fe20000000800 */
[----:B------:R-:W-:Y:S01]  /*38c0*/  FMNMX.FTZ R3, R171, R3, !PT ;  /* 0x00000003ab037209 */ /* 0x000fe20007810000 */
[----:B------:R-:W-:Y:S01]  /*38d0*/  FFMA.FTZ R0, R44, UR6, -R22 ;  /* 0x000000062c007c23 */ /* 0x000fe20008010816 */
[----:B------:R-:W-:Y:S02]  /*38e0*/  LOP3.LUT R16, R13, UR14, R10, 0x96, !PT ;  /* 0x0000000e0d107c12 */ /* 0x000fe4000f8e960a */
[----:B-1----:R-:W-:Y:S01]  /*38f0*/  FMNMX.FTZ R5, R173, R3, !PT ;  /* 0x00000003ad057209 */ /* 0x002fe20007810000 */
[----:B------:R-:W-:-:S02]  /*3900*/  FFMA.FTZ R3, R31, UR6, -R22 ;  /* 0x000000061f037c23 */ /* 0x000fc40008010816 */
[----:B------:R-:W-:Y:S01]  /*3910*/  IMAD.WIDE.U32 R16, R16, -0x2daee0ad, RZ ;  /* 0xd2511f5310107825 */ /* 0x000fe200078e00ff */
[----:B------:R-:W-:Y:S01]  /*3920*/  FMNMX.FTZ R5, R170, R5, !PT ;  /* 0x00000005aa057209 */ /* 0x000fe20007810000 */
[----:B------:R1:W-:Y:S03]  /*3930*/  MUFU.EX2 R230, R3 ;  /* 0x0000000300e67308 */ /* 0x0003e60000000800 */
[----:B------:R-:W-:Y:S02]  /*3940*/  FMNMX.FTZ R5, R172, R5, !PT ;  /* 0x00000005ac057209 */ /* 0x000fe40007810000 */
[----:B------:R-:W-:Y:S02]  /*3950*/  LOP3.LUT R21, R17, UR23, R14, 0x96, !PT ;  /* 0x0000001711157c12 */ /* 0x000fe4000f8e960e */
[----:B------:R-:W-:Y:S01]  /*3960*/  LOP3.LUT R17, R16, 0xffff, RZ, 0xc0, !PT ;  /* 0x0000ffff10117812 */ /* 0x000fe200078ec0ff */
[----:B------:R-:W2:Y:S01]  /*3970*/  SHFL.BFLY PT, R99, R5, 0x2, 0x1f ;  /* 0x0c401f0005637f89 */ /* 0x000ea200000e0000 */
[----:B------:R3:W-:Y:S02]  /*3980*/  MUFU.EX2 R233, R0 ;  /* 0x0000000000e97308 */ /* 0x0007e40000000800 */
[----:B------:R-:W-:Y:S01]  /*3990*/  SHF.R.U32.HI R17, RZ, 0x8, R17 ;  /* 0x00000008ff117819 */ /* 0x000fe20000011611 */
[----:B-1----:R-:W-:Y:S01]  /*39a0*/  FFMA.FTZ R3, R29, UR6, -R22 ;  /* 0x000000061d037c23 */ /* 0x002fe20008010816 */
[----:B------:R-:W-:-:S04]  /*39b0*/  IMAD.WIDE.U32 R28, R28, -0x326172a9, RZ ;  /* 0xcd9e8d571c1c7825 */ /* 0x000fc800078e00ff */
[----:B------:R1:W-:Y:S01]  /*39c0*/  MUFU.EX2 R229, R3 ;  /* 0x0000000300e57308 */ /* 0x0003e20000000800 */
[----:B------:R-:W-:Y:S01]  /*39d0*/  LOP3.LUT R6, R29, UR14, R6, 0x96, !PT ;  /* 0x0000000e1d067c12 */ /* 0x000fe2000f8e9606 */
[----:B---3--:R-:W-:-:S04]  /*39e0*/  IMAD.IADD R0, R152, 0x1, R153 ;  /* 0x0000000198007824 */ /* 0x008fc800078e0299 */
[----:B------:R-:W-:Y:S01]  /*39f0*/  IMAD.WIDE.U32 R24, R6, -0x2daee0ad, RZ ;  /* 0xd2511f5306187825 */ /* 0x000fe200078e00ff */
[----:B------:R-:W-:Y:S02]  /*3a00*/  LEA R185, R0, UR4, 0x1 ;  /* 0x0000000400b97c11 */ /* 0x000fe4000f8e08ff */
[----:B--2---:R-:W-:Y:S01]  /*3a10*/  FMNMX.FTZ R99, R5, R99, !PT ;  /* 0x0000006305637209 */ /* 0x004fe20007810000 */
[----:B------:R-:W-:Y:S01]  /*3a20*/  FFMA.FTZ R5, R71, UR6, -R7 ;  /* 0x0000000647057c23 */ /* 0x000fe20008010807 */
[----:B------:R-:W-:Y:S01]  /*3a30*/  LOP3.LUT R23, R25, UR23, R8, 0x96, !PT ;  /* 0x0000001719177c12 */ /* 0x000fe2000f8e9608 */
[----:B------:R-:W-:Y:S01]  /*3a40*/  IMAD.WIDE.U32 R8, R9, -0x326172a9, RZ ;  /* 0xcd9e8d5709087825 */ /* 0x000fe200078e00ff */
[----:B------:R-:W-:Y:S03]  /*3a50*/  LDSM.16.MT88.4 R32, [R185+0x6000] ;  /* 0x00600000b920783b */ /* 0x000fe60000004200 */
[----:B-1----:R-:W-:Y:S01]  /*3a60*/  FFMA.FTZ R3, R30, UR6, -R22 ;  /* 0x000000061e037c23 */ /* 0x002fe20008010816 */
[----:B------:R1:W2:Y:S01]  /*3a70*/  MUFU.EX2 R224, R5 ;  /* 0x0000000500e07308 */ /* 0x0002a20000000800 */
[--C-:B------:R-:W-:Y:S01]  /*3a80*/  IMAD R186, R4, 0x2, R185.reuse ;  /* 0x0000000204ba7824 */ /* 0x100fe200078e02b9 */
[----:B------:R-:W3:Y:S01]  /*3a90*/  SHFL.BFLY PT, R15, R99, 0x1, 0x1f ;  /* 0x0c201f00630f7f89 */ /* 0x000ee200000e0000 */
[----:B------:R-:W-:Y:S01]  /*3aa0*/  LOP3.LUT R10, R9, UR24, R12, 0x96, !PT ;  /* 0x00000018090a7c12 */ /* 0x000fe2000f8e960c */
[----:B------:R-:W-:Y:S01]  /*3ab0*/  IMAD R188, R2, 0x2, R185 ;  /* 0x0000000202bc7824 */ /* 0x000fe200078e02b9 */
[----:B------:R-:W-:Y:S01]  /*3ac0*/  LOP3.LUT R14, R8, 0xff, RZ, 0xc0, !PT ;  /* 0x000000ff080e7812 */ /* 0x000fe200078ec0ff */
[----:B------:R-:W-:Y:S01]  /*3ad0*/  IMAD R187, R2, 0x2, R186 ;  /* 0x0000000202bb7824 */ /* 0x000fe200078e02ba */
[----:B------:R-:W-:Y:S01]  /*3ae0*/  SHF.R.U32.HI R13, RZ, 0x18, R8 ;  /* 0x00000018ff0d7819 */ /* 0x000fe20000011608 */
[----:B------:R4:W-:Y:S01]  /*3af0*/  MUFU.EX2 R228, R3 ;  /* 0x0000000300e47308 */ /* 0x0009e20000000800 */
[----:B------:R-:W-:Y:S01]  /*3b00*/  LOP3.LUT R12, R10, 0xff, RZ, 0xc0, !PT ;  /* 0x000000ff0a0c7812 */ /* 0x000fe200078ec0ff */
[----:B------:R-:W5:Y:S01]  /*3b10*/  LDSM.16.MT88.4 R36, [R188+0x6000] ;  /* 0x00600000bc24783b */ /* 0x000f620000004200 */
[----:B------:R-:W-:-:S03]  /*3b20*/  SHF.R.U32.HI R0, RZ, 0x10, R10 ;  /* 0x00000010ff007819 */ /* 0x000fc6000001160a */
[----:B------:R-:W5:Y:S01]  /*3b30*/  LDSM.16.MT88.4 R40, [R186+0x6000] ;  /* 0x00600000ba28783b */ /* 0x000f620000004200 */
[----:B-1----:R-:W-:-:S03]  /*3b40*/  LOP3.LUT R5, R8, 0xffff, RZ, 0xc0, !PT ;  /* 0x0000ffff08057812 */ /* 0x002fc600078ec0ff */
[----:B------:R-:W1:Y:S01]  /*3b50*/  LDSM.16.MT88.4 R44, [R187+0x6000] ;  /* 0x00600000bb2c783b */ /* 0x000e620000004200 */
[----:B------:R-:W-:Y:S02]  /*3b60*/  SHF.R.U32.HI R9, RZ, 0x10, R8 ;  /* 0x00000010ff097819 */ /* 0x000fe40000011608 */
[----:B------:R-:W-:Y:S01]  /*3b70*/  SHF.R.U32.HI R11, RZ, 0x8, R5 ;  /* 0x00000008ff0b7819 */ /* 0x000fe20000011605 */
[----:B------:R-:W-:Y:S01]  /*3b80*/  LDSM.16.MT88.4 R52, [R187+0x6800] ;  /* 0x00680000bb34783b */ /* 0x000fe20000004200 */
[----:B------:R-:W-:Y:S01]  /*3b90*/  LOP3.LUT R5, R10, 0xffff, RZ, 0xc0, !PT ;  /* 0x0000ffff0a057812 */ /* 0x000fe200078ec0ff */
[----:B----4-:R-:W-:Y:S01]  /*3ba0*/  FFMA.FTZ R3, R68, UR6, -R7 ;  /* 0x0000000644037c23 */ /* 0x010fe20008010807 */
[----:B------:R-:W-:Y:S02]  /*3bb0*/  LOP3.LUT R9, R9, 0xff, RZ, 0xc0, !PT ;  /* 0x000000ff09097812 */ /* 0x000fe400078ec0ff */
[----:B------:R-:W-:Y:S01]  /*3bc0*/  SHF.R.U32.HI R5, RZ, 0x8, R5 ;  /* 0x00000008ff057819 */ /* 0x000fe20000011605 */
[----:B------:R4:W-:Y:S01]  /*3bd0*/  MUFU.EX2 R227, R3 ;  /* 0x0000000300e37308 */ /* 0x0009e20000000800 */
[----:B---3--:R-:W-:-:S02]  /*3be0*/  FMNMX.FTZ R99, R99, R15, !PT ;  /* 0x0000000f63637209 */ /* 0x008fc40007810000 */
[----:B------:R-:W-:Y:S02]  /*3bf0*/  PRMT R14, R14, 0x5410, R11 ;  /* 0x000054100e0e7816 */ /* 0x000fe4000000000b */
[----:B------:R-:W-:Y:S02]  /*3c00*/  SHF.R.U32.HI R11, RZ, 0x18, R10 ;  /* 0x00000018ff0b7819 */ /* 0x000fe4000001160a */
[----:B------:R-:W-:Y:S01]  /*3c10*/  PRMT R13, R9, 0x5410, R13 ;  /* 0x00005410090d7816 */ /* 0x000fe2000000000d */
[----:B------:R-:W-:Y:S01]  /*3c20*/  FMUL.FTZ R9, R99, UR6 ;  /* 0x0000000663097c20 */ /* 0x000fe20008410000 */
[----:B--2---:R-:W-:Y:S01]  /*3c30*/  F2FP.BF16.F32.PACK_AB R4, R226, R224 ;  /* 0x000000e0e204723e */ /* 0x004fe200000010ff */
[----:B----4-:R-:W-:-:S04]  /*3c40*/  FFMA.FTZ R3, R69, UR6, -R7 ;  /* 0x0000000645037c23 */ /* 0x010fc80008010807 */
[----:B------:R2:W3:Y:S02]  /*3c50*/  MUFU.EX2 R225, R3 ;  /* 0x0000000300e17308 */ /* 0x0004e40000000800 */
[----:B--2---:R-:W-:Y:S02]  /*3c60*/  FMNMX.FTZ R3, R18, R19, !PT ;  /* 0x0000001312037209 */ /* 0x004fe40007810000 */
[----:B------:R-:W-:Y:S01]  /*3c70*/  PRMT R18, R12, 0x5410, R5 ;  /* 0x000054100c127816 */ /* 0x000fe20000000005 */
[----:B------:R-:W-:Y:S01]  /*3c80*/  IMAD.U32 R5, RZ, RZ, UR25 ;  /* 0x00000019ff057e24 */ /* 0x000fe2000f8e00ff */
[C---:B------:R-:W-:Y:S01]  /*3c90*/  FSETP.NEU.FTZ.AND P0, PT, R3.reuse, -INF , PT ;  /* 0xff8000000300780b */ /* 0x040fe20003f1d000 */
[----:B------:R-:W-:-:S03]  /*3ca0*/  FMUL.FTZ R6, R3, UR6 ;  /* 0x0000000603067c20 */ /* 0x000fc60008410000 */
[----:B------:R-:W-:Y:S02]  /*3cb0*/  LEA R5, R5, UR25, 0x10 ;  /* 0x0000001905057c11 */ /* 0x000fe4000f8e80ff */
[----:B------:R-:W-:Y:S02]  /*3cc0*/  FSEL R6, R6, RZ, P0 ;  /* 0x000000ff06067208 */ /* 0x000fe40000000000 */
[----:B------:R-:W-:Y:S02]  /*3cd0*/  FSETP.NEU.FTZ.AND P0, PT, R99, -INF , PT ;  /* 0xff8000006300780b */ /* 0x000fe40003f1d000 */
[----:B------:R-:W-:Y:S01]  /*3ce0*/  HSET2.LE.AND R2, R14, R5, PT ;  /* 0x000000050e027233 */ /* 0x000fe20003803000 */
[--C-:B------:R-:W-:Y:S01]  /*3cf0*/  FFMA.FTZ R8, R74, UR6, -R6.reuse ;  /* 0x000000064a087c23 */ /* 0x100fe20008010806 */
[----:B------:R-:W-:-:S03]  /*3d00*/  FFMA.FTZ R10, R75, UR6, -R6 ;  /* 0x000000064b0a7c23 */ /* 0x000fc60008010806 */
[----:B------:R2:W-:Y:S08]  /*3d10*/  MUFU.EX2 R223, R8 ;  /* 0x0000000800df7308 */ /* 0x0005f00000000800 */
[----:B------:R4:W5:Y:S01]  /*3d20*/  MUFU.EX2 R218, R10 ;  /* 0x0000000a00da7308 */ /* 0x0009620000000800 */
[----:B--2---:R-:W-:-:S07]  /*3d30*/  FFMA.FTZ R8, R73, UR6, -R6 ;  /* 0x0000000649087c23 */ /* 0x004fce0008010806 */
[----:B------:R2:W-:Y:S01]  /*3d40*/  MUFU.EX2 R219, R8 ;  /* 0x0000000800db7308 */ /* 0x0005e20000000800 */
[----:B----4-:R-:W-:Y:S02]  /*3d50*/  LOP3.LUT R10, R2, R4, RZ, 0xc0, !PT ;  /* 0x00000004020a7212 */ /* 0x010fe400078ec0ff */
[----:B---3--:R-:W-:Y:S02]  /*3d60*/  F2FP.BF16.F32.PACK_AB R4, R225, R227 ;  /* 0x000000e3e104723e */ /* 0x008fe400000010ff */
[----:B-----5:R-:W-:Y:S01]  /*3d70*/  F2FP.BF16.F32.PACK_AB R14, R218, R223 ;  /* 0x000000dfda0e723e */ /* 0x020fe200000010ff */
[----:B--2---:R-:W-:-:S04]  /*3d80*/  FFMA.FTZ R8, R72, UR6, -R6 ;  /* 0x0000000648087c23 */ /* 0x004fc80008010806 */
[----:B------:R2:W3:Y:S02]  /*3d90*/  MUFU.EX2 R221, R8 ;  /* 0x0000000800dd7308 */ /* 0x0004e40000000800 */
[----:B--2---:R-:W-:Y:S02]  /*3da0*/  LOP3.LUT R8, R0, 0xff, RZ, 0xc0, !PT ;  /* 0x000000ff00087812 */ /* 0x004fe400078ec0ff */
[----:B------:R-:W-:Y:S02]  /*3db0*/  FSEL R0, R9, RZ, P0 ;  /* 0x000000ff09007208 */ /* 0x000fe40000000000 */
[----:B------:R-:W-:Y:S02]  /*3dc0*/  PRMT R9, R8, 0x5410, R11 ;  /* 0x0000541008097816 */ /* 0x000fe4000000000b */
[--C-:B------:R-:W-:Y:S01]  /*3dd0*/  HSET2.LE.AND R11, R13, R5.reuse, PT ;  /* 0x000000050d0b7233 */ /* 0x100fe20003803000 */
[--C-:B------:R-:W-:Y:S01]  /*3de0*/  FFMA.FTZ R8, R96, UR6, -R0.reuse ;  /* 0x0000000660087c23 */ /* 0x100fe20008010800 */
[--C-:B------:R-:W-:Y:S01]  /*3df0*/  FFMA.FTZ R2, R108, UR6, -R0.reuse ;  /* 0x000000066c027c23 */ /* 0x100fe20008010800 */
[----:B------:R-:W-:Y:S01]  /*3e00*/  IMAD.WIDE.U32 R12, R26, -0x326172a9, RZ ;  /* 0xcd9e8d571a0c7825 */ /* 0x000fe200078e00ff */
[----:B------:R-:W-:Y:S01]  /*3e10*/  HSET2.LE.AND R9, R9, R5, PT ;  /* 0x0000000509097233 */ /* 0x000fe20003803000 */
[----:B------:R3:W-:Y:S02]  /*3e20*/  MUFU.EX2 R217, R8 ;  /* 0x0000000800d97308 */ /* 0x0007e40000000800 */
[----:B------:R-:W-:Y:S01]  /*3e30*/  FFMA.FTZ R15, R110, UR6, -R0 ;  /* 0x000000066e0f7c23 */ /* 0x000fe20008010800 */
[----:B------:R-:W-:-:S02]  /*3e40*/  SHF.R.U32.HI R20, RZ, 0x18, R12 ;  /* 0x00000018ff147819 */ /* 0x000fc4000001160c */
[----:B------:R-:W-:-:S03]  /*3e50*/  LOP3.LUT R9, R9, R14, RZ, 0xc0, !PT ;  /* 0x0000000e09097212 */ /* 0x000fc600078ec0ff */
[----:B------:R2:W-:Y:S08]  /*3e60*/  MUFU.EX2 R212, R2 ;  /* 0x0000000200d47308 */ /* 0x0005f00000000800 */
[----:B------:R4:W-:Y:S01]  /*3e70*/  MUFU.EX2 R216, R15 ;  /* 0x0000000f00d87308 */ /* 0x0009e20000000800 */
[----:B---3--:R-:W-:-:S04]  /*3e80*/  F2FP.BF16.F32.PACK_AB R8, R221, R219 ;  /* 0x000000dbdd08723e */ /* 0x008fc800000010ff */
[----:B------:R-:W-:Y:S02]  /*3e90*/  LOP3.LUT R11, R11, R8, RZ, 0xc0, !PT ;  /* 0x000000080b0b7212 */ /* 0x000fe400078ec0ff */
[----:B--2---:R-:W-:Y:S02]  /*3ea0*/  HSET2.LE.AND R2, R18, R5, PT ;  /* 0x0000000512027233 */ /* 0x004fe40003803000 */
[----:B------:R-:W-:-:S03]  /*3eb0*/  LOP3.LUT R18, R12, 0xff, RZ, 0xc0, !PT ;  /* 0x000000ff0c127812 */ /* 0x000fc600078ec0ff */
[----:B------:R-:W-:Y:S02]  /*3ec0*/  LOP3.LUT R8, R2, R4, RZ, 0xc0, !PT ;  /* 0x0000000402087212 */ /* 0x000fe400078ec0ff */
[----:B------:R-:W-:Y:S01]  /*3ed0*/  LOP3.LUT R2, R12, 0xffff, RZ, 0xc0, !PT ;  /* 0x0000ffff0c027812 */ /* 0x000fe200078ec0ff */
[----:B----4-:R-:W-:Y:S01]  /*3ee0*/  FFMA.FTZ R15, R109, UR6, -R0 ;  /* 0x000000066d0f7c23 */ /* 0x010fe20008010800 */
[----:B------:R-:W-:Y:S01]  /*3ef0*/  SHF.R.U32.HI R4, RZ, 0x10, R12 ;  /* 0x00000010ff047819 */ /* 0x000fe2000001160c */
[----:B------:R-:W-:Y:S01]  /*3f00*/  FFMA.FTZ R12, R101, UR6, -R7 ;  /* 0x00000006650c7c23 */ /* 0x000fe20008010807 */
[----:B------:R-:W-:Y:S01]  /*3f10*/  SHF.R.U32.HI R14, RZ, 0x8, R2 ;  /* 0x00000008ff0e7819 */ /* 0x000fe20000011602 */
[----:B------:R2:W3:Y:S01]  /*3f20*/  MUFU.EX2 R211, R15 ;  /* 0x0000000f00d37308 */ /* 0x0004e20000000800 */
[----:B------:R-:W-:Y:S01]  /*3f30*/  LOP3.LUT R2, R13, UR24, R28, 0x96, !PT ;  /* 0x000000180d027c12 */ /* 0x000fe2000f8e961c */
[----:B------:R-:W-:Y:S01]  /*3f40*/  HMMA.16816.F32.BF16 R76, R8, R32, RZ ;  /* 0x00000020084c723c */ /* 0x000fe200000418ff */
[----:B------:R-:W-:Y:S01]  /*3f50*/  PRMT R19, R18, 0x5410, R14 ;  /* 0x0000541012137816 */ /* 0x000fe2000000000e */
[----:B------:R-:W4:Y:S01]  /*3f60*/  LDSM.16.MT88.4 R28, [R185+0x6800] ;  /* 0x00680000b91c783b */ /* 0x000f220000004200 */
[----:B------:R-:W-:-:S02]  /*3f70*/  LOP3.LUT R18, R2, 0xff, RZ, 0xc0, !PT ;  /* 0x000000ff02127812 */ /* 0x000fc400078ec0ff */
[--C-:B------:R-:W-:Y:S01]  /*3f80*/  SHF.R.U32.HI R13, RZ, 0x10, R2.reuse ;  /* 0x00000010ff0d7819 */ /* 0x100fe20000011602 */
[----:B------:R5:W-:Y:S01]  /*3f90*/  MUFU.EX2 R214, R12 ;  /* 0x0000000c00d67308 */ /* 0x000be20000000800 */
[----:B------:R-:W-:Y:S01]  /*3fa0*/  SHF.R.U32.HI R14, RZ, 0x18, R2 ;  /* 0x00000018ff0e7819 */ /* 0x000fe20000011602 */
[C---:B------:R-:W-:Y:S06]  /*3fb0*/  HMMA.16816.F32.BF16 R108, R8.reuse, R36, RZ ;  /* 0x00000024086c723c */ /* 0x040fec00000418ff */
[----:B------:R-:W-:Y:S01]  /*3fc0*/  HMMA.16816.F32.BF16 R88, R8, R40, RZ ;  /* 0x000000280858723c */ /* 0x000fe200000418ff */
[----:B--2---:R-:W-:-:S02]  /*3fd0*/  LOP3.LUT R15, R4, 0xff, RZ, 0xc0, !PT ;  /* 0x000000ff040f7812 */ /* 0x004fc400078ec0ff */
[----:B------:R-:W-:Y:S02]  /*3fe0*/  LOP3.LUT R4, R2, 0xffff, RZ, 0xc0, !PT ;  /* 0x0000ffff02047812 */ /* 0x000fe400078ec0ff */
[----:B------:R-:W-:Y:S01]  /*3ff0*/  PRMT R15, R15, 0x5410, R20 ;  /* 0x000054100f0f7816 */ /* 0x000fe20000000014 */
[C---:B-1----:R-:W-:Y:S01]  /*4000*/  HMMA.16816.F32.BF16 R80, R8.reuse, R44, RZ ;  /* 0x0000002c0850723c */ /* 0x042fe200000418ff */
[----:B------:R-:W-:Y:S01]  /*4010*/  SHF.R.U32.HI R2, RZ, 0x8, R4 ;  /* 0x00000008ff027819 */ /* 0x000fe20000011604 */
[--C-:B------:R-:W-:Y:S01]  /*4020*/  FFMA.FTZ R4, R93, UR6, -R7.reuse ;  /* 0x000000065d047c23 */ /* 0x100fe20008010807 */
[----:B-----5:R-:W-:Y:S02]  /*4030*/  LOP3.LUT R12, R13, 0xff, RZ, 0xc0, !PT ;  /* 0x000000ff0d0c7812 */ /* 0x020fe400078ec0ff */
[----:B------:R-:W-:Y:S01]  /*4040*/  HSET2.LE.AND R15, R15, R5, PT ;  /* 0x000000050f0f7233 */ /* 0x000fe20003803000 */
[----:B------:R1:W-:Y:S01]  /*4050*/  MUFU.EX2 R215, R4 ;  /* 0x0000000400d77308 */ /* 0x0003e20000000800 */
[----:B------:R-:W-:Y:S01]  /*4060*/  PRMT R20, R12, 0x5410, R14 ;  /* 0x000054100c147816 */ /* 0x000fe2000000000e */
[----:B------:R-:W-:Y:S01]  /*4070*/  FFMA.FTZ R12, R92, UR6, -R7 ;  /* 0x000000065c0c7c23 */ /* 0x000fe20008010807 */
[C---:B------:R-:W-:Y:S05]  /*4080*/  HMMA.16816.F32.BF16 R72, R8.reuse, R38, RZ ;  /* 0x000000260848723c */ /* 0x040fea00000418ff */
[----:B------:R3:W-:Y:S01]  /*4090*/  MUFU.EX2 R213, R12 ;  /* 0x0000000c00d57308 */ /* 0x0007e20000000800 */
[C---:B------:R-:W-:Y:S06]  /*40a0*/  HMMA.16816.F32.BF16 R92, R8.reuse, R34, RZ ;  /* 0x00000022085c723c */ /* 0x040fec00000418ff */
[----:B------:R-:W-:Y:S01]  /*40b0*/  HMMA.16816.F32.BF16 R104, R8, R42, RZ ;  /* 0x0000002a0868723c */ /* 0x000fe200000418ff */
[----:B-1----:R-:W-:-:S02]  /*40c0*/  PRMT R4, R18, 0x5410, R2 ;  /* 0x0000541012047816 */ /* 0x002fc40000000002 */
[--C-:B------:R-:W-:Y:S02]  /*40d0*/  HSET2.LE.AND R2, R19, R5.reuse, PT ;  /* 0x0000000513027233 */ /* 0x100fe40003803000 */
[----:B------:R-:W-:Y:S01]  /*40e0*/  F2FP.BF16.F32.PACK_AB R18, R234, R235 ;  /* 0x000000ebea12723e */ /* 0x000fe200000010ff */
[----:B------:R-:W-:Y:S01]  /*40f0*/  HMMA.16816.F32.BF16 R84, R8, R46, RZ ;  /* 0x0000002e0854723c */ /* 0x000fe200000418ff */
[----:B------:R-:W-:Y:S02]  /*4100*/  HSET2.LE.AND R13, R4, R5, PT ;  /* 0x00000005040d7233 */ /* 0x000fe40003803000 */
[----:B------:R-:W-:Y:S02]  /*4110*/  F2FP.BF16.F32.PACK_AB R4, R232, R231 ;  /* 0x000000e7e804723e */ /* 0x000fe400000010ff */
[----:B---3--:R-:W-:Y:S02]  /*4120*/  F2FP.BF16.F32.PACK_AB R12, R211, R216 ;  /* 0x000000d8d30c723e */ /* 0x008fe400000010ff */
[----:B------:R-:W-:Y:S01]  /*4130*/  LOP3.LUT R14, R2, R4, RZ, 0xc0, !PT ;  /* 0x00000004020e7212 */ /* 0x000fe200078ec0ff */
[----:B------:R-:W-:Y:S01]  /*4140*/  FFMA.FTZ R2, R48, UR6, -R7 ;  /* 0x0000000630027c23 */ /* 0x000fe20008010807 */
[----:B------:R-:W-:Y:S01]  /*4150*/  F2FP.BF16.F32.PACK_AB R4, R212, R217 ;  /* 0x000000d9d404723e */ /* 0x000fe200000010ff */
[--C-:B------:R-:W-:Y:S01]  /*4160*/  FFMA.FTZ R8, R103, UR6, -R6.reuse ;  /* 0x0000000667087c23 */ /* 0x100fe20008010806 */
[----:B------:R-:W-:Y:S01]  /*4170*/  LOP3.LUT R15, R15, R12, RZ, 0xc0, !PT ;  /* 0x0000000c0f0f7212 */ /* 0x000fe200078ec0ff */
[----:B------:R1:W-:Y:S01]  /*4180*/  MUFU.EX2 R210, R2 ;  /* 0x0000000200d27308 */ /* 0x0003e20000000800 */
[----:B------:R-:W-:Y:S01]  /*4190*/  LOP3.LUT R12, R13, R18, RZ, 0xc0, !PT ;  /* 0x000000120d0c7212 */ /* 0x000fe200078ec0ff */
[----:B------:R-:W-:Y:S01]  /*41a0*/  FFMA.FTZ R18, R102, UR6, -R6 ;  /* 0x0000000666127c23 */ /* 0x000fe20008010806 */
[----:B------:R-:W-:-:S02]  /*41b0*/  LOP3.LUT R19, R16, 0xff, RZ, 0xc0, !PT ;  /* 0x000000ff10137812 */ /* 0x000fc400078ec0ff */
[----:B------:R-:W-:Y:S02]  /*41c0*/  SHF.R.U32.HI R9, RZ, 0x18, R21 ;  /* 0x00000018ff097819 */ /* 0x000fe40000011615 */
[----:B------:R-:W-:Y:S01]  /*41d0*/  PRMT R17, R19, 0x5410, R17 ;  /* 0x0000541013117816 */ /* 0x000fe20000000011 */
[----:B------:R-:W-:Y:S01]  /*41e0*/  MUFU.EX2 R207, R8 ;  /* 0x0000000800cf7308 */ /* 0x000fe20000000800 */
[----:B------:R-:W-:-:S07]  /*41f0*/  LOP3.LUT R10, R21, 0xff, RZ, 0xc0, !PT ;  /* 0x000000ff150a7812 */ /* 0x000fce00078ec0ff */
[----:B------:R2:W-:Y:S01]  /*4200*/  MUFU.EX2 R208, R18 ;  /* 0x0000001200d07308 */ /* 0x0005e20000000800 */
[----:B-1----:R-:W-:-:S05]  /*4210*/  HSET2.LE.AND R2, R20, R5, PT ;  /* 0x0000000514027233 */ /* 0x002fca0003803000 */
[----:B------:R-:W-:Y:S01]  /*4220*/  LOP3.LUT R13, R2, R4, RZ, 0xc0, !PT ;  /* 0x00000004020d7212 */ /* 0x000fe200078ec0ff */
[----:B------:R-:W-:Y:S01]  /*4230*/  FFMA.FTZ R2, R112, UR6, -R6 ;  /* 0x0000000670027c23 */ /* 0x000fe20008010806 */
[--C-:B------:R-:W-:Y:S02]  /*4240*/  SHF.R.U32.HI R4, RZ, 0x10, R16.reuse ;  /* 0x00000010ff047819 */ /* 0x100fe40000011610 */
[----:B------:R-:W-:Y:S01]  /*4250*/  SHF.R.U32.HI R16, RZ, 0x18, R16 ;  /* 0x00000018ff107819 */ /* 0x000fe20000011610 */
[----:B------:R1:W3:Y:S01]  /*4260*/  MUFU.EX2 R206, R2 ;  /* 0x0000000200ce7308 */ /* 0x0002e20000000800 */
[----:B------:R-:W-:Y:S01]  /*4270*/  LOP3.LUT R11, R4, 0xff, RZ, 0xc0, !PT ;  /* 0x000000ff040b7812 */ /* 0x000fe200078ec0ff */
[----:B------:R-:W-:Y:S01]  /*4280*/  HMMA.16816.F32.BF16 R64, R12, R36, RZ ;  /* 0x000000240c40723c */ /* 0x000fe200000418ff */
[----:B------:R-:W-:Y:S02]  /*4290*/  SHF.R.U32.HI R4, RZ, 0x10, R21 ;  /* 0x00000010ff047819 */ /* 0x000fe40000011615 */
[----:B------:R-:W-:Y:S01]  /*42a0*/  PRMT R11, R11, 0x5410, R16 ;  /* 0x000054100b0b7816 */ /* 0x000fe20000000010 */
[----:B--2---:R-:W-:-:S02]  /*42b0*/  FFMA.FTZ R18, R121, UR6, -R0 ;  /* 0x0000000679127c23 */ /* 0x004fc40008010800 */
[C---:B------:R-:W-:Y:S02]  /*42c0*/  HMMA.16816.F32.BF16 R116, R12.reuse, R38, RZ ;  /* 0x000000260c74723c */ /* 0x040fe400000418ff */
[----:B------:R2:W-:Y:S04]  /*42d0*/  MUFU.EX2 R201, R18 ;  /* 0x0000001200c97308 */ /* 0x0005e80000000800 */
[----:B------:R-:W-:Y:S01]  /*42e0*/  HMMA.16816.F32.BF16 R68, R12, R32, RZ ;  /* 0x000000200c44723c */ /* 0x000fe200000418ff */
[----:B-1----:R-:W-:-:S05]  /*42f0*/  LOP3.LUT R2, R21, 0xffff, RZ, 0xc0, !PT ;  /* 0x0000ffff15027812 */ /* 0x002fca00078ec0ff */
[C---:B------:R-:W-:Y:S01]  /*4300*/  HMMA.16816.F32.BF16 R112, R12.reuse, R34, RZ ;  /* 0x000000220c70723c */ /* 0x040fe200000418ff */
[----:B------:R-:W-:Y:S01]  /*4310*/  SHF.R.U32.HI R8, RZ, 0x8, R2 ;  /* 0x00000008ff087819 */ /* 0x000fe20000011602 */
[----:B------:R-:W1:Y:S01]  /*4320*/  LDSM.16.MT88.4 R32, [R188+0x6800] ;  /* 0x00680000bc20783b */ /* 0x000e620000004200 */
[----:B------:R-:W-:Y:S01]  /*4330*/  LOP3.LUT R2, R4, 0xff, RZ, 0xc0, !PT ;  /* 0x000000ff04027812 */ /* 0x000fe200078ec0ff */
[----:B------:R-:W-:Y:S01]  /*4340*/  FFMA.FTZ R4, R50, UR6, -R6 ;  /* 0x0000000632047c23 */ /* 0x000fe20008010806 */
[----:B------:R-:W-:Y:S01]  /*4350*/  PRMT R16, R10, 0x5410, R8 ;  /* 0x000054100a107816 */ /* 0x000fe20000000008 */
[----:B------:R-:W-:Y:S01]  /*4360*/  FFMA.FTZ R8, R49, UR6, -R22 ;  /* 0x0000000631087c23 */ /* 0x000fe20008010816 */
[----:B------:R-:W-:Y:S01]  /*4370*/  PRMT R9, R2, 0x5410, R9 ;  /* 0x0000541002097816 */ /* 0x000fe20000000009 */
[----:B------:R5:W4:Y:S01]  /*4380*/  MUFU.EX2 R205, R4 ;  /* 0x0000000400cd7308 */ /* 0x000b220000000800 */
[----:B------:R-:W-:Y:S01]  /*4390*/  HSET2.LE.AND R2, R17, R5, PT ;  /* 0x0000000511027233 */ /* 0x000fe20003803000 */
[----:B------:R-:W-:Y:S01]  /*43a0*/  HMMA.16816.F32.BF16 R60, R12, R40, RZ ;  /* 0x000000280c3c723c */ /* 0x000fe200000418ff */
[----:B---3--:R-:W-:Y:S01]  /*43b0*/  F2FP.BF16.F32.PACK_AB R17, R206, R208 ;  /* 0x000000d0ce11723e */ /* 0x008fe200000010ff */
[----:B------:R-:W3:Y:S01]  /*43c0*/  LDSM.16.MT88.4 R48, [R186+0x6800] ;  /* 0x00680000ba30783b */ /* 0x000ee20000004200 */
[----:B--2---:R-:W-:-:S03]  /*43d0*/  IMAD.WIDE.U32 R18, R158, -0x326172a9, RZ ;  /* 0xcd9e8d579e127825 */ /* 0x004fc600078e00ff */
[C---:B------:R-:W-:Y:S01]  /*43e0*/  HMMA.16816.F32.BF16 R128, R12.reuse, R42, RZ ;  /* 0x0000002a0c80723c */ /* 0x040fe200000418ff */
[----:B------:R2:W-:Y:S05]  /*43f0*/  MUFU.EX2 R203, R8 ;  /* 0x0000000800cb7308 */ /* 0x0005ea0000000800 */
[----:B------:R-:W-:Y:S01]  /*4400*/  HMMA.16816.F32.BF16 R36, R12, R44, RZ ;  /* 0x0000002c0c24723c */ /* 0x000fe200000418ff */
[----:B------:R-:W-:Y:S01]  /*4410*/  IMAD.WIDE.U32 R42, R157, -0x326172a9, RZ ;  /* 0xcd9e8d579d2a7825 */ /* 0x000fe200078e00ff */
[----:B-----5:R-:W-:-:S04]  /*4420*/  F2FP.BF16.F32.PACK_AB R4, R210, R213 ;  /* 0x000000d5d204723e */ /* 0x020fc800000010ff */
[----:B------:R-:W-:Y:S02]  /*4430*/  LOP3.LUT R18, R43, UR16, R18, 0x96, !PT ;  /* 0x000000102b127c12 */ /* 0x000fe4000f8e9612 */
[----:B------:R-:W-:Y:S01]  /*4440*/  LOP3.LUT R10, R2, R4, RZ, 0xc0, !PT ;  /* 0x00000004020a7212 */ /* 0x000fe200078ec0ff */
[----:B------:R-:W-:Y:S01]  /*4450*/  FFMA.FTZ R4, R120, UR6, -R22 ;  /* 0x0000000678047c23 */ /* 0x000fe20008010816 */
[--C-:B------:R-:W-:Y:S01]  /*4460*/  HSET2.LE.AND R2, R11, R5.reuse, PT ;  /* 0x000000050b027233 */ /* 0x100fe20003803000 */
[----:B------:R-:W-:Y:S01]  /*4470*/  HMMA.16816.F32.BF16 R120, R12, R46, RZ ;  /* 0x0000002e0c78723c */ /* 0x000fe200000418ff */
[--C-:B--2---:R-:W-:Y:S01]  /*4480*/  HSET2.LE.AND R8, R16, R5.reuse, PT ;  /* 0x0000000510087233 */ /* 0x104fe20003803000 */
[----:B------:R4:W-:Y:S01]  /*4490*/  MUFU.EX2 R202, R4 ;  /* 0x0000000400ca7308 */ /* 0x0009e20000000800 */
[----:B------:R-:W-:Y:S01]  /*44a0*/  HSET2.LE.AND R16, R9, R5, PT ;  /* 0x0000000509107233 */ /* 0x000fe20003803000 */
[----:B------:R-:W-:Y:S01]  /*44b0*/  IMAD.WIDE.U32 R40, R18, -0x2daee0ad, RZ ;  /* 0xd2511f5312287825 */ /* 0x000fe200078e00ff */
[----:B------:R-:W-:-:S02]  /*44c0*/  F2FP.BF16.F32.PACK_AB R9, R215, R214 ;  /* 0x000000d6d709723e */ /* 0x000fc400000010ff */
[--C-:B------:R-:W-:Y:S01]  /*44d0*/  SHF.R.U32.HI R12, RZ, 0x10, R24.reuse ;  /* 0x00000010ff0c7819 */ /* 0x100fe20000011618 */
[----:B------:R-:W-:Y:S01]  /*44e0*/  IMAD.WIDE.U32 R46, R145, -0x326172a9, RZ ;  /* 0xcd9e8d57912e7825 */ /* 0x000fe200078e00ff */
[----:B------:R-:W-:Y:S02]  /*44f0*/  LOP3.LUT R14, R23, 0xff, RZ, 0xc0, !PT ;  /* 0x000000ff170e7812 */ /* 0x000fe400078ec0ff */
[----:B------:R-:W-:Y:S02]  /*4500*/  LOP3.LUT R15, R24, 0xff, RZ, 0xc0, !PT ;  /* 0x000000ff180f7812 */ /* 0x000fe400078ec0ff */
[----:B------:R-:W-:Y:S02]  /*4510*/  LOP3.LUT R8, R8, R9, RZ, 0xc0, !PT ;  /* 0x0000000908087212 */ /* 0x000fe400078ec0ff */
[----:B------:R-:W-:Y:S02]  /*4520*/  LOP3.LUT R9, R16, R17, RZ, 0xc0, !PT ;  /* 0x0000001110097212 */ /* 0x000fe400078ec0ff */
[----:B------:R-:W-:-:S02]  /*4530*/  SHF.R.U32.HI R16, RZ, 0x18, R24 ;  /* 0x00000018ff107819 */ /* 0x000fc40000011618 */
[----:B----4-:R-:W-:Y:S02]  /*4540*/  F2FP.BF16.F32.PACK_AB R4, R205, R207 ;  /* 0x000000cfcd04723e */ /* 0x010fe400000010ff */
[----:B------:R-:W-:Y:S02]  /*4550*/  LOP3.LUT R12, R12, 0xff, RZ, 0xc0, !PT ;  /* 0x000000ff0c0c7812 */ /* 0x000fe400078ec0ff */
[----:B------:R-:W-:Y:S01]  /*4560*/  LOP3.LUT R11, R2, R4, RZ, 0xc0, !PT ;  /* 0x00000004020b7212 */ /* 0x000fe200078ec0ff */
[----:B------:R-:W-:Y:S01]  /*4570*/  FFMA.FTZ R4, R138, UR6, -R0 ;  /* 0x000000068a047c23 */ /* 0x000fe20008010800 */
[----:B------:R-:W-:Y:S02]  /*4580*/  LOP3.LUT R2, R24, 0xffff, RZ, 0xc0, !PT ;  /* 0x0000ffff18027812 */ /* 0x000fe400078ec0ff */
[----:B------:R-:W-:Y:S01]  /*4590*/  PRMT R16, R12, 0x5410, R16 ;  /* 0x000054100c107816 */ /* 0x000fe20000000010 */
[----:B------:R2:W4:Y:S01]  /*45a0*/  MUFU.EX2 R198, R4 ;  /* 0x0000000400c67308 */ /* 0x0005220000000800 */
[----:B------:R-:W-:Y:S01]  /*45b0*/  SHF.R.U32.HI R13, RZ, 0x8, R2 ;  /* 0x00000008ff0d7819 */ /* 0x000fe20000011602 */
[----:B------:R-:W-:Y:S01]  /*45c0*/  HMMA.16816.F32.BF16 R76, R8, R28, R76 ;  /* 0x0000001c084c723c */ /* 0x000fe2000004184c */
[----:B------:R-:W-:-:S02]  /*45d0*/  LOP3.LUT R2, R23, 0xffff, RZ, 0xc0, !PT ;  /* 0x0000ffff17027812 */ /* 0x000fc400078ec0ff */
[----:B------:R-:W-:Y:S01]  /*45e0*/  PRMT R15, R15, 0x5410, R13 ;  /* 0x000054100f0f7816 */ /* 0x000fe2000000000d */
[----:B------:R-:W-:Y:S01]  /*45f0*/  FFMA.FTZ R13, R132, UR6, -R22 ;  /* 0x00000006840d7c23 */ /* 0x000fe20008010816 */
[----:B------:R-:W-:Y:S01]  /*4600*/  SHF.R.U32.HI R2, RZ, 0x8, R2 ;  /* 0x00000008ff027819 */ /* 0x000fe20000011602 */
[C---:B-1----:R-:W-:Y:S02]  /*4610*/  HMMA.16816.F32.BF16 R108, R8.reuse, R32, R108 ;  /* 0x00000020086c723c */ /* 0x042fe4000004186c */
[----:B------:R1:W-:Y:S01]  /*4620*/  MUFU.EX2 R183, R13 ;  /* 0x0000000d00b77308 */ /* 0x0003e20000000800 */
[----:B------:R-:W-:Y:S02]  /*4630*/  PRMT R17, R14, 0x5410, R2 ;  /* 0x000054100e117816 */ /* 0x000fe40000000002 */
[--C-:B------:R-:W-:Y:S01]  /*4640*/  SHF.R.U32.HI R2, RZ, 0x10, R23.reuse ;  /* 0x00000010ff027819 */ /* 0x100fe20000011617 */
[----:B---3--:R-:W-:Y:S01]  /*4650*/  HMMA.16816.F32.BF16 R88, R8, R48, R88 ;  /* 0x000000300858723c */ /* 0x008fe20000041858 */
[----:B------:R-:W-:Y:S01]  /*4660*/  SHF.R.U32.HI R14, RZ, 0x18, R23 ;  /* 0x00000018ff0e7819 */ /* 0x000fe20000011617 */
[----:B--2---:R-:W-:Y:S01]  /*4670*/  FFMA.FTZ R4, R135, UR6, -R0 ;  /* 0x0000000687047c23 */ /* 0x004fe20008010800 */
[----:B------:R-:W-:-:S02]  /*4680*/  LOP3.LUT R12, R2, 0xff, RZ, 0xc0, !PT ;  /* 0x000000ff020c7812 */ /* 0x000fc400078ec0ff */
[----:B------:R-:W-:Y:S01]  /*4690*/  HSET2.LE.AND R2, R15, R5, PT ;  /* 0x000000050f027233 */ /* 0x000fe20003803000 */
[----:B------:R2:W-:Y:S01]  /*46a0*/  MUFU.EX2 R197, R4 ;  /* 0x0000000400c57308 */ /* 0x0005e20000000800 */
[----:B------:R-:W-:Y:S01]  /*46b0*/  HMMA.16816.F32.BF16 R80, R8, R52, R80 ;  /* 0x000000340850723c */ /* 0x000fe20000041850 */
[----:B-1----:R-:W-:-:S05]  /*46c0*/  PRMT R13, R12, 0x5410, R14 ;  /* 0x000054100c0d7816 */ /* 0x002fca000000000e */
[----:B------:R-:W-:Y:S01]  /*46d0*/  HMMA.16816.F32.BF16 R92, R8, R30, R92 ;  /* 0x0000001e085c723c */ /* 0x000fe2000004185c */
[----:B------:R-:W-:Y:S02]  /*46e0*/  HSET2.LE.AND R12, R17, R5, PT ;  /* 0x00000005110c7233 */ /* 0x000fe40003803000 */
[----:B----4-:R-:W-:-:S03]  /*46f0*/  F2FP.BF16.F32.PACK_AB R17, R198, R201 ;  /* 0x000000c9c611723e */ /* 0x010fc600000010ff */
[----:B------:R-:W-:Y:S01]  /*4700*/  HMMA.16816.F32.BF16 R124, R8, R34, R72 ;  /* 0x00000022087c723c */ /* 0x000fe20000041848 */
[----:B--2---:R-:W-:-:S05]  /*4710*/  FFMA.FTZ R4, R134, UR6, -R0 ;  /* 0x0000000686047c23 */ /* 0x004fca0008010800 */
[C---:B------:R-:W-:Y:S01]  /*4720*/  HMMA.16816.F32.BF16 R104, R8.reuse, R50, R104 ;  /* 0x000000320868723c */ /* 0x040fe20000041868 */
[----:B------:R1:W2:Y:S05]  /*4730*/  MUFU.EX2 R196, R4 ;  /* 0x0000000400c47308 */ /* 0x0002aa0000000800 */
[----:B------:R-:W-:Y:S07]  /*4740*/  HMMA.16816.F32.BF16 R84, R8, R54, R84 ;  /* 0x000000360854723c */ /* 0x000fee0000041854 */
[----:B------:R-:W-:Y:S01]  /*4750*/  LOP3.LUT R11, R19, UR18, R58, 0x96, !PT ;  /* 0x00000012130b7c12 */ /* 0x000fe2000f8e963a */
[----:B------:R-:W-:-:S04]  /*4760*/  FFMA.FTZ R10, R57, UR6, -R7 ;  /* 0x00000006390a7c23 */ /* 0x000fc80008010807 */
[----:B------:R3:W-:Y:S01]  /*4770*/  MUFU.EX2 R101, R10 ;  /* 0x0000000a00657308 */ /* 0x0007e20000000800 */
[----:B-1----:R-:W-:-:S04]  /*4780*/  F2FP.BF16.F32.PACK_AB R4, R228, R229 ;  /* 0x000000e5e404723e */ /* 0x002fc800000010ff */
[----:B------:R-:W-:Y:S01]  /*4790*/  LOP3.LUT R14, R2, R4, RZ, 0xc0, !PT ;  /* 0x00000004020e7212 */ /* 0x000fe200078ec0ff */
[----:B------:R-:W-:Y:S01]  /*47a0*/  FFMA.FTZ R4, R133, UR6, -R22 ;  /* 0x0000000685047c23 */ /* 0x000fe20008010816 */
[--C-:B------:R-:W-:Y:S02]  /*47b0*/  HSET2.LE.AND R2, R16, R5.reuse, PT ;  /* 0x0000000510027233 */ /* 0x100fe40003803000 */
[----:B------:R-:W-:Y:S01]  /*47c0*/  HSET2.LE.AND R16, R13, R5, PT ;  /* 0x000000050d107233 */ /* 0x000fe20003803000 */
[----:B------:R2:W-:Y:S01]  /*47d0*/  MUFU.EX2 R182, R4 ;  /* 0x0000000400b67308 */ /* 0x0005e20000000800 */
[----:B------:R-:W-:-:S04]  /*47e0*/  F2FP.BF16.F32.PACK_AB R13, R230, R233 ;  /* 0x000000e9e60d723e */ /* 0x000fc800000010ff */
[----:B------:R-:W-:Y:S02]  /*47f0*/  LOP3.LUT R12, R12, R13, RZ, 0xc0, !PT ;  /* 0x0000000d0c0c7212 */ /* 0x000fe400078ec0ff */
[----:B------:R-:W-:Y:S01]  /*4800*/  LOP3.LUT R13, R16, R17, RZ, 0xc0, !PT ;  /* 0x00000011100d7212 */ /* 0x000fe200078ec0ff */
[----:B------:R-:W-:-:S04]  /*4810*/  IMAD.WIDE.U32 R16, R154, -0x326172a9, RZ ;  /* 0xcd9e8d579a107825 */ /* 0x000fc800078e00ff */
[----:B---3--:R-:W-:Y:S01]  /*4820*/  IMAD.WIDE.U32 R10, R11, -0x2daee0ad, RZ ;  /* 0xd2511f530b0a7825 */ /* 0x008fe200078e00ff */
[----:B--2---:R-:W-:-:S04]  /*4830*/  F2FP.BF16.F32.PACK_AB R4, R196, R197 ;  /* 0x000000c5c404723e */ /* 0x004fc800000010ff */
[----:B------:R-:W-:Y:S02]  /*4840*/  LOP3.LUT R19, R11, UR15, R136, 0x96, !PT ;  /* 0x0000000f0b137c12 */ /* 0x000fe4000f8e9688 */
[----:B------:R-:W-:Y:S01]  /*4850*/  LOP3.LUT R15, R2, R4, RZ, 0xc0, !PT ;  /* 0x00000004020f7212 */ /* 0x000fe200078ec0ff */
[----:B------:R-:W-:Y:S01]  /*4860*/  FFMA.FTZ R2, R140, UR6, -R7 ;  /* 0x000000068c027c23 */ /* 0x000fe20008010807 */
[----:B------:R-:W-:Y:S01]  /*4870*/  LOP3.LUT R4, R17, UR18, R56, 0x96, !PT ;  /* 0x0000001211047c12 */ /* 0x000fe2000f8e9638 */
[----:B------:R-:W-:Y:S01]  /*4880*/  IMAD.WIDE.U32 R20, R19, -0x326172a9, RZ ;  /* 0xcd9e8d5713147825 */ /* 0x000fe200078e00ff */
[----:B------:R-:W-:Y:S01]  /*4890*/  LOP3.LUT R23, R41, UR5, R10, 0x96, !PT ;  /* 0x0000000529177c12 */ /* 0x000fe2000f8e960a */
[----:B------:R1:W-:Y:S02]  /*48a0*/  MUFU.EX2 R181, R2 ;  /* 0x0000000200b57308 */ /* 0x0003e40000000800 */
[----:B------:R-:W-:Y:S01]  /*48b0*/  FFMA.FTZ R19, R155, UR6, -R0 ;  /* 0x000000069b137c23 */ /* 0x000fe20008010800 */
[----:B------:R-:W-:-:S04]  /*48c0*/  IMAD.WIDE.U32 R8, R4, -0x2daee0ad, RZ ;  /* 0xd2511f5304087825 */ /* 0x000fc800078e00ff */
[--C-:B------:R-:W-:Y:S01]  /*48d0*/  FFMA.FTZ R4, R59, UR6, -R7.reuse ;  /* 0x000000063b047c23 */ /* 0x100fe20008010807 */
[C---:B------:R-:W-:Y:S01]  /*48e0*/  HMMA.16816.F32.BF16 R72, R12.reuse, R28, R68 ;  /* 0x0000001c0c48723c */ /* 0x040fe20000041844 */
[----:B------:R-:W-:Y:S01]  /*48f0*/  LDSM.16.MT88.4 R56, [R187+0x7000] ;  /* 0x00700000bb38783b */ /* 0x000fe20000004200 */
[----:B------:R-:W-:Y:S04]  /*4900*/  MUFU.EX2 R103, R19 ;  /* 0x0000001300677308 */ /* 0x000fe80000000800 */
[C---:B------:R-:W-:Y:S06]  /*4910*/  HMMA.16816.F32.BF16 R68, R12.reuse, R32, R64 ;  /* 0x000000200c44723c */ /* 0x040fec0000041840 */
[----:B------:R-:W-:Y:S01]  /*4920*/  HMMA.16816.F32.BF16 R132, R12, R48, R60 ;  /* 0x000000300c84723c */ /* 0x000fe2000004183c */
[----:B-1----:R-:W-:-:S04]  /*4930*/  FFMA.FTZ R2, R142, UR6, -R7 ;  /* 0x000000068e027c23 */ /* 0x002fc80008010807 */
[----:B------:R1:W2:Y:S01]  /*4940*/  MUFU.EX2 R180, R2 ;  /* 0x0000000200b47308 */ /* 0x0002a20000000800 */
[C---:B------:R-:W-:Y:S01]  /*4950*/  HMMA.16816.F32.BF16 R160, R12.reuse, R52, R36 ;  /* 0x000000340ca0723c */ /* 0x040fe20000041824 */
[----:B------:R-:W-:Y:S05]  /*4960*/  LDSM.16.MT88.4 R36, [R186+0x7000] ;  /* 0x00700000ba24783b */ /* 0x000fea0000004200 */
[C---:B------:R-:W-:Y:S01]  /*4970*/  HMMA.16816.F32.BF16 R64, R12.reuse, R30, R112 ;  /* 0x0000001e0c40723c */ /* 0x040fe20000041870 */
[----:B------:R-:W-:Y:S04]  /*4980*/  LDSM.16.MT88.4 R28, [R188+0x7000] ;  /* 0x00700000bc1c783b */ /* 0x000fe80000004200 */
[----:B------:R-:W-:Y:S01]  /*4990*/  LDSM.16.MT88.4 R112, [R185+0x7800] ;  /* 0x00780000b970783b */ /* 0x000fe20000004200 */
[----:B------:R-:W-:Y:S01]  /*49a0*/  HMMA.16816.F32.BF16 R60, R12, R34, R116 ;  /* 0x000000220c3c723c */ /* 0x000fe20000041874 */
[----:B-1----:R-:W-:-:S02]  /*49b0*/  LOP3.LUT R2, R47, UR16, R16, 0x96, !PT ;  /* 0x000000102f027c12 */ /* 0x002fc4000f8e9610 */
[----:B------:R-:W-:-:S03]  /*49c0*/  LOP3.LUT R16, R9, UR15, R98, 0x96, !PT ;  /* 0x0000000f09107c12 */ /* 0x000fc6000f8e9662 */
[----:B------:R-:W-:Y:S01]  /*49d0*/  HMMA.16816.F32.BF16 R48, R12, R50, R128 ;  /* 0x000000320c30723c */ /* 0x000fe20000041880 */
[----:B------:R1:W-:Y:S01]  /*49e0*/  MUFU.EX2 R98, R4 ;  /* 0x0000000400627308 */ /* 0x0003e20000000800 */
[----:B------:R-:W-:-:S04]  /*49f0*/  IMAD.WIDE.U32 R44, R2, -0x2daee0ad, RZ ;  /* 0xd2511f53022c7825 */ /* 0x000fc800078e00ff */
[----:B------:R-:W-:Y:S01]  /*4a00*/  IMAD.WIDE.U32 R32, R16, -0x326172a9, RZ ;  /* 0xcd9e8d5710207825 */ /* 0x000fe200078e00ff */
[----:B------:R-:W-:Y:S01]  /*4a10*/  LOP3.LUT R2, R45, UR5, R8, 0x96, !PT ;  /* 0x000000052d027c12 */ /* 0x000fe2000f8e9608 */
[----:B------:R-:W-:Y:S04]  /*4a20*/  HMMA.16816.F32.BF16 R52, R12, R54, R120 ;  /* 0x000000360c34723c */ /* 0x000fe80000041878 */
[----:B------:R-:W-:-:S04]  /*4a30*/  IMAD.WIDE.U32 R8, R2, -0x326172a9, RZ ;  /* 0xcd9e8d5702087825 */ /* 0x000fc800078e00ff */
[----:B------:R-:W-:Y:S01]  /*4a40*/  FFMA.FTZ R12, R156, UR6, -R0 ;  /* 0x000000069c0c7c23 */ /* 0x000fe20008010800 */
[C---:B------:R-:W-:Y:S01]  /*4a50*/  LOP3.LUT R2, R8.reuse, 0xffff, RZ, 0xc0, !PT ;  /* 0x0000ffff08027812 */ /* 0x040fe200078ec0ff */
[----:B-1----:R-:W-:Y:S01]  /*4a60*/  FFMA.FTZ R4, R143, UR6, -R6 ;  /* 0x000000068f047c23 */ /* 0x002fe20008010806 */
[----:B------:R-:W-:Y:S01]  /*4a70*/  LOP3.LUT R11, R8, 0xff, RZ, 0xc0, !PT ;  /* 0x000000ff080b7812 */ /* 0x000fe200078ec0ff */
[----:B------:R1:W-:Y:S01]  /*4a80*/  MUFU.EX2 R102, R12 ;  /* 0x0000000c00667308 */ /* 0x0003e20000000800 */
[----:B------:R-:W-:Y:S02]  /*4a90*/  SHF.R.U32.HI R10, RZ, 0x8, R2 ;  /* 0x00000008ff0a7819 */ /* 0x000fe40000011602 */
[----:B------:R-:W-:Y:S01]  /*4aa0*/  LOP3.LUT R2, R9, UR24, R32, 0x96, !PT ;  /* 0x0000001809027c12 */ /* 0x000fe2000f8e9620 */
[----:B------:R-:W-:Y:S01]  /*4ab0*/  FFMA.FTZ R9, R144, UR6, -R6 ;  /* 0x0000000690097c23 */ /* 0x000fe20008010806 */
[----:B------:R-:W-:Y:S02]  /*4ac0*/  PRMT R18, R11, 0x5410, R10 ;  /* 0x000054100b127816 */ /* 0x000fe4000000000a */
[----:B------:R-:W-:Y:S01]  /*4ad0*/  SHF.R.U32.HI R17, RZ, 0x18, R8 ;  /* 0x00000018ff117819 */ /* 0x000fe20000011608 */
[----:B------:R3:W-:Y:S01]  /*4ae0*/  MUFU.EX2 R179, R4 ;  /* 0x0000000400b37308 */ /* 0x0007e20000000800 */
[----:B------:R-:W-:-:S07]  /*4af0*/  LOP3.LUT R16, R2, 0xff, RZ, 0xc0, !PT ;  /* 0x000000ff02107812 */ /* 0x000fce00078ec0ff */
[----:B------:R4:W5:Y:S01]  /*4b00*/  MUFU.EX2 R178, R9 ;  /* 0x0000000900b27308 */ /* 0x0009620000000800 */
[----:B-1----:R-:W-:-:S07]  /*4b10*/  FFMA.FTZ R12, R139, UR6, -R0 ;  /* 0x000000068b0c7c23 */ /* 0x002fce0008010800 */
[----:B------:R1:W-:Y:S01]  /*4b20*/  MUFU.EX2 R45, R12 ;  /* 0x0000000c002d7308 */ /* 0x0003e20000000800 */
[----:B---3--:R-:W-:Y:S01]  /*4b30*/  SHF.R.U32.HI R4, RZ, 0x10, R8 ;  /* 0x00000010ff047819 */ /* 0x008fe20000011608 */
[----:B------:R-:W-:Y:S02]  /*4b40*/  FFMA.FTZ R8, R27, UR6, -R6 ;  /* 0x000000061b087c23 */ /* 0x000fe40008010806 */
[----:B------:R-:W3:Y:S01]  /*4b50*/  LDSM.16.MT88.4 R24, [R185+0x7000] ;  /* 0x00700000b918783b */ /* 0x000ee20000004200 */
[----:B------:R-:W-:Y:S02]  /*4b60*/  LOP3.LUT R11, R4, 0xff, RZ, 0xc0, !PT ;  /* 0x000000ff040b7812 */ /* 0x000fe400078ec0ff */
[----:B------:R-:W-:Y:S01]  /*4b70*/  LOP3.LUT R4, R2, 0xffff, RZ, 0xc0, !PT ;  /* 0x0000ffff02047812 */ /* 0x000fe200078ec0ff */
[----:B------:R5:W-:Y:S01]  /*4b80*/  MUFU.EX2 R96, R8 ;  /* 0x0000000800607308 */ /* 0x000be20000000800 */
[----:B----4-:R-:W-:Y:S02]  /*4b90*/  SHF.R.U32.HI R9, RZ, 0x10, R2 ;  /* 0x00000010ff097819 */ /* 0x010fe40000011602 */
[----:B------:R-:W-:-:S02]  /*4ba0*/  SHF.R.U32.HI R10, RZ, 0x8, R4 ;  /* 0x00000008ff0a7819 */ /* 0x000fc40000011604 */
[----:B------:R-:W-:Y:S02]  /*4bb0*/  SHF.R.U32.HI R4, RZ, 0x18, R2 ;  /* 0x00000018ff047819 */ /* 0x000fe40000011602 */
[----:B------:R-:W-:Y:S02]  /*4bc0*/  LOP3.LUT R2, R9, 0xff, RZ, 0xc0, !PT ;  /* 0x000000ff09027812 */ /* 0x000fe400078ec0ff */
[----:B------:R-:W-:Y:S01]  /*4bd0*/  PRMT R10, R16, 0x5410, R10 ;  /* 0x00005410100a7816 */ /* 0x000fe2000000000a */
[----:B-1----:R-:W-:Y:S01]  /*4be0*/  FFMA.FTZ R12, R141, UR6, -R0 ;  /* 0x000000068d0c7c23 */ /* 0x002fe20008010800 */
[----:B------:R-:W-:Y:S02]  /*4bf0*/  PRMT R9, R2, 0x5410, R4 ;  /* 0x0000541002097816 */ /* 0x000fe40000000004 */
[----:B--2---:R-:W-:Y:S01]  /*4c00*/  F2FP.BF16.F32.PACK_AB R4, R180, R181 ;  /* 0x000000b5b404723e */ /* 0x004fe200000010ff */
[----:B------:R-:W-:Y:S01]  /*4c10*/  MUFU.EX2 R41, R12 ;  /* 0x0000000c00297308 */ /* 0x000fe20000000800 */
[--C-:B------:R-:W-:Y:S01]  /*4c20*/  HSET2.LE.AND R2, R10, R5.reuse, PT ;  /* 0x000000050a027233 */ /* 0x100fe20003803000 */
[----:B-----5:R-:W-:Y:S01]  /*4c30*/  FFMA.FTZ R8, R137, UR6, -R6 ;  /* 0x0000000689087c23 */ /* 0x020fe20008010806 */
[----:B------:R-:W-:-:S02]  /*4c40*/  HSET2.LE.AND R9, R9, R5, PT ;  /* 0x0000000509097233 */ /* 0x000fc40003803000 */
[----:B------:R-:W-:Y:S01]  /*4c50*/  PRMT R11, R11, 0x5410, R17 ;  /* 0x000054100b0b7816 */ /* 0x000fe20000000011 */
[----:B------:R-:W-:Y:S02]  /*4c60*/  IMAD.WIDE.U32 R16, R23, -0x326172a9, RZ ;  /* 0xcd9e8d5717107825 */ /* 0x000fe400078e00ff */
[----:B------:R1:W2:Y:S01]  /*4c70*/  MUFU.EX2 R47, R8 ;  /* 0x00000008002f7308 */ /* 0x0002a20000000800 */
[----:B------:R-:W-:Y:S02]  /*4c80*/  F2FP.BF16.F32.PACK_AB R10, R178, R179 ;  /* 0x000000b3b20a723e */ /* 0x000fe400000010ff */
[----:B------:R-:W-:Y:S02]  /*4c90*/  HSET2.LE.AND R11, R11, R5, PT ;  /* 0x000000050b0b7233 */ /* 0x000fe40003803000 */
[----:B------:R-:W-:Y:S02]  /*4ca0*/  LOP3.LUT R9, R9, R10, RZ, 0xc0, !PT ;  /* 0x0000000a09097212 */ /* 0x000fe400078ec0ff */
[----:B------:R-:W-:-:S04]  /*4cb0*/  SHF.R.U32.HI R14, RZ, 0x10, R16 ;  /* 0x00000010ff0e7819 */ /* 0x000fc80000011610 */
[----:B------:R-:W-:Y:S01]  /*4cc0*/  LOP3.LUT R14, R14, 0xff, RZ, 0xc0, !PT ;  /* 0x000000ff0e0e7812 */ /* 0x000fe200078ec0ff */
[----:B-1----:R-:W-:-:S04]  /*4cd0*/  FFMA.FTZ R8, R146, UR6, -R22 ;  /* 0x0000000692087c23 */ /* 0x002fc80008010816 */
[----:B------:R1:W-:Y:S02]  /*4ce0*/  MUFU.EX2 R177, R8 ;  /* 0x0000000800b17308 */ /* 0x0003e40000000800 */
[----:B-1----:R-:W-:Y:S01]  /*4cf0*/  LOP3.LUT R8, R2, R4, RZ, 0xc0, !PT ;  /* 0x0000000402087212 */ /* 0x002fe200078ec0ff */
[----:B------:R-:W-:Y:S01]  /*4d00*/  FFMA.FTZ R2, R147, UR6, -R22 ;  /* 0x0000000693027c23 */ /* 0x000fe20008010816 */
[----:B------:R-:W-:-:S04]  /*4d10*/  F2FP.BF16.F32.PACK_AB R4, R98, R101 ;  /* 0x000000656204723e */ /* 0x000fc800000010ff */
[----:B------:R1:W-:Y:S02]  /*4d20*/  MUFU.EX2 R176, R2 ;  /* 0x0000000200b07308 */ /* 0x0003e40000000800 */
[----:B-1----:R-:W-:Y:S02]  /*4d30*/  HSET2.LE.AND R2, R18, R5, PT ;  /* 0x0000000512027233 */ /* 0x002fe40003803000 */
[----:B--2---:R-:W-:-:S03]  /*4d40*/  F2FP.BF16.F32.PACK_AB R18, R47, R96 ;  /* 0x000000602f12723e */ /* 0x004fc600000010ff */
[----:B------:R-:W-:Y:S02]  /*4d50*/  LOP3.LUT R10, R2, R4, RZ, 0xc0, !PT ;  /* 0x00000004020a7212 */ /* 0x000fe400078ec0ff */
[----:B------:R-:W-:Y:S02]  /*4d60*/  LOP3.LUT R4, R16, 0xffff, RZ, 0xc0, !PT ;  /* 0x0000ffff10047812 */ /* 0x000fe400078ec0ff */
[----:B------:R-:W-:Y:S02]  /*4d70*/  LOP3.LUT R2, R17, UR24, R20, 0x96, !PT ;  /* 0x0000001811027c12 */ /* 0x000fe4000f8e9614 */
[----:B------:R-:W-:Y:S02]  /*4d80*/  SHF.R.U32.HI R15, RZ, 0x8, R4 ;  /* 0x00000008ff0f7819 */ /* 0x000fe40000011604 */
[----:B------:R-:W-:Y:S02]  /*4d90*/  LOP3.LUT R4, R2, 0xffff, RZ, 0xc0, !PT ;  /* 0x0000ffff02047812 */ /* 0x000fe400078ec0ff */
[----:B------:R-:W-:-:S02]  /*4da0*/  LOP3.LUT R17, R16, 0xff, RZ, 0xc0, !PT ;  /* 0x000000ff10117812 */ /* 0x000fc400078ec0ff */
[----:B------:R-:W-:Y:S02]  /*4db0*/  SHF.R.U32.HI R16, RZ, 0x18, R16 ;  /* 0x00000018ff107819 */ /* 0x000fe40000011610 */
[----:B------:R-:W-:Y:S02]  /*4dc0*/  LOP3.LUT R13, R2, 0xff, RZ, 0xc0, !PT ;  /* 0x000000ff020d7812 */ /* 0x000fe400078ec0ff */
[----:B------:R-:W-:Y:S02]  /*4dd0*/  SHF.R.U32.HI R4, RZ, 0x8, R4 ;  /* 0x00000008ff047819 */ /* 0x000fe40000011604 */
[----:B------:R-:W-:Y:S02]  /*4de0*/  PRMT R15, R17, 0x5410, R15 ;  /* 0x00005410110f7816 */ /* 0x000fe4000000000f */
[----:B------:R-:W-:Y:S01]  /*4df0*/  PRMT R17, R14, 0x5410, R16 ;  /* 0x000054100e117816 */ /* 0x000fe20000000010 */
[----:B------:R-:W-:Y:S01]  /*4e00*/  FFMA.FTZ R14, R150, UR6, -R7 ;  /* 0x00000006960e7c23 */ /* 0x000fe20008010807 */
[----:B------:R-:W-:-:S02]  /*4e10*/  PRMT R16, R13, 0x5410, R4 ;  /* 0x000054100d107816 */ /* 0x000fc40000000004 */
[--C-:B------:R-:W-:Y:S01]  /*4e20*/  SHF.R.U32.HI R4, RZ, 0x10, R2.reuse ;  /* 0x00000010ff047819 */ /* 0x100fe20000011602 */
[----:B------:R1:W-:Y:S01]  /*4e30*/  MUFU.EX2 R43, R14 ;  /* 0x0000000e002b7308 */ /* 0x0003e20000000800 */
[----:B------:R-:W-:Y:S02]  /*4e40*/  SHF.R.U32.HI R13, RZ, 0x18, R2 ;  /* 0x00000018ff0d7819 */ /* 0x000fe40000011602 */
[----:B------:R-:W-:Y:S02]  /*4e50*/  LOP3.LUT R12, R4, 0xff, RZ, 0xc0, !PT ;  /* 0x000000ff040c7812 */ /* 0x000fe400078ec0ff */
[----:B------:R-:W-:Y:S02]  /*4e60*/  HSET2.LE.AND R2, R15, R5, PT ;  /* 0x000000050f027233 */ /* 0x000fe40003803000 */
[----:B------:R-:W-:Y:S02]  /*4e70*/  F2FP.BF16.F32.PACK_AB R4, R182, R183 ;  /* 0x000000b7b604723e */ /* 0x000fe400000010ff */
[----:B------:R-:W-:-:S02]  /*4e80*/  PRMT R13, R12, 0x5410, R13 ;  /* 0x000054100c0d7816 */ /* 0x000fc4000000000d */
[--C-:B------:R-:W-:Y:S02]  /*4e90*/  HSET2.LE.AND R12, R16, R5.reuse, PT ;  /* 0x00000005100c7233 */ /* 0x100fe40003803000 */
[----:B------:R-:W-:Y:S01]  /*4ea0*/  LOP3.LUT R11, R11, R18, RZ, 0xc0, !PT ;  /* 0x000000120b0b7212 */ /* 0x000fe200078ec0ff */
[--C-:B------:R-:W-:Y:S01]  /*4eb0*/  FFMA.FTZ R18, R164, UR6, -R7.reuse ;  /* 0x00000006a4127c23 */ /* 0x100fe20008010807 */
[--C-:B------:R-:W-:Y:S02]  /*4ec0*/  HSET2.LE.AND R16, R13, R5.reuse, PT ;  /* 0x000000050d107233 */ /* 0x100fe40003803000 */
[----:B-1----:R-:W-:Y:S01]  /*4ed0*/  LOP3.LUT R14, R2, R4, RZ, 0xc0, !PT ;  /* 0x00000004020e7212 */ /* 0x002fe200078ec0ff */
[--C-:B------:R-:W-:Y:S01]  /*4ee0*/  FFMA.FTZ R4, R151, UR6, -R7.reuse ;  /* 0x0000000697047c23 */ /* 0x100fe20008010807 */
[----:B------:R-:W-:Y:S01]  /*4ef0*/  HSET2.LE.AND R2, R17, R5, PT ;  /* 0x0000000511027233 */ /* 0x000fe20003803000 */
[C---:B---3--:R-:W-:Y:S01]  /*4f00*/  HMMA.16816.F32.BF16 R144, R8.reuse, R24, R76 ;  /* 0x000000180890723c */ /* 0x048fe2000004184c */
[----:B------:R-:W-:Y:S01]  /*4f10*/  F2FP.BF16.F32.PACK_AB R13, R202, R203 ;  /* 0x000000cbca0d723e */ /* 0x000fe200000010ff */
[----:B------:R1:W2:Y:S01]  /*4f20*/  MUFU.EX2 R35, R4 ;  /* 0x0000000400237308 */ /* 0x0002a20000000800 */
[----:B------:R-:W-:Y:S01]  /*4f30*/  F2FP.BF16.F32.PACK_AB R17, R102, R103 ;  /* 0x000000676611723e */ /* 0x000fe200000010ff */
[----:B------:R-:W-:Y:S01]  /*4f40*/  FFMA.FTZ R7, R167, UR6, -R7 ;  /* 0x00000006a7077c23 */ /* 0x000fe20008010807 */
[----:B------:R-:W-:Y:S01]  /*4f50*/  LOP3.LUT R12, R12, R13, RZ, 0xc0, !PT ;  /* 0x0000000d0c0c7212 */ /* 0x000fe200078ec0ff */
[----:B------:R-:W-:Y:S01]  /*4f60*/  HMMA.16816.F32.BF16 R152, R8, R28, R108 ;  /* 0x0000001c0898723c */ /* 0x000fe2000004186c */
[----:B------:R-:W-:-:S03]  /*4f70*/  LOP3.LUT R13, R16, R17, RZ, 0xc0, !PT ;  /* 0x00000011100d7212 */ /* 0x000fc600078ec0ff */
[----:B------:R3:W-:Y:S02]  /*4f80*/  MUFU.EX2 R32, R7 ;  /* 0x0000000700207308 */ /* 0x0007e40000000800 */
[C---:B------:R-:W-:Y:S06]  /*4f90*/  HMMA.16816.F32.BF16 R88, R8.reuse, R36, R88 ;  /* 0x000000240858723c */ /* 0x040fec0000041858 */
[C---:B------:R-:W-:Y:S01]  /*4fa0*/  HMMA.16816.F32.BF16 R156, R8.reuse, R56, R80 ;  /* 0x00000038089c723c */ /* 0x040fe20000041850 */
[----:B-1----:R-:W-:Y:S01]  /*4fb0*/  F2FP.BF16.F32.PACK_AB R4, R41, R45 ;  /* 0x0000002d2904723e */ /* 0x002fe200000010ff */
[----:B------:R1:W-:Y:S03]  /*4fc0*/  MUFU.EX2 R34, R18 ;  /* 0x0000001200227308 */ /* 0x0003e60000000800 */
[----:B------:R-:W-:Y:S01]  /*4fd0*/  LOP3.LUT R15, R2, R4, RZ, 0xc0, !PT ;  /* 0x00000004020f7212 */ /* 0x000fe200078ec0ff */
[----:B------:R-:W-:Y:S01]  /*4fe0*/  HMMA.16816.F32.BF16 R116, R8, R26, R92 ;  /* 0x0000001a0874723c */ /* 0x000fe2000004185c */
[----:B------:R-:W-:-:S02]  /*4ff0*/  LOP3.LUT R2, R21, UR14, R42, 0x96, !PT ;  /* 0x0000000e15027c12 */ /* 0x000fc4000f8e962a */
[----:B------:R-:W-:Y:S01]  /*5000*/  LOP3.LUT R4, R33, UR14, R46, 0x96, !PT ;  /* 0x0000000e21047c12 */ /* 0x000fe2000f8e962e */
[----:B---3--:R-:W-:Y:S02]  /*5010*/  FFMA.FTZ R7, R166, UR6, -R6 ;  /* 0x00000006a6077c23 */ /* 0x008fe40008010806 */
[C---:B------:R-:W-:Y:S06]  /*5020*/  HMMA.16816.F32.BF16 R124, R8.reuse, R30, R124 ;  /* 0x0000001e087c723c */ /* 0x040fec000004187c */
[C---:B------:R-:W-:Y:S06]  /*5030*/  HMMA.16816.F32.BF16 R128, R8.reuse, R38, R104 ;  /* 0x000000260880723c */ /* 0x040fec0000041868 */
[----:B------:R-:W-:Y:S01]  /*5040*/  HMMA.16816.F32.BF16 R140, R8, R58, R84 ;  /* 0x0000003a088c723c */ /* 0x000fe20000041854 */
[----:B------:R-:W-:Y:S05]  /*5050*/  LDSM.16.MT88.4 R84, [R186+0x7800] ;  /* 0x00780000ba54783b */ /* 0x000fea0000004200 */
[----:B------:R-:W-:Y:S01]  /*5060*/  HMMA.16816.F32.BF16 R64, R12, R26, R64 ;  /* 0x0000001a0c40723c */ /* 0x000fe20000041840 */
[----:B------:R-:W-:-:S04]  /*5070*/  IMAD.WIDE.U32 R10, R2, -0x2daee0ad, RZ ;  /* 0xd2511f53020a7825 */ /* 0x000fc800078e00ff */
[----:B------:R-:W-:Y:S01]  /*5080*/  FFMA.FTZ R2, R165, UR6, -R6 ;  /* 0x00000006a5027c23 */ /* 0x000fe20008010806 */
[----:B------:R3:W-:Y:S01]  /*5090*/  MUFU.EX2 R26, R7 ;  /* 0x00000007001a7308 */ /* 0x0007e20000000800 */
[----:B------:R-:W-:Y:S01]  /*50a0*/  IMAD.WIDE.U32 R8, R4, -0x2daee0ad, RZ ;  /* 0xd2511f5304087825 */ /* 0x000fe200078e00ff */
[----:B------:R-:W-:Y:S01]  /*50b0*/  HMMA.16816.F32.BF16 R108, R12, R24, R72 ;  /* 0x000000180c6c723c */ /* 0x000fe20000041848 */
[----:B------:R-:W-:Y:S01]  /*50c0*/  LOP3.LUT R4, R11, UR23, R40, 0x96, !PT ;  /* 0x000000170b047c12 */ /* 0x000fe2000f8e9628 */
[----:B------:R-:W4:Y:S01]  /*50d0*/  LDSM.16.MT88.4 R72, [R188+0x7800] ;  /* 0x00780000bc48783b */ /* 0x000f220000004200 */
[----:B-1----:R-:W-:-:S03]  /*50e0*/  LOP3.LUT R18, R8, 0xff, RZ, 0xc0, !PT ;  /* 0x000000ff08127812 */ /* 0x002fc600078ec0ff */
[----:B------:R1:W5:Y:S01]  /*50f0*/  MUFU.EX2 R27, R2 ;  /* 0x00000002001b7308 */ /* 0x0003620000000800 */
[--C-:B------:R-:W-:Y:S01]  /*5100*/  SHF.R.U32.HI R17, RZ, 0x10, R8.reuse ;  /* 0x00000010ff117819 */ /* 0x100fe20000011608 */
[----:B------:R-:W-:Y:S01]  /*5110*/  HMMA.16816.F32.BF16 R76, R12, R36, R132 ;  /* 0x000000240c4c723c */ /* 0x000fe20000041884 */
[----:B------:R-:W-:-:S05]  /*5120*/  SHF.R.U32.HI R19, RZ, 0x18, R8 ;  /* 0x00000018ff137819 */ /* 0x000fca0000011608 */
[----:B------:R-:W-:Y:S01]  /*5130*/  HMMA.16816.F32.BF16 R132, R12, R56, R160 ;  /* 0x000000380c84723c */ /* 0x000fe200000418a0 */
[----:B---3--:R-:W-:-:S04]  /*5140*/  FFMA.FTZ R7, R168, UR6, -R6 ;  /* 0x00000006a8077c23 */ /* 0x008fc80008010806 */
[----:B------:R3:W-:Y:S01]  /*5150*/  MUFU.EX2 R25, R7 ;  /* 0x0000000700197308 */ /* 0x0007e20000000800 */
[----:B------:R-:W-:Y:S01]  /*5160*/  HMMA.16816.F32.BF16 R120, R12, R28, R68 ;  /* 0x0000001c0c78723c */ /* 0x000fe20000041844 */
[----:B-1----:R-:W-:-:S05]  /*5170*/  LOP3.LUT R2, R8, 0xffff, RZ, 0xc0, !PT ;  /* 0x0000ffff08027812 */ /* 0x002fca00078ec0ff */
[C---:B------:R-:W-:Y:S01]  /*5180*/  HMMA.16816.F32.BF16 R60, R12.reuse, R30, R60 ;  /* 0x0000001e0c3c723c */ /* 0x040fe2000004183c */
[----:B------:R-:W-:Y:S02]  /*5190*/  SHF.R.U32.HI R16, RZ, 0x8, R2 ;  /* 0x00000008ff107819 */ /* 0x000fe40000011602 */
[----:B------:R-:W-:Y:S01]  /*51a0*/  LOP3.LUT R2, R9, UR23, R44, 0x96, !PT ;  /* 0x0000001709027c12 */ /* 0x000fe2000f8e962c */
[----:B------:R-:W-:Y:S01]  /*51b0*/  FFMA.FTZ R9, R169, UR6, -R6 ;  /* 0x00000006a9097c23 */ /* 0x000fe20008010806 */
[----:B------:R-:W-:Y:S01]  /*51c0*/  LOP3.LUT R6, R17, 0xff, RZ, 0xc0, !PT ;  /* 0x000000ff11067812 */ /* 0x000fe200078ec0ff */
[C---:B------:R-:W-:Y:S01]  /*51d0*/  HMMA.16816.F32.BF16 R48, R12.reuse, R38, R48 ;  /* 0x000000260c30723c */ /* 0x040fe20000041830 */
[----:B------:R-:W-:Y:S01]  /*51e0*/  LOP3.LUT R8, R2, 0xffff, RZ, 0xc0, !PT ;  /* 0x0000ffff02087812 */ /* 0x000fe200078ec0ff */
[----:B------:R1:W4:Y:S01]  /*51f0*/  MUFU.EX2 R24, R9 ;  /* 0x0000000900187308 */ /* 0x0003220000000800 */
[----:B------:R-:W-:Y:S01]  /*5200*/  PRMT R19, R6, 0x5410, R19 ;  /* 0x0000541006137816 */ /* 0x000fe20000000013 */
[----:B------:R-:W-:Y:S01]  /*5210*/  FFMA.FTZ R17, R171, UR6, -R0 ;  /* 0x00000006ab117c23 */ /* 0x000fe20008010800 */
[----:B---3--:R-:W-:Y:S01]  /*5220*/  LOP3.LUT R7, R2, 0xff, RZ, 0xc0, !PT ;  /* 0x000000ff02077812 */ /* 0x008fe200078ec0ff */
[----:B------:R-:W-:Y:S01]  /*5230*/  HMMA.16816.F32.BF16 R56, R12, R58, R52 ;  /* 0x0000003a0c38723c */ /* 0x000fe20000041834 */
[----:B------:R-:W-:-:S02]  /*5240*/  SHF.R.U32.HI R8, RZ, 0x8, R8 ;  /* 0x00000008ff087819 */ /* 0x000fc40000011608 */
[----:B------:R-:W-:Y:S01]  /*5250*/  PRMT R18, R18, 0x5410, R16 ;  /* 0x0000541012127816 */ /* 0x000fe20000000010 */
[----:B------:R-:W-:Y:S01]  /*5260*/  MUFU.EX2 R20, R17 ;  /* 0x0000001100147308 */ /* 0x000fe20000000800 */
[----:B------:R-:W-:Y:S02]  /*5270*/  PRMT R6, R7, 0x5410, R8 ;  /* 0x0000541007067816 */ /* 0x000fe40000000008 */
[--C-:B------:R-:W-:Y:S02]  /*5280*/  SHF.R.U32.HI R7, RZ, 0x10, R2.reuse ;  /* 0x00000010ff077819 */ /* 0x100fe40000011602 */
[----:B------:R-:W-:Y:S02]  /*5290*/  SHF.R.U32.HI R8, RZ, 0x18, R2 ;  /* 0x00000018ff087819 */ /* 0x000fe40000011602 */
[----:B------:R-:W-:Y:S02]  /*52a0*/  LOP3.LUT R7, R7, 0xff, RZ, 0xc0, !PT ;  /* 0x000000ff07077812 */ /* 0x000fe400078ec0ff */
[----:B------:R-:W-:Y:S01]  /*52b0*/  HSET2.LE.AND R2, R6, R5, PT ;  /* 0x0000000506027233 */ /* 0x000fe20003803000 */
[----:B-1----:R-:W-:Y:S01]  /*52c0*/  FFMA.FTZ R9, R174, UR6, -R22 ;  /* 0x00000006ae097c23 */ /* 0x002fe20008010816 */
[----:B--2---:R-:W-:-:S02]  /*52d0*/  F2FP.BF16.F32.PACK_AB R6, R35, R43 ;  /* 0x0000002b2306723e */ /* 0x004fc400000010ff */
[----:B------:R-:W-:Y:S01]  /*52e0*/  PRMT R16, R7, 0x5410, R8 ;  /* 0x0000541007107816 */ /* 0x000fe20000000008 */
[----:B------:R-:W-:Y:S01]  /*52f0*/  FFMA.FTZ R8, R175, UR6, -R22 ;  /* 0x00000006af087c23 */ /* 0x000fe20008010816 */
[----:B------:R-:W-:Y:S01]  /*5300*/  LOP3.LUT R136, R2, R6, RZ, 0xc0, !PT ;  /* 0x0000000602887212 */ /* 0x000fe200078ec0ff */
[----:B------:R1:W-:Y:S01]  /*5310*/  MUFU.EX2 R23, R9 ;  /* 0x0000000900177308 */ /* 0x0003e20000000800 */
[----:B-----5:R-:W-:Y:S02]  /*5320*/  F2FP.BF16.F32.PACK_AB R6, R26, R27 ;  /* 0x0000001b1a06723e */ /* 0x020fe400000010ff */
[--C-:B------:R-:W-:Y:S02]  /*5330*/  HSET2.LE.AND R2, R16, R5.reuse, PT ;  /* 0x0000000510027233 */ /* 0x100fe40003803000 */
[----:B------:R-:W-:Y:S02]  /*5340*/  HSET2.LE.AND R7, R18, R5, PT ;  /* 0x0000000512077233 */ /* 0x000fe40003803000 */
[----:B----4-:R-:W-:Y:S01]  /*5350*/  F2FP.BF16.F32.PACK_AB R16, R24, R25 ;  /* 0x000000191810723e */ /* 0x010fe200000010ff */
[----:B------:R2:W3:Y:S01]  /*5360*/  MUFU.EX2 R21, R8 ;  /* 0x0000000800157308 */ /* 0x0004e20000000800 */
[----:B------:R-:W-:Y:S01]  /*5370*/  LOP3.LUT R137, R2, R6, RZ, 0xc0, !PT ;  /* 0x0000000602897212 */ /* 0x000fe200078ec0ff */
[----:B------:R-:W-:Y:S01]  /*5380*/  FFMA.FTZ R2, R170, UR6, -R0 ;  /* 0x00000006aa027c23 */ /* 0x000fe20008010800 */
[----:B------:R-:W-:-:S02]  /*5390*/  SHF.R.U32.HI R6, RZ, 0x10, R10 ;  /* 0x00000010ff067819 */ /* 0x000fc4000001160a */
[----:B------:R-:W-:-:S03]  /*53a0*/  LOP3.LUT R12, R10, 0xff, RZ, 0xc0, !PT ;  /* 0x000000ff0a0c7812 */ /* 0x000fc600078ec0ff */
[----:B------:R4:W-:Y:S01]  /*53b0*/  MUFU.EX2 R15, R2 ;  /* 0x00000002000f7308 */ /* 0x0009e20000000800 */
[----:B-1----:R-:W-:-:S05]  /*53c0*/  HSET2.LE.AND R9, R19, R5, PT ;  /* 0x0000000513097233 */ /* 0x002fca0003803000 */
[----:B------:R-:W-:Y:S02]  /*53d0*/  LOP3.LUT R139, R9, R16, RZ, 0xc0, !PT ;  /* 0x00000010098b7212 */ /* 0x000fe400078ec0ff */
[----:B------:R-:W-:Y:S01]  /*53e0*/  LOP3.LUT R9, R4, 0xff, RZ, 0xc0, !PT ;  /* 0x000000ff04097812 */ /* 0x000fe200078ec0ff */
[----:B------:R-:W1:Y:S01]  /*53f0*/  LDSM.16.MT88.4 R16, [R187+0x7800] ;  /* 0x00780000bb10783b */ /* 0x000e620000004200 */
[----:B--2---:R-:W-:-:S04]  /*5400*/  F2FP.BF16.F32.PACK_AB R8, R32, R34 ;  /* 0x000000222008723e */ /* 0x004fc800000010ff */
[----:B------:R-:W-:Y:S01]  /*5410*/  LOP3.LUT R138, R7, R8, RZ, 0xc0, !PT ;  /* 0x00000008078a7212 */ /* 0x000fe200078ec0ff */
[--C-:B------:R-:W-:Y:S01]  /*5420*/  FFMA.FTZ R8, R173, UR6, -R0.reuse ;  /* 0x00000006ad087c23 */ /* 0x100fe20008010800 */
[----:B------:R-:W-:Y:S01]  /*5430*/  LOP3.LUT R7, R10, 0xffff, RZ, 0xc0, !PT ;  /* 0x0000ffff0a077812 */ /* 0x000fe200078ec0ff */
[----:B----4-:R-:W-:Y:S01]  /*5440*/  FFMA.FTZ R2, R172, UR6, -R0 ;  /* 0x00000006ac027c23 */ /* 0x010fe20008010800 */
[----:B------:R-:W-:Y:S01]  /*5450*/  SHF.R.U32.HI R11, RZ, 0x18, R10 ;  /* 0x00000018ff0b7819 */ /* 0x000fe2000001160a */
[----:B------:R-:W2:Y:S01]  /*5460*/  MUFU.EX2 R13, R8 ;  /* 0x00000008000d7308 */ /* 0x000ea20000000800 */
[----:B------:R-:W-:Y:S01]  /*5470*/  LOP3.LUT R0, R4, 0xffff, RZ, 0xc0, !PT ;  /* 0x0000ffff04007812 */ /* 0x000fe200078ec0ff */
[----:B------:R-:W-:Y:S01]  /*5480*/  HMMA.16816.F32.BF16 R104, R136, R112, R144 ;  /* 0x000000708868723c */ /* 0x000fe20000041890 */
[----:B------:R-:W-:Y:S02]  /*5490*/  SHF.R.U32.HI R10, RZ, 0x8, R7 ;  /* 0x00000008ff0a7819 */ /* 0x000fe40000011607 */
[----:B------:R-:W-:-:S02]  /*54a0*/  LOP3.LUT R7, R6, 0xff, RZ, 0xc0, !PT ;  /* 0x000000ff06077812 */ /* 0x000fc400078ec0ff */
[--C-:B------:R-:W-:Y:S01]  /*54b0*/  SHF.R.U32.HI R6, RZ, 0x18, R4.reuse ;  /* 0x00000018ff067819 */ /* 0x100fe20000011604 */
[----:B------:R4:W5:Y:S01]  /*54c0*/  MUFU.EX2 R14, R2 ;  /* 0x00000002000e7308 */ /* 0x0009620000000800 */
[----:B------:R-:W-:Y:S01]  /*54d0*/  PRMT R7, R7, 0x5410, R11 ;  /* 0x0000541007077816 */ /* 0x000fe2000000000b */
[C---:B------:R-:W-:Y:S06]  /*54e0*/  HMMA.16816.F32.BF16 R116, R136.reuse, R114, R116 ;  /* 0x000000728874723c */ /* 0x040fec0000041874 */
[C---:B------:R-:W-:Y:S06]  /*54f0*/  HMMA.16816.F32.BF16 R68, R136.reuse, R72, R152 ;  /* 0x000000488844723c */ /* 0x040fec0000041898 */
[----:B------:R-:W-:Y:S01]  /*5500*/  HMMA.16816.F32.BF16 R124, R136, R74, R124 ;  /* 0x0000004a887c723c */ /* 0x000fe2000004187c */
[----:B----4-:R-:W-:-:S02]  /*5510*/  SHF.R.U32.HI R2, RZ, 0x10, R4 ;  /* 0x00000010ff027819 */ /* 0x010fc40000011604 */
[----:B------:R-:W-:-:S03]  /*5520*/  SHF.R.U32.HI R4, RZ, 0x8, R0 ;  /* 0x00000008ff047819 */ /* 0x000fc60000011600 */
[C---:B------:R-:W-:Y:S01]  /*5530*/  HMMA.16816.F32.BF16 R80, R136.reuse, R84, R88 ;  /* 0x000000548850723c */ /* 0x040fe20000041858 */
[----:B------:R-:W-:Y:S02]  /*5540*/  LOP3.LUT R0, R2, 0xff, RZ, 0xc0, !PT ;  /* 0x000000ff02007812 */ /* 0x000fe400078ec0ff */
[----:B------:R-:W-:Y:S02]  /*5550*/  PRMT R2, R12, 0x5410, R10 ;  /* 0x000054100c027816 */ /* 0x000fe4000000000a */
[----:B------:R-:W-:Y:S01]  /*5560*/  PRMT R0, R0, 0x5410, R6 ;  /* 0x0000541000007816 */ /* 0x000fe20000000006 */
[C---:B------:R-:W-:Y:S01]  /*5570*/  HMMA.16816.F32.BF16 R128, R136.reuse, R86, R128 ;  /* 0x000000568880723c */ /* 0x040fe20000041880 */
[----:B------:R-:W-:Y:S02]  /*5580*/  PRMT R4, R9, 0x5410, R4 ;  /* 0x0000541009047816 */ /* 0x000fe40000000004 */
[--C-:B------:R-:W-:Y:S02]  /*5590*/  HSET2.LE.AND R2, R2, R5.reuse, PT ;  /* 0x0000000502027233 */ /* 0x100fe40003803000 */
[----:B------:R-:W-:Y:S01]  /*55a0*/  HSET2.LE.AND R8, R0, R5, PT ;  /* 0x0000000500087233 */ /* 0x000fe20003803000 */
[----:B-1----:R-:W-:Y:S01]  /*55b0*/  HMMA.16816.F32.BF16 R88, R136, R16, R156 ;  /* 0x000000108858723c */ /* 0x002fe2000004189c */
[----:B---3--:R-:W-:-:S02]  /*55c0*/  F2FP.BF16.F32.PACK_AB R0, R21, R23 ;  /* 0x000000171500723e */ /* 0x008fc400000010ff */
[--C-:B------:R-:W-:Y:S02]  /*55d0*/  HSET2.LE.AND R6, R7, R5.reuse, PT ;  /* 0x0000000507067233 */ /* 0x100fe40003803000 */
[----:B------:R-:W-:Y:S01]  /*55e0*/  LOP3.LUT R94, R2, R0, RZ, 0xc0, !PT ;  /* 0x00000000025e7212 */ /* 0x000fe200078ec0ff */
[----:B------:R-:W-:Y:S01]  /*55f0*/  FADD.FTZ R2, R235, R234 ;  /* 0x000000eaeb027221 */ /* 0x000fe20000010000 */
[----:B------:R-:W-:Y:S01]  /*5600*/  HSET2.LE.AND R7, R4, R5, PT ;  /* 0x0000000504077233 */ /* 0x000fe20003803000 */
[----:B------:R-:W-:Y:S01]  /*5610*/  HMMA.16816.F32.BF16 R136, R136, R18, R140 ;  /* 0x000000128888723c */ /* 0x000fe2000004188c */
[----:B--2---:R-:W-:Y:S01]  /*5620*/  F2FP.BF16.F32.PACK_AB R0, R13, R20 ;  /* 0x000000140d00723e */ /* 0x004fe200000010ff */
[----:B------:R-:W-:Y:S01]  /*5630*/  FADD.FTZ R2, R231, R2 ;  /* 0x00000002e7027221 */ /* 0x000fe20000010000 */
[----:B-----5:R-:W-:Y:S02]  /*5640*/  F2FP.BF16.F32.PACK_AB R4, R14, R15 ;  /* 0x0000000f0e04723e */ /* 0x020fe400000010ff */
[----:B------:R-:W-:Y:S01]  /*5650*/  LOP3.LUT R93, R8, R0, RZ, 0xc0, !PT ;  /* 0x00000000085d7212 */ /* 0x000fe200078ec0ff */
[----:B------:R-:W-:Y:S01]  /*5660*/  FADD.FTZ R0, R217, R212 ;  /* 0x000000d4d9007221 */ /* 0x000fe20000010000 */
[----:B------:R-:W-:Y:S01]  /*5670*/  LOP3.LUT R95, R6, R4, RZ, 0xc0, !PT ;  /* 0x00000004065f7212 */ /* 0x000fe200078ec0ff */
[----:B------:R-:W-:Y:S01]  /*5680*/  FADD.FTZ R4, R227, R225 ;  /* 0x000000e1e3047221 */ /* 0x000fe20000010000 */
[----:B------:R-:W-:Y:S01]  /*5690*/  FADD.FTZ R6, R223, R218 ;  /* 0x000000dadf067221 */ /* 0x000fe20000010000 */
[----:B------:R-:W-:Y:S01]  /*56a0*/  F2FP.BF16.F32.PACK_AB R5, R176, R177 ;  /* 0x000000b1b005723e */ /* 0x000fe200000010ff */
[----:B------:R-:W-:Y:S01]  /*56b0*/  FADD.FTZ R0, R216, R0 ;  /* 0x00000000d8007221 */ /* 0x000fe20000010000 */
[----:B------:R-:W-:Y:S01]  /*56c0*/  FADD.FTZ R4, R224, R4 ;  /* 0x00000004e0047221 */ /* 0x000fe20000010000 */
[----:B------:R-:W-:Y:S01]  /*56d0*/  FADD.FTZ R6, R219, R6 ;  /* 0x00000006db067221 */ /* 0x000fe20000010000 */
[----:B------:R-:W-:Y:S01]  /*56e0*/  LOP3.LUT R92, R7, R5, RZ, 0xc0, !PT ;  /* 0x00000005075c7212 */ /* 0x000fe200078ec0ff */
        /* <DEDUP_REMOVED lines=54> */
[----:B------:R-:W-:-:S02]  /*5a50*/  VIADD R198, R195, 0x800 ;  /* 0x00000800c3c67836 */ /* 0x000fc40000000000 */
[----:B------:R-:W-:Y:S01]  /*5a60*/  HMMA.16816.F32.BF16 R76, R92, R84, R76 ;  /* 0x000000545c4c723c */ /* 0x000fe2000004184c */
[C---:B------:R-:W-:Y:S02]  /*5a70*/  VIADD R197, R195.reuse, 0x1000 ;  /* 0x00001000c3c57836 */ /* 0x040fe40000000000 */
[----:B------:R-:W-:-:S03]  /*5a80*/  VIADD R196, R195, 0x1800 ;  /* 0x00001800c3c47836 */ /* 0x000fc60000000000 */
[C---:B------:R-:W-:Y:S06]  /*5a90*/  HMMA.16816.F32.BF16 R112, R92.reuse, R114, R64 ;  /* 0x000000725c70723c */ /* 0x040fec0000041840 */
[C---:B------:R-:W-:Y:S06]  /*5aa0*/  HMMA.16816.F32.BF16 R72, R92.reuse, R74, R60 ;  /* 0x0000004a5c48723c */ /* 0x040fec000004183c */
[C---:B------:R-:W-:Y:S06]  /*5ab0*/  HMMA.16816.F32.BF16 R84, R92.reuse, R86, R48 ;  /* 0x000000565c54723c */ /* 0x040fec0000041830 */
[C---:B------:R-:W-:Y:S06]  /*5ac0*/  HMMA.16816.F32.BF16 R132, R92.reuse, R16, R132 ;  /* 0x000000105c84723c */ /* 0x040fec0000041884 */
[----:B------:R-:W-:Y:S01]  /*5ad0*/  HMMA.16816.F32.BF16 R92, R92, R18, R56 ;  /* 0x000000125c5c723c */ /* 0x000fe20000041838 */
[----:B------:R-:W-:-:S08]  /*5ae0*/  NOP ;  /* 0x0000000000007918 */ /* 0x000fd00000000000 */
[----:B------:R-:W-:-:S15]  /*5af0*/  @!P4 BRA `(.L_x_1150) ;  /* 0x000000380080c947 */ /* 0x000fde0003800000 */
[----:B------:R-:W-:Y:S01]  /*5b00*/  IMAD.WIDE.U32 R222, R222, -0x326172a9, RZ ;  /* 0xcd9e8d57dede7825 */ /* 0x000fe200078e00ff */
[C---:B------:R-:W-:Y:S01]  /*5b10*/  SHF.L.U64.HI R201, R148.reuse, 0x5, R149 ;  /* 0x0000000594c97819 */ /* 0x040fe20000010295 */
[----:B------:R-:W-:Y:S01]  /*5b20*/  ULDC.64 UR8, c[0x0][0x248] ;  /* 0x0000920000087ab9 */ /* 0x000fe20000000a00 */
[----:B------:R-:W-:Y:S01]  /*5b30*/  SHF.L.U32 R208, R148, 0x5, RZ ;  /* 0x0000000594d07819 */ /* 0x000fe200000006ff */
[----:B------:R-:W-:Y:S01]  /*5b40*/  IMAD.WIDE.U32 R220, R220, -0x326172a9, RZ ;  /* 0xcd9e8d57dcdc7825 */ /* 0x000fe200078e00ff */
[-C--:B------:R-:W-:Y:S01]  /*5b50*/  LOP3.LUT R206, R223, R204.reuse, RZ, 0x3c, !PT ;  /* 0x000000ccdfce7212 */ /* 0x080fe200078e3cff */
[----:B------:R-:W-:Y:S01]  /*5b60*/  ULDC UR4, c[0x0][0x2ec] ;  /* 0x0000bb0000047ab9 */ /* 0x000fe20000000800 */
[----:B------:R-:W-:Y:S01]  /*5b70*/  LEA.HI.SX32 R199, R199, 0xfffffffe, 0x1a ;  /* 0xfffffffec7c77811 */ /* 0x000fe200078fd2ff */
[----:B------:R-:W-:Y:S01]  /*5b80*/  IMAD.MOV.U32 R0, RZ, RZ, R100 ;  /* 0x000000ffff007224 */ /* 0x000fe200078e0064 */
[----:B------:R-:W-:Y:S01]  /*5b90*/  LOP3.LUT R204, R221, R204, RZ, 0x3c, !PT ;  /* 0x000000ccddcc7212 */ /* 0x000fe200078e3cff */
[----:B------:R-:W-:Y:S01]  /*5ba0*/  IMAD.MOV.U32 R101, RZ, RZ, R97 ;  /* 0x000000ffff657224 */ /* 0x000fe200078e0061 */
[----:B------:R-:W-:Y:S01]  /*5bb0*/  MOV R96, R99 ;  /* 0x0000006300607202 */ /* 0x000fe20000000f00 */
[----:B------:R-:W-:Y:S01]  /*5bc0*/  IMAD.WIDE.U32 R202, R209, -0x2daee0ad, RZ ;  /* 0xd2511f53d1ca7825 */ /* 0x000fe200078e00ff */
[----:B------:R-:W-:Y:S01]  /*5bd0*/  MOV R102, R3 ;  /* 0x0000000300667202 */ /* 0x000fe20000000f00 */
[----:B------:R-:W-:-:S02]  /*5be0*/  USHF.L.U64.HI UR27, UR8, 0x5, UR9 ;  /* 0x00000005081b7899 */ /* 0x000fc40008010209 */
[----:B------:R-:W-:Y:S01]  /*5bf0*/  IMAD.WIDE.U32 R206, R206, -0x2daee0ad, RZ ;  /* 0xd2511f53cece7825 */ /* 0x000fe200078e00ff */
[----:B------:R-:W-:Y:S01]  /*5c00*/  USHF.L.U32 UR26, UR8, 0x5, URZ ;  /* 0x00000005081a7899 */ /* 0x000fe2000800063f */
[----:B------:R-:W-:Y:S02]  /*5c10*/  ULDC.64 UR12, c[0x0][0x250] ;  /* 0x00009400000c7ab9 */ /* 0x000fe40000000a00 */
[----:B------:R-:W-:Y:S01]  /*5c20*/  IMAD.WIDE.U32 R204, R204, -0x2daee0ad, RZ ;  /* 0xd2511f53cccc7825 */ /* 0x000fe200078e00ff */
[----:B------:R-:W-:Y:S01]  /*5c30*/  ULDC.64 UR6, c[0x0][0x218] ;  /* 0x0000860000067ab9 */ /* 0x000fe20000000a00 */
[----:B------:R-:W-:Y:S01]  /*5c40*/  ULDC.64 UR10, c[0x0][0x220] ;  /* 0x00008800000a7ab9 */ /* 0x000fe20000000a00 */
[----:B------:R-:W-:Y:S06]  /*5c50*/  BRA `(.L_x_1151) ;  /* 0x0000000000647947 */ /* 0x000fec0003800000 */
.L_x_1153:
[----:B------:R-:W-:Y:S04]  /*5c60*/  VIADD R97, R199, 0xffffffff ;  /* 0xffffffffc7617836 */ /* 0x000fe80000000000 */
[C---:B------:R-:W-:Y:S01]  /*5c70*/  IMAD.WIDE.U32 R2, R97.reuse, UR8, RZ ;  /* 0x0000000861027c25 */ /* 0x040fe2000f8e00ff */
[----:B------:R-:W-:Y:S05]  /*5c80*/  SHF.R.S32.HI R98, RZ, 0x1f, R97 ;  /* 0x0000001fff627819 */ /* 0x000fea0000011461 */
[----:B------:R-:W-:Y:S04]  /*5c90*/  IMAD R98, R98, UR8, RZ ;  /* 0x0000000862627c24 */ /* 0x000fe8000f8e02ff */
[----:B------:R-:W-:Y:S01]  /*5ca0*/  IMAD R98, R97, UR9, R98 ;  /* 0x0000000961627c24 */ /* 0x000fe2000f8e0262 */
[C---:B------:R-:W-:Y:S03]  /*5cb0*/  LEA R97, P0, R2.reuse, R248, 0x6 ;  /* 0x000000f802617211 */ /* 0x040fe600078030ff */
[----:B------:R-:W-:Y:S01]  /*5cc0*/  IMAD.IADD R98, R3, 0x1, R98 ;  /* 0x0000000103627824 */ /* 0x000fe200078e0262 */
[C---:B------:R-:W-:Y:S04]  /*5cd0*/  LEA R140, P1, R97.reuse, UR6, 0x1 ;  /* 0x00000006618c7c11 */ /* 0x040fe8000f8208ff */
[----:B------:R-:W-:Y:S02]  /*5ce0*/  LEA.HI.X R2, R2, R243, R98, 0x6, P0 ;  /* 0x000000f302027211 */ /* 0x000fe400000f3462 */
        /* <DEDUP_REMOVED lines=16> */
.L_x_1151:
[----:B------:R-:W-:Y:S01]  /*5df0*/  SHF.R.S32.HI R2, RZ, 0x1f, R199 ;  /* 0x0000001fff027819 */ /* 0x000fe200000114c7 */
[----:B------:R-:W-:Y:S04]  /*5e00*/  DEPBAR.LE SB0, 0x0 ;  /* 0x000080000000791a */ /* 0x000fe80000000000 */
[----:B------:R-:W-:Y:S01]  /*5e10*/  BAR.SYNC.DEFER_BLOCKING 0x0 ;  /* 0x0000000000007b1d */ /* 0x000fe20000010000 */
[----:B------:R-:W-:Y:S01]  /*5e20*/  IMAD R2, R2, UR12, RZ ;  /* 0x0000000c02027c24 */ /* 0x000fe2000f8e02ff */
[C---:B------:R-:W-:Y:S01]  /*5e30*/  ISETP.GT.AND P2, PT, R199.reuse, RZ, PT ;  /* 0x000000ffc700720c */ /* 0x040fe20003f44270 */
[C---:B------:R-:W-:Y:S04]  /*5e40*/  IMAD.WIDE.U32 R4, R199.reuse, UR12, RZ ;  /* 0x0000000cc7047c25 */ /* 0x040fe8000f8e00ff */
[----:B------:R-:W-:Y:S01]  /*5e50*/  IMAD R3, R199, UR13, R2 ;  /* 0x0000000dc7037c24 */ /* 0x000fe2000f8e0202 */
[----:B------:R-:W-:Y:S03]  /*5e60*/  LEA R2, P0, R4, R246, 0x6 ;  /* 0x000000f604027211 */ /* 0x000fe600078030ff */
[----:B------:R-:W-:Y:S01]  /*5e70*/  IMAD.IADD R3, R5, 0x1, R3 ;  /* 0x0000000105037824 */ /* 0x000fe200078e0203 */
[----:B------:R-:W-:Y:S04]  /*5e80*/  LEA R6, P1, R2, UR10, 0x1 ;  /* 0x0000000a02067c11 */ /* 0x000fe8000f8208ff */
[----:B------:R-:W-:Y:S02]  /*5e90*/  LEA.HI.X R5, R4, R250, R3, 0x6, P0 ;  /* 0x000000fa04057211 */ /* 0x000fe400000f3403 */
[-C--:B------:R-:W-:Y:S02]  /*5ea0*/  IADD3 R4, P0, R6, R208.reuse, RZ ;  /* 0x000000d006047210 */ /* 0x080fe40007f1e0ff */
[----:B------:R-:W-:Y:S02]  /*5eb0*/  LEA.HI.X R7, R2, UR11, R5, 0x1, P1 ;  /* 0x0000000b02077c11 */ /* 0x000fe400088f0c05 */
[-C--:B------:R-:W-:Y:S03]  /*5ec0*/  IADD3 R2, P1, R4, R208.reuse, RZ ;  /* 0x000000d004027210 */ /* 0x080fe60007f3e0ff */
[--C-:B------:R-:W-:Y:S01]  /*5ed0*/  IMAD.X R5, R7, 0x1, R201.reuse, P0 ;  /* 0x0000000107057824 */ /* 0x100fe200000e06c9 */
[----:B------:R-:W-:Y:S01]  /*5ee0*/  @!PT LDS RZ, [RZ] ;  /* 0x00000000fffff984 */ /* 0x000fe20000000800 */
[----:B------:R-:W-:Y:S01]  /*5ef0*/  @!PT LDS RZ, [RZ] ;  /* 0x00000000fffff984 */ /* 0x000fe20000000800 */
[----:B------:R-:W-:Y:S01]  /*5f00*/  @!PT LDS RZ, [RZ] ;  /* 0x00000000fffff984 */ /* 0x000fe20000000800 */
[----:B------:R-:W-:Y:S01]  /*5f10*/  LDGSTS.E.BYPASS.LTC128B.128 [R200+0x6000], desc[UR28][R6.64] ;  /* 0x0600000006c87fae */ /* 0x000fe2000b901d5c */
[----:B------:R-:W-:Y:S02]  /*5f20*/  IADD3 R8, P0, R2, R208, RZ ;  /* 0x000000d002087210 */ /* 0x000fe40007f1e0ff */
[--C-:B------:R-:W-:Y:S03]  /*5f30*/  IMAD.X R3, R5, 0x1, R201.reuse, P1 ;  /* 0x0000000105037824 */ /* 0x100fe600008e06c9 */
[----:B------:R1:W-:Y:S01]  /*5f40*/  LDGSTS.E.BYPASS.LTC128B.128 [R200+0x6800], desc[UR28][R4.64] ;  /* 0x0680000004c87fae */ /* 0x0003e2000b901d5c */
[----:B------:R-:W-:Y:S05]  /*5f50*/  IMAD.X R9, R3, 0x1, R201, P0 ;  /* 0x0000000103097824 */ /* 0x000fea00000e06c9 */
[----:B------:R-:W-:Y:S06]  /*5f60*/  LDGSTS.E.BYPASS.LTC128B.128 [R200+0x7000], desc[UR28][R2.64] ;  /* 0x0700000002c87fae */ /* 0x000fec000b901d5c */
[----:B------:R2:W-:Y:S06]  /*5f70*/  LDGSTS.E.BYPASS.LTC128B.128 [R200+0x7800], desc[UR28][R8.64] ;  /* 0x0780000008c87fae */ /* 0x0005ec000b901d5c */
[----:B------:R-:W-:Y:S06]  /*5f80*/  LDSM.16.M88.4 R64, [R191] ;  /* 0x00000000bf40783b */ /* 0x000fec0000000200 */
[----:B------:R-:W1:Y:S06]  /*5f90*/  LDSM.16.M88.4 R16, [R184+0x4000] ;  /* 0x00400000b810783b */ /* 0x000e6c0000000200 */
[----:B------:R-:W2:Y:S06]  /*5fa0*/  LDSM.16.M88.4 R60, [R191+0x2000] ;  /* 0x00200000bf3c783b */ /* 0x000eac0000000200 */
[----:B------:R-:W3:Y:S06]  /*5fb0*/  LDSM.16.M88.4 R32, [R184+0x4800] ;  /* 0x00480000b820783b */ /* 0x000eec0000000200 */
[----:B------:R-:W0:Y:S06]  /*5fc0*/  LDGDEPBAR ;  /* 0x00000000000079af */ /* 0x000e2c0000000000 */
[----:B------:R-:W4:Y:S06]  /*5fd0*/  LDSM.16.M88.4 R48, [R184+0x5000] ;  /* 0x00500000b830783b */ /* 0x000f2c0000000200 */
[----:B------:R-:W5:Y:S06]  /*5fe0*/  LDSM.16.M88.4 R140, [R184+0x5800] ;  /* 0x00580000b88c783b */ /* 0x000f6c0000000200 */
[----:B------:R-:W-:Y:S01]  /*5ff0*/  LDSM.16.M88.4 R144, [R194] ;  /* 0x00000000c290783b */ /* 0x000fe20000000200 */
[-C--:B-1----:R-:W-:Y:S05]  /*6000*/  HMMA.16816.F32.BF16 R4, R64, R16.reuse, RZ ;  /* 0x000000104004723c */ /* 0x082fea00000418ff */
[----:B------:R-:W1:Y:S01]  /*6010*/  LDSM.16.M88.4 R148, [R190+0x4000] ;  /* 0x00400000be94783b */ /* 0x000e620000000200 */
[C---:B--2---:R-:W-:Y:S05]  /*6020*/  HMMA.16816.F32.BF16 R8, R60.reuse, R16, RZ ;  /* 0x000000103c08723c */ /* 0x044fea00000418ff */
[----:B------:R-:W2:Y:S01]  /*6030*/  LDSM.16.M88.4 R152, [R194+0x2000] ;  /* 0x00200000c298783b */ /* 0x000ea20000000200 */
[-C--:B------:R-:W-:Y:S05]  /*6040*/  HMMA.16816.F32.BF16 R12, R60, R18.reuse, RZ ;  /* 0x000000123c0c723c */ /* 0x080fea00000418ff */
[----:B------:R-:W2:Y:S01]  /*6050*/  LDSM.16.M88.4 R156, [R190+0x4800] ;  /* 0x00480000be9c783b */ /* 0x000ea20000000200 */
[C---:B------:R-:W-:Y:S05]  /*6060*/  HMMA.16816.F32.BF16 R16, R64.reuse, R18, RZ ;  /* 0x000000124010723c */ /* 0x040fea00000418ff */
[----:B------:R-:W2:Y:S01]  /*6070*/  LDSM.16.M88.4 R160, [R190+0x5000] ;  /* 0x00500000bea0783b */ /* 0x000ea20000000200 */
[-C--:B---3--:R-:W-:Y:S05]  /*6080*/  HMMA.16816.F32.BF16 R20, R64, R32.reuse, RZ ;  /* 0x000000204014723c */ /* 0x088fea00000418ff */
[----:B------:R-:W3:Y:S01]  /*6090*/  LDSM.16.M88.4 R164, [R190+0x5800] ;  /* 0x00580000bea4783b */ /* 0x000ee20000000200 */
[C---:B------:R-:W-:Y:S05]  /*60a0*/  HMMA.16816.F32.BF16 R24, R60.reuse, R32, RZ ;  /* 0x000000203c18723c */ /* 0x040fea00000418ff */
[----:B------:R-:W-:Y:S01]  /*60b0*/  LDSM.16.M88.4 R168, [R192+0x2000] ;  /* 0x00200000c0a8783b */ /* 0x000fe20000000200 */
[-C--:B------:R-:W-:Y:S05]  /*60c0*/  HMMA.16816.F32.BF16 R28, R60, R34.reuse, RZ ;  /* 0x000000223c1c723c */ /* 0x080fea00000418ff */
[----:B------:R-:W-:Y:S01]  /*60d0*/  LDSM.16.M88.4 R172, [R196] ;  /* 0x00000000c4ac783b */ /* 0x000fe20000000200 */
[C---:B------:R-:W-:Y:S05]  /*60e0*/  HMMA.16816.F32.BF16 R32, R64.reuse, R34, RZ ;  /* 0x000000224020723c */ /* 0x040fea00000418ff */
[----:B------:R-:W-:Y:S01]  /*60f0*/  LDSM.16.M88.4 R176, [R193] ;  /* 0x00000000c1b0783b */ /* 0x000fe20000000200 */
[-C--:B----4-:R-:W-:Y:S05]  /*6100*/  HMMA.16816.F32.BF16 R36, R64, R48.reuse, RZ ;  /* 0x000000304024723c */ /* 0x090fea00000418ff */
[----:B------:R-:W-:Y:S01]  /*6110*/  LDSM.16.M88.4 R180, [R189] ;  /* 0x00000000bdb4783b */ /* 0x000fe20000000200 */
[C---:B------:R-:W-:Y:S06]  /*6120*/  HMMA.16816.F32.BF16 R40, R60.reuse, R48, RZ ;  /* 0x000000303c28723c */ /* 0x040fec00000418ff */
[-C--:B------:R-:W-:Y:S06]  /*6130*/  HMMA.16816.F32.BF16 R44, R60, R50.reuse, RZ ;  /* 0x000000323c2c723c */ /* 0x080fec00000418ff */
[C---:B------:R-:W-:Y:S06]  /*6140*/  HMMA.16816.F32.BF16 R48, R64.reuse, R50, RZ ;  /* 0x000000324030723c */ /* 0x040fec00000418ff */
[-C--:B-----5:R-:W-:Y:S06]  /*6150*/  HMMA.16816.F32.BF16 R52, R64, R140.reuse, RZ ;  /* 0x0000008c4034723c */ /* 0x0a0fec00000418ff */
[C---:B------:R-:W-:Y:S06]  /*6160*/  HMMA.16816.F32.BF16 R56, R60.reuse, R140, RZ ;  /* 0x0000008c3c38723c */ /* 0x040fec00000418ff */
[-C--:B------:R-:W-:Y:S06]  /*6170*/  HMMA.16816.F32.BF16 R60, R60, R142.reuse, RZ ;  /* 0x0000008e3c3c723c */ /* 0x080fec00000418ff */
[----:B------:R-:W-:Y:S01]  /*6180*/  HMMA.16816.F32.BF16 R64, R64, R142, RZ ;  /* 0x0000008e4040723c */ /* 0x000fe200000418ff */
[----:B------:R-:W-:Y:S05]  /*6190*/  LDSM.16.M88.4 R140, [R192] ;  /* 0x00000000c08c783b */ /* 0x000fea0000000200 */
[-C--:B-1----:R-:W-:Y:S06]  /*61a0*/  HMMA.16816.F32.BF16 R4, R144, R148.reuse, R4 ;  /* 0x000000949004723c */ /* 0x082fec0000041804 */
[C---:B--2---:R-:W-:Y:S06]  /*61b0*/  HMMA.16816.F32.BF16 R8, R152.reuse, R148, R8 ;  /* 0x000000949808723c */ /* 0x044fec0000041808 */
[-C--:B------:R-:W-:Y:S06]  /*61c0*/  HMMA.16816.F32.BF16 R12, R152, R150.reuse, R12 ;  /* 0x00000096980c723c */ /* 0x080fec000004180c */
[C---:B------:R-:W-:Y:S01]  /*61d0*/  HMMA.16816.F32.BF16 R16, R144.reuse, R150, R16 ;  /* 0x000000969010723c */ /* 0x040fe20000041810 */
[----:B------:R-:W1:Y:S05]  /*61e0*/  LDSM.16.M88.4 R148, [R195] ;  /* 0x00000000c394783b */ /* 0x000e6a0000000200 */
[-C--:B------:R-:W-:Y:S06]  /*61f0*/  HMMA.16816.F32.BF16 R20, R144, R156.reuse, R20 ;  /* 0x0000009c9014723c */ /* 0x080fec0000041814 */
[C---:B------:R-:W-:Y:S06]  /*6200*/  HMMA.16816.F32.BF16 R24, R152.reuse, R156, R24 ;  /* 0x0000009c9818723c */ /* 0x040fec0000041818 */
[-C--:B------:R-:W-:Y:S06]  /*6210*/  HMMA.16816.F32.BF16 R28, R152, R158.reuse, R28 ;  /* 0x0000009e981c723c */ /* 0x080fec000004181c */
[C---:B------:R-:W-:Y:S01]  /*6220*/  HMMA.16816.F32.BF16 R32, R144.reuse, R158, R32 ;  /* 0x0000009e9020723c */ /* 0x040fe20000041820 */
[----:B------:R-:W2:Y:S05]  /*6230*/  LDSM.16.M88.4 R156, [R198] ;  /* 0x00000000c69c783b */ /* 0x000eaa0000000200 */
[-C--:B------:R-:W-:Y:S06]  /*6240*/  HMMA.16816.F32.BF16 R36, R144, R160.reuse, R36 ;  /* 0x000000a09024723c */ /* 0x080fec0000041824 */
[C---:B------:R-:W-:Y:S06]  /*6250*/  HMMA.16816.F32.BF16 R40, R152.reuse, R160, R40 ;  /* 0x000000a09828723c */ /* 0x040fec0000041828 */
[-C--:B------:R-:W-:Y:S06]  /*6260*/  HMMA.16816.F32.BF16 R44, R152, R162.reuse, R44 ;  /* 0x000000a2982c723c */ /* 0x080fec000004182c */
[C---:B------:R-:W-:Y:S01]  /*6270*/  HMMA.16816.F32.BF16 R48, R144.reuse, R162, R48 ;  /* 0x000000a29030723c */ /* 0x040fe20000041830 */
[----:B------:R-:W4:Y:S05]  /*6280*/  LDSM.16.M88.4 R160, [R197] ;  /* 0x00000000c5a0783b */ /* 0x000f2a0000000200 */
[-C--:B---3--:R-:W-:Y:S06]  /*6290*/  HMMA.16816.F32.BF16 R52, R144, R164.reuse, R52 ;  /* 0x000000a49034723c */ /* 0x088fec0000041834 */
[C---:B------:R-:W-:Y:S06]  /*62a0*/  HMMA.16816.F32.BF16 R56, R152.reuse, R164, R56 ;  /* 0x000000a49838723c */ /* 0x040fec0000041838 */
[-C--:B------:R-:W-:Y:S01]  /*62b0*/  HMMA.16816.F32.BF16 R60, R152, R166.reuse, R60 ;  /* 0x000000a6983c723c */ /* 0x080fe2000004183c */
[----:B------:R-:W3:Y:S05]  /*62c0*/  LDSM.16.M88.4 R152, [R193+0x2000] ;  /* 0x00200000c198783b */ /* 0x000eea0000000200 */
[----:B------:R-:W-:Y:S01]  /*62d0*/  HMMA.16816.F32.BF16 R64, R144, R166, R64 ;  /* 0x000000a69040723c */ /* 0x000fe20000041840 */
[----:B------:R-:W5:Y:S05]  /*62e0*/  LDSM.16.M88.4 R144, [R189+0x800] ;  /* 0x00080000bd90783b */ /* 0x000f6a0000000200 */
        /* <DEDUP_REMOVED lines=8> */
[C---:B------:R-:W-:Y:S06]  /*6370*/  HMMA.16816.F32.BF16 R32, R140.reuse, R158, R32 ;  /* 0x0000009e8c20723c */ /* 0x040fec0000041820 */
[-C--:B----4-:R-:W-:Y:S06]  /*6380*/  HMMA.16816.F32.BF16 R36, R140, R160.reuse, R36 ;  /* 0x000000a08c24723c */ /* 0x090fec0000041824 */
[C---:B------:R-:W-:Y:S06]  /*6390*/  HMMA.16816.F32.BF16 R40, R168.reuse, R160, R40 ;  /* 0x000000a0a828723c */ /* 0x040fec0000041828 */
[-C--:B------:R-:W-:Y:S06]  /*63a0*/  HMMA.16816.F32.BF16 R44, R168, R162.reuse, R44 ;  /* 0x000000a2a82c723c */ /* 0x080fec000004182c */
[C---:B------:R-:W-:Y:S06]  /*63b0*/  HMMA.16816.F32.BF16 R48, R140.reuse, R162, R48 ;  /* 0x000000a28c30723c */ /* 0x040fec0000041830 */
[-C--:B------:R-:W-:Y:S06]  /*63c0*/  HMMA.16816.F32.BF16 R52, R140, R172.reuse, R52 ;  /* 0x000000ac8c34723c */ /* 0x080fec0000041834 */
[C---:B------:R-:W-:Y:S06]  /*63d0*/  HMMA.16816.F32.BF16 R56, R168.reuse, R172, R56 ;  /* 0x000000aca838723c */ /* 0x040fec0000041838 */
[-C--:B------:R-:W-:Y:S06]  /*63e0*/  HMMA.16816.F32.BF16 R60, R168, R174.reuse, R60 ;  /* 0x000000aea83c723c */ /* 0x080fec000004183c */
[----:B------:R-:W-:Y:S01]  /*63f0*/  HMMA.16816.F32.BF16 R64, R140, R174, R64 ;  /* 0x000000ae8c40723c */ /* 0x000fe20000041840 */
[----:B------:R-:W2:Y:S01]  /*6400*/  LDSM.16.M88.4 R140, [R189+0x1800] ;  /* 0x00180000bd8c783b */ /* 0x000ea20000000200 */
[----:B------:R-:W-:Y:S04]  /*6410*/  DEPBAR.LE SB0, 0x0 ;  /* 0x000080000000791a */ /* 0x000fe80000000000 */
[-C--:B------:R-:W-:Y:S01]  /*6420*/  HMMA.16816.F32.BF16 R4, R176, R180.reuse, R4 ;  /* 0x000000b4b004723c */ /* 0x080fe20000041804 */
[----:B------:R-:W-:Y:S05]  /*6430*/  BAR.SYNC.DEFER_BLOCKING 0x0 ;  /* 0x0000000000007b1d */ /* 0x000fea0000010000 */
[C---:B---3--:R-:W-:Y:S06]  /*6440*/  HMMA.16816.F32.BF16 R8, R152.reuse, R180, R8 ;  /* 0x000000b49808723c */ /* 0x048fec0000041808 */
[-C--:B------:R-:W-:Y:S06]  /*6450*/  HMMA.16816.F32.BF16 R12, R152, R182.reuse, R12 ;  /* 0x000000b6980c723c */ /* 0x080fec000004180c */
[C---:B------:R-:W-:Y:S06]  /*6460*/  HMMA.16816.F32.BF16 R16, R176.reuse, R182, R16 ;  /* 0x000000b6b010723c */ /* 0x040fec0000041810 */
[-C--:B-----5:R-:W-:Y:S05]  /*6470*/  HMMA.16816.F32.BF16 R20, R176, R144.reuse, R20 ;  /* 0x00000090b014723c */ /* 0x0a0fea0000041814 */
[----:B------:R-:W-:Y:S01]  /*6480*/  FMNMX.FTZ R2, R4, R0, !PT ;  /* 0x0000000004027209 */ /* 0x000fe20007810000 */
[C---:B------:R-:W-:Y:S05]  /*6490*/  HMMA.16816.F32.BF16 R24, R152.reuse, R144, R24 ;  /* 0x000000909818723c */ /* 0x040fea0000041818 */
[----:B------:R-:W-:Y:S01]  /*64a0*/  FMNMX.FTZ R3, R6, R96, !PT ;  /* 0x0000006006037209 */ /* 0x000fe20007810000 */
[-C--:B------:R-:W-:Y:S05]  /*64b0*/  HMMA.16816.F32.BF16 R28, R152, R146.reuse, R28 ;  /* 0x00000092981c723c */ /* 0x080fea000004181c */
[----:B------:R-:W-:Y:S01]  /*64c0*/  FMNMX.FTZ R2, R5, R2, !PT ;  /* 0x0000000205027209 */ /* 0x000fe20007810000 */
[C---:B------:R-:W-:Y:S05]  /*64d0*/  HMMA.16816.F32.BF16 R32, R176.reuse, R146, R32 ;  /* 0x00000092b020723c */ /* 0x040fea0000041820 */
        /* <DEDUP_REMOVED lines=38> */
.L_x_1152:
[----:B-1----:R-:W-:Y:S01]  /*6740*/  FMNMX.FTZ R2, R8, R101, !PT ;  /* 0x0000006508027209 */ /* 0x002fe20007810000 */
[----:B------:R-:W1:Y:S01]  /*6750*/  SHFL.BFLY PT, R3, R100, 0x2, 0x1f ;  /* 0x0c401f0064037f89 */ /* 0x000e6200000e0000 */
[----:B------:R-:W-:Y:S01]  /*6760*/  FMNMX.FTZ R97, R10, R102, !PT ;  /* 0x000000660a617209 */ /* 0x000fe20007810000 */
[----:B------:R-:W-:Y:S01]  /*6770*/  IMAD.U32 R152, RZ, RZ, UR25 ;  /* 0x00000019ff987e24 */ /* 0x000fe2000f8e00ff */
[----:B------:R-:W-:Y:S05]  /*6780*/  FMNMX.FTZ R2, R9, R2, !PT ;  /* 0x0000000209027209 */ /* 0x000fea0007810000 */
[----:B------:R-:W2:Y:S01]  /*6790*/  SHFL.BFLY PT, R99, R103, 0x2, 0x1f ;  /* 0x0c401f0067637f89 */ /* 0x000ea200000e0000 */
[--C-:B------:R-:W-:Y:S01]  /*67a0*/  LOP3.LUT R158, R205, UR21, R202.reuse, 0x96, !PT ;  /* 0x00000015cd9e7c12 */ /* 0x100fe2000f8e96ca */
[----:B------:R-:W-:Y:S01]  /*67b0*/  IMAD.MOV.U32 R171, RZ, RZ, 0x7054 ;  /* 0x00007054ffab7424 */ /* 0x000fe200078e00ff */
[----:B------:R-:W-:Y:S02]  /*67c0*/  FMNMX.FTZ R2, R12, R2, !PT ;  /* 0x000000020c027209 */ /* 0x000fe40007810000 */
[----:B------:R-:W-:Y:S01]  /*67d0*/  LOP3.LUT R160, R207, UR21, R202, 0x96, !PT ;  /* 0x00000015cfa07c12 */ /* 0x000fe2000f8e96ca */
[----:B------:R-:W-:Y:S01]  /*67e0*/  IMAD.WIDE.U32 R158, R158, -0x326172a9, RZ ;  /* 0xcd9e8d579e9e7825 */ /* 0x000fe200078e00ff */
[----:B------:R-:W-:Y:S02]  /*67f0*/  FMNMX.FTZ R2, R13, R2, !PT ;  /* 0x000000020d027209 */ /* 0x000fe40007810000 */
[----:B------:R-:W-:Y:S01]  /*6800*/  PRMT R152, R152, R171, UR25 ;  /* 0x0000001998987e16 */ /* 0x000fe200080000ab */
[----:B------:R-:W-:Y:S01]  /*6810*/  IMAD.WIDE.U32 R160, R160, -0x326172a9, RZ ;  /* 0xcd9e8d57a0a07825 */ /* 0x000fe200078e00ff */
[----:B-1----:R-:W-:Y:S02]  /*6820*/  FMNMX.FTZ R100, R100, R3, !PT ;  /* 0x0000000364647209 */ /* 0x002fe40007810000 */
[----:B------:R-:W-:Y:S02]  /*6830*/  FMNMX.FTZ R3, R11, R97, !PT ;  /* 0x000000610b037209 */ /* 0x000fe40007810000 */
[----:B------:R-:W-:Y:S01]  /*6840*/  FMNMX.FTZ R97, R24, R2, !PT ;  /* 0x0000000218617209 */ /* 0x000fe20007810000 */
[----:B------:R-:W1:Y:S01]  /*6850*/  SHFL.BFLY PT, R140, R100, 0x1, 0x1f ;  /* 0x0c201f00648c7f89 */ /* 0x000e6200000e0000 */
[----:B------:R-:W-:Y:S01]  /*6860*/  FMNMX.FTZ R3, R14, R3, !PT ;  /* 0x000000030e037209 */ /* 0x000fe20007810000 */
[----:B------:R-:W-:Y:S01]  /*6870*/  IMAD.SHL.U32 R2, R199, 0x2, RZ ;  /* 0x00000002c7027824 */ /* 0x000fe200078e00ff */
[----:B------:R-:W-:Y:S02]  /*6880*/  FMNMX.FTZ R97, R25, R97, !PT ;  /* 0x0000006119617209 */ /* 0x000fe40007810000 */
[----:B------:R-:W-:Y:S02]  /*6890*/  FMNMX.FTZ R3, R15, R3, !PT ;  /* 0x000000030f037209 */ /* 0x000fe40007810000 */
[----:B------:R-:W-:Y:S02]  /*68a0*/  FMNMX.FTZ R97, R28, R97, !PT ;  /* 0x000000611c617209 */ /* 0x000fe40007810000 */
[----:B------:R-:W-:Y:S02]  /*68b0*/  FMNMX.FTZ R3, R26, R3, !PT ;  /* 0x000000031a037209 */ /* 0x000fe40007810000 */
[----:B------:R-:W-:Y:S02]  /*68c0*/  FMNMX.FTZ R97, R29, R97, !PT ;  /* 0x000000611d617209 */ /* 0x000fe40007810000 */
[----:B--2---:R-:W-:Y:S01]  /*68d0*/  FMNMX.FTZ R99, R103, R99, !PT ;  /* 0x0000006367637209 */ /* 0x004fe20007810000 */
[----:B------:R-:W-:Y:S01]  /*68e0*/  VIADD R103, R2, 0x1 ;  /* 0x0000000102677836 */ /* 0x000fe20000000000 */
[----:B------:R-:W-:Y:S02]  /*68f0*/  LOP3.LUT R98, R203, UR31, R2, 0x96, !PT ;  /* 0x0000001fcb627c12 */ /* 0x000fe4000f8e9602 */
[----:B------:R-:W-:Y:S01]  /*6900*/  FMNMX.FTZ R2, R27, R3, !PT ;  /* 0x000000031b027209 */ /* 0x000fe20007810000 */
[----:B------:R-:W2:Y:S01]  /*6910*/  SHFL.BFLY PT, R141, R99, 0x1, 0x1f ;  /* 0x0c201f00638d7f89 */ /* 0x000ea200000e0000 */
[----:B------:R-:W-:Y:S01]  /*6920*/  FMNMX.FTZ R3, R40, R97, !PT ;  /* 0x0000006128037209 */ /* 0x000fe20007810000 */
[----:B------:R-:W-:Y:S01]  /*6930*/  IMAD.WIDE.U32 R144, R98, -0x326172a9, RZ ;  /* 0xcd9e8d5762907825 */ /* 0x000fe200078e00ff */
[----:B------:R-:W-:Y:S02]  /*6940*/  LOP3.LUT R97, R203, UR31, R103, 0x96, !PT ;  /* 0x0000001fcb617c12 */ /* 0x000fe4000f8e9667 */
[----:B------:R-:W-:Y:S02]  /*6950*/  FMNMX.FTZ R3, R41, R3, !PT ;  /* 0x0000000329037209 */ /* 0x000fe40007810000 */
[----:B-1----:R-:W-:Y:S02]  /*6960*/  FMNMX.FTZ R100, R100, R140, !PT ;  /* 0x0000008c64647209 */ /* 0x002fe40007810000 */
[----:B------:R-:W-:Y:S02]  /*6970*/  FMNMX.FTZ R3, R44, R3, !PT ;  /* 0x000000032c037209 */ /* 0x000fe40007810000 */
[----:B------:R-:W-:Y:S01]  /*6980*/  LOP3.LUT R98, R145, UR22, R222, 0x96, !PT ;  /* 0x0000001691627c12 */ /* 0x000fe2000f8e96de */
[C---:B------:R-:W-:Y:S01]  /*6990*/  FMUL.FTZ R153, R100.reuse, UR4 ;  /* 0x0000000464997c20 */ /* 0x040fe20008410000 */
[----:B------:R-:W-:Y:S01]  /*69a0*/  FMNMX.FTZ R3, R45, R3, !PT ;  /* 0x000000032d037209 */ /* 0x000fe20007810000 */
[----:B------:R-:W-:Y:S01]  /*69b0*/  FADD.FTZ R0, -R100, R0 ;  /* 0x0000000064007221 */ /* 0x000fe20000010100 */
[----:B------:R-:W-:Y:S01]  /*69c0*/  FMNMX.FTZ R2, R30, R2, !PT ;  /* 0x000000021e027209 */ /* 0x000fe20007810000 */
[----:B------:R-:W-:Y:S01]  /*69d0*/  IMAD.WIDE.U32 R154, R98, -0x2daee0ad, RZ ;  /* 0xd2511f53629a7825 */ /* 0x000fe200078e00ff */
[----:B------:R-:W-:Y:S02]  /*69e0*/  FMNMX.FTZ R3, R56, R3, !PT ;  /* 0x0000000338037209 */ /* 0x000fe40007810000 */
[----:B------:R-:W-:Y:S02]  /*69f0*/  FMNMX.FTZ R2, R31, R2, !PT ;  /* 0x000000021f027209 */ /* 0x000fe40007810000 */
[----:B------:R-:W-:Y:S02]  /*6a00*/  FMNMX.FTZ R3, R57, R3, !PT ;  /* 0x0000000339037209 */ /* 0x000fe40007810000 */
[----:B------:R-:W-:Y:S02]  /*6a10*/  FMNMX.FTZ R2, R42, R2, !PT ;  /* 0x000000022a027209 */ /* 0x000fe40007810000 */
[----:B------:R-:W-:Y:S02]  /*6a20*/  FMNMX.FTZ R3, R60, R3, !PT ;  /* 0x000000033c037209 */ /* 0x000fe40007810000 */
[----:B--2---:R-:W-:Y:S01]  /*6a30*/  FMNMX.FTZ R99, R99, R141, !PT ;  /* 0x0000008d63637209 */ /* 0x004fe20007810000 */
[----:B------:R-:W-:Y:S01]  /*6a40*/  IMAD.WIDE.U32 R140, R97, -0x326172a9, RZ ;  /* 0xcd9e8d57618c7825 */ /* 0x000fe200078e00ff */
[----:B------:R-:W-:Y:S02]  /*6a50*/  FMNMX.FTZ R97, R61, R3, !PT ;  /* 0x000000033d617209 */ /* 0x000fe40007810000 */
[----:B------:R-:W-:Y:S01]  /*6a60*/  LOP3.LUT R150, R145, UR22, R220, 0x96, !PT ;  /* 0x0000001691967c12 */ /* 0x000fe2000f8e96dc */
[----:B------:R-:W-:Y:S01]  /*6a70*/  FMUL.FTZ R3, R0, UR4 ;  /* 0x0000000400037c20 */ /* 0x000fe20008410000 */
[----:B------:R-:W-:Y:S01]  /*6a80*/  FMNMX.FTZ R2, R43, R2, !PT ;  /* 0x000000022b027209 */ /* 0x000fe20007810000 */
[----:B------:R-:W1:Y:S01]  /*6a90*/  SHFL.BFLY PT, R145, R97, 0x2, 0x1f ;  /* 0x0c401f0061917f89 */ /* 0x000e6200000e0000 */
[----:B------:R-:W-:Y:S01]  /*6aa0*/  LOP3.LUT R149, R159, UR20, R144, 0x96, !PT ;  /* 0x000000149f957c12 */ /* 0x000fe2000f8e9690 */
[----:B------:R2:W3:Y:S01]  /*6ab0*/  MUFU.EX2 R98, R3 ;  /* 0x0000000300627308 */ /* 0x0004e20000000800 */
[----:B------:R-:W-:Y:S01]  /*6ac0*/  FMNMX.FTZ R2, R46, R2, !PT ;  /* 0x000000022e027209 */ /* 0x000fe20007810000 */
[----:B------:R-:W-:Y:S01]  /*6ad0*/  FADD.FTZ R0, -R99, R96 ;  /* 0x0000006063007221 */ /* 0x000fe20000010100 */
[----:B------:R-:W-:Y:S01]  /*6ae0*/  LOP3.LUT R148, R141, UR22, R222, 0x96, !PT ;  /* 0x000000168d947c12 */ /* 0x000fe2000f8e96de */
[----:B------:R-:W-:Y:S01]  /*6af0*/  IMAD.WIDE.U32 R150, R150, -0x2daee0ad, RZ ;  /* 0xd2511f5396967825 */ /* 0x000fe200078e00ff */
[----:B------:R-:W-:Y:S02]  /*6b00*/  FMNMX.FTZ R2, R47, R2, !PT ;  /* 0x000000022f027209 */ /* 0x000fe40007810000 */
[C---:B------:R-:W-:Y:S02]  /*6b10*/  LOP3.LUT R147, R161.reuse, UR20, R140, 0x96, !PT ;  /* 0x00000014a1937c12 */ /* 0x040fe4000f8e968c */
[----:B------:R-:W-:Y:S02]  /*6b20*/  FMNMX.FTZ R2, R58, R2, !PT ;  /* 0x000000023a027209 */ /* 0x000fe40007810000 */
[----:B------:R-:W-:Y:S01]  /*6b30*/  LOP3.LUT R142, R161, UR20, R144, 0x96, !PT ;  /* 0x00000014a18e7c12 */ /* 0x000fe2000f8e9690 */
[----:B------:R-:W-:Y:S01]  /*6b40*/  IMAD.WIDE.U32 R174, R147, -0x2daee0ad, RZ ;  /* 0xd2511f5393ae7825 */ /* 0x000fe200078e00ff */
[----:B------:R-:W-:Y:S02]  /*6b50*/  FMNMX.FTZ R2, R59, R2, !PT ;  /* 0x000000023b027209 */ /* 0x000fe40007810000 */
[----:B------:R-:W-:Y:S01]  /*6b60*/  LOP3.LUT R146, R141, UR22, R220, 0x96, !PT ;  /* 0x000000168d927c12 */ /* 0x000fe2000f8e96dc */
[----:B------:R-:W-:Y:S01]  /*6b70*/  IMAD.WIDE.U32 R142, R142, -0x2daee0ad, RZ ;  /* 0xd2511f538e8e7825 */ /* 0x000fe200078e00ff */
[----:B------:R-:W-:Y:S02]  /*6b80*/  LOP3.LUT R103, R159, UR20, R140, 0x96, !PT ;  /* 0x000000149f677c12 */ /* 0x000fe4000f8e968c */
[----:B------:R-:W-:Y:S01]  /*6b90*/  FSETP.NEU.FTZ.AND P0, PT, R100, -INF , PT ;  /* 0xff8000006400780b */ /* 0x000fe20003f1d000 */
[----:B--2---:R-:W-:Y:S01]  /*6ba0*/  FMUL.FTZ R3, R0, UR4 ;  /* 0x0000000400037c20 */ /* 0x004fe20008410000 */
[----:B------:R-:W-:Y:S01]  /*6bb0*/  FMNMX.FTZ R0, R62, R2, !PT ;  /* 0x000000023e007209 */ /* 0x000fe20007810000 */
[----:B------:R-:W-:Y:S01]  /*6bc0*/  IMAD.WIDE.U32 R140, R149, -0x2daee0ad, RZ ;  /* 0xd2511f53958c7825 */ /* 0x000fe200078e00ff */
[----:B-1----:R-:W-:Y:S01]  /*6bd0*/  FMNMX.FTZ R97, R97, R145, !PT ;  /* 0x0000009161617209 */ /* 0x002fe20007810000 */
[----:B------:R1:W2:Y:S01]  /*6be0*/  MUFU.EX2 R96, R3 ;  /* 0x0000000300607308 */ /* 0x0002a20000000800 */
[----:B------:R-:W-:Y:S01]  /*6bf0*/  FMNMX.FTZ R0, R63, R0, !PT ;  /* 0x000000003f007209 */ /* 0x000fe20007810000 */
[----:B------:R-:W-:Y:S01]  /*6c00*/  IMAD.WIDE.U32 R148, R148, -0x2daee0ad, RZ ;  /* 0xd2511f5394947825 */ /* 0x000fe200078e00ff */
[----:B------:R-:W-:Y:S02]  /*6c10*/  FSEL R153, R153, RZ, P0 ;  /* 0x000000ff99997208 */ /* 0x000fe40000000000 */
[----:B------:R-:W-:Y:S01]  /*6c20*/  FSETP.NEU.FTZ.AND P0, PT, R99, -INF , PT ;  /* 0xff8000006300780b */ /* 0x000fe20003f1d000 */
[----:B------:R-:W-:Y:S01]  /*6c30*/  IMAD.WIDE.U32 R146, R146, -0x2daee0ad, RZ ;  /* 0xd2511f5392927825 */ /* 0x000fe200078e00ff */
[----:B------:R-:W-:Y:S01]  /*6c40*/  LOP3.LUT R161, R175, UR17, R148, 0x96, !PT ;  /* 0x00000011afa17c12 */ /* 0x000fe2000f8e9694 */
[----:B------:R-:W4:Y:S01]  /*6c50*/  SHFL.BFLY PT, R2, R0, 0x2, 0x1f ;  /* 0x0c401f0000027f89 */ /* 0x000f2200000e0000 */
[----:B------:R-:W-:Y:S01]  /*6c60*/  LOP3.LUT R144, R155, UR19, R206, 0x96, !PT ;  /* 0x000000139b907c12 */ /* 0x000fe2000f8e96ce */
[--C-:B------:R-:W-:Y:S01]  /*6c70*/  FFMA.FTZ R64, R64, UR4, -R153.reuse ;  /* 0x0000000440407c23 */ /* 0x100fe20008010899 */
[----:B------:R-:W-:Y:S01]  /*6c80*/  LOP3.LUT R164, R141, UR17, R150, 0x96, !PT ;  /* 0x000000118da47c12 */ /* 0x000fe2000f8e9696 */
[--C-:B------:R-:W-:Y:S01]  /*6c90*/  FFMA.FTZ R65, R65, UR4, -R153.reuse ;  /* 0x0000000441417c23 */ /* 0x100fe20008010899 */
[----:B------:R-:W-:Y:S03]  /*6ca0*/  LOP3.LUT R159, R147, UR19, R204, 0x96, !PT ;  /* 0x00000013939f7c12 */ /* 0x000fe6000f8e96cc */
[----:B------:R-:W5:Y:S01]  /*6cb0*/  SHFL.BFLY PT, R148, R97, 0x1, 0x1f ;  /* 0x0c201f0061947f89 */ /* 0x000f6200000e0000 */
[--C-:B------:R-:W-:Y:S01]  /*6cc0*/  FFMA.FTZ R16, R16, UR4, -R153.reuse ;  /* 0x0000000410107c23 */ /* 0x100fe20008010899 */
[--C-:B------:R-:W-:Y:S01]  /*6cd0*/  FFMA.FTZ R17, R17, UR4, -R153.reuse ;  /* 0x0000000411117c23 */ /* 0x100fe20008010899 */
[----:B-1----:R-:W-:Y:S01]  /*6ce0*/  LOP3.LUT R3, R143, UR17, R154, 0x96, !PT ;  /* 0x000000118f037c12 */ /* 0x002fe2000f8e969a */
[----:B------:R-:W-:Y:S01]  /*6cf0*/  FMUL.FTZ R154, R99, UR4 ;  /* 0x00000004639a7c20 */ /* 0x000fe20008410000 */
[----:B------:R-:W-:Y:S01]  /*6d00*/  MUFU.EX2 R238, R16 ;  /* 0x0000001000ee7308 */ /* 0x000fe20000000800 */
[----:B------:R-:W-:Y:S01]  /*6d10*/  LOP3.LUT R143, R151, UR19, R204, 0x96, !PT ;  /* 0x00000013978f7c12 */ /* 0x000fe2000f8e96cc */
[----:B------:R-:W-:Y:S01]  /*6d20*/  IMAD.WIDE.U32 R164, R164, -0x326172a9, RZ ;  /* 0xcd9e8d57a4a47825 */ /* 0x000fe200078e00ff */
[----:B------:R-:W-:Y:S02]  /*6d30*/  LOP3.LUT R170, R149, UR19, R206, 0x96, !PT ;  /* 0x0000001395aa7c12 */ /* 0x000fe4000f8e96ce */
[----:B------:R-:W-:Y:S01]  /*6d40*/  FSEL R154, R154, RZ, P0 ;  /* 0x000000ff9a9a7208 */ /* 0x000fe20000000000 */
[----:B------:R-:W-:Y:S04]  /*6d50*/  IMAD.WIDE.U32 R176, R159, -0x326172a9, RZ ;  /* 0xcd9e8d579fb07825 */ /* 0x000fe800078e00ff */
[----:B---3--:R-:W-:Y:S01]  /*6d60*/  FMUL.FTZ R72, R98, R72 ;  /* 0x0000004862487220 */ /* 0x008fe20000410000 */
[----:B------:R1:W3:Y:S01]  /*6d70*/  MUFU.EX2 R237, R17 ;  /* 0x0000001100ed7308 */ /* 0x0002e20000000800 */
[--C-:B------:R-:W-:Y:S01]  /*6d80*/  FFMA.FTZ R4, R4, UR4, -R153.reuse ;  /* 0x0000000404047c23 */ /* 0x100fe20008010899 */
[--C-:B------:R-:W-:Y:S01]  /*6d90*/  FFMA.FTZ R18, R18, UR4, -R154.reuse ;  /* 0x0000000412127c23 */ /* 0x100fe2000801089a */
[--C-:B------:R-:W-:Y:S01]  /*6da0*/  FFMA.FTZ R19, R19, UR4, -R154.reuse ;  /* 0x0000000413137c23 */ /* 0x100fe2000801089a */
[----:B------:R-:W-:Y:S01]  /*6db0*/  IMAD.WIDE.U32 R172, R103, -0x2daee0ad, RZ ;  /* 0xd2511f5367ac7825 */ /* 0x000fe200078e00ff */
[----:B----4-:R-:W-:Y:S03]  /*6dc0*/  FMNMX.FTZ R0, R0, R2, !PT ;  /* 0x0000000200007209 */ /* 0x010fe60007810000 */
[----:B------:R-:W-:Y:S02]  /*6dd0*/  FFMA.FTZ R38, R38, UR4, -R154 ;  /* 0x0000000426267c23 */ /* 0x000fe4000801089a */
[----:B------:R4:W-:Y:S01]  /*6de0*/  MUFU.EX2 R236, R18 ;  /* 0x0000001200ec7308 */ /* 0x0009e20000000800 */
[----:B------:R-:W-:Y:S01]  /*6df0*/  LOP3.LUT R173, R173, UR17, R146, 0x96, !PT ;  /* 0x00000011adad7c12 */ /* 0x000fe2000f8e9692 */
[----:B------:R-:W-:Y:S01]  /*6e00*/  IMAD.WIDE.U32 R146, R144, -0x326172a9, RZ ;  /* 0xcd9e8d5790927825 */ /* 0x000fe200078e00ff */
[----:B-----5:R-:W-:Y:S01]  /*6e10*/  FMNMX.FTZ R97, R97, R148, !PT ;  /* 0x0000009461617209 */ /* 0x020fe20007810000 */
[----:B------:R-:W5:Y:S02]  /*6e20*/  SHFL.BFLY PT, R2, R0, 0x1, 0x1f ;  /* 0x0c201f0000027f89 */ /* 0x000f6400000e0000 */
[----:B------:R-:W-:Y:S01]  /*6e30*/  FFMA.FTZ R103, R5, UR4, -R153 ;  /* 0x0000000405677c23 */ /* 0x000fe20008010899 */
[----:B------:R-:W-:Y:S01]  /*6e40*/  IMAD.WIDE.U32 R144, R143, -0x326172a9, RZ ;  /* 0xcd9e8d578f907825 */ /* 0x000fe200078e00ff */
[C---:B------:R-:W-:Y:S02]  /*6e50*/  FSETP.NEU.FTZ.AND P0, PT, R97.reuse, -INF , PT ;  /* 0xff8000006100780b */ /* 0x040fe40003f1d000 */
[----:B------:R2:W3:Y:S01]  /*6e60*/  MUFU.EX2 R235, R19 ;  /* 0x0000001300eb7308 */ /* 0x0004e20000000800 */
[----:B------:R-:W-:Y:S01]  /*6e70*/  FMUL.FTZ R155, R97, UR4 ;  /* 0x00000004619b7c20 */ /* 0x000fe20008410000 */
[----:B-1----:R-:W-:Y:S01]  /*6e80*/  IMAD.WIDE.U32 R16, R3, -0x326172a9, RZ ;  /* 0xcd9e8d5703107825 */ /* 0x002fe200078e00ff */
[----:B------:R-:W-:Y:S02]  /*6e90*/  LOP3.LUT R3, R145, UR18, R158, 0x96, !PT ;  /* 0x0000001291037c12 */ /* 0x000fe4000f8e969e */
[----:B------:R-:W-:Y:S01]  /*6ea0*/  LOP3.LUT R141, R165, UR16, R144, 0x96, !PT ;  /* 0x00000010a58d7c12 */ /* 0x000fe2000f8e9690 */
[----:B------:R-:W-:Y:S01]  /*6eb0*/  FMUL.FTZ R73, R98, R73 ;  /* 0x0000004962497220 */ /* 0x000fe20000410000 */
[----:B------:R-:W-:Y:S03]  /*6ec0*/  LOP3.LUT R17, R17, UR16, R146, 0x96, !PT ;  /* 0x0000001011117c12 */ /* 0x000fe6000f8e9692 */
[----:B------:R1:W-:Y:S01]  /*6ed0*/  MUFU.EX2 R234, R4 ;  /* 0x0000000400ea7308 */ /* 0x0003e20000000800 */
[----:B----4-:R-:W-:Y:S01]  /*6ee0*/  LOP3.LUT R18, R147, UR18, R160, 0x96, !PT ;  /* 0x0000001293127c12 */ /* 0x010fe2000f8e96a0 */
[----:B------:R-:W-:Y:S01]  /*6ef0*/  FFMA.FTZ R6, R6, UR4, -R154 ;  /* 0x0000000406067c23 */ /* 0x000fe2000801089a */
[----:B------:R-:W-:Y:S01]  /*6f00*/  FSEL R155, R155, RZ, P0 ;  /* 0x000000ff9b9b7208 */ /* 0x000fe20000000000 */
[----:B------:R-:W-:Y:S01]  /*6f10*/  IMAD.WIDE.U32 R162, R17, -0x2daee0ad, RZ ;  /* 0xd2511f5311a27825 */ /* 0x000fe200078e00ff */
[----:B------:R-:W-:Y:S01]  /*6f20*/  LOP3.LUT R158, R177, UR18, R158, 0x96, !PT ;  /* 0x00000012b19e7c12 */ /* 0x000fe2000f8e969e */
[----:B------:R-:W4:Y:S02]  /*6f30*/  LDSM.16.MT88.4 R144, [R185+0x6000] ;  /* 0x00600000b990783b */ /* 0x000f240000004200 */
[----:B------:R-:W-:Y:S02]  /*6f40*/  FFMA.FTZ R7, R7, UR4, -R154 ;  /* 0x0000000407077c23 */ /* 0x000fe4000801089a */
[----:B------:R3:W4:Y:S01]  /*6f50*/  MUFU.EX2 R233, R103 ;  /* 0x0000006700e97308 */ /* 0x0007220000000800 */
[----:B--2---:R-:W-:Y:S04]  /*6f60*/  IMAD.WIDE.U32 R18, R18, -0x2daee0ad, RZ ;  /* 0xd2511f5312127825 */ /* 0x004fe800078e00ff */
[--C-:B------:R-:W-:Y:S01]  /*6f70*/  FFMA.FTZ R12, R12, UR4, -R155.reuse ;  /* 0x000000040c0c7c23 */ /* 0x100fe2000801089b */
[--C-:B------:R-:W-:Y:S01]  /*6f80*/  FFMA.FTZ R9, R9, UR4, -R155.reuse ;  /* 0x0000000409097c23 */ /* 0x100fe2000801089b */
[----:B------:R-:W-:Y:S01]  /*6f90*/  IMAD.WIDE.U32 R166, R141, -0x2daee0ad, RZ ;  /* 0xd2511f538da67825 */ /* 0x000fe200078e00ff */
[----:B------:R-:W-:Y:S02]  /*6fa0*/  LOP3.LUT R19, R19, UR15, R142, 0x96, !PT ;  /* 0x0000000f13137c12 */ /* 0x000fe4000f8e968e */
[----:B------:R2:W-:Y:S01]  /*6fb0*/  MUFU.EX2 R232, R6 ;  /* 0x0000000600e87308 */ /* 0x0005e20000000800 */
[----:B-1----:R-:W-:Y:S01]  /*6fc0*/  IMAD.WIDE.U32 R4, R3, -0x2daee0ad, RZ ;  /* 0xd2511f5303047825 */ /* 0x002fe200078e00ff */
[----:B------:R-:W-:Y:S03]  /*6fd0*/  LOP3.LUT R3, R163, UR5, R18, 0x96, !PT ;  /* 0x00000005a3037c12 */ /* 0x000fe6000f8e9612 */
[--C-:B------:R-:W-:Y:S01]  /*6fe0*/  FFMA.FTZ R13, R13, UR4, -R155.reuse ;  /* 0x000000040d0d7c23 */ /* 0x100fe2000801089b */
[C---:B------:R-:W-:Y:S01]  /*6ff0*/  FMUL.FTZ R74, R96.reuse, R74 ;  /* 0x0000004a604a7220 */ /* 0x040fe20000410000 */
[----:B------:R-:W-:Y:S01]  /*7000*/  LOP3.LUT R140, R5, UR15, R140, 0x96, !PT ;  /* 0x0000000f058c7c12 */ /* 0x000fe2000f8e968c */
[----:B------:R-:W-:Y:S02]  /*7010*/  FMUL.FTZ R75, R96, R75 ;  /* 0x0000004b604b7220 */ /* 0x000fe40000410000 */
[----:B------:R1:W4:Y:S01]  /*7020*/  MUFU.EX2 R229, R7 ;  /* 0x0000000700e57308 */ /* 0x0003220000000800 */
[----:B---3--:R-:W-:Y:S01]  /*7030*/  LOP3.LUT R103, R167, UR5, R4, 0x96, !PT ;  /* 0x00000005a7677c12 */ /* 0x008fe2000f8e9604 */
[----:B------:R-:W-:Y:S01]  /*7040*/  IMAD.WIDE.U32 R4, R3, -0x326172a9, RZ ;  /* 0xcd9e8d5703047825 */ /* 0x000fe200078e00ff */
[----:B-----5:R-:W-:Y:S03]  /*7050*/  FMNMX.FTZ R3, R0, R2, !PT ;  /* 0x0000000200037209 */ /* 0x020fe60007810000 */
[--C-:B------:R-:W-:Y:S01]  /*7060*/  FFMA.FTZ R40, R40, UR4, -R155.reuse ;  /* 0x0000000428287c23 */ /* 0x100fe2000801089b */
[----:B------:R-:W-:Y:S01]  /*7070*/  IMAD.WIDE.U32 R18, R19, -0x326172a9, RZ ;  /* 0xcd9e8d5713127825 */ /* 0x000fe200078e00ff */
[----:B------:R-:W-:Y:S02]  /*7080*/  SHF.R.U32.HI R0, RZ, 0x10, R4 ;  /* 0x00000010ff007819 */ /* 0x000fe40000011604 */
[----:B------:R3:W-:Y:S01]  /*7090*/  MUFU.EX2 R231, R12 ;  /* 0x0000000c00e77308 */ /* 0x0007e20000000800 */
[----:B------:R-:W-:Y:S01]  /*70a0*/  LOP3.LUT R2, R4, 0xffff, RZ, 0xc0, !PT ;  /* 0x0000ffff04027812 */ /* 0x000fe200078ec0ff */
[--C-:B------:R-:W-:Y:S01]  /*70b0*/  FFMA.FTZ R41, R41, UR4, -R155.reuse ;  /* 0x0000000429297c23 */ /* 0x100fe2000801089b */
[----:B------:R-:W-:Y:S01]  /*70c0*/  LOP3.LUT R157, R19, UR14, R16, 0x96, !PT ;  /* 0x0000000e139d7c12 */ /* 0x000fe2000f8e9610 */
[----:B------:R-:W-:Y:S01]  /*70d0*/  FFMA.FTZ R54, R54, UR4, -R154 ;  /* 0x0000000436367c23 */ /* 0x000fe2000801089a */
[----:B--2---:R-:W-:Y:S01]  /*70e0*/  LOP3.LUT R6, R5, UR24, R18, 0x96, !PT ;  /* 0x0000001805067c12 */ /* 0x004fe2000f8e9612 */
[--C-:B------:R-:W-:Y:S01]  /*70f0*/  FFMA.FTZ R56, R56, UR4, -R155.reuse ;  /* 0x0000000438387c23 */ /* 0x100fe2000801089b */
[----:B------:R-:W-:Y:S03]  /*7100*/  LOP3.LUT R17, R4, 0xff, RZ, 0xc0, !PT ;  /* 0x000000ff04117812 */ /* 0x000fe600078ec0ff */
[----:B------:R2:W5:Y:S01]  /*7110*/  MUFU.EX2 R230, R13 ;  /* 0x0000000d00e67308 */ /* 0x0005620000000800 */
[----:B------:R-:W-:Y:S01]  /*7120*/  SHF.R.U32.HI R16, RZ, 0x18, R4 ;  /* 0x00000018ff107819 */ /* 0x000fe20000011604 */
[----:B------:R-:W-:Y:S01]  /*7130*/  IMAD.WIDE.U32 R4, R103, -0x326172a9, RZ ;  /* 0xcd9e8d5767047825 */ /* 0x000fe200078e00ff */
[----:B------:R-:W-:Y:S02]  /*7140*/  LOP3.LUT R0, R0, 0xff, RZ, 0xc0, !PT ;  /* 0x000000ff00007812 */ /* 0x000fe400078ec0ff */
[----:B------:R-:W-:Y:S01]  /*7150*/  SHF.R.U32.HI R2, RZ, 0x8, R2 ;  /* 0x00000008ff027819 */ /* 0x000fe20000011602 */
[----:B------:R-:W-:Y:S01]  /*7160*/  IMAD.WIDE.U32 R168, R140, -0x326172a9, RZ ;  /* 0xcd9e8d578ca87825 */ /* 0x000fe200078e00ff */
[--C-:B-1----:R-:W-:Y:S03]  /*7170*/  SHF.R.U32.HI R7, RZ, 0x10, R4.reuse ;  /* 0x00000010ff077819 */ /* 0x102fe60000011604 */
[----:B------:R-:W-:Y:S01]  /*7180*/  MUFU.EX2 R226, R9 ;  /* 0x0000000900e27308 */ /* 0x000fe20000000800 */
[----:B---3--:R-:W-:Y:S01]  /*7190*/  LOP3.LUT R12, R4, 0xffff, RZ, 0xc0, !PT ;  /* 0x0000ffff040c7812 */ /* 0x008fe200078ec0ff */
[--C-:B------:R-:W-:Y:S01]  /*71a0*/  FFMA.FTZ R8, R8, UR4, -R155.reuse ;  /* 0x0000000408087c23 */ /* 0x100fe2000801089b */
[----:B------:R-:W-:Y:S01]  /*71b0*/  LOP3.LUT R19, R4, 0xff, RZ, 0xc0, !PT ;  /* 0x000000ff04137812 */ /* 0x000fe200078ec0ff */
[--C-:B------:R-:W-:Y:S01]  /*71c0*/  FFMA.FTZ R57, R57, UR4, -R155.reuse ;  /* 0x0000000439397c23 */ /* 0x100fe2000801089b */
[----:B------:R-:W-:Y:S01]  /*71d0*/  SHF.R.U32.HI R18, RZ, 0x18, R4 ;  /* 0x00000018ff127819 */ /* 0x000fe20000011604 */
[----:B------:R-:W-:Y:S01]  /*71e0*/  FFMA.FTZ R60, R60, UR4, -R155 ;  /* 0x000000043c3c7c23 */ /* 0x000fe2000801089b */
[----:B------:R-:W-:Y:S03]  /*71f0*/  PRMT R16, R0, 0x5410, R16 ;  /* 0x0000541000107816 */ /* 0x000fe60000000010 */
[----:B------:R1:W-:Y:S01]  /*7200*/  MUFU.EX2 R225, R8 ;  /* 0x0000000800e17308 */ /* 0x0003e20000000800 */
[----:B------:R-:W-:Y:S01]  /*7210*/  LOP3.LUT R4, R5, UR24, R168, 0x96, !PT ;  /* 0x0000001805047c12 */ /* 0x000fe2000f8e96a8 */
[----:B------:R-:W-:Y:S01]  /*7220*/  FMUL.FTZ R156, R3, UR4 ;  /* 0x00000004039c7c20 */ /* 0x000fe20008410000 */
[----:B------:R-:W-:Y:S01]  /*7230*/  LOP3.LUT R0, R6, 0xffff, RZ, 0xc0, !PT ;  /* 0x0000ffff06007812 */ /* 0x000fe200078ec0ff */
[--C-:B------:R-:W-:Y:S01]  /*7240*/  FFMA.FTZ R33, R33, UR4, -R153.reuse ;  /* 0x0000000421217c23 */ /* 0x100fe20008010899 */
[----:B------:R-:W-:Y:S01]  /*7250*/  SHF.R.U32.HI R5, RZ, 0x10, R6 ;  /* 0x00000010ff057819 */ /* 0x000fe20000011606 */
[----:B------:R-:W-:Y:S01]  /*7260*/  FFMA.FTZ R34, R34, UR4, -R154 ;  /* 0x0000000422227c23 */ /* 0x000fe2000801089a */
[----:B------:R-:W-:Y:S03]  /*7270*/  PRMT R17, R17, 0x5410, R2 ;  /* 0x0000541011117816 */ /* 0x000fe60000000002 */
[----:B------:R3:W-:Y:S01]  /*7280*/  MUFU.EX2 R218, R33 ;  /* 0x0000002100da7308 */ /* 0x0007e20000000800 */
[----:B------:R-:W-:Y:S01]  /*7290*/  FSETP.NEU.FTZ.AND P0, PT, R3, -INF , PT ;  /* 0xff8000000300780b */ /* 0x000fe20003f1d000 */
[--C-:B------:R-:W-:Y:S01]  /*72a0*/  FFMA.FTZ R20, R20, UR4, -R153.reuse ;  /* 0x0000000414147c23 */ /* 0x100fe20008010899 */
[----:B--2---:R-:W-:Y:S01]  /*72b0*/  LOP3.LUT R13, R6, 0xff, RZ, 0xc0, !PT ;  /* 0x000000ff060d7812 */ /* 0x004fe200078ec0ff */
[----:B------:R-:W-:Y:S01]  /*72c0*/  FFMA.FTZ R21, R21, UR4, -R153 ;  /* 0x0000000415157c23 */ /* 0x000fe20008010899 */
[----:B------:R-:W-:Y:S01]  /*72d0*/  SHF.R.U32.HI R2, RZ, 0x8, R0 ;  /* 0x00000008ff027819 */ /* 0x000fe20000011600 */
[--C-:B------:R-:W-:Y:S01]  /*72e0*/  FFMA.FTZ R24, R24, UR4, -R155.reuse ;  /* 0x0000000418187c23 */ /* 0x100fe2000801089b */
[----:B------:R-:W-:Y:S03]  /*72f0*/  SHF.R.U32.HI R6, RZ, 0x18, R6 ;  /* 0x00000018ff067819 */ /* 0x000fe60000011606 */
[----:B------:R2:W-:Y:S01]  /*7300*/  MUFU.EX2 R211, R34 ;  /* 0x0000002200d37308 */ /* 0x0005e20000000800 */
[----:B------:R-:W-:Y:S01]  /*7310*/  LOP3.LUT R0, R5, 0xff, RZ, 0xc0, !PT ;  /* 0x000000ff05007812 */ /* 0x000fe200078ec0ff */
[----:B------:R-:W-:Y:S01]  /*7320*/  FFMA.FTZ R25, R25, UR4, -R155 ;  /* 0x0000000419197c23 */ /* 0x000fe2000801089b */
[----:B------:R-:W-:Y:S01]  /*7330*/  FSEL R156, R156, RZ, P0 ;  /* 0x000000ff9c9c7208 */ /* 0x000fe20000000000 */
[----:B------:R-:W-:Y:S01]  /*7340*/  FMUL.FTZ R76, R98, R76 ;  /* 0x0000004c624c7220 */ /* 0x000fe20000410000 */
[----:B------:R-:W-:Y:S01]  /*7350*/  PRMT R6, R0, 0x5410, R6 ;  /* 0x0000541000067816 */ /* 0x000fe20000000006 */
[----:B------:R-:W-:Y:S01]  /*7360*/  FMUL.FTZ R77, R98, R77 ;  /* 0x0000004d624d7220 */ /* 0x000fe20000410000 */
[----:B------:R-:W-:Y:S01]  /*7370*/  LOP3.LUT R0, R4, 0xffff, RZ, 0xc0, !PT ;  /* 0x0000ffff04007812 */ /* 0x000fe200078ec0ff */
[----:B------:R-:W-:Y:S01]  /*7380*/  FFMA.FTZ R43, R43, UR4, -R156 ;  /* 0x000000042b2b7c23 */ /* 0x000fe2000801089c */
[----:B------:R-:W-:Y:S01]  /*7390*/  PRMT R13, R13, 0x5410, R2 ;  /* 0x000054100d0d7816 */ /* 0x000fe20000000002 */
[----:B------:R-:W-:Y:S01]  /*73a0*/  FFMA.FTZ R10, R10, UR4, -R156 ;  /* 0x000000040a0a7c23 */ /* 0x000fe2000801089c */
[----:B------:R-:W-:Y:S01]  /*73b0*/  SHF.R.U32.HI R2, RZ, 0x10, R4 ;  /* 0x00000010ff027819 */ /* 0x000fe20000011604 */
[--C-:B------:R-:W-:Y:S01]  /*73c0*/  FFMA.FTZ R11, R11, UR4, -R156.reuse ;  /* 0x000000040b0b7c23 */ /* 0x100fe2000801089c */
[----:B------:R-:W-:Y:S01]  /*73d0*/  LOP3.LUT R5, R4, 0xff, RZ, 0xc0, !PT ;  /* 0x000000ff04057812 */ /* 0x000fe200078ec0ff */
[----:B------:R-:W-:Y:S01]  /*73e0*/  FFMA.FTZ R14, R14, UR4, -R156 ;  /* 0x000000040e0e7c23 */ /* 0x000fe2000801089c */
[----:B------:R-:W-:Y:S01]  /*73f0*/  SHF.R.U32.HI R0, RZ, 0x8, R0 ;  /* 0x00000008ff007819 */ /* 0x000fe20000011600 */
[----:B------:R-:W-:Y:S01]  /*7400*/  FFMA.FTZ R15, R15, UR4, -R156 ;  /* 0x000000040f0f7c23 */ /* 0x000fe2000801089c */
[----:B------:R-:W-:Y:S01]  /*7410*/  LOP3.LUT R7, R7, 0xff, RZ, 0xc0, !PT ;  /* 0x000000ff07077812 */ /* 0x000fe200078ec0ff */
[----:B------:R-:W-:Y:S01]  /*7420*/  MUFU.EX2 R224, R10 ;  /* 0x0000000a00e07308 */ /* 0x000fe20000000800 */
[----:B------:R-:W-:Y:S01]  /*7430*/  SHF.R.U32.HI R4, RZ, 0x18, R4 ;  /* 0x00000018ff047819 */ /* 0x000fe20000011604 */
[--C-:B------:R-:W-:Y:S01]  /*7440*/  FFMA.FTZ R58, R58, UR4, -R156.reuse ;  /* 0x000000043a3a7c23 */ /* 0x100fe2000801089c */
[----:B------:R-:W-:Y:S01]  /*7450*/  LOP3.LUT R2, R2, 0xff, RZ, 0xc0, !PT ;  /* 0x000000ff02027812 */ /* 0x000fe200078ec0ff */
[----:B------:R-:W-:Y:S01]  /*7460*/  FFMA.FTZ R59, R59, UR4, -R156 ;  /* 0x000000043b3b7c23 */ /* 0x000fe2000801089c */
[----:B-1----:R-:W-:Y:S01]  /*7470*/  PRMT R8, R5, 0x5410, R0 ;  /* 0x0000541005087816 */ /* 0x002fe20000000000 */
[C---:B---3--:R-:W-:Y:S01]  /*7480*/  FMUL.FTZ R33, R98.reuse, R121 ;  /* 0x0000007962217220 */ /* 0x048fe20000410000 */
[--C-:B------:R-:W-:Y:S03]  /*7490*/  HSET2.LE.AND R142, R17, R152.reuse, PT ;  /* 0x00000098118e7233 */ /* 0x100fe60003803000 */
[----:B------:R-:W-:Y:S01]  /*74a0*/  MUFU.EX2 R219, R11 ;  /* 0x0000000b00db7308 */ /* 0x000fe20000000800 */
[----:B------:R-:W-:Y:S01]  /*74b0*/  F2FP.BF16.F32.PACK_AB R0, R237, R238 ;  /* 0x000000eeed00723e */ /* 0x000fe200000010ff */
[----:B------:R-:W-:Y:S01]  /*74c0*/  FMUL.FTZ R17, R98, R113 ;  /* 0x0000007162117220 */ /* 0x000fe20000410000 */
[----:B------:R-:W-:Y:S01]  /*74d0*/  PRMT R18, R7, 0x5410, R18 ;  /* 0x0000541007127816 */ /* 0x000fe20000000012 */
[----:B------:R-:W-:Y:S01]  /*74e0*/  FFMA.FTZ R113, R23, UR4, -R154 ;  /* 0x0000000417717c23 */ /* 0x000fe2000801089a */
[----:B------:R-:W-:Y:S01]  /*74f0*/  PRMT R7, R2, 0x5410, R4 ;  /* 0x0000541002077816 */ /* 0x000fe20000000004 */
[----:B--2---:R-:W-:Y:S01]  /*7500*/  FMUL.FTZ R34, R96, R122 ;  /* 0x0000007a60227220 */ /* 0x004fe20000410000 */
[--C-:B------:R-:W-:Y:S03]  /*7510*/  HSET2.LE.AND R143, R16, R152.reuse, PT ;  /* 0x00000098108f7233 */ /* 0x100fe60003803000 */
[----:B------:R-:W-:Y:S01]  /*7520*/  MUFU.EX2 R227, R15 ;  /* 0x0000000f00e37308 */ /* 0x000fe20000000800 */
[----:B------:R-:W-:Y:S01]  /*7530*/  LOP3.LUT R142, R142, R0, RZ, 0xc0, !PT ;  /* 0x000000008e8e7212 */ /* 0x000fe200078ec0ff */
[--C-:B------:R-:W-:Y:S01]  /*7540*/  FFMA.FTZ R42, R42, UR4, -R156.reuse ;  /* 0x000000042a2a7c23 */ /* 0x100fe2000801089c */
[----:B------:R-:W-:Y:S01]  /*7550*/  F2FP.BF16.F32.PACK_AB R2, R235, R236 ;  /* 0x000000eceb02723e */ /* 0x000fe200000010ff */
[----:B------:R-:W-:Y:S01]  /*7560*/  FFMA.FTZ R62, R62, UR4, -R156 ;  /* 0x000000043e3e7c23 */ /* 0x000fe2000801089c */
[----:B------:R-:W-:Y:S01]  /*7570*/  SHF.R.U32.HI R12, RZ, 0x8, R12 ;  /* 0x00000008ff0c7819 */ /* 0x000fe2000001160c */
[----:B------:R-:W-:Y:S01]  /*7580*/  FADD.FTZ R0, -R97, R101 ;  /* 0x0000006561007221 */ /* 0x000fe20000010100 */
[----:B------:R-:W-:Y:S03]  /*7590*/  LOP3.LUT R143, R143, R2, RZ, 0xc0, !PT ;  /* 0x000000028f8f7212 */ /* 0x000fe600078ec0ff */
[----:B------:R-:W1:Y:S01]  /*75a0*/  MUFU.EX2 R228, R14 ;  /* 0x0000000e00e47308 */ /* 0x000e620000000800 */
[--C-:B------:R-:W-:Y:S01]  /*75b0*/  HSET2.LE.AND R4, R13, R152.reuse, PT ;  /* 0x000000980d047233 */ /* 0x100fe20003803000 */
[----:B------:R-:W-:Y:S01]  /*75c0*/  FMUL.FTZ R2, R0, UR4 ;  /* 0x0000000400027c20 */ /* 0x000fe20008410000 */
[--C-:B------:R-:W-:Y:S01]  /*75d0*/  HSET2.LE.AND R5, R6, R152.reuse, PT ;  /* 0x0000009806057233 */ /* 0x100fe20003803000 */
[----:B------:R-:W-:Y:S01]  /*75e0*/  FMUL.FTZ R16, R98, R112 ;  /* 0x0000007062107220 */ /* 0x000fe20000410000 */
[----:B------:R-:W-:Y:S01]  /*75f0*/  PRMT R12, R19, 0x5410, R12 ;  /* 0x00005410130c7816 */ /* 0x000fe2000000000c */
[----:B------:R-:W-:Y:S01]  /*7600*/  FMUL.FTZ R19, R96, R115 ;  /* 0x0000007360137220 */ /* 0x000fe20000410000 */
[----:B----4-:R-:W-:Y:S03]  /*7610*/  F2FP.BF16.F32.PACK_AB R140, R233, R234 ;  /* 0x000000eae98c723e */ /* 0x010fe600000010ff */
[----:B------:R-:W-:Y:S01]  /*7620*/  MUFU.EX2 R182, R113 ;  /* 0x0000007100b67308 */ /* 0x000fe20000000800 */
[----:B------:R-:W-:Y:S01]  /*7630*/  F2FP.BF16.F32.PACK_AB R141, R229, R232 ;  /* 0x000000e8e58d723e */ /* 0x000fe200000010ff */
[----:B------:R-:W-:Y:S01]  /*7640*/  FADD.FTZ R0, -R3, R102 ;  /* 0x0000006603007221 */ /* 0x000fe20000010100 */
[----:B------:R-:W-:Y:S01]  /*7650*/  LOP3.LUT R140, R4, R140, RZ, 0xc0, !PT ;  /* 0x0000008c048c7212 */ /* 0x000fe200078ec0ff */
[----:B------:R-:W-:Y:S01]  /*7660*/  FFMA.FTZ R101, R35, UR4, -R154 ;  /* 0x0000000423657c23 */ /* 0x000fe2000801089a */
[----:B------:R-:W-:Y:S01]  /*7670*/  LOP3.LUT R141, R5, R141, RZ, 0xc0, !PT ;  /* 0x0000008d058d7212 */ /* 0x000fe200078ec0ff */
[----:B------:R-:W-:Y:S01]  /*7680*/  FMUL.FTZ R0, R0, UR4 ;  /* 0x0000000400007c20 */ /* 0x000fe20008410000 */
[--C-:B------:R-:W-:Y:S03]  /*7690*/  HSET2.LE.AND R5, R12, R152.reuse, PT ;  /* 0x000000980c057233 */ /* 0x100fe60003803000 */
[----:B------:R-:W2:Y:S01]  /*76a0*/  MUFU.EX2 R2, R2 ;  /* 0x0000000200027308 */ /* 0x000ea20000000800 */
[--C-:B------:R-:W-:Y:S01]  /*76b0*/  HSET2.LE.AND R4, R18, R152.reuse, PT ;  /* 0x0000009812047233 */ /* 0x100fe20003803000 */
[----:B------:R-:W-:Y:S01]  /*76c0*/  FMUL.FTZ R18, R96, R114 ;  /* 0x0000007260127220 */ /* 0x000fe20000410000 */
[--C-:B------:R-:W-:Y:S01]  /*76d0*/  HSET2.LE.AND R6, R8, R152.reuse, PT ;  /* 0x0000009808067233 */ /* 0x100fe20003803000 */
[----:B------:R-:W-:Y:S01]  /*76e0*/  IMAD.WIDE.U32 R12, R170, -0x326172a9, RZ ;  /* 0xcd9e8d57aa0c7825 */ /* 0x000fe200078e00ff */
[--C-:B------:R-:W-:Y:S02]  /*76f0*/  HSET2.LE.AND R7, R7, R152.reuse, PT ;  /* 0x0000009807077233 */ /* 0x100fe40003803000 */
[----:B-----5:R-:W-:Y:S03]  /*7700*/  F2FP.BF16.F32.PACK_AB R150, R230, R231 ;  /* 0x000000e7e696723e */ /* 0x020fe600000010ff */
[----:B------:R-:W3:Y:S01]  /*7710*/  MUFU.EX2 R0, R0 ;  /* 0x0000000000007308 */ /* 0x000ee20000000800 */
[----:B-1----:R-:W-:Y:S01]  /*7720*/  F2FP.BF16.F32.PACK_AB R151, R227, R228 ;  /* 0x000000e4e397723e */ /* 0x002fe200000010ff */
[----:B------:R-:W-:Y:S01]  /*7730*/  FFMA.FTZ R32, R32, UR4, -R153 ;  /* 0x0000000420207c23 */ /* 0x000fe20008010899 */
[----:B------:R-:W-:Y:S01]  /*7740*/  F2FP.BF16.F32.PACK_AB R148, R226, R225 ;  /* 0x000000e1e294723e */ /* 0x000fe200000010ff */
[----:B------:R-:W-:Y:S01]  /*7750*/  IMAD.WIDE.U32 R170, R161, -0x326172a9, RZ ;  /* 0xcd9e8d57a1aa7825 */ /* 0x000fe200078e00ff */
[----:B------:R-:W-:Y:S02]  /*7760*/  F2FP.BF16.F32.PACK_AB R149, R219, R224 ;  /* 0x000000e0db95723e */ /* 0x000fe400000010ff */
[----:B------:R-:W-:Y:S01]  /*7770*/  LOP3.LUT R150, R5, R150, RZ, 0xc0, !PT ;  /* 0x0000009605967212 */ /* 0x000fe200078ec0ff */
[----:B------:R-:W-:Y:S01]  /*7780*/  FMUL.FTZ R5, R98, R109 ;  /* 0x0000006d62057220 */ /* 0x000fe20000410000 */
[----:B------:R-:W-:Y:S01]  /*7790*/  LOP3.LUT R151, R4, R151, RZ, 0xc0, !PT ;  /* 0x0000009704977212 */ /* 0x000fe200078ec0ff */
[----:B------:R-:W-:Y:S01]  /*77a0*/  FMUL.FTZ R4, R98, R108 ;  /* 0x0000006c62047220 */ /* 0x000fe20000410000 */
[----:B------:R-:W-:Y:S01]  /*77b0*/  LOP3.LUT R148, R6, R148, RZ, 0xc0, !PT ;  /* 0x0000009406947212 */ /* 0x000fe200078ec0ff */
[C---:B------:R-:W-:Y:S01]  /*77c0*/  FMUL.FTZ R6, R96.reuse, R110 ;  /* 0x0000006e60067220 */ /* 0x040fe20000410000 */
[----:B------:R-:W-:Y:S01]  /*77d0*/  LOP3.LUT R149, R7, R149, RZ, 0xc0, !PT ;  /* 0x0000009507957212 */ /* 0x000fe200078ec0ff */
[----:B------:R-:W-:Y:S01]  /*77e0*/  FMUL.FTZ R7, R96, R111 ;  /* 0x0000006f60077220 */ /* 0x000fe20000410000 */
[C---:B--2---:R-:W-:Y:S01]  /*77f0*/  FMUL.FTZ R8, R2.reuse, R104 ;  /* 0x0000006802087220 */ /* 0x044fe20000410000 */
[----:B------:R-:W1:Y:S01]  /*7800*/  LDSM.16.MT88.4 R108, [R188+0x6000] ;  /* 0x00600000bc6c783b */ /* 0x000e620000004200 */
[----:B------:R-:W-:Y:S01]  /*7810*/  FMUL.FTZ R9, R2, R105 ;  /* 0x0000006902097220 */ /* 0x000fe20000410000 */
[C---:B---3--:R-:W-:Y:S01]  /*7820*/  FMUL.FTZ R10, R0.reuse, R106 ;  /* 0x0000006a000a7220 */ /* 0x048fe20000410000 */
[C---:B------:R-:W-:Y:S01]  /*7830*/  FMUL.FTZ R11, R0.reuse, R107 ;  /* 0x0000006b000b7220 */ /* 0x040fe20000410000 */
[----:B------:R-:W-:Y:S01]  /*7840*/  LOP3.LUT R160, R13, UR18, R160, 0x96, !PT ;  /* 0x000000120da07c12 */ /* 0x000fe2000f8e96a0 */
[-C--:B------:R-:W-:Y:S01]  /*7850*/  HMMA.16816.F32.BF16 R4, R140, R144.reuse, R4 ;  /* 0x000000908c04723c */ /* 0x080fe20000041804 */
[----:B------:R2:W3:Y:S02]  /*7860*/  MUFU.EX2 R217, R32 ;  /* 0x0000002000d97308 */ /* 0x0004e40000000800 */
[----:B------:R-:W4:Y:S02]  /*7870*/  LDSM.16.MT88.4 R104, [R186+0x6000] ;  /* 0x00600000ba68783b */ /* 0x000f240000004200 */
[----:B------:R-:W-:Y:S01]  /*7880*/  LOP3.LUT R159, R171, UR16, R12, 0x96, !PT ;  /* 0x00000010ab9f7c12 */ /* 0x000fe2000f8e960c */
[C---:B------:R-:W-:Y:S05]  /*7890*/  HMMA.16816.F32.BF16 R8, R148.reuse, R144, R8 ;  /* 0x000000909408723c */ /* 0x040fea0000041808 */
[----:B------:R5:W-:Y:S01]  /*78a0*/  MUFU.EX2 R210, R20 ;  /* 0x0000001400d27308 */ /* 0x000be20000000800 */
[----:B------:R-:W-:Y:S01]  /*78b0*/  FMUL.FTZ R15, R0, R119 ;  /* 0x00000077000f7220 */ /* 0x000fe20000410000 */
[C---:B------:R-:W-:Y:S01]  /*78c0*/  FMUL.FTZ R12, R2.reuse, R116 ;  /* 0x00000074020c7220 */ /* 0x040fe20000410000 */
[----:B------:R-:W-:Y:S03]  /*78d0*/  FMUL.FTZ R13, R2, R117 ;  /* 0x00000075020d7220 */ /* 0x000fe60000410000 */
[C---:B------:R-:W-:Y:S01]  /*78e0*/  FMUL.FTZ R14, R0.reuse, R118 ;  /* 0x00000076000e7220 */ /* 0x040fe20000410000 */
[----:B------:R-:W-:Y:S03]  /*78f0*/  FMUL.FTZ R23, R0, R127 ;  /* 0x0000007f00177220 */ /* 0x000fe60000410000 */
[----:B------:R-:W-:Y:S01]  /*7900*/  MUFU.EX2 R145, R54 ;  /* 0x0000003600917308 */ /* 0x000fe20000000800 */
[----:B--2---:R-:W-:Y:S01]  /*7910*/  FMUL.FTZ R32, R98, R120 ;  /* 0x0000007862207220 */ /* 0x004fe20000410000 */
[----:B------:R-:W-:Y:S01]  /*7920*/  FMUL.FTZ R35, R96, R123 ;  /* 0x0000007b60237220 */ /* 0x000fe20000410000 */
[-C--:B------:R-:W-:Y:S03]  /*7930*/  HMMA.16816.F32.BF16 R12, R148, R146.reuse, R12 ;  /* 0x00000092940c723c */ /* 0x080fe6000004180c */
[----:B------:R-:W-:Y:S01]  /*7940*/  FFMA.FTZ R112, R22, UR4, -R154 ;  /* 0x0000000416707c23 */ /* 0x000fe2000801089a */
[----:B------:R-:W-:Y:S03]  /*7950*/  FMUL.FTZ R22, R0, R126 ;  /* 0x0000007e00167220 */ /* 0x000fe60000410000 */
[----:B------:R2:W-:Y:S01]  /*7960*/  MUFU.EX2 R209, R21 ;  /* 0x0000001500d17308 */ /* 0x0005e20000000800 */
[C---:B------:R-:W-:Y:S04]  /*7970*/  HMMA.16816.F32.BF16 R16, R140.reuse, R146, R16 ;  /* 0x000000928c10723c */ /* 0x040fe80000041810 */
[----:B------:R-:W-:Y:S01]  /*7980*/  LOP3.LUT R164, R169, UR14, R164, 0x96, !PT ;  /* 0x0000000ea9a47c12 */ /* 0x000fe2000f8e96a4 */
[C---:B------:R-:W-:Y:S01]  /*7990*/  FMUL.FTZ R68, R2.reuse, R68 ;  /* 0x0000004402447220 */ /* 0x040fe20000410000 */
[----:B------:R-:W-:Y:S01]  /*79a0*/  FMUL.FTZ R69, R2, R69 ;  /* 0x0000004502457220 */ /* 0x000fe20000410000 */
[C---:B------:R-:W-:Y:S01]  /*79b0*/  FMUL.FTZ R70, R0.reuse, R70 ;  /* 0x0000004600467220 */ /* 0x040fe20000410000 */
[-C--:B-1----:R-:W-:Y:S01]  /*79c0*/  HMMA.16816.F32.BF16 R32, R140, R108.reuse, R32 ;  /* 0x0000006c8c20723c */ /* 0x082fe20000041820 */
[----:B------:R1:W-:Y:S02]  /*79d0*/  MUFU.EX2 R183, R112 ;  /* 0x0000007000b77308 */ /* 0x0003e40000000800 */
[----:B------:R-:W-:Y:S01]  /*79e0*/  FMUL.FTZ R71, R0, R71 ;  /* 0x0000004700477220 */ /* 0x000fe20000410000 */
[----:B------:R-:W-:Y:S04]  /*79f0*/  IMAD.WIDE.U32 R102, R157, -0x2daee0ad, RZ ;  /* 0xd2511f539d667825 */ /* 0x000fe800078e00ff */
[C---:B-----5:R-:W-:Y:S03]  /*7a00*/  FMUL.FTZ R20, R2.reuse, R124 ;  /* 0x0000007c02147220 */ /* 0x060fe60000410000 */
[----:B--2---:R-:W-:Y:S01]  /*7a10*/  FMUL.FTZ R21, R2, R125 ;  /* 0x0000007d02157220 */ /* 0x004fe20000410000 */
[----:B------:R-:W-:Y:S01]  /*7a20*/  FFMA.FTZ R26, R26, UR4, -R156 ;  /* 0x000000041a1a7c23 */ /* 0x000fe2000801089c */
[----:B------:R2:W5:Y:S01]  /*7a30*/  MUFU.EX2 R212, R101 ;  /* 0x0000006500d47308 */ /* 0x0005620000000800 */
[C---:B------:R-:W-:Y:S04]  /*7a40*/  HMMA.16816.F32.BF16 R68, R148.reuse, R108, R68 ;  /* 0x0000006c9444723c */ /* 0x040fe80000041844 */
[----:B------:R-:W-:Y:S01]  /*7a50*/  LOP3.LUT R157, R103, UR23, R162, 0x96, !PT ;  /* 0x00000017679d7c12 */ /* 0x000fe2000f8e96a2 */
[----:B------:R-:W-:Y:S01]  /*7a60*/  FMUL.FTZ R78, R96, R78 ;  /* 0x0000004e604e7220 */ /* 0x000fe20000410000 */
[----:B------:R-:W-:Y:S01]  /*7a70*/  LOP3.LUT R144, R102, 0xffff, RZ, 0xc0, !PT ;  /* 0x0000ffff66907812 */ /* 0x000fe200078ec0ff */
[-C--:B------:R-:W-:Y:S02]  /*7a80*/  HMMA.16816.F32.BF16 R20, R148, R110.reuse, R20 ;  /* 0x0000006e9414723c */ /* 0x080fe40000041814 */
[----:B------:R-:W-:Y:S02]  /*7a90*/  MUFU.EX2 R162, R38 ;  /* 0x0000002600a27308 */ /* 0x000fe40000000800 */
[--C-:B------:R-:W-:Y:S01]  /*7aa0*/  SHF.R.U32.HI R116, RZ, 0x10, R102.reuse ;  /* 0x00000010ff747819 */ /* 0x100fe20000011666 */
[----:B------:R-:W-:Y:S01]  /*7ab0*/  FMUL.FTZ R79, R96, R79 ;  /* 0x0000004f604f7220 */ /* 0x000fe20000410000 */
[----:B------:R-:W-:Y:S01]  /*7ac0*/  LOP3.LUT R118, R102, 0xff, RZ, 0xc0, !PT ;  /* 0x000000ff66767812 */ /* 0x000fe200078ec0ff */
[C---:B------:R-:W-:Y:S05]  /*7ad0*/  HMMA.16816.F32.BF16 R72, R140.reuse, R110, R72 ;  /* 0x0000006e8c48723c */ /* 0x040fea0000041848 */
[----:B------:R3:W-:Y:S01]  /*7ae0*/  MUFU.EX2 R181, R24 ;  /* 0x0000001800b57308 */ /* 0x0007e20000000800 */
[----:B------:R-:W-:Y:S05]  /*7af0*/  SHF.R.U32.HI R117, RZ, 0x18, R102 ;  /* 0x00000018ff757819 */ /* 0x000fea0000011666 */
[----:B------:R-:W-:Y:S01]  /*7b00*/  IMAD.WIDE.U32 R102, R164, -0x2daee0ad, RZ ;  /* 0xd2511f53a4667825 */ /* 0x000fe200078e00ff */
[----:B------:R-:W-:Y:S01]  /*7b10*/  LOP3.LUT R108, R116, 0xff, RZ, 0xc0, !PT ;  /* 0x000000ff746c7812 */ /* 0x000fe200078ec0ff */
[-C--:B----4-:R-:W-:Y:S02]  /*7b20*/  HMMA.16816.F32.BF16 R76, R140, R104.reuse, R76 ;  /* 0x000000688c4c723c */ /* 0x090fe4000004184c */
[----:B------:R4:W5:Y:S01]  /*7b30*/  MUFU.EX2 R180, R25 ;  /* 0x0000001900b47308 */ /* 0x0009620000000800 */
[----:B------:R-:W-:Y:S01]  /*7b40*/  SHF.R.U32.HI R115, RZ, 0x10, R102 ;  /* 0x00000010ff737819 */ /* 0x000fe20000011666 */
[----:B------:R-:W-:Y:S01]  /*7b50*/  FFMA.FTZ R27, R27, UR4, -R156 ;  /* 0x000000041b1b7c23 */ /* 0x000fe2000801089c */
[----:B------:R-:W-:Y:S01]  /*7b60*/  PRMT R120, R108, 0x5410, R117 ;  /* 0x000054106c787816 */ /* 0x000fe20000000075 */
[----:B------:R-:W-:Y:S01]  /*7b70*/  FFMA.FTZ R117, R51, UR4, -R154 ;  /* 0x0000000433757c23 */ /* 0x000fe2000801089a */
[----:B------:R-:W-:Y:S04]  /*7b80*/  SHF.R.U32.HI R109, RZ, 0x8, R144 ;  /* 0x00000008ff6d7819 */ /* 0x000fe80000011690 */
[----:B-1----:R-:W-:Y:S01]  /*7b90*/  SHF.R.U32.HI R112, RZ, 0x18, R102 ;  /* 0x00000018ff707819 */ /* 0x002fe20000011666 */
[----:B------:R-:W-:Y:S01]  /*7ba0*/  MUFU.EX2 R165, R117 ;  /* 0x0000007500a57308 */ /* 0x000fe20000000800 */
[----:B------:R-:W-:Y:S01]  /*7bb0*/  LOP3.LUT R108, R115, 0xff, RZ, 0xc0, !PT ;  /* 0x000000ff736c7812 */ /* 0x000fe200078ec0ff */
[----:B------:R-:W-:Y:S01]  /*7bc0*/  FMUL.FTZ R80, R2, R80 ;  /* 0x0000005002507220 */ /* 0x000fe20000410000 */
[----:B------:R-:W-:Y:S01]  /*7bd0*/  PRMT R116, R118, 0x5410, R109 ;  /* 0x0000541076747816 */ /* 0x000fe2000000006d */
[----:B------:R-:W-:Y:S01]  /*7be0*/  FMUL.FTZ R81, R2, R81 ;  /* 0x0000005102517220 */ /* 0x000fe20000410000 */
[----:B------:R-:W-:Y:S01]  /*7bf0*/  PRMT R121, R108, 0x5410, R112 ;  /* 0x000054106c797816 */ /* 0x000fe20000000070 */
[----:B------:R-:W-:Y:S01]  /*7c00*/  FMUL.FTZ R82, R0, R82 ;  /* 0x0000005200527220 */ /* 0x000fe20000410000 */
[----:B--2---:R-:W-:Y:S03]  /*7c10*/  LOP3.LUT R101, R103, UR23, R166, 0x96, !PT ;  /* 0x0000001767657c12 */ /* 0x004fe6000f8e96a6 */
[----:B------:R1:W-:Y:S01]  /*7c20*/  MUFU.EX2 R179, R26 ;  /* 0x0000001a00b37308 */ /* 0x0003e20000000800 */
[C---:B------:R-:W-:Y:S01]  /*7c30*/  LOP3.LUT R103, R102.reuse, 0xffff, RZ, 0xc0, !PT ;  /* 0x0000ffff66677812 */ /* 0x040fe200078ec0ff */
[----:B------:R-:W2:Y:S01]  /*7c40*/  LDSM.16.MT88.4 R108, [R187+0x6000] ;  /* 0x00600000bb6c783b */ /* 0x000ea20000004200 */
[----:B------:R-:W-:Y:S01]  /*7c50*/  LOP3.LUT R114, R102, 0xff, RZ, 0xc0, !PT ;  /* 0x000000ff66727812 */ /* 0x000fe200078ec0ff */
[----:B------:R-:W-:Y:S01]  /*7c60*/  FMUL.FTZ R83, R0, R83 ;  /* 0x0000005300537220 */ /* 0x000fe20000410000 */
[----:B------:R-:W-:Y:S01]  /*7c70*/  SHF.R.U32.HI R103, RZ, 0x8, R103 ;  /* 0x00000008ff677819 */ /* 0x000fe20000011667 */
[----:B------:R-:W-:Y:S01]  /*7c80*/  FFMA.FTZ R28, R28, UR4, -R155 ;  /* 0x000000041c1c7c23 */ /* 0x000fe2000801089b */
[----:B------:R-:W-:Y:S03]  /*7c90*/  LOP3.LUT R102, R157, 0xffff, RZ, 0xc0, !PT ;  /* 0x0000ffff9d667812 */ /* 0x000fe600078ec0ff */
[----:B------:R5:W-:Y:S01]  /*7ca0*/  MUFU.EX2 R178, R27 ;  /* 0x0000001b00b27308 */ /* 0x000be20000000800 */
[----:B------:R-:W-:Y:S01]  /*7cb0*/  PRMT R122, R114, 0x5410, R103 ;  /* 0x00005410727a7816 */ /* 0x000fe20000000067 */
[----:B------:R-:W-:Y:S01]  /*7cc0*/  FFMA.FTZ R29, R29, UR4, -R155 ;  /* 0x000000041d1d7c23 */ /* 0x000fe2000801089b */
[C---:B------:R-:W-:Y:S04]  /*7cd0*/  HMMA.16816.F32.BF16 R80, R148.reuse, R104, R80 ;  /* 0x000000689450723c */ /* 0x040fe80000041850 */
[----:B------:R-:W-:Y:S01]  /*7ce0*/  FFMA.FTZ R30, R30, UR4, -R156 ;  /* 0x000000041e1e7c23 */ /* 0x000fe2000801089c */
[----:B------:R-:W-:Y:S02]  /*7cf0*/  LOP3.LUT R103, R157, 0xff, RZ, 0xc0, !PT ;  /* 0x000000ff9d677812 */ /* 0x000fe400078ec0ff */
[----:B------:R2:W-:Y:S01]  /*7d00*/  MUFU.EX2 R177, R28 ;  /* 0x0000001c00b17308 */ /* 0x0005e20000000800 */
[----:B------:R-:W-:Y:S03]  /*7d10*/  SHF.R.U32.HI R102, RZ, 0x8, R102 ;  /* 0x00000008ff667819 */ /* 0x000fe60000011666 */
[C---:B------:R-:W-:Y:S01]  /*7d20*/  FMUL.FTZ R84, R98.reuse, R84 ;  /* 0x0000005462547220 */ /* 0x040fe20000410000 */
[----:B---3--:R-:W-:Y:S01]  /*7d30*/  LOP3.LUT R24, R101, 0xffff, RZ, 0xc0, !PT ;  /* 0x0000ffff65187812 */ /* 0x008fe200078ec0ff */
[----:B------:R-:W-:Y:S01]  /*7d40*/  FMUL.FTZ R85, R98, R85 ;  /* 0x0000005562557220 */ /* 0x000fe20000410000 */
[----:B----4-:R-:W-:Y:S03]  /*7d50*/  SHF.R.U32.HI R25, RZ, 0x10, R101 ;  /* 0x00000010ff197819 */ /* 0x010fe60000011665 */
[----:B------:R-:W-:Y:S01]  /*7d60*/  MUFU.EX2 R168, R30 ;  /* 0x0000001e00a87308 */ /* 0x000fe20000000800 */
[----:B-1----:R-:W-:Y:S01]  /*7d70*/  SHF.R.U32.HI R26, RZ, 0x10, R157 ;  /* 0x00000010ff1a7819 */ /* 0x002fe2000001169d */
[----:B-----5:R-:W-:Y:S01]  /*7d80*/  FMUL.FTZ R27, R0, R131 ;  /* 0x00000083001b7220 */ /* 0x020fe20000410000 */
[----:B------:R-:W-:Y:S01]  /*7d90*/  PRMT R112, R103, 0x5410, R102 ;  /* 0x0000541067707816 */ /* 0x000fe20000000066 */
[C---:B------:R-:W-:Y:S01]  /*7da0*/  FMUL.FTZ R86, R96.reuse, R86 ;  /* 0x0000005660567220 */ /* 0x040fe20000410000 */
[----:B------:R-:W-:Y:S01]  /*7db0*/  LOP3.LUT R105, R101, 0xff, RZ, 0xc0, !PT ;  /* 0x000000ff65697812 */ /* 0x000fe200078ec0ff */
[----:B------:R-:W-:Y:S01]  /*7dc0*/  FMUL.FTZ R87, R96, R87 ;  /* 0x0000005760577220 */ /* 0x000fe20000410000 */
[----:B------:R-:W-:Y:S03]  /*7dd0*/  SHF.R.U32.HI R104, RZ, 0x18, R101 ;  /* 0x00000018ff687819 */ /* 0x000fe60000011665 */
[----:B------:R1:W-:Y:S01]  /*7de0*/  MUFU.EX2 R175, R29 ;  /* 0x0000001d00af7308 */ /* 0x0003e20000000800 */
[----:B------:R-:W-:Y:S01]  /*7df0*/  SHF.R.U32.HI R102, RZ, 0x8, R24 ;  /* 0x00000008ff667819 */ /* 0x000fe20000011618 */
[C---:B------:R-:W-:Y:S01]  /*7e00*/  FMUL.FTZ R24, R2.reuse, R128 ;  /* 0x0000008002187220 */ /* 0x040fe20000410000 */
[----:B------:R-:W-:Y:S01]  /*7e10*/  LOP3.LUT R101, R25, 0xff, RZ, 0xc0, !PT ;  /* 0x000000ff19657812 */ /* 0x000fe200078ec0ff */
[----:B------:R-:W-:Y:S01]  /*7e20*/  FMUL.FTZ R25, R2, R129 ;  /* 0x0000008102197220 */ /* 0x000fe20000410000 */
[----:B------:R-:W-:Y:S01]  /*7e30*/  LOP3.LUT R103, R26, 0xff, RZ, 0xc0, !PT ;  /* 0x000000ff1a677812 */ /* 0x000fe200078ec0ff */
[----:B------:R-:W-:Y:S01]  /*7e40*/  FMUL.FTZ R26, R0, R130 ;  /* 0x00000082001a7220 */ /* 0x000fe20000410000 */
[----:B------:R-:W-:Y:S01]  /*7e50*/  PRMT R119, R105, 0x5410, R102 ;  /* 0x0000541069777816 */ /* 0x000fe20000000066 */
[----:B------:R-:W-:Y:S01]  /*7e60*/  FFMA.FTZ R102, R31, UR4, -R156 ;  /* 0x000000041f667c23 */ /* 0x000fe2000801089c */
[----:B------:R-:W-:Y:S01]  /*7e70*/  PRMT R118, R101, 0x5410, R104 ;  /* 0x0000541065767816 */ /* 0x000fe20000000068 */
[----:B------:R-:W-:Y:S01]  /*7e80*/  IMAD.WIDE.U32 R128, R173, -0x326172a9, RZ ;  /* 0xcd9e8d57ad807825 */ /* 0x000fe200078e00ff */
[--C-:B------:R-:W-:Y:S01]  /*7e90*/  HSET2.LE.AND R101, R116, R152.reuse, PT ;  /* 0x0000009874657233 */ /* 0x100fe20003803000 */
[----:B------:R3:W4:Y:S01]  /*7ea0*/  MUFU.EX2 R167, R102 ;  /* 0x0000006600a77308 */ /* 0x0007220000000800 */
[-C--:B------:R-:W-:Y:S03]  /*7eb0*/  HMMA.16816.F32.BF16 R24, R148, R106.reuse, R24 ;  /* 0x0000006a9418723c */ /* 0x080fe60000041818 */
[C---:B--2---:R-:W-:Y:S01]  /*7ec0*/  FMUL.FTZ R28, R98.reuse, R132 ;  /* 0x00000084621c7220 */ /* 0x044fe20000410000 */
[----:B-1----:R-:W-:Y:S01]  /*7ed0*/  FMUL.FTZ R29, R98, R133 ;  /* 0x00000085621d7220 */ /* 0x002fe20000410000 */
[C---:B------:R-:W-:Y:S01]  /*7ee0*/  FMUL.FTZ R30, R96.reuse, R134 ;  /* 0x00000086601e7220 */ /* 0x040fe20000410000 */
[C---:B------:R-:W-:Y:S03]  /*7ef0*/  HMMA.16816.F32.BF16 R84, R140.reuse, R106, R84 ;  /* 0x0000006a8c54723c */ /* 0x040fe60000041854 */
[----:B------:R-:W-:Y:S02]  /*7f00*/  MUFU.EX2 R134, R41 ;  /* 0x0000002900867308 */ /* 0x000fe40000000800 */
[----:B------:R-:W-:Y:S01]  /*7f10*/  FMUL.FTZ R31, R96, R135 ;  /* 0x00000087601f7220 */ /* 0x000fe20000410000 */
[C---:B------:R-:W-:Y:S01]  /*7f20*/  FMUL.FTZ R88, R2.reuse, R88 ;  /* 0x0000005802587220 */ /* 0x040fe20000410000 */
[----:B------:R-:W-:Y:S01]  /*7f30*/  FMUL.FTZ R89, R2, R89 ;  /* 0x0000005902597220 */ /* 0x000fe20000410000 */
[C---:B------:R-:W-:Y:S05]  /*7f40*/  FMUL.FTZ R90, R0.reuse, R90 ;  /* 0x0000005a005a7220 */ /* 0x040fea0000410000 */
[----:B------:R-:W-:Y:S01]  /*7f50*/  MUFU.EX2 R135, R40 ;  /* 0x0000002800877308 */ /* 0x000fe20000000800 */
[----:B------:R-:W-:Y:S01]  /*7f60*/  FMUL.FTZ R91, R0, R91 ;  /* 0x0000005b005b7220 */ /* 0x000fe20000410000 */
[-C--:B------:R-:W-:Y:S03]  /*7f70*/  HMMA.16816.F32.BF16 R28, R140, R108.reuse, R28 ;  /* 0x0000006c8c1c723c */ /* 0x080fe6000004181c */
[----:B------:R-:W-:Y:S01]  /*7f80*/  F2FP.BF16.F32.PACK_AB R106, R218, R217 ;  /* 0x000000d9da6a723e */ /* 0x000fe200000010ff */
[--C-:B------:R-:W-:Y:S01]  /*7f90*/  FFMA.FTZ R48, R48, UR4, -R153.reuse ;  /* 0x0000000430307c23 */ /* 0x100fe20008010899 */
[--C-:B------:R-:W-:Y:S01]  /*7fa0*/  FFMA.FTZ R49, R49, UR4, -R153.reuse ;  /* 0x0000000431317c23 */ /* 0x100fe20008010899 */
[C---:B------:R-:W-:Y:S02]  /*7fb0*/  HMMA.16816.F32.BF16 R88, R148.reuse, R108, R88 ;  /* 0x0000006c9458723c */ /* 0x040fe40000041858 */
[----:B------:R-:W-:Y:S03]  /*7fc0*/  MUFU.EX2 R144, R57 ;  /* 0x0000003900907308 */ /* 0x000fe60000000800 */
[----:B------:R-:W-:Y:S01]  /*7fd0*/  LOP3.LUT R106, R101, R106, RZ, 0xc0, !PT ;  /* 0x0000006a656a7212 */ /* 0x000fe200078ec0ff */
[--C-:B------:R-:W-:Y:S01]  /*7fe0*/  FFMA.FTZ R116, R50, UR4, -R154.reuse ;  /* 0x0000000432747c23 */ /* 0x100fe2000801089a */
[--C-:B------:R-:W-:Y:S01]  /*7ff0*/  HSET2.LE.AND R101, R120, R152.reuse, PT ;  /* 0x0000009878657233 */ /* 0x100fe20003803000 */
[--C-:B------:R-:W-:Y:S04]  /*8000*/  FFMA.FTZ R36, R36, UR4, -R153.reuse ;  /* 0x0000000424247c23 */ /* 0x100fe80008010899 */
[----:B------:R1:W-:Y:S01]  /*8010*/  MUFU.EX2 R171, R48 ;  /* 0x0000003000ab7308 */ /* 0x0003e20000000800 */
[----:B------:R-:W-:Y:S01]  /*8020*/  F2FP.BF16.F32.PACK_AB R107, R212, R211 ;  /* 0x000000d3d46b723e */ /* 0x000fe200000010ff */
[C---:B------:R-:W-:Y:S01]  /*8030*/  FMUL.FTZ R50, R0.reuse, R138 ;  /* 0x0000008a00327220 */ /* 0x040fe20000410000 */
[--C-:B---3--:R-:W-:Y:S01]  /*8040*/  HSET2.LE.AND R102, R112, R152.reuse, PT ;  /* 0x0000009870667233 */ /* 0x108fe20003803000 */
[----:B------:R-:W-:Y:S01]  /*8050*/  FMUL.FTZ R51, R0, R139 ;  /* 0x0000008b00337220 */ /* 0x000fe20000410000 */
[----:B------:R-:W2:Y:S01]  /*8060*/  LDSM.16.MT88.4 R112, [R185+0x6800] ;  /* 0x00680000b970783b */ /* 0x000ea20000004200 */
[----:B------:R-:W-:Y:S04]  /*8070*/  LOP3.LUT R107, R101, R107, RZ, 0xc0, !PT ;  /* 0x0000006b656b7212 */ /* 0x000fe800078ec0ff */
[----:B------:R3:W5:Y:S01]  /*8080*/  MUFU.EX2 R169, R49 ;  /* 0x0000003100a97308 */ /* 0x0007620000000800 */
[--C-:B------:R-:W-:Y:S01]  /*8090*/  HSET2.LE.AND R101, R119, R152.reuse, PT ;  /* 0x0000009877657233 */ /* 0x100fe20003803000 */
[----:B------:R-:W-:Y:S01]  /*80a0*/  FMUL.FTZ R92, R98, R92 ;  /* 0x0000005c625c7220 */ /* 0x000fe20000410000 */
[----:B------:R-:W-:Y:S01]  /*80b0*/  F2FP.BF16.F32.PACK_AB R108, R180, R181 ;  /* 0x000000b5b46c723e */ /* 0x000fe200000010ff */
[----:B------:R-:W-:Y:S01]  /*80c0*/  FMUL.FTZ R93, R98, R93 ;  /* 0x0000005d625d7220 */ /* 0x000fe20000410000 */
[----:B------:R-:W-:Y:S01]  /*80d0*/  F2FP.BF16.F32.PACK_AB R104, R209, R210 ;  /* 0x000000d2d168723e */ /* 0x000fe200000010ff */
[----:B------:R-:W-:Y:S01]  /*80e0*/  FMUL.FTZ R94, R96, R94 ;  /* 0x0000005e605e7220 */ /* 0x000fe20000410000 */
[----:B------:R-:W-:Y:S03]  /*80f0*/  LOP3.LUT R108, R101, R108, RZ, 0xc0, !PT ;  /* 0x0000006c656c7212 */ /* 0x000fe600078ec0ff */
[----:B------:R5:W2:Y:S01]  /*8100*/  MUFU.EX2 R166, R116 ;  /* 0x0000007400a67308 */ /* 0x000aa20000000800 */
[----:B------:R-:W-:Y:S01]  /*8110*/  FFMA.FTZ R101, R37, UR4, -R153 ;  /* 0x0000000425657c23 */ /* 0x000fe20008010899 */
[----:B-1----:R-:W-:Y:S01]  /*8120*/  FMUL.FTZ R48, R2, R136 ;  /* 0x0000008802307220 */ /* 0x002fe20000410000 */
[----:B------:R-:W-:Y:S01]  /*8130*/  SHF.R.U32.HI R157, RZ, 0x18, R157 ;  /* 0x00000018ff9d7819 */ /* 0x000fe2000001169d */
[----:B------:R-:W-:Y:S01]  /*8140*/  FMUL.FTZ R95, R96, R95 ;  /* 0x0000005f605f7220 */ /* 0x000fe20000410000 */
[----:B------:R-:W-:Y:S01]  /*8150*/  LOP3.LUT R104, R102, R104, RZ, 0xc0, !PT ;  /* 0x0000006866687212 */ /* 0x000fe200078ec0ff */
[----:B------:R-:W-:Y:S01]  /*8160*/  IMAD.WIDE.U32 R124, R159, -0x2daee0ad, RZ ;  /* 0xd2511f539f7c7825 */ /* 0x000fe200078e00ff */
[--C-:B------:R-:W-:Y:S03]  /*8170*/  HSET2.LE.AND R102, R118, R152.reuse, PT ;  /* 0x0000009876667233 */ /* 0x100fe60003803000 */
[----:B------:R1:W-:Y:S01]  /*8180*/  MUFU.EX2 R163, R101 ;  /* 0x0000006500a37308 */ /* 0x0003e20000000800 */
[----:B---3--:R-:W-:Y:S01]  /*8190*/  FMUL.FTZ R49, R2, R137 ;  /* 0x0000008902317220 */ /* 0x008fe20000410000 */
[----:B----4-:R-:W-:Y:S01]  /*81a0*/  F2FP.BF16.F32.PACK_AB R37, R167, R168 ;  /* 0x000000a8a725723e */ /* 0x010fe200000010ff */
[--C-:B------:R-:W-:Y:S01]  /*81b0*/  FFMA.FTZ R44, R44, UR4, -R155.reuse ;  /* 0x000000042c2c7c23 */ /* 0x100fe2000801089b */
[----:B------:R-:W-:Y:S01]  /*81c0*/  F2FP.BF16.F32.PACK_AB R105, R182, R183 ;  /* 0x000000b7b669723e */ /* 0x000fe200000010ff */
[--C-:B------:R-:W-:Y:S01]  /*81d0*/  FFMA.FTZ R45, R45, UR4, -R155.reuse ;  /* 0x000000042d2d7c23 */ /* 0x100fe2000801089b */
[----:B------:R-:W-:Y:S01]  /*81e0*/  FFMA.FTZ R155, R61, UR4, -R155 ;  /* 0x000000043d9b7c23 */ /* 0x000fe2000801089b */
[----:B------:R-:W-:Y:S01]  /*81f0*/  PRMT R103, R103, 0x5410, R157 ;  /* 0x0000541067677816 */ /* 0x000fe2000000009d */
[-C--:B------:R-:W-:Y:S02]  /*8200*/  HMMA.16816.F32.BF16 R48, R148, R110.reuse, R48 ;  /* 0x0000006e9430723c */ /* 0x080fe40000041830 */
[----:B------:R3:W4:Y:S01]  /*8210*/  MUFU.EX2 R164, R36 ;  /* 0x0000002400a47308 */ /* 0x0007220000000800 */
[----:B-----5:R-:W5:Y:S01]  /*8220*/  LDSM.16.MT88.4 R116, [R188+0x6800] ;  /* 0x00680000bc74783b */ /* 0x020f620000004200 */
[----:B------:R-:W-:Y:S01]  /*8230*/  F2FP.BF16.F32.PACK_AB R109, R178, R179 ;  /* 0x000000b3b26d723e */ /* 0x000fe200000010ff */
[--C-:B------:R-:W-:Y:S01]  /*8240*/  FFMA.FTZ R52, R52, UR4, -R153.reuse ;  /* 0x0000000434347c23 */ /* 0x100fe20008010899 */
[--C-:B------:R-:W-:Y:S01]  /*8250*/  HSET2.LE.AND R103, R103, R152.reuse, PT ;  /* 0x0000009867677233 */ /* 0x100fe20003803000 */
[----:B------:R-:W-:Y:S05]  /*8260*/  HMMA.16816.F32.BF16 R92, R140, R110, R92 ;  /* 0x0000006e8c5c723c */ /* 0x000fea000004185c */
[----:B------:R-:W-:Y:S01]  /*8270*/  MUFU.EX2 R151, R64 ;  /* 0x0000004000977308 */ /* 0x000fe20000000800 */
[----:B-1----:R-:W-:Y:S01]  /*8280*/  FFMA.FTZ R101, R39, UR4, -R154 ;  /* 0x0000000427657c23 */ /* 0x002fe2000801089a */
[----:B------:R-:W-:Y:S01]  /*8290*/  LOP3.LUT R105, R103, R105, RZ, 0xc0, !PT ;  /* 0x0000006967697212 */ /* 0x000fe200078ec0ff */
[----:B------:R-:W-:Y:S03]  /*82a0*/  FFMA.FTZ R153, R53, UR4, -R153 ;  /* 0x0000000435997c23 */ /* 0x000fe60008010899 */
[--C-:B------:R-:W-:Y:S04]  /*82b0*/  HSET2.LE.AND R111, R121, R152.reuse, PT ;  /* 0x00000098796f7233 */ /* 0x100fe80003803000 */
[----:B------:R1:W4:Y:S01]  /*82c0*/  MUFU.EX2 R161, R101 ;  /* 0x0000006500a17308 */ /* 0x0003220000000800 */
[--C-:B---3--:R-:W-:Y:S01]  /*82d0*/  HSET2.LE.AND R36, R122, R152.reuse, PT ;  /* 0x000000987a247233 */ /* 0x108fe20003803000 */
[-C--:B--2---:R-:W-:Y:S05]  /*82e0*/  HMMA.16816.F32.BF16 R4, R104, R112.reuse, R4 ;  /* 0x000000706804723c */ /* 0x084fea0000041804 */
[----:B------:R-:W-:Y:S03]  /*82f0*/  F2FP.BF16.F32.PACK_AB R110, R175, R177 ;  /* 0x000000b1af6e723e */ /* 0x000fe600000010ff */
[----:B------:R-:W-:Y:S03]  /*8300*/  MUFU.EX2 R159, R44 ;  /* 0x0000002c009f7308 */ /* 0x000fe60000000800 */
[----:B------:R-:W-:Y:S01]  /*8310*/  LOP3.LUT R111, R111, R37, RZ, 0xc0, !PT ;  /* 0x000000256f6f7212 */ /* 0x000fe200078ec0ff */
[----:B------:R-:W-:Y:S01]  /*8320*/  FFMA.FTZ R98, R98, R213, R234 ;  /* 0x000000d562627223 */ /* 0x000fe200000100ea */
[----:B------:R-:W-:Y:S01]  /*8330*/  LOP3.LUT R109, R102, R109, RZ, 0xc0, !PT ;  /* 0x0000006d666d7212 */ /* 0x000fe200078ec0ff */
[----:B------:R-:W-:Y:S01]  /*8340*/  IMAD.WIDE.U32 R102, R160, -0x2daee0ad, RZ ;  /* 0xd2511f53a0667825 */ /* 0x000fe200078e00ff */
[----:B------:R-:W-:Y:S03]  /*8350*/  LOP3.LUT R110, R36, R110, RZ, 0xc0, !PT ;  /* 0x0000006e246e7212 */ /* 0x000fe600078ec0ff */
[----:B------:R-:W-:Y:S01]  /*8360*/  MUFU.EX2 R160, R43 ;  /* 0x0000002b00a07308 */ /* 0x000fe20000000800 */
[----:B------:R-:W-:Y:S01]  /*8370*/  LOP3.LUT R36, R129, UR16, R176, 0x96, !PT ;  /* 0x0000001081247c12 */ /* 0x000fe2000f8e96b0 */
[----:B------:R-:W-:Y:S01]  /*8380*/  FFMA.FTZ R96, R96, R214, R232 ;  /* 0x000000d660607223 */ /* 0x000fe200000100e8 */
[----:B-1----:R-:W-:Y:S01]  /*8390*/  LOP3.LUT R101, R103, UR15, R174, 0x96, !PT ;  /* 0x0000000f67657c12 */ /* 0x002fe2000f8e96ae */
[----:B------:R-:W-:Y:S01]  /*83a0*/  FFMA.FTZ R2, R2, R215, R225 ;  /* 0x000000d702027223 */ /* 0x000fe200000100e1 */
[----:B------:R-:W-:Y:S01]  /*83b0*/  LOP3.LUT R102, R125, UR5, R102, 0x96, !PT ;  /* 0x000000057d667c12 */ /* 0x000fe2000f8e9666 */
[C---:B------:R-:W-:Y:S04]  /*83c0*/  HMMA.16816.F32.BF16 R8, R108.reuse, R112, R8 ;  /* 0x000000706c08723c */ /* 0x040fe80000041808 */
[----:B------:R-:W-:Y:S01]  /*83d0*/  MUFU.EX2 R149, R65 ;  /* 0x0000004100957308 */ /* 0x000fe20000000800 */
[----:B------:R-:W-:Y:S06]  /*83e0*/  IMAD.WIDE.U32 R126, R36, -0x2daee0ad, RZ ;  /* 0xd2511f53247e7825 */ /* 0x000fec00078e00ff */
[----:B------:R-:W-:Y:S01]  /*83f0*/  FFMA.FTZ R0, R0, R216, R224 ;  /* 0x000000d800007223 */ /* 0x000fe200000100e0 */
[-C--:B------:R-:W-:Y:S01]  /*8400*/  HMMA.16816.F32.BF16 R12, R108, R114.reuse, R12 ;  /* 0x000000726c0c723c */ /* 0x080fe2000004180c */
[----:B------:R-:W1:Y:S01]  /*8410*/  LDSM.16.MT88.4 R36, [R186+0x6800] ;  /* 0x00680000ba24783b */ /* 0x000e620000004200 */
[----:B------:R-:W-:Y:S01]  /*8420*/  MUFU.EX2 R142, R58 ;  /* 0x0000003a008e7308 */ /* 0x000fe20000000800 */
[----:B------:R-:W-:Y:S03]  /*8430*/  IMAD.WIDE.U32 R102, R102, -0x326172a9, RZ ;  /* 0xcd9e8d5766667825 */ /* 0x000fe600078e00ff */
[C---:B------:R-:W-:Y:S05]  /*8440*/  HMMA.16816.F32.BF16 R16, R104.reuse, R114, R16 ;  /* 0x000000726810723c */ /* 0x040fea0000041810 */
[----:B------:R-:W-:Y:S01]  /*8450*/  IMAD.WIDE.U32 R132, R101, -0x326172a9, RZ ;  /* 0xcd9e8d5765847825 */ /* 0x000fe200078e00ff */
[-C--:B-----5:R-:W-:Y:S01]  /*8460*/  HMMA.16816.F32.BF16 R32, R104, R116.reuse, R32 ;  /* 0x000000746820723c */ /* 0x0a0fe20000041820 */
[----:B------:R-:W-:Y:S04]  /*8470*/  MUFU.EX2 R141, R59 ;  /* 0x0000003b008d7308 */ /* 0x000fe80000000800 */
[C---:B------:R-:W-:Y:S01]  /*8480*/  LOP3.LUT R101, R102.reuse, 0xffff, RZ, 0xc0, !PT ;  /* 0x0000ffff66657812 */ /* 0x040fe200078ec0ff */
[C---:B------:R-:W-:Y:S05]  /*8490*/  HMMA.16816.F32.BF16 R68, R108.reuse, R116, R68 ;  /* 0x000000746c44723c */ /* 0x040fea0000041844 */
[----:B------:R-:W-:Y:S01]  /*84a0*/  MUFU.EX2 R146, R52 ;  /* 0x0000003400927308 */ /* 0x000fe20000000800 */
[----:B------:R-:W-:Y:S01]  /*84b0*/  LOP3.LUT R120, R102, 0xff, RZ, 0xc0, !PT ;  /* 0x000000ff66787812 */ /* 0x000fe200078ec0ff */
[-C--:B------:R-:W-:Y:S04]  /*84c0*/  HMMA.16816.F32.BF16 R20, R108, R118.reuse, R20 ;  /* 0x000000766c14723c */ /* 0x080fe80000041814 */
[--C-:B------:R-:W-:Y:S02]  /*84d0*/  SHF.R.U32.HI R121, RZ, 0x10, R102.reuse ;  /* 0x00000010ff797819 */ /* 0x100fe40000011666 */
[C---:B------:R-:W-:Y:S02]  /*84e0*/  HMMA.16816.F32.BF16 R72, R104.reuse, R118, R72 ;  /* 0x000000766848723c */ /* 0x040fe40000041848 */
[----:B------:R-:W-:Y:S03]  /*84f0*/  MUFU.EX2 R143, R56 ;  /* 0x00000038008f7308 */ /* 0x000fe60000000800 */
[----:B------:R-:W-:Y:S01]  /*8500*/  SHF.R.U32.HI R122, RZ, 0x18, R102 ;  /* 0x00000018ff7a7819 */ /* 0x000fe20000011666 */
[----:B------:R-:W-:Y:S01]  /*8510*/  IMAD.WIDE.U32 R112, R158, -0x2daee0ad, RZ ;  /* 0xd2511f539e707825 */ /* 0x000fe200078e00ff */
[----:B------:R-:W-:Y:S05]  /*8520*/  LOP3.LUT R102, R103, UR24, R132, 0x96, !PT ;  /* 0x0000001867667c12 */ /* 0x000fea000f8e9684 */
[----:B------:R2:W3:Y:S01]  /*8530*/  MUFU.EX2 R132, R42 ;  /* 0x0000002a00847308 */ /* 0x0004e20000000800 */
[-C--:B-1----:R-:W-:Y:S03]  /*8540*/  HMMA.16816.F32.BF16 R76, R104, R36.reuse, R76 ;  /* 0x00000024684c723c */ /* 0x082fe6000004184c */
[----:B------:R-:W-:Y:S01]  /*8550*/  LOP3.LUT R112, R127, UR5, R112, 0x96, !PT ;  /* 0x000000057f707c12 */ /* 0x000fe2000f8e9670 */
[----:B------:R-:W-:Y:S01]  /*8560*/  FADD.FTZ R2, R226, R2 ;  /* 0x00000002e2027221 */ /* 0x000fe20000010000 */
[----:B------:R-:W-:Y:S01]  /*8570*/  LOP3.LUT R113, R113, UR15, R172, 0x96, !PT ;  /* 0x0000000f71717c12 */ /* 0x000fe2000f8e96ac */
[C---:B------:R-:W-:Y:S03]  /*8580*/  HMMA.16816.F32.BF16 R80, R108.reuse, R36, R80 ;  /* 0x000000246c50723c */ /* 0x040fe60000041850 */
[----:B------:R1:W-:Y:S02]  /*8590*/  MUFU.EX2 R158, R45 ;  /* 0x0000002d009e7308 */ /* 0x0003e40000000800 */
[----:B------:R-:W-:Y:S01]  /*85a0*/  IMAD.WIDE.U32 R40, R112, -0x326172a9, RZ ;  /* 0xcd9e8d5770287825 */ /* 0x000fe200078e00ff */
[-C--:B------:R-:W-:Y:S07]  /*85b0*/  HMMA.16816.F32.BF16 R24, R108, R38.reuse, R24 ;  /* 0x000000266c18723c */ /* 0x080fee0000041818 */
[----:B------:R-:W-:Y:S01]  /*85c0*/  MUFU.EX2 R140, R60 ;  /* 0x0000003c008c7308 */ /* 0x000fe20000000800 */
[----:B------:R-:W-:Y:S03]  /*85d0*/  SHF.R.U32.HI R112, RZ, 0x10, R40 ;  /* 0x00000010ff707819 */ /* 0x000fe60000011628 */
[----:B------:R-:W-:Y:S01]  /*85e0*/  IMAD.WIDE.U32 R130, R113, -0x326172a9, RZ ;  /* 0xcd9e8d5771827825 */ /* 0x000fe200078e00ff */
[----:B--2---:R-:W-:Y:S01]  /*85f0*/  SHF.R.U32.HI R42, RZ, 0x8, R101 ;  /* 0x00000008ff2a7819 */ /* 0x004fe20000011665 */
[C---:B------:R-:W-:Y:S04]  /*8600*/  HMMA.16816.F32.BF16 R84, R104.reuse, R38, R84 ;  /* 0x000000266854723c */ /* 0x040fe80000041854 */
[----:B------:R-:W-:Y:S01]  /*8610*/  MUFU.EX2 R153, R153 ;  /* 0x0000009900997308 */ /* 0x000fe20000000800 */
[C---:B------:R-:W-:Y:S01]  /*8620*/  LOP3.LUT R113, R40.reuse, 0xffff, RZ, 0xc0, !PT ;  /* 0x0000ffff28717812 */ /* 0x040fe200078ec0ff */
[----:B------:R-:W-:Y:S01]  /*8630*/  FADD.FTZ R0, R219, R0 ;  /* 0x00000000db007221 */ /* 0x000fe20000010000 */
[----:B------:R-:W-:Y:S04]  /*8640*/  LOP3.LUT R115, R40, 0xff, RZ, 0xc0, !PT ;  /* 0x000000ff28737812 */ /* 0x000fe800078ec0ff */
[----:B------:R-:W-:Y:S02]  /*8650*/  SHF.R.U32.HI R114, RZ, 0x18, R40 ;  /* 0x00000018ff727819 */ /* 0x000fe40000011628 */
[----:B------:R-:W-:Y:S01]  /*8660*/  LOP3.LUT R101, R41, UR24, R130, 0x96, !PT ;  /* 0x0000001829657c12 */ /* 0x000fe2000f8e9682 */
[----:B------:R-:W-:Y:S01]  /*8670*/  MUFU.EX2 R155, R155 ;  /* 0x0000009b009b7308 */ /* 0x000fe20000000800 */
[----:B------:R-:W-:Y:S02]  /*8680*/  PRMT R120, R120, 0x5410, R42 ;  /* 0x0000541078787816 */ /* 0x000fe4000000002a */
[----:B------:R-:W-:Y:S01]  /*8690*/  LOP3.LUT R112, R112, 0xff, RZ, 0xc0, !PT ;  /* 0x000000ff70707812 */ /* 0x000fe200078ec0ff */
[----:B------:R-:W2:Y:S01]  /*86a0*/  LDSM.16.MT88.4 R40, [R187+0x6800] ;  /* 0x00680000bb28783b */ /* 0x000ea20000004200 */
[----:B------:R-:W-:Y:S02]  /*86b0*/  LOP3.LUT R103, R121, 0xff, RZ, 0xc0, !PT ;  /* 0x000000ff79677812 */ /* 0x000fe400078ec0ff */
[----:B------:R-:W-:Y:S01]  /*86c0*/  PRMT R116, R112, 0x5410, R114 ;  /* 0x0000541070747816 */ /* 0x000fe20000000072 */
[----:B------:R-:W-:Y:S01]  /*86d0*/  FFMA.FTZ R112, R47, UR4, -R156 ;  /* 0x000000042f707c23 */ /* 0x000fe2000801089c */
[----:B------:R-:W-:Y:S02]  /*86e0*/  LOP3.LUT R44, R102, 0xffff, RZ, 0xc0, !PT ;  /* 0x0000ffff662c7812 */ /* 0x000fe400078ec0ff */
[----:B-1----:R-:W-:Y:S01]  /*86f0*/  SHF.R.U32.HI R45, RZ, 0x10, R102 ;  /* 0x00000010ff2d7819 */ /* 0x002fe20000011666 */
[----:B------:R1:W-:Y:S01]  /*8700*/  MUFU.EX2 R150, R112 ;  /* 0x0000007000967308 */ /* 0x0003e20000000800 */
[----:B------:R-:W-:Y:S02]  /*8710*/  LOP3.LUT R36, R101, 0xffff, RZ, 0xc0, !PT ;  /* 0x0000ffff65247812 */ /* 0x000fe400078ec0ff */
[----:B------:R-:W-:Y:S01]  /*8720*/  PRMT R122, R103, 0x5410, R122 ;  /* 0x00005410677a7816 */ /* 0x000fe2000000007a */
[--C-:B------:R-:W-:Y:S01]  /*8730*/  FFMA.FTZ R103, R46, UR4, -R156.reuse ;  /* 0x000000042e677c23 */ /* 0x100fe2000801089c */
[----:B------:R-:W-:Y:S01]  /*8740*/  LOP3.LUT R47, R102, 0xff, RZ, 0xc0, !PT ;  /* 0x000000ff662f7812 */ /* 0x000fe200078ec0ff */
[----:B------:R-:W-:Y:S01]  /*8750*/  FFMA.FTZ R156, R63, UR4, -R156 ;  /* 0x000000043f9c7c23 */ /* 0x000fe2000801089c */
[----:B------:R-:W-:Y:S03]  /*8760*/  SHF.R.U32.HI R113, RZ, 0x8, R113 ;  /* 0x00000008ff717819 */ /* 0x000fe60000011671 */
[----:B------:R5:W3:Y:S01]  /*8770*/  MUFU.EX2 R157, R103 ;  /* 0x00000067009d7308 */ /* 0x000ae20000000800 */
[----:B------:R-:W-:Y:S02]  /*8780*/  LOP3.LUT R46, R101, 0xff, RZ, 0xc0, !PT ;  /* 0x000000ff652e7812 */ /* 0x000fe400078ec0ff */
[----:B------:R-:W-:Y:S02]  /*8790*/  SHF.R.U32.HI R44, RZ, 0x8, R44 ;  /* 0x00000008ff2c7819 */ /* 0x000fe4000001162c */
[----:B------:R-:W-:Y:S02]  /*87a0*/  LOP3.LUT R45, R45, 0xff, RZ, 0xc0, !PT ;  /* 0x000000ff2d2d7812 */ /* 0x000fe400078ec0ff */
[----:B------:R-:W-:Y:S03]  /*87b0*/  SHF.R.U32.HI R102, RZ, 0x18, R102 ;  /* 0x00000018ff667819 */ /* 0x000fe60000011666 */
[----:B------:R-:W-:Y:S01]  /*87c0*/  MUFU.EX2 R156, R156 ;  /* 0x0000009c009c7308 */ /* 0x000fe20000000800 */
[----:B------:R-:W-:Y:S02]  /*87d0*/  SHF.R.U32.HI R36, RZ, 0x8, R36 ;  /* 0x00000008ff247819 */ /* 0x000fe40000011624 */
[----:B------:R-:W-:Y:S01]  /*87e0*/  PRMT R117, R115, 0x5410, R113 ;  /* 0x0000541073757816 */ /* 0x000fe20000000071 */
[----:B------:R-:W-:Y:S01]  /*87f0*/  FFMA.FTZ R115, R67, UR4, -R154 ;  /* 0x0000000443737c23 */ /* 0x000fe2000801089a */
[----:B------:R-:W-:Y:S02]  /*8800*/  PRMT R114, R47, 0x5410, R44 ;  /* 0x000054102f727816 */ /* 0x000fe4000000002c */
[----:B------:R-:W-:Y:S01]  /*8810*/  PRMT R113, R45, 0x5410, R102 ;  /* 0x000054102d717816 */ /* 0x000fe20000000066 */
[----:B------:R-:W-:Y:S01]  /*8820*/  FFMA.FTZ R102, R66, UR4, -R154 ;  /* 0x0000000442667c23 */ /* 0x000fe2000801089a */
[----:B-1----:R-:W-:Y:S01]  /*8830*/  PRMT R112, R46, 0x5410, R36 ;  /* 0x000054102e707816 */ /* 0x002fe20000000024 */
[----:B------:R-:W-:Y:S01]  /*8840*/  LDSM.16.MT88.4 R64, [R188+0x7000] ;  /* 0x00700000bc40783b */ /* 0x000fe20000004200 */
[--C-:B------:R-:W-:Y:S01]  /*8850*/  SHF.R.U32.HI R37, RZ, 0x10, R101.reuse ;  /* 0x00000010ff257819 */ /* 0x100fe20000011665 */
[----:B------:R1:W-:Y:S01]  /*8860*/  MUFU.EX2 R148, R102 ;  /* 0x0000006600947308 */ /* 0x0003e20000000800 */
[--C-:B------:R-:W-:Y:S01]  /*8870*/  HSET2.LE.AND R36, R120, R152.reuse, PT ;  /* 0x0000009878247233 */ /* 0x100fe20003803000 */
[----:B------:R-:W-:Y:S01]  /*8880*/  FFMA.FTZ R154, R55, UR4, -R154 ;  /* 0x00000004379a7c23 */ /* 0x000fe2000801089a */
[----:B------:R-:W-:Y:S01]  /*8890*/  LOP3.LUT R52, R131, UR14, R128, 0x96, !PT ;  /* 0x0000000e83347c12 */ /* 0x000fe2000f8e9680 */
[-C--:B--2---:R-:W-:Y:S02]  /*88a0*/  HMMA.16816.F32.BF16 R28, R104, R40.reuse, R28 ;  /* 0x00000028681c723c */ /* 0x084fe4000004181c */
[----:B------:R-:W2:Y:S01]  /*88b0*/  LDSM.16.MT88.4 R44, [R185+0x7000] ;  /* 0x00700000b92c783b */ /* 0x000ea20000004200 */
[----:B------:R-:W-:Y:S03]  /*88c0*/  SHF.R.U32.HI R101, RZ, 0x18, R101 ;  /* 0x00000018ff657819 */ /* 0x000fe60000011665 */
[----:B------:R1:W2:Y:S01]  /*88d0*/  MUFU.EX2 R147, R115 ;  /* 0x0000007300937308 */ /* 0x0002a20000000800 */
[----:B------:R-:W-:Y:S01]  /*88e0*/  LOP3.LUT R37, R37, 0xff, RZ, 0xc0, !PT ;  /* 0x000000ff25257812 */ /* 0x000fe200078ec0ff */
[C---:B------:R-:W-:Y:S04]  /*88f0*/  HMMA.16816.F32.BF16 R88, R108.reuse, R40, R88 ;  /* 0x000000286c58723c */ /* 0x040fe80000041858 */
[----:B-----5:R-:W-:Y:S02]  /*8900*/  PRMT R103, R37, 0x5410, R101 ;  /* 0x0000541025677816 */ /* 0x020fe40000000065 */
[-C--:B------:R-:W-:Y:S02]  /*8910*/  HMMA.16816.F32.BF16 R48, R108, R42.reuse, R48 ;  /* 0x0000002a6c30723c */ /* 0x080fe40000041830 */
[----:B------:R-:W5:Y:S03]  /*8920*/  MUFU.EX2 R154, R154 ;  /* 0x0000009a009a7308 */ /* 0x000f660000000800 */
[--C-:B------:R-:W-:Y:S01]  /*8930*/  HSET2.LE.AND R37, R122, R152.reuse, PT ;  /* 0x000000987a257233 */ /* 0x100fe20003803000 */
[----:B------:R-:W-:Y:S01]  /*8940*/  HMMA.16816.F32.BF16 R92, R104, R42, R92 ;  /* 0x0000002a685c723c */ /* 0x000fe2000004185c */
[----:B------:R-:W5:Y:S04]  /*8950*/  LDSM.16.MT88.4 R104, [R186+0x7000] ;  /* 0x00700000ba68783b */ /* 0x000f680000004200 */
[----:B------:R-:W-:Y:S02]  /*8960*/  F2FP.BF16.F32.PACK_AB R38, R169, R171 ;  /* 0x000000aba926723e */ /* 0x000fe400000010ff */
[----:B------:R-:W-:Y:S04]  /*8970*/  F2FP.BF16.F32.PACK_AB R39, R165, R166 ;  /* 0x000000a6a527723e */ /* 0x000fe800000010ff */
[----:B------:R-:W-:Y:S02]  /*8980*/  LOP3.LUT R38, R36, R38, RZ, 0xc0, !PT ;  /* 0x0000002624267212 */ /* 0x000fe400078ec0ff */
[--C-:B------:R-:W-:Y:S02]  /*8990*/  HSET2.LE.AND R36, R114, R152.reuse, PT ;  /* 0x0000009872247233 */ /* 0x100fe40003803000 */
[----:B------:R-:W-:Y:S02]  /*89a0*/  LOP3.LUT R39, R37, R39, RZ, 0xc0, !PT ;  /* 0x0000002725277212 */ /* 0x000fe400078ec0ff */
[--C-:B------:R-:W-:Y:S02]  /*89b0*/  HSET2.LE.AND R40, R113, R152.reuse, PT ;  /* 0x0000009871287233 */ /* 0x100fe40003803000 */
[----:B----4-:R-:W-:Y:S02]  /*89c0*/  F2FP.BF16.F32.PACK_AB R37, R163, R164 ;  /* 0x000000a4a325723e */ /* 0x010fe400000010ff */
[--C-:B------:R-:W-:Y:S02]  /*89d0*/  HSET2.LE.AND R101, R112, R152.reuse, PT ;  /* 0x0000009870657233 */ /* 0x100fe40003803000 */
[--C-:B------:R-:W-:Y:S02]  /*89e0*/  HSET2.LE.AND R103, R103, R152.reuse, PT ;  /* 0x0000009867677233 */ /* 0x100fe40003803000 */
[----:B------:R-:W-:Y:S02]  /*89f0*/  F2FP.BF16.F32.PACK_AB R41, R161, R162 ;  /* 0x000000a2a129723e */ /* 0x000fe400000010ff */
[----:B---3--:R-:W-:Y:S02]  /*8a00*/  F2FP.BF16.F32.PACK_AB R112, R160, R132 ;  /* 0x00000084a070723e */ /* 0x008fe400000010ff */
[----:B-1----:R-:W-:Y:S02]  /*8a10*/  F2FP.BF16.F32.PACK_AB R102, R134, R135 ;  /* 0x000000878666723e */ /* 0x002fe400000010ff */
[----:B------:R-:W-:Y:S02]  /*8a20*/  LOP3.LUT R36, R36, R37, RZ, 0xc0, !PT ;  /* 0x0000002524247212 */ /* 0x000fe400078ec0ff */
[----:B------:R-:W-:Y:S02]  /*8a30*/  LOP3.LUT R37, R40, R41, RZ, 0xc0, !PT ;  /* 0x0000002928257212 */ /* 0x000fe400078ec0ff */
[----:B------:R-:W-:Y:S02]  /*8a40*/  LOP3.LUT R41, R103, R112, RZ, 0xc0, !PT ;  /* 0x0000007067297212 */ /* 0x000fe400078ec0ff */
[----:B------:R-:W-:Y:S01]  /*8a50*/  LOP3.LUT R40, R101, R102, RZ, 0xc0, !PT ;  /* 0x0000006665287212 */ /* 0x000fe200078ec0ff */
[----:B------:R-:W-:Y:S01]  /*8a60*/  LDSM.16.MT88.4 R112, [R185+0x7800] ;  /* 0x00780000b970783b */ /* 0x000fe20000004200 */
[--C-:B------:R-:W-:Y:S01]  /*8a70*/  HSET2.LE.AND R103, R116, R152.reuse, PT ;  /* 0x0000009874677233 */ /* 0x100fe20003803000 */
[-C--:B--2---:R-:W-:Y:S05]  /*8a80*/  HMMA.16816.F32.BF16 R4, R36, R44.reuse, R4 ;  /* 0x0000002c2404723c */ /* 0x084fea0000041804 */
[--C-:B------:R-:W-:Y:S02]  /*8a90*/  HSET2.LE.AND R101, R117, R152.reuse, PT ;  /* 0x0000009875657233 */ /* 0x100fe40003803000 */
[----:B------:R-:W-:Y:S04]  /*8aa0*/  F2FP.BF16.F32.PACK_AB R108, R150, R157 ;  /* 0x0000009d966c723e */ /* 0x000fe800000010ff */
[----:B------:R-:W-:Y:S02]  /*8ab0*/  F2FP.BF16.F32.PACK_AB R102, R158, R159 ;  /* 0x0000009f9e66723e */ /* 0x000fe400000010ff */
[----:B------:R-:W-:Y:S02]  /*8ac0*/  LOP3.LUT R43, R103, R108, RZ, 0xc0, !PT ;  /* 0x0000006c672b7212 */ /* 0x000fe400078ec0ff */
[----:B------:R-:W-:Y:S01]  /*8ad0*/  LOP3.LUT R42, R101, R102, RZ, 0xc0, !PT ;  /* 0x00000066652a7212 */ /* 0x000fe200078ec0ff */
[----:B------:R1:W2:Y:S01]  /*8ae0*/  MUFU.EX2 R103, R62 ;  /* 0x0000003e00677308 */ /* 0x0002a20000000800 */
[----:B------:R-:W-:Y:S02]  /*8af0*/  F2FP.BF16.F32.PACK_AB R136, R144, R143 ;  /* 0x0000008f9088723e */ /* 0x000fe400000010ff */
[----:B------:R-:W-:Y:S02]  /*8b00*/  F2FP.BF16.F32.PACK_AB R137, R141, R142 ;  /* 0x0000008e8d89723e */ /* 0x000fe400000010ff */
[----:B------:R-:W-:Y:S01]  /*8b10*/  F2FP.BF16.F32.PACK_AB R138, R155, R140 ;  /* 0x0000008c9b8a723e */ /* 0x000fe200000010ff */
[C---:B------:R-:W-:Y:S06]  /*8b20*/  HMMA.16816.F32.BF16 R8, R40.reuse, R44, R8 ;  /* 0x0000002c2808723c */ /* 0x040fec0000041808 */
[-C--:B------:R-:W-:Y:S05]  /*8b30*/  HMMA.16816.F32.BF16 R12, R40, R46.reuse, R12 ;  /* 0x0000002e280c723c */ /* 0x080fea000004180c */
[----:B------:R-:W-:Y:S01]  /*8b40*/  LOP3.LUT R44, R133, UR14, R170, 0x96, !PT ;  /* 0x0000000e852c7c12 */ /* 0x000fe2000f8e96aa */
[C---:B------:R-:W-:Y:S05]  /*8b50*/  HMMA.16816.F32.BF16 R16, R36.reuse, R46, R16 ;  /* 0x0000002e2410723c */ /* 0x040fea0000041810 */
[----:B------:R-:W-:Y:S01]  /*8b60*/  IMAD.WIDE.U32 R44, R44, -0x2daee0ad, RZ ;  /* 0xd2511f532c2c7825 */ /* 0x000fe200078e00ff */
[-C--:B------:R-:W-:Y:S05]  /*8b70*/  HMMA.16816.F32.BF16 R32, R36, R64.reuse, R32 ;  /* 0x000000402420723c */ /* 0x080fea0000041820 */
[----:B------:R-:W-:Y:S01]  /*8b80*/  IMAD.WIDE.U32 R46, R52, -0x2daee0ad, RZ ;  /* 0xd2511f53342e7825 */ /* 0x000fe200078e00ff */
[C---:B------:R-:W-:Y:S05]  /*8b90*/  HMMA.16816.F32.BF16 R68, R40.reuse, R64, R68 ;  /* 0x000000402844723c */ /* 0x040fea0000041844 */
[----:B------:R-:W-:Y:S01]  /*8ba0*/  SHF.R.U32.HI R55, RZ, 0x10, R44 ;  /* 0x00000010ff377819 */ /* 0x000fe2000001162c */
[-C--:B------:R-:W-:Y:S05]  /*8bb0*/  HMMA.16816.F32.BF16 R20, R40, R66.reuse, R20 ;  /* 0x000000422814723c */ /* 0x080fea0000041814 */
[----:B------:R-:W-:Y:S01]  /*8bc0*/  LOP3.LUT R53, R45, UR23, R124, 0x96, !PT ;  /* 0x000000172d357c12 */ /* 0x000fe2000f8e967c */
[C---:B------:R-:W-:Y:S05]  /*8bd0*/  HMMA.16816.F32.BF16 R72, R36.reuse, R66, R72 ;  /* 0x000000422448723c */ /* 0x040fea0000041848 */
[C---:B------:R-:W-:Y:S01]  /*8be0*/  LOP3.LUT R45, R44.reuse, 0xffff, RZ, 0xc0, !PT ;  /* 0x0000ffff2c2d7812 */ /* 0x040fe200078ec0ff */
[-C--:B-----5:R-:W-:Y:S05]  /*8bf0*/  HMMA.16816.F32.BF16 R76, R36, R104.reuse, R76 ;  /* 0x00000068244c723c */ /* 0x0a0fea000004184c */
[----:B------:R-:W-:Y:S01]  /*8c00*/  LOP3.LUT R102, R44, 0xff, RZ, 0xc0, !PT ;  /* 0x000000ff2c667812 */ /* 0x000fe200078ec0ff */
[C---:B------:R-:W-:Y:S05]  /*8c10*/  HMMA.16816.F32.BF16 R80, R40.reuse, R104, R80 ;  /* 0x000000682850723c */ /* 0x040fea0000041850 */
[----:B------:R-:W-:Y:S01]  /*8c20*/  LOP3.LUT R52, R47, UR23, R126, 0x96, !PT ;  /* 0x000000172f347c12 */ /* 0x000fe2000f8e967e */
[-C--:B------:R-:W-:Y:S05]  /*8c30*/  HMMA.16816.F32.BF16 R24, R40, R106.reuse, R24 ;  /* 0x0000006a2818723c */ /* 0x080fea0000041818 */
[----:B------:R-:W-:Y:S01]  /*8c40*/  SHF.R.U32.HI R101, RZ, 0x18, R44 ;  /* 0x00000018ff657819 */ /* 0x000fe2000001162c */
[C---:B------:R-:W-:Y:S05]  /*8c50*/  HMMA.16816.F32.BF16 R84, R36.reuse, R106, R84 ;  /* 0x0000006a2454723c */ /* 0x040fea0000041854 */
[C---:B------:R-:W-:Y:S02]  /*8c60*/  LOP3.LUT R47, R46.reuse, 0xffff, RZ, 0xc0, !PT ;  /* 0x0000ffff2e2f7812 */ /* 0x040fe400078ec0ff */
[----:B------:R-:W-:Y:S04]  /*8c70*/  LOP3.LUT R44, R55, 0xff, RZ, 0xc0, !PT ;  /* 0x000000ff372c7812 */ /* 0x000fe800078ec0ff */
[----:B------:R-:W-:Y:S02]  /*8c80*/  LOP3.LUT R54, R46, 0xff, RZ, 0xc0, !PT ;  /* 0x000000ff2e367812 */ /* 0x000fe400078ec0ff */
[----:B------:R-:W-:Y:S02]  /*8c90*/  SHF.R.U32.HI R47, RZ, 0x8, R47 ;  /* 0x00000008ff2f7819 */ /* 0x000fe4000001162f */
[----:B------:R-:W-:Y:S02]  /*8ca0*/  PRMT R101, R44, 0x5410, R101 ;  /* 0x000054102c657816 */ /* 0x000fe40000000065 */
[----:B------:R-:W-:Y:S02]  /*8cb0*/  SHF.R.U32.HI R45, RZ, 0x8, R45 ;  /* 0x00000008ff2d7819 */ /* 0x000fe4000001162d */
[C---:B------:R-:W-:Y:S02]  /*8cc0*/  LOP3.LUT R44, R53.reuse, 0xffff, RZ, 0xc0, !PT ;  /* 0x0000ffff352c7812 */ /* 0x040fe400078ec0ff */
[----:B------:R-:W-:Y:S02]  /*8cd0*/  PRMT R65, R54, 0x5410, R47 ;  /* 0x0000541036417816 */ /* 0x000fe4000000002f */
[--C-:B------:R-:W-:Y:S02]  /*8ce0*/  SHF.R.U32.HI R56, RZ, 0x10, R46.reuse ;  /* 0x00000010ff387819 */ /* 0x100fe4000001162e */
[----:B------:R-:W-:Y:S02]  /*8cf0*/  SHF.R.U32.HI R57, RZ, 0x18, R46 ;  /* 0x00000018ff397819 */ /* 0x000fe4000001162e */
[----:B------:R-:W-:Y:S02]  /*8d00*/  PRMT R102, R102, 0x5410, R45 ;  /* 0x0000541066667816 */ /* 0x000fe4000000002d */
[----:B------:R-:W-:Y:S02]  /*8d10*/  SHF.R.U32.HI R54, RZ, 0x8, R44 ;  /* 0x00000008ff367819 */ /* 0x000fe4000001162c */
[----:B------:R-:W3:Y:S01]  /*8d20*/  LDSM.16.MT88.4 R44, [R187+0x7000] ;  /* 0x00700000bb2c783b */ /* 0x000ee20000004200 */
[----:B------:R-:W-:Y:S02]  /*8d30*/  LOP3.LUT R56, R56, 0xff, RZ, 0xc0, !PT ;  /* 0x000000ff38387812 */ /* 0x000fe400078ec0ff */
[----:B------:R-:W-:Y:S02]  /*8d40*/  LOP3.LUT R55, R53, 0xff, RZ, 0xc0, !PT ;  /* 0x000000ff35377812 */ /* 0x000fe400078ec0ff */
[----:B------:R-:W-:Y:S02]  /*8d50*/  PRMT R67, R56, 0x5410, R57 ;  /* 0x0000541038437816 */ /* 0x000fe40000000039 */
[----:B------:R-:W-:Y:S02]  /*8d60*/  PRMT R64, R55, 0x5410, R54 ;  /* 0x0000541037407816 */ /* 0x000fe40000000036 */
[--C-:B------:R-:W-:Y:S02]  /*8d70*/  SHF.R.U32.HI R56, RZ, 0x18, R53.reuse ;  /* 0x00000018ff387819 */ /* 0x100fe40000011635 */
[----:B------:R-:W-:Y:S02]  /*8d80*/  SHF.R.U32.HI R55, RZ, 0x10, R53 ;  /* 0x00000010ff377819 */ /* 0x000fe40000011635 */
[C---:B------:R-:W-:Y:S02]  /*8d90*/  LOP3.LUT R53, R52.reuse, 0xffff, RZ, 0xc0, !PT ;  /* 0x0000ffff34357812 */ /* 0x040fe400078ec0ff */
[----:B------:R-:W-:Y:S02]  /*8da0*/  SHF.R.U32.HI R54, RZ, 0x10, R52 ;  /* 0x00000010ff367819 */ /* 0x000fe40000011634 */
[----:B------:R-:W-:Y:S02]  /*8db0*/  LOP3.LUT R57, R52, 0xff, RZ, 0xc0, !PT ;  /* 0x000000ff34397812 */ /* 0x000fe400078ec0ff */
[--C-:B------:R-:W-:Y:S02]  /*8dc0*/  HSET2.LE.AND R61, R64, R152.reuse, PT ;  /* 0x00000098403d7233 */ /* 0x100fe40003803000 */
[----:B-1----:R-:W-:Y:S02]  /*8dd0*/  F2FP.BF16.F32.PACK_AB R62, R153, R146 ;  /* 0x00000092993e723e */ /* 0x002fe400000010ff */
[----:B------:R-:W-:Y:S02]  /*8de0*/  LOP3.LUT R55, R55, 0xff, RZ, 0xc0, !PT ;  /* 0x000000ff37377812 */ /* 0x000fe400078ec0ff */
[----:B------:R-:W-:Y:S02]  /*8df0*/  SHF.R.U32.HI R53, RZ, 0x8, R53 ;  /* 0x00000008ff357819 */ /* 0x000fe40000011635 */
[----:B------:R-:W-:Y:S02]  /*8e00*/  PRMT R60, R55, 0x5410, R56 ;  /* 0x00005410373c7816 */ /* 0x000fe40000000038 */
[----:B------:R-:W-:Y:S02]  /*8e10*/  PRMT R53, R57, 0x5410, R53 ;  /* 0x0000541039357816 */ /* 0x000fe40000000035 */
[----:B------:R-:W1:Y:S01]  /*8e20*/  LDSM.16.MT88.4 R56, [R188+0x7800] ;  /* 0x00780000bc38783b */ /* 0x000e620000004200 */
[--C-:B------:R-:W-:Y:S02]  /*8e30*/  HSET2.LE.AND R63, R60, R152.reuse, PT ;  /* 0x000000983c3f7233 */ /* 0x100fe40003803000 */
[----:B------:R-:W-:Y:S02]  /*8e40*/  F2FP.BF16.F32.PACK_AB R60, R147, R148 ;  /* 0x00000094933c723e */ /* 0x000fe400000010ff */
[--C-:B------:R-:W-:Y:S01]  /*8e50*/  HSET2.LE.AND R55, R101, R152.reuse, PT ;  /* 0x0000009865377233 */ /* 0x100fe20003803000 */
[----:B------:R-:W-:Y:S01]  /*8e60*/  IMAD.MOV.U32 R101, RZ, RZ, R97 ;  /* 0x000000ffff657224 */ /* 0x000fe200078e0061 */
[--C-:B------:R-:W-:Y:S01]  /*8e70*/  HSET2.LE.AND R64, R53, R152.reuse, PT ;  /* 0x0000009835407233 */ /* 0x100fe20003803000 */
[-C--:B---3--:R-:W-:Y:S03]  /*8e80*/  HMMA.16816.F32.BF16 R28, R36, R44.reuse, R28 ;  /* 0x0000002c241c723c */ /* 0x088fe6000004181c */
[----:B------:R-:W-:Y:S02]  /*8e90*/  SHF.R.U32.HI R52, RZ, 0x18, R52 ;  /* 0x00000018ff347819 */ /* 0x000fe40000011634 */
[----:B------:R-:W-:Y:S01]  /*8ea0*/  LOP3.LUT R54, R54, 0xff, RZ, 0xc0, !PT ;  /* 0x000000ff36367812 */ /* 0x000fe200078ec0ff */
[C---:B------:R-:W-:Y:S05]  /*8eb0*/  HMMA.16816.F32.BF16 R88, R40.reuse, R44, R88 ;  /* 0x0000002c2858723c */ /* 0x040fea0000041858 */
[----:B------:R-:W-:Y:S01]  /*8ec0*/  PRMT R52, R54, 0x5410, R52 ;  /* 0x0000541036347816 */ /* 0x000fe20000000034 */
[-C--:B------:R-:W-:Y:S05]  /*8ed0*/  HMMA.16816.F32.BF16 R48, R40, R46.reuse, R48 ;  /* 0x0000002e2830723c */ /* 0x080fea0000041830 */
[--C-:B------:R-:W-:Y:S01]  /*8ee0*/  HSET2.LE.AND R66, R65, R152.reuse, PT ;  /* 0x0000009841427233 */ /* 0x100fe20003803000 */
[----:B------:R-:W-:Y:S05]  /*8ef0*/  HMMA.16816.F32.BF16 R92, R36, R46, R92 ;  /* 0x0000002e245c723c */ /* 0x000fea000004185c */
[--C-:B------:R-:W-:Y:S01]  /*8f00*/  HSET2.LE.AND R54, R102, R152.reuse, PT ;  /* 0x0000009866367233 */ /* 0x100fe20003803000 */
[----:B------:R-:W-:Y:S01]  /*8f10*/  IMAD.MOV.U32 R102, RZ, RZ, R3 ;  /* 0x000000ffff667224 */ /* 0x000fe200078e0003 */
[--C-:B------:R-:W-:Y:S04]  /*8f20*/  HSET2.LE.AND R65, R52, R152.reuse, PT ;  /* 0x0000009834417233 */ /* 0x100fe80003803000 */
[----:B------:R-:W-:Y:S02]  /*8f30*/  F2FP.BF16.F32.PACK_AB R52, R149, R151 ;  /* 0x000000979534723e */ /* 0x000fe400000010ff */
[----:B------:R-:W-:Y:S02]  /*8f40*/  F2FP.BF16.F32.PACK_AB R53, R154, R145 ;  /* 0x000000919a35723e */ /* 0x000fe400000010ff */
[----:B------:R-:W-:Y:S02]  /*8f50*/  LOP3.LUT R54, R54, R52, RZ, 0xc0, !PT ;  /* 0x0000003436367212 */ /* 0x000fe400078ec0ff */
[----:B------:R-:W-:Y:S02]  /*8f60*/  LOP3.LUT R55, R55, R60, RZ, 0xc0, !PT ;  /* 0x0000003c37377212 */ /* 0x000fe400078ec0ff */
[----:B------:R-:W-:Y:S02]  /*8f70*/  LOP3.LUT R52, R61, R62, RZ, 0xc0, !PT ;  /* 0x0000003e3d347212 */ /* 0x000fe400078ec0ff */
[----:B------:R-:W-:Y:S02]  /*8f80*/  LOP3.LUT R53, R63, R53, RZ, 0xc0, !PT ;  /* 0x000000353f357212 */ /* 0x000fe400078ec0ff */
[----:B------:R-:W-:Y:S01]  /*8f90*/  HSET2.LE.AND R67, R67, R152, PT ;  /* 0x0000009843437233 */ /* 0x000fe20003803000 */
[----:B------:R-:W3:Y:S01]  /*8fa0*/  LDSM.16.MT88.4 R60, [R186+0x7800] ;  /* 0x00780000ba3c783b */ /* 0x000ee20000004200 */
[----:B--2---:R-:W-:Y:S02]  /*8fb0*/  F2FP.BF16.F32.PACK_AB R139, R156, R103 ;  /* 0x000000679c8b723e */ /* 0x004fe400000010ff */
[----:B------:R-:W-:Y:S01]  /*8fc0*/  LOP3.LUT R136, R64, R136, RZ, 0xc0, !PT ;  /* 0x0000008840887212 */ /* 0x000fe200078ec0ff */
[-C--:B------:R-:W-:Y:S04]  /*8fd0*/  HMMA.16816.F32.BF16 R108, R52, R112.reuse, R4 ;  /* 0x00000070346c723c */ /* 0x080fe80000041804 */
[----:B------:R-:W2:Y:S01]  /*8fe0*/  LDSM.16.MT88.4 R4, [R187+0x7800] ;  /* 0x00780000bb04783b */ /* 0x000ea20000004200 */
[----:B------:R-:W-:Y:S02]  /*8ff0*/  LOP3.LUT R137, R65, R137, RZ, 0xc0, !PT ;  /* 0x0000008941897212 */ /* 0x000fe400078ec0ff */
[----:B------:R-:W-:Y:S04]  /*9000*/  LOP3.LUT R138, R66, R138, RZ, 0xc0, !PT ;  /* 0x0000008a428a7212 */ /* 0x000fe800078ec0ff */
[----:B------:R-:W-:Y:S07]  /*9010*/  LOP3.LUT R139, R67, R139, RZ, 0xc0, !PT ;  /* 0x0000008b438b7212 */ /* 0x000fee00078ec0ff */
[C---:B------:R-:W-:Y:S06]  /*9020*/  HMMA.16816.F32.BF16 R104, R136.reuse, R112, R8 ;  /* 0x000000708868723c */ /* 0x040fec0000041808 */
        /* <DEDUP_REMOVED lines=14> */
[----:B------:R-:W-:Y:S01]  /*9110*/  FADD.FTZ R0, R230, R8 ;  /* 0x00000008e6007221 */ /* 0x000fe20000010000 */
[-C--:B---3--:R-:W-:Y:S03]  /*9120*/  HMMA.16816.F32.BF16 R76, R52, R60.reuse, R76 ;  /* 0x0000003c344c723c */ /* 0x088fe6000004184c */
        /* <DEDUP_REMOVED lines=49> */
[----:B------:R-:W-:Y:S02]  /*9440*/  IMAD.MOV.U32 R96, RZ, RZ, R99 ;  /* 0x000000ffff607224 */ /* 0x000fe400078e0063 */
[----:B------:R-:W-:Y:S01]  /*9450*/  FADD.FTZ R4, R140, R2 ;  /* 0x000000028c047221 */ /* 0x000fe20000010000 */
[----:B------:R-:W-:Y:S01]  /*9460*/  FADD.FTZ R2, R103, R0 ;  /* 0x0000000067027221 */ /* 0x000fe20000010000 */
[----:B------:R-:W-:Y:S02]  /*9470*/  VIADD R0, R199, 0xffffffff ;  /* 0xffffffffc7007836 */ /* 0x000fe40000000000 */
[----:B------:R-:W-:Y:S01]  /*9480*/  FADD.FTZ R6, R148, R8 ;  /* 0x0000000894067221 */ /* 0x000fe20000010000 */
[----:B------:R-:W-:Y:S01]  /*9490*/  FADD.FTZ R213, R149, R5 ;  /* 0x0000000595d57221 */ /* 0x000fe20000010000 */
[----:B------:R-:W-:Y:S01]  /*94a0*/  FADD.FTZ R215, R155, R4 ;  /* 0x000000049bd77221 */ /* 0x000fe20000010000 */
[----:B------:R-:W-:Y:S02]  /*94b0*/  IMAD.MOV.U32 R199, RZ, RZ, R0 ;  /* 0x000000ffffc77224 */ /* 0x000fe400078e0000 */
[----:B------:R-:W-:Y:S01]  /*94c0*/  FADD.FTZ R214, R147, R6 ;  /* 0x0000000693d67221 */ /* 0x000fe20000010000 */
[----:B------:R-:W-:Y:S02]  /*94d0*/  IMAD.MOV.U32 R0, RZ, RZ, R100 ;  /* 0x000000ffff007224 */ /* 0x000fe400078e0064 */
[----:B------:R-:W-:Y:S01]  /*94e0*/  FADD.FTZ R216, R156, R2 ;  /* 0x000000029cd87221 */ /* 0x000fe20000010000 */
[----:B------:R-:W-:Y:S06]  /*94f0*/  @P2 BRA `(.L_x_1151) ;  /* 0xffffffc8003c2947 */ /* 0x000fec000383ffff */
.L_x_1150:
[----:B------:R-:W1:Y:S01]  /*9500*/  SHFL.BFLY PT, R2, R213, 0x2, 0x1f ;  /* 0x0c401f00d5027f89 */ /* 0x000e6200000e0000 */
[----:B------:R-:W-:Y:S01]  /*9510*/  ULDC UR4, c[0x0][0x38c] ;  /* 0x0000e30000047ab9 */ /* 0x000fe20000000800 */
[----:B------:R-:W-:Y:S01]  /*9520*/  UMOV UR5, 0x400 ;  /* 0x0000040000057882 */ /* 0x000fe20000000000 */
[----:B------:R-:W-:Y:S01]  /*9530*/  MOV R30, 0x10 ;  /* 0x00000010001e7802 */ /* 0x000fe20000000f00 */
[----:B------:R-:W2:Y:S01]  /*9540*/  SHFL.BFLY PT, R0, R214, 0x2, 0x1f ;  /* 0x0c401f00d6007f89 */ /* 0x000ea200000e0000 */
[----:B------:R-:W-:-:S03]  /*9550*/  MOV R34, 0x20 ;  /* 0x0000002000227802 */ /* 0x000fc60000000f00 */
[----:B------:R-:W3:Y:S04]  /*9560*/  SHFL.BFLY PT, R4, R215, 0x2, 0x1f ;  /* 0x0c401f00d7047f89 */ /* 0x000ee800000e0000 */
[----:B------:R-:W4:Y:S01]  /*9570*/  SHFL.BFLY PT, R5, R216, 0x2, 0x1f ;  /* 0x0c401f00d8057f89 */ /* 0x000f2200000e0000 */
[----:B------:R-:W5:Y:S01]  /*9580*/  S2R R9, SR_TID.X ;  /* 0x0000000000097919 */ /* 0x000f620000002100 */
[----:B-1----:R-:W-:Y:S01]  /*9590*/  FADD.FTZ R2, R2, R213 ;  /* 0x000000d502027221 */ /* 0x002fe20000010000 */
[----:B--2---:R-:W-:-:S04]  /*95a0*/  FADD.FTZ R0, R0, R214 ;  /* 0x000000d600007221 */ /* 0x004fc80000010000 */
[----:B------:R-:W1:Y:S01]  /*95b0*/  SHFL.BFLY PT, R6, R2, 0x1, 0x1f ;  /* 0x0c201f0002067f89 */ /* 0x000e6200000e0000 */
[----:B---3--:R-:W-:-:S03]  /*95c0*/  FADD.FTZ R4, R4, R215 ;  /* 0x000000d704047221 */ /* 0x008fc60000010000 */
[----:B------:R-:W2:Y:S01]  /*95d0*/  SHFL.BFLY PT, R8, R0, 0x1, 0x1f ;  /* 0x0c201f0000087f89 */ /* 0x000ea200000e0000 */
[----:B----4-:R-:W-:-:S03]  /*95e0*/  FADD.FTZ R5, R5, R216 ;  /* 0x000000d805057221 */ /* 0x010fc60000010000 */
[----:B------:R-:W3:Y:S01]  /*95f0*/  SHFL.BFLY PT, R7, R4, 0x1, 0x1f ;  /* 0x0c201f0004077f89 */ /* 0x000ee200000e0000 */
[----:B-----5:R-:W-:Y:S01]  /*9600*/  SHF.R.S32.HI R35, RZ, 0x1f, R9 ;  /* 0x0000001fff237819 */ /* 0x020fe20000011409 */
[----:B-1----:R-:W-:Y:S01]  /*9610*/  FADD.FTZ R36, R2, R6 ;  /* 0x0000000602247221 */ /* 0x002fe20000010000 */
[----:B------:R-:W-:Y:S01]  /*9620*/  MOV R2, 0x3f800000 ;  /* 0x3f80000000027802 */ /* 0x000fe20000000f00 */
[----:B------:R-:W1:Y:S01]  /*9630*/  SHFL.BFLY PT, R6, R5, 0x1, 0x1f ;  /* 0x0c201f0005067f89 */ /* 0x000e6200000e0000 */
[----:B--2---:R-:W-:Y:S02]  /*9640*/  FADD.FTZ R37, R0, R8 ;  /* 0x0000000800257221 */ /* 0x004fe40000010000 */
[----:B------:R-:W-:Y:S02]  /*9650*/  FSETP.NE.FTZ.AND P4, PT, R36, RZ, PT ;  /* 0x000000ff2400720b */ /* 0x000fe40003f95000 */
[----:B------:R-:W-:Y:S01]  /*9660*/  MOV R0, 0x3f800000 ;  /* 0x3f80000000007802 */ /* 0x000fe20000000f00 */
[----:B---3--:R-:W-:Y:S01]  /*9670*/  FADD.FTZ R38, R4, R7 ;  /* 0x0000000704267221 */ /* 0x008fe20000010000 */
[----:B------:R-:W-:-:S02]  /*9680*/  FSETP.NE.FTZ.AND P3, PT, R37, RZ, PT ;  /* 0x000000ff2500720b */ /* 0x000fc40003f75000 */
[CC--:B------:R-:W-:Y:S02]  /*9690*/  LEA.HI R4, R35.reuse, R9.reuse, RZ, 0x2 ;  /* 0x0000000923047211 */ /* 0x0c0fe400078f10ff */
[----:B------:R-:W-:Y:S02]  /*96a0*/  FSETP.NE.FTZ.AND P6, PT, R38, RZ, PT ;  /* 0x000000ff2600720b */ /* 0x000fe40003fd5000 */
[--C-:B------:R-:W-:Y:S02]  /*96b0*/  SHF.R.S32.HI R21, RZ, 0x2, R4.reuse ;  /* 0x00000002ff157819 */ /* 0x100fe40000011404 */
[----:B------:R-:W-:Y:S01]  /*96c0*/  SHF.R.S32.HI R7, RZ, 0x1f, R4 ;  /* 0x0000001fff077819 */ /* 0x000fe20000011404 */
[----:B------:R-:W2:Y:S01]  /*96d0*/  @P4 MUFU.RCP R0, R36 ;  /* 0x0000002400004308 */ /* 0x000ea20000001000 */
[----:B------:R-:W-:Y:S02]  /*96e0*/  LEA.HI R35, R35, R9, RZ, 0x5 ;  /* 0x0000000923237211 */ /* 0x000fe400078f28ff */
[----:B------:R-:W-:-:S02]  /*96f0*/  LEA.HI R7, R7, R21, RZ, 0x3 ;  /* 0x0000001507077211 */ /* 0x000fc400078f18ff */
[----:B------:R-:W-:Y:S02]  /*9700*/  SHF.R.S32.HI R35, RZ, 0x5, R35 ;  /* 0x00000005ff237819 */ /* 0x000fe40000011423 */
[----:B------:R-:W-:Y:S01]  /*9710*/  LOP3.LUT R7, R7, 0xfffffff8, RZ, 0xc0, !PT ;  /* 0xfffffff807077812 */ /* 0x000fe200078ec0ff */
[----:B-1----:R-:W-:Y:S01]  /*9720*/  FADD.FTZ R39, R5, R6 ;  /* 0x0000000605277221 */ /* 0x002fe20000010000 */
[----:B------:R-:W-:Y:S01]  /*9730*/  LOP3.LUT R6, R4, 0x3ffffffc, RZ, 0xc0, !PT ;  /* 0x3ffffffc04067812 */ /* 0x000fe200078ec0ff */
[----:B------:R-:W1:Y:S01]  /*9740*/  @P3 MUFU.RCP R2, R37 ;  /* 0x0000002500023308 */ /* 0x000e620000001000 */
[----:B------:R-:W-:Y:S02]  /*9750*/  MOV R5, 0x3f800000 ;  /* 0x3f80000000057802 */ /* 0x000fe40000000f00 */
[----:B------:R-:W-:Y:S02]  /*9760*/  FSETP.NE.FTZ.AND P5, PT, R39, RZ, PT ;  /* 0x000000ff2700720b */ /* 0x000fe40003fb5000 */
[----:B------:R-:W-:Y:S01]  /*9770*/  MOV R4, 0x3f800000 ;  /* 0x3f80000000047802 */ /* 0x000fe20000000f00 */
[----:B--2---:R-:W-:-:S02]  /*9780*/  FMUL.FTZ R0, R0, UR4 ;  /* 0x0000000400007c20 */ /* 0x004fc40008410000 */
[----:B------:R-:W2:Y:S01]  /*9790*/  @P6 MUFU.RCP R5, R38 ;  /* 0x0000002600056308 */ /* 0x000ea20000001000 */
[----:B------:R-:W-:Y:S02]  /*97a0*/  IADD3 R21, R21, -R7, RZ ;  /* 0x8000000715157210 */ /* 0x000fe40007ffe0ff */
[----:B------:R-:W-:Y:S01]  /*97b0*/  IADD3 R6, -R6, R9, RZ ;  /* 0x0000000906067210 */ /* 0x000fe20007ffe1ff */
[C---:B------:R-:W-:Y:S01]  /*97c0*/  FMUL.FTZ R108, R0.reuse, R108 ;  /* 0x0000006c006c7220 */ /* 0x040fe20000410000 */
[C---:B------:R-:W-:Y:S01]  /*97d0*/  FMUL.FTZ R9, R0.reuse, R109 ;  /* 0x0000006d00097220 */ /* 0x040fe20000410000 */
[C---:B------:R-:W-:Y:S01]  /*97e0*/  FMUL.FTZ R112, R0.reuse, R112 ;  /* 0x0000007000707220 */ /* 0x040fe20000410000 */
[----:B------:R-:W-:Y:S01]  /*97f0*/  FMUL.FTZ R7, R0, R113 ;  /* 0x0000007100077220 */ /* 0x000fe20000410000 */
[----:B------:R-:W3:Y:S01]  /*9800*/  @P5 MUFU.RCP R4, R39 ;  /* 0x0000002700045308 */ /* 0x000ee20000001000 */
[----:B-1----:R-:W-:Y:S01]  /*9810*/  FMUL.FTZ R2, R2, UR4 ;  /* 0x0000000402027c20 */ /* 0x002fe20008410000 */
[C---:B------:R-:W-:Y:S01]  /*9820*/  FMUL.FTZ R120, R0.reuse, R120 ;  /* 0x0000007800787220 */ /* 0x040fe20000410000 */
[C---:B------:R-:W-:Y:S01]  /*9830*/  FMUL.FTZ R19, R0.reuse, R121 ;  /* 0x0000007900137220 */ /* 0x040fe20000410000 */
[C---:B------:R-:W-:Y:S01]  /*9840*/  FMUL.FTZ R72, R0.reuse, R72 ;  /* 0x0000004800487220 */ /* 0x040fe20000410000 */
[C---:B------:R-:W-:Y:S01]  /*9850*/  FMUL.FTZ R15, R0.reuse, R73 ;  /* 0x00000049000f7220 */ /* 0x040fe20000410000 */
[C---:B------:R-:W-:Y:S01]  /*9860*/  FMUL.FTZ R76, R0.reuse, R76 ;  /* 0x0000004c004c7220 */ /* 0x040fe20000410000 */
[C---:B------:R-:W-:Y:S01]  /*9870*/  FMUL.FTZ R25, R0.reuse, R77 ;  /* 0x0000004d00197220 */ /* 0x040fe20000410000 */
[C---:B------:R-:W-:Y:S01]  /*9880*/  FMUL.FTZ R84, R0.reuse, R84 ;  /* 0x0000005400547220 */ /* 0x040fe20000410000 */
[----:B--2---:R-:W-:Y:S01]  /*9890*/  FMUL.FTZ R5, R5, UR4 ;  /* 0x0000000405057c20 */ /* 0x004fe20008410000 */
[C---:B------:R-:W-:Y:S01]  /*98a0*/  FMUL.FTZ R22, R0.reuse, R85 ;  /* 0x0000005500167220 */ /* 0x040fe20000410000 */
[C---:B------:R-:W-:Y:S01]  /*98b0*/  FMUL.FTZ R132, R0.reuse, R132 ;  /* 0x0000008400847220 */ /* 0x040fe20000410000 */
[C---:B------:R-:W-:Y:S01]  /*98c0*/  FMUL.FTZ R31, R0.reuse, R133 ;  /* 0x00000085001f7220 */ /* 0x040fe20000410000 */
[C---:B------:R-:W-:Y:S01]  /*98d0*/  FMUL.FTZ R92, R0.reuse, R92 ;  /* 0x0000005c005c7220 */ /* 0x040fe20000410000 */
[----:B------:R-:W-:Y:S01]  /*98e0*/  FMUL.FTZ R28, R0, R93 ;  /* 0x0000005d001c7220 */ /* 0x000fe20000410000 */
[C---:B------:R-:W-:Y:S01]  /*98f0*/  FMUL.FTZ R110, R2.reuse, R110 ;  /* 0x0000006e026e7220 */ /* 0x040fe20000410000 */
[----:B------:R-:W-:Y:S01]  /*9900*/  FMUL.FTZ R8, R2, R111 ;  /* 0x0000006f02087220 */ /* 0x000fe20000410000 */
[----:B---3--:R-:W-:Y:S01]  /*9910*/  FMUL.FTZ R4, R4, UR4 ;  /* 0x0000000404047c20 */ /* 0x008fe20008410000 */
[----:B------:R-:W1:Y:S01]  /*9920*/  S2UR UR4, SR_CgaCtaId ;  /* 0x00000000000479c3 */ /* 0x000e620000008800 */
        /* <DEDUP_REMOVED lines=14> */
[----:B------:R-:W-:Y:S01]  /*9a10*/  SHF.L.U32 R2, R21, 0x6, RZ ;  /* 0x0000000615027819 */ /* 0x000fe200000006ff */
[----:B------:R-:W-:Y:S01]  /*9a20*/  FMUL.FTZ R104, R5, R104 ;  /* 0x0000006805687220 */ /* 0x000fe20000410000 */
[----:B------:R-:W-:Y:S01]  /*9a30*/  R2P PR, R21, 0x6 ;  /* 0x0000000615007804 */ /* 0x000fe20000000000 */
[----:B------:R-:W-:Y:S01]  /*9a40*/  FMUL.FTZ R11, R5, R105 ;  /* 0x00000069050b7220 */ /* 0x000fe20000410000 */
[----:B------:R-:W-:Y:S01]  /*9a50*/  LOP3.LUT R2, R2, 0x1c0, RZ, 0xc0, !PT ;  /* 0x000001c002027812 */ /* 0x000fe200078ec0ff */
[C---:B------:R-:W-:Y:S01]  /*9a60*/  FMUL.FTZ R106, R4.reuse, R106 ;  /* 0x0000006a046a7220 */ /* 0x040fe20000410000 */
[----:B------:R-:W-:Y:S01]  /*9a70*/  LOP3.LUT R21, R21, 0x1, RZ, 0xc0, !PT ;  /* 0x0000000115157812 */ /* 0x000fe200078ec0ff */
[----:B------:R-:W-:Y:S01]  /*9a80*/  FMUL.FTZ R10, R4, R107 ;  /* 0x0000006b040a7220 */ /* 0x000fe20000410000 */
[----:B------:R-:W-:Y:S01]  /*9a90*/  LEA R6, R35, R6, 0x9 ;  /* 0x0000000623067211 */ /* 0x000fe200078e48ff */
[----:B-1----:R-:W-:Y:S01]  /*9aa0*/  ULEA UR4, UR4, UR5, 0x18 ;  /* 0x0000000504047291 */ /* 0x002fe2000f8ec03f */
[----:B------:R-:W-:Y:S01]  /*9ab0*/  LEA.HI R2, R2, R2, RZ, 0x1d ;  /* 0x0000000202027211 */ /* 0x000fe200078fe8ff */
[----:B------:R-:W-:Y:S01]  /*9ac0*/  FMUL.FTZ R116, R5, R116 ;  /* 0x0000007405747220 */ /* 0x000fe20000410000 */
[----:B------:R-:W-:Y:S01]  /*9ad0*/  ISETP.NE.U32.AND P0, PT, R21, 0x1, PT ;  /* 0x000000011500780c */ /* 0x000fe20003f05070 */
[C---:B------:R-:W-:Y:S01]  /*9ae0*/  FMUL.FTZ R12, R5.reuse, R117 ;  /* 0x00000075050c7220 */ /* 0x040fe20000410000 */
[----:B------:R-:W-:Y:S01]  /*9af0*/  LEA R2, R6, R2, 0x1 ;  /* 0x0000000206027211 */ /* 0x000fe200078e08ff */
[----:B------:R-:W-:Y:S01]  /*9b00*/  FMUL.FTZ R118, R4, R118 ;  /* 0x0000007604767220 */ /* 0x000fe20000410000 */
[----:B------:R-:W-:Y:S01]  /*9b10*/  SEL R30, R30, 0xfffffff0, P0 ;  /* 0xfffffff01e1e7807 */ /* 0x000fe20000000000 */
[----:B------:R-:W-:Y:S01]  /*9b20*/  FMUL.FTZ R20, R4, R119 ;  /* 0x0000007704147220 */ /* 0x000fe20000410000 */
[----:B------:R-:W-:Y:S01]  /*9b30*/  LEA R2, R2, UR4, 0x1 ;  /* 0x0000000402027c11 */ /* 0x000fe2000f8e08ff */
[----:B------:R-:W-:Y:S01]  /*9b40*/  FMUL.FTZ R68, R5, R68 ;  /* 0x0000004405447220 */ /* 0x000fe20000410000 */
[----:B------:R-:W-:Y:S01]  /*9b50*/  F2FP.BF16.F32.PACK_AB R9, R9, R108 ;  /* 0x0000006c0909723e */ /* 0x000fe200000010ff */
[----:B------:R-:W-:Y:S01]  /*9b60*/  FMUL.FTZ R17, R5, R69 ;  /* 0x0000004505117220 */ /* 0x000fe20000410000 */
[----:B------:R-:W-:Y:S01]  /*9b70*/  F2FP.BF16.F32.PACK_AB R8, R8, R110 ;  /* 0x0000006e0808723e */ /* 0x000fe200000010ff */
[----:B------:R-:W-:Y:S01]  /*9b80*/  FMUL.FTZ R70, R4, R70 ;  /* 0x0000004604467220 */ /* 0x000fe20000410000 */
[----:B------:R-:W-:Y:S01]  /*9b90*/  F2FP.BF16.F32.PACK_AB R0, R0, R114 ;  /* 0x000000720000723e */ /* 0x000fe200000010ff */
[----:B------:R-:W-:Y:S01]  /*9ba0*/  STS [R2], R9 ;  /* 0x0000000902007388 */ /* 0x000fe20000000800 */
[----:B------:R-:W-:Y:S01]  /*9bb0*/  IADD3 R6, R2, R30, RZ ;  /* 0x0000001e02067210 */ /* 0x000fe20007ffe0ff */
[----:B------:R-:W-:Y:S01]  /*9bc0*/  FMUL.FTZ R16, R4, R71 ;  /* 0x0000004704107220 */ /* 0x000fe20000410000 */
[----:B------:R-:W-:Y:S01]  /*9bd0*/  F2FP.BF16.F32.PACK_AB R7, R7, R112 ;  /* 0x000000700707723e */ /* 0x000fe200000010ff */
[----:B------:R-:W-:Y:S01]  /*9be0*/  STS [R2+0x400], R8 ;  /* 0x0004000802007388 */ /* 0x000fe20000000800 */
[----:B------:R-:W-:Y:S01]  /*9bf0*/  F2FP.BF16.F32.PACK_AB R11, R11, R104 ;  /* 0x000000680b0b723e */ /* 0x000fe200000010ff */
[C---:B------:R-:W-:Y:S01]  /*9c00*/  FMUL.FTZ R124, R5.reuse, R124 ;  /* 0x0000007c057c7220 */ /* 0x040fe20000410000 */
[----:B------:R-:W-:Y:S01]  /*9c10*/  F2FP.BF16.F32.PACK_AB R10, R10, R106 ;  /* 0x0000006a0a0a723e */ /* 0x000fe200000010ff */
[----:B------:R1:W-:Y:S01]  /*9c20*/  STS [R6+0x400], R0 ;  /* 0x0004000006007388 */ /* 0x0003e20000000800 */
[----:B------:R-:W-:Y:S01]  /*9c30*/  SEL R34, R34, 0xffffffe0, !P1 ;  /* 0xffffffe022227807 */ /* 0x000fe20004800000 */
[----:B------:R-:W-:Y:S01]  /*9c40*/  FMUL.FTZ R13, R5, R125 ;  /* 0x0000007d050d7220 */ /* 0x000fe20000410000 */
[----:B------:R-:W-:Y:S01]  /*9c50*/  ISETP.NE.AND P1, PT, R251, -0x1, PT ;  /* 0xfffffffffb00780c */ /* 0x000fe20003f25270 */
[C---:B------:R-:W-:Y:S01]  /*9c60*/  FMUL.FTZ R126, R4.reuse, R126 ;  /* 0x0000007e047e7220 */ /* 0x040fe20000410000 */
[----:B------:R-:W-:Y:S01]  /*9c70*/  FMUL.FTZ R26, R4, R127 ;  /* 0x0000007f041a7220 */ /* 0x000fe20000410000 */
[----:B------:R2:W-:Y:S01]  /*9c80*/  STS [R6], R7 ;  /* 0x0000000706007388 */ /* 0x0005e20000000800 */
[----:B------:R-:W-:Y:S01]  /*9c90*/  F2FP.BF16.F32.PACK_AB R12, R12, R116 ;  /* 0x000000740c0c723e */ /* 0x000fe200000010ff */
[----:B------:R-:W-:Y:S01]  /*9ca0*/  FMUL.FTZ R80, R5, R80 ;  /* 0x0000005005507220 */ /* 0x000fe20000410000 */
[----:B------:R-:W-:Y:S01]  /*9cb0*/  F2FP.BF16.F32.PACK_AB R20, R20, R118 ;  /* 0x000000761414723e */ /* 0x000fe200000010ff */
[----:B------:R3:W-:Y:S01]  /*9cc0*/  STS [R2+0x2000], R11 ;  /* 0x0020000b02007388 */ /* 0x0007e20000000800 */
[----:B------:R-:W-:Y:S01]  /*9cd0*/  F2FP.BF16.F32.PACK_AB R19, R19, R120 ;  /* 0x000000781313723e */ /* 0x000fe200000010ff */
[----:B------:R-:W-:Y:S01]  /*9ce0*/  FMUL.FTZ R23, R5, R81 ;  /* 0x0000005105177220 */ /* 0x000fe20000410000 */
[----:B------:R-:W-:Y:S01]  /*9cf0*/  F2FP.BF16.F32.PACK_AB R18, R18, R122 ;  /* 0x0000007a1212723e */ /* 0x000fe200000010ff */
[----:B------:R4:W-:Y:S01]  /*9d00*/  STS [R2+0x2400], R10 ;  /* 0x0024000a02007388 */ /* 0x0009e20000000800 */
        /* <DEDUP_REMOVED lines=9> */
[C---:B------:R-:W-:Y:S01]  /*9da0*/  FMUL.FTZ R128, R5.reuse, R128 ;  /* 0x0000008005807220 */ /* 0x040fe20000410000 */
[C---:B-1----:R-:W-:Y:S01]  /*9db0*/  IADD3 R0, R2.reuse, 0x40, RZ ;  /* 0x0000004002007810 */ /* 0x042fe20007ffe0ff */
[C---:B------:R-:W-:Y:S01]  /*9dc0*/  FMUL.FTZ R33, R5.reuse, R129 ;  /* 0x0000008105217220 */ /* 0x040fe20000410000 */
[----:B------:R-:W-:Y:S01]  /*9dd0*/  @P2 IADD3 R0, R2, -0x40, RZ ;  /* 0xffffffc002002810 */ /* 0x000fe20007ffe0ff */
[----:B------:R-:W-:Y:S01]  /*9de0*/  FMUL.FTZ R130, R4, R130 ;  /* 0x0000008204827220 */ /* 0x000fe20000410000 */
[----:B------:R-:W-:Y:S01]  /*9df0*/  F2FP.BF16.F32.PACK_AB R26, R26, R126 ;  /* 0x0000007e1a1a723e */ /* 0x000fe200000010ff */
[----:B------:R-:W-:Y:S01]  /*9e00*/  FMUL.FTZ R32, R4, R131 ;  /* 0x0000008304207220 */ /* 0x000fe20000410000 */
[----:B--2---:R-:W-:Y:S01]  /*9e10*/  IADD3 R7, R6, R34, RZ ;  /* 0x0000002206077210 */ /* 0x004fe20007ffe0ff */
[----:B------:R-:W-:Y:S01]  /*9e20*/  FMUL.FTZ R88, R5, R88 ;  /* 0x0000005805587220 */ /* 0x000fe20000410000 */
[----:B------:R-:W-:Y:S01]  /*9e30*/  F2FP.BF16.F32.PACK_AB R25, R25, R76 ;  /* 0x0000004c1919723e */ /* 0x000fe200000010ff */
[----:B------:R-:W-:Y:S01]  /*9e40*/  FMUL.FTZ R90, R4, R90 ;  /* 0x0000005a045a7220 */ /* 0x000fe20000410000 */
[----:B------:R-:W-:Y:S01]  /*9e50*/  F2FP.BF16.F32.PACK_AB R24, R24, R78 ;  /* 0x0000004e1818723e */ /* 0x000fe200000010ff */
[C---:B---3--:R-:W-:Y:S01]  /*9e60*/  FMUL.FTZ R11, R5.reuse, R89 ;  /* 0x00000059050b7220 */ /* 0x048fe20000410000 */
[----:B------:R-:W-:Y:S01]  /*9e70*/  F2FP.BF16.F32.PACK_AB R22, R22, R84 ;  /* 0x000000541616723e */ /* 0x000fe200000010ff */
[----:B------:R-:W-:Y:S01]  /*9e80*/  FMUL.FTZ R136, R5, R136 ;  /* 0x0000008805887220 */ /* 0x000fe20000410000 */
[----:B----4-:R-:W-:Y:S01]  /*9e90*/  IADD3 R2, R2, R34, RZ ;  /* 0x0000002202027210 */ /* 0x010fe20007ffe0ff */
[C---:B------:R-:W-:Y:S01]  /*9ea0*/  FMUL.FTZ R10, R4.reuse, R91 ;  /* 0x0000005b040a7220 */ /* 0x040fe20000410000 */
[----:B------:R-:W-:Y:S01]  /*9eb0*/  F2FP.BF16.F32.PACK_AB R21, R87, R86 ;  /* 0x000000565715723e */ /* 0x000fe200000010ff */
[C---:B------:R-:W-:Y:S01]  /*9ec0*/  FMUL.FTZ R138, R4.reuse, R138 ;  /* 0x0000008a048a7220 */ /* 0x040fe20000410000 */
[----:B------:R-:W-:Y:S01]  /*9ed0*/  F2FP.BF16.F32.PACK_AB R23, R23, R80 ;  /* 0x000000501717723e */ /* 0x000fe200000010ff */
[----:B------:R-:W-:Y:S01]  /*9ee0*/  STS [R2], R19 ;  /* 0x0000001302007388 */ /* 0x000fe20000000800 */
[----:B------:R-:W-:Y:S01]  /*9ef0*/  F2FP.BF16.F32.PACK_AB R27, R27, R82 ;  /* 0x000000521b1b723e */ /* 0x000fe200000010ff */
[----:B------:R-:W-:Y:S01]  /*9f00*/  FMUL.FTZ R139, R4, R139 ;  /* 0x0000008b048b7220 */ /* 0x000fe20000410000 */
[----:B------:R-:W-:Y:S01]  /*9f10*/  F2FP.BF16.F32.PACK_AB R33, R33, R128 ;  /* 0x000000802121723e */ /* 0x000fe200000010ff */
[----:B------:R-:W-:Y:S01]  /*9f20*/  STS [R2+0x400], R18 ;  /* 0x0004001202007388 */ /* 0x000fe20000000800 */
[----:B------:R-:W-:-:S02]  /*9f30*/  F2FP.BF16.F32.PACK_AB R32, R32, R130 ;  /* 0x000000822020723e */ /* 0x000fc400000010ff */
[----:B------:R-:W-:Y:S01]  /*9f40*/  F2FP.BF16.F32.PACK_AB R31, R31, R132 ;  /* 0x000000841f1f723e */ /* 0x000fe200000010ff */
[----:B------:R-:W-:Y:S01]  /*9f50*/  STS [R7], R15 ;  /* 0x0000000f07007388 */ /* 0x000fe20000000800 */
[----:B------:R-:W-:Y:S02]  /*9f60*/  F2FP.BF16.F32.PACK_AB R29, R29, R134 ;  /* 0x000000861d1d723e */ /* 0x000fe400000010ff */
[----:B------:R-:W-:Y:S01]  /*9f70*/  IADD3 R8, R34, R0, RZ ;  /* 0x0000000022087210 */ /* 0x000fe20007ffe0ff */
[----:B------:R-:W-:Y:S01]  /*9f80*/  STS [R7+0x400], R14 ;  /* 0x0004000e07007388 */ /* 0x000fe20000000800 */
[----:B------:R-:W-:Y:S02]  /*9f90*/  F2FP.BF16.F32.PACK_AB R28, R28, R92 ;  /* 0x0000005c1c1c723e */ /* 0x000fe400000010ff */
[----:B------:R-:W-:Y:S01]  /*9fa0*/  F2FP.BF16.F32.PACK_AB R11, R11, R88 ;  /* 0x000000580b0b723e */ /* 0x000fe200000010ff */
[----:B------:R-:W-:Y:S01]  /*9fb0*/  STS [R2+0x2000], R17 ;  /* 0x0020001102007388 */ /* 0x000fe20000000800 */
[----:B------:R-:W-:-:S02]  /*9fc0*/  F2FP.BF16.F32.PACK_AB R10, R10, R90 ;  /* 0x0000005a0a0a723e */ /* 0x000fc400000010ff */
[----:B------:R-:W-:Y:S01]  /*9fd0*/  F2FP.BF16.F32.PACK_AB R9, R95, R94 ;  /* 0x0000005e5f09723e */ /* 0x000fe200000010ff */
[----:B------:R1:W-:Y:S01]  /*9fe0*/  STS [R2+0x2400], R16 ;  /* 0x0024001002007388 */ /* 0x0003e20000000800 */
[----:B------:R-:W-:-:S03]  /*9ff0*/  F2FP.BF16.F32.PACK_AB R139, R139, R138 ;  /* 0x0000008a8b8b723e */ /* 0x000fc600000010ff */
[----:B------:R2:W-:Y:S04]  /*a000*/  STS [R7+0x2000], R13 ;  /* 0x0020000d07007388 */ /* 0x0005e80000000800 */
[----:B------:R3:W-:Y:S04]  /*a010*/  STS [R7+0x2400], R26 ;  /* 0x0024001a07007388 */ /* 0x0007e80000000800 */
[----:B------:R-:W-:Y:S04]  /*a020*/  STS [R0], R25 ;  /* 0x0000001900007388 */ /* 0x000fe80000000800 */
[----:B------:R-:W-:Y:S01]  /*a030*/  STS [R0+0x400], R24 ;  /* 0x0004001800007388 */ /* 0x000fe20000000800 */
[----:B-1----:R-:W-:-:S04]  /*a040*/  IADD3 R2, R30, R0, RZ ;  /* 0x000000001e027210 */ /* 0x002fc80007ffe0ff */
[C---:B--2---:R-:W-:Y:S01]  /*a050*/  IADD3 R13, R34.reuse, R2, RZ ;  /* 0x00000002220d7210 */ /* 0x044fe20007ffe0ff */
[----:B------:R-:W-:Y:S01]  /*a060*/  STS [R2], R22 ;  /* 0x0000001602007388 */ /* 0x000fe20000000800 */
[----:B---3--:R-:W1:Y:S03]  /*a070*/  @P1 LDC.64 R6, c[0x0][0x298] ;  /* 0x0000a600ff061b82 */ /* 0x008e660000000a00 */
[----:B------:R-:W-:Y:S04]  /*a080*/  STS [R2+0x400], R21 ;  /* 0x0004001502007388 */ /* 0x000fe80000000800 */
[----:B------:R-:W-:Y:S04]  /*a090*/  STS [R0+0x2000], R23 ;  /* 0x0020001700007388 */ /* 0x000fe80000000800 */
[----:B------:R2:W-:Y:S04]  /*a0a0*/  STS [R0+0x2400], R27 ;  /* 0x0024001b00007388 */ /* 0x0005e80000000800 */
[----:B------:R-:W-:Y:S04]  /*a0b0*/  STS [R2+0x2000], R33 ;  /* 0x0020002102007388 */ /* 0x000fe80000000800 */
[----:B------:R3:W-:Y:S04]  /*a0c0*/  STS [R2+0x2400], R32 ;  /* 0x0024002002007388 */ /* 0x0007e80000000800 */
[----:B------:R4:W-:Y:S04]  /*a0d0*/  STS [R8], R31 ;  /* 0x0000001f08007388 */ /* 0x0009e80000000800 */
[----:B------:R4:W-:Y:S04]  /*a0e0*/  STS [R8+0x400], R29 ;  /* 0x0004001d08007388 */ /* 0x0009e80000000800 */
[----:B------:R4:W-:Y:S01]  /*a0f0*/  STS [R13], R28 ;  /* 0x0000001c0d007388 */ /* 0x0009e20000000800 */
[----:B--2---:R-:W-:-:S04]  /*a100*/  IADD3 R0, R34, 0x400, R0 ;  /* 0x0000040022007810 */ /* 0x004fc80007ffe000 */
[----:B------:R-:W-:Y:S01]  /*a110*/  IADD3 R0, R30, R0, RZ ;  /* 0x000000001e007210 */ /* 0x000fe20007ffe0ff */
[----:B---3--:R-:W-:Y:S01]  /*a120*/  FMUL.FTZ R2, R5, R137 ;  /* 0x0000008905027220 */ /* 0x008fe20000410000 */
[----:B-1----:R-:W-:-:S04]  /*a130*/  @P1 IMAD.WIDE.U32 R4, R251, R6, RZ ;  /* 0x00000006fb041225 */ /* 0x002fc800078e00ff */
[----:B------:R-:W-:Y:S01]  /*a140*/  F2FP.BF16.F32.PACK_AB R2, R2, R136 ;  /* 0x000000880202723e */ /* 0x000fe200000010ff */
[----:B------:R-:W-:Y:S01]  /*a150*/  @P1 IMAD R24, R251, R7, R5 ;  /* 0x00000007fb181224 */ /* 0x000fe200078e0205 */
[----:B------:R-:W-:Y:S01]  /*a160*/  @P1 MOV R23, R4 ;  /* 0x0000000400171202 */ /* 0x000fe20000000f00 */
[----:B------:R-:W-:Y:S06]  /*a170*/  @P1 BRA `(.L_x_1154) ;  /* 0x0000000000201947 */ /* 0x000fec0003800000 */
[----:B------:R-:W1:Y:S01]  /*a180*/  S2R R14, SR_CTAID.Y ;  /* 0x00000000000e7919 */ /* 0x000e620000002600 */
[----:B------:R-:W2:Y:S01]  /*a190*/  LDC.64 R6, c[0x0][0x290] ;  /* 0x0000a400ff067b82 */ /* 0x000ea20000000a00 */
[----:B-1----:R-:W-:Y:S01]  /*a1a0*/  SHF.R.S32.HI R12, RZ, 0x1f, R14 ;  /* 0x0000001fff0c7819 */ /* 0x002fe2000001140e */
[----:B--2---:R-:W-:-:S04]  /*a1b0*/  IMAD.WIDE.U32 R4, R14, R6, RZ ;  /* 0x000000060e047225 */ /* 0x004fc800078e00ff */
[----:B------:R-:W-:Y:S01]  /*a1c0*/  IMAD R12, R12, R6, RZ ;  /* 0x000000060c0c7224 */ /* 0x000fe200078e02ff */
[----:B------:R-:W-:-:S03]  /*a1d0*/  MOV R23, R4 ;  /* 0x0000000400177202 */ /* 0x000fc60000000f00 */
[----:B------:R-:W-:-:S05]  /*a1e0*/  IMAD R7, R14, R7, R12 ;  /* 0x000000070e077224 */ /* 0x000fca00078e020c */
[----:B------:R-:W-:-:S07]  /*a1f0*/  IADD3 R24, R5, R7, RZ ;  /* 0x0000000705187210 */ /* 0x000fce0007ffe0ff */
.L_x_1154:
[----:B------:R1:W-:Y:S01]  /*a200*/  STS [R0], R9 ;  /* 0x0000000900007388 */ /* 0x0003e20000000800 */
[----:B------:R-:W-:Y:S01]  /*a210*/  ULDC.U8 UR5, c[0x0][0x3d8] ;  /* 0x0000f60000057ab9 */ /* 0x000fe20000000000 */
[----:B------:R-:W2:Y:S01]  /*a220*/  @P3 LDC R14, c[0x0][0x2e8] ;  /* 0x0000ba00ff0e3b82 */ /* 0x000ea20000000800 */
[----:B------:R-:W-:Y:S01]  /*a230*/  ISETP.NE.AND P0, PT, RZ, UR5, PT ;  /* 0x00000005ff007c0c */ /* 0x000fe2000bf05270 */
[----:B------:R3:W-:Y:S01]  /*a240*/  STS [R8+0x2000], R11 ;  /* 0x0020000b08007388 */ /* 0x0007e20000000800 */
[----:B------:R-:W-:Y:S02]  /*a250*/  ULDC.U8 UR4, c[0x0][0x3d9] ;  /* 0x0000f64000047ab9 */ /* 0x000fe40000000000 */
[----:B------:R-:W-:Y:S01]  /*a260*/  ISETP.EQ.AND P0, PT, RZ, UR4, P0 ;  /* 0x00000004ff007c0c */ /* 0x000fe20008702270 */
[----:B------:R4:W-:Y:S01]  /*a270*/  STS [R8+0x2400], R10 ;  /* 0x0024000a08007388 */ /* 0x0009e20000000800 */
[----:B------:R-:W-:-:S03]  /*a280*/  ISETP.NE.AND P2, PT, RZ, UR4, PT ;  /* 0x00000004ff007c0c */ /* 0x000fc6000bf45270 */
[----:B------:R5:W-:Y:S01]  /*a290*/  STS [R13+0x2000], R2 ;  /* 0x002000020d007388 */ /* 0x000be20000000800 */
[----:B------:R-:W2:Y:S01]  /*a2a0*/  S2R R17, SR_CTAID.Y ;  /* 0x0000000000117919 */ /* 0x000ea20000002600 */
[----:B------:R-:W2:Y:S06]  /*a2b0*/  S2R R27, SR_CTAID.Z ;  /* 0x00000000001b7919 */ /* 0x000eac0000002700 */
[----:B------:R-:W-:Y:S02]  /*a2c0*/  @!P0 CS2R R4, SRZ ;  /* 0x0000000000048805 */ /* 0x000fe4000001ff00 */
[----:B------:R-:W2:Y:S01]  /*a2d0*/  @P2 LDC.64 R6, c[0x0][0x2c0] ;  /* 0x0000b000ff062b82 */ /* 0x000ea20000000a00 */
[----:B------:R-:W2:Y:S01]  /*a2e0*/  S2R R18, SR_CTAID.X ;  /* 0x0000000000127919 */ /* 0x000ea20000002500 */
[----:B-1----:R1:W1:Y:S01]  /*a2f0*/  @P4 MUFU.LG2 R9, R36 ;  /* 0x0000002400094308 */ /* 0x0022620000000c00 */
[----:B------:R1:W-:Y:S07]  /*a300*/  STS [R0+0x2000], R139 ;  /* 0x0020008b00007388 */ /* 0x0003ee0000000800 */
[----:B---3--:R3:W1:Y:S01]  /*a310*/  @P3 MUFU.LG2 R11, R37 ;  /* 0x00000025000b3308 */ /* 0x0086620000000c00 */
[----:B----4-:R-:W-:-:S02]  /*a320*/  P2R R8, PR, RZ, 0x4 ;  /* 0x00000004ff087803 */ /* 0x010fc40000000000 */
[----:B------:R-:W-:Y:S01]  /*a330*/  @!P0 PLOP3.LUT P2, PT, PT, PT, PT, 0x8, 0x0 ;  /* 0x000000000000881c */ /* 0x000fe20003f4e170 */
[----:B-----5:R-:W4:Y:S01]  /*a340*/  @P4 LDC R13, c[0x0][0x2e8] ;  /* 0x0000ba00ff0d4b82 */ /* 0x020f220000000800 */
[----:B------:R-:W-:Y:S11]  /*a350*/  @!P0 BRA `(.L_x_1155) ;  /* 0x0000000000188947 */ /* 0x000ff60003800000 */
[----:B------:R-:W5:Y:S01]  /*a360*/  S2R R4, SR_CTAID.Y ;  /* 0x0000000000047919 */ /* 0x000f620000002600 */
[----:B-1----:R-:W5:Y:S01]  /*a370*/  LDC R0, c[0x0][0x2c4] ;  /* 0x0000b100ff007b82 */ /* 0x002f620000000800 */
[----:B------:R-:W-:Y:S01]  /*a380*/  PLOP3.LUT P2, PT, PT, PT, PT, 0x80, 0x0 ;  /* 0x000000000000781c */ /* 0x000fe20003f4f070 */
[----:B-----5:R-:W-:-:S05]  /*a390*/  IMAD R4, R4, R0, RZ ;  /* 0x0000000004047224 */ /* 0x020fca00078e02ff */
[----:B------:R-:W-:-:S04]  /*a3a0*/  SEL R4, R4, R251, !P1 ;  /* 0x000000fb04047207 */ /* 0x000fc80004800000 */
[----:B------:R-:W-:-:S07]  /*a3b0*/  SHF.R.S32.HI R5, RZ, 0x1f, R4 ;  /* 0x0000001fff057819 */ /* 0x000fce0000011404 */
.L_x_1155:
[----:B------:R-:W-:-:S13]  /*a3c0*/  ISETP.NE.AND P0, PT, R8, RZ, PT ;  /* 0x000000ff0800720c */ /* 0x000fda0003f05270 */
[----:B------:R-:W3:Y:S01]  /*a3d0*/  @P0 LDC R8, c[0x0][0x2c0] ;  /* 0x0000b000ff080b82 */ /* 0x000ee20000000800 */
[----:B-12---:R-:W-:Y:S01]  /*a3e0*/  @P0 IMAD R0, R7, R6, RZ ;  /* 0x0000000607000224 */ /* 0x006fe200078e02ff */
[----:B------:R-:W-:Y:S01]  /*a3f0*/  @P0 MOV R2, 0x1 ;  /* 0x0000000100020802 */ /* 0x000fe20000000f00 */
[----:B------:R-:W-:Y:S06]  /*a400*/  @P0 BRA `(.L_x_1156) ;  /* 0x0000000000180947 */ /* 0x000fec0003800000 */
[----:B------:R-:W1:Y:S01]  /*a410*/  LDC R0, c[0x0][0x2c4] ;  /* 0x0000b100ff007b82 */ /* 0x000e620000000800 */
[----:B------:R-:W-:Y:S02]  /*a420*/  ISETP.NE.AND P0, PT, RZ, UR5, PT ;  /* 0x00000005ff007c0c */ /* 0x000fe4000bf05270 */
[----:B---3--:R-:W-:-:S05]  /*a430*/  MOV R8, 0x1 ;  /* 0x0000000100087802 */ /* 0x008fca0000000f00 */
[----:B------:R-:W2:Y:S08]  /*a440*/  LDC R2, c[0x0][0x270] ;  /* 0x00009c00ff027b82 */ /* 0x000eb00000000800 */
[----:B-1----:R-:W2:Y:S02]  /*a450*/  @P0 LDC R0, c[0x0][0x2e4] ;  /* 0x0000b900ff000b82 */ /* 0x002ea40000000800 */
[----:B--2---:R-:W-:-:S07]  /*a460*/  IMAD R2, R0, R2, RZ ;  /* 0x0000000200027224 */ /* 0x004fce00078e02ff */
.L_x_1156:
[----:B------:R-:W2:Y:S01]  /*a470*/  LDL.LU R19, [R1+0x8] ;  /* 0x0000080001137983 */ /* 0x000ea20000300800 */
[----:B------:R-:W1:Y:S01]  /*a480*/  @P6 LDC R16, c[0x0][0x2e8] ;  /* 0x0000ba00ff106b82 */ /* 0x000e620000000800 */
[----:B------:R-:W5:Y:S01]  /*a490*/  @P5 MUFU.LG2 R12, R39 ;  /* 0x00000027000c5308 */ /* 0x000f620000000c00 */
[----:B------:R-:W-:-:S06]  /*a4a0*/  IMAD R2, R17, R2, RZ ;  /* 0x0000000211027224 */ /* 0x000fcc00078e02ff */
[----:B------:R-:W-:Y:S01]  /*a4b0*/  BAR.SYNC.DEFER_BLOCKING 0x0 ;  /* 0x0000000000007b1d */ /* 0x000fe20000010000 */
[----:B------:R-:W-:Y:S01]  /*a4c0*/  ISETP.GE.AND P0, PT, R244, R239, PT ;  /* 0x000000eff400720c */ /* 0x000fe20003f06270 */
[----:B------:R-:W-:Y:S01]  /*a4d0*/  @P4 FMUL.FTZ R7, R9, 0.69314718246459960938 ;  /* 0x3f31721809074820 */ /* 0x000fe20000410000 */
[----:B------:R-:W-:Y:S01]  /*a4e0*/  MOV R21, 0x7f800000 ;  /* 0x7f80000000157802 */ /* 0x000fe20000000f00 */
[----:B------:R-:W-:Y:S01]  /*a4f0*/  @P3 FMUL.FTZ R9, R11, 0.69314718246459960938 ;  /* 0x3f3172180b093820 */ /* 0x000fe20000410000 */
[----:B------:R-:W-:-:S03]  /*a500*/  SEL R6, R2, RZ, !P2 ;  /* 0x000000ff02067207 */ /* 0x000fc60005000000 */
[----:B------:R-:W1:Y:S01]  /*a510*/  @P5 LDC R15, c[0x0][0x2e8] ;  /* 0x0000ba00ff0f5b82 */ /* 0x000e620000000800 */
[----:B------:R-:W5:Y:S01]  /*a520*/  @P6 MUFU.LG2 R10, R38 ;  /* 0x00000026000a6308 */ /* 0x000f620000000c00 */
[----:B------:R-:W-:Y:S01]  /*a530*/  LOP3.LUT P2, RZ, R252, 0x3, RZ, 0xc0, !PT ;  /* 0x00000003fcff7812 */ /* 0x000fe2000784c0ff */
[----:B---3--:R-:W-:Y:S01]  /*a540*/  IMAD R2, R18, R8, RZ ;  /* 0x0000000812027224 */ /* 0x008fe200078e02ff */
[----:B------:R-:W-:Y:S01]  /*a550*/  P2R R25, PR, RZ, 0x1 ;  /* 0x00000001ff197803 */ /* 0x000fe20000000000 */
[----:B----4-:R-:W-:Y:S01]  /*a560*/  @P4 FFMA.FTZ R21, R100, R13, R7 ;  /* 0x0000000d64154223 */ /* 0x010fe20000010007 */
[----:B------:R-:W-:Y:S01]  /*a570*/  IMAD R0, R27, R0, R6 ;  /* 0x000000001b007224 */ /* 0x000fe200078e0206 */
[----:B------:R-:W-:Y:S01]  /*a580*/  MOV R22, 0x7f800000 ;  /* 0x7f80000000167802 */ /* 0x000fe20000000f00 */
[----:B------:R-:W-:Y:S01]  /*a590*/  @P3 FFMA.FTZ R22, R99, R14, R9 ;  /* 0x0000000e63163223 */ /* 0x000fe20000010009 */
[----:B------:R-:W-:Y:S01]  /*a5a0*/  SHF.L.U32 R7, R2, 0x7, RZ ;  /* 0x0000000702077819 */ /* 0x000fe200000006ff */
[----:B-----5:R-:W-:Y:S01]  /*a5b0*/  @P5 FMUL.FTZ R2, R12, 0.69314718246459960938 ;  /* 0x3f3172180c025820 */ /* 0x020fe20000410000 */
[----:B------:R-:W-:Y:S01]  /*a5c0*/  BSSY B0, `(.L_x_1157) ;  /* 0x0000039000007945 */ /* 0x000fe20003800000 */
[----:B------:R-:W-:Y:S01]  /*a5d0*/  IMAD.MOV.U32 R20, RZ, RZ, 0x7f800000 ;  /* 0x7f800000ff147424 */ /* 0x000fe200078e00ff */
[----:B------:R-:W-:Y:S01]  /*a5e0*/  SHF.R.S32.HI R9, RZ, 0x1f, R7 ;  /* 0x0000001fff097819 */ /* 0x000fe20000011407 */
[----:B------:R-:W-:Y:S01]  /*a5f0*/  IMAD.MOV.U32 R13, RZ, RZ, 0x7f800000 ;  /* 0x7f800000ff0d7424 */ /* 0x000fe200078e00ff */
[----:B------:R3:W4:Y:S01]  /*a600*/  LDS.128 R28, [R200+0x3800] ;  /* 0x00380000c81c7984 */ /* 0x0007220000000c00 */
[----:B------:R-:W-:-:S04]  /*a610*/  @P6 FMUL.FTZ R6, R10, 0.69314718246459960938 ;  /* 0x3f3172180a066820 */ /* 0x000fc80000410000 */
[----:B-1----:R-:W-:Y:S01]  /*a620*/  @P6 FFMA.FTZ R20, R97, R16, R6 ;  /* 0x0000001061146223 */ /* 0x002fe20000010006 */
[----:B------:R-:W-:Y:S01]  /*a630*/  @P5 FFMA.FTZ R13, R3, R15, R2 ;  /* 0x0000000f030d5223 */ /* 0x000fe20000010002 */
[----:B--2---:R-:W-:-:S04]  /*a640*/  ISETP.GE.AND P0, PT, R19, R239, PT ;  /* 0x000000ef1300720c */ /* 0x004fc80003f06270 */
[----:B------:R-:W-:Y:S02]  /*a650*/  P2R R26, PR, RZ, 0x1 ;  /* 0x00000001ff1a7803 */ /* 0x000fe40000000000 */
[--C-:B------:R-:W-:Y:S02]  /*a660*/  IADD3 R12, P1, P0, R7, R4, R0.reuse ;  /* 0x00000004070c7210 */ /* 0x100fe4000783e000 */
[----:B------:R-:W-:-:S04]  /*a670*/  SHF.R.S32.HI R0, RZ, 0x1f, R0 ;  /* 0x0000001fff007819 */ /* 0x000fc80000011400 */
[----:B------:R-:W-:Y:S01]  /*a680*/  IADD3.X R9, R9, R5, R0, P1, P0 ;  /* 0x0000000509097210 */ /* 0x000fe20000fe0400 */
[----:B---34-:R-:W-:Y:S06]  /*a690*/  @P2 BRA `(.L_x_1158) ;  /* 0x0000000000ac2947 */ /* 0x018fec0003800000 */
        /* <DEDUP_REMOVED lines=9> */
[CC--:B------:R-:W-:Y:S01]  /*a730*/  ISETP.GE.AND P3, PT, R0.reuse, R239.reuse, PT ;  /* 0x000000ef0000720c */ /* 0x0c0fe20003f66270 */
[C---:B------:R-:W-:Y:S02]  /*a740*/  VIADD R4, R0.reuse, 0x40 ;  /* 0x0000004000047836 */ /* 0x040fe40000000000 */
[----:B------:R-:W-:Y:S01]  /*a750*/  VIADD R5, R0, 0x48 ;  /* 0x0000004800057836 */ /* 0x000fe20000000000 */
[-C--:B------:R-:W-:Y:S02]  /*a760*/  ISETP.GE.AND P2, PT, R3, R239.reuse, PT ;  /* 0x000000ef0300720c */ /* 0x080fe40003f46270 */
[-C--:B------:R-:W-:Y:S02]  /*a770*/  ISETP.GE.AND P1, PT, R4, R239.reuse, PT ;  /* 0x000000ef0400720c */ /* 0x080fe40003f26270 */
[----:B------:R-:W-:-:S05]  /*a780*/  ISETP.GE.AND P0, PT, R5, R239, PT ;  /* 0x000000ef0500720c */ /* 0x000fca0003f06270 */
[----:B------:R-:W1:Y:S01]  /*a790*/  @!P3 LDC.64 R6, c[0x0][0x2b0] ;  /* 0x0000ac00ff06bb82 */ /* 0x000e620000000a00 */
[----:B------:R-:W-:-:S03]  /*a7a0*/  @!P3 IMAD R0, R0, R8, RZ ;  /* 0x000000080000b224 */ /* 0x000fc600078e02ff */
[----:B------:R-:W-:Y:S02]  /*a7b0*/  @!P2 IMAD R3, R3, R8, RZ ;  /* 0x000000080303a224 */ /* 0x000fe400078e02ff */
[C---:B------:R-:W-:Y:S02]  /*a7c0*/  @!P3 IADD3 R2, P4, R0.reuse, R12, RZ ;  /* 0x0000000c0002b210 */ /* 0x040fe40007f9e0ff */
[----:B------:R-:W2:Y:S02]  /*a7d0*/  @!P2 LDC.64 R14, c[0x0][0x2b0] ;  /* 0x0000ac00ff0eab82 */ /* 0x000ea40000000a00 */
[----:B------:R-:W-:-:S06]  /*a7e0*/  @!P3 LEA.HI.X.SX32 R0, R0, R9, 0x1, P4 ;  /* 0x000000090000b211 */ /* 0x000fcc00020f0eff */
[----:B------:R-:W3:Y:S01]  /*a7f0*/  @!P1 LDC.64 R18, c[0x0][0x2b0] ;  /* 0x0000ac00ff129b82 */ /* 0x000ee20000000a00 */
[----:B-1----:R-:W-:-:S07]  /*a800*/  @!P3 LEA R10, P4, R2, R6, 0x2 ;  /* 0x00000006020ab211 */ /* 0x002fce00078810ff */
[----:B------:R-:W1:Y:S01]  /*a810*/  @!P0 LDC.64 R16, c[0x0][0x2b0] ;  /* 0x0000ac00ff108b82 */ /* 0x000e620000000a00 */
[----:B------:R-:W-:Y:S01]  /*a820*/  @!P3 LEA.HI.X R11, R2, R7, R0, 0x2, P4 ;  /* 0x00000007020bb211 */ /* 0x000fe200020f1400 */
[----:B------:R-:W-:Y:S01]  /*a830*/  @!P1 IMAD R2, R4, R8, RZ ;  /* 0x0000000804029224 */ /* 0x000fe200078e02ff */
[----:B------:R-:W-:-:S03]  /*a840*/  @!P2 IADD3 R0, P4, R3, R12, RZ ;  /* 0x0000000c0300a210 */ /* 0x000fc60007f9e0ff */
[----:B------:R4:W-:Y:S01]  /*a850*/  @!P3 STG.E desc[UR28][R10.64], R21 ;  /* 0x000000150a00b986 */ /* 0x0009e2000c10191c */
        /* <DEDUP_REMOVED lines=15> */
.L_x_1158:
[----:B------:R-:W-:Y:S05]  /*a950*/  BSYNC B0 ;  /* 0x0000000000007941 */ /* 0x000fea0003800000 */
.L_x_1157:
[----:B------:R-:W2:Y:S01]  /*a960*/  LDL.LU R0, [R1+0xc] ;  /* 0x00000c0001007983 */ /* 0x000ea20000300800 */
[----:B------:R-:W-:Y:S01]  /*a970*/  ISETP.NE.AND P6, PT, R25, RZ, PT ;  /* 0x000000ff1900720c */ /* 0x000fe20003fc5270 */
[----:B------:R-:W-:Y:S02]  /*a980*/  ULDC.64 UR4, c[0x0][0x2a0] ;  /* 0x0000a80000047ab9 */ /* 0x000fe40000000a00 */
[----:B----4-:R-:W3:Y:S04]  /*a990*/  LDL.LU R10, [R1+0x10] ;  /* 0x00001000010a7983 */ /* 0x010ee80000300800 */
[----:B------:R-:W4:Y:S04]  /*a9a0*/  LDL.LU.64 R8, [R1] ;  /* 0x0000000001087983 */ /* 0x000f280000300a00 */
[----:B------:R-:W5:Y:S04]  /*a9b0*/  LDL.LU R7, [R1+0x20] ;  /* 0x0000200001077983 */ /* 0x000f680000300800 */
[----:B------:R-:W5:Y:S04]  /*a9c0*/  LDL.LU R5, [R1+0x1c] ;  /* 0x00001c0001057983 */ /* 0x000f680000300800 */
[----:B------:R-:W5:Y:S01]  /*a9d0*/  LDL.LU R4, [R1+0x18] ;  /* 0x0000180001047983 */ /* 0x000f620000300800 */
[----:B------:R-:W-:Y:S01]  /*a9e0*/  BSSY B0, `(.L_x_1159) ;  /* 0x0000019000007945 */ /* 0x000fe20003800000 */
[----:B--2---:R-:W-:-:S02]  /*a9f0*/  ISETP.GE.AND P1, PT, R0, R239, PT ;  /* 0x000000ef0000720c */ /* 0x004fc40003f26270 */
[----:B------:R-:W-:Y:S02]  /*aa00*/  SHF.R.S32.HI R0, RZ, 0x1f, R27 ;  /* 0x0000001fff007819 */ /* 0x000fe4000001141b */
[----:B---3--:R-:W-:-:S03]  /*aa10*/  ISETP.GE.AND P2, PT, R10, R239, PT ;  /* 0x000000ef0a00720c */ /* 0x008fc60003f46270 */
[----:B------:R-:W-:Y:S01]  /*aa20*/  IMAD R0, R0, UR4, RZ ;  /* 0x0000000400007c24 */ /* 0x000fe2000f8e02ff */
[----:B----4-:R-:W-:-:S03]  /*aa30*/  IADD3 R2, P0, R8, R23, RZ ;  /* 0x0000001708027210 */ /* 0x010fc60007f1e0ff */
[----:B------:R-:W-:Y:S01]  /*aa40*/  IMAD R0, R27, UR5, R0 ;  /* 0x000000051b007c24 */ /* 0x000fe2000f8e0200 */
[-C--:B-----5:R-:W-:Y:S01]  /*aa50*/  ISETP.GE.AND P3, PT, R7, R239.reuse, PT ;  /* 0x000000ef0700720c */ /* 0x0a0fe20003f66270 */
[----:B------:R-:W-:Y:S02]  /*aa60*/  IMAD.X R3, R9, 0x1, R24, P0 ;  /* 0x0000000109037824 */ /* 0x000fe400000e0618 */
[----:B------:R1:W2:Y:S01]  /*aa70*/  LDS.128 R8, [R200] ;  /* 0x00000000c8087984 */ /* 0x0002a20000000c00 */
[-C--:B------:R-:W-:Y:S01]  /*aa80*/  ISETP.GE.AND P4, PT, R5, R239.reuse, PT ;  /* 0x000000ef0500720c */ /* 0x080fe20003f86270 */
[----:B------:R-:W-:Y:S01]  /*aa90*/  IMAD.WIDE.U32 R12, R27, UR4, R2 ;  /* 0x000000041b0c7c25 */ /* 0x000fe2000f8e0002 */
[----:B------:R-:W-:-:S03]  /*aaa0*/  ISETP.GE.AND P5, PT, R4, R239, PT ;  /* 0x000000ef0400720c */ /* 0x000fc60003fa6270 */
[----:B------:R-:W-:Y:S01]  /*aab0*/  IMAD.IADD R7, R13, 0x1, R0 ;  /* 0x000000010d077824 */ /* 0x000fe200078e0200 */
[----:B------:R-:W-:Y:S09]  /*aac0*/  @P6 BRA `(.L_x_1160) ;  /* 0x0000000000286947 */ /* 0x000ff20003800000 */
        /* <DEDUP_REMOVED lines=10> */
.L_x_1160:
[----:B------:R-:W-:Y:S05]  /*ab70*/  BSYNC B0 ;  /* 0x0000000000007941 */ /* 0x000fea0003800000 */
.L_x_1159:
[----:B------:R-:W4:Y:S01]  /*ab80*/  LDL.LU R0, [R1+0x14] ;  /* 0x0000140001007983 */ /* 0x000f220000300800 */
[----:B------:R-:W-:Y:S01]  /*ab90*/  ISETP.NE.AND P0, PT, R26, RZ, PT ;  /* 0x000000ff1a00720c */ /* 0x000fe20003f05270 */
[----:B------:R-:W-:Y:S02]  /*aba0*/  BSSY B0, `(.L_x_1161) ;  /* 0x0000011000007945 */ /* 0x000fe40003800000 */
[----:B--23--:R2:W3:Y:S01]  /*abb0*/  LDS.128 R8, [R200+0x800] ;  /* 0x00080000c8087984 */ /* 0x00c4e20000000c00 */
[----:B----4-:R-:W-:-:S09]  /*abc0*/  ISETP.GE.AND P6, PT, R0, R239, PT ;  /* 0x000000ef0000720c */ /* 0x010fd20003fc6270 */
[----:B--23--:R-:W-:Y:S05]  /*abd0*/  @P0 BRA `(.L_x_1162) ;  /* 0x0000000000340947 */ /* 0x00cfea0003800000 */
        /* <DEDUP_REMOVED lines=12> */
[----:B------:R2:W-:Y:S02]  /*aca0*/  STG.E.128 desc[UR28][R4.64], R8 ;  /* 0x0000000804007986 */ /* 0x0005e4000c101d1c */
.L_x_1162:
[----:B------:R-:W-:Y:S05]  /*acb0*/  BSYNC B0 ;  /* 0x0000000000007941 */ /* 0x000fea0003800000 */
.L_x_1161:
[----:B--2---:R2:W3:Y:S01]  /*acc0*/  LDS.128 R8, [R200+0x1000] ;  /* 0x00100000c8087984 */ /* 0x0044e20000000c00 */
        /* <DEDUP_REMOVED lines=15> */
.L_x_1164:
[----:B------:R-:W-:Y:S05]  /*adc0*/  BSYNC B0 ;  /* 0x0000000000007941 */ /* 0x000fea0003800000 */
.L_x_1163:
        /* <DEDUP_REMOVED lines=16> */
.L_x_1166:
[----:B------:R-:W-:Y:S05]  /*aed0*/  BSYNC B0 ;  /* 0x0000000000007941 */ /* 0x000fea0003800000 */
.L_x_1165:
        /* <DEDUP_REMOVED lines=16> */
.L_x_1168:
[----:B------:R-:W-:Y:S05]  /*afe0*/  BSYNC B0 ;  /* 0x0000000000007941 */ /* 0x000fea0003800000 */
.L_x_1167:
        /* <DEDUP_REMOVED lines=16> */
.L_x_1170:
[----:B------:R-:W-:Y:S05]  /*b0f0*/  BSYNC B0 ;  /* 0x0000000000007941 */ /* 0x000fea0003800000 */
.L_x_1169:
        /* <DEDUP_REMOVED lines=16> */
.L_x_1172:
[----:B------:R-:W-:Y:S05]  /*b200*/  BSYNC B0 ;  /* 0x0000000000007941 */ /* 0x000fea0003800000 */
.L_x_1171:
        /* <DEDUP_REMOVED lines=15> */
.L_x_1146:
[----:B------:R-:W1:Y:S01]  /*b300*/  LDC.U8 R0, c[0x0][0x3d9] ;  /* 0x0000f640ff007b82 */ /* 0x000e620000000000 */
[----:B------:R-:W-:Y:S01]  /*b310*/  ISETP.NE.AND P0, PT, R251, -0x1, PT ;  /* 0xfffffffffb00780c */ /* 0x000fe20003f05270 */
[----:B------:R-:W-:Y:S01]  /*b320*/  IMAD.IADD R14, R14, 0x1, -R239 ;  /* 0x000000010e0e7824 */ /* 0x000fe200078e0aef */
[----:B------:R-:W-:Y:S01]  /*b330*/  LEA.HI R11, R44, R155, RZ, 0x3 ;  /* 0x0000009b2c0b7211 */ /* 0x000fe200078f18ff */
[----:B------:R-:W-:Y:S01]  /*b340*/  ULDC.64 UR4, c[0x0][0x2a0] ;  /* 0x0000a80000047ab9 */ /* 0x000fe20000000a00 */
[----:B------:R-:W-:Y:S01]  /*b350*/  LOP3.LUT P5, RZ, R155, 0x7, RZ, 0xc0, !PT ;  /* 0x000000079bff7812 */ /* 0x000fe200078ac0ff */
[----:B------:R-:W-:Y:S01]  /*b360*/  BSSY B0, `(.L_x_1173) ;  /* 0x0000045000007945 */ /* 0x000fe20003800000 */
[----:B------:R-:W-:Y:S01]  /*b370*/  LOP3.LUT R8, R11, 0x1ffffff8, RZ, 0xc0, !PT ;  /* 0x1ffffff80b087812 */ /* 0x000fe200078ec0ff */
[----:B------:R-:W2:Y:S08]  /*b380*/  LDC.U8 R4, c[0x0][0x3d8] ;  /* 0x0000f600ff047b82 */ /* 0x000eb00000000000 */
[----:B------:R-:W3:Y:S01]  /*b390*/  @!P0 LDC.64 R2, c[0x0][0x290] ;  /* 0x0000a400ff028b82 */ /* 0x000ee20000000a00 */
[----:B-1----:R-:W-:-:S07]  /*b3a0*/  ISETP.NE.AND P2, PT, R0, RZ, PT ;  /* 0x000000ff0000720c */ /* 0x002fce0003f45270 */
[----:B------:R-:W1:Y:S01]  /*b3b0*/  @P0 LDC.64 R6, c[0x0][0x298] ;  /* 0x0000a600ff060b82 */ /* 0x000e620000000a00 */
[C---:B--2---:R-:W-:Y:S02]  /*b3c0*/  ISETP.NE.AND P1, PT, R4.reuse, RZ, PT ;  /* 0x000000ff0400720c */ /* 0x044fe40003f25270 */
[----:B------:R-:W-:Y:S02]  /*b3d0*/  ISETP.NE.AND P3, PT, R4, RZ, !P2 ;  /* 0x000000ff0400720c */ /* 0x000fe40005765270 */
[----:B------:R-:W-:-:S03]  /*b3e0*/  ISETP.EQ.AND P1, PT, R0, RZ, P1 ;  /* 0x000000ff0000720c */ /* 0x000fc60000f22270 */
[----:B------:R-:W2:Y:S01]  /*b3f0*/  @!P2 LDC R10, c[0x0][0x2c4] ;  /* 0x0000b100ff0aab82 */ /* 0x000ea20000000800 */
[----:B------:R-:W-:Y:S02]  /*b400*/  @!P0 SHF.R.S32.HI R0, RZ, 0x1f, R45 ;  /* 0x0000001fff008819 */ /* 0x000fe4000001142d */
[----:B------:R-:W-:-:S03]  /*b410*/  ISETP.NE.OR P4, PT, R251, -0x1, !P1 ;  /* 0xfffffffffb00780c */ /* 0x000fc60004f85670 */
[----:B---3--:R-:W-:Y:S02]  /*b420*/  @!P0 IMAD R0, R0, R2, RZ ;  /* 0x0000000200008224 */ /* 0x008fe400078e02ff */
[----:B------:R-:W3:Y:S02]  /*b430*/  @P2 LDC.64 R12, c[0x0][0x2c0] ;  /* 0x0000b000ff0c2b82 */ /* 0x000ee40000000a00 */
[----:B------:R-:W-:Y:S02]  /*b440*/  @!P0 IMAD R0, R45, R3, R0 ;  /* 0x000000032d008224 */ /* 0x000fe400078e0200 */
[----:B-1----:R-:W-:Y:S01]  /*b450*/  @P0 IMAD.WIDE.U32 R4, R251, R6, RZ ;  /* 0x00000006fb040225 */ /* 0x002fe200078e00ff */
[----:B------:R-:W-:-:S03]  /*b460*/  @!P1 CS2R R18, SRZ ;  /* 0x0000000000129805 */ /* 0x000fc6000001ff00 */
[----:B------:R-:W1:Y:S01]  /*b470*/  @P1 LDC R9, c[0x0][0x2c4] ;  /* 0x0000b100ff091b82 */ /* 0x000e620000000800 */
[----:B------:R-:W-:Y:S02]  /*b480*/  @P0 IMAD R6, R251, R7, R5 ;  /* 0x00000007fb060224 */ /* 0x000fe400078e0205 */
[----:B------:R-:W-:-:S04]  /*b490*/  @!P0 IMAD.WIDE.U32 R2, R45, R2, RZ ;  /* 0x000000022d028225 */ /* 0x000fc800078e00ff */
[----:B------:R-:W-:Y:S01]  /*b4a0*/  IMAD.IADD R5, R155, 0x1, -R8 ;  /* 0x000000019b057824 */ /* 0x000fe200078e0a08 */
[----:B--2---:R-:W2:Y:S01]  /*b4b0*/  @P3 LDC R10, c[0x0][0x2e4] ;  /* 0x0000b900ff0a3b82 */ /* 0x004ea20000000800 */
[----:B------:R-:W-:Y:S02]  /*b4c0*/  @!P0 IMAD.MOV.U32 R4, RZ, RZ, R2 ;  /* 0x000000ffff048224 */ /* 0x000fe400078e0002 */
[----:B------:R-:W-:Y:S02]  /*b4d0*/  IMAD.SHL.U32 R5, R5, 0x8, RZ ;  /* 0x0000000805057824 */ /* 0x000fe400078e00ff */
[----:B------:R-:W-:Y:S02]  /*b4e0*/  @!P0 IMAD.IADD R6, R3, 0x1, R0 ;  /* 0x0000000103068824 */ /* 0x000fe400078e0200 */
[----:B------:R-:W-:Y:S01]  /*b4f0*/  @P2 IMAD.MOV.U32 R0, RZ, RZ, 0x1 ;  /* 0x00000001ff002424 */ /* 0x000fe200078e00ff */
[----:B------:R-:W4:Y:S01]  /*b500*/  @P2 LDC R17, c[0x0][0x2c0] ;  /* 0x0000b000ff112b82 */ /* 0x000f220000000800 */
[----:B------:R-:W-:Y:S01]  /*b510*/  IADD3 R8, P0, R5, R4, RZ ;  /* 0x0000000405087210 */ /* 0x000fe20007f1e0ff */
[----:B---3--:R-:W-:Y:S01]  /*b520*/  @P2 IMAD R16, R13, R12, RZ ;  /* 0x0000000c0d102224 */ /* 0x008fe200078e02ff */
[----:B------:R-:W-:-:S04]  /*b530*/  SHF.R.S32.HI R4, RZ, 0x3, R11 ;  /* 0x00000003ff047819 */ /* 0x000fc8000001140b */
[C---:B------:R-:W-:Y:S01]  /*b540*/  ISETP.GE.OR P3, PT, R4.reuse, R14, P5 ;  /* 0x0000000e0400720c */ /* 0x040fe20002f66670 */
[----:B-1----:R-:W-:Y:S01]  /*b550*/  @!P4 IMAD R251, R45, R9, RZ ;  /* 0x000000092dfbc224 */ /* 0x002fe200078e02ff */
[----:B------:R-:W-:Y:S01]  /*b560*/  LEA.HI.X.SX32 R9, R5, R6, 0x1, P0 ;  /* 0x0000000605097211 */ /* 0x000fe200000f0eff */
[C---:B------:R-:W-:Y:S01]  /*b570*/  VIADD R20, R4.reuse, 0x10 ;  /* 0x0000001004147836 */ /* 0x040fe20000000000 */
[C---:B------:R-:W-:Y:S01]  /*b580*/  ISETP.GE.AND P0, PT, R4.reuse, R14, PT ;  /* 0x0000000e0400720c */ /* 0x040fe20003f06270 */
[C---:B------:R-:W-:Y:S01]  /*b590*/  VIADD R23, R4.reuse, 0x30 ;  /* 0x0000003004177836 */ /* 0x040fe20000000000 */
[----:B------:R-:W-:Y:S01]  /*b5a0*/  SHF.R.S32.HI R6, RZ, 0x1f, R29 ;  /* 0x0000001fff067819 */ /* 0x000fe2000001141d */
[----:B------:R-:W-:Y:S01]  /*b5b0*/  VIADD R25, R4, 0x40 ;  /* 0x0000004004197836 */ /* 0x000fe20000000000 */
[----:B------:R-:W-:Y:S01]  /*b5c0*/  SHF.R.S32.HI R5, RZ, 0x1f, R4 ;  /* 0x0000001fff057819 */ /* 0x000fe20000011404 */
[----:B--2---:R-:W-:Y:S01]  /*b5d0*/  @!P2 IMAD R0, R10, R15, RZ ;  /* 0x0000000f0a00a224 */ /* 0x004fe200078e02ff */
[----:B------:R-:W-:Y:S01]  /*b5e0*/  IADD3 R21, R4, 0x20, RZ ;  /* 0x0000002004157810 */ /* 0x000fe20007ffe0ff */
[----:B------:R-:W-:Y:S01]  /*b5f0*/  IMAD R6, R6, UR4, RZ ;  /* 0x0000000406067c24 */ /* 0x000fe2000f8e02ff */
[----:B------:R-:W-:Y:S01]  /*b600*/  @P1 SHF.R.S32.HI R19, RZ, 0x1f, R251 ;  /* 0x0000001fff131819 */ /* 0x000fe200000114fb */
[----:B------:R-:W-:Y:S01]  /*b610*/  IMAD R0, R45, R0, RZ ;  /* 0x000000002d007224 */ /* 0x000fe200078e02ff */
[----:B------:R-:W-:Y:S01]  /*b620*/  @P1 MOV R18, R251 ;  /* 0x000000fb00121202 */ /* 0x000fe20000000f00 */
[C---:B------:R-:W-:Y:S01]  /*b630*/  IMAD R6, R29.reuse, UR5, R6 ;  /* 0x000000051d067c24 */ /* 0x040fe2000f8e0206 */
[----:B------:R-:W-:Y:S01]  /*b640*/  P2R R28, PR, RZ, 0x8 ;  /* 0x00000008ff1c7803 */ /* 0x000fe20000000000 */
[----:B------:R-:W-:Y:S01]  /*b650*/  IMAD.WIDE.U32 R8, R29, UR4, R8 ;  /* 0x000000041d087c25 */ /* 0x000fe2000f8e0008 */
[----:B------:R-:W-:-:S02]  /*b660*/  SEL R15, R0, RZ, !P1 ;  /* 0x000000ff000f7207 */ /* 0x000fc40004800000 */
[-C--:B------:R-:W-:Y:S01]  /*b670*/  ISETP.GE.AND P3, PT, R20, R14.reuse, PT ;  /* 0x0000000e1400720c */ /* 0x080fe20003f66270 */
[----:B------:R-:W-:Y:S01]  /*b680*/  @!P2 IMAD.MOV.U32 R16, RZ, RZ, R10 ;  /* 0x000000ffff10a224 */ /* 0x000fe200078e000a */
[-C--:B------:R-:W-:Y:S01]  /*b690*/  ISETP.GE.AND P1, PT, R23, R14.reuse, PT ;  /* 0x0000000e1700720c */ /* 0x080fe20003f26270 */
[----:B------:R-:W-:Y:S01]  /*b6a0*/  @!P2 IMAD.MOV.U32 R17, RZ, RZ, 0x1 ;  /* 0x00000001ff11a424 */ /* 0x000fe200078e00ff */
[-C--:B------:R-:W-:Y:S01]  /*b6b0*/  ISETP.GE.AND P2, PT, R21, R14.reuse, PT ;  /* 0x0000000e1500720c */ /* 0x080fe20003f46270 */
[----:B------:R-:W-:Y:S01]  /*b6c0*/  IMAD.WIDE R2, R222, 0x80, R4 ;  /* 0x00000080de027825 */ /* 0x000fe200078e0204 */
[----:B------:R-:W-:Y:S02]  /*b6d0*/  ISETP.GE.AND P6, PT, R25, R14, PT ;  /* 0x0000000e1900720c */ /* 0x000fe40003fc6270 */
[----:B------:R-:W-:Y:S01]  /*b6e0*/  IADD3 R26, R4, 0x50, RZ ;  /* 0x00000050041a7810 */ /* 0x000fe20007ffe0ff */
[----:B------:R-:W-:Y:S01]  /*b6f0*/  IMAD.IADD R7, R6, 0x1, R9 ;  /* 0x0000000106077824 */ /* 0x000fe200078e0209 */
[----:B----4-:R-:W-:Y:S09]  /*b700*/  @P0 BRA `(.L_x_1174) ;  /* 0x0000000000280947 */ /* 0x010ff20003800000 */
        /* <DEDUP_REMOVED lines=10> */
.L_x_1174:
[----:B------:R-:W-:Y:S05]  /*b7b0*/  BSYNC B0 ;  /* 0x0000000000007941 */ /* 0x000fea0003800000 */
.L_x_1173:
        /* <DEDUP_REMOVED lines=17> */
.L_x_1176:
[----:B------:R-:W-:Y:S05]  /*b8d0*/  BSYNC B0 ;  /* 0x0000000000007941 */ /* 0x000fea0003800000 */
.L_x_1175:
        /* <DEDUP_REMOVED lines=17> */
.L_x_1178:
[----:B------:R-:W-:Y:S05]  /*b9f0*/  BSYNC B0 ;  /* 0x0000000000007941 */ /* 0x000fea0003800000 */
.L_x_1177:
        /* <DEDUP_REMOVED lines=16> */
.L_x_1180:
[----:B------:R-:W-:Y:S05]  /*bb00*/  BSYNC B0 ;  /* 0x0000000000007941 */ /* 0x000fea0003800000 */
.L_x_1179:
[----:B------:R-:W-:Y:S01]  /*bb10*/  LOP3.LUT P1, RZ, R155, 0x7, RZ, 0xc0, !PT ;  /* 0x000000079bff7812 */ /* 0x000fe2000782c0ff */
[----:B------:R-:W-:Y:S03]  /*bb20*/  BSSY B0, `(.L_x_1181) ;  /* 0x0000011000007945 */ /* 0x000fe60003800000 */
[----:B------:R-:W-:-:S04]  /*bb30*/  ISETP.GE.OR P0, PT, R20, R14, P1 ;  /* 0x0000000e1400720c */ /* 0x000fc80000f06670 */
        /* <DEDUP_REMOVED lines=15> */
.L_x_1182:
[----:B------:R-:W-:Y:S05]  /*bc30*/  BSYNC B0 ;  /* 0x0000000000007941 */ /* 0x000fea0003800000 */
.L_x_1181:
        /* <DEDUP_REMOVED lines=18> */
.L_x_1184:
[----:B------:R-:W-:Y:S05]  /*bd60*/  BSYNC B0 ;  /* 0x0000000000007941 */ /* 0x000fea0003800000 */
.L_x_1183:
        /* <DEDUP_REMOVED lines=15> */
.L_x_1186:
[----:B------:R-:W-:Y:S05]  /*be60*/  BSYNC B0 ;  /* 0x0000000000007941 */ /* 0x000fea0003800000 */
.L_x_1185:
        /* <DEDUP_REMOVED lines=17> */
.L_x_1188:
[----:B------:R-:W-:Y:S05]  /*bf80*/  BSYNC B0 ;  /* 0x0000000000007941 */ /* 0x000fea0003800000 */
.L_x_1187:
[----:B------:R-:W-:Y:S01]  /*bf90*/  ISETP.NE.AND P0, PT, R28, RZ, PT ;  /* 0x000000ff1c00720c */ /* 0x000fe20003f05270 */
[----:B------:R-:W-:Y:S01]  /*bfa0*/  BSSY B0, `(.L_x_1189) ;  /* 0x000000b000007945 */ /* 0x000fe20003800000 */
[----:B------:R-:W-:-:S11]  /*bfb0*/  IADD3.X R6, R15, R19, R16, P2, P1 ;  /* 0x000000130f067210 */ /* 0x000fd600017e2410 */
        /* <DEDUP_REMOVED lines=9> */
.L_x_1190:
[----:B------:R-:W-:Y:S05]  /*c050*/  BSYNC B0 ;  /* 0x0000000000007941 */ /* 0x000fea0003800000 */
.L_x_1189:
[----:B------:R-:W-:Y:S01]  /*c060*/  ISETP.NE.AND P0, PT, R27, RZ, PT ;  /* 0x000000ff1b00720c */ /* 0x000fe20003f05270 */
[----:B------:R-:W-:Y:S01]  /*c070*/  BSSY B0, `(.L_x_1191) ;  /* 0x0000010000007945 */ /* 0x000fe20003800000 */
[----:B------:R-:W-:-:S04]  /*c080*/  LOP3.LUT P5, RZ, R155, 0x7, RZ, 0xc0, !PT ;  /* 0x000000079bff7812 */ /* 0x000fc800078ac0ff */
        /* <DEDUP_REMOVED lines=14> */
.L_x_1192:
[----:B------:R-:W-:Y:S05]  /*c170*/  BSYNC B0 ;  /* 0x0000000000007941 */ /* 0x000fea0003800000 */
.L_x_1191:
        /* <DEDUP_REMOVED lines=10> */
.L_x_1194:
[----:B------:R-:W-:Y:S05]  /*c220*/  BSYNC B0 ;  /* 0x0000000000007941 */ /* 0x000fea0003800000 */
.L_x_1193:
        /* <DEDUP_REMOVED lines=10> */
.L_x_1196:
[----:B------:R-:W-:Y:S05]  /*c2d0*/  BSYNC B0 ;  /* 0x0000000000007941 */ /* 0x000fea0003800000 */
.L_x_1195:
        /* <DEDUP_REMOVED lines=10> */
.L_x_1198:
[----:B------:R-:W-:Y:S05]  /*c380*/  BSYNC B0 ;  /* 0x0000000000007941 */ /* 0x000fea0003800000 */
.L_x_1197:
        /* <DEDUP_REMOVED lines=10> */
.L_x_1200:
[----:B------:R-:W-:Y:S05]  /*c430*/  BSYNC B0 ;  /* 0x0000000000007941 */ /* 0x000fea0003800000 */
.L_x_1199:
        /* <DEDUP_REMOVED lines=10> */
.L_x_1202:
[----:B------:R-:W-:Y:S05]  /*c4e0*/  BSYNC B0 ;  /* 0x0000000000007941 */ /* 0x000fea0003800000 */
.L_x_1201:
        /* <DEDUP_REMOVED lines=10> */
.L_x_1203:
        /* <DEDUP_REMOVED lines=15> */
.L_x_2584:


//--------------------- .text._ZN5flash16flash_fwd_kernelI23Flash_fwd_kernel_traitsILi64ELi128ELi64ELi4ELb0ELb0EN7cutlass10bfloat16_tE19Flash_kernel_traitsILi64ELi128ELi64ELi4ES3_EELb0ELb0ELb0ELb0ELb0ELb1ELb1ELb0EEEvNS_16Flash_fwd_paramsE --------------------------
	.section	.text._ZN5flash16flash_fwd_kernelI23Flash_fwd_kernel_traitsILi64ELi128ELi64ELi4ELb0ELb0EN7cutlass10bfloat16_tE19Flash_kernel_traitsILi64ELi128ELi64ELi4ES3_EELb0ELb0ELb0ELb0ELb0ELb1ELb1ELb0EEEvNS_16Flash_fwd_paramsE,"ax",@progbits
	.align	128
        .global         _ZN5flash16flash_fwd_kernelI23Flash_fwd_kernel_traitsILi64ELi128ELi64ELi4ELb0ELb0EN7cutlass10bfloat16_tE19Flash_kernel_traitsILi64ELi128ELi64ELi4ES3_EELb0ELb0ELb0ELb0ELb0ELb1ELb1ELb0EEEvNS_16Flash_fwd_paramsE
        .type           _ZN5flash16flash_fwd_kernelI23Flash_fwd_kernel_traitsILi64ELi128ELi64ELi4ELb0ELb0EN7cutlass10bfloat16_tE19Flash_kernel_traitsILi64ELi128ELi64ELi4ES3_EELb0ELb0ELb0ELb0ELb0ELb1ELb1ELb0EEEvNS_16Flash_fwd_paramsE,@function
        .size           _ZN5flash16flash_fwd_kernelI23Flash_fwd_kernel_traitsILi64ELi128ELi64ELi4ELb0ELb0EN7cutlass10bfloat16_tE19Flash_kernel_traitsILi64ELi128ELi64ELi4ES3_EELb0ELb0ELb0ELb0ELb0ELb1ELb1ELb0EEEvNS_16Flash_fwd_paramsE,(.L_x_2585 - _ZN5flash16flash_fwd_kernelI23Flash_fwd_kernel_traitsILi64ELi128ELi64ELi4ELb0ELb0EN7cutlass10bfloat16_tE19Flash_kernel_traitsILi64ELi128ELi64ELi4ES3_EELb0ELb0ELb0ELb0ELb0ELb1ELb1ELb0EEEvNS_16Flash_fwd_paramsE)
        .other          _ZN5flash16flash_fwd_kernelI23Flash_fwd_kernel_traitsILi64ELi128ELi64ELi4ELb0ELb0EN7cutlass10bfloat16_tE19Flash_kernel_traitsILi64ELi128ELi64ELi4ES3_EELb0ELb0ELb0ELb0ELb0ELb1ELb1ELb0EEEvNS_16Flash_fwd_paramsE,@"STO_CUDA_ENTRY STV_DEFAULT"
_ZN5flash16flash_fwd_kernelI23Flash_fwd_kernel_traitsILi64ELi128ELi64ELi4ELb0ELb0EN7cutlass10bfloat16_tE19Flash_kernel_traitsILi64ELi128ELi64ELi4ES3_EELb0ELb0ELb0ELb0ELb0ELb1ELb1ELb0EEEvNS_16Flash_fwd_paramsE:
.text._ZN5flash16flash_fwd_kernelI23Flash_fwd_kernel_traitsILi64ELi128ELi64ELi4ELb0ELb0EN7cutlass10bfloat16_tE19Flash_kernel_traitsILi64ELi128ELi64ELi4ES3_EELb0ELb0ELb0ELb0ELb0ELb1ELb1ELb0EEEvNS_16Flash_fwd_paramsE:
[----:B------:R-:W-:Y:S08]  /*0000*/  LDC R1, c[0x0][0x28] ;  /* 0x00000a00ff017b82 */ /* 0x000ff00000000800 */
[----:B------:R-:W1:Y:S01]  /*0010*/  LDC.64 R2, c[0x0][0x300] ;  /* 0x0000c000ff027b82 */ /* 0x000e620000000a00 */
[----:B------:R-:W2:Y:S01]  /*0020*/  S2R R16, SR_CTAID.Y ;  /* 0x0000000000107919 */ /* 0x000ea20000002600 */
[----:B------:R-:W-:Y:S01]  /*0030*/  ULDC.64 UR4, c[0x0][0x2f0] ;  /* 0x0000bc0000047ab9 */ /* 0x000fe20000000a00 */
[----:B------:R-:W-:Y:S01]  /*0040*/  IMAD.MOV.U32 R205, RZ, RZ, -0x1 ;  /* 0xffffffffffcd7424 */ /* 0x000fe200078e00ff */
[----:B------:R-:W-:Y:S01]  /*0050*/  ISETP.NE.U32.AND P2, PT, RZ, UR4, PT ;  /* 0x00000004ff007c0c */ /* 0x000fe2000bf45070 */
[----:B------:R-:W-:-:S03]  /*0060*/  ULDC.64 UR16, c[0x0][0x208] ;  /* 0x0000820000107ab9 */ /* 0x000fc60000000a00 */
[----:B------:R-:W2:Y:S01]  /*0070*/  LDC.64 R8, c[0x0][0x2f0] ;  /* 0x0000bc00ff087b82 */ /* 0x000ea20000000a00 */
[----:B------:R-:W-:-:S07]  /*0080*/  ISETP.NE.AND.EX P2, PT, RZ, UR5, PT, P2 ;  /* 0x00000005ff007c0c */ /* 0x000fce000bf45320 */
[----:B------:R-:W3:Y:S01]  /*0090*/  LDC.U8 R6, c[0x0][0x3c2] ;  /* 0x0000f080ff067b82 */ /* 0x000ee20000000000 */
[----:B-1----:R-:W-:-:S07]  /*00a0*/  ISETP.NE.U32.AND P1, PT, R2, RZ, PT ;  /* 0x000000ff0200720c */ /* 0x002fce0003f25070 */
[----:B------:R-:W1:Y:S01]  /*00b0*/  LDC.64 R4, c[0x0][0x2f8] ;  /* 0x0000be00ff047b82 */ /* 0x000e620000000a00 */
[----:B------:R-:W-:Y:S01]  /*00c0*/  ISETP.NE.AND.EX P1, PT, R3, RZ, PT, P1 ;  /* 0x000000ff0300720c */ /* 0x000fe20003f25310 */
[----:B--2---:R-:W-:-:S06]  /*00d0*/  IMAD.WIDE R8, R16, 0x4, R8 ;  /* 0x0000000410087825 */ /* 0x004fcc00078e0208 */
[----:B------:R-:W2:Y:S01]  /*00e0*/  LDC.64 R12, c[0x0][0x2f8] ;  /* 0x0000be00ff0c7b82 */ /* 0x000ea20000000a00 */
[----:B------:R-:W4:Y:S04]  /*00f0*/  @P2 LDG.E R205, desc[UR16][R8.64] ;  /* 0x0000001008cd2981 */ /* 0x000f28000c1e1900 */
[----:B------:R2:W4:Y:S03]  /*0100*/  @P2 LDG.E R0, desc[UR16][R8.64+0x4] ;  /* 0x0000041008002981 */ /* 0x000526000c1e1900 */
[----:B------:R-:W1:Y:S01]  /*0110*/  @P1 LDC.64 R2, c[0x0][0x300] ;  /* 0x0000c000ff021b82 */ /* 0x000e620000000a00 */
[----:B---3--:R-:W-:Y:S01]  /*0120*/  ISETP.NE.AND P3, PT, R6, RZ, PT ;  /* 0x000000ff0600720c */ /* 0x008fe20003f65270 */
[----:B------:R-:W-:-:S02]  /*0130*/  IMAD.MOV.U32 R18, RZ, RZ, RZ ;  /* 0x000000ffff127224 */ /* 0x000fc400078e00ff */
[----:B-1----:R-:W-:-:S05]  /*0140*/  @P1 IMAD.WIDE R6, R16, 0x4, R2 ;  /* 0x0000000410061825 */ /* 0x002fca00078e0202 */
[----:B------:R1:W5:Y:S01]  /*0150*/  @P1 LDG.E R18, desc[UR16][R6.64] ;  /* 0x0000001006121981 */ /* 0x000362000c1e1900 */
[----:B------:R-:W-:-:S04]  /*0160*/  ISETP.EQ.U32.AND P0, PT, R4, RZ, PT ;  /* 0x000000ff0400720c */ /* 0x000fc80003f02070 */
        /* <DEDUP_REMOVED lines=9> */
[----:B----4-:R-:W-:-:S06]  /*0200*/  @P2 IMAD.IADD R3, R0, 0x1, -R205 ;  /* 0x0000000100032824 */ /* 0x010fcc00078e0acd */
[----:B------:R-:W4:Y:S06]  /*0210*/  @!P2 LDC R3, c[0x0][0x2c4] ;  /* 0x0000b100ff03ab82 */ /* 0x000f2c0000000800 */
[----:B-123--:R-:W-:Y:S05]  /*0220*/  @!P0 BRA `(.L_x_1204) ;  /* 0x0000000000108947 */ /* 0x00efea0003800000 */
[----:B------:R-:W2:Y:S02]  /*0230*/  @P3 LDG.E R0, desc[UR16][R12.64+0x4] ;  /* 0x000004100c003981 */ /* 0x000ea4000c1e1900 */
[----:B--2--5:R-:W-:-:S06]  /*0240*/  @P3 IADD3 R7, R0, -R11, RZ ;  /* 0x8000000b00073210 */ /* 0x024fcc0007ffe0ff */
[----:B------:R2:W5:Y:S01]  /*0250*/  @!P3 LDG.E R7, desc[UR16][R12.64] ;  /* 0x000000100c07b981 */ /* 0x000562000c1e1900 */
[----:B------:R-:W-:Y:S05]  /*0260*/  BRA `(.L_x_1205) ;  /* 0x0000000000047947 */ /* 0x000fea0003800000 */
.L_x_1204:
[----:B------:R-:W1:Y:S02]  /*0270*/  LDC R7, c[0x0][0x2c8] ;  /* 0x0000b200ff077b82 */ /* 0x000e640000000800 */
.L_x_1205:
[----:B------:R-:W3:Y:S02]  /*0280*/  LDC.64 R4, c[0x0][0x308] ;  /* 0x0000c200ff047b82 */ /* 0x000ee40000000a00 */
[----:B---3--:R-:W-:-:S04]  /*0290*/  ISETP.NE.U32.AND P2, PT, R4, RZ, PT ;  /* 0x000000ff0400720c */ /* 0x008fc80003f45070 */
[----:B------:R-:W-:-:S13]  /*02a0*/  ISETP.NE.AND.EX P2, PT, R5, RZ, PT, P2 ;  /* 0x000000ff0500720c */ /* 0x000fda0003f45320 */
[----:B------:R-:W2:Y:S08]  /*02b0*/  @P2 LDC.64 R4, c[0x0][0x308] ;  /* 0x0000c200ff042b82 */ /* 0x000eb00000000a00 */
[----:B------:R-:W3:Y:S01]  /*02c0*/  @!P2 LDC R0, c[0x0][0x2cc] ;  /* 0x0000b300ff00ab82 */ /* 0x000ee20000000800 */
[----:B--2---:R-:W-:-:S07]  /*02d0*/  @P2 IMAD.WIDE R12, R16, 0x4, R4 ;  /* 0x00000004100c2825 */ /* 0x004fce00078e0204 */
[----:B------:R-:W2:Y:S01]  /*02e0*/  @!P2 LDC.64 R4, c[0x0][0x318] ;  /* 0x0000c600ff04ab82 */ /* 0x000ea20000000a00 */
[----:B------:R-:W3:Y:S01]  /*02f0*/  @P2 LDG.E R13, desc[UR16][R12.64] ;  /* 0x000000100c0d2981 */ /* 0x000ee2000c1e1900 */
[----:B------:R-:W-:-:S05]  /*0300*/  IMAD.SHL.U32 R204, R229, 0x80, RZ ;  /* 0x00000080e5cc7824 */ /* 0x000fca00078e00ff */
[----:B----4-:R-:W-:Y:S02]  /*0310*/  ISETP.GT.AND P0, PT, R3, R204, PT ;  /* 0x000000cc0300720c */ /* 0x010fe40003f04270 */
[----:B--2---:R-:W-:-:S04]  /*0320*/  @!P2 ISETP.NE.U32.AND P1, PT, R4, RZ, PT ;  /* 0x000000ff0400a20c */ /* 0x004fc80003f25070 */
[----:B------:R-:W-:-:S04]  /*0330*/  @!P2 ISETP.NE.AND.EX P1, PT, R5, RZ, PT, P1 ;  /* 0x000000ff0500a20c */ /* 0x000fc80003f25310 */
[----:B---3--:R-:W-:Y:S01]  /*0340*/  @!P2 SEL R0, R0, RZ, P1 ;  /* 0x000000ff0000a207 */ /* 0x008fe20000800000 */
[----:B-----5:R-:W-:-:S03]  /*0350*/  @P2 IMAD.IADD R146, R13, 0x1, -R18 ;  /* 0x000000010d922824 */ /* 0x020fc600078e0a12 */
[----:B-1----:R-:W-:Y:S01]  /*0360*/  @!P2 IADD3 R146, R0, R7, -R18 ;  /* 0x000000070092a210 */ /* 0x002fe20007ffe812 */
[----:B------:R-:W-:Y:S06]  /*0370*/  @!P0 EXIT ;  /* 0x000000000000894d */ /* 0x000fec0003800000 */
        /* <DEDUP_REMOVED lines=8> */
[----:B------:R-:W-:Y:S01]  /*0400*/  SHF.R.S32.HI R142, RZ, 0x1f, R141 ;  /* 0x0000001fff8e7819 */ /* 0x000fe2000001148d */
[----:B------:R-:W-:Y:S01]  /*0410*/  ULDC.64 UR4, c[0x0][0x258] ;  /* 0x0000960000047ab9 */ /* 0x000fe20000000a00 */
[----:B------:R-:W-:Y:S02]  /*0420*/  IABS R13, R9 ;  /* 0x00000009000d7213 */ /* 0x000fe40000000000 */
[CC--:B------:R-:W-:Y:S02]  /*0430*/  LEA.HI R10, R142.reuse, R141.reuse, RZ, 0x3 ;  /* 0x0000008d8e0a7211 */ /* 0x0c0fe400078f18ff */
[----:B------:R-:W-:Y:S02]  /*0440*/  LEA.HI R27, R142, R141, RZ, 0x6 ;  /* 0x0000008d8e1b7211 */ /* 0x000fe400078f30ff */
[----:B------:R-:W-:-:S02]  /*0450*/  SHF.R.S32.HI R230, RZ, 0x3, R10 ;  /* 0x00000003ffe67819 */ /* 0x000fc4000001140a */
[----:B------:R-:W-:Y:S01]  /*0460*/  LOP3.LUT R10, R10, 0xfffffff8, RZ, 0xc0, !PT ;  /* 0xfffffff80a0a7812 */ /* 0x000fe200078ec0ff */
[----:B------:R-:W2:Y:S01]  /*0470*/  @!P4 LDC.64 R4, c[0x0][0x228] ;  /* 0x00008a00ff04cb82 */ /* 0x000ea20000000a00 */
[C---:B------:R-:W-:Y:S01]  /*0480*/  IADD3 R215, R230.reuse, 0x30, RZ ;  /* 0x00000030e6d77810 */ /* 0x040fe20007ffe0ff */
[C---:B------:R-:W-:Y:S01]  /*0490*/  VIADD R217, R230.reuse, 0x20 ;  /* 0x00000020e6d97836 */ /* 0x040fe20000000000 */
[CC--:B------:R-:W-:Y:S01]  /*04a0*/  ISETP.GE.AND P3, PT, R230.reuse, R204.reuse, PT ;  /* 0x000000cce600720c */ /* 0x0c0fe20003f66270 */
[----:B------:R-:W-:Y:S01]  /*04b0*/  VIADD R219, R230, 0x10 ;  /* 0x00000010e6db7836 */ /* 0x000fe20000000000 */
[-C--:B------:R-:W-:Y:S01]  /*04c0*/  ISETP.GE.AND P0, PT, R215, R204.reuse, PT ;  /* 0x000000ccd700720c */ /* 0x080fe20003f06270 */
[----:B------:R-:W-:Y:S01]  /*04d0*/  IMAD.IADD R10, R141, 0x1, -R10 ;  /* 0x000000018d0a7824 */ /* 0x000fe200078e0a0a */
[-C--:B------:R-:W-:Y:S01]  /*04e0*/  ISETP.GE.AND P1, PT, R217, R204.reuse, PT ;  /* 0x000000ccd900720c */ /* 0x080fe20003f26270 */
[----:B------:R-:W3:Y:S01]  /*04f0*/  @P4 LDC.64 R2, c[0x0][0x240] ;  /* 0x00009000ff024b82 */ /* 0x000ee20000000a00 */
[----:B------:R-:W-:Y:S01]  /*0500*/  ISETP.GE.AND P2, PT, R219, R204, PT ;  /* 0x000000ccdb00720c */ /* 0x000fe20003f46270 */
[----:B------:R-:W-:Y:S01]  /*0510*/  IMAD.SHL.U32 R226, R10, 0x8, RZ ;  /* 0x000000080ae27824 */ /* 0x000fe200078e00ff */
[----:B-1----:R-:W-:Y:S01]  /*0520*/  IABS R8, R14 ;  /* 0x0000000e00087213 */ /* 0x002fe20000000000 */
[----:B------:R-:W-:Y:S01]  /*0530*/  IMAD.SHL.U32 R27, R27, 0x8, RZ ;  /* 0x000000081b1b7824 */ /* 0x000fe200078e00ff */
[----:B------:R-:W-:Y:S01]  /*0540*/  SHF.R.S32.HI R231, RZ, 0x1f, R230 ;  /* 0x0000001fffe77819 */ /* 0x000fe200000114e6 */
[C---:B------:R-:W-:Y:S01]  /*0550*/  VIADD R211, R230.reuse, 0x50 ;  /* 0x00000050e6d37836 */ /* 0x040fe20000000000 */
[----:B------:R-:W1:Y:S01]  /*0560*/  I2F.RP R0, R8 ;  /* 0x0000000800007306 */ /* 0x000e620000209400 */
[----:B------:R-:W-:Y:S01]  /*0570*/  SHF.R.S32.HI R227, RZ, 0x1f, R226 ;  /* 0x0000001fffe37819 */ /* 0x000fe200000114e2 */
[----:B------:R-:W-:Y:S01]  /*0580*/  VIADD R209, R230, 0x60 ;  /* 0x00000060e6d17836 */ /* 0x000fe20000000000 */
[----:B------:R-:W4:Y:S01]  /*0590*/  @!P0 S2R R15, SR_CgaCtaId ;  /* 0x00000000000f8919 */ /* 0x000f220000008800 */
[----:B------:R-:W-:Y:S01]  /*05a0*/  IMAD.WIDE R228, R229, 0x80, R230 ;  /* 0x00000080e5e47825 */ /* 0x000fe200078e02e6 */
[----:B------:R-:W-:Y:S01]  /*05b0*/  LEA.HI.SX32 R148, R140, 0xffffffff, 0x1a ;  /* 0xffffffff8c947811 */ /* 0x000fe200078fd2ff */
[----:B------:R-:W5:Y:S01]  /*05c0*/  @!P1 S2R R17, SR_CgaCtaId ;  /* 0x0000000000119919 */ /* 0x000f620000008800 */
[----:B------:R-:W-:-:S02]  /*05d0*/  IADD3 R213, R230, 0x40, RZ ;  /* 0x00000040e6d57810 */ /* 0x000fc40007ffe0ff */
[----:B------:R-:W-:Y:S01]  /*05e0*/  IADD3 R207, R230, 0x70, RZ ;  /* 0x00000070e6cf7810 */ /* 0x000fe20007ffe0ff */
[----:B------:R-:W4:Y:S01]  /*05f0*/  @!P2 S2R R19, SR_CgaCtaId ;  /* 0x000000000013a919 */ /* 0x000f220000008800 */
[----:B-1----:R-:W1:Y:S02]  /*0600*/  MUFU.RCP R20, R0 ;  /* 0x0000000000147308 */ /* 0x002e640000001000 */
[----:B-1----:R-:W-:-:S06]  /*0610*/  VIADD R20, R20, 0xffffffe ;  /* 0x0ffffffe14147836 */ /* 0x002fcc0000000000 */
[----:B------:R-:W1:Y:S02]  /*0620*/  F2I.FTZ.U32.TRUNC.NTZ R21, R20 ;  /* 0x0000001400157305 */ /* 0x000e64000021f000 */
[----:B-1----:R-:W-:Y:S02]  /*0630*/  IMAD.MOV R7, RZ, RZ, -R21 ;  /* 0x000000ffff077224 */ /* 0x002fe400078e0a15 */
[----:B------:R-:W-:Y:S02]  /*0640*/  IMAD.MOV.U32 R20, RZ, RZ, RZ ;  /* 0x000000ffff147224 */ /* 0x000fe400078e00ff */
[----:B------:R-:W-:Y:S01]  /*0650*/  IMAD R220, R7, R8, RZ ;  /* 0x0000000807dc7224 */ /* 0x000fe200078e02ff */
[----:B------:R-:W-:-:S03]  /*0660*/  @!P4 SHF.R.S32.HI R7, RZ, 0x1f, R16 ;  /* 0x0000001fff07c819 */ /* 0x000fc60000011410 */
[----:B------:R-:W-:-:S04]  /*0670*/  IMAD.HI.U32 R220, R21, R220, R20 ;  /* 0x000000dc15dc7227 */ /* 0x000fc800078e0014 */
[----:B--2---:R-:W-:Y:S02]  /*0680*/  @!P4 IMAD R12, R7, R4, RZ ;  /* 0x00000004070cc224 */ /* 0x004fe400078e02ff */
[----:B------:R-:W-:-:S04]  /*0690*/  IMAD.HI.U32 R220, R220, R13, RZ ;  /* 0x0000000ddcdc7227 */ /* 0x000fc800078e00ff */
[----:B------:R-:W-:Y:S02]  /*06a0*/  @!P4 IMAD R12, R16, R5, R12 ;  /* 0x00000005100cc224 */ /* 0x000fe400078e020c */
[----:B------:R-:W-:Y:S02]  /*06b0*/  IMAD.MOV R5, RZ, RZ, -R220 ;  /* 0x000000ffff057224 */ /* 0x000fe400078e0adc */
[----:B---3--:R-:W-:-:S04]  /*06c0*/  @P4 IMAD.WIDE.U32 R20, R205, R2, RZ ;  /* 0x00000002cd144225 */ /* 0x008fc800078e00ff */
[----:B------:R-:W-:Y:S01]  /*06d0*/  IMAD R5, R8, R5, R13 ;  /* 0x0000000508057224 */ /* 0x000fe200078e020d */
[----:B------:R-:W-:Y:S01]  /*06e0*/  @P4 MOV R2, R20 ;  /* 0x0000001400024202 */ /* 0x000fe20000000f00 */
[----:B------:R-:W-:Y:S02]  /*06f0*/  IMAD.SHL.U32 R7, R230, 0x40, RZ ;  /* 0x00000040e6077824 */ /* 0x000fe400078e00ff */
[----:B------:R-:W-:Y:S01]  /*0700*/  @P4 IMAD R3, R205, R3, R21 ;  /* 0x00000003cd034224 */ /* 0x000fe200078e0215 */
[----:B------:R-:W-:Y:S01]  /*0710*/  ISETP.GT.U32.AND P6, PT, R8, R5, PT ;  /* 0x000000050800720c */ /* 0x000fe20003fc4070 */
[----:B------:R-:W-:Y:S01]  /*0720*/  @!P4 IMAD.WIDE.U32 R20, R16, R4, RZ ;  /* 0x000000041014c225 */ /* 0x000fe200078e00ff */
[----:B------:R-:W-:Y:S02]  /*0730*/  LOP3.LUT R7, R7, 0x1c0, RZ, 0xc0, !PT ;  /* 0x000001c007077812 */ /* 0x000fe400078ec0ff */
[----:B------:R-:W-:Y:S01]  /*0740*/  SHF.R.S32.HI R4, RZ, 0x1f, R9 ;  /* 0x0000001fff047819 */ /* 0x000fe20000011409 */
[----:B------:R-:W-:Y:S01]  /*0750*/  @!P4 IMAD.MOV.U32 R2, RZ, RZ, R20 ;  /* 0x000000ffff02c224 */ /* 0x000fe200078e0014 */
[----:B------:R-:W-:Y:S01]  /*0760*/  LOP3.LUT R13, R7, 0x38, R226, 0xf8, !PT ;  /* 0x00000038070d7812 */ /* 0x000fe200078ef8e2 */
[----:B------:R-:W-:Y:S01]  /*0770*/  @!P4 IMAD.IADD R3, R21, 0x1, R12 ;  /* 0x000000011503c824 */ /* 0x000fe200078e020c */
[----:B------:R-:W-:Y:S01]  /*0780*/  SHF.R.U32.HI R0, RZ, 0x3, R7 ;  /* 0x00000003ff007819 */ /* 0x000fe20000011607 */
[----:B------:R-:W-:Y:S01]  /*0790*/  IMAD R4, R4, UR4, RZ ;  /* 0x0000000404047c24 */ /* 0x000fe2000f8e02ff */
[----:B------:R-:W1:Y:S01]  /*07a0*/  @!P3 LDC.64 R6, c[0x0][0x240] ;  /* 0x00009000ff06bb82 */ /* 0x000e620000000a00 */
[----:B------:R-:W-:-:S02]  /*07b0*/  IADD3 R20, P4, R226, R2, RZ ;  /* 0x00000002e2147210 */ /* 0x000fc40007f9e0ff */
[----:B------:R-:W-:Y:S01]  /*07c0*/  @!P1 MOV R2, 0x400 ;  /* 0x0000040000029802 */ /* 0x000fe20000000f00 */
[----:B------:R-:W-:Y:S01]  /*07d0*/  @!P6 IMAD.IADD R5, R5, 0x1, -R8 ;  /* 0x000000010505e824 */ /* 0x000fe200078e0a08 */
[----:B------:R-:W-:Y:S01]  /*07e0*/  @!P2 MOV R12, 0x400 ;  /* 0x00000400000ca802 */ /* 0x000fe20000000f00 */
[----:B------:R-:W-:Y:S01]  /*07f0*/  IMAD.X R21, R227, 0x1, R3, P4 ;  /* 0x00000001e3157824 */ /* 0x000fe200020e0603 */
[----:B-----5:R-:W-:Y:S01]  /*0800*/  @!P1 LEA R17, R17, R2, 0x18 ;  /* 0x0000000211119211 */ /* 0x020fe200078ec0ff */
[----:B------:R-:W-:Y:S01]  /*0810*/  IMAD R23, R9, UR5, R4 ;  /* 0x0000000509177c24 */ /* 0x000fe2000f8e0204 */
[----:B------:R-:W2:Y:S01]  /*0820*/  @!P2 LDC.64 R2, c[0x0][0x240] ;  /* 0x00009000ff02ab82 */ /* 0x000ea20000000a00 */
[----:B------:R-:W-:Y:S01]  /*0830*/  ISETP.GE.U32.AND P4, PT, R5, R8, PT ;  /* 0x000000080500720c */ /* 0x000fe20003f86070 */
[----:B------:R-:W-:Y:S01]  /*0840*/  @!P6 VIADD R220, R220, 0x1 ;  /* 0x00000001dcdce836 */ /* 0x000fe20000000000 */
[----:B----4-:R-:W-:Y:S01]  /*0850*/  @!P2 LEA R19, R19, R12, 0x18 ;  /* 0x0000000c1313a211 */ /* 0x010fe200078ec0ff */
[C---:B------:R-:W-:Y:S01]  /*0860*/  IMAD.WIDE.U32 R20, R9.reuse, UR4, R20 ;  /* 0x0000000409147c25 */ /* 0x040fe2000f8e0014 */
[----:B------:R-:W-:Y:S01]  /*0870*/  @!P0 MOV R12, 0x400 ;  /* 0x00000400000c8802 */ /* 0x000fe20000000f00 */
[----:B------:R-:W-:Y:S01]  /*0880*/  UMOV UR5, 0x400 ;  /* 0x0000040000057882 */ /* 0x000fe20000000000 */
[----:B------:R-:W-:Y:S01]  /*0890*/  LOP3.LUT R8, R9, R14, RZ, 0x3c, !PT ;  /* 0x0000000e09087212 */ /* 0x000fe200078e3cff */
[----:B------:R-:W3:Y:S01]  /*08a0*/  @!P3 LDC.64 R4, c[0x0][0x210] ;  /* 0x00008400ff04bb82 */ /* 0x000ee20000000a00 */
[----:B------:R-:W-:Y:S01]  /*08b0*/  LOP3.LUT R0, R13, R0, RZ, 0x3c, !PT ;  /* 0x000000000d007212 */ /* 0x000fe200078e3cff */
[--C-:B------:R-:W-:Y:S01]  /*08c0*/  @!P3 IMAD.MOV.U32 R22, RZ, RZ, R20.reuse ;  /* 0x000000ffff16b224 */ /* 0x100fe200078e0014 */
[----:B------:R-:W-:Y:S01]  /*08d0*/  @!P0 LEA R15, R15, R12, 0x18 ;  /* 0x0000000c0f0f8211 */ /* 0x000fe200078ec0ff */
[----:B------:R-:W-:Y:S01]  /*08e0*/  @!P2 IMAD.MOV.U32 R32, RZ, RZ, R20 ;  /* 0x000000ffff20a224 */ /* 0x000fe200078e0014 */
[----:B------:R-:W-:Y:S01]  /*08f0*/  ISETP.GE.AND P5, PT, R8, RZ, PT ;  /* 0x000000ff0800720c */ /* 0x000fe20003fa6270 */
[----:B------:R-:W-:Y:S01]  /*0900*/  @P4 VIADD R220, R220, 0x1 ;  /* 0x00000001dcdc4836 */ /* 0x000fe20000000000 */
[----:B------:R-:W-:Y:S01]  /*0910*/  ISETP.NE.AND P6, PT, R14, RZ, PT ;  /* 0x000000ff0e00720c */ /* 0x000fe20003fc5270 */
[----:B------:R-:W4:Y:S01]  /*0920*/  @!P2 LDC.64 R12, c[0x0][0x210] ;  /* 0x00008400ff0cab82 */ /* 0x000f220000000a00 */
[----:B------:R-:W-:Y:S01]  /*0930*/  @!P2 IADD3 R24, P4, R228, 0x10, RZ ;  /* 0x00000010e418a810 */ /* 0x000fe20007f9e0ff */
[----:B-1----:R-:W-:Y:S01]  /*0940*/  @!P3 IMAD R26, R229, R6, RZ ;  /* 0x00000006e51ab224 */ /* 0x002fe200078e02ff */
[----:B------:R-:W-:-:S02]  /*0950*/  IADD3 R23, R21, R23, RZ ;  /* 0x0000001715177210 */ /* 0x000fc40007ffe0ff */
[----:B------:R-:W-:Y:S01]  /*0960*/  @!P2 IADD3.X R25, RZ, R229, RZ, P4, !PT ;  /* 0x000000e5ff19a210 */ /* 0x000fe200027fe4ff */
[----:B------:R-:W-:Y:S01]  /*0970*/  @!P3 IMAD R26, R228, R7, R26 ;  /* 0x00000007e41ab224 */ /* 0x000fe200078e021a */
[----:B------:R-:W-:Y:S01]  /*0980*/  LOP3.LUT R0, R0, 0xfffffe00, R27, 0xf8, !PT ;  /* 0xfffffe0000007812 */ /* 0x000fe200078ef81b */
[----:B------:R-:W1:Y:S01]  /*0990*/  @!P1 LDC.64 R8, c[0x0][0x240] ;  /* 0x00009000ff089b82 */ /* 0x000e620000000a00 */
[----:B------:R-:W-:Y:S02]  /*09a0*/  @!P3 IMAD.WIDE.U32 R28, R228, R6, R22 ;  /* 0x00000006e41cb225 */ /* 0x000fe400078e0016 */
[----:B------:R-:W-:Y:S02]  /*09b0*/  @!P2 LEA R19, R0, R19, 0x1 ;  /* 0x000000130013a211 */ /* 0x000fe400078e08ff */
[----:B--2---:R-:W-:Y:S02]  /*09c0*/  @!P2 IMAD R25, R25, R2, RZ ;  /* 0x000000021919a224 */ /* 0x004fe400078e02ff */
[----:B------:R-:W-:Y:S01]  /*09d0*/  @!P3 IMAD.IADD R26, R29, 0x1, R26 ;  /* 0x000000011d1ab824 */ /* 0x000fe200078e021a */
[----:B------:R-:W2:Y:S01]  /*09e0*/  S2UR UR4, SR_CgaCtaId ;  /* 0x00000000000479c3 */ /* 0x000ea20000008800 */
[----:B------:R-:W-:Y:S01]  /*09f0*/  @!P5 IMAD.MOV R220, RZ, RZ, -R220 ;  /* 0x000000ffffdcd224 */ /* 0x000fe200078e0adc */
[----:B---3--:R-:W-:Y:S01]  /*0a00*/  @!P3 LEA R30, P4, R28, R4, 0x1 ;  /* 0x000000041c1eb211 */ /* 0x008fe200078808ff */
[----:B------:R-:W-:Y:S01]  /*0a10*/  @!P2 IMAD.MOV.U32 R33, RZ, RZ, R23 ;  /* 0x000000ffff21a224 */ /* 0x000fe200078e0017 */
[----:B------:R-:W-:Y:S01]  /*0a20*/  @!P6 LOP3.LUT R220, RZ, R14, RZ, 0x33, !PT ;  /* 0x0000000effdce212 */ /* 0x000fe200078e33ff */
[----:B------:R-:W-:Y:S01]  /*0a30*/  @!P2 IMAD R14, R24, R3, R25 ;  /* 0x00000003180ea224 */ /* 0x000fe200078e0219 */
[----:B------:R-:W-:Y:S01]  /*0a40*/  @!P1 IADD3 R25, P5, R228, 0x20, RZ ;  /* 0x00000020e4199810 */ /* 0x000fe20007fbe0ff */
[----:B------:R-:W-:Y:S01]  /*0a50*/  @!P2 IMAD.WIDE.U32 R32, R24, R2, R32 ;  /* 0x000000021820a225 */ /* 0x000fe200078e0020 */
[----:B------:R-:W3:Y:S01]  /*0a60*/  @!P0 LDC.64 R6, c[0x0][0x240] ;  /* 0x00009000ff068b82 */ /* 0x000ee20000000a00 */
[----:B------:R-:W-:-:S02]  /*0a70*/  @!P3 LEA.HI.X R31, R28, R5, R26, 0x1, P4 ;  /* 0x000000051c1fb211 */ /* 0x000fc400020f0c1a */
[----:B------:R-:W-:Y:S01]  /*0a80*/  @!P0 IADD3 R26, P4, R228, 0x30, RZ ;  /* 0x00000030e41a8810 */ /* 0x000fe20007f9e0ff */
[----:B------:R-:W-:Y:S01]  /*0a90*/  @!P2 IMAD.IADD R14, R33, 0x1, R14 ;  /* 0x00000001210ea824 */ /* 0x000fe200078e020e */
[----:B------:R-:W-:Y:S01]  /*0aa0*/  @!P1 IADD3.X R27, RZ, R229, RZ, P5, !PT ;  /* 0x000000e5ff1b9210 */ /* 0x000fe20002ffe4ff */
[----:B------:R-:W-:Y:S02]  /*0ab0*/  @!P0 IMAD.MOV.U32 R24, RZ, RZ, R20 ;  /* 0x000000ffff188224 */ /* 0x000fe400078e0014 */
[----:B------:R-:W5:Y:S01]  /*0ac0*/  @!P1 LDC.64 R4, c[0x0][0x210] ;  /* 0x00008400ff049b82 */ /* 0x000f620000000a00 */
[----:B------:R-:W-:Y:S01]  /*0ad0*/  @!P0 IMAD.X R29, RZ, RZ, R229, P4 ;  /* 0x000000ffff1d8224 */ /* 0x000fe200020e06e5 */
[----:B----4-:R-:W-:Y:S01]  /*0ae0*/  @!P2 LEA R34, P4, R32, R12, 0x1 ;  /* 0x0000000c2022a211 */ /* 0x010fe200078808ff */
[----:B-1----:R-:W-:Y:S02]  /*0af0*/  @!P1 IMAD R12, R27, R8, RZ ;  /* 0x000000081b0c9224 */ /* 0x002fe400078e02ff */
[----:B------:R-:W-:Y:S01]  /*0b00*/  @!P1 IMAD R17, R0, 0x2, R17 ;  /* 0x0000000200119824 */ /* 0x000fe200078e0211 */
[----:B------:R-:W-:Y:S01]  /*0b10*/  @!P2 LEA.HI.X R35, R32, R13, R14, 0x1, P4 ;  /* 0x0000000d2023a211 */ /* 0x000fe200020f0c0e */
[----:B------:R-:W-:Y:S01]  /*0b20*/  @!P1 IMAD R9, R25, R9, R12 ;  /* 0x0000000919099224 */ /* 0x000fe200078e020c */
[----:B------:R-:W1:Y:S01]  /*0b30*/  @!P0 LDC.64 R2, c[0x0][0x210] ;  /* 0x00008400ff028b82 */ /* 0x000e620000000a00 */
[----:B--2---:R-:W-:Y:S01]  /*0b40*/  ULEA UR4, UR4, UR5, 0x18 ;  /* 0x0000000504047291 */ /* 0x004fe2000f8ec03f */
[----:B------:R-:W-:-:S02]  /*0b50*/  @!P1 IMAD.MOV.U32 R12, RZ, RZ, R20 ;  /* 0x000000ffff0c9224 */ /* 0x000fc400078e0014 */
[----:B------:R-:W-:Y:S02]  /*0b60*/  @!P1 IMAD.MOV.U32 R13, RZ, RZ, R23 ;  /* 0x000000ffff0d9224 */ /* 0x000fe400078e0017 */
[----:B------:R-:W-:Y:S01]  /*0b70*/  IMAD R14, R148, -0x40, R146 ;  /* 0xffffffc0940e7824 */ /* 0x000fe200078e0292 */
[----:B------:R-:W-:Y:S01]  /*0b80*/  LEA R206, R0, UR4, 0x1 ;  /* 0x0000000400ce7c11 */ /* 0x000fe2000f8e08ff */
[----:B---3--:R-:W-:Y:S02]  /*0b90*/  @!P0 IMAD R29, R29, R6, RZ ;  /* 0x000000061d1d8224 */ /* 0x008fe400078e02ff */
[----:B------:R-:W-:Y:S01]  /*0ba0*/  @!P1 IMAD.WIDE.U32 R12, R25, R8, R12 ;  /* 0x00000008190c9225 */ /* 0x000fe200078e000c */
[-C--:B------:R-:W-:Y:S01]  /*0bb0*/  ISETP.GE.AND P5, PT, R230, R14.reuse, PT ;  /* 0x0000000ee600720c */ /* 0x080fe20003fa6270 */
[----:B------:R-:W-:Y:S01]  /*0bc0*/  @!PT LDS RZ, [RZ] ;  /* 0x00000000fffff984 */ /* 0x000fe20000000800 */
[----:B------:R-:W-:Y:S01]  /*0bd0*/  @!PT LDS RZ, [RZ] ;  /* 0x00000000fffff984 */ /* 0x000fe20000000800 */
[----:B------:R-:W-:Y:S01]  /*0be0*/  @!PT LDS RZ, [RZ] ;  /* 0x00000000fffff984 */ /* 0x000fe20000000800 */
[----:B------:R-:W-:Y:S01]  /*0bf0*/  @!P3 LDGSTS.E.BYPASS.LTC128B.128 [R206], desc[UR16][R30.64] ;  /* 0x000000001ecebfae */ /* 0x000fe2000b901d50 */
[----:B------:R-:W-:Y:S01]  /*0c00*/  ISETP.GE.AND P6, PT, R219, R14, PT ;  /* 0x0000000edb00720c */ /* 0x000fe20003fc6270 */
[----:B------:R-:W-:Y:S01]  /*0c10*/  @!P0 IMAD.MOV.U32 R25, RZ, RZ, R23 ;  /* 0x000000ffff198224 */ /* 0x000fe200078e0017 */
[----:B------:R-:W-:Y:S01]  /*0c20*/  P2R R8, PR, RZ, 0x20 ;  /* 0x00000020ff087803 */ /* 0x000fe20000000000 */
[C---:B------:R-:W-:Y:S01]  /*0c30*/  @!P0 IMAD R7, R26.reuse, R7, R29 ;  /* 0x000000071a078224 */ /* 0x040fe200078e021d */
[----:B------:R2:W-:Y:S01]  /*0c40*/  @!P2 LDGSTS.E.BYPASS.LTC128B.128 [R19+0x800], desc[UR16][R34.64] ;  /* 0x008000002213afae */ /* 0x0005e2000b901d50 */
[----:B------:R-:W-:Y:S01]  /*0c50*/  @!P0 IMAD.WIDE.U32 R26, R26, R6, R24 ;  /* 0x000000061a1a8225 */ /* 0x000fe200078e0018 */
[----:B-----5:R-:W-:-:S03]  /*0c60*/  @!P1 LEA R6, P3, R12, R4, 0x1 ;  /* 0x000000040c069211 */ /* 0x020fc600078608ff */
[----:B------:R-:W-:Y:S02]  /*0c70*/  @!P1 IMAD.IADD R9, R13, 0x1, R9 ;  /* 0x000000010d099824 */ /* 0x000fe400078e0209 */
[----:B------:R-:W-:Y:S01]  /*0c80*/  @!P0 IMAD.IADD R4, R27, 0x1, R7 ;  /* 0x000000011b048824 */ /* 0x000fe200078e0207 */
[----:B-1----:R-:W-:Y:S01]  /*0c90*/  @!P0 LEA R2, P2, R26, R2, 0x1 ;  /* 0x000000021a028211 */ /* 0x002fe200078408ff */
[----:B------:R-:W1:Y:S01]  /*0ca0*/  @!P6 S2R R13, SR_CgaCtaId ;  /* 0x00000000000de919 */ /* 0x000e620000008800 */
[----:B------:R-:W-:Y:S01]  /*0cb0*/  @!P1 LEA.HI.X R7, R12, R5, R9, 0x1, P3 ;  /* 0x000000050c079211 */ /* 0x000fe200018f0c09 */
[----:B------:R-:W-:Y:S01]  /*0cc0*/  @!P0 IMAD R5, R0, 0x2, R15 ;  /* 0x0000000200058824 */ /* 0x000fe200078e020f */
[----:B------:R-:W-:Y:S01]  /*0cd0*/  @!P0 LEA.HI.X R3, R26, R3, R4, 0x1, P2 ;  /* 0x000000031a038211 */ /* 0x000fe200010f0c04 */
[----:B------:R-:W3:Y:S01]  /*0ce0*/  @!P5 S2R R15, SR_CgaCtaId ;  /* 0x00000000000fd919 */ /* 0x000ee20000008800 */
[-C--:B------:R-:W-:Y:S02]  /*0cf0*/  ISETP.GE.AND P3, PT, R213, R204.reuse, PT ;  /* 0x000000ccd500720c */ /* 0x080fe40003f66270 */
[-C--:B------:R-:W-:Y:S01]  /*0d00*/  ISETP.GE.AND P2, PT, R211, R204.reuse, PT ;  /* 0x000000ccd300720c */ /* 0x080fe20003f46270 */
[----:B------:R4:W-:Y:S01]  /*0d10*/  @!P1 LDGSTS.E.BYPASS.LTC128B.128 [R17+0x1000], desc[UR16][R6.64] ;  /* 0x0100000006119fae */ /* 0x0009e2000b901d50 */
[----:B------:R-:W-:-:S02]  /*0d20*/  ISETP.GE.AND P1, PT, R209, R204, PT ;  /* 0x000000ccd100720c */ /* 0x000fc40003f26270 */
[----:B------:R-:W-:Y:S01]  /*0d30*/  @!P5 MOV R12, 0x400 ;  /* 0x00000400000cd802 */ /* 0x000fe20000000f00 */
[----:B------:R5:W-:Y:S01]  /*0d40*/  @!P0 LDGSTS.E.BYPASS.LTC128B.128 [R5+0x1800], desc[UR16][R2.64] ;  /* 0x0180000002058fae */ /* 0x000be2000b901d50 */
[----:B------:R-:W-:Y:S02]  /*0d50*/  ISETP.GE.AND P0, PT, R207, R204, PT ;  /* 0x000000cccf00720c */ /* 0x000fe40003f06270 */
[----:B------:R-:W-:-:S03]  /*0d60*/  @!P6 MOV R28, 0x400 ;  /* 0x00000400001ce802 */ /* 0x000fc60000000f00 */
[----:B------:R-:W1:Y:S01]  /*0d70*/  @!P3 S2R R29, SR_CgaCtaId ;  /* 0x00000000001db919 */ /* 0x000e620000008800 */
[----:B------:R-:W-:Y:S02]  /*0d80*/  @!P3 IADD3 R32, P4, R228, 0x40, RZ ;  /* 0x00000040e420b810 */ /* 0x000fe40007f9e0ff */
[----:B------:R-:W-:Y:S01]  /*0d90*/  @!P3 MOV R4, 0x400 ;  /* 0x000004000004b802 */ /* 0x000fe20000000f00 */
[----:B------:R-:W1:Y:S02]  /*0da0*/  @!P2 S2R R25, SR_CgaCtaId ;  /* 0x000000000019a919 */ /* 0x000e640000008800 */
[----:B------:R-:W-:Y:S01]  /*0db0*/  @!P3 IMAD.X R9, RZ, RZ, R229, P4 ;  /* 0x000000ffff09b224 */ /* 0x000fe200020e06e5 */
[----:B------:R-:W-:Y:S01]  /*0dc0*/  ISETP.NE.AND P4, PT, R11, -0x1, PT ;  /* 0xffffffff0b00780c */ /* 0x000fe20003f85270 */
[----:B--2---:R-:W2:Y:S01]  /*0dd0*/  @!P1 S2R R19, SR_CgaCtaId ;  /* 0x0000000000139919 */ /* 0x004ea20000008800 */
[----:B------:R-:W-:Y:S01]  /*0de0*/  @!P0 MOV R24, 0x400 ;  /* 0x0000040000188802 */ /* 0x000fe20000000f00 */
[----:B----4-:R-:W4:Y:S01]  /*0df0*/  @!P0 S2R R17, SR_CgaCtaId ;  /* 0x0000000000118919 */ /* 0x010f220000008800 */
[----:B------:R-:W4:Y:S01]  /*0e00*/  @!P3 LDC.64 R6, c[0x0][0x240] ;  /* 0x00009000ff06bb82 */ /* 0x000f220000000a00 */
[----:B---3--:R-:W-:-:S08]  /*0e10*/  @!P5 LEA R15, R15, R12, 0x18 ;  /* 0x0000000c0f0fd211 */ /* 0x008fd000078ec0ff */
[----:B------:R-:W-:Y:S01]  /*0e20*/  @P4 IMAD.IADD R26, R18, 0x1, R11 ;  /* 0x00000001121a4824 */ /* 0x000fe200078e020b */
[----:B-----5:R-:W-:Y:S02]  /*0e30*/  @!P2 MOV R2, 0x400 ;  /* 0x000004000002a802 */ /* 0x020fe40000000f00 */
[----:B------:R-:W-:Y:S01]  /*0e40*/  @!P1 MOV R12, 0x400 ;  /* 0x00000400000c9802 */ /* 0x000fe20000000f00 */
[----:B------:R-:W3:Y:S01]  /*0e50*/  @P4 LDC.64 R138, c[0x0][0x250] ;  /* 0x00009400ff8a4b82 */ /* 0x000ee20000000a00 */
[----:B-1----:R-:W-:-:S07]  /*0e60*/  @!P3 LEA R29, R29, R4, 0x18 ;  /* 0x000000041d1db211 */ /* 0x002fce00078ec0ff */
[----:B------:R-:W1:Y:S01]  /*0e70*/  @P4 LDC.64 R136, c[0x0][0x248] ;  /* 0x00009200ff884b82 */ /* 0x000e620000000a00 */
[----:B------:R-:W-:Y:S02]  /*0e80*/  @!P2 LEA R25, R25, R2, 0x18 ;  /* 0x000000021919a211 */ /* 0x000fe400078ec0ff */
[----:B--2---:R-:W-:Y:S01]  /*0e90*/  @!P1 LEA R19, R19, R12, 0x18 ;  /* 0x0000000c13139211 */ /* 0x004fe200078ec0ff */
[----:B------:R-:W-:-:S04]  /*0ea0*/  @P4 IMAD.IADD R12, R18, 0x1, R11 ;  /* 0x00000001120c4824 */ /* 0x000fc800078e020b */
[----:B------:R-:W2:Y:S01]  /*0eb0*/  @!P3 LDC.64 R4, c[0x0][0x210] ;  /* 0x00008400ff04bb82 */ /* 0x000ea20000000a00 */
[----:B------:R-:W-:Y:S01]  /*0ec0*/  @!P6 LEA R11, R13, R28, 0x18 ;  /* 0x0000001c0d0be211 */ /* 0x000fe200078ec0ff */
[----:B----4-:R-:W-:Y:S02]  /*0ed0*/  @!P3 IMAD R9, R9, R6, RZ ;  /* 0x000000060909b224 */ /* 0x010fe400078e02ff */
[----:B------:R-:W-:Y:S02]  /*0ee0*/  @!P3 IMAD.MOV.U32 R13, RZ, RZ, R23 ;  /* 0x000000ffff0db224 */ /* 0x000fe400078e0017 */
[----:B------:R-:W-:Y:S01]  /*0ef0*/  @!P3 IMAD R9, R32, R7, R9 ;  /* 0x000000072009b224 */ /* 0x000fe200078e0209 */
[----:B------:R-:W-:Y:S01]  /*0f00*/  @!P0 LEA R17, R17, R24, 0x18 ;  /* 0x0000001811118211 */ /* 0x000fe200078ec0ff */
[----:B------:R-:W4:Y:S01]  /*0f10*/  @!P2 LDC.64 R2, c[0x0][0x240] ;  /* 0x00009000ff02ab82 */ /* 0x000f220000000a00 */
[----:B---3--:R-:W-:-:S04]  /*0f20*/  @P4 IMAD.WIDE.U32 R30, R26, R138, RZ ;  /* 0x0000008a1a1e4225 */ /* 0x008fc800078e00ff */
[----:B------:R-:W-:Y:S01]  /*0f30*/  @P4 IMAD R24, R26, R139, RZ ;  /* 0x0000008b1a184224 */ /* 0x000fe200078e02ff */
[----:B------:R-:W-:Y:S01]  /*0f40*/  @P4 MOV R26, R30 ;  /* 0x0000001e001a4202 */ /* 0x000fe20000000f00 */
[C---:B-1----:R-:W-:Y:S02]  /*0f50*/  @P4 IMAD R27, R12.reuse, R137, RZ ;  /* 0x000000890c1b4224 */ /* 0x042fe400078e02ff */
[----:B------:R-:W-:-:S04]  /*0f60*/  @P4 IMAD.WIDE.U32 R222, R12, R136, RZ ;  /* 0x000000880cde4225 */ /* 0x000fc800078e00ff */
[----:B------:R-:W-:Y:S02]  /*0f70*/  @!P3 IMAD.MOV.U32 R12, RZ, RZ, R20 ;  /* 0x000000ffff0cb224 */ /* 0x000fe400078e0014 */
[----:B------:R-:W-:Y:S02]  /*0f80*/  @P4 IMAD.IADD R24, R31, 0x1, R24 ;  /* 0x000000011f184824 */ /* 0x000fe400078e0218 */
[----:B------:R-:W-:-:S04]  /*0f90*/  @!P3 IMAD.WIDE.U32 R32, R32, R6, R12 ;  /* 0x000000062020b225 */ /* 0x000fc800078e000c */
[----:B------:R-:W-:Y:S01]  /*0fa0*/  @P4 IMAD.IADD R27, R223, 0x1, R27 ;  /* 0x00000001df1b4824 */ /* 0x000fe200078e021b */
[----:B--2---:R-:W-:Y:S06]  /*0fb0*/  @P4 BRA `(.L_x_1207) ;  /* 0x0000000000304947 */ /* 0x004fec0003800000 */
[----:B------:R-:W1:Y:S01]  /*0fc0*/  LDC.64 R136, c[0x0][0x248] ;  /* 0x00009200ff887b82 */ /* 0x000e620000000a00 */
[----:B------:R-:W-:-:S07]  /*0fd0*/  SHF.R.S32.HI R13, RZ, 0x1f, R18 ;  /* 0x0000001fff0d7819 */ /* 0x000fce0000011412 */
[----:B------:R-:W2:Y:S01]  /*0fe0*/  LDC.64 R6, c[0x0][0x230] ;  /* 0x00008c00ff067b82 */ /* 0x000ea20000000a00 */
[-C--:B-1----:R-:W-:Y:S01]  /*0ff0*/  IMAD R12, R13, R136.reuse, RZ ;  /* 0x000000880d0c7224 */ /* 0x082fe200078e02ff */
[----:B------:R-:W-:Y:S01]  /*1000*/  SHF.R.S32.HI R13, RZ, 0x1f, R16 ;  /* 0x0000001fff0d7819 */ /* 0x000fe20000011410 */
[----:B------:R-:W-:-:S04]  /*1010*/  IMAD.WIDE.U32 R30, R18, R136, RZ ;  /* 0x00000088121e7225 */ /* 0x000fc800078e00ff */
[----:B------:R-:W-:Y:S02]  /*1020*/  IMAD R12, R18, R137, R12 ;  /* 0x00000089120c7224 */ /* 0x000fe400078e020c */
[----:B--2---:R-:W-:-:S03]  /*1030*/  IMAD R13, R13, R6, RZ ;  /* 0x000000060d0d7224 */ /* 0x004fc600078e02ff */
[----:B------:R-:W-:Y:S01]  /*1040*/  IADD3 R31, R31, R12, RZ ;  /* 0x0000000c1f1f7210 */ /* 0x000fe20007ffe0ff */
[C---:B------:R-:W-:Y:S02]  /*1050*/  IMAD R7, R16.reuse, R7, R13 ;  /* 0x0000000710077224 */ /* 0x040fe400078e020d */
[----:B------:R-:W-:-:S05]  /*1060*/  IMAD.WIDE.U32 R222, R16, R6, R30 ;  /* 0x0000000610de7225 */ /* 0x000fca00078e001e */
[----:B------:R-:W-:-:S07]  /*1070*/  IADD3 R27, R223, R7, RZ ;  /* 0x00000007df1b7210 */ /* 0x000fce0007ffe0ff */
.L_x_1207:
[----:B------:R-:W-:Y:S02]  /*1080*/  @!P3 IADD3 R12, R33, R9, RZ ;  /* 0x00000009210cb210 */ /* 0x000fe40007ffe0ff */
[----:B------:R-:W-:Y:S01]  /*1090*/  @!P3 LEA R30, P5, R32, R4, 0x1 ;  /* 0x00000004201eb211 */ /* 0x000fe200078a08ff */
[----:B------:R-:W-:-:S12]  /*10a0*/  @P4 BRA `(.L_x_1208) ;  /* 0x0000000000344947 */ /* 0x000fd80003800000 */
        /* <DEDUP_REMOVED lines=13> */
.L_x_1208:
[----:B------:R-:W-:Y:S01]  /*1180*/  @!P2 IADD3 R28, P4, R228, 0x50, RZ ;  /* 0x00000050e41ca810 */ /* 0x000fe20007f9e0ff */
[----:B------:R-:W-:Y:S01]  /*1190*/  @!P3 IMAD R29, R0, 0x2, R29 ;  /* 0x00000002001db824 */ /* 0x000fe200078e021d */
[----:B------:R-:W-:Y:S01]  /*11a0*/  @!P3 LEA.HI.X R31, R32, R5, R12, 0x1, P5 ;  /* 0x00000005201fb211 */ /* 0x000fe200028f0c0c */
[-C--:B------:R-:W-:Y:S01]  /*11b0*/  IMAD R6, R231, R136.reuse, RZ ;  /* 0x00000088e7067224 */ /* 0x080fe200078e02ff */
[----:B------:R-:W1:Y:S01]  /*11c0*/  @!P2 LDC.64 R12, c[0x0][0x210] ;  /* 0x00008400ff0cab82 */ /* 0x000e620000000a00 */
[----:B------:R-:W-:Y:S01]  /*11d0*/  @!P2 IMAD.X R5, RZ, RZ, R229, P4 ;  /* 0x000000ffff05a224 */ /* 0x000fe200020e06e5 */
[----:B------:R-:W-:Y:S01]  /*11e0*/  ISETP.NE.AND P5, PT, R8, RZ, PT ;  /* 0x000000ff0800720c */ /* 0x000fe20003fa5270 */
[----:B------:R-:W-:Y:S01]  /*11f0*/  IMAD.WIDE.U32 R32, R230, R136, R226 ;  /* 0x00000088e6207225 */ /* 0x000fe200078e00e2 */
[----:B------:R-:W-:Y:S01]  /*1200*/  @!PT LDS RZ, [RZ] ;  /* 0x00000000fffff984 */ /* 0x000fe20000000800 */
[----:B------:R-:W-:Y:S01]  /*1210*/  @!PT LDS RZ, [RZ] ;  /* 0x00000000fffff984 */ /* 0x000fe20000000800 */
[----:B------:R-:W-:Y:S01]  /*1220*/  @!PT LDS RZ, [RZ] ;  /* 0x00000000fffff984 */ /* 0x000fe20000000800 */
[----:B------:R2:W-:Y:S01]  /*1230*/  @!P3 LDGSTS.E.BYPASS.LTC128B.128 [R29+0x2000], desc[UR16][R30.64] ;  /* 0x020000001e1dbfae */ /* 0x0005e2000b901d50 */
[----:B------:R-:W-:Y:S01]  /*1240*/  @!P1 IADD3 R16, P4, R228, 0x60, RZ ;  /* 0x00000060e4109810 */ /* 0x000fe20007f9e0ff */
[----:B------:R-:W-:Y:S01]  /*1250*/  ULDC.64 UR6, c[0x0][0x260] ;  /* 0x0000980000067ab9 */ /* 0x000fe20000000a00 */
[----:B----4-:R-:W-:Y:S01]  /*1260*/  @!P2 IMAD R18, R5, R2, RZ ;  /* 0x000000020512a224 */ /* 0x010fe200078e02ff */
[----:B------:R-:W-:Y:S01]  /*1270*/  IADD3 R222, P3, R222, R32, RZ ;  /* 0x00000020dede7210 */ /* 0x000fe20007f7e0ff */
[----:B------:R-:W-:Y:S01]  /*1280*/  IMAD R6, R230, R137, R6 ;  /* 0x00000089e6067224 */ /* 0x000fe200078e0206 */
[----:B------:R-:W3:Y:S01]  /*1290*/  @!P0 LDC.64 R4, c[0x0][0x240] ;  /* 0x00009000ff048b82 */ /* 0x000ee20000000a00 */
[----:B------:R-:W-:Y:S01]  /*12a0*/  @!P2 IMAD.MOV.U32 R32, RZ, RZ, R20 ;  /* 0x000000ffff20a224 */ /* 0x000fe200078e0014 */
[----:B------:R-:W-:Y:S01]  /*12b0*/  @!P2 LEA R25, R0, R25, 0x1 ;  /* 0x000000190019a211 */ /* 0x000fe200078e08ff */
[----:B------:R-:W-:Y:S01]  /*12c0*/  @!P2 IMAD R18, R28, R3, R18 ;  /* 0x000000031c12a224 */ /* 0x000fe200078e0212 */
[----:B------:R-:W-:Y:S01]  /*12d0*/  IADD3.X R223, R27, R33, R6, P3, !PT ;  /* 0x000000211bdf7210 */ /* 0x000fe20001ffe406 */
[----:B------:R-:W-:Y:S01]  /*12e0*/  @!P2 IMAD.MOV.U32 R33, RZ, RZ, R23 ;  /* 0x000000ffff21a224 */ /* 0x000fe200078e0017 */
[----:B------:R-:W-:Y:S01]  /*12f0*/  @!P0 IADD3 R22, P3, R228, 0x70, RZ ;  /* 0x00000070e4168810 */ /* 0x000fe20007f7e0ff */
[----:B------:R-:W-:Y:S01]  /*1300*/  IMAD R27, R231, R138, RZ ;  /* 0x0000008ae71b7224 */ /* 0x000fe200078e02ff */
[----:B------:R-:W4:Y:S01]  /*1310*/  @!P1 LDC.64 R8, c[0x0][0x240] ;  /* 0x00009000ff089b82 */ /* 0x000f220000000a00 */
[----:B------:R-:W-:Y:S01]  /*1320*/  @!P2 IMAD.WIDE.U32 R32, R28, R2, R32 ;  /* 0x000000021c20a225 */ /* 0x000fe200078e0020 */
[----:B------:R-:W-:Y:S01]  /*1330*/  SHF.L.U64.HI R145, R136, 0x6, R137 ;  /* 0x0000000688917819 */ /* 0x000fe20000010289 */
[----:B------:R-:W-:-:S02]  /*1340*/  ULDC UR5, c[0x0][0x39c] ;  /* 0x0000e70000057ab9 */ /* 0x000fc40000000800 */
[----:B------:R-:W-:Y:S02]  /*1350*/  @!P1 IMAD.MOV.U32 R34, RZ, RZ, R20 ;  /* 0x000000ffff229224 */ /* 0x000fe400078e0014 */
[----:B------:R-:W-:Y:S01]  /*1360*/  @!P1 IMAD.MOV.U32 R35, RZ, RZ, R23 ;  /* 0x000000ffff239224 */ /* 0x000fe200078e0017 */
[----:B------:R-:W5:Y:S01]  /*1370*/  @!P1 LDC.64 R6, c[0x0][0x210] ;  /* 0x00008400ff069b82 */ /* 0x000f620000000a00 */
[----:B------:R-:W-:Y:S01]  /*1380*/  @!P1 IMAD.X R21, RZ, RZ, R229, P4 ;  /* 0x000000ffff159224 */ /* 0x000fe200020e06e5 */
[----:B-1----:R-:W-:Y:S01]  /*1390*/  @!P2 LEA R12, P4, R32, R12, 0x1 ;  /* 0x0000000c200ca211 */ /* 0x002fe200078808ff */
[----:B------:R-:W-:Y:S01]  /*13a0*/  @!P2 IMAD.IADD R18, R33, 0x1, R18 ;  /* 0x000000012112a824 */ /* 0x000fe200078e0212 */
[----:B--2---:R-:W-:Y:S01]  /*13b0*/  @!P0 IADD3.X R29, RZ, R229, RZ, P3, !PT ;  /* 0x000000e5ff1d8210 */ /* 0x004fe20001ffe4ff */
[----:B------:R-:W-:-:S03]  /*13c0*/  IMAD.WIDE.U32 R30, R230, R138, R226 ;  /* 0x0000008ae61e7225 */ /* 0x000fc600078e00e2 */
[----:B------:R-:W1:Y:S01]  /*13d0*/  @!P0 LDC.64 R2, c[0x0][0x210] ;  /* 0x00008400ff028b82 */ /* 0x000e620000000a00 */
[----:B------:R-:W-:Y:S01]  /*13e0*/  @!P2 LEA.HI.X R13, R32, R13, R18, 0x1, P4 ;  /* 0x0000000d200da211 */ /* 0x000fe200020f0c12 */
[----:B---3--:R-:W-:Y:S01]  /*13f0*/  @!P0 IMAD R29, R29, R4, RZ ;  /* 0x000000041d1d8224 */ /* 0x008fe200078e02ff */
[----:B------:R-:W-:Y:S01]  /*1400*/  IADD3 R26, P3, R26, R30, RZ ;  /* 0x0000001e1a1a7210 */ /* 0x000fe20007f7e0ff */
[----:B------:R-:W-:Y:S01]  /*1410*/  @!P0 IMAD.MOV.U32 R36, RZ, RZ, R20 ;  /* 0x000000ffff248224 */ /* 0x000fe200078e0014 */
[----:B------:R-:W-:Y:S01]  /*1420*/  ISETP.GE.AND P4, PT, R219, R14, PT ;  /* 0x0000000edb00720c */ /* 0x000fe20003f86270 */
[----:B------:R-:W-:Y:S01]  /*1430*/  @!P0 IMAD.MOV.U32 R37, RZ, RZ, R23 ;  /* 0x000000ffff258224 */ /* 0x000fe200078e0017 */
[----:B------:R2:W-:Y:S01]  /*1440*/  @!P2 LDGSTS.E.BYPASS.LTC128B.128 [R25+0x2800], desc[UR16][R12.64] ;  /* 0x028000000c19afae */ /* 0x0005e2000b901d50 */
[----:B------:R-:W-:Y:S02]  /*1450*/  IMAD R27, R230, R139, R27 ;  /* 0x0000008be61b7224 */ /* 0x000fe400078e021b */
[----:B----4-:R-:W-:-:S03]  /*1460*/  @!P1 IMAD.WIDE.U32 R34, R16, R8, R34 ;  /* 0x0000000810229225 */ /* 0x010fc600078e0022 */
[----:B------:R-:W-:Y:S01]  /*1470*/  IADD3.X R27, R24, R31, R27, P3, !PT ;  /* 0x0000001f181b7210 */ /* 0x000fe20001ffe41b */
[C---:B------:R-:W-:Y:S02]  /*1480*/  @!P0 IMAD R5, R22.reuse, R5, R29 ;  /* 0x0000000516058224 */ /* 0x040fe400078e021d */
[----:B------:R-:W-:Y:S01]  /*1490*/  @!P0 IMAD.WIDE.U32 R36, R22, R4, R36 ;  /* 0x0000000416248225 */ /* 0x000fe200078e0024 */
[----:B-----5:R-:W-:-:S03]  /*14a0*/  @!P1 LEA R22, P3, R34, R6, 0x1 ;  /* 0x0000000622169211 */ /* 0x020fc600078608ff */
[----:B------:R-:W-:Y:S02]  /*14b0*/  @!P0 IMAD.IADD R6, R37, 0x1, R5 ;  /* 0x0000000125068824 */ /* 0x000fe400078e0205 */
[----:B------:R-:W3:Y:S01]  /*14c0*/  @!P5 LDC.64 R4, c[0x0][0x218] ;  /* 0x00008600ff04db82 */ /* 0x000ee20000000a00 */
[----:B------:R-:W-:Y:S01]  /*14d0*/  @!P1 IMAD R21, R21, R8, RZ ;  /* 0x0000000815159224 */ /* 0x000fe200078e02ff */
[----:B-1----:R-:W-:Y:S01]  /*14e0*/  @!P0 LEA R28, P2, R36, R2, 0x1 ;  /* 0x00000002241c8211 */ /* 0x002fe200078408ff */
[----:B------:R-:W-:Y:S01]  /*14f0*/  IMAD.WIDE.U32 R222, R220, UR6, R222 ;  /* 0x00000006dcde7c25 */ /* 0x000fe2000f8e00de */
[----:B------:R-:W-:Y:S02]  /*1500*/  SHF.R.S32.HI R8, RZ, 0x1f, R220 ;  /* 0x0000001fff087819 */ /* 0x000fe400000114dc */
[----:B------:R-:W-:Y:S01]  /*1510*/  @!P0 LEA.HI.X R29, R36, R3, R6, 0x1, P2 ;  /* 0x00000003241d8211 */ /* 0x000fe200010f0c06 */
[----:B------:R-:W-:Y:S01]  /*1520*/  @!P1 IMAD R9, R16, R9, R21 ;  /* 0x0000000910099224 */ /* 0x000fe200078e0215 */
[----:B------:R-:W1:Y:S01]  /*1530*/  @!P6 LDC.64 R2, c[0x0][0x218] ;  /* 0x00008600ff02eb82 */ /* 0x000e620000000a00 */
[----:B------:R-:W-:Y:S01]  /*1540*/  IMAD R225, R8, UR6, RZ ;  /* 0x0000000608e17c24 */ /* 0x000fe2000f8e02ff */
[----:B------:R-:W-:Y:S01]  /*1550*/  ISETP.GE.AND P2, PT, R215, R14, PT ;  /* 0x0000000ed700720c */ /* 0x000fe20003f46270 */
[----:B------:R-:W-:Y:S01]  /*1560*/  @!P1 IMAD.IADD R9, R35, 0x1, R9 ;  /* 0x0000000123099824 */ /* 0x000fe200078e0209 */
[----:B------:R-:W-:Y:S01]  /*1570*/  SHF.R.S32.HI R6, RZ, 0x1f, R148 ;  /* 0x0000001fff067819 */ /* 0x000fe20000011494 */
[----:B------:R-:W-:Y:S01]  /*1580*/  IMAD R225, R220, UR7, R225 ;  /* 0x00000007dce17c24 */ /* 0x000fe2000f8e02e1 */
[----:B--2---:R-:W-:Y:S01]  /*1590*/  @!P0 LEA R12, R0, R17, 0x1 ;  /* 0x00000011000c8211 */ /* 0x004fe200078e08ff */
[----:B------:R-:W-:Y:S01]  /*15a0*/  IMAD.SHL.U32 R147, R136, 0x40, RZ ;  /* 0x0000004088937824 */ /* 0x000fe200078e00ff */
[----:B------:R-:W-:Y:S01]  /*15b0*/  @!P1 LEA.HI.X R23, R34, R7, R9, 0x1, P3 ;  /* 0x0000000722179211 */ /* 0x000fe200018f0c09 */
[----:B------:R-:W-:Y:S01]  /*15c0*/  IMAD R7, R145, R148, RZ ;  /* 0x0000009491077224 */ /* 0x000fe200078e02ff */
[----:B------:R-:W-:Y:S01]  /*15d0*/  ISETP.GE.AND P3, PT, R217, R14, PT ;  /* 0x0000000ed900720c */ /* 0x000fe20003f66270 */
[----:B------:R-:W-:Y:S01]  /*15e0*/  IMAD.IADD R225, R223, 0x1, R225 ;  /* 0x00000001dfe17824 */ /* 0x000fe200078e02e1 */
[----:B------:R-:W-:Y:S01]  /*15f0*/  ULDC.64 UR6, c[0x0][0x268] ;  /* 0x00009a0000067ab9 */ /* 0x000fe20000000a00 */
[----:B------:R-:W-:-:S02]  /*1600*/  IMAD.MOV.U32 R224, RZ, RZ, R222 ;  /* 0x000000ffffe07224 */ /* 0x000fc400078e00de */
[----:B------:R-:W-:Y:S02]  /*1610*/  @!P1 IMAD R19, R0, 0x2, R19 ;  /* 0x0000000200139824 */ /* 0x000fe400078e0213 */
[-C--:B------:R-:W-:Y:S02]  /*1620*/  IMAD R7, R6, R147.reuse, R7 ;  /* 0x0000009306077224 */ /* 0x080fe400078e0207 */
[----:B------:R-:W-:Y:S01]  /*1630*/  IMAD.WIDE.U32 R16, R148, R147, R224 ;  /* 0x0000009394107225 */ /* 0x000fe200078e00e0 */
[----:B------:R2:W-:Y:S03]  /*1640*/  @!P1 LDGSTS.E.BYPASS.LTC128B.128 [R19+0x3000], desc[UR16][R22.64] ;  /* 0x0300000016139fae */ /* 0x0005e6000b901d50 */
[----:B------:R-:W-:Y:S01]  /*1650*/  IMAD.IADD R17, R17, 0x1, R7 ;  /* 0x0000000111117824 */ /* 0x000fe200078e0207 */
[----:B------:R4:W-:Y:S01]  /*1660*/  @!P0 LDGSTS.E.BYPASS.LTC128B.128 [R12+0x3800], desc[UR16][R28.64] ;  /* 0x038000001c0c8fae */ /* 0x0009e2000b901d50 */
[----:B---3--:R-:W-:Y:S01]  /*1670*/  @!P5 LEA R24, P1, R16, R4, 0x1 ;  /* 0x000000041018d211 */ /* 0x008fe200078208ff */
[----:B------:R-:W-:Y:S01]  /*1680*/  @!P5 IMAD R15, R0, 0x2, R15 ;  /* 0x00000002000fd824 */ /* 0x000fe200078e020f */
[----:B------:R-:W-:Y:S01]  /*1690*/  @!P6 LEA R4, P0, R136, R16, 0x4 ;  /* 0x000000108804e211 */ /* 0x000fe200078020ff */
[----:B------:R-:W3:Y:S01]  /*16a0*/  @!P2 S2R R7, SR_CgaCtaId ;  /* 0x000000000007a919 */ /* 0x000ee20000008800 */
[----:B------:R-:W-:Y:S01]  /*16b0*/  @!P5 LEA.HI.X R25, R16, R5, R17, 0x1, P1 ;  /* 0x000000051019d211 */ /* 0x000fe200008f0c11 */
[----:B------:R-:W-:Y:S01]  /*16c0*/  IMAD R203, R8, UR6, RZ ;  /* 0x0000000608cb7c24 */ /* 0x000fe2000f8e02ff */
[----:B------:R-:W-:Y:S01]  /*16d0*/  @!P6 LEA.HI.X R5, R136, R17, R137, 0x4, P0 ;  /* 0x000000118805e211 */ /* 0x000fe200000f2489 */
[----:B------:R-:W5:Y:S01]  /*16e0*/  @!P3 S2R R9, SR_CgaCtaId ;  /* 0x000000000009b919 */ /* 0x000f620000008800 */
[----:B-1----:R-:W-:Y:S01]  /*16f0*/  @!P6 LEA R20, P0, R4, R2, 0x1 ;  /* 0x000000020414e211 */ /* 0x002fe200078008ff */
[----:B------:R-:W-:Y:S01]  /*1700*/  IMAD R203, R220, UR7, R203 ;  /* 0x00000007dccb7c24 */ /* 0x000fe2000f8e02cb */
[----:B------:R-:W-:Y:S01]  /*1710*/  LEA.HI R2, R142, R141, RZ, 0x4 ;  /* 0x0000008d8e027211 */ /* 0x000fe200078f20ff */
[----:B------:R1:W-:Y:S01]  /*1720*/  @!P5 LDGSTS.E.BYPASS.LTC128B.128 [R15+0x4000], desc[UR16][R24.64] ;  /* 0x04000000180fdfae */ /* 0x0003e2000b901d50 */
[----:B------:R-:W-:Y:S01]  /*1730*/  @!P6 LEA.HI.X R21, R4, R3, R5, 0x1, P0 ;  /* 0x000000030415e211 */ /* 0x000fe200000f0c05 */
[----:B------:R-:W-:Y:S01]  /*1740*/  IMAD.WIDE.U32 R220, R220, UR6, R26 ;  /* 0x00000006dcdc7c25 */ /* 0x000fe2000f8e001a */
[----:B------:R-:W-:Y:S01]  /*1750*/  SHF.R.S32.HI R201, RZ, 0x4, R2 ;  /* 0x00000004ffc97819 */ /* 0x000fe20000011402 */
[----:B------:R-:W5:Y:S01]  /*1760*/  @!P3 LDC.64 R4, c[0x0][0x218] ;  /* 0x00008600ff04bb82 */ /* 0x000f620000000a00 */
[----:B------:R-:W-:Y:S01]  /*1770*/  LOP3.LUT R18, R2, 0xfffffff0, RZ, 0xc0, !PT ;  /* 0xfffffff002127812 */ /* 0x000fe200078ec0ff */
[----:B------:R-:W-:Y:S01]  /*1780*/  IMAD.IADD R203, R221, 0x1, R203 ;  /* 0x00000001ddcb7824 */ /* 0x000fe200078e02cb */
[----:B------:R-:W-:-:S02]  /*1790*/  ISETP.GE.AND P5, PT, R230, R14, PT ;  /* 0x0000000ee600720c */ /* 0x000fc40003fa6270 */
[-C--:B------:R-:W-:Y:S01]  /*17a0*/  ISETP.GE.AND P1, PT, R217, R14.reuse, PT ;  /* 0x0000000ed900720c */ /* 0x080fe20003f26270 */
[----:B--2---:R-:W-:Y:S01]  /*17b0*/  IMAD.WIDE.U32 R22, R136, 0x20, RZ ;  /* 0x0000002088167825 */ /* 0x004fe200078e00ff */
[----:B------:R-:W-:Y:S02]  /*17c0*/  ISETP.GE.AND P0, PT, R215, R14, PT ;  /* 0x0000000ed700720c */ /* 0x000fe40003f06270 */
[----:B------:R-:W-:Y:S02]  /*17d0*/  @!P2 MOV R14, 0x400 ;  /* 0x00000400000ea802 */ /* 0x000fe40000000f00 */
[----:B----4-:R-:W-:Y:S01]  /*17e0*/  LEA.HI R12, R2, R201, RZ, 0x1 ;  /* 0x000000c9020c7211 */ /* 0x010fe200078f08ff */
[----:B------:R-:W-:Y:S01]  /*17f0*/  IMAD.IADD R2, R141, 0x1, -R18 ;  /* 0x000000018d027824 */ /* 0x000fe200078e0a12 */
[----:B------:R-:W-:Y:S02]  /*1800*/  @!P3 MOV R18, 0x400 ;  /* 0x000004000012b802 */ /* 0x000fe40000000f00 */
[----:B------:R-:W-:-:S02]  /*1810*/  LOP3.LUT R12, R12, 0xfffffffe, RZ, 0xc0, !PT ;  /* 0xfffffffe0c0c7812 */ /* 0x000fc400078ec0ff */
[----:B------:R-:W-:Y:S02]  /*1820*/  SHF.R.S32.HI R3, RZ, 0x1f, R2 ;  /* 0x0000001fff037819 */ /* 0x000fe40000011402 */
[----:B------:R-:W-:Y:S02]  /*1830*/  IADD3 R201, R201, -R12, RZ ;  /* 0x8000000cc9c97210 */ /* 0x000fe40007ffe0ff */
[----:B------:R-:W-:Y:S01]  /*1840*/  LEA.HI R12, R3, R2, RZ, 0x3 ;  /* 0x00000002030c7211 */ /* 0x000fe200078f18ff */
[----:B-1----:R-:W-:Y:S01]  /*1850*/  @!P6 IMAD R15, R0, 0x2, R11 ;  /* 0x00000002000fe824 */ /* 0x002fe200078e020b */
[----:B---3--:R-:W-:Y:S01]  /*1860*/  @!P2 LEA R7, R7, R14, 0x18 ;  /* 0x0000000e0707a211 */ /* 0x008fe200078ec0ff */
[----:B------:R-:W-:Y:S01]  /*1870*/  IMAD.SHL.U32 R3, R137, 0x20, RZ ;  /* 0x0000002089037824 */ /* 0x000fe200078e00ff */
[C---:B------:R-:W-:Y:S01]  /*1880*/  LOP3.LUT R11, R12.reuse, 0xfffffff8, RZ, 0xc0, !PT ;  /* 0xfffffff80c0b7812 */ /* 0x040fe200078ec0ff */
[----:B------:R-:W-:Y:S01]  /*1890*/  IMAD.SHL.U32 R144, R12, 0x40, RZ ;  /* 0x000000400c907824 */ /* 0x000fe200078e00ff */
[----:B------:R1:W-:Y:S01]  /*18a0*/  @!P6 LDGSTS.E.BYPASS.LTC128B.128 [R15+0x4800], desc[UR16][R20.64] ;  /* 0x04800000140fefae */ /* 0x0003e2000b901d50 */
[----:B------:R-:W-:-:S02]  /*18b0*/  @!P3 IADD3 R13, P6, R16, R22, RZ ;  /* 0x00000016100db210 */ /* 0x000fc40007fde0ff */
[----:B------:R-:W-:Y:S01]  /*18c0*/  IMAD.IADD R11, R2, 0x1, -R11 ;  /* 0x00000001020b7824 */ /* 0x000fe200078e0a0b */
[----:B-----5:R-:W-:Y:S01]  /*18d0*/  @!P3 LEA R9, R9, R18, 0x18 ;  /* 0x000000120909b211 */ /* 0x020fe200078ec0ff */
[----:B------:R-:W-:Y:S01]  /*18e0*/  IMAD.SHL.U32 R18, R230, 0x8, RZ ;  /* 0x00000008e6127824 */ /* 0x000fe200078e00ff */
[----:B------:R-:W-:Y:S01]  /*18f0*/  @!P3 IADD3.X R14, R17, R23, R3, P6, !PT ;  /* 0x00000017110eb210 */ /* 0x000fe200037fe403 */
[----:B------:R-:W-:Y:S01]  /*1900*/  @!P2 IMAD.WIDE.U32 R22, R136, 0x30, R16 ;  /* 0x000000308816a825 */ /* 0x000fe200078e0010 */
[----:B------:R-:W2:Y:S01]  /*1910*/  @!P2 LDC.64 R2, c[0x0][0x218] ;  /* 0x00008600ff02ab82 */ /* 0x000ea20000000a00 */
[C---:B------:R-:W-:Y:S02]  /*1920*/  @!P3 LEA R24, P6, R13.reuse, R4, 0x1 ;  /* 0x000000040d18b211 */ /* 0x040fe400078c08ff */
[----:B------:R-:W-:Y:S01]  /*1930*/  @!P3 IMAD R4, R0, 0x2, R9 ;  /* 0x000000020004b824 */ /* 0x000fe200078e0209 */
[----:B------:R-:W-:Y:S01]  /*1940*/  LEA.HI R142, R142, R141, RZ, 0x5 ;  /* 0x0000008d8e8e7211 */ /* 0x000fe200078f28ff */
[----:B------:R-:W-:Y:S01]  /*1950*/  @!P2 IMAD R17, R0, 0x2, R7 ;  /* 0x000000020011a824 */ /* 0x000fe200078e0207 */
[----:B------:R-:W-:Y:S01]  /*1960*/  @!P3 LEA.HI.X R25, R13, R5, R14, 0x1, P6 ;  /* 0x000000050d19b211 */ /* 0x000fe200030f0c0e */
[----:B------:R-:W-:Y:S01]  /*1970*/  IMAD.SHL.U32 R13, R10, 0x40, RZ ;  /* 0x000000400a0d7824 */ /* 0x000fe200078e00ff */
[----:B------:R-:W3:Y:S01]  /*1980*/  @!P5 LDC.64 R8, c[0x0][0x220] ;  /* 0x00008800ff08db82 */ /* 0x000ee20000000a00 */
[----:B------:R-:W-:Y:S01]  /*1990*/  @!P2 IMAD R5, R137, 0x30, RZ ;  /* 0x000000308905a824 */ /* 0x000fe200078e02ff */
[----:B------:R-:W-:Y:S01]  /*19a0*/  LOP3.LUT R144, R144, 0xfffffe00, RZ, 0xc0, !PT ;  /* 0xfffffe0090907812 */ /* 0x000fe200078ec0ff */
[-C--:B------:R-:W-:Y:S01]  /*19b0*/  IMAD R14, R6, R138.reuse, RZ ;  /* 0x0000008a060e7224 */ /* 0x080fe200078e02ff */
[----:B------:R-:W-:Y:S01]  /*19c0*/  LOP3.LUT R13, R13, 0x1c0, RZ, 0xc0, !PT ;  /* 0x000001c00d0d7812 */ /* 0x000fe200078ec0ff */
[----:B------:R-:W-:Y:S01]  /*19d0*/  @!P2 IMAD.IADD R16, R23, 0x1, R5 ;  /* 0x000000011710a824 */ /* 0x000fe200078e0205 */
[----:B------:R4:W-:Y:S01]  /*19e0*/  @!P3 LDGSTS.E.BYPASS.LTC128B.128 [R4+0x5000], desc[UR16][R24.64] ;  /* 0x050000001804bfae */ /* 0x0009e2000b901d50 */
[C---:B------:R-:W-:Y:S01]  /*19f0*/  IMAD R14, R148.reuse, R139, R14 ;  /* 0x0000008b940e7224 */ /* 0x040fe200078e020e */
[----:B------:R-:W-:Y:S01]  /*1a00*/  LOP3.LUT R6, R13, 0x8, R18, 0xf8, !PT ;  /* 0x000000080d067812 */ /* 0x000fe200078ef812 */
[----:B------:R-:W-:Y:S01]  /*1a10*/  IMAD.SHL.U32 R0, R201, 0x8, RZ ;  /* 0x00000008c9007824 */ /* 0x000fe200078e00ff */
[----:B------:R-:W-:Y:S01]  /*1a20*/  SHF.R.U32.HI R13, RZ, 0x3, R13 ;  /* 0x00000003ff0d7819 */ /* 0x000fe2000001160d */
[----:B-1----:R-:W-:Y:S01]  /*1a30*/  IMAD.WIDE.U32 R20, R148, R138, RZ ;  /* 0x0000008a94147225 */ /* 0x002fe200078e00ff */
[----:B--2---:R-:W-:-:S02]  /*1a40*/  @!P2 LEA R18, P6, R22, R2, 0x1 ;  /* 0x000000021612a211 */ /* 0x004fc400078c08ff */
[----:B------:R-:W-:Y:S02]  /*1a50*/  LOP3.LUT R2, R6, R13, RZ, 0x3c, !PT ;  /* 0x0000000d06027212 */ /* 0x000fe400078e3cff */
[----:B------:R-:W-:Y:S01]  /*1a60*/  @!P2 LEA.HI.X R19, R22, R3, R16, 0x1, P6 ;  /* 0x000000031613a211 */ /* 0x000fe200030f0c10 */
[----:B------:R-:W-:Y:S01]  /*1a70*/  IMAD.SHL.U32 R3, R11, 0x40, RZ ;  /* 0x000000400b037824 */ /* 0x000fe200078e00ff */
[----:B------:R-:W1:Y:S01]  /*1a80*/  @!P4 LDC.64 R6, c[0x0][0x220] ;  /* 0x00008800ff06cb82 */ /* 0x000e620000000a00 */
[----:B------:R-:W-:Y:S01]  /*1a90*/  IMAD R201, R201, 0x200, R2 ;  /* 0x00000200c9c97824 */ /* 0x000fe200078e0202 */
[----:B------:R-:W-:Y:S01]  /*1aa0*/  SHF.L.U32 R13, R139, 0x5, RZ ;  /* 0x000000058b0d7819 */ /* 0x000fe200000006ff */
[----:B------:R2:W-:Y:S01]  /*1ab0*/  @!P2 LDGSTS.E.BYPASS.LTC128B.128 [R17+0x5800], desc[UR16][R18.64] ;  /* 0x058000001211afae */ /* 0x0005e2000b901d50 */
[----:B------:R-:W-:Y:S02]  /*1ac0*/  LOP3.LUT R3, R3, 0x1c0, RZ, 0xc0, !PT ;  /* 0x000001c003037812 */ /* 0x000fe400078ec0ff */
[----:B------:R-:W-:Y:S01]  /*1ad0*/  LEA R201, R201, UR4, 0x1 ;  /* 0x00000004c9c97c11 */ /* 0x000fe2000f8e08ff */
[----:B------:R-:W0:Y:S01]  /*1ae0*/  LDGDEPBAR ;  /* 0x00000000000079af */ /* 0x000e220000000000 */
[----:B------:R-:W-:-:S02]  /*1af0*/  LOP3.LUT R143, R3, 0x8, R0, 0xf8, !PT ;  /* 0x00000008038f7812 */ /* 0x000fc400078ef800 */
[----:B------:R-:W-:Y:S01]  /*1b00*/  SHF.R.U32.HI R16, RZ, 0x3, R3 ;  /* 0x00000003ff107819 */ /* 0x000fe20000011603 */
[----:B------:R-:W-:Y:S01]  /*1b10*/  VIADD R198, R201, 0x4040 ;  /* 0x00004040c9c67836 */ /* 0x000fe20000000000 */
[----:B----4-:R-:W-:Y:S01]  /*1b20*/  IADD3 R4, R21, R14, RZ ;  /* 0x0000000e15047210 */ /* 0x010fe20007ffe0ff */
[----:B------:R-:W4:Y:S01]  /*1b30*/  @!P0 LDC.64 R2, c[0x0][0x220] ;  /* 0x00008800ff028b82 */ /* 0x000f220000000a00 */
[C---:B------:R-:W-:Y:S02]  /*1b40*/  LEA R14, P3, R20.reuse, R220, 0x6 ;  /* 0x000000dc140e7211 */ /* 0x040fe400078630ff */
[----:B------:R-:W-:Y:S02]  /*1b50*/  LOP3.LUT R143, R143, R16, RZ, 0x3c, !PT ;  /* 0x000000108f8f7212 */ /* 0x000fe400078e3cff */
[----:B------:R-:W-:Y:S01]  /*1b60*/  LEA.HI.X R15, R20, R203, R4, 0x6, P3 ;  /* 0x000000cb140f7211 */ /* 0x000fe200018f3404 */
[----:B------:R-:W-:Y:S02]  /*1b70*/  IMAD.WIDE.U32 R20, R138, 0x20, RZ ;  /* 0x000000208a147825 */ /* 0x000fe400078e00ff */
[----:B------:R-:W5:Y:S01]  /*1b80*/  @!P1 LDC.64 R4, c[0x0][0x220] ;  /* 0x00008800ff049b82 */ /* 0x000f620000000a00 */
[----:B------:R-:W-:-:S04]  /*1b90*/  @!P1 IADD3 R0, P2, R14, R20, RZ ;  /* 0x000000140e009210 */ /* 0x000fc80007f5e0ff */
[----:B------:R-:W-:Y:S02]  /*1ba0*/  @!P1 IADD3.X R13, R15, R21, R13, P2, !PT ;  /* 0x000000150f0d9210 */ /* 0x000fe400017fe40d */
[----:B---3--:R-:W-:Y:S01]  /*1bb0*/  @!P5 LEA R20, P2, R14, R8, 0x1 ;  /* 0x000000080e14d211 */ /* 0x008fe200078408ff */
[----:B------:R-:W-:-:S04]  /*1bc0*/  DEPBAR.LE SB0, 0x0 ;  /* 0x000080000000791a */ /* 0x000fc80000000000 */
[----:B------:R-:W-:Y:S01]  /*1bd0*/  BAR.SYNC.DEFER_BLOCKING 0x0 ;  /* 0x0000000000007b1d */ /* 0x000fe20000010000 */
[----:B------:R-:W-:Y:S01]  /*1be0*/  @!P5 LEA.HI.X R21, R14, R9, R15, 0x1, P2 ;  /* 0x000000090e15d211 */ /* 0x000fe200010f0c0f */
[----:B------:R-:W-:Y:S01]  /*1bf0*/  @!P0 IMAD R8, R139, 0x30, RZ ;  /* 0x000000308b088824 */ /* 0x000fe200078e02ff */
[C---:B------:R-:W-:Y:S02]  /*1c00*/  @!P4 LEA R9, P2, R138.reuse, R14, 0x4 ;  /* 0x0000000e8a09c211 */ /* 0x040fe400078420ff */
[----:B--2---:R-:W-:Y:S02]  /*1c10*/  SHF.R.S32.HI R17, RZ, 0x5, R142 ;  /* 0x00000005ff117819 */ /* 0x004fe4000001148e */
[----:B-1----:R-:W-:Y:S02]  /*1c20*/  @!P4 LEA R18, P3, R9, R6, 0x1 ;  /* 0x000000060912c211 */ /* 0x002fe400078608ff */
[C---:B------:R-:W-:Y:S01]  /*1c30*/  @!P4 LEA.HI.X R6, R138.reuse, R15, R139, 0x4, P2 ;  /* 0x0000000f8a06c211 */ /* 0x040fe200010f248b */
[----:B------:R-:W-:Y:S01]  /*1c40*/  @!P0 IMAD.WIDE.U32 R14, R138, 0x30, R14 ;  /* 0x000000308a0e8825 */ /* 0x000fe200078e000e */
[----:B-----5:R-:W-:-:S02]  /*1c50*/  @!P1 LEA R4, P2, R0, R4, 0x1 ;  /* 0x0000000400049211 */ /* 0x020fc400078408ff */
[----:B------:R-:W-:Y:S01]  /*1c60*/  @!P4 LEA.HI.X R19, R9, R7, R6, 0x1, P3 ;  /* 0x000000070913c211 */ /* 0x000fe200018f0c06 */
[----:B------:R-:W-:Y:S01]  /*1c70*/  IMAD R202, R17, 0x400, R144 ;  /* 0x0000040011ca7824 */ /* 0x000fe200078e0290 */
[----:B------:R-:W-:Y:S01]  /*1c80*/  @!P1 LEA.HI.X R5, R0, R5, R13, 0x1, P2 ;  /* 0x0000000500059211 */ /* 0x000fe200010f0c0d */
[----:B------:R-:W-:Y:S01]  /*1c90*/  @!P0 IMAD.IADD R8, R15, 0x1, R8 ;  /* 0x000000010f088824 */ /* 0x000fe200078e0208 */
[C---:B----4-:R-:W-:Y:S01]  /*1ca0*/  @!P0 LEA R6, P2, R14.reuse, R2, 0x1 ;  /* 0x000000020e068211 */ /* 0x050fe200078408ff */
[----:B------:R-:W-:Y:S01]  /*1cb0*/  IMAD.MOV.U32 R0, RZ, RZ, 0x10 ;  /* 0x00000010ff007424 */ /* 0x000fe200078e00ff */
[----:B------:R-:W-:Y:S01]  /*1cc0*/  IADD3 R202, R143, R202, RZ ;  /* 0x000000ca8fca7210 */ /* 0x000fe20007ffe0ff */
[----:B------:R-:W-:Y:S01]  /*1cd0*/  IMAD.MOV.U32 R2, RZ, RZ, 0x20 ;  /* 0x00000020ff027424 */ /* 0x000fe200078e00ff */
[----:B------:R-:W-:Y:S02]  /*1ce0*/  @!P0 LEA.HI.X R7, R14, R3, R8, 0x1, P2 ;  /* 0x000000030e078211 */ /* 0x000fe400010f0c08 */
[----:B------:R-:W-:Y:S01]  /*1cf0*/  LEA R202, R202, UR4, 0x1 ;  /* 0x00000004caca7c11 */ /* 0x000fe2000f8e08ff */
        /* <DEDUP_REMOVED lines=14> */
[----:B------:R2:W-:Y:S01]  /*1de0*/  @!P1 LDGSTS.E.BYPASS.LTC128B.128 [R206+0x7000], desc[UR16][R4.64] ;  /* 0x0700000004ce9fae */ /* 0x0005e2000b901d50 */
[----:B------:R-:W-:-:S03]  /*1df0*/  R2P PR, R11, 0x6 ;  /* 0x000000060b007804 */ /* 0x000fc60000000000 */
[----:B------:R-:W-:Y:S02]  /*1e00*/  @P0 STS.128 [R206+0x7800], RZ ;  /* 0x007800ffce000388 */ /* 0x000fe40000000c00 */
[----:B------:R-:W-:Y:S02]  /*1e10*/  SEL R0, R0, 0xfffffff0, !P1 ;  /* 0xfffffff000007807 */ /* 0x000fe40004800000 */
[----:B------:R-:W-:Y:S01]  /*1e20*/  @!PT LDS RZ, [RZ] ;  /* 0x00000000fffff984 */ /* 0x000fe20000000800 */
[----:B------:R-:W-:Y:S01]  /*1e30*/  @!PT LDS RZ, [RZ] ;  /* 0x00000000fffff984 */ /* 0x000fe20000000800 */
[----:B------:R-:W-:Y:S01]  /*1e40*/  @!PT LDS RZ, [RZ] ;  /* 0x00000000fffff984 */ /* 0x000fe20000000800 */
[----:B------:R3:W-:Y:S01]  /*1e50*/  @!P0 LDGSTS.E.BYPASS.LTC128B.128 [R206+0x7800], desc[UR16][R6.64] ;  /* 0x0780000006ce8fae */ /* 0x0007e2000b901d50 */
[----:B------:R-:W-:Y:S02]  /*1e60*/  SEL R3, R2, 0xffffffe0, !P2 ;  /* 0xffffffe002037807 */ /* 0x000fe40005000000 */
[----:B------:R-:W-:Y:S01]  /*1e70*/  R2P PR, R10, 0x6 ;  /* 0x000000060a007804 */ /* 0x000fe20000000000 */
[----:B------:R-:W-:Y:S01]  /*1e80*/  LDSM.16.M88.4 R28, [R202] ;  /* 0x00000000ca1c783b */ /* 0x000fe20000000200 */
[--C-:B------:R-:W-:Y:S02]  /*1e90*/  IMAD R200, R0, 0x2, R202.reuse ;  /* 0x0000000200c87824 */ /* 0x100fe400078e02ca */
[----:B------:R-:W-:Y:S01]  /*1ea0*/  IMAD R199, R3, 0x2, R202 ;  /* 0x0000000203c77824 */ /* 0x000fe200078e02ca */
[----:B------:R-:W4:Y:S01]  /*1eb0*/  LDSM.16.M88.4 R68, [R201+0x4000] ;  /* 0x00400000c944783b */ /* 0x000f220000000200 */
[----:B------:R-:W-:-:S02]  /*1ec0*/  SEL R2, R2, 0xffffffe0, !P1 ;  /* 0xffffffe002027807 */ /* 0x000fc40004800000 */
[----:B------:R-:W-:Y:S01]  /*1ed0*/  IMAD R197, R0, 0x2, R199 ;  /* 0x0000000200c57824 */ /* 0x000fe200078e02c7 */
[----:B-1----:R-:W-:Y:S02]  /*1ee0*/  LDSM.16.M88.4 R20, [R200] ;  /* 0x00000000c814783b */ /* 0x002fe40000000200 */
[C---:B------:R-:W-:Y:S02]  /*1ef0*/  IMAD.IADD R195, R201.reuse, 0x1, R2 ;  /* 0x00000001c9c37824 */ /* 0x040fe400078e0202 */
[----:B------:R-:W1:Y:S01]  /*1f00*/  LDSM.16.M88.4 R24, [R202+0x2000] ;  /* 0x00200000ca18783b */ /* 0x000e620000000200 */
[----:B--2---:R-:W-:-:S03]  /*1f10*/  IADD3 R4, R201, 0x4000, RZ ;  /* 0x00004000c9047810 */ /* 0x004fc60007ffe0ff */
[----:B------:R-:W-:Y:S02]  /*1f20*/  LDSM.16.M88.4 R48, [R195+0x4000] ;  /* 0x00400000c330783b */ /* 0x000fe40000000200 */
[----:B------:R-:W-:Y:S02]  /*1f30*/  @P2 VIADD R198, R4, 0xffffffc0 ;  /* 0xffffffc004c62836 */ /* 0x000fe40000000000 */
[----:B------:R-:W2:Y:S04]  /*1f40*/  LDSM.16.M88.4 R116, [R201+0x5800] ;  /* 0x00580000c974783b */ /* 0x000ea80000000200 */
[----:B------:R-:W5:Y:S01]  /*1f50*/  LDSM.16.M88.4 R124, [R201+0x4800] ;  /* 0x00480000c97c783b */ /* 0x000f620000000200 */
[----:B------:R-:W-:-:S03]  /*1f60*/  IADD3 R188, R2, R198, RZ ;  /* 0x000000c602bc7210 */ /* 0x000fc60007ffe0ff */
[----:B------:R-:W-:Y:S04]  /*1f70*/  LDSM.16.M88.4 R132, [R198] ;  /* 0x00000000c684783b */ /* 0x000fe80000000200 */
[----:B------:R-:W-:Y:S04]  /*1f80*/  LDSM.16.M88.4 R8, [R199] ;  /* 0x00000000c708783b */ /* 0x000fe80000000200 */
[----:B------:R-:W5:Y:S04]  /*1f90*/  LDSM.16.M88.4 R16, [R200+0x2000] ;  /* 0x00200000c810783b */ /* 0x000f680000000200 */
[----:B------:R-:W5:Y:S01]  /*1fa0*/  LDSM.16.M88.4 R104, [R195+0x5800] ;  /* 0x00580000c368783b */ /* 0x000f620000000200 */
[-C--:B----4-:R-:W-:Y:S03]  /*1fb0*/  HMMA.16816.F32.BF16 R112, R28, R68.reuse, RZ ;  /* 0x000000441c70723c */ /* 0x090fe600000418ff */
[----:B------:R-:W4:Y:S04]  /*1fc0*/  LDSM.16.M88.4 R12, [R195+0x4800] ;  /* 0x00480000c30c783b */ /* 0x000f280000000200 */
[----:B------:R-:W-:Y:S01]  /*1fd0*/  LDSM.16.M88.4 R64, [R197] ;  /* 0x00000000c540783b */ /* 0x000fe20000000200 */
[C---:B-1----:R-:W-:Y:S03]  /*1fe0*/  HMMA.16816.F32.BF16 R40, R24.reuse, R68, RZ ;  /* 0x000000441828723c */ /* 0x042fe600000418ff */
[----:B------:R-:W1:Y:S04]  /*1ff0*/  LDSM.16.M88.4 R128, [R188] ;  /* 0x00000000bc80783b */ /* 0x000e680000000200 */
[----:B---3--:R-:W3:Y:S01]  /*2000*/  LDSM.16.M88.4 R4, [R199+0x2000] ;  /* 0x00200000c704783b */ /* 0x008ee20000000200 */
[----:B------:R-:W-:Y:S03]  /*2010*/  HMMA.16816.F32.BF16 R72, R24, R70, RZ ;  /* 0x000000461848723c */ /* 0x000fe600000418ff */
[----:B------:R-:W3:Y:S03]  /*2020*/  LDSM.16.M88.4 R120, [R201+0x5000] ;  /* 0x00500000c978783b */ /* 0x000ee60000000200 */
[----:B--2---:R-:W-:Y:S01]  /*2030*/  HMMA.16816.F32.BF16 R44, R28, R116, RZ ;  /* 0x000000741c2c723c */ /* 0x004fe200000418ff */
[----:B------:R-:W2:Y:S04]  /*2040*/  LDSM.16.M88.4 R76, [R198+0x1800] ;  /* 0x00180000c64c783b */ /* 0x000ea80000000200 */
[----:B------:R-:W2:Y:S01]  /*2050*/  LDSM.16.M88.4 R84, [R198+0x800] ;  /* 0x00080000c654783b */ /* 0x000ea20000000200 */
[----:B------:R-:W-:Y:S03]  /*2060*/  HMMA.16816.F32.BF16 R112, R20, R48, R112 ;  /* 0x000000301470723c */ /* 0x000fe60000041870 */
[----:B------:R-:W2:Y:S03]  /*2070*/  LDSM.16.M88.4 R60, [R197+0x2000] ;  /* 0x00200000c53c783b */ /* 0x000ea60000000200 */
[C---:B------:R-:W-:Y:S01]  /*2080*/  HMMA.16816.F32.BF16 R68, R28.reuse, R70, RZ ;  /* 0x000000461c44723c */ /* 0x040fe200000418ff */
[----:B------:R-:W2:Y:S04]  /*2090*/  LDSM.16.M88.4 R108, [R195+0x5000] ;  /* 0x00500000c36c783b */ /* 0x000ea80000000200 */
[----:B------:R-:W-:Y:S01]  /*20a0*/  LDSM.16.M88.4 R56, [R188+0x800] ;  /* 0x00080000bc38783b */ /* 0x000fe20000000200 */
[----:B-----5:R-:W-:Y:S03]  /*20b0*/  HMMA.16816.F32.BF16 R36, R28, R124, RZ ;  /* 0x0000007c1c24723c */ /* 0x020fe600000418ff */
[----:B------:R-:W-:Y:S03]  /*20c0*/  LDSM.16.M88.4 R80, [R198+0x1000] ;  /* 0x00100000c650783b */ /* 0x000fe60000000200 */
[----:B------:R-:W-:Y:S01]  /*20d0*/  HMMA.16816.F32.BF16 R40, R16, R48, R40 ;  /* 0x000000301028723c */ /* 0x000fe20000041828 */
[----:B------:R-:W-:Y:S04]  /*20e0*/  LDSM.16.M88.4 R52, [R188+0x1000] ;  /* 0x00100000bc34783b */ /* 0x000fe80000000200 */
[----:B------:R-:W0:Y:S01]  /*20f0*/  LDGDEPBAR ;  /* 0x00000000000079af */ /* 0x000e220000000000 */
[----:B------:R-:W-:Y:S06]  /*2100*/  HMMA.16816.F32.BF16 R112, R8, R132, R112 ;  /* 0x000000840870723c */ /* 0x000fec0000041870 */
[----:B------:R-:W-:Y:S06]  /*2110*/  HMMA.16816.F32.BF16 R100, R24, R124, RZ ;  /* 0x0000007c1864723c */ /* 0x000fec00000418ff */
[C---:B------:R-:W-:Y:S06]  /*2120*/  HMMA.16816.F32.BF16 R44, R20.reuse, R104, R44 ;  /* 0x00000068142c723c */ /* 0x040fec000004182c */
[C---:B------:R-:W-:Y:S06]  /*2130*/  HMMA.16816.F32.BF16 R68, R20.reuse, R50, R68 ;  /* 0x000000321444723c */ /* 0x040fec0000041844 */
[----:B----4-:R-:W-:Y:S06]  /*2140*/  HMMA.16816.F32.BF16 R36, R20, R12, R36 ;  /* 0x0000000c1424723c */ /* 0x010fec0000041824 */
[----:B-1----:R-:W-:Y:S06]  /*2150*/  HMMA.16816.F32.BF16 R112, R64, R128, R112 ;  /* 0x000000804070723c */ /* 0x002fec0000041870 */
[----:B------:R-:W-:Y:S01]  /*2160*/  HMMA.16816.F32.BF16 R72, R16, R50, R72 ;  /* 0x000000321048723c */ /* 0x000fe20000041848 */
[----:B------:R-:W1:Y:S01]  /*2170*/  LDSM.16.M88.4 R48, [R188+0x1800] ;  /* 0x00180000bc30783b */ /* 0x000e620000000200 */
[----:B------:R-:W-:-:S04]  /*2180*/  DEPBAR.LE SB0, 0x0 ;  /* 0x000080000000791a */ /* 0x000fc80000000000 */
[----:B---3--:R-:W-:Y:S06]  /*2190*/  HMMA.16816.F32.BF16 R40, R4, R132, R40 ;  /* 0x000000840428723c */ /* 0x008fec0000041828 */
[----:B------:R-:W-:Y:S06]  /*21a0*/  HMMA.16816.F32.BF16 R96, R24, R126, RZ ;  /* 0x0000007e1860723c */ /* 0x000fec00000418ff */
[----:B------:R-:W-:Y:S01]  /*21b0*/  HMMA.16816.F32.BF16 R32, R28, R120, RZ ;  /* 0x000000781c20723c */ /* 0x000fe200000418ff */
[----:B------:R-:W-:-:S05]  /*21c0*/  FMUL.FTZ R112, R112, UR5 ;  /* 0x0000000570707c20 */ /* 0x000fca0008410000 */
[----:B------:R-:W-:Y:S06]  /*21d0*/  HMMA.16816.F32.BF16 R92, R24, R120, RZ ;  /* 0x00000078185c723c */ /* 0x000fec00000418ff */
[----:B------:R-:W-:Y:S06]  /*21e0*/  HMMA.16816.F32.BF16 R124, R28, R126, RZ ;  /* 0x0000007e1c7c723c */ /* 0x000fec00000418ff */
[----:B------:R-:W-:Y:S06]  /*21f0*/  HMMA.16816.F32.BF16 R100, R16, R12, R100 ;  /* 0x0000000c1064723c */ /* 0x000fec0000041864 */
[C---:B--2---:R-:W-:Y:S06]  /*2200*/  HMMA.16816.F32.BF16 R44, R8.reuse, R76, R44 ;  /* 0x0000004c082c723c */ /* 0x044fec000004182c */
[C---:B------:R-:W-:Y:S06]  /*2210*/  HMMA.16816.F32.BF16 R68, R8.reuse, R134, R68 ;  /* 0x000000860844723c */ /* 0x040fec0000041844 */
[----:B------:R-:W-:Y:S06]  /*2220*/  HMMA.16816.F32.BF16 R36, R8, R84, R36 ;  /* 0x000000540824723c */ /* 0x000fec0000041824 */
[----:B------:R-:W-:Y:S01]  /*2230*/  HMMA.16816.F32.BF16 R40, R60, R128, R40 ;  /* 0x000000803c28723c */ /* 0x000fe20000041828 */
[----:B------:R2:W3:Y:S05]  /*2240*/  MUFU.TANH R128, R112 ;  /* 0x0000007000807308 */ /* 0x0004ea0000002400 */
[----:B------:R-:W-:Y:S01]  /*2250*/  HMMA.16816.F32.BF16 R88, R24, R116, RZ ;  /* 0x000000741858723c */ /* 0x000fe200000418ff */
[----:B------:R-:W-:-:S05]  /*2260*/  FMUL.FTZ R129, R115, UR5 ;  /* 0x0000000573817c20 */ /* 0x000fca0008410000 */
[----:B------:R-:W-:Y:S01]  /*2270*/  HMMA.16816.F32.BF16 R32, R20, R108, R32 ;  /* 0x0000006c1420723c */ /* 0x000fe20000041820 */
[----:B------:R-:W-:Y:S01]  /*2280*/  FMUL.FTZ R116, R113, UR5 ;  /* 0x0000000571747c20 */ /* 0x000fe20008410000 */
[----:B------:R-:W-:Y:S01]  /*2290*/  FMUL.FTZ R117, R114, UR5 ;  /* 0x0000000572757c20 */ /* 0x000fe20008410000 */
[----:B------:R-:W4:Y:S03]  /*22a0*/  MUFU.TANH R129, R129 ;  /* 0x0000008100817308 */ /* 0x000f260000002400 */
[C---:B--2---:R-:W-:Y:S05]  /*22b0*/  HMMA.16816.F32.BF16 R112, R24.reuse, R122, RZ ;  /* 0x0000007a1870723c */ /* 0x044fea00000418ff */
[----:B------:R-:W-:Y:S01]  /*22c0*/  MUFU.TANH R117, R117 ;  /* 0x0000007500757308 */ /* 0x000fe20000002400 */
[----:B------:R-:W-:Y:S06]  /*22d0*/  HMMA.16816.F32.BF16 R24, R24, R118, RZ ;  /* 0x000000761818723c */ /* 0x000fec00000418ff */
[----:B------:R-:W-:Y:S01]  /*22e0*/  HMMA.16816.F32.BF16 R92, R16, R108, R92 ;  /* 0x0000006c105c723c */ /* 0x000fe2000004185c */
[----:B------:R-:W2:Y:S05]  /*22f0*/  MUFU.TANH R116, R116 ;  /* 0x0000007400747308 */ /* 0x000eaa0000002400 */
[-C--:B------:R-:W-:Y:S06]  /*2300*/  HMMA.16816.F32.BF16 R124, R20, R14.reuse, R124 ;  /* 0x0000000e147c723c */ /* 0x080fec000004187c */
[----:B------:R-:W-:Y:S06]  /*2310*/  HMMA.16816.F32.BF16 R96, R16, R14, R96 ;  /* 0x0000000e1060723c */ /* 0x000fec0000041860 */
[C---:B------:R-:W-:Y:S06]  /*2320*/  HMMA.16816.F32.BF16 R72, R4.reuse, R134, R72 ;  /* 0x000000860448723c */ /* 0x040fec0000041848 */
[----:B------:R-:W-:Y:S06]  /*2330*/  HMMA.16816.F32.BF16 R100, R4, R84, R100 ;  /* 0x000000540464723c */ /* 0x000fec0000041864 */
[----:B-1----:R-:W-:Y:S06]  /*2340*/  HMMA.16816.F32.BF16 R44, R64, R48, R44 ;  /* 0x00000030402c723c */ /* 0x002fec000004182c */
[----:B------:R-:W-:Y:S06]  /*2350*/  HMMA.16816.F32.BF16 R120, R28, R122, RZ ;  /* 0x0000007a1c78723c */ /* 0x000fec00000418ff */
[----:B------:R-:W-:Y:S06]  /*2360*/  HMMA.16816.F32.BF16 R68, R64, R130, R68 ;  /* 0x000000824044723c */ /* 0x000fec0000041844 */
[----:B------:R-:W-:Y:S06]  /*2370*/  HMMA.16816.F32.BF16 R28, R28, R118, RZ ;  /* 0x000000761c1c723c */ /* 0x000fec00000418ff */
[----:B------:R-:W-:Y:S01]  /*2380*/  HMMA.16816.F32.BF16 R36, R64, R56, R36 ;  /* 0x000000384024723c */ /* 0x000fe20000041824 */
[----:B------:R-:W-:Y:S01]  /*2390*/  FMUL.FTZ R12, R44, UR5 ;  /* 0x000000052c0c7c20 */ /* 0x000fe20008410000 */
[----:B------:R-:W-:-:S04]  /*23a0*/  FMUL.FTZ R13, R45, UR5 ;  /* 0x000000052d0d7c20 */ /* 0x000fc80008410000 */
[----:B------:R-:W-:Y:S01]  /*23b0*/  HMMA.16816.F32.BF16 R32, R8, R80, R32 ;  /* 0x000000500820723c */ /* 0x000fe20000041820 */
[----:B------:R-:W-:Y:S05]  /*23c0*/  MUFU.TANH R12, R12 ;  /* 0x0000000c000c7308 */ /* 0x000fea0000002400 */
[----:B------:R-:W-:Y:S01]  /*23d0*/  HMMA.16816.F32.BF16 R88, R16, R104, R88 ;  /* 0x000000681058723c */ /* 0x000fe20000041858 */
[----:B------:R-:W-:Y:S01]  /*23e0*/  FMUL.FTZ R44, R69, UR5 ;  /* 0x00000005452c7c20 */ /* 0x000fe20008410000 */
[----:B------:R-:W-:Y:S02]  /*23f0*/  IMAD.SHL.U32 R69, R141, 0x2, RZ ;  /* 0x000000028d457824 */ /* 0x000fe400078e00ff */
[----:B------:R-:W-:Y:S01]  /*2400*/  FMUL.FTZ R14, R70, UR5 ;  /* 0x00000005460e7c20 */ /* 0x000fe20008410000 */
[----:B------:R-:W-:Y:S01]  /*2410*/  FMUL.FTZ R15, R71, UR5 ;  /* 0x00000005470f7c20 */ /* 0x000fe20008410000 */
[----:B------:R-:W-:Y:S01]  /*2420*/  MUFU.TANH R13, R13 ;  /* 0x0000000d000d7308 */ /* 0x000fe20000002400 */
[----:B------:R-:W-:Y:S01]  /*2430*/  HMMA.16816.F32.BF16 R124, R8, R86, R124 ;  /* 0x00000056087c723c */ /* 0x000fe2000004187c */
[----:B------:R-:W-:-:S05]  /*2440*/  LOP3.LUT R69, R69, 0x6, RZ, 0xc0, !PT ;  /* 0x0000000645457812 */ /* 0x000fca00078ec0ff */
        /* <DEDUP_REMOVED lines=11> */
[----:B------:R-:W-:Y:S01]  /*2500*/  IMAD R69, R148, 0x40, R69 ;  /* 0x0000004094457824 */ /* 0x000fe200078e0245 */
[----:B------:R-:W-:Y:S01]  /*2510*/  HMMA.16816.F32.BF16 R96, R4, R86, R96 ;  /* 0x000000560460723c */ /* 0x000fe20000041860 */
[----:B------:R-:W-:Y:S02]  /*2520*/  MUFU.TANH R39, R39 ;  /* 0x0000002700277308 */ /* 0x000fe40000002400 */
[C---:B------:R-:W-:Y:S01]  /*2530*/  VIADD R19, R69.reuse, 0x1 ;  /* 0x0000000145137836 */ /* 0x040fe20000000000 */
[----:B------:R-:W-:-:S02]  /*2540*/  ISETP.GE.AND P5, PT, R69, R146, PT ;  /* 0x000000924500720c */ /* 0x000fc40003fa6270 */
[----:B------:R-:W-:Y:S02]  /*2550*/  HMMA.16816.F32.BF16 R92, R4, R80, R92 ;  /* 0x00000050045c723c */ /* 0x000fe4000004185c */
[-C--:B------:R-:W-:Y:S01]  /*2560*/  ISETP.GE.AND P4, PT, R19, R146.reuse, PT ;  /* 0x000000921300720c */ /* 0x080fe20003f86270 */
[----:B------:R-:W-:Y:S01]  /*2570*/  MUFU.TANH R41, R41 ;  /* 0x0000002900297308 */ /* 0x000fe20000002400 */
[----:B------:R-:W-:Y:S01]  /*2580*/  VIADD R19, R69, 0x10 ;  /* 0x0000001045137836 */ /* 0x000fe20000000000 */
[----:B---3--:R-:W-:Y:S01]  /*2590*/  FSEL R128, R128, -INF , !P5 ;  /* 0xff80000080807808 */ /* 0x008fe20006800000 */
[C---:B------:R-:W-:Y:S01]  /*25a0*/  HMMA.16816.F32.BF16 R72, R60.reuse, R130, R72 ;  /* 0x000000823c48723c */ /* 0x040fe20000041848 */
[----:B----4-:R-:W-:Y:S02]  /*25b0*/  FSEL R129, R129, -INF , !P4 ;  /* 0xff80000081817808 */ /* 0x010fe40006000000 */
[----:B------:R-:W-:Y:S02]  /*25c0*/  ISETP.GE.AND P0, PT, R19, R146, PT ;  /* 0x000000921300720c */ /* 0x000fe40003f06270 */
[----:B------:R-:W-:Y:S01]  /*25d0*/  MUFU.TANH R40, R40 ;  /* 0x0000002800287308 */ /* 0x000fe20000002400 */
[----:B------:R-:W-:Y:S01]  /*25e0*/  HMMA.16816.F32.BF16 R100, R60, R56, R100 ;  /* 0x000000383c64723c */ /* 0x000fe20000041864 */
[----:B------:R-:W-:-:S02]  /*25f0*/  IADD3 R19, R69, 0x20, RZ ;  /* 0x0000002045137810 */ /* 0x000fc40007ffe0ff */
[----:B--2---:R-:W-:-:S03]  /*2600*/  FSEL R116, R116, -INF , !P4 ;  /* 0xff80000074747808 */ /* 0x004fc60006000000 */
[C---:B------:R-:W-:Y:S01]  /*2610*/  HMMA.16816.F32.BF16 R120, R20.reuse, R110, R120 ;  /* 0x0000006e1478723c */ /* 0x040fe20000041878 */
[----:B------:R-:W-:Y:S05]  /*2620*/  MUFU.TANH R14, R14 ;  /* 0x0000000e000e7308 */ /* 0x000fea0000002400 */
[----:B------:R-:W-:Y:S03]  /*2630*/  HMMA.16816.F32.BF16 R28, R20, R106, R28 ;  /* 0x0000006a141c723c */ /* 0x000fe6000004181c */
[----:B------:R-:W-:Y:S03]  /*2640*/  MUFU.TANH R43, R43 ;  /* 0x0000002b002b7308 */ /* 0x000fe60000002400 */
[C---:B------:R-:W-:Y:S01]  /*2650*/  HMMA.16816.F32.BF16 R32, R64.reuse, R52, R32 ;  /* 0x000000344020723c */ /* 0x040fe20000041820 */
[----:B------:R-:W-:Y:S01]  /*2660*/  FMUL.FTZ R45, R72, UR5 ;  /* 0x00000005482d7c20 */ /* 0x000fe20008410000 */
[----:B------:R-:W-:Y:S01]  /*2670*/  FMUL.FTZ R16, R74, UR5 ;  /* 0x000000054a107c20 */ /* 0x000fe20008410000 */
[----:B------:R-:W-:Y:S01]  /*2680*/  FMUL.FTZ R18, R75, UR5 ;  /* 0x000000054b127c20 */ /* 0x000fe20008410000 */
[----:B------:R-:W-:Y:S01]  /*2690*/  FMUL.FTZ R56, R73, UR5 ;  /* 0x0000000549387c20 */ /* 0x000fe20008410000 */
[----:B------:R-:W1:Y:S01]  /*26a0*/  MUFU.TANH R2, R2 ;  /* 0x0000000200027308 */ /* 0x000e620000002400 */
[-C--:B------:R-:W-:Y:S01]  /*26b0*/  HMMA.16816.F32.BF16 R124, R64, R58.reuse, R124 ;  /* 0x0000003a407c723c */ /* 0x080fe2000004187c */
[----:B------:R-:W-:Y:S01]  /*26c0*/  FMUL.FTZ R17, R100, UR5 ;  /* 0x0000000564117c20 */ /* 0x000fe20008410000 */
[----:B------:R-:W-:Y:S01]  /*26d0*/  FMUL.FTZ R20, R102, UR5 ;  /* 0x0000000566147c20 */ /* 0x000fe20008410000 */
[----:B------:R-:W-:Y:S01]  /*26e0*/  FMUL.FTZ R57, R101, UR5 ;  /* 0x0000000565397c20 */ /* 0x000fe20008410000 */
[----:B------:R-:W-:Y:S01]  /*26f0*/  FMUL.FTZ R22, R103, UR5 ;  /* 0x0000000567167c20 */ /* 0x000fe20008410000 */
[C---:B------:R-:W-:Y:S01]  /*2700*/  VIADD R23, R69.reuse, 0x28 ;  /* 0x0000002845177836 */ /* 0x040fe20000000000 */
[----:B------:R-:W-:Y:S01]  /*2710*/  HMMA.16816.F32.BF16 R96, R60, R58, R96 ;  /* 0x0000003a3c60723c */ /* 0x000fe20000041860 */
[----:B------:R-:W-:Y:S01]  /*2720*/  MUFU.TANH R45, R45 ;  /* 0x0000002d002d7308 */ /* 0x000fe20000002400 */
[----:B------:R-:W-:-:S04]  /*2730*/  VIADD R21, R69, 0x21 ;  /* 0x0000002145157836 */ /* 0x000fc80000000000 */
[C---:B------:R-:W-:Y:S03]  /*2740*/  HMMA.16816.F32.BF16 R88, R4.reuse, R76, R88 ;  /* 0x0000004c0458723c */ /* 0x040fe60000041858 */
[----:B------:R-:W2:Y:S01]  /*2750*/  MUFU.TANH R16, R16 ;  /* 0x0000001000107308 */ /* 0x000ea20000002400 */
[----:B-1----:R-:W-:Y:S02]  /*2760*/  FSEL R2, R2, -INF , !P0 ;  /* 0xff80000002027808 */ /* 0x002fe40004000000 */
[C---:B------:R-:W-:Y:S01]  /*2770*/  HMMA.16816.F32.BF16 R112, R4.reuse, R82, R112 ;  /* 0x000000520470723c */ /* 0x040fe20000041870 */
        /* <DEDUP_REMOVED lines=10> */
[----:B------:R-:W-:Y:S01]  /*2820*/  HMMA.16816.F32.BF16 R92, R60, R52, R92 ;  /* 0x000000343c5c723c */ /* 0x000fe2000004185c */
[C---:B------:R-:W-:Y:S01]  /*2830*/  VIADD R7, R69.reuse, 0x8 ;  /* 0x0000000845077836 */ /* 0x040fe20000000000 */
[----:B------:R-:W-:Y:S01]  /*2840*/  IADD3 R5, R69, 0x9, RZ ;  /* 0x0000000945057810 */ /* 0x000fe20007ffe0ff */
[----:B------:R-:W-:Y:S01]  /*2850*/  MUFU.TANH R37, R37 ;  /* 0x0000002500257308 */ /* 0x000fe20000002400 */
[----:B------:R-:W-:Y:S01]  /*2860*/  FSEL R4, R41, -INF , !P5 ;  /* 0xff80000029047808 */ /* 0x000fe20006800000 */
[----:B------:R-:W-:Y:S01]  /*2870*/  FMUL.FTZ R68, R97, UR5 ;  /* 0x0000000561447c20 */ /* 0x000fe20008410000 */
[-C--:B------:R-:W-:Y:S01]  /*2880*/  ISETP.GE.AND P3, PT, R7, R146.reuse, PT ;  /* 0x000000920700720c */ /* 0x080fe20003f66270 */
[----:B------:R-:W-:Y:S01]  /*2890*/  VIADD R7, R69, 0x11 ;  /* 0x0000001145077836 */ /* 0x000fe20000000000 */
[-C--:B------:R-:W-:Y:S01]  /*28a0*/  ISETP.GE.AND P2, PT, R5, R146.reuse, PT ;  /* 0x000000920500720c */ /* 0x080fe20003f46270 */
[----:B------:R-:W-:Y:S01]  /*28b0*/  VIADD R5, R69, 0x18 ;  /* 0x0000001845057836 */ /* 0x000fe20000000000 */
[C---:B------:R-:W-:Y:S01]  /*28c0*/  HMMA.16816.F32.BF16 R120, R8.reuse, R82, R120 ;  /* 0x000000520878723c */ /* 0x040fe20000041878 */
[----:B------:R-:W1:Y:S01]  /*28d0*/  MUFU.TANH R17, R17 ;  /* 0x0000001100117308 */ /* 0x000e620000002400 */
[-C--:B------:R-:W-:Y:S01]  /*28e0*/  ISETP.GE.AND P1, PT, R7, R146.reuse, PT ;  /* 0x000000920700720c */ /* 0x080fe20003f26270 */
[----:B------:R-:W-:Y:S01]  /*28f0*/  VIADD R7, R69, 0x19 ;  /* 0x0000001945077836 */ /* 0x000fe20000000000 */
[----:B------:R-:W-:Y:S01]  /*2900*/  ISETP.GE.AND P6, PT, R5, R146, PT ;  /* 0x000000920500720c */ /* 0x000fe20003fc6270 */
[----:B------:R-:W-:Y:S01]  /*2910*/  FMUL.FTZ R53, R96, UR5 ;  /* 0x0000000560357c20 */ /* 0x000fe20008410000 */
[----:B------:R-:W-:Y:S01]  /*2920*/  HMMA.16816.F32.BF16 R28, R8, R78, R28 ;  /* 0x0000004e081c723c */ /* 0x000fe2000004181c */
[----:B------:R-:W-:Y:S01]  /*2930*/  FSEL R5, R39, -INF , !P5 ;  /* 0xff80000027057808 */ /* 0x000fe20006800000 */
[----:B------:R-:W-:Y:S01]  /*2940*/  FMUL.FTZ R98, R98, UR5 ;  /* 0x0000000562627c20 */ /* 0x000fe20008410000 */
[----:B------:R-:W3:Y:S01]  /*2950*/  MUFU.TANH R20, R20 ;  /* 0x0000001400147308 */ /* 0x000ee20000002400 */
[----:B------:R-:W-:-:S02]  /*2960*/  P2R R70, PR, RZ, 0x40 ;  /* 0x00000040ff467803 */ /* 0x000fc40000000000 */
[-C--:B------:R-:W-:Y:S01]  /*2970*/  ISETP.GE.AND P6, PT, R7, R146.reuse, PT ;  /* 0x000000920700720c */ /* 0x080fe20003fc6270 */
[----:B------:R-:W-:Y:S01]  /*2980*/  FMUL.FTZ R9, R99, UR5 ;  /* 0x0000000563097c20 */ /* 0x000fe20008410000 */
[----:B------:R-:W-:Y:S01]  /*2990*/  FSEL R11, R117, -INF , !P5 ;  /* 0xff800000750b7808 */ /* 0x000fe20006800000 */
[C---:B------:R-:W-:Y:S01]  /*29a0*/  HMMA.16816.F32.BF16 R88, R60.reuse, R48, R88 ;  /* 0x000000303c58723c */ /* 0x040fe20000041858 */
[-C--:B------:R-:W-:Y:S01]  /*29b0*/  ISETP.GE.AND P5, PT, R19, R146.reuse, PT ;  /* 0x000000921300720c */ /* 0x080fe20003fa6270 */
[----:B------:R-:W4:Y:S01]  /*29c0*/  MUFU.TANH R42, R42 ;  /* 0x0000002a002a7308 */ /* 0x000f220000002400 */
[----:B------:R-:W-:Y:S01]  /*29d0*/  FSEL R7, R40, -INF , !P4 ;  /* 0xff80000028077808 */ /* 0x000fe20006000000 */
[----:B------:R-:W-:Y:S01]  /*29e0*/  FMUL.FTZ R10, R92, UR5 ;  /* 0x000000055c0a7c20 */ /* 0x000fe20008410000 */
[----:B------:R-:W-:Y:S01]  /*29f0*/  FSEL R19, R14, -INF , !P3 ;  /* 0xff8000000e137808 */ /* 0x000fe20005800000 */
[C---:B------:R-:W-:Y:S01]  /*2a00*/  HMMA.16816.F32.BF16 R112, R60.reuse, R54, R112 ;  /* 0x000000363c70723c */ /* 0x040fe20000041870 */
[----:B--2---:R-:W-:Y:S01]  /*2a10*/  FSEL R52, R16, -INF , !P3 ;  /* 0xff80000010347808 */ /* 0x004fe20005800000 */
[----:B------:R-:W-:Y:S01]  /*2a20*/  FMUL.FTZ R39, R93, UR5 ;  /* 0x000000055d277c20 */ /* 0x000fe20008410000 */
[----:B------:R-:W-:Y:S01]  /*2a30*/  FSEL R45, R45, -INF , !P3 ;  /* 0xff8000002d2d7808 */ /* 0x000fe20005800000 */
[----:B------:R-:W2:Y:S01]  /*2a40*/  MUFU.TANH R44, R44 ;  /* 0x0000002c002c7308 */ /* 0x000ea20000002400 */
[----:B------:R-:W-:Y:S01]  /*2a50*/  FSEL R40, R43, -INF , !P3 ;  /* 0xff8000002b287808 */ /* 0x000fe20005800000 */
[----:B------:R-:W-:Y:S01]  /*2a60*/  HMMA.16816.F32.BF16 R24, R60, R50, R24 ;  /* 0x000000323c18723c */ /* 0x000fe20000041818 */
[----:B------:R-:W-:Y:S01]  /*2a70*/  FMUL.FTZ R14, R94, UR5 ;  /* 0x000000055e0e7c20 */ /* 0x000fe20008410000 */
[----:B------:R-:W-:Y:S01]  /*2a80*/  FMUL.FTZ R41, R95, UR5 ;  /* 0x000000055f297c20 */ /* 0x000fe20008410000 */
[----:B------:R-:W-:-:S02]  /*2a90*/  ISETP.GE.AND P3, PT, R23, R146, PT ;  /* 0x000000921700720c */ /* 0x000fc40003f66270 */
[----:B-1----:R-:W-:Y:S01]  /*2aa0*/  FSEL R23, R17, -INF , !P0 ;  /* 0xff80000011177808 */ /* 0x002fe20004000000 */
[----:B------:R-:W1:Y:S01]  /*2ab0*/  MUFU.TANH R15, R15 ;  /* 0x0000000f000f7308 */ /* 0x000e620000002400 */
[----:B------:R-:W-:Y:S01]  /*2ac0*/  FSEL R60, R18, -INF , !P2 ;  /* 0xff800000123c7808 */ /* 0x000fe20005000000 */
[C---:B------:R-:W-:Y:S01]  /*2ad0*/  HMMA.16816.F32.BF16 R120, R64.reuse, R54, R120 ;  /* 0x000000364078723c */ /* 0x040fe20000041878 */
[----:B---3--:R-:W-:Y:S02]  /*2ae0*/  FSEL R18, R20, -INF , !P0 ;  /* 0xff80000014127808 */ /* 0x008fe40004000000 */
[----:B------:R-:W-:Y:S01]  /*2af0*/  FSEL R149, R37, -INF , !P0 ;  /* 0xff80000025957808 */ /* 0x000fe20004000000 */
[----:B------:R-:W-:Y:S01]  /*2b00*/  VIADD R37, R69, 0x29 ;  /* 0x0000002945257836 */ /* 0x000fe20000000000 */
[----:B------:R-:W-:Y:S01]  /*2b10*/  ISETP.GE.AND P0, PT, R146, 0x41, PT ;  /* 0x000000419200780c */ /* 0x000fe20003f06270 */
[----:B------:R-:W3:Y:S01]  /*2b20*/  MUFU.TANH R56, R56 ;  /* 0x0000003800387308 */ /* 0x000ee20000002400 */
[----:B----4-:R-:W-:Y:S01]  /*2b30*/  FSEL R6, R42, -INF , !P4 ;  /* 0xff8000002a067808 */ /* 0x010fe20006000000 */
[----:B------:R-:W-:Y:S01]  /*2b40*/  HMMA.16816.F32.BF16 R28, R64, R50, R28 ;  /* 0x00000032401c723c */ /* 0x000fe2000004181c */
[----:B------:R-:W-:-:S02]  /*2b50*/  ISETP.GE.AND P4, PT, R21, R146, PT ;  /* 0x000000921500720c */ /* 0x000fc40003f86270 */
[----:B--2---:R-:W-:-:S03]  /*2b60*/  FSEL R44, R44, -INF , !P2 ;  /* 0xff8000002c2c7808 */ /* 0x004fc60005000000 */
[----:B------:R-:W2:Y:S01]  /*2b70*/  MUFU.TANH R36, R36 ;  /* 0x0000002400247308 */ /* 0x000ea20000002400 */
[----:B-1----:R-:W-:-:S07]  /*2b80*/  FSEL R21, R15, -INF , !P2 ;  /* 0xff8000000f157808 */ /* 0x002fce0005000000 */
[----:B------:R-:W1:Y:S01]  /*2b90*/  MUFU.TANH R38, R38 ;  /* 0x0000002600267308 */ /* 0x000e620000002400 */
[----:B---3--:R-:W-:Y:S02]  /*2ba0*/  FSEL R43, R56, -INF , !P2 ;  /* 0xff800000382b7808 */ /* 0x008fe40005000000 */
[----:B------:R-:W-:-:S05]  /*2bb0*/  ISETP.GE.AND P2, PT, R37, R146, PT ;  /* 0x000000922500720c */ /* 0x000fca0003f46270 */
[----:B------:R-:W3:Y:S01]  /*2bc0*/  MUFU.TANH R57, R57 ;  /* 0x0000003900397308 */ /* 0x000ee20000002400 */
[----:B--2---:R-:W-:-:S07]  /*2bd0*/  FSEL R36, R36, -INF , !P1 ;  /* 0xff80000024247808 */ /* 0x004fce0004800000 */
[----:B------:R-:W2:Y:S01]  /*2be0*/  MUFU.TANH R22, R22 ;  /* 0x0000001600167308 */ /* 0x000ea20000002400 */
[----:B-1----:R-:W-:-:S07]  /*2bf0*/  FSEL R15, R38, -INF , !P1 ;  /* 0xff800000260f7808 */ /* 0x002fce0004800000 */
[----:B------:R-:W1:Y:S01]  /*2c00*/  MUFU.TANH R32, R32 ;  /* 0x0000002000207308 */ /* 0x000e620000002400 */
[----:B---3--:R-:W-:-:S07]  /*2c10*/  FSEL R17, R57, -INF , !P1 ;  /* 0xff80000039117808 */ /* 0x008fce0004800000 */
[----:B------:R-:W3:Y:S01]  /*2c20*/  MUFU.TANH R33, R33 ;  /* 0x0000002100217308 */ /* 0x000ee20000002400 */
[----:B--2---:R-:W-:-:S07]  /*2c30*/  FSEL R16, R22, -INF , !P1 ;  /* 0xff80000016107808 */ /* 0x004fce0004800000 */
[----:B------:R-:W2:Y:S08]  /*2c40*/  MUFU.TANH R34, R34 ;  /* 0x0000002200227308 */ /* 0x000eb00000002400 */
[----:B------:R-:W4:Y:S08]  /*2c50*/  MUFU.TANH R35, R35 ;  /* 0x0000002300237308 */ /* 0x000f300000002400 */
[----:B------:R-:W1:Y:S08]  /*2c60*/  MUFU.TANH R58, R58 ;  /* 0x0000003a003a7308 */ /* 0x000e700000002400 */
[----:B------:R-:W1:Y:S08]  /*2c70*/  MUFU.TANH R59, R59 ;  /* 0x0000003b003b7308 */ /* 0x000e700000002400 */
[----:B------:R1:W1:Y:S08]  /*2c80*/  MUFU.TANH R179, R126 ;  /* 0x0000007e00b37308 */ /* 0x0002700000002400 */
[----:B------:R1:W1:Y:S08]  /*2c90*/  MUFU.TANH R177, R127 ;  /* 0x0000007f00b17308 */ /* 0x0002700000002400 */
[----:B------:R-:W1:Y:S08]  /*2ca0*/  MUFU.TANH R53, R53 ;  /* 0x0000003500357308 */ /* 0x000e700000002400 */
[----:B------:R-:W1:Y:S08]  /*2cb0*/  MUFU.TANH R68, R68 ;  /* 0x0000004400447308 */ /* 0x000e700000002400 */
[----:B------:R1:W1:Y:S08]  /*2cc0*/  MUFU.TANH R8, R98 ;  /* 0x0000006200087308 */ /* 0x0002700000002400 */
[----:B------:R-:W1:Y:S08]  /*2cd0*/  MUFU.TANH R9, R9 ;  /* 0x0000000900097308 */ /* 0x000e700000002400 */
[----:B------:R-:W1:Y:S08]  /*2ce0*/  MUFU.TANH R10, R10 ;  /* 0x0000000a000a7308 */ /* 0x000e700000002400 */
[----:B------:R-:W1:Y:S08]  /*2cf0*/  MUFU.TANH R39, R39 ;  /* 0x0000002700277308 */ /* 0x000e700000002400 */
[----:B------:R-:W1:Y:S08]  /*2d00*/  MUFU.TANH R14, R14 ;  /* 0x0000000e000e7308 */ /* 0x000e700000002400 */
[----:B------:R-:W1:Y:S01]  /*2d10*/  MUFU.TANH R41, R41 ;  /* 0x0000002900297308 */ /* 0x000e620000002400 */
[----:B------:R-:W-:Y:S06]  /*2d20*/  BAR.SYNC.DEFER_BLOCKING 0x0 ;  /* 0x0000000000007b1d */ /* 0x000fec0000010000 */
[----:B--234-:R-:W-:Y:S05]  /*2d30*/  @!P0 BRA `(.L_x_1209) ;  /* 0x0000000000648947 */ /* 0x01cfea0003800000 */
        /* <DEDUP_REMOVED lines=25> */
.L_x_1209:
[----:B--2---:R-:W-:Y:S01]  /*2ed0*/  FMNMX.FTZ R51, R128, R116, !PT ;  /* 0x0000007480337209 */ /* 0x004fe20007810000 */
[----:B------:R-:W-:Y:S01]  /*2ee0*/  FMUL.FTZ R48, R120, UR5 ;  /* 0x0000000578307c20 */ /* 0x000fe20008410000 */
[----:B------:R-:W-:Y:S01]  /*2ef0*/  ISETP.NE.AND P1, PT, R70, RZ, PT ;  /* 0x000000ff4600720c */ /* 0x000fe20003f25270 */
[----:B------:R-:W-:Y:S01]  /*2f00*/  FMUL.FTZ R42, R121, UR5 ;  /* 0x00000005792a7c20 */ /* 0x000fe20008410000 */
[----:B------:R-:W-:Y:S01]  /*2f10*/  FMNMX.FTZ R51, R40, R51, !PT ;  /* 0x0000003328337209 */ /* 0x000fe20007810000 */
[----:B------:R-:W-:Y:S01]  /*2f20*/  VIADD R49, R69, 0x30 ;  /* 0x0000003045317836 */ /* 0x000fe20000000000 */
[----:B-1----:R-:W-:Y:S01]  /*2f30*/  FSEL R20, R9, -INF , !P6 ;  /* 0xff80000009147808 */ /* 0x002fe20007000000 */
[----:B------:R-:W1:Y:S01]  /*2f40*/  MUFU.TANH R48, R48 ;  /* 0x0000003000307308 */ /* 0x000e620000002400 */
[----:B------:R-:W-:Y:S01]  /*2f50*/  FMNMX.FTZ R51, R44, R51, !PT ;  /* 0x000000332c337209 */ /* 0x000fe20007810000 */
[----:B------:R-:W-:Y:S01]  /*2f60*/  FMUL.FTZ R159, R25, UR5 ;  /* 0x00000005199f7c20 */ /* 0x000fe20008410000 */
[----:B------:R-:W-:Y:S01]  /*2f70*/  FSEL R58, R58, -INF , !P1 ;  /* 0xff8000003a3a7808 */ /* 0x000fe20004800000 */
[----:B------:R-:W-:Y:S01]  /*2f80*/  FMUL.FTZ R155, R27, UR5 ;  /* 0x000000051b9b7c20 */ /* 0x000fe20008410000 */
[----:B------:R-:W-:Y:S01]  /*2f90*/  FMNMX.FTZ R51, R2, R51, !PT ;  /* 0x0000003302337209 */ /* 0x000fe20007810000 */
[----:B------:R-:W-:Y:S01]  /*2fa0*/  FMUL.FTZ R115, R115, UR5 ;  /* 0x0000000573737c20 */ /* 0x000fe20008410000 */
[----:B------:R-:W-:Y:S01]  /*2fb0*/  FSEL R56, R59, -INF , !P6 ;  /* 0xff8000003b387808 */ /* 0x000fe20007000000 */
[----:B------:R-:W2:Y:S01]  /*2fc0*/  MUFU.TANH R42, R42 ;  /* 0x0000002a002a7308 */ /* 0x000ea20000002400 */
[----:B------:R-:W-:Y:S01]  /*2fd0*/  FMNMX.FTZ R9, R36, R51, !PT ;  /* 0x0000003324097209 */ /* 0x000fe20007810000 */
[----:B------:R-:W-:Y:S01]  /*2fe0*/  FMUL.FTZ R90, R90, UR5 ;  /* 0x000000055a5a7c20 */ /* 0x000fe20008410000 */
[----:B------:R-:W-:Y:S01]  /*2ff0*/  FSEL R22, R8, -INF , !P1 ;  /* 0xff80000008167808 */ /* 0x000fe20004800000 */
[----:B------:R-:W-:Y:S01]  /*3000*/  FMUL.FTZ R8, R28, UR5 ;  /* 0x000000051c087c20 */ /* 0x000fe20008410000 */
[----:B------:R-:W-:Y:S01]  /*3010*/  FMNMX.FTZ R9, R58, R9, !PT ;  /* 0x000000093a097209 */ /* 0x000fe20007810000 */
[----:B------:R-:W-:Y:S01]  /*3020*/  FMUL.FTZ R28, R29, UR5 ;  /* 0x000000051d1c7c20 */ /* 0x000fe20008410000 */
[----:B------:R-:W-:Y:S01]  /*3030*/  FSEL R54, R32, -INF , !P5 ;  /* 0xff80000020367808 */ /* 0x000fe20006800000 */
[----:B------:R-:W-:Y:S01]  /*3040*/  VIADD R29, R69, 0x38 ;  /* 0x00000038451d7836 */ /* 0x000fe20000000000 */
[----:B------:R-:W-:Y:S01]  /*3050*/  FMNMX.FTZ R9, R56, R9, !PT ;  /* 0x0000000938097209 */ /* 0x000fe20007810000 */
[----:B------:R-:W3:Y:S01]  /*3060*/  MUFU.TANH R8, R8 ;  /* 0x0000000800087308 */ /* 0x000ee20000002400 */
[----:B------:R-:W-:Y:S01]  /*3070*/  FSEL R38, R33, -INF , !P4 ;  /* 0xff80000021267808 */ /* 0x000fe20006000000 */
[----:B------:R-:W-:Y:S01]  /*3080*/  FMUL.FTZ R26, R26, UR5 ;  /* 0x000000051a1a7c20 */ /* 0x000fe20008410000 */
[----:B------:R-:W-:Y:S01]  /*3090*/  FMNMX.FTZ R33, R54, R9, !PT ;  /* 0x0000000936217209 */ /* 0x000fe20007810000 */
[----:B------:R-:W-:Y:S01]  /*30a0*/  FMUL.FTZ R91, R91, UR5 ;  /* 0x000000055b5b7c20 */ /* 0x000fe20008410000 */
[----:B-1----:R-:W-:Y:S01]  /*30b0*/  FSEL R48, R48, -INF , !P3 ;  /* 0xff80000030307808 */ /* 0x002fe20005800000 */
[----:B------:R-:W-:Y:S01]  /*30c0*/  FMUL.FTZ R24, R24, UR5 ;  /* 0x0000000518187c20 */ /* 0x000fe20008410000 */
[----:B------:R-:W-:Y:S01]  /*30d0*/  FMNMX.FTZ R33, R38, R33, !PT ;  /* 0x0000002126217209 */ /* 0x000fe20007810000 */
[----:B------:R1:W4:Y:S01]  /*30e0*/  MUFU.TANH R9, R28 ;  /* 0x0000001c00097308 */ /* 0x0003220000002400 */
[----:B------:R-:W-:Y:S01]  /*30f0*/  FSEL R63, R53, -INF , !P1 ;  /* 0xff800000353f7808 */ /* 0x000fe20004800000 */
[----:B------:R-:W-:Y:S01]  /*3100*/  FMUL.FTZ R88, R88, UR5 ;  /* 0x0000000558587c20 */ /* 0x000fe20008410000 */
[----:B------:R-:W-:Y:S01]  /*3110*/  FSEL R179, R179, -INF , !P1 ;  /* 0xff800000b3b37808 */ /* 0x000fe20004800000 */
[----:B------:R-:W-:Y:S01]  /*3120*/  FMUL.FTZ R89, R89, UR5 ;  /* 0x0000000559597c20 */ /* 0x000fe20008410000 */
[-C--:B------:R-:W-:Y:S01]  /*3130*/  ISETP.GE.AND P1, PT, R49, R146.reuse, PT ;  /* 0x000000923100720c */ /* 0x080fe20003f26270 */
[----:B------:R-:W-:Y:S01]  /*3140*/  VIADD R49, R69, 0x31 ;  /* 0x0000003145317836 */ /* 0x000fe20000000000 */
[----:B------:R-:W-:Y:S01]  /*3150*/  FSEL R153, R34, -INF , !P5 ;  /* 0xff80000022997808 */ /* 0x000fe20006800000 */
[----:B------:R-:W-:Y:S01]  /*3160*/  MUFU.TANH R154, R115 ;  /* 0x00000073009a7308 */ /* 0x000fe20000002400 */
[----:B--2---:R-:W-:Y:S01]  /*3170*/  FSEL R34, R42, -INF , !P2 ;  /* 0xff8000002a227808 */ /* 0x004fe20005000000 */
[----:B------:R-:W-:Y:S01]  /*3180*/  FMUL.FTZ R122, R122, UR5 ;  /* 0x000000057a7a7c20 */ /* 0x000fe20008410000 */
[----:B------:R-:W-:Y:S01]  /*3190*/  FMNMX.FTZ R33, R48, R33, !PT ;  /* 0x0000002130217209 */ /* 0x000fe20007810000 */
[----:B------:R-:W-:Y:S01]  /*31a0*/  ULDC UR6, c[0x0][0x2ec] ;  /* 0x0000bb0000067ab9 */ /* 0x000fe20000000800 */
[----:B------:R-:W-:Y:S01]  /*31b0*/  FSEL R14, R14, -INF , !P5 ;  /* 0xff8000000e0e7808 */ /* 0x000fe20006800000 */
[----:B------:R-:W-:Y:S01]  /*31c0*/  FMUL.FTZ R123, R123, UR5 ;  /* 0x000000057b7b7c20 */ /* 0x000fe20008410000 */
[----:B------:R-:W-:Y:S01]  /*31d0*/  FSEL R145, R10, -INF , !P5 ;  /* 0xff8000000a917808 */ /* 0x000fe20006800000 */
[----:B------:R-:W-:Y:S01]  /*31e0*/  MUFU.TANH R160, R90 ;  /* 0x0000005a00a07308 */ /* 0x000fe20000002400 */
[----:B------:R-:W-:Y:S01]  /*31f0*/  FSEL R51, R68, -INF , !P6 ;  /* 0xff80000044337808 */ /* 0x000fe20007000000 */
[----:B------:R-:W-:Y:S01]  /*3200*/  FMUL.FTZ R46, R46, UR5 ;  /* 0x000000052e2e7c20 */ /* 0x000fe20008410000 */
[----:B------:R-:W-:Y:S01]  /*3210*/  FSEL R177, R177, -INF , !P6 ;  /* 0xff800000b1b17808 */ /* 0x000fe20007000000 */
[----:B------:R-:W-:Y:S01]  /*3220*/  FMUL.FTZ R47, R47, UR5 ;  /* 0x000000052f2f7c20 */ /* 0x000fe20008410000 */
[-C--:B------:R-:W-:Y:S01]  /*3230*/  ISETP.GE.AND P5, PT, R29, R146.reuse, PT ;  /* 0x000000921d00720c */ /* 0x080fe20003fa6270 */
[----:B------:R-:W-:Y:S01]  /*3240*/  FMUL.FTZ R30, R30, UR5 ;  /* 0x000000051e1e7c20 */ /* 0x000fe20008410000 */
[----:B------:R-:W-:Y:S01]  /*3250*/  ISETP.GE.AND P6, PT, R49, R146, PT ;  /* 0x000000923100720c */ /* 0x000fe20003fc6270 */
[----:B------:R2:W-:Y:S01]  /*3260*/  MUFU.TANH R156, R26 ;  /* 0x0000001a009c7308 */ /* 0x0005e20000002400 */
[----:B------:R-:W-:Y:S01]  /*3270*/  FSEL R32, R12, -INF , !P1 ;  /* 0xff8000000c207808 */ /* 0x000fe20004800000 */
[----:B------:R-:W-:Y:S01]  /*3280*/  FMUL.FTZ R31, R31, UR5 ;  /* 0x000000051f1f7c20 */ /* 0x000fe20008410000 */
[----:B------:R-:W-:Y:S01]  /*3290*/  FMNMX.FTZ R29, R34, R33, !PT ;  /* 0x00000021221d7209 */ /* 0x000fe20007810000 */
[----:B------:R-:W-:Y:S01]  /*32a0*/  FMUL.FTZ R33, R114, UR5 ;  /* 0x0000000572217c20 */ /* 0x000fe20008410000 */
[----:B------:R-:W-:Y:S01]  /*32b0*/  IADD3 R69, R69, 0x39, RZ ;  /* 0x0000003945457810 */ /* 0x000fe20007ffe0ff */
[----:B------:R-:W-:Y:S01]  /*32c0*/  IMAD.IADD R196, R144, 0x1, R143 ;  /* 0x0000000190c47824 */ /* 0x000fe200078e028f */
[----:B-1----:R-:W-:Y:S01]  /*32d0*/  FSEL R28, R13, -INF , !P6 ;  /* 0xff8000000d1c7808 */ /* 0x002fe20007000000 */
[----:B------:R-:W-:Y:S01]  /*32e0*/  MUFU.TANH R158, R91 ;  /* 0x0000005b009e7308 */ /* 0x000fe20000002400 */
[----:B------:R-:W-:Y:S01]  /*32f0*/  FMNMX.FTZ R29, R32, R29, !PT ;  /* 0x0000001d201d7209 */ /* 0x000fe20007810000 */
[----:B------:R-:W-:Y:S01]  /*3300*/  VIADD R190, R198, 0x1000 ;  /* 0x00001000c6be7836 */ /* 0x000fe20000000000 */
[----:B------:R-:W-:-:S02]  /*3310*/  P2R R37, PR, RZ, 0x1 ;  /* 0x00000001ff257803 */ /* 0x000fc40000000000 */
[----:B------:R-:W-:Y:S02]  /*3320*/  ISETP.GE.AND P0, PT, R69, R146, PT ;  /* 0x000000924500720c */ /* 0x000fe40003f06270 */
[----:B---3--:R-:W-:Y:S01]  /*3330*/  FSEL R10, R8, -INF , !P5 ;  /* 0xff800000080a7808 */ /* 0x008fe20006800000 */
[----:B------:R-:W1:Y:S01]  /*3340*/  MUFU.TANH R33, R33 ;  /* 0x0000002100217308 */ /* 0x000e620000002400 */
[----:B------:R-:W-:Y:S02]  /*3350*/  FMNMX.FTZ R29, R28, R29, !PT ;  /* 0x0000001d1c1d7209 */ /* 0x000fe40007810000 */
[----:B----4-:R-:W-:Y:S02]  /*3360*/  FSEL R8, R9, -INF , !P0 ;  /* 0xff80000009087808 */ /* 0x010fe40004000000 */
[----:B------:R-:W-:Y:S02]  /*3370*/  FMNMX.FTZ R29, R10, R29, !PT ;  /* 0x0000001d0a1d7209 */ /* 0x000fe40007810000 */
[----:B------:R-:W-:Y:S01]  /*3380*/  FMNMX.FTZ R25, R4, R6, !PT ;  /* 0x0000000604197209 */ /* 0x000fe20007810000 */
[----:B------:R1:W-:Y:S01]  /*3390*/  MUFU.TANH R163, R24 ;  /* 0x0000001800a37308 */ /* 0x0003e20000002400 */
[----:B------:R-:W-:Y:S01]  /*33a0*/  FMNMX.FTZ R42, R8, R29, !PT ;  /* 0x0000001d082a7209 */ /* 0x000fe20007810000 */
[----:B------:R-:W-:Y:S01]  /*33b0*/  FMUL.FTZ R29, R112, UR5 ;  /* 0x00000005701d7c20 */ /* 0x000fe20008410000 */
[----:B------:R-:W-:-:S02]  /*33c0*/  FMNMX.FTZ R27, R52, R25, !PT ;  /* 0x00000019341b7209 */ /* 0x000fc40007810000 */
[----:B------:R-:W-:Y:S01]  /*33d0*/  FMNMX.FTZ R134, R5, R7, !PT ;  /* 0x0000000705867209 */ /* 0x000fe20007810000 */
[----:B------:R-:W3:Y:S01]  /*33e0*/  SHFL.BFLY PT, R13, R42, 0x2, 0x1f ;  /* 0x0c401f002a0d7f89 */ /* 0x000ee200000e0000 */
[----:B------:R-:W-:Y:S01]  /*33f0*/  FMNMX.FTZ R27, R60, R27, !PT ;  /* 0x0000001b3c1b7209 */ /* 0x000fe20007810000 */
[----:B------:R-:W4:Y:S01]  /*3400*/  MUFU.TANH R29, R29 ;  /* 0x0000001d001d7308 */ /* 0x000f220000002400 */
[----:B------:R-:W-:Y:S02]  /*3410*/  FMNMX.FTZ R134, R45, R134, !PT ;  /* 0x000000862d867209 */ /* 0x000fe40007810000 */
[----:B------:R-:W-:Y:S02]  /*3420*/  FMNMX.FTZ R27, R18, R27, !PT ;  /* 0x0000001b121b7209 */ /* 0x000fe40007810000 */
[----:B------:R-:W-:Y:S02]  /*3430*/  FMNMX.FTZ R134, R43, R134, !PT ;  /* 0x000000862b867209 */ /* 0x000fe40007810000 */
[----:B------:R-:W-:Y:S01]  /*3440*/  FMNMX.FTZ R27, R16, R27, !PT ;  /* 0x0000001b101b7209 */ /* 0x000fe20007810000 */
[----:B------:R-:W5:Y:S01]  /*3450*/  MUFU.TANH R165, R88 ;  /* 0x0000005800a57308 */ /* 0x000f620000002400 */
[----:B------:R-:W-:-:S02]  /*3460*/  FMNMX.FTZ R134, R23, R134, !PT ;  /* 0x0000008617867209 */ /* 0x000fc40007810000 */
[----:B------:R-:W-:Y:S02]  /*3470*/  FMNMX.FTZ R27, R22, R27, !PT ;  /* 0x0000001b161b7209 */ /* 0x000fe40007810000 */
[----:B------:R-:W-:Y:S02]  /*3480*/  FMNMX.FTZ R134, R17, R134, !PT ;  /* 0x0000008611867209 */ /* 0x000fe40007810000 */
[----:B------:R-:W-:Y:S01]  /*3490*/  FMNMX.FTZ R27, R20, R27, !PT ;  /* 0x0000001b141b7209 */ /* 0x000fe20007810000 */
[----:B------:R-:W-:Y:S01]  /*34a0*/  MUFU.TANH R155, R155 ;  /* 0x0000009b009b7308 */ /* 0x000fe20000002400 */
[----:B--2---:R-:W-:Y:S02]  /*34b0*/  FMNMX.FTZ R26, R11, R129, !PT ;  /* 0x000000810b1a7209 */ /* 0x004fe40007810000 */
[----:B------:R-:W-:Y:S02]  /*34c0*/  FSEL R12, R41, -INF , !P4 ;  /* 0xff800000290c7808 */ /* 0x000fe40006000000 */
[----:B------:R-:W-:-:S02]  /*34d0*/  FMNMX.FTZ R27, R14, R27, !PT ;  /* 0x0000001b0e1b7209 */ /* 0x000fc40007810000 */
[----:B---3--:R-:W-:Y:S01]  /*34e0*/  FMNMX.FTZ R13, R42, R13, !PT ;  /* 0x0000000d2a0d7209 */ /* 0x008fe20007810000 */
[----:B------:R-:W-:Y:S01]  /*34f0*/  MUFU.TANH R167, R89 ;  /* 0x0000005900a77308 */ /* 0x000fe20000002400 */
[----:B------:R-:W-:Y:S02]  /*3500*/  FMNMX.FTZ R134, R63, R134, !PT ;  /* 0x000000863f867209 */ /* 0x000fe40007810000 */
[----:B------:R-:W-:Y:S01]  /*3510*/  FMNMX.FTZ R26, R19, R26, !PT ;  /* 0x0000001a131a7209 */ /* 0x000fe20007810000 */
[----:B------:R-:W2:Y:S01]  /*3520*/  SHFL.BFLY PT, R136, R13, 0x1, 0x1f ;  /* 0x0c201f000d887f89 */ /* 0x000ea200000e0000 */
[----:B-1----:R-:W-:Y:S02]  /*3530*/  FSEL R24, R33, -INF , !P3 ;  /* 0xff80000021187808 */ /* 0x002fe40005800000 */
[----:B------:R-:W-:Y:S01]  /*3540*/  FMNMX.FTZ R27, R12, R27, !PT ;  /* 0x0000001b0c1b7209 */ /* 0x000fe20007810000 */
[----:B------:R-:W-:Y:S01]  /*3550*/  MUFU.TANH R175, R122 ;  /* 0x0000007a00af7308 */ /* 0x000fe20000002400 */
[----:B------:R-:W-:-:S02]  /*3560*/  FMNMX.FTZ R134, R51, R134, !PT ;  /* 0x0000008633867209 */ /* 0x000fc40007810000 */
[----:B------:R-:W-:Y:S02]  /*3570*/  FMNMX.FTZ R26, R21, R26, !PT ;  /* 0x0000001a151a7209 */ /* 0x000fe40007810000 */
[----:B------:R-:W-:Y:S02]  /*3580*/  FSEL R154, R154, -INF , !P2 ;  /* 0xff8000009a9a7808 */ /* 0x000fe40005000000 */
[----:B------:R-:W-:Y:S01]  /*3590*/  FMNMX.FTZ R27, R24, R27, !PT ;  /* 0x0000001b181b7209 */ /* 0x000fe20007810000 */
[----:B------:R-:W-:Y:S01]  /*35a0*/  MUFU.TANH R171, R123 ;  /* 0x0000007b00ab7308 */ /* 0x000fe20000002400 */
[----:B------:R-:W-:Y:S02]  /*35b0*/  FSEL R147, R39, -INF , !P4 ;  /* 0xff80000027937808 */ /* 0x000fe40006000000 */
[----:B------:R-:W-:Y:S02]  /*35c0*/  FMNMX.FTZ R134, R145, R134, !PT ;  /* 0x0000008691867209 */ /* 0x000fe40007810000 */
[----:B------:R-:W-:-:S02]  /*35d0*/  FMNMX.FTZ R26, R149, R26, !PT ;  /* 0x0000001a951a7209 */ /* 0x000fc40007810000 */
[----:B------:R-:W-:Y:S01]  /*35e0*/  FSEL R160, R160, -INF , !P1 ;  /* 0xff800000a0a07808 */ /* 0x000fe20004800000 */
[----:B------:R-:W-:Y:S01]  /*35f0*/  MUFU.TANH R159, R159 ;  /* 0x0000009f009f7308 */ /* 0x000fe20000002400 */
[----:B------:R-:W-:Y:S02]  /*3600*/  FMNMX.FTZ R27, R154, R27, !PT ;  /* 0x0000001b9a1b7209 */ /* 0x000fe40007810000 */
[----:B------:R-:W-:Y:S02]  /*3610*/  FSEL R173, R35, -INF , !P4 ;  /* 0xff80000023ad7808 */ /* 0x000fe40006000000 */
[----:B--2---:R-:W-:Y:S01]  /*3620*/  FMNMX.FTZ R136, R13, R136, !PT ;  /* 0x000000880d887209 */ /* 0x004fe20007810000 */
[----:B------:R-:W-:Y:S01]  /*3630*/  FMUL.FTZ R13, R113, UR5 ;  /* 0x00000005710d7c20 */ /* 0x000fe20008410000 */
[----:B----4-:R-:W-:Y:S01]  /*3640*/  FSEL R25, R29, -INF , !P3 ;  /* 0xff8000001d197808 */ /* 0x010fe20005800000 */
[----:B------:R-:W-:Y:S01]  /*3650*/  MUFU.TANH R161, R46 ;  /* 0x0000002e00a17308 */ /* 0x000fe20000002400 */
[----:B------:R-:W-:Y:S01]  /*3660*/  FMNMX.FTZ R134, R147, R134, !PT ;  /* 0x0000008693867209 */ /* 0x000fe20007810000 */
[----:B------:R-:W-:Y:S01]  /*3670*/  FMUL.FTZ R9, R136, UR6 ;  /* 0x0000000688097c20 */ /* 0x000fe20008410000 */
[----:B------:R-:W-:-:S02]  /*3680*/  FMNMX.FTZ R26, R15, R26, !PT ;  /* 0x0000001a0f1a7209 */ /* 0x000fc40007810000 */
[----:B------:R-:W-:Y:S02]  /*3690*/  FSETP.NEU.FTZ.AND P4, PT, R136, -INF , PT ;  /* 0xff8000008800780b */ /* 0x000fe40003f9d000 */
[----:B------:R-:W-:Y:S01]  /*36a0*/  FSEL R158, R158, -INF , !P6 ;  /* 0xff8000009e9e7808 */ /* 0x000fe20007000000 */
[----:B------:R-:W1:Y:S01]  /*36b0*/  MUFU.TANH R13, R13 ;  /* 0x0000000d000d7308 */ /* 0x000e620000002400 */
[----:B------:R-:W-:Y:S02]  /*36c0*/  FMNMX.FTZ R27, R160, R27, !PT ;  /* 0x0000001ba01b7209 */ /* 0x000fe40007810000 */
[----:B------:R-:W-:Y:S02]  /*36d0*/  FMNMX.FTZ R134, R25, R134, !PT ;  /* 0x0000008619867209 */ /* 0x000fe40007810000 */
[----:B------:R-:W-:Y:S02]  /*36e0*/  FMNMX.FTZ R26, R179, R26, !PT ;  /* 0x0000001ab31a7209 */ /* 0x000fe40007810000 */
[----:B------:R-:W-:Y:S01]  /*36f0*/  FSEL R9, R9, RZ, P4 ;  /* 0x000000ff09097208 */ /* 0x000fe20002000000 */
[----:B------:R2:W3:Y:S01]  /*3700*/  MUFU.TANH R169, R47 ;  /* 0x0000002f00a97308 */ /* 0x0004e20000002400 */
[----:B------:R-:W-:-:S02]  /*3710*/  FSEL R156, R156, -INF , !P5 ;  /* 0xff8000009c9c7808 */ /* 0x000fc40006800000 */
[----:B------:R-:W-:Y:S01]  /*3720*/  FMNMX.FTZ R27, R158, R27, !PT ;  /* 0x0000001b9e1b7209 */ /* 0x000fe20007810000 */
[--C-:B------:R-:W-:Y:S01]  /*3730*/  FFMA.FTZ R59, R40, UR6, -R9.reuse ;  /* 0x00000006283b7c23 */ /* 0x100fe20008010809 */
[----:B-----5:R-:W-:Y:S01]  /*3740*/  FSEL R165, R165, -INF , !P1 ;  /* 0xff800000a5a57808 */ /* 0x020fe20004800000 */
[--C-:B------:R-:W-:Y:S01]  /*3750*/  FFMA.FTZ R41, R58, UR6, -R9.reuse ;  /* 0x000000063a297c23 */ /* 0x100fe20008010809 */
[----:B------:R-:W-:Y:S01]  /*3760*/  FMNMX.FTZ R26, R177, R26, !PT ;  /* 0x0000001ab11a7209 */ /* 0x000fe20007810000 */
[----:B------:R-:W4:Y:S01]  /*3770*/  MUFU.TANH R151, R30 ;  /* 0x0000001e00977308 */ /* 0x000f220000002400 */
[----:B-1----:R-:W-:Y:S01]  /*3780*/  FSEL R13, R13, -INF , !P2 ;  /* 0xff8000000d0d7808 */ /* 0x002fe20005000000 */
[--C-:B------:R-:W-:Y:S01]  /*3790*/  FFMA.FTZ R40, R56, UR6, -R9.reuse ;  /* 0x0000000638287c23 */ /* 0x100fe20008010809 */
[----:B------:R-:W-:Y:S01]  /*37a0*/  FSEL R155, R155, -INF , !P0 ;  /* 0xff8000009b9b7808 */ /* 0x000fe20004000000 */
[--C-:B------:R-:W-:Y:S01]  /*37b0*/  FFMA.FTZ R64, R116, UR6, -R9.reuse ;  /* 0x0000000674407c23 */ /* 0x100fe20008010809 */
[----:B------:R-:W-:Y:S01]  /*37c0*/  FMNMX.FTZ R134, R13, R134, !PT ;  /* 0x000000860d867209 */ /* 0x000fe20007810000 */
[--C-:B------:R-:W-:Y:S01]  /*37d0*/  FFMA.FTZ R50, R44, UR6, -R9.reuse ;  /* 0x000000062c327c23 */ /* 0x100fe20008010809 */
[----:B------:R-:W-:Y:S01]  /*37e0*/  FSEL R167, R167, -INF , !P6 ;  /* 0xff800000a7a77808 */ /* 0x000fe20007000000 */
[----:B------:R-:W1:Y:S01]  /*37f0*/  MUFU.TANH R150, R31 ;  /* 0x0000001f00967308 */ /* 0x000e620000002400 */
[--C-:B--2---:R-:W-:Y:S01]  /*3800*/  FFMA.FTZ R47, R2, UR6, -R9.reuse ;  /* 0x00000006022f7c23 */ /* 0x104fe20008010809 */
[----:B------:R-:W-:Y:S01]  /*3810*/  FMNMX.FTZ R2, R156, R27, !PT ;  /* 0x0000001b9c027209 */ /* 0x000fe20007810000 */
[--C-:B------:R-:W-:Y:S01]  /*3820*/  FFMA.FTZ R67, R128, UR6, -R9.reuse ;  /* 0x0000000680437c23 */ /* 0x100fe20008010809 */
[----:B------:R-:W-:Y:S01]  /*3830*/  FMNMX.FTZ R134, R165, R134, !PT ;  /* 0x00000086a5867209 */ /* 0x000fe20007810000 */
[--C-:B------:R-:W-:Y:S01]  /*3840*/  FFMA.FTZ R42, R36, UR6, -R9.reuse ;  /* 0x00000006242a7c23 */ /* 0x100fe20008010809 */
[----:B------:R-:W-:Y:S01]  /*3850*/  FMNMX.FTZ R26, R153, R26, !PT ;  /* 0x0000001a991a7209 */ /* 0x000fe20007810000 */
[--C-:B------:R-:W-:Y:S01]  /*3860*/  FFMA.FTZ R39, R54, UR6, -R9.reuse ;  /* 0x0000000636277c23 */ /* 0x100fe20008010809 */
[----:B------:R-:W-:Y:S01]  /*3870*/  FMNMX.FTZ R27, R155, R2, !PT ;  /* 0x000000029b1b7209 */ /* 0x000fe20007810000 */
[----:B------:R-:W-:Y:S01]  /*3880*/  MUFU.EX2 R67, R67 ;  /* 0x0000004300437308 */ /* 0x000fe20000000800 */
[----:B------:R-:W-:Y:S01]  /*3890*/  FSEL R163, R163, -INF , !P5 ;  /* 0xff800000a3a37808 */ /* 0x000fe20006800000 */
[--C-:B------:R-:W-:Y:S01]  /*38a0*/  FFMA.FTZ R36, R34, UR6, -R9.reuse ;  /* 0x0000000622247c23 */ /* 0x100fe20008010809 */
[----:B------:R-:W-:Y:S01]  /*38b0*/  FMNMX.FTZ R134, R167, R134, !PT ;  /* 0x00000086a7867209 */ /* 0x000fe20007810000 */
[----:B------:R-:W2:Y:S01]  /*38c0*/  SHFL.BFLY PT, R2, R27, 0x2, 0x1f ;  /* 0x0c401f001b027f89 */ /* 0x000ea200000e0000 */
[----:B------:R-:W-:Y:S01]  /*38d0*/  FSEL R175, R175, -INF , !P3 ;  /* 0xff800000afaf7808 */ /* 0x000fe20005800000 */
[--C-:B------:R-:W-:Y:S01]  /*38e0*/  FFMA.FTZ R38, R38, UR6, -R9.reuse ;  /* 0x0000000626267c23 */ /* 0x100fe20008010809 */
[----:B------:R-:W-:Y:S01]  /*38f0*/  FMNMX.FTZ R26, R173, R26, !PT ;  /* 0x0000001aad1a7209 */ /* 0x000fe20007810000 */
[----:B------:R-:W5:Y:S01]  /*3900*/  MUFU.EX2 R64, R64 ;  /* 0x0000004000407308 */ /* 0x000f620000000800 */
[----:B------:R-:W-:Y:S01]  /*3910*/  FSEL R159, R159, -INF , !P0 ;  /* 0xff8000009f9f7808 */ /* 0x000fe20004000000 */
[--C-:B------:R-:W-:Y:S01]  /*3920*/  FFMA.FTZ R66, R10, UR6, -R9.reuse ;  /* 0x000000060a427c23 */ /* 0x100fe20008010809 */
[----:B------:R-:W-:Y:S01]  /*3930*/  FMNMX.FTZ R134, R163, R134, !PT ;  /* 0x00000086a3867209 */ /* 0x000fe20007810000 */
[----:B------:R-:W-:Y:S01]  /*3940*/  FFMA.FTZ R237, R8, UR6, -R9 ;  /* 0x0000000608ed7c23 */ /* 0x000fe20008010809 */
[----:B------:R-:W-:-:S02]  /*3950*/  FSEL R171, R171, -INF , !P2 ;  /* 0xff800000abab7808 */ /* 0x000fc40005000000 */
[----:B------:R-:W-:Y:S01]  /*3960*/  FMNMX.FTZ R26, R175, R26, !PT ;  /* 0x0000001aaf1a7209 */ /* 0x000fe20007810000 */
[----:B------:R-:W-:Y:S01]  /*3970*/  MUFU.EX2 R59, R59 ;  /* 0x0000003b003b7308 */ /* 0x000fe20000000800 */
[----:B------:R-:W-:Y:S02]  /*3980*/  FMNMX.FTZ R134, R159, R134, !PT ;  /* 0x000000869f867209 */ /* 0x000fe40007810000 */
[----:B------:R-:W-:Y:S02]  /*3990*/  FSEL R161, R161, -INF , !P1 ;  /* 0xff800000a1a17808 */ /* 0x000fe40004800000 */
[----:B------:R-:W-:Y:S01]  /*39a0*/  FMNMX.FTZ R26, R171, R26, !PT ;  /* 0x0000001aab1a7209 */ /* 0x000fe20007810000 */
[----:B------:R-:W5:Y:S01]  /*39b0*/  SHFL.BFLY PT, R29, R134, 0x2, 0x1f ;  /* 0x0c401f00861d7f89 */ /* 0x000f6200000e0000 */
[----:B---3--:R-:W-:Y:S01]  /*39c0*/  FSEL R169, R169, -INF , !P6 ;  /* 0xff800000a9a97808 */ /* 0x008fe20007000000 */
[----:B------:R-:W3:Y:S01]  /*39d0*/  MUFU.EX2 R50, R50 ;  /* 0x0000003200327308 */ /* 0x000ee20000000800 */
[----:B------:R-:W-:-:S02]  /*39e0*/  FMNMX.FTZ R26, R161, R26, !PT ;  /* 0x0000001aa11a7209 */ /* 0x000fc40007810000 */
[----:B----4-:R-:W-:Y:S02]  /*39f0*/  FSEL R151, R151, -INF , !P5 ;  /* 0xff80000097977808 */ /* 0x010fe40006800000 */
[----:B------:R-:W-:Y:S02]  /*3a00*/  FMNMX.FTZ R26, R169, R26, !PT ;  /* 0x0000001aa91a7209 */ /* 0x000fe40007810000 */
[----:B-1----:R-:W-:Y:S01]  /*3a10*/  FSEL R150, R150, -INF , !P0 ;  /* 0xff80000096967808 */ /* 0x002fe20004000000 */
[----:B------:R-:W-:Y:S01]  /*3a20*/  MUFU.EX2 R47, R47 ;  /* 0x0000002f002f7308 */ /* 0x000fe20000000800 */
[----:B------:R-:W-:Y:S02]  /*3a30*/  FMNMX.FTZ R135, R151, R26, !PT ;  /* 0x0000001a97877209 */ /* 0x000fe40007810000 */
[----:B--2---:R-:W-:Y:S01]  /*3a40*/  FMNMX.FTZ R27, R27, R2, !PT ;  /* 0x000000021b1b7209 */ /* 0x004fe20007810000 */
[----:B------:R-:W-:Y:S01]  /*3a50*/  FFMA.FTZ R2, R32, UR6, -R9 ;  /* 0x0000000620027c23 */ /* 0x000fe20008010809 */
[----:B------:R-:W-:-:S02]  /*3a60*/  FMNMX.FTZ R135, R150, R135, !PT ;  /* 0x0000008796877209 */ /* 0x000fc40007810000 */
[----:B------:R-:W-:Y:S01]  /*3a70*/  LEA R196, R196, UR4, 0x1 ;  /* 0x00000004c4c47c11 */ /* 0x000fe2000f8e08ff */
[----:B------:R-:W1:Y:S01]  /*3a80*/  SHFL.BFLY PT, R26, R27, 0x1, 0x1f ;  /* 0x0c201f001b1a7f89 */ /* 0x000e6200000e0000 */
[----:B------:R-:W-:Y:S01]  /*3a90*/  ISETP.NE.AND P0, PT, R37, RZ, PT ;  /* 0x000000ff2500720c */ /* 0x000fe20003f05270 */
[----:B------:R-:W-:Y:S01]  /*3aa0*/  FFMA.FTZ R37, R48, UR6, -R9 ;  /* 0x0000000630257c23 */ /* 0x000fe20008010809 */
[----:B------:R-:W-:Y:S01]  /*3ab0*/  LEA R193, R3, R196, 0x1 ;  /* 0x000000c403c17211 */ /* 0x000fe200078e08ff */
[----:B------:R-:W2:Y:S01]  /*3ac0*/  SHFL.BFLY PT, R30, R135, 0x2, 0x1f ;  /* 0x0c401f00871e7f89 */ /* 0x000ea200000e0000 */
[----:B------:R-:W-:Y:S01]  /*3ad0*/  IMAD R194, R0, 0x2, R196 ;  /* 0x0000000200c27824 */ /* 0x000fe200078e02c4 */
[----:B-----5:R-:W-:Y:S01]  /*3ae0*/  FMNMX.FTZ R134, R134, R29, !PT ;  /* 0x0000001d86867209 */ /* 0x020fe20007810000 */
[----:B------:R-:W-:Y:S01]  /*3af0*/  MUFU.EX2 R42, R42 ;  /* 0x0000002a002a7308 */ /* 0x000fe20000000800 */
[----:B------:R-:W-:Y:S01]  /*3b00*/  IMAD R192, R0, 0x2, R193 ;  /* 0x0000000200c07824 */ /* 0x000fe200078e02c1 */
[----:B------:R-:W-:Y:S01]  /*3b10*/  LDSM.16.MT88.4 R116, [R196+0x6000] ;  /* 0x00600000c474783b */ /* 0x000fe20000004200 */
[----:B------:R-:W-:Y:S01]  /*3b20*/  F2FP.BF16.F32.PACK_AB R68, R64, R67 ;  /* 0x000000434044723e */ /* 0x000fe200000010ff */
[----:B------:R-:W-:Y:S01]  /*3b30*/  FADD.FTZ R64, R67, R64 ;  /* 0x0000004043407221 */ /* 0x000fe20000010000 */
[----:B---3--:R-:W-:Y:S01]  /*3b40*/  F2FP.BF16.F32.PACK_AB R70, R50, R59 ;  /* 0x0000003b3246723e */ /* 0x008fe200000010ff */
[----:B------:R-:W3:Y:S01]  /*3b50*/  SHFL.BFLY PT, R29, R134, 0x1, 0x1f ;  /* 0x0c201f00861d7f89 */ /* 0x000ee200000e0000 */
[----:B------:R-:W-:Y:S01]  /*3b60*/  LOP3.LUT R214, R142, 0xffffffe0, RZ, 0xc0, !PT ;  /* 0xffffffe08ed67812 */ /* 0x000fe200078ec0ff */
[----:B------:R-:W-:Y:S01]  /*3b70*/  MUFU.EX2 R41, R41 ;  /* 0x0000002900297308 */ /* 0x000fe20000000800 */
[----:B------:R-:W-:Y:S01]  /*3b80*/  FADD.FTZ R59, R59, R64 ;  /* 0x000000403b3b7221 */ /* 0x000fe20000010000 */
[----:B------:R-:W-:Y:S01]  /*3b90*/  LDSM.16.MT88.4 R100, [R194+0x6000] ;  /* 0x00600000c264783b */ /* 0x000fe20000004200 */
[----:B------:R-:W-:Y:S01]  /*3ba0*/  IADD3 R191, R198, 0x800, RZ ;  /* 0x00000800c6bf7810 */ /* 0x000fe20007ffe0ff */
[----:B------:R-:W-:-:S02]  /*3bb0*/  IMAD.IADD R214, R141, 0x1, -R214 ;  /* 0x000000018dd67824 */ /* 0x000fc400078e0ad6 */
[----:B------:R-:W-:Y:S01]  /*3bc0*/  FADD.FTZ R50, R50, R59 ;  /* 0x0000003b32327221 */ /* 0x000fe20000010000 */
[----:B------:R-:W-:Y:S01]  /*3bd0*/  LDSM.16.MT88.4 R84, [R193+0x6000] ;  /* 0x00600000c154783b */ /* 0x000fe20000004200 */
[----:B------:R-:W-:Y:S01]  /*3be0*/  IADD3 R189, R198, 0x1800, RZ ;  /* 0x00001800c6bd7810 */ /* 0x000fe20007ffe0ff */
[----:B------:R-:W-:Y:S01]  /*3bf0*/  MUFU.EX2 R40, R40 ;  /* 0x0000002800287308 */ /* 0x000fe20000000800 */
[----:B-1----:R-:W-:Y:S01]  /*3c00*/  FMNMX.FTZ R133, R27, R26, !PT ;  /* 0x0000001a1b857209 */ /* 0x002fe20007810000 */
[----:B------:R-:W-:Y:S01]  /*3c10*/  LDSM.16.MT88.4 R32, [R194+0x6800] ;  /* 0x00680000c220783b */ /* 0x000fe20000004200 */
[----:B--2---:R-:W-:-:S03]  /*3c20*/  FMNMX.FTZ R135, R135, R30, !PT ;  /* 0x0000001e87877209 */ /* 0x004fc60007810000 */
[----:B------:R-:W-:Y:S02]  /*3c30*/  FMUL.FTZ R157, R133, UR6 ;  /* 0x00000006859d7c20 */ /* 0x000fe40008410000 */
[----:B------:R-:W-:Y:S01]  /*3c40*/  MUFU.EX2 R39, R39 ;  /* 0x0000002700277308 */ /* 0x000fe20000000800 */
[----:B------:R-:W1:Y:S01]  /*3c50*/  SHFL.BFLY PT, R26, R135, 0x1, 0x1f ;  /* 0x0c201f00871a7f89 */ /* 0x000e6200000e0000 */
[----:B---3--:R-:W-:-:S06]  /*3c60*/  FMNMX.FTZ R134, R134, R29, !PT ;  /* 0x0000001d86867209 */ /* 0x008fcc0007810000 */
[----:B------:R-:W-:Y:S01]  /*3c70*/  MUFU.EX2 R38, R38 ;  /* 0x0000002600267308 */ /* 0x000fe20000000800 */
[C---:B------:R-:W-:Y:S01]  /*3c80*/  FSETP.NEU.FTZ.AND P1, PT, R134.reuse, -INF , PT ;  /* 0xff8000008600780b */ /* 0x040fe20003f3d000 */
[----:B------:R-:W-:-:S05]  /*3c90*/  FMUL.FTZ R162, R134, UR6 ;  /* 0x0000000686a27c20 */ /* 0x000fca0008410000 */
[----:B------:R-:W-:Y:S01]  /*3ca0*/  FSEL R162, R162, RZ, P1 ;  /* 0x000000ffa2a27208 */ /* 0x000fe20000800000 */
[----:B------:R-:W-:Y:S01]  /*3cb0*/  MUFU.EX2 R37, R37 ;  /* 0x0000002500257308 */ /* 0x000fe20000000800 */
[----:B------:R-:W-:-:S03]  /*3cc0*/  FSETP.NEU.FTZ.AND P1, PT, R133, -INF , PT ;  /* 0xff8000008500780b */ /* 0x000fc60003f3d000 */
[--C-:B------:R-:W-:Y:S01]  /*3cd0*/  FFMA.FTZ R58, R5, UR6, -R162.reuse ;  /* 0x00000006053a7c23 */ /* 0x100fe200080108a2 */
[----:B------:R-:W-:Y:S01]  /*3ce0*/  FSEL R157, R157, RZ, P1 ;  /* 0x000000ff9d9d7208 */ /* 0x000fe20000800000 */
[--C-:B------:R-:W-:Y:S01]  /*3cf0*/  FFMA.FTZ R57, R7, UR6, -R162.reuse ;  /* 0x0000000607397c23 */ /* 0x100fe200080108a2 */
[--C-:B------:R-:W-:Y:S01]  /*3d00*/  FFMA.FTZ R49, R45, UR6, -R162.reuse ;  /* 0x000000062d317c23 */ /* 0x100fe200080108a2 */
[--C-:B------:R-:W-:Y:S01]  /*3d10*/  FFMA.FTZ R48, R43, UR6, -R162.reuse ;  /* 0x000000062b307c23 */ /* 0x100fe200080108a2 */
[----:B-1----:R-:W-:Y:S01]  /*3d20*/  FMNMX.FTZ R135, R135, R26, !PT ;  /* 0x0000001a87877209 */ /* 0x002fe20007810000 */
[--C-:B------:R-:W-:Y:S01]  /*3d30*/  FFMA.FTZ R56, R4, UR6, -R157.reuse ;  /* 0x0000000604387c23 */ /* 0x100fe2000801089d */
[--C-:B------:R-:W-:Y:S01]  /*3d40*/  FFMA.FTZ R61, R6, UR6, -R157.reuse ;  /* 0x00000006063d7c23 */ /* 0x100fe2000801089d */
[--C-:B------:R-:W-:Y:S01]  /*3d50*/  FFMA.FTZ R44, R60, UR6, -R157.reuse ;  /* 0x000000063c2c7c23 */ /* 0x100fe2000801089d */
[----:B------:R-:W1:Y:S01]  /*3d60*/  LDSM.16.MT88.4 R4, [R192+0x6000] ;  /* 0x00600000c004783b */ /* 0x000e620000004200 */
[C---:B------:R-:W-:Y:S01]  /*3d70*/  FMUL.FTZ R152, R135.reuse, UR6 ;  /* 0x0000000687987c20 */ /* 0x040fe20008410000 */
[----:B------:R-:W-:Y:S01]  /*3d80*/  FSETP.NEU.FTZ.AND P1, PT, R135, -INF , PT ;  /* 0xff8000008700780b */ /* 0x000fe20003f3d000 */
[----:B------:R-:W-:Y:S01]  /*3d90*/  FFMA.FTZ R53, R52, UR6, -R157 ;  /* 0x0000000634357c23 */ /* 0x000fe2000801089d */
[----:B------:R-:W-:Y:S01]  /*3da0*/  MUFU.EX2 R58, R58 ;  /* 0x0000003a003a7308 */ /* 0x000fe20000000800 */
[--C-:B------:R-:W-:Y:S01]  /*3db0*/  FFMA.FTZ R3, R63, UR6, -R162.reuse ;  /* 0x000000063f037c23 */ /* 0x100fe200080108a2 */
[----:B------:R-:W-:Y:S01]  /*3dc0*/  FSEL R152, R152, RZ, P1 ;  /* 0x000000ff98987208 */ /* 0x000fe20000800000 */
[--C-:B------:R-:W-:Y:S01]  /*3dd0*/  FFMA.FTZ R0, R51, UR6, -R162.reuse ;  /* 0x0000000633007c23 */ /* 0x100fe200080108a2 */
[----:B------:R-:W-:Y:S01]  /*3de0*/  FFMA.FTZ R45, R28, UR6, -R9 ;  /* 0x000000061c2d7c23 */ /* 0x000fe20008010809 */
[--C-:B------:R-:W-:Y:S01]  /*3df0*/  FFMA.FTZ R46, R23, UR6, -R162.reuse ;  /* 0x00000006172e7c23 */ /* 0x100fe200080108a2 */
[----:B------:R-:W-:Y:S01]  /*3e00*/  FFMA.FTZ R43, R17, UR6, -R162 ;  /* 0x00000006112b7c23 */ /* 0x000fe200080108a2 */
        /* <DEDUP_REMOVED lines=9> */
[----:B------:R-:W3:Y:S01]  /*3ea0*/  LDSM.16.MT88.4 R28, [R196+0x6800] ;  /* 0x00680000c41c783b */ /* 0x000ee20000004200 */
[--C-:B------:R-:W-:Y:S01]  /*3eb0*/  FFMA.FTZ R137, R149, UR6, -R152.reuse ;  /* 0x0000000695897c23 */ /* 0x100fe20008010898 */
[--C-:B------:R-:W-:Y:S01]  /*3ec0*/  FFMA.FTZ R132, R15, UR6, -R152.reuse ;  /* 0x000000060f847c23 */ /* 0x100fe20008010898 */
[----:B------:R-:W-:Y:S01]  /*3ed0*/  MUFU.EX2 R49, R49 ;  /* 0x0000003100317308 */ /* 0x000fe20000000800 */
[----:B------:R-:W4:Y:S01]  /*3ee0*/  LDSM.16.MT88.4 R16, [R193+0x6800] ;  /* 0x00680000c110783b */ /* 0x000f220000004200 */
[--C-:B------:R-:W-:Y:S01]  /*3ef0*/  FFMA.FTZ R143, R179, UR6, -R152.reuse ;  /* 0x00000006b38f7c23 */ /* 0x100fe20008010898 */
[----:B------:R-:W-:Y:S01]  /*3f00*/  FFMA.FTZ R144, R177, UR6, -R152 ;  /* 0x00000006b1907c23 */ /* 0x000fe20008010898 */
[--C-:B------:R-:W-:Y:S01]  /*3f10*/  FFMA.FTZ R146, R147, UR6, -R162.reuse ;  /* 0x0000000693927c23 */ /* 0x100fe200080108a2 */
[----:B------:R-:W5:Y:S01]  /*3f20*/  LDSM.16.MT88.4 R20, [R192+0x6800] ;  /* 0x00680000c014783b */ /* 0x000f620000004200 */
[--C-:B------:R-:W-:Y:S01]  /*3f30*/  FFMA.FTZ R147, R25, UR6, -R162.reuse ;  /* 0x0000000619937c23 */ /* 0x100fe200080108a2 */
[--C-:B------:R-:W-:Y:S01]  /*3f40*/  FFMA.FTZ R148, R13, UR6, -R162.reuse ;  /* 0x000000060d947c23 */ /* 0x100fe200080108a2 */
[----:B------:R-:W1:Y:S01]  /*3f50*/  MUFU.EX2 R48, R48 ;  /* 0x0000003000307308 */ /* 0x000e620000000800 */
[----:B--2---:R-:W-:Y:S01]  /*3f60*/  F2FP.BF16.F32.PACK_AB R72, R57, R58 ;  /* 0x0000003a3948723e */ /* 0x004fe200000010ff */
[--C-:B------:R-:W-:Y:S01]  /*3f70*/  FFMA.FTZ R149, R14, UR6, -R157.reuse ;  /* 0x000000060e957c23 */ /* 0x100fe2000801089d */
[----:B------:R-:W-:Y:S01]  /*3f80*/  FFMA.FTZ R145, R145, UR6, -R162 ;  /* 0x0000000691917c23 */ /* 0x000fe200080108a2 */
[----:B------:R-:W-:Y:S01]  /*3f90*/  FFMA.FTZ R154, R154, UR6, -R157 ;  /* 0x000000069a9a7c23 */ /* 0x000fe2000801089d */
[--C-:B------:R-:W-:Y:S01]  /*3fa0*/  FFMA.FTZ R153, R153, UR6, -R152.reuse ;  /* 0x0000000699997c23 */ /* 0x100fe20008010898 */
[----:B------:R-:W-:Y:S01]  /*3fb0*/  FFMA.FTZ R164, R171, UR6, -R152 ;  /* 0x00000006aba47c23 */ /* 0x000fe20008010898 */
[----:B------:R-:W-:Y:S01]  /*3fc0*/  FADD.FTZ R58, R58, R57 ;  /* 0x000000393a3a7221 */ /* 0x000fe20000010000 */
[----:B------:R-:W-:Y:S01]  /*3fd0*/  MUFU.EX2 R56, R56 ;  /* 0x0000003800387308 */ /* 0x000fe20000000800 */
[--C-:B------:R-:W-:Y:S01]  /*3fe0*/  FFMA.FTZ R165, R165, UR6, -R162.reuse ;  /* 0x00000006a5a57c23 */ /* 0x100fe200080108a2 */
[--C-:B------:R-:W-:Y:S01]  /*3ff0*/  FFMA.FTZ R168, R167, UR6, -R162.reuse ;  /* 0x00000006a7a87c23 */ /* 0x100fe200080108a2 */
[--C-:B------:R-:W-:Y:S01]  /*4000*/  FFMA.FTZ R163, R163, UR6, -R162.reuse ;  /* 0x00000006a3a37c23 */ /* 0x100fe200080108a2 */
[----:B------:R-:W-:Y:S01]  /*4010*/  FFMA.FTZ R162, R159, UR6, -R162 ;  /* 0x000000069fa27c23 */ /* 0x000fe200080108a2 */
[--C-:B------:R-:W-:Y:S01]  /*4020*/  FFMA.FTZ R161, R161, UR6, -R152.reuse ;  /* 0x00000006a1a17c23 */ /* 0x100fe20008010898 */
[----:B------:R-:W-:Y:S01]  /*4030*/  FFMA.FTZ R166, R169, UR6, -R152 ;  /* 0x00000006a9a67c23 */ /* 0x000fe20008010898 */
[--C-:B------:R-:W-:Y:S01]  /*4040*/  FFMA.FTZ R159, R160, UR6, -R157.reuse ;  /* 0x00000006a09f7c23 */ /* 0x100fe2000801089d */
[----:B------:R-:W2:Y:S01]  /*4050*/  MUFU.EX2 R61, R61 ;  /* 0x0000003d003d7308 */ /* 0x000ea20000000800 */
[----:B-1----:R-:W-:Y:S01]  /*4060*/  F2FP.BF16.F32.PACK_AB R74, R48, R49 ;  /* 0x00000031304a723e */ /* 0x002fe200000010ff */
[----:B------:R-:W-:Y:S01]  /*4070*/  FADD.FTZ R49, R49, R58 ;  /* 0x0000003a31317221 */ /* 0x000fe20000010000 */
[--C-:B------:R-:W-:Y:S01]  /*4080*/  FFMA.FTZ R158, R158, UR6, -R157.reuse ;  /* 0x000000069e9e7c23 */ /* 0x100fe2000801089d */
[--C-:B------:R-:W-:Y:S01]  /*4090*/  FFMA.FTZ R156, R156, UR6, -R157.reuse ;  /* 0x000000069c9c7c23 */ /* 0x100fe2000801089d */
[----:B------:R-:W-:Y:S01]  /*40a0*/  FFMA.FTZ R233, R155, UR6, -R157 ;  /* 0x000000069be97c23 */ /* 0x000fe2000801089d */
[----:B------:R-:W-:Y:S01]  /*40b0*/  FADD.FTZ R49, R48, R49 ;  /* 0x0000003130317221 */ /* 0x000fe20000010000 */
[--C-:B------:R-:W-:Y:S01]  /*40c0*/  FFMA.FTZ R151, R151, UR6, -R152.reuse ;  /* 0x0000000697977c23 */ /* 0x100fe20008010898 */
[----:B------:R-:W-:Y:S01]  /*40d0*/  MUFU.EX2 R53, R53 ;  /* 0x0000003500357308 */ /* 0x000fe20000000800 */
[----:B------:R-:W-:-:S07]  /*40e0*/  FFMA.FTZ R216, R150, UR6, -R152 ;  /* 0x0000000696d87c23 */ /* 0x000fce0008010898 */
[----:B------:R-:W1:Y:S01]  /*40f0*/  MUFU.EX2 R44, R44 ;  /* 0x0000002c002c7308 */ /* 0x000e620000000800 */
[----:B--2---:R-:W-:Y:S01]  /*4100*/  F2FP.BF16.F32.PACK_AB R73, R61, R56 ;  /* 0x000000383d49723e */ /* 0x004fe200000010ff */
[----:B------:R-:W-:-:S06]  /*4110*/  FADD.FTZ R56, R56, R61 ;  /* 0x0000003d38387221 */ /* 0x000fcc0000010000 */
[----:B------:R-:W-:Y:S08]  /*4120*/  MUFU.EX2 R65, R65 ;  /* 0x0000004100417308 */ /* 0x000ff00000000800 */
[----:B------:R-:W2:Y:S01]  /*4130*/  MUFU.EX2 R62, R62 ;  /* 0x0000003e003e7308 */ /* 0x000ea20000000800 */
[----:B-1----:R-:W-:Y:S01]  /*4140*/  F2FP.BF16.F32.PACK_AB R75, R44, R53 ;  /* 0x000000352c4b723e */ /* 0x002fe200000010ff */
[----:B------:R-:W-:-:S04]  /*4150*/  FADD.FTZ R53, R53, R56 ;  /* 0x0000003835357221 */ /* 0x000fc80000010000 */
[----:B------:R-:W-:Y:S02]  /*4160*/  FADD.FTZ R53, R44, R53 ;  /* 0x000000352c357221 */ /* 0x000fe40000010000 */
[----:B------:R-:W-:Y:S01]  /*4170*/  MUFU.EX2 R60, R60 ;  /* 0x0000003c003c7308 */ /* 0x000fe20000000800 */
[C---:B------:R-:W-:Y:S06]  /*4180*/  HMMA.16816.F32.BF16 R124, R72.reuse, R116, RZ ;  /* 0x00000074487c723c */ /* 0x040fec00000418ff */
[----:B------:R-:W-:Y:S01]  /*4190*/  HMMA.16816.F32.BF16 R108, R72, R100, RZ ;  /* 0x00000064486c723c */ /* 0x000fe200000418ff */
[----:B------:R-:W1:Y:S01]  /*41a0*/  MUFU.EX2 R55, R55 ;  /* 0x0000003700377308 */ /* 0x000e620000000800 */
[----:B--2---:R-:W-:Y:S01]  /*41b0*/  F2FP.BF16.F32.PACK_AB R69, R62, R65 ;  /* 0x000000413e45723e */ /* 0x004fe200000010ff */
[----:B------:R-:W-:-:S03]  /*41c0*/  FADD.FTZ R65, R65, R62 ;  /* 0x0000003e41417221 */ /* 0x000fc60000010000 */
[C---:B------:R-:W-:Y:S03]  /*41d0*/  HMMA.16816.F32.BF16 R92, R72.reuse, R84, RZ ;  /* 0x00000054485c723c */ /* 0x040fe600000418ff */
[----:B------:R-:W-:Y:S03]  /*41e0*/  MUFU.EX2 R46, R46 ;  /* 0x0000002e002e7308 */ /* 0x000fe60000000800 */
[C---:B------:R-:W-:Y:S05]  /*41f0*/  HMMA.16816.F32.BF16 R76, R72.reuse, R4, RZ ;  /* 0x00000004484c723c */ /* 0x040fea00000418ff */
[----:B------:R-:W2:Y:S01]  /*4200*/  MUFU.EX2 R43, R43 ;  /* 0x0000002b002b7308 */ /* 0x000ea20000000800 */
[----:B-1----:R-:W-:Y:S01]  /*4210*/  F2FP.BF16.F32.PACK_AB R71, R55, R60 ;  /* 0x0000003c3747723e */ /* 0x002fe200000010ff */
[----:B------:R-:W-:Y:S01]  /*4220*/  HMMA.16816.F32.BF16 R120, R72, R118, RZ ;  /* 0x000000764878723c */ /* 0x000fe200000418ff */
[----:B------:R-:W-:-:S04]  /*4230*/  FADD.FTZ R60, R60, R65 ;  /* 0x000000413c3c7221 */ /* 0x000fc80000010000 */
[----:B------:R-:W-:Y:S01]  /*4240*/  FADD.FTZ R60, R55, R60 ;  /* 0x0000003c373c7221 */ /* 0x000fe20000010000 */
[----:B------:R-:W-:Y:S01]  /*4250*/  MUFU.EX2 R3, R3 ;  /* 0x0000000300037308 */ /* 0x000fe20000000800 */
[C---:B------:R-:W-:Y:S06]  /*4260*/  HMMA.16816.F32.BF16 R104, R72.reuse, R102, RZ ;  /* 0x000000664868723c */ /* 0x040fec00000418ff */
[----:B------:R-:W-:Y:S01]  /*4270*/  HMMA.16816.F32.BF16 R88, R72, R86, RZ ;  /* 0x000000564858723c */ /* 0x000fe200000418ff */
[----:B------:R-:W1:Y:S01]  /*4280*/  MUFU.EX2 R0, R0 ;  /* 0x0000000000007308 */ /* 0x000e620000000800 */
[----:B--2---:R-:W-:Y:S01]  /*4290*/  F2FP.BF16.F32.PACK_AB R8, R43, R46 ;  /* 0x0000002e2b08723e */ /* 0x004fe200000010ff */
[----:B------:R-:W-:-:S03]  /*42a0*/  FADD.FTZ R46, R46, R49 ;  /* 0x000000312e2e7221 */ /* 0x000fc60000010000 */
[C---:B------:R-:W-:Y:S01]  /*42b0*/  HMMA.16816.F32.BF16 R128, R68.reuse, R116, RZ ;  /* 0x000000744480723c */ /* 0x040fe200000418ff */
[----:B------:R-:W-:Y:S02]  /*42c0*/  FADD.FTZ R46, R43, R46 ;  /* 0x0000002e2b2e7221 */ /* 0x000fe40000010000 */
[----:B------:R-:W-:Y:S03]  /*42d0*/  MUFU.EX2 R54, R54 ;  /* 0x0000003600367308 */ /* 0x000fe60000000800 */
[----:B------:R-:W-:Y:S05]  /*42e0*/  HMMA.16816.F32.BF16 R112, R68, R100, RZ ;  /* 0x000000644470723c */ /* 0x000fea00000418ff */
[----:B------:R-:W2:Y:S01]  /*42f0*/  MUFU.EX2 R51, R51 ;  /* 0x0000003300337308 */ /* 0x000ea20000000800 */
[----:B------:R-:W-:Y:S01]  /*4300*/  HMMA.16816.F32.BF16 R72, R72, R6, RZ ;  /* 0x000000064848723c */ /* 0x000fe200000418ff */
[----:B-1----:R-:W-:Y:S01]  /*4310*/  F2FP.BF16.F32.PACK_AB R10, R0, R3 ;  /* 0x00000003000a723e */ /* 0x002fe200000010ff */
[----:B------:R-:W-:-:S04]  /*4320*/  FADD.FTZ R3, R3, R46 ;  /* 0x0000002e03037221 */ /* 0x000fc80000010000 */
[----:B------:R-:W-:Y:S01]  /*4330*/  HMMA.16816.F32.BF16 R116, R68, R118, RZ ;  /* 0x000000764474723c */ /* 0x000fe200000418ff */
[----:B------:R-:W-:Y:S01]  /*4340*/  MUFU.EX2 R52, R52 ;  /* 0x0000003400347308 */ /* 0x000fe20000000800 */
[----:B------:R-:W-:-:S04]  /*4350*/  FADD.FTZ R0, R0, R3 ;  /* 0x0000000300007221 */ /* 0x000fc80000010000 */
[C---:B------:R-:W-:Y:S03]  /*4360*/  HMMA.16816.F32.BF16 R100, R68.reuse, R102, RZ ;  /* 0x000000664464723c */ /* 0x040fe600000418ff */
[----:B------:R-:W1:Y:S01]  /*4370*/  MUFU.EX2 R63, R63 ;  /* 0x0000003f003f7308 */ /* 0x000e620000000800 */
[C---:B--2---:R-:W-:Y:S01]  /*4380*/  F2FP.BF16.F32.PACK_AB R9, R51.reuse, R54 ;  /* 0x000000363309723e */ /* 0x044fe200000010ff */
[----:B------:R-:W-:Y:S01]  /*4390*/  FADD.FTZ R54, R54, R53 ;  /* 0x0000003536367221 */ /* 0x000fe20000010000 */
[C---:B------:R-:W-:Y:S03]  /*43a0*/  HMMA.16816.F32.BF16 R96, R68.reuse, R84, RZ ;  /* 0x000000544460723c */ /* 0x040fe600000418ff */
[----:B------:R-:W-:Y:S02]  /*43b0*/  FADD.FTZ R51, R51, R54 ;  /* 0x0000003633337221 */ /* 0x000fe40000010000 */
[----:B------:R-:W-:Y:S01]  /*43c0*/  MUFU.EX2 R137, R137 ;  /* 0x0000008900897308 */ /* 0x000fe20000000800 */
[C---:B------:R-:W-:Y:S06]  /*43d0*/  HMMA.16816.F32.BF16 R84, R68.reuse, R86, RZ ;  /* 0x000000564454723c */ /* 0x040fec00000418ff */
[----:B------:R-:W-:Y:S01]  /*43e0*/  HMMA.16816.F32.BF16 R80, R68, R4, RZ ;  /* 0x000000044450723c */ /* 0x000fe200000418ff */
[----:B------:R-:W2:Y:S01]  /*43f0*/  MUFU.EX2 R132, R132 ;  /* 0x0000008400847308 */ /* 0x000ea20000000800 */
[----:B-1----:R-:W-:Y:S01]  /*4400*/  F2FP.BF16.F32.PACK_AB R11, R63, R52 ;  /* 0x000000343f0b723e */ /* 0x002fe200000010ff */
[----:B------:R-:W-:-:S03]  /*4410*/  FADD.FTZ R52, R52, R51 ;  /* 0x0000003334347221 */ /* 0x000fc60000010000 */
[----:B------:R-:W-:Y:S01]  /*4420*/  HMMA.16816.F32.BF16 R68, R68, R6, RZ ;  /* 0x000000064444723c */ /* 0x000fe200000418ff */
[----:B------:R-:W-:Y:S01]  /*4430*/  F2FP.BF16.F32.PACK_AB R4, R42, R47 ;  /* 0x0000002f2a04723e */ /* 0x000fe200000010ff */
[----:B------:R-:W-:Y:S01]  /*4440*/  FADD.FTZ R47, R47, R50 ;  /* 0x000000322f2f7221 */ /* 0x000fe20000010000 */
[----:B------:R-:W-:Y:S01]  /*4450*/  MUFU.EX2 R143, R143 ;  /* 0x0000008f008f7308 */ /* 0x000fe20000000800 */
[----:B------:R-:W-:Y:S02]  /*4460*/  FADD.FTZ R52, R63, R52 ;  /* 0x000000343f347221 */ /* 0x000fe40000010000 */
[----:B------:R-:W-:Y:S01]  /*4470*/  HMMA.16816.F32.BF16 R108, R8, R32, R108 ;  /* 0x00000020086c723c */ /* 0x000fe2000004186c */
[----:B------:R-:W-:Y:S01]  /*4480*/  F2FP.BF16.F32.PACK_AB R6, R40, R41 ;  /* 0x000000292806723e */ /* 0x000fe200000010ff */
[----:B------:R-:W-:-:S03]  /*4490*/  FADD.FTZ R42, R42, R47 ;  /* 0x0000002f2a2a7221 */ /* 0x000fc60000010000 */
[----:B------:R-:W1:Y:S01]  /*44a0*/  MUFU.EX2 R144, R144 ;  /* 0x0000009000907308 */ /* 0x000e620000000800 */
[----:B--2---:R-:W-:Y:S01]  /*44b0*/  F2FP.BF16.F32.PACK_AB R5, R132, R137 ;  /* 0x000000898405723e */ /* 0x004fe200000010ff */
[----:B---3--:R-:W-:Y:S01]  /*44c0*/  HMMA.16816.F32.BF16 R124, R8, R28, R124 ;  /* 0x0000001c087c723c */ /* 0x008fe2000004187c */
[----:B------:R-:W-:Y:S01]  /*44d0*/  FADD.FTZ R137, R137, R60 ;  /* 0x0000003c89897221 */ /* 0x000fe20000010000 */
[----:B------:R-:W-:-:S03]  /*44e0*/  FADD.FTZ R41, R41, R42 ;  /* 0x0000002a29297221 */ /* 0x000fc60000010000 */
[----:B------:R-:W-:Y:S01]  /*44f0*/  FADD.FTZ R132, R132, R137 ;  /* 0x0000008984847221 */ /* 0x000fe20000010000 */
[----:B----4-:R-:W-:Y:S01]  /*4500*/  HMMA.16816.F32.BF16 R92, R8, R16, R92 ;  /* 0x00000010085c723c */ /* 0x010fe2000004185c */
[----:B------:R-:W-:Y:S01]  /*4510*/  MUFU.EX2 R36, R36 ;  /* 0x0000002400247308 */ /* 0x000fe20000000800 */
[----:B------:R-:W-:-:S04]  /*4520*/  FADD.FTZ R40, R40, R41 ;  /* 0x0000002928287221 */ /* 0x000fc80000010000 */
[C---:B-----5:R-:W-:Y:S01]  /*4530*/  HMMA.16816.F32.BF16 R76, R8.reuse, R20, R76 ;  /* 0x00000014084c723c */ /* 0x060fe2000004184c */
[C---:B-1----:R-:W-:Y:S02]  /*4540*/  F2FP.BF16.F32.PACK_AB R7, R144.reuse, R143 ;  /* 0x0000008f9007723e */ /* 0x042fe400000010ff */
[----:B------:R-:W-:Y:S01]  /*4550*/  MUFU.EX2 R145, R145 ;  /* 0x0000009100917308 */ /* 0x000fe20000000800 */
[----:B------:R-:W-:Y:S02]  /*4560*/  FADD.FTZ R143, R143, R132 ;  /* 0x000000848f8f7221 */ /* 0x000fe40000010000 */
[----:B------:R-:W-:Y:S02]  /*4570*/  HMMA.16816.F32.BF16 R120, R8, R30, R120 ;  /* 0x0000001e0878723c */ /* 0x000fe40000041878 */
[----:B------:R-:W-:-:S04]  /*4580*/  FADD.FTZ R144, R144, R143 ;  /* 0x0000008f90907221 */ /* 0x000fc80000010000 */
[----:B------:R-:W-:Y:S01]  /*4590*/  HMMA.16816.F32.BF16 R112, R4, R32, R112 ;  /* 0x000000200470723c */ /* 0x000fe20000041870 */
[----:B------:R-:W1:Y:S05]  /*45a0*/  MUFU.EX2 R146, R146 ;  /* 0x0000009200927308 */ /* 0x000e6a0000000800 */
[C---:B------:R-:W-:Y:S01]  /*45b0*/  HMMA.16816.F32.BF16 R104, R8.reuse, R34, R104 ;  /* 0x000000220868723c */ /* 0x040fe20000041868 */
[--C-:B------:R-:W-:Y:S01]  /*45c0*/  FFMA.FTZ R32, R12, UR6, -R157.reuse ;  /* 0x000000060c207c23 */ /* 0x100fe2000801089d */
[----:B------:R-:W-:Y:S01]  /*45d0*/  FFMA.FTZ R33, R24, UR6, -R157 ;  /* 0x0000000618217c23 */ /* 0x000fe2000801089d */
[----:B------:R-:W2:Y:S01]  /*45e0*/  LDSM.16.MT88.4 R12, [R196+0x7000] ;  /* 0x00700000c40c783b */ /* 0x000ea20000004200 */
[----:B------:R-:W-:Y:S02]  /*45f0*/  MUFU.EX2 R147, R147 ;  /* 0x0000009300937308 */ /* 0x000fe40000000800 */
[C---:B------:R-:W-:Y:S01]  /*4600*/  HMMA.16816.F32.BF16 R88, R8.reuse, R18, R88 ;  /* 0x000000120858723c */ /* 0x040fe20000041858 */
[----:B------:R-:W-:Y:S05]  /*4610*/  LDSM.16.MT88.4 R24, [R193+0x7000] ;  /* 0x00700000c118783b */ /* 0x000fea0000004200 */
[----:B------:R-:W-:Y:S01]  /*4620*/  HMMA.16816.F32.BF16 R72, R8, R22, R72 ;  /* 0x000000160848723c */ /* 0x000fe20000041848 */
[----:B------:R-:W3:Y:S01]  /*4630*/  LDSM.16.MT88.4 R8, [R194+0x7000] ;  /* 0x00700000c208783b */ /* 0x000ee20000004200 */
[----:B------:R-:W-:Y:S04]  /*4640*/  MUFU.EX2 R148, R148 ;  /* 0x0000009400947308 */ /* 0x000fe80000000800 */
[C---:B------:R-:W-:Y:S04]  /*4650*/  HMMA.16816.F32.BF16 R128, R4.reuse, R28, R128 ;  /* 0x0000001c0480723c */ /* 0x040fe80000041880 */
[----:B------:R-:W-:Y:S02]  /*4660*/  MUFU.EX2 R149, R149 ;  /* 0x0000009500957308 */ /* 0x000fe40000000800 */
[C---:B------:R-:W-:Y:S01]  /*4670*/  HMMA.16816.F32.BF16 R116, R4.reuse, R30, R116 ;  /* 0x0000001e0474723c */ /* 0x040fe20000041874 */
[----:B------:R-:W4:Y:S05]  /*4680*/  LDSM.16.MT88.4 R28, [R192+0x7000] ;  /* 0x00700000c01c783b */ /* 0x000f2a0000004200 */
[C---:B------:R-:W-:Y:S01]  /*4690*/  HMMA.16816.F32.BF16 R100, R4.reuse, R34, R100 ;  /* 0x000000220464723c */ /* 0x040fe20000041864 */
[----:B------:R-:W5:Y:S05]  /*46a0*/  MUFU.EX2 R32, R32 ;  /* 0x0000002000207308 */ /* 0x000f6a0000000800 */
[C---:B------:R-:W-:Y:S01]  /*46b0*/  HMMA.16816.F32.BF16 R96, R4.reuse, R16, R96 ;  /* 0x000000100460723c */ /* 0x040fe20000041860 */
[--C-:B------:R-:W-:Y:S01]  /*46c0*/  FFMA.FTZ R34, R173, UR6, -R152.reuse ;  /* 0x00000006ad227c23 */ /* 0x100fe20008010898 */
[----:B------:R-:W-:Y:S01]  /*46d0*/  FFMA.FTZ R35, R175, UR6, -R152 ;  /* 0x00000006af237c23 */ /* 0x000fe20008010898 */
[----:B------:R-:W-:Y:S03]  /*46e0*/  MUFU.EX2 R33, R33 ;  /* 0x0000002100217308 */ /* 0x000fe60000000800 */
[----:B------:R-:W-:Y:S01]  /*46f0*/  HMMA.16816.F32.BF16 R80, R4, R20, R80 ;  /* 0x000000140450723c */ /* 0x000fe20000041850 */
[----:B-1----:R-:W-:Y:S01]  /*4700*/  F2FP.BF16.F32.PACK_AB R16, R146, R145 ;  /* 0x000000919210723e */ /* 0x002fe200000010ff */
[----:B------:R-:W-:-:S03]  /*4710*/  FADD.FTZ R145, R145, R0 ;  /* 0x0000000091917221 */ /* 0x000fc60000010000 */
[----:B------:R-:W1:Y:S01]  /*4720*/  MUFU.EX2 R154, R154 ;  /* 0x0000009a009a7308 */ /* 0x000e620000000800 */
[----:B------:R-:W-:Y:S01]  /*4730*/  HMMA.16816.F32.BF16 R84, R4, R18, R84 ;  /* 0x000000120454723c */ /* 0x000fe20000041854 */
[----:B-----5:R-:W-:Y:S01]  /*4740*/  F2FP.BF16.F32.PACK_AB R17, R32, R149 ;  /* 0x000000952011723e */ /* 0x020fe200000010ff */
[----:B------:R-:W-:Y:S01]  /*4750*/  FADD.FTZ R149, R149, R52 ;  /* 0x0000003495957221 */ /* 0x000fe20000010000 */
[----:B------:R-:W-:-:S03]  /*4760*/  FADD.FTZ R146, R146, R145 ;  /* 0x0000009192927221 */ /* 0x000fc60000010000 */
[----:B------:R-:W-:Y:S01]  /*4770*/  HMMA.16816.F32.BF16 R68, R4, R22, R68 ;  /* 0x000000160444723c */ /* 0x000fe20000041844 */
[----:B------:R-:W-:Y:S01]  /*4780*/  MUFU.EX2 R153, R153 ;  /* 0x0000009900997308 */ /* 0x000fe20000000800 */
[----:B------:R-:W-:Y:S01]  /*4790*/  F2FP.BF16.F32.PACK_AB R18, R148, R147 ;  /* 0x000000939412723e */ /* 0x000fe200000010ff */
[----:B------:R-:W5:Y:S01]  /*47a0*/  LDSM.16.MT88.4 R20, [R196+0x7800] ;  /* 0x00780000c414783b */ /* 0x000f620000004200 */
[----:B------:R-:W-:Y:S01]  /*47b0*/  FADD.FTZ R32, R32, R149 ;  /* 0x0000009520207221 */ /* 0x000fe20000010000 */
[----:B------:R-:W-:Y:S02]  /*47c0*/  FADD.FTZ R147, R147, R146 ;  /* 0x0000009293937221 */ /* 0x000fe40000010000 */
[----:B------:R-:W-:Y:S01]  /*47d0*/  F2FP.BF16.F32.PACK_AB R4, R38, R39 ;  /* 0x000000272604723e */ /* 0x000fe200000010ff */
[----:B------:R-:W-:Y:S01]  /*47e0*/  FADD.FTZ R39, R39, R40 ;  /* 0x0000002827277221 */ /* 0x000fe20000010000 */
[----:B------:R-:W4:Y:S01]  /*47f0*/  MUFU.EX2 R34, R34 ;  /* 0x0000002200227308 */ /* 0x000f220000000800 */
[----:B-1----:R-:W-:Y:S01]  /*4800*/  F2FP.BF16.F32.PACK_AB R19, R154, R33 ;  /* 0x000000219a13723e */ /* 0x002fe200000010ff */
[----:B------:R-:W-:Y:S01]  /*4810*/  FADD.FTZ R33, R33, R32 ;  /* 0x0000002021217221 */ /* 0x000fe20000010000 */
[----:B------:R-:W-:Y:S01]  /*4820*/  F2FP.BF16.F32.PACK_AB R6, R36, R37 ;  /* 0x000000252406723e */ /* 0x000fe200000010ff */
[----:B------:R-:W-:Y:S01]  /*4830*/  FADD.FTZ R38, R38, R39 ;  /* 0x0000002726267221 */ /* 0x000fe20000010000 */
[----:B------:R-:W-:Y:S01]  /*4840*/  FADD.FTZ R148, R148, R147 ;  /* 0x0000009394947221 */ /* 0x000fe20000010000 */
[----:B------:R-:W-:-:S02]  /*4850*/  FADD.FTZ R154, R154, R33 ;  /* 0x000000219a9a7221 */ /* 0x000fc40000010000 */
[----:B------:R-:W-:Y:S01]  /*4860*/  MUFU.EX2 R35, R35 ;  /* 0x0000002300237308 */ /* 0x000fe20000000800 */
[----:B--2---:R-:W-:Y:S01]  /*4870*/  HMMA.16816.F32.BF16 R124, R16, R12, R124 ;  /* 0x0000000c107c723c */ /* 0x004fe2000004187c */
[----:B------:R-:W-:-:S04]  /*4880*/  FADD.FTZ R37, R37, R38 ;  /* 0x0000002625257221 */ /* 0x000fc80000010000 */
[----:B------:R-:W-:Y:S01]  /*4890*/  FADD.FTZ R37, R36, R37 ;  /* 0x0000002524257221 */ /* 0x000fe20000010000 */
[----:B---3--:R-:W-:Y:S01]  /*48a0*/  HMMA.16816.F32.BF16 R108, R16, R8, R108 ;  /* 0x00000008106c723c */ /* 0x008fe2000004186c */
[----:B------:R-:W1:Y:S01]  /*48b0*/  MUFU.EX2 R164, R164 ;  /* 0x000000a400a47308 */ /* 0x000e620000000800 */
[----:B----4-:R-:W-:Y:S01]  /*48c0*/  F2FP.BF16.F32.PACK_AB R5, R34, R153 ;  /* 0x000000992205723e */ /* 0x010fe200000010ff */
[----:B------:R-:W-:-:S03]  /*48d0*/  FADD.FTZ R153, R153, R144 ;  /* 0x0000009099997221 */ /* 0x000fc60000010000 */
[C---:B------:R-:W-:Y:S01]  /*48e0*/  HMMA.16816.F32.BF16 R92, R16.reuse, R24, R92 ;  /* 0x00000018105c723c */ /* 0x040fe2000004185c */
[----:B------:R-:W-:Y:S02]  /*48f0*/  FADD.FTZ R34, R34, R153 ;  /* 0x0000009922227221 */ /* 0x000fe40000010000 */
[----:B------:R-:W-:Y:S03]  /*4900*/  MUFU.EX2 R2, R2 ;  /* 0x0000000200027308 */ /* 0x000fe60000000800 */
[C---:B------:R-:W-:Y:S05]  /*4910*/  HMMA.16816.F32.BF16 R76, R16.reuse, R28, R76 ;  /* 0x0000001c104c723c */ /* 0x040fea000004184c */
[----:B------:R-:W-:Y:S01]  /*4920*/  MUFU.EX2 R45, R45 ;  /* 0x0000002d002d7308 */ /* 0x000fe20000000800 */
[----:B-1----:R-:W-:Y:S01]  /*4930*/  F2FP.BF16.F32.PACK_AB R7, R164, R35 ;  /* 0x00000023a407723e */ /* 0x002fe200000010ff */
[----:B------:R-:W-:Y:S01]  /*4940*/  HMMA.16816.F32.BF16 R120, R16, R14, R120 ;  /* 0x0000000e1078723c */ /* 0x000fe20000041878 */
[----:B------:R-:W-:-:S04]  /*4950*/  FADD.FTZ R35, R35, R34 ;  /* 0x0000002223237221 */ /* 0x000fc80000010000 */
[----:B------:R-:W-:Y:S01]  /*4960*/  FADD.FTZ R164, R164, R35 ;  /* 0x00000023a4a47221 */ /* 0x000fe20000010000 */
[C---:B------:R-:W-:Y:S01]  /*4970*/  HMMA.16816.F32.BF16 R104, R16.reuse, R10, R104 ;  /* 0x0000000a1068723c */ /* 0x040fe20000041868 */
[----:B------:R-:W-:Y:S05]  /*4980*/  MUFU.EX2 R161, R161 ;  /* 0x000000a100a17308 */ /* 0x000fea0000000800 */
[C---:B------:R-:W-:Y:S03]  /*4990*/  HMMA.16816.F32.BF16 R88, R16.reuse, R26, R88 ;  /* 0x0000001a1058723c */ /* 0x040fe60000041858 */
[----:B------:R-:W-:Y:S03]  /*49a0*/  MUFU.EX2 R166, R166 ;  /* 0x000000a600a67308 */ /* 0x000fe60000000800 */
[----:B------:R-:W-:Y:S01]  /*49b0*/  HMMA.16816.F32.BF16 R72, R16, R30, R72 ;  /* 0x0000001e1048723c */ /* 0x000fe20000041848 */
[----:B------:R-:W1:Y:S04]  /*49c0*/  LDSM.16.MT88.4 R16, [R194+0x7800] ;  /* 0x00780000c210783b */ /* 0x000e680000004200 */
[----:B------:R-:W-:Y:S01]  /*49d0*/  MUFU.EX2 R165, R165 ;  /* 0x000000a500a57308 */ /* 0x000fe20000000800 */
[C---:B------:R-:W-:Y:S06]  /*49e0*/  HMMA.16816.F32.BF16 R128, R4.reuse, R12, R128 ;  /* 0x0000000c0480723c */ /* 0x040fec0000041880 */
[C---:B------:R-:W-:Y:S01]  /*49f0*/  HMMA.16816.F32.BF16 R116, R4.reuse, R14, R116 ;  /* 0x0000000e0474723c */ /* 0x040fe20000041874 */
[----:B------:R-:W2:Y:S01]  /*4a00*/  LDSM.16.MT88.4 R12, [R193+0x7800] ;  /* 0x00780000c10c783b */ /* 0x000ea20000004200 */
[----:B------:R-:W3:Y:S04]  /*4a10*/  MUFU.EX2 R168, R168 ;  /* 0x000000a800a87308 */ /* 0x000ee80000000800 */
[C---:B------:R-:W-:Y:S04]  /*4a20*/  HMMA.16816.F32.BF16 R112, R4.reuse, R8, R112 ;  /* 0x000000080470723c */ /* 0x040fe80000041870 */
[----:B------:R-:W-:Y:S02]  /*4a30*/  MUFU.EX2 R159, R159 ;  /* 0x0000009f009f7308 */ /* 0x000fe40000000800 */
[C---:B------:R-:W-:Y:S01]  /*4a40*/  HMMA.16816.F32.BF16 R100, R4.reuse, R10, R100 ;  /* 0x0000000a0464723c */ /* 0x040fe20000041864 */
[----:B------:R-:W4:Y:S05]  /*4a50*/  LDSM.16.MT88.4 R8, [R192+0x7800] ;  /* 0x00780000c008783b */ /* 0x000f2a0000004200 */
[----:B------:R-:W5:Y:S01]  /*4a60*/  MUFU.EX2 R158, R158 ;  /* 0x0000009e009e7308 */ /* 0x000f620000000800 */
[C---:B------:R-:W-:Y:S06]  /*4a70*/  HMMA.16816.F32.BF16 R96, R4.reuse, R24, R96 ;  /* 0x000000180460723c */ /* 0x040fec0000041860 */
[----:B------:R-:W-:Y:S01]  /*4a80*/  HMMA.16816.F32.BF16 R84, R4, R26, R84 ;  /* 0x0000001a0454723c */ /* 0x000fe20000041854 */
[----:B------:R-:W-:Y:S01]  /*4a90*/  MUFU.EX2 R66, R66 ;  /* 0x0000004200427308 */ /* 0x000fe20000000800 */
[----:B---3--:R-:W-:Y:S01]  /*4aa0*/  F2FP.BF16.F32.PACK_AB R24, R168, R165 ;  /* 0x000000a5a818723e */ /* 0x008fe200000010ff */
[----:B------:R-:W-:-:S03]  /*4ab0*/  FADD.FTZ R165, R165, R148 ;  /* 0x00000094a5a57221 */ /* 0x000fc60000010000 */
[C---:B------:R-:W-:Y:S01]  /*4ac0*/  HMMA.16816.F32.BF16 R80, R4.reuse, R28, R80 ;  /* 0x0000001c0450723c */ /* 0x040fe20000041850 */
[----:B------:R-:W-:Y:S02]  /*4ad0*/  FADD.FTZ R168, R168, R165 ;  /* 0x000000a5a8a87221 */ /* 0x000fe40000010000 */
[----:B------:R-:W3:Y:S01]  /*4ae0*/  MUFU.EX2 R237, R237 ;  /* 0x000000ed00ed7308 */ /* 0x000ee20000000800 */
[C---:B-----5:R-:W-:Y:S01]  /*4af0*/  F2FP.BF16.F32.PACK_AB R25, R158.reuse, R159 ;  /* 0x0000009f9e19723e */ /* 0x060fe200000010ff */
[----:B------:R-:W-:Y:S01]  /*4b00*/  FADD.FTZ R159, R159, R154 ;  /* 0x0000009a9f9f7221 */ /* 0x000fe20000010000 */
[----:B------:R-:W-:Y:S03]  /*4b10*/  HMMA.16816.F32.BF16 R68, R4, R30, R68 ;  /* 0x0000001e0444723c */ /* 0x000fe60000041844 */
[----:B------:R-:W-:Y:S02]  /*4b20*/  FADD.FTZ R159, R158, R159 ;  /* 0x0000009f9e9f7221 */ /* 0x000fe40000010000 */
[----:B------:R-:W-:Y:S02]  /*4b30*/  MUFU.EX2 R163, R163 ;  /* 0x000000a300a37308 */ /* 0x000fe40000000800 */
[----:B------:R-:W-:Y:S01]  /*4b40*/  F2FP.BF16.F32.PACK_AB R4, R45, R2 ;  /* 0x000000022d04723e */ /* 0x000fe200000010ff */
[----:B------:R-:W-:Y:S01]  /*4b50*/  FADD.FTZ R2, R2, R37 ;  /* 0x0000002502027221 */ /* 0x000fe20000010000 */
[----:B------:R-:W-:Y:S01]  /*4b60*/  F2FP.BF16.F32.PACK_AB R5, R166, R161 ;  /* 0x000000a1a605723e */ /* 0x000fe200000010ff */
[----:B------:R-:W-:-:S02]  /*4b70*/  FADD.FTZ R161, R161, R164 ;  /* 0x000000a4a1a17221 */ /* 0x000fc40000010000 */
[----:B------:R-:W-:Y:S01]  /*4b80*/  FADD.FTZ R45, R45, R2 ;  /* 0x000000022d2d7221 */ /* 0x000fe20000010000 */
[----:B------:R-:W5:Y:S01]  /*4b90*/  MUFU.EX2 R162, R162 ;  /* 0x000000a200a27308 */ /* 0x000f620000000800 */
[----:B---3--:R-:W-:Y:S01]  /*4ba0*/  F2FP.BF16.F32.PACK_AB R6, R237, R66 ;  /* 0x00000042ed06723e */ /* 0x008fe200000010ff */
[----:B------:R-:W-:Y:S01]  /*4bb0*/  FADD.FTZ R166, R166, R161 ;  /* 0x000000a1a6a67221 */ /* 0x000fe20000010000 */
[----:B------:R-:W-:-:S04]  /*4bc0*/  FADD.FTZ R66, R66, R45 ;  /* 0x0000002d42427221 */ /* 0x000fc80000010000 */
[----:B------:R-:W-:Y:S01]  /*4bd0*/  FADD.FTZ R237, R237, R66 ;  /* 0x00000042eded7221 */ /* 0x000fe20000010000 */
[----:B------:R-:W-:Y:S08]  /*4be0*/  MUFU.EX2 R156, R156 ;  /* 0x0000009c009c7308 */ /* 0x000ff00000000800 */
[----:B------:R-:W3:Y:S01]  /*4bf0*/  MUFU.EX2 R233, R233 ;  /* 0x000000e900e97308 */ /* 0x000ee20000000800 */
[----:B-----5:R-:W-:Y:S01]  /*4c00*/  F2FP.BF16.F32.PACK_AB R26, R162, R163 ;  /* 0x000000a3a21a723e */ /* 0x020fe200000010ff */
[----:B------:R-:W-:-:S04]  /*4c10*/  FADD.FTZ R163, R163, R168 ;  /* 0x000000a8a3a37221 */ /* 0x000fc80000010000 */
[----:B------:R-:W-:Y:S02]  /*4c20*/  FADD.FTZ R235, R162, R163 ;  /* 0x000000a3a2eb7221 */ /* 0x000fe40000010000 */
[----:B------:R-:W-:Y:S08]  /*4c30*/  MUFU.EX2 R151, R151 ;  /* 0x0000009700977308 */ /* 0x000ff00000000800 */
[----:B------:R-:W5:Y:S01]  /*4c40*/  MUFU.EX2 R216, R216 ;  /* 0x000000d800d87308 */ /* 0x000f620000000800 */
[----:B---3--:R-:W-:Y:S01]  /*4c50*/  F2FP.BF16.F32.PACK_AB R27, R233, R156 ;  /* 0x0000009ce91b723e */ /* 0x008fe200000010ff */
[----:B------:R-:W-:-:S04]  /*4c60*/  FADD.FTZ R156, R156, R159 ;  /* 0x0000009f9c9c7221 */ /* 0x000fc80000010000 */
[----:B------:R-:W-:Y:S02]  /*4c70*/  FADD.FTZ R233, R233, R156 ;  /* 0x0000009ce9e97221 */ /* 0x000fe40000010000 */
[C---:B------:R-:W-:Y:S06]  /*4c80*/  HMMA.16816.F32.BF16 R124, R24.reuse, R20, R124 ;  /* 0x00000014187c723c */ /* 0x040fec000004187c */
[----:B------:R-:W-:Y:S01]  /*4c90*/  HMMA.16816.F32.BF16 R120, R24, R22, R120 ;  /* 0x000000161878723c */ /* 0x000fe20000041878 */
[----:B-----5:R-:W-:Y:S01]  /*4ca0*/  F2FP.BF16.F32.PACK_AB R7, R216, R151 ;  /* 0x00000097d807723e */ /* 0x020fe200000010ff */
[----:B------:R-:W-:-:S04]  /*4cb0*/  FADD.FTZ R151, R151, R166 ;  /* 0x000000a697977221 */ /* 0x000fc80000010000 */
[----:B-1----:R-:W-:Y:S01]  /*4cc0*/  HMMA.16816.F32.BF16 R108, R24, R16, R108 ;  /* 0x00000010186c723c */ /* 0x002fe2000004186c */
[----:B------:R-:W-:-:S05]  /*4cd0*/  FADD.FTZ R216, R216, R151 ;  /* 0x00000097d8d87221 */ /* 0x000fca0000010000 */
[C---:B------:R-:W-:Y:S06]  /*4ce0*/  HMMA.16816.F32.BF16 R104, R24.reuse, R18, R104 ;  /* 0x000000121868723c */ /* 0x040fec0000041868 */
[C---:B--2---:R-:W-:Y:S06]  /*4cf0*/  HMMA.16816.F32.BF16 R92, R24.reuse, R12, R92 ;  /* 0x0000000c185c723c */ /* 0x044fec000004185c */
[C---:B------:R-:W-:Y:S06]  /*4d00*/  HMMA.16816.F32.BF16 R88, R24.reuse, R14, R88 ;  /* 0x0000000e1858723c */ /* 0x040fec0000041858 */
[C---:B----4-:R-:W-:Y:S06]  /*4d10*/  HMMA.16816.F32.BF16 R76, R24.reuse, R8, R76 ;  /* 0x00000008184c723c */ /* 0x050fec000004184c */
        /* <DEDUP_REMOVED lines=10> */
[----:B------:R-:W-:-:S15]  /*4dc0*/  @!P0 BRA `(.L_x_1210) ;  /* 0x0000002c00f88947 */ /* 0x000fde0003800000 */
[C---:B------:R-:W-:Y:S01]  /*4dd0*/  SHF.L.U64.HI R208, R138.reuse, 0x5, R139 ;  /* 0x000000058ad07819 */ /* 0x040fe2000001028b */
[----:B------:R-:W-:Y:S01]  /*4de0*/  IMAD.SHL.U32 R210, R138, 0x20, RZ ;  /* 0x000000208ad27824 */ /* 0x000fe200078e00ff */
[----:B------:R-:W-:Y:S01]  /*4df0*/  LEA.HI.SX32 R212, R140, 0xfffffffe, 0x1a ;  /* 0xfffffffe8cd47811 */ /* 0x000fe200078fd2ff */
[----:B------:R-:W-:Y:S01]  /*4e00*/  IMAD.MOV.U32 R139, RZ, RZ, R136 ;  /* 0x000000ffff8b7224 */ /* 0x000fe200078e0088 */
[----:B------:R-:W-:Y:S01]  /*4e10*/  MOV R2, R135 ;  /* 0x0000008700027202 */ /* 0x000fe20000000f00 */
[----:B------:R-:W-:Y:S01]  /*4e20*/  IMAD.MOV.U32 R3, RZ, RZ, R134 ;  /* 0x000000ffff037224 */ /* 0x000fe200078e0086 */
[----:B------:R-:W-:Y:S01]  /*4e30*/  MOV R0, R133 ;  /* 0x0000008500007202 */ /* 0x000fe20000000f00 */
[----:B------:R-:W-:Y:S01]  /*4e40*/  ULDC.64 UR8, c[0x0][0x248] ;  /* 0x0000920000087ab9 */ /* 0x000fe20000000a00 */
[----:B------:R-:W-:Y:S01]  /*4e50*/  ULDC UR15, c[0x0][0x39c] ;  /* 0x0000e700000f7ab9 */ /* 0x000fe20000000800 */
[----:B------:R-:W-:Y:S02]  /*4e60*/  USHF.L.U64.HI UR14, UR8, 0x5, UR9 ;  /* 0x00000005080e7899 */ /* 0x000fe40008010209 */
[----:B------:R-:W-:Y:S01]  /*4e70*/  USHF.L.U32 UR5, UR8, 0x5, URZ ;  /* 0x0000000508057899 */ /* 0x000fe2000800063f */
[----:B------:R-:W-:Y:S01]  /*4e80*/  ULDC UR4, c[0x0][0x2ec] ;  /* 0x0000bb0000047ab9 */ /* 0x000fe20000000800 */
[----:B------:R-:W-:Y:S01]  /*4e90*/  ULDC.64 UR12, c[0x0][0x250] ;  /* 0x00009400000c7ab9 */ /* 0x000fe20000000a00 */
[----:B------:R-:W-:Y:S01]  /*4ea0*/  ULDC.64 UR6, c[0x0][0x218] ;  /* 0x0000860000067ab9 */ /* 0x000fe20000000a00 */
[----:B------:R-:W-:Y:S01]  /*4eb0*/  ULDC.64 UR10, c[0x0][0x220] ;  /* 0x00008800000a7ab9 */ /* 0x000fe20000000a00 */
[----:B------:R-:W-:Y:S07]  /*4ec0*/  BRA `(.L_x_1211) ;  /* 0x0000000000647947 */ /* 0x000fee0003800000 */
.L_x_1213:
        /* <DEDUP_REMOVED lines=25> */
.L_x_1211:
[----:B------:R-:W-:Y:S01]  /*5060*/  SHF.R.S32.HI R136, RZ, 0x1f, R212 ;  /* 0x0000001fff887819 */ /* 0x000fe200000114d4 */
[----:B------:R-:W-:Y:S04]  /*5070*/  DEPBAR.LE SB0, 0x0 ;  /* 0x000080000000791a */ /* 0x000fe80000000000 */
[----:B------:R-:W-:Y:S01]  /*5080*/  BAR.SYNC.DEFER_BLOCKING 0x0 ;  /* 0x0000000000007b1d */ /* 0x000fe20000010000 */
[----:B------:R-:W-:Y:S02]  /*5090*/  IMAD R136, R136, UR12, RZ ;  /* 0x0000000c88887c24 */ /* 0x000fe4000f8e02ff */
[C---:B------:R-:W-:Y:S04]  /*50a0*/  IMAD.WIDE.U32 R176, R212.reuse, UR12, RZ ;  /* 0x0000000cd4b07c25 */ /* 0x040fe8000f8e00ff */
[----:B------:R-:W-:Y:S01]  /*50b0*/  IMAD R136, R212, UR13, R136 ;  /* 0x0000000dd4887c24 */ /* 0x000fe2000f8e0288 */
[C---:B------:R-:W-:Y:S04]  /*50c0*/  LEA R137, P0, R176.reuse, R220, 0x6 ;  /* 0x000000dcb0897211 */ /* 0x040fe800078030ff */
[----:B------:R-:W-:Y:S02]  /*50d0*/  IADD3 R136, R177, R136, RZ ;  /* 0x00000088b1887210 */ /* 0x000fe40007ffe0ff */
[C---:B------:R-:W-:Y:S02]  /*50e0*/  LEA R178, P1, R137.reuse, UR10, 0x1 ;  /* 0x0000000a89b27c11 */ /* 0x040fe4000f8208ff */
[----:B------:R-:W-:Y:S02]  /*50f0*/  LEA.HI.X R136, R176, R203, R136, 0x6, P0 ;  /* 0x000000cbb0887211 */ /* 0x000fe400000f3488 */
[-C--:B------:R-:W-:Y:S02]  /*5100*/  IADD3 R176, P0, R178, R210.reuse, RZ ;  /* 0x000000d2b2b07210 */ /* 0x080fe40007f1e0ff */
[----:B------:R-:W-:Y:S02]  /*5110*/  LEA.HI.X R179, R137, UR11, R136, 0x1, P1 ;  /* 0x0000000b89b37c11 */ /* 0x000fe400088f0c88 */
[----:B------:R-:W-:Y:S02]  /*5120*/  IADD3 R180, P1, R176, R210, RZ ;  /* 0x000000d2b0b47210 */ /* 0x000fe40007f3e0ff */
[----:B------:R-:W-:Y:S01]  /*5130*/  IADD3.X R177, R179, R208, RZ, P0, !PT ;  /* 0x000000d0b3b17210 */ /* 0x000fe200007fe4ff */
[----:B------:R-:W-:Y:S01]  /*5140*/  @!PT LDS RZ, [RZ] ;  /* 0x00000000fffff984 */ /* 0x000fe20000000800 */
[----:B------:R-:W-:Y:S01]  /*5150*/  @!PT LDS RZ, [RZ] ;  /* 0x00000000fffff984 */ /* 0x000fe20000000800 */
[----:B------:R-:W-:Y:S01]  /*5160*/  @!PT LDS RZ, [RZ] ;  /* 0x00000000fffff984 */ /* 0x000fe20000000800 */
[----:B------:R-:W-:Y:S01]  /*5170*/  LDGSTS.E.BYPASS.LTC128B.128 [R206+0x6000], desc[UR16][R178.64] ;  /* 0x06000000b2ce7fae */ /* 0x000fe2000b901d50 */
[----:B------:R-:W-:Y:S02]  /*5180*/  IADD3 R136, P0, R180, R210, RZ ;  /* 0x000000d2b4887210 */ /* 0x000fe40007f1e0ff */
[-C--:B------:R-:W-:Y:S04]  /*5190*/  IADD3.X R181, R177, R208.reuse, RZ, P1, !PT ;  /* 0x000000d0b1b57210 */ /* 0x080fe80000ffe4ff */
[----:B------:R-:W-:Y:S01]  /*51a0*/  IADD3.X R137, R181, R208, RZ, P0, !PT ;  /* 0x000000d0b5897210 */ /* 0x000fe200007fe4ff */
[----:B------:R1:W-:Y:S01]  /*51b0*/  LDGSTS.E.BYPASS.LTC128B.128 [R206+0x6800], desc[UR16][R176.64] ;  /* 0x06800000b0ce7fae */ /* 0x0003e2000b901d50 */
[----:B------:R-:W-:Y:S07]  /*51c0*/  ISETP.GT.AND P0, PT, R212, RZ, PT ;  /* 0x000000ffd400720c */ /* 0x000fee0003f04270 */
[----:B------:R2:W-:Y:S08]  /*51d0*/  LDGSTS.E.BYPASS.LTC128B.128 [R206+0x7000], desc[UR16][R180.64] ;  /* 0x07000000b4ce7fae */ /* 0x0005f0000b901d50 */
[----:B------:R3:W-:Y:S08]  /*51e0*/  LDGSTS.E.BYPASS.LTC128B.128 [R206+0x7800], desc[UR16][R136.64] ;  /* 0x0780000088ce7fae */ /* 0x0007f0000b901d50 */
[----:B------:R-:W-:Y:S08]  /*51f0*/  LDSM.16.M88.4 R132, [R202] ;  /* 0x00000000ca84783b */ /* 0x000ff00000000200 */
[----:B------:R-:W4:Y:S08]  /*5200*/  LDSM.16.M88.4 R140, [R201+0x4000] ;  /* 0x00400000c98c783b */ /* 0x000f300000000200 */
[----:B------:R-:W5:Y:S08]  /*5210*/  LDSM.16.M88.4 R144, [R202+0x2000] ;  /* 0x00200000ca90783b */ /* 0x000f700000000200 */
[----:B------:R-:W3:Y:S08]  /*5220*/  LDSM.16.M88.4 R148, [R201+0x4800] ;  /* 0x00480000c994783b */ /* 0x000ef00000000200 */
[----:B------:R-:W0:Y:S08]  /*5230*/  LDGDEPBAR ;  /* 0x00000000000079af */ /* 0x000e300000000000 */
[----:B------:R-:W3:Y:S08]  /*5240*/  LDSM.16.M88.4 R152, [R201+0x5000] ;  /* 0x00500000c998783b */ /* 0x000ef00000000200 */
[----:B------:R-:W3:Y:S08]  /*5250*/  LDSM.16.M88.4 R156, [R201+0x5800] ;  /* 0x00580000c99c783b */ /* 0x000ef00000000200 */
[----:B------:R-:W-:Y:S08]  /*5260*/  LDSM.16.M88.4 R160, [R200] ;  /* 0x00000000c8a0783b */ /* 0x000ff00000000200 */
[----:B------:R-:W3:Y:S08]  /*5270*/  LDSM.16.M88.4 R164, [R195+0x4000] ;  /* 0x00400000c3a4783b */ /* 0x000ef00000000200 */
[----:B------:R-:W3:Y:S08]  /*5280*/  LDSM.16.M88.4 R168, [R200+0x2000] ;  /* 0x00200000c8a8783b */ /* 0x000ef00000000200 */
[----:B------:R-:W-:Y:S08]  /*5290*/  LDSM.16.M88.4 R172, [R198] ;  /* 0x00000000c6ac783b */ /* 0x000ff00000000200 */
[----:B-1----:R-:W-:Y:S08]  /*52a0*/  LDSM.16.M88.4 R176, [R189] ;  /* 0x00000000bdb0783b */ /* 0x002ff00000000200 */
[----:B--2---:R-:W-:Y:S08]  /*52b0*/  LDSM.16.M88.4 R180, [R197] ;  /* 0x00000000c5b4783b */ /* 0x004ff00000000200 */
[----:B------:R-:W-:Y:S01]  /*52c0*/  LDSM.16.M88.4 R184, [R188] ;  /* 0x00000000bcb8783b */ /* 0x000fe20000000200 */
[-C--:B----4-:R-:W-:Y:S06]  /*52d0*/  HMMA.16816.F32.BF16 R4, R132, R140.reuse, RZ ;  /* 0x0000008c8404723c */ /* 0x090fec00000418ff */
[C---:B-----5:R-:W-:Y:S06]  /*52e0*/  HMMA.16816.F32.BF16 R8, R144.reuse, R140, RZ ;  /* 0x0000008c9008723c */ /* 0x060fec00000418ff */
[-C--:B------:R-:W-:Y:S06]  /*52f0*/  HMMA.16816.F32.BF16 R12, R144, R142.reuse, RZ ;  /* 0x0000008e900c723c */ /* 0x080fec00000418ff */
[C---:B------:R-:W-:Y:S01]  /*5300*/  HMMA.16816.F32.BF16 R16, R132.reuse, R142, RZ ;  /* 0x0000008e8410723c */ /* 0x040fe200000418ff */
[----:B------:R-:W1:Y:S05]  /*5310*/  LDSM.16.M88.4 R140, [R195+0x4800] ;  /* 0x00480000c38c783b */ /* 0x000e6a0000000200 */
[-C--:B---3--:R-:W-:Y:S06]  /*5320*/  HMMA.16816.F32.BF16 R20, R132, R148.reuse, RZ ;  /* 0x000000948414723c */ /* 0x088fec00000418ff */
[C---:B------:R-:W-:Y:S06]  /*5330*/  HMMA.16816.F32.BF16 R24, R144.reuse, R148, RZ ;  /* 0x000000949018723c */ /* 0x040fec00000418ff */
[-C--:B------:R-:W-:Y:S06]  /*5340*/  HMMA.16816.F32.BF16 R28, R144, R150.reuse, RZ ;  /* 0x00000096901c723c */ /* 0x080fec00000418ff */
[C---:B------:R-:W-:Y:S01]  /*5350*/  HMMA.16816.F32.BF16 R32, R132.reuse, R150, RZ ;  /* 0x000000968420723c */ /* 0x040fe200000418ff */
[----:B------:R-:W2:Y:S05]  /*5360*/  LDSM.16.M88.4 R148, [R195+0x5000] ;  /* 0x00500000c394783b */ /* 0x000eaa0000000200 */
[-C--:B------:R-:W-:Y:S06]  /*5370*/  HMMA.16816.F32.BF16 R36, R132, R152.reuse, RZ ;  /* 0x000000988424723c */ /* 0x080fec00000418ff */
[C---:B------:R-:W-:Y:S06]  /*5380*/  HMMA.16816.F32.BF16 R40, R144.reuse, R152, RZ ;  /* 0x000000989028723c */ /* 0x040fec00000418ff */
[-C--:B------:R-:W-:Y:S06]  /*5390*/  HMMA.16816.F32.BF16 R44, R144, R154.reuse, RZ ;  /* 0x0000009a902c723c */ /* 0x080fec00000418ff */
[C---:B------:R-:W-:Y:S01]  /*53a0*/  HMMA.16816.F32.BF16 R48, R132.reuse, R154, RZ ;  /* 0x0000009a8430723c */ /* 0x040fe200000418ff */
[----:B------:R-:W3:Y:S05]  /*53b0*/  LDSM.16.M88.4 R152, [R195+0x5800] ;  /* 0x00580000c398783b */ /* 0x000eea0000000200 */
[-C--:B------:R-:W-:Y:S06]  /*53c0*/  HMMA.16816.F32.BF16 R52, R132, R156.reuse, RZ ;  /* 0x0000009c8434723c */ /* 0x080fec00000418ff */
[C---:B------:R-:W-:Y:S06]  /*53d0*/  HMMA.16816.F32.BF16 R56, R144.reuse, R156, RZ ;  /* 0x0000009c9038723c */ /* 0x040fec00000418ff */
[-C--:B------:R-:W-:Y:S01]  /*53e0*/  HMMA.16816.F32.BF16 R60, R144, R158.reuse, RZ ;  /* 0x0000009e903c723c */ /* 0x080fe200000418ff */
[----:B------:R-:W4:Y:S05]  /*53f0*/  LDSM.16.M88.4 R144, [R199] ;  /* 0x00000000c790783b */ /* 0x000f2a0000000200 */
[----:B------:R-:W-:Y:S03]  /*5400*/  HMMA.16816.F32.BF16 R64, R132, R158, RZ ;  /* 0x0000009e8440723c */ /* 0x000fe600000418ff */
[----:B------:R-:W5:Y:S03]  /*5410*/  LDSM.16.M88.4 R132, [R199+0x2000] ;  /* 0x00200000c784783b */ /* 0x000f660000000200 */
[-C--:B------:R-:W-:Y:S05]  /*5420*/  HMMA.16816.F32.BF16 R4, R160, R164.reuse, R4 ;  /* 0x000000a4a004723c */ /* 0x080fea0000041804 */
[----:B------:R-:W5:Y:S01]  /*5430*/  LDSM.16.M88.4 R156, [R191] ;  /* 0x00000000bf9c783b */ /* 0x000f620000000200 */
[C---:B------:R-:W-:Y:S06]  /*5440*/  HMMA.16816.F32.BF16 R8, R168.reuse, R164, R8 ;  /* 0x000000a4a808723c */ /* 0x040fec0000041808 */
[-C--:B------:R-:W-:Y:S06]  /*5450*/  HMMA.16816.F32.BF16 R12, R168, R166.reuse, R12 ;  /* 0x000000a6a80c723c */ /* 0x080fec000004180c */
[C---:B------:R-:W-:Y:S01]  /*5460*/  HMMA.16816.F32.BF16 R16, R160.reuse, R166, R16 ;  /* 0x000000a6a010723c */ /* 0x040fe20000041810 */
[----:B------:R-:W5:Y:S05]  /*5470*/  LDSM.16.M88.4 R164, [R190] ;  /* 0x00000000bea4783b */ /* 0x000f6a0000000200 */
        /* <DEDUP_REMOVED lines=9> */
[-C--:B---3--:R-:W-:Y:S06]  /*5510*/  HMMA.16816.F32.BF16 R52, R160, R152.reuse, R52 ;  /* 0x00000098a034723c */ /* 0x088fec0000041834 */
[C---:B------:R-:W-:Y:S06]  /*5520*/  HMMA.16816.F32.BF16 R56, R168.reuse, R152, R56 ;  /* 0x00000098a838723c */ /* 0x040fec0000041838 */
[-C--:B------:R-:W-:Y:S06]  /*5530*/  HMMA.16816.F32.BF16 R60, R168, R154.reuse, R60 ;  /* 0x0000009aa83c723c */ /* 0x080fec000004183c */
[----:B------:R-:W-:Y:S06]  /*5540*/  HMMA.16816.F32.BF16 R64, R160, R154, R64 ;  /* 0x0000009aa040723c */ /* 0x000fec0000041840 */
[-C--:B----4-:R-:W-:Y:S06]  /*5550*/  HMMA.16816.F32.BF16 R4, R144, R172.reuse, R4 ;  /* 0x000000ac9004723c */ /* 0x090fec0000041804 */
[C---:B-----5:R-:W-:Y:S06]  /*5560*/  HMMA.16816.F32.BF16 R8, R132.reuse, R172, R8 ;  /* 0x000000ac8408723c */ /* 0x060fec0000041808 */
[-C--:B------:R-:W-:Y:S06]  /*5570*/  HMMA.16816.F32.BF16 R12, R132, R174.reuse, R12 ;  /* 0x000000ae840c723c */ /* 0x080fec000004180c */
[C---:B------:R-:W-:Y:S06]  /*5580*/  HMMA.16816.F32.BF16 R16, R144.reuse, R174, R16 ;  /* 0x000000ae9010723c */ /* 0x040fec0000041810 */
        /* <DEDUP_REMOVED lines=10> */
[-C--:B------:R-:W-:Y:S01]  /*5630*/  HMMA.16816.F32.BF16 R60, R132, R178.reuse, R60 ;  /* 0x000000b2843c723c */ /* 0x080fe2000004183c */
[----:B------:R-:W2:Y:S05]  /*5640*/  LDSM.16.M88.4 R132, [R188+0x800] ;  /* 0x00080000bc84783b */ /* 0x000eaa0000000200 */
[----:B------:R-:W-:Y:S03]  /*5650*/  HMMA.16816.F32.BF16 R64, R144, R178, R64 ;  /* 0x000000b29040723c */ /* 0x000fe60000041840 */
[----:B------:R-:W3:Y:S03]  /*5660*/  LDSM.16.M88.4 R144, [R188+0x1000] ;  /* 0x00100000bc90783b */ /* 0x000ee60000000200 */
[-C--:B------:R-:W-:Y:S06]  /*5670*/  HMMA.16816.F32.BF16 R4, R180, R184.reuse, R4 ;  /* 0x000000b8b404723c */ /* 0x080fec0000041804 */
[C---:B-1----:R-:W-:Y:S06]  /*5680*/  HMMA.16816.F32.BF16 R8, R140.reuse, R184, R8 ;  /* 0x000000b88c08723c */ /* 0x042fec0000041808 */
[-C--:B------:R-:W-:Y:S06]  /*5690*/  HMMA.16816.F32.BF16 R12, R140, R186.reuse, R12 ;  /* 0x000000ba8c0c723c */ /* 0x080fec000004180c */
[C---:B------:R-:W-:Y:S06]  /*56a0*/  HMMA.16816.F32.BF16 R16, R180.reuse, R186, R16 ;  /* 0x000000bab410723c */ /* 0x040fec0000041810 */
[----:B------:R-:W-:Y:S01]  /*56b0*/  FMUL.FTZ R136, R6, UR15 ;  /* 0x0000000f06887c20 */ /* 0x000fe20008410000 */
[----:B------:R-:W-:Y:S01]  /*56c0*/  FMUL.FTZ R137, R7, UR15 ;  /* 0x0000000f07897c20 */ /* 0x000fe20008410000 */
[----:B------:R-:W-:Y:S02]  /*56d0*/  FMUL.FTZ R178, R5, UR15 ;  /* 0x0000000f05b27c20 */ /* 0x000fe40008410000 */
[----:B------:R1:W-:Y:S01]  /*56e0*/  MUFU.TANH R175, R136 ;  /* 0x0000008800af7308 */ /* 0x0003e20000002400 */
[-C--:B--2---:R-:W-:Y:S03]  /*56f0*/  HMMA.16816.F32.BF16 R20, R180, R132.reuse, R20 ;  /* 0x00000084b414723c */ /* 0x084fe60000041814 */
[----:B------:R-:W-:Y:S01]  /*5700*/  FMUL.FTZ R176, R9, UR15 ;  /* 0x0000000f09b07c20 */ /* 0x000fe20008410000 */
[----:B------:R-:W-:Y:S01]  /*5710*/  FMUL.FTZ R138, R10, UR15 ;  /* 0x0000000f0a8a7c20 */ /* 0x000fe20008410000 */
[----:B------:R-:W-:Y:S01]  /*5720*/  FMUL.FTZ R177, R8, UR15 ;  /* 0x0000000f08b17c20 */ /* 0x000fe20008410000 */
[C---:B------:R-:W-:Y:S03]  /*5730*/  HMMA.16816.F32.BF16 R24, R140.reuse, R132, R24 ;  /* 0x000000848c18723c */ /* 0x040fe60000041818 */
[----:B------:R2:W-:Y:S02]  /*5740*/  MUFU.TANH R158, R137 ;  /* 0x00000089009e7308 */ /* 0x0005e40000002400 */
[----:B------:R-:W-:Y:S01]  /*5750*/  FMUL.FTZ R179, R12, UR15 ;  /* 0x0000000f0cb37c20 */ /* 0x000fe20008410000 */
[-C--:B------:R-:W-:Y:S07]  /*5760*/  HMMA.16816.F32.BF16 R28, R140, R134.reuse, R28 ;  /* 0x000000868c1c723c */ /* 0x080fee000004181c */
[----:B------:R4:W-:Y:S01]  /*5770*/  MUFU.TANH R161, R178 ;  /* 0x000000b200a17308 */ /* 0x0009e20000002400 */
[----:B-1----:R-:W-:Y:S01]  /*5780*/  FMUL.FTZ R136, R11, UR15 ;  /* 0x0000000f0b887c20 */ /* 0x002fe20008410000 */
[C---:B------:R-:W-:Y:S01]  /*5790*/  HMMA.16816.F32.BF16 R32, R180.reuse, R134, R32 ;  /* 0x00000086b420723c */ /* 0x040fe20000041820 */
[----:B------:R-:W1:Y:S01]  /*57a0*/  LDSM.16.M88.4 R132, [R188+0x1800] ;  /* 0x00180000bc84783b */ /* 0x000e620000000200 */
[----:B------:R-:W-:Y:S06]  /*57b0*/  DEPBAR.LE SB0, 0x0 ;  /* 0x000080000000791a */ /* 0x000fec0000000000 */
[----:B------:R5:W-:Y:S01]  /*57c0*/  MUFU.TANH R165, R136 ;  /* 0x0000008800a57308 */ /* 0x000be20000002400 */
[-C--:B---3--:R-:W-:Y:S05]  /*57d0*/  HMMA.16816.F32.BF16 R36, R180, R144.reuse, R36 ;  /* 0x00000090b424723c */ /* 0x088fea0000041824 */
[----:B--2---:R-:W-:Y:S01]  /*57e0*/  FMUL.FTZ R137, R15, UR15 ;  /* 0x0000000f0f897c20 */ /* 0x004fe20008410000 */
[----:B------:R-:W-:Y:S03]  /*57f0*/  FMUL.FTZ R184, R16, UR15 ;  /* 0x0000000f10b87c20 */ /* 0x000fe60008410000 */
[----:B------:R2:W-:Y:S01]  /*5800*/  MUFU.TANH R10, R176 ;  /* 0x000000b0000a7308 */ /* 0x0005e20000002400 */
[----:B------:R-:W-:Y:S01]  /*5810*/  BAR.SYNC.DEFER_BLOCKING 0x0 ;  /* 0x0000000000007b1d */ /* 0x000fe20000010000 */
[C---:B------:R-:W-:Y:S04]  /*5820*/  HMMA.16816.F32.BF16 R40, R140.reuse, R144, R40 ;  /* 0x000000908c28723c */ /* 0x040fe80000041828 */
[----:B----4-:R-:W-:Y:S01]  /*5830*/  FMUL.FTZ R178, R14, UR15 ;  /* 0x0000000f0eb27c20 */ /* 0x010fe20008410000 */
[----:B------:R-:W-:Y:S03]  /*5840*/  FMUL.FTZ R243, R4, UR15 ;  /* 0x0000000f04f37c20 */ /* 0x000fe60008410000 */
[----:B------:R3:W4:Y:S03]  /*5850*/  MUFU.TANH R162, R177 ;  /* 0x000000b100a27308 */ /* 0x0007260000002400 */
[----:B-----5:R-:W-:Y:S01]  /*5860*/  FMUL.FTZ R136, R19, UR15 ;  /* 0x0000000f13887c20 */ /* 0x020fe20008410000 */
[-C--:B------:R-:W-:Y:S03]  /*5870*/  HMMA.16816.F32.BF16 R44, R140, R146.reuse, R44 ;  /* 0x000000928c2c723c */ /* 0x080fe6000004182c */
[----:B------:R-:W-:Y:S01]  /*5880*/  FMUL.FTZ R185, R20, UR15 ;  /* 0x0000000f14b97c20 */ /* 0x000fe20008410000 */
[----:B------:R-:W-:Y:S02]  /*5890*/  FMUL.FTZ R249, R31, UR15 ;  /* 0x0000000f1ff97c20 */ /* 0x000fe40008410000 */
[----:B------:R5:W-:Y:S01]  /*58a0*/  MUFU.TANH R154, R136 ;  /* 0x00000088009a7308 */ /* 0x000be20000002400 */
[----:B--2---:R-:W-:Y:S01]  /*58b0*/  FMUL.FTZ R176, R17, UR15 ;  /* 0x0000000f11b07c20 */ /* 0x004fe20008410000 */
[C---:B------:R-:W-:Y:S04]  /*58c0*/  HMMA.16816.F32.BF16 R48, R180.reuse, R146, R48 ;  /* 0x00000092b430723c */ /* 0x040fe80000041830 */
[----:B------:R-:W-:Y:S04]  /*58d0*/  FMUL.FTZ R186, R39, UR15 ;  /* 0x0000000f27ba7c20 */ /* 0x000fe80008410000 */
[----:B------:R2:W-:Y:S03]  /*58e0*/  MUFU.TANH R15, R137 ;  /* 0x00000089000f7308 */ /* 0x0005e60000002400 */
[----:B---3--:R-:W-:Y:S01]  /*58f0*/  FMUL.FTZ R177, R13, UR15 ;  /* 0x0000000f0db17c20 */ /* 0x008fe20008410000 */
[----:B----4-:R-:W-:Y:S01]  /*5900*/  FMNMX.FTZ R251, R162, R3, !PT ;  /* 0x00000003a2fb7209 */ /* 0x010fe20007810000 */
[-C--:B-1----:R-:W-:Y:S03]  /*5910*/  HMMA.16816.F32.BF16 R52, R180, R132.reuse, R52 ;  /* 0x00000084b434723c */ /* 0x082fe60000041834 */
[----:B------:R-:W-:Y:S01]  /*5920*/  FMNMX.FTZ R251, R10, R251, !PT ;  /* 0x000000fb0afb7209 */ /* 0x000fe20007810000 */
[----:B------:R-:W-:Y:S01]  /*5930*/  FMUL.FTZ R244, R40, UR15 ;  /* 0x0000000f28f47c20 */ /* 0x000fe20008410000 */
[----:B------:R1:W-:Y:S01]  /*5940*/  MUFU.TANH R9, R178 ;  /* 0x000000b200097308 */ /* 0x0003e20000002400 */
[----:B-----5:R-:W-:Y:S01]  /*5950*/  FMUL.FTZ R136, R27, UR15 ;  /* 0x0000000f1b887c20 */ /* 0x020fe20008410000 */
[C---:B------:R-:W-:Y:S04]  /*5960*/  HMMA.16816.F32.BF16 R56, R140.reuse, R132, R56 ;  /* 0x000000848c38723c */ /* 0x040fe80000041838 */
[----:B------:R-:W-:Y:S01]  /*5970*/  FMUL.FTZ R242, R41, UR15 ;  /* 0x0000000f29f27c20 */ /* 0x000fe20008410000 */
[----:B------:R-:W-:Y:S03]  /*5980*/  FMUL.FTZ R245, R42, UR15 ;  /* 0x0000000f2af57c20 */ /* 0x000fe60008410000 */
[----:B------:R3:W-:Y:S03]  /*5990*/  MUFU.TANH R167, R136 ;  /* 0x0000008800a77308 */ /* 0x0007e60000002400 */
[----:B--2---:R-:W-:Y:S01]  /*59a0*/  FMUL.FTZ R137, R26, UR15 ;  /* 0x0000000f1a897c20 */ /* 0x004fe20008410000 */
[-C--:B------:R-:W-:Y:S03]  /*59b0*/  HMMA.16816.F32.BF16 R60, R140, R134.reuse, R60 ;  /* 0x000000868c3c723c */ /* 0x080fe6000004183c */
[----:B------:R-:W-:Y:S01]  /*59c0*/  FMUL.FTZ R241, R48, UR15 ;  /* 0x0000000f30f17c20 */ /* 0x000fe20008410000 */
[----:B------:R-:W-:Y:S01]  /*59d0*/  FMUL.FTZ R250, R50, UR15 ;  /* 0x0000000f32fa7c20 */ /* 0x000fe20008410000 */
[----:B------:R-:W-:Y:S01]  /*59e0*/  FMUL.FTZ R252, R49, UR15 ;  /* 0x0000000f31fc7c20 */ /* 0x000fe20008410000 */
[----:B------:R2:W-:Y:S01]  /*59f0*/  MUFU.TANH R16, R176 ;  /* 0x000000b000107308 */ /* 0x0005e20000002400 */
[----:B-1----:R-:W-:Y:S01]  /*5a00*/  FMUL.FTZ R178, R22, UR15 ;  /* 0x0000000f16b27c20 */ /* 0x002fe20008410000 */
[----:B------:R-:W-:Y:S04]  /*5a10*/  HMMA.16816.F32.BF16 R64, R180, R134, R64 ;  /* 0x00000086b440723c */ /* 0x000fe80000041840 */
[----:B------:R-:W-:Y:S01]  /*5a20*/  FMUL.FTZ R248, R51, UR15 ;  /* 0x0000000f33f87c20 */ /* 0x000fe20008410000 */
[----:B------:R-:W-:Y:S03]  /*5a30*/  FMUL.FTZ R236, R52, UR15 ;  /* 0x0000000f34ec7c20 */ /* 0x000fe60008410000 */
[----:B------:R1:W-:Y:S03]  /*5a40*/  MUFU.TANH R171, R138 ;  /* 0x0000008a00ab7308 */ /* 0x0003e60000002400 */
[----:B---3--:R-:W-:Y:S01]  /*5a50*/  FMUL.FTZ R136, R35, UR15 ;  /* 0x0000000f23887c20 */ /* 0x008fe20008410000 */
[----:B------:R-:W-:Y:S01]  /*5a60*/  FMUL.FTZ R238, R44, UR15 ;  /* 0x0000000f2cee7c20 */ /* 0x000fe20008410000 */
[----:B------:R-:W-:Y:S01]  /*5a70*/  FMUL.FTZ R247, R43, UR15 ;  /* 0x0000000f2bf77c20 */ /* 0x000fe20008410000 */
[----:B------:R-:W-:Y:S01]  /*5a80*/  FMUL.FTZ R218, R53, UR15 ;  /* 0x0000000f35da7c20 */ /* 0x000fe20008410000 */
[----:B------:R-:W-:Y:S03]  /*5a90*/  FMUL.FTZ R234, R45, UR15 ;  /* 0x0000000f2dea7c20 */ /* 0x000fe60008410000 */
[----:B------:R3:W-:Y:S01]  /*5aa0*/  MUFU.TANH R13, R177 ;  /* 0x000000b1000d7308 */ /* 0x0007e20000002400 */
[----:B--2---:R-:W-:Y:S01]  /*5ab0*/  FMUL.FTZ R176, R24, UR15 ;  /* 0x0000000f18b07c20 */ /* 0x004fe20008410000 */
[----:B------:R-:W-:Y:S01]  /*5ac0*/  FMUL.FTZ R187, R46, UR15 ;  /* 0x0000000f2ebb7c20 */ /* 0x000fe20008410000 */
[----:B------:R-:W-:Y:S01]  /*5ad0*/  FMUL.FTZ R232, R55, UR15 ;  /* 0x0000000f37e87c20 */ /* 0x000fe20008410000 */
[----:B------:R-:W-:Y:S01]  /*5ae0*/  FMUL.FTZ R239, R47, UR15 ;  /* 0x0000000f2fef7c20 */ /* 0x000fe20008410000 */
[----:B------:R-:W-:Y:S01]  /*5af0*/  FMUL.FTZ R180, R57, UR15 ;  /* 0x0000000f39b47c20 */ /* 0x000fe20008410000 */
[----:B------:R-:W-:Y:S04]  /*5b00*/  FMUL.FTZ R63, R63, UR15 ;  /* 0x0000000f3f3f7c20 */ /* 0x000fe80008410000 */
[----:B------:R2:W4:Y:S01]  /*5b10*/  MUFU.TANH R11, R179 ;  /* 0x000000b3000b7308 */ /* 0x0005220000002400 */
[----:B-1----:R-:W-:Y:S01]  /*5b20*/  FMUL.FTZ R138, R18, UR15 ;  /* 0x0000000f128a7c20 */ /* 0x002fe20008410000 */
[----:B------:R-:W-:Y:S01]  /*5b30*/  FMUL.FTZ R246, R64, UR15 ;  /* 0x0000000f40f67c20 */ /* 0x000fe20008410000 */
[----:B------:R-:W-:Y:S01]  /*5b40*/  FMUL.FTZ R240, R65, UR15 ;  /* 0x0000000f41f07c20 */ /* 0x000fe20008410000 */
[----:B------:R-:W-:Y:S06]  /*5b50*/  FMUL.FTZ R182, R67, UR15 ;  /* 0x0000000f43b67c20 */ /* 0x000fec0008410000 */
[----:B------:R1:W-:Y:S01]  /*5b60*/  MUFU.TANH R22, R136 ;  /* 0x0000008800167308 */ /* 0x0003e20000002400 */
[----:B---3--:R-:W-:Y:S09]  /*5b70*/  FMUL.FTZ R177, R23, UR15 ;  /* 0x0000000f17b17c20 */ /* 0x008ff20008410000 */
[----:B------:R3:W-:Y:S01]  /*5b80*/  MUFU.TANH R17, R137 ;  /* 0x0000008900117308 */ /* 0x0007e20000002400 */
[----:B--2---:R-:W-:Y:S01]  /*5b90*/  FMUL.FTZ R179, R21, UR15 ;  /* 0x0000000f15b37c20 */ /* 0x004fe20008410000 */
[----:B----4-:R-:W-:Y:S04]  /*5ba0*/  FMNMX.FTZ R251, R11, R251, !PT ;  /* 0x000000fb0bfb7209 */ /* 0x010fe80007810000 */
[----:B------:R-:W-:Y:S04]  /*5bb0*/  FMNMX.FTZ R251, R13, R251, !PT ;  /* 0x000000fb0dfb7209 */ /* 0x000fe80007810000 */
[----:B------:R2:W4:Y:S01]  /*5bc0*/  MUFU.TANH R14, R176 ;  /* 0x000000b0000e7308 */ /* 0x0005220000002400 */
[----:B-1----:R-:W-:Y:S09]  /*5bd0*/  FMUL.FTZ R136, R56, UR15 ;  /* 0x0000000f38887c20 */ /* 0x002ff20008410000 */
[----:B------:R1:W-:Y:S01]  /*5be0*/  MUFU.TANH R157, R138 ;  /* 0x0000008a009d7308 */ /* 0x0003e20000002400 */
[----:B---3--:R-:W-:Y:S09]  /*5bf0*/  FMUL.FTZ R137, R34, UR15 ;  /* 0x0000000f22897c20 */ /* 0x008ff20008410000 */
[----:B------:R3:W-:Y:S01]  /*5c00*/  MUFU.TANH R19, R178 ;  /* 0x000000b200137308 */ /* 0x0007e20000002400 */
[----:B--2---:R-:W-:Y:S01]  /*5c10*/  FMUL.FTZ R176, R30, UR15 ;  /* 0x0000000f1eb07c20 */ /* 0x004fe20008410000 */
[----:B----4-:R-:W-:Y:S08]  /*5c20*/  FMNMX.FTZ R251, R14, R251, !PT ;  /* 0x000000fb0efb7209 */ /* 0x010ff00007810000 */
[----:B------:R2:W-:Y:S01]  /*5c30*/  MUFU.TANH R21, R177 ;  /* 0x000000b100157308 */ /* 0x0005e20000002400 */
[----:B-1----:R-:W-:Y:S09]  /*5c40*/  FMUL.FTZ R138, R25, UR15 ;  /* 0x0000000f198a7c20 */ /* 0x002ff20008410000 */
[----:B------:R-:W1:Y:S01]  /*5c50*/  MUFU.TANH R243, R243 ;  /* 0x000000f300f37308 */ /* 0x000e620000002400 */
[----:B---3--:R-:W-:Y:S09]  /*5c60*/  FMUL.FTZ R178, R28, UR15 ;  /* 0x0000000f1cb27c20 */ /* 0x008ff20008410000 */
[----:B------:R3:W-:Y:S01]  /*5c70*/  MUFU.TANH R7, R179 ;  /* 0x000000b300077308 */ /* 0x0007e20000002400 */
[----:B--2---:R-:W-:Y:S09]  /*5c80*/  FMUL.FTZ R177, R29, UR15 ;  /* 0x0000000f1db17c20 */ /* 0x004ff20008410000 */
[----:B------:R2:W-:Y:S01]  /*5c90*/  MUFU.TANH R181, R136 ;  /* 0x0000008800b57308 */ /* 0x0005e20000002400 */
[----:B-1----:R-:W-:Y:S04]  /*5ca0*/  FMNMX.FTZ R183, R243, R139, !PT ;  /* 0x0000008bf3b77209 */ /* 0x002fe80007810000 */
[----:B------:R-:W-:Y:S05]  /*5cb0*/  FMNMX.FTZ R26, R161, R183, !PT ;  /* 0x000000b7a11a7209 */ /* 0x000fea0007810000 */
[----:B------:R1:W-:Y:S01]  /*5cc0*/  MUFU.TANH R30, R137 ;  /* 0x00000089001e7308 */ /* 0x0003e20000002400 */
[----:B---3--:R-:W-:Y:S09]  /*5cd0*/  FMUL.FTZ R179, R32, UR15 ;  /* 0x0000000f20b37c20 */ /* 0x008ff20008410000 */
[----:B------:R3:W4:Y:S01]  /*5ce0*/  MUFU.TANH R18, R138 ;  /* 0x0000008a00127308 */ /* 0x0007220000002400 */
[----:B--2---:R-:W-:Y:S04]  /*5cf0*/  FMNMX.FTZ R136, R171, R0, !PT ;  /* 0x00000000ab887209 */ /* 0x004fe80007810000 */
[----:B------:R-:W-:Y:S05]  /*5d00*/  FMNMX.FTZ R183, R165, R136, !PT ;  /* 0x00000088a5b77209 */ /* 0x000fea0007810000 */
[----:B------:R-:W2:Y:S01]  /*5d10*/  MUFU.TANH R159, R184 ;  /* 0x000000b8009f7308 */ /* 0x000ea20000002400 */
[----:B-1----:R-:W-:Y:S02]  /*5d20*/  FMNMX.FTZ R137, R175, R2, !PT ;  /* 0x00000002af897209 */ /* 0x002fe40007810000 */
[----:B------:R-:W-:Y:S02]  /*5d30*/  FMNMX.FTZ R183, R9, R183, !PT ;  /* 0x000000b709b77209 */ /* 0x000fe40007810000 */
[----:B------:R-:W-:Y:S02]  /*5d40*/  FMNMX.FTZ R137, R158, R137, !PT ;  /* 0x000000899e897209 */ /* 0x000fe40007810000 */
[----:B------:R-:W-:Y:S03]  /*5d50*/  FMNMX.FTZ R183, R15, R183, !PT ;  /* 0x000000b70fb77209 */ /* 0x000fe60007810000 */
[----:B------:R1:W5:Y:S01]  /*5d60*/  MUFU.TANH R166, R178 ;  /* 0x000000b200a67308 */ /* 0x0003620000002400 */
[----:B---3--:R-:W-:Y:S01]  /*5d70*/  FMUL.FTZ R138, R33, UR15 ;  /* 0x0000000f218a7c20 */ /* 0x008fe20008410000 */
[----:B------:R-:W-:Y:S02]  /*5d80*/  FMNMX.FTZ R137, R157, R137, !PT ;  /* 0x000000899d897209 */ /* 0x000fe40007810000 */
[----:B----4-:R-:W-:Y:S02]  /*5d90*/  FMNMX.FTZ R251, R18, R251, !PT ;  /* 0x000000fb12fb7209 */ /* 0x010fe40007810000 */
[----:B------:R-:W-:Y:S04]  /*5da0*/  FMNMX.FTZ R137, R154, R137, !PT ;  /* 0x000000899a897209 */ /* 0x000fe80007810000 */
[----:B------:R3:W-:Y:S01]  /*5db0*/  MUFU.TANH R169, R176 ;  /* 0x000000b000a97308 */ /* 0x0007e20000002400 */
[----:B--2---:R-:W-:Y:S01]  /*5dc0*/  FMNMX.FTZ R136, R159, R26, !PT ;  /* 0x0000001a9f887209 */ /* 0x004fe20007810000 */
[----:B------:R-:W-:Y:S01]  /*5dd0*/  FMUL.FTZ R184, R54, UR15 ;  /* 0x0000000f36b87c20 */ /* 0x000fe20008410000 */
[----:B------:R-:W-:Y:S02]  /*5de0*/  FMNMX.FTZ R26, R19, R137, !PT ;  /* 0x00000089131a7209 */ /* 0x000fe40007810000 */
[----:B------:R-:W-:Y:S02]  /*5df0*/  FMNMX.FTZ R136, R16, R136, !PT ;  /* 0x0000008810887209 */ /* 0x000fe40007810000 */
[----:B------:R-:W-:Y:S03]  /*5e00*/  FMNMX.FTZ R25, R21, R26, !PT ;  /* 0x0000001a15197209 */ /* 0x000fe60007810000 */
[----:B------:R2:W4:Y:S01]  /*5e10*/  MUFU.TANH R170, R177 ;  /* 0x000000b100aa7308 */ /* 0x0005220000002400 */
[----:B-1----:R-:W-:Y:S01]  /*5e20*/  FMUL.FTZ R178, R36, UR15 ;  /* 0x0000000f24b27c20 */ /* 0x002fe20008410000 */
[----:B------:R-:W-:Y:S02]  /*5e30*/  FMNMX.FTZ R183, R17, R183, !PT ;  /* 0x000000b711b77209 */ /* 0x000fe40007810000 */
[----:B------:R-:W-:Y:S02]  /*5e40*/  FMNMX.FTZ R25, R30, R25, !PT ;  /* 0x000000191e197209 */ /* 0x000fe40007810000 */
[----:B-----5:R-:W-:Y:S04]  /*5e50*/  FMNMX.FTZ R251, R166, R251, !PT ;  /* 0x000000fba6fb7209 */ /* 0x020fe80007810000 */
[----:B------:R-:W1:Y:S01]  /*5e60*/  MUFU.TANH R12, R185 ;  /* 0x000000b9000c7308 */ /* 0x000e620000002400 */
[----:B---3--:R-:W-:Y:S01]  /*5e70*/  FMUL.FTZ R176, R38, UR15 ;  /* 0x0000000f26b07c20 */ /* 0x008fe20008410000 */
[----:B------:R-:W-:Y:S02]  /*5e80*/  FMNMX.FTZ R25, R22, R25, !PT ;  /* 0x0000001916197209 */ /* 0x000fe40007810000 */
[----:B------:R-:W-:Y:S06]  /*5e90*/  FMNMX.FTZ R183, R167, R183, !PT ;  /* 0x000000b7a7b77209 */ /* 0x000fec0007810000 */
[----:B------:R-:W3:Y:S01]  /*5ea0*/  MUFU.TANH R23, R179 ;  /* 0x000000b300177308 */ /* 0x000ee20000002400 */
[----:B--2---:R-:W-:Y:S01]  /*5eb0*/  FMUL.FTZ R177, R37, UR15 ;  /* 0x0000000f25b17c20 */ /* 0x004fe20008410000 */
[----:B----4-:R-:W-:Y:S02]  /*5ec0*/  FMNMX.FTZ R251, R170, R251, !PT ;  /* 0x000000fbaafb7209 */ /* 0x010fe40007810000 */
[----:B------:R-:W-:Y:S06]  /*5ed0*/  FMNMX.FTZ R183, R169, R183, !PT ;  /* 0x000000b7a9b77209 */ /* 0x000fec0007810000 */
[----:B------:R-:W2:Y:S01]  /*5ee0*/  MUFU.TANH R34, R138 ;  /* 0x0000008a00227308 */ /* 0x000ea20000002400 */
[----:B-1----:R-:W-:Y:S01]  /*5ef0*/  FMNMX.FTZ R136, R12, R136, !PT ;  /* 0x000000880c887209 */ /* 0x002fe20007810000 */
[----:B------:R-:W-:Y:S03]  /*5f00*/  FMUL.FTZ R185, R66, UR15 ;  /* 0x0000000f42b97c20 */ /* 0x000fe60008410000 */
[----:B------:R-:W-:Y:S05]  /*5f10*/  FMNMX.FTZ R136, R7, R136, !PT ;  /* 0x0000008807887209 */ /* 0x000fea0007810000 */
[----:B------:R-:W1:Y:S01]  /*5f20*/  MUFU.TANH R172, R178 ;  /* 0x000000b200ac7308 */ /* 0x000e620000002400 */
[----:B---3--:R-:W-:Y:S01]  /*5f30*/  FMNMX.FTZ R136, R23, R136, !PT ;  /* 0x0000008817887209 */ /* 0x008fe20007810000 */
[----:B------:R-:W-:Y:S08]  /*5f40*/  FMUL.FTZ R179, R58, UR15 ;  /* 0x0000000f3ab37c20 */ /* 0x000ff00008410000 */
[----:B------:R3:W4:Y:S01]  /*5f50*/  MUFU.TANH R174, R176 ;  /* 0x000000b000ae7308 */ /* 0x0007220000002400 */
[----:B--2---:R-:W-:Y:S01]  /*5f60*/  FMNMX.FTZ R136, R34, R136, !PT ;  /* 0x0000008822887209 */ /* 0x004fe20007810000 */
[----:B------:R-:W-:Y:S08]  /*5f70*/  FMUL.FTZ R138, R62, UR15 ;  /* 0x0000000f3e8a7c20 */ /* 0x000ff00008410000 */
[----:B------:R2:W5:Y:S01]  /*5f80*/  MUFU.TANH R173, R177 ;  /* 0x000000b100ad7308 */ /* 0x0005620000002400 */
[----:B-1----:R-:W-:Y:S01]  /*5f90*/  FMNMX.FTZ R136, R172, R136, !PT ;  /* 0x00000088ac887209 */ /* 0x002fe20007810000 */
[----:B------:R-:W-:Y:S08]  /*5fa0*/  FMUL.FTZ R178, R60, UR15 ;  /* 0x0000000f3cb27c20 */ /* 0x000ff00008410000 */
[----:B------:R-:W1:Y:S01]  /*5fb0*/  MUFU.TANH R186, R186 ;  /* 0x000000ba00ba7308 */ /* 0x000e620000002400 */
[----:B---3--:R-:W-:Y:S01]  /*5fc0*/  FMUL.FTZ R176, R61, UR15 ;  /* 0x0000000f3db07c20 */ /* 0x008fe20008410000 */
[----:B----4-:R-:W-:Y:S08]  /*5fd0*/  FMNMX.FTZ R25, R174, R25, !PT ;  /* 0x00000019ae197209 */ /* 0x010ff00007810000 */
[----:B------:R-:W3:Y:S01]  /*5fe0*/  MUFU.TANH R241, R241 ;  /* 0x000000f100f17308 */ /* 0x000ee20000002400 */
[----:B--2---:R-:W-:Y:S01]  /*5ff0*/  FMUL.FTZ R177, R59, UR15 ;  /* 0x0000000f3bb17c20 */ /* 0x004fe20008410000 */
[----:B-----5:R-:W-:Y:S08]  /*6000*/  FMNMX.FTZ R136, R173, R136, !PT ;  /* 0x00000088ad887209 */ /* 0x020ff00007810000 */
[----:B------:R-:W2:Y:S01]  /*6010*/  MUFU.TANH R244, R244 ;  /* 0x000000f400f47308 */ /* 0x000ea20000002400 */
[----:B-1----:R-:W-:Y:S09]  /*6020*/  FMNMX.FTZ R25, R186, R25, !PT ;  /* 0x00000019ba197209 */ /* 0x002ff20007810000 */
[----:B------:R-:W1:Y:S01]  /*6030*/  MUFU.TANH R249, R249 ;  /* 0x000000f900f97308 */ /* 0x000e620000002400 */
[----:B---3--:R-:W-:Y:S09]  /*6040*/  FMNMX.FTZ R136, R241, R136, !PT ;  /* 0x00000088f1887209 */ /* 0x008ff20007810000 */
[----:B------:R-:W3:Y:S01]  /*6050*/  MUFU.TANH R250, R250 ;  /* 0x000000fa00fa7308 */ /* 0x000ee20000002400 */
[----:B--2---:R-:W-:Y:S09]  /*6060*/  FMNMX.FTZ R251, R244, R251, !PT ;  /* 0x000000fbf4fb7209 */ /* 0x004ff20007810000 */
        /* <DEDUP_REMOVED lines=23> */
[----:B--2---:R-:W-:Y:S04]  /*61e0*/  FMNMX.FTZ R26, R234, R251, !PT ;  /* 0x000000fbea1a7209 */ /* 0x004fe80007810000 */
[----:B------:R-:W-:Y:S05]  /*61f0*/  FMNMX.FTZ R29, R181, R26, !PT ;  /* 0x0000001ab51d7209 */ /* 0x000fea0007810000 */
[----:B------:R-:W2:Y:S01]  /*6200*/  MUFU.TANH R246, R246 ;  /* 0x000000f600f67308 */ /* 0x000ea20000002400 */
[----:B-1----:R-:W-:Y:S09]  /*6210*/  FMNMX.FTZ R183, R187, R183, !PT ;  /* 0x000000b7bbb77209 */ /* 0x002ff20007810000 */
[----:B------:R-:W1:Y:S01]  /*6220*/  MUFU.TANH R239, R239 ;  /* 0x000000ef00ef7308 */ /* 0x000e620000002400 */
[----:B---3--:R-:W-:Y:S09]  /*6230*/  FMNMX.FTZ R251, R232, R25, !PT ;  /* 0x00000019e8fb7209 */ /* 0x008ff20007810000 */
[----:B------:R-:W-:Y:S01]  /*6240*/  MUFU.TANH R180, R180 ;  /* 0x000000b400b47308 */ /* 0x000fe20000002400 */
[----:B--2---:R-:W-:Y:S09]  /*6250*/  FMNMX.FTZ R136, R246, R136, !PT ;  /* 0x00000088f6887209 */ /* 0x004ff20007810000 */
        /* <DEDUP_REMOVED lines=13> */
.L_x_1212:
[----:B------:R-:W-:Y:S01]  /*6330*/  LDSM.16.MT88.4 R40, [R194+0x6000] ;  /* 0x00600000c228783b */ /* 0x000fe20000004200 */
[----:B-1-3--:R-:W-:Y:S02]  /*6340*/  FMNMX.FTZ R25, R182, R251, !PT ;  /* 0x000000fbb6197209 */ /* 0x00afe40007810000 */
[----:B------:R-:W-:Y:S02]  /*6350*/  FMNMX.FTZ R29, R180, R29, !PT ;  /* 0x0000001db41d7209 */ /* 0x000fe40007810000 */
[----:B------:R-:W-:Y:S02]  /*6360*/  FMNMX.FTZ R4, R179, R183, !PT ;  /* 0x000000b7b3047209 */ /* 0x000fe40007810000 */
[----:B------:R-:W-:Y:S01]  /*6370*/  FMNMX.FTZ R29, R178, R29, !PT ;  /* 0x0000001db21d7209 */ /* 0x000fe20007810000 */
[----:B------:R-:W-:Y:S01]  /*6380*/  LDSM.16.MT88.4 R56, [R193+0x6000] ;  /* 0x00600000c138783b */ /* 0x000fe20000004200 */
[----:B------:R-:W-:Y:S02]  /*6390*/  FMNMX.FTZ R5, R177, R4, !PT ;  /* 0x00000004b1057209 */ /* 0x000fe40007810000 */
[----:B------:R-:W-:Y:S02]  /*63a0*/  FMNMX.FTZ R6, R176, R29, !PT ;  /* 0x0000001db0067209 */ /* 0x000fe40007810000 */
[----:B------:R-:W-:Y:S02]  /*63b0*/  FMNMX.FTZ R4, R138, R5, !PT ;  /* 0x000000058a047209 */ /* 0x000fe40007810000 */
[----:B------:R-:W-:Y:S01]  /*63c0*/  IADD3 R212, R212, -0x1, RZ ;  /* 0xffffffffd4d47810 */ /* 0x000fe20007ffe0ff */
[----:B------:R-:W-:Y:S01]  /*63d0*/  SHFL.BFLY PT, R24, R25, 0x2, 0x1f ;  /* 0x0c401f0019187f89 */ /* 0x000fe200000e0000 */
[----:B------:R-:W-:Y:S07]  /*63e0*/  FMNMX.FTZ R8, R137, R4, !PT ;  /* 0x0000000489087209 */ /* 0x000fee0007810000 */
[----:B------:R-:W-:Y:S08]  /*63f0*/  SHFL.BFLY PT, R27, R136, 0x2, 0x1f ;  /* 0x0c401f00881b7f89 */ /* 0x000ff000000e0000 */
        /* <DEDUP_REMOVED lines=12> */
[C---:B------:R-:W-:Y:S01]  /*64c0*/  FADD.FTZ R0, -R133.reuse, R0 ;  /* 0x0000000085007221 */ /* 0x040fe20000010100 */
[----:B------:R-:W-:Y:S01]  /*64d0*/  FMUL.FTZ R168, R133, UR4 ;  /* 0x0000000485a87c20 */ /* 0x000fe20008410000 */
[----:B---3--:R-:W-:Y:S01]  /*64e0*/  FMNMX.FTZ R134, R25, R134, !PT ;  /* 0x0000008619867209 */ /* 0x008fe20007810000 */
[C---:B------:R-:W-:Y:S01]  /*64f0*/  FMUL.FTZ R251, R136.reuse, UR4 ;  /* 0x0000000488fb7c20 */ /* 0x040fe20008410000 */
[----:B------:R-:W1:Y:S01]  /*6500*/  LDSM.16.MT88.4 R24, [R196+0x6000] ;  /* 0x00600000c418783b */ /* 0x000e620000004200 */
[C---:B------:R-:W-:Y:S01]  /*6510*/  FSETP.NEU.FTZ.AND P1, PT, R136.reuse, -INF , PT ;  /* 0xff8000008800780b */ /* 0x040fe20003f3d000 */
[----:B------:R-:W-:Y:S01]  /*6520*/  FADD.FTZ R6, -R136, R139 ;  /* 0x0000008b88067221 */ /* 0x000fe20000010100 */
[----:B----4-:R-:W-:Y:S02]  /*6530*/  FMNMX.FTZ R135, R20, R135, !PT ;  /* 0x0000008714877209 */ /* 0x010fe40007810000 */
[----:B------:R-:W-:Y:S01]  /*6540*/  FSEL R251, R251, RZ, P1 ;  /* 0x000000fffbfb7208 */ /* 0x000fe20000800000 */
[----:B------:R-:W-:Y:S01]  /*6550*/  FMUL.FTZ R132, R6, UR4 ;  /* 0x0000000406847c20 */ /* 0x000fe20008410000 */
[----:B------:R-:W-:Y:S01]  /*6560*/  FMUL.FTZ R6, R0, UR4 ;  /* 0x0000000400067c20 */ /* 0x000fe20008410000 */
[C---:B------:R-:W-:Y:S01]  /*6570*/  FMUL.FTZ R8, R135.reuse, UR4 ;  /* 0x0000000487087c20 */ /* 0x040fe20008410000 */
[----:B------:R-:W-:Y:S01]  /*6580*/  FSETP.NEU.FTZ.AND P1, PT, R135, -INF , PT ;  /* 0xff8000008700780b */ /* 0x000fe20003f3d000 */
[--C-:B------:R-:W-:Y:S01]  /*6590*/  FFMA.FTZ R155, R16, UR4, -R251.reuse ;  /* 0x00000004109b7c23 */ /* 0x100fe200080108fb */
[----:B------:R-:W2:Y:S01]  /*65a0*/  MUFU.EX2 R0, R6 ;  /* 0x0000000600007308 */ /* 0x000ea20000000800 */
[--C-:B------:R-:W-:Y:S01]  /*65b0*/  FFMA.FTZ R151, R34, UR4, -R251.reuse ;  /* 0x0000000422977c23 */ /* 0x100fe200080108fb */
[--C-:B------:R-:W-:Y:S01]  /*65c0*/  FFMA.FTZ R163, R243, UR4, -R251.reuse ;  /* 0x00000004f3a37c23 */ /* 0x100fe200080108fb */
[----:B------:R-:W-:Y:S01]  /*65d0*/  FSEL R243, R8, RZ, P1 ;  /* 0x000000ff08f37208 */ /* 0x000fe20000800000 */
[----:B------:R-:W-:Y:S01]  /*65e0*/  FADD.FTZ R2, -R135, R2 ;  /* 0x0000000287027221 */ /* 0x000fe20000010100 */
[----:B------:R-:W-:Y:S01]  /*65f0*/  FSETP.NEU.FTZ.AND P1, PT, R134, -INF , PT ;  /* 0xff8000008600780b */ /* 0x000fe20003f3d000 */
[--C-:B------:R-:W-:Y:S01]  /*6600*/  FFMA.FTZ R161, R161, UR4, -R251.reuse ;  /* 0x00000004a1a17c23 */ /* 0x100fe200080108fb */
[----:B------:R-:W-:Y:S03]  /*6610*/  FFMA.FTZ R156, R159, UR4, -R251 ;  /* 0x000000049f9c7c23 */ /* 0x000fe600080108fb */
[----:B------:R-:W3:Y:S01]  /*6620*/  MUFU.EX2 R132, R132 ;  /* 0x0000008400847308 */ /* 0x000ee20000000800 */
[----:B------:R-:W-:Y:S01]  /*6630*/  FFMA.FTZ R147, R19, UR4, -R243 ;  /* 0x0000000413937c23 */ /* 0x000fe200080108f3 */
[----:B------:R-:W-:Y:S01]  /*6640*/  FMUL.FTZ R5, R2, UR4 ;  /* 0x0000000402057c20 */ /* 0x000fe20008410000 */
[C---:B------:R-:W-:Y:S01]  /*6650*/  FADD.FTZ R2, -R134.reuse, R3 ;  /* 0x0000000386027221 */ /* 0x040fe20000010100 */
[--C-:B------:R-:W-:Y:S01]  /*6660*/  FFMA.FTZ R160, R175, UR4, -R243.reuse ;  /* 0x00000004afa07c23 */ /* 0x100fe200080108f3 */
[----:B------:R-:W-:Y:S01]  /*6670*/  FMUL.FTZ R175, R134, UR4 ;  /* 0x0000000486af7c20 */ /* 0x000fe20008410000 */
[----:B------:R-:W-:Y:S01]  /*6680*/  FFMA.FTZ R150, R158, UR4, -R243 ;  /* 0x000000049e967c23 */ /* 0x000fe200080108f3 */
[----:B------:R-:W-:Y:S03]  /*6690*/  FMUL.FTZ R4, R2, UR4 ;  /* 0x0000000402047c20 */ /* 0x000fe60008410000 */
[----:B------:R-:W4:Y:S01]  /*66a0*/  MUFU.EX2 R3, R5 ;  /* 0x0000000500037308 */ /* 0x000f220000000800 */
[C---:B--2---:R-:W-:Y:S01]  /*66b0*/  FMUL.FTZ R31, R0.reuse, R107 ;  /* 0x0000006b001f7220 */ /* 0x044fe20000410000 */
[----:B------:R-:W-:Y:S01]  /*66c0*/  FSEL R175, R175, RZ, P1 ;  /* 0x000000ffafaf7208 */ /* 0x000fe20000800000 */
[C---:B------:R-:W-:Y:S01]  /*66d0*/  FMUL.FTZ R46, R0.reuse, R90 ;  /* 0x0000005a002e7220 */ /* 0x040fe20000410000 */
[C---:B------:R-:W-:Y:S01]  /*66e0*/  FMUL.FTZ R47, R0.reuse, R91 ;  /* 0x0000005b002f7220 */ /* 0x040fe20000410000 */
[C---:B------:R-:W-:Y:S01]  /*66f0*/  FMUL.FTZ R62, R0.reuse, R74 ;  /* 0x0000004a003e7220 */ /* 0x040fe20000410000 */
[----:B------:R-:W-:Y:S01]  /*6700*/  FMUL.FTZ R63, R0, R75 ;  /* 0x0000004b003f7220 */ /* 0x000fe20000410000 */
[----:B------:R-:W-:Y:S03]  /*6710*/  FSETP.NEU.FTZ.AND P1, PT, R133, -INF , PT ;  /* 0xff8000008500780b */ /* 0x000fe60003f3d000 */
[----:B------:R2:W5:Y:S01]  /*6720*/  MUFU.EX2 R2, R4 ;  /* 0x0000000400027308 */ /* 0x0005620000000800 */
[C---:B---3--:R-:W-:Y:S01]  /*6730*/  FMUL.FTZ R16, R132.reuse, R116 ;  /* 0x0000007484107220 */ /* 0x048fe20000410000 */
[C---:B------:R-:W-:Y:S01]  /*6740*/  FMUL.FTZ R32, R132.reuse, R100 ;  /* 0x0000006484207220 */ /* 0x040fe20000410000 */
[C---:B------:R-:W-:Y:S01]  /*6750*/  FMUL.FTZ R33, R132.reuse, R101 ;  /* 0x0000006584217220 */ /* 0x040fe20000410000 */
[C---:B------:R-:W-:Y:S01]  /*6760*/  FMUL.FTZ R48, R132.reuse, R84 ;  /* 0x0000005484307220 */ /* 0x040fe20000410000 */
[C---:B------:R-:W-:Y:S01]  /*6770*/  FMUL.FTZ R49, R132.reuse, R85 ;  /* 0x0000005584317220 */ /* 0x040fe20000410000 */
[C---:B------:R-:W-:Y:S01]  /*6780*/  FMUL.FTZ R52, R132.reuse, R80 ;  /* 0x0000005084347220 */ /* 0x040fe20000410000 */
[----:B------:R-:W-:Y:S03]  /*6790*/  FMUL.FTZ R53, R132, R81 ;  /* 0x0000005184357220 */ /* 0x000fe60000410000 */
[----:B------:R-:W-:Y:S01]  /*67a0*/  MUFU.EX2 R163, R163 ;  /* 0x000000a300a37308 */ /* 0x000fe20000000800 */
[C---:B----4-:R-:W-:Y:S01]  /*67b0*/  FMUL.FTZ R19, R3.reuse, R119 ;  /* 0x0000007703137220 */ /* 0x050fe20000410000 */
[C---:B------:R-:W-:Y:S01]  /*67c0*/  FMUL.FTZ R34, R3.reuse, R102 ;  /* 0x0000006603227220 */ /* 0x040fe20000410000 */
[C---:B------:R-:W-:Y:S01]  /*67d0*/  FMUL.FTZ R35, R3.reuse, R103 ;  /* 0x0000006703237220 */ /* 0x040fe20000410000 */
[C---:B------:R-:W-:Y:S01]  /*67e0*/  FMUL.FTZ R50, R3.reuse, R86 ;  /* 0x0000005603327220 */ /* 0x040fe20000410000 */
[----:B------:R-:W-:Y:S01]  /*67f0*/  LDSM.16.MT88.4 R100, [R194+0x7800] ;  /* 0x00780000c264783b */ /* 0x000fe20000004200 */
[C---:B------:R-:W-:Y:S01]  /*6800*/  FMUL.FTZ R51, R3.reuse, R87 ;  /* 0x0000005703337220 */ /* 0x040fe20000410000 */
[C---:B------:R-:W-:Y:S03]  /*6810*/  FMUL.FTZ R54, R3.reuse, R82 ;  /* 0x0000005203367220 */ /* 0x040fe60000410000 */
[----:B------:R-:W3:Y:S01]  /*6820*/  MUFU.EX2 R161, R161 ;  /* 0x000000a100a17308 */ /* 0x000ee20000000800 */
[C---:B------:R-:W-:Y:S01]  /*6830*/  FMUL.FTZ R55, R3.reuse, R83 ;  /* 0x0000005303377220 */ /* 0x040fe20000410000 */
[----:B------:R-:W-:Y:S01]  /*6840*/  FSEL R168, R168, RZ, P1 ;  /* 0x000000ffa8a87208 */ /* 0x000fe20000800000 */
[C---:B--2---:R-:W-:Y:S01]  /*6850*/  FMUL.FTZ R4, R132.reuse, R128 ;  /* 0x0000008084047220 */ /* 0x044fe20000410000 */
[C---:B------:R-:W-:Y:S01]  /*6860*/  FMUL.FTZ R5, R132.reuse, R129 ;  /* 0x0000008184057220 */ /* 0x040fe20000410000 */
[----:B------:R-:W-:Y:S01]  /*6870*/  LDSM.16.MT88.4 R80, [R193+0x6800] ;  /* 0x00680000c150783b */ /* 0x000fe20000004200 */
[----:B------:R-:W-:Y:S01]  /*6880*/  FMUL.FTZ R6, R3, R130 ;  /* 0x0000008203067220 */ /* 0x000fe20000410000 */
[--C-:B------:R-:W-:Y:S03]  /*6890*/  FFMA.FTZ R164, R17, UR4, -R168.reuse ;  /* 0x0000000411a47c23 */ /* 0x100fe600080108a8 */
[----:B------:R-:W-:Y:S01]  /*68a0*/  MUFU.EX2 R160, R160 ;  /* 0x000000a000a07308 */ /* 0x000fe20000000800 */
[----:B------:R-:W-:Y:S01]  /*68b0*/  FMUL.FTZ R17, R132, R117 ;  /* 0x0000007584117220 */ /* 0x000fe20000410000 */
[--C-:B------:R-:W-:Y:S01]  /*68c0*/  FFMA.FTZ R141, R165, UR4, -R168.reuse ;  /* 0x00000004a58d7c23 */ /* 0x100fe200080108a8 */
[----:B------:R-:W-:Y:S01]  /*68d0*/  FFMA.FTZ R165, R18, UR4, -R175 ;  /* 0x0000000412a57c23 */ /* 0x000fe200080108af */
[----:B------:R-:W-:Y:S01]  /*68e0*/  FMUL.FTZ R18, R3, R118 ;  /* 0x0000007603127220 */ /* 0x000fe20000410000 */
[----:B------:R-:W-:Y:S01]  /*68f0*/  LDSM.16.MT88.4 R84, [R192+0x6800] ;  /* 0x00680000c054783b */ /* 0x000fe20000004200 */
[----:B-----5:R-:W-:Y:S01]  /*6900*/  FMUL.FTZ R8, R2, R124 ;  /* 0x0000007c02087220 */ /* 0x020fe20000410000 */
[----:B------:R-:W-:Y:S03]  /*6910*/  FMUL.FTZ R20, R132, R112 ;  /* 0x0000007084147220 */ /* 0x000fe60000410000 */
[----:B------:R-:W2:Y:S01]  /*6920*/  MUFU.EX2 R150, R150 ;  /* 0x0000009600967308 */ /* 0x000ea20000000800 */
[----:B---3--:R-:W-:Y:S01]  /*6930*/  F2FP.BF16.F32.PACK_AB R128, R161, R163 ;  /* 0x000000a3a180723e */ /* 0x008fe200000010ff */
[C---:B------:R-:W-:Y:S01]  /*6940*/  FMUL.FTZ R28, R2.reuse, R104 ;  /* 0x00000068021c7220 */ /* 0x040fe20000410000 */
[----:B------:R-:W-:Y:S01]  /*6950*/  FMUL.FTZ R29, R2, R105 ;  /* 0x00000069021d7220 */ /* 0x000fe20000410000 */
[C---:B------:R-:W-:Y:S01]  /*6960*/  FMUL.FTZ R36, R132.reuse, R96 ;  /* 0x0000006084247220 */ /* 0x040fe20000410000 */
[----:B------:R-:W-:Y:S01]  /*6970*/  LDSM.16.MT88.4 R116, [R196+0x7800] ;  /* 0x00780000c474783b */ /* 0x000fe20000004200 */
[----:B------:R-:W-:Y:S01]  /*6980*/  FMUL.FTZ R37, R132, R97 ;  /* 0x0000006184257220 */ /* 0x000fe20000410000 */
[C---:B------:R-:W-:Y:S03]  /*6990*/  FMUL.FTZ R38, R3.reuse, R98 ;  /* 0x0000006203267220 */ /* 0x040fe60000410000 */
[----:B------:R-:W-:Y:S01]  /*69a0*/  MUFU.EX2 R156, R156 ;  /* 0x0000009c009c7308 */ /* 0x000fe20000000800 */
[C---:B------:R-:W-:Y:S01]  /*69b0*/  FMUL.FTZ R39, R3.reuse, R99 ;  /* 0x0000006303277220 */ /* 0x040fe20000410000 */
[C---:B------:R-:W-:Y:S01]  /*69c0*/  FMUL.FTZ R45, R2.reuse, R89 ;  /* 0x00000059022d7220 */ /* 0x040fe20000410000 */
[C---:B------:R-:W-:Y:S01]  /*69d0*/  FMUL.FTZ R60, R2.reuse, R72 ;  /* 0x00000048023c7220 */ /* 0x040fe20000410000 */
[----:B------:R-:W-:Y:S01]  /*69e0*/  FMUL.FTZ R61, R2, R73 ;  /* 0x00000049023d7220 */ /* 0x000fe20000410000 */
[C---:B------:R-:W-:Y:S01]  /*69f0*/  FMUL.FTZ R64, R132.reuse, R68 ;  /* 0x0000004484407220 */ /* 0x040fe20000410000 */
[----:B------:R-:W-:Y:S01]  /*6a00*/  FMUL.FTZ R65, R132, R69 ;  /* 0x0000004584417220 */ /* 0x000fe20000410000 */
[C---:B------:R-:W-:Y:S03]  /*6a10*/  FMUL.FTZ R66, R3.reuse, R70 ;  /* 0x0000004603427220 */ /* 0x040fe60000410000 */
[----:B------:R-:W3:Y:S01]  /*6a20*/  MUFU.EX2 R155, R155 ;  /* 0x0000009b009b7308 */ /* 0x000ee20000000800 */
[----:B--2---:R-:W-:Y:S01]  /*6a30*/  F2FP.BF16.F32.PACK_AB R129, R150, R160 ;  /* 0x000000a09681723e */ /* 0x004fe200000010ff */
[----:B------:R-:W-:Y:S01]  /*6a40*/  FMUL.FTZ R67, R3, R71 ;  /* 0x0000004703437220 */ /* 0x000fe20000410000 */
[--C-:B------:R-:W-:Y:S01]  /*6a50*/  FFMA.FTZ R149, R157, UR4, -R243.reuse ;  /* 0x000000049d957c23 */ /* 0x100fe200080108f3 */
[----:B------:R-:W-:Y:S01]  /*6a60*/  FFMA.FTZ R148, R154, UR4, -R243 ;  /* 0x000000049a947c23 */ /* 0x000fe200080108f3 */
[--C-:B------:R-:W-:Y:S01]  /*6a70*/  FFMA.FTZ R144, R10, UR4, -R175.reuse ;  /* 0x000000040a907c23 */ /* 0x100fe200080108af */
[C---:B------:R-:W-:Y:S01]  /*6a80*/  FMUL.FTZ R10, R0.reuse, R126 ;  /* 0x0000007e000a7220 */ /* 0x040fe20000410000 */
[--C-:B------:R-:W-:Y:S03]  /*6a90*/  FFMA.FTZ R143, R11, UR4, -R175.reuse ;  /* 0x000000040b8f7c23 */ /* 0x100fe600080108af */
[----:B------:R-:W-:Y:S01]  /*6aa0*/  MUFU.EX2 R141, R141 ;  /* 0x0000008d008d7308 */ /* 0x000fe20000000800 */
[----:B------:R-:W-:Y:S01]  /*6ab0*/  FMUL.FTZ R11, R0, R127 ;  /* 0x0000007f000b7220 */ /* 0x000fe20000410000 */
[----:B------:R-:W-:Y:S01]  /*6ac0*/  FFMA.FTZ R142, R13, UR4, -R175 ;  /* 0x000000040d8e7c23 */ /* 0x000fe200080108af */
[C---:B------:R-:W-:Y:S01]  /*6ad0*/  FMUL.FTZ R13, R2.reuse, R121 ;  /* 0x00000079020d7220 */ /* 0x040fe20000410000 */
[--C-:B------:R-:W-:Y:S01]  /*6ae0*/  FFMA.FTZ R140, R9, UR4, -R168.reuse ;  /* 0x00000004098c7c23 */ /* 0x100fe200080108a8 */
[----:B------:R-:W-:Y:S01]  /*6af0*/  FMUL.FTZ R9, R2, R125 ;  /* 0x0000007d02097220 */ /* 0x000fe20000410000 */
[--C-:B------:R-:W-:Y:S01]  /*6b00*/  FFMA.FTZ R139, R15, UR4, -R168.reuse ;  /* 0x000000040f8b7c23 */ /* 0x100fe200080108a8 */
[----:B------:R-:W-:Y:S03]  /*6b10*/  FMUL.FTZ R15, R0, R123 ;  /* 0x0000007b000f7220 */ /* 0x000fe60000410000 */
[----:B------:R-:W-:Y:S01]  /*6b20*/  MUFU.EX2 R149, R149 ;  /* 0x0000009500957308 */ /* 0x000fe20000000800 */
[----:B---3--:R-:W-:Y:S01]  /*6b30*/  F2FP.BF16.F32.PACK_AB R130, R155, R156 ;  /* 0x0000009c9b82723e */ /* 0x008fe200000010ff */
[--C-:B------:R-:W-:Y:S01]  /*6b40*/  FFMA.FTZ R153, R7, UR4, -R251.reuse ;  /* 0x0000000407997c23 */ /* 0x100fe200080108fb */
[----:B------:R-:W-:Y:S01]  /*6b50*/  FMUL.FTZ R7, R3, R131 ;  /* 0x0000008303077220 */ /* 0x000fe20000410000 */
[----:B------:R-:W-:Y:S01]  /*6b60*/  FFMA.FTZ R154, R12, UR4, -R251 ;  /* 0x000000040c9a7c23 */ /* 0x000fe200080108fb */
[----:B------:R-:W-:Y:S01]  /*6b70*/  FMUL.FTZ R12, R2, R120 ;  /* 0x00000078020c7220 */ /* 0x000fe20000410000 */
[----:B------:R-:W-:Y:S01]  /*6b80*/  FFMA.FTZ R146, R21, UR4, -R243 ;  /* 0x0000000415927c23 */ /* 0x000fe200080108f3 */
[----:B------:R-:W-:Y:S03]  /*6b90*/  FMUL.FTZ R21, R132, R113 ;  /* 0x0000007184157220 */ /* 0x000fe60000410000 */
[----:B------:R-:W2:Y:S01]  /*6ba0*/  MUFU.EX2 R148, R148 ;  /* 0x0000009400947308 */ /* 0x000ea20000000800 */
[----:B------:R-:W-:Y:S01]  /*6bb0*/  FFMA.FTZ R152, R23, UR4, -R251 ;  /* 0x0000000417987c23 */ /* 0x000fe200080108fb */
[C---:B------:R-:W-:Y:S01]  /*6bc0*/  FMUL.FTZ R23, R3.reuse, R115 ;  /* 0x0000007303177220 */ /* 0x040fe20000410000 */
[--C-:B------:R-:W-:Y:S01]  /*6bd0*/  FFMA.FTZ R158, R22, UR4, -R243.reuse ;  /* 0x00000004169e7c23 */ /* 0x100fe200080108f3 */
[----:B------:R-:W-:Y:S01]  /*6be0*/  FMUL.FTZ R22, R3, R114 ;  /* 0x0000007203167220 */ /* 0x000fe20000410000 */
[----:B------:R-:W-:Y:S01]  /*6bf0*/  FFMA.FTZ R145, R30, UR4, -R243 ;  /* 0x000000041e917c23 */ /* 0x000fe200080108f3 */
[----:B------:R-:W-:Y:S01]  /*6c00*/  FMUL.FTZ R30, R0, R106 ;  /* 0x0000006a001e7220 */ /* 0x000fe20000410000 */
[--C-:B------:R-:W-:Y:S03]  /*6c10*/  FFMA.FTZ R44, R170, UR4, -R175.reuse ;  /* 0x00000004aa2c7c23 */ /* 0x100fe600080108af */
[----:B------:R-:W-:Y:S01]  /*6c20*/  MUFU.EX2 R144, R144 ;  /* 0x0000009000907308 */ /* 0x000fe20000000800 */
[--C-:B------:R-:W-:Y:S01]  /*6c30*/  FFMA.FTZ R159, R162, UR4, -R175.reuse ;  /* 0x00000004a29f7c23 */ /* 0x100fe200080108af */
[--C-:B------:R-:W-:Y:S01]  /*6c40*/  FFMA.FTZ R157, R171, UR4, -R168.reuse ;  /* 0x00000004ab9d7c23 */ /* 0x100fe200080108a8 */
[--C-:B------:R-:W-:Y:S01]  /*6c50*/  FFMA.FTZ R162, R14, UR4, -R175.reuse ;  /* 0x000000040ea27c23 */ /* 0x100fe200080108af */
[----:B------:R-:W-:Y:S01]  /*6c60*/  FMUL.FTZ R14, R0, R122 ;  /* 0x0000007a000e7220 */ /* 0x000fe20000410000 */
[--C-:B------:R-:W-:Y:S01]  /*6c70*/  FFMA.FTZ R170, R169, UR4, -R168.reuse ;  /* 0x00000004a9aa7c23 */ /* 0x100fe200080108a8 */
[--C-:B------:R-:W-:Y:S01]  /*6c80*/  FFMA.FTZ R167, R167, UR4, -R168.reuse ;  /* 0x00000004a7a77c23 */ /* 0x100fe200080108a8 */
[----:B------:R-:W-:Y:S03]  /*6c90*/  FFMA.FTZ R166, R166, UR4, -R175 ;  /* 0x00000004a6a67c23 */ /* 0x000fe600080108af */
[----:B------:R-:W3:Y:S01]  /*6ca0*/  MUFU.EX2 R159, R159 ;  /* 0x0000009f009f7308 */ /* 0x000ee20000000800 */
[----:B--2---:R-:W-:Y:S01]  /*6cb0*/  F2FP.BF16.F32.PACK_AB R131, R148, R149 ;  /* 0x000000959483723e */ /* 0x004fe200000010ff */
[--C-:B------:R-:W-:Y:S01]  /*6cc0*/  FFMA.FTZ R171, R249, UR4, -R168.reuse ;  /* 0x00000004f9ab7c23 */ /* 0x100fe200080108a8 */
[----:B------:R-:W-:Y:S01]  /*6cd0*/  FFMA.FTZ R183, R186, UR4, -R243 ;  /* 0x00000004bab77c23 */ /* 0x000fe200080108f3 */
[--C-:B------:R-:W-:Y:S01]  /*6ce0*/  FFMA.FTZ R186, R241, UR4, -R251.reuse ;  /* 0x00000004f1ba7c23 */ /* 0x100fe200080108fb */
[--C-:B------:R-:W-:Y:S01]  /*6cf0*/  FFMA.FTZ R172, R172, UR4, -R251.reuse ;  /* 0x00000004acac7c23 */ /* 0x100fe200080108fb */
[----:B------:R-:W-:Y:S01]  /*6d00*/  FFMA.FTZ R173, R173, UR4, -R251 ;  /* 0x00000004adad7c23 */ /* 0x000fe200080108fb */
[----:B------:R-:W-:Y:S03]  /*6d10*/  FFMA.FTZ R174, R174, UR4, -R243 ;  /* 0x00000004aeae7c23 */ /* 0x000fe600080108f3 */
[----:B------:R-:W2:Y:S01]  /*6d20*/  MUFU.EX2 R157, R157 ;  /* 0x0000009d009d7308 */ /* 0x000ea20000000800 */
[-C--:B-1----:R-:W-:Y:S05]  /*6d30*/  HMMA.16816.F32.BF16 R4, R128, R24.reuse, R4 ;  /* 0x000000188004723c */ /* 0x082fea0000041804 */
[----:B------:R-:W-:Y:S01]  /*6d40*/  FFMA.FTZ R241, R252, UR4, -R251 ;  /* 0x00000004fcf17c23 */ /* 0x000fe200080108fb */
[--C-:B------:R-:W-:Y:S03]  /*6d50*/  FFMA.FTZ R249, R250, UR4, -R243.reuse ;  /* 0x00000004faf97c23 */ /* 0x100fe600080108f3 */
[----:B------:R-:W-:Y:S02]  /*6d60*/  MUFU.EX2 R143, R143 ;  /* 0x0000008f008f7308 */ /* 0x000fe40000000800 */
[----:B---3--:R-:W-:Y:S01]  /*6d70*/  F2FP.BF16.F32.PACK_AB R124, R144, R159 ;  /* 0x0000009f907c723e */ /* 0x008fe200000010ff */
[----:B------:R-:W-:Y:S01]  /*6d80*/  FFMA.FTZ R248, R248, UR4, -R243 ;  /* 0x00000004f8f87c23 */ /* 0x000fe200080108f3 */
[--C-:B------:R-:W-:Y:S01]  /*6d90*/  FFMA.FTZ R250, R247, UR4, -R168.reuse ;  /* 0x00000004f7fa7c23 */ /* 0x100fe200080108a8 */
[--C-:B------:R-:W-:Y:S01]  /*6da0*/  FFMA.FTZ R247, R234, UR4, -R175.reuse ;  /* 0x00000004eaf77c23 */ /* 0x100fe200080108af */
[--C-:B------:R-:W-:Y:S04]  /*6db0*/  FFMA.FTZ R244, R244, UR4, -R175.reuse ;  /* 0x00000004f4f47c23 */ /* 0x100fe800080108af */
[----:B------:R-:W1:Y:S01]  /*6dc0*/  MUFU.EX2 R142, R142 ;  /* 0x0000008e008e7308 */ /* 0x000e620000000800 */
[----:B--2---:R-:W-:Y:S01]  /*6dd0*/  F2FP.BF16.F32.PACK_AB R125, R141, R157 ;  /* 0x0000009d8d7d723e */ /* 0x004fe200000010ff */
[--C-:B------:R-:W-:Y:S01]  /*6de0*/  FFMA.FTZ R242, R242, UR4, -R175.reuse ;  /* 0x00000004f2f27c23 */ /* 0x100fe200080108af */
[--C-:B------:R-:W-:Y:S01]  /*6df0*/  FFMA.FTZ R245, R245, UR4, -R168.reuse ;  /* 0x00000004f5f57c23 */ /* 0x100fe200080108a8 */
[----:B------:R-:W-:Y:S01]  /*6e00*/  FFMA.FTZ R238, R238, UR4, -R175 ;  /* 0x00000004eeee7c23 */ /* 0x000fe200080108af */
[--C-:B------:R-:W-:Y:S01]  /*6e10*/  FFMA.FTZ R187, R187, UR4, -R168.reuse ;  /* 0x00000004bbbb7c23 */ /* 0x100fe200080108a8 */
[--C-:B------:R-:W-:Y:S01]  /*6e20*/  FFMA.FTZ R234, R239, UR4, -R168.reuse ;  /* 0x00000004efea7c23 */ /* 0x100fe200080108a8 */
[----:B------:R-:W-:Y:S03]  /*6e30*/  FFMA.FTZ R239, R218, UR4, -R251 ;  /* 0x00000004daef7c23 */ /* 0x000fe600080108fb */
[----:B------:R-:W-:Y:S01]  /*6e40*/  MUFU.EX2 R140, R140 ;  /* 0x0000008c008c7308 */ /* 0x000fe20000000800 */
[----:B------:R-:W-:Y:S01]  /*6e50*/  FFMA.FTZ R218, R232, UR4, -R243 ;  /* 0x00000004e8da7c23 */ /* 0x000fe200080108f3 */
[--C-:B------:R-:W-:Y:S01]  /*6e60*/  FFMA.FTZ R236, R236, UR4, -R251.reuse ;  /* 0x00000004ecec7c23 */ /* 0x100fe200080108fb */
[----:B------:R-:W-:Y:S01]  /*6e70*/  FFMA.FTZ R232, R246, UR4, -R251 ;  /* 0x00000004f6e87c23 */ /* 0x000fe200080108fb */
[----:B------:R-:W-:Y:S01]  /*6e80*/  FFMA.FTZ R184, R184, UR4, -R243 ;  /* 0x00000004b8b87c23 */ /* 0x000fe200080108f3 */
[----:B------:R-:W-:Y:S01]  /*6e90*/  FFMA.FTZ R251, R240, UR4, -R251 ;  /* 0x00000004f0fb7c23 */ /* 0x000fe200080108fb */
[--C-:B------:R-:W-:Y:S01]  /*6ea0*/  FFMA.FTZ R185, R185, UR4, -R243.reuse ;  /* 0x00000004b9b97c23 */ /* 0x100fe200080108f3 */
[----:B------:R-:W-:Y:S03]  /*6eb0*/  FFMA.FTZ R243, R182, UR4, -R243 ;  /* 0x00000004b6f37c23 */ /* 0x000fe600080108f3 */
[----:B------:R-:W2:Y:S01]  /*6ec0*/  MUFU.EX2 R139, R139 ;  /* 0x0000008b008b7308 */ /* 0x000ea20000000800 */
[----:B-1----:R-:W-:Y:S01]  /*6ed0*/  F2FP.BF16.F32.PACK_AB R126, R142, R143 ;  /* 0x0000008f8e7e723e */ /* 0x002fe200000010ff */
[--C-:B------:R-:W-:Y:S01]  /*6ee0*/  FFMA.FTZ R240, R177, UR4, -R168.reuse ;  /* 0x00000004b1f07c23 */ /* 0x100fe200080108a8 */
[--C-:B------:R-:W-:Y:S01]  /*6ef0*/  FFMA.FTZ R181, R181, UR4, -R175.reuse ;  /* 0x00000004b5b57c23 */ /* 0x100fe200080108af */
[--C-:B------:R-:W-:Y:S01]  /*6f00*/  FFMA.FTZ R180, R180, UR4, -R175.reuse ;  /* 0x00000004b4b47c23 */ /* 0x100fe200080108af */
[--C-:B------:R-:W-:Y:S01]  /*6f10*/  FFMA.FTZ R179, R179, UR4, -R168.reuse ;  /* 0x00000004b3b37c23 */ /* 0x100fe200080108a8 */
[--C-:B------:R-:W-:Y:S01]  /*6f20*/  FFMA.FTZ R177, R178, UR4, -R175.reuse ;  /* 0x00000004b2b17c23 */ /* 0x100fe200080108af */
[--C-:B------:R-:W-:Y:S03]  /*6f30*/  FFMA.FTZ R138, R138, UR4, -R168.reuse ;  /* 0x000000048a8a7c23 */ /* 0x100fe600080108a8 */
[----:B------:R1:W-:Y:S01]  /*6f40*/  MUFU.EX2 R169, R44 ;  /* 0x0000002c00a97308 */ /* 0x0003e20000000800 */
[----:B------:R-:W-:Y:S01]  /*6f50*/  FFMA.FTZ R175, R176, UR4, -R175 ;  /* 0x00000004b0af7c23 */ /* 0x000fe200080108af */
[----:B------:R-:W-:Y:S01]  /*6f60*/  FFMA.FTZ R168, R137, UR4, -R168 ;  /* 0x0000000489a87c23 */ /* 0x000fe200080108a8 */
[----:B------:R-:W-:Y:S01]  /*6f70*/  FFMA.FTZ R163, R132, R237, R163 ;  /* 0x000000ed84a37223 */ /* 0x000fe200000100a3 */
[----:B------:R-:W-:Y:S01]  /*6f80*/  FFMA.FTZ R160, R3, R216, R160 ;  /* 0x000000d803a07223 */ /* 0x000fe200000100a0 */
[----:B------:R-:W-:Y:S01]  /*6f90*/  MOV R3, R134 ;  /* 0x0000008600037202 */ /* 0x000fe20000000f00 */
[----:B------:R-:W-:Y:S01]  /*6fa0*/  FFMA.FTZ R159, R2, R235, R159 ;  /* 0x000000eb029f7223 */ /* 0x000fe2000001009f */
[----:B------:R-:W-:Y:S03]  /*6fb0*/  FFMA.FTZ R157, R0, R233, R157 ;  /* 0x000000e9009d7223 */ /* 0x000fe6000001009d */
[----:B------:R-:W-:Y:S01]  /*6fc0*/  MUFU.EX2 R154, R154 ;  /* 0x0000009a009a7308 */ /* 0x000fe20000000800 */
[----:B--2---:R-:W-:Y:S01]  /*6fd0*/  F2FP.BF16.F32.PACK_AB R127, R139, R140 ;  /* 0x0000008c8b7f723e */ /* 0x004fe200000010ff */
[----:B------:R-:W-:Y:S01]  /*6fe0*/  FADD.FTZ R163, R161, R163 ;  /* 0x000000a3a1a37221 */ /* 0x000fe20000010000 */
[----:B------:R-:W-:Y:S01]  /*6ff0*/  FADD.FTZ R160, R150, R160 ;  /* 0x000000a096a07221 */ /* 0x000fe20000010000 */
[----:B------:R-:W-:Y:S01]  /*7000*/  FADD.FTZ R144, R144, R159 ;  /* 0x0000009f90907221 */ /* 0x000fe20000010000 */
[----:B------:R-:W-:Y:S01]  /*7010*/  FADD.FTZ R157, R141, R157 ;  /* 0x0000009d8d9d7221 */ /* 0x000fe20000010000 */
[----:B------:R-:W-:Y:S01]  /*7020*/  FADD.FTZ R156, R156, R163 ;  /* 0x000000a39c9c7221 */ /* 0x000fe20000010000 */
[----:B------:R-:W-:Y:S01]  /*7030*/  FADD.FTZ R149, R149, R160 ;  /* 0x000000a095957221 */ /* 0x000fe20000010000 */
[C---:B------:R-:W-:Y:S02]  /*7040*/  HMMA.16816.F32.BF16 R8, R124.reuse, R24, R8 ;  /* 0x000000187c08723c */ /* 0x040fe40000041808 */
[----:B------:R-:W2:Y:S02]  /*7050*/  MUFU.EX2 R153, R153 ;  /* 0x0000009900997308 */ /* 0x000ea40000000800 */
[C---:B-1----:R-:W-:Y:S01]  /*7060*/  FMUL.FTZ R44, R2.reuse, R88 ;  /* 0x00000058022c7220 */ /* 0x042fe20000410000 */
[----:B------:R-:W-:Y:S01]  /*7070*/  FADD.FTZ R143, R143, R144 ;  /* 0x000000908f8f7221 */ /* 0x000fe20000010000 */
[-C--:B------:R-:W-:Y:S06]  /*7080*/  HMMA.16816.F32.BF16 R12, R124, R26.reuse, R12 ;  /* 0x0000001a7c0c723c */ /* 0x080fec000004180c */
[----:B------:R-:W-:Y:S01]  /*7090*/  MUFU.EX2 R147, R147 ;  /* 0x0000009300937308 */ /* 0x000fe20000000800 */
[C---:B------:R-:W-:Y:S01]  /*70a0*/  FMUL.FTZ R24, R2.reuse, R108 ;  /* 0x0000006c02187220 */ /* 0x040fe20000410000 */
[C---:B------:R-:W-:Y:S04]  /*70b0*/  HMMA.16816.F32.BF16 R16, R128.reuse, R26, R16 ;  /* 0x0000001a8010723c */ /* 0x040fe80000041810 */
[----:B------:R-:W-:Y:S02]  /*70c0*/  FMUL.FTZ R25, R2, R109 ;  /* 0x0000006d02197220 */ /* 0x000fe40000410000 */
[-C--:B------:R-:W-:Y:S02]  /*70d0*/  HMMA.16816.F32.BF16 R20, R128, R40.reuse, R20 ;  /* 0x000000288014723c */ /* 0x080fe40000041814 */
[----:B------:R-:W1:Y:S03]  /*70e0*/  MUFU.EX2 R146, R146 ;  /* 0x0000009200927308 */ /* 0x000e660000000800 */
[C---:B------:R-:W-:Y:S01]  /*70f0*/  FMUL.FTZ R26, R0.reuse, R110 ;  /* 0x0000006e001a7220 */ /* 0x040fe20000410000 */
[----:B------:R-:W-:Y:S01]  /*7100*/  FMUL.FTZ R27, R0, R111 ;  /* 0x0000006f001b7220 */ /* 0x000fe20000410000 */
[----:B--2---:R-:W-:Y:S01]  /*7110*/  F2FP.BF16.F32.PACK_AB R68, R153, R154 ;  /* 0x0000009a9944723e */ /* 0x004fe200000010ff */
[----:B------:R-:W2:Y:S04]  /*7120*/  LDSM.16.MT88.4 R108, [R192+0x6000] ;  /* 0x00600000c06c783b */ /* 0x000ea80000004200 */
[----:B------:R-:W-:Y:S01]  /*7130*/  MUFU.EX2 R152, R152 ;  /* 0x0000009800987308 */ /* 0x000fe20000000800 */
[----:B------:R-:W-:Y:S01]  /*7140*/  FADD.FTZ R140, R140, R157 ;  /* 0x0000009d8c8c7221 */ /* 0x000fe20000010000 */
[----:B------:R-:W-:Y:S01]  /*7150*/  FADD.FTZ R155, R155, R156 ;  /* 0x0000009c9b9b7221 */ /* 0x000fe20000010000 */
[C---:B------:R-:W-:Y:S07]  /*7160*/  HMMA.16816.F32.BF16 R24, R124.reuse, R40, R24 ;  /* 0x000000287c18723c */ /* 0x040fee0000041818 */
[----:B------:R-:W3:Y:S01]  /*7170*/  MUFU.EX2 R151, R151 ;  /* 0x0000009700977308 */ /* 0x000ee20000000800 */
[----:B-1----:R-:W-:Y:S01]  /*7180*/  F2FP.BF16.F32.PACK_AB R69, R146, R147 ;  /* 0x000000939245723e */ /* 0x002fe200000010ff */
[-C--:B------:R-:W-:Y:S03]  /*7190*/  HMMA.16816.F32.BF16 R28, R124, R42.reuse, R28 ;  /* 0x0000002a7c1c723c */ /* 0x080fe6000004181c */
[C---:B------:R-:W-:Y:S03]  /*71a0*/  FMUL.FTZ R40, R2.reuse, R92 ;  /* 0x0000005c02287220 */ /* 0x040fe60000410000 */
[C---:B------:R-:W-:Y:S02]  /*71b0*/  HMMA.16816.F32.BF16 R32, R128.reuse, R42, R32 ;  /* 0x0000002a8020723c */ /* 0x040fe40000041820 */
[----:B------:R-:W-:Y:S03]  /*71c0*/  MUFU.EX2 R145, R145 ;  /* 0x0000009100917308 */ /* 0x000fe60000000800 */
[----:B------:R-:W-:Y:S01]  /*71d0*/  FMUL.FTZ R41, R2, R93 ;  /* 0x0000005d02297220 */ /* 0x000fe20000410000 */
[-C--:B------:R-:W-:Y:S06]  /*71e0*/  HMMA.16816.F32.BF16 R36, R128, R56.reuse, R36 ;  /* 0x000000388024723c */ /* 0x080fec0000041824 */
[----:B------:R-:W1:Y:S01]  /*71f0*/  MUFU.EX2 R158, R158 ;  /* 0x0000009e009e7308 */ /* 0x000e620000000800 */
[C---:B------:R-:W-:Y:S01]  /*7200*/  FMUL.FTZ R42, R0.reuse, R94 ;  /* 0x0000005e002a7220 */ /* 0x040fe20000410000 */
[----:B------:R-:W-:Y:S03]  /*7210*/  FMUL.FTZ R43, R0, R95 ;  /* 0x0000005f002b7220 */ /* 0x000fe60000410000 */
[----:B---3--:R-:W-:Y:S01]  /*7220*/  F2FP.BF16.F32.PACK_AB R70, R151, R152 ;  /* 0x000000989746723e */ /* 0x008fe200000010ff */
[----:B------:R-:W3:Y:S04]  /*7230*/  LDSM.16.MT88.4 R92, [R196+0x6800] ;  /* 0x00680000c45c783b */ /* 0x000ee80000004200 */
[----:B------:R-:W-:Y:S01]  /*7240*/  MUFU.EX2 R162, R162 ;  /* 0x000000a200a27308 */ /* 0x000fe20000000800 */
[----:B------:R-:W-:Y:S01]  /*7250*/  FADD.FTZ R148, R148, R149 ;  /* 0x0000009594947221 */ /* 0x000fe20000010000 */
[C---:B------:R-:W-:Y:S04]  /*7260*/  HMMA.16816.F32.BF16 R40, R124.reuse, R56, R40 ;  /* 0x000000387c28723c */ /* 0x040fe80000041828 */
[----:B------:R-:W-:Y:S01]  /*7270*/  FADD.FTZ R143, R142, R143 ;  /* 0x0000008f8e8f7221 */ /* 0x000fe20000010000 */
[----:B------:R-:W-:Y:S01]  /*7280*/  FADD.FTZ R139, R139, R140 ;  /* 0x0000008c8b8b7221 */ /* 0x000fe20000010000 */
[-C--:B------:R-:W-:Y:S02]  /*7290*/  HMMA.16816.F32.BF16 R44, R124, R58.reuse, R44 ;  /* 0x0000003a7c2c723c */ /* 0x080fe4000004182c */
[----:B------:R-:W4:Y:S03]  /*72a0*/  MUFU.EX2 R165, R165 ;  /* 0x000000a500a57308 */ /* 0x000f260000000800 */
[C---:B------:R-:W-:Y:S01]  /*72b0*/  FMUL.FTZ R56, R2.reuse, R76 ;  /* 0x0000004c02387220 */ /* 0x040fe20000410000 */
[C---:B------:R-:W-:Y:S06]  /*72c0*/  HMMA.16816.F32.BF16 R48, R128.reuse, R58, R48 ;  /* 0x0000003a8030723c */ /* 0x040fec0000041830 */
[----:B------:R-:W-:Y:S01]  /*72d0*/  MUFU.EX2 R164, R164 ;  /* 0x000000a400a47308 */ /* 0x000fe20000000800 */
[----:B------:R-:W-:Y:S01]  /*72e0*/  FMUL.FTZ R57, R2, R77 ;  /* 0x0000004d02397220 */ /* 0x000fe20000410000 */
[-C--:B--2---:R-:W-:Y:S03]  /*72f0*/  HMMA.16816.F32.BF16 R52, R128, R108.reuse, R52 ;  /* 0x0000006c8034723c */ /* 0x084fe60000041834 */
[C---:B------:R-:W-:Y:S01]  /*7300*/  FMUL.FTZ R58, R0.reuse, R78 ;  /* 0x0000004e003a7220 */ /* 0x040fe20000410000 */
[----:B------:R-:W-:Y:S01]  /*7310*/  FMUL.FTZ R59, R0, R79 ;  /* 0x0000004f003b7220 */ /* 0x000fe20000410000 */
[----:B-1----:R-:W-:Y:S01]  /*7320*/  F2FP.BF16.F32.PACK_AB R71, R158, R145 ;  /* 0x000000919e47723e */ /* 0x002fe200000010ff */
[----:B------:R-:W1:Y:S02]  /*7330*/  LDSM.16.MT88.4 R76, [R194+0x6800] ;  /* 0x00680000c24c783b */ /* 0x000e640000004200 */
[----:B------:R-:W2:Y:S03]  /*7340*/  MUFU.EX2 R167, R167 ;  /* 0x000000a700a77308 */ /* 0x000ea60000000800 */
[----:B----4-:R-:W-:Y:S01]  /*7350*/  F2FP.BF16.F32.PACK_AB R72, R165, R162 ;  /* 0x000000a2a548723e */ /* 0x010fe200000010ff */
[----:B------:R-:W-:Y:S01]  /*7360*/  FADD.FTZ R154, R154, R155 ;  /* 0x0000009b9a9a7221 */ /* 0x000fe20000010000 */
[C---:B------:R-:W-:Y:S05]  /*7370*/  HMMA.16816.F32.BF16 R56, R124.reuse, R108, R56 ;  /* 0x0000006c7c38723c */ /* 0x040fea0000041838 */
[----:B------:R-:W4:Y:S01]  /*7380*/  MUFU.EX2 R166, R166 ;  /* 0x000000a600a67308 */ /* 0x000f220000000800 */
[----:B------:R-:W-:Y:S01]  /*7390*/  MOV R0, R133 ;  /* 0x0000008500007202 */ /* 0x000fe20000000f00 */
[-C--:B------:R-:W-:Y:S04]  /*73a0*/  HMMA.16816.F32.BF16 R60, R124, R110.reuse, R60 ;  /* 0x0000006e7c3c723c */ /* 0x080fe8000004183c */
[----:B------:R-:W-:Y:S02]  /*73b0*/  FADD.FTZ R147, R147, R148 ;  /* 0x0000009493937221 */ /* 0x000fe40000010000 */
[----:B------:R-:W-:Y:S02]  /*73c0*/  HMMA.16816.F32.BF16 R64, R128, R110, R64 ;  /* 0x0000006e8040723c */ /* 0x000fe40000041840 */
[----:B------:R-:W-:Y:S03]  /*73d0*/  MUFU.EX2 R170, R170 ;  /* 0x000000aa00aa7308 */ /* 0x000fe60000000800 */
[----:B--2---:R-:W-:Y:S01]  /*73e0*/  F2FP.BF16.F32.PACK_AB R73, R167, R164 ;  /* 0x000000a4a749723e */ /* 0x004fe200000010ff */
[-C--:B---3--:R-:W-:Y:S06]  /*73f0*/  HMMA.16816.F32.BF16 R4, R68, R92.reuse, R4 ;  /* 0x0000005c4404723c */ /* 0x088fec0000041804 */
[----:B------:R-:W2:Y:S01]  /*7400*/  MUFU.EX2 R171, R171 ;  /* 0x000000ab00ab7308 */ /* 0x000ea20000000800 */
[----:B----4-:R-:W-:Y:S01]  /*7410*/  F2FP.BF16.F32.PACK_AB R74, R169, R166 ;  /* 0x000000a6a94a723e */ /* 0x010fe200000010ff */
[----:B------:R-:W-:Y:S03]  /*7420*/  FADD.FTZ R162, R162, R143 ;  /* 0x0000008fa2a27221 */ /* 0x000fe60000010000 */
[----:B------:R-:W-:Y:S01]  /*7430*/  MOV R2, R135 ;  /* 0x0000008700027202 */ /* 0x000fe20000000f00 */
[----:B------:R-:W-:Y:S04]  /*7440*/  FADD.FTZ R164, R164, R139 ;  /* 0x0000008ba4a47221 */ /* 0x000fe80000010000 */
[----:B------:R-:W-:Y:S01]  /*7450*/  MUFU.EX2 R172, R172 ;  /* 0x000000ac00ac7308 */ /* 0x000fe20000000800 */
[----:B------:R-:W-:Y:S01]  /*7460*/  FADD.FTZ R153, R153, R154 ;  /* 0x0000009a99997221 */ /* 0x000fe20000010000 */
[----:B------:R-:W-:Y:S01]  /*7470*/  FADD.FTZ R146, R146, R147 ;  /* 0x0000009392927221 */ /* 0x000fe20000010000 */
[----:B------:R-:W-:Y:S01]  /*7480*/  FADD.FTZ R165, R165, R162 ;  /* 0x000000a2a5a57221 */ /* 0x000fe20000010000 */
[----:B------:R-:W-:Y:S01]  /*7490*/  FADD.FTZ R167, R167, R164 ;  /* 0x000000a4a7a77221 */ /* 0x000fe20000010000 */
[----:B------:R-:W-:Y:S01]  /*74a0*/  FADD.FTZ R152, R152, R153 ;  /* 0x0000009998987221 */ /* 0x000fe20000010000 */
[----:B------:R-:W-:Y:S01]  /*74b0*/  FADD.FTZ R145, R145, R146 ;  /* 0x0000009291917221 */ /* 0x000fe20000010000 */
[----:B------:R-:W-:Y:S03]  /*74c0*/  FADD.FTZ R166, R166, R165 ;  /* 0x000000a5a6a67221 */ /* 0x000fe60000010000 */
[----:B------:R-:W-:Y:S01]  /*74d0*/  MUFU.EX2 R173, R173 ;  /* 0x000000ad00ad7308 */ /* 0x000fe20000000800 */
[----:B--2---:R-:W-:Y:S01]  /*74e0*/  F2FP.BF16.F32.PACK_AB R75, R171, R170 ;  /* 0x000000aaab4b723e */ /* 0x004fe200000010ff */
[----:B------:R-:W-:Y:S01]  /*74f0*/  FADD.FTZ R170, R170, R167 ;  /* 0x000000a7aaaa7221 */ /* 0x000fe20000010000 */
[----:B------:R-:W-:Y:S01]  /*7500*/  MOV R139, R136 ;  /* 0x00000088008b7202 */ /* 0x000fe20000000f00 */
[----:B------:R-:W-:Y:S01]  /*7510*/  FADD.FTZ R151, R151, R152 ;  /* 0x0000009897977221 */ /* 0x000fe20000010000 */
[----:B------:R-:W-:Y:S01]  /*7520*/  FADD.FTZ R145, R158, R145 ;  /* 0x000000919e917221 */ /* 0x000fe20000010000 */
[----:B------:R-:W-:Y:S01]  /*7530*/  FADD.FTZ R169, R169, R166 ;  /* 0x000000a6a9a97221 */ /* 0x000fe20000010000 */
[----:B------:R-:W-:Y:S01]  /*7540*/  FADD.FTZ R170, R171, R170 ;  /* 0x000000aaabaa7221 */ /* 0x000fe20000010000 */
[C---:B------:R-:W-:Y:S02]  /*7550*/  HMMA.16816.F32.BF16 R8, R72.reuse, R92, R8 ;  /* 0x0000005c4808723c */ /* 0x040fe40000041808 */
[----:B------:R-:W-:Y:S04]  /*7560*/  MUFU.EX2 R174, R174 ;  /* 0x000000ae00ae7308 */ /* 0x000fe80000000800 */
[-C--:B------:R-:W-:Y:S06]  /*7570*/  HMMA.16816.F32.BF16 R12, R72, R94.reuse, R12 ;  /* 0x0000005e480c723c */ /* 0x080fec000004180c */
[----:B------:R-:W-:Y:S01]  /*7580*/  MUFU.EX2 R183, R183 ;  /* 0x000000b700b77308 */ /* 0x000fe20000000800 */
[C---:B------:R-:W-:Y:S09]  /*7590*/  HMMA.16816.F32.BF16 R16, R68.reuse, R94, R16 ;  /* 0x0000005e4410723c */ /* 0x040ff20000041810 */
        /* <DEDUP_REMOVED lines=10> */
[C---:B------:R-:W-:Y:S03]  /*7640*/  HMMA.16816.F32.BF16 R40, R72.reuse, R80, R40 ;  /* 0x000000504828723c */ /* 0x040fe60000041828 */
[----:B------:R-:W2:Y:S03]  /*7650*/  MUFU.EX2 R244, R244 ;  /* 0x000000f400f47308 */ /* 0x000ea60000000800 */
[-C--:B------:R-:W-:Y:S07]  /*7660*/  HMMA.16816.F32.BF16 R44, R72, R82.reuse, R44 ;  /* 0x00000052482c723c */ /* 0x080fee000004182c */
[----:B------:R-:W3:Y:S01]  /*7670*/  MUFU.EX2 R242, R242 ;  /* 0x000000f200f27308 */ /* 0x000ee20000000800 */
[C---:B------:R-:W-:Y:S01]  /*7680*/  HMMA.16816.F32.BF16 R48, R68.reuse, R82, R48 ;  /* 0x000000524430723c */ /* 0x040fe20000041830 */
[----:B------:R-:W4:Y:S08]  /*7690*/  LDSM.16.MT88.4 R80, [R194+0x7000] ;  /* 0x00700000c250783b */ /* 0x000f300000004200 */
[----:B------:R-:W-:Y:S01]  /*76a0*/  MUFU.EX2 R245, R245 ;  /* 0x000000f500f57308 */ /* 0x000fe20000000800 */
[-C--:B------:R-:W-:Y:S03]  /*76b0*/  HMMA.16816.F32.BF16 R52, R68, R84.reuse, R52 ;  /* 0x000000544434723c */ /* 0x080fe60000041834 */
[----:B--2---:R-:W-:Y:S03]  /*76c0*/  FADD.FTZ R169, R244, R169 ;  /* 0x000000a9f4a97221 */ /* 0x004fe60000010000 */
[C---:B------:R-:W-:Y:S03]  /*76d0*/  HMMA.16816.F32.BF16 R56, R72.reuse, R84, R56 ;  /* 0x000000544838723c */ /* 0x040fe60000041838 */
[----:B------:R-:W2:Y:S02]  /*76e0*/  MUFU.EX2 R250, R250 ;  /* 0x000000fa00fa7308 */ /* 0x000ea40000000800 */
[----:B---3--:R-:W-:Y:S01]  /*76f0*/  FADD.FTZ R169, R242, R169 ;  /* 0x000000a9f2a97221 */ /* 0x008fe20000010000 */
[-C--:B------:R-:W-:Y:S07]  /*7700*/  HMMA.16816.F32.BF16 R60, R72, R86.reuse, R60 ;  /* 0x00000056483c723c */ /* 0x080fee000004183c */
[----:B------:R-:W-:Y:S01]  /*7710*/  MUFU.EX2 R238, R238 ;  /* 0x000000ee00ee7308 */ /* 0x000fe20000000800 */
[----:B------:R-:W-:Y:S01]  /*7720*/  HMMA.16816.F32.BF16 R64, R68, R86, R64 ;  /* 0x000000564440723c */ /* 0x000fe20000041840 */
[----:B------:R-:W3:Y:S08]  /*7730*/  LDSM.16.MT88.4 R84, [R193+0x7000] ;  /* 0x00700000c154783b */ /* 0x000ef00000004200 */
[----:B------:R-:W5:Y:S02]  /*7740*/  MUFU.EX2 R247, R247 ;  /* 0x000000f700f77308 */ /* 0x000f640000000800 */
[----:B------:R-:W-:Y:S01]  /*7750*/  F2FP.BF16.F32.PACK_AB R72, R173, R172 ;  /* 0x000000acad48723e */ /* 0x000fe200000010ff */
[----:B------:R-:W-:Y:S01]  /*7760*/  FADD.FTZ R172, R172, R151 ;  /* 0x00000097acac7221 */ /* 0x000fe20000010000 */
[----:B------:R-:W-:Y:S02]  /*7770*/  F2FP.BF16.F32.PACK_AB R73, R183, R174 ;  /* 0x000000aeb749723e */ /* 0x000fe400000010ff */
[----:B------:R-:W-:Y:S01]  /*7780*/  F2FP.BF16.F32.PACK_AB R74, R241, R186 ;  /* 0x000000baf14a723e */ /* 0x000fe200000010ff */
[----:B------:R-:W-:Y:S03]  /*7790*/  FADD.FTZ R174, R174, R145 ;  /* 0x00000091aeae7221 */ /* 0x000fe60000010000 */
[----:B------:R-:W-:Y:S01]  /*77a0*/  MUFU.EX2 R187, R187 ;  /* 0x000000bb00bb7308 */ /* 0x000fe20000000800 */
[----:B------:R-:W-:Y:S01]  /*77b0*/  F2FP.BF16.F32.PACK_AB R75, R248, R249 ;  /* 0x000000f9f84b723e */ /* 0x000fe200000010ff */
[----:B------:R-:W-:Y:S01]  /*77c0*/  FADD.FTZ R173, R173, R172 ;  /* 0x000000acadad7221 */ /* 0x000fe20000010000 */
[----:B------:R-:W-:Y:S01]  /*77d0*/  F2FP.BF16.F32.PACK_AB R68, R242, R244 ;  /* 0x000000f4f244723e */ /* 0x000fe200000010ff */
[----:B------:R-:W-:Y:S01]  /*77e0*/  FADD.FTZ R174, R183, R174 ;  /* 0x000000aeb7ae7221 */ /* 0x000fe20000010000 */
[----:B--2---:R-:W-:Y:S01]  /*77f0*/  F2FP.BF16.F32.PACK_AB R69, R250, R245 ;  /* 0x000000f5fa45723e */ /* 0x004fe200000010ff */
[----:B------:R-:W-:Y:S01]  /*7800*/  FADD.FTZ R245, R245, R170 ;  /* 0x000000aaf5f57221 */ /* 0x000fe20000010000 */
[----:B------:R-:W-:Y:S01]  /*7810*/  FADD.FTZ R186, R186, R173 ;  /* 0x000000adbaba7221 */ /* 0x000fe20000010000 */
[-C--:B-1----:R-:W-:Y:S02]  /*7820*/  HMMA.16816.F32.BF16 R4, R72, R76.reuse, R4 ;  /* 0x0000004c4804723c */ /* 0x082fe40000041804 */
[----:B------:R-:W1:Y:S03]  /*7830*/  MUFU.EX2 R234, R234 ;  /* 0x000000ea00ea7308 */ /* 0x000e660000000800 */
[----:B-----5:R-:W-:Y:S01]  /*7840*/  F2FP.BF16.F32.PACK_AB R70, R247, R238 ;  /* 0x000000eef746723e */ /* 0x020fe200000010ff */
[----:B------:R-:W-:Y:S01]  /*7850*/  FADD.FTZ R250, R250, R245 ;  /* 0x000000f5fafa7221 */ /* 0x000fe20000010000 */
[----:B------:R-:W-:Y:S01]  /*7860*/  FADD.FTZ R249, R249, R174 ;  /* 0x000000aef9f97221 */ /* 0x000fe20000010000 */
[----:B------:R-:W-:Y:S04]  /*7870*/  FADD.FTZ R238, R238, R169 ;  /* 0x000000a9eeee7221 */ /* 0x000fe80000010000 */
[----:B------:R-:W-:Y:S01]  /*7880*/  MUFU.EX2 R236, R236 ;  /* 0x000000ec00ec7308 */ /* 0x000fe20000000800 */
[----:B------:R-:W-:Y:S01]  /*7890*/  FADD.FTZ R241, R241, R186 ;  /* 0x000000baf1f17221 */ /* 0x000fe20000010000 */
[----:B------:R-:W-:Y:S01]  /*78a0*/  FADD.FTZ R249, R248, R249 ;  /* 0x000000f9f8f97221 */ /* 0x000fe20000010000 */
[----:B------:R-:W-:Y:S07]  /*78b0*/  FADD.FTZ R238, R247, R238 ;  /* 0x000000eef7ee7221 */ /* 0x000fee0000010000 */
[----:B------:R-:W-:Y:S01]  /*78c0*/  MUFU.EX2 R239, R239 ;  /* 0x000000ef00ef7308 */ /* 0x000fe20000000800 */
[C---:B-1----:R-:W-:Y:S01]  /*78d0*/  F2FP.BF16.F32.PACK_AB R71, R234.reuse, R187 ;  /* 0x000000bbea47723e */ /* 0x042fe200000010ff */
[----:B------:R-:W-:Y:S04]  /*78e0*/  FADD.FTZ R187, R187, R250 ;  /* 0x000000fabbbb7221 */ /* 0x000fe80000010000 */
[----:B------:R-:W-:Y:S02]  /*78f0*/  FADD.FTZ R234, R234, R187 ;  /* 0x000000bbeaea7221 */ /* 0x000fe40000010000 */
[C---:B------:R-:W-:Y:S02]  /*7900*/  HMMA.16816.F32.BF16 R8, R68.reuse, R76, R8 ;  /* 0x0000004c4408723c */ /* 0x040fe40000041808 */
[----:B------:R-:W1:Y:S04]  /*7910*/  MUFU.EX2 R184, R184 ;  /* 0x000000b800b87308 */ /* 0x000e680000000800 */
[-C--:B------:R-:W-:Y:S06]  /*7920*/  HMMA.16816.F32.BF16 R12, R68, R78.reuse, R12 ;  /* 0x0000004e440c723c */ /* 0x080fec000004180c */
[----:B------:R-:W2:Y:S01]  /*7930*/  MUFU.EX2 R218, R218 ;  /* 0x000000da00da7308 */ /* 0x000ea20000000800 */
[C---:B------:R-:W-:Y:S01]  /*7940*/  HMMA.16816.F32.BF16 R16, R72.reuse, R78, R16 ;  /* 0x0000004e4810723c */ /* 0x040fe20000041810 */
[----:B------:R-:W5:Y:S08]  /*7950*/  LDSM.16.MT88.4 R76, [R192+0x7000] ;  /* 0x00700000c04c783b */ /* 0x000f700000004200 */
[----:B------:R-:W-:Y:S01]  /*7960*/  MUFU.EX2 R232, R232 ;  /* 0x000000e800e87308 */ /* 0x000fe20000000800 */
[-C--:B----4-:R-:W-:Y:S03]  /*7970*/  HMMA.16816.F32.BF16 R20, R72, R80.reuse, R20 ;  /* 0x000000504814723c */ /* 0x090fe60000041814 */
[----:B-1----:R-:W-:Y:S03]  /*7980*/  FADD.FTZ R249, R184, R249 ;  /* 0x000000f9b8f97221 */ /* 0x002fe60000010000 */
[C---:B------:R-:W-:Y:S03]  /*7990*/  HMMA.16816.F32.BF16 R24, R68.reuse, R80, R24 ;  /* 0x000000504418723c */ /* 0x040fe60000041818 */
[----:B------:R-:W1:Y:S03]  /*79a0*/  MUFU.EX2 R251, R251 ;  /* 0x000000fb00fb7308 */ /* 0x000e660000000800 */
[-C--:B------:R-:W-:Y:S07]  /*79b0*/  HMMA.16816.F32.BF16 R28, R68, R82.reuse, R28 ;  /* 0x00000052441c723c */ /* 0x080fee000004181c */
[----:B------:R-:W-:Y:S01]  /*79c0*/  MUFU.EX2 R185, R185 ;  /* 0x000000b900b97308 */ /* 0x000fe20000000800 */
[C---:B------:R-:W-:Y:S09]  /*79d0*/  HMMA.16816.F32.BF16 R32, R72.reuse, R82, R32 ;  /* 0x000000524820723c */ /* 0x040ff20000041820 */
[----:B------:R-:W4:Y:S01]  /*79e0*/  MUFU.EX2 R182, R243 ;  /* 0x000000f300b67308 */ /* 0x000f220000000800 */
[-C--:B---3--:R-:W-:Y:S06]  /*79f0*/  HMMA.16816.F32.BF16 R36, R72, R84.reuse, R36 ;  /* 0x000000544824723c */ /* 0x088fec0000041824 */
[C---:B------:R-:W-:Y:S03]  /*7a00*/  HMMA.16816.F32.BF16 R40, R68.reuse, R84, R40 ;  /* 0x000000544428723c */ /* 0x040fe60000041828 */
[----:B------:R-:W-:Y:S03]  /*7a10*/  MUFU.EX2 R181, R181 ;  /* 0x000000b500b57308 */ /* 0x000fe60000000800 */
[-C--:B------:R-:W-:Y:S07]  /*7a20*/  HMMA.16816.F32.BF16 R44, R68, R86.reuse, R44 ;  /* 0x00000056442c723c */ /* 0x080fee000004182c */
[----:B------:R-:W3:Y:S01]  /*7a30*/  MUFU.EX2 R180, R180 ;  /* 0x000000b400b47308 */ /* 0x000ee20000000800 */
[C---:B------:R-:W-:Y:S01]  /*7a40*/  HMMA.16816.F32.BF16 R48, R72.reuse, R86, R48 ;  /* 0x000000564830723c */ /* 0x040fe20000041830 */
[----:B------:R-:W3:Y:S08]  /*7a50*/  LDSM.16.MT88.4 R84, [R193+0x7800] ;  /* 0x00780000c154783b */ /* 0x000ef00000004200 */
[----:B------:R-:W-:Y:S01]  /*7a60*/  MUFU.EX2 R179, R179 ;  /* 0x000000b300b37308 */ /* 0x000fe20000000800 */
[-C--:B-----5:R-:W-:Y:S06]  /*7a70*/  HMMA.16816.F32.BF16 R52, R72, R76.reuse, R52 ;  /* 0x0000004c4834723c */ /* 0x0a0fec0000041834 */
[C---:B------:R-:W-:Y:S03]  /*7a80*/  HMMA.16816.F32.BF16 R56, R68.reuse, R76, R56 ;  /* 0x0000004c4438723c */ /* 0x040fe60000041838 */
[----:B------:R-:W5:Y:S03]  /*7a90*/  MUFU.EX2 R240, R240 ;  /* 0x000000f000f07308 */ /* 0x000f660000000800 */
[-C--:B------:R-:W-:Y:S07]  /*7aa0*/  HMMA.16816.F32.BF16 R60, R68, R78.reuse, R60 ;  /* 0x0000004e443c723c */ /* 0x080fee000004183c */
[----:B------:R-:W-:Y:S01]  /*7ab0*/  MUFU.EX2 R177, R177 ;  /* 0x000000b100b17308 */ /* 0x000fe20000000800 */
[----:B------:R-:W-:Y:S09]  /*7ac0*/  HMMA.16816.F32.BF16 R64, R72, R78, R64 ;  /* 0x0000004e4840723c */ /* 0x000ff20000041840 */
[----:B------:R-:W5:Y:S02]  /*7ad0*/  MUFU.EX2 R176, R175 ;  /* 0x000000af00b07308 */ /* 0x000f640000000800 */
[----:B------:R-:W-:Y:S01]  /*7ae0*/  F2FP.BF16.F32.PACK_AB R68, R239, R236 ;  /* 0x000000ecef44723e */ /* 0x000fe200000010ff */
[----:B------:R-:W-:Y:S01]  /*7af0*/  FADD.FTZ R236, R236, R241 ;  /* 0x000000f1ecec7221 */ /* 0x000fe20000010000 */
[----:B--2---:R-:W-:Y:S02]  /*7b00*/  F2FP.BF16.F32.PACK_AB R69, R218, R184 ;  /* 0x000000b8da45723e */ /* 0x004fe400000010ff */
[----:B-1----:R-:W-:Y:S01]  /*7b10*/  F2FP.BF16.F32.PACK_AB R70, R251, R232 ;  /* 0x000000e8fb46723e */ /* 0x002fe200000010ff */
[----:B------:R-:W-:Y:S03]  /*7b20*/  FADD.FTZ R239, R239, R236 ;  /* 0x000000ecefef7221 */ /* 0x000fe60000010000 */
[----:B------:R-:W-:Y:S01]  /*7b30*/  MUFU.EX2 R138, R138 ;  /* 0x0000008a008a7308 */ /* 0x000fe20000000800 */
[----:B----4-:R-:W-:Y:S01]  /*7b40*/  F2FP.BF16.F32.PACK_AB R71, R182, R185 ;  /* 0x000000b9b647723e */ /* 0x010fe200000010ff */
[----:B------:R-:W-:Y:S01]  /*7b50*/  FADD.FTZ R218, R218, R249 ;  /* 0x000000f9dada7221 */ /* 0x000fe20000010000 */
[----:B---3--:R-:W-:Y:S01]  /*7b60*/  F2FP.BF16.F32.PACK_AB R72, R180, R181 ;  /* 0x000000b5b448723e */ /* 0x008fe200000010ff */
[----:B------:R-:W-:Y:S01]  /*7b70*/  FADD.FTZ R181, R181, R238 ;  /* 0x000000eeb5b57221 */ /* 0x000fe20000010000 */
[----:B-----5:R-:W-:Y:S01]  /*7b80*/  F2FP.BF16.F32.PACK_AB R73, R240, R179 ;  /* 0x000000b3f049723e */ /* 0x020fe200000010ff */
[----:B------:R-:W-:Y:S01]  /*7b90*/  FADD.FTZ R179, R179, R234 ;  /* 0x000000eab3b37221 */ /* 0x000fe20000010000 */
[----:B------:R-:W-:Y:S01]  /*7ba0*/  FADD.FTZ R232, R232, R239 ;  /* 0x000000efe8e87221 */ /* 0x000fe20000010000 */
[-C--:B------:R-:W-:Y:S02]  /*7bb0*/  HMMA.16816.F32.BF16 R128, R68, R116.reuse, R4 ;  /* 0x000000744480723c */ /* 0x080fe40000041804 */
[----:B------:R-:W1:Y:S01]  /*7bc0*/  MUFU.EX2 R137, R168 ;  /* 0x000000a800897308 */ /* 0x000e620000000800 */
[----:B------:R-:W2:Y:S02]  /*7bd0*/  LDSM.16.MT88.4 R4, [R192+0x7800] ;  /* 0x00780000c004783b */ /* 0x000ea40000004200 */
[----:B------:R-:W-:Y:S01]  /*7be0*/  F2FP.BF16.F32.PACK_AB R74, R176, R177 ;  /* 0x000000b1b04a723e */ /* 0x000fe200000010ff */
[----:B------:R-:W-:Y:S01]  /*7bf0*/  FADD.FTZ R180, R180, R181 ;  /* 0x000000b5b4b47221 */ /* 0x000fe20000010000 */
[----:B------:R-:W-:Y:S01]  /*7c00*/  FADD.FTZ R179, R240, R179 ;  /* 0x000000b3f0b37221 */ /* 0x000fe20000010000 */
[----:B------:R-:W-:Y:S03]  /*7c10*/  FADD.FTZ R185, R185, R218 ;  /* 0x000000dab9b97221 */ /* 0x000fe60000010000 */
[----:B------:R-:W-:Y:S01]  /*7c20*/  FADD.FTZ R177, R177, R180 ;  /* 0x000000b4b1b17221 */ /* 0x000fe20000010000 */
[----:B------:R-:W-:Y:S01]  /*7c30*/  FADD.FTZ R237, R251, R232 ;  /* 0x000000e8fbed7221 */ /* 0x000fe20000010000 */
[----:B------:R-:W-:Y:S02]  /*7c40*/  FADD.FTZ R216, R182, R185 ;  /* 0x000000b9b6d87221 */ /* 0x000fe40000010000 */
[----:B------:R-:W-:Y:S01]  /*7c50*/  FADD.FTZ R235, R176, R177 ;  /* 0x000000b1b0eb7221 */ /* 0x000fe20000010000 */
[C---:B-1----:R-:W-:Y:S01]  /*7c60*/  F2FP.BF16.F32.PACK_AB R75, R137.reuse, R138 ;  /* 0x0000008a894b723e */ /* 0x042fe200000010ff */
[----:B------:R-:W-:Y:S04]  /*7c70*/  FADD.FTZ R138, R138, R179 ;  /* 0x000000b38a8a7221 */ /* 0x000fe80000010000 */
[----:B------:R-:W-:Y:S02]  /*7c80*/  FADD.FTZ R233, R137, R138 ;  /* 0x0000008a89e97221 */ /* 0x000fe40000010000 */
        /* <DEDUP_REMOVED lines=11> */
[-C--:B--2---:R-:W-:Y:S06]  /*7d40*/  HMMA.16816.F32.BF16 R80, R68, R4.reuse, R52 ;  /* 0x000000044450723c */ /* 0x084fec0000041834 */
[C---:B------:R-:W-:Y:S06]  /*7d50*/  HMMA.16816.F32.BF16 R76, R72.reuse, R4, R56 ;  /* 0x00000004484c723c */ /* 0x040fec0000041838 */
[-C--:B------:R-:W-:Y:S06]  /*7d60*/  HMMA.16816.F32.BF16 R72, R72, R6.reuse, R60 ;  /* 0x000000064848723c */ /* 0x080fec000004183c */
[----:B------:R-:W-:Y:S01]  /*7d70*/  HMMA.16816.F32.BF16 R68, R68, R6, R64 ;  /* 0x000000064444723c */ /* 0x000fe20000041840 */
[----:B------:R-:W-:Y:S11]  /*7d80*/  @!UPT UIADD3 URZ, URZ, URZ, URZ ;  /* 0x0000003f3f3ff290 */ /* 0x000ff6000fffe03f */
[----:B------:R-:W-:Y:S01]  /*7d90*/  @!UPT UIADD3 URZ, URZ, URZ, URZ ;  /* 0x0000003f3f3ff290 */ /* 0x000fe2000fffe03f */
[----:B------:R-:W-:Y:S11]  /*7da0*/  @P0 BRA `(.L_x_1211) ;  /* 0xffffffd000ac0947 */ /* 0x000ff6000383ffff */
.L_x_1210:
[----:B------:R-:W1:Y:S01]  /*7db0*/  S2R R4, SR_TID.X ;  /* 0x0000000000047919 */ /* 0x000e620000002100 */
[----:B------:R-:W-:Y:S01]  /*7dc0*/  ISETP.NE.AND P0, PT, R205, -0x1, PT ;  /* 0xffffffffcd00780c */ /* 0x000fe20003f05270 */
[----:B------:R-:W2:Y:S01]  /*7dd0*/  S2UR UR4, SR_CgaCtaId ;  /* 0x00000000000479c3 */ /* 0x000ea20000008800 */
[----:B------:R-:W-:Y:S01]  /*7de0*/  UMOV UR5, 0x400 ;  /* 0x0000040000057882 */ /* 0x000fe20000000000 */
[----:B------:R-:W3:Y:S04]  /*7df0*/  SHFL.BFLY PT, R0, R237, 0x2, 0x1f ;  /* 0x0c401f00ed007f89 */ /* 0x000ee800000e0000 */
[----:B------:R-:W4:Y:S04]  /*7e00*/  SHFL.BFLY PT, R10, R235, 0x2, 0x1f ;  /* 0x0c401f00eb0a7f89 */ /* 0x000f2800000e0000 */
[----:B------:R-:W5:Y:S02]  /*7e10*/  SHFL.BFLY PT, R13, R216, 0x2, 0x1f ;  /* 0x0c401f00d80d7f89 */ /* 0x000f6400000e0000 */
[----:B------:R-:W5:Y:S02]  /*7e20*/  @P0 LDC.64 R2, c[0x0][0x298] ;  /* 0x0000a600ff020b82 */ /* 0x000f640000000a00 */
[----:B------:R-:W5:Y:S01]  /*7e30*/  SHFL.BFLY PT, R6, R233, 0x2, 0x1f ;  /* 0x0c401f00e9067f89 */ /* 0x000f6200000e0000 */
[----:B--2---:R-:W-:Y:S01]  /*7e40*/  ULEA UR4, UR4, UR5, 0x18 ;  /* 0x0000000504047291 */ /* 0x004fe2000f8ec03f */
[----:B---3--:R-:W-:Y:S01]  /*7e50*/  FADD.FTZ R9, R0, R237 ;  /* 0x000000ed00097221 */ /* 0x008fe20000010000 */
[----:B-1----:R-:W-:-:S04]  /*7e60*/  SHF.R.S32.HI R5, RZ, 0x1f, R4 ;  /* 0x0000001fff057819 */ /* 0x002fc80000011404 */
[----:B------:R-:W1:Y:S01]  /*7e70*/  SHFL.BFLY PT, R8, R9, 0x1, 0x1f ;  /* 0x0c201f0009087f89 */ /* 0x000e6200000e0000 */
[----:B----4-:R-:W-:Y:S01]  /*7e80*/  FADD.FTZ R235, R10, R235 ;  /* 0x000000eb0aeb7221 */ /* 0x010fe20000010000 */
[----:B------:R-:W-:Y:S01]  /*7e90*/  LEA.HI R7, R5, R4, RZ, 0x2 ;  /* 0x0000000405077211 */ /* 0x000fe200078f10ff */
[----:B-----5:R-:W-:Y:S01]  /*7ea0*/  FADD.FTZ R216, R13, R216 ;  /* 0x000000d80dd87221 */ /* 0x020fe20000010000 */
[----:B------:R-:W-:Y:S02]  /*7eb0*/  @P0 IMAD.WIDE.U32 R12, R205, R2, RZ ;  /* 0x00000002cd0c0225 */ /* 0x000fe400078e00ff */
[----:B------:R2:W3:Y:S01]  /*7ec0*/  SHFL.BFLY PT, R16, R235, 0x1, 0x1f ;  /* 0x0c201f00eb107f89 */ /* 0x0004e200000e0000 */
[----:B------:R-:W-:Y:S01]  /*7ed0*/  SHF.R.S32.HI R11, RZ, 0x2, R7 ;  /* 0x00000002ff0b7819 */ /* 0x000fe20000011407 */
[----:B------:R-:W-:Y:S01]  /*7ee0*/  FADD.FTZ R233, R6, R233 ;  /* 0x000000e906e97221 */ /* 0x000fe20000010000 */
[----:B------:R-:W-:Y:S01]  /*7ef0*/  SHF.R.S32.HI R0, RZ, 0x1f, R7 ;  /* 0x0000001fff007819 */ /* 0x000fe20000011407 */
[----:B------:R-:W-:Y:S01]  /*7f00*/  @P0 IMAD.MOV.U32 R2, RZ, RZ, R12 ;  /* 0x000000ffff020224 */ /* 0x000fe200078e000c */
[----:B------:R-:W-:Y:S01]  /*7f10*/  LOP3.LUT R7, R7, 0x3ffffffc, RZ, 0xc0, !PT ;  /* 0x3ffffffc07077812 */ /* 0x000fe200078ec0ff */
[----:B------:R-:W-:Y:S01]  /*7f20*/  @P0 IMAD R3, R205, R3, R13 ;  /* 0x00000003cd030224 */ /* 0x000fe200078e020d */
[----:B------:R-:W-:Y:S01]  /*7f30*/  LEA.HI R0, R0, R11, RZ, 0x3 ;  /* 0x0000000b00007211 */ /* 0x000fe200078f18ff */
[----:B------:R2:W4:Y:S01]  /*7f40*/  SHFL.BFLY PT, R14, R233, 0x1, 0x1f ;  /* 0x0c201f00e90e7f89 */ /* 0x00052200000e0000 */
[----:B------:R-:W-:-:S02]  /*7f50*/  MOV R12, 0x3f800000 ;  /* 0x3f800000000c7802 */ /* 0x000fc40000000f00 */
[----:B------:R-:W-:-:S05]  /*7f60*/  LOP3.LUT R0, R0, 0xfffffff8, RZ, 0xc0, !PT ;  /* 0xfffffff800007812 */ /* 0x000fca00078ec0ff */
[----:B------:R-:W-:Y:S01]  /*7f70*/  IMAD.IADD R0, R11, 0x1, -R0 ;  /* 0x000000010b007824 */ /* 0x000fe200078e0a00 */
[----:B------:R-:W-:Y:S01]  /*7f80*/  LEA.HI R11, R5, R4, RZ, 0x5 ;  /* 0x00000004050b7211 */ /* 0x000fe200078f28ff */
[----:B-1----:R-:W-:Y:S01]  /*7f90*/  FADD.FTZ R5, R9, R8 ;  /* 0x0000000809057221 */ /* 0x002fe20000010000 */
[----:B------:R-:W-:Y:S02]  /*7fa0*/  IMAD.IADD R9, R4, 0x1, -R7 ;  /* 0x0000000104097824 */ /* 0x000fe400078e0a07 */
[C---:B------:R-:W-:Y:S01]  /*7fb0*/  IMAD.SHL.U32 R10, R0.reuse, 0x40, RZ ;  /* 0x00000040000a7824 */ /* 0x040fe200078e00ff */
[----:B------:R-:W-:Y:S01]  /*7fc0*/  SHF.R.S32.HI R4, RZ, 0x5, R11 ;  /* 0x00000005ff047819 */ /* 0x000fe2000001140b */
[----:B------:R2:W1:Y:S01]  /*7fd0*/  SHFL.BFLY PT, R7, R216, 0x1, 0x1f ;  /* 0x0c201f00d8077f89 */ /* 0x00046200000e0000 */
[----:B------:R-:W-:Y:S02]  /*7fe0*/  R2P PR, R0, 0x6 ;  /* 0x0000000600007804 */ /* 0x000fe40000000000 */
[----:B------:R-:W-:Y:S01]  /*7ff0*/  LOP3.LUT R8, R10, 0x1c0, RZ, 0xc0, !PT ;  /* 0x000001c00a087812 */ /* 0x000fe200078ec0ff */
[----:B------:R-:W-:Y:S01]  /*8000*/  IMAD R10, R4, 0x200, R9 ;  /* 0x00000200040a7824 */ /* 0x000fe200078e0209 */
[----:B------:R-:W-:-:S02]  /*8010*/  MOV R11, 0x20 ;  /* 0x00000020000b7802 */ /* 0x000fc40000000f00 */
[----:B------:R-:W-:Y:S02]  /*8020*/  LEA.HI R9, R8, R8, RZ, 0x1d ;  /* 0x0000000808097211 */ /* 0x000fe400078fe8ff */
[----:B------:R-:W-:Y:S02]  /*8030*/  FSETP.NE.FTZ.AND P3, PT, R5, RZ, PT ;  /* 0x000000ff0500720b */ /* 0x000fe40003f75000 */
[----:B------:R-:W-:Y:S01]  /*8040*/  SEL R11, R11, 0xffffffe0, !P1 ;  /* 0xffffffe00b0b7807 */ /* 0x000fe20004800000 */
[----:B------:R-:W-:-:S05]  /*8050*/  IMAD.U32 R10, R10, 0x2, R9 ;  /* 0x000000020a0a7824 */ /* 0x000fca00078e0009 */
[----:B------:R-:W-:-:S05]  /*8060*/  LEA R10, R10, UR4, 0x1 ;  /* 0x000000040a0a7c11 */ /* 0x000fca000f8e08ff */
[C---:B------:R-:W-:Y:S02]  /*8070*/  VIADD R8, R10.reuse, 0x40 ;  /* 0x000000400a087836 */ /* 0x040fe40000000000 */
[----:B------:R-:W-:Y:S01]  /*8080*/  @P2 VIADD R8, R10, 0xffffffc0 ;  /* 0xffffffc00a082836 */ /* 0x000fe20000000000 */
[----:B-1234-:R-:W-:Y:S06]  /*8090*/  @P0 BRA `(.L_x_1214) ;  /* 0x0000000000200947 */ /* 0x01efec0003800000 */
        /* <DEDUP_REMOVED lines=8> */
.L_x_1214:
[----:B------:R-:W-:Y:S01]  /*8120*/  ULDC.U8 UR4, c[0x0][0x3d8] ;  /* 0x0000f60000047ab9 */ /* 0x000fe20000000000 */
[----:B------:R1:W2:Y:S01]  /*8130*/  @P3 MUFU.RCP R12, R5 ;  /* 0x00000005000c3308 */ /* 0x0002a20000001000 */
[----:B------:R-:W-:Y:S01]  /*8140*/  ISETP.NE.AND P1, PT, RZ, UR4, PT ;  /* 0x00000004ff007c0c */ /* 0x000fe2000bf25270 */
[----:B------:R-:W-:Y:S01]  /*8150*/  ULDC.U8 UR4, c[0x0][0x3d9] ;  /* 0x0000f64000047ab9 */ /* 0x000fe20000000000 */
[----:B------:R-:W-:Y:S01]  /*8160*/  FADD.FTZ R7, R216, R7 ;  /* 0x00000007d8077221 */ /* 0x000fe20000010000 */
[----:B------:R-:W-:Y:S01]  /*8170*/  FADD.FTZ R9, R233, R14 ;  /* 0x0000000ee9097221 */ /* 0x000fe20000010000 */
[----:B------:R-:W-:Y:S01]  /*8180*/  ISETP.NE.OR P2, PT, RZ, UR4, !P1 ;  /* 0x00000004ff007c0c */ /* 0x000fe2000cf45670 */
[----:B------:R-:W-:Y:S01]  /*8190*/  FADD.FTZ R6, R235, R16 ;  /* 0x00000010eb067221 */ /* 0x000fe20000010000 */
[----:B------:R-:W-:Y:S01]  /*81a0*/  PLOP3.LUT P6, PT, PT, PT, PT, 0x8, 0x0 ;  /* 0x000000000000781c */ /* 0x000fe20003fce170 */
[----:B------:R-:W-:Y:S01]  /*81b0*/  IMAD.MOV.U32 R13, RZ, RZ, 0x3f800000 ;  /* 0x3f800000ff0d7424 */ /* 0x000fe200078e00ff */
[----:B------:R-:W-:-:S02]  /*81c0*/  FSETP.NE.FTZ.AND P4, PT, R7, RZ, PT ;  /* 0x000000ff0700720b */ /* 0x000fc40003f95000 */
[----:B------:R-:W-:-:S07]  /*81d0*/  CS2R R14, SRZ ;  /* 0x00000000000e7805 */ /* 0x000fce000001ff00 */
[----:B-12---:R-:W-:Y:S05]  /*81e0*/  @P2 BRA `(.L_x_1215) ;  /* 0x0000000000182947 */ /* 0x006fea0003800000 */
[----:B------:R-:W1:Y:S01]  /*81f0*/  S2R R14, SR_CTAID.Y ;  /* 0x00000000000e7919 */ /* 0x000e620000002600 */
[----:B------:R-:W1:Y:S01]  /*8200*/  LDC R15, c[0x0][0x2c4] ;  /* 0x0000b100ff0f7b82 */ /* 0x000e620000000800 */
[----:B------:R-:W-:Y:S01]  /*8210*/  PLOP3.LUT P6, PT, PT, PT, PT, 0x80, 0x0 ;  /* 0x000000000000781c */ /* 0x000fe20003fcf070 */
[----:B-1----:R-:W-:-:S05]  /*8220*/  IMAD R14, R14, R15, RZ ;  /* 0x0000000f0e0e7224 */ /* 0x002fca00078e02ff */
[----:B------:R-:W-:-:S04]  /*8230*/  SEL R14, R14, R205, !P0 ;  /* 0x000000cd0e0e7207 */ /* 0x000fc80004000000 */
[----:B------:R-:W-:-:S07]  /*8240*/  SHF.R.S32.HI R15, RZ, 0x1f, R14 ;  /* 0x0000001fff0f7819 */ /* 0x000fce000001140e */
.L_x_1215:
[----:B------:R-:W-:Y:S01]  /*8250*/  ISETP.NE.AND P5, PT, RZ, UR4, PT ;  /* 0x00000004ff007c0c */ /* 0x000fe2000bfa5270 */
[----:B------:R-:W-:Y:S01]  /*8260*/  FMUL.FTZ R128, R12, R128 ;  /* 0x000000800c807220 */ /* 0x000fe20000410000 */
[----:B------:R-:W-:Y:S01]  /*8270*/  LOP3.LUT R0, R0, 0x1, RZ, 0xc0, !PT ;  /* 0x0000000100007812 */ /* 0x000fe200078ec0ff */
[----:B------:R-:W-:Y:S01]  /*8280*/  FMUL.FTZ R129, R12, R129 ;  /* 0x000000810c817220 */ /* 0x000fe20000410000 */
[----:B------:R-:W-:Y:S01]  /*8290*/  FSETP.NE.FTZ.AND P2, PT, R6, RZ, PT ;  /* 0x000000ff0600720b */ /* 0x000fe20003f55000 */
[----:B------:R-:W-:Y:S01]  /*82a0*/  FMUL.FTZ R116, R12, R116 ;  /* 0x000000740c747220 */ /* 0x000fe20000410000 */
[----:B------:R-:W-:Y:S01]  /*82b0*/  ISETP.NE.U32.AND P0, PT, R0, 0x1, PT ;  /* 0x000000010000780c */ /* 0x000fe20003f05070 */
[C---:B------:R-:W-:Y:S01]  /*82c0*/  FMUL.FTZ R117, R12.reuse, R117 ;  /* 0x000000750c757220 */ /* 0x040fe20000410000 */
[----:B------:R-:W-:Y:S01]  /*82d0*/  MOV R0, 0x10 ;  /* 0x0000001000007802 */ /* 0x000fe20000000f00 */
[C---:B------:R-:W-:Y:S01]  /*82e0*/  FMUL.FTZ R112, R12.reuse, R112 ;  /* 0x000000700c707220 */ /* 0x040fe20000410000 */
[C---:B------:R-:W-:Y:S01]  /*82f0*/  FMUL.FTZ R113, R12.reuse, R113 ;  /* 0x000000710c717220 */ /* 0x040fe20000410000 */
[----:B------:R-:W-:Y:S01]  /*8300*/  FMUL.FTZ R100, R12, R100 ;  /* 0x000000640c647220 */ /* 0x000fe20000410000 */
[----:B------:R-:W-:Y:S01]  /*8310*/  SEL R17, R0, 0xfffffff0, P0 ;  /* 0xfffffff000117807 */ /* 0x000fe20000000000 */
[C---:B------:R-:W-:Y:S01]  /*8320*/  FMUL.FTZ R101, R12.reuse, R101 ;  /* 0x000000650c657220 */ /* 0x040fe20000410000 */
[----:B------:R-:W-:Y:S01]  /*8330*/  PLOP3.LUT P0, PT, PT, PT, PT, 0x8, 0x0 ;  /* 0x000000000000781c */ /* 0x000fe20003f0e170 */
[C---:B------:R-:W-:Y:S01]  /*8340*/  FMUL.FTZ R96, R12.reuse, R96 ;  /* 0x000000600c607220 */ /* 0x040fe20000410000 */
[----:B------:R-:W-:Y:S01]  /*8350*/  @!P5 PLOP3.LUT P0, PT, P1, PT, PT, 0x80, 0x0 ;  /* 0x000000000000d81c */ /* 0x000fe20000f0f070 */
[C---:B------:R-:W-:Y:S01]  /*8360*/  FMUL.FTZ R97, R12.reuse, R97 ;  /* 0x000000610c617220 */ /* 0x040fe20000410000 */
[----:B------:R-:W-:Y:S01]  /*8370*/  FSETP.NE.FTZ.AND P1, PT, R9, RZ, PT ;  /* 0x000000ff0900720b */ /* 0x000fe20003f35000 */
        /* <DEDUP_REMOVED lines=9> */
[----:B------:R-:W2:Y:S01]  /*8410*/  @!P5 LDC R16, c[0x0][0x2c4] ;  /* 0x0000b100ff10db82 */ /* 0x000ea20000000800 */
[----:B------:R-:W-:Y:S01]  /*8420*/  F2FP.BF16.F32.PACK_AB R129, R129, R128 ;  /* 0x000000808181723e */ /* 0x000fe200000010ff */
[----:B------:R-:W-:Y:S01]  /*8430*/  BSSY B0, `(.L_x_1216) ;  /* 0x00000d4000007945 */ /* 0x000fe20003800000 */
[----:B------:R-:W-:-:S02]  /*8440*/  F2FP.BF16.F32.PACK_AB R116, R117, R116 ;  /* 0x000000747574723e */ /* 0x000fc400000010ff */
[----:B------:R-:W-:Y:S01]  /*8450*/  F2FP.BF16.F32.PACK_AB R112, R113, R112 ;  /* 0x000000707170723e */ /* 0x000fe200000010ff */
[----:B------:R-:W3:Y:S01]  /*8460*/  @P2 MUFU.RCP R12, R6 ;  /* 0x00000006000c2308 */ /* 0x000ee20000001000 */
[----:B------:R-:W-:Y:S01]  /*8470*/  IADD3 R19, R10, R11, RZ ;  /* 0x0000000b0a137210 */ /* 0x000fe20007ffe0ff */
[----:B------:R-:W-:Y:S01]  /*8480*/  STS [R10], R129 ;  /* 0x000000810a007388 */ /* 0x000fe20000000800 */
[----:B------:R-:W-:Y:S01]  /*8490*/  F2FP.BF16.F32.PACK_AB R100, R101, R100 ;  /* 0x000000646564723e */ /* 0x000fe200000010ff */
[----:B------:R-:W4:Y:S01]  /*84a0*/  @P5 LDC R18, c[0x0][0x2c0] ;  /* 0x0000b000ff125b82 */ /* 0x000f220000000800 */
[----:B------:R-:W-:Y:S02]  /*84b0*/  F2FP.BF16.F32.PACK_AB R97, R97, R96 ;  /* 0x000000606161723e */ /* 0x000fe400000010ff */
[----:B------:R-:W-:Y:S01]  /*84c0*/  F2FP.BF16.F32.PACK_AB R84, R85, R84 ;  /* 0x000000545554723e */ /* 0x000fe200000010ff */
[----:B------:R-:W5:Y:S01]  /*84d0*/  @P1 MUFU.RCP R0, R9 ;  /* 0x0000000900001308 */ /* 0x000f620000001000 */
        /* <DEDUP_REMOVED lines=17> */
[----:B------:R-:W-:Y:S01]  /*85f0*/  FMUL.FTZ R125, R12, R125 ;  /* 0x0000007d0c7d7220 */ /* 0x000fe20000410000 */
[C---:B-----5:R-:W-:Y:S01]  /*8600*/  FMUL.FTZ R127, R0.reuse, R127 ;  /* 0x0000007f007f7220 */ /* 0x060fe20000410000 */
[----:B------:R-:W-:Y:S01]  /*8610*/  FMUL.FTZ R126, R0, R126 ;  /* 0x0000007e007e7220 */ /* 0x000fe20000410000 */
[C---:B------:R-:W-:Y:S01]  /*8620*/  FMUL.FTZ R120, R12.reuse, R120 ;  /* 0x000000780c787220 */ /* 0x040fe20000410000 */
[----:B------:R-:W-:Y:S01]  /*8630*/  FMUL.FTZ R121, R12, R121 ;  /* 0x000000790c797220 */ /* 0x000fe20000410000 */
[C---:B------:R-:W-:Y:S01]  /*8640*/  FMUL.FTZ R123, R0.reuse, R123 ;  /* 0x0000007b007b7220 */ /* 0x040fe20000410000 */
[----:B------:R-:W-:Y:S01]  /*8650*/  FMUL.FTZ R122, R0, R122 ;  /* 0x0000007a007a7220 */ /* 0x000fe20000410000 */
[----:B------:R-:W-:Y:S01]  /*8660*/  F2FP.BF16.F32.PACK_AB R131, R131, R130 ;  /* 0x000000828383723e */ /* 0x000fe200000010ff */
[C---:B------:R-:W-:Y:S01]  /*8670*/  FMUL.FTZ R108, R12.reuse, R108 ;  /* 0x0000006c0c6c7220 */ /* 0x040fe20000410000 */
[----:B------:R-:W-:Y:S01]  /*8680*/  F2FP.BF16.F32.PACK_AB R70, R13, R70 ;  /* 0x000000460d46723e */ /* 0x000fe200000010ff */
[----:B------:R-:W-:Y:S01]  /*8690*/  FMUL.FTZ R109, R12, R109 ;  /* 0x0000006d0c6d7220 */ /* 0x000fe20000410000 */
[C---:B------:R-:W-:Y:S01]  /*86a0*/  FMUL.FTZ R111, R0.reuse, R111 ;  /* 0x0000006f006f7220 */ /* 0x040fe20000410000 */
[----:B------:R-:W-:Y:S01]  /*86b0*/  FMUL.FTZ R110, R0, R110 ;  /* 0x0000006e006e7220 */ /* 0x000fe20000410000 */
[----:B------:R-:W-:Y:S01]  /*86c0*/  F2FP.BF16.F32.PACK_AB R118, R119, R118 ;  /* 0x000000767776723e */ /* 0x000fe200000010ff */
[----:B------:R-:W-:Y:S01]  /*86d0*/  FMUL.FTZ R104, R12, R104 ;  /* 0x000000680c687220 */ /* 0x000fe20000410000 */
[----:B------:R-:W-:Y:S01]  /*86e0*/  IADD3 R13, R10, R17, RZ ;  /* 0x000000110a0d7210 */ /* 0x000fe20007ffe0ff */
[----:B------:R-:W-:Y:S01]  /*86f0*/  FMUL.FTZ R105, R12, R105 ;  /* 0x000000690c697220 */ /* 0x000fe20000410000 */
[C---:B------:R-:W-:Y:S01]  /*8700*/  FMUL.FTZ R107, R0.reuse, R107 ;  /* 0x0000006b006b7220 */ /* 0x040fe20000410000 */
[----:B------:R-:W-:Y:S01]  /*8710*/  FMUL.FTZ R106, R0, R106 ;  /* 0x0000006a006a7220 */ /* 0x000fe20000410000 */
[----:B------:R-:W-:Y:S01]  /*8720*/  F2FP.BF16.F32.PACK_AB R125, R125, R124 ;  /* 0x0000007c7d7d723e */ /* 0x000fe200000010ff */
[C---:B------:R-:W-:Y:S01]  /*8730*/  FMUL.FTZ R92, R12.reuse, R92 ;  /* 0x0000005c0c5c7220 */ /* 0x040fe20000410000 */
[----:B------:R-:W-:Y:S01]  /*8740*/  F2FP.BF16.F32.PACK_AB R127, R127, R126 ;  /* 0x0000007e7f7f723e */ /* 0x000fe200000010ff */
        /* <DEDUP_REMOVED lines=8> */
[C---:B------:R-:W-:Y:S01]  /*87d0*/  FMUL.FTZ R95, R0.reuse, R95 ;  /* 0x0000005f005f7220 */ /* 0x040fe20000410000 */
[----:B------:R-:W-:Y:S01]  /*87e0*/  F2FP.BF16.F32.PACK_AB R122, R123, R122 ;  /* 0x0000007a7b7a723e */ /* 0x000fe200000010ff */
[C---:B------:R-:W-:Y:S01]  /*87f0*/  FMUL.FTZ R94, R0.reuse, R94 ;  /* 0x0000005e005e7220 */ /* 0x040fe20000410000 */
[----:B------:R-:W-:Y:S01]  /*8800*/  F2FP.BF16.F32.PACK_AB R114, R115, R114 ;  /* 0x000000727372723e */ /* 0x000fe200000010ff */
[----:B------:R-:W-:Y:S01]  /*8810*/  STS [R10+0x400], R131 ;  /* 0x000400830a007388 */ /* 0x000fe20000000800 */
[----:B------:R-:W-:Y:S01]  /*8820*/  IADD3 R12, R11, 0x400, R8 ;  /* 0x000004000b0c7810 */ /* 0x000fe20007ffe008 */
[C---:B------:R-:W-:Y:S01]  /*8830*/  FMUL.FTZ R91, R0.reuse, R91 ;  /* 0x0000005b005b7220 */ /* 0x040fe20000410000 */
[----:B------:R-:W-:Y:S01]  /*8840*/  F2FP.BF16.F32.PACK_AB R102, R103, R102 ;  /* 0x000000666766723e */ /* 0x000fe200000010ff */
[C---:B------:R-:W-:Y:S01]  /*8850*/  FMUL.FTZ R90, R0.reuse, R90 ;  /* 0x0000005a005a7220 */ /* 0x040fe20000410000 */
[----:B------:R-:W-:Y:S01]  /*8860*/  IADD3 R21, R13, R11, RZ ;  /* 0x0000000b0d157210 */ /* 0x000fe20007ffe0ff */
[----:B------:R-:W-:Y:S01]  /*8870*/  STS [R13], R116 ;  /* 0x000000740d007388 */ /* 0x000fe20000000800 */
[----:B------:R-:W-:Y:S01]  /*8880*/  F2FP.BF16.F32.PACK_AB R108, R109, R108 ;  /* 0x0000006c6d6c723e */ /* 0x000fe200000010ff */
[C---:B------:R-:W-:Y:S01]  /*8890*/  FMUL.FTZ R79, R0.reuse, R79 ;  /* 0x0000004f004f7220 */ /* 0x040fe20000410000 */
[----:B------:R-:W-:Y:S01]  /*88a0*/  F2FP.BF16.F32.PACK_AB R110, R111, R110 ;  /* 0x0000006e6f6e723e */ /* 0x000fe200000010ff */
[----:B------:R-:W-:Y:S01]  /*88b0*/  STS [R13+0x400], R118 ;  /* 0x000400760d007388 */ /* 0x000fe20000000800 */
[----:B------:R-:W-:Y:S01]  /*88c0*/  F2FP.BF16.F32.PACK_AB R104, R105, R104 ;  /* 0x000000686968723e */ /* 0x000fe200000010ff */
[C---:B------:R-:W-:Y:S01]  /*88d0*/  FMUL.FTZ R78, R0.reuse, R78 ;  /* 0x0000004e004e7220 */ /* 0x040fe20000410000 */
[----:B------:R-:W-:Y:S01]  /*88e0*/  F2FP.BF16.F32.PACK_AB R106, R107, R106 ;  /* 0x0000006a6b6a723e */ /* 0x000fe200000010ff */
[----:B------:R-:W-:Y:S01]  /*88f0*/  STS [R10+0x2000], R125 ;  /* 0x0020007d0a007388 */ /* 0x000fe20000000800 */
[----:B------:R-:W-:Y:S01]  /*8900*/  F2FP.BF16.F32.PACK_AB R99, R99, R98 ;  /* 0x000000626363723e */ /* 0x000fe200000010ff */
[C---:B------:R-:W-:Y:S01]  /*8910*/  FMUL.FTZ R75, R0.reuse, R75 ;  /* 0x0000004b004b7220 */ /* 0x040fe20000410000 */
[----:B------:R-:W-:Y:S01]  /*8920*/  IADD3 R25, R17, R12, RZ ;  /* 0x0000000c11197210 */ /* 0x000fe20007ffe0ff */
[----:B------:R-:W-:Y:S01]  /*8930*/  STS [R10+0x2400], R127 ;  /* 0x0024007f0a007388 */ /* 0x000fe20000000800 */
[----:B------:R-:W-:Y:S01]  /*8940*/  F2FP.BF16.F32.PACK_AB R86, R87, R86 ;  /* 0x000000565756723e */ /* 0x000fe200000010ff */
[----:B------:R-:W-:Y:S01]  /*8950*/  FMUL.FTZ R0, R0, R74 ;  /* 0x0000004a00007220 */ /* 0x000fe20000410000 */
[----:B------:R-:W-:Y:S01]  /*8960*/  IADD3 R17, R17, R8, RZ ;  /* 0x0000000811117210 */ /* 0x000fe20007ffe0ff */
[----:B------:R-:W-:Y:S01]  /*8970*/  STS [R13+0x2000], R120 ;  /* 0x002000780d007388 */ /* 0x000fe20000000800 */
[----:B------:R-:W-:Y:S01]  /*8980*/  F2FP.BF16.F32.PACK_AB R93, R93, R92 ;  /* 0x0000005c5d5d723e */ /* 0x000fe200000010ff */
[----:B--2---:R-:W1:Y:S01]  /*8990*/  @P0 LDC R16, c[0x0][0x2e4] ;  /* 0x0000b900ff100b82 */ /* 0x004e620000000800 */
[----:B------:R-:W-:Y:S01]  /*89a0*/  F2FP.BF16.F32.PACK_AB R95, R95, R94 ;  /* 0x0000005e5f5f723e */ /* 0x000fe200000010ff */
[----:B------:R2:W-:Y:S01]  /*89b0*/  STS [R13+0x2400], R122 ;  /* 0x0024007a0d007388 */ /* 0x0005e20000000800 */
[----:B------:R-:W-:Y:S01]  /*89c0*/  F2FP.BF16.F32.PACK_AB R88, R89, R88 ;  /* 0x000000585958723e */ /* 0x000fe200000010ff */
[----:B------:R-:W3:Y:S01]  /*89d0*/  @P3 MUFU.LG2 R5, R5 ;  /* 0x0000000500053308 */ /* 0x000ee20000000c00 */
[----:B------:R-:W-:Y:S01]  /*89e0*/  F2FP.BF16.F32.PACK_AB R90, R91, R90 ;  /* 0x0000005a5b5a723e */ /* 0x000fe200000010ff */
[----:B------:R-:W-:Y:S01]  /*89f0*/  STS [R19], R112 ;  /* 0x0000007013007388 */ /* 0x000fe20000000800 */
[----:B------:R-:W-:Y:S01]  /*8a00*/  F2FP.BF16.F32.PACK_AB R80, R81, R80 ;  /* 0x000000505150723e */ /* 0x000fe200000010ff */
[----:B------:R-:W4:Y:S01]  /*8a10*/  S2UR UR4, SR_CTAID.X ;  /* 0x00000000000479c3 */ /* 0x000f220000002500 */
[----:B------:R-:W-:Y:S01]  /*8a20*/  F2FP.BF16.F32.PACK_AB R82, R83, R82 ;  /* 0x000000525352723e */ /* 0x000fe200000010ff */
[----:B------:R-:W-:Y:S01]  /*8a30*/  STS [R19+0x400], R114 ;  /* 0x0004007213007388 */ /* 0x000fe20000000800 */
[----:B------:R-:W-:Y:S01]  /*8a40*/  IADD3 R27, R11, R8, RZ ;  /* 0x000000080b1b7210 */ /* 0x000fe20007ffe0ff */
[----:B------:R-:W5:Y:S01]  /*8a50*/  @P4 MUFU.LG2 R7, R7 ;  /* 0x0000000700074308 */ /* 0x000f620000000c00 */
[----:B------:R-:W-:Y:S01]  /*8a60*/  F2FP.BF16.F32.PACK_AB R68, R69, R68 ;  /* 0x000000444544723e */ /* 0x000fe200000010ff */
[----:B------:R-:W-:Y:S01]  /*8a70*/  STS [R21], R100 ;  /* 0x0000006415007388 */ /* 0x000fe20000000800 */
[----:B------:R-:W-:-:S02]  /*8a80*/  IADD3 R29, R11, R17, RZ ;  /* 0x000000110b1d7210 */ /* 0x000fc40007ffe0ff */
[----:B------:R-:W-:Y:S01]  /*8a90*/  F2FP.BF16.F32.PACK_AB R76, R77, R76 ;  /* 0x0000004c4d4c723e */ /* 0x000fe200000010ff */
[----:B------:R-:W-:Y:S01]  /*8aa0*/  STS [R21+0x400], R102 ;  /* 0x0004006615007388 */ /* 0x000fe20000000800 */
[----:B------:R-:W-:Y:S01]  /*8ab0*/  F2FP.BF16.F32.PACK_AB R78, R79, R78 ;  /* 0x0000004e4f4e723e */ /* 0x000fe200000010ff */
[----:B------:R-:W4:Y:S01]  /*8ac0*/  @P2 MUFU.LG2 R6, R6 ;  /* 0x0000000600062308 */ /* 0x000f220000000c00 */
[----:B------:R-:W-:Y:S01]  /*8ad0*/  F2FP.BF16.F32.PACK_AB R72, R73, R72 ;  /* 0x000000484948723e */ /* 0x000fe200000010ff */
[----:B------:R-:W-:Y:S01]  /*8ae0*/  STS [R19+0x2000], R108 ;  /* 0x0020006c13007388 */ /* 0x000fe20000000800 */
[----:B------:R-:W-:Y:S01]  /*8af0*/  F2FP.BF16.F32.PACK_AB R0, R75, R0 ;  /* 0x000000004b00723e */ /* 0x000fe200000010ff */
[----:B---3--:R-:W-:Y:S01]  /*8b00*/  @P3 FMUL.FTZ R5, R5, 0.69314718246459960938 ;  /* 0x3f31721805053820 */ /* 0x008fe20000410000 */
[----:B------:R-:W-:Y:S01]  /*8b10*/  @P5 MOV R31, 0x1 ;  /* 0x00000001001f5802 */ /* 0x000fe20000000f00 */
[----:B------:R3:W-:Y:S01]  /*8b20*/  STS [R19+0x2400], R110 ;  /* 0x0024006e13007388 */ /* 0x0007e20000000800 */
[----:B--2---:R-:W2:Y:S01]  /*8b30*/  @P5 LDC.64 R12, c[0x0][0x2c0] ;  /* 0x0000b000ff0c5b82 */ /* 0x004ea20000000a00 */
[----:B------:R-:W1:Y:S01]  /*8b40*/  @P1 MUFU.LG2 R9, R9 ;  /* 0x0000000900091308 */ /* 0x000e620000000c00 */
[----:B------:R-:W-:Y:S01]  /*8b50*/  @!P5 MOV R18, 0x1 ;  /* 0x000000010012d802 */ /* 0x000fe20000000f00 */
[----:B------:R-:W-:Y:S01]  /*8b60*/  STS [R21+0x2000], R104 ;  /* 0x0020006815007388 */ /* 0x000fe20000000800 */
[----:B-----5:R-:W-:Y:S01]  /*8b70*/  @P4 FMUL.FTZ R24, R7, 0.69314718246459960938 ;  /* 0x3f31721807184820 */ /* 0x020fe20000410000 */
[----:B------:R-:W-:-:S02]  /*8b80*/  ISETP.GE.AND P0, PT, R230, R204, PT ;  /* 0x000000cce600720c */ /* 0x000fc40003f06270 */
[----:B------:R-:W-:Y:S01]  /*8b90*/  STS [R21+0x2400], R106 ;  /* 0x0024006a15007388 */ /* 0x000fe20000000800 */
[----:B----4-:R-:W-:-:S03]  /*8ba0*/  @P2 FMUL.FTZ R7, R6, 0.69314718246459960938 ;  /* 0x3f31721806072820 */ /* 0x010fc60000410000 */
[----:B------:R-:W-:Y:S04]  /*8bb0*/  STS [R8], R97 ;  /* 0x0000006108007388 */ /* 0x000fe80000000800 */
[----:B------:R-:W-:Y:S01]  /*8bc0*/  STS [R8+0x400], R99 ;  /* 0x0004006308007388 */ /* 0x000fe20000000800 */
[----:B-1----:R-:W-:-:S03]  /*8bd0*/  @P1 FMUL.FTZ R6, R9, 0.69314718246459960938 ;  /* 0x3f31721809061820 */ /* 0x002fc60000410000 */
[----:B------:R-:W-:Y:S04]  /*8be0*/  STS [R17], R84 ;  /* 0x0000005411007388 */ /* 0x000fe80000000800 */
[----:B------:R-:W-:Y:S01]  /*8bf0*/  STS [R17+0x400], R86 ;  /* 0x0004005611007388 */ /* 0x000fe20000000800 */
[----:B---3--:R-:W1:Y:S01]  /*8c00*/  @!P5 LDC R19, c[0x0][0x270] ;  /* 0x00009c00ff13db82 */ /* 0x008e620000000800 */
[----:B--2---:R-:W-:Y:S01]  /*8c10*/  @P5 IMAD R12, R13, R12, RZ ;  /* 0x0000000c0d0c5224 */ /* 0x004fe200078e02ff */
[----:B------:R-:W-:Y:S01]  /*8c20*/  @!P5 MOV R12, R16 ;  /* 0x00000010000cd202 */ /* 0x000fe20000000f00 */
[----:B------:R-:W-:Y:S04]  /*8c30*/  STS [R8+0x2000], R93 ;  /* 0x0020005d08007388 */ /* 0x000fe80000000800 */
[----:B------:R2:W-:Y:S01]  /*8c40*/  STS [R8+0x2400], R95 ;  /* 0x0024005f08007388 */ /* 0x0005e20000000800 */
[----:B------:R-:W3:Y:S03]  /*8c50*/  @P2 LDC R13, c[0x0][0x2e8] ;  /* 0x0000ba00ff0d2b82 */ /* 0x000ee60000000800 */
[----:B------:R-:W-:Y:S04]  /*8c60*/  STS [R17+0x2000], R88 ;  /* 0x0020005811007388 */ /* 0x000fe80000000800 */
[----:B------:R4:W-:Y:S04]  /*8c70*/  STS [R17+0x2400], R90 ;  /* 0x0024005a11007388 */ /* 0x0009e80000000800 */
[----:B------:R-:W-:Y:S04]  /*8c80*/  STS [R27], R80 ;  /* 0x000000501b007388 */ /* 0x000fe80000000800 */
[----:B------:R-:W-:Y:S01]  /*8c90*/  STS [R27+0x400], R82 ;  /* 0x000400521b007388 */ /* 0x000fe20000000800 */
[----:B-1----:R-:W-:Y:S01]  /*8ca0*/  @!P5 IMAD R31, R16, R19, RZ ;  /* 0x00000013101fd224 */ /* 0x002fe200078e02ff */
[----:B------:R-:W-:Y:S01]  /*8cb0*/  LOP3.LUT P5, RZ, R214, 0x3, RZ, 0xc0, !PT ;  /* 0x00000003d6ff7812 */ /* 0x000fe200078ac0ff */
[----:B------:R-:W1:Y:S01]  /*8cc0*/  @P1 LDC R16, c[0x0][0x2e8] ;  /* 0x0000ba00ff101b82 */ /* 0x000e620000000800 */
[----:B------:R-:W-:Y:S04]  /*8cd0*/  STS [R29], R68 ;  /* 0x000000441d007388 */ /* 0x000fe80000000800 */
[----:B------:R-:W-:Y:S03]  /*8ce0*/  STS [R25], R70 ;  /* 0x0000004619007388 */ /* 0x000fe60000000800 */
[----:B--2---:R-:W2:Y:S01]  /*8cf0*/  @P4 LDC R8, c[0x0][0x2e8] ;  /* 0x0000ba00ff084b82 */ /* 0x004ea20000000800 */
[----:B------:R-:W-:Y:S04]  /*8d00*/  STS [R27+0x2000], R76 ;  /* 0x0020004c1b007388 */ /* 0x000fe80000000800 */
[----:B------:R-:W-:Y:S03]  /*8d10*/  STS [R27+0x2400], R78 ;  /* 0x0024004e1b007388 */ /* 0x000fe60000000800 */
[----:B----4-:R-:W4:Y:S01]  /*8d20*/  @P3 LDC R17, c[0x0][0x2e8] ;  /* 0x0000ba00ff113b82 */ /* 0x010f220000000800 */
[----:B------:R-:W-:Y:S04]  /*8d30*/  STS [R29+0x2000], R72 ;  /* 0x002000481d007388 */ /* 0x000fe80000000800 */
[----:B------:R5:W-:Y:S03]  /*8d40*/  STS [R25+0x2000], R0 ;  /* 0x0020000019007388 */ /* 0x000be60000000800 */
[----:B------:R-:W-:Y:S06]  /*8d50*/  BAR.SYNC.DEFER_BLOCKING 0x0 ;  /* 0x0000000000007b1d */ /* 0x000fec0000010000 */
[----:B------:R-:W3:Y:S01]  /*8d60*/  S2R R10, SR_CTAID.Y ;  /* 0x00000000000a7919 */ /* 0x000ee20000002600 */
[----:B------:R-:W2:Y:S01]  /*8d70*/  S2R R11, SR_CTAID.Z ;  /* 0x00000000000b7919 */ /* 0x000ea20000002700 */
[----:B-----5:R-:W-:Y:S01]  /*8d80*/  MOV R0, 0x7f800000 ;  /* 0x7f80000000007802 */ /* 0x020fe20000000f00 */
[----:B----4-:R-:W-:Y:S01]  /*8d90*/  @P3 FFMA.FTZ R0, R136, R17, R5 ;  /* 0x0000001188003223 */ /* 0x010fe20000010005 */
[----:B------:R-:W-:Y:S01]  /*8da0*/  IMAD R5, R18, UR4, RZ ;  /* 0x0000000412057c24 */ /* 0x000fe2000f8e02ff */
[----:B------:R4:W4:Y:S01]  /*8db0*/  LDS.128 R20, [R206+0x3800] ;  /* 0x00380000ce147984 */ /* 0x0009220000000c00 */
[----:B------:R-:W-:Y:S01]  /*8dc0*/  MOV R17, 0x7f800000 ;  /* 0x7f80000000117802 */ /* 0x000fe20000000f00 */
[----:B-1----:R-:W-:-:S02]  /*8dd0*/  @P1 FFMA.FTZ R17, R133, R16, R6 ;  /* 0x0000001085111223 */ /* 0x002fc40000010006 */
[----:B------:R-:W-:-:S04]  /*8de0*/  SHF.L.U32 R5, R5, 0x7, RZ ;  /* 0x0000000705057819 */ /* 0x000fc800000006ff */
[----:B------:R-:W-:Y:S01]  /*8df0*/  SHF.R.S32.HI R9, RZ, 0x1f, R5 ;  /* 0x0000001fff097819 */ /* 0x000fe20000011405 */
[----:B---3--:R-:W-:Y:S01]  /*8e00*/  IMAD R31, R10, R31, RZ ;  /* 0x0000001f0a1f7224 */ /* 0x008fe200078e02ff */
[----:B------:R-:W-:Y:S01]  /*8e10*/  MOV R10, 0x7f800000 ;  /* 0x7f800000000a7802 */ /* 0x000fe20000000f00 */
[----:B--2---:R-:W-:-:S03]  /*8e20*/  @P4 FFMA.FTZ R10, R135, R8, R24 ;  /* 0x00000008870a4223 */ /* 0x004fc60000010018 */
[----:B------:R-:W-:Y:S02]  /*8e30*/  SEL R31, R31, RZ, !P6 ;  /* 0x000000ff1f1f7207 */ /* 0x000fe40007000000 */
[----:B------:R-:W-:-:S03]  /*8e40*/  ISETP.GE.AND P6, PT, R219, R204, PT ;  /* 0x000000ccdb00720c */ /* 0x000fc60003fc6270 */
[----:B------:R-:W-:Y:S01]  /*8e50*/  IMAD R31, R11, R12, R31 ;  /* 0x0000000c0b1f7224 */ /* 0x000fe200078e021f */
[----:B------:R-:W-:Y:S01]  /*8e60*/  MOV R12, 0x7f800000 ;  /* 0x7f800000000c7802 */ /* 0x000fe20000000f00 */
[----:B------:R-:W-:-:S03]  /*8e70*/  @P2 FFMA.FTZ R12, R134, R13, R7 ;  /* 0x0000000d860c2223 */ /* 0x000fc60000010007 */
[--C-:B------:R-:W-:Y:S02]  /*8e80*/  IADD3 R14, P4, P3, R5, R14, R31.reuse ;  /* 0x0000000e050e7210 */ /* 0x100fe40007b9e01f */
        /* <DEDUP_REMOVED lines=21> */
[C---:B------:R-:W-:Y:S01]  /*8fe0*/  @!P5 IADD3 R25, P1, R24.reuse, R14, RZ ;  /* 0x0000000e1819d210 */ /* 0x040fe20007f3e0ff */
[-C--:B------:R-:W-:Y:S01]  /*8ff0*/  @!P3 IMAD R19, R19, R18.reuse, RZ ;  /* 0x000000121313b224 */ /* 0x080fe200078e02ff */
[----:B------:R-:W2:Y:S01]  /*9000*/  @!P4 LDC.64 R8, c[0x0][0x2b0] ;  /* 0x0000ac00ff08cb82 */ /* 0x000ea20000000a00 */
[----:B------:R-:W-:Y:S01]  /*9010*/  @!P2 IMAD R13, R13, R18, RZ ;  /* 0x000000120d0da224 */ /* 0x000fe200078e02ff */
[----:B------:R-:W-:-:S06]  /*9020*/  @!P5 LEA.HI.X.SX32 R24, R24, R15, 0x1, P1 ;  /* 0x0000000f1818d211 */ /* 0x000fcc00008f0eff */
[----:B------:R-:W3:Y:S01]  /*9030*/  @!P3 LDC.64 R6, c[0x0][0x2b0] ;  /* 0x0000ac00ff06bb82 */ /* 0x000ee20000000a00 */
[----:B-1----:R-:W-:-:S04]  /*9040*/  @!P5 LEA R26, P1, R25, R4, 0x2 ;  /* 0x00000004191ad211 */ /* 0x002fc800078210ff */
[----:B------:R-:W-:Y:S02]  /*9050*/  @!P5 LEA.HI.X R27, R25, R5, R24, 0x2, P1 ;  /* 0x00000005191bd211 */ /* 0x000fe400008f1418 */
[C---:B------:R-:W-:Y:S01]  /*9060*/  @!P4 IADD3 R24, P1, R16.reuse, R14, RZ ;  /* 0x0000000e1018c210 */ /* 0x040fe20007f3e0ff */
[----:B------:R-:W1:Y:S02]  /*9070*/  @!P2 LDC.64 R4, c[0x0][0x2b0] ;  /* 0x0000ac00ff04ab82 */ /* 0x000e640000000a00 */
[----:B------:R1:W-:Y:S01]  /*9080*/  @!P5 STG.E desc[UR16][R26.64], R0 ;  /* 0x000000001a00d986 */ /* 0x0003e2000c101910 */
[----:B------:R-:W-:Y:S02]  /*9090*/  @!P4 LEA.HI.X.SX32 R16, R16, R15, 0x1, P1 ;  /* 0x0000000f1010c211 */ /* 0x000fe400008f0eff */
[----:B--2---:R-:W-:-:S04]  /*90a0*/  @!P4 LEA R28, P1, R24, R8, 0x2 ;  /* 0x00000008181cc211 */ /* 0x004fc800078210ff */
[----:B------:R-:W-:Y:S02]  /*90b0*/  @!P4 LEA.HI.X R29, R24, R9, R16, 0x2, P1 ;  /* 0x00000009181dc211 */ /* 0x000fe400008f1410 */
        /* <DEDUP_REMOVED lines=11> */
.L_x_1217:
[----:B------:R-:W-:Y:S05]  /*9170*/  BSYNC B0 ;  /* 0x0000000000007941 */ /* 0x000fea0003800000 */
.L_x_1216:
[----:B--2---:R1:W2:Y:S01]  /*9180*/  LDS.128 R4, [R206] ;  /* 0x00000000ce047984 */ /* 0x0042a20000000c00 */
[----:B------:R-:W-:Y:S01]  /*9190*/  IADD3 R8, P1, R226, R2, RZ ;  /* 0x00000002e2087210 */ /* 0x000fe20007f3e0ff */
[----:B------:R-:W-:Y:S01]  /*91a0*/  ULDC.64 UR4, c[0x0][0x2a0] ;  /* 0x0000a80000047ab9 */ /* 0x000fe20000000a00 */
[----:B------:R-:W-:Y:S01]  /*91b0*/  SHF.R.S32.HI R0, RZ, 0x1f, R11 ;  /* 0x0000001fff007819 */ /* 0x000fe2000001140b */
[----:B------:R-:W-:Y:S01]  /*91c0*/  BSSY B0, `(.L_x_1218) ;  /* 0x0000016000007945 */ /* 0x000fe20003800000 */
[-C--:B------:R-:W-:Y:S01]  /*91d0*/  ISETP.GE.AND P5, PT, R217, R204.reuse, PT ;  /* 0x000000ccd900720c */ /* 0x080fe20003fa6270 */
[----:B------:R-:W-:Y:S01]  /*91e0*/  IMAD.X R9, R227, 0x1, R3, P1 ;  /* 0x00000001e3097824 */ /* 0x000fe200008e0603 */
[-C--:B------:R-:W-:Y:S01]  /*91f0*/  ISETP.GE.AND P4, PT, R215, R204.reuse, PT ;  /* 0x000000ccd700720c */ /* 0x080fe20003f86270 */
[----:B------:R-:W-:Y:S01]  /*9200*/  IMAD R0, R0, UR4, RZ ;  /* 0x0000000400007c24 */ /* 0x000fe2000f8e02ff */
[-C--:B------:R-:W-:Y:S01]  /*9210*/  ISETP.GE.AND P3, PT, R213, R204.reuse, PT ;  /* 0x000000ccd500720c */ /* 0x080fe20003f66270 */
[----:B------:R-:W-:Y:S01]  /*9220*/  IMAD.WIDE.U32 R8, R11, UR4, R8 ;  /* 0x000000040b087c25 */ /* 0x000fe2000f8e0008 */
[----:B------:R-:W-:-:S02]  /*9230*/  ISETP.GE.AND P2, PT, R211, R204, PT ;  /* 0x000000ccd300720c */ /* 0x000fc40003f46270 */
[----:B------:R-:W-:Y:S01]  /*9240*/  ISETP.GE.AND P1, PT, R209, R204, PT ;  /* 0x000000ccd100720c */ /* 0x000fe20003f26270 */
[----:B------:R-:W-:-:S04]  /*9250*/  IMAD R3, R11, UR5, R0 ;  /* 0x000000050b037c24 */ /* 0x000fc8000f8e0200 */
[----:B------:R-:W-:Y:S01]  /*9260*/  IMAD.IADD R11, R9, 0x1, R3 ;  /* 0x00000001090b7824 */ /* 0x000fe200078e0203 */
[----:B------:R-:W-:Y:S07]  /*9270*/  @P0 BRA `(.L_x_1219) ;  /* 0x0000000000280947 */ /* 0x000fee0003800000 */
        /* <DEDUP_REMOVED lines=10> */
.L_x_1219:
[----:B------:R-:W-:Y:S05]  /*9320*/  BSYNC B0 ;  /* 0x0000000000007941 */ /* 0x000fea0003800000 */
.L_x_1218:
[----:B--23--:R2:W3:Y:S01]  /*9330*/  LDS.128 R4, [R206+0x800] ;  /* 0x00080000ce047984 */ /* 0x00c4e20000000c00 */
[----:B------:R-:W-:Y:S01]  /*9340*/  BSSY B0, `(.L_x_1220) ;  /* 0x0000010000007945 */ /* 0x000fe20003800000 */
[----:B------:R-:W-:-:S03]  /*9350*/  ISETP.GE.AND P0, PT, R207, R204, PT ;  /* 0x000000cccf00720c */ /* 0x000fc60003f06270 */
        /* <DEDUP_REMOVED lines=13> */
[----:B---3--:R3:W-:Y:S02]  /*9430*/  STG.E.128 desc[UR16][R2.64], R4 ;  /* 0x0000000402007986 */ /* 0x0087e4000c101d10 */
.L_x_1221:
[----:B------:R-:W-:Y:S05]  /*9440*/  BSYNC B0 ;  /* 0x0000000000007941 */ /* 0x000fea0003800000 */
.L_x_1220:
[----:B---3--:R3:W1:Y:S01]  /*9450*/  LDS.128 R4, [R206+0x1000] ;  /* 0x00100000ce047984 */ /* 0x0086620000000c00 */
        /* <DEDUP_REMOVED lines=15> */
.L_x_1223:
[----:B------:R-:W-:Y:S05]  /*9550*/  BSYNC B0 ;  /* 0x0000000000007941 */ /* 0x000fea0003800000 */
.L_x_1222:
        /* <DEDUP_REMOVED lines=16> */
.L_x_1225:
[----:B------:R-:W-:Y:S05]  /*9660*/  BSYNC B0 ;  /* 0x0000000000007941 */ /* 0x000fea0003800000 */
.L_x_1224:
        /* <DEDUP_REMOVED lines=16> */
.L_x_1227:
[----:B------:R-:W-:Y:S05]  /*9770*/  BSYNC B0 ;  /* 0x0000000000007941 */ /* 0x000fea0003800000 */
.L_x_1226:
        /* <DEDUP_REMOVED lines=16> */
.L_x_1229:
[----:B------:R-:W-:Y:S05]  /*9880*/  BSYNC B0 ;  /* 0x0000000000007941 */ /* 0x000fea0003800000 */
.L_x_1228:
[----:B-1234-:R-:W1:Y:S01]  /*9890*/  LDS.128 R204, [R206+0x3000] ;  /* 0x00300000cecc7984 */ /* 0x01ee620000000c00 */
        /* <DEDUP_REMOVED lines=15> */
.L_x_1231:
[----:B------:R-:W-:Y:S05]  /*9990*/  BSYNC B0 ;  /* 0x0000000000007941 */ /* 0x000fea0003800000 */
.L_x_1230:
[----:B------:R-:W-:Y:S05]  /*99a0*/  @P0 EXIT ;  /* 0x000000000000094d */ /* 0x000fea0003800000 */
[----:B------:R-:W-:Y:S01]  /*99b0*/  IADD3 R0, P0, R228, 0x70, RZ ;  /* 0x00000070e4007810 */ /* 0x000fe20007f1e0ff */
[----:B------:R-:W-:Y:S01]  /*99c0*/  ULDC.64 UR4, c[0x0][0x298] ;  /* 0x0000a60000047ab9 */ /* 0x000fe20000000a00 */
[----:B------:R-:W-:Y:S01]  /*99d0*/  MOV R5, R11 ;  /* 0x0000000b00057202 */ /* 0x000fe20000000f00 */
[----:B------:R-:W-:Y:S02]  /*99e0*/  IMAD.MOV.U32 R4, RZ, RZ, R8 ;  /* 0x000000ffff047224 */ /* 0x000fe400078e0008 */
[----:B------:R-:W-:Y:S02]  /*99f0*/  IMAD.X R228, RZ, RZ, R229, P0 ;  /* 0x000000ffffe47224 */ /* 0x000fe400000e06e5 */
[----:B------:R-:W-:-:S04]  /*9a00*/  IMAD.WIDE.U32 R4, R0, UR4, R4 ;  /* 0x0000000400047c25 */ /* 0x000fc8000f8e0004 */
[----:B--2---:R-:W-:-:S04]  /*9a10*/  IMAD R3, R228, UR4, RZ ;  /* 0x00000004e4037c24 */ /* 0x004fc8000f8e02ff */
[----:B------:R-:W-:Y:S01]  /*9a20*/  IMAD R3, R0, UR5, R3 ;  /* 0x0000000500037c24 */ /* 0x000fe2000f8e0203 */
[----:B------:R-:W-:Y:S02]  /*9a30*/  ULDC.64 UR4, c[0x0][0x280] ;  /* 0x0000a00000047ab9 */ /* 0x000fe40000000a00 */
[----:B------:R-:W-:Y:S02]  /*9a40*/  LEA R2, P0, R4, UR4, 0x1 ;  /* 0x0000000404027c11 */ /* 0x000fe4000f8008ff */
[----:B------:R-:W-:-:S04]  /*9a50*/  IADD3 R3, R5, R3, RZ ;  /* 0x0000000305037210 */ /* 0x000fc80007ffe0ff */
[----:B------:R-:W-:-:S05]  /*9a60*/  LEA.HI.X R3, R4, UR5, R3, 0x1, P0 ;  /* 0x0000000504037c11 */ /* 0x000fca00080f0c03 */
[----:B------:R-:W-:Y:S01]  /*9a70*/  STG.E.128 desc[UR16][R2.64], R20 ;  /* 0x0000001402007986 */ /* 0x000fe2000c101d10 */
[----:B------:R-:W-:Y:S05]  /*9a80*/  EXIT ;  /* 0x000000000000794d */ /* 0x000fea0003800000 */
.L_x_1206:
[----:B------:R-:W1:Y:S01]  /*9a90*/  LDC.U8 R0, c[0x0][0x3d9] ;  /* 0x0000f640ff007b82 */ /* 0x000e620000000000 */
[----:B------:R-:W-:Y:S01]  /*9aa0*/  ISETP.NE.AND P4, PT, R205, -0x1, PT ;  /* 0xffffffffcd00780c */ /* 0x000fe20003f85270 */
[----:B------:R-:W-:Y:S01]  /*9ab0*/  IMAD.IADD R3, R3, 0x1, -R204 ;  /* 0x0000000103037824 */ /* 0x000fe200078e0acc */
[----:B------:R-:W-:Y:S01]  /*9ac0*/  SHF.R.S32.HI R20, RZ, 0x1f, R141 ;  /* 0x0000001fff147819 */ /* 0x000fe2000001148d */
[----:B------:R-:W-:Y:S01]  /*9ad0*/  ULDC.64 UR4, c[0x0][0x2a0] ;  /* 0x0000a80000047ab9 */ /* 0x000fe20000000a00 */
[----:B------:R-:W-:Y:S01]  /*9ae0*/  LOP3.LUT P6, RZ, R141, 0x7, RZ, 0xc0, !PT ;  /* 0x000000078dff7812 */ /* 0x000fe200078cc0ff */
[----:B------:R-:W-:Y:S01]  /*9af0*/  BSSY B0, `(.L_x_1232) ;  /* 0x0000046000007945 */ /* 0x000fe20003800000 */
[----:B------:R-:W-:Y:S01]  /*9b00*/  LEA.HI R20, R20, R141, RZ, 0x3 ;  /* 0x0000008d14147211 */ /* 0x000fe200078f18ff */
[----:B------:R-:W2:Y:S03]  /*9b10*/  LDC.U8 R2, c[0x0][0x3d8] ;  /* 0x0000f600ff027b82 */ /* 0x000ea60000000000 */
[----:B------:R-:W-:-:S02]  /*9b20*/  LOP3.LUT R8, R20, 0x1ffffff8, RZ, 0xc0, !PT ;  /* 0x1ffffff814087812 */ /* 0x000fc400078ec0ff */
[----:B------:R-:W-:Y:S02]  /*9b30*/  SHF.R.S32.HI R20, RZ, 0x3, R20 ;  /* 0x00000003ff147819 */ /* 0x000fe40000011414 */
[----:B------:R-:W-:Y:S01]  /*9b40*/  @!P4 SHF.R.S32.HI R5, RZ, 0x1f, R16 ;  /* 0x0000001fff05c819 */ /* 0x000fe20000011410 */
[----:B------:R-:W3:Y:S01]  /*9b50*/  @!P4 LDC.64 R6, c[0x0][0x290] ;  /* 0x0000a400ff06cb82 */ /* 0x000ee20000000a00 */
[----:B------:R-:W-:Y:S01]  /*9b60*/  IMAD.IADD R8, R141, 0x1, -R8 ;  /* 0x000000018d087824 */ /* 0x000fe200078e0a08 */
[--C-:B------:R-:W-:Y:S02]  /*9b70*/  SHF.R.S32.HI R21, RZ, 0x1f, R20.reuse ;  /* 0x0000001fff157819 */ /* 0x100fe40000011414 */
[----:B------:R-:W-:Y:S01]  /*9b80*/  ISETP.GE.OR P5, PT, R20, R3, P6 ;  /* 0x000000031400720c */ /* 0x000fe200037a6670 */
[----:B------:R-:W-:Y:S02]  /*9b90*/  IMAD.SHL.U32 R17, R8, 0x8, RZ ;  /* 0x0000000808117824 */ /* 0x000fe400078e00ff */
[----:B------:R-:W-:Y:S01]  /*9ba0*/  VIADD R8, R20, 0x10 ;  /* 0x0000001014087836 */ /* 0x000fe20000000000 */
[----:B-1----:R-:W-:Y:S01]  /*9bb0*/  ISETP.NE.AND P0, PT, R0, RZ, PT ;  /* 0x000000ff0000720c */ /* 0x002fe20003f05270 */
[----:B------:R-:W1:Y:S01]  /*9bc0*/  @P4 LDC.64 R10, c[0x0][0x298] ;  /* 0x0000a600ff0a4b82 */ /* 0x000e620000000a00 */
[----:B------:R-:W-:Y:S01]  /*9bd0*/  IMAD.WIDE R24, R229, 0x80, R20 ;  /* 0x00000080e5187825 */ /* 0x000fe200078e0214 */
[----:B--2---:R-:W-:-:S02]  /*9be0*/  ISETP.NE.AND P3, PT, R2, RZ, PT ;  /* 0x000000ff0200720c */ /* 0x004fc40003f65270 */
[----:B------:R-:W-:Y:S02]  /*9bf0*/  ISETP.NE.AND P1, PT, R2, RZ, !P0 ;  /* 0x000000ff0200720c */ /* 0x000fe40004725270 */
[----:B------:R-:W-:-:S06]  /*9c00*/  ISETP.NE.OR P3, PT, R0, RZ, !P3 ;  /* 0x000000ff0000720c */ /* 0x000fcc0005f65670 */
[----:B------:R-:W2:Y:S01]  /*9c10*/  @!P0 LDC R13, c[0x0][0x270] ;  /* 0x00009c00ff0d8b82 */ /* 0x000ea20000000800 */
[-C--:B---3--:R-:W-:Y:S01]  /*9c20*/  @!P4 IMAD R2, R5, R6.reuse, RZ ;  /* 0x000000060502c224 */ /* 0x088fe200078e02ff */
[----:B------:R-:W-:Y:S01]  /*9c30*/  ISETP.NE.OR P2, PT, R205, -0x1, P3 ;  /* 0xffffffffcd00780c */ /* 0x000fe20001f45670 */
[----:B------:R-:W-:Y:S01]  /*9c40*/  @!P4 IMAD.WIDE.U32 R22, R16, R6, RZ ;  /* 0x000000061016c225 */ /* 0x000fe200078e00ff */
[----:B------:R-:W-:-:S04]  /*9c50*/  IADD3 R6, R20, 0x20, RZ ;  /* 0x0000002014067810 */ /* 0x000fc80007ffe0ff */
[----:B------:R-:W3:Y:S01]  /*9c60*/  @!P0 LDC R0, c[0x0][0x2c4] ;  /* 0x0000b100ff008b82 */ /* 0x000ee20000000800 */
[----:B------:R-:W-:Y:S02]  /*9c70*/  @!P4 IMAD R7, R16, R7, R2 ;  /* 0x000000071007c224 */ /* 0x000fe400078e0202 */
[----:B-1----:R-:W-:-:S05]  /*9c80*/  @P4 IMAD.WIDE.U32 R18, R205, R10, RZ ;  /* 0x0000000acd124225 */ /* 0x002fca00078e00ff */
[----:B------:R-:W1:Y:S01]  /*9c90*/  @!P3 LDC R15, c[0x0][0x2c4] ;  /* 0x0000b100ff0fbb82 */ /* 0x000e620000000800 */
[----:B------:R-:W-:Y:S01]  /*9ca0*/  @P4 IMAD R2, R205, R11, R19 ;  /* 0x0000000bcd024224 */ /* 0x000fe200078e0213 */
[----:B------:R-:W-:Y:S01]  /*9cb0*/  CS2R R10, SRZ ;  /* 0x00000000000a7805 */ /* 0x000fe2000001ff00 */
[----:B------:R-:W-:Y:S02]  /*9cc0*/  @!P4 IMAD.IADD R2, R23, 0x1, R7 ;  /* 0x000000011702c824 */ /* 0x000fe400078e0207 */
[----:B------:R-:W-:-:S03]  /*9cd0*/  @!P4 IMAD.MOV.U32 R18, RZ, RZ, R22 ;  /* 0x000000ffff12c224 */ /* 0x000fc600078e0016 */
[----:B------:R-:W4:Y:S08]  /*9ce0*/  @P0 LDC.64 R4, c[0x0][0x2c0] ;  /* 0x0000b000ff040b82 */ /* 0x000f300000000a00 */
[----:B---3--:R-:W2:Y:S01]  /*9cf0*/  @P1 LDC R0, c[0x0][0x2e4] ;  /* 0x0000b900ff001b82 */ /* 0x008ea20000000800 */
[----:B------:R-:W-:-:S04]  /*9d00*/  IADD3 R22, P1, R17, R18, RZ ;  /* 0x0000001211167210 */ /* 0x000fc80007f3e0ff */
[----:B------:R-:W-:Y:S02]  /*9d10*/  LEA.HI.X.SX32 R23, R17, R2, 0x1, P1 ;  /* 0x0000000211177211 */ /* 0x000fe400008f0eff */
[----:B------:R-:W-:Y:S01]  /*9d20*/  SHF.R.S32.HI R2, RZ, 0x1f, R9 ;  /* 0x0000001fff027819 */ /* 0x000fe20000011409 */
[----:B------:R-:W3:Y:S01]  /*9d30*/  @P0 LDC R7, c[0x0][0x2c0] ;  /* 0x0000b000ff070b82 */ /* 0x000ee20000000800 */
[----:B------:R-:W-:Y:S01]  /*9d40*/  ISETP.GE.AND P1, PT, R20, R3, PT ;  /* 0x000000031400720c */ /* 0x000fe20003f26270 */
[----:B-1----:R-:W-:Y:S01]  /*9d50*/  @!P2 IMAD R205, R16, R15, RZ ;  /* 0x0000000f10cda224 */ /* 0x002fe200078e02ff */
[----:B------:R-:W-:Y:S01]  /*9d60*/  ISETP.GE.AND P2, PT, R8, R3, PT ;  /* 0x000000030800720c */ /* 0x000fe20003f46270 */
[----:B------:R-:W-:Y:S02]  /*9d70*/  @P0 IMAD.MOV.U32 R15, RZ, RZ, 0x1 ;  /* 0x00000001ff0f0424 */ /* 0x000fe400078e00ff */
[----:B------:R-:W-:Y:S01]  /*9d80*/  IMAD R2, R2, UR4, RZ ;  /* 0x0000000402027c24 */ /* 0x000fe2000f8e02ff */
[----:B------:R-:W-:Y:S01]  /*9d90*/  @!P3 SHF.R.S32.HI R11, RZ, 0x1f, R205 ;  /* 0x0000001fff0bb819 */ /* 0x000fe200000114cd */
[----:B----4-:R-:W-:Y:S01]  /*9da0*/  @P0 IMAD R4, R5, R4, RZ ;  /* 0x0000000405040224 */ /* 0x010fe200078e02ff */
[----:B------:R-:W-:Y:S01]  /*9db0*/  @!P3 MOV R10, R205 ;  /* 0x000000cd000ab202 */ /* 0x000fe20000000f00 */
[----:B------:R-:W-:-:S02]  /*9dc0*/  IMAD R27, R9, UR5, R2 ;  /* 0x00000005091b7c24 */ /* 0x000fc4000f8e0202 */
[----:B------:R-:W-:Y:S02]  /*9dd0*/  VIADD R2, R20, 0x30 ;  /* 0x0000003014027836 */ /* 0x000fe40000000000 */
[----:B------:R-:W-:-:S03]  /*9de0*/  IMAD.WIDE.U32 R22, R9, UR4, R22 ;  /* 0x0000000409167c25 */ /* 0x000fc6000f8e0016 */
[----:B------:R-:W-:Y:S01]  /*9df0*/  ISETP.GE.AND P4, PT, R2, R3, PT ;  /* 0x000000030200720c */ /* 0x000fe20003f86270 */
[----:B--2---:R-:W-:Y:S02]  /*9e00*/  @!P0 IMAD R15, R0, R13, RZ ;  /* 0x0000000d000f8224 */ /* 0x004fe400078e02ff */
[----:B------:R-:W-:Y:S02]  /*9e10*/  @!P0 IMAD.MOV.U32 R4, RZ, RZ, R0 ;  /* 0x000000ffff048224 */ /* 0x000fe400078e0000 */
[----:B------:R-:W-:Y:S01]  /*9e20*/  IMAD R5, R16, R15, RZ ;  /* 0x0000000f10057224 */ /* 0x000fe200078e02ff */
[C---:B------:R-:W-:Y:S01]  /*9e30*/  IADD3 R16, R20.reuse, 0x50, RZ ;  /* 0x0000005014107810 */ /* 0x040fe20007ffe0ff */
[----:B------:R-:W-:Y:S02]  /*9e40*/  VIADD R0, R20, 0x40 ;  /* 0x0000004014007836 */ /* 0x000fe40000000000 */
[----:B------:R-:W-:Y:S01]  /*9e50*/  @!P0 IMAD.MOV.U32 R7, RZ, RZ, 0x1 ;  /* 0x00000001ff078424 */ /* 0x000fe200078e00ff */
[----:B------:R-:W-:Y:S01]  /*9e60*/  SEL R5, R5, RZ, P3 ;  /* 0x000000ff05057207 */ /* 0x000fe20001800000 */
[----:B------:R-:W-:Y:S01]  /*9e70*/  IMAD.IADD R27, R27, 0x1, R23 ;  /* 0x000000011b1b7824 */ /* 0x000fe200078e0217 */
[----:B------:R-:W-:-:S02]  /*9e80*/  ISETP.GE.AND P0, PT, R6, R3, PT ;  /* 0x000000030600720c */ /* 0x000fc40003f06270 */
[----:B------:R-:W-:Y:S01]  /*9e90*/  ISETP.GE.AND P3, PT, R0, R3, PT ;  /* 0x000000030000720c */ /* 0x000fe20003f66270 */
[----:B---3--:R-:W-:-:S12]  /*9ea0*/  @P1 BRA `(.L_x_1233) ;  /* 0x0000000000281947 */ /* 0x008fd80003800000 */
        /* <DEDUP_REMOVED lines=10> */
.L_x_1233:
[----:B------:R-:W-:Y:S05]  /*9f50*/  BSYNC B0 ;  /* 0x0000000000007941 */ /* 0x000fea0003800000 */
.L_x_1232:
[----:B------:R-:W-:Y:S01]  /*9f60*/  BSSY B0, `(.L_x_1234) ;  /* 0x0000011000007945 */ /* 0x000fe20003800000 */
[----:B------:R-:W-:Y:S02]  /*9f70*/  ISETP.GE.AND P1, PT, R16, R3, PT ;  /* 0x000000031000720c */ /* 0x000fe40003f26270 */
[----:B------:R-:W-:Y:S01]  /*9f80*/  IADD3 R14, R20, 0x60, RZ ;  /* 0x00000060140e7810 */ /* 0x000fe20007ffe0ff */
[----:B------:R-:W-:Y:S05]  /*9f90*/  @P2 BRA `(.L_x_1235) ;  /* 0x0000000000342947 */ /* 0x000fea0003800000 */
        /* <DEDUP_REMOVED lines=13> */
.L_x_1235:
[----:B------:R-:W-:Y:S05]  /*a070*/  BSYNC B0 ;  /* 0x0000000000007941 */ /* 0x000fea0003800000 */
.L_x_1234:
[----:B------:R-:W-:Y:S01]  /*a080*/  BSSY B0, `(.L_x_1236) ;  /* 0x0000011000007945 */ /* 0x000fe20003800000 */
[----:B------:R-:W-:Y:S02]  /*a090*/  ISETP.GE.AND P2, PT, R14, R3, PT ;  /* 0x000000030e00720c */ /* 0x000fe40003f46270 */
[----:B------:R-:W-:Y:S01]  /*a0a0*/  IADD3 R12, R20, 0x70, RZ ;  /* 0x00000070140c7810 */ /* 0x000fe20007ffe0ff */
[----:B------:R-:W-:Y:S05]  /*a0b0*/  @P0 BRA `(.L_x_1237) ;  /* 0x0000000000340947 */ /* 0x000fea0003800000 */
[----:B-1----:R-:W-:Y:S01]  /*a0c0*/  IADD3 R18, P0, R24, 0x20, RZ ;  /* 0x0000002018127810 */ /* 0x002fe20007f1e0ff */
[----:B------:R-:W-:Y:S01]  /*a0d0*/  ULDC.64 UR4, c[0x0][0x298] ;  /* 0x0000a60000047ab9 */ /* 0x000fe20000000a00 */
[----:B--2---:R-:W-:Y:S01]  /*a0e0*/  MOV R29, R27 ;  /* 0x0000001b001d7202 */ /* 0x004fe20000000f00 */
        /* <DEDUP_REMOVED lines=10> */
.L_x_1237:
[----:B------:R-:W-:Y:S05]  /*a190*/  BSYNC B0 ;  /* 0x0000000000007941 */ /* 0x000fea0003800000 */
.L_x_1236:
[----:B------:R-:W-:Y:S01]  /*a1a0*/  BSSY B0, `(.L_x_1238) ;  /* 0x0000010000007945 */ /* 0x000fe20003800000 */
[----:B------:R-:W-:-:S03]  /*a1b0*/  ISETP.GE.AND P0, PT, R12, R3, PT ;  /* 0x000000030c00720c */ /* 0x000fc60003f06270 */
[----:B------:R-:W-:Y:S10]  /*a1c0*/  @P4 BRA `(.L_x_1239) ;  /* 0x0000000000344947 */ /* 0x000ff40003800000 */
[----:B-1-3--:R-:W-:Y:S01]  /*a1d0*/  IADD3 R18, P4, R24, 0x30, RZ ;  /* 0x0000003018127810 */ /* 0x00afe20007f9e0ff */
        /* <DEDUP_REMOVED lines=12> */
.L_x_1239:
[----:B------:R-:W-:Y:S05]  /*a2a0*/  BSYNC B0 ;  /* 0x0000000000007941 */ /* 0x000fea0003800000 */
.L_x_1238:
[----:B------:R-:W-:Y:S01]  /*a2b0*/  BSSY B0, `(.L_x_1240) ;  /* 0x0000010000007945 */ /* 0x000fe20003800000 */
[----:B------:R-:W-:-:S03]  /*a2c0*/  ISETP.GE.OR P4, PT, R8, R3, P6 ;  /* 0x000000030800720c */ /* 0x000fc60003786670 */
[----:B------:R-:W-:Y:S10]  /*a2d0*/  @P3 BRA `(.L_x_1241) ;  /* 0x0000000000343947 */ /* 0x000ff40003800000 */
[----:B-1-34-:R-:W-:Y:S01]  /*a2e0*/  IADD3 R18, P3, R24, 0x40, RZ ;  /* 0x0000004018127810 */ /* 0x01afe20007f7e0ff */
        /* <DEDUP_REMOVED lines=12> */
.L_x_1241:
[----:B------:R-:W-:Y:S05]  /*a3b0*/  BSYNC B0 ;  /* 0x0000000000007941 */ /* 0x000fea0003800000 */
.L_x_1240:
[----:B------:R-:W-:Y:S01]  /*a3c0*/  BSSY B0, `(.L_x_1242) ;  /* 0x0000012000007945 */ /* 0x000fe20003800000 */
[----:B------:R-:W-:Y:S01]  /*a3d0*/  ISETP.GE.OR P3, PT, R6, R3, P6 ;  /* 0x000000030600720c */ /* 0x000fe20003766670 */
[----:B------:R-:W-:Y:S02]  /*a3e0*/  IMAD R5, R9, R4, R5 ;  /* 0x0000000409057224 */ /* 0x000fe400078e0205 */
[----:B------:R-:W-:Y:S01]  /*a3f0*/  IMAD R204, R204, R7, RZ ;  /* 0x00000007cccc7224 */ /* 0x000fe200078e02ff */
[----:B------:R-:W-:Y:S09]  /*a400*/  @P1 BRA `(.L_x_1243) ;  /* 0x0000000000341947 */ /* 0x000ff20003800000 */
[----:B------:R-:W-:Y:S01]  /*a410*/  IADD3 R9, P1, R24, 0x50, RZ ;  /* 0x0000005018097810 */ /* 0x000fe20007f3e0ff */
[----:B------:R-:W-:Y:S01]  /*a420*/  ULDC.64 UR4, c[0x0][0x298] ;  /* 0x0000a60000047ab9 */ /* 0x000fe20000000a00 */
[----:B-1-34-:R-:W-:Y:S01]  /*a430*/  MOV R19, R27 ;  /* 0x0000001b00137202 */ /* 0x01afe20000000f00 */
[----:B------:R-:W-:Y:S02]  /*a440*/  IMAD.MOV.U32 R18, RZ, RZ, R22 ;  /* 0x000000ffff127224 */ /* 0x000fe400078e0016 */
[----:B------:R-:W-:Y:S02]  /*a450*/  IMAD.X R4, RZ, RZ, R25, P1 ;  /* 0x000000ffff047224 */ /* 0x000fe400008e0619 */
[----:B------:R-:W-:-:S04]  /*a460*/  IMAD.WIDE.U32 R18, R9, UR4, R18 ;  /* 0x0000000409127c25 */ /* 0x000fc8000f8e0012 */
[----:B------:R-:W-:-:S04]  /*a470*/  IMAD R4, R4, UR4, RZ ;  /* 0x0000000404047c24 */ /* 0x000fc8000f8e02ff */
[----:B------:R-:W-:Y:S01]  /*a480*/  IMAD R4, R9, UR5, R4 ;  /* 0x0000000509047c24 */ /* 0x000fe2000f8e0204 */
[----:B------:R-:W-:Y:S02]  /*a490*/  ULDC.64 UR4, c[0x0][0x280] ;  /* 0x0000a00000047ab9 */ /* 0x000fe40000000a00 */
[----:B--2---:R-:W-:Y:S02]  /*a4a0*/  LEA R28, P1, R18, UR4, 0x1 ;  /* 0x00000004121c7c11 */ /* 0x004fe4000f8208ff */
[----:B------:R-:W-:-:S04]  /*a4b0*/  IADD3 R4, R4, R19, RZ ;  /* 0x0000001304047210 */ /* 0x000fc80007ffe0ff */
[----:B------:R-:W-:-:S05]  /*a4c0*/  LEA.HI.X R29, R18, UR5, R4, 0x1, P1 ;  /* 0x00000005121d7c11 */ /* 0x000fca00088f0c04 */
[----:B------:R1:W-:Y:S02]  /*a4d0*/  STG.E.128 desc[UR16][R28.64], RZ ;  /* 0x000000ff1c007986 */ /* 0x0003e4000c101d10 */
.L_x_1243:
[----:B------:R-:W-:Y:S05]  /*a4e0*/  BSYNC B0 ;  /* 0x0000000000007941 */ /* 0x000fea0003800000 */
.L_x_1242:
[----:B------:R-:W-:Y:S04]  /*a4f0*/  BSSY B0, `(.L_x_1244) ;  /* 0x000000f000007945 */ /* 0x000fe80003800000 */
[----:B------:R-:W-:Y:S05]  /*a500*/  @P2 BRA `(.L_x_1245) ;  /* 0x0000000000342947 */ /* 0x000fea0003800000 */
        /* <DEDUP_REMOVED lines=13> */
.L_x_1245:
[----:B------:R-:W-:Y:S05]  /*a5e0*/  BSYNC B0 ;  /* 0x0000000000007941 */ /* 0x000fea0003800000 */
.L_x_1244:
[----:B------:R-:W-:Y:S01]  /*a5f0*/  BSSY B0, `(.L_x_1246) ;  /* 0x0000011000007945 */ /* 0x000fe20003800000 */
[--C-:B------:R-:W-:Y:S02]  /*a600*/  IADD3 R4, P2, P1, R204, R10, R5.reuse ;  /* 0x0000000acc047210 */ /* 0x100fe4000795e005 */
[----:B------:R-:W-:Y:S02]  /*a610*/  SHF.R.S32.HI R9, RZ, 0x1f, R204 ;  /* 0x0000001fff097819 */ /* 0x000fe400000114cc */
[----:B------:R-:W-:Y:S01]  /*a620*/  SHF.R.S32.HI R13, RZ, 0x1f, R5 ;  /* 0x0000001fff0d7819 */ /* 0x000fe20000011405 */
[----:B------:R-:W-:Y:S08]  /*a630*/  @P0 BRA `(.L_x_1247) ;  /* 0x0000000000300947 */ /* 0x000ff00003800000 */
[----:B------:R-:W-:Y:S01]  /*a640*/  IADD3 R5, P0, R24, 0x70, RZ ;  /* 0x0000007018057810 */ /* 0x000fe20007f1e0ff */
[----:B------:R-:W-:Y:S01]  /*a650*/  ULDC.64 UR4, c[0x0][0x298] ;  /* 0x0000a60000047ab9 */ /* 0x000fe20000000a00 */
[----:B------:R-:W-:Y:S02]  /*a660*/  MOV R23, R27 ;  /* 0x0000001b00177202 */ /* 0x000fe40000000f00 */
[----:B-1-34-:R-:W-:Y:S01]  /*a670*/  IADD3.X R18, RZ, R25, RZ, P0, !PT ;  /* 0x00000019ff127210 */ /* 0x01afe200007fe4ff */
        /* <DEDUP_REMOVED lines=8> */
.L_x_1247:
[----:B------:R-:W-:Y:S05]  /*a700*/  BSYNC B0 ;  /* 0x0000000000007941 */ /* 0x000fea0003800000 */
.L_x_1246:
[----:B------:R-:W-:Y:S01]  /*a710*/  BSSY B0, `(.L_x_1248) ;  /* 0x000000b000007945 */ /* 0x000fe20003800000 */
[----:B------:R-:W-:-:S03]  /*a720*/  IADD3.X R9, R9, R11, R13, P2, P1 ;  /* 0x0000000b09097210 */ /* 0x000fc600017e240d */
[----:B------:R-:W-:Y:S05]  /*a730*/  @P5 BRA `(.L_x_1249) ;  /* 0x0000000000205947 */ /* 0x000fea0003800000 */
[----:B------:R-:W-:Y:S01]  /*a740*/  IMAD R5, R20, R7, RZ ;  /* 0x0000000714057224 */ /* 0x000fe200078e02ff */
[----:B------:R-:W-:-:S04]  /*a750*/  ULDC.64 UR4, c[0x0][0x2b0] ;  /* 0x0000ac0000047ab9 */ /* 0x000fc80000000a00 */
[----:B------:R-:W-:-:S04]  /*a760*/  IADD3 R10, P0, R5, R4, RZ ;  /* 0x00000004050a7210 */ /* 0x000fc80007f1e0ff */
[----:B------:R-:W-:Y:S02]  /*a770*/  LEA.HI.X.SX32 R5, R5, R9, 0x1, P0 ;  /* 0x0000000905057211 */ /* 0x000fe400000f0eff */
[----:B-1-34-:R-:W-:-:S04]  /*a780*/  LEA R18, P0, R10, UR4, 0x2 ;  /* 0x000000040a127c11 */ /* 0x01afc8000f8010ff */
[----:B------:R-:W-:Y:S01]  /*a790*/  LEA.HI.X R19, R10, UR5, R5, 0x2, P0 ;  /* 0x000000050a137c11 */ /* 0x000fe200080f1405 */
[----:B------:R-:W-:-:S05]  /*a7a0*/  IMAD.MOV.U32 R5, RZ, RZ, 0x7f800000 ;  /* 0x7f800000ff057424 */ /* 0x000fca00078e00ff */
[----:B------:R1:W-:Y:S03]  /*a7b0*/  STG.E desc[UR16][R18.64], R5 ;  /* 0x0000000512007986 */ /* 0x0003e6000c101910 */
.L_x_1249:
[----:B------:R-:W-:Y:S05]  /*a7c0*/  BSYNC B0 ;  /* 0x0000000000007941 */ /* 0x000fea0003800000 */
.L_x_1248:
        /* <DEDUP_REMOVED lines=8> */
[----:B------:R-:W-:-:S04]  /*a850*/  ULDC.64 UR4, c[0x0][0x2b0] ;  /* 0x0000ac0000047ab9 */ /* 0x000fc80000000a00 */
[----:B------:R-:W-:-:S04]  /*a860*/  IADD3 R8, P4, R3, R4, RZ ;  /* 0x0000000403087210 */ /* 0x000fc80007f9e0ff */
[----:B------:R-:W-:Y:S02]  /*a870*/  LEA.HI.X.SX32 R3, R3, R9, 0x1, P4 ;  /* 0x0000000903037211 */ /* 0x000fe400020f0eff */
[----:B------:R-:W-:-:S04]  /*a880*/  LEA R10, P4, R8, UR4, 0x2 ;  /* 0x00000004080a7c11 */ /* 0x000fc8000f8810ff */
[----:B------:R-:W-:Y:S01]  /*a890*/  LEA.HI.X R11, R8, UR5, R3, 0x2, P4 ;  /* 0x00000005080b7c11 */ /* 0x000fe2000a0f1403 */
[----:B------:R-:W-:-:S05]  /*a8a0*/  IMAD.MOV.U32 R3, RZ, RZ, 0x7f800000 ;  /* 0x7f800000ff037424 */ /* 0x000fca00078e00ff */
[----:B------:R1:W-:Y:S03]  /*a8b0*/  STG.E desc[UR16][R10.64], R3 ;  /* 0x000000030a007986 */ /* 0x0003e6000c101910 */
.L_x_1251:
[----:B------:R-:W-:Y:S05]  /*a8c0*/  BSYNC B0 ;  /* 0x0000000000007941 */ /* 0x000fea0003800000 */
.L_x_1250:
        /* <DEDUP_REMOVED lines=10> */
.L_x_1253:
[----:B------:R-:W-:Y:S05]  /*a970*/  BSYNC B0 ;  /* 0x0000000000007941 */ /* 0x000fea0003800000 */
.L_x_1252:
[----:B------:R-:W-:Y:S04]  /*a980*/  BSSY B0, `(.L_x_1254) ;  /* 0x000000a000007945 */ /* 0x000fe80003800000 */
[----:B------:R-:W-:Y:S05]  /*a990*/  @P5 BRA `(.L_x_1255) ;  /* 0x0000000000205947 */ /* 0x000fea0003800000 */
[----:B------:R-:W-:Y:S01]  /*a9a0*/  IMAD R2, R2, R7, RZ ;  /* 0x0000000702027224 */ /* 0x000fe200078e02ff */
[----:B------:R-:W-:-:S04]  /*a9b0*/  ULDC.64 UR4, c[0x0][0x2b0] ;  /* 0x0000ac0000047ab9 */ /* 0x000fc80000000a00 */
[----:B-1----:R-:W-:-:S04]  /*a9c0*/  IADD3 R3, P3, R2, R4, RZ ;  /* 0x0000000402037210 */ /* 0x002fc80007f7e0ff */
[----:B------:R-:W-:Y:S02]  /*a9d0*/  LEA.HI.X.SX32 R2, R2, R9, 0x1, P3 ;  /* 0x0000000902027211 */ /* 0x000fe400018f0eff */
[----:B------:R-:W-:-:S04]  /*a9e0*/  LEA R10, P3, R3, UR4, 0x2 ;  /* 0x00000004030a7c11 */ /* 0x000fc8000f8610ff */
[----:B------:R-:W-:Y:S01]  /*a9f0*/  LEA.HI.X R11, R3, UR5, R2, 0x2, P3 ;  /* 0x00000005030b7c11 */ /* 0x000fe200098f1402 */
[----:B------:R-:W-:-:S05]  /*aa00*/  IMAD.MOV.U32 R3, RZ, RZ, 0x7f800000 ;  /* 0x7f800000ff037424 */ /* 0x000fca00078e00ff */
[----:B------:R1:W-:Y:S03]  /*aa10*/  STG.E desc[UR16][R10.64], R3 ;  /* 0x000000030a007986 */ /* 0x0003e6000c101910 */
.L_x_1255:
[----:B------:R-:W-:Y:S05]  /*aa20*/  BSYNC B0 ;  /* 0x0000000000007941 */ /* 0x000fea0003800000 */
.L_x_1254:
        /* <DEDUP_REMOVED lines=10> */
.L_x_1257:
[----:B------:R-:W-:Y:S05]  /*aad0*/  BSYNC B0 ;  /* 0x0000000000007941 */ /* 0x000fea0003800000 */
.L_x_1256:
        /* <DEDUP_REMOVED lines=10> */
.L_x_1259:
[----:B------:R-:W-:Y:S05]  /*ab80*/  BSYNC B0 ;  /* 0x0000000000007941 */ /* 0x000fea0003800000 */
.L_x_1258:
        /* <DEDUP_REMOVED lines=10> */
.L_x_1261:
[----:B------:R-:W-:Y:S05]  /*ac30*/  BSYNC B0 ;  /* 0x0000000000007941 */ /* 0x000fea0003800000 */
.L_x_1260:
        /* <DEDUP_REMOVED lines=10> */
.L_x_1262:
        /* <DEDUP_REMOVED lines=10> */
.L_x_2585:


//--------------------- .text._ZN5flash16flash_fwd_kernelI23Flash_fwd_kernel_traitsILi64ELi128ELi64ELi4ELb0ELb0EN7cutlass10bfloat16_tE19Flash_kernel_traitsILi64ELi128ELi64ELi4ES3_EELb1ELb0ELb0ELb0ELb0ELb0ELb0ELb0EEEvNS_16Flash_fwd_paramsE --------------------------
	.section	.text._ZN5flash16flash_fwd_kernelI23Flash_fwd_kernel_traitsILi64ELi128ELi64ELi4ELb0ELb0EN7cutlass10bfloat16_tE19Flash_kernel_traitsILi64ELi128ELi64ELi4ES3_EELb1ELb0ELb0ELb0ELb0ELb0ELb0ELb0EEEvNS_16Flash_fwd_paramsE,"ax",@progbits
	.align	128
        .global         _ZN5flash16flash_fwd_kernelI23Flash_fwd_kernel_traitsILi64ELi128ELi64ELi4ELb0ELb0EN7cutlass10bfloat16_tE19Flash_kernel_traitsILi64ELi128ELi64ELi4ES3_EELb1ELb0ELb0ELb0ELb0ELb0ELb0ELb0EEEvNS_16Flash_fwd_paramsE
        .type           _ZN5flash16flash_fwd_kernelI23Flash_fwd_kernel_traitsILi64ELi128ELi64ELi4ELb0ELb0EN7cutlass10bfloat16_tE19Flash_kernel_traitsILi64ELi128ELi64ELi4ES3_EELb1ELb0ELb0ELb0ELb0ELb0ELb0ELb0EEEvNS_16Flash_fwd_paramsE,@function
        .size           _ZN5flash16flash_fwd_kernelI23Flash_fwd_kernel_traitsILi64ELi128ELi64ELi4ELb0ELb0EN7cutlass10bfloat16_tE19Flash_kernel_traitsILi64ELi128ELi64ELi4ES3_EELb1ELb0ELb0ELb0ELb0ELb0ELb0ELb0EEEvNS_16Flash_fwd_paramsE,(.L_x_2586 - _ZN5flash16flash_fwd_kernelI23Flash_fwd_kernel_traitsILi64ELi128ELi64ELi4ELb0ELb0EN7cutlass10bfloat16_tE19Flash_kernel_traitsILi64ELi128ELi64ELi4ES3_EELb1ELb0ELb0ELb0ELb0ELb0ELb0ELb0EEEvNS_16Flash_fwd_paramsE)
        .other          _ZN5flash16flash_fwd_kernelI23Flash_fwd_kernel_traitsILi64ELi128ELi64ELi4ELb0ELb0EN7cutlass10bfloat16_tE19Flash_kernel_traitsILi64ELi128ELi64ELi4ES3_EELb1ELb0ELb0ELb0ELb0ELb0ELb0ELb0EEEvNS_16Flash_fwd_paramsE,@"STO_CUDA_ENTRY STV_DEFAULT"
_ZN5flash16flash_fwd_kernelI23Flash_fwd_kernel_traitsILi64ELi128ELi64ELi4ELb0ELb0EN7cutlass10bfloat16_tE19Flash_kernel_traitsILi64ELi128ELi64ELi4ES3_EELb1ELb0ELb0ELb0ELb0ELb0ELb0ELb0EEEvNS_16Flash_fwd_paramsE:
.text._ZN5flash16flash_fwd_kernelI23Flash_fwd_kernel_traitsILi64ELi128ELi64ELi4ELb0ELb0EN7cutlass10bfloat16_tE19Flash_kernel_traitsILi64ELi128ELi64ELi4ES3_EELb1ELb0ELb0ELb0ELb0ELb0ELb0ELb0EEEvNS_16Flash_fwd_paramsE:
        /* <DEDUP_REMOVED lines=43> */
[----:B----4-:R-:W-:Y:S02]  /*02b0*/  IMAD.WIDE R4, R22, 0x4, R12 ;  /* 0x0000000416047825 */ /* 0x010fe400078e020c */
[----:B------:R-:W4:Y:S03]  /*02c0*/  LDC.64 R12, c[0x0][0x2f8] ;  /* 0x0000be00ff0c7b82 */ /* 0x000f260000000a00 */
[----:B------:R-:W2:Y:S04]  /*02d0*/  @P0 LDG.E R26, desc[UR20][R4.64] ;  /* 0x00000014041a0981 */ /* 0x000ea8000c1e1900 */
[----:B------:R-:W2:Y:S01]  /*02e0*/  @P0 LDG.E R0, desc[UR20][R4.64+0x4] ;  /* 0x0000041404000981 */ /* 0x000ea2000c1e1900 */
[----:B---3--:R-:W3:Y:S01]  /*02f0*/  @P1 LDC.64 R2, c[0x0][0x300] ;  /* 0x0000c000ff021b82 */ /* 0x008ee20000000a00 */
[----:B------:R-:W-:Y:S01]  /*0300*/  SHF.R.S32.HI R24, RZ, 0x1f, R153 ;  /* 0x0000001fff187819 */ /* 0x000fe20000011499 */
[----:B------:R-:W-:Y:S01]  /*0310*/  IMAD.MOV.U32 R10, RZ, RZ, RZ ;  /* 0x000000ffff0a7224 */ /* 0x000fe200078e00ff */
[----:B------:R-:W-:-:S02]  /*0320*/  ISETP.NE.AND P3, PT, R14, RZ, PT ;  /* 0x000000ff0e00720c */ /* 0x000fc40003f65270 */
[----:B------:R-:W-:Y:S02]  /*0330*/  LEA.HI R152, R24, R153, RZ, 0x5 ;  /* 0x0000009918987211 */ /* 0x000fe400078f28ff */
[----:B-1----:R-:W-:-:S04]  /*0340*/  ISETP.EQ.U32.AND P2, PT, R6, RZ, PT ;  /* 0x000000ff0600720c */ /* 0x002fc80003f42070 */
[----:B------:R-:W-:Y:S01]  /*0350*/  ISETP.EQ.OR.EX P2, PT, R7, RZ, !P3, P2 ;  /* 0x000000ff0700720c */ /* 0x000fe20005f42720 */
[----:B---3--:R-:W-:-:S05]  /*0360*/  @P1 IMAD.WIDE R2, R22, 0x4, R2 ;  /* 0x0000000416021825 */ /* 0x008fca00078e0202 */
[----:B------:R1:W5:Y:S01]  /*0370*/  @P1 LDG.E R10, desc[UR20][R2.64] ;  /* 0x00000014020a1981 */ /* 0x000362000c1e1900 */
[----:B------:R-:W-:Y:S02]  /*0380*/  IMAD.MOV.U32 R11, RZ, RZ, -0x1 ;  /* 0xffffffffff0b7424 */ /* 0x000fe400078e00ff */
[----:B----4-:R-:W-:-:S05]  /*0390*/  IMAD.WIDE R12, R22, 0x4, R12 ;  /* 0x00000004160c7825 */ /* 0x010fca00078e020c */
[----:B------:R3:W5:Y:S01]  /*03a0*/  @!P2 LDG.E R11, desc[UR20][R12.64] ;  /* 0x000000140c0ba981 */ /* 0x000762000c1e1900 */
[----:B-1----:R-:W-:-:S05]  /*03b0*/  LOP3.LUT R2, R152, 0xffffffe0, RZ, 0xc0, !PT ;  /* 0xffffffe098027812 */ /* 0x002fca00078ec0ff */
[----:B------:R-:W-:-:S05]  /*03c0*/  IMAD.IADD R15, R153, 0x1, -R2 ;  /* 0x00000001990f7824 */ /* 0x000fca00078e0a02 */
[----:B------:R-:W-:Y:S01]  /*03d0*/  SHF.R.S32.HI R2, RZ, 0x1f, R15 ;  /* 0x0000001fff027819 */ /* 0x000fe2000001140f */
[----:B--2---:R-:W-:Y:S01]  /*03e0*/  @P0 IMAD.IADD R14, R0, 0x1, -R26 ;  /* 0x00000001000e0824 */ /* 0x004fe200078e0a1a */
[----:B------:R3:W-:Y:S04]  /*03f0*/  STL [R1+0x24], R26 ;  /* 0x0000241a01007387 */ /* 0x0007e80000100800 */
[----:B------:R3:W-:Y:S01]  /*0400*/  STL [R1+0x28], R15 ;  /* 0x0000280f01007387 */ /* 0x0007e20000100800 */
[----:B------:R-:W1:Y:S01]  /*0410*/  @!P0 LDC R14, c[0x0][0x2c4] ;  /* 0x0000b100ff0e8b82 */ /* 0x000e620000000800 */
[----:B------:R-:W-:Y:S01]  /*0420*/  ISETP.NE.U32.AND P0, PT, R6, RZ, PT ;  /* 0x000000ff0600720c */ /* 0x000fe20003f05070 */
[----:B------:R-:W-:-:S03]  /*0430*/  IMAD R0, R22, R18, R27 ;  /* 0x0000001216007224 */ /* 0x000fc600078e021b */
        /* <DEDUP_REMOVED lines=10> */
.L_x_1263:
[----:B------:R-:W2:Y:S02]  /*04e0*/  LDC R4, c[0x0][0x2c8] ;  /* 0x0000b200ff047b82 */ /* 0x000ea40000000800 */
.L_x_1264:
[----:B------:R-:W3:Y:S02]  /*04f0*/  LDC.64 R2, c[0x0][0x308] ;  /* 0x0000c200ff027b82 */ /* 0x000ee40000000a00 */
[----:B---3--:R-:W-:-:S04]  /*0500*/  ISETP.NE.U32.AND P0, PT, R2, RZ, PT ;  /* 0x000000ff0200720c */ /* 0x008fc80003f05070 */
[----:B------:R-:W-:-:S13]  /*0510*/  ISETP.NE.AND.EX P0, PT, R3, RZ, PT, P0 ;  /* 0x000000ff0300720c */ /* 0x000fda0003f05300 */
[----:B------:R-:W3:Y:S08]  /*0520*/  @P0 LDC.64 R2, c[0x0][0x308] ;  /* 0x0000c200ff020b82 */ /* 0x000ef00000000a00 */
[----:B------:R-:W4:Y:S01]  /*0530*/  @!P0 LDC R5, c[0x0][0x2cc] ;  /* 0x0000b300ff058b82 */ /* 0x000f220000000800 */
[----:B---3--:R-:W-:-:S05]  /*0540*/  @P0 IMAD.WIDE R2, R22, 0x4, R2 ;  /* 0x0000000416020825 */ /* 0x008fca00078e0202 */
[----:B------:R-:W3:Y:S01]  /*0550*/  @P0 LDG.E R0, desc[UR20][R2.64] ;  /* 0x0000001402000981 */ /* 0x000ee2000c1e1900 */
[----:B------:R-:W-:Y:S01]  /*0560*/  IMAD.SHL.U32 R20, R170, 0x80, RZ ;  /* 0x00000080aa147824 */ /* 0x000fe200078e00ff */
[----:B------:R-:W1:Y:S02]  /*0570*/  @!P0 LDC.64 R2, c[0x0][0x318] ;  /* 0x0000c600ff028b82 */ /* 0x000e640000000a00 */
[----:B-1----:R-:W-:-:S04]  /*0580*/  @!P0 ISETP.NE.U32.AND P1, PT, R2, RZ, PT ;  /* 0x000000ff0200820c */ /* 0x002fc80003f25070 */
[----:B------:R-:W-:Y:S02]  /*0590*/  @!P0 ISETP.NE.AND.EX P2, PT, R3, RZ, PT, P1 ;  /* 0x000000ff0300820c */ /* 0x000fe40003f45310 */
[----:B------:R-:W-:Y:S01]  /*05a0*/  ISETP.GT.AND P1, PT, R14, R20, PT ;  /* 0x000000140e00720c */ /* 0x000fe20003f24270 */
[----:B---3-5:R-:W-:Y:S01]  /*05b0*/  @P0 IMAD.IADD R40, R0, 0x1, -R10 ;  /* 0x0000000100280824 */ /* 0x028fe200078e0a0a */
[----:B----4-:R-:W-:-:S04]  /*05c0*/  @!P0 SEL R0, R5, RZ, P2 ;  /* 0x000000ff05008207 */ /* 0x010fc80001000000 */
[----:B--2---:R-:W-:-:S07]  /*05d0*/  @!P0 IADD3 R40, R0, R4, -R10 ;  /* 0x0000000400288210 */ /* 0x004fce0007ffe80a */
[----:B------:R-:W-:Y:S05]  /*05e0*/  @!P1 EXIT ;  /* 0x000000000000994d */ /* 0x000fea0003800000 */
[C---:B------:R-:W-:Y:S02]  /*05f0*/  R2UR UR4, R40.reuse ;  /* 0x00000000280472ca */ /* 0x040fe400000e0000 */
[----:B------:R-:W-:-:S11]  /*0600*/  ISETP.GE.AND P0, PT, R40, 0x1, PT ;  /* 0x000000012800780c */ /* 0x000fd60003f06270 */
[----:B------:R-:W-:-:S04]  /*0610*/  UIADD3 UR4, UR4, 0x3f, URZ ;  /* 0x0000003f04047890 */ /* 0x000fc8000fffe03f */
[----:B------:R-:W-:-:S04]  /*0620*/  USHF.R.S32.HI UR18, URZ, 0x1f, UR4 ;  /* 0x0000001f3f127899 */ /* 0x000fc80008011404 */
[----:B------:R-:W-:Y:S01]  /*0630*/  ULEA.HI UR18, UR18, UR4, URZ, 0x6 ;  /* 0x0000000412127291 */ /* 0x000fe2000f8f303f */
[----:B------:R-:W-:Y:S11]  /*0640*/  @!P0 BRA `(.L_x_1265) ;  /* 0x000000b800e08947 */ /* 0x000ff60003800000 */
[----:B------:R-:W1:Y:S01]  /*0650*/  LDC R25, c[0x0][0x278] ;  /* 0x00009e00ff197b82 */ /* 0x000e620000000800 */
[----:B------:R-:W-:Y:S01]  /*0660*/  ISETP.NE.AND P1, PT, R26, -0x1, PT ;  /* 0xffffffff1a00780c */ /* 0x000fe20003f25270 */
[----:B------:R-:W-:Y:S01]  /*0670*/  IMAD.MOV.U32 R35, RZ, RZ, R17 ;  /* 0x000000ffff237224 */ /* 0x000fe200078e0011 */
[----:B------:R-:W-:Y:S02]  /*0680*/  ISETP.NE.AND P0, PT, R11, -0x1, PT ;  /* 0xffffffff0b00780c */ /* 0x000fe40003f05270 */
[----:B------:R-:W-:Y:S02]  /*0690*/  LEA.HI R4, R24, R153, RZ, 0x3 ;  /* 0x0000009918047211 */ /* 0x000fe400078f18ff */
[----:B------:R-:W-:Y:S02]  /*06a0*/  IADD3 R29, -R20, R14, RZ ;  /* 0x0000000e141d7210 */ /* 0x000fe40007ffe1ff */
[----:B------:R-:W-:Y:S02]  /*06b0*/  SHF.R.S32.HI R16, RZ, 0x3, R4 ;  /* 0x00000003ff107819 */ /* 0x000fe40000011404 */
[----:B------:R-:W-:-:S02]  /*06c0*/  IABS R8, R27 ;  /* 0x0000001b00087213 */ /* 0x000fc40000000000 */
[----:B------:R-:W-:Y:S01]  /*06d0*/  MOV R241, R7 ;  /* 0x0000000700f17202 */ /* 0x000fe20000000f00 */
[----:B------:R-:W-:Y:S01]  /*06e0*/  IMAD.MOV.U32 R34, RZ, RZ, R16 ;  /* 0x000000ffff227224 */ /* 0x000fe200078e0010 */
[----:B------:R-:W2:Y:S01]  /*06f0*/  @!P1 LDC.64 R12, c[0x0][0x228] ;  /* 0x00008a00ff0c9b82 */ /* 0x000ea20000000a00 */
[----:B------:R-:W-:Y:S01]  /*0700*/  MOV R34, R16 ;  /* 0x0000001000227202 */ /* 0x000fe20000000f00 */
[----:B------:R3:W-:Y:S06]  /*0710*/  STL [R1+0x8], R16 ;  /* 0x0000081001007387 */ /* 0x0007ec0000100800 */
[----:B------:R-:W4:Y:S01]  /*0720*/  @P0 LDC.64 R18, c[0x0][0x250] ;  /* 0x00009400ff120b82 */ /* 0x000f220000000a00 */
[----:B-1----:R-:W-:-:S05]  /*0730*/  IABS R0, R25 ;  /* 0x0000001900007213 */ /* 0x002fca0000000000 */
[----:B------:R-:W-:Y:S02]  /*0740*/  IMAD.MOV.U32 R23, RZ, RZ, R0 ;  /* 0x000000ffff177224 */ /* 0x000fe400078e0000 */
[----:B------:R-:W1:Y:S02]  /*0750*/  @P0 LDC.64 R42, c[0x0][0x248] ;  /* 0x00009200ff2a0b82 */ /* 0x000e640000000a00 */
[----:B------:R-:W5:Y:S06]  /*0760*/  I2F.RP R2, R23 ;  /* 0x0000001700027306 */ /* 0x000f6c0000209400 */
[----:B---3--:R-:W3:Y:S02]  /*0770*/  @P1 LDC.64 R16, c[0x0][0x240] ;  /* 0x00009000ff101b82 */ /* 0x008ee40000000a00 */
[----:B-----5:R-:W5:Y:S02]  /*0780*/  MUFU.RCP R2, R2 ;  /* 0x0000000200027308 */ /* 0x020f640000001000 */
[----:B-----5:R-:W-:-:S06]  /*0790*/  VIADD R2, R2, 0xffffffe ;  /* 0x0ffffffe02027836 */ /* 0x020fcc0000000000 */
[----:B------:R5:W2:Y:S02]  /*07a0*/  F2I.FTZ.U32.TRUNC.NTZ R3, R2 ;  /* 0x0000000200037305 */ /* 0x000aa4000021f000 */
[----:B-----5:R-:W-:Y:S01]  /*07b0*/  LOP3.LUT R2, R4, 0xfffffff8, RZ, 0xc0, !PT ;  /* 0xfffffff804027812 */ /* 0x020fe200078ec0ff */
[----:B------:R-:W-:Y:S01]  /*07c0*/  IMAD.SHL.U32 R4, R34, 0x40, RZ ;  /* 0x0000004022047824 */ /* 0x000fe200078e00ff */
[----:B--2---:R-:W-:Y:S02]  /*07d0*/  IADD3 R0, RZ, -R3, RZ ;  /* 0x80000003ff007210 */ /* 0x004fe40007ffe0ff */
[----:B------:R-:W-:Y:S01]  /*07e0*/  IADD3 R28, -R2, R153, RZ ;  /* 0x00000099021c7210 */ /* 0x000fe20007ffe1ff */
[----:B------:R-:W-:Y:S02]  /*07f0*/  IMAD.MOV.U32 R2, RZ, RZ, RZ ;  /* 0x000000ffff027224 */ /* 0x000fe400078e00ff */
[----:B------:R-:W-:Y:S01]  /*0800*/  IMAD R0, R0, R23, RZ ;  /* 0x0000001700007224 */ /* 0x000fe200078e02ff */
[----:B------:R-:W-:-:S03]  /*0810*/  SHF.L.U32 R6, R28, 0x3, RZ ;  /* 0x000000031c067819 */ /* 0x000fc600000006ff */
[----:B------:R-:W-:Y:S01]  /*0820*/  IMAD.HI.U32 R3, R3, R0, R2 ;  /* 0x0000000003037227 */ /* 0x000fe200078e0002 */
[----:B------:R-:W-:Y:S01]  /*0830*/  LOP3.LUT R0, R4, 0x1c0, RZ, 0xc0, !PT ;  /* 0x000001c004007812 */ /* 0x000fe200078ec0ff */
[----:B------:R2:W-:Y:S01]  /*0840*/  STL [R1], R6 ;  /* 0x0000000601007387 */ /* 0x0005e20000100800 */
[----:B------:R-:W-:Y:S01]  /*0850*/  LEA.HI R4, R24, R153, RZ, 0x6 ;  /* 0x0000009918047211 */ /* 0x000fe200078f30ff */
[--C-:B------:R-:W-:Y:S02]  /*0860*/  IMAD.MOV.U32 R240, RZ, RZ, R6.reuse ;  /* 0x000000fffff07224 */ /* 0x100fe400078e0006 */
[----:B------:R-:W-:Y:S01]  /*0870*/  IMAD.MOV.U32 R240, RZ, RZ, R6 ;  /* 0x000000fffff07224 */ /* 0x000fe200078e0006 */
[----:B------:R1:W-:Y:S01]  /*0880*/  STL [R1+0x20], R29 ;  /* 0x0000201d01007387 */ /* 0x0003e20000100800 */
[----:B------:R-:W-:-:S03]  /*0890*/  IMAD.HI.U32 R15, R3, R8, RZ ;  /* 0x00000008030f7227 */ /* 0x000fc600078e00ff */
[----:B------:R-:W-:Y:S01]  /*08a0*/  LOP3.LUT R2, R0, 0x38, R240, 0xf8, !PT ;  /* 0x0000003800027812 */ /* 0x000fe200078ef8f0 */
[----:B------:R-:W-:Y:S01]  /*08b0*/  IMAD.SHL.U32 R3, R4, 0x8, RZ ;  /* 0x0000000804037824 */ /* 0x000fe200078e00ff */
[----:B------:R-:W-:Y:S02]  /*08c0*/  SHF.R.U32.HI R0, RZ, 0x3, R0 ;  /* 0x00000003ff007819 */ /* 0x000fe40000011600 */
[----:B------:R-:W-:Y:S02]  /*08d0*/  IADD3 R5, -R15, RZ, RZ ;  /* 0x000000ff0f057210 */ /* 0x000fe40007ffe1ff */
[----:B------:R-:W-:Y:S01]  /*08e0*/  LOP3.LUT R2, R2, R0, RZ, 0x3c, !PT ;  /* 0x0000000002027212 */ /* 0x000fe200078e3cff */
[C---:B------:R-:W-:Y:S01]  /*08f0*/  @P0 IMAD.IADD R0, R10.reuse, 0x1, R11 ;  /* 0x000000010a000824 */ /* 0x040fe200078e020b */
[----:B------:R-:W-:Y:S01]  /*0900*/  @P0 IADD3 R4, R10, R11, RZ ;  /* 0x0000000b0a040210 */ /* 0x000fe20007ffe0ff */
[----:B------:R-:W-:Y:S01]  /*0910*/  IMAD R8, R23, R5, R8 ;  /* 0x0000000517087224 */ /* 0x000fe200078e0208 */
[----:B------:R-:W-:Y:S01]  /*0920*/  LOP3.LUT R199, R2, 0xfffffe00, R3, 0xf8, !PT ;  /* 0xfffffe0002c77812 */ /* 0x000fe200078ef803 */
[----:B----4-:R-:W-:-:S03]  /*0930*/  @P0 IMAD.WIDE.U32 R2, R0, R18, RZ ;  /* 0x0000001200020225 */ /* 0x010fc600078e00ff */
[----:B------:R-:W-:Y:S02]  /*0940*/  ISETP.GT.U32.AND P2, PT, R23, R8, PT ;  /* 0x000000081700720c */ /* 0x000fe40003f44070 */
[----:B--2---:R-:W-:Y:S02]  /*0950*/  @!P1 SHF.R.S32.HI R6, RZ, 0x1f, R22 ;  /* 0x0000001fff069819 */ /* 0x004fe40000011416 */
[----:B------:R-:W-:-:S03]  /*0960*/  @P0 MOV R20, R2 ;  /* 0x0000000200140202 */ /* 0x000fc60000000f00 */
[----:B------:R-:W-:Y:S02]  /*0970*/  @!P1 IMAD R7, R6, R12, RZ ;  /* 0x0000000c06079224 */ /* 0x000fe400078e02ff */
[----:B------:R-:W-:Y:S02]  /*0980*/  @P0 IMAD R6, R0, R19, RZ ;  /* 0x0000001300060224 */ /* 0x000fe400078e02ff */
[C---:B-1----:R-:W-:Y:S02]  /*0990*/  @P0 IMAD R0, R4.reuse, R43, RZ ;  /* 0x0000002b04000224 */ /* 0x042fe400078e02ff */
[----:B------:R-:W-:-:S04]  /*09a0*/  @P0 IMAD.WIDE.U32 R4, R4, R42, RZ ;  /* 0x0000002a04040225 */ /* 0x000fc800078e00ff */
[----:B------:R-:W-:Y:S01]  /*09b0*/  @!P1 IMAD R13, R22, R13, R7 ;  /* 0x0000000d160d9224 */ /* 0x000fe200078e0207 */
[----:B------:R-:W-:Y:S01]  /*09c0*/  @P0 MOV R14, R4 ;  /* 0x00000004000e0202 */ /* 0x000fe20000000f00 */
[----:B------:R-:W-:Y:S02]  /*09d0*/  @P0 IMAD.IADD R21, R3, 0x1, R6 ;  /* 0x0000000103150824 */ /* 0x000fe400078e0206 */
[----:B---3--:R-:W-:-:S04]  /*09e0*/  @P1 IMAD.WIDE.U32 R6, R26, R16, RZ ;  /* 0x000000101a061225 */ /* 0x008fc800078e00ff */
[----:B------:R-:W-:Y:S01]  /*09f0*/  @P0 IMAD.IADD R16, R5, 0x1, R0 ;  /* 0x0000000105100824 */ /* 0x000fe200078e0200 */
        /* <DEDUP_REMOVED lines=14> */
.L_x_1266:
        /* <DEDUP_REMOVED lines=14> */
.L_x_1267:
[----:B------:R-:W-:Y:S01]  /*0bc0*/  SHF.R.S32.HI R35, RZ, 0x1f, R34 ;  /* 0x0000001fff237819 */ /* 0x000fe20000011422 */
[----:B------:R-:W1:Y:S01]  /*0bd0*/  S2UR UR4, SR_CgaCtaId ;  /* 0x00000000000479c3 */ /* 0x000e620000008800 */
[----:B------:R-:W-:Y:S01]  /*0be0*/  SHF.R.S32.HI R241, RZ, 0x1f, R240 ;  /* 0x0000001ffff17819 */ /* 0x000fe200000114f0 */
[----:B------:R-:W-:Y:S01]  /*0bf0*/  @P1 IMAD R4, R26, R17, R7 ;  /* 0x000000111a041224 */ /* 0x000fe200078e0207 */
[C---:B------:R-:W-:Y:S01]  /*0c00*/  IADD3 R10, R34.reuse, 0x50, RZ ;  /* 0x00000050220a7810 */ /* 0x040fe20007ffe0ff */
[----:B------:R-:W-:Y:S01]  /*0c10*/  VIADD R30, R34, 0x10 ;  /* 0x00000010221e7836 */ /* 0x000fe20000000000 */
[----:B------:R2:W-:Y:S01]  /*0c20*/  STL [R1+0xc], R35 ;  /* 0x00000c2301007387 */ /* 0x0005e20000100800 */
[----:B------:R-:W-:Y:S01]  /*0c30*/  @!P1 IMAD.WIDE.U32 R2, R22, R12, RZ ;  /* 0x0000000c16029225 */ /* 0x000fe200078e00ff */
[C---:B------:R-:W-:Y:S01]  /*0c40*/  IADD3 R22, R34.reuse, 0x30, RZ ;  /* 0x0000003022167810 */ /* 0x040fe20007ffe0ff */
[----:B------:R-:W-:Y:S01]  /*0c50*/  ULDC.64 UR6, c[0x0][0x258] ;  /* 0x0000960000067ab9 */ /* 0x000fe20000000a00 */
[----:B------:R2:W-:Y:S01]  /*0c60*/  STL [R1+0x4], R241 ;  /* 0x000004f101007387 */ /* 0x0005e20000100800 */
[C---:B------:R-:W-:Y:S01]  /*0c70*/  VIADD R26, R34.reuse, 0x20 ;  /* 0x00000020221a7836 */ /* 0x040fe20000000000 */
[----:B------:R-:W-:Y:S01]  /*0c80*/  LOP3.LUT R17, R27, R25, RZ, 0x3c, !PT ;  /* 0x000000191b117212 */ /* 0x000fe200078e3cff */
[----:B------:R-:W-:Y:S01]  /*0c90*/  VIADD R11, R34, 0x40 ;  /* 0x00000040220b7836 */ /* 0x000fe20000000000 */
[----:B------:R2:W-:Y:S01]  /*0ca0*/  STL [R1+0x34], R30 ;  /* 0x0000341e01007387 */ /* 0x0005e20000100800 */
[----:B------:R-:W-:Y:S01]  /*0cb0*/  @!P2 IMAD.IADD R8, R8, 0x1, -R23 ;  /* 0x000000010808a824 */ /* 0x000fe200078e0a17 */
[----:B------:R-:W-:Y:S01]  /*0cc0*/  SHF.R.S32.HI R5, RZ, 0x1f, R27 ;  /* 0x0000001fff057819 */ /* 0x000fe2000001141b */
[----:B------:R-:W-:Y:S01]  /*0cd0*/  @P1 IMAD.MOV.U32 R0, RZ, RZ, R6 ;  /* 0x000000ffff001224 */ /* 0x000fe200078e0006 */
[----:B------:R2:W-:Y:S01]  /*0ce0*/  STL [R1+0x30], R26 ;  /* 0x0000301a01007387 */ /* 0x0005e20000100800 */
[----:B------:R-:W-:Y:S01]  /*0cf0*/  @!P1 IMAD.IADD R4, R3, 0x1, R13 ;  /* 0x0000000103049824 */ /* 0x000fe200078e020d */
[----:B------:R-:W-:Y:S01]  /*0d00*/  ISETP.GE.U32.AND P0, PT, R8, R23, PT ;  /* 0x000000170800720c */ /* 0x000fe20003f06070 */
[----:B------:R-:W-:Y:S01]  /*0d10*/  UMOV UR5, 0x400 ;  /* 0x0000040000057882 */ /* 0x000fe20000000000 */
[----:B------:R2:W-:Y:S01]  /*0d20*/  STL [R1+0x2c], R22 ;  /* 0x00002c1601007387 */ /* 0x0005e20000100800 */
[----:B------:R-:W-:Y:S01]  /*0d30*/  @!P1 MOV R0, R2 ;  /* 0x0000000200009202 */ /* 0x000fe20000000f00 */
[----:B------:R-:W-:Y:S01]  /*0d40*/  BSSY B0, `(.L_x_1268) ;  /* 0x0000024000007945 */ /* 0x000fe20003800000 */
[----:B------:R-:W-:Y:S01]  /*0d50*/  ISETP.GE.AND P1, PT, R17, RZ, PT ;  /* 0x000000ff1100720c */ /* 0x000fe20003f26270 */
[----:B------:R2:W-:Y:S01]  /*0d60*/  STL [R1+0x40], R11 ;  /* 0x0000400b01007387 */ /* 0x0005e20000100800 */
[-C--:B------:R-:W-:Y:S01]  /*0d70*/  ISETP.GE.AND P1, PT, R34, R29.reuse, PT ;  /* 0x0000001d2200720c */ /* 0x080fe20003f26270 */
[----:B-1----:R-:W-:Y:S01]  /*0d80*/  ULEA UR4, UR4, UR5, 0x18 ;  /* 0x0000000504047291 */ /* 0x002fe2000f8ec03f */
[----:B------:R-:W-:Y:S01]  /*0d90*/  P2R R12, PR, RZ, 0x1 ;  /* 0x00000001ff0c7803 */ /* 0x000fe20000000000 */
[----:B------:R2:W-:Y:S01]  /*0da0*/  STL [R1+0x3c], R10 ;  /* 0x00003c0a01007387 */ /* 0x0005e20000100800 */
[----:B------:R-:W-:Y:S01]  /*0db0*/  IADD3 R2, P0, R240, R0, RZ ;  /* 0x00000000f0027210 */ /* 0x000fe20007f1e0ff */
[----:B------:R-:W-:Y:S01]  /*0dc0*/  IMAD R0, R5, UR6, RZ ;  /* 0x0000000605007c24 */ /* 0x000fe2000f8e02ff */
[-C--:B------:R-:W-:Y:S01]  /*0dd0*/  ISETP.GE.AND P3, PT, R30, R29.reuse, PT ;  /* 0x0000001d1e00720c */ /* 0x080fe20003f66270 */
[----:B------:R-:W-:Y:S01]  /*0de0*/  IMAD.WIDE R242, R170, 0x80, R34 ;  /* 0x00000080aaf27825 */ /* 0x000fe200078e0222 */
[----:B------:R-:W-:-:S02]  /*0df0*/  ISETP.GE.AND P4, PT, R26, R29, PT ;  /* 0x0000001d1a00720c */ /* 0x000fc40003f86270 */
[----:B------:R-:W-:Y:S01]  /*0e00*/  ISETP.GE.AND P6, PT, R22, R29, PT ;  /* 0x0000001d1600720c */ /* 0x000fe20003fc6270 */
[----:B------:R-:W-:Y:S01]  /*0e10*/  IMAD.X R3, R241, 0x1, R4, P0 ;  /* 0x00000001f1037824 */ /* 0x000fe200000e0604 */
[----:B------:R-:W-:Y:S01]  /*0e20*/  LEA R199, R199, UR4, 0x1 ;  /* 0x00000004c7c77c11 */ /* 0x000fe2000f8e08ff */
[C---:B------:R-:W-:Y:S02]  /*0e30*/  IMAD R0, R27.reuse, UR7, R0 ;  /* 0x000000071b007c24 */ /* 0x040fe4000f8e0200 */
[----:B------:R-:W-:-:S04]  /*0e40*/  IMAD.WIDE.U32 R8, R27, UR6, R2 ;  /* 0x000000061b087c25 */ /* 0x000fc8000f8e0002 */
[----:B------:R-:W-:Y:S01]  /*0e50*/  IMAD.IADD R7, R9, 0x1, R0 ;  /* 0x0000000109077824 */ /* 0x000fe200078e0200 */
        /* <DEDUP_REMOVED lines=18> */
.L_x_1269:
[----:B------:R-:W-:Y:S05]  /*0f80*/  BSYNC B0 ;  /* 0x0000000000007941 */ /* 0x000fea0003800000 */
.L_x_1268:
[-C--:B------:R-:W-:Y:S01]  /*0f90*/  ISETP.GE.AND P5, PT, R11, R29.reuse, PT ;  /* 0x0000001d0b00720c */ /* 0x080fe20003fa6270 */
[----:B--2---:R-:W-:Y:S01]  /*0fa0*/  VIADD R11, R34, 0x60 ;  /* 0x00000060220b7836 */ /* 0x004fe20000000000 */
[----:B------:R-:W-:Y:S01]  /*0fb0*/  ISETP.GE.AND P0, PT, R10, R29, PT ;  /* 0x0000001d0a00720c */ /* 0x000fe20003f06270 */
[----:B------:R-:W-:Y:S01]  /*0fc0*/  BSSY B0, `(.L_x_1270) ;  /* 0x0000019000007945 */ /* 0x000fe20003800000 */
[----:B------:R-:W-:Y:S02]  /*0fd0*/  @!P2 VIADD R15, R15, 0x1 ;  /* 0x000000010f0fa836 */ /* 0x000fe40000000000 */
[----:B------:R2:W-:Y:S01]  /*0fe0*/  STL [R1+0x44], R11 ;  /* 0x0000440b01007387 */ /* 0x0005e20000100800 */
[----:B------:R-:W-:Y:S01]  /*0ff0*/  P2R R10, PR, RZ, 0x1 ;  /* 0x00000001ff0a7803 */ /* 0x000fe20000000000 */
[----:B------:R-:W-:Y:S07]  /*1000*/  @P3 BRA `(.L_x_1271) ;  /* 0x0000000000503947 */ /* 0x000fee0003800000 */
[----:B------:R-:W-:Y:S02]  /*1010*/  ULDC UR5, c[0x0][0x2d0] ;  /* 0x0000b40000057ab9 */ /* 0x000fe40000000800 */
[----:B------:R-:W-:-:S13]  /*1020*/  ISETP.GE.AND P0, PT, R240, UR5, PT ;  /* 0x00000005f0007c0c */ /* 0x000fda000bf06270 */
[----:B------:R4:W-:Y:S01]  /*1030*/  @P0 STS.128 [R199+0x800], RZ ;  /* 0x000800ffc7000388 */ /* 0x0009e20000000c00 */
[----:B------:R-:W-:Y:S05]  /*1040*/  @P0 BRA `(.L_x_1271) ;  /* 0x0000000000400947 */ /* 0x000fea0003800000 */
[----:B---3--:R-:W-:Y:S01]  /*1050*/  IADD3 R4, P0, R242, 0x10, RZ ;  /* 0x00000010f2047810 */ /* 0x008fe20007f1e0ff */
        /* <DEDUP_REMOVED lines=15> */
.L_x_1271:
[----:B------:R-:W-:Y:S05]  /*1150*/  BSYNC B0 ;  /* 0x0000000000007941 */ /* 0x000fea0003800000 */
.L_x_1270:
[----:B------:R-:W-:Y:S01]  /*1160*/  ISETP.GE.AND P2, PT, R11, R29, PT ;  /* 0x0000001d0b00720c */ /* 0x000fe20003f46270 */
[----:B------:R-:W-:Y:S01]  /*1170*/  BSSY B0, `(.L_x_1272) ;  /* 0x0000018000007945 */ /* 0x000fe20003800000 */
[----:B--2---:R-:W-:-:S05]  /*1180*/  IADD3 R11, R34, 0x70, RZ ;  /* 0x00000070220b7810 */ /* 0x004fca0007ffe0ff */
[----:B------:R2:W-:Y:S01]  /*1190*/  STL [R1+0x38], R11 ;  /* 0x0000380b01007387 */ /* 0x0005e20000100800 */
[----:B------:R-:W-:Y:S05]  /*11a0*/  @P4 BRA `(.L_x_1273) ;  /* 0x0000000000504947 */ /* 0x000fea0003800000 */
        /* <DEDUP_REMOVED lines=20> */
.L_x_1273:
[----:B------:R-:W-:Y:S05]  /*12f0*/  BSYNC B0 ;  /* 0x0000000000007941 */ /* 0x000fea0003800000 */
.L_x_1272:
[----:B------:R-:W-:Y:S01]  /*1300*/  BSSY B0, `(.L_x_1274) ;  /* 0x0000018000007945 */ /* 0x000fe20003800000 */
[----:B------:R-:W-:Y:S02]  /*1310*/  ISETP.GE.AND P1, PT, R11, R29, PT ;  /* 0x0000001d0b00720c */ /* 0x000fe40003f26270 */
[----:B--2---:R-:W-:Y:S01]  /*1320*/  LEA.HI R11, R24, R153, RZ, 0x4 ;  /* 0x00000099180b7211 */ /* 0x004fe200078f20ff */
        /* <DEDUP_REMOVED lines=21> */
.L_x_1275:
[----:B------:R-:W-:Y:S05]  /*1480*/  BSYNC B0 ;  /* 0x0000000000007941 */ /* 0x000fea0003800000 */
.L_x_1274:
[----:B------:R-:W-:Y:S04]  /*1490*/  BSSY B0, `(.L_x_1276) ;  /* 0x0000016000007945 */ /* 0x000fe80003800000 */
        /* <DEDUP_REMOVED lines=21> */
.L_x_1277:
[----:B------:R-:W-:Y:S05]  /*15f0*/  BSYNC B0 ;  /* 0x0000000000007941 */ /* 0x000fea0003800000 */
.L_x_1276:
[----:B------:R-:W-:Y:S01]  /*1600*/  ISETP.NE.AND P0, PT, R10, RZ, PT ;  /* 0x000000ff0a00720c */ /* 0x000fe20003f05270 */
[----:B------:R-:W-:-:S12]  /*1610*/  BSSY B0, `(.L_x_1278) ;  /* 0x0000016000007945 */ /* 0x000fd80003800000 */
        /* <DEDUP_REMOVED lines=21> */
.L_x_1279:
[----:B------:R-:W-:Y:S05]  /*1770*/  BSYNC B0 ;  /* 0x0000000000007941 */ /* 0x000fea0003800000 */
.L_x_1278:
        /* <DEDUP_REMOVED lines=22> */
.L_x_1281:
[----:B------:R-:W-:Y:S05]  /*18e0*/  BSYNC B0 ;  /* 0x0000000000007941 */ /* 0x000fea0003800000 */
.L_x_1280:
        /* <DEDUP_REMOVED lines=11> */
[----:B---3--:R-:W-:-:S04]  /*19a0*/  IMAD.WIDE.U32 R4, R6, UR6, R2 ;  /* 0x0000000606047c25 */ /* 0x008fc8000f8e0002 */
        /* <DEDUP_REMOVED lines=10> */
.L_x_1283:
[----:B------:R-:W-:Y:S05]  /*1a50*/  BSYNC B0 ;  /* 0x0000000000007941 */ /* 0x000fea0003800000 */
.L_x_1282:
[----:B------:R-:W-:Y:S01]  /*1a60*/  ISETP.NE.AND P0, PT, R12, RZ, PT ;  /* 0x000000ff0c00720c */ /* 0x000fe20003f05270 */
[-C--:B---3--:R-:W-:Y:S01]  /*1a70*/  IMAD R4, R35, R42.reuse, RZ ;  /* 0x0000002a23047224 */ /* 0x088fe200078e02ff */
[----:B------:R-:W-:Y:S01]  /*1a80*/  ISETP.NE.AND P1, PT, R25, RZ, PT ;  /* 0x000000ff1900720c */ /* 0x000fe20003f25270 */
[C---:B------:R-:W-:Y:S01]  /*1a90*/  IMAD.WIDE.U32 R2, R34.reuse, R42, R240 ;  /* 0x0000002a22027225 */ /* 0x040fe200078e00f0 */
[----:B------:R-:W-:Y:S01]  /*1aa0*/  LOP3.LUT R6, R11, 0xfffffff0, RZ, 0xc0, !PT ;  /* 0xfffffff00b067812 */ /* 0x000fe200078ec0ff */
[----:B------:R-:W-:Y:S01]  /*1ab0*/  ULDC.64 UR6, c[0x0][0x260] ;  /* 0x0000980000067ab9 */ /* 0x000fe20000000a00 */
[----:B------:R-:W-:Y:S01]  /*1ac0*/  SHF.R.S32.HI R12, RZ, 0x4, R11 ;  /* 0x00000004ff0c7819 */ /* 0x000fe2000001140b */
[----:B------:R-:W-:Y:S01]  /*1ad0*/  IMAD R5, R34, R43, R4 ;  /* 0x0000002b22057224 */ /* 0x000fe200078e0204 */
[----:B------:R-:W-:Y:S01]  /*1ae0*/  ULEA.HI.SX32 UR5, UR18, 0xffffffff, 0x1a ;  /* 0xffffffff12057891 */ /* 0x000fe2000f8fd23f */
[----:B------:R-:W-:Y:S01]  /*1af0*/  IMAD.IADD R6, R153, 0x1, -R6 ;  /* 0x0000000199067824 */ /* 0x000fe200078e0a06 */
[----:B------:R-:W-:Y:S01]  /*1b00*/  LEA.HI R10, R11, R12, RZ, 0x1 ;  /* 0x0000000c0b0a7211 */ /* 0x000fe200078f08ff */
[----:B------:R-:W-:Y:S01]  /*1b10*/  IMAD R8, R35, R18, RZ ;  /* 0x0000001223087224 */ /* 0x000fe200078e02ff */
[----:B------:R-:W-:Y:S01]  /*1b20*/  SHF.L.U64.HI R111, R42, 0x6, R43 ;  /* 0x000000062a6f7819 */ /* 0x000fe2000001022b */
[----:B------:R-:W-:Y:S01]  /*1b30*/  @P0 VIADD R15, R15, 0x1 ;  /* 0x000000010f0f0836 */ /* 0x000fe20000000000 */
[----:B------:R-:W-:Y:S01]  /*1b40*/  ISETP.GE.AND P0, PT, R17, RZ, PT ;  /* 0x000000ff1100720c */ /* 0x000fe20003f06270 */
[----:B------:R-:W-:Y:S01]  /*1b50*/  IMAD R8, R34, R19, R8 ;  /* 0x0000001322087224 */ /* 0x000fe200078e0208 */
[----:B------:R-:W-:Y:S01]  /*1b60*/  LOP3.LUT R10, R10, 0xfffffffe, RZ, 0xc0, !PT ;  /* 0xfffffffe0a0a7812 */ /* 0x000fe200078ec0ff */
[----:B------:R-:W-:Y:S01]  /*1b70*/  IMAD.MOV.U32 R0, RZ, RZ, R15 ;  /* 0x000000ffff007224 */ /* 0x000fe200078e000f */
[----:B------:R-:W-:Y:S01]  /*1b80*/  MOV R110, UR5 ;  /* 0x00000005006e7c02 */ /* 0x000fe20008000f00 */
[----:B------:R-:W-:Y:S01]  /*1b90*/  USHF.R.S32.HI UR8, URZ, 0x1f, UR5 ;  /* 0x0000001f3f087899 */ /* 0x000fe20008011405 */
[----:B------:R-:W-:Y:S01]  /*1ba0*/  IMAD.SHL.U32 R108, R42, 0x40, RZ ;  /* 0x000000402a6c7824 */ /* 0x000fe200078e00ff */
[----:B------:R-:W-:Y:S01]  /*1bb0*/  BSSY B0, `(.L_x_1284) ;  /* 0x0000033000007945 */ /* 0x000fe20003800000 */
[----:B------:R-:W-:-:S02]  /*1bc0*/  IMAD.IADD R15, R12, 0x1, -R10 ;  /* 0x000000010c0f7824 */ /* 0x000fc400078e0a0a */
[----:B------:R-:W-:Y:S02]  /*1bd0*/  IMAD R12, R110, -0x40, R40 ;  /* 0xffffffc06e0c7824 */ /* 0x000fe400078e0228 */
[----:B------:R-:W-:Y:S01]  /*1be0*/  IMAD.MOV.U32 R29, RZ, RZ, 0x20 ;  /* 0x00000020ff1d7424 */ /* 0x000fe200078e00ff */
[----:B------:R-:W-:Y:S02]  /*1bf0*/  @!P0 IADD3 R0, -R0, RZ, RZ ;  /* 0x000000ff00008210 */ /* 0x000fe40007ffe1ff */
[----:B------:R-:W-:Y:S02]  /*1c00*/  IADD3 R4, P0, R14, R2, RZ ;  /* 0x000000020e047210 */ /* 0x000fe40007f1e0ff */
[----:B------:R-:W-:Y:S02]  /*1c10*/  SHF.R.S32.HI R2, RZ, 0x1f, R6 ;  /* 0x0000001fff027819 */ /* 0x000fe40000011406 */
[----:B------:R-:W-:Y:S02]  /*1c20*/  @!P1 LOP3.LUT R0, RZ, R25, RZ, 0x33, !PT ;  /* 0x00000019ff009212 */ /* 0x000fe400078e33ff */
[----:B------:R-:W-:-:S02]  /*1c30*/  IADD3.X R5, R16, R3, R5, P0, !PT ;  /* 0x0000000310057210 */ /* 0x000fc400007fe405 */
[----:B------:R-:W-:Y:S01]  /*1c40*/  LEA.HI R14, R2, R6, RZ, 0x3 ;  /* 0x00000006020e7211 */ /* 0x000fe200078f18ff */
[----:B------:R-:W-:Y:S01]  /*1c50*/  IMAD.WIDE.U32 R2, R34, R18, R240 ;  /* 0x0000001222027225 */ /* 0x000fe200078e00f0 */
[----:B------:R-:W-:Y:S02]  /*1c60*/  SHF.R.S32.HI R7, RZ, 0x1f, R0 ;  /* 0x0000001fff077819 */ /* 0x000fe40000011400 */
[----:B------:R-:W-:Y:S01]  /*1c70*/  LOP3.LUT R11, R14, 0xfffffff8, RZ, 0xc0, !PT ;  /* 0xfffffff80e0b7812 */ /* 0x000fe200078ec0ff */
[----:B------:R-:W-:Y:S01]  /*1c80*/  IMAD.WIDE.U32 R210, R0, UR6, R4 ;  /* 0x0000000600d27c25 */ /* 0x000fe2000f8e0004 */
[----:B------:R-:W-:Y:S02]  /*1c90*/  IADD3 R2, P0, R20, R2, RZ ;  /* 0x0000000214027210 */ /* 0x000fe40007f1e0ff */
[----:B------:R-:W-:Y:S01]  /*1ca0*/  SHF.L.U32 R16, R28, 0x6, RZ ;  /* 0x000000061c107819 */ /* 0x000fe200000006ff */
[----:B------:R-:W-:Y:S01]  /*1cb0*/  IMAD R9, R7, UR6, RZ ;  /* 0x0000000607097c24 */ /* 0x000fe2000f8e02ff */
[----:B------:R-:W-:Y:S01]  /*1cc0*/  IADD3.X R3, R21, R3, R8, P0, !PT ;  /* 0x0000000315037210 */ /* 0x000fe200007fe408 */
[----:B------:R-:W-:-:S02]  /*1cd0*/  IMAD.IADD R13, R6, 0x1, -R11 ;  /* 0x00000001060d7824 */ /* 0x000fc400078e0a0b */
[C---:B------:R-:W-:Y:S01]  /*1ce0*/  IMAD R6, R0.reuse, UR7, R9 ;  /* 0x0000000700067c24 */ /* 0x040fe2000f8e0209 */
[----:B------:R-:W-:Y:S01]  /*1cf0*/  ULDC.64 UR6, c[0x0][0x268] ;  /* 0x00009a0000067ab9 */ /* 0x000fe20000000a00 */
[----:B------:R-:W-:Y:S01]  /*1d00*/  IMAD R4, R111, UR5, RZ ;  /* 0x000000056f047c24 */ /* 0x000fe2000f8e02ff */
[----:B------:R-:W-:Y:S01]  /*1d10*/  R2P PR, R13, 0x6 ;  /* 0x000000060d007804 */ /* 0x000fe20000000000 */
[----:B------:R-:W-:Y:S01]  /*1d20*/  IMAD.WIDE.U32 R32, R0, UR6, R2 ;  /* 0x0000000600207c25 */ /* 0x000fe2000f8e0002 */
[-C--:B------:R-:W-:Y:S02]  /*1d30*/  ISETP.GE.AND P0, PT, R34, R12.reuse, PT ;  /* 0x0000000c2200720c */ /* 0x080fe40003f06270 */
[----:B------:R-:W-:Y:S01]  /*1d40*/  MOV R9, 0x10 ;  /* 0x0000001000097802 */ /* 0x000fe20000000f00 */
[----:B------:R-:W-:Y:S01]  /*1d50*/  IMAD.IADD R209, R211, 0x1, R6 ;  /* 0x00000001d3d17824 */ /* 0x000fe200078e0206 */
[----:B------:R3:W-:Y:S01]  /*1d60*/  STL.64 [R1+0x10], R32 ;  /* 0x0000102001007387 */ /* 0x0007e20000100a00 */
[----:B------:R-:W-:Y:S01]  /*1d70*/  IMAD.MOV.U32 R208, RZ, RZ, R210 ;  /* 0x000000ffffd07224 */ /* 0x000fe200078e00d2 */
[----:B------:R-:W-:Y:S01]  /*1d80*/  SEL R2, R9, 0xfffffff0, !P1 ;  /* 0xfffffff009027807 */ /* 0x000fe20004800000 */
[----:B------:R-:W-:Y:S01]  /*1d90*/  IMAD R5, R7, UR6, RZ ;  /* 0x0000000607057c24 */ /* 0x000fe2000f8e02ff */
[-C--:B------:R-:W-:Y:S01]  /*1da0*/  ISETP.GE.AND P3, PT, R30, R12.reuse, PT ;  /* 0x0000000c1e00720c */ /* 0x080fe20003f66270 */
[----:B------:R-:W-:Y:S01]  /*1db0*/  IMAD R8, R108, UR8, R4 ;  /* 0x000000086c087c24 */ /* 0x000fe2000f8e0204 */
[-C--:B------:R-:W-:Y:S01]  /*1dc0*/  ISETP.GE.AND P4, PT, R26, R12.reuse, PT ;  /* 0x0000000c1a00720c */ /* 0x080fe20003f86270 */
[----:B------:R-:W-:Y:S01]  /*1dd0*/  IMAD.WIDE.U32 R6, R108, UR5, R208 ;  /* 0x000000056c067c25 */ /* 0x000fe2000f8e00d0 */
[----:B------:R-:W-:-:S02]  /*1de0*/  ISETP.GE.AND P5, PT, R22, R12, PT ;  /* 0x0000000c1600720c */ /* 0x000fc40003fa6270 */
[----:B------:R-:W-:Y:S01]  /*1df0*/  SEL R4, R29, 0xffffffe0, !P2 ;  /* 0xffffffe01d047807 */ /* 0x000fe20005000000 */
[----:B------:R-:W-:Y:S02]  /*1e00*/  IMAD R17, R0, UR7, R5 ;  /* 0x0000000700117c24 */ /* 0x000fe4000f8e0205 */
[----:B------:R-:W-:Y:S01]  /*1e10*/  IMAD.IADD R9, R7, 0x1, R8 ;  /* 0x0000000107097824 */ /* 0x000fe200078e0208 */
[----:B------:R-:W-:Y:S07]  /*1e20*/  @P0 BRA `(.L_x_1285) ;  /* 0x00000000002c0947 */ /* 0x000fee0003800000 */
        /* <DEDUP_REMOVED lines=11> */
.L_x_1285:
[----:B------:R-:W-:Y:S05]  /*1ee0*/  BSYNC B0 ;  /* 0x0000000000007941 */ /* 0x000fea0003800000 */
.L_x_1284:
[C---:B------:R-:W-:Y:S01]  /*1ef0*/  SHF.L.U32 R171, R42.reuse, 0x4, RZ ;  /* 0x000000042aab7819 */ /* 0x040fe200000006ff */
[----:B------:R-:W-:Y:S01]  /*1f00*/  BSSY B0, `(.L_x_1286) ;  /* 0x0000011000007945 */ /* 0x000fe20003800000 */
[----:B------:R-:W-:-:S03]  /*1f10*/  SHF.L.U64.HI R252, R42, 0x4, R43 ;  /* 0x000000042afc7819 */ /* 0x000fc6000001022b */
[----:B------:R1:W-:Y:S01]  /*1f20*/  STL [R1+0x18], R171 ;  /* 0x000018ab01007387 */ /* 0x0003e20000100800 */
[----:B------:R-:W-:Y:S05]  /*1f30*/  @P3 BRA `(.L_x_1287) ;  /* 0x0000000000343947 */ /* 0x000fea0003800000 */
[----:B------:R-:W-:Y:S02]  /*1f40*/  ULDC UR6, c[0x0][0x2d0] ;  /* 0x0000b40000067ab9 */ /* 0x000fe40000000800 */
[----:B------:R-:W-:-:S13]  /*1f50*/  ISETP.GE.AND P0, PT, R240, UR6, PT ;  /* 0x00000006f0007c0c */ /* 0x000fda000bf06270 */
[----:B------:R1:W-:Y:S01]  /*1f60*/  @P0 STS.128 [R199+0x4800], RZ ;  /* 0x004800ffc7000388 */ /* 0x0003e20000000c00 */
[----:B------:R-:W-:Y:S05]  /*1f70*/  @P0 BRA `(.L_x_1287) ;  /* 0x0000000000240947 */ /* 0x000fea0003800000 */
[----:B------:R-:W-:Y:S01]  /*1f80*/  IADD3 R0, P0, R171, R6, RZ ;  /* 0x00000006ab007210 */ /* 0x000fe20007f1e0ff */
[----:B------:R-:W-:-:S04]  /*1f90*/  ULDC.64 UR6, c[0x0][0x218] ;  /* 0x0000860000067ab9 */ /* 0x000fc80000000a00 */
[----:B------:R-:W-:Y:S01]  /*1fa0*/  IMAD.X R3, R252, 0x1, R9, P0 ;  /* 0x00000001fc037824 */ /* 0x000fe200000e0609 */
[----:B-1----:R-:W-:-:S04]  /*1fb0*/  LEA R10, P0, R0, UR6, 0x1 ;  /* 0x00000006000a7c11 */ /* 0x002fc8000f8008ff */
[----:B------:R-:W-:-:S05]  /*1fc0*/  LEA.HI.X R11, R0, UR7, R3, 0x1, P0 ;  /* 0x00000007000b7c11 */ /* 0x000fca00080f0c03 */
[----:B------:R-:W-:Y:S01]  /*1fd0*/  @!PT LDS RZ, [RZ] ;  /* 0x00000000fffff984 */ /* 0x000fe20000000800 */
[----:B------:R-:W-:Y:S01]  /*1fe0*/  @!PT LDS RZ, [RZ] ;  /* 0x00000000fffff984 */ /* 0x000fe20000000800 */
[----:B------:R-:W-:Y:S01]  /*1ff0*/  @!PT LDS RZ, [RZ] ;  /* 0x00000000fffff984 */ /* 0x000fe20000000800 */
[----:B------:R1:W-:Y:S04]  /*2000*/  LDGSTS.E.BYPASS.LTC128B.128 [R199+0x4800], desc[UR20][R10.64] ;  /* 0x048000000ac77fae */ /* 0x0003e8000b901d54 */
.L_x_1287:
[----:B------:R-:W-:Y:S05]  /*2010*/  BSYNC B0 ;  /* 0x0000000000007941 */ /* 0x000fea0003800000 */
.L_x_1286:
[----:B------:R-:W-:Y:S04]  /*2020*/  BSSY B0, `(.L_x_1288) ;  /* 0x000000f000007945 */ /* 0x000fe80003800000 */
[----:B------:R-:W-:Y:S05]  /*2030*/  @P4 BRA `(.L_x_1289) ;  /* 0x0000000000344947 */ /* 0x000fea0003800000 */
[----:B------:R-:W-:Y:S02]  /*2040*/  ULDC UR6, c[0x0][0x2d0] ;  /* 0x0000b40000067ab9 */ /* 0x000fe40000000800 */
[----:B------:R-:W-:-:S13]  /*2050*/  ISETP.GE.AND P0, PT, R240, UR6, PT ;  /* 0x00000006f0007c0c */ /* 0x000fda000bf06270 */
[----:B------:R1:W-:Y:S01]  /*2060*/  @P0 STS.128 [R199+0x5000], RZ ;  /* 0x005000ffc7000388 */ /* 0x0003e20000000c00 */
[----:B------:R-:W-:Y:S05]  /*2070*/  @P0 BRA `(.L_x_1289) ;  /* 0x0000000000240947 */ /* 0x000fea0003800000 */
[----:B------:R-:W-:Y:S01]  /*2080*/  LEA R0, P0, R42, R6, 0x5 ;  /* 0x000000062a007211 */ /* 0x000fe200078028ff */
[----:B------:R-:W-:-:S03]  /*2090*/  ULDC.64 UR6, c[0x0][0x218] ;  /* 0x0000860000067ab9 */ /* 0x000fc60000000a00 */
[----:B------:R-:W-:Y:S02]  /*20a0*/  LEA.HI.X R3, R42, R9, R43, 0x5, P0 ;  /* 0x000000092a037211 */ /* 0x000fe400000f2c2b */
[----:B-1----:R-:W-:-:S04]  /*20b0*/  LEA R10, P0, R0, UR6, 0x1 ;  /* 0x00000006000a7c11 */ /* 0x002fc8000f8008ff */
[----:B------:R-:W-:-:S05]  /*20c0*/  LEA.HI.X R11, R0, UR7, R3, 0x1, P0 ;  /* 0x00000007000b7c11 */ /* 0x000fca00080f0c03 */
[----:B------:R-:W-:Y:S01]  /*20d0*/  @!PT LDS RZ, [RZ] ;  /* 0x00000000fffff984 */ /* 0x000fe20000000800 */
[----:B------:R-:W-:Y:S01]  /*20e0*/  @!PT LDS RZ, [RZ] ;  /* 0x00000000fffff984 */ /* 0x000fe20000000800 */
[----:B------:R-:W-:Y:S01]  /*20f0*/  @!PT LDS RZ, [RZ] ;  /* 0x00000000fffff984 */ /* 0x000fe20000000800 */
[----:B------:R1:W-:Y:S04]  /*2100*/  LDGSTS.E.BYPASS.LTC128B.128 [R199+0x5000], desc[UR20][R10.64] ;  /* 0x050000000ac77fae */ /* 0x0003e8000b901d54 */
.L_x_1289:
[----:B------:R-:W-:Y:S05]  /*2110*/  BSYNC B0 ;  /* 0x0000000000007941 */ /* 0x000fea0003800000 */
.L_x_1288:
[----:B------:R-:W-:Y:S04]  /*2120*/  BSSY B0, `(.L_x_1290) ;  /* 0x0000011000007945 */ /* 0x000fe80003800000 */
[----:B------:R-:W-:Y:S05]  /*2130*/  @P5 BRA `(.L_x_1291) ;  /* 0x00000000003c5947 */ /* 0x000fea0003800000 */
[----:B------:R-:W-:Y:S02]  /*2140*/  ULDC UR6, c[0x0][0x2d0] ;  /* 0x0000b40000067ab9 */ /* 0x000fe40000000800 */
[----:B------:R-:W-:-:S13]  /*2150*/  ISETP.GE.AND P0, PT, R240, UR6, PT ;  /* 0x00000006f0007c0c */ /* 0x000fda000bf06270 */
[----:B------:R1:W-:Y:S01]  /*2160*/  @P0 STS.128 [R199+0x5800], RZ ;  /* 0x005800ffc7000388 */ /* 0x0003e20000000c00 */
[----:B------:R-:W-:Y:S05]  /*2170*/  @P0 BRA `(.L_x_1291) ;  /* 0x00000000002c0947 */ /* 0x000fea0003800000 */
[----:B------:R-:W-:Y:S01]  /*2180*/  MOV R8, R6 ;  /* 0x0000000600087202 */ /* 0x000fe20000000f00 */
[----:B------:R-:W-:Y:S01]  /*2190*/  IMAD R0, R43, 0x30, RZ ;  /* 0x000000302b007824 */ /* 0x000fe200078e02ff */
[----:B------:R-:W-:-:S03]  /*21a0*/  ULDC.64 UR6, c[0x0][0x218] ;  /* 0x0000860000067ab9 */ /* 0x000fc60000000a00 */
[----:B------:R-:W-:-:S05]  /*21b0*/  IMAD.WIDE.U32 R8, R42, 0x30, R8 ;  /* 0x000000302a087825 */ /* 0x000fca00078e0008 */
[----:B------:R-:W-:Y:S02]  /*21c0*/  IADD3 R0, R9, R0, RZ ;  /* 0x0000000009007210 */ /* 0x000fe40007ffe0ff */
[----:B------:R-:W-:-:S04]  /*21d0*/  LEA R6, P0, R8, UR6, 0x1 ;  /* 0x0000000608067c11 */ /* 0x000fc8000f8008ff */
[----:B------:R-:W-:-:S05]  /*21e0*/  LEA.HI.X R7, R8, UR7, R0, 0x1, P0 ;  /* 0x0000000708077c11 */ /* 0x000fca00080f0c00 */
[----:B------:R-:W-:Y:S01]  /*21f0*/  @!PT LDS RZ, [RZ] ;  /* 0x00000000fffff984 */ /* 0x000fe20000000800 */
[----:B------:R-:W-:Y:S01]  /*2200*/  @!PT LDS RZ, [RZ] ;  /* 0x00000000fffff984 */ /* 0x000fe20000000800 */
[----:B------:R-:W-:Y:S01]  /*2210*/  @!PT LDS RZ, [RZ] ;  /* 0x00000000fffff984 */ /* 0x000fe20000000800 */
[----:B------:R1:W-:Y:S04]  /*2220*/  LDGSTS.E.BYPASS.LTC128B.128 [R199+0x5800], desc[UR20][R6.64] ;  /* 0x0580000006c77fae */ /* 0x0003e8000b901d54 */
.L_x_1291:
[----:B------:R-:W-:Y:S05]  /*2230*/  BSYNC B0 ;  /* 0x0000000000007941 */ /* 0x000fea0003800000 */
.L_x_1290:
[----:B------:R-:W0:Y:S01]  /*2240*/  LDGDEPBAR ;  /* 0x00000000000079af */ /* 0x000e220000000000 */
[----:B------:R-:W-:Y:S01]  /*2250*/  ISETP.GE.AND P0, PT, R34, R12, PT ;  /* 0x0000000c2200720c */ /* 0x000fe20003f06270 */
[----:B-1----:R-:W-:Y:S01]  /*2260*/  IMAD.IADD R10, R33, 0x1, R17 ;  /* 0x00000001210a7824 */ /* 0x002fe200078e0211 */
[----:B------:R-:W-:Y:S01]  /*2270*/  LOP3.LUT R3, R16, 0x1c0, RZ, 0xc0, !PT ;  /* 0x000001c010037812 */ /* 0x000fe200078ec0ff */
[----:B------:R-:W-:Y:S01]  /*2280*/  IMAD.SHL.U32 R0, R13, 0x40, RZ ;  /* 0x000000400d007824 */ /* 0x000fe200078e00ff */
[----:B------:R-:W-:Y:S01]  /*2290*/  SHF.R.S32.HI R152, RZ, 0x5, R152 ;  /* 0x00000005ff987819 */ /* 0x000fe20000011498 */
[----:B------:R-:W-:Y:S01]  /*22a0*/  IMAD.SHL.U32 R5, R34, 0x8, RZ ;  /* 0x0000000822057824 */ /* 0x000fe200078e00ff */
[----:B------:R1:W-:Y:S01]  /*22b0*/  STL [R1+0x1c], R10 ;  /* 0x00001c0a01007387 */ /* 0x0003e20000100800 */
[----:B------:R-:W-:Y:S01]  /*22c0*/  IMAD.SHL.U32 R7, R15, 0x8, RZ ;  /* 0x000000080f077824 */ /* 0x000fe200078e00ff */
[----:B------:R-:W-:Y:S01]  /*22d0*/  LOP3.LUT R0, R0, 0x1c0, RZ, 0xc0, !PT ;  /* 0x000001c000007812 */ /* 0x000fe200078ec0ff */
[----:B------:R-:W-:Y:S01]  /*22e0*/  IMAD.SHL.U32 R8, R14, 0x40, RZ ;  /* 0x000000400e087824 */ /* 0x000fe200078e00ff */
[----:B------:R-:W-:Y:S01]  /*22f0*/  LOP3.LUT R5, R3, 0x8, R5, 0xf8, !PT ;  /* 0x0000000803057812 */ /* 0x000fe200078ef805 */
[----:B------:R-:W-:Y:S01]  /*2300*/  BSSY B0, `(.L_x_1292) ;  /* 0x0000024000007945 */ /* 0x000fe20003800000 */
[----:B------:R-:W-:-:S02]  /*2310*/  SHF.R.U32.HI R3, RZ, 0x3, R3 ;  /* 0x00000003ff037819 */ /* 0x000fc40000011603 */
[----:B------:R-:W-:Y:S02]  /*2320*/  LOP3.LUT R7, R0, 0x8, R7, 0xf8, !PT ;  /* 0x0000000800077812 */ /* 0x000fe400078ef807 */
[----:B------:R-:W-:Y:S02]  /*2330*/  SHF.R.U32.HI R6, RZ, 0x3, R0 ;  /* 0x00000003ff067819 */ /* 0x000fe40000011600 */
[----:B------:R-:W-:Y:S01]  /*2340*/  LOP3.LUT R109, R8, 0xfffffe00, RZ, 0xc0, !PT ;  /* 0xfffffe00086d7812 */ /* 0x000fe200078ec0ff */
[----:B------:R-:W-:Y:S01]  /*2350*/  IMAD.WIDE.U32 R8, R18, UR5, RZ ;  /* 0x0000000512087c25 */ /* 0x000fe2000f8e00ff */
[----:B------:R-:W-:Y:S02]  /*2360*/  LOP3.LUT R0, R5, R3, RZ, 0x3c, !PT ;  /* 0x0000000305007212 */ /* 0x000fe400078e3cff */
[----:B------:R-:W-:Y:S01]  /*2370*/  LOP3.LUT R41, R7, R6, RZ, 0x3c, !PT ;  /* 0x0000000607297212 */ /* 0x000fe200078e3cff */
[----:B------:R-:W-:-:S04]  /*2380*/  DEPBAR.LE SB0, 0x0 ;  /* 0x000080000000791a */ /* 0x000fc80000000000 */
[----:B------:R-:W-:Y:S01]  /*2390*/  BAR.SYNC.DEFER_BLOCKING 0x0 ;  /* 0x0000000000007b1d */ /* 0x000fe20000010000 */
[----:B------:R-:W-:Y:S01]  /*23a0*/  IMAD R3, R18, UR8, RZ ;  /* 0x0000000812037c24 */ /* 0x000fe2000f8e02ff */
[----:B------:R-:W-:Y:S01]  /*23b0*/  LEA R6, P1, R8, R32, 0x6 ;  /* 0x0000002008067211 */ /* 0x000fe200078230ff */
[----:B------:R-:W-:Y:S01]  /*23c0*/  IMAD R5, R152, 0x400, R109 ;  /* 0x0000040098057824 */ /* 0x000fe200078e026d */
[-C--:B------:R-:W-:Y:S01]  /*23d0*/  ISETP.GE.AND P2, PT, R30, R12.reuse, PT ;  /* 0x0000000c1e00720c */ /* 0x080fe20003f46270 */
[----:B------:R-:W-:Y:S01]  /*23e0*/  IMAD R7, R19, UR5, R3 ;  /* 0x0000000513077c24 */ /* 0x000fe2000f8e0203 */
[-C--:B------:R-:W-:Y:S01]  /*23f0*/  ISETP.GE.AND P3, PT, R26, R12.reuse, PT ;  /* 0x0000000c1a00720c */ /* 0x080fe20003f66270 */
[----:B------:R-:W-:Y:S01]  /*2400*/  IMAD.IADD R3, R41, 0x1, R5 ;  /* 0x0000000129037824 */ /* 0x000fe200078e0205 */
[----:B------:R-:W-:Y:S01]  /*2410*/  ISETP.GE.AND P4, PT, R22, R12, PT ;  /* 0x0000000c1600720c */ /* 0x000fe20003f86270 */
[----:B------:R-:W-:Y:S02]  /*2420*/  IMAD R0, R15, 0x200, R0 ;  /* 0x000002000f007824 */ /* 0x000fe400078e0200 */
[----:B------:R-:W-:Y:S01]  /*2430*/  IMAD.IADD R5, R9, 0x1, R7 ;  /* 0x0000000109057824 */ /* 0x000fe200078e0207 */
[----:B------:R-:W-:-:S02]  /*2440*/  LEA R191, R3, UR4, 0x1 ;  /* 0x0000000403bf7c11 */ /* 0x000fc4000f8e08ff */
[----:B------:R-:W-:Y:S02]  /*2450*/  LEA R184, R0, UR4, 0x1 ;  /* 0x0000000400b87c11 */ /* 0x000fe4000f8e08ff */
[----:B------:R-:W-:Y:S01]  /*2460*/  LEA.HI.X R7, R8, R10, R5, 0x6, P1 ;  /* 0x0000000a08077211 */ /* 0x000fe200008f3405 */
[----:B------:R1:W-:Y:S01]  /*2470*/  @P0 STS.128 [R199+0x6000], RZ ;  /* 0x006000ffc7000388 */ /* 0x0003e20000000c00 */
        /* <DEDUP_REMOVED lines=12> */
.L_x_1293:
[----:B------:R-:W-:Y:S05]  /*2540*/  BSYNC B0 ;  /* 0x0000000000007941 */ /* 0x000fea0003800000 */
.L_x_1292:
[----:B------:R1:W-:Y:S01]  /*2550*/  @P2 STS.128 [R199+0x6800], RZ ;  /* 0x006800ffc7002388 */ /* 0x0003e20000000c00 */
        /* <DEDUP_REMOVED lines=15> */
.L_x_1295:
[----:B------:R-:W-:Y:S05]  /*2650*/  BSYNC B0 ;  /* 0x0000000000007941 */ /* 0x000fea0003800000 */
.L_x_1294:
        /* <DEDUP_REMOVED lines=16> */
.L_x_1297:
[----:B------:R-:W-:Y:S05]  /*2760*/  BSYNC B0 ;  /* 0x0000000000007941 */ /* 0x000fea0003800000 */
.L_x_1296:
[----:B------:R1:W-:Y:S01]  /*2770*/  @P4 STS.128 [R199+0x7800], RZ ;  /* 0x007800ffc7004388 */ /* 0x0003e20000000c00 */
[----:B------:R-:W-:Y:S04]  /*2780*/  BSSY B0, `(.L_x_1298) ;  /* 0x0000010000007945 */ /* 0x000fe80003800000 */
[----:B------:R-:W-:Y:S05]  /*2790*/  @P4 BRA `(.L_x_1299) ;  /* 0x0000000000384947 */ /* 0x000fea0003800000 */
[----:B------:R-:W-:Y:S02]  /*27a0*/  ULDC UR6, c[0x0][0x2d0] ;  /* 0x0000b40000067ab9 */ /* 0x000fe40000000800 */
[----:B------:R-:W-:-:S13]  /*27b0*/  ISETP.GE.AND P0, PT, R240, UR6, PT ;  /* 0x00000006f0007c0c */ /* 0x000fda000bf06270 */
[----:B------:R1:W-:Y:S01]  /*27c0*/  @P0 STS.128 [R199+0x7800], RZ ;  /* 0x007800ffc7000388 */ /* 0x0003e20000000c00 */
[----:B------:R-:W-:Y:S05]  /*27d0*/  @P0 BRA `(.L_x_1299) ;  /* 0x0000000000280947 */ /* 0x000fea0003800000 */
[----:B------:R-:W-:Y:S01]  /*27e0*/  IMAD R0, R19, 0x30, RZ ;  /* 0x0000003013007824 */ /* 0x000fe200078e02ff */
[----:B------:R-:W-:Y:S01]  /*27f0*/  ULDC.64 UR6, c[0x0][0x220] ;  /* 0x0000880000067ab9 */ /* 0x000fe20000000a00 */
[----:B------:R-:W-:-:S05]  /*2800*/  IMAD.WIDE.U32 R6, R18, 0x30, R6 ;  /* 0x0000003012067825 */ /* 0x000fca00078e0006 */
[----:B------:R-:W-:Y:S02]  /*2810*/  IADD3 R0, R7, R0, RZ ;  /* 0x0000000007007210 */ /* 0x000fe40007ffe0ff */
[----:B-1----:R-:W-:-:S04]  /*2820*/  LEA R8, P0, R6, UR6, 0x1 ;  /* 0x0000000606087c11 */ /* 0x002fc8000f8008ff */
[----:B------:R-:W-:-:S05]  /*2830*/  LEA.HI.X R9, R6, UR7, R0, 0x1, P0 ;  /* 0x0000000706097c11 */ /* 0x000fca00080f0c00 */
[----:B------:R-:W-:Y:S01]  /*2840*/  @!PT LDS RZ, [RZ] ;  /* 0x00000000fffff984 */ /* 0x000fe20000000800 */
[----:B------:R-:W-:Y:S01]  /*2850*/  @!PT LDS RZ, [RZ] ;  /* 0x00000000fffff984 */ /* 0x000fe20000000800 */
[----:B------:R-:W-:Y:S01]  /*2860*/  @!PT LDS RZ, [RZ] ;  /* 0x00000000fffff984 */ /* 0x000fe20000000800 */
[----:B------:R1:W-:Y:S04]  /*2870*/  LDGSTS.E.BYPASS.LTC128B.128 [R199+0x7800], desc[UR20][R8.64] ;  /* 0x0780000008c77fae */ /* 0x0003e8000b901d54 */
.L_x_1299:
[----:B------:R-:W-:Y:S05]  /*2880*/  BSYNC B0 ;  /* 0x0000000000007941 */ /* 0x000fea0003800000 */
.L_x_1298:
[----:B------:R-:W-:Y:S01]  /*2890*/  LDSM.16.M88.4 R12, [R191] ;  /* 0x00000000bf0c783b */ /* 0x000fe20000000200 */
[----:B------:R-:W-:Y:S01]  /*28a0*/  R2P PR, R28, 0x6 ;  /* 0x000000061c007804 */ /* 0x000fe20000000000 */
[--C-:B------:R-:W-:Y:S01]  /*28b0*/  IMAD R194, R2, 0x2, R191.reuse ;  /* 0x0000000202c27824 */ /* 0x100fe200078e02bf */
[----:B------:R-:W-:Y:S01]  /*28c0*/  ULDC.U8 UR16, c[0x0][0x388] ;  /* 0x0000e20000107ab9 */ /* 0x000fe20000000000 */
[----:B------:R-:W5:Y:S01]  /*28d0*/  LDSM.16.M88.4 R20, [R184+0x4000] ;  /* 0x00400000b814783b */ /* 0x000f620000000200 */
[C---:B------:R-:W-:Y:S01]  /*28e0*/  VIADD R3, R184.reuse, 0x4000 ;  /* 0x00004000b8037836 */ /* 0x040fe20000000000 */
[----:B------:R-:W-:Y:S01]  /*28f0*/  SEL R0, R29, 0xffffffe0, !P1 ;  /* 0xffffffe01d007807 */ /* 0x000fe20004800000 */
[----:B------:R-:W-:Y:S01]  /*2900*/  VIADD R195, R184, 0x4040 ;  /* 0x00004040b8c37836 */ /* 0x000fe20000000000 */
[----:B-1----:R-:W1:Y:S01]  /*2910*/  LDSM.16.M88.4 R8, [R191+0x2000] ;  /* 0x00200000bf08783b */ /* 0x002e620000000200 */
[----:B------:R-:W-:Y:S02]  /*2920*/  IMAD R192, R4, 0x2, R191 ;  /* 0x0000000204c07824 */ /* 0x000fe400078e02bf */
[----:B------:R-:W-:Y:S01]  /*2930*/  IMAD.IADD R190, R184, 0x1, R0 ;  /* 0x00000001b8be7824 */ /* 0x000fe200078e0200 */
[----:B------:R-:W2:Y:S01]  /*2940*/  LDSM.16.M88.4 R36, [R184+0x4800] ;  /* 0x00480000b824783b */ /* 0x000ea20000000200 */
[----:B------:R-:W-:-:S02]  /*2950*/  IMAD R193, R2, 0x2, R192 ;  /* 0x0000000202c17824 */ /* 0x000fc400078e02c0 */
[----:B------:R-:W-:Y:S01]  /*2960*/  @P2 VIADD R195, R3, 0xffffffc0 ;  /* 0xffffffc003c32836 */ /* 0x000fe20000000000 */
[----:B---3--:R-:W3:Y:S01]  /*2970*/  LDSM.16.M88.4 R32, [R184+0x5000] ;  /* 0x00500000b820783b */ /* 0x008ee20000000200 */
[----:B------:R-:W-:Y:S02]  /*2980*/  IMAD.SHL.U32 R3, R153, 0x2, RZ ;  /* 0x0000000299037824 */ /* 0x000fe400078e00ff */
[----:B------:R-:W-:Y:S01]  /*2990*/  IMAD.IADD R189, R0, 0x1, R195 ;  /* 0x0000000100bd7824 */ /* 0x000fe200078e02c3 */
[----:B------:R-:W4:Y:S01]  /*29a0*/  LDSM.16.M88.4 R24, [R184+0x5800] ;  /* 0x00580000b818783b */ /* 0x000f220000000200 */
[----:B------:R-:W-:Y:S01]  /*29b0*/  IMAD.IADD R0, R109, 0x1, R41 ;  /* 0x000000016d007824 */ /* 0x000fe200078e0229 */
[----:B------:R-:W-:Y:S01]  /*29c0*/  LOP3.LUT R3, R3, 0x6, RZ, 0xc0, !PT ;  /* 0x0000000603037812 */ /* 0x000fe200078ec0ff */
[C---:B------:R-:W-:Y:S01]  /*29d0*/  VIADD R198, R195.reuse, 0x800 ;  /* 0x00000800c3c67836 */ /* 0x040fe20000000000 */
[----:B------:R-:W-:Y:S01]  /*29e0*/  LDSM.16.M88.4 R16, [R194+0x2000] ;  /* 0x00200000c210783b */ /* 0x000fe20000000200 */
[----:B------:R-:W-:-:S02]  /*29f0*/  VIADD R197, R195, 0x1000 ;  /* 0x00001000c3c57836 */ /* 0x000fc40000000000 */
[----:B------:R-:W-:Y:S01]  /*2a00*/  IMAD R3, R110, 0x40, R3 ;  /* 0x000000406e037824 */ /* 0x000fe200078e0203 */
[----:B------:R-:W4:Y:S01]  /*2a10*/  LDSM.16.M88.4 R52, [R190+0x4800] ;  /* 0x00480000be34783b */ /* 0x000f220000000200 */
[----:B------:R-:W-:Y:S02]  /*2a20*/  VIADD R196, R195, 0x1800 ;  /* 0x00001800c3c47836 */ /* 0x000fe40000000000 */
[C---:B------:R-:W-:Y:S01]  /*2a30*/  VIADD R5, R3.reuse, 0x10 ;  /* 0x0000001003057836 */ /* 0x040fe20000000000 */
[----:B------:R-:W4:Y:S01]  /*2a40*/  LDSM.16.M88.4 R60, [R190+0x5000] ;  /* 0x00500000be3c783b */ /* 0x000f220000000200 */
[CC--:B------:R-:W-:Y:S01]  /*2a50*/  ISETP.GE.AND P4, PT, R3.reuse, R40.reuse, PT ;  /* 0x000000280300720c */ /* 0x0c0fe20003f86270 */
[----:B------:R-:W-:Y:S02]  /*2a60*/  VIADD R7, R3, 0x8 ;  /* 0x0000000803077836 */ /* 0x000fe40000000000 */
[----:B------:R-:W4:Y:S01]  /*2a70*/  LDSM.16.M88.4 R56, [R190+0x4000] ;  /* 0x00400000be38783b */ /* 0x000f220000000200 */
[-C--:B------:R-:W-:Y:S01]  /*2a80*/  ISETP.GE.AND P0, PT, R5, R40.reuse, PT ;  /* 0x000000280500720c */ /* 0x080fe20003f06270 */
[----:B------:R-:W-:Y:S01]  /*2a90*/  VIADD R5, R3, 0x21 ;  /* 0x0000002103057836 */ /* 0x000fe20000000000 */
[----:B------:R-:W-:Y:S01]  /*2aa0*/  ISETP.GE.AND P2, PT, R7, R40, PT ;  /* 0x000000280700720c */ /* 0x000fe20003f46270 */
[----:B------:R-:W4:Y:S01]  /*2ab0*/  LDSM.16.M88.4 R64, [R190+0x5800] ;  /* 0x00580000be40783b */ /* 0x000f220000000200 */
[----:B------:R-:W-:-:S02]  /*2ac0*/  VIADD R6, R3, 0x9 ;  /* 0x0000000903067836 */ /* 0x000fc40000000000 */
[-C--:B------:R-:W-:Y:S01]  /*2ad0*/  ISETP.GE.AND P6, PT, R5, R40.reuse, PT ;  /* 0x000000280500720c */ /* 0x080fe20003fc6270 */
[-C--:B-----5:R-:W-:Y:S01]  /*2ae0*/  HMMA.16816.F32.BF16 R92, R12, R20.reuse, RZ ;  /* 0x000000140c5c723c */ /* 0x0a0fe200000418ff */
[----:B------:R-:W5:Y:S01]  /*2af0*/  LDSM.16.M88.4 R28, [R194] ;  /* 0x00000000c21c783b */ /* 0x000f620000000200 */
[C---:B------:R-:W-:Y:S01]  /*2b00*/  VIADD R5, R3.reuse, 0x28 ;  /* 0x0000002803057836 */ /* 0x040fe20000000000 */
[-C--:B------:R-:W-:Y:S01]  /*2b10*/  ISETP.GE.AND P1, PT, R6, R40.reuse, PT ;  /* 0x000000280600720c */ /* 0x080fe20003f26270 */
[----:B------:R-:W-:Y:S01]  /*2b20*/  VIADD R6, R3, 0x11 ;  /* 0x0000001103067836 */ /* 0x000fe20000000000 */
[----:B------:R-:W0:Y:S01]  /*2b30*/  LDGDEPBAR ;  /* 0x00000000000079af */ /* 0x000e220000000000 */
[----:B-1----:R-:W-:Y:S01]  /*2b40*/  HMMA.16816.F32.BF16 R44, R8, R20, RZ ;  /* 0x00000014082c723c */ /* 0x002fe200000418ff */
[----:B------:R-:W-:Y:S01]  /*2b50*/  ISETP.GE.AND P5, PT, R5, R40, PT ;  /* 0x000000280500720c */ /* 0x000fe20003fa6270 */
[C---:B------:R-:W-:Y:S02]  /*2b60*/  VIADD R5, R3.reuse, 0x29 ;  /* 0x0000002903057836 */ /* 0x040fe40000000000 */
[----:B------:R-:W-:-:S02]  /*2b70*/  VIADD R41, R3, 0x18 ;  /* 0x0000001803297836 */ /* 0x000fc40000000000 */
[----:B------:R-:W-:Y:S01]  /*2b80*/  HMMA.16816.F32.BF16 R80, R8, R22, RZ ;  /* 0x000000160850723c */ /* 0x000fe200000418ff */
[----:B------:R-:W-:-:S05]  /*2b90*/  VIADD R7, R3, 0x20 ;  /* 0x0000002003077836 */ /* 0x000fca0000000000 */
[----:B------:R-:W-:Y:S06]  /*2ba0*/  HMMA.16816.F32.BF16 R128, R12, R22, RZ ;  /* 0x000000160c80723c */ /* 0x000fec00000418ff */
[C---:B--2---:R-:W-:Y:S06]  /*2bb0*/  HMMA.16816.F32.BF16 R20, R8.reuse, R36, RZ ;  /* 0x000000240814723c */ /* 0x044fec00000418ff */
[C---:B---3--:R-:W-:Y:S06]  /*2bc0*/  HMMA.16816.F32.BF16 R48, R8.reuse, R32, RZ ;  /* 0x000000200830723c */ /* 0x048fec00000418ff */
[C---:B----4-:R-:W-:Y:S06]  /*2bd0*/  HMMA.16816.F32.BF16 R68, R8.reuse, R24, RZ ;  /* 0x000000180844723c */ /* 0x050fec00000418ff */
[C---:B------:R-:W-:Y:S06]  /*2be0*/  HMMA.16816.F32.BF16 R88, R8.reuse, R38, RZ ;  /* 0x000000260858723c */ /* 0x040fec00000418ff */
[----:B------:R-:W-:Y:S06]  /*2bf0*/  HMMA.16816.F32.BF16 R84, R8, R34, RZ ;  /* 0x000000220854723c */ /* 0x000fec00000418ff */
[----:B------:R-:W-:Y:S06]  /*2c00*/  HMMA.16816.F32.BF16 R76, R12, R36, RZ ;  /* 0x000000240c4c723c */ /* 0x000fec00000418ff */
[----:B------:R-:W-:Y:S06]  /*2c10*/  HMMA.16816.F32.BF16 R8, R8, R26, RZ ;  /* 0x0000001a0808723c */ /* 0x000fec00000418ff */
[C---:B------:R-:W-:Y:S01]  /*2c20*/  HMMA.16816.F32.BF16 R140, R16.reuse, R52, R20 ;  /* 0x00000034108c723c */ /* 0x040fe20000041814 */
[----:B------:R-:W-:Y:S05]  /*2c30*/  LDSM.16.M88.4 R20, [R192+0x2000] ;  /* 0x00200000c014783b */ /* 0x000fea0000000200 */
[----:B------:R-:W-:Y:S01]  /*2c40*/  HMMA.16816.F32.BF16 R136, R16, R60, R48 ;  /* 0x0000003c1088723c */ /* 0x000fe20000041830 */
[----:B------:R-:W1:Y:S05]  /*2c50*/  LDSM.16.M88.4 R48, [R195] ;  /* 0x00000000c330783b */ /* 0x000e6a0000000200 */
[C---:B------:R-:W-:Y:S06]  /*2c60*/  HMMA.16816.F32.BF16 R104, R12.reuse, R24, RZ ;  /* 0x000000180c68723c */ /* 0x040fec00000418ff */
[C---:B------:R-:W-:Y:S01]  /*2c70*/  HMMA.16816.F32.BF16 R124, R12.reuse, R26, RZ ;  /* 0x0000001a0c7c723c */ /* 0x040fe200000418ff */
[----:B------:R-:W2:Y:S05]  /*2c80*/  LDSM.16.M88.4 R24, [R192] ;  /* 0x00000000c018783b */ /* 0x000eaa0000000200 */
[C---:B------:R-:W-:Y:S06]  /*2c90*/  HMMA.16816.F32.BF16 R72, R12.reuse, R32, RZ ;  /* 0x000000200c48723c */ /* 0x040fec00000418ff */
[C---:B------:R-:W-:Y:S01]  /*2ca0*/  HMMA.16816.F32.BF16 R148, R12.reuse, R38, RZ ;  /* 0x000000260c94723c */ /* 0x040fe200000418ff */
[----:B------:R-:W-:Y:S05]  /*2cb0*/  LDSM.16.M88.4 R36, [R195+0x1000] ;  /* 0x00100000c324783b */ /* 0x000fea0000000200 */
[----:B------:R-:W-:Y:S01]  /*2cc0*/  HMMA.16816.F32.BF16 R144, R12, R34, RZ ;  /* 0x000000220c90723c */ /* 0x000fe200000418ff */
[----:B------:R-:W-:Y:S04]  /*2cd0*/  LDSM.16.M88.4 R32, [R195+0x1800] ;  /* 0x00180000c320783b */ /* 0x000fe80000000200 */
[----:B------:R-:W-:Y:S01]  /*2ce0*/  LDSM.16.M88.4 R12, [R193] ;  /* 0x00000000c10c783b */ /* 0x000fe20000000200 */
[C---:B------:R-:W-:Y:S03]  /*2cf0*/  HMMA.16816.F32.BF16 R120, R16.reuse, R56, R44 ;  /* 0x000000381078723c */ /* 0x040fe6000004182c */
[----:B------:R-:W3:Y:S03]  /*2d00*/  LDSM.16.M88.4 R44, [R195+0x800] ;  /* 0x00080000c32c783b */ /* 0x000ee60000000200 */
[----:B------:R-:W-:Y:S06]  /*2d10*/  HMMA.16816.F32.BF16 R132, R16, R64, R68 ;  /* 0x000000401084723c */ /* 0x000fec0000041844 */
[----:B-----5:R-:W-:Y:S06]  /*2d20*/  HMMA.16816.F32.BF16 R68, R28, R56, R92 ;  /* 0x000000381c44723c */ /* 0x020fec000004185c */
[----:B------:R-:W-:Y:S06]  /*2d30*/  HMMA.16816.F32.BF16 R116, R16, R58, R80 ;  /* 0x0000003a1074723c */ /* 0x000fec0000041850 */
[----:B------:R-:W-:Y:S06]  /*2d40*/  HMMA.16816.F32.BF16 R92, R28, R52, R76 ;  /* 0x000000341c5c723c */ /* 0x000fec000004184c */
[C---:B------:R-:W-:Y:S06]  /*2d50*/  HMMA.16816.F32.BF16 R112, R16.reuse, R54, R88 ;  /* 0x000000361070723c */ /* 0x040fec0000041858 */
[C---:B------:R-:W-:Y:S06]  /*2d60*/  HMMA.16816.F32.BF16 R100, R16.reuse, R62, R84 ;  /* 0x0000003e1064723c */ /* 0x040fec0000041854 */
[----:B------:R-:W-:Y:S01]  /*2d70*/  HMMA.16816.F32.BF16 R96, R16, R66, R8 ;  /* 0x000000421060723c */ /* 0x000fe20000041808 */
[----:B------:R-:W-:Y:S04]  /*2d80*/  LDSM.16.M88.4 R8, [R193+0x2000] ;  /* 0x00200000c108783b */ /* 0x000fe80000000200 */
[----:B------:R-:W4:Y:S01]  /*2d90*/  LDSM.16.M88.4 R16, [R189] ;  /* 0x00000000bd10783b */ /* 0x000f220000000200 */
[C---:B------:R-:W-:Y:S06]  /*2da0*/  HMMA.16816.F32.BF16 R76, R28.reuse, R58, R128 ;  /* 0x0000003a1c4c723c */ /* 0x040fec0000041880 */
[C---:B------:R-:W-:Y:S06]  /*2db0*/  HMMA.16816.F32.BF16 R88, R28.reuse, R60, R72 ;  /* 0x0000003c1c58723c */ /* 0x040fec0000041848 */
[C---:B------:R-:W-:Y:S06]  /*2dc0*/  HMMA.16816.F32.BF16 R84, R28.reuse, R64, R104 ;  /* 0x000000401c54723c */ /* 0x040fec0000041868 */
[C---:B------:R-:W-:Y:S01]  /*2dd0*/  HMMA.16816.F32.BF16 R80, R28.reuse, R54, R148 ;  /* 0x000000361c50723c */ /* 0x040fe20000041894 */
[----:B------:R-:W5:Y:S05]  /*2de0*/  LDSM.16.M88.4 R52, [R189+0x800] ;  /* 0x00080000bd34783b */ /* 0x000f6a0000000200 */
[C---:B------:R-:W-:Y:S06]  /*2df0*/  HMMA.16816.F32.BF16 R72, R28.reuse, R62, R144 ;  /* 0x0000003e1c48723c */ /* 0x040fec0000041890 */
[----:B------:R-:W-:Y:S06]  /*2e00*/  HMMA.16816.F32.BF16 R56, R28, R66, R124 ;  /* 0x000000421c38723c */ /* 0x000fec000004187c */
[-C--:B-1----:R-:W-:Y:S06]  /*2e10*/  HMMA.16816.F32.BF16 R28, R20, R48.reuse, R120 ;  /* 0x00000030141c723c */ /* 0x082fec0000041878 */
[----:B--2---:R-:W-:Y:S06]  /*2e20*/  HMMA.16816.F32.BF16 R60, R24, R48, R68 ;  /* 0x00000030183c723c */ /* 0x004fec0000041844 */
[-C--:B------:R-:W-:Y:S06]  /*2e30*/  HMMA.16816.F32.BF16 R64, R20, R50.reuse, R116 ;  /* 0x000000321440723c */ /* 0x080fec0000041874 */
[----:B------:R-:W-:Y:S06]  /*2e40*/  HMMA.16816.F32.BF16 R48, R24, R50, R76 ;  /* 0x000000321830723c */ /* 0x000fec000004184c */
[C---:B---3--:R-:W-:Y:S06]  /*2e50*/  HMMA.16816.F32.BF16 R104, R20.reuse, R44, R140 ;  /* 0x0000002c1468723c */ /* 0x048fec000004188c */
[C---:B------:R-:W-:Y:S06]  /*2e60*/  HMMA.16816.F32.BF16 R136, R20.reuse, R36, R136 ;  /* 0x000000241488723c */ /* 0x040fec0000041888 */
[C---:B------:R-:W-:Y:S06]  /*2e70*/  HMMA.16816.F32.BF16 R132, R20.reuse, R32, R132 ;  /* 0x000000201484723c */ /* 0x040fec0000041884 */
[C---:B------:R-:W-:Y:S06]  /*2e80*/  HMMA.16816.F32.BF16 R112, R20.reuse, R46, R112 ;  /* 0x0000002e1470723c */ /* 0x040fec0000041870 */
[C---:B------:R-:W-:Y:S06]  /*2e90*/  HMMA.16816.F32.BF16 R100, R20.reuse, R38, R100 ;  /* 0x000000261464723c */ /* 0x040fec0000041864 */
[----:B------:R-:W-:Y:S01]  /*2ea0*/  HMMA.16816.F32.BF16 R96, R20, R34, R96 ;  /* 0x000000221460723c */ /* 0x000fe20000041860 */
[----:B------:R-:W1:Y:S05]  /*2eb0*/  LDSM.16.M88.4 R20, [R189+0x1000] ;  /* 0x00100000bd14783b */ /* 0x000e6a0000000200 */
[C---:B------:R-:W-:Y:S06]  /*2ec0*/  HMMA.16816.F32.BF16 R88, R24.reuse, R36, R88 ;  /* 0x000000241858723c */ /* 0x040fec0000041858 */
[----:B------:R-:W-:Y:S06]  /*2ed0*/  HMMA.16816.F32.BF16 R76, R24, R38, R72 ;  /* 0x00000026184c723c */ /* 0x000fec0000041848 */
[-C--:B----4-:R-:W-:Y:S06]  /*2ee0*/  HMMA.16816.F32.BF16 R36, R8, R16.reuse, R28 ;  /* 0x000000100824723c */ /* 0x090fec000004181c */
[----:B------:R-:W-:Y:S06]  /*2ef0*/  HMMA.16816.F32.BF16 R28, R12, R16, R60 ;  /* 0x000000100c1c723c */ /* 0x000fec000004183c */
[----:B------:R-:W-:Y:S01]  /*2f00*/  HMMA.16816.F32.BF16 R68, R24, R44, R92 ;  /* 0x0000002c1844723c */ /* 0x000fe2000004185c */
[----:B------:R-:W-:-:S05]  /*2f10*/  VIADD R16, R3, 0x1 ;  /* 0x0000000103107836 */ /* 0x000fca0000000000 */
[----:B------:R-:W-:Y:S01]  /*2f20*/  HMMA.16816.F32.BF16 R80, R24, R46, R80 ;  /* 0x0000002e1850723c */ /* 0x000fe20000041850 */
[----:B------:R-:W-:-:S05]  /*2f30*/  ISETP.GE.AND P3, PT, R16, R40, PT ;  /* 0x000000281000720c */ /* 0x000fca0003f66270 */
[----:B------:R-:W-:Y:S01]  /*2f40*/  HMMA.16816.F32.BF16 R84, R24, R32, R84 ;  /* 0x000000201854723c */ /* 0x000fe20000041854 */
[----:B------:R-:W-:-:S05]  /*2f50*/  FSEL R92, R38, -INF , !P4 ;  /* 0xff800000265c7808 */ /* 0x000fca0006000000 */
[----:B------:R-:W-:Y:S01]  /*2f60*/  HMMA.16816.F32.BF16 R72, R24, R34, R56 ;  /* 0x000000221848723c */ /* 0x000fe20000041838 */
[----:B------:R-:W-:Y:S02]  /*2f70*/  FSEL R93, R30, -INF , !P4 ;  /* 0xff8000001e5d7808 */ /* 0x000fe40006000000 */
[----:B------:R-:W-:-:S03]  /*2f80*/  FSEL R94, R31, -INF , !P3 ;  /* 0xff8000001f5e7808 */ /* 0x000fc60005800000 */
[-C--:B------:R-:W-:Y:S06]  /*2f90*/  HMMA.16816.F32.BF16 R32, R8, R18.reuse, R64 ;  /* 0x000000120820723c */ /* 0x080fec0000041840 */
[----:B------:R-:W-:Y:S01]  /*2fa0*/  HMMA.16816.F32.BF16 R24, R12, R18, R48 ;  /* 0x000000120c18723c */ /* 0x000fe20000041830 */
[----:B------:R-:W2:Y:S01]  /*2fb0*/  LDSM.16.M88.4 R16, [R189+0x1800] ;  /* 0x00180000bd10783b */ /* 0x000ea20000000200 */
[----:B------:R-:W-:Y:S01]  /*2fc0*/  FSEL R67, R28, -INF , !P4 ;  /* 0xff8000001c437808 */ /* 0x000fe20006000000 */
[----:B------:R-:W-:-:S04]  /*2fd0*/  DEPBAR.LE SB0, 0x0 ;  /* 0x000080000000791a */ /* 0x000fc80000000000 */
[----:B-----5:R-:W-:Y:S01]  /*2fe0*/  HMMA.16816.F32.BF16 R48, R12, R52, R68 ;  /* 0x000000340c30723c */ /* 0x020fe20000041844 */
[----:B------:R-:W-:-:S05]  /*2ff0*/  FSEL R64, R29, -INF , !P3 ;  /* 0xff8000001d407808 */ /* 0x000fca0005800000 */
[C---:B------:R-:W-:Y:S01]  /*3000*/  HMMA.16816.F32.BF16 R44, R8.reuse, R52, R104 ;  /* 0x00000034082c723c */ /* 0x040fe20000041868 */
[----:B------:R-:W-:Y:S01]  /*3010*/  FSEL R70, R36, -INF , !P4 ;  /* 0xff80000024467808 */ /* 0x000fe20006000000 */
[----:B------:R-:W-:Y:S01]  /*3020*/  VIADD R68, R3, 0x19 ;  /* 0x0000001903447836 */ /* 0x000fe20000000000 */
[----:B------:R-:W-:Y:S02]  /*3030*/  FSEL R69, R37, -INF , !P3 ;  /* 0xff80000025457808 */ /* 0x000fe40005800000 */
[----:B------:R-:W-:Y:S01]  /*3040*/  FSEL R71, R33, -INF , !P1 ;  /* 0xff80000021477808 */ /* 0x000fe20004800000 */
[-C--:B------:R-:W-:Y:S01]  /*3050*/  HMMA.16816.F32.BF16 R60, R8, R54.reuse, R112 ;  /* 0x00000036083c723c */ /* 0x080fe20000041870 */
[----:B------:R-:W-:Y:S01]  /*3060*/  BAR.SYNC.DEFER_BLOCKING 0x0 ;  /* 0x0000000000007b1d */ /* 0x000fe20000010000 */
[----:B------:R-:W-:Y:S01]  /*3070*/  ISETP.GE.AND P4, PT, R5, R40, PT ;  /* 0x000000280500720c */ /* 0x000fe20003f86270 */
[----:B------:R-:W-:Y:S02]  /*3080*/  VIADD R5, R3, 0x30 ;  /* 0x0000003003057836 */ /* 0x000fe40000000000 */
[----:B------:R-:W-:Y:S01]  /*3090*/  FSEL R66, R24, -INF , !P2 ;  /* 0xff80000018427808 */ /* 0x000fe20005000000 */
[----:B------:R-:W-:Y:S01]  /*30a0*/  HMMA.16816.F32.BF16 R52, R12, R54, R80 ;  /* 0x000000360c34723c */ /* 0x000fe20000041850 */
[----:B------:R-:W-:-:S05]  /*30b0*/  FSEL R65, R25, -INF , !P1 ;  /* 0xff80000019417808 */ /* 0x000fca0004800000 */
[-C--:B-1----:R-:W-:Y:S01]  /*30c0*/  HMMA.16816.F32.BF16 R56, R12, R20.reuse, R88 ;  /* 0x000000140c38723c */ /* 0x082fe20000041858 */
[----:B------:R-:W-:Y:S02]  /*30d0*/  FSEL R81, R39, -INF , !P3 ;  /* 0xff80000027517808 */ /* 0x000fe40005800000 */
[----:B------:R-:W-:Y:S02]  /*30e0*/  FSEL R83, R34, -INF , !P2 ;  /* 0xff80000022537808 */ /* 0x000fe40005000000 */
[----:B------:R-:W-:Y:S01]  /*30f0*/  FSEL R80, R32, -INF , !P2 ;  /* 0xff80000020507808 */ /* 0x000fe20005000000 */
[C---:B------:R-:W-:Y:S01]  /*3100*/  HMMA.16816.F32.BF16 R36, R8.reuse, R20, R136 ;  /* 0x000000140824723c */ /* 0x040fe20000041888 */
[----:B------:R-:W-:Y:S02]  /*3110*/  FSEL R89, R26, -INF , !P2 ;  /* 0xff8000001a597808 */ /* 0x000fe40005000000 */
[----:B------:R-:W-:Y:S02]  /*3120*/  FSEL R82, R35, -INF , !P1 ;  /* 0xff80000023527808 */ /* 0x000fe40004800000 */
[----:B------:R-:W-:Y:S01]  /*3130*/  FSEL R88, R27, -INF , !P1 ;  /* 0xff8000001b587808 */ /* 0x000fe20004800000 */
[----:B------:R-:W-:Y:S01]  /*3140*/  HMMA.16816.F32.BF16 R32, R8, R22, R100 ;  /* 0x000000160820723c */ /* 0x000fe20000041864 */
[----:B------:R-:W-:-:S02]  /*3150*/  ISETP.GE.AND P3, PT, R6, R40, PT ;  /* 0x000000280600720c */ /* 0x000fc40003f66270 */
[----:B------:R-:W-:Y:S02]  /*3160*/  FSEL R120, R50, -INF , !P0 ;  /* 0xff80000032787808 */ /* 0x000fe40004000000 */
[----:B------:R-:W-:Y:S01]  /*3170*/  FSEL R50, R44, -INF , !P0 ;  /* 0xff8000002c327808 */ /* 0x000fe20004000000 */
[C---:B--2---:R-:W-:Y:S01]  /*3180*/  HMMA.16816.F32.BF16 R28, R8.reuse, R16, R132 ;  /* 0x00000010081c723c */ /* 0x044fe20000041884 */
[----:B------:R-:W-:Y:S02]  /*3190*/  FSEL R101, R46, -INF , !P0 ;  /* 0xff8000002e657808 */ /* 0x000fe40004000000 */
[----:B------:R-:W-:Y:S02]  /*31a0*/  FSEL R46, R48, -INF , !P0 ;  /* 0xff800000302e7808 */ /* 0x000fe40004000000 */
[----:B------:R-:W-:Y:S01]  /*31b0*/  FSEL R112, R47, -INF , !P3 ;  /* 0xff8000002f707808 */ /* 0x000fe20005800000 */
[----:B------:R-:W-:Y:S01]  /*31c0*/  HMMA.16816.F32.BF16 R24, R8, R18, R96 ;  /* 0x000000120818723c */ /* 0x000fe20000041860 */
[----:B------:R-:W-:-:S02]  /*31d0*/  FSEL R48, R45, -INF , !P3 ;  /* 0xff8000002d307808 */ /* 0x000fc40005800000 */
[----:B------:R-:W-:Y:S02]  /*31e0*/  FSEL R128, R51, -INF , !P3 ;  /* 0xff80000033807808 */ /* 0x000fe40005800000 */
[----:B------:R-:W-:Y:S01]  /*31f0*/  FSEL R44, R49, -INF , !P3 ;  /* 0xff800000312c7808 */ /* 0x000fe20005800000 */
[C---:B------:R-:W-:Y:S01]  /*3200*/  HMMA.16816.F32.BF16 R20, R12.reuse, R22, R76 ;  /* 0x000000160c14723c */ /* 0x040fe2000004184c */
[-C--:B------:R-:W-:Y:S01]  /*3210*/  ISETP.GE.AND P3, PT, R5, R40.reuse, PT ;  /* 0x000000280500720c */ /* 0x080fe20003f66270 */
[----:B------:R-:W-:Y:S01]  /*3220*/  VIADD R5, R3, 0x31 ;  /* 0x0000003103057836 */ /* 0x000fe20000000000 */
[----:B------:R-:W-:Y:S02]  /*3230*/  ISETP.GE.AND P2, PT, R41, R40, PT ;  /* 0x000000282900720c */ /* 0x000fe40003f46270 */
[----:B------:R-:W-:Y:S01]  /*3240*/  FSEL R155, R59, -INF , !P6 ;  /* 0xff8000003b9b7808 */ /* 0x000fe20007000000 */
[----:B------:R-:W-:Y:S01]  /*3250*/  HMMA.16816.F32.BF16 R8, R12, R16, R84 ;  /* 0x000000100c08723c */ /* 0x000fe20000041854 */
[----:B------:R-:W-:-:S02]  /*3260*/  FSEL R96, R57, -INF , !P6 ;  /* 0xff80000039607808 */ /* 0x000fc40007000000 */
[----:B------:R-:W-:Y:S02]  /*3270*/  FSEL R142, R39, -INF , !P6 ;  /* 0xff800000278e7808 */ /* 0x000fe40007000000 */
[----:B------:R-:W-:Y:S01]  /*3280*/  FSEL R138, R37, -INF , !P6 ;  /* 0xff800000258a7808 */ /* 0x000fe20007000000 */
[----:B------:R-:W-:Y:S01]  /*3290*/  HMMA.16816.F32.BF16 R12, R12, R18, R72 ;  /* 0x000000120c0c723c */ /* 0x000fe20000041848 */
[----:B------:R-:W-:Y:S02]  /*32a0*/  ISETP.GE.AND P6, PT, R40, 0x41, PT ;  /* 0x000000412800780c */ /* 0x000fe40003fc6270 */
[----:B------:R-:W-:Y:S02]  /*32b0*/  FSEL R62, R62, -INF , !P2 ;  /* 0xff8000003e3e7808 */ /* 0x000fe40005000000 */
[----:B------:R-:W-:Y:S02]  /*32c0*/  FSEL R60, R60, -INF , !P2 ;  /* 0xff8000003c3c7808 */ /* 0x000fe40005000000 */
[----:B------:R-:W-:-:S02]  /*32d0*/  FSEL R126, R54, -INF , !P2 ;  /* 0xff800000367e7808 */ /* 0x000fc40005000000 */
[----:B------:R-:W-:Y:S02]  /*32e0*/  FSEL R52, R52, -INF , !P2 ;  /* 0xff80000034347808 */ /* 0x000fe40005000000 */
[-C--:B------:R-:W-:Y:S01]  /*32f0*/  ISETP.GE.AND P2, PT, R5, R40.reuse, PT ;  /* 0x000000280500720c */ /* 0x080fe20003f46270 */
[C---:B------:R-:W-:Y:S01]  /*3300*/  VIADD R5, R3.reuse, 0x38 ;  /* 0x0000003803057836 */ /* 0x040fe20000000000 */
[-C--:B------:R-:W-:Y:S01]  /*3310*/  ISETP.GE.AND P1, PT, R68, R40.reuse, PT ;  /* 0x000000284400720c */ /* 0x080fe20003f26270 */
[----:B------:R-:W-:Y:S01]  /*3320*/  VIADD R3, R3, 0x39 ;  /* 0x0000003903037836 */ /* 0x000fe20000000000 */
[----:B------:R-:W-:Y:S02]  /*3330*/  ISETP.GE.AND P0, PT, R7, R40, PT ;  /* 0x000000280700720c */ /* 0x000fe40003f06270 */
        /* <DEDUP_REMOVED lines=8> */
[-C--:B------:R-:W-:Y:S02]  /*33c0*/  ISETP.GE.AND P1, PT, R5, R40.reuse, PT ;  /* 0x000000280500720c */ /* 0x080fe40003f26270 */
[----:B------:R-:W-:Y:S02]  /*33d0*/  ISETP.GE.AND P0, PT, R3, R40, PT ;  /* 0x000000280300720c */ /* 0x000fe40003f06270 */
        /* <DEDUP_REMOVED lines=23> */
[----:B------:R-:W-:Y:S01]  /*3550*/  FSEL R165, R13, -INF , !P0 ;  /* 0xff8000000da57808 */ /* 0x000fe20004000000 */
[----:B------:R-:W-:Y:S06]  /*3560*/  @!P6 BRA `(.L_x_1300) ;  /* 0x0000000000d0e947 */ /* 0x000fec0003800000 */
[----:B------:R-:W-:Y:S01]  /*3570*/  ULDC UR6, c[0x0][0x2d0] ;  /* 0x0000b40000067ab9 */ /* 0x000fe20000000800 */
[----:B------:R-:W-:Y:S01]  /*3580*/  ULEA.HI.SX32 UR7, UR18, 0xfffffffe, 0x1a ;  /* 0xfffffffe12077891 */ /* 0x000fe2000f8fd23f */
[----:B------:R-:W-:Y:S01]  /*3590*/  ISETP.GE.AND P0, PT, R240, UR6, PT ;  /* 0x00000006f0007c0c */ /* 0x000fe2000bf06270 */
[----:B------:R-:W-:Y:S02]  /*35a0*/  BSSY B0, `(.L_x_1301) ;  /* 0x000002f000007945 */ /* 0x000fe40003800000 */
[----:B------:R-:W-:Y:S02]  /*35b0*/  USHF.R.S32.HI UR6, URZ, 0x1f, UR7 ;  /* 0x0000001f3f067899 */ /* 0x000fe40008011407 */
[----:B------:R-:W-:Y:S02]  /*35c0*/  IMAD R3, R111, UR7, RZ ;  /* 0x000000076f037c24 */ /* 0x000fe4000f8e02ff */
[----:B------:R-:W-:-:S04]  /*35d0*/  IMAD.WIDE.U32 R6, R108, UR7, R208 ;  /* 0x000000076c067c25 */ /* 0x000fc8000f8e00d0 */
[----:B------:R-:W-:Y:S02]  /*35e0*/  IMAD R8, R108, UR6, R3 ;  /* 0x000000066c087c24 */ /* 0x000fe4000f8e0203 */
[----:B------:R-:W1:Y:S01]  /*35f0*/  @!P0 LDC.64 R14, c[0x0][0x218] ;  /* 0x00008600ff0e8b82 */ /* 0x000e620000000a00 */
[-C--:B------:R-:W-:Y:S01]  /*3600*/  @!P0 IADD3 R3, P4, R171, R6.reuse, RZ ;  /* 0x00000006ab038210 */ /* 0x080fe20007f9e0ff */
[----:B------:R-:W-:Y:S01]  /*3610*/  IMAD.IADD R9, R7, 0x1, R8 ;  /* 0x0000000107097824 */ /* 0x000fe200078e0208 */
[----:B------:R-:W-:Y:S01]  /*3620*/  @!P0 LEA R5, P2, R42, R6, 0x5 ;  /* 0x000000062a058211 */ /* 0x000fe200078428ff */
[----:B------:R2:W-:Y:S02]  /*3630*/  @P0 STS.128 [R199+0x4000], RZ ;  /* 0x004000ffc7000388 */ /* 0x0005e40000000c00 */
[----:B------:R-:W-:Y:S02]  /*3640*/  @!P0 IMAD.X R11, R252, 0x1, R9, P4 ;  /* 0x00000001fc0b8824 */ /* 0x000fe400020e0609 */
[----:B------:R-:W3:Y:S08]  /*3650*/  @!P0 LDC.64 R12, c[0x0][0x218] ;  /* 0x00008600ff0c8b82 */ /* 0x000ef00000000a00 */
[----:B------:R-:W4:Y:S01]  /*3660*/  @!P0 LDC.64 R16, c[0x0][0x218] ;  /* 0x00008600ff108b82 */ /* 0x000f220000000a00 */
[----:B-1----:R-:W-:-:S04]  /*3670*/  @!P0 LEA R14, P5, R6, R14, 0x1 ;  /* 0x0000000e060e8211 */ /* 0x002fc800078a08ff */
[----:B------:R-:W-:Y:S02]  /*3680*/  @!P0 LEA.HI.X R15, R6, R15, R9, 0x1, P5 ;  /* 0x0000000f060f8211 */ /* 0x000fe400028f0c09 */
[----:B---3--:R-:W-:-:S03]  /*3690*/  @!P0 LEA R12, P3, R3, R12, 0x1 ;  /* 0x0000000c030c8211 */ /* 0x008fc600078608ff */
[----:B------:R-:W-:Y:S01]  /*36a0*/  @!PT LDS RZ, [RZ] ;  /* 0x00000000fffff984 */ /* 0x000fe20000000800 */
[----:B------:R-:W-:Y:S01]  /*36b0*/  @!PT LDS RZ, [RZ] ;  /* 0x00000000fffff984 */ /* 0x000fe20000000800 */
[----:B------:R-:W-:Y:S01]  /*36c0*/  @!PT LDS RZ, [RZ] ;  /* 0x00000000fffff984 */ /* 0x000fe20000000800 */
[----:B------:R2:W-:Y:S01]  /*36d0*/  @!P0 LDGSTS.E.BYPASS.LTC128B.128 [R199+0x4000], desc[UR20][R14.64] ;  /* 0x040000000ec78fae */ /* 0x0005e2000b901d54 */
[----:B------:R-:W-:-:S03]  /*36e0*/  @!P0 LEA.HI.X R13, R3, R13, R11, 0x1, P3 ;  /* 0x0000000d030d8211 */ /* 0x000fc600018f0c0b */
[----:B------:R2:W-:Y:S01]  /*36f0*/  @P0 STS.128 [R199+0x4800], RZ ;  /* 0x004800ffc7000388 */ /* 0x0005e20000000c00 */
[----:B----4-:R-:W-:-:S03]  /*3700*/  @!P0 LEA R10, P1, R5, R16, 0x1 ;  /* 0x00000010050a8211 */ /* 0x010fc600078208ff */
[----:B------:R-:W-:Y:S01]  /*3710*/  @!PT LDS RZ, [RZ] ;  /* 0x00000000fffff984 */ /* 0x000fe20000000800 */
[----:B------:R-:W-:Y:S01]  /*3720*/  @!PT LDS RZ, [RZ] ;  /* 0x00000000fffff984 */ /* 0x000fe20000000800 */
[----:B------:R-:W-:Y:S01]  /*3730*/  @!PT LDS RZ, [RZ] ;  /* 0x00000000fffff984 */ /* 0x000fe20000000800 */
[----:B------:R2:W-:Y:S01]  /*3740*/  @!P0 LDGSTS.E.BYPASS.LTC128B.128 [R199+0x4800], desc[UR20][R12.64] ;  /* 0x048000000cc78fae */ /* 0x0005e2000b901d54 */
[----:B------:R-:W-:-:S03]  /*3750*/  @!P0 LEA.HI.X R16, R42, R9, R43, 0x5, P2 ;  /* 0x000000092a108211 */ /* 0x000fc600010f2c2b */
[----:B------:R2:W-:Y:S01]  /*3760*/  @P0 STS.128 [R199+0x5000], RZ ;  /* 0x005000ffc7000388 */ /* 0x0005e20000000c00 */
[----:B------:R-:W-:-:S05]  /*3770*/  @!P0 LEA.HI.X R11, R5, R17, R16, 0x1, P1 ;  /* 0x00000011050b8211 */ /* 0x000fca00008f0c10 */
[----:B------:R-:W-:Y:S01]  /*3780*/  @!PT LDS RZ, [RZ] ;  /* 0x00000000fffff984 */ /* 0x000fe20000000800 */
[----:B------:R-:W-:Y:S01]  /*3790*/  @!PT LDS RZ, [RZ] ;  /* 0x00000000fffff984 */ /* 0x000fe20000000800 */
[----:B------:R-:W-:Y:S01]  /*37a0*/  @!PT LDS RZ, [RZ] ;  /* 0x00000000fffff984 */ /* 0x000fe20000000800 */
[----:B------:R2:W-:Y:S04]  /*37b0*/  @!P0 LDGSTS.E.BYPASS.LTC128B.128 [R199+0x5000], desc[UR20][R10.64] ;  /* 0x050000000ac78fae */ /* 0x0005e8000b901d54 */
        /* <DEDUP_REMOVED lines=13> */
.L_x_1302:
[----:B------:R-:W-:Y:S05]  /*3890*/  BSYNC B0 ;  /* 0x0000000000007941 */ /* 0x000fea0003800000 */
.L_x_1301:
[----:B------:R-:W0:Y:S02]  /*38a0*/  LDGDEPBAR ;  /* 0x00000000000079af */ /* 0x000e240000000000 */
.L_x_1300:
[----:B------:R-:W-:Y:S01]  /*38b0*/  FMNMX.FTZ R3, R67, R64, !PT ;  /* 0x0000004043037209 */ /* 0x000fe20007810000 */
[----:B------:R-:W-:Y:S01]  /*38c0*/  USHF.L.U32 UR6, UR5, 0x1, URZ ;  /* 0x0000000105067899 */ /* 0x000fe2000800063f */
[----:B------:R-:W-:Y:S01]  /*38d0*/  IMAD.WIDE.U32 R18, R202, -0x2daee0ad, RZ ;  /* 0xd2511f53ca127825 */ /* 0x000fe200078e00ff */
[----:B-1----:R-:W-:Y:S01]  /*38e0*/  FMNMX.FTZ R6, R92, R81, !PT ;  /* 0x000000515c067209 */ /* 0x002fe20007810000 */
[----:B------:R-:W-:Y:S01]  /*38f0*/  UIADD3 UR14, UR22, -0x61c88647, URZ ;  /* 0x9e3779b9160e7890 */ /* 0x000fe2000fffe03f */
[----:B------:R-:W-:Y:S01]  /*3900*/  FMNMX.FTZ R3, R66, R3, !PT ;  /* 0x0000000342037209 */ /* 0x000fe20007810000 */
[----:B------:R-:W-:Y:S01]  /*3910*/  UIADD3 UR5, UR6, 0x1, URZ ;  /* 0x0000000106057890 */ /* 0x000fe2000fffe03f */
[----:B------:R-:W-:Y:S01]  /*3920*/  IMAD R152, R170, 0x8, R152 ;  /* 0x00000008aa987824 */ /* 0x000fe200078e0298 */
[----:B------:R-:W-:Y:S01]  /*3930*/  FMNMX.FTZ R20, R83, R6, !PT ;  /* 0x0000000653147209 */ /* 0x000fe20007810000 */
[----:B------:R-:W-:Y:S01]  /*3940*/  UIADD3 UR13, UR23, -0x4498517b, URZ ;  /* 0xbb67ae85170d7890 */ /* 0x000fe2000fffe03f */
[----:B------:R-:W-:Y:S01]  /*3950*/  FMNMX.FTZ R3, R65, R3, !PT ;  /* 0x0000000341037209 */ /* 0x000fe20007810000 */
[----:B------:R-:W-:Y:S01]  /*3960*/  VIADD R224, R152, 0x4 ;  /* 0x0000000498e07836 */ /* 0x000fe20000000000 */
[----:B------:R-:W-:Y:S01]  /*3970*/  LOP3.LUT R204, R204, UR22, RZ, 0x3c, !PT ;  /* 0x00000016cccc7c12 */ /* 0x000fe2000f8e3cff */
[----:B--2---:R-:W-:Y:S01]  /*3980*/  IMAD.U32 R10, RZ, RZ, UR5 ;  /* 0x00000005ff0a7e24 */ /* 0x004fe2000f8e00ff */
[----:B------:R-:W-:Y:S01]  /*3990*/  FMNMX.FTZ R3, R46, R3, !PT ;  /* 0x000000032e037209 */ /* 0x000fe20007810000 */
[----:B------:R-:W-:Y:S01]  /*39a0*/  IMAD.WIDE.U32 R6, R224, -0x326172a9, RZ ;  /* 0xcd9e8d57e0067825 */ /* 0x000fe200078e00ff */
[----:B------:R-:W-:Y:S01]  /*39b0*/  ULDC UR19, c[0x0][0x2ec] ;  /* 0x0000bb0000137ab9 */ /* 0x000fe20000000800 */
[----:B------:R-:W-:Y:S01]  /*39c0*/  UIADD3 UR12, UR22, 0x3c6ef372, URZ ;  /* 0x3c6ef372160c7890 */ /* 0x000fe2000fffe03f */
[----:B------:R-:W-:Y:S01]  /*39d0*/  FMNMX.FTZ R3, R44, R3, !PT ;  /* 0x000000032c037209 */ /* 0x000fe20007810000 */
[----:B------:R-:W-:Y:S01]  /*39e0*/  IMAD.WIDE.U32 R8, R152, -0x326172a9, RZ ;  /* 0xcd9e8d5798087825 */ /* 0x000fe200078e00ff */
[----:B------:R-:W-:Y:S01]  /*39f0*/  LOP3.LUT R10, R19, UR23, R10, 0x96, !PT ;  /* 0x00000017130a7c12 */ /* 0x000fe2000f8e960a */
[----:B------:R-:W-:Y:S01]  /*3a00*/  UIADD3 UR11, UR23, 0x76cf5d0a, URZ ;  /* 0x76cf5d0a170b7890 */ /* 0x000fe2000fffe03f */
[----:B------:R-:W-:Y:S01]  /*3a10*/  FMNMX.FTZ R3, R52, R3, !PT ;  /* 0x0000000334037209 */ /* 0x000fe20007810000 */
[----:B------:R-:W-:Y:S01]  /*3a20*/  UIADD3 UR9, UR23, 0x32370b8f, URZ ;  /* 0x32370b8f17097890 */ /* 0x000fe2000fffe03f */
[-C--:B------:R-:W-:Y:S01]  /*3a30*/  LOP3.LUT R11, R9, R204.reuse, RZ, 0x3c, !PT ;  /* 0x000000cc090b7212 */ /* 0x080fe200078e3cff */
[----:B------:R-:W-:Y:S01]  /*3a40*/  IMAD.WIDE.U32 R12, R10, -0x326172a9, RZ ;  /* 0xcd9e8d570a0c7825 */ /* 0x000fe200078e00ff */
[----:B------:R-:W-:Y:S01]  /*3a50*/  FMNMX.FTZ R3, R53, R3, !PT ;  /* 0x0000000335037209 */ /* 0x000fe20007810000 */
[----:B------:R-:W-:Y:S01]  /*3a60*/  UIADD3 UR10, UR22, -0x255992d5, URZ ;  /* 0xdaa66d2b160a7890 */ /* 0x000fe2000fffe03f */
[----:B------:R-:W-:Y:S01]  /*3a70*/  LOP3.LUT R16, R7, R204, RZ, 0x3c, !PT ;  /* 0x000000cc07107212 */ /* 0x000fe200078e3cff */
[----:B------:R-:W-:Y:S01]  /*3a80*/  IMAD.WIDE.U32 R10, R11, -0x2daee0ad, RZ ;  /* 0xd2511f530b0a7825 */ /* 0x000fe200078e00ff */
[----:B------:R-:W-:Y:S01]  /*3a90*/  FMNMX.FTZ R3, R49, R3, !PT ;  /* 0x0000000331037209 */ /* 0x000fe20007810000 */
[----:B------:R-:W-:Y:S01]  /*3aa0*/  UIADD3 UR7, UR23, -0x126145ec, URZ ;  /* 0xed9eba1417077890 */ /* 0x000fe2000fffe03f */
[----:B------:R-:W-:Y:S01]  /*3ab0*/  LOP3.LUT R24, R13, UR14, R6, 0x96, !PT ;  /* 0x0000000e0d187c12 */ /* 0x000fe2000f8e9606 */
[----:B------:R-:W-:Y:S01]  /*3ac0*/  IMAD.WIDE.U32 R16, R16, -0x2daee0ad, RZ ;  /* 0xd2511f5310107825 */ /* 0x000fe200078e00ff */
[----:B------:R-:W-:Y:S01]  /*3ad0*/  FMNMX.FTZ R3, R96, R3, !PT ;  /* 0x0000000360037209 */ /* 0x000fe20007810000 */
[----:B------:R-:W-:Y:S01]  /*3ae0*/  UIADD3 UR8, UR22, 0x78dde6e4, URZ ;  /* 0x78dde6e416087890 */ /* 0x000fe2000fffe03f */
[--C-:B------:R-:W-:Y:S01]  /*3af0*/  LOP3.LUT R7, R11, UR13, R18.reuse, 0x96, !PT ;  /* 0x0000000d0b077c12 */ /* 0x100fe2000f8e9612 */
[----:B------:R-:W-:Y:S01]  /*3b00*/  IMAD.WIDE.U32 R24, R24, -0x2daee0ad, RZ ;  /* 0xd2511f5318187825 */ /* 0x000fe200078e00ff */
[----:B------:R-:W-:Y:S01]  /*3b10*/  FMNMX.FTZ R3, R124, R3, !PT ;  /* 0x000000037c037209 */ /* 0x000fe20007810000 */
[----:B------:R-:W-:Y:S01]  /*3b20*/  UIADD3 UR5, UR23, -0x56f99767, URZ ;  /* 0xa906689917057890 */ /* 0x000fe2000fffe03f */
[----:B------:R-:W-:Y:S01]  /*3b30*/  LOP3.LUT R18, R17, UR13, R18, 0x96, !PT ;  /* 0x0000000d11127c12 */ /* 0x000fe2000f8e9612 */
[----:B------:R-:W-:Y:S01]  /*3b40*/  IMAD.WIDE.U32 R58, R7, -0x326172a9, RZ ;  /* 0xcd9e8d57073a7825 */ /* 0x000fe200078e00ff */
[----:B------:R-:W-:Y:S01]  /*3b50*/  FMNMX.FTZ R3, R125, R3, !PT ;  /* 0x000000037d037209 */ /* 0x000fe20007810000 */
[----:B------:R-:W-:Y:S01]  /*3b60*/  UIADD3 UR15, UR22, -0x4ab325aa, URZ ;  /* 0xb54cda56160f7890 */ /* 0x000fe2000fffe03f */
[----:B------:R-:W-:Y:S01]  /*3b70*/  LOP3.LUT R146, R25, UR11, R16, 0x96, !PT ;  /* 0x0000000b19927c12 */ /* 0x000fe2000f8e9610 */
[----:B------:R-:W-:Y:S01]  /*3b80*/  IMAD.WIDE.U32 R56, R18, -0x326172a9, RZ ;  /* 0xcd9e8d5712387825 */ /* 0x000fe200078e00ff */
[----:B------:R-:W-:Y:S01]  /*3b90*/  FMNMX.FTZ R3, R144, R3, !PT ;  /* 0x0000000390037209 */ /* 0x000fe20007810000 */
[----:B------:R-:W-:Y:S01]  /*3ba0*/  UIADD3 UR17, UR23, 0x646e171e, URZ ;  /* 0x646e171e17117890 */ /* 0x000fe2000fffe03f */
[----:B------:R-:W-:-:S02]  /*3bb0*/  LEA R185, R0, UR4, 0x1 ;  /* 0x0000000400b97c11 */ /* 0x000fc4000f8e08ff */
[----:B------:R-:W-:-:S03]  /*3bc0*/  FMNMX.FTZ R3, R145, R3, !PT ;  /* 0x0000000391037209 */ /* 0x000fc60007810000 */
[--C-:B------:R-:W-:Y:S01]  /*3bd0*/  IMAD R186, R4, 0x2, R185.reuse ;  /* 0x0000000204ba7824 */ /* 0x100fe200078e02b9 */
[----:B------:R-:W-:Y:S01]  /*3be0*/  FMNMX.FTZ R5, R164, R3, !PT ;  /* 0x00000003a4057209 */ /* 0x000fe20007810000 */
[----:B------:R-:W-:Y:S01]  /*3bf0*/  IMAD R188, R2, 0x2, R185 ;  /* 0x0000000202bc7824 */ /* 0x000fe200078e02b9 */
[----:B------:R-:W-:Y:S01]  /*3c00*/  FMNMX.FTZ R3, R70, R69, !PT ;  /* 0x0000004546037209 */ /* 0x000fe20007810000 */
[----:B------:R-:W-:Y:S01]  /*3c10*/  IMAD R187, R2, 0x2, R186 ;  /* 0x0000000202bb7824 */ /* 0x000fe200078e02ba */
[----:B------:R-:W-:Y:S01]  /*3c20*/  FMNMX.FTZ R100, R165, R5, !PT ;  /* 0x00000005a5647209 */ /* 0x000fe20007810000 */
[----:B------:R-:W-:Y:S01]  /*3c30*/  IMAD.U32 R5, RZ, RZ, UR6 ;  /* 0x00000006ff057e24 */ /* 0x000fe2000f8e00ff */
[----:B------:R-:W-:Y:S01]  /*3c40*/  FMNMX.FTZ R3, R80, R3, !PT ;  /* 0x0000000350037209 */ /* 0x000fe20007810000 */
[----:B------:R-:W-:Y:S01]  /*3c50*/  UIADD3 UR6, UR22, 0x1715609d, URZ ;  /* 0x1715609d16067890 */ /* 0x000fe2000fffe03f */
[----:B------:R-:W-:Y:S02]  /*3c60*/  LDSM.16.MT88.4 R28, [R185+0x6000] ;  /* 0x00600000b91c783b */ /* 0x000fe40000004200 */
[----:B------:R-:W-:-:S02]  /*3c70*/  FMNMX.FTZ R3, R71, R3, !PT ;  /* 0x0000000347037209 */ /* 0x000fc40007810000 */
[----:B------:R-:W1:Y:S01]  /*3c80*/  SHFL.BFLY PT, R22, R100, 0x2, 0x1f ;  /* 0x0c401f0064167f89 */ /* 0x000e6200000e0000 */
[----:B------:R-:W-:Y:S02]  /*3c90*/  LOP3.LUT R5, R19, UR23, R5, 0x96, !PT ;  /* 0x0000001713057c12 */ /* 0x000fe4000f8e9605 */
[----:B------:R-:W-:Y:S01]  /*3ca0*/  FMNMX.FTZ R3, R50, R3, !PT ;  /* 0x0000000332037209 */ /* 0x000fe20007810000 */
[----:B------:R-:W-:Y:S02]  /*3cb0*/  LDSM.16.MT88.4 R32, [R188+0x6000] ;  /* 0x00600000bc20783b */ /* 0x000fe40000004200 */
[----:B------:R-:W-:Y:S01]  /*3cc0*/  IMAD.WIDE.U32 R14, R5, -0x326172a9, RZ ;  /* 0xcd9e8d57050e7825 */ /* 0x000fe200078e00ff */
[----:B------:R-:W-:Y:S01]  /*3cd0*/  FMNMX.FTZ R3, R48, R3, !PT ;  /* 0x0000000330037209 */ /* 0x000fe20007810000 */
[----:B------:R-:W-:Y:S01]  /*3ce0*/  LDSM.16.MT88.4 R40, [R186+0x6000] ;  /* 0x00600000ba28783b */ /* 0x000fe20000004200 */
[----:B------:R-:W-:Y:S02]  /*3cf0*/  FMNMX.FTZ R5, R82, R20, !PT ;  /* 0x0000001452057209 */ /* 0x000fe40007810000 */
[----:B------:R-:W-:Y:S01]  /*3d00*/  FMNMX.FTZ R3, R60, R3, !PT ;  /* 0x000000033c037209 */ /* 0x000fe20007810000 */
[----:B------:R-:W-:Y:S01]  /*3d10*/  LDSM.16.MT88.4 R36, [R188+0x6800] ;  /* 0x00680000bc24783b */ /* 0x000fe20000004200 */
[----:B------:R-:W-:-:S02]  /*3d20*/  LOP3.LUT R21, R15, UR14, R8, 0x96, !PT ;  /* 0x0000000e0f157c12 */ /* 0x000fc4000f8e9608 */
[----:B------:R-:W-:Y:S02]  /*3d30*/  FMNMX.FTZ R3, R61, R3, !PT ;  /* 0x000000033d037209 */ /* 0x000fe40007810000 */
[----:B------:R-:W-:Y:S01]  /*3d40*/  FMNMX.FTZ R5, R101, R5, !PT ;  /* 0x0000000565057209 */ /* 0x000fe20007810000 */
[----:B------:R-:W-:Y:S01]  /*3d50*/  IMAD.WIDE.U32 R20, R21, -0x2daee0ad, RZ ;  /* 0xd2511f5315147825 */ /* 0x000fe200078e00ff */
[----:B------:R-:W-:Y:S02]  /*3d60*/  FMNMX.FTZ R3, R136, R3, !PT ;  /* 0x0000000388037209 */ /* 0x000fe40007810000 */
[----:B------:R-:W-:Y:S02]  /*3d70*/  LOP3.LUT R8, R13, UR14, R8, 0x96, !PT ;  /* 0x0000000e0d087c12 */ /* 0x000fe4000f8e9608 */
[----:B------:R-:W-:Y:S02]  /*3d80*/  FMNMX.FTZ R3, R138, R3, !PT ;  /* 0x000000038a037209 */ /* 0x000fe40007810000 */
[----:B-1----:R-:W-:Y:S01]  /*3d90*/  FMNMX.FTZ R100, R100, R22, !PT ;  /* 0x0000001664647209 */ /* 0x002fe20007810000 */
[----:B------:R-:W-:Y:S01]  /*3da0*/  IMAD.WIDE.U32 R26, R8, -0x2daee0ad, RZ ;  /* 0xd2511f53081a7825 */ /* 0x000fe200078e00ff */
[----:B------:R-:W-:-:S02]  /*3db0*/  LOP3.LUT R22, R15, UR14, R6, 0x96, !PT ;  /* 0x0000000e0f167c12 */ /* 0x000fc4000f8e9606 */
[----:B------:R-:W-:Y:S01]  /*3dc0*/  FMNMX.FTZ R3, R137, R3, !PT ;  /* 0x0000000389037209 */ /* 0x000fe20007810000 */
[----:B------:R-:W1:Y:S01]  /*3dd0*/  SHFL.BFLY PT, R6, R100, 0x1, 0x1f ;  /* 0x0c201f0064067f89 */ /* 0x000e6200000e0000 */
[----:B------:R-:W-:Y:S01]  /*3de0*/  FMNMX.FTZ R5, R112, R5, !PT ;  /* 0x0000000570057209 */ /* 0x000fe20007810000 */
[----:B------:R-:W-:Y:S01]  /*3df0*/  IMAD.WIDE.U32 R22, R22, -0x2daee0ad, RZ ;  /* 0xd2511f5316167825 */ /* 0x000fe200078e00ff */
[----:B------:R-:W-:Y:S02]  /*3e00*/  FMNMX.FTZ R3, R139, R3, !PT ;  /* 0x000000038b037209 */ /* 0x000fe40007810000 */
[----:B------:R-:W-:Y:S02]  /*3e10*/  FMNMX.FTZ R5, R62, R5, !PT ;  /* 0x000000053e057209 */ /* 0x000fe40007810000 */
[----:B------:R-:W-:Y:S02]  /*3e20*/  FMNMX.FTZ R3, R156, R3, !PT ;  /* 0x000000039c037209 */ /* 0x000fe40007810000 */
[----:B------:R-:W-:-:S02]  /*3e30*/  LOP3.LUT R15, R59, UR12, R14, 0x96, !PT ;  /* 0x0000000c3b0f7c12 */ /* 0x000fc4000f8e960e */
        /* <DEDUP_REMOVED lines=8> */
[----:B-1----:R-:W-:Y:S02]  /*3ec0*/  FMNMX.FTZ R100, R100, R6, !PT ;  /* 0x0000000664647209 */ /* 0x002fe40007810000 */
[----:B------:R-:W-:Y:S02]  /*3ed0*/  FMNMX.FTZ R3, R142, R3, !PT ;  /* 0x000000038e037209 */ /* 0x000fe40007810000 */
[----:B------:R-:W-:Y:S01]  /*3ee0*/  FMNMX.FTZ R5, R88, R5, !PT ;  /* 0x0000000558057209 */ /* 0x000fe20007810000 */
[C---:B------:R-:W-:Y:S01]  /*3ef0*/  FMUL.FTZ R7, R100.reuse, UR19 ;  /* 0x0000001364077c20 */ /* 0x040fe20008410000 */
        /* <DEDUP_REMOVED lines=11> */
[----:B--2---:R-:W-:Y:S02]  /*3fb0*/  FMNMX.FTZ R8, R8, R9, !PT ;  /* 0x0000000908087209 */ /* 0x004fe40007810000 */
[----:B------:R-:W-:Y:S02]  /*3fc0*/  FMNMX.FTZ R3, R162, R3, !PT ;  /* 0x00000003a2037209 */ /* 0x000fe40007810000 */
[----:B------:R-:W-:Y:S01]  /*3fd0*/  LOP3.LUT R13, R57, UR12, R12, 0x96, !PT ;  /* 0x0000000c390d7c12 */ /* 0x000fe2000f8e960c */
[----:B------:R-:W2:Y:S01]  /*3fe0*/  SHFL.BFLY PT, R97, R8, 0x1, 0x1f ;  /* 0x0c201f0008617f89 */ /* 0x000ea200000e0000 */
[----:B------:R-:W-:Y:S02]  /*3ff0*/  FMNMX.FTZ R3, R163, R3, !PT ;  /* 0x00000003a3037209 */ /* 0x000fe40007810000 */
[----:B------:R-:W-:Y:S01]  /*4000*/  LOP3.LUT R11, R57, UR12, R14, 0x96, !PT ;  /* 0x0000000c390b7c12 */ /* 0x000fe2000f8e960e */
[----:B------:R-:W-:Y:S01]  /*4010*/  IMAD.WIDE.U32 R14, R15, -0x2daee0ad, RZ ;  /* 0xd2511f530f0e7825 */ /* 0x000fe200078e00ff */
[--C-:B------:R-:W-:Y:S01]  /*4020*/  LOP3.LUT R19, R21, UR11, R10.reuse, 0x96, !PT ;  /* 0x0000000b15137c12 */ /* 0x100fe2000f8e960a */
[----:B------:R-:W3:Y:S01]  /*4030*/  SHFL.BFLY PT, R9, R3, 0x2, 0x1f ;  /* 0x0c401f0003097f89 */ /* 0x000ee200000e0000 */
[----:B------:R-:W-:Y:S01]  /*4040*/  LOP3.LUT R148, R27, UR11, R10, 0x96, !PT ;  /* 0x0000000b1b947c12 */ /* 0x000fe2000f8e960a */
[----:B------:R-:W-:Y:S01]  /*4050*/  IMAD.WIDE.U32 R98, R13, -0x2daee0ad, RZ ;  /* 0xd2511f530d627825 */ /* 0x000fe200078e00ff */
[----:B------:R-:W-:-:S02]  /*4060*/  LOP3.LUT R20, R15, UR9, R20, 0x96, !PT ;  /* 0x000000090f147c12 */ /* 0x000fc4000f8e9614 */
[----:B-1----:R-:W-:Y:S01]  /*4070*/  FMNMX.FTZ R6, R127, R5, !PT ;  /* 0x000000057f067209 */ /* 0x002fe20007810000 */
[----:B------:R-:W-:Y:S01]  /*4080*/  FFMA.FTZ R5, R64, UR19, -R7 ;  /* 0x0000001340057c23 */ /* 0x000fe20008010807 */
[----:B------:R-:W-:Y:S01]  /*4090*/  LOP3.LUT R57, R99, UR9, R24, 0x96, !PT ;  /* 0x0000000963397c12 */ /* 0x000fe2000f8e9618 */
[----:B------:R-:W-:Y:S01]  /*40a0*/  IMAD.WIDE.U32 R18, R19, -0x326172a9, RZ ;  /* 0xcd9e8d5713127825 */ /* 0x000fe200078e00ff */
[----:B------:R-:W-:Y:S01]  /*40b0*/  FMNMX.FTZ R6, R153, R6, !PT ;  /* 0x0000000699067209 */ /* 0x000fe20007810000 */
[----:B------:R1:W-:Y:S01]  /*40c0*/  MUFU.EX2 R238, R5 ;  /* 0x0000000500ee7308 */ /* 0x0003e20000000800 */
[----:B------:R-:W-:Y:S02]  /*40d0*/  LOP3.LUT R10, R59, UR12, R12, 0x96, !PT ;  /* 0x0000000c3b0a7c12 */ /* 0x000fe4000f8e960c */
[----:B------:R-:W-:Y:S02]  /*40e0*/  LOP3.LUT R12, R19, UR10, R58, 0x96, !PT ;  /* 0x0000000a130c7c12 */ /* 0x000fe4000f8e963a */
[----:B------:R-:W-:Y:S01]  /*40f0*/  LOP3.LUT R17, R23, UR11, R16, 0x96, !PT ;  /* 0x0000000b17117c12 */ /* 0x000fe2000f8e9610 */
[----:B------:R-:W-:Y:S01]  /*4100*/  IMAD.WIDE.U32 R102, R10, -0x2daee0ad, RZ ;  /* 0xd2511f530a667825 */ /* 0x000fe200078e00ff */
[----:B--2---:R-:W-:-:S03]  /*4110*/  FMNMX.FTZ R97, R8, R97, !PT ;  /* 0x0000006108617209 */ /* 0x004fc60007810000 */
[----:B------:R-:W-:Y:S01]  /*4120*/  IMAD.WIDE.U32 R10, R11, -0x2daee0ad, RZ ;  /* 0xd2511f530b0a7825 */ /* 0x000fe200078e00ff */
[----:B------:R-:W-:Y:S02]  /*4130*/  LOP3.LUT R59, R103, UR9, R26, 0x96, !PT ;  /* 0x00000009673b7c12 */ /* 0x000fe4000f8e961a */
[----:B------:R-:W-:Y:S01]  /*4140*/  FSETP.NEU.FTZ.AND P0, PT, R97, -INF , PT ;  /* 0xff8000006100780b */ /* 0x000fe20003f1d000 */
[----:B------:R-:W-:Y:S01]  /*4150*/  IMAD.WIDE.U32 R12, R12, -0x2daee0ad, RZ ;  /* 0xd2511f530c0c7825 */ /* 0x000fe200078e00ff */
[----:B---3--:R-:W-:Y:S02]  /*4160*/  FMNMX.FTZ R3, R3, R9, !PT ;  /* 0x0000000903037209 */ /* 0x008fe40007810000 */
[----:B-1----:R-:W-:Y:S01]  /*4170*/  FMNMX.FTZ R5, R155, R6, !PT ;  /* 0x000000069b057209 */ /* 0x002fe20007810000 */
[----:B------:R-:W-:Y:S01]  /*4180*/  FFMA.FTZ R6, R66, UR19, -R7 ;  /* 0x0000001342067c23 */ /* 0x000fe20008010807 */
[----:B------:R-:W-:Y:S01]  /*4190*/  IMAD.WIDE.U32 R8, R20, -0x326172a9, RZ ;  /* 0xcd9e8d5714087825 */ /* 0x000fe200078e00ff */
[----:B------:R-:W-:-:S02]  /*41a0*/  LOP3.LUT R16, R11, UR9, R22, 0x96, !PT ;  /* 0x000000090b107c12 */ /* 0x000fc4000f8e9616 */
[----:B------:R-:W-:Y:S01]  /*41b0*/  FMNMX.FTZ R5, R147, R5, !PT ;  /* 0x0000000593057209 */ /* 0x000fe20007810000 */
[----:B------:R1:W-:Y:S01]  /*41c0*/  MUFU.EX2 R235, R6 ;  /* 0x0000000600eb7308 */ /* 0x0003e20000000800 */
[----:B------:R-:W2:Y:S01]  /*41d0*/  SHFL.BFLY PT, R11, R3, 0x1, 0x1f ;  /* 0x0c201f00030b7f89 */ /* 0x000ea200000e0000 */
[----:B------:R-:W-:Y:S01]  /*41e0*/  LOP3.LUT R19, R13, UR7, R14, 0x96, !PT ;  /* 0x000000070d137c12 */ /* 0x000fe2000f8e960e */
[----:B------:R-:W-:Y:S01]  /*41f0*/  IMAD.WIDE.U32 R14, R17, -0x326172a9, RZ ;  /* 0xcd9e8d57110e7825 */ /* 0x000fe200078e00ff */
[----:B------:R-:W-:-:S03]  /*4200*/  LOP3.LUT R18, R9, UR8, R18, 0x96, !PT ;  /* 0x0000000809127c12 */ /* 0x000fc6000f8e9612 */
[----:B------:R-:W-:Y:S01]  /*4210*/  IMAD.WIDE.U32 R16, R16, -0x326172a9, RZ ;  /* 0xcd9e8d5710107825 */ /* 0x000fe200078e00ff */
[----:B------:R-:W-:-:S03]  /*4220*/  LOP3.LUT R15, R15, UR10, R56, 0x96, !PT ;  /* 0x0000000a0f0f7c12 */ /* 0x000fc6000f8e9638 */
[----:B------:R-:W-:-:S04]  /*4230*/  IMAD.WIDE.U32 R24, R18, -0x2daee0ad, RZ ;  /* 0xd2511f5312187825 */ /* 0x000fc800078e00ff */
[----:B------:R-:W-:Y:S01]  /*4240*/  IMAD.WIDE.U32 R18, R19, -0x326172a9, RZ ;  /* 0xcd9e8d5713127825 */ /* 0x000fe200078e00ff */
[----:B------:R-:W-:Y:S02]  /*4250*/  LOP3.LUT R13, R25, UR5, R12, 0x96, !PT ;  /* 0x00000005190d7c12 */ /* 0x000fe4000f8e960c */
[----:B-1----:R-:W-:Y:S01]  /*4260*/  FMNMX.FTZ R6, R154, R5, !PT ;  /* 0x000000059a067209 */ /* 0x002fe20007810000 */
[----:B------:R-:W-:Y:S01]  /*4270*/  FFMA.FTZ R5, R65, UR19, -R7 ;  /* 0x0000001341057c23 */ /* 0x000fe20008010807 */
[----:B------:R-:W-:Y:S02]  /*4280*/  LOP3.LUT R21, R19, UR6, R8, 0x96, !PT ;  /* 0x0000000613157c12 */ /* 0x000fe4000f8e9608 */
[----:B------:R-:W-:Y:S01]  /*4290*/  FMNMX.FTZ R6, R167, R6, !PT ;  /* 0x00000006a7067209 */ /* 0x000fe20007810000 */
[----:B------:R1:W-:Y:S01]  /*42a0*/  MUFU.EX2 R237, R5 ;  /* 0x0000000500ed7308 */ /* 0x0003e20000000800 */
[----:B--2---:R-:W-:Y:S02]  /*42b0*/  FMNMX.FTZ R3, R3, R11, !PT ;  /* 0x0000000b03037209 */ /* 0x004fe40007810000 */
[----:B------:R-:W-:-:S04]  /*42c0*/  FMNMX.FTZ R6, R169, R6, !PT ;  /* 0x00000006a9067209 */ /* 0x000fc80007810000 */
[----:B------:R-:W-:-:S04]  /*42d0*/  FMNMX.FTZ R6, R166, R6, !PT ;  /* 0x00000006a6067209 */ /* 0x000fc80007810000 */
[----:B------:R-:W-:Y:S01]  /*42e0*/  FMNMX.FTZ R99, R168, R6, !PT ;  /* 0x00000006a8637209 */ /* 0x000fe20007810000 */
[----:B------:R-:W-:-:S04]  /*42f0*/  FMUL.FTZ R6, R97, UR19 ;  /* 0x0000001361067c20 */ /* 0x000fc80008410000 */
[----:B------:R-:W2:Y:S01]  /*4300*/  SHFL.BFLY PT, R20, R99, 0x2, 0x1f ;  /* 0x0c401f0063147f89 */ /* 0x000ea200000e0000 */
[----:B-1----:R-:W-:Y:S01]  /*4310*/  FFMA.FTZ R5, R46, UR19, -R7 ;  /* 0x000000132e057c23 */ /* 0x002fe20008010807 */
[----:B------:R-:W-:Y:S02]  /*4320*/  FSEL R6, R6, RZ, P0 ;  /* 0x000000ff06067208 */ /* 0x000fe40000000000 */
[----:B------:R-:W-:Y:S01]  /*4330*/  FSETP.NEU.FTZ.AND P0, PT, R3, -INF , PT ;  /* 0xff8000000300780b */ /* 0x000fe20003f1d000 */
[----:B------:R1:W-:Y:S02]  /*4340*/  MUFU.EX2 R234, R5 ;  /* 0x0000000500ea7308 */ /* 0x0003e40000000800 */
[--C-:B------:R-:W-:Y:S01]  /*4350*/  FFMA.FTZ R9, R70, UR19, -R6.reuse ;  /* 0x0000001346097c23 */ /* 0x100fe20008010806 */
[----:B------:R-:W-:-:S05]  /*4360*/  FFMA.FTZ R12, R71, UR19, -R6 ;  /* 0x00000013470c7c23 */ /* 0x000fca0008010806 */
[----:B------:R-:W-:Y:S08]  /*4370*/  MUFU.EX2 R232, R9 ;  /* 0x0000000900e87308 */ /* 0x000ff00000000800 */
[----:B------:R3:W-:Y:S01]  /*4380*/  MUFU.EX2 R230, R12 ;  /* 0x0000000c00e67308 */ /* 0x0007e20000000800 */
[----:B-1----:R-:W-:Y:S01]  /*4390*/  FFMA.FTZ R5, R44, UR19, -R7 ;  /* 0x000000132c057c23 */ /* 0x002fe20008010807 */
[----:B--2---:R-:W-:Y:S01]  /*43a0*/  FMNMX.FTZ R99, R99, R20, !PT ;  /* 0x0000001463637209 */ /* 0x004fe20007810000 */
[----:B------:R-:W-:Y:S05]  /*43b0*/  LDSM.16.MT88.4 R44, [R187+0x6000] ;  /* 0x00600000bb2c783b */ /* 0x000fea0000004200 */
[----:B------:R1:W-:Y:S01]  /*43c0*/  MUFU.EX2 R233, R5 ;  /* 0x0000000500e97308 */ /* 0x0003e20000000800 */
[----:B------:R-:W2:Y:S01]  /*43d0*/  SHFL.BFLY PT, R19, R99, 0x1, 0x1f ;  /* 0x0c201f0063137f89 */ /* 0x000ea200000e0000 */
[----:B---3--:R-:W-:-:S03]  /*43e0*/  IMAD.WIDE.U32 R12, R13, -0x326172a9, RZ ;  /* 0xcd9e8d570d0c7825 */ /* 0x008fc600078e00ff */
[----:B------:R-:W-:Y:S01]  /*43f0*/  SHF.R.U32.HI R25, RZ, 0x18, R12 ;  /* 0x00000018ff197819 */ /* 0x000fe2000001160c */
[----:B-1----:R-:W-:-:S04]  /*4400*/  FFMA.FTZ R5, R52, UR19, -R7 ;  /* 0x0000001334057c23 */ /* 0x002fc80008010807 */
[----:B------:R1:W-:Y:S01]  /*4410*/  MUFU.EX2 R236, R5 ;  /* 0x0000000500ec7308 */ /* 0x0003e20000000800 */
[----:B--2---:R-:W-:Y:S02]  /*4420*/  FMNMX.FTZ R99, R99, R19, !PT ;  /* 0x0000001363637209 */ /* 0x004fe40007810000 */
[----:B-1----:R-:W-:Y:S01]  /*4430*/  LOP3.LUT R5, R17, UR8, R14, 0x96, !PT ;  /* 0x0000000811057c12 */ /* 0x002fe2000f8e960e */
[----:B------:R-:W-:-:S04]  /*4440*/  IMAD.WIDE.U32 R14, R15, -0x2daee0ad, RZ ;  /* 0xd2511f530f0e7825 */ /* 0x000fc800078e00ff */
[----:B------:R-:W-:-:S04]  /*4450*/  IMAD.WIDE.U32 R22, R5, -0x2daee0ad, RZ ;  /* 0xd2511f5305167825 */ /* 0x000fc800078e00ff */
[----:B------:R-:W-:Y:S01]  /*4460*/  FFMA.FTZ R5, R69, UR19, -R6 ;  /* 0x0000001345057c23 */ /* 0x000fe20008010806 */
[----:B------:R-:W-:-:S03]  /*4470*/  LOP3.LUT R10, R15, UR7, R10, 0x96, !PT ;  /* 0x000000070f0a7c12 */ /* 0x000fc6000f8e960a */
[----:B------:R1:W-:Y:S01]  /*4480*/  MUFU.EX2 R231, R5 ;  /* 0x0000000500e77308 */ /* 0x0003e20000000800 */
[----:B------:R-:W-:Y:S01]  /*4490*/  LOP3.LUT R8, R23, UR5, R14, 0x96, !PT ;  /* 0x0000000517087c12 */ /* 0x000fe2000f8e960e */
[----:B------:R-:W-:-:S04]  /*44a0*/  IMAD.WIDE.U32 R10, R10, -0x326172a9, RZ ;  /* 0xcd9e8d570a0a7825 */ /* 0x000fc800078e00ff */
[----:B------:R-:W-:Y:S01]  /*44b0*/  IMAD.WIDE.U32 R8, R8, -0x326172a9, RZ ;  /* 0xcd9e8d5708087825 */ /* 0x000fe200078e00ff */
[----:B------:R-:W-:-:S04]  /*44c0*/  LOP3.LUT R20, R11, UR6, R16, 0x96, !PT ;  /* 0x000000060b147c12 */ /* 0x000fc8000f8e9610 */
[----:B------:R-:W-:Y:S02]  /*44d0*/  LOP3.LUT R10, R9, UR15, R10, 0x96, !PT ;  /* 0x0000000f090a7c12 */ /* 0x000fe4000f8e960a */
[----:B------:R-:W-:Y:S02]  /*44e0*/  LOP3.LUT R9, R8, 0xffff, RZ, 0xc0, !PT ;  /* 0x0000ffff08097812 */ /* 0x000fe400078ec0ff */
[----:B------:R-:W-:Y:S01]  /*44f0*/  SHF.R.U32.HI R11, RZ, 0x10, R8 ;  /* 0x00000010ff0b7819 */ /* 0x000fe20000011608 */
[----:B-1----:R-:W-:Y:S01]  /*4500*/  FFMA.FTZ R5, R80, UR19, -R6 ;  /* 0x0000001350057c23 */ /* 0x002fe20008010806 */
[----:B------:R-:W-:Y:S02]  /*4510*/  LOP3.LUT R16, R8, 0xff, RZ, 0xc0, !PT ;  /* 0x000000ff08107812 */ /* 0x000fe400078ec0ff */
[----:B------:R-:W-:Y:S01]  /*4520*/  SHF.R.U32.HI R9, RZ, 0x8, R9 ;  /* 0x00000008ff097819 */ /* 0x000fe20000011609 */
[----:B------:R1:W2:Y:S01]  /*4530*/  MUFU.EX2 R229, R5 ;  /* 0x0000000500e57308 */ /* 0x0002a20000000800 */
[----:B------:R-:W-:-:S02]  /*4540*/  SHF.R.U32.HI R15, RZ, 0x18, R8 ;  /* 0x00000018ff0f7819 */ /* 0x000fc40000011608 */
[----:B------:R-:W-:Y:S02]  /*4550*/  LOP3.LUT R11, R11, 0xff, RZ, 0xc0, !PT ;  /* 0x000000ff0b0b7812 */ /* 0x000fe400078ec0ff */
[----:B------:R-:W-:Y:S02]  /*4560*/  LOP3.LUT R8, R10, 0xffff, RZ, 0xc0, !PT ;  /* 0x0000ffff0a087812 */ /* 0x000fe400078ec0ff */
[----:B------:R-:W-:Y:S02]  /*4570*/  PRMT R17, R16, 0x5410, R9 ;  /* 0x0000541010117816 */ /* 0x000fe40000000009 */
[----:B------:R-:W-:Y:S02]  /*4580*/  SHF.R.U32.HI R8, RZ, 0x8, R8 ;  /* 0x00000008ff087819 */ /* 0x000fe40000011608 */
[----:B------:R-:W-:Y:S01]  /*4590*/  SHF.R.U32.HI R2, RZ, 0x10, R10 ;  /* 0x00000010ff027819 */ /* 0x000fe2000001160a */
[----:B-1----:R-:W-:-:S05]  /*45a0*/  FMUL.FTZ R5, R3, UR19 ;  /* 0x0000001303057c20 */ /* 0x002fca0008410000 */
[----:B------:R-:W-:Y:S02]  /*45b0*/  FSEL R5, R5, RZ, P0 ;  /* 0x000000ff05057208 */ /* 0x000fe40000000000 */
[----:B------:R-:W-:-:S03]  /*45c0*/  FSETP.NEU.FTZ.AND P0, PT, R99, -INF , PT ;  /* 0xff8000006300780b */ /* 0x000fc60003f1d000 */
[--C-:B------:R-:W-:Y:S01]  /*45d0*/  FFMA.FTZ R14, R92, UR19, -R5.reuse ;  /* 0x000000135c0e7c23 */ /* 0x100fe20008010805 */
[--C-:B------:R-:W-:Y:S01]  /*45e0*/  FFMA.FTZ R9, R81, UR19, -R5.reuse ;  /* 0x0000001351097c23 */ /* 0x100fe20008010805 */
[----:B------:R-:W-:Y:S02]  /*45f0*/  FFMA.FTZ R4, R82, UR19, -R5 ;  /* 0x0000001352047c23 */ /* 0x000fe40008010805 */
[----:B------:R1:W-:Y:S08]  /*4600*/  MUFU.EX2 R227, R14 ;  /* 0x0000000e00e37308 */ /* 0x0003f00000000800 */
[----:B------:R3:W-:Y:S08]  /*4610*/  MUFU.EX2 R225, R9 ;  /* 0x0000000900e17308 */ /* 0x0007f00000000800 */
[----:B------:R4:W-:Y:S01]  /*4620*/  MUFU.EX2 R226, R4 ;  /* 0x0000000400e27308 */ /* 0x0009e20000000800 */
[----:B-1----:R-:W-:-:S02]  /*4630*/  LOP3.LUT R14, R13, UR15, R18, 0x96, !PT ;  /* 0x0000000f0d0e7c12 */ /* 0x002fc4000f8e9612 */
[----:B------:R-:W-:Y:S01]  /*4640*/  PRMT R18, R11, 0x5410, R15 ;  /* 0x000054100b127816 */ /* 0x000fe2000000000f */
[----:B------:R-:W-:Y:S01]  /*4650*/  IMAD.U32 R15, RZ, RZ, UR16 ;  /* 0x00000010ff0f7e24 */ /* 0x000fe2000f8e00ff */
[----:B------:R-:W-:Y:S01]  /*4660*/  LOP3.LUT R11, R10, 0xff, RZ, 0xc0, !PT ;  /* 0x000000ff0a0b7812 */ /* 0x000fe200078ec0ff */
[----:B---3--:R-:W-:-:S03]  /*4670*/  FFMA.FTZ R9, R83, UR19, -R5 ;  /* 0x0000001353097c23 */ /* 0x008fc60008010805 */
[----:B------:R-:W-:Y:S01]  /*4680*/  PRMT R16, R11, 0x5410, R8 ;  /* 0x000054100b107816 */ /* 0x000fe20000000008 */
[----:B------:R-:W-:Y:S01]  /*4690*/  FMUL.FTZ R8, R99, UR19 ;  /* 0x0000001363087c20 */ /* 0x000fe20008410000 */
[----:B------:R-:W-:Y:S01]  /*46a0*/  LEA R0, R15, UR16, 0x10 ;  /* 0x000000100f007c11 */ /* 0x000fe2000f8e80ff */
[----:B------:R1:W3:Y:S01]  /*46b0*/  MUFU.EX2 R223, R9 ;  /* 0x0000000900df7308 */ /* 0x0002e20000000800 */
[----:B------:R-:W-:Y:S01]  /*46c0*/  SHF.R.U32.HI R15, RZ, 0x18, R10 ;  /* 0x00000018ff0f7819 */ /* 0x000fe2000001160a */
[----:B------:R-:W-:Y:S01]  /*46d0*/  FFMA.FTZ R11, R53, UR19, -R7 ;  /* 0x00000013350b7c23 */ /* 0x000fe20008010807 */
[----:B--2---:R-:W-:Y:S01]  /*46e0*/  F2FP.BF16.F32.PACK_AB R10, R230, R229 ;  /* 0x000000e5e60a723e */ /* 0x004fe200000010ff */
[----:B------:R-:W-:Y:S01]  /*46f0*/  LDSM.16.MT88.4 R52, [R187+0x6800] ;  /* 0x00680000bb34783b */ /* 0x000fe20000004200 */
[----:B----4-:R-:W-:-:S03]  /*4700*/  HSET2.LE.AND R4, R17, R0, PT ;  /* 0x0000000011047233 */ /* 0x010fc60003803000 */
[----:B------:R3:W-:Y:S02]  /*4710*/  MUFU.EX2 R228, R11 ;  /* 0x0000000b00e47308 */ /* 0x0007e40000000800 */
[----:B------:R-:W-:Y:S02]  /*4720*/  LOP3.LUT R10, R4, R10, RZ, 0xc0, !PT ;  /* 0x0000000a040a7212 */ /* 0x000fe400078ec0ff */
[----:B------:R-:W-:Y:S01]  /*4730*/  HSET2.LE.AND R4, R18, R0, PT ;  /* 0x0000000012047233 */ /* 0x000fe20003803000 */
[----:B------:R-:W-:Y:S01]  /*4740*/  IMAD.WIDE.U32 R18, R21, -0x2daee0ad, RZ ;  /* 0xd2511f5315127825 */ /* 0x000fe200078e00ff */
[----:B------:R-:W-:Y:S02]  /*4750*/  LOP3.LUT R21, R12, 0xff, RZ, 0xc0, !PT ;  /* 0x000000ff0c157812 */ /* 0x000fe400078ec0ff */
[----:B-1----:R-:W-:Y:S02]  /*4760*/  LOP3.LUT R9, R2, 0xff, RZ, 0xc0, !PT ;  /* 0x000000ff02097812 */ /* 0x002fe400078ec0ff */
[----:B------:R-:W-:-:S02]  /*4770*/  FSEL R2, R8, RZ, P0 ;  /* 0x000000ff08027208 */ /* 0x000fc40000000000 */
[----:B------:R-:W-:Y:S02]  /*4780*/  PRMT R9, R9, 0x5410, R15 ;  /* 0x0000541009097816 */ /* 0x000fe4000000000f */
[----:B------:R-:W-:Y:S01]  /*4790*/  LOP3.LUT R23, R19, UR17, R24, 0x96, !PT ;  /* 0x0000001113177c12 */ /* 0x000fe2000f8e9618 */
[--C-:B------:R-:W-:Y:S01]  /*47a0*/  FFMA.FTZ R8, R93, UR19, -R2.reuse ;  /* 0x000000135d087c23 */ /* 0x100fe20008010802 */
[----:B---3--:R-:W-:Y:S01]  /*47b0*/  F2FP.BF16.F32.PACK_AB R11, R226, R223 ;  /* 0x000000dfe20b723e */ /* 0x008fe200000010ff */
[----:B------:R-:W-:Y:S01]  /*47c0*/  FFMA.FTZ R17, R94, UR19, -R2 ;  /* 0x000000135e117c23 */ /* 0x000fe20008010802 */
[----:B------:R-:W-:Y:S01]  /*47d0*/  HSET2.LE.AND R15, R9, R0, PT ;  /* 0x00000000090f7233 */ /* 0x000fe20003803000 */
[----:B------:R1:W-:Y:S01]  /*47e0*/  MUFU.EX2 R222, R8 ;  /* 0x0000000800de7308 */ /* 0x0003e20000000800 */
[----:B------:R-:W-:Y:S02]  /*47f0*/  F2FP.BF16.F32.PACK_AB R9, R231, R232 ;  /* 0x000000e8e709723e */ /* 0x000fe400000010ff */
[----:B------:R-:W-:-:S02]  /*4800*/  LOP3.LUT R11, R4, R11, RZ, 0xc0, !PT ;  /* 0x0000000b040b7212 */ /* 0x000fc400078ec0ff */
[----:B------:R-:W-:-:S03]  /*4810*/  LOP3.LUT R4, R12, 0xffff, RZ, 0xc0, !PT ;  /* 0x0000ffff0c047812 */ /* 0x000fc600078ec0ff */
[----:B------:R2:W-:Y:S01]  /*4820*/  MUFU.EX2 R221, R17 ;  /* 0x0000001100dd7308 */ /* 0x0005e20000000800 */
[----:B------:R-:W-:-:S04]  /*4830*/  SHF.R.U32.HI R13, RZ, 0x8, R4 ;  /* 0x00000008ff0d7819 */ /* 0x000fc80000011604 */
[----:B------:R-:W-:Y:S01]  /*4840*/  PRMT R24, R21, 0x5410, R13 ;  /* 0x0000541015187816 */ /* 0x000fe2000000000d */
[----:B------:R-:W-:Y:S01]  /*4850*/  FFMA.FTZ R13, R50, UR19, -R6 ;  /* 0x00000013320d7c23 */ /* 0x000fe20008010806 */
[----:B------:R-:W-:Y:S02]  /*4860*/  SHF.R.U32.HI R21, RZ, 0x18, R14 ;  /* 0x00000018ff157819 */ /* 0x000fe4000001160e */
[----:B-1----:R-:W-:Y:S01]  /*4870*/  HSET2.LE.AND R8, R16, R0, PT ;  /* 0x0000000010087233 */ /* 0x002fe20003803000 */
[----:B------:R1:W-:Y:S01]  /*4880*/  MUFU.EX2 R215, R13 ;  /* 0x0000000d00d77308 */ /* 0x0003e20000000800 */
[----:B------:R-:W-:-:S03]  /*4890*/  F2FP.BF16.F32.PACK_AB R16, R225, R227 ;  /* 0x000000e3e110723e */ /* 0x000fc600000010ff */
[----:B------:R-:W-:Y:S02]  /*48a0*/  LOP3.LUT R8, R8, R9, RZ, 0xc0, !PT ;  /* 0x0000000908087212 */ /* 0x000fe400078ec0ff */
[----:B------:R-:W-:Y:S01]  /*48b0*/  LOP3.LUT R9, R15, R16, RZ, 0xc0, !PT ;  /* 0x000000100f097212 */ /* 0x000fe200078ec0ff */
[----:B------:R-:W-:Y:S01]  /*48c0*/  FFMA.FTZ R15, R89, UR19, -R2 ;  /* 0x00000013590f7c23 */ /* 0x000fe20008010802 */
[----:B--2---:R-:W-:Y:S01]  /*48d0*/  IMAD.WIDE.U32 R16, R20, -0x2daee0ad, RZ ;  /* 0xd2511f5314107825 */ /* 0x004fe200078e00ff */
[----:B------:R-:W-:Y:S02]  /*48e0*/  SHF.R.U32.HI R20, RZ, 0x10, R12 ;  /* 0x00000010ff147819 */ /* 0x000fe4000001160c */
[----:B------:R2:W-:Y:S01]  /*48f0*/  MUFU.EX2 R217, R15 ;  /* 0x0000000f00d97308 */ /* 0x0005e20000000800 */
[----:B------:R-:W-:Y:S01]  /*4900*/  LOP3.LUT R12, R14, 0xffff, RZ, 0xc0, !PT ;  /* 0x0000ffff0e0c7812 */ /* 0x000fe200078ec0ff */
[----:B------:R-:W-:Y:S01]  /*4910*/  HMMA.16816.F32.BF16 R72, R8, R28, RZ ;  /* 0x0000001c0848723c */ /* 0x000fe200000418ff */
[----:B------:R-:W-:-:S02]  /*4920*/  LOP3.LUT R4, R17, UR17, R22, 0x96, !PT ;  /* 0x0000001111047c12 */ /* 0x000fc4000f8e9616 */
[----:B------:R-:W-:Y:S01]  /*4930*/  LOP3.LUT R20, R20, 0xff, RZ, 0xc0, !PT ;  /* 0x000000ff14147812 */ /* 0x000fe200078ec0ff */
[----:B-1----:R-:W-:Y:S01]  /*4940*/  FFMA.FTZ R13, R48, UR19, -R6 ;  /* 0x00000013300d7c23 */ /* 0x002fe20008010806 */
[----:B------:R-:W-:Y:S01]  /*4950*/  LOP3.LUT R22, R14, 0xff, RZ, 0xc0, !PT ;  /* 0x000000ff0e167812 */ /* 0x000fe200078ec0ff */
[C---:B------:R-:W-:Y:S01]  /*4960*/  HMMA.16816.F32.BF16 R108, R8.reuse, R32, RZ ;  /* 0x00000020086c723c */ /* 0x040fe200000418ff */
[----:B------:R-:W-:Y:S01]  /*4970*/  SHF.R.U32.HI R12, RZ, 0x8, R12 ;  /* 0x00000008ff0c7819 */ /* 0x000fe2000001160c */
[----:B------:R1:W-:Y:S01]  /*4980*/  MUFU.EX2 R216, R13 ;  /* 0x0000000d00d87308 */ /* 0x0003e20000000800 */
[----:B------:R-:W-:Y:S02]  /*4990*/  LOP3.LUT R17, R16, 0xffff, RZ, 0xc0, !PT ;  /* 0x0000ffff10117812 */ /* 0x000fe400078ec0ff */
[----:B------:R-:W-:Y:S01]  /*49a0*/  PRMT R12, R22, 0x5410, R12 ;  /* 0x00005410160c7816 */ /* 0x000fe2000000000c */
[----:B------:R-:W-:Y:S01]  /*49b0*/  FFMA.FTZ R22, R61, UR19, -R6 ;  /* 0x000000133d167c23 */ /* 0x000fe20008010806 */
[----:B------:R-:W-:Y:S01]  /*49c0*/  HMMA.16816.F32.BF16 R80, R8, R44, RZ ;  /* 0x0000002c0850723c */ /* 0x000fe200000418ff */
[----:B--2---:R-:W-:-:S02]  /*49d0*/  FFMA.FTZ R15, R88, UR19, -R2 ;  /* 0x00000013580f7c23 */ /* 0x004fc40008010802 */
[----:B------:R2:W-:Y:S03]  /*49e0*/  MUFU.EX2 R212, R22 ;  /* 0x0000001600d47308 */ /* 0x0005e60000000800 */
[C---:B------:R-:W-:Y:S05]  /*49f0*/  HMMA.16816.F32.BF16 R88, R8.reuse, R40, RZ ;  /* 0x000000280858723c */ /* 0x040fea00000418ff */
[----:B------:R3:W4:Y:S01]  /*4a00*/  MUFU.EX2 R213, R15 ;  /* 0x0000000f00d57308 */ /* 0x0007220000000800 */
[----:B-1----:R-:W-:Y:S01]  /*4a10*/  FFMA.FTZ R13, R60, UR19, -R6 ;  /* 0x000000133c0d7c23 */ /* 0x002fe20008010806 */
[C---:B------:R-:W-:Y:S06]  /*4a20*/  HMMA.16816.F32.BF16 R92, R8.reuse, R30, RZ ;  /* 0x0000001e085c723c */ /* 0x040fec00000418ff */
[----:B------:R4:W1:Y:S01]  /*4a30*/  MUFU.EX2 R214, R13 ;  /* 0x0000000d00d67308 */ /* 0x0008620000000800 */
[----:B------:R-:W-:Y:S01]  /*4a40*/  HMMA.16816.F32.BF16 R68, R8, R34, RZ ;  /* 0x000000220844723c */ /* 0x000fe200000418ff */
[----:B--2---:R-:W-:-:S05]  /*4a50*/  LOP3.LUT R22, R16, 0xff, RZ, 0xc0, !PT ;  /* 0x000000ff10167812 */ /* 0x004fca00078ec0ff */
[----:B------:R-:W-:Y:S01]  /*4a60*/  HMMA.16816.F32.BF16 R104, R8, R42, RZ ;  /* 0x0000002a0868723c */ /* 0x000fe200000418ff */
[----:B---3--:R-:W-:-:S04]  /*4a70*/  SHF.R.U32.HI R15, RZ, 0x10, R14 ;  /* 0x00000010ff0f7819 */ /* 0x008fc8000001160e */
[----:B------:R-:W-:Y:S01]  /*4a80*/  LOP3.LUT R14, R15, 0xff, RZ, 0xc0, !PT ;  /* 0x000000ff0f0e7812 */ /* 0x000fe200078ec0ff */
[----:B------:R-:W-:Y:S01]  /*4a90*/  HMMA.16816.F32.BF16 R84, R8, R46, RZ ;  /* 0x0000002e0854723c */ /* 0x000fe200000418ff */
[----:B------:R-:W-:Y:S02]  /*4aa0*/  PRMT R15, R20, 0x5410, R25 ;  /* 0x00005410140f7816 */ /* 0x000fe40000000019 */
[----:B------:R-:W-:Y:S02]  /*4ab0*/  PRMT R25, R14, 0x5410, R21 ;  /* 0x000054100e197816 */ /* 0x000fe40000000015 */
[--C-:B------:R-:W-:Y:S02]  /*4ac0*/  HSET2.LE.AND R14, R24, R0.reuse, PT ;  /* 0x00000000180e7233 */ /* 0x100fe40003803000 */
[--C-:B------:R-:W-:Y:S01]  /*4ad0*/  HSET2.LE.AND R15, R15, R0.reuse, PT ;  /* 0x000000000f0f7233 */ /* 0x100fe20003803000 */
[--C-:B------:R-:W-:Y:S01]  /*4ae0*/  FFMA.FTZ R9, R62, UR19, -R5.reuse ;  /* 0x000000133e097c23 */ /* 0x100fe20008010805 */
[----:B------:R-:W-:Y:S01]  /*4af0*/  HSET2.LE.AND R20, R12, R0, PT ;  /* 0x000000000c147233 */ /* 0x000fe20003803000 */
[----:B------:R-:W-:Y:S01]  /*4b00*/  FFMA.FTZ R8, R112, UR19, -R5 ;  /* 0x0000001370087c23 */ /* 0x000fe20008010805 */
[----:B------:R-:W-:Y:S01]  /*4b10*/  F2FP.BF16.F32.PACK_AB R12, R237, R235 ;  /* 0x000000ebed0c723e */ /* 0x000fe200000010ff */
[----:B------:R2:W-:Y:S01]  /*4b20*/  MUFU.EX2 R206, R9 ;  /* 0x0000000900ce7308 */ /* 0x0005e20000000800 */
[----:B----4-:R-:W-:-:S02]  /*4b30*/  F2FP.BF16.F32.PACK_AB R13, R213, R217 ;  /* 0x000000d9d50d723e */ /* 0x010fc400000010ff */
[----:B------:R-:W-:Y:S02]  /*4b40*/  F2FP.BF16.F32.PACK_AB R21, R238, R239 ;  /* 0x000000efee15723e */ /* 0x000fe400000010ff */
[----:B------:R-:W-:Y:S02]  /*4b50*/  LOP3.LUT R14, R14, R12, RZ, 0xc0, !PT ;  /* 0x0000000c0e0e7212 */ /* 0x000fe400078ec0ff */
[----:B------:R-:W-:Y:S01]  /*4b60*/  LOP3.LUT R15, R15, R13, RZ, 0xc0, !PT ;  /* 0x0000000d0f0f7212 */ /* 0x000fe200078ec0ff */
[----:B------:R3:W-:Y:S01]  /*4b70*/  MUFU.EX2 R205, R8 ;  /* 0x0000000800cd7308 */ /* 0x0007e20000000800 */
[----:B------:R-:W-:Y:S01]  /*4b80*/  LOP3.LUT R12, R20, R21, RZ, 0xc0, !PT ;  /* 0x00000015140c7212 */ /* 0x000fe200078ec0ff */
[--C-:B------:R-:W-:Y:S01]  /*4b90*/  FFMA.FTZ R21, R101, UR19, -R5.reuse ;  /* 0x0000001365157c23 */ /* 0x100fe20008010805 */
[----:B------:R-:W-:Y:S02]  /*4ba0*/  HSET2.LE.AND R13, R25, R0, PT ;  /* 0x00000000190d7233 */ /* 0x000fe40003803000 */
[----:B------:R-:W-:Y:S01]  /*4bb0*/  F2FP.BF16.F32.PACK_AB R20, R221, R222 ;  /* 0x000000dedd14723e */ /* 0x000fe200000010ff */
[----:B------:R-:W4:Y:S01]  /*4bc0*/  LDSM.16.MT88.4 R24, [R185+0x6800] ;  /* 0x00680000b918783b */ /* 0x000f220000004200 */
[----:B------:R-:W-:Y:S01]  /*4bd0*/  SHF.R.U32.HI R11, RZ, 0x10, R4 ;  /* 0x00000010ff0b7819 */ /* 0x000fe20000011604 */
[----:B------:R5:W-:Y:S01]  /*4be0*/  MUFU.EX2 R207, R21 ;  /* 0x0000001500cf7308 */ /* 0x000be20000000800 */
[----:B------:R-:W-:Y:S01]  /*4bf0*/  LOP3.LUT R13, R13, R20, RZ, 0xc0, !PT ;  /* 0x000000140d0d7212 */ /* 0x000fe200078ec0ff */
[----:B--2---:R-:W-:Y:S01]  /*4c00*/  FFMA.FTZ R9, R63, UR19, -R5 ;  /* 0x000000133f097c23 */ /* 0x004fe20008010805 */
[----:B------:R-:W-:-:S02]  /*4c10*/  SHF.R.U32.HI R20, RZ, 0x8, R17 ;  /* 0x00000008ff147819 */ /* 0x000fc40000011611 */
[----:B------:R-:W-:Y:S02]  /*4c20*/  SHF.R.U32.HI R17, RZ, 0x10, R16 ;  /* 0x00000010ff117819 */ /* 0x000fe40000011610 */
[----:B------:R-:W-:Y:S01]  /*4c30*/  SHF.R.U32.HI R10, RZ, 0x18, R4 ;  /* 0x00000018ff0a7819 */ /* 0x000fe20000011604 */
[----:B------:R2:W1:Y:S01]  /*4c40*/  MUFU.EX2 R203, R9 ;  /* 0x0000000900cb7308 */ /* 0x0004620000000800 */
[----:B---3--:R-:W-:Y:S01]  /*4c50*/  LOP3.LUT R8, R4, 0xffff, RZ, 0xc0, !PT ;  /* 0x0000ffff04087812 */ /* 0x008fe200078ec0ff */
[----:B------:R-:W-:Y:S01]  /*4c60*/  HMMA.16816.F32.BF16 R76, R12, R28, RZ ;  /* 0x0000001c0c4c723c */ /* 0x000fe200000418ff */
[----:B------:R-:W-:Y:S02]  /*4c70*/  PRMT R20, R22, 0x5410, R20 ;  /* 0x0000541016147816 */ /* 0x000fe40000000014 */
[----:B------:R-:W-:-:S03]  /*4c80*/  SHF.R.U32.HI R8, RZ, 0x8, R8 ;  /* 0x00000008ff087819 */ /* 0x000fc60000011608 */
[C---:B------:R-:W-:Y:S01]  /*4c90*/  HMMA.16816.F32.BF16 R112, R12.reuse, R30, RZ ;  /* 0x0000001e0c70723c */ /* 0x040fe200000418ff */
[----:B-----5:R-:W-:Y:S02]  /*4ca0*/  SHF.R.U32.HI R21, RZ, 0x18, R16 ;  /* 0x00000018ff157819 */ /* 0x020fe40000011610 */
[----:B------:R-:W-:Y:S02]  /*4cb0*/  LOP3.LUT R16, R17, 0xff, RZ, 0xc0, !PT ;  /* 0x000000ff11107812 */ /* 0x000fe400078ec0ff */
[----:B------:R-:W-:Y:S01]  /*4cc0*/  LOP3.LUT R17, R4, 0xff, RZ, 0xc0, !PT ;  /* 0x000000ff04117812 */ /* 0x000fe200078ec0ff */
[C---:B------:R-:W-:Y:S01]  /*4cd0*/  HMMA.16816.F32.BF16 R64, R12.reuse, R32, RZ ;  /* 0x000000200c40723c */ /* 0x040fe200000418ff */
[----:B------:R-:W-:Y:S02]  /*4ce0*/  LOP3.LUT R4, R11, 0xff, RZ, 0xc0, !PT ;  /* 0x000000ff0b047812 */ /* 0x000fe400078ec0ff */
[----:B------:R-:W-:Y:S01]  /*4cf0*/  PRMT R16, R16, 0x5410, R21 ;  /* 0x0000541010107816 */ /* 0x000fe20000000015 */
[--C-:B--2---:R-:W-:Y:S01]  /*4d00*/  FFMA.FTZ R9, R96, UR19, -R7.reuse ;  /* 0x0000001360097c23 */ /* 0x104fe20008010807 */
[----:B------:R-:W-:Y:S01]  /*4d10*/  PRMT R11, R4, 0x5410, R10 ;  /* 0x00005410040b7816 */ /* 0x000fe2000000000a */
[C---:B------:R-:W-:Y:S01]  /*4d20*/  HMMA.16816.F32.BF16 R116, R12.reuse, R34, RZ ;  /* 0x000000220c74723c */ /* 0x040fe200000418ff */
[--C-:B------:R-:W-:Y:S01]  /*4d30*/  HSET2.LE.AND R4, R20, R0.reuse, PT ;  /* 0x0000000014047233 */ /* 0x100fe20003803000 */
[----:B------:R-:W-:Y:S01]  /*4d40*/  FFMA.FTZ R20, R120, UR19, -R2 ;  /* 0x0000001378147c23 */ /* 0x000fe20008010802 */
[----:B-1----:R-:W-:Y:S01]  /*4d50*/  F2FP.BF16.F32.PACK_AB R10, R212, R214 ;  /* 0x000000d6d40a723e */ /* 0x002fe200000010ff */
[----:B------:R1:W-:Y:S01]  /*4d60*/  MUFU.EX2 R200, R9 ;  /* 0x0000000900c87308 */ /* 0x0003e20000000800 */
[----:B------:R-:W-:Y:S01]  /*4d70*/  PRMT R17, R17, 0x5410, R8 ;  /* 0x0000541011117816 */ /* 0x000fe20000000008 */
[C---:B------:R-:W-:Y:S01]  /*4d80*/  HMMA.16816.F32.BF16 R60, R12.reuse, R40, RZ ;  /* 0x000000280c3c723c */ /* 0x040fe200000418ff */
[----:B------:R-:W-:Y:S01]  /*4d90*/  LOP3.LUT R10, R4, R10, RZ, 0xc0, !PT ;  /* 0x0000000a040a7212 */ /* 0x000fe200078ec0ff */
[----:B------:R-:W-:Y:S01]  /*4da0*/  FFMA.FTZ R8, R49, UR19, -R7 ;  /* 0x0000001331087c23 */ /* 0x000fe20008010807 */
[--C-:B------:R-:W-:Y:S01]  /*4db0*/  HSET2.LE.AND R4, R16, R0.reuse, PT ;  /* 0x0000000010047233 */ /* 0x100fe20003803000 */
[----:B------:R-:W2:Y:S01]  /*4dc0*/  LDSM.16.MT88.4 R48, [R186+0x6800] ;  /* 0x00680000ba30783b */ /* 0x000ea20000004200 */
[----:B------:R-:W-:Y:S01]  /*4dd0*/  HSET2.LE.AND R16, R11, R0, PT ;  /* 0x000000000b107233 */ /* 0x000fe20003803000 */
[----:B------:R-:W-:Y:S01]  /*4de0*/  HMMA.16816.F32.BF16 R132, R12, R42, RZ ;  /* 0x0000002a0c84723c */ /* 0x000fe200000418ff */
[----:B------:R-:W-:Y:S01]  /*4df0*/  F2FP.BF16.F32.PACK_AB R11, R203, R206 ;  /* 0x000000cecb0b723e */ /* 0x000fe200000010ff */
[----:B------:R3:W-:Y:S01]  /*4e00*/  MUFU.EX2 R201, R8 ;  /* 0x0000000800c97308 */ /* 0x0007e20000000800 */
[----:B------:R-:W-:-:S02]  /*4e10*/  IMAD.WIDE.U32 R40, R57, -0x326172a9, RZ ;  /* 0xcd9e8d5739287825 */ /* 0x000fc400078e00ff */
[----:B------:R-:W-:Y:S01]  /*4e20*/  LOP3.LUT R11, R4, R11, RZ, 0xc0, !PT ;  /* 0x0000000b040b7212 */ /* 0x000fe200078ec0ff */
[C---:B------:R-:W-:Y:S01]  /*4e30*/  HMMA.16816.F32.BF16 R28, R12.reuse, R44, RZ ;  /* 0x0000002c0c1c723c */ /* 0x040fe200000418ff */
[----:B------:R-:W-:Y:S01]  /*4e40*/  LOP3.LUT R4, R18, 0xffff, RZ, 0xc0, !PT ;  /* 0x0000ffff12047812 */ /* 0x000fe200078ec0ff */
[----:B------:R-:W-:Y:S01]  /*4e50*/  IMAD.WIDE.U32 R34, R59, -0x326172a9, RZ ;  /* 0xcd9e8d573b227825 */ /* 0x000fe200078e00ff */
[----:B-1----:R-:W-:Y:S01]  /*4e60*/  F2FP.BF16.F32.PACK_AB R9, R216, R215 ;  /* 0x000000d7d809723e */ /* 0x002fe200000010ff */
[----:B------:R-:W-:Y:S02]  /*4e70*/  MUFU.EX2 R183, R20 ;  /* 0x0000001400b77308 */ /* 0x000fe40000000800 */
[----:B------:R-:W-:Y:S01]  /*4e80*/  HMMA.16816.F32.BF16 R120, R12, R46, RZ ;  /* 0x0000002e0c78723c */ /* 0x000fe200000418ff */
[----:B------:R-:W-:Y:S06]  /*4e90*/  LDSM.16.MT88.4 R44, [R187+0x7000] ;  /* 0x00700000bb2c783b */ /* 0x000fec0000004200 */
[----:B------:R-:W-:Y:S01]  /*4ea0*/  FFMA.FTZ R12, R128, UR19, -R2 ;  /* 0x00000013800c7c23 */ /* 0x000fe20008010802 */
[----:B------:R-:W-:-:S02]  /*4eb0*/  SHF.R.U32.HI R13, RZ, 0x8, R4 ;  /* 0x00000008ff0d7819 */ /* 0x000fc40000011604 */
[----:B---3--:R-:W-:Y:S01]  /*4ec0*/  HSET2.LE.AND R8, R17, R0, PT ;  /* 0x0000000011087233 */ /* 0x008fe20003803000 */
[----:B------:R1:W-:Y:S01]  /*4ed0*/  MUFU.EX2 R182, R12 ;  /* 0x0000000c00b67308 */ /* 0x0003e20000000800 */
[----:B------:R-:W-:Y:S02]  /*4ee0*/  LOP3.LUT R4, R23, 0xffff, RZ, 0xc0, !PT ;  /* 0x0000ffff17047812 */ /* 0x000fe400078ec0ff */
[----:B------:R-:W-:Y:S02]  /*4ef0*/  F2FP.BF16.F32.PACK_AB R17, R205, R207 ;  /* 0x000000cfcd11723e */ /* 0x000fe400000010ff */
[----:B------:R-:W-:Y:S02]  /*4f00*/  LOP3.LUT R15, R23, 0xff, RZ, 0xc0, !PT ;  /* 0x000000ff170f7812 */ /* 0x000fe400078ec0ff */
[----:B------:R-:W-:Y:S02]  /*4f10*/  SHF.R.U32.HI R4, RZ, 0x8, R4 ;  /* 0x00000008ff047819 */ /* 0x000fe40000011604 */
[----:B------:R-:W-:-:S02]  /*4f20*/  LOP3.LUT R8, R8, R9, RZ, 0xc0, !PT ;  /* 0x0000000908087212 */ /* 0x000fc400078ec0ff */
[----:B------:R-:W-:Y:S02]  /*4f30*/  LOP3.LUT R9, R16, R17, RZ, 0xc0, !PT ;  /* 0x0000001110097212 */ /* 0x000fe400078ec0ff */
[----:B------:R-:W-:Y:S02]  /*4f40*/  LOP3.LUT R16, R18, 0xff, RZ, 0xc0, !PT ;  /* 0x000000ff12107812 */ /* 0x000fe400078ec0ff */
[----:B------:R-:W-:Y:S01]  /*4f50*/  SHF.R.U32.HI R14, RZ, 0x10, R18 ;  /* 0x00000010ff0e7819 */ /* 0x000fe20000011612 */
[----:B-1----:R-:W-:Y:S01]  /*4f60*/  FFMA.FTZ R12, R126, UR19, -R2 ;  /* 0x000000137e0c7c23 */ /* 0x002fe20008010802 */
[----:B------:R-:W-:Y:S01]  /*4f70*/  PRMT R17, R15, 0x5410, R4 ;  /* 0x000054100f117816 */ /* 0x000fe20000000004 */
[C---:B----4-:R-:W-:Y:S01]  /*4f80*/  HMMA.16816.F32.BF16 R128, R8.reuse, R24, R72 ;  /* 0x000000180880723c */ /* 0x050fe20000041848 */
[----:B------:R-:W-:Y:S01]  /*4f90*/  SHF.R.U32.HI R4, RZ, 0x10, R23 ;  /* 0x00000010ff047819 */ /* 0x000fe20000011617 */
[----:B------:R1:W-:Y:S01]  /*4fa0*/  MUFU.EX2 R181, R12 ;  /* 0x0000000c00b57308 */ /* 0x0003e20000000800 */
[----:B------:R-:W-:Y:S01]  /*4fb0*/  PRMT R16, R16, 0x5410, R13 ;  /* 0x0000541010107816 */ /* 0x000fe2000000000d */
[----:B------:R-:W-:Y:S01]  /*4fc0*/  FFMA.FTZ R13, R124, UR19, -R7 ;  /* 0x000000137c0d7c23 */ /* 0x000fe20008010807 */
[----:B------:R-:W-:Y:S01]  /*4fd0*/  SHF.R.U32.HI R18, RZ, 0x18, R18 ;  /* 0x00000018ff127819 */ /* 0x000fe20000011612 */
[----:B------:R-:W-:Y:S01]  /*4fe0*/  HMMA.16816.F32.BF16 R108, R8, R36, R108 ;  /* 0x00000024086c723c */ /* 0x000fe2000004186c */
[----:B------:R-:W-:-:S02]  /*4ff0*/  LOP3.LUT R14, R14, 0xff, RZ, 0xc0, !PT ;  /* 0x000000ff0e0e7812 */ /* 0x000fc400078ec0ff */
[----:B------:R-:W-:Y:S01]  /*5000*/  SHF.R.U32.HI R15, RZ, 0x18, R23 ;  /* 0x00000018ff0f7819 */ /* 0x000fe20000011617 */
[----:B------:R3:W-:Y:S01]  /*5010*/  MUFU.EX2 R179, R13 ;  /* 0x0000000d00b37308 */ /* 0x0007e20000000800 */
[----:B------:R-:W-:Y:S01]  /*5020*/  PRMT R18, R14, 0x5410, R18 ;  /* 0x000054100e127816 */ /* 0x000fe20000000012 */
[----:B--2---:R-:W-:Y:S01]  /*5030*/  HMMA.16816.F32.BF16 R72, R8, R48, R88 ;  /* 0x000000300848723c */ /* 0x004fe20000041858 */
[----:B------:R-:W-:-:S05]  /*5040*/  F2FP.BF16.F32.PACK_AB R14, R228, R236 ;  /* 0x000000ece40e723e */ /* 0x000fca00000010ff */
[----:B------:R-:W-:Y:S01]  /*5050*/  HMMA.16816.F32.BF16 R80, R8, R52, R80 ;  /* 0x000000340850723c */ /* 0x000fe20000041850 */
[----:B-1----:R-:W-:-:S04]  /*5060*/  FFMA.FTZ R12, R127, UR19, -R2 ;  /* 0x000000137f0c7c23 */ /* 0x002fc80008010802 */
[----:B------:R1:W2:Y:S01]  /*5070*/  MUFU.EX2 R180, R12 ;  /* 0x0000000c00b47308 */ /* 0x0002a20000000800 */
[----:B------:R-:W-:Y:S01]  /*5080*/  HMMA.16816.F32.BF16 R92, R8, R26, R92 ;  /* 0x0000001a085c723c */ /* 0x000fe2000004185c */
[----:B---3--:R-:W-:-:S05]  /*5090*/  FFMA.FTZ R13, R125, UR19, -R7 ;  /* 0x000000137d0d7c23 */ /* 0x008fca0008010807 */
[C---:B------:R-:W-:Y:S01]  /*50a0*/  HMMA.16816.F32.BF16 R124, R8.reuse, R38, R68 ;  /* 0x00000026087c723c */ /* 0x040fe20000041844 */
[----:B------:R3:W-:Y:S05]  /*50b0*/  MUFU.EX2 R178, R13 ;  /* 0x0000000d00b27308 */ /* 0x0007ea0000000800 */
[----:B------:R-:W-:Y:S01]  /*50c0*/  HMMA.16816.F32.BF16 R68, R8, R50, R104 ;  /* 0x000000320844723c */ /* 0x000fe20000041868 */
[----:B-1----:R-:W-:Y:S02]  /*50d0*/  LOP3.LUT R12, R4, 0xff, RZ, 0xc0, !PT ;  /* 0x000000ff040c7812 */ /* 0x002fe400078ec0ff */
[----:B------:R-:W-:-:S03]  /*50e0*/  HSET2.LE.AND R4, R16, R0, PT ;  /* 0x0000000010047233 */ /* 0x000fc60003803000 */
[----:B------:R-:W-:Y:S01]  /*50f0*/  HMMA.16816.F32.BF16 R84, R8, R54, R84 ;  /* 0x000000360854723c */ /* 0x000fe20000041854 */
[----:B------:R-:W-:Y:S02]  /*5100*/  PRMT R15, R12, 0x5410, R15 ;  /* 0x000054100c0f7816 */ /* 0x000fe4000000000f */
[--C-:B------:R-:W-:Y:S02]  /*5110*/  HSET2.LE.AND R12, R17, R0.reuse, PT ;  /* 0x00000000110c7233 */ /* 0x100fe40003803000 */
[----:B------:R-:W-:Y:S02]  /*5120*/  LOP3.LUT R14, R4, R14, RZ, 0xc0, !PT ;  /* 0x0000000e040e7212 */ /* 0x000fe400078ec0ff */
[--C-:B------:R-:W-:Y:S01]  /*5130*/  HSET2.LE.AND R4, R18, R0.reuse, PT ;  /* 0x0000000012047233 */ /* 0x100fe20003803000 */
[----:B------:R-:W-:Y:S01]  /*5140*/  IMAD.WIDE.U32 R18, R148, -0x326172a9, RZ ;  /* 0xcd9e8d5794127825 */ /* 0x000fe200078e00ff */
[----:B------:R-:W-:-:S03]  /*5150*/  HSET2.LE.AND R16, R15, R0, PT ;  /* 0x000000000f107233 */ /* 0x000fc60003803000 */
[--C-:B------:R-:W-:Y:S01]  /*5160*/  FFMA.FTZ R10, R137, UR19, -R6.reuse ;  /* 0x00000013890a7c23 */ /* 0x100fe20008010806 */
[----:B--2---:R-:W-:Y:S02]  /*5170*/  F2FP.BF16.F32.PACK_AB R15, R180, R181 ;  /* 0x000000b5b40f723e */ /* 0x004fe400000010ff */
[----:B---3--:R-:W-:Y:S01]  /*5180*/  F2FP.BF16.F32.PACK_AB R13, R233, R234 ;  /* 0x000000eae90d723e */ /* 0x008fe200000010ff */
[----:B------:R1:W-:Y:S01]  /*5190*/  MUFU.EX2 R175, R10 ;  /* 0x0000000a00af7308 */ /* 0x0003e20000000800 */
[----:B------:R-:W-:Y:S01]  /*51a0*/  LOP3.LUT R15, R4, R15, RZ, 0xc0, !PT ;  /* 0x0000000f040f7212 */ /* 0x000fe200078ec0ff */
[----:B------:R-:W-:Y:S01]  /*51b0*/  FFMA.FTZ R4, R136, UR19, -R6 ;  /* 0x0000001388047c23 */ /* 0x000fe20008010806 */
[----:B------:R-:W-:Y:S02]  /*51c0*/  F2FP.BF16.F32.PACK_AB R17, R182, R183 ;  /* 0x000000b7b611723e */ /* 0x000fe400000010ff */
[----:B------:R-:W-:Y:S02]  /*51d0*/  LOP3.LUT R12, R12, R13, RZ, 0xc0, !PT ;  /* 0x0000000d0c0c7212 */ /* 0x000fe400078ec0ff */
[----:B------:R-:W-:Y:S01]  /*51e0*/  LOP3.LUT R13, R16, R17, RZ, 0xc0, !PT ;  /* 0x00000011100d7212 */ /* 0x000fe200078ec0ff */
[----:B------:R2:W-:Y:S01]  /*51f0*/  MUFU.EX2 R177, R4 ;  /* 0x0000000400b17308 */ /* 0x0005e20000000800 */
[----:B------:R-:W-:Y:S01]  /*5200*/  IMAD.WIDE.U32 R16, R146, -0x326172a9, RZ ;  /* 0xcd9e8d5792107825 */ /* 0x000fe200078e00ff */
[----:B------:R-:W-:-:S02]  /*5210*/  LOP3.LUT R11, R19, UR10, R58, 0x96, !PT ;  /* 0x0000000a130b7c12 */ /* 0x000fc4000f8e963a */
[----:B------:R-:W-:Y:S02]  /*5220*/  LOP3.LUT R18, R35, UR8, R18, 0x96, !PT ;  /* 0x0000000823127c12 */ /* 0x000fe4000f8e9612 */
[----:B------:R-:W-:Y:S01]  /*5230*/  LOP3.LUT R8, R17, UR10, R56, 0x96, !PT ;  /* 0x0000000a11087c12 */ /* 0x000fe2000f8e9638 */
[----:B------:R-:W-:Y:S01]  /*5240*/  HMMA.16816.F32.BF16 R148, R12, R52, R28 ;  /* 0x000000340c94723c */ /* 0x000fe2000004181c */
[----:B------:R-:W3:Y:S01]  /*5250*/  LDSM.16.MT88.4 R28, [R185+0x7000] ;  /* 0x00700000b91c783b */ /* 0x000ee20000004200 */
[----:B-1----:R-:W-:-:S04]  /*5260*/  IMAD.WIDE.U32 R10, R11, -0x2daee0ad, RZ ;  /* 0xd2511f530b0a7825 */ /* 0x002fc800078e00ff */
[----:B------:R-:W-:Y:S01]  /*5270*/  IMAD.WIDE.U32 R8, R8, -0x2daee0ad, RZ ;  /* 0xd2511f5308087825 */ /* 0x000fe200078e00ff */
[----:B------:R-:W-:-:S03]  /*5280*/  LOP3.LUT R20, R11, UR7, R102, 0x96, !PT ;  /* 0x000000070b147c12 */ /* 0x000fc6000f8e9666 */
[--C-:B------:R-:W-:Y:S01]  /*5290*/  FFMA.FTZ R11, R142, UR19, -R5.reuse ;  /* 0x000000138e0b7c23 */ /* 0x100fe20008010805 */
[C---:B------:R-:W-:Y:S01]  /*52a0*/  HMMA.16816.F32.BF16 R76, R12.reuse, R24, R76 ;  /* 0x000000180c4c723c */ /* 0x040fe2000004184c */
[----:B--2---:R-:W-:Y:S01]  /*52b0*/  FFMA.FTZ R4, R138, UR19, -R6 ;  /* 0x000000138a047c23 */ /* 0x004fe20008010806 */
[----:B------:R-:W-:Y:S01]  /*52c0*/  IMAD.WIDE.U32 R32, R18, -0x2daee0ad, RZ ;  /* 0xd2511f5312207825 */ /* 0x000fe200078e00ff */
[----:B------:R-:W-:Y:S03]  /*52d0*/  MUFU.EX2 R172, R11 ;  /* 0x0000000b00ac7308 */ /* 0x000fe60000000800 */
[----:B------:R-:W-:Y:S01]  /*52e0*/  HMMA.16816.F32.BF16 R64, R12, R36, R64 ;  /* 0x000000240c40723c */ /* 0x000fe20000041840 */
[----:B------:R-:W-:Y:S01]  /*52f0*/  LOP3.LUT R33, R33, UR5, R10, 0x96, !PT ;  /* 0x0000000521217c12 */ /* 0x000fe2000f8e960a */
[----:B------:R-:W-:Y:S01]  /*5300*/  FFMA.FTZ R10, R140, UR19, -R5 ;  /* 0x000000138c0a7c23 */ /* 0x000fe20008010805 */
[----:B------:R-:W-:-:S02]  /*5310*/  IMAD.WIDE.U32 R20, R20, -0x326172a9, RZ ;  /* 0xcd9e8d5714147825 */ /* 0x000fc400078e00ff */
[----:B------:R1:W2:Y:S01]  /*5320*/  MUFU.EX2 R176, R4 ;  /* 0x0000000400b07308 */ /* 0x0002a20000000800 */
[C---:B------:R-:W-:Y:S01]  /*5330*/  HMMA.16816.F32.BF16 R56, R12.reuse, R38, R116 ;  /* 0x000000260c38723c */ /* 0x040fe20000041874 */
[----:B------:R-:W-:Y:S05]  /*5340*/  LDSM.16.MT88.4 R36, [R186+0x7000] ;  /* 0x00700000ba24783b */ /* 0x000fea0000004200 */
[----:B------:R-:W-:Y:S01]  /*5350*/  HMMA.16816.F32.BF16 R52, R12, R54, R120 ;  /* 0x000000360c34723c */ /* 0x000fe20000041878 */
[----:B------:R-:W4:Y:S01]  /*5360*/  MUFU.EX2 R173, R10 ;  /* 0x0000000a00ad7308 */ /* 0x000f220000000800 */
[----:B-1----:R-:W-:Y:S02]  /*5370*/  LOP3.LUT R4, R41, UR8, R16, 0x96, !PT ;  /* 0x0000000829047c12 */ /* 0x002fe4000f8e9610 */
[----:B------:R-:W-:-:S03]  /*5380*/  LOP3.LUT R16, R9, UR7, R98, 0x96, !PT ;  /* 0x0000000709107c12 */ /* 0x000fc6000f8e9662 */
[----:B------:R-:W-:-:S04]  /*5390*/  IMAD.WIDE.U32 R42, R4, -0x2daee0ad, RZ ;  /* 0xd2511f53042a7825 */ /* 0x000fc800078e00ff */
[----:B------:R-:W-:Y:S01]  /*53a0*/  IMAD.WIDE.U32 R22, R16, -0x326172a9, RZ ;  /* 0xcd9e8d5710167825 */ /* 0x000fe200078e00ff */
[----:B------:R-:W-:-:S03]  /*53b0*/  LOP3.LUT R4, R43, UR5, R8, 0x96, !PT ;  /* 0x000000052b047c12 */ /* 0x000fc6000f8e9608 */
[----:B------:R-:W-:Y:S02]  /*53c0*/  FFMA.FTZ R8, R139, UR19, -R6 ;  /* 0x000000138b087c23 */ /* 0x000fe40008010806 */
[C---:B------:R-:W-:Y:S02]  /*53d0*/  HMMA.16816.F32.BF16 R136, R12.reuse, R48, R60 ;  /* 0x000000300c88723c */ /* 0x040fe4000004183c */
[----:B------:R1:W-:Y:S04]  /*53e0*/  MUFU.EX2 R174, R8 ;  /* 0x0000000800ae7308 */ /* 0x0003e80000000800 */
[C---:B------:R-:W-:Y:S01]  /*53f0*/  HMMA.16816.F32.BF16 R60, R12.reuse, R26, R112 ;  /* 0x0000001a0c3c723c */ /* 0x040fe20000041870 */
[----:B------:R-:W5:Y:S04]  /*5400*/  LDSM.16.MT88.4 R24, [R188+0x7000] ;  /* 0x00700000bc18783b */ /* 0x000f680000004200 */
[----:B------:R-:W-:Y:S01]  /*5410*/  LDSM.16.MT88.4 R112, [R185+0x7800] ;  /* 0x00780000b970783b */ /* 0x000fe20000004200 */
[----:B------:R-:W-:Y:S01]  /*5420*/  HMMA.16816.F32.BF16 R48, R12, R50, R132 ;  /* 0x000000320c30723c */ /* 0x000fe20000041884 */
[----:B-1----:R-:W-:-:S06]  /*5430*/  IMAD.WIDE.U32 R8, R4, -0x326172a9, RZ ;  /* 0xcd9e8d5704087825 */ /* 0x002fcc00078e00ff */
[----:B------:R-:W-:Y:S01]  /*5440*/  FFMA.FTZ R13, R155, UR19, -R2 ;  /* 0x000000139b0d7c23 */ /* 0x000fe20008010802 */
[----:B------:R-:W-:-:S03]  /*5450*/  LOP3.LUT R4, R8, 0xffff, RZ, 0xc0, !PT ;  /* 0x0000ffff08047812 */ /* 0x000fc600078ec0ff */
[----:B------:R1:W-:Y:S01]  /*5460*/  MUFU.EX2 R98, R13 ;  /* 0x0000000d00627308 */ /* 0x0003e20000000800 */
[----:B------:R-:W-:Y:S02]  /*5470*/  LOP3.LUT R16, R8, 0xff, RZ, 0xc0, !PT ;  /* 0x000000ff08107812 */ /* 0x000fe400078ec0ff */
[----:B------:R-:W-:Y:S02]  /*5480*/  SHF.R.U32.HI R10, RZ, 0x8, R4 ;  /* 0x00000008ff0a7819 */ /* 0x000fe40000011604 */
[----:B------:R-:W-:Y:S02]  /*5490*/  LOP3.LUT R4, R9, UR15, R22, 0x96, !PT ;  /* 0x0000000f09047c12 */ /* 0x000fe4000f8e9616 */
[--C-:B------:R-:W-:Y:S02]  /*54a0*/  SHF.R.U32.HI R9, RZ, 0x10, R8.reuse ;  /* 0x00000010ff097819 */ /* 0x100fe40000011608 */
[----:B------:R-:W-:Y:S02]  /*54b0*/  SHF.R.U32.HI R18, RZ, 0x18, R8 ;  /* 0x00000018ff127819 */ /* 0x000fe40000011608 */
[----:B------:R-:W-:-:S02]  /*54c0*/  PRMT R19, R16, 0x5410, R10 ;  /* 0x0000541010137816 */ /* 0x000fc4000000000a */
[----:B------:R-:W-:Y:S01]  /*54d0*/  LOP3.LUT R16, R9, 0xff, RZ, 0xc0, !PT ;  /* 0x000000ff09107812 */ /* 0x000fe200078ec0ff */
[----:B------:R-:W-:Y:S01]  /*54e0*/  FFMA.FTZ R9, R141, UR19, -R5 ;  /* 0x000000138d097c23 */ /* 0x000fe20008010805 */
[C---:B------:R-:W-:Y:S02]  /*54f0*/  LOP3.LUT R8, R4.reuse, 0xffff, RZ, 0xc0, !PT ;  /* 0x0000ffff04087812 */ /* 0x040fe400078ec0ff */
[----:B------:R-:W-:Y:S01]  /*5500*/  SHF.R.U32.HI R10, RZ, 0x10, R4 ;  /* 0x00000010ff0a7819 */ /* 0x000fe20000011604 */
[----:B------:R2:W-:Y:S01]  /*5510*/  MUFU.EX2 R171, R9 ;  /* 0x0000000900ab7308 */ /* 0x0005e20000000800 */
[----:B------:R-:W-:Y:S01]  /*5520*/  LOP3.LUT R17, R4, 0xff, RZ, 0xc0, !PT ;  /* 0x000000ff04117812 */ /* 0x000fe200078ec0ff */
[----:B-1----:R-:W-:Y:S01]  /*5530*/  FFMA.FTZ R13, R147, UR19, -R2 ;  /* 0x00000013930d7c23 */ /* 0x002fe20008010802 */
[----:B------:R-:W-:Y:S02]  /*5540*/  SHF.R.U32.HI R11, RZ, 0x8, R8 ;  /* 0x00000008ff0b7819 */ /* 0x000fe40000011608 */
[----:B------:R-:W-:-:S02]  /*5550*/  SHF.R.U32.HI R8, RZ, 0x18, R4 ;  /* 0x00000018ff087819 */ /* 0x000fc40000011604 */
[----:B------:R-:W-:Y:S01]  /*5560*/  LOP3.LUT R4, R10, 0xff, RZ, 0xc0, !PT ;  /* 0x000000ff0a047812 */ /* 0x000fe200078ec0ff */
[----:B------:R1:W-:Y:S01]  /*5570*/  MUFU.EX2 R96, R13 ;  /* 0x0000000d00607308 */ /* 0x0003e20000000800 */
[----:B------:R-:W-:Y:S01]  /*5580*/  PRMT R10, R17, 0x5410, R11 ;  /* 0x00005410110a7816 */ /* 0x000fe2000000000b */
[----:B------:R-:W-:Y:S01]  /*5590*/  FFMA.FTZ R11, R144, UR19, -R7 ;  /* 0x00000013900b7c23 */ /* 0x000fe20008010807 */
[----:B------:R-:W-:-:S05]  /*55a0*/  PRMT R16, R16, 0x5410, R18 ;  /* 0x0000541010107816 */ /* 0x000fca0000000012 */
[----:B------:R3:W-:Y:S01]  /*55b0*/  MUFU.EX2 R103, R11 ;  /* 0x0000000b00677308 */ /* 0x0007e20000000800 */
[----:B--2---:R-:W-:-:S07]  /*55c0*/  FFMA.FTZ R9, R143, UR19, -R5 ;  /* 0x000000138f097c23 */ /* 0x004fce0008010805 */
[----:B------:R2:W5:Y:S01]  /*55d0*/  MUFU.EX2 R170, R9 ;  /* 0x0000000900aa7308 */ /* 0x0005620000000800 */
[----:B-1----:R-:W-:-:S07]  /*55e0*/  FFMA.FTZ R13, R154, UR19, -R2 ;  /* 0x000000139a0d7c23 */ /* 0x002fce0008010802 */
[----:B------:R-:W-:Y:S01]  /*55f0*/  MUFU.EX2 R43, R13 ;  /* 0x0000000d002b7308 */ /* 0x000fe20000000800 */
[----:B---3--:R-:W-:Y:S01]  /*5600*/  HSET2.LE.AND R11, R16, R0, PT ;  /* 0x00000000100b7233 */ /* 0x008fe20003803000 */
[----:B------:R-:W-:-:S03]  /*5610*/  IMAD.WIDE.U32 R16, R33, -0x326172a9, RZ ;  /* 0xcd9e8d5721107825 */ /* 0x000fc600078e00ff */
[----:B------:R-:W-:Y:S02]  /*5620*/  LOP3.LUT R12, R16, 0xffff, RZ, 0xc0, !PT ;  /* 0x0000ffff100c7812 */ /* 0x000fe400078ec0ff */
[----:B--2---:R-:W-:Y:S02]  /*5630*/  PRMT R9, R4, 0x5410, R8 ;  /* 0x0000541004097816 */ /* 0x004fe40000000008 */
[--C-:B------:R-:W-:Y:S02]  /*5640*/  HSET2.LE.AND R4, R10, R0.reuse, PT ;  /* 0x000000000a047233 */ /* 0x100fe40003803000 */
[----:B------:R-:W-:Y:S02]  /*5650*/  F2FP.BF16.F32.PACK_AB R8, R176, R177 ;  /* 0x000000b1b008723e */ /* 0x000fe400000010ff */
[----:B------:R-:W-:Y:S02]  /*5660*/  HSET2.LE.AND R9, R9, R0, PT ;  /* 0x0000000009097233 */ /* 0x000fe40003803000 */
[----:B------:R-:W-:Y:S01]  /*5670*/  LOP3.LUT R8, R4, R8, RZ, 0xc0, !PT ;  /* 0x0000000804087212 */ /* 0x000fe200078ec0ff */
[----:B------:R-:W-:Y:S01]  /*5680*/  FFMA.FTZ R4, R145, UR19, -R7 ;  /* 0x0000001391047c23 */ /* 0x000fe20008010807 */
[----:B----4-:R-:W-:-:S02]  /*5690*/  F2FP.BF16.F32.PACK_AB R10, R172, R173 ;  /* 0x000000adac0a723e */ /* 0x010fc400000010ff */
[----:B-----5:R-:W-:Y:S01]  /*56a0*/  F2FP.BF16.F32.PACK_AB R18, R170, R171 ;  /* 0x000000abaa12723e */ /* 0x020fe200000010ff */
[----:B------:R1:W-:Y:S01]  /*56b0*/  MUFU.EX2 R102, R4 ;  /* 0x0000000400667308 */ /* 0x0003e20000000800 */
[----:B------:R-:W-:Y:S02]  /*56c0*/  LOP3.LUT R9, R9, R10, RZ, 0xc0, !PT ;  /* 0x0000000a09097212 */ /* 0x000fe400078ec0ff */
[----:B------:R-:W-:Y:S02]  /*56d0*/  F2FP.BF16.F32.PACK_AB R10, R174, R175 ;  /* 0x000000afae0a723e */ /* 0x000fe400000010ff */
[----:B------:R-:W-:Y:S02]  /*56e0*/  LOP3.LUT R11, R11, R18, RZ, 0xc0, !PT ;  /* 0x000000120b0b7212 */ /* 0x000fe400078ec0ff */
[----:B------:R-:W-:Y:S02]  /*56f0*/  LOP3.LUT R18, R16, 0xff, RZ, 0xc0, !PT ;  /* 0x000000ff10127812 */ /* 0x000fe400078ec0ff */
[----:B------:R-:W-:-:S04]  /*5700*/  SHF.R.U32.HI R15, RZ, 0x10, R16 ;  /* 0x00000010ff0f7819 */ /* 0x000fc80000011610 */
[----:B------:R-:W-:Y:S02]  /*5710*/  LOP3.LUT R15, R15, 0xff, RZ, 0xc0, !PT ;  /* 0x000000ff0f0f7812 */ /* 0x000fe400078ec0ff */
[----:B-1----:R-:W-:Y:S01]  /*5720*/  HSET2.LE.AND R4, R19, R0, PT ;  /* 0x0000000013047233 */ /* 0x002fe20003803000 */
[----:B------:R-:W-:-:S04]  /*5730*/  FFMA.FTZ R19, R153, UR19, -R2 ;  /* 0x0000001399137c23 */ /* 0x000fc80008010802 */
[----:B------:R-:W-:Y:S01]  /*5740*/  LOP3.LUT R10, R4, R10, RZ, 0xc0, !PT ;  /* 0x0000000a040a7212 */ /* 0x000fe200078ec0ff */
[----:B------:R-:W1:Y:S01]  /*5750*/  MUFU.EX2 R101, R19 ;  /* 0x0000001300657308 */ /* 0x000e620000000800 */
[----:B------:R-:W-:Y:S02]  /*5760*/  LOP3.LUT R4, R17, UR15, R20, 0x96, !PT ;  /* 0x0000000f11047c12 */ /* 0x000fe4000f8e9614 */
[----:B------:R-:W-:Y:S02]  /*5770*/  SHF.R.U32.HI R17, RZ, 0x18, R16 ;  /* 0x00000018ff117819 */ /* 0x000fe40000011610 */
[----:B------:R-:W-:Y:S01]  /*5780*/  SHF.R.U32.HI R16, RZ, 0x8, R12 ;  /* 0x00000008ff107819 */ /* 0x000fe2000001160c */
[----:B------:R-:W-:Y:S01]  /*5790*/  HMMA.16816.F32.BF16 R104, R8, R28, R128 ;  /* 0x0000001c0868723c */ /* 0x000fe20000041880 */
[C---:B------:R-:W-:Y:S02]  /*57a0*/  LOP3.LUT R12, R4.reuse, 0xffff, RZ, 0xc0, !PT ;  /* 0x0000ffff040c7812 */ /* 0x040fe400078ec0ff */
[----:B------:R-:W-:-:S02]  /*57b0*/  LOP3.LUT R14, R4, 0xff, RZ, 0xc0, !PT ;  /* 0x000000ff040e7812 */ /* 0x000fc400078ec0ff */
[----:B------:R-:W-:Y:S01]  /*57c0*/  SHF.R.U32.HI R12, RZ, 0x8, R12 ;  /* 0x00000008ff0c7819 */ /* 0x000fe2000001160c */
[C---:B------:R-:W-:Y:S01]  /*57d0*/  HMMA.16816.F32.BF16 R88, R8.reuse, R24, R108 ;  /* 0x000000180858723c */ /* 0x040fe2000004186c */
[----:B------:R-:W-:Y:S02]  /*57e0*/  PRMT R16, R18, 0x5410, R16 ;  /* 0x0000541012107816 */ /* 0x000fe40000000010 */
[----:B------:R-:W-:Y:S01]  /*57f0*/  PRMT R18, R15, 0x5410, R17 ;  /* 0x000054100f127816 */ /* 0x000fe20000000011 */
[----:B------:R-:W-:Y:S01]  /*5800*/  FFMA.FTZ R15, R156, UR19, -R6 ;  /* 0x000000139c0f7c23 */ /* 0x000fe20008010806 */
[----:B------:R-:W-:Y:S01]  /*5810*/  PRMT R17, R14, 0x5410, R12 ;  /* 0x000054100e117816 */ /* 0x000fe2000000000c */
[C---:B------:R-:W-:Y:S01]  /*5820*/  HMMA.16816.F32.BF16 R140, R8.reuse, R36, R72 ;  /* 0x00000024088c723c */ /* 0x040fe20000041848 */
[--C-:B------:R-:W-:Y:S01]  /*5830*/  SHF.R.U32.HI R12, RZ, 0x10, R4.reuse ;  /* 0x00000010ff0c7819 */ /* 0x100fe20000011604 */
[----:B------:R2:W-:Y:S01]  /*5840*/  MUFU.EX2 R41, R15 ;  /* 0x0000000f00297308 */ /* 0x0005e20000000800 */
[----:B------:R-:W-:Y:S01]  /*5850*/  SHF.R.U32.HI R13, RZ, 0x18, R4 ;  /* 0x00000018ff0d7819 */ /* 0x000fe20000011604 */
[----:B------:R-:W3:Y:S01]  /*5860*/  LDSM.16.MT88.4 R72, [R188+0x7800] ;  /* 0x00780000bc48783b */ /* 0x000ee20000004200 */
[----:B------:R-:W-:Y:S01]  /*5870*/  LOP3.LUT R12, R12, 0xff, RZ, 0xc0, !PT ;  /* 0x000000ff0c0c7812 */ /* 0x000fe200078ec0ff */
[----:B------:R-:W-:Y:S01]  /*5880*/  HMMA.16816.F32.BF16 R144, R8, R44, R80 ;  /* 0x0000002c0890723c */ /* 0x000fe20000041850 */
[----:B------:R-:W-:-:S02]  /*5890*/  HSET2.LE.AND R4, R16, R0, PT ;  /* 0x0000000010047233 */ /* 0x000fc40003803000 */
[----:B------:R-:W-:-:S03]  /*58a0*/  F2FP.BF16.F32.PACK_AB R14, R178, R179 ;  /* 0x000000b3b20e723e */ /* 0x000fc600000010ff */
[C---:B------:R-:W-:Y:S01]  /*58b0*/  HMMA.16816.F32.BF16 R116, R8.reuse, R30, R92 ;  /* 0x0000001e0874723c */ /* 0x040fe2000004185c */
[----:B------:R-:W-:Y:S02]  /*58c0*/  LOP3.LUT R14, R4, R14, RZ, 0xc0, !PT ;  /* 0x0000000e040e7212 */ /* 0x000fe400078ec0ff */
[--C-:B------:R-:W-:Y:S01]  /*58d0*/  HSET2.LE.AND R4, R18, R0.reuse, PT ;  /* 0x0000000012047233 */ /* 0x100fe20003803000 */
[--C-:B------:R-:W-:Y:S02]  /*58e0*/  FFMA.FTZ R18, R158, UR19, -R6.reuse ;  /* 0x000000139e127c23 */ /* 0x100fe40008010806 */
[C---:B------:R-:W-:Y:S01]  /*58f0*/  HMMA.16816.F32.BF16 R124, R8.reuse, R26, R124 ;  /* 0x0000001a087c723c */ /* 0x040fe2000004187c */
[----:B--2---:R-:W-:Y:S01]  /*5900*/  PRMT R15, R12, 0x5410, R13 ;  /* 0x000054100c0f7816 */ /* 0x004fe2000000000d */
[--C-:B------:R-:W-:Y:S01]  /*5910*/  FFMA.FTZ R13, R157, UR19, -R6.reuse ;  /* 0x000000139d0d7c23 */ /* 0x100fe20008010806 */
[--C-:B------:R-:W-:Y:S01]  /*5920*/  HSET2.LE.AND R12, R17, R0.reuse, PT ;  /* 0x00000000110c7233 */ /* 0x100fe20003803000 */
[----:B------:R-:W-:Y:S01]  /*5930*/  MUFU.EX2 R33, R18 ;  /* 0x0000001200217308 */ /* 0x000fe20000000800 */
[----:B-1----:R-:W-:Y:S01]  /*5940*/  F2FP.BF16.F32.PACK_AB R17, R98, R101 ;  /* 0x000000656211723e */ /* 0x002fe200000010ff */
[----:B------:R-:W-:Y:S01]  /*5950*/  HMMA.16816.F32.BF16 R128, R8, R38, R68 ;  /* 0x000000260880723c */ /* 0x000fe20000041844 */
[----:B------:R-:W-:Y:S01]  /*5960*/  HSET2.LE.AND R16, R15, R0, PT ;  /* 0x000000000f107233 */ /* 0x000fe20003803000 */
[----:B------:R-:W-:Y:S01]  /*5970*/  FFMA.FTZ R6, R159, UR19, -R6 ;  /* 0x000000139f067c23 */ /* 0x000fe20008010806 */
[----:B------:R-:W-:-:S03]  /*5980*/  F2FP.BF16.F32.PACK_AB R15, R43, R96 ;  /* 0x000000602b0f723e */ /* 0x000fc600000010ff */
[----:B------:R1:W2:Y:S01]  /*5990*/  MUFU.EX2 R35, R13 ;  /* 0x0000000d00237308 */ /* 0x0002a20000000800 */
[----:B------:R-:W-:Y:S01]  /*59a0*/  LOP3.LUT R15, R4, R15, RZ, 0xc0, !PT ;  /* 0x0000000f040f7212 */ /* 0x000fe200078ec0ff */
[----:B------:R-:W-:Y:S01]  /*59b0*/  HMMA.16816.F32.BF16 R120, R8, R46, R84 ;  /* 0x0000002e0878723c */ /* 0x000fe20000041854 */
[----:B------:R-:W-:Y:S01]  /*59c0*/  LOP3.LUT R4, R21, UR6, R34, 0x96, !PT ;  /* 0x0000000615047c12 */ /* 0x000fe2000f8e9622 */
[----:B------:R-:W4:Y:S04]  /*59d0*/  LDSM.16.MT88.4 R84, [R186+0x7800] ;  /* 0x00780000ba54783b */ /* 0x000f280000004200 */
[----:B------:R5:W-:Y:S01]  /*59e0*/  MUFU.EX2 R219, R6 ;  /* 0x0000000600db7308 */ /* 0x000be20000000800 */
[----:B------:R-:W-:Y:S01]  /*59f0*/  LOP3.LUT R8, R23, UR6, R40, 0x96, !PT ;  /* 0x0000000617087c12 */ /* 0x000fe2000f8e9628 */
[----:B------:R-:W-:-:S04]  /*5a00*/  IMAD.WIDE.U32 R10, R4, -0x2daee0ad, RZ ;  /* 0xd2511f53040a7825 */ /* 0x000fc800078e00ff */
[--C-:B------:R-:W-:Y:S01]  /*5a10*/  FFMA.FTZ R4, R160, UR19, -R5.reuse ;  /* 0x00000013a0047c23 */ /* 0x100fe20008010805 */
[----:B------:R-:W-:Y:S01]  /*5a20*/  IMAD.WIDE.U32 R8, R8, -0x2daee0ad, RZ ;  /* 0xd2511f5308087825 */ /* 0x000fe200078e00ff */
[----:B-1----:R-:W-:Y:S02]  /*5a30*/  F2FP.BF16.F32.PACK_AB R13, R200, R201 ;  /* 0x000000c9c80d723e */ /* 0x002fe400000010ff */
[----:B------:R-:W-:Y:S02]  /*5a40*/  LOP3.LUT R19, R8, 0xff, RZ, 0xc0, !PT ;  /* 0x000000ff08137812 */ /* 0x000fe400078ec0ff */
[----:B------:R-:W-:Y:S02]  /*5a50*/  LOP3.LUT R12, R12, R13, RZ, 0xc0, !PT ;  /* 0x0000000d0c0c7212 */ /* 0x000fe400078ec0ff */
[----:B------:R-:W-:Y:S01]  /*5a60*/  LOP3.LUT R13, R16, R17, RZ, 0xc0, !PT ;  /* 0x00000011100d7212 */ /* 0x000fe200078ec0ff */
[----:B------:R-:W-:Y:S01]  /*5a70*/  FFMA.FTZ R16, R161, UR19, -R5 ;  /* 0x00000013a1107c23 */ /* 0x000fe20008010805 */
[----:B------:R-:W-:-:S02]  /*5a80*/  SHF.R.U32.HI R18, RZ, 0x10, R8 ;  /* 0x00000010ff127819 */ /* 0x000fc40000011608 */
[----:B------:R-:W-:Y:S02]  /*5a90*/  SHF.R.U32.HI R20, RZ, 0x18, R8 ;  /* 0x00000018ff147819 */ /* 0x000fe40000011608 */
[----:B-----5:R-:W-:Y:S01]  /*5aa0*/  LOP3.LUT R6, R11, UR17, R32, 0x96, !PT ;  /* 0x000000110b067c12 */ /* 0x020fe2000f8e9620 */
[C---:B------:R-:W-:Y:S01]  /*5ab0*/  HMMA.16816.F32.BF16 R108, R12.reuse, R28, R76 ;  /* 0x0000001c0c6c723c */ /* 0x040fe2000004184c */
[----:B------:R1:W-:Y:S05]  /*5ac0*/  MUFU.EX2 R28, R4 ;  /* 0x00000004001c7308 */ /* 0x0003ea0000000800 */
[C---:B------:R-:W-:Y:S03]  /*5ad0*/  HMMA.16816.F32.BF16 R64, R12.reuse, R24, R64 ;  /* 0x000000180c40723c */ /* 0x040fe60000041840 */
[----:B------:R5:W3:Y:S03]  /*5ae0*/  MUFU.EX2 R24, R16 ;  /* 0x0000001000187308 */ /* 0x000ae60000000800 */
[----:B------:R-:W-:Y:S01]  /*5af0*/  HMMA.16816.F32.BF16 R76, R12, R36, R136 ;  /* 0x000000240c4c723c */ /* 0x000fe20000041888 */
[----:B-1----:R-:W-:Y:S01]  /*5b00*/  LOP3.LUT R4, R8, 0xffff, RZ, 0xc0, !PT ;  /* 0x0000ffff08047812 */ /* 0x002fe200078ec0ff */
[----:B------:R-:W-:-:S04]  /*5b10*/  FFMA.FTZ R8, R162, UR19, -R5 ;  /* 0x00000013a2087c23 */ /* 0x000fc80008010805 */
[C---:B------:R-:W-:Y:S01]  /*5b20*/  HMMA.16816.F32.BF16 R132, R12.reuse, R44, R148 ;  /* 0x0000002c0c84723c */ /* 0x040fe20000041894 */
[----:B------:R-:W-:Y:S01]  /*5b30*/  SHF.R.U32.HI R17, RZ, 0x8, R4 ;  /* 0x00000008ff117819 */ /* 0x000fe20000011604 */
[----:B------:R1:W-:Y:S01]  /*5b40*/  MUFU.EX2 R23, R8 ;  /* 0x0000000800177308 */ /* 0x0003e20000000800 */
[----:B------:R-:W-:Y:S01]  /*5b50*/  LOP3.LUT R4, R9, UR17, R42, 0x96, !PT ;  /* 0x0000001109047c12 */ /* 0x000fe2000f8e962a */
[----:B-----5:R-:W-:Y:S01]  /*5b60*/  FFMA.FTZ R16, R163, UR19, -R5 ;  /* 0x00000013a3107c23 */ /* 0x020fe20008010805 */
[----:B------:R-:W-:Y:S01]  /*5b70*/  LOP3.LUT R5, R18, 0xff, RZ, 0xc0, !PT ;  /* 0x000000ff12057812 */ /* 0x000fe200078ec0ff */
[C---:B------:R-:W-:Y:S01]  /*5b80*/  HMMA.16816.F32.BF16 R60, R12.reuse, R30, R60 ;  /* 0x0000001e0c3c723c */ /* 0x040fe2000004183c */
[----:B------:R-:W-:Y:S02]  /*5b90*/  LOP3.LUT R9, R4, 0xffff, RZ, 0xc0, !PT ;  /* 0x0000ffff04097812 */ /* 0x000fe400078ec0ff */
[----:B------:R-:W-:Y:S01]  /*5ba0*/  PRMT R19, R19, 0x5410, R17 ;  /* 0x0000541013137816 */ /* 0x000fe20000000011 */
[----:B------:R5:W4:Y:S01]  /*5bb0*/  MUFU.EX2 R220, R16 ;  /* 0x0000001000dc7308 */ /* 0x000b220000000800 */
[----:B------:R-:W-:Y:S01]  /*5bc0*/  SHF.R.U32.HI R9, RZ, 0x8, R9 ;  /* 0x00000008ff097819 */ /* 0x000fe20000011609 */
[----:B------:R-:W-:Y:S01]  /*5bd0*/  HMMA.16816.F32.BF16 R56, R12, R26, R56 ;  /* 0x0000001a0c38723c */ /* 0x000fe20000041838 */
[----:B------:R-:W-:-:S02]  /*5be0*/  PRMT R17, R5, 0x5410, R20 ;  /* 0x0000541005117816 */ /* 0x000fc40000000014 */
[----:B-1----:R-:W-:-:S03]  /*5bf0*/  LOP3.LUT R8, R4, 0xff, RZ, 0xc0, !PT ;  /* 0x000000ff04087812 */ /* 0x002fc600078ec0ff */
[----:B------:R-:W-:Y:S01]  /*5c00*/  HMMA.16816.F32.BF16 R48, R12, R38, R48 ;  /* 0x000000260c30723c */ /* 0x000fe20000041830 */
[----:B------:R-:W-:Y:S02]  /*5c10*/  PRMT R5, R8, 0x5410, R9 ;  /* 0x0000541008057816 */ /* 0x000fe40000000009 */
[----:B------:R-:W-:-:S03]  /*5c20*/  SHF.R.U32.HI R8, RZ, 0x10, R4 ;  /* 0x00000010ff087819 */ /* 0x000fc60000011604 */
[----:B------:R-:W-:Y:S01]  /*5c30*/  HMMA.16816.F32.BF16 R44, R12, R46, R52 ;  /* 0x0000002e0c2c723c */ /* 0x000fe20000041834 */
[----:B------:R-:W-:Y:S01]  /*5c40*/  SHF.R.U32.HI R9, RZ, 0x18, R4 ;  /* 0x00000018ff097819 */ /* 0x000fe20000011604 */
[--C-:B-----5:R-:W-:Y:S01]  /*5c50*/  FFMA.FTZ R16, R164, UR19, -R7.reuse ;  /* 0x00000013a4107c23 */ /* 0x120fe20008010807 */
[----:B------:R-:W-:Y:S01]  /*5c60*/  LOP3.LUT R8, R8, 0xff, RZ, 0xc0, !PT ;  /* 0x000000ff08087812 */ /* 0x000fe200078ec0ff */
[----:B------:R-:W-:Y:S01]  /*5c70*/  FFMA.FTZ R7, R165, UR19, -R7 ;  /* 0x00000013a5077c23 */ /* 0x000fe20008010807 */
[----:B------:R-:W-:Y:S01]  /*5c80*/  HSET2.LE.AND R4, R5, R0, PT ;  /* 0x0000000005047233 */ /* 0x000fe20003803000 */
[----:B------:R4:W-:Y:S01]  /*5c90*/  MUFU.EX2 R22, R16 ;  /* 0x0000001000167308 */ /* 0x0009e20000000800 */
[----:B--2---:R-:W-:Y:S02]  /*5ca0*/  F2FP.BF16.F32.PACK_AB R5, R35, R41 ;  /* 0x000000292305723e */ /* 0x004fe400000010ff */
[----:B------:R-:W-:Y:S02]  /*5cb0*/  PRMT R8, R8, 0x5410, R9 ;  /* 0x0000541008087816 */ /* 0x000fe40000000009 */
[----:B------:R-:W-:-:S02]  /*5cc0*/  LOP3.LUT R136, R4, R5, RZ, 0xc0, !PT ;  /* 0x0000000504887212 */ /* 0x000fc400078ec0ff */
[----:B---3--:R-:W-:Y:S01]  /*5cd0*/  F2FP.BF16.F32.PACK_AB R5, R24, R28 ;  /* 0x0000001c1805723e */ /* 0x008fe200000010ff */
[----:B------:R1:W2:Y:S01]  /*5ce0*/  MUFU.EX2 R21, R7 ;  /* 0x0000000700157308 */ /* 0x0002a20000000800 */
[--C-:B------:R-:W-:Y:S02]  /*5cf0*/  HSET2.LE.AND R4, R8, R0.reuse, PT ;  /* 0x0000000008047233 */ /* 0x100fe40003803000 */
[----:B------:R-:W-:Y:S02]  /*5d00*/  F2FP.BF16.F32.PACK_AB R8, R219, R33 ;  /* 0x00000021db08723e */ /* 0x000fe400000010ff */
[----:B------:R-:W-:Y:S01]  /*5d10*/  HSET2.LE.AND R9, R17, R0, PT ;  /* 0x0000000011097233 */ /* 0x000fe20003803000 */
[--C-:B------:R-:W-:Y:S01]  /*5d20*/  FFMA.FTZ R17, R167, UR19, -R2.reuse ;  /* 0x00000013a7117c23 */ /* 0x100fe20008010802 */
[----:B------:R-:W-:Y:S01]  /*5d30*/  LOP3.LUT R137, R4, R5, RZ, 0xc0, !PT ;  /* 0x0000000504897212 */ /* 0x000fe200078ec0ff */
[----:B------:R-:W-:Y:S01]  /*5d40*/  FFMA.FTZ R4, R166, UR19, -R2 ;  /* 0x00000013a6047c23 */ /* 0x000fe20008010802 */
[----:B----4-:R-:W-:Y:S01]  /*5d50*/  F2FP.BF16.F32.PACK_AB R16, R220, R23 ;  /* 0x00000017dc10723e */ /* 0x010fe200000010ff */
[----:B------:R3:W-:Y:S01]  /*5d60*/  MUFU.EX2 R20, R17 ;  /* 0x0000001100147308 */ /* 0x0007e20000000800 */
[----:B------:R-:W-:-:S02]  /*5d70*/  SHF.R.U32.HI R5, RZ, 0x10, R10 ;  /* 0x00000010ff057819 */ /* 0x000fc4000001160a */
[----:B------:R-:W-:Y:S02]  /*5d80*/  LOP3.LUT R12, R10, 0xff, RZ, 0xc0, !PT ;  /* 0x000000ff0a0c7812 */ /* 0x000fe400078ec0ff */
[----:B------:R-:W-:Y:S02]  /*5d90*/  LOP3.LUT R139, R9, R16, RZ, 0xc0, !PT ;  /* 0x00000010098b7212 */ /* 0x000fe400078ec0ff */
[----:B-1----:R-:W-:Y:S01]  /*5da0*/  HSET2.LE.AND R7, R19, R0, PT ;  /* 0x0000000013077233 */ /* 0x002fe20003803000 */
[----:B------:R1:W-:Y:S01]  /*5db0*/  MUFU.EX2 R14, R4 ;  /* 0x00000004000e7308 */ /* 0x0003e20000000800 */
[----:B------:R-:W-:-:S03]  /*5dc0*/  LOP3.LUT R9, R6, 0xff, RZ, 0xc0, !PT ;  /* 0x000000ff06097812 */ /* 0x000fc600078ec0ff */
[----:B------:R-:W-:Y:S01]  /*5dd0*/  LOP3.LUT R138, R7, R8, RZ, 0xc0, !PT ;  /* 0x00000008078a7212 */ /* 0x000fe200078ec0ff */
[----:B------:R-:W-:Y:S01]  /*5de0*/  FFMA.FTZ R8, R169, UR19, -R2 ;  /* 0x00000013a9087c23 */ /* 0x000fe20008010802 */
[----:B------:R-:W-:Y:S02]  /*5df0*/  LOP3.LUT R7, R10, 0xffff, RZ, 0xc0, !PT ;  /* 0x0000ffff0a077812 */ /* 0x000fe400078ec0ff */
[----:B------:R-:W-:Y:S01]  /*5e00*/  SHF.R.U32.HI R11, RZ, 0x18, R10 ;  /* 0x00000018ff0b7819 */ /* 0x000fe2000001160a */
[----:B------:R4:W-:Y:S01]  /*5e10*/  MUFU.EX2 R13, R8 ;  /* 0x00000008000d7308 */ /* 0x0009e20000000800 */
[----:B------:R-:W-:Y:S01]  /*5e20*/  SHF.R.U32.HI R10, RZ, 0x8, R7 ;  /* 0x00000008ff0a7819 */ /* 0x000fe20000011607 */
[----:B---3--:R-:W3:Y:S01]  /*5e30*/  LDSM.16.MT88.4 R16, [R187+0x7800] ;  /* 0x00780000bb10783b */ /* 0x008ee20000004200 */
[----:B------:R-:W-:Y:S01]  /*5e40*/  LOP3.LUT R7, R5, 0xff, RZ, 0xc0, !PT ;  /* 0x000000ff05077812 */ /* 0x000fe200078ec0ff */
[----:B------:R-:W-:Y:S01]  /*5e50*/  HMMA.16816.F32.BF16 R68, R136, R72, R88 ;  /* 0x000000488844723c */ /* 0x000fe20000041858 */
[----:B-1----:R-:W-:Y:S01]  /*5e60*/  FFMA.FTZ R4, R168, UR19, -R2 ;  /* 0x00000013a8047c23 */ /* 0x002fe20008010802 */
[----:B------:R-:W-:-:S04]  /*5e70*/  LOP3.LUT R2, R6, 0xffff, RZ, 0xc0, !PT ;  /* 0x0000ffff06027812 */ /* 0x000fc800078ec0ff */
[C---:B------:R-:W-:Y:S01]  /*5e80*/  HMMA.16816.F32.BF16 R104, R136.reuse, R112, R104 ;  /* 0x000000708868723c */ /* 0x040fe20000041868 */
[----:B------:R1:W5:Y:S01]  /*5e90*/  MUFU.EX2 R218, R4 ;  /* 0x0000000400da7308 */ /* 0x0003620000000800 */
[----:B------:R-:W-:Y:S02]  /*5ea0*/  SHF.R.U32.HI R5, RZ, 0x8, R2 ;  /* 0x00000008ff057819 */ /* 0x000fe40000011602 */
[----:B------:R-:W-:Y:S02]  /*5eb0*/  PRMT R2, R12, 0x5410, R10 ;  /* 0x000054100c027816 */ /* 0x000fe4000000000a */
[C---:B------:R-:W-:Y:S01]  /*5ec0*/  HMMA.16816.F32.BF16 R116, R136.reuse, R114, R116 ;  /* 0x000000728874723c */ /* 0x040fe20000041874 */
[----:B----4-:R-:W-:Y:S02]  /*5ed0*/  PRMT R8, R7, 0x5410, R11 ;  /* 0x0000541007087816 */ /* 0x010fe4000000000b */
[----:B------:R-:W-:Y:S02]  /*5ee0*/  PRMT R7, R9, 0x5410, R5 ;  /* 0x0000541009077816 */ /* 0x000fe40000000005 */
[--C-:B------:R-:W-:Y:S01]  /*5ef0*/  HSET2.LE.AND R2, R2, R0.reuse, PT ;  /* 0x0000000002027233 */ /* 0x100fe20003803000 */
[----:B------:R-:W-:Y:S01]  /*5f00*/  HMMA.16816.F32.BF16 R124, R136, R74, R124 ;  /* 0x0000004a887c723c */ /* 0x000fe2000004187c */
[----:B------:R-:W-:-:S02]  /*5f10*/  HSET2.LE.AND R5, R8, R0, PT ;  /* 0x0000000008057233 */ /* 0x000fc40003803000 */
[----:B------:R-:W-:-:S03]  /*5f20*/  HSET2.LE.AND R7, R7, R0, PT ;  /* 0x0000000007077233 */ /* 0x000fc60003803000 */
[C---:B------:R-:W-:Y:S01]  /*5f30*/  HMMA.16816.F32.BF16 R80, R136.reuse, R84, R140 ;  /* 0x000000548850723c */ /* 0x040fe2000004188c */
[--C-:B-1----:R-:W-:Y:S02]  /*5f40*/  SHF.R.U32.HI R4, RZ, 0x10, R6.reuse ;  /* 0x00000010ff047819 */ /* 0x102fe40000011606 */
[----:B------:R-:W-:Y:S02]  /*5f50*/  SHF.R.U32.HI R6, RZ, 0x18, R6 ;  /* 0x00000018ff067819 */ /* 0x000fe40000011606 */
[----:B------:R-:W-:Y:S01]  /*5f60*/  LOP3.LUT R4, R4, 0xff, RZ, 0xc0, !PT ;  /* 0x000000ff04047812 */ /* 0x000fe200078ec0ff */
[----:B------:R-:W-:Y:S03]  /*5f70*/  HMMA.16816.F32.BF16 R128, R136, R86, R128 ;  /* 0x000000568880723c */ /* 0x000fe60000041880 */
[----:B------:R-:W-:Y:S02]  /*5f80*/  PRMT R4, R4, 0x5410, R6 ;  /* 0x0000541004047816 */ /* 0x000fe40000000006 */
[----:B------:R-:W-:-:S03]  /*5f90*/  F2FP.BF16.F32.PACK_AB R6, R102, R103 ;  /* 0x000000676606723e */ /* 0x000fc600000010ff */
[----:B------:R-:W-:Y:S01]  /*5fa0*/  HSET2.LE.AND R8, R4, R0, PT ;  /* 0x0000000004087233 */ /* 0x000fe20003803000 */
[C---:B---3--:R-:W-:Y:S01]  /*5fb0*/  HMMA.16816.F32.BF16 R88, R136.reuse, R16, R144 ;  /* 0x000000108858723c */ /* 0x048fe20000041890 */
[----:B--2---:R-:W-:Y:S02]  /*5fc0*/  F2FP.BF16.F32.PACK_AB R0, R21, R22 ;  /* 0x000000161500723e */ /* 0x004fe400000010ff */
[----:B-----5:R-:W-:Y:S02]  /*5fd0*/  F2FP.BF16.F32.PACK_AB R4, R218, R14 ;  /* 0x0000000eda04723e */ /* 0x020fe400000010ff */
[----:B------:R-:W-:Y:S01]  /*5fe0*/  LOP3.LUT R94, R2, R0, RZ, 0xc0, !PT ;  /* 0x00000000025e7212 */ /* 0x000fe200078ec0ff */
[----:B------:R-:W-:Y:S01]  /*5ff0*/  FADD.FTZ R2, R239, R238 ;  /* 0x000000eeef027221 */ /* 0x000fe20000010000 */
[----:B------:R-:W-:Y:S01]  /*6000*/  F2FP.BF16.F32.PACK_AB R0, R13, R20 ;  /* 0x000000140d00723e */ /* 0x000fe200000010ff */
[----:B------:R-:W-:Y:S01]  /*6010*/  HMMA.16816.F32.BF16 R136, R136, R18, R120 ;  /* 0x000000128888723c */ /* 0x000fe20000041878 */
[----:B------:R-:W-:Y:S01]  /*6020*/  LOP3.LUT R95, R5, R4, RZ, 0xc0, !PT ;  /* 0x00000004055f7212 */ /* 0x000fe200078ec0ff */
[----:B------:R-:W-:Y:S01]  /*6030*/  FADD.FTZ R4, R232, R231 ;  /* 0x000000e7e8047221 */ /* 0x000fe20000010000 */
[----:B------:R-:W-:Y:S01]  /*6040*/  LOP3.LUT R93, R8, R0, RZ, 0xc0, !PT ;  /* 0x00000000085d7212 */ /* 0x000fe200078ec0ff */
        /* <DEDUP_REMOVED lines=69> */
[----:B------:R-:W-:Y:S01]  /*64a0*/  ULDC UR4, c[0x0][0x2d0] ;  /* 0x0000b40000047ab9 */ /* 0x000fe20000000800 */
[----:B------:R-:W1:Y:S01]  /*64b0*/  LDC.64 R200, c[0x0][0x250] ;  /* 0x00009400ffc87b82 */ /* 0x000e620000000a00 */
[----:B------:R-:W-:Y:S01]  /*64c0*/  ISETP.GE.AND P0, PT, R240, UR4, PT ;  /* 0x00000004f0007c0c */ /* 0x000fe2000bf06270 */
[----:B------:R-:W-:Y:S01]  /*64d0*/  IMAD.WIDE.U32 R226, R152, -0x326172a9, RZ ;  /* 0xcd9e8d5798e27825 */ /* 0x000fe200078e00ff */
[----:B------:R-:W-:Y:S01]  /*64e0*/  MOV R96, R99 ;  /* 0x0000006300607202 */ /* 0x000fe20000000f00 */
[----:B------:R-:W-:Y:S01]  /*64f0*/  ULEA.HI.SX32 UR19, UR18, 0xfffffffe, 0x1a ;  /* 0xfffffffe12137891 */ /* 0x000fe2000f8fd23f */
[----:B------:R-:W-:Y:S01]  /*6500*/  MOV R0, R100 ;  /* 0x0000006400007202 */ /* 0x000fe20000000f00 */
[----:B------:R-:W-:Y:S01]  /*6510*/  IMAD.WIDE.U32 R224, R224, -0x326172a9, RZ ;  /* 0xcd9e8d57e0e07825 */ /* 0x000fe200078e00ff */
[-C--:B------:R-:W-:Y:S01]  /*6520*/  LOP3.LUT R206, R227, R204.reuse, RZ, 0x3c, !PT ;  /* 0x000000cce3ce7212 */ /* 0x080fe200078e3cff */
[----:B------:R-:W-:Y:S01]  /*6530*/  ULDC UR4, c[0x0][0x2ec] ;  /* 0x0000bb0000047ab9 */ /* 0x000fe20000000800 */
[----:B------:R-:W-:Y:S01]  /*6540*/  MOV R102, R3 ;  /* 0x0000000300667202 */ /* 0x000fe20000000f00 */
[----:B------:R-:W-:Y:S01]  /*6550*/  IMAD.WIDE.U32 R202, R202, -0x2daee0ad, RZ ;  /* 0xd2511f53caca7825 */ /* 0x000fe200078e00ff */
[----:B------:R-:W-:-:S02]  /*6560*/  LOP3.LUT R204, R225, R204, RZ, 0x3c, !PT ;  /* 0x000000cce1cc7212 */ /* 0x000fc400078e3cff */
[----:B------:R-:W-:Y:S01]  /*6570*/  MOV R101, R97 ;  /* 0x0000006100657202 */ /* 0x000fe20000000f00 */
[----:B------:R-:W2:Y:S01]  /*6580*/  @!P0 LDC.64 R250, c[0x0][0x220] ;  /* 0x00008800fffa8b82 */ /* 0x000ea20000000a00 */
[----:B------:R-:W-:-:S04]  /*6590*/  IMAD.WIDE.U32 R206, R206, -0x2daee0ad, RZ ;  /* 0xd2511f53cece7825 */ /* 0x000fc800078e00ff */
[----:B------:R-:W-:-:S03]  /*65a0*/  IMAD.WIDE.U32 R204, R204, -0x2daee0ad, RZ ;  /* 0xd2511f53cccc7825 */ /* 0x000fc600078e00ff */
[----:B------:R-:W3:Y:S01]  /*65b0*/  @!P0 LDC.64 R248, c[0x0][0x220] ;  /* 0x00008800fff88b82 */ /* 0x000ee20000000a00 */
[----:B-1----:R-:W-:-:S07]  /*65c0*/  @!P0 IMAD R241, R201, 0x30, RZ ;  /* 0x00000030c9f18824 */ /* 0x002fce00078e02ff */
[----:B------:R-:W1:Y:S08]  /*65d0*/  @!P0 LDC.64 R246, c[0x0][0x220] ;  /* 0x00008800fff68b82 */ /* 0x000e700000000a00 */
[----:B------:R-:W4:Y:S01]  /*65e0*/  @!P0 LDC.64 R244, c[0x0][0x220] ;  /* 0x00008800fff48b82 */ /* 0x000f220000000a00 */
[----:B--2---:R-:W-:Y:S05]  /*65f0*/  BRA `(.L_x_1304) ;  /* 0x0000000400487947 */ /* 0x004fea0003800000 */
.L_x_1306:
[----:B------:R-:W1:Y:S01]  /*6600*/  @!P0 LDC.64 R98, c[0x0][0x248] ;  /* 0x00009200ff628b82 */ /* 0x000e620000000a00 */
[----:B------:R-:W-:Y:S01]  /*6610*/  IMAD.U32 R97, RZ, RZ, UR19 ;  /* 0x00000013ff617e24 */ /* 0x000fe2000f8e00ff */
[----:B------:R-:W2:Y:S03]  /*6620*/  LDL R212, [R1+0x18] ;  /* 0x0000180001d47983 */ /* 0x000ea60000100800 */
[----:B------:R-:W-:Y:S03]  /*6630*/  @!P0 VIADD R97, R97, 0xffffffff ;  /* 0xffffffff61618836 */ /* 0x000fe60000000000 */
[----:B------:R3:W-:Y:S01]  /*6640*/  @P0 STS.128 [R199+0x4000], RZ ;  /* 0x004000ffc7000388 */ /* 0x0007e20000000c00 */
[----:B------:R-:W4:Y:S01]  /*6650*/  @!P0 LDC.64 R144, c[0x0][0x248] ;  /* 0x00009200ff908b82 */ /* 0x000f220000000a00 */
[----:B------:R-:W-:Y:S07]  /*6660*/  @!P0 SHF.R.S32.HI R2, RZ, 0x1f, R97 ;  /* 0x0000001fff028819 */ /* 0x000fee0000011461 */
[----:B------:R-:W5:Y:S01]  /*6670*/  @!P0 LDC.64 R148, c[0x0][0x248] ;  /* 0x00009200ff948b82 */ /* 0x000f620000000a00 */
[-C--:B-1----:R-:W-:Y:S07]  /*6680*/  @!P0 IMAD R100, R2, R98.reuse, RZ ;  /* 0x0000006202648224 */ /* 0x082fee00078e02ff */
[----:B------:R-:W1:Y:S01]  /*6690*/  @!P0 LDC.64 R150, c[0x0][0x248] ;  /* 0x00009200ff968b82 */ /* 0x000e620000000a00 */
[C---:B------:R-:W-:Y:S04]  /*66a0*/  @!P0 IMAD.WIDE.U32 R2, R97.reuse, R98, RZ ;  /* 0x0000006261028225 */ /* 0x040fe800078e00ff */
[----:B------:R-:W-:Y:S01]  /*66b0*/  @!P0 IMAD R100, R97, R99, R100 ;  /* 0x0000006361648224 */ /* 0x000fe200078e0264 */
[C---:B------:R-:W-:Y:S01]  /*66c0*/  @!P0 LEA R142, P1, R2.reuse, R210, 0x6 ;  /* 0x000000d2028e8211 */ /* 0x040fe200078230ff */
[----:B------:R-:W-:Y:S01]  /*66d0*/  IMAD.U32 R97, RZ, RZ, UR19 ;  /* 0x00000013ff617e24 */ /* 0x000fe2000f8e00ff */
[----:B------:R-:W3:Y:S01]  /*66e0*/  @!P0 LDC.64 R158, c[0x0][0x218] ;  /* 0x00008600ff9e8b82 */ /* 0x000ee20000000a00 */
[----:B------:R-:W-:Y:S01]  /*66f0*/  @!P0 IMAD.IADD R100, R3, 0x1, R100 ;  /* 0x0000000103648824 */ /* 0x000fe200078e0264 */
[----:B------:R-:W-:Y:S01]  /*6700*/  MOV R3, UR19 ;  /* 0x0000001300037c02 */ /* 0x000fe20008000f00 */
[----:B------:R-:W-:Y:S02]  /*6710*/  @!P0 VIADD R97, R97, 0xffffffff ;  /* 0xffffffff61618836 */ /* 0x000fe40000000000 */
[----:B------:R-:W-:Y:S01]  /*6720*/  @!P0 IMAD R153, R99, 0x30, RZ ;  /* 0x0000003063998824 */ /* 0x000fe200078e02ff */
[----:B------:R-:W-:Y:S01]  /*6730*/  @!P0 LEA.HI.X R143, R2, R209, R100, 0x6, P1 ;  /* 0x000000d1028f8211 */ /* 0x000fe200008f3464 */
[----:B------:R-:W-:Y:S01]  /*6740*/  @!P0 VIADD R2, R3, 0xffffffff ;  /* 0xffffffff03028836 */ /* 0x000fe20000000000 */
[----:B------:R-:W-:Y:S01]  /*6750*/  MOV R100, UR19 ;  /* 0x0000001300647c02 */ /* 0x000fe20008000f00 */
[----:B------:R-:W3:Y:S01]  /*6760*/  @!P0 LDC.64 R156, c[0x0][0x218] ;  /* 0x00008600ff9c8b82 */ /* 0x000ee20000000a00 */
[----:B-----5:R-:W-:Y:S03]  /*6770*/  @!P0 IMAD.WIDE.U32 R140, R97, R148, RZ ;  /* 0x00000094618c8225 */ /* 0x020fe600078e00ff */
[----:B------:R-:W-:Y:S01]  /*6780*/  @!P0 SHF.R.S32.HI R3, RZ, 0x1f, R2 ;  /* 0x0000001fff038819 */ /* 0x000fe20000011402 */
[----:B------:R-:W-:Y:S02]  /*6790*/  @!P0 VIADD R100, R100, 0xffffffff ;  /* 0xffffffff64648836 */ /* 0x000fe40000000000 */
[----:B------:R-:W-:Y:S01]  /*67a0*/  @!P0 IMAD.WIDE.U32 R142, R98, 0x30, R142 ;  /* 0x00000030628e8825 */ /* 0x000fe200078e008e */
[----:B------:R-:W-:Y:S01]  /*67b0*/  @!P0 SHF.R.S32.HI R98, RZ, 0x1f, R97 ;  /* 0x0000001fff628819 */ /* 0x000fe20000011461 */
[----:B------:R-:W5:Y:S01]  /*67c0*/  @!P0 LDC.64 R160, c[0x0][0x218] ;  /* 0x00008600ffa08b82 */ /* 0x000f620000000a00 */
[----:B------:R-:W-:Y:S01]  /*67d0*/  @!P0 SHF.R.S32.HI R147, RZ, 0x1f, R100 ;  /* 0x0000001fff938819 */ /* 0x000fe20000011464 */
[----:B----4-:R-:W-:Y:S02]  /*67e0*/  @!P0 IMAD R3, R3, R144, RZ ;  /* 0x0000009003038224 */ /* 0x010fe400078e02ff */
[----:B------:R-:W-:Y:S02]  /*67f0*/  @!P0 IMAD R98, R98, R148, RZ ;  /* 0x0000009462628224 */ /* 0x000fe400078e02ff */
[C---:B------:R-:W-:Y:S02]  /*6800*/  @!P0 IMAD R99, R2.reuse, R145, R3 ;  /* 0x0000009102638224 */ /* 0x040fe400078e0203 */
[----:B------:R-:W-:Y:S01]  /*6810*/  @!P0 IMAD.WIDE.U32 R2, R2, R144, RZ ;  /* 0x0000009002028225 */ /* 0x000fe200078e00ff */
[----:B------:R-:W4:Y:S03]  /*6820*/  @!P0 LDC.64 R154, c[0x0][0x218] ;  /* 0x00008600ff9a8b82 */ /* 0x000f260000000a00 */
[----:B-1----:R-:W-:Y:S01]  /*6830*/  @!P0 IMAD R148, R147, R150, RZ ;  /* 0x0000009693948224 */ /* 0x002fe200078e02ff */
[----:B------:R-:W-:Y:S01]  /*6840*/  @!P0 LEA R152, P1, R2, R210, 0x6 ;  /* 0x000000d202988211 */ /* 0x000fe200078230ff */
[----:B------:R-:W-:Y:S01]  /*6850*/  @!P0 IMAD R149, R97, R149, R98 ;  /* 0x0000009561958224 */ /* 0x000fe200078e0262 */
[----:B------:R-:W-:Y:S01]  /*6860*/  @!P0 IADD3 R147, R3, R99, RZ ;  /* 0x0000006303938210 */ /* 0x000fe20007ffe0ff */
[----:B------:R-:W-:Y:S01]  /*6870*/  @!P0 IMAD.WIDE.U32 R98, R100, R150, RZ ;  /* 0x0000009664628225 */ /* 0x000fe200078e00ff */
[-C--:B------:R-:W-:Y:S02]  /*6880*/  @!P0 LEA R3, P3, R140, R210.reuse, 0x6 ;  /* 0x000000d28c038211 */ /* 0x080fe400078630ff */
[----:B------:R-:W-:Y:S01]  /*6890*/  @!P0 LEA.HI.X R147, R2, R209, R147, 0x6, P1 ;  /* 0x000000d102938211 */ /* 0x000fe200008f3493 */
[----:B------:R-:W-:Y:S01]  /*68a0*/  @!P0 IMAD R151, R100, R151, R148 ;  /* 0x0000009764978224 */ /* 0x000fe200078e0294 */
[----:B------:R-:W-:Y:S01]  /*68b0*/  @!P0 LEA R97, P1, R98, R210, 0x6 ;  /* 0x000000d262618211 */ /* 0x000fe200078230ff */
[----:B------:R-:W-:Y:S01]  /*68c0*/  @!P0 IMAD.IADD R100, R141, 0x1, R149 ;  /* 0x000000018d648824 */ /* 0x000fe200078e0295 */
[----:B------:R-:W-:Y:S01]  /*68d0*/  @!P0 IADD3 R141, R153, R143, RZ ;  /* 0x0000008f998d8210 */ /* 0x000fe20007ffe0ff */
[----:B------:R-:W-:Y:S01]  /*68e0*/  @!P0 IMAD.IADD R2, R99, 0x1, R151 ;  /* 0x0000000163028824 */ /* 0x000fe200078e0297 */
[----:B------:R-:W-:Y:S02]  /*68f0*/  @!P0 LEA R99, P2, R144, R152, 0x5 ;  /* 0x0000009890638211 */ /* 0x000fe400078428ff */
[----:B------:R-:W-:Y:S02]  /*6900*/  @!P0 LEA.HI.X R148, R140, R209, R100, 0x6, P3 ;  /* 0x000000d18c948211 */ /* 0x000fe400018f3464 */
[----:B------:R-:W-:Y:S02]  /*6910*/  @!P0 LEA.HI.X R147, R144, R147, R145, 0x5, P2 ;  /* 0x0000009390938211 */ /* 0x000fe400010f2c91 */
[C---:B---3--:R-:W-:Y:S02]  /*6920*/  @!P0 LEA R144, P4, R3.reuse, R158, 0x1 ;  /* 0x0000009e03908211 */ /* 0x048fe400078808ff */
[----:B------:R-:W-:Y:S02]  /*6930*/  @!P0 LEA.HI.X R98, R98, R209, R2, 0x6, P1 ;  /* 0x000000d162628211 */ /* 0x000fe400008f3402 */
[----:B------:R-:W-:Y:S02]  /*6940*/  @!P0 LEA.HI.X R145, R3, R159, R148, 0x1, P4 ;  /* 0x0000009f03918211 */ /* 0x000fe400020f0c94 */
[C---:B------:R-:W-:Y:S03]  /*6950*/  @!P0 LEA R2, P1, R142.reuse, R156, 0x1 ;  /* 0x0000009c8e028211 */ /* 0x040fe600078208ff */
[----:B------:R-:W-:Y:S01]  /*6960*/  @!PT LDS RZ, [RZ] ;  /* 0x00000000fffff984 */ /* 0x000fe20000000800 */
[----:B------:R-:W-:Y:S01]  /*6970*/  @!PT LDS RZ, [RZ] ;  /* 0x00000000fffff984 */ /* 0x000fe20000000800 */
[----:B------:R-:W-:Y:S01]  /*6980*/  @!PT LDS RZ, [RZ] ;  /* 0x00000000fffff984 */ /* 0x000fe20000000800 */
[----:B------:R1:W-:Y:S01]  /*6990*/  @!P0 LDGSTS.E.BYPASS.LTC128B.128 [R199+0x4000], desc[UR20][R144.64] ;  /* 0x0400000090c78fae */ /* 0x0003e2000b901d54 */
[----:B------:R-:W-:Y:S05]  /*69a0*/  @!P0 LEA.HI.X R3, R142, R157, R141, 0x1, P1 ;  /* 0x0000009d8e038211 */ /* 0x000fea00008f0c8d */
[----:B------:R1:W-:Y:S01]  /*69b0*/  @P0 STS.128 [R199+0x4800], RZ ;  /* 0x004800ffc7000388 */ /* 0x0003e20000000c00 */
[----:B--2---:R-:W-:Y:S04]  /*69c0*/  @!P0 IADD3 R97, P5, R212, R97, RZ ;  /* 0x00000061d4618210 */ /* 0x004fe80007fbe0ff */
[----:B-----5:R-:W-:Y:S01]  /*69d0*/  @!P0 LEA R140, P3, R97, R160, 0x1 ;  /* 0x000000a0618c8211 */ /* 0x020fe200078608ff */
[----:B------:R-:W-:Y:S01]  /*69e0*/  @!P0 IMAD.X R100, R252, 0x1, R98, P5 ;  /* 0x00000001fc648824 */ /* 0x000fe200028e0662 */
[----:B----4-:R-:W-:Y:S04]  /*69f0*/  @!P0 LEA R98, P2, R99, R154, 0x1 ;  /* 0x0000009a63628211 */ /* 0x010fe800078408ff */
[----:B------:R-:W-:Y:S02]  /*6a00*/  @!P0 LEA.HI.X R141, R97, R161, R100, 0x1, P3 ;  /* 0x000000a1618d8211 */ /* 0x000fe400018f0c64 */
[----:B------:R-:W-:Y:S03]  /*6a10*/  @!P0 LEA.HI.X R99, R99, R155, R147, 0x1, P2 ;  /* 0x0000009b63638211 */ /* 0x000fe600010f0c93 */
        /* <DEDUP_REMOVED lines=14> */
[----:B------:R-:W0:Y:S01]  /*6b00*/  LDGDEPBAR ;  /* 0x00000000000079af */ /* 0x000e220000000000 */
[----:B------:R-:W-:Y:S05]  /*6b10*/  BRA `(.L_x_1305) ;  /* 0x0000000800a87947 */ /* 0x000fea0003800000 */
.L_x_1304:
[----:B------:R-:W2:Y:S01]  /*6b20*/  LDL.64 R8, [R1+0x10] ;  /* 0x0000100001087983 */ /* 0x000ea20000100a00 */
[----:B------:R-:W-:Y:S04]  /*6b30*/  DEPBAR.LE SB0, 0x0 ;  /* 0x000080000000791a */ /* 0x000fe80000000000 */
[----:B------:R-:W5:Y:S01]  /*6b40*/  LDL R6, [R1+0x1c] ;  /* 0x00001c0001067983 */ /* 0x000f620000100800 */
[----:B------:R-:W-:Y:S01]  /*6b50*/  USHF.R.S32.HI UR18, URZ, 0x1f, UR19 ;  /* 0x0000001f3f127899 */ /* 0x000fe20008011413 */
[C---:B------:R-:W-:Y:S01]  /*6b60*/  IMAD.WIDE.U32 R4, R200.reuse, UR19, RZ ;  /* 0x00000013c8047c25 */ /* 0x040fe2000f8e00ff */
[----:B------:R-:W-:Y:S01]  /*6b70*/  BAR.SYNC.DEFER_BLOCKING 0x0 ;  /* 0x0000000000007b1d */ /* 0x000fe20000010000 */
[----:B------:R-:W-:Y:S03]  /*6b80*/  ISETP.LT.AND P6, PT, RZ, UR19, PT ;  /* 0x00000013ff007c0c */ /* 0x000fe6000bfc1270 */
[----:B------:R-:W-:Y:S04]  /*6b90*/  IMAD R2, R200, UR18, RZ ;  /* 0x00000012c8027c24 */ /* 0x000fe8000f8e02ff */
[----:B------:R-:W-:Y:S04]  /*6ba0*/  IMAD R3, R201, UR19, R2 ;  /* 0x00000013c9037c24 */ /* 0x000fe8000f8e0202 */
[----:B------:R-:W-:Y:S01]  /*6bb0*/  IMAD.IADD R3, R5, 0x1, R3 ;  /* 0x0000000105037824 */ /* 0x000fe200078e0203 */
[----:B------:R-:W-:Y:S01]  /*6bc0*/  @P0 STS.128 [R199+0x6000], RZ ;  /* 0x006000ffc7000388 */ /* 0x000fe20000000c00 */
[----:B--2---:R-:W-:Y:S04]  /*6bd0*/  LEA R2, P1, R4, R8, 0x6 ;  /* 0x0000000804027211 */ /* 0x004fe800078230ff */
[----:B------:R-:W-:Y:S02]  /*6be0*/  @!P0 LEA R10, P5, R2, R250, 0x1 ;  /* 0x000000fa020a8211 */ /* 0x000fe400078a08ff */
[----:B-----5:R-:W-:Y:S02]  /*6bf0*/  LEA.HI.X R3, R4, R6, R3, 0x6, P1 ;  /* 0x0000000604037211 */ /* 0x020fe400008f3403 */
[----:B------:R-:W-:Y:S02]  /*6c00*/  @!P0 LEA R5, P4, R200, R2, 0x4 ;  /* 0x00000002c8058211 */ /* 0x000fe400078820ff */
[----:B------:R-:W-:Y:S02]  /*6c10*/  @!P0 LEA.HI.X R11, R2, R251, R3, 0x1, P5 ;  /* 0x000000fb020b8211 */ /* 0x000fe400028f0c03 */
[C---:B---3--:R-:W-:Y:S02]  /*6c20*/  @!P0 LEA R8, P3, R5.reuse, R248, 0x1 ;  /* 0x000000f805088211 */ /* 0x048fe400078608ff */
[C---:B------:R-:W-:Y:S01]  /*6c30*/  @!P0 LEA.HI.X R7, R200.reuse, R3, R201, 0x4, P4 ;  /* 0x00000003c8078211 */ /* 0x040fe200020f24c9 */
[----:B------:R-:W-:Y:S01]  /*6c40*/  @!PT LDS RZ, [RZ] ;  /* 0x00000000fffff984 */ /* 0x000fe20000000800 */
[----:B------:R-:W-:Y:S01]  /*6c50*/  @!PT LDS RZ, [RZ] ;  /* 0x00000000fffff984 */ /* 0x000fe20000000800 */
[----:B------:R-:W-:Y:S01]  /*6c60*/  @!PT LDS RZ, [RZ] ;  /* 0x00000000fffff984 */ /* 0x000fe20000000800 */
[----:B------:R-:W-:Y:S01]  /*6c70*/  @!P0 LDGSTS.E.BYPASS.LTC128B.128 [R199+0x6000], desc[UR20][R10.64] ;  /* 0x060000000ac78fae */ /* 0x000fe2000b901d54 */
[----:B------:R-:W-:Y:S02]  /*6c80*/  @!P0 LEA R4, P2, R200, R2, 0x5 ;  /* 0x00000002c8048211 */ /* 0x000fe400078428ff */
[----:B------:R-:W-:Y:S02]  /*6c90*/  @!P0 LEA.HI.X R9, R5, R249, R7, 0x1, P3 ;  /* 0x000000f905098211 */ /* 0x000fe400018f0c07 */
[----:B------:R-:W-:Y:S01]  /*6ca0*/  @P0 STS.128 [R199+0x6800], RZ ;  /* 0x006800ffc7000388 */ /* 0x000fe20000000c00 */
[----:B-1----:R-:W-:Y:S02]  /*6cb0*/  @!P0 LEA R6, P1, R4, R246, 0x1 ;  /* 0x000000f604068211 */ /* 0x002fe400078208ff */
[C---:B------:R-:W-:Y:S02]  /*6cc0*/  @!P0 LEA.HI.X R12, R200.reuse, R3, R201, 0x5, P2 ;  /* 0x00000003c80c8211 */ /* 0x040fe400010f2cc9 */
[----:B------:R-:W-:Y:S01]  /*6cd0*/  @!PT LDS RZ, [RZ] ;  /* 0x00000000fffff984 */ /* 0x000fe20000000800 */
[----:B------:R-:W-:Y:S01]  /*6ce0*/  @!PT LDS RZ, [RZ] ;  /* 0x00000000fffff984 */ /* 0x000fe20000000800 */
[----:B------:R-:W-:Y:S01]  /*6cf0*/  @!PT LDS RZ, [RZ] ;  /* 0x00000000fffff984 */ /* 0x000fe20000000800 */
[----:B------:R-:W-:Y:S01]  /*6d00*/  @!P0 LDGSTS.E.BYPASS.LTC128B.128 [R199+0x6800], desc[UR20][R8.64] ;  /* 0x0680000008c78fae */ /* 0x000fe2000b901d54 */
[----:B------:R-:W-:Y:S01]  /*6d10*/  @!P0 IMAD.WIDE.U32 R2, R200, 0x30, R2 ;  /* 0x00000030c8028825 */ /* 0x000fe200078e0002 */
[----:B------:R-:W-:Y:S03]  /*6d20*/  @!P0 LEA.HI.X R7, R4, R247, R12, 0x1, P1 ;  /* 0x000000f704078211 */ /* 0x000fe600008f0c0c */
[----:B------:R-:W-:Y:S01]  /*6d30*/  @P0 STS.128 [R199+0x7000], RZ ;  /* 0x007000ffc7000388 */ /* 0x000fe20000000c00 */
[----:B------:R-:W-:Y:S01]  /*6d40*/  @!P0 IMAD.IADD R3, R241, 0x1, R3 ;  /* 0x00000001f1038824 */ /* 0x000fe200078e0203 */
[C---:B----4-:R-:W-:Y:S03]  /*6d50*/  @!P0 LEA R4, P1, R2.reuse, R244, 0x1 ;  /* 0x000000f402048211 */ /* 0x050fe600078208ff */
[----:B------:R-:W-:Y:S01]  /*6d60*/  @!PT LDS RZ, [RZ] ;  /* 0x00000000fffff984 */ /* 0x000fe20000000800 */
[----:B------:R-:W-:Y:S01]  /*6d70*/  @!PT LDS RZ, [RZ] ;  /* 0x00000000fffff984 */ /* 0x000fe20000000800 */
[----:B------:R-:W-:Y:S01]  /*6d80*/  @!PT LDS RZ, [RZ] ;  /* 0x00000000fffff984 */ /* 0x000fe20000000800 */
[----:B------:R-:W-:Y:S01]  /*6d90*/  @!P0 LDGSTS.E.BYPASS.LTC128B.128 [R199+0x7000], desc[UR20][R6.64] ;  /* 0x0700000006c78fae */ /* 0x000fe2000b901d54 */
[----:B------:R-:W-:Y:S04]  /*6da0*/  @!P0 LEA.HI.X R5, R2, R245, R3, 0x1, P1 ;  /* 0x000000f502058211 */ /* 0x000fe800008f0c03 */
[----:B------:R-:W-:Y:S05]  /*6db0*/  @P0 STS.128 [R199+0x7800], RZ ;  /* 0x007800ffc7000388 */ /* 0x000fea0000000c00 */
[----:B------:R-:W-:Y:S01]  /*6dc0*/  @!PT LDS RZ, [RZ] ;  /* 0x00000000fffff984 */ /* 0x000fe20000000800 */
[----:B------:R-:W-:Y:S01]  /*6dd0*/  @!PT LDS RZ, [RZ] ;  /* 0x00000000fffff984 */ /* 0x000fe20000000800 */
[----:B------:R-:W-:Y:S01]  /*6de0*/  @!PT LDS RZ, [RZ] ;  /* 0x00000000fffff984 */ /* 0x000fe20000000800 */
[----:B------:R1:W-:Y:S05]  /*6df0*/  @!P0 LDGSTS.E.BYPASS.LTC128B.128 [R199+0x7800], desc[UR20][R4.64] ;  /* 0x0780000004c78fae */ /* 0x0003ea000b901d54 */
[----:B------:R-:W-:Y:S05]  /*6e00*/  LDSM.16.M88.4 R64, [R191] ;  /* 0x00000000bf40783b */ /* 0x000fea0000000200 */
[----:B------:R-:W1:Y:S05]  /*6e10*/  LDSM.16.M88.4 R16, [R184+0x4000] ;  /* 0x00400000b810783b */ /* 0x000e6a0000000200 */
[----:B------:R-:W2:Y:S05]  /*6e20*/  LDSM.16.M88.4 R60, [R191+0x2000] ;  /* 0x00200000bf3c783b */ /* 0x000eaa0000000200 */
[----:B------:R-:W3:Y:S05]  /*6e30*/  LDSM.16.M88.4 R32, [R184+0x4800] ;  /* 0x00480000b820783b */ /* 0x000eea0000000200 */
[----:B------:R-:W0:Y:S05]  /*6e40*/  LDGDEPBAR ;  /* 0x00000000000079af */ /* 0x000e2a0000000000 */
[----:B------:R-:W4:Y:S05]  /*6e50*/  LDSM.16.M88.4 R48, [R184+0x5000] ;  /* 0x00500000b830783b */ /* 0x000f2a0000000200 */
[----:B------:R-:W5:Y:S05]  /*6e60*/  LDSM.16.M88.4 R140, [R184+0x5800] ;  /* 0x00580000b88c783b */ /* 0x000f6a0000000200 */
[----:B------:R-:W-:Y:S05]  /*6e70*/  LDSM.16.M88.4 R144, [R194] ;  /* 0x00000000c290783b */ /* 0x000fea0000000200 */
[----:B------:R-:W5:Y:S05]  /*6e80*/  LDSM.16.M88.4 R148, [R190+0x4000] ;  /* 0x00400000be94783b */ /* 0x000f6a0000000200 */
[----:B------:R-:W5:Y:S01]  /*6e90*/  LDSM.16.M88.4 R152, [R194+0x2000] ;  /* 0x00200000c298783b */ /* 0x000f620000000200 */
[-C--:B-1----:R-:W-:Y:S04]  /*6ea0*/  HMMA.16816.F32.BF16 R4, R64, R16.reuse, RZ ;  /* 0x000000104004723c */ /* 0x082fe800000418ff */
[----:B------:R-:W1:Y:S02]  /*6eb0*/  LDSM.16.M88.4 R156, [R190+0x4800] ;  /* 0x00480000be9c783b */ /* 0x000e640000000200 */
[C---:B--2---:R-:W-:Y:S03]  /*6ec0*/  HMMA.16816.F32.BF16 R8, R60.reuse, R16, RZ ;  /* 0x000000103c08723c */ /* 0x044fe600000418ff */
[----:B------:R-:W2:Y:S03]  /*6ed0*/  LDSM.16.M88.4 R160, [R190+0x5000] ;  /* 0x00500000bea0783b */ /* 0x000ea60000000200 */
[-C--:B------:R-:W-:Y:S02]  /*6ee0*/  HMMA.16816.F32.BF16 R12, R60, R18.reuse, RZ ;  /* 0x000000123c0c723c */ /* 0x080fe400000418ff */
[----:B------:R-:W2:Y:S04]  /*6ef0*/  LDSM.16.M88.4 R164, [R190+0x5800] ;  /* 0x00580000bea4783b */ /* 0x000ea80000000200 */
[C---:B------:R-:W-:Y:S01]  /*6f00*/  HMMA.16816.F32.BF16 R16, R64.reuse, R18, RZ ;  /* 0x000000124010723c */ /* 0x040fe200000418ff */
[----:B------:R-:W-:Y:S05]  /*6f10*/  LDSM.16.M88.4 R168, [R192+0x2000] ;  /* 0x00200000c0a8783b */ /* 0x000fea0000000200 */
[-C--:B---3--:R-:W-:Y:S01]  /*6f20*/  HMMA.16816.F32.BF16 R20, R64, R32.reuse, RZ ;  /* 0x000000204014723c */ /* 0x088fe200000418ff */
[----:B------:R-:W-:Y:S05]  /*6f30*/  LDSM.16.M88.4 R172, [R196] ;  /* 0x00000000c4ac783b */ /* 0x000fea0000000200 */
[C---:B------:R-:W-:Y:S01]  /*6f40*/  HMMA.16816.F32.BF16 R24, R60.reuse, R32, RZ ;  /* 0x000000203c18723c */ /* 0x040fe200000418ff */
[----:B------:R-:W-:Y:S05]  /*6f50*/  LDSM.16.M88.4 R176, [R193] ;  /* 0x00000000c1b0783b */ /* 0x000fea0000000200 */
[-C--:B------:R-:W-:Y:S01]  /*6f60*/  HMMA.16816.F32.BF16 R28, R60, R34.reuse, RZ ;  /* 0x000000223c1c723c */ /* 0x080fe200000418ff */
[----:B------:R-:W-:Y:S05]  /*6f70*/  LDSM.16.M88.4 R180, [R189] ;  /* 0x00000000bdb4783b */ /* 0x000fea0000000200 */
        /* <DEDUP_REMOVED lines=10> */
[-C--:B------:R-:W-:Y:S06]  /*7020*/  HMMA.16816.F32.BF16 R4, R144, R148.reuse, R4 ;  /* 0x000000949004723c */ /* 0x080fec0000041804 */
        /* <DEDUP_REMOVED lines=14> */
[-C--:B------:R-:W-:Y:S06]  /*7110*/  HMMA.16816.F32.BF16 R52, R144, R164.reuse, R52 ;  /* 0x000000a49034723c */ /* 0x080fec0000041834 */
[C---:B------:R-:W-:Y:S06]  /*7120*/  HMMA.16816.F32.BF16 R56, R152.reuse, R164, R56 ;  /* 0x000000a49838723c */ /* 0x040fec0000041838 */
[-C--:B------:R-:W-:Y:S01]  /*7130*/  HMMA.16816.F32.BF16 R60, R152, R166.reuse, R60 ;  /* 0x000000a6983c723c */ /* 0x080fe2000004183c */
[----:B------:R-:W4:Y:S05]  /*7140*/  LDSM.16.M88.4 R152, [R193+0x2000] ;  /* 0x00200000c198783b */ /* 0x000f2a0000000200 */
[----:B------:R-:W-:Y:S01]  /*7150*/  HMMA.16816.F32.BF16 R64, R144, R166, R64 ;  /* 0x000000a69040723c */ /* 0x000fe20000041840 */
[----:B------:R-:W5:Y:S05]  /*7160*/  LDSM.16.M88.4 R144, [R189+0x800] ;  /* 0x00080000bd90783b */ /* 0x000f6a0000000200 */
[-C--:B---3--:R-:W-:Y:S06]  /*7170*/  HMMA.16816.F32.BF16 R4, R140, R148.reuse, R4 ;  /* 0x000000948c04723c */ /* 0x088fec0000041804 */
[C---:B------:R-:W-:Y:S06]  /*7180*/  HMMA.16816.F32.BF16 R8, R168.reuse, R148, R8 ;  /* 0x00000094a808723c */ /* 0x040fec0000041808 */
[-C--:B------:R-:W-:Y:S06]  /*7190*/  HMMA.16816.F32.BF16 R12, R168, R150.reuse, R12 ;  /* 0x00000096a80c723c */ /* 0x080fec000004180c */
[C---:B------:R-:W-:Y:S01]  /*71a0*/  HMMA.16816.F32.BF16 R16, R140.reuse, R150, R16 ;  /* 0x000000968c10723c */ /* 0x040fe20000041810 */
[----:B------:R-:W3:Y:S05]  /*71b0*/  LDSM.16.M88.4 R148, [R189+0x1000] ;  /* 0x00100000bd94783b */ /* 0x000eea0000000200 */
[-C--:B-1----:R-:W-:Y:S06]  /*71c0*/  HMMA.16816.F32.BF16 R20, R140, R156.reuse, R20 ;  /* 0x0000009c8c14723c */ /* 0x082fec0000041814 */
[C---:B------:R-:W-:Y:S06]  /*71d0*/  HMMA.16816.F32.BF16 R24, R168.reuse, R156, R24 ;  /* 0x0000009ca818723c */ /* 0x040fec0000041818 */
[-C--:B------:R-:W-:Y:S06]  /*71e0*/  HMMA.16816.F32.BF16 R28, R168, R158.reuse, R28 ;  /* 0x0000009ea81c723c */ /* 0x080fec000004181c */
[C---:B------:R-:W-:Y:S06]  /*71f0*/  HMMA.16816.F32.BF16 R32, R140.reuse, R158, R32 ;  /* 0x0000009e8c20723c */ /* 0x040fec0000041820 */
[-C--:B--2---:R-:W-:Y:S06]  /*7200*/  HMMA.16816.F32.BF16 R36, R140, R160.reuse, R36 ;  /* 0x000000a08c24723c */ /* 0x084fec0000041824 */
[C---:B------:R-:W-:Y:S06]  /*7210*/  HMMA.16816.F32.BF16 R40, R168.reuse, R160, R40 ;  /* 0x000000a0a828723c */ /* 0x040fec0000041828 */
[-C--:B------:R-:W-:Y:S06]  /*7220*/  HMMA.16816.F32.BF16 R44, R168, R162.reuse, R44 ;  /* 0x000000a2a82c723c */ /* 0x080fec000004182c */
[C---:B------:R-:W-:Y:S06]  /*7230*/  HMMA.16816.F32.BF16 R48, R140.reuse, R162, R48 ;  /* 0x000000a28c30723c */ /* 0x040fec0000041830 */
[-C--:B------:R-:W-:Y:S06]  /*7240*/  HMMA.16816.F32.BF16 R52, R140, R172.reuse, R52 ;  /* 0x000000ac8c34723c */ /* 0x080fec0000041834 */
[C---:B------:R-:W-:Y:S06]  /*7250*/  HMMA.16816.F32.BF16 R56, R168.reuse, R172, R56 ;  /* 0x000000aca838723c */ /* 0x040fec0000041838 */
[-C--:B------:R-:W-:Y:S06]  /*7260*/  HMMA.16816.F32.BF16 R60, R168, R174.reuse, R60 ;  /* 0x000000aea83c723c */ /* 0x080fec000004183c */
[----:B------:R-:W-:Y:S01]  /*7270*/  HMMA.16816.F32.BF16 R64, R140, R174, R64 ;  /* 0x000000ae8c40723c */ /* 0x000fe20000041840 */
[----:B------:R-:W1:Y:S01]  /*7280*/  LDSM.16.M88.4 R140, [R189+0x1800] ;  /* 0x00180000bd8c783b */ /* 0x000e620000000200 */
[----:B------:R-:W-:Y:S04]  /*7290*/  DEPBAR.LE SB0, 0x0 ;  /* 0x000080000000791a */ /* 0x000fe80000000000 */
[-C--:B------:R-:W-:Y:S01]  /*72a0*/  HMMA.16816.F32.BF16 R4, R176, R180.reuse, R4 ;  /* 0x000000b4b004723c */ /* 0x080fe20000041804 */
[----:B------:R-:W-:Y:S05]  /*72b0*/  BAR.SYNC.DEFER_BLOCKING 0x0 ;  /* 0x0000000000007b1d */ /* 0x000fea0000010000 */
[C---:B----4-:R-:W-:Y:S06]  /*72c0*/  HMMA.16816.F32.BF16 R8, R152.reuse, R180, R8 ;  /* 0x000000b49808723c */ /* 0x050fec0000041808 */
        /* <DEDUP_REMOVED lines=47> */
.L_x_1305:
[----:B-1----:R-:W-:Y:S01]  /*75c0*/  FMNMX.FTZ R2, R8, R101, !PT ;  /* 0x0000006508027209 */ /* 0x002fe20007810000 */
[----:B------:R-:W1:Y:S01]  /*75d0*/  SHFL.BFLY PT, R100, R103, 0x2, 0x1f ;  /* 0x0c401f0067647f89 */ /* 0x000e6200000e0000 */
[--C-:B------:R-:W-:Y:S01]  /*75e0*/  LOP3.LUT R160, R207, UR13, R202.reuse, 0x96, !PT ;  /* 0x0000000dcfa07c12 */ /* 0x100fe2000f8e96ca */
[----:B------:R-:W-:Y:S01]  /*75f0*/  IMAD.U32 R152, RZ, RZ, UR16 ;  /* 0x00000010ff987e24 */ /* 0x000fe2000f8e00ff */
[----:B------:R-:W-:Y:S05]  /*7600*/  FMNMX.FTZ R2, R9, R2, !PT ;  /* 0x0000000209027209 */ /* 0x000fea0007810000 */
[----:B------:R-:W2:Y:S01]  /*7610*/  SHFL.BFLY PT, R99, R146, 0x2, 0x1f ;  /* 0x0c401f0092637f89 */ /* 0x000ea200000e0000 */
[----:B------:R-:W-:Y:S01]  /*7620*/  LOP3.LUT R158, R205, UR13, R202, 0x96, !PT ;  /* 0x0000000dcd9e7c12 */ /* 0x000fe2000f8e96ca */
[----:B------:R-:W-:Y:S01]  /*7630*/  IMAD.WIDE.U32 R160, R160, -0x326172a9, RZ ;  /* 0xcd9e8d57a0a07825 */ /* 0x000fe200078e00ff */
[----:B------:R-:W-:Y:S01]  /*7640*/  FMNMX.FTZ R3, R12, R2, !PT ;  /* 0x000000020c037209 */ /* 0x000fe20007810000 */
[----:B------:R-:W-:Y:S01]  /*7650*/  USHF.L.U32 UR18, UR19, 0x1, URZ ;  /* 0x0000000113127899 */ /* 0x000fe2000800063f */
[----:B------:R-:W-:Y:S01]  /*7660*/  FMNMX.FTZ R2, R10, R102, !PT ;  /* 0x000000660a027209 */ /* 0x000fe20007810000 */
[----:B------:R-:W-:Y:S01]  /*7670*/  IMAD.WIDE.U32 R158, R158, -0x326172a9, RZ ;  /* 0xcd9e8d579e9e7825 */ /* 0x000fe200078e00ff */
[----:B------:R-:W-:Y:S01]  /*7680*/  FMNMX.FTZ R3, R13, R3, !PT ;  /* 0x000000030d037209 */ /* 0x000fe20007810000 */
[----:B------:R-:W-:Y:S01]  /*7690*/  UIADD3 UR19, UR19, -0x1, URZ ;  /* 0xffffffff13137890 */ /* 0x000fe2000fffe03f */
[----:B------:R-:W-:Y:S01]  /*76a0*/  FMNMX.FTZ R2, R11, R2, !PT ;  /* 0x000000020b027209 */ /* 0x000fe20007810000 */
[----:B------:R-:W-:Y:S01]  /*76b0*/  IMAD.MOV.U32 R171, RZ, RZ, 0x7054 ;  /* 0x00007054ffab7424 */ /* 0x000fe200078e00ff */
[----:B------:R-:W-:Y:S01]  /*76c0*/  FMNMX.FTZ R3, R24, R3, !PT ;  /* 0x0000000318037209 */ /* 0x000fe20007810000 */
[----:B------:R-:W-:Y:S01]  /*76d0*/  IMAD.U32 R97, RZ, RZ, UR23 ;  /* 0x00000017ff617e24 */ /* 0x000fe2000f8e00ff */
[----:B------:R-:W-:Y:S02]  /*76e0*/  FMNMX.FTZ R2, R14, R2, !PT ;  /* 0x000000020e027209 */ /* 0x000fe40007810000 */
[----:B------:R-:W-:Y:S02]  /*76f0*/  FMNMX.FTZ R3, R25, R3, !PT ;  /* 0x0000000319037209 */ /* 0x000fe40007810000 */
[----:B------:R-:W-:Y:S02]  /*7700*/  FMNMX.FTZ R2, R15, R2, !PT ;  /* 0x000000020f027209 */ /* 0x000fe40007810000 */
[----:B------:R-:W-:Y:S02]  /*7710*/  FMNMX.FTZ R3, R28, R3, !PT ;  /* 0x000000031c037209 */ /* 0x000fe40007810000 */
[----:B-1----:R-:W-:Y:S01]  /*7720*/  FMNMX.FTZ R100, R103, R100, !PT ;  /* 0x0000006467647209 */ /* 0x002fe20007810000 */
[----:B------:R-:W-:Y:S01]  /*7730*/  IMAD.U32 R103, RZ, RZ, UR23 ;  /* 0x00000017ff677e24 */ /* 0x000fe2000f8e00ff */
[----:B------:R-:W-:Y:S02]  /*7740*/  FMNMX.FTZ R3, R29, R3, !PT ;  /* 0x000000031d037209 */ /* 0x000fe40007810000 */
[----:B--2---:R-:W-:Y:S01]  /*7750*/  FMNMX.FTZ R99, R146, R99, !PT ;  /* 0x0000006392637209 */ /* 0x004fe20007810000 */
[----:B------:R-:W1:Y:S01]  /*7760*/  SHFL.BFLY PT, R140, R100, 0x1, 0x1f ;  /* 0x0c201f00648c7f89 */ /* 0x000e6200000e0000 */
[----:B------:R-:W-:Y:S02]  /*7770*/  FMNMX.FTZ R3, R40, R3, !PT ;  /* 0x0000000328037209 */ /* 0x000fe40007810000 */
[----:B------:R-:W-:Y:S05]  /*7780*/  LOP3.LUT R97, R203, UR18, R97, 0x96, !PT ;  /* 0x00000012cb617c12 */ /* 0x000fea000f8e9661 */
[----:B------:R-:W2:Y:S01]  /*7790*/  SHFL.BFLY PT, R141, R99, 0x1, 0x1f ;  /* 0x0c201f00638d7f89 */ /* 0x000ea200000e0000 */
[----:B------:R-:W-:Y:S01]  /*77a0*/  FMNMX.FTZ R3, R41, R3, !PT ;  /* 0x0000000329037209 */ /* 0x000fe20007810000 */
[----:B------:R-:W-:Y:S01]  /*77b0*/  UIADD3 UR18, UR18, 0x1, URZ ;  /* 0x0000000112127890 */ /* 0x000fe2000fffe03f */
[----:B------:R-:W-:Y:S01]  /*77c0*/  FMNMX.FTZ R2, R26, R2, !PT ;  /* 0x000000021a027209 */ /* 0x000fe20007810000 */
[----:B------:R-:W-:Y:S01]  /*77d0*/  IMAD.WIDE.U32 R144, R97, -0x326172a9, RZ ;  /* 0xcd9e8d5761907825 */ /* 0x000fe200078e00ff */
[----:B------:R-:W-:Y:S02]  /*77e0*/  FMNMX.FTZ R3, R44, R3, !PT ;  /* 0x000000032c037209 */ /* 0x000fe40007810000 */
[----:B------:R-:W-:Y:S02]  /*77f0*/  FMNMX.FTZ R2, R27, R2, !PT ;  /* 0x000000021b027209 */ /* 0x000fe40007810000 */
[----:B------:R-:W-:Y:S02]  /*7800*/  FMNMX.FTZ R3, R45, R3, !PT ;  /* 0x000000032d037209 */ /* 0x000fe40007810000 */
[----:B------:R-:W-:Y:S02]  /*7810*/  LOP3.LUT R97, R203, UR18, R103, 0x96, !PT ;  /* 0x00000012cb617c12 */ /* 0x000fe4000f8e9667 */
[----:B------:R-:W-:Y:S02]  /*7820*/  FMNMX.FTZ R3, R56, R3, !PT ;  /* 0x0000000338037209 */ /* 0x000fe40007810000 */
[----:B------:R-:W-:Y:S02]  /*7830*/  FMNMX.FTZ R2, R30, R2, !PT ;  /* 0x000000021e027209 */ /* 0x000fe40007810000 */
[----:B------:R-:W-:Y:S02]  /*7840*/  FMNMX.FTZ R3, R57, R3, !PT ;  /* 0x0000000339037209 */ /* 0x000fe40007810000 */
[----:B------:R-:W-:Y:S02]  /*7850*/  LOP3.LUT R98, R145, UR14, R226, 0x96, !PT ;  /* 0x0000000e91627c12 */ /* 0x000fe4000f8e96e2 */
[----:B-1----:R-:W-:Y:S02]  /*7860*/  FMNMX.FTZ R100, R100, R140, !PT ;  /* 0x0000008c64647209 */ /* 0x002fe40007810000 */
[----:B------:R-:W-:Y:S01]  /*7870*/  FMNMX.FTZ R3, R60, R3, !PT ;  /* 0x000000033c037209 */ /* 0x000fe20007810000 */
[----:B------:R-:W-:Y:S01]  /*7880*/  IMAD.WIDE.U32 R154, R98, -0x2daee0ad, RZ ;  /* 0xd2511f53629a7825 */ /* 0x000fe200078e00ff */
[----:B--2---:R-:W-:Y:S02]  /*7890*/  FMNMX.FTZ R99, R99, R141, !PT ;  /* 0x0000008d63637209 */ /* 0x004fe40007810000 */
[----:B------:R-:W-:Y:S01]  /*78a0*/  FMNMX.FTZ R2, R31, R2, !PT ;  /* 0x000000021f027209 */ /* 0x000fe20007810000 */
[----:B------:R-:W-:Y:S01]  /*78b0*/  FADD.FTZ R0, -R100, R0 ;  /* 0x0000000064007221 */ /* 0x000fe20000010100 */
[----:B------:R-:W-:Y:S01]  /*78c0*/  LOP3.LUT R150, R145, UR14, R224, 0x96, !PT ;  /* 0x0000000e91967c12 */ /* 0x000fe2000f8e96e0 */
[----:B------:R-:W-:Y:S01]  /*78d0*/  IMAD.WIDE.U32 R140, R97, -0x326172a9, RZ ;  /* 0xcd9e8d57618c7825 */ /* 0x000fe200078e00ff */
[----:B------:R-:W-:Y:S02]  /*78e0*/  FMNMX.FTZ R97, R61, R3, !PT ;  /* 0x000000033d617209 */ /* 0x000fe40007810000 */
[----:B------:R-:W-:Y:S01]  /*78f0*/  FMNMX.FTZ R2, R42, R2, !PT ;  /* 0x000000022a027209 */ /* 0x000fe20007810000 */
[----:B------:R-:W-:Y:S01]  /*7900*/  FMUL.FTZ R3, R0, UR4 ;  /* 0x0000000400037c20 */ /* 0x000fe20008410000 */
[--C-:B------:R-:W-:Y:S01]  /*7910*/  LOP3.LUT R142, R161, UR12, R144.reuse, 0x96, !PT ;  /* 0x0000000ca18e7c12 */ /* 0x100fe2000f8e9690 */
[----:B------:R-:W1:Y:S01]  /*7920*/  SHFL.BFLY PT, R145, R97, 0x2, 0x1f ;  /* 0x0c401f0061917f89 */ /* 0x000e6200000e0000 */
[----:B------:R-:W-:Y:S01]  /*7930*/  FMNMX.FTZ R2, R43, R2, !PT ;  /* 0x000000022b027209 */ /* 0x000fe20007810000 */
[----:B------:R2:W3:Y:S01]  /*7940*/  MUFU.EX2 R98, R3 ;  /* 0x0000000300627308 */ /* 0x0004e20000000800 */
[----:B------:R-:W-:Y:S01]  /*7950*/  LOP3.LUT R149, R159, UR12, R144, 0x96, !PT ;  /* 0x0000000c9f957c12 */ /* 0x000fe2000f8e9690 */
[----:B------:R-:W-:Y:S01]  /*7960*/  FADD.FTZ R0, -R99, R96 ;  /* 0x0000006063007221 */ /* 0x000fe20000010100 */
[----:B------:R-:W-:Y:S01]  /*7970*/  FMNMX.FTZ R2, R46, R2, !PT ;  /* 0x000000022e027209 */ /* 0x000fe20007810000 */
[----:B------:R-:W-:Y:S01]  /*7980*/  IMAD.WIDE.U32 R142, R142, -0x2daee0ad, RZ ;  /* 0xd2511f538e8e7825 */ /* 0x000fe200078e00ff */
[----:B------:R-:W-:Y:S02]  /*7990*/  LOP3.LUT R148, R141, UR14, R226, 0x96, !PT ;  /* 0x0000000e8d947c12 */ /* 0x000fe4000f8e96e2 */
[----:B------:R-:W-:Y:S01]  /*79a0*/  FMNMX.FTZ R2, R47, R2, !PT ;  /* 0x000000022f027209 */ /* 0x000fe20007810000 */
[----:B------:R-:W-:Y:S01]  /*79b0*/  FMUL.FTZ R153, R100, UR4 ;  /* 0x0000000464997c20 */ /* 0x000fe20008410000 */
[----:B------:R-:W-:Y:S01]  /*79c0*/  LOP3.LUT R147, R161, UR12, R140, 0x96, !PT ;  /* 0x0000000ca1937c12 */ /* 0x000fe2000f8e968c */
[----:B------:R-:W-:Y:S01]  /*79d0*/  IMAD.WIDE.U32 R150, R150, -0x2daee0ad, RZ ;  /* 0xd2511f5396967825 */ /* 0x000fe200078e00ff */
[----:B------:R-:W-:Y:S02]  /*79e0*/  FMNMX.FTZ R2, R58, R2, !PT ;  /* 0x000000023a027209 */ /* 0x000fe40007810000 */
[----:B------:R-:W-:Y:S01]  /*79f0*/  LOP3.LUT R146, R141, UR14, R224, 0x96, !PT ;  /* 0x0000000e8d927c12 */ /* 0x000fe2000f8e96e0 */
[----:B------:R-:W-:Y:S01]  /*7a00*/  IMAD.WIDE.U32 R174, R147, -0x2daee0ad, RZ ;  /* 0xd2511f5393ae7825 */ /* 0x000fe200078e00ff */
[----:B------:R-:W-:Y:S02]  /*7a10*/  FMNMX.FTZ R2, R59, R2, !PT ;  /* 0x000000023b027209 */ /* 0x000fe40007810000 */
[----:B------:R-:W-:Y:S01]  /*7a20*/  LOP3.LUT R103, R159, UR12, R140, 0x96, !PT ;  /* 0x0000000c9f677c12 */ /* 0x000fe2000f8e968c */
[----:B--2---:R-:W-:Y:S01]  /*7a30*/  FMUL.FTZ R3, R0, UR4 ;  /* 0x0000000400037c20 */ /* 0x004fe20008410000 */
[----:B------:R-:W-:Y:S01]  /*7a40*/  FMNMX.FTZ R0, R62, R2, !PT ;  /* 0x000000023e007209 */ /* 0x000fe20007810000 */
[----:B------:R-:W-:Y:S01]  /*7a50*/  IMAD.WIDE.U32 R140, R149, -0x2daee0ad, RZ ;  /* 0xd2511f53958c7825 */ /* 0x000fe200078e00ff */
[----:B------:R-:W-:Y:S01]  /*7a60*/  FSETP.NEU.FTZ.AND P1, PT, R100, -INF , PT ;  /* 0xff8000006400780b */ /* 0x000fe20003f3d000 */
[----:B------:R2:W4:Y:S01]  /*7a70*/  MUFU.EX2 R96, R3 ;  /* 0x0000000300607308 */ /* 0x0005220000000800 */
[----:B------:R-:W-:Y:S01]  /*7a80*/  FMNMX.FTZ R0, R63, R0, !PT ;  /* 0x000000003f007209 */ /* 0x000fe20007810000 */
[----:B------:R-:W-:Y:S01]  /*7a90*/  IMAD.WIDE.U32 R148, R148, -0x2daee0ad, RZ ;  /* 0xd2511f5394947825 */ /* 0x000fe200078e00ff */
[----:B-1----:R-:W-:Y:S02]  /*7aa0*/  FMNMX.FTZ R97, R97, R145, !PT ;  /* 0x0000009161617209 */ /* 0x002fe40007810000 */
[----:B------:R-:W-:Y:S01]  /*7ab0*/  FSEL R153, R153, RZ, P1 ;  /* 0x000000ff99997208 */ /* 0x000fe20000800000 */
[----:B------:R-:W1:Y:S01]  /*7ac0*/  SHFL.BFLY PT, R2, R0, 0x2, 0x1f ;  /* 0x0c401f0000027f89 */ /* 0x000e6200000e0000 */
[----:B------:R-:W-:Y:S01]  /*7ad0*/  FSETP.NEU.FTZ.AND P1, PT, R99, -INF , PT ;  /* 0xff8000006300780b */ /* 0x000fe20003f3d000 */
[----:B------:R-:W-:Y:S01]  /*7ae0*/  IMAD.WIDE.U32 R146, R146, -0x2daee0ad, RZ ;  /* 0xd2511f5392927825 */ /* 0x000fe200078e00ff */
[----:B------:R-:W-:Y:S02]  /*7af0*/  LOP3.LUT R161, R175, UR9, R148, 0x96, !PT ;  /* 0x00000009afa17c12 */ /* 0x000fe4000f8e9694 */
[----:B------:R-:W-:Y:S01]  /*7b00*/  LOP3.LUT R144, R155, UR11, R206, 0x96, !PT ;  /* 0x0000000b9b907c12 */ /* 0x000fe2000f8e96ce */
[--C-:B------:R-:W-:Y:S01]  /*7b10*/  FFMA.FTZ R64, R64, UR4, -R153.reuse ;  /* 0x0000000440407c23 */ /* 0x100fe20008010899 */
[----:B------:R-:W-:Y:S01]  /*7b20*/  LOP3.LUT R164, R141, UR9, R150, 0x96, !PT ;  /* 0x000000098da47c12 */ /* 0x000fe2000f8e9696 */
[--C-:B------:R-:W-:Y:S01]  /*7b30*/  FFMA.FTZ R65, R65, UR4, -R153.reuse ;  /* 0x0000000441417c23 */ /* 0x100fe20008010899 */
[----:B------:R-:W-:Y:S01]  /*7b40*/  LOP3.LUT R159, R147, UR11, R204, 0x96, !PT ;  /* 0x0000000b939f7c12 */ /* 0x000fe2000f8e96cc */
[--C-:B------:R-:W-:Y:S01]  /*7b50*/  FFMA.FTZ R33, R33, UR4, -R153.reuse ;  /* 0x0000000421217c23 */ /* 0x100fe20008010899 */
[----:B--2---:R-:W-:Y:S01]  /*7b60*/  LOP3.LUT R3, R143, UR9, R154, 0x96, !PT ;  /* 0x000000098f037c12 */ /* 0x004fe2000f8e969a */
[----:B------:R-:W-:Y:S01]  /*7b70*/  FMUL.FTZ R154, R99, UR4 ;  /* 0x00000004639a7c20 */ /* 0x000fe20008410000 */
[----:B------:R-:W2:Y:S01]  /*7b80*/  SHFL.BFLY PT, R148, R97, 0x1, 0x1f ;  /* 0x0c201f0061947f89 */ /* 0x000ea200000e0000 */
[----:B------:R3:W-:Y:S01]  /*7b90*/  MUFU.EX2 R216, R33 ;  /* 0x0000002100d87308 */ /* 0x0007e20000000800 */
[----:B------:R-:W-:Y:S01]  /*7ba0*/  LOP3.LUT R143, R151, UR11, R204, 0x96, !PT ;  /* 0x0000000b978f7c12 */ /* 0x000fe2000f8e96cc */
[----:B------:R-:W-:Y:S01]  /*7bb0*/  IMAD.WIDE.U32 R164, R164, -0x326172a9, RZ ;  /* 0xcd9e8d57a4a47825 */ /* 0x000fe200078e00ff */
[----:B------:R-:W-:Y:S02]  /*7bc0*/  FSEL R154, R154, RZ, P1 ;  /* 0x000000ff9a9a7208 */ /* 0x000fe40000800000 */
[----:B------:R-:W-:Y:S01]  /*7bd0*/  PRMT R152, R152, R171, UR16 ;  /* 0x0000001098987e16 */ /* 0x000fe200080000ab */
[--C-:B------:R-:W-:Y:S01]  /*7be0*/  FFMA.FTZ R16, R16, UR4, -R153.reuse ;  /* 0x0000000410107c23 */ /* 0x100fe20008010899 */
[----:B------:R-:W-:Y:S01]  /*7bf0*/  LOP3.LUT R170, R149, UR11, R206, 0x96, !PT ;  /* 0x0000000b95aa7c12 */ /* 0x000fe2000f8e96ce */
[--C-:B------:R-:W-:Y:S01]  /*7c00*/  FFMA.FTZ R17, R17, UR4, -R153.reuse ;  /* 0x0000000411117c23 */ /* 0x100fe20008010899 */
[--C-:B------:R-:W-:Y:S01]  /*7c10*/  FFMA.FTZ R38, R38, UR4, -R154.reuse ;  /* 0x0000000426267c23 */ /* 0x100fe2000801089a */
[----:B------:R-:W-:Y:S01]  /*7c20*/  MUFU.EX2 R240, R16 ;  /* 0x0000001000f07308 */ /* 0x000fe20000000800 */
[----:B-1----:R-:W-:Y:S01]  /*7c30*/  FMNMX.FTZ R0, R0, R2, !PT ;  /* 0x0000000200007209 */ /* 0x002fe20007810000 */
[--C-:B------:R-:W-:Y:S01]  /*7c40*/  FFMA.FTZ R18, R18, UR4, -R154.reuse ;  /* 0x0000000412127c23 */ /* 0x100fe2000801089a */
[----:B------:R-:W-:Y:S01]  /*7c50*/  FFMA.FTZ R19, R19, UR4, -R154 ;  /* 0x0000000413137c23 */ /* 0x000fe2000801089a */
[--C-:B------:R-:W-:Y:S01]  /*7c60*/  FFMA.FTZ R4, R4, UR4, -R153.reuse ;  /* 0x0000000404047c23 */ /* 0x100fe20008010899 */
[----:B------:R-:W-:Y:S01]  /*7c70*/  IMAD.WIDE.U32 R172, R103, -0x2daee0ad, RZ ;  /* 0xd2511f5367ac7825 */ /* 0x000fe200078e00ff */
[----:B------:R-:W1:Y:S04]  /*7c80*/  SHFL.BFLY PT, R2, R0, 0x1, 0x1f ;  /* 0x0c201f0000027f89 */ /* 0x000e6800000e0000 */
[----:B------:R5:W1:Y:S01]  /*7c90*/  MUFU.EX2 R239, R17 ;  /* 0x0000001100ef7308 */ /* 0x000a620000000800 */
[----:B------:R-:W-:Y:S01]  /*7ca0*/  FFMA.FTZ R103, R5, UR4, -R153 ;  /* 0x0000000405677c23 */ /* 0x000fe20008010899 */
[----:B------:R-:W-:Y:S01]  /*7cb0*/  LOP3.LUT R173, R173, UR9, R146, 0x96, !PT ;  /* 0x00000009adad7c12 */ /* 0x000fe2000f8e9692 */
[----:B------:R-:W-:Y:S04]  /*7cc0*/  IMAD.WIDE.U32 R146, R144, -0x326172a9, RZ ;  /* 0xcd9e8d5790927825 */ /* 0x000fe800078e00ff */
[----:B---3--:R-:W-:Y:S01]  /*7cd0*/  FMUL.FTZ R33, R98, R121 ;  /* 0x0000007962217220 */ /* 0x008fe20000410000 */
[----:B--2---:R-:W-:Y:S01]  /*7ce0*/  FMNMX.FTZ R97, R97, R148, !PT ;  /* 0x0000009461617209 */ /* 0x004fe20007810000 */
[----:B------:R-:W-:Y:S01]  /*7cf0*/  IMAD.WIDE.U32 R144, R143, -0x326172a9, RZ ;  /* 0xcd9e8d578f907825 */ /* 0x000fe200078e00ff */
[----:B------:R2:W-:Y:S02]  /*7d00*/  MUFU.EX2 R238, R18 ;  /* 0x0000001200ee7308 */ /* 0x0005e40000000800 */
[----:B------:R-:W-:Y:S01]  /*7d10*/  FSETP.NEU.FTZ.AND P1, PT, R97, -INF , PT ;  /* 0xff8000006100780b */ /* 0x000fe20003f3d000 */
[----:B------:R-:W-:Y:S01]  /*7d20*/  FFMA.FTZ R34, R34, UR4, -R154 ;  /* 0x0000000422227c23 */ /* 0x000fe2000801089a */
[----:B------:R-:W-:Y:S01]  /*7d30*/  LOP3.LUT R141, R165, UR8, R144, 0x96, !PT ;  /* 0x00000008a58d7c12 */ /* 0x000fe2000f8e9690 */
[----:B------:R-:W-:Y:S04]  /*7d40*/  IMAD.WIDE.U32 R176, R159, -0x326172a9, RZ ;  /* 0xcd9e8d579fb07825 */ /* 0x000fe800078e00ff */
[C---:B------:R-:W-:Y:S01]  /*7d50*/  FMUL.FTZ R72, R98.reuse, R72 ;  /* 0x0000004862487220 */ /* 0x040fe20000410000 */
[----:B------:R3:W1:Y:S01]  /*7d60*/  MUFU.EX2 R237, R19 ;  /* 0x0000001300ed7308 */ /* 0x0006620000000800 */
[----:B-----5:R-:W-:Y:S01]  /*7d70*/  IMAD.WIDE.U32 R16, R3, -0x326172a9, RZ ;  /* 0xcd9e8d5703107825 */ /* 0x020fe200078e00ff */
[--C-:B------:R-:W-:Y:S02]  /*7d80*/  LOP3.LUT R3, R145, UR10, R158.reuse, 0x96, !PT ;  /* 0x0000000a91037c12 */ /* 0x100fe4000f8e969e */
[----:B------:R-:W-:Y:S01]  /*7d90*/  LOP3.LUT R158, R177, UR10, R158, 0x96, !PT ;  /* 0x0000000ab19e7c12 */ /* 0x000fe2000f8e969e */
[----:B------:R-:W-:Y:S01]  /*7da0*/  FMUL.FTZ R73, R98, R73 ;  /* 0x0000004962497220 */ /* 0x000fe20000410000 */
[----:B------:R-:W-:Y:S01]  /*7db0*/  LOP3.LUT R17, R17, UR8, R146, 0x96, !PT ;  /* 0x0000000811117c12 */ /* 0x000fe2000f8e9692 */
[----:B----4-:R-:W-:Y:S03]  /*7dc0*/  FMUL.FTZ R74, R96, R74 ;  /* 0x0000004a604a7220 */ /* 0x010fe60000410000 */
[----:B------:R4:W-:Y:S01]  /*7dd0*/  MUFU.EX2 R236, R4 ;  /* 0x0000000400ec7308 */ /* 0x0009e20000000800 */
[----:B--2---:R-:W-:Y:S01]  /*7de0*/  LOP3.LUT R18, R147, UR10, R160, 0x96, !PT ;  /* 0x0000000a93127c12 */ /* 0x004fe2000f8e96a0 */
[----:B------:R-:W-:Y:S01]  /*7df0*/  FMUL.FTZ R155, R97, UR4 ;  /* 0x00000004619b7c20 */ /* 0x000fe20008410000 */
[----:B------:R-:W-:Y:S04]  /*7e00*/  IMAD.WIDE.U32 R162, R17, -0x2daee0ad, RZ ;  /* 0xd2511f5311a27825 */ /* 0x000fe800078e00ff */
[--C-:B------:R-:W-:Y:S01]  /*7e10*/  FFMA.FTZ R6, R6, UR4, -R154.reuse ;  /* 0x0000000406067c23 */ /* 0x100fe2000801089a */
[----:B------:R-:W2:Y:S01]  /*7e20*/  LDSM.16.MT88.4 R144, [R185+0x6000] ;  /* 0x00600000b990783b */ /* 0x000ea20000004200 */
[----:B------:R-:W-:Y:S01]  /*7e30*/  FMUL.FTZ R75, R96, R75 ;  /* 0x0000004b604b7220 */ /* 0x000fe20000410000 */
[----:B------:R-:W-:Y:S01]  /*7e40*/  FSEL R155, R155, RZ, P1 ;  /* 0x000000ff9b9b7208 */ /* 0x000fe20000800000 */
[----:B------:R5:W2:Y:S01]  /*7e50*/  MUFU.EX2 R235, R103 ;  /* 0x0000006700eb7308 */ /* 0x000aa20000000800 */
[----:B---3--:R-:W-:Y:S04]  /*7e60*/  IMAD.WIDE.U32 R18, R18, -0x2daee0ad, RZ ;  /* 0xd2511f5312127825 */ /* 0x008fe800078e00ff */
[----:B------:R-:W-:Y:S01]  /*7e70*/  FFMA.FTZ R7, R7, UR4, -R154 ;  /* 0x0000000407077c23 */ /* 0x000fe2000801089a */
[--C-:B------:R-:W-:Y:S01]  /*7e80*/  FFMA.FTZ R8, R8, UR4, -R155.reuse ;  /* 0x0000000408087c23 */ /* 0x100fe2000801089b */
[----:B------:R-:W-:Y:S01]  /*7e90*/  IMAD.WIDE.U32 R166, R141, -0x2daee0ad, RZ ;  /* 0xd2511f538da67825 */ /* 0x000fe200078e00ff */
[----:B------:R-:W-:Y:S02]  /*7ea0*/  LOP3.LUT R19, R19, UR7, R142, 0x96, !PT ;  /* 0x0000000713137c12 */ /* 0x000fe4000f8e968e */
[----:B------:R3:W-:Y:S01]  /*7eb0*/  MUFU.EX2 R234, R6 ;  /* 0x0000000600ea7308 */ /* 0x0007e20000000800 */
[----:B----4-:R-:W-:Y:S01]  /*7ec0*/  IMAD.WIDE.U32 R4, R3, -0x2daee0ad, RZ ;  /* 0xd2511f5303047825 */ /* 0x010fe200078e00ff */
[----:B------:R-:W-:Y:S03]  /*7ed0*/  LOP3.LUT R3, R163, UR5, R18, 0x96, !PT ;  /* 0x00000005a3037c12 */ /* 0x000fe6000f8e9612 */
[--C-:B------:R-:W-:Y:S01]  /*7ee0*/  FFMA.FTZ R40, R40, UR4, -R155.reuse ;  /* 0x0000000428287c23 */ /* 0x100fe2000801089b */
[--C-:B------:R-:W-:Y:S01]  /*7ef0*/  FFMA.FTZ R41, R41, UR4, -R155.reuse ;  /* 0x0000000429297c23 */ /* 0x100fe2000801089b */
[----:B------:R-:W-:Y:S01]  /*7f00*/  LOP3.LUT R140, R5, UR7, R140, 0x96, !PT ;  /* 0x00000007058c7c12 */ /* 0x000fe2000f8e968c */
[----:B------:R-:W-:Y:S02]  /*7f10*/  FFMA.FTZ R54, R54, UR4, -R154 ;  /* 0x0000000436367c23 */ /* 0x000fe4000801089a */
[----:B------:R4:W-:Y:S01]  /*7f20*/  MUFU.EX2 R213, R34 ;  /* 0x0000002200d57308 */ /* 0x0009e20000000800 */
[----:B-----5:R-:W-:Y:S01]  /*7f30*/  LOP3.LUT R103, R167, UR5, R4, 0x96, !PT ;  /* 0x00000005a7677c12 */ /* 0x020fe2000f8e9604 */
[----:B------:R-:W-:Y:S01]  /*7f40*/  IMAD.WIDE.U32 R4, R3, -0x326172a9, RZ ;  /* 0xcd9e8d5703047825 */ /* 0x000fe200078e00ff */
[----:B-1----:R-:W-:Y:S03]  /*7f50*/  FMNMX.FTZ R3, R0, R2, !PT ;  /* 0x0000000200037209 */ /* 0x002fe60007810000 */
[--C-:B------:R-:W-:Y:S01]  /*7f60*/  FFMA.FTZ R9, R9, UR4, -R155.reuse ;  /* 0x0000000409097c23 */ /* 0x100fe2000801089b */
[----:B------:R-:W-:Y:S01]  /*7f70*/  IMAD.WIDE.U32 R18, R19, -0x326172a9, RZ ;  /* 0xcd9e8d5713127825 */ /* 0x000fe200078e00ff */
[C---:B------:R-:W-:Y:S02]  /*7f80*/  FSETP.NEU.FTZ.AND P1, PT, R3.reuse, -INF , PT ;  /* 0xff8000000300780b */ /* 0x040fe40003f3d000 */
[----:B------:R1:W5:Y:S01]  /*7f90*/  MUFU.EX2 R233, R7 ;  /* 0x0000000700e97308 */ /* 0x0003620000000800 */
[----:B------:R-:W-:Y:S01]  /*7fa0*/  SHF.R.U32.HI R0, RZ, 0x10, R4 ;  /* 0x00000010ff007819 */ /* 0x000fe20000011604 */
[----:B------:R-:W-:Y:S01]  /*7fb0*/  FMUL.FTZ R156, R3, UR4 ;  /* 0x00000004039c7c20 */ /* 0x000fe20008410000 */
[----:B------:R-:W-:Y:S01]  /*7fc0*/  LOP3.LUT R157, R19, UR6, R16, 0x96, !PT ;  /* 0x00000006139d7c12 */ /* 0x000fe2000f8e9610 */
[--C-:B------:R-:W-:Y:S01]  /*7fd0*/  FFMA.FTZ R56, R56, UR4, -R155.reuse ;  /* 0x0000000438387c23 */ /* 0x100fe2000801089b */
[----:B---3--:R-:W-:Y:S01]  /*7fe0*/  LOP3.LUT R6, R5, UR15, R18, 0x96, !PT ;  /* 0x0000000f05067c12 */ /* 0x008fe2000f8e9612 */
[--C-:B------:R-:W-:Y:S01]  /*7ff0*/  FFMA.FTZ R57, R57, UR4, -R155.reuse ;  /* 0x0000000439397c23 */ /* 0x100fe2000801089b */
[----:B------:R-:W-:Y:S03]  /*8000*/  FSEL R156, R156, RZ, P1 ;  /* 0x000000ff9c9c7208 */ /* 0x000fe60000800000 */
[----:B------:R3:W-:Y:S01]  /*8010*/  MUFU.EX2 R231, R8 ;  /* 0x0000000800e77308 */ /* 0x0007e20000000800 */
[----:B------:R-:W-:Y:S01]  /*8020*/  LOP3.LUT R2, R4, 0xffff, RZ, 0xc0, !PT ;  /* 0x0000ffff04027812 */ /* 0x000fe200078ec0ff */
[----:B----4-:R-:W-:Y:S01]  /*8030*/  FMUL.FTZ R34, R96, R122 ;  /* 0x0000007a60227220 */ /* 0x010fe20000410000 */
[----:B------:R-:W-:Y:S01]  /*8040*/  LOP3.LUT R17, R4, 0xff, RZ, 0xc0, !PT ;  /* 0x000000ff04117812 */ /* 0x000fe200078ec0ff */
[----:B------:R-:W-:Y:S01]  /*8050*/  FFMA.FTZ R43, R43, UR4, -R156 ;  /* 0x000000042b2b7c23 */ /* 0x000fe2000801089c */
[----:B------:R-:W-:Y:S01]  /*8060*/  SHF.R.U32.HI R16, RZ, 0x18, R4 ;  /* 0x00000018ff107819 */ /* 0x000fe20000011604 */
[----:B------:R-:W-:Y:S01]  /*8070*/  IMAD.WIDE.U32 R4, R103, -0x326172a9, RZ ;  /* 0xcd9e8d5767047825 */ /* 0x000fe200078e00ff */
[----:B------:R-:W-:Y:S03]  /*8080*/  LOP3.LUT R0, R0, 0xff, RZ, 0xc0, !PT ;  /* 0x000000ff00007812 */ /* 0x000fe600078ec0ff */
[----:B------:R4:W5:Y:S01]  /*8090*/  MUFU.EX2 R232, R9 ;  /* 0x0000000900e87308 */ /* 0x0009620000000800 */
[----:B------:R-:W-:Y:S01]  /*80a0*/  SHF.R.U32.HI R2, RZ, 0x8, R2 ;  /* 0x00000008ff027819 */ /* 0x000fe20000011602 */
[----:B------:R-:W-:Y:S01]  /*80b0*/  IMAD.WIDE.U32 R168, R140, -0x326172a9, RZ ;  /* 0xcd9e8d578ca87825 */ /* 0x000fe200078e00ff */
[----:B-1----:R-:W-:Y:S02]  /*80c0*/  SHF.R.U32.HI R7, RZ, 0x10, R4 ;  /* 0x00000010ff077819 */ /* 0x002fe40000011604 */
[----:B------:R-:W-:Y:S01]  /*80d0*/  LOP3.LUT R19, R4, 0xff, RZ, 0xc0, !PT ;  /* 0x000000ff04137812 */ /* 0x000fe200078ec0ff */
[----:B------:R-:W-:Y:S01]  /*80e0*/  FFMA.FTZ R10, R10, UR4, -R156 ;  /* 0x000000040a0a7c23 */ /* 0x000fe2000801089c */
[----:B------:R-:W-:Y:S01]  /*80f0*/  SHF.R.U32.HI R18, RZ, 0x18, R4 ;  /* 0x00000018ff127819 */ /* 0x000fe20000011604 */
[--C-:B------:R-:W-:Y:S01]  /*8100*/  FFMA.FTZ R58, R58, UR4, -R156.reuse ;  /* 0x000000043a3a7c23 */ /* 0x100fe2000801089c */
[----:B---3--:R-:W-:Y:S01]  /*8110*/  LOP3.LUT R8, R4, 0xffff, RZ, 0xc0, !PT ;  /* 0x0000ffff04087812 */ /* 0x008fe200078ec0ff */
[----:B------:R-:W-:Y:S01]  /*8120*/  FFMA.FTZ R59, R59, UR4, -R156 ;  /* 0x000000043b3b7c23 */ /* 0x000fe2000801089c */
[----:B------:R-:W-:Y:S01]  /*8130*/  PRMT R16, R0, 0x5410, R16 ;  /* 0x0000541000107816 */ /* 0x000fe20000000010 */
[----:B------:R-:W-:Y:S01]  /*8140*/  FFMA.FTZ R11, R11, UR4, -R156 ;  /* 0x000000040b0b7c23 */ /* 0x000fe2000801089c */
[----:B------:R-:W-:Y:S01]  /*8150*/  LOP3.LUT R4, R5, UR15, R168, 0x96, !PT ;  /* 0x0000000f05047c12 */ /* 0x000fe2000f8e96a8 */
[----:B------:R-:W-:Y:S01]  /*8160*/  FFMA.FTZ R42, R42, UR4, -R156 ;  /* 0x000000042a2a7c23 */ /* 0x000fe2000801089c */
[----:B------:R-:W-:Y:S01]  /*8170*/  LOP3.LUT R0, R6, 0xffff, RZ, 0xc0, !PT ;  /* 0x0000ffff06007812 */ /* 0x000fe200078ec0ff */
[----:B------:R-:W-:Y:S01]  /*8180*/  MUFU.EX2 R230, R11 ;  /* 0x0000000b00e67308 */ /* 0x000fe20000000800 */
[----:B------:R-:W-:Y:S01]  /*8190*/  SHF.R.U32.HI R5, RZ, 0x10, R6 ;  /* 0x00000010ff057819 */ /* 0x000fe20000011606 */
[--C-:B------:R-:W-:Y:S01]  /*81a0*/  FFMA.FTZ R60, R60, UR4, -R155.reuse ;  /* 0x000000043c3c7c23 */ /* 0x100fe2000801089b */
[----:B------:R-:W-:Y:S01]  /*81b0*/  PRMT R17, R17, 0x5410, R2 ;  /* 0x0000541011117816 */ /* 0x000fe20000000002 */
[----:B------:R-:W-:Y:S01]  /*81c0*/  FFMA.FTZ R62, R62, UR4, -R156 ;  /* 0x000000043e3e7c23 */ /* 0x000fe2000801089c */
[----:B----4-:R-:W-:Y:S01]  /*81d0*/  LOP3.LUT R9, R6, 0xff, RZ, 0xc0, !PT ;  /* 0x000000ff06097812 */ /* 0x010fe200078ec0ff */
[--C-:B------:R-:W-:Y:S01]  /*81e0*/  FFMA.FTZ R12, R12, UR4, -R155.reuse ;  /* 0x000000040c0c7c23 */ /* 0x100fe2000801089b */
[----:B------:R-:W-:Y:S03]  /*81f0*/  SHF.R.U32.HI R2, RZ, 0x8, R0 ;  /* 0x00000008ff027819 */ /* 0x000fe60000011600 */
[----:B------:R1:W3:Y:S01]  /*8200*/  MUFU.EX2 R229, R10 ;  /* 0x0000000a00e57308 */ /* 0x0002e20000000800 */
[----:B------:R-:W-:Y:S01]  /*8210*/  SHF.R.U32.HI R6, RZ, 0x18, R6 ;  /* 0x00000018ff067819 */ /* 0x000fe20000011606 */
[----:B------:R-:W-:Y:S01]  /*8220*/  FFMA.FTZ R13, R13, UR4, -R155 ;  /* 0x000000040d0d7c23 */ /* 0x000fe2000801089b */
[----:B------:R-:W-:Y:S01]  /*8230*/  LOP3.LUT R0, R5, 0xff, RZ, 0xc0, !PT ;  /* 0x000000ff05007812 */ /* 0x000fe200078ec0ff */
[----:B------:R-:W-:Y:S01]  /*8240*/  FFMA.FTZ R14, R14, UR4, -R156 ;  /* 0x000000040e0e7c23 */ /* 0x000fe2000801089c */
[----:B------:R-:W-:Y:S01]  /*8250*/  PRMT R9, R9, 0x5410, R2 ;  /* 0x0000541009097816 */ /* 0x000fe20000000002 */
[----:B------:R-:W-:Y:S01]  /*8260*/  FFMA.FTZ R15, R15, UR4, -R156 ;  /* 0x000000040f0f7c23 */ /* 0x000fe2000801089c */
[----:B------:R-:W-:Y:S01]  /*8270*/  PRMT R6, R0, 0x5410, R6 ;  /* 0x0000541000067816 */ /* 0x000fe20000000006 */
[--C-:B------:R-:W-:Y:S01]  /*8280*/  FFMA.FTZ R32, R32, UR4, -R153.reuse ;  /* 0x0000000420207c23 */ /* 0x100fe20008010899 */
[----:B------:R-:W-:Y:S01]  /*8290*/  LOP3.LUT R0, R4, 0xffff, RZ, 0xc0, !PT ;  /* 0x0000ffff04007812 */ /* 0x000fe200078ec0ff */
[--C-:B------:R-:W-:Y:S01]  /*82a0*/  FFMA.FTZ R20, R20, UR4, -R153.reuse ;  /* 0x0000000414147c23 */ /* 0x100fe20008010899 */
[----:B------:R-:W-:Y:S01]  /*82b0*/  SHF.R.U32.HI R2, RZ, 0x10, R4 ;  /* 0x00000010ff027819 */ /* 0x000fe20000011604 */
[----:B------:R4:W-:Y:S01]  /*82c0*/  MUFU.EX2 R215, R32 ;  /* 0x0000002000d77308 */ /* 0x0009e20000000800 */
[----:B------:R-:W-:Y:S01]  /*82d0*/  LOP3.LUT R5, R4, 0xff, RZ, 0xc0, !PT ;  /* 0x000000ff04057812 */ /* 0x000fe200078ec0ff */
[----:B------:R-:W-:Y:S01]  /*82e0*/  FFMA.FTZ R21, R21, UR4, -R153 ;  /* 0x0000000415157c23 */ /* 0x000fe20008010899 */
[----:B------:R-:W-:Y:S01]  /*82f0*/  SHF.R.U32.HI R0, RZ, 0x8, R0 ;  /* 0x00000008ff007819 */ /* 0x000fe20000011600 */
[----:B------:R-:W-:Y:S01]  /*8300*/  FFMA.FTZ R28, R28, UR4, -R155 ;  /* 0x000000041c1c7c23 */ /* 0x000fe2000801089b */
[----:B------:R-:W-:Y:S01]  /*8310*/  SHF.R.U32.HI R8, RZ, 0x8, R8 ;  /* 0x00000008ff087819 */ /* 0x000fe20000011608 */
[----:B------:R-:W-:Y:S01]  /*8320*/  FMUL.FTZ R76, R98, R76 ;  /* 0x0000004c624c7220 */ /* 0x000fe20000410000 */
[----:B------:R-:W-:Y:S03]  /*8330*/  SHF.R.U32.HI R4, RZ, 0x18, R4 ;  /* 0x00000018ff047819 */ /* 0x000fe60000011604 */
[----:B------:R-:W-:Y:S01]  /*8340*/  MUFU.EX2 R228, R12 ;  /* 0x0000000c00e47308 */ /* 0x000fe20000000800 */
[----:B------:R-:W-:Y:S01]  /*8350*/  LOP3.LUT R2, R2, 0xff, RZ, 0xc0, !PT ;  /* 0x000000ff02027812 */ /* 0x000fe200078ec0ff */
[----:B------:R-:W-:Y:S01]  /*8360*/  FMUL.FTZ R77, R98, R77 ;  /* 0x0000004d624d7220 */ /* 0x000fe20000410000 */
[----:B-1----:R-:W-:Y:S01]  /*8370*/  PRMT R10, R5, 0x5410, R0 ;  /* 0x00005410050a7816 */ /* 0x002fe20000000000 */
[----:B------:R-:W-:Y:S01]  /*8380*/  FMUL.FTZ R78, R96, R78 ;  /* 0x0000004e604e7220 */ /* 0x000fe20000410000 */
[--C-:B------:R-:W-:Y:S01]  /*8390*/  HSET2.LE.AND R142, R17, R152.reuse, PT ;  /* 0x00000098118e7233 */ /* 0x100fe20003803000 */
[----:B------:R-:W-:Y:S01]  /*83a0*/  FMUL.FTZ R17, R98, R113 ;  /* 0x0000007162117220 */ /* 0x000fe20000410000 */
[----:B------:R-:W-:Y:S03]  /*83b0*/  F2FP.BF16.F32.PACK_AB R0, R239, R240 ;  /* 0x000000f0ef00723e */ /* 0x000fe600000010ff */
[----:B------:R1:W3:Y:S01]  /*83c0*/  MUFU.EX2 R223, R13 ;  /* 0x0000000d00df7308 */ /* 0x0002e20000000800 */
[----:B------:R-:W-:Y:S01]  /*83d0*/  PRMT R19, R19, 0x5410, R8 ;  /* 0x0000541013137816 */ /* 0x000fe20000000008 */
[----:B------:R-:W-:Y:S01]  /*83e0*/  FFMA.FTZ R113, R23, UR4, -R154 ;  /* 0x0000000417717c23 */ /* 0x000fe2000801089a */
[----:B------:R-:W-:Y:S01]  /*83f0*/  PRMT R8, R2, 0x5410, R4 ;  /* 0x0000541002087816 */ /* 0x000fe20000000004 */
[C---:B----4-:R-:W-:Y:S01]  /*8400*/  FMUL.FTZ R32, R98.reuse, R120 ;  /* 0x0000007862207220 */ /* 0x050fe20000410000 */
[--C-:B------:R-:W-:Y:S01]  /*8410*/  HSET2.LE.AND R143, R16, R152.reuse, PT ;  /* 0x00000098108f7233 */ /* 0x100fe20003803000 */
[----:B------:R-:W-:Y:S01]  /*8420*/  FMUL.FTZ R16, R98, R112 ;  /* 0x0000007062107220 */ /* 0x000fe20000410000 */
[----:B------:R-:W-:Y:S03]  /*8430*/  LOP3.LUT R142, R142, R0, RZ, 0xc0, !PT ;  /* 0x000000008e8e7212 */ /* 0x000fe600078ec0ff */
[----:B------:R-:W-:Y:S01]  /*8440*/  MUFU.EX2 R222, R14 ;  /* 0x0000000e00de7308 */ /* 0x000fe20000000800 */
[----:B------:R-:W-:Y:S01]  /*8450*/  F2FP.BF16.F32.PACK_AB R2, R237, R238 ;  /* 0x000000eeed02723e */ /* 0x000fe200000010ff */
[----:B------:R-:W-:Y:S01]  /*8460*/  FADD.FTZ R0, -R97, R101 ;  /* 0x0000006561007221 */ /* 0x000fe20000010100 */
[----:B------:R-:W-:Y:S01]  /*8470*/  LOP3.LUT R7, R7, 0xff, RZ, 0xc0, !PT ;  /* 0x000000ff07077812 */ /* 0x000fe200078ec0ff */
[----:B------:R-:W-:Y:S01]  /*8480*/  FFMA.FTZ R101, R35, UR4, -R154 ;  /* 0x0000000423657c23 */ /* 0x000fe2000801089a */
[----:B------:R-:W-:Y:S01]  /*8490*/  LOP3.LUT R143, R143, R2, RZ, 0xc0, !PT ;  /* 0x000000028f8f7212 */ /* 0x000fe200078ec0ff */
[----:B------:R-:W-:Y:S01]  /*84a0*/  FMUL.FTZ R35, R96, R123 ;  /* 0x0000007b60237220 */ /* 0x000fe20000410000 */
[--C-:B------:R-:W-:Y:S03]  /*84b0*/  HSET2.LE.AND R4, R9, R152.reuse, PT ;  /* 0x0000009809047233 */ /* 0x100fe60003803000 */
[----:B------:R-:W4:Y:S01]  /*84c0*/  MUFU.EX2 R221, R15 ;  /* 0x0000000f00dd7308 */ /* 0x000f220000000800 */
[--C-:B------:R-:W-:Y:S01]  /*84d0*/  HSET2.LE.AND R5, R6, R152.reuse, PT ;  /* 0x0000009806057233 */ /* 0x100fe20003803000 */
[----:B------:R-:W-:Y:S01]  /*84e0*/  FMUL.FTZ R2, R0, UR4 ;  /* 0x0000000400027c20 */ /* 0x000fe20008410000 */
[----:B------:R-:W-:Y:S01]  /*84f0*/  PRMT R18, R7, 0x5410, R18 ;  /* 0x0000541007127816 */ /* 0x000fe20000000012 */
[----:B-1----:R-:W-:Y:S01]  /*8500*/  IMAD.WIDE.U32 R12, R170, -0x326172a9, RZ ;  /* 0xcd9e8d57aa0c7825 */ /* 0x002fe200078e00ff */
[----:B--2---:R-:W-:Y:S02]  /*8510*/  F2FP.BF16.F32.PACK_AB R140, R235, R236 ;  /* 0x000000eceb8c723e */ /* 0x004fe400000010ff */
[----:B-----5:R-:W-:Y:S01]  /*8520*/  F2FP.BF16.F32.PACK_AB R141, R233, R234 ;  /* 0x000000eae98d723e */ /* 0x020fe200000010ff */
[----:B------:R-:W-:Y:S01]  /*8530*/  FADD.FTZ R0, -R3, R102 ;  /* 0x0000006603007221 */ /* 0x000fe20000010100 */
[----:B------:R-:W-:Y:S01]  /*8540*/  LOP3.LUT R140, R4, R140, RZ, 0xc0, !PT ;  /* 0x0000008c048c7212 */ /* 0x000fe200078ec0ff */
[----:B------:R-:W-:Y:S01]  /*8550*/  MUFU.EX2 R181, R113 ;  /* 0x0000007100b57308 */ /* 0x000fe20000000800 */
[----:B------:R-:W-:Y:S01]  /*8560*/  LOP3.LUT R141, R5, R141, RZ, 0xc0, !PT ;  /* 0x0000008d058d7212 */ /* 0x000fe200078ec0ff */
[----:B------:R-:W-:Y:S01]  /*8570*/  FMUL.FTZ R0, R0, UR4 ;  /* 0x0000000400007c20 */ /* 0x000fe20008410000 */
[--C-:B------:R-:W-:Y:S01]  /*8580*/  HSET2.LE.AND R7, R19, R152.reuse, PT ;  /* 0x0000009813077233 */ /* 0x100fe20003803000 */
[C---:B------:R-:W-:Y:S01]  /*8590*/  FMUL.FTZ R19, R96.reuse, R115 ;  /* 0x0000007360137220 */ /* 0x040fe20000410000 */
[--C-:B------:R-:W-:Y:S01]  /*85a0*/  HSET2.LE.AND R6, R18, R152.reuse, PT ;  /* 0x0000009812067233 */ /* 0x100fe20003803000 */
[----:B------:R-:W-:Y:S01]  /*85b0*/  FMUL.FTZ R18, R96, R114 ;  /* 0x0000007260127220 */ /* 0x000fe20000410000 */
[--C-:B------:R-:W-:Y:S03]  /*85c0*/  HSET2.LE.AND R4, R10, R152.reuse, PT ;  /* 0x000000980a047233 */ /* 0x100fe60003803000 */
[----:B------:R-:W1:Y:S01]  /*85d0*/  MUFU.EX2 R2, R2 ;  /* 0x0000000200027308 */ /* 0x000e620000000800 */
[--C-:B------:R-:W-:Y:S01]  /*85e0*/  HSET2.LE.AND R5, R8, R152.reuse, PT ;  /* 0x0000009808057233 */ /* 0x100fe20003803000 */
[----:B------:R-:W-:Y:S01]  /*85f0*/  IMAD.WIDE.U32 R170, R161, -0x326172a9, RZ ;  /* 0xcd9e8d57a1aa7825 */ /* 0x000fe200078e00ff */
[----:B------:R-:W-:Y:S02]  /*8600*/  F2FP.BF16.F32.PACK_AB R148, R232, R231 ;  /* 0x000000e7e894723e */ /* 0x000fe400000010ff */
[----:B---3--:R-:W-:Y:S01]  /*8610*/  F2FP.BF16.F32.PACK_AB R149, R230, R229 ;  /* 0x000000e5e695723e */ /* 0x008fe200000010ff */
[----:B------:R-:W-:Y:S01]  /*8620*/  FFMA.FTZ R112, R22, UR4, -R154 ;  /* 0x0000000416707c23 */ /* 0x000fe2000801089a */
[----:B------:R-:W-:Y:S03]  /*8630*/  F2FP.BF16.F32.PACK_AB R150, R223, R228 ;  /* 0x000000e4df96723e */ /* 0x000fe600000010ff */
[----:B------:R-:W2:Y:S01]  /*8640*/  MUFU.EX2 R0, R0 ;  /* 0x0000000000007308 */ /* 0x000ea20000000800 */
[----:B----4-:R-:W-:Y:S01]  /*8650*/  F2FP.BF16.F32.PACK_AB R151, R221, R222 ;  /* 0x000000dedd97723e */ /* 0x010fe200000010ff */
[----:B------:R-:W-:Y:S01]  /*8660*/  IMAD.WIDE.U32 R102, R157, -0x2daee0ad, RZ ;  /* 0xd2511f539d667825 */ /* 0x000fe200078e00ff */
[----:B------:R-:W-:Y:S02]  /*8670*/  LOP3.LUT R148, R4, R148, RZ, 0xc0, !PT ;  /* 0x0000009404947212 */ /* 0x000fe400078ec0ff */
[----:B------:R-:W-:Y:S01]  /*8680*/  LOP3.LUT R149, R5, R149, RZ, 0xc0, !PT ;  /* 0x0000009505957212 */ /* 0x000fe200078ec0ff */
[C---:B------:R-:W-:Y:S01]  /*8690*/  FMUL.FTZ R4, R98.reuse, R108 ;  /* 0x0000006c62047220 */ /* 0x040fe20000410000 */
[----:B------:R-:W-:Y:S01]  /*86a0*/  LOP3.LUT R150, R7, R150, RZ, 0xc0, !PT ;  /* 0x0000009607967212 */ /* 0x000fe200078ec0ff */
[----:B------:R-:W-:Y:S01]  /*86b0*/  FMUL.FTZ R5, R98, R109 ;  /* 0x0000006d62057220 */ /* 0x000fe20000410000 */
[----:B------:R-:W-:Y:S01]  /*86c0*/  LOP3.LUT R151, R6, R151, RZ, 0xc0, !PT ;  /* 0x0000009706977212 */ /* 0x000fe200078ec0ff */
[C---:B------:R-:W-:Y:S01]  /*86d0*/  FMUL.FTZ R6, R96.reuse, R110 ;  /* 0x0000006e60067220 */ /* 0x040fe20000410000 */
[----:B------:R-:W-:Y:S01]  /*86e0*/  FMUL.FTZ R7, R96, R111 ;  /* 0x0000006f60077220 */ /* 0x000fe20000410000 */
[C---:B-1----:R-:W-:Y:S01]  /*86f0*/  FMUL.FTZ R8, R2.reuse, R104 ;  /* 0x0000006802087220 */ /* 0x042fe20000410000 */
[----:B------:R-:W1:Y:S01]  /*8700*/  LDSM.16.MT88.4 R108, [R188+0x6000] ;  /* 0x00600000bc6c783b */ /* 0x000e620000004200 */
[----:B------:R-:W-:Y:S01]  /*8710*/  FMUL.FTZ R9, R2, R105 ;  /* 0x0000006902097220 */ /* 0x000fe20000410000 */
[----:B------:R-:W-:Y:S01]  /*8720*/  LOP3.LUT R160, R13, UR10, R160, 0x96, !PT ;  /* 0x0000000a0da07c12 */ /* 0x000fe2000f8e96a0 */
[----:B------:R-:W-:Y:S01]  /*8730*/  MUFU.EX2 R161, R41 ;  /* 0x0000002900a17308 */ /* 0x000fe20000000800 */
[C---:B--2---:R-:W-:Y:S01]  /*8740*/  FMUL.FTZ R10, R0.reuse, R106 ;  /* 0x0000006a000a7220 */ /* 0x044fe20000410000 */
[-C--:B------:R-:W-:Y:S05]  /*8750*/  HMMA.16816.F32.BF16 R4, R140, R144.reuse, R4 ;  /* 0x000000908c04723c */ /* 0x080fea0000041804 */
[----:B------:R-:W-:Y:S01]  /*8760*/  FMUL.FTZ R11, R0, R107 ;  /* 0x0000006b000b7220 */ /* 0x000fe20000410000 */
[----:B------:R-:W-:Y:S01]  /*8770*/  LOP3.LUT R159, R171, UR8, R12, 0x96, !PT ;  /* 0x00000008ab9f7c12 */ /* 0x000fe2000f8e960c */
[C---:B------:R-:W-:Y:S01]  /*8780*/  FMUL.FTZ R12, R2.reuse, R116 ;  /* 0x00000074020c7220 */ /* 0x040fe20000410000 */
[----:B------:R-:W-:Y:S01]  /*8790*/  FMUL.FTZ R13, R2, R117 ;  /* 0x00000075020d7220 */ /* 0x000fe20000410000 */
[----:B------:R-:W2:Y:S01]  /*87a0*/  LDSM.16.MT88.4 R104, [R186+0x6000] ;  /* 0x00600000ba68783b */ /* 0x000ea20000004200 */
[----:B------:R3:W-:Y:S01]  /*87b0*/  MUFU.EX2 R212, R20 ;  /* 0x0000001400d47308 */ /* 0x0007e20000000800 */
[C---:B------:R-:W-:Y:S01]  /*87c0*/  FMUL.FTZ R14, R0.reuse, R118 ;  /* 0x00000076000e7220 */ /* 0x040fe20000410000 */
[C---:B------:R-:W-:Y:S04]  /*87d0*/  HMMA.16816.F32.BF16 R8, R148.reuse, R144, R8 ;  /* 0x000000909408723c */ /* 0x040fe80000041808 */
[C---:B------:R-:W-:Y:S01]  /*87e0*/  FMUL.FTZ R15, R0.reuse, R119 ;  /* 0x00000077000f7220 */ /* 0x040fe20000410000 */
[C---:B------:R-:W-:Y:S01]  /*87f0*/  FMUL.FTZ R22, R0.reuse, R126 ;  /* 0x0000007e00167220 */ /* 0x040fe20000410000 */
[----:B------:R-:W-:Y:S01]  /*8800*/  FMUL.FTZ R23, R0, R127 ;  /* 0x0000007f00177220 */ /* 0x000fe20000410000 */
[----:B------:R-:W-:Y:S01]  /*8810*/  LOP3.LUT R144, R102, 0xffff, RZ, 0xc0, !PT ;  /* 0x0000ffff66907812 */ /* 0x000fe200078ec0ff */
[----:B------:R-:W-:Y:S03]  /*8820*/  MUFU.EX2 R145, R54 ;  /* 0x0000003600917308 */ /* 0x000fe60000000800 */
[-C--:B------:R-:W-:Y:S03]  /*8830*/  HMMA.16816.F32.BF16 R12, R148, R146.reuse, R12 ;  /* 0x00000092940c723c */ /* 0x080fe6000004180c */
[----:B------:R-:W-:Y:S01]  /*8840*/  SHF.R.U32.HI R116, RZ, 0x10, R102 ;  /* 0x00000010ff747819 */ /* 0x000fe20000011666 */
[C---:B---3--:R-:W-:Y:S03]  /*8850*/  FMUL.FTZ R20, R2.reuse, R124 ;  /* 0x0000007c02147220 */ /* 0x048fe60000410000 */
[----:B------:R3:W-:Y:S01]  /*8860*/  MUFU.EX2 R183, R21 ;  /* 0x0000001500b77308 */ /* 0x0007e20000000800 */
[C---:B------:R-:W-:Y:S04]  /*8870*/  HMMA.16816.F32.BF16 R16, R140.reuse, R146, R16 ;  /* 0x000000928c10723c */ /* 0x040fe80000041810 */
[C---:B------:R-:W-:Y:S02]  /*8880*/  FMUL.FTZ R68, R2.reuse, R68 ;  /* 0x0000004402447220 */ /* 0x040fe40000410000 */
[-C--:B-1----:R-:W-:Y:S03]  /*8890*/  HMMA.16816.F32.BF16 R32, R140, R108.reuse, R32 ;  /* 0x0000006c8c20723c */ /* 0x082fe60000041820 */
[----:B------:R1:W-:Y:S02]  /*88a0*/  MUFU.EX2 R214, R101 ;  /* 0x0000006500d67308 */ /* 0x0003e40000000800 */
[----:B------:R-:W-:Y:S01]  /*88b0*/  LOP3.LUT R164, R169, UR6, R164, 0x96, !PT ;  /* 0x00000006a9a47c12 */ /* 0x000fe2000f8e96a4 */
[----:B------:R-:W-:Y:S01]  /*88c0*/  FMUL.FTZ R69, R2, R69 ;  /* 0x0000004502457220 */ /* 0x000fe20000410000 */
[----:B------:R-:W-:Y:S01]  /*88d0*/  LOP3.LUT R157, R103, UR17, R162, 0x96, !PT ;  /* 0x00000011679d7c12 */ /* 0x000fe2000f8e96a2 */
[----:B------:R-:W-:Y:S05]  /*88e0*/  FMUL.FTZ R70, R0, R70 ;  /* 0x0000004600467220 */ /* 0x000fea0000410000 */
[----:B------:R4:W5:Y:S01]  /*88f0*/  MUFU.EX2 R182, R112 ;  /* 0x0000007000b67308 */ /* 0x0009620000000800 */
[----:B------:R-:W-:Y:S01]  /*8900*/  LOP3.LUT R118, R102, 0xff, RZ, 0xc0, !PT ;  /* 0x000000ff66767812 */ /* 0x000fe200078ec0ff */
[----:B------:R-:W-:Y:S01]  /*8910*/  FMUL.FTZ R71, R0, R71 ;  /* 0x0000004700477220 */ /* 0x000fe20000410000 */
[----:B---3--:R-:W-:Y:S01]  /*8920*/  FMUL.FTZ R21, R2, R125 ;  /* 0x0000007d02157220 */ /* 0x008fe20000410000 */
[----:B------:R-:W-:Y:S01]  /*8930*/  SHF.R.U32.HI R117, RZ, 0x18, R102 ;  /* 0x00000018ff757819 */ /* 0x000fe20000011666 */
[----:B------:R-:W-:Y:S04]  /*8940*/  IMAD.WIDE.U32 R102, R164, -0x2daee0ad, RZ ;  /* 0xd2511f53a4667825 */ /* 0x000fe800078e00ff */
[----:B------:R-:W-:Y:S01]  /*8950*/  FMUL.FTZ R79, R96, R79 ;  /* 0x0000004f604f7220 */ /* 0x000fe20000410000 */
[----:B------:R3:W-:Y:S01]  /*8960*/  MUFU.EX2 R179, R28 ;  /* 0x0000001c00b37308 */ /* 0x0007e20000000800 */
[C---:B------:R-:W-:Y:S01]  /*8970*/  FMUL.FTZ R80, R2.reuse, R80 ;  /* 0x0000005002507220 */ /* 0x040fe20000410000 */
[C---:B------:R-:W-:Y:S04]  /*8980*/  HMMA.16816.F32.BF16 R68, R148.reuse, R108, R68 ;  /* 0x0000006c9444723c */ /* 0x040fe80000041844 */
[----:B-1----:R-:W-:Y:S01]  /*8990*/  LOP3.LUT R101, R103, UR17, R166, 0x96, !PT ;  /* 0x0000001167657c12 */ /* 0x002fe2000f8e96a6 */
[----:B------:R-:W-:Y:S01]  /*89a0*/  FMUL.FTZ R81, R2, R81 ;  /* 0x0000005102517220 */ /* 0x000fe20000410000 */
[----:B------:R-:W-:Y:S01]  /*89b0*/  LOP3.LUT R103, R102, 0xffff, RZ, 0xc0, !PT ;  /* 0x0000ffff66677812 */ /* 0x000fe200078ec0ff */
[-C--:B------:R-:W-:Y:S04]  /*89c0*/  HMMA.16816.F32.BF16 R20, R148, R110.reuse, R20 ;  /* 0x0000006e9414723c */ /* 0x080fe80000041814 */
[----:B------:R-:W-:Y:S01]  /*89d0*/  LOP3.LUT R108, R116, 0xff, RZ, 0xc0, !PT ;  /* 0x000000ff746c7812 */ /* 0x000fe200078ec0ff */
[----:B------:R-:W-:Y:S01]  /*89e0*/  FMUL.FTZ R82, R0, R82 ;  /* 0x0000005200527220 */ /* 0x000fe20000410000 */
[----:B------:R-:W-:Y:S01]  /*89f0*/  LOP3.LUT R114, R102, 0xff, RZ, 0xc0, !PT ;  /* 0x000000ff66727812 */ /* 0x000fe200078ec0ff */
[C---:B------:R-:W-:Y:S04]  /*8a00*/  HMMA.16816.F32.BF16 R72, R140.reuse, R110, R72 ;  /* 0x0000006e8c48723c */ /* 0x040fe80000041848 */
[--C-:B------:R-:W-:Y:S01]  /*8a10*/  SHF.R.U32.HI R115, RZ, 0x10, R102.reuse ;  /* 0x00000010ff737819 */ /* 0x100fe20000011666 */
[----:B------:R-:W-:Y:S01]  /*8a20*/  FMUL.FTZ R83, R0, R83 ;  /* 0x0000005300537220 */ /* 0x000fe20000410000 */
[----:B------:R-:W-:Y:S01]  /*8a30*/  SHF.R.U32.HI R103, RZ, 0x8, R103 ;  /* 0x00000008ff677819 */ /* 0x000fe20000011667 */
[-C--:B--2---:R-:W-:Y:S04]  /*8a40*/  HMMA.16816.F32.BF16 R76, R140, R104.reuse, R76 ;  /* 0x000000688c4c723c */ /* 0x084fe8000004184c */
[----:B----4-:R-:W-:Y:S01]  /*8a50*/  SHF.R.U32.HI R112, RZ, 0x18, R102 ;  /* 0x00000018ff707819 */ /* 0x010fe20000011666 */
[----:B------:R-:W-:Y:S01]  /*8a60*/  FFMA.FTZ R29, R29, UR4, -R155 ;  /* 0x000000041d1d7c23 */ /* 0x000fe2000801089b */
[----:B------:R-:W-:Y:S01]  /*8a70*/  LOP3.LUT R102, R157, 0xffff, RZ, 0xc0, !PT ;  /* 0x0000ffff9d667812 */ /* 0x000fe200078ec0ff */
[----:B------:R-:W-:Y:S01]  /*8a80*/  FFMA.FTZ R30, R30, UR4, -R156 ;  /* 0x000000041e1e7c23 */ /* 0x000fe2000801089c */
[----:B------:R-:W-:Y:S01]  /*8a90*/  SHF.R.U32.HI R109, RZ, 0x8, R144 ;  /* 0x00000008ff6d7819 */ /* 0x000fe20000011690 */
[C---:B------:R-:W-:Y:S01]  /*8aa0*/  HMMA.16816.F32.BF16 R80, R148.reuse, R104, R80 ;  /* 0x000000689450723c */ /* 0x040fe20000041850 */
[----:B------:R-:W-:Y:S03]  /*8ab0*/  MUFU.EX2 R144, R57 ;  /* 0x0000003900907308 */ /* 0x000fe60000000800 */
[----:B------:R-:W-:Y:S01]  /*8ac0*/  PRMT R119, R108, 0x5410, R117 ;  /* 0x000054106c777816 */ /* 0x000fe20000000075 */
[----:B------:R-:W-:Y:S01]  /*8ad0*/  FFMA.FTZ R31, R31, UR4, -R156 ;  /* 0x000000041f1f7c23 */ /* 0x000fe2000801089c */
[----:B------:R-:W-:Y:S01]  /*8ae0*/  PRMT R120, R114, 0x5410, R103 ;  /* 0x0000541072787816 */ /* 0x000fe20000000067 */
[--C-:B------:R-:W-:Y:S01]  /*8af0*/  FFMA.FTZ R24, R24, UR4, -R155.reuse ;  /* 0x0000000418187c23 */ /* 0x100fe2000801089b */
[----:B------:R-:W-:Y:S03]  /*8b00*/  LOP3.LUT R108, R115, 0xff, RZ, 0xc0, !PT ;  /* 0x000000ff736c7812 */ /* 0x000fe600078ec0ff */
[----:B------:R1:W2:Y:S01]  /*8b10*/  MUFU.EX2 R180, R29 ;  /* 0x0000001d00b47308 */ /* 0x0002a20000000800 */
[----:B------:R-:W-:Y:S01]  /*8b20*/  LOP3.LUT R103, R157, 0xff, RZ, 0xc0, !PT ;  /* 0x000000ff9d677812 */ /* 0x000fe200078ec0ff */
[----:B------:R-:W-:Y:S01]  /*8b30*/  FFMA.FTZ R25, R25, UR4, -R155 ;  /* 0x0000000419197c23 */ /* 0x000fe2000801089b */
[----:B------:R-:W-:Y:S01]  /*8b40*/  SHF.R.U32.HI R102, RZ, 0x8, R102 ;  /* 0x00000008ff667819 */ /* 0x000fe20000011666 */
[----:B------:R-:W-:Y:S01]  /*8b50*/  FFMA.FTZ R26, R26, UR4, -R156 ;  /* 0x000000041a1a7c23 */ /* 0x000fe2000801089c */
[----:B---3--:R-:W-:Y:S01]  /*8b60*/  LOP3.LUT R28, R101, 0xffff, RZ, 0xc0, !PT ;  /* 0x0000ffff651c7812 */ /* 0x008fe200078ec0ff */
[----:B------:R-:W-:Y:S04]  /*8b70*/  FMUL.FTZ R84, R98, R84 ;  /* 0x0000005462547220 */ /* 0x000fe80000410000 */
[----:B------:R3:W-:Y:S01]  /*8b80*/  MUFU.EX2 R178, R30 ;  /* 0x0000001e00b27308 */ /* 0x0007e20000000800 */
[----:B------:R-:W-:Y:S01]  /*8b90*/  PRMT R116, R118, 0x5410, R109 ;  /* 0x0000541076747816 */ /* 0x000fe2000000006d */
[----:B------:R-:W-:Y:S01]  /*8ba0*/  FMUL.FTZ R85, R98, R85 ;  /* 0x0000005562557220 */ /* 0x000fe20000410000 */
[----:B------:R-:W-:Y:S01]  /*8bb0*/  PRMT R118, R108, 0x5410, R112 ;  /* 0x000054106c767816 */ /* 0x000fe20000000070 */
[----:B------:R-:W-:Y:S01]  /*8bc0*/  FMUL.FTZ R86, R96, R86 ;  /* 0x0000005660567220 */ /* 0x000fe20000410000 */
[----:B------:R-:W-:Y:S01]  /*8bd0*/  PRMT R112, R103, 0x5410, R102 ;  /* 0x0000541067707816 */ /* 0x000fe20000000066 */
[----:B------:R-:W4:Y:S01]  /*8be0*/  LDSM.16.MT88.4 R108, [R187+0x6000] ;  /* 0x00600000bb6c783b */ /* 0x000f220000004200 */
[----:B------:R-:W-:Y:S03]  /*8bf0*/  LOP3.LUT R105, R101, 0xff, RZ, 0xc0, !PT ;  /* 0x000000ff65697812 */ /* 0x000fe600078ec0ff */
[----:B------:R5:W-:Y:S01]  /*8c00*/  MUFU.EX2 R177, R31 ;  /* 0x0000001f00b17308 */ /* 0x000be20000000800 */
[----:B------:R-:W-:Y:S01]  /*8c10*/  SHF.R.U32.HI R102, RZ, 0x8, R28 ;  /* 0x00000008ff667819 */ /* 0x000fe2000001161c */
[----:B------:R-:W-:Y:S01]  /*8c20*/  FMUL.FTZ R28, R2, R128 ;  /* 0x00000080021c7220 */ /* 0x000fe20000410000 */
[--C-:B-1----:R-:W-:Y:S01]  /*8c30*/  SHF.R.U32.HI R29, RZ, 0x10, R101.reuse ;  /* 0x00000010ff1d7819 */ /* 0x102fe20000011665 */
[----:B------:R-:W-:Y:S01]  /*8c40*/  FMUL.FTZ R87, R96, R87 ;  /* 0x0000005760577220 */ /* 0x000fe20000410000 */
[----:B------:R-:W-:Y:S01]  /*8c50*/  PRMT R125, R105, 0x5410, R102 ;  /* 0x00005410697d7816 */ /* 0x000fe20000000066 */
[----:B------:R-:W-:Y:S01]  /*8c60*/  FFMA.FTZ R102, R27, UR4, -R156 ;  /* 0x000000041b667c23 */ /* 0x000fe2000801089c */
[----:B------:R-:W-:Y:S03]  /*8c70*/  SHF.R.U32.HI R104, RZ, 0x18, R101 ;  /* 0x00000018ff687819 */ /* 0x000fe60000011665 */
[----:B------:R1:W-:Y:S01]  /*8c80*/  MUFU.EX2 R166, R26 ;  /* 0x0000001a00a67308 */ /* 0x0003e20000000800 */
[----:B---3--:R-:W-:Y:S01]  /*8c90*/  SHF.R.U32.HI R30, RZ, 0x10, R157 ;  /* 0x00000010ff1e7819 */ /* 0x008fe2000001169d */
[--C-:B------:R-:W-:Y:S01]  /*8ca0*/  FFMA.FTZ R48, R48, UR4, -R153.reuse ;  /* 0x0000000430307c23 */ /* 0x100fe20008010899 */
[----:B------:R-:W-:Y:S01]  /*8cb0*/  LOP3.LUT R101, R29, 0xff, RZ, 0xc0, !PT ;  /* 0x000000ff1d657812 */ /* 0x000fe200078ec0ff */
[----:B------:R-:W-:Y:S01]  /*8cc0*/  FMUL.FTZ R29, R2, R129 ;  /* 0x00000081021d7220 */ /* 0x000fe20000410000 */
[----:B------:R-:W-:Y:S01]  /*8cd0*/  LOP3.LUT R103, R30, 0xff, RZ, 0xc0, !PT ;  /* 0x000000ff1e677812 */ /* 0x000fe200078ec0ff */
[C---:B------:R-:W-:Y:S01]  /*8ce0*/  FMUL.FTZ R30, R0.reuse, R130 ;  /* 0x00000082001e7220 */ /* 0x040fe20000410000 */
[--C-:B------:R-:W-:Y:S03]  /*8cf0*/  FFMA.FTZ R49, R49, UR4, -R153.reuse ;  /* 0x0000000431317c23 */ /* 0x100fe60008010899 */
[----:B------:R3:W2:Y:S01]  /*8d00*/  MUFU.EX2 R165, R102 ;  /* 0x0000006600a57308 */ /* 0x0006a20000000800 */
[----:B-----5:R-:W-:Y:S01]  /*8d10*/  FMUL.FTZ R31, R0, R131 ;  /* 0x00000083001f7220 */ /* 0x020fe20000410000 */
[C---:B------:R-:W-:Y:S01]  /*8d20*/  FMUL.FTZ R27, R96.reuse, R135 ;  /* 0x00000087601b7220 */ /* 0x040fe20000410000 */
[----:B------:R-:W-:Y:S01]  /*8d30*/  F2FP.BF16.F32.PACK_AB R105, R181, R182 ;  /* 0x000000b6b569723e */ /* 0x000fe200000010ff */
[----:B------:R-:W-:Y:S01]  /*8d40*/  IMAD.WIDE.U32 R128, R173, -0x326172a9, RZ ;  /* 0xcd9e8d57ad807825 */ /* 0x000fe200078e00ff */
[----:B------:R-:W-:Y:S02]  /*8d50*/  PRMT R124, R101, 0x5410, R104 ;  /* 0x00005410657c7816 */ /* 0x000fe40000000068 */
[--C-:B------:R-:W-:Y:S01]  /*8d60*/  HSET2.LE.AND R101, R116, R152.reuse, PT ;  /* 0x0000009874657233 */ /* 0x100fe20003803000 */
[-C--:B------:R-:W-:Y:S02]  /*8d70*/  HMMA.16816.F32.BF16 R28, R148, R106.reuse, R28 ;  /* 0x0000006a941c723c */ /* 0x080fe4000004181c */
[----:B------:R5:W-:Y:S01]  /*8d80*/  MUFU.EX2 R175, R24 ;  /* 0x0000001800af7308 */ /* 0x000be20000000800 */
[----:B------:R-:W-:Y:S01]  /*8d90*/  F2FP.BF16.F32.PACK_AB R104, R183, R212 ;  /* 0x000000d4b768723e */ /* 0x000fe200000010ff */
[----:B-1----:R-:W-:Y:S01]  /*8da0*/  FMUL.FTZ R26, R96, R134 ;  /* 0x00000086601a7220 */ /* 0x002fe20000410000 */
[--C-:B------:R-:W-:Y:S01]  /*8db0*/  FFMA.FTZ R117, R51, UR4, -R154.reuse ;  /* 0x0000000433757c23 */ /* 0x100fe2000801089a */
[C---:B------:R-:W-:Y:S06]  /*8dc0*/  HMMA.16816.F32.BF16 R84, R140.reuse, R106, R84 ;  /* 0x0000006a8c54723c */ /* 0x040fec0000041854 */
[----:B------:R1:W2:Y:S01]  /*8dd0*/  MUFU.EX2 R171, R25 ;  /* 0x0000001900ab7308 */ /* 0x0002a20000000800 */
[--C-:B---3--:R-:W-:Y:S01]  /*8de0*/  HSET2.LE.AND R102, R112, R152.reuse, PT ;  /* 0x0000009870667233 */ /* 0x108fe20003803000 */
[----:B------:R-:W-:Y:S01]  /*8df0*/  FFMA.FTZ R36, R36, UR4, -R153 ;  /* 0x0000000424247c23 */ /* 0x000fe20008010899 */
[----:B------:R-:W3:Y:S02]  /*8e00*/  LDSM.16.MT88.4 R112, [R185+0x6800] ;  /* 0x00680000b970783b */ /* 0x000ee40000004200 */
[----:B------:R-:W-:Y:S05]  /*8e10*/  F2FP.BF16.F32.PACK_AB R106, R216, R215 ;  /* 0x000000d7d86a723e */ /* 0x000fea00000010ff */
[----:B------:R2:W-:Y:S01]  /*8e20*/  MUFU.EX2 R169, R48 ;  /* 0x0000003000a97308 */ /* 0x0005e20000000800 */
[----:B-----5:R-:W-:Y:S01]  /*8e30*/  FMUL.FTZ R24, R98, R132 ;  /* 0x0000008462187220 */ /* 0x020fe20000410000 */
[----:B------:R-:W-:Y:S01]  /*8e40*/  LOP3.LUT R106, R101, R106, RZ, 0xc0, !PT ;  /* 0x0000006a656a7212 */ /* 0x000fe200078ec0ff */
[--C-:B------:R-:W-:Y:S01]  /*8e50*/  FFMA.FTZ R116, R50, UR4, -R154.reuse ;  /* 0x0000000432747c23 */ /* 0x100fe2000801089a */
[--C-:B------:R-:W-:Y:S01]  /*8e60*/  HSET2.LE.AND R101, R119, R152.reuse, PT ;  /* 0x0000009877657233 */ /* 0x100fe20003803000 */
[----:B------:R-:W-:Y:S01]  /*8e70*/  FMUL.FTZ R88, R2, R88 ;  /* 0x0000005802587220 */ /* 0x000fe20000410000 */
[----:B------:R-:W-:Y:S01]  /*8e80*/  F2FP.BF16.F32.PACK_AB R107, R214, R213 ;  /* 0x000000d5d66b723e */ /* 0x000fe200000010ff */
[----:B------:R-:W-:Y:S03]  /*8e90*/  FMUL.FTZ R89, R2, R89 ;  /* 0x0000005902597220 */ /* 0x000fe60000410000 */
[----:B------:R5:W3:Y:S01]  /*8ea0*/  MUFU.EX2 R168, R49 ;  /* 0x0000003100a87308 */ /* 0x000ae20000000800 */
[----:B-1----:R-:W-:Y:S01]  /*8eb0*/  FMUL.FTZ R25, R98, R133 ;  /* 0x0000008562197220 */ /* 0x002fe20000410000 */
[C---:B------:R-:W-:Y:S01]  /*8ec0*/  FMUL.FTZ R90, R0.reuse, R90 ;  /* 0x0000005a005a7220 */ /* 0x040fe20000410000 */
[C---:B------:R-:W-:Y:S01]  /*8ed0*/  FMUL.FTZ R91, R0.reuse, R91 ;  /* 0x0000005b005b7220 */ /* 0x040fe20000410000 */
[----:B------:R-:W-:Y:S01]  /*8ee0*/  LOP3.LUT R107, R101, R107, RZ, 0xc0, !PT ;  /* 0x0000006b656b7212 */ /* 0x000fe200078ec0ff */
[----:B------:R-:W-:Y:S01]  /*8ef0*/  FMUL.FTZ R50, R0, R138 ;  /* 0x0000008a00327220 */ /* 0x000fe20000410000 */
[----:B------:R-:W-:Y:S01]  /*8f00*/  LOP3.LUT R104, R102, R104, RZ, 0xc0, !PT ;  /* 0x0000006866687212 */ /* 0x000fe200078ec0ff */
[----:B------:R-:W-:Y:S01]  /*8f10*/  FMUL.FTZ R51, R0, R139 ;  /* 0x0000008b00337220 */ /* 0x000fe20000410000 */
[-C--:B----4-:R-:W-:Y:S02]  /*8f20*/  HMMA.16816.F32.BF16 R24, R140, R108.reuse, R24 ;  /* 0x0000006c8c18723c */ /* 0x090fe40000041818 */
[----:B------:R-:W-:Y:S01]  /*8f30*/  MUFU.EX2 R164, R117 ;  /* 0x0000007500a47308 */ /* 0x000fe20000000800 */
[--C-:B------:R-:W-:Y:S01]  /*8f40*/  HSET2.LE.AND R101, R120, R152.reuse, PT ;  /* 0x0000009878657233 */ /* 0x100fe20003803000 */
[C---:B--2---:R-:W-:Y:S01]  /*8f50*/  FMUL.FTZ R48, R2.reuse, R136 ;  /* 0x0000008802307220 */ /* 0x044fe20000410000 */
[--C-:B------:R-:W-:Y:S01]  /*8f60*/  HSET2.LE.AND R102, R118, R152.reuse, PT ;  /* 0x0000009876667233 */ /* 0x100fe20003803000 */
[C---:B------:R-:W-:Y:S01]  /*8f70*/  HMMA.16816.F32.BF16 R88, R148.reuse, R108, R88 ;  /* 0x0000006c9458723c */ /* 0x040fe20000041858 */
[----:B------:R-:W1:Y:S05]  /*8f80*/  LDSM.16.MT88.4 R120, [R188+0x6800] ;  /* 0x00680000bc78783b */ /* 0x000e6a0000004200 */
[----:B------:R2:W-:Y:S01]  /*8f90*/  MUFU.EX2 R163, R36 ;  /* 0x0000002400a37308 */ /* 0x0005e20000000800 */
[----:B------:R-:W-:Y:S01]  /*8fa0*/  SHF.R.U32.HI R157, RZ, 0x18, R157 ;  /* 0x00000018ff9d7819 */ /* 0x000fe2000001169d */
[----:B-----5:R-:W-:Y:S03]  /*8fb0*/  FMUL.FTZ R49, R2, R137 ;  /* 0x0000008902317220 */ /* 0x020fe60000410000 */
[----:B------:R-:W-:Y:S01]  /*8fc0*/  F2FP.BF16.F32.PACK_AB R118, R180, R179 ;  /* 0x000000b3b476723e */ /* 0x000fe200000010ff */
[C---:B------:R-:W-:Y:S04]  /*8fd0*/  FMUL.FTZ R92, R98.reuse, R92 ;  /* 0x0000005c625c7220 */ /* 0x040fe80000410000 */
[----:B------:R-:W4:Y:S01]  /*8fe0*/  MUFU.EX2 R167, R116 ;  /* 0x0000007400a77308 */ /* 0x000f220000000800 */
[----:B------:R-:W-:Y:S01]  /*8ff0*/  PRMT R103, R103, 0x5410, R157 ;  /* 0x0000541067677816 */ /* 0x000fe2000000009d */
[-C--:B------:R-:W-:Y:S03]  /*9000*/  HMMA.16816.F32.BF16 R48, R148, R110.reuse, R48 ;  /* 0x0000006e9430723c */ /* 0x080fe60000041830 */
[----:B------:R-:W-:Y:S01]  /*9010*/  LOP3.LUT R118, R101, R118, RZ, 0xc0, !PT ;  /* 0x0000007665767212 */ /* 0x000fe200078ec0ff */
[----:B------:R-:W-:Y:S01]  /*9020*/  FFMA.FTZ R101, R37, UR4, -R153 ;  /* 0x0000000425657c23 */ /* 0x000fe20008010899 */
[----:B------:R-:W-:Y:S01]  /*9030*/  FMUL.FTZ R93, R98, R93 ;  /* 0x0000005d625d7220 */ /* 0x000fe20000410000 */
[C---:B------:R-:W-:Y:S01]  /*9040*/  FMUL.FTZ R94, R96.reuse, R94 ;  /* 0x0000005e605e7220 */ /* 0x040fe20000410000 */
[----:B------:R-:W-:Y:S01]  /*9050*/  FMUL.FTZ R95, R96, R95 ;  /* 0x0000005f605f7220 */ /* 0x000fe20000410000 */
[--C-:B------:R-:W-:Y:S01]  /*9060*/  HSET2.LE.AND R103, R103, R152.reuse, PT ;  /* 0x0000009867677233 */ /* 0x100fe20003803000 */
[----:B------:R5:W4:Y:S02]  /*9070*/  MUFU.EX2 R162, R101 ;  /* 0x0000006500a27308 */ /* 0x000b240000000800 */
[----:B------:R-:W-:Y:S01]  /*9080*/  F2FP.BF16.F32.PACK_AB R37, R165, R166 ;  /* 0x000000a6a525723e */ /* 0x000fe200000010ff */
[----:B------:R-:W-:Y:S01]  /*9090*/  IMAD.WIDE.U32 R108, R158, -0x2daee0ad, RZ ;  /* 0xd2511f539e6c7825 */ /* 0x000fe200078e00ff */
[----:B------:R-:W-:Y:S01]  /*90a0*/  LOP3.LUT R105, R103, R105, RZ, 0xc0, !PT ;  /* 0x0000006967697212 */ /* 0x000fe200078ec0ff */
[----:B------:R-:W-:Y:S05]  /*90b0*/  HMMA.16816.F32.BF16 R92, R140, R110, R92 ;  /* 0x0000006e8c5c723c */ /* 0x000fea000004185c */
[----:B------:R1:W-:Y:S01]  /*90c0*/  MUFU.EX2 R135, R38 ;  /* 0x0000002600877308 */ /* 0x0003e20000000800 */
[--C-:B--2---:R-:W-:Y:S01]  /*90d0*/  HSET2.LE.AND R36, R125, R152.reuse, PT ;  /* 0x000000987d247233 */ /* 0x104fe20003803000 */
[--C-:B------:R-:W-:Y:S01]  /*90e0*/  FFMA.FTZ R44, R44, UR4, -R155.reuse ;  /* 0x000000042c2c7c23 */ /* 0x100fe2000801089b */
[-C--:B---3--:R-:W-:Y:S05]  /*90f0*/  HMMA.16816.F32.BF16 R4, R104, R112.reuse, R4 ;  /* 0x000000706804723c */ /* 0x088fea0000041804 */
[--C-:B------:R-:W-:Y:S01]  /*9100*/  HSET2.LE.AND R117, R124, R152.reuse, PT ;  /* 0x000000987c757233 */ /* 0x100fe20003803000 */
[----:B-----5:R-:W-:Y:S01]  /*9110*/  FFMA.FTZ R101, R39, UR4, -R154 ;  /* 0x0000000427657c23 */ /* 0x020fe2000801089a */
[----:B------:R-:W-:Y:S01]  /*9120*/  F2FP.BF16.F32.PACK_AB R116, R171, R175 ;  /* 0x000000afab74723e */ /* 0x000fe200000010ff */
[----:B------:R-:W-:Y:S03]  /*9130*/  MUFU.EX2 R133, R40 ;  /* 0x0000002800857308 */ /* 0x000fe60000000800 */
[----:B------:R-:W-:Y:S01]  /*9140*/  F2FP.BF16.F32.PACK_AB R119, R177, R178 ;  /* 0x000000b2b177723e */ /* 0x000fe200000010ff */
[----:B------:R-:W-:Y:S01]  /*9150*/  IMAD.WIDE.U32 R124, R159, -0x2daee0ad, RZ ;  /* 0xd2511f539f7c7825 */ /* 0x000fe200078e00ff */
[----:B------:R-:W-:Y:S02]  /*9160*/  LOP3.LUT R117, R117, R37, RZ, 0xc0, !PT ;  /* 0x0000002575757212 */ /* 0x000fe400078ec0ff */
[----:B------:R-:W-:Y:S03]  /*9170*/  LOP3.LUT R116, R36, R116, RZ, 0xc0, !PT ;  /* 0x0000007424747212 */ /* 0x000fe600078ec0ff */
[----:B------:R2:W3:Y:S01]  /*9180*/  MUFU.EX2 R134, R101 ;  /* 0x0000006500867308 */ /* 0x0004e20000000800 */
[----:B------:R-:W-:Y:S01]  /*9190*/  LOP3.LUT R119, R102, R119, RZ, 0xc0, !PT ;  /* 0x0000007766777212 */ /* 0x000fe200078ec0ff */
[----:B------:R-:W-:Y:S01]  /*91a0*/  IMAD.WIDE.U32 R102, R160, -0x2daee0ad, RZ ;  /* 0xd2511f53a0667825 */ /* 0x000fe200078e00ff */
[----:B------:R-:W-:Y:S02]  /*91b0*/  LOP3.LUT R36, R129, UR8, R176, 0x96, !PT ;  /* 0x0000000881247c12 */ /* 0x000fe4000f8e96b0 */
[----:B------:R-:W-:Y:S01]  /*91c0*/  LOP3.LUT R109, R109, UR7, R172, 0x96, !PT ;  /* 0x000000076d6d7c12 */ /* 0x000fe2000f8e96ac */
[--C-:B------:R-:W-:Y:S01]  /*91d0*/  FFMA.FTZ R45, R45, UR4, -R155.reuse ;  /* 0x000000042d2d7c23 */ /* 0x100fe2000801089b */
[----:B------:R-:W-:Y:S01]  /*91e0*/  FFMA.FTZ R155, R61, UR4, -R155 ;  /* 0x000000043d9b7c23 */ /* 0x000fe2000801089b */
[C---:B------:R-:W-:Y:S02]  /*91f0*/  HMMA.16816.F32.BF16 R8, R116.reuse, R112, R8 ;  /* 0x000000707408723c */ /* 0x040fe40000041808 */
[----:B------:R-:W-:Y:S02]  /*9200*/  MUFU.EX2 R160, R43 ;  /* 0x0000002b00a07308 */ /* 0x000fe40000000800 */
[----:B------:R-:W-:Y:S04]  /*9210*/  IMAD.WIDE.U32 R126, R36, -0x2daee0ad, RZ ;  /* 0xd2511f53247e7825 */ /* 0x000fe800078e00ff */
[----:B------:R-:W-:Y:S01]  /*9220*/  FFMA.FTZ R52, R52, UR4, -R153 ;  /* 0x0000000434347c23 */ /* 0x000fe20008010899 */
[-C--:B------:R-:W-:Y:S01]  /*9230*/  HMMA.16816.F32.BF16 R12, R116, R114.reuse, R12 ;  /* 0x00000072740c723c */ /* 0x080fe2000004180c */
[----:B-1----:R-:W1:Y:S02]  /*9240*/  LDSM.16.MT88.4 R36, [R186+0x6800] ;  /* 0x00680000ba24783b */ /* 0x002e640000004200 */
[----:B------:R-:W-:Y:S01]  /*9250*/  MUFU.EX2 R151, R64 ;  /* 0x0000004000977308 */ /* 0x000fe20000000800 */
[----:B------:R-:W-:Y:S02]  /*9260*/  LOP3.LUT R108, R127, UR5, R108, 0x96, !PT ;  /* 0x000000057f6c7c12 */ /* 0x000fe4000f8e966c */
[C---:B------:R-:W-:Y:S07]  /*9270*/  HMMA.16816.F32.BF16 R16, R104.reuse, R114, R16 ;  /* 0x000000726810723c */ /* 0x040fee0000041810 */
[----:B------:R5:W3:Y:S01]  /*9280*/  MUFU.EX2 R132, R42 ;  /* 0x0000002a00847308 */ /* 0x000ae20000000800 */
[-C--:B------:R-:W-:Y:S03]  /*9290*/  HMMA.16816.F32.BF16 R32, R104, R120.reuse, R32 ;  /* 0x000000786820723c */ /* 0x080fe60000041820 */
[----:B------:R-:W-:Y:S03]  /*92a0*/  LOP3.LUT R102, R125, UR5, R102, 0x96, !PT ;  /* 0x000000057d667c12 */ /* 0x000fe6000f8e9666 */
[C---:B------:R-:W-:Y:S03]  /*92b0*/  HMMA.16816.F32.BF16 R68, R116.reuse, R120, R68 ;  /* 0x000000787444723c */ /* 0x040fe60000041844 */
[----:B------:R-:W-:Y:S02]  /*92c0*/  MUFU.EX2 R149, R65 ;  /* 0x0000004100957308 */ /* 0x000fe40000000800 */
[----:B--2---:R-:W-:Y:S01]  /*92d0*/  LOP3.LUT R101, R103, UR7, R174, 0x96, !PT ;  /* 0x0000000767657c12 */ /* 0x004fe2000f8e96ae */
[-C--:B------:R-:W-:Y:S07]  /*92e0*/  HMMA.16816.F32.BF16 R20, R116, R122.reuse, R20 ;  /* 0x0000007a7414723c */ /* 0x080fee0000041814 */
[----:B------:R-:W-:Y:S04]  /*92f0*/  MUFU.EX2 R142, R58 ;  /* 0x0000003a008e7308 */ /* 0x000fe80000000800 */
[----:B------:R-:W-:Y:S01]  /*9300*/  IMAD.WIDE.U32 R102, R102, -0x326172a9, RZ ;  /* 0xcd9e8d5766667825 */ /* 0x000fe200078e00ff */
[C---:B------:R-:W-:Y:S04]  /*9310*/  HMMA.16816.F32.BF16 R72, R104.reuse, R122, R72 ;  /* 0x0000007a6848723c */ /* 0x040fe80000041848 */
[----:B------:R-:W-:Y:S01]  /*9320*/  IMAD.WIDE.U32 R40, R108, -0x326172a9, RZ ;  /* 0xcd9e8d576c287825 */ /* 0x000fe200078e00ff */
[C---:B------:R-:W-:Y:S01]  /*9330*/  LOP3.LUT R112, R102.reuse, 0xff, RZ, 0xc0, !PT ;  /* 0x000000ff66707812 */ /* 0x040fe200078ec0ff */
[----:B------:R2:W-:Y:S01]  /*9340*/  MUFU.EX2 R159, R44 ;  /* 0x0000002c009f7308 */ /* 0x0005e20000000800 */
[----:B------:R-:W-:Y:S01]  /*9350*/  SHF.R.U32.HI R113, RZ, 0x10, R102 ;  /* 0x00000010ff717819 */ /* 0x000fe20000011666 */
[-C--:B-1----:R-:W-:Y:S03]  /*9360*/  HMMA.16816.F32.BF16 R76, R104, R36.reuse, R76 ;  /* 0x00000024684c723c */ /* 0x082fe6000004184c */
[----:B------:R-:W-:Y:S01]  /*9370*/  IMAD.WIDE.U32 R130, R101, -0x326172a9, RZ ;  /* 0xcd9e8d5765827825 */ /* 0x000fe200078e00ff */
[----:B------:R-:W-:Y:S04]  /*9380*/  LOP3.LUT R101, R102, 0xffff, RZ, 0xc0, !PT ;  /* 0x0000ffff66657812 */ /* 0x000fe800078ec0ff */
[----:B------:R1:W-:Y:S01]  /*9390*/  MUFU.EX2 R158, R45 ;  /* 0x0000002d009e7308 */ /* 0x0003e20000000800 */
[C---:B------:R-:W-:Y:S04]  /*93a0*/  HMMA.16816.F32.BF16 R80, R116.reuse, R36, R80 ;  /* 0x000000247450723c */ /* 0x040fe80000041850 */
[--C-:B------:R-:W-:Y:S02]  /*93b0*/  SHF.R.U32.HI R108, RZ, 0x10, R40.reuse ;  /* 0x00000010ff6c7819 */ /* 0x100fe40000011628 */
[-C--:B------:R-:W-:Y:S03]  /*93c0*/  HMMA.16816.F32.BF16 R28, R116, R38.reuse, R28 ;  /* 0x00000026741c723c */ /* 0x080fe6000004181c */
[----:B------:R-:W-:Y:S02]  /*93d0*/  MUFU.EX2 R141, R59 ;  /* 0x0000003b008d7308 */ /* 0x000fe40000000800 */
[----:B-----5:R-:W-:Y:S01]  /*93e0*/  SHF.R.U32.HI R42, RZ, 0x8, R101 ;  /* 0x00000008ff2a7819 */ /* 0x020fe20000011665 */
[----:B------:R-:W-:Y:S01]  /*93f0*/  IMAD.WIDE.U32 R120, R109, -0x326172a9, RZ ;  /* 0xcd9e8d576d787825 */ /* 0x000fe200078e00ff */
[C---:B------:R-:W-:Y:S01]  /*9400*/  LOP3.LUT R109, R40.reuse, 0xffff, RZ, 0xc0, !PT ;  /* 0x0000ffff286d7812 */ /* 0x040fe200078ec0ff */
[C---:B------:R-:W-:Y:S05]  /*9410*/  HMMA.16816.F32.BF16 R84, R104.reuse, R38, R84 ;  /* 0x000000266854723c */ /* 0x040fea0000041854 */
[----:B------:R-:W-:Y:S01]  /*9420*/  MUFU.EX2 R146, R52 ;  /* 0x0000003400927308 */ /* 0x000fe20000000800 */
[----:B------:R-:W-:Y:S01]  /*9430*/  LOP3.LUT R111, R40, 0xff, RZ, 0xc0, !PT ;  /* 0x000000ff286f7812 */ /* 0x000fe200078ec0ff */
[----:B------:R-:W-:Y:S01]  /*9440*/  FFMA.FTZ R153, R53, UR4, -R153 ;  /* 0x0000000435997c23 */ /* 0x000fe20008010899 */
[----:B------:R-:W-:Y:S03]  /*9450*/  SHF.R.U32.HI R110, RZ, 0x18, R40 ;  /* 0x00000018ff6e7819 */ /* 0x000fe60000011628 */
[----:B------:R-:W-:Y:S01]  /*9460*/  FFMA.FTZ R98, R98, R217, R236 ;  /* 0x000000d962627223 */ /* 0x000fe200000100ec */
[----:B------:R-:W-:Y:S03]  /*9470*/  LOP3.LUT R101, R41, UR15, R120, 0x96, !PT ;  /* 0x0000000f29657c12 */ /* 0x000fe6000f8e9678 */
[----:B------:R-:W-:Y:S01]  /*9480*/  MUFU.EX2 R143, R56 ;  /* 0x00000038008f7308 */ /* 0x000fe20000000800 */
[----:B------:R-:W-:Y:S01]  /*9490*/  PRMT R112, R112, 0x5410, R42 ;  /* 0x0000541070707816 */ /* 0x000fe2000000002a */
[----:B------:R-:W-:Y:S01]  /*94a0*/  FFMA.FTZ R96, R96, R218, R234 ;  /* 0x000000da60607223 */ /* 0x000fe200000100ea */
[----:B------:R-:W-:Y:S01]  /*94b0*/  LOP3.LUT R108, R108, 0xff, RZ, 0xc0, !PT ;  /* 0x000000ff6c6c7812 */ /* 0x000fe200078ec0ff */
[----:B------:R-:W5:Y:S01]  /*94c0*/  LDSM.16.MT88.4 R40, [R187+0x6800] ;  /* 0x00680000bb28783b */ /* 0x000f620000004200 */
[----:B------:R-:W-:Y:S01]  /*94d0*/  SHF.R.U32.HI R114, RZ, 0x18, R102 ;  /* 0x00000018ff727819 */ /* 0x000fe20000011666 */
[----:B------:R-:W-:Y:S01]  /*94e0*/  FFMA.FTZ R2, R2, R219, R231 ;  /* 0x000000db02027223 */ /* 0x000fe200000100e7 */
[----:B------:R-:W-:Y:S03]  /*94f0*/  LOP3.LUT R102, R103, UR15, R130, 0x96, !PT ;  /* 0x0000000f67667c12 */ /* 0x000fe6000f8e9682 */
[----:B------:R-:W-:Y:S01]  /*9500*/  MUFU.EX2 R140, R60 ;  /* 0x0000003c008c7308 */ /* 0x000fe20000000800 */
[----:B------:R-:W-:Y:S01]  /*9510*/  LOP3.LUT R103, R113, 0xff, RZ, 0xc0, !PT ;  /* 0x000000ff71677812 */ /* 0x000fe200078ec0ff */
[----:B------:R-:W-:Y:S01]  /*9520*/  FFMA.FTZ R0, R0, R220, R229 ;  /* 0x000000dc00007223 */ /* 0x000fe200000100e5 */
[----:B------:R-:W-:Y:S01]  /*9530*/  PRMT R113, R108, 0x5410, R110 ;  /* 0x000054106c717816 */ /* 0x000fe2000000006e */
[----:B------:R-:W-:Y:S01]  /*9540*/  FFMA.FTZ R108, R47, UR4, -R156 ;  /* 0x000000042f6c7c23 */ /* 0x000fe2000801089c */
[----:B--2---:R-:W-:Y:S01]  /*9550*/  LOP3.LUT R44, R102, 0xffff, RZ, 0xc0, !PT ;  /* 0x0000ffff662c7812 */ /* 0x004fe200078ec0ff */
[----:B------:R-:W-:Y:S01]  /*9560*/  FADD.FTZ R2, R232, R2 ;  /* 0x00000002e8027221 */ /* 0x000fe20000010000 */
[----:B-1----:R-:W-:Y:S03]  /*9570*/  SHF.R.U32.HI R45, RZ, 0x10, R102 ;  /* 0x00000010ff2d7819 */ /* 0x002fe60000011666 */
[----:B------:R1:W-:Y:S01]  /*9580*/  MUFU.EX2 R150, R108 ;  /* 0x0000006c00967308 */ /* 0x0003e20000000800 */
[----:B------:R-:W-:Y:S01]  /*9590*/  LOP3.LUT R36, R101, 0xffff, RZ, 0xc0, !PT ;  /* 0x0000ffff65247812 */ /* 0x000fe200078ec0ff */
[----:B------:R-:W-:Y:S01]  /*95a0*/  FADD.FTZ R0, R230, R0 ;  /* 0x00000000e6007221 */ /* 0x000fe20000010000 */
        /* <DEDUP_REMOVED lines=20> */
[-C--:B-----5:R-:W-:Y:S01]  /*96f0*/  HMMA.16816.F32.BF16 R24, R104, R40.reuse, R24 ;  /* 0x000000286818723c */ /* 0x0a0fe20000041818 */
[----:B------:R1:W-:Y:S02]  /*9700*/  MUFU.EX2 R148, R102 ;  /* 0x0000006600947308 */ /* 0x0003e40000000800 */
[----:B------:R-:W-:Y:S01]  /*9710*/  LOP3.LUT R37, R37, 0xff, RZ, 0xc0, !PT ;  /* 0x000000ff25257812 */ /* 0x000fe200078ec0ff */
[----:B------:R-:W-:Y:S01]  /*9720*/  FFMA.FTZ R154, R55, UR4, -R154 ;  /* 0x00000004379a7c23 */ /* 0x000fe2000801089a */
[----:B------:R-:W-:Y:S01]  /*9730*/  SHF.R.U32.HI R101, RZ, 0x18, R101 ;  /* 0x00000018ff657819 */ /* 0x000fe20000011665 */
[C---:B------:R-:W-:Y:S01]  /*9740*/  HMMA.16816.F32.BF16 R88, R116.reuse, R40, R88 ;  /* 0x000000287458723c */ /* 0x040fe20000041858 */
[----:B------:R-:W5:Y:S04]  /*9750*/  LDSM.16.MT88.4 R44, [R185+0x7000] ;  /* 0x00700000b92c783b */ /* 0x000f680000004200 */
[----:B------:R-:W-:Y:S01]  /*9760*/  MUFU.EX2 R147, R111 ;  /* 0x0000006f00937308 */ /* 0x000fe20000000800 */
[--C-:B------:R-:W-:Y:S01]  /*9770*/  HSET2.LE.AND R36, R112, R152.reuse, PT ;  /* 0x0000009870247233 */ /* 0x100fe20003803000 */
[-C--:B------:R-:W-:Y:S04]  /*9780*/  HMMA.16816.F32.BF16 R48, R116, R42.reuse, R48 ;  /* 0x0000002a7430723c */ /* 0x080fe80000041830 */
[----:B--2---:R-:W-:Y:S02]  /*9790*/  PRMT R103, R37, 0x5410, R101 ;  /* 0x0000541025677816 */ /* 0x004fe40000000065 */
[----:B------:R-:W-:Y:S01]  /*97a0*/  HMMA.16816.F32.BF16 R92, R104, R42, R92 ;  /* 0x0000002a685c723c */ /* 0x000fe2000004185c */
[----:B------:R-:W2:Y:S01]  /*97b0*/  LDSM.16.MT88.4 R104, [R186+0x7000] ;  /* 0x00700000ba68783b */ /* 0x000ea20000004200 */
[----:B------:R-:W-:Y:S03]  /*97c0*/  MUFU.EX2 R154, R154 ;  /* 0x0000009a009a7308 */ /* 0x000fe60000000800 */
[--C-:B------:R-:W-:Y:S02]  /*97d0*/  HSET2.LE.AND R37, R114, R152.reuse, PT ;  /* 0x0000009872257233 */ /* 0x100fe40003803000 */
[----:B------:R-:W-:Y:S05]  /*97e0*/  F2FP.BF16.F32.PACK_AB R38, R168, R169 ;  /* 0x000000a9a826723e */ /* 0x000fea00000010ff */
[----:B------:R-:W2:Y:S01]  /*97f0*/  MUFU.EX2 R155, R155 ;  /* 0x0000009b009b7308 */ /* 0x000ea20000000800 */
[----:B----4-:R-:W-:Y:S02]  /*9800*/  F2FP.BF16.F32.PACK_AB R39, R164, R167 ;  /* 0x000000a7a427723e */ /* 0x010fe400000010ff */
[----:B------:R-:W-:Y:S02]  /*9810*/  LOP3.LUT R38, R36, R38, RZ, 0xc0, !PT ;  /* 0x0000002624267212 */ /* 0x000fe400078ec0ff */
[----:B------:R-:W-:Y:S02]  /*9820*/  LOP3.LUT R39, R37, R39, RZ, 0xc0, !PT ;  /* 0x0000002725277212 */ /* 0x000fe400078ec0ff */
[--C-:B------:R-:W-:Y:S03]  /*9830*/  HSET2.LE.AND R36, R110, R152.reuse, PT ;  /* 0x000000986e247233 */ /* 0x100fe60003803000 */
[----:B------:R-:W-:Y:S01]  /*9840*/  MUFU.EX2 R156, R156 ;  /* 0x0000009c009c7308 */ /* 0x000fe20000000800 */
[--C-:B------:R-:W-:Y:S02]  /*9850*/  HSET2.LE.AND R40, R109, R152.reuse, PT ;  /* 0x000000986d287233 */ /* 0x100fe40003803000 */
[----:B------:R-:W-:Y:S02]  /*9860*/  F2FP.BF16.F32.PACK_AB R37, R162, R163 ;  /* 0x000000a3a225723e */ /* 0x000fe400000010ff */
[--C-:B------:R-:W-:Y:S02]  /*9870*/  HSET2.LE.AND R101, R108, R152.reuse, PT ;  /* 0x000000986c657233 */ /* 0x100fe40003803000 */
[--C-:B------:R-:W-:Y:S02]  /*9880*/  HSET2.LE.AND R103, R103, R152.reuse, PT ;  /* 0x0000009867677233 */ /* 0x100fe40003803000 */
[----:B---3--:R-:W-:Y:S02]  /*9890*/  F2FP.BF16.F32.PACK_AB R41, R134, R135 ;  /* 0x000000878629723e */ /* 0x008fe400000010ff */
[----:B-1----:R-:W-:Y:S02]  /*98a0*/  F2FP.BF16.F32.PACK_AB R102, R161, R133 ;  /* 0x00000085a166723e */ /* 0x002fe400000010ff */
[----:B------:R-:W-:Y:S02]  /*98b0*/  F2FP.BF16.F32.PACK_AB R108, R160, R132 ;  /* 0x00000084a06c723e */ /* 0x000fe400000010ff */
[----:B------:R-:W-:Y:S02]  /*98c0*/  LOP3.LUT R36, R36, R37, RZ, 0xc0, !PT ;  /* 0x0000002524247212 */ /* 0x000fe400078ec0ff */
[----:B------:R-:W-:Y:S02]  /*98d0*/  LOP3.LUT R37, R40, R41, RZ, 0xc0, !PT ;  /* 0x0000002928257212 */ /* 0x000fe400078ec0ff */
[----:B------:R-:W-:Y:S02]  /*98e0*/  LOP3.LUT R40, R101, R102, RZ, 0xc0, !PT ;  /* 0x0000006665287212 */ /* 0x000fe400078ec0ff */
[----:B------:R-:W-:Y:S02]  /*98f0*/  LOP3.LUT R41, R103, R108, RZ, 0xc0, !PT ;  /* 0x0000006c67297212 */ /* 0x000fe400078ec0ff */
[--C-:B------:R-:W-:Y:S01]  /*9900*/  HSET2.LE.AND R101, R115, R152.reuse, PT ;  /* 0x0000009873657233 */ /* 0x100fe20003803000 */
[-C--:B-----5:R-:W-:Y:S05]  /*9910*/  HMMA.16816.F32.BF16 R4, R36, R44.reuse, R4 ;  /* 0x0000002c2404723c */ /* 0x0a0fea0000041804 */
[--C-:B------:R-:W-:Y:S02]  /*9920*/  HSET2.LE.AND R103, R113, R152.reuse, PT ;  /* 0x0000009871677233 */ /* 0x100fe40003803000 */
[----:B------:R-:W-:Y:S01]  /*9930*/  F2FP.BF16.F32.PACK_AB R108, R150, R157 ;  /* 0x0000009d966c723e */ /* 0x000fe200000010ff */
[----:B------:R-:W-:Y:S03]  /*9940*/  LDSM.16.MT88.4 R112, [R185+0x7800] ;  /* 0x00780000b970783b */ /* 0x000fe60000004200 */
[----:B------:R-:W-:Y:S02]  /*9950*/  F2FP.BF16.F32.PACK_AB R102, R158, R159 ;  /* 0x0000009f9e66723e */ /* 0x000fe400000010ff */
[----:B------:R-:W-:Y:S02]  /*9960*/  LOP3.LUT R43, R103, R108, RZ, 0xc0, !PT ;  /* 0x0000006c672b7212 */ /* 0x000fe400078ec0ff */
[----:B------:R-:W-:Y:S01]  /*9970*/  LOP3.LUT R42, R101, R102, RZ, 0xc0, !PT ;  /* 0x00000066652a7212 */ /* 0x000fe200078ec0ff */
[----:B------:R1:W3:Y:S01]  /*9980*/  MUFU.EX2 R103, R62 ;  /* 0x0000003e00677308 */ /* 0x0002e20000000800 */
[----:B------:R-:W-:Y:S02]  /*9990*/  LOP3.LUT R52, R121, UR6, R128, 0x96, !PT ;  /* 0x0000000679347c12 */ /* 0x000fe4000f8e9680 */
[----:B------:R-:W-:Y:S02]  /*99a0*/  F2FP.BF16.F32.PACK_AB R136, R144, R143 ;  /* 0x0000008f9088723e */ /* 0x000fe400000010ff */
[----:B------:R-:W-:Y:S01]  /*99b0*/  F2FP.BF16.F32.PACK_AB R137, R141, R142 ;  /* 0x0000008e8d89723e */ /* 0x000fe200000010ff */
[C---:B------:R-:W-:Y:S04]  /*99c0*/  HMMA.16816.F32.BF16 R8, R40.reuse, R44, R8 ;  /* 0x0000002c2808723c */ /* 0x040fe80000041808 */
[----:B--2---:R-:W-:Y:S02]  /*99d0*/  F2FP.BF16.F32.PACK_AB R138, R155, R140 ;  /* 0x0000008c9b8a723e */ /* 0x004fe400000010ff */
        /* <DEDUP_REMOVED lines=12> */
[-C--:B------:R-:W-:Y:S05]  /*9aa0*/  HMMA.16816.F32.BF16 R76, R36, R104.reuse, R76 ;  /* 0x00000068244c723c */ /* 0x080fea000004184c */
        /* <DEDUP_REMOVED lines=18> */
[----:B------:R-:W2:Y:S01]  /*9bd0*/  LDSM.16.MT88.4 R44, [R187+0x7000] ;  /* 0x00700000bb2c783b */ /* 0x000ea20000004200 */
        /* <DEDUP_REMOVED lines=21> */
[-C--:B--2---:R-:W-:Y:S03]  /*9d30*/  HMMA.16816.F32.BF16 R24, R36, R44.reuse, R24 ;  /* 0x0000002c2418723c */ /* 0x084fe60000041818 */
        /* <DEDUP_REMOVED lines=17> */
[----:B------:R-:W2:Y:S01]  /*9e50*/  LDSM.16.MT88.4 R60, [R186+0x7800] ;  /* 0x00780000ba3c783b */ /* 0x000ea20000004200 */
[----:B---3--:R-:W-:Y:S02]  /*9e60*/  F2FP.BF16.F32.PACK_AB R139, R156, R103 ;  /* 0x000000679c8b723e */ /* 0x008fe400000010ff */
[----:B------:R-:W-:Y:S01]  /*9e70*/  LOP3.LUT R136, R64, R136, RZ, 0xc0, !PT ;  /* 0x0000008840887212 */ /* 0x000fe200078ec0ff */
[-C--:B------:R-:W-:Y:S04]  /*9e80*/  HMMA.16816.F32.BF16 R108, R52, R112.reuse, R4 ;  /* 0x00000070346c723c */ /* 0x080fe80000041804 */
[----:B------:R-:W3:Y:S01]  /*9e90*/  LDSM.16.MT88.4 R4, [R187+0x7800] ;  /* 0x00780000bb04783b */ /* 0x000ee20000004200 */
        /* <DEDUP_REMOVED lines=47> */
[-C--:B---3--:R-:W-:Y:S03]  /*a190*/  HMMA.16816.F32.BF16 R132, R52, R4.reuse, R24 ;  /* 0x000000043484723c */ /* 0x088fe60000041818 */
        /* <DEDUP_REMOVED lines=28> */
[----:B------:R-:W-:Y:S02]  /*a360*/  IMAD.MOV.U32 R0, RZ, RZ, R100 ;  /* 0x000000ffff007224 */ /* 0x000fe400078e0064 */
[----:B------:R-:W-:Y:S01]  /*a370*/  FADD.FTZ R219, R155, R2 ;  /* 0x000000029bdb7221 */ /* 0x000fe20000010000 */
[----:B------:R-:W-:Y:S06]  /*a380*/  @P6 BRA `(.L_x_1304) ;  /* 0xffffffc400e46947 */ /* 0x000fec000383ffff */
.L_x_1303:
[----:B------:R-:W2:Y:S01]  /*a390*/  LDL R39, [R1+0x24] ;  /* 0x0000240001277983 */ /* 0x000ea20000100800 */
[----:B------:R-:W-:Y:S01]  /*a3a0*/  ULDC UR4, c[0x0][0x38c] ;  /* 0x0000e30000047ab9 */ /* 0x000fe20000000800 */
[----:B------:R-:W-:Y:S01]  /*a3b0*/  UMOV UR5, 0x400 ;  /* 0x0000040000057882 */ /* 0x000fe20000000000 */
[----:B------:R-:W-:Y:S01]  /*a3c0*/  MOV R32, 0x10 ;  /* 0x0000001000207802 */ /* 0x000fe20000000f00 */
[----:B------:R-:W1:Y:S01]  /*a3d0*/  SHFL.BFLY PT, R2, R217, 0x2, 0x1f ;  /* 0x0c401f00d9027f89 */ /* 0x000e6200000e0000 */
[----:B------:R-:W-:-:S03]  /*a3e0*/  MOV R34, 0x20 ;  /* 0x0000002000227802 */ /* 0x000fc60000000f00 */
[----:B------:R-:W3:Y:S04]  /*a3f0*/  SHFL.BFLY PT, R0, R218, 0x2, 0x1f ;  /* 0x0c401f00da007f89 */ /* 0x000ee800000e0000 */
[----:B------:R-:W4:Y:S04]  /*a400*/  SHFL.BFLY PT, R4, R219, 0x2, 0x1f ;  /* 0x0c401f00db047f89 */ /* 0x000f2800000e0000 */
[----:B------:R-:W5:Y:S01]  /*a410*/  SHFL.BFLY PT, R5, R220, 0x2, 0x1f ;  /* 0x0c401f00dc057f89 */ /* 0x000f6200000e0000 */
[----:B------:R-:W5:Y:S01]  /*a420*/  S2R R9, SR_TID.X ;  /* 0x0000000000097919 */ /* 0x000f620000002100 */
[----:B-1----:R-:W-:Y:S01]  /*a430*/  FADD.FTZ R2, R2, R217 ;  /* 0x000000d902027221 */ /* 0x002fe20000010000 */
[----:B---3--:R-:W-:-:S04]  /*a440*/  FADD.FTZ R0, R0, R218 ;  /* 0x000000da00007221 */ /* 0x008fc80000010000 */
[----:B------:R-:W1:Y:S01]  /*a450*/  SHFL.BFLY PT, R6, R2, 0x1, 0x1f ;  /* 0x0c201f0002067f89 */ /* 0x000e6200000e0000 */
[----:B----4-:R-:W-:-:S03]  /*a460*/  FADD.FTZ R4, R4, R219 ;  /* 0x000000db04047221 */ /* 0x010fc60000010000 */
[----:B------:R-:W3:Y:S01]  /*a470*/  SHFL.BFLY PT, R8, R0, 0x1, 0x1f ;  /* 0x0c201f0000087f89 */ /* 0x000ee200000e0000 */
[----:B-----5:R-:W-:-:S03]  /*a480*/  FADD.FTZ R5, R5, R220 ;  /* 0x000000dc05057221 */ /* 0x020fc60000010000 */
[----:B------:R-:W4:Y:S01]  /*a490*/  SHFL.BFLY PT, R7, R4, 0x1, 0x1f ;  /* 0x0c201f0004077f89 */ /* 0x000f2200000e0000 */
[----:B------:R-:W-:Y:S01]  /*a4a0*/  SHF.R.S32.HI R33, RZ, 0x1f, R9 ;  /* 0x0000001fff217819 */ /* 0x000fe20000011409 */
[----:B-1----:R-:W-:Y:S01]  /*a4b0*/  FADD.FTZ R35, R2, R6 ;  /* 0x0000000602237221 */ /* 0x002fe20000010000 */
[----:B------:R-:W-:Y:S01]  /*a4c0*/  MOV R2, 0x3f800000 ;  /* 0x3f80000000027802 */ /* 0x000fe20000000f00 */
[----:B------:R-:W1:Y:S01]  /*a4d0*/  SHFL.BFLY PT, R6, R5, 0x1, 0x1f ;  /* 0x0c201f0005067f89 */ /* 0x000e6200000e0000 */
[----:B---3--:R-:W-:Y:S02]  /*a4e0*/  FADD.FTZ R36, R0, R8 ;  /* 0x0000000800247221 */ /* 0x008fe40000010000 */
[----:B------:R-:W-:Y:S02]  /*a4f0*/  FSETP.NE.FTZ.AND P6, PT, R35, RZ, PT ;  /* 0x000000ff2300720b */ /* 0x000fe40003fd5000 */
[----:B------:R-:W-:Y:S01]  /*a500*/  MOV R0, 0x3f800000 ;  /* 0x3f80000000007802 */ /* 0x000fe20000000f00 */
[----:B----4-:R-:W-:Y:S01]  /*a510*/  FADD.FTZ R37, R4, R7 ;  /* 0x0000000704257221 */ /* 0x010fe20000010000 */
[----:B------:R-:W-:-:S02]  /*a520*/  FSETP.NE.FTZ.AND P5, PT, R36, RZ, PT ;  /* 0x000000ff2400720b */ /* 0x000fc40003fb5000 */
[-C--:B------:R-:W-:Y:S02]  /*a530*/  LEA.HI R4, R33, R9.reuse, RZ, 0x2 ;  /* 0x0000000921047211 */ /* 0x080fe400078f10ff */
[----:B------:R-:W-:Y:S02]  /*a540*/  FSETP.NE.FTZ.AND P4, PT, R37, RZ, PT ;  /* 0x000000ff2500720b */ /* 0x000fe40003f95000 */
[--C-:B------:R-:W-:Y:S02]  /*a550*/  SHF.R.S32.HI R21, RZ, 0x2, R4.reuse ;  /* 0x00000002ff157819 */ /* 0x100fe40000011404 */
[----:B------:R-:W-:Y:S01]  /*a560*/  SHF.R.S32.HI R7, RZ, 0x1f, R4 ;  /* 0x0000001fff077819 */ /* 0x000fe20000011404 */
[----:B------:R-:W3:Y:S01]  /*a570*/  @P6 MUFU.RCP R0, R35 ;  /* 0x0000002300006308 */ /* 0x000ee20000001000 */
        /* <DEDUP_REMOVED lines=10> */
[----:B---3--:R-:W-:-:S02]  /*a620*/  FMUL.FTZ R0, R0, UR4 ;  /* 0x0000000400007c20 */ /* 0x008fc40008410000 */
[----:B------:R-:W3:Y:S01]  /*a630*/  @P4 MUFU.RCP R5, R37 ;  /* 0x0000002500054308 */ /* 0x000ee20000001000 */
[----:B------:R-:W-:Y:S02]  /*a640*/  IADD3 R21, R21, -R7, RZ ;  /* 0x8000000715157210 */ /* 0x000fe40007ffe0ff */
[----:B------:R-:W-:Y:S01]  /*a650*/  IADD3 R6, -R6, R9, RZ ;  /* 0x0000000906067210 */ /* 0x000fe20007ffe1ff */
[C---:B------:R-:W-:Y:S01]  /*a660*/  FMUL.FTZ R108, R0.reuse, R108 ;  /* 0x0000006c006c7220 */ /* 0x040fe20000410000 */
[C---:B------:R-:W-:Y:S01]  /*a670*/  FMUL.FTZ R9, R0.reuse, R109 ;  /* 0x0000006d00097220 */ /* 0x040fe20000410000 */
[C---:B------:R-:W-:Y:S01]  /*a680*/  FMUL.FTZ R112, R0.reuse, R112 ;  /* 0x0000007000707220 */ /* 0x040fe20000410000 */
[----:B------:R-:W-:Y:S01]  /*a690*/  FMUL.FTZ R7, R0, R113 ;  /* 0x0000007100077220 */ /* 0x000fe20000410000 */
[----:B------:R-:W4:Y:S01]  /*a6a0*/  @P3 MUFU.RCP R4, R38 ;  /* 0x0000002600043308 */ /* 0x000f220000001000 */
        /* <DEDUP_REMOVED lines=8> */
[----:B---3--:R-:W-:Y:S01]  /*a730*/  FMUL.FTZ R5, R5, UR4 ;  /* 0x0000000405057c20 */ /* 0x008fe20008410000 */
[C---:B------:R-:W-:Y:S01]  /*a740*/  FMUL.FTZ R22, R0.reuse, R85 ;  /* 0x0000005500167220 */ /* 0x040fe20000410000 */
[C---:B------:R-:W-:Y:S01]  /*a750*/  FMUL.FTZ R132, R0.reuse, R132 ;  /* 0x0000008400847220 */ /* 0x040fe20000410000 */
[C---:B------:R-:W-:Y:S01]  /*a760*/  FMUL.FTZ R27, R0.reuse, R133 ;  /* 0x00000085001b7220 */ /* 0x040fe20000410000 */
[C---:B------:R-:W-:Y:S01]  /*a770*/  FMUL.FTZ R92, R0.reuse, R92 ;  /* 0x0000005c005c7220 */ /* 0x040fe20000410000 */
[----:B------:R-:W-:Y:S01]  /*a780*/  FMUL.FTZ R93, R0, R93 ;  /* 0x0000005d005d7220 */ /* 0x000fe20000410000 */
[C---:B------:R-:W-:Y:S01]  /*a790*/  FMUL.FTZ R110, R2.reuse, R110 ;  /* 0x0000006e026e7220 */ /* 0x040fe20000410000 */
[----:B------:R-:W-:Y:S01]  /*a7a0*/  FMUL.FTZ R8, R2, R111 ;  /* 0x0000006f02087220 */ /* 0x000fe20000410000 */
[----:B----4-:R-:W-:Y:S01]  /*a7b0*/  FMUL.FTZ R4, R4, UR4 ;  /* 0x0000000404047c20 */ /* 0x010fe20008410000 */
        /* <DEDUP_REMOVED lines=50> */
[C---:B------:R-:W-:Y:S01]  /*aae0*/  FMUL.FTZ R13, R5.reuse, R125 ;  /* 0x0000007d050d7220 */ /* 0x040fe20000410000 */
[C---:B------:R-:W-:Y:S01]  /*aaf0*/  FMUL.FTZ R126, R4.reuse, R126 ;  /* 0x0000007e047e7220 */ /* 0x040fe20000410000 */
[----:B------:R-:W-:Y:S01]  /*ab00*/  FMUL.FTZ R25, R4, R127 ;  /* 0x0000007f04197220 */ /* 0x000fe20000410000 */
[----:B------:R3:W-:Y:S01]  /*ab10*/  STS [R6], R7 ;  /* 0x0000000706007388 */ /* 0x0007e20000000800 */
        /* <DEDUP_REMOVED lines=19> */
[C---:B------:R-:W-:Y:S01]  /*ac50*/  FMUL.FTZ R29, R5.reuse, R129 ;  /* 0x00000081051d7220 */ /* 0x040fe20000410000 */
[----:B-1----:R-:W-:Y:S01]  /*ac60*/  IADD3 R0, R2, 0x40, RZ ;  /* 0x0000004002007810 */ /* 0x002fe20007ffe0ff */
[----:B------:R-:W-:Y:S01]  /*ac70*/  FMUL.FTZ R130, R4, R130 ;  /* 0x0000008204827220 */ /* 0x000fe20000410000 */
[----:B------:R-:W-:Y:S01]  /*ac80*/  @P2 IADD3 R0, R2, -0x40, RZ ;  /* 0xffffffc002002810 */ /* 0x000fe20007ffe0ff */
[----:B------:R-:W-:Y:S01]  /*ac90*/  FMUL.FTZ R28, R4, R131 ;  /* 0x00000083041c7220 */ /* 0x000fe20000410000 */
[----:B---3--:R-:W-:Y:S01]  /*aca0*/  IADD3 R7, R6, R34, RZ ;  /* 0x0000002206077210 */ /* 0x008fe20007ffe0ff */
[----:B------:R-:W-:Y:S01]  /*acb0*/  FMUL.FTZ R88, R5, R88 ;  /* 0x0000005805587220 */ /* 0x000fe20000410000 */
[----:B------:R-:W-:Y:S01]  /*acc0*/  F2FP.BF16.F32.PACK_AB R24, R24, R76 ;  /* 0x0000004c1818723e */ /* 0x000fe200000010ff */
[C---:B------:R-:W-:Y:S01]  /*acd0*/  FMUL.FTZ R90, R4.reuse, R90 ;  /* 0x0000005a045a7220 */ /* 0x040fe20000410000 */
[----:B------:R-:W-:Y:S01]  /*ace0*/  F2FP.BF16.F32.PACK_AB R23, R23, R78 ;  /* 0x0000004e1717723e */ /* 0x000fe200000010ff */
[----:B------:R-:W-:Y:S01]  /*acf0*/  FMUL.FTZ R91, R4, R91 ;  /* 0x0000005b045b7220 */ /* 0x000fe20000410000 */
[----:B------:R-:W-:Y:S01]  /*ad00*/  F2FP.BF16.F32.PACK_AB R22, R22, R84 ;  /* 0x000000541616723e */ /* 0x000fe200000010ff */
[----:B------:R-:W-:Y:S01]  /*ad10*/  FMUL.FTZ R138, R4, R138 ;  /* 0x0000008a048a7220 */ /* 0x000fe20000410000 */
[----:B----4-:R-:W-:Y:S01]  /*ad20*/  IADD3 R2, R2, R34, RZ ;  /* 0x0000002202027210 */ /* 0x010fe20007ffe0ff */
[----:B------:R-:W-:Y:S01]  /*ad30*/  FMUL.FTZ R10, R5, R136 ;  /* 0x00000088050a7220 */ /* 0x000fe20000410000 */
[----:B------:R-:W-:Y:S01]  /*ad40*/  F2FP.BF16.F32.PACK_AB R21, R87, R86 ;  /* 0x000000565715723e */ /* 0x000fe200000010ff */
[----:B------:R-:W-:Y:S01]  /*ad50*/  FMUL.FTZ R8, R4, R139 ;  /* 0x0000008b04087220 */ /* 0x000fe20000410000 */
[----:B------:R-:W-:Y:S01]  /*ad60*/  F2FP.BF16.F32.PACK_AB R31, R31, R80 ;  /* 0x000000501f1f723e */ /* 0x000fe200000010ff */
[----:B------:R-:W-:Y:S01]  /*ad70*/  STS [R2], R19 ;  /* 0x0000001302007388 */ /* 0x000fe20000000800 */
[----:B------:R-:W-:-:S02]  /*ad80*/  F2FP.BF16.F32.PACK_AB R30, R30, R82 ;  /* 0x000000521e1e723e */ /* 0x000fc400000010ff */
[----:B------:R-:W-:Y:S01]  /*ad90*/  F2FP.BF16.F32.PACK_AB R29, R29, R128 ;  /* 0x000000801d1d723e */ /* 0x000fe200000010ff */
[----:B------:R-:W-:Y:S01]  /*ada0*/  STS [R2+0x400], R18 ;  /* 0x0004001202007388 */ /* 0x000fe20000000800 */
[----:B------:R-:W-:Y:S02]  /*adb0*/  F2FP.BF16.F32.PACK_AB R28, R28, R130 ;  /* 0x000000821c1c723e */ /* 0x000fe400000010ff */
[----:B------:R-:W-:Y:S01]  /*adc0*/  F2FP.BF16.F32.PACK_AB R27, R27, R132 ;  /* 0x000000841b1b723e */ /* 0x000fe200000010ff */
[----:B------:R-:W-:Y:S01]  /*add0*/  STS [R7], R15 ;  /* 0x0000000f07007388 */ /* 0x000fe20000000800 */
[----:B------:R-:W-:Y:S02]  /*ade0*/  F2FP.BF16.F32.PACK_AB R26, R26, R134 ;  /* 0x000000861a1a723e */ /* 0x000fe400000010ff */
[----:B------:R-:W-:Y:S01]  /*adf0*/  IADD3 R9, R34, R0, RZ ;  /* 0x0000000022097210 */ /* 0x000fe20007ffe0ff */
[----:B------:R-:W-:Y:S01]  /*ae00*/  STS [R7+0x400], R14 ;  /* 0x0004000e07007388 */ /* 0x000fe20000000800 */
[----:B------:R-:W-:-:S02]  /*ae10*/  F2FP.BF16.F32.PACK_AB R91, R91, R90 ;  /* 0x0000005a5b5b723e */ /* 0x000fc400000010ff */
[----:B-----5:R-:W-:Y:S01]  /*ae20*/  F2FP.BF16.F32.PACK_AB R12, R93, R92 ;  /* 0x0000005c5d0c723e */ /* 0x020fe200000010ff */
[----:B------:R-:W-:Y:S01]  /*ae30*/  STS [R2+0x2000], R17 ;  /* 0x0020001102007388 */ /* 0x000fe20000000800 */
[----:B------:R-:W-:Y:S02]  /*ae40*/  F2FP.BF16.F32.PACK_AB R11, R95, R94 ;  /* 0x0000005e5f0b723e */ /* 0x000fe400000010ff */
[----:B------:R-:W-:Y:S01]  /*ae50*/  F2FP.BF16.F32.PACK_AB R8, R8, R138 ;  /* 0x0000008a0808723e */ /* 0x000fe200000010ff */
[----:B------:R1:W-:Y:S04]  /*ae60*/  STS [R2+0x2400], R16 ;  /* 0x0024001002007388 */ /* 0x0003e80000000800 */
[----:B------:R3:W-:Y:S04]  /*ae70*/  STS [R7+0x2000], R13 ;  /* 0x0020000d07007388 */ /* 0x0007e80000000800 */
[----:B------:R-:W-:Y:S04]  /*ae80*/  STS [R7+0x2400], R25 ;  /* 0x0024001907007388 */ /* 0x000fe80000000800 */
[----:B------:R-:W-:Y:S04]  /*ae90*/  STS [R0], R24 ;  /* 0x0000001800007388 */ /* 0x000fe80000000800 */
[----:B------:R-:W-:Y:S01]  /*aea0*/  STS [R0+0x400], R23 ;  /* 0x0004001700007388 */ /* 0x000fe20000000800 */
[----:B-1----:R-:W-:Y:S01]  /*aeb0*/  IADD3 R2, R32, R0, RZ ;  /* 0x0000000020027210 */ /* 0x002fe20007ffe0ff */
[----:B---3--:R-:W-:-:S04]  /*aec0*/  FMUL.FTZ R13, R5, R89 ;  /* 0x00000059050d7220 */ /* 0x008fc80000410000 */
[----:B------:R-:W-:Y:S01]  /*aed0*/  STS [R2], R22 ;  /* 0x0000001602007388 */ /* 0x000fe20000000800 */
[----:B------:R-:W-:-:S03]  /*aee0*/  FMUL.FTZ R5, R5, R137 ;  /* 0x0000008905057220 */ /* 0x000fc60000410000 */
[----:B------:R-:W-:Y:S01]  /*aef0*/  STS [R2+0x400], R21 ;  /* 0x0004001502007388 */ /* 0x000fe20000000800 */
[----:B------:R-:W-:Y:S02]  /*af00*/  F2FP.BF16.F32.PACK_AB R13, R13, R88 ;  /* 0x000000580d0d723e */ /* 0x000fe400000010ff */
[----:B------:R-:W-:Y:S01]  /*af10*/  F2FP.BF16.F32.PACK_AB R10, R5, R10 ;  /* 0x0000000a050a723e */ /* 0x000fe200000010ff */
[----:B------:R-:W-:Y:S04]  /*af20*/  STS [R0+0x2000], R31 ;  /* 0x0020001f00007388 */ /* 0x000fe80000000800 */
[----:B------:R1:W-:Y:S04]  /*af30*/  STS [R0+0x2400], R30 ;  /* 0x0024001e00007388 */ /* 0x0003e80000000800 */
[----:B------:R-:W-:Y:S04]  /*af40*/  STS [R2+0x2000], R29 ;  /* 0x0020001d02007388 */ /* 0x000fe80000000800 */
[----:B------:R3:W-:Y:S04]  /*af50*/  STS [R2+0x2400], R28 ;  /* 0x0024001c02007388 */ /* 0x0007e80000000800 */
[----:B------:R4:W-:Y:S04]  /*af60*/  STS [R9], R27 ;  /* 0x0000001b09007388 */ /* 0x0009e80000000800 */
[----:B------:R4:W-:Y:S01]  /*af70*/  STS [R9+0x400], R26 ;  /* 0x0004001a09007388 */ /* 0x0009e20000000800 */
[----:B-1----:R-:W-:-:S02]  /*af80*/  IADD3 R0, R34, 0x400, R0 ;  /* 0x0000040022007810 */ /* 0x002fc40007ffe000 */
[----:B--2---:R-:W-:Y:S02]  /*af90*/  ISETP.NE.AND P1, PT, R39, -0x1, PT ;  /* 0xffffffff2700780c */ /* 0x004fe40003f25270 */
[----:B------:R-:W-:Y:S02]  /*afa0*/  IADD3 R0, R32, R0, RZ ;  /* 0x0000000020007210 */ /* 0x000fe40007ffe0ff */
[----:B---3--:R-:W-:-:S09]  /*afb0*/  IADD3 R2, R34, R2, RZ ;  /* 0x0000000222027210 */ /* 0x008fd20007ffe0ff */
[----:B------:R-:W1:Y:S02]  /*afc0*/  @P1 LDC.64 R6, c[0x0][0x298] ;  /* 0x0000a600ff061b82 */ /* 0x000e640000000a00 */
[----:B-1----:R-:W-:-:S04]  /*afd0*/  @P1 IMAD.WIDE.U32 R4, R39, R6, RZ ;  /* 0x0000000627041225 */ /* 0x002fc800078e00ff */
[----:B------:R-:W-:Y:S01]  /*afe0*/  @P1 IMAD R25, R39, R7, R5 ;  /* 0x0000000727191224 */ /* 0x000fe200078e0205 */
[----:B------:R-:W-:Y:S01]  /*aff0*/  @P1 MOV R24, R4 ;  /* 0x0000000400181202 */ /* 0x000fe20000000f00 */
[----:B----4-:R-:W-:Y:S06]  /*b000*/  @P1 BRA `(.L_x_1307) ;  /* 0x0000000000201947 */ /* 0x010fec0003800000 */
        /* <DEDUP_REMOVED lines=8> */
.L_x_1307:
[----:B------:R1:W-:Y:S01]  /*b090*/  STS [R2], R12 ;  /* 0x0000000c02007388 */ /* 0x0003e20000000800 */
[----:B------:R-:W-:Y:S01]  /*b0a0*/  ULDC.U8 UR5, c[0x0][0x3d8] ;  /* 0x0000f60000057ab9 */ /* 0x000fe20000000000 */
[----:B------:R-:W-:Y:S01]  /*b0b0*/  ULDC.U8 UR4, c[0x0][0x3d9] ;  /* 0x0000f64000047ab9 */ /* 0x000fe20000000000 */
[----:B------:R-:W-:Y:S01]  /*b0c0*/  ISETP.NE.AND P0, PT, RZ, UR5, PT ;  /* 0x00000005ff007c0c */ /* 0x000fe2000bf05270 */
[----:B------:R2:W-:Y:S01]  /*b0d0*/  STS [R0], R11 ;  /* 0x0000000b00007388 */ /* 0x0005e20000000800 */
[----:B------:R-:W-:Y:S01]  /*b0e0*/  ISETP.NE.AND P2, PT, RZ, UR4, PT ;  /* 0x00000004ff007c0c */ /* 0x000fe2000bf45270 */
[----:B------:R3:W4:Y:S01]  /*b0f0*/  @P5 MUFU.LG2 R15, R36 ;  /* 0x00000024000f5308 */ /* 0x0007220000000c00 */
[----:B------:R-:W-:Y:S01]  /*b100*/  ISETP.EQ.AND P0, PT, RZ, UR4, P0 ;  /* 0x00000004ff007c0c */ /* 0x000fe20008702270 */
[----:B------:R-:W-:Y:S04]  /*b110*/  STS [R9+0x2000], R13 ;  /* 0x0020000d09007388 */ /* 0x000fe80000000800 */
[----:B------:R-:W-:Y:S04]  /*b120*/  STS [R9+0x2400], R91 ;  /* 0x0024005b09007388 */ /* 0x000fe80000000800 */
[----:B------:R5:W-:Y:S02]  /*b130*/  STS [R2+0x2000], R10 ;  /* 0x0020000a02007388 */ /* 0x000be40000000800 */
[----:B------:R-:W3:Y:S01]  /*b140*/  @P2 LDC.64 R6, c[0x0][0x2c0] ;  /* 0x0000b000ff062b82 */ /* 0x000ee20000000a00 */
[----:B------:R-:W3:Y:S01]  /*b150*/  S2R R26, SR_CTAID.Z ;  /* 0x00000000001a7919 */ /* 0x000ee20000002700 */
[----:B------:R-:W-:Y:S01]  /*b160*/  @!P0 CS2R R4, SRZ ;  /* 0x0000000000048805 */ /* 0x000fe2000001ff00 */
[----:B------:R-:W3:Y:S01]  /*b170*/  S2R R16, SR_CTAID.X ;  /* 0x0000000000107919 */ /* 0x000ee20000002500 */
[----:B-1----:R-:W1:Y:S01]  /*b180*/  S2R R12, SR_CTAID.Y ;  /* 0x00000000000c7919 */ /* 0x002e620000002600 */
[----:B--2---:R-:W-:-:S02]  /*b190*/  P2R R11, PR, RZ, 0x4 ;  /* 0x00000004ff0b7803 */ /* 0x004fc40000000000 */
[----:B------:R-:W-:Y:S01]  /*b1a0*/  @!P0 PLOP3.LUT P2, PT, PT, PT, PT, 0x8, 0x0 ;  /* 0x000000000000881c */ /* 0x000fe20003f4e170 */
[----:B------:R2:W-:Y:S01]  /*b1b0*/  STS [R0+0x2000], R8 ;  /* 0x0020000800007388 */ /* 0x0005e20000000800 */
[----:B-----5:R-:W1:Y:S01]  /*b1c0*/  @P6 LDC R10, c[0x0][0x2e8] ;  /* 0x0000ba00ff0a6b82 */ /* 0x020e620000000800 */
[----:B--2---:R2:W1:Y:S01]  /*b1d0*/  @P6 MUFU.LG2 R8, R35 ;  /* 0x0000002300086308 */ /* 0x0044620000000c00 */
[----:B----4-:R-:W-:Y:S09]  /*b1e0*/  @!P0 BRA `(.L_x_1308) ;  /* 0x0000000000188947 */ /* 0x010ff20003800000 */
[----:B------:R-:W4:Y:S01]  /*b1f0*/  S2R R4, SR_CTAID.Y ;  /* 0x0000000000047919 */ /* 0x000f220000002600 */
[----:B------:R-:W4:Y:S01]  /*b200*/  LDC R0, c[0x0][0x2c4] ;  /* 0x0000b100ff007b82 */ /* 0x000f220000000800 */
[----:B------:R-:W-:Y:S01]  /*b210*/  PLOP3.LUT P2, PT, PT, PT, PT, 0x80, 0x0 ;  /* 0x000000000000781c */ /* 0x000fe20003f4f070 */
[----:B----4-:R-:W-:-:S05]  /*b220*/  IMAD R4, R4, R0, RZ ;  /* 0x0000000004047224 */ /* 0x010fca00078e02ff */
[----:B------:R-:W-:-:S04]  /*b230*/  SEL R4, R4, R39, !P1 ;  /* 0x0000002704047207 */ /* 0x000fc80004800000 */
[----:B------:R-:W-:-:S07]  /*b240*/  SHF.R.S32.HI R5, RZ, 0x1f, R4 ;  /* 0x0000001fff057819 */ /* 0x000fce0000011404 */
.L_x_1308:
[----:B------:R-:W-:-:S13]  /*b250*/  ISETP.NE.AND P0, PT, R11, RZ, PT ;  /* 0x000000ff0b00720c */ /* 0x000fda0003f05270 */
[----:B---3--:R-:W-:Y:S01]  /*b260*/  @P0 IMAD R0, R7, R6, RZ ;  /* 0x0000000607000224 */ /* 0x008fe200078e02ff */
[----:B------:R-:W-:Y:S01]  /*b270*/  @P0 MOV R2, 0x1 ;  /* 0x0000000100020802 */ /* 0x000fe20000000f00 */
[----:B------:R-:W3:Y:S01]  /*b280*/  @P0 LDC R6, c[0x0][0x2c0] ;  /* 0x0000b000ff060b82 */ /* 0x000ee20000000800 */
[----:B------:R-:W-:Y:S05]  /*b290*/  @P0 BRA `(.L_x_1309) ;  /* 0x0000000000180947 */ /* 0x000fea0003800000 */
[----:B------:R-:W4:Y:S01]  /*b2a0*/  LDC R0, c[0x0][0x2c4] ;  /* 0x0000b100ff007b82 */ /* 0x000f220000000800 */
[----:B------:R-:W-:Y:S02]  /*b2b0*/  ISETP.NE.AND P0, PT, RZ, UR5, PT ;  /* 0x00000005ff007c0c */ /* 0x000fe4000bf05270 */
[----:B---3--:R-:W-:-:S05]  /*b2c0*/  MOV R6, 0x1 ;  /* 0x0000000100067802 */ /* 0x008fca0000000f00 */
[----:B------:R-:W3:Y:S08]  /*b2d0*/  LDC R2, c[0x0][0x270] ;  /* 0x00009c00ff027b82 */ /* 0x000ef00000000800 */
[----:B----4-:R-:W3:Y:S02]  /*b2e0*/  @P0 LDC R0, c[0x0][0x2e4] ;  /* 0x0000b900ff000b82 */ /* 0x010ee40000000800 */
[----:B---3--:R-:W-:-:S07]  /*b2f0*/  IMAD R2, R0, R2, RZ ;  /* 0x0000000200027224 */ /* 0x008fce00078e02ff */
.L_x_1309:
[----:B------:R-:W4:Y:S04]  /*b300*/  LDL R17, [R1+0x28] ;  /* 0x0000280001117983 */ /* 0x000f280000100800 */
[----:B------:R2:W5:Y:S01]  /*b310*/  LDL R27, [R1+0x20] ;  /* 0x00002000011b7983 */ /* 0x0005620000100800 */
[----:B-1----:R-:W-:Y:S01]  /*b320*/  IMAD R2, R12, R2, RZ ;  /* 0x000000020c027224 */ /* 0x002fe200078e02ff */
[----:B------:R-:W1:Y:S01]  /*b330*/  @P5 LDC R14, c[0x0][0x2e8] ;  /* 0x0000ba00ff0e5b82 */ /* 0x000e620000000800 */
[----:B------:R-:W2:Y:S07]  /*b340*/  @P3 MUFU.LG2 R9, R38 ;  /* 0x0000002600093308 */ /* 0x000eae0000000c00 */
[----:B------:R-:W-:Y:S01]  /*b350*/  BAR.SYNC.DEFER_BLOCKING 0x0 ;  /* 0x0000000000007b1d */ /* 0x000fe20000010000 */
[----:B------:R-:W-:Y:S01]  /*b360*/  @P6 FMUL.FTZ R7, R8, 0.69314718246459960938 ;  /* 0x3f31721808076820 */ /* 0x000fe20000410000 */
[----:B------:R-:W-:Y:S01]  /*b370*/  SEL R2, R2, RZ, !P2 ;  /* 0x000000ff02027207 */ /* 0x000fe20005000000 */
[----:B------:R-:W-:Y:S01]  /*b380*/  @P5 FMUL.FTZ R8, R15, 0.69314718246459960938 ;  /* 0x3f3172180f085820 */ /* 0x000fe20000410000 */
[----:B------:R-:W-:Y:S01]  /*b390*/  MOV R23, 0x7f800000 ;  /* 0x7f80000000177802 */ /* 0x000fe20000000f00 */
[----:B------:R-:W-:-:S03]  /*b3a0*/  @P6 FFMA.FTZ R23, R100, R10, R7 ;  /* 0x0000000a64176223 */ /* 0x000fc60000010007 */
[----:B------:R-:W1:Y:S01]  /*b3b0*/  @P4 LDC R13, c[0x0][0x2e8] ;  /* 0x0000ba00ff0d4b82 */ /* 0x000e620000000800 */
[----:B------:R-:W1:Y:S01]  /*b3c0*/  @P4 MUFU.LG2 R11, R37 ;  /* 0x00000025000b4308 */ /* 0x000e620000000c00 */
[----:B------:R-:W-:Y:S01]  /*b3d0*/  IMAD R0, R26, R0, R2 ;  /* 0x000000001a007224 */ /* 0x000fe200078e0202 */
[----:B------:R-:W-:Y:S01]  /*b3e0*/  BSSY B0, `(.L_x_1310) ;  /* 0x000003e000007945 */ /* 0x000fe20003800000 */
[----:B---3--:R-:W-:Y:S01]  /*b3f0*/  IMAD R2, R16, R6, RZ ;  /* 0x0000000610027224 */ /* 0x008fe200078e02ff */
[----:B------:R-:W-:Y:S02]  /*b400*/  MOV R22, 0x7f800000 ;  /* 0x7f80000000167802 */ /* 0x000fe40000000f00 */
[----:B------:R-:W-:Y:S01]  /*b410*/  MOV R20, 0x7f800000 ;  /* 0x7f80000000147802 */ /* 0x000fe20000000f00 */
[----:B------:R-:W3:Y:S01]  /*b420*/  @P3 LDC R12, c[0x0][0x2e8] ;  /* 0x0000ba00ff0c3b82 */ /* 0x000ee20000000800 */
[----:B------:R-:W-:Y:S01]  /*b430*/  SHF.L.U32 R10, R2, 0x7, RZ ;  /* 0x00000007020a7819 */ /* 0x000fe200000006ff */
[----:B--2---:R-:W-:Y:S01]  /*b440*/  @P3 FMUL.FTZ R2, R9, 0.69314718246459960938 ;  /* 0x3f31721809023820 */ /* 0x004fe20000410000 */
[----:B------:R-:W-:-:S02]  /*b450*/  MOV R21, 0x7f800000 ;  /* 0x7f80000000157802 */ /* 0x000fc40000000f00 */
[----:B------:R-:W-:Y:S02]  /*b460*/  SHF.R.S32.HI R9, RZ, 0x1f, R10 ;  /* 0x0000001fff097819 */ /* 0x000fe4000001140a */
[----:B------:R-:W-:Y:S01]  /*b470*/  IADD3 R10, P1, P0, R10, R4, R0 ;  /* 0x000000040a0a7210 */ /* 0x000fe2000783e000 */
[----:B-1----:R-:W-:Y:S01]  /*b480*/  @P5 FFMA.FTZ R22, R99, R14, R8 ;  /* 0x0000000e63165223 */ /* 0x002fe20000010008 */
[----:B------:R-:W-:Y:S01]  /*b490*/  SHF.R.S32.HI R0, RZ, 0x1f, R0 ;  /* 0x0000001fff007819 */ /* 0x000fe20000011400 */
[----:B------:R1:W2:Y:S01]  /*b4a0*/  LDS.128 R28, [R199+0x3800] ;  /* 0x00380000c71c7984 */ /* 0x0002a20000000c00 */
[----:B------:R-:W-:Y:S02]  /*b4b0*/  @P4 FMUL.FTZ R7, R11, 0.69314718246459960938 ;  /* 0x3f3172180b074820 */ /* 0x000fe40000410000 */
[----:B------:R-:W-:Y:S02]  /*b4c0*/  IADD3.X R9, R9, R5, R0, P1, P0 ;  /* 0x0000000509097210 */ /* 0x000fe40000fe0400 */
[----:B------:R-:W-:Y:S01]  /*b4d0*/  @P4 FFMA.FTZ R20, R97, R13, R7 ;  /* 0x0000000d61144223 */ /* 0x000fe20000010007 */
[----:B---3--:R-:W-:Y:S01]  /*b4e0*/  @P3 FFMA.FTZ R21, R3, R12, R2 ;  /* 0x0000000c03153223 */ /* 0x008fe20000010002 */
[----:B----4-:R-:W-:-:S13]  /*b4f0*/  LOP3.LUT P2, RZ, R17, 0x3, RZ, 0xc0, !PT ;  /* 0x0000000311ff7812 */ /* 0x010fda000784c0ff */
[----:B-12---:R-:W-:Y:S05]  /*b500*/  @P2 BRA `(.L_x_1311) ;  /* 0x0000000000ac2947 */ /* 0x006fea0003800000 */
        /* <DEDUP_REMOVED lines=9> */
[CC--:B-----5:R-:W-:Y:S01]  /*b5a0*/  ISETP.GE.AND P3, PT, R0.reuse, R27.reuse, PT ;  /* 0x0000001b0000720c */ /* 0x0e0fe20003f66270 */
[C---:B------:R-:W-:Y:S02]  /*b5b0*/  VIADD R3, R0.reuse, 0x40 ;  /* 0x0000004000037836 */ /* 0x040fe40000000000 */
[----:B------:R-:W-:Y:S01]  /*b5c0*/  VIADD R5, R0, 0x48 ;  /* 0x0000004800057836 */ /* 0x000fe20000000000 */
[-C--:B------:R-:W-:Y:S02]  /*b5d0*/  ISETP.GE.AND P2, PT, R2, R27.reuse, PT ;  /* 0x0000001b0200720c */ /* 0x080fe40003f46270 */
[-C--:B------:R-:W-:Y:S02]  /*b5e0*/  ISETP.GE.AND P1, PT, R3, R27.reuse, PT ;  /* 0x0000001b0300720c */ /* 0x080fe40003f26270 */
[----:B------:R-:W-:-:S05]  /*b5f0*/  ISETP.GE.AND P0, PT, R5, R27, PT ;  /* 0x0000001b0500720c */ /* 0x000fca0003f06270 */
        /* <DEDUP_REMOVED lines=28> */
.L_x_1311:
[----:B------:R-:W-:Y:S05]  /*b7c0*/  BSYNC B0 ;  /* 0x0000000000007941 */ /* 0x000fea0003800000 */
.L_x_1310:
[----:B------:R-:W2:Y:S01]  /*b7d0*/  LDL.LU.64 R12, [R1] ;  /* 0x00000000010c7983 */ /* 0x000ea20000300a00 */
[----:B------:R-:W-:-:S03]  /*b7e0*/  ULDC UR4, c[0x0][0x2d0] ;  /* 0x0000b40000047ab9 */ /* 0x000fc60000000800 */
[----:B------:R-:W3:Y:S04]  /*b7f0*/  LDL.LU.64 R10, [R1+0x8] ;  /* 0x00000800010a7983 */ /* 0x000ee80000300a00 */
[----:B-1----:R-:W4:Y:S04]  /*b800*/  LDL.LU R9, [R1+0x34] ;  /* 0x0000340001097983 */ /* 0x002f280000300800 */
[----:B------:R-:W4:Y:S04]  /*b810*/  LDL.LU R8, [R1+0x30] ;  /* 0x0000300001087983 */ /* 0x000f280000300800 */
[----:B------:R-:W4:Y:S04]  /*b820*/  LDL.LU R7, [R1+0x2c] ;  /* 0x00002c0001077983 */ /* 0x000f280000300800 */
[----:B------:R-:W4:Y:S04]  /*b830*/  LDL.LU R5, [R1+0x40] ;  /* 0x0000400001057983 */ /* 0x000f280000300800 */
[----:B------:R-:W4:Y:S01]  /*b840*/  LDL.LU R4, [R1+0x3c] ;  /* 0x00003c0001047983 */ /* 0x000f220000300800 */
[----:B------:R-:W-:Y:S01]  /*b850*/  SHF.R.S32.HI R0, RZ, 0x1f, R26 ;  /* 0x0000001fff007819 */ /* 0x000fe2000001141a */
[----:B------:R-:W-:Y:S01]  /*b860*/  BSSY B0, `(.L_x_1312) ;  /* 0x000001b000007945 */ /* 0x000fe20003800000 */
[----:B--2---:R-:W-:-:S02]  /*b870*/  IADD3 R2, P1, R12, R24, RZ ;  /* 0x000000180c027210 */ /* 0x004fc40007f3e0ff */
[----:B------:R-:W-:Y:S01]  /*b880*/  ISETP.GE.AND P0, PT, R12, UR4, PT ;  /* 0x000000040c007c0c */ /* 0x000fe2000bf06270 */
[----:B------:R-:W-:Y:S02]  /*b890*/  ULDC.64 UR4, c[0x0][0x2a0] ;  /* 0x0000a80000047ab9 */ /* 0x000fe40000000a00 */
[----:B------:R-:W-:Y:S01]  /*b8a0*/  IMAD.X R3, R13, 0x1, R25, P1 ;  /* 0x000000010d037824 */ /* 0x000fe200008e0619 */
[-C--:B---3-5:R-:W-:Y:S01]  /*b8b0*/  ISETP.GE.OR P1, PT, R10, R27.reuse, P0 ;  /* 0x0000001b0a00720c */ /* 0x0a8fe20000726670 */
[----:B------:R-:W-:Y:S01]  /*b8c0*/  IMAD R0, R0, UR4, RZ ;  /* 0x0000000400007c24 */ /* 0x000fe2000f8e02ff */
[-C--:B----4-:R-:W-:Y:S01]  /*b8d0*/  ISETP.GE.OR P2, PT, R9, R27.reuse, P0 ;  /* 0x0000001b0900720c */ /* 0x090fe20000746670 */
[----:B------:R-:W-:Y:S01]  /*b8e0*/  IMAD.WIDE.U32 R12, R26, UR4, R2 ;  /* 0x000000041a0c7c25 */ /* 0x000fe2000f8e0002 */
[----:B------:R-:W-:-:S03]  /*b8f0*/  ISETP.GE.OR P3, PT, R8, R27, P0 ;  /* 0x0000001b0800720c */ /* 0x000fc60000766670 */
[----:B------:R-:W-:Y:S01]  /*b900*/  IMAD R0, R26, UR5, R0 ;  /* 0x000000051a007c24 */ /* 0x000fe2000f8e0200 */
[----:B------:R1:W2:Y:S01]  /*b910*/  LDS.128 R8, [R199] ;  /* 0x00000000c7087984 */ /* 0x0002a20000000c00 */
[-C--:B------:R-:W-:Y:S02]  /*b920*/  ISETP.GE.OR P4, PT, R7, R27.reuse, P0 ;  /* 0x0000001b0700720c */ /* 0x080fe40000786670 */
[----:B------:R-:W-:Y:S01]  /*b930*/  IMAD.IADD R7, R13, 0x1, R0 ;  /* 0x000000010d077824 */ /* 0x000fe200078e0200 */
[-C--:B------:R-:W-:Y:S02]  /*b940*/  ISETP.GE.OR P5, PT, R5, R27.reuse, P0 ;  /* 0x0000001b0500720c */ /* 0x080fe400007a6670 */
[----:B------:R-:W-:Y:S01]  /*b950*/  ISETP.GE.OR P6, PT, R4, R27, P0 ;  /* 0x0000001b0400720c */ /* 0x000fe200007c6670 */
[----:B------:R-:W-:-:S12]  /*b960*/  @P1 BRA `(.L_x_1313) ;  /* 0x0000000000281947 */ /* 0x000fd80003800000 */
        /* <DEDUP_REMOVED lines=10> */
.L_x_1313:
[----:B------:R-:W-:Y:S05]  /*ba10*/  BSYNC B0 ;  /* 0x0000000000007941 */ /* 0x000fea0003800000 */
.L_x_1312:
[----:B------:R-:W4:Y:S04]  /*ba20*/  LDL.LU R2, [R1+0x44] ;  /* 0x0000440001027983 */ /* 0x000f280000300800 */
[----:B------:R-:W5:Y:S01]  /*ba30*/  LDL.LU R0, [R1+0x38] ;  /* 0x0000380001007983 */ /* 0x000f620000300800 */
[----:B------:R-:W-:Y:S03]  /*ba40*/  BSSY B0, `(.L_x_1314) ;  /* 0x0000013000007945 */ /* 0x000fe60003800000 */
[----:B--23--:R2:W3:Y:S01]  /*ba50*/  LDS.128 R8, [R199+0x800] ;  /* 0x00080000c7087984 */ /* 0x00c4e20000000c00 */
[-C--:B----4-:R-:W-:Y:S02]  /*ba60*/  ISETP.GE.OR P1, PT, R2, R27.reuse, P0 ;  /* 0x0000001b0200720c */ /* 0x090fe40000726670 */
[----:B-----5:R-:W-:-:S04]  /*ba70*/  ISETP.GE.OR P0, PT, R0, R27, P0 ;  /* 0x0000001b0000720c */ /* 0x020fc80000706670 */
[----:B------:R-:W-:Y:S01]  /*ba80*/  P2R R14, PR, RZ, 0x1 ;  /* 0x00000001ff0e7803 */ /* 0x000fe20000000000 */
[----:B--23--:R-:W-:Y:S08]  /*ba90*/  @P2 BRA `(.L_x_1315) ;  /* 0x0000000000342947 */ /* 0x00cff00003800000 */
        /* <DEDUP_REMOVED lines=13> */
.L_x_1315:
[----:B------:R-:W-:Y:S05]  /*bb70*/  BSYNC B0 ;  /* 0x0000000000007941 */ /* 0x000fea0003800000 */
.L_x_1314:
        /* <DEDUP_REMOVED lines=16> */
.L_x_1317:
[----:B------:R-:W-:Y:S05]  /*bc80*/  BSYNC B0 ;  /* 0x0000000000007941 */ /* 0x000fea0003800000 */
.L_x_1316:
        /* <DEDUP_REMOVED lines=16> */
.L_x_1319:
[----:B------:R-:W-:Y:S05]  /*bd90*/  BSYNC B0 ;  /* 0x0000000000007941 */ /* 0x000fea0003800000 */
.L_x_1318:
        /* <DEDUP_REMOVED lines=16> */
.L_x_1321:
[----:B------:R-:W-:Y:S05]  /*bea0*/  BSYNC B0 ;  /* 0x0000000000007941 */ /* 0x000fea0003800000 */
.L_x_1320:
        /* <DEDUP_REMOVED lines=16> */
.L_x_1323:
[----:B------:R-:W-:Y:S05]  /*bfb0*/  BSYNC B0 ;  /* 0x0000000000007941 */ /* 0x000fea0003800000 */
.L_x_1322:
        /* <DEDUP_REMOVED lines=16> */
.L_x_1325:
[----:B------:R-:W-:Y:S05]  /*c0c0*/  BSYNC B0 ;  /* 0x0000000000007941 */ /* 0x000fea0003800000 */
.L_x_1324:
[----:B------:R-:W-:-:S13]  /*c0d0*/  ISETP.NE.AND P0, PT, R14, RZ, PT ;  /* 0x000000ff0e00720c */ /* 0x000fda0003f05270 */
        /* <DEDUP_REMOVED lines=15> */
.L_x_1265:
[----:B------:R-:W2:Y:S01]  /*c1d0*/  LDL.LU R19, [R1+0x24] ;  /* 0x0000240001137983 */ /* 0x000ea20000300800 */
[----:B------:R-:W1:Y:S01]  /*c1e0*/  LDC.U8 R0, c[0x0][0x3d9] ;  /* 0x0000f640ff007b82 */ /* 0x000e620000000000 */
[----:B------:R-:W-:Y:S01]  /*c1f0*/  LEA.HI R17, R24, R153, RZ, 0x3 ;  /* 0x0000009918117211 */ /* 0x000fe200078f18ff */
[----:B------:R-:W-:Y:S01]  /*c200*/  IMAD.IADD R14, R14, 0x1, -R20 ;  /* 0x000000010e0e7824 */ /* 0x000fe200078e0a14 */
[----:B------:R-:W-:Y:S01]  /*c210*/  ULDC UR6, c[0x0][0x2d0] ;  /* 0x0000b40000067ab9 */ /* 0x000fe20000000800 */
[----:B------:R-:W-:Y:S01]  /*c220*/  ULDC.64 UR4, c[0x0][0x2a0] ;  /* 0x0000a80000047ab9 */ /* 0x000fe20000000a00 */
[----:B------:R-:W-:Y:S01]  /*c230*/  LOP3.LUT R15, R17, 0xfffffff8, RZ, 0xc0, !PT ;  /* 0xfffffff8110f7812 */ /* 0x000fe200078ec0ff */
[----:B------:R-:W-:Y:S02]  /*c240*/  BSSY B0, `(.L_x_1326) ;  /* 0x000004c000007945 */ /* 0x000fe40003800000 */
[----:B------:R-:W3:Y:S02]  /*c250*/  LDC.U8 R2, c[0x0][0x3d8] ;  /* 0x0000f600ff027b82 */ /* 0x000ee40000000000 */
[----:B------:R-:W-:Y:S01]  /*c260*/  IMAD.IADD R15, R153, 0x1, -R15 ;  /* 0x00000001990f7824 */ /* 0x000fe200078e0a0f */
[----:B-1----:R-:W-:-:S04]  /*c270*/  ISETP.NE.AND P2, PT, R0, RZ, PT ;  /* 0x000000ff0000720c */ /* 0x002fc80003f45270 */
[C---:B---3--:R-:W-:Y:S02]  /*c280*/  ISETP.NE.AND P3, PT, R2.reuse, RZ, !P2 ;  /* 0x000000ff0200720c */ /* 0x048fe40005765270 */
[----:B------:R-:W-:-:S07]  /*c290*/  ISETP.NE.AND P1, PT, R2, RZ, PT ;  /* 0x000000ff0200720c */ /* 0x000fce0003f25270 */
[----:B------:R-:W1:Y:S01]  /*c2a0*/  @!P2 LDC R7, c[0x0][0x2c4] ;  /* 0x0000b100ff07ab82 */ /* 0x000e620000000800 */
[----:B------:R-:W-:-:S07]  /*c2b0*/  ISETP.EQ.AND P1, PT, R0, RZ, P1 ;  /* 0x000000ff0000720c */ /* 0x000fce0000f22270 */
[----:B------:R-:W3:Y:S08]  /*c2c0*/  @P2 LDC.64 R10, c[0x0][0x2c0] ;  /* 0x0000b000ff0a2b82 */ /* 0x000ef00000000a00 */
[----:B------:R-:W4:Y:S08]  /*c2d0*/  @P1 LDC R13, c[0x0][0x2c4] ;  /* 0x0000b100ff0d1b82 */ /* 0x000f300000000800 */
[----:B-1----:R-:W1:Y:S08]  /*c2e0*/  @P3 LDC R7, c[0x0][0x2e4] ;  /* 0x0000b900ff073b82 */ /* 0x002e700000000800 */
[----:B------:R-:W5:Y:S01]  /*c2f0*/  @P2 LDC R16, c[0x0][0x2c0] ;  /* 0x0000b000ff102b82 */ /* 0x000f620000000800 */
[----:B------:R-:W-:Y:S01]  /*c300*/  @!P2 IMAD.MOV.U32 R16, RZ, RZ, 0x1 ;  /* 0x00000001ff10a424 */ /* 0x000fe200078e00ff */
[----:B--2---:R-:W-:-:S02]  /*c310*/  ISETP.NE.AND P0, PT, R19, -0x1, PT ;  /* 0xffffffff1300780c */ /* 0x004fc40003f05270 */
[----:B------:R-:W-:-:S11]  /*c320*/  ISETP.NE.OR P3, PT, R19, -0x1, !P1 ;  /* 0xffffffff1300780c */ /* 0x000fd60004f65670 */
[----:B------:R-:W2:Y:S01]  /*c330*/  @!P0 LDC.64 R4, c[0x0][0x290] ;  /* 0x0000a400ff048b82 */ /* 0x000ea20000000a00 */
[----:B------:R-:W-:-:S07]  /*c340*/  @!P0 SHF.R.S32.HI R0, RZ, 0x1f, R22 ;  /* 0x0000001fff008819 */ /* 0x000fce0000011416 */
[----:B------:R-:W4:Y:S01]  /*c350*/  @P0 LDC.64 R8, c[0x0][0x298] ;  /* 0x0000a600ff080b82 */ /* 0x000f220000000a00 */
[----:B--2---:R-:W-:Y:S02]  /*c360*/  @!P0 IMAD R6, R0, R4, RZ ;  /* 0x0000000400068224 */ /* 0x004fe400078e02ff */
[----:B------:R-:W-:Y:S02]  /*c370*/  @P2 IMAD.MOV.U32 R0, RZ, RZ, 0x1 ;  /* 0x00000001ff002424 */ /* 0x000fe400078e00ff */
[----:B-1----:R-:W-:Y:S02]  /*c380*/  @!P2 IMAD R0, R7, R18, RZ ;  /* 0x000000120700a224 */ /* 0x002fe400078e02ff */
[C---:B------:R-:W-:Y:S02]  /*c390*/  @!P0 IMAD R12, R22.reuse, R5, R6 ;  /* 0x00000005160c8224 */ /* 0x040fe400078e0206 */
[----:B------:R-:W-:Y:S02]  /*c3a0*/  IMAD R0, R22, R0, RZ ;  /* 0x0000000016007224 */ /* 0x000fe400078e02ff */
[----:B---3--:R-:W-:Y:S01]  /*c3b0*/  @P2 IMAD R6, R11, R10, RZ ;  /* 0x0000000a0b062224 */ /* 0x008fe200078e02ff */
[----:B------:R-:W-:Y:S01]  /*c3c0*/  SHF.R.S32.HI R10, RZ, 0x1f, R27 ;  /* 0x0000001fff0a7819 */ /* 0x000fe2000001141b */
[----:B----4-:R-:W-:Y:S01]  /*c3d0*/  @P0 IMAD.WIDE.U32 R2, R19, R8, RZ ;  /* 0x0000000813020225 */ /* 0x010fe200078e00ff */
[----:B------:R-:W-:-:S03]  /*c3e0*/  SEL R0, R0, RZ, !P1 ;  /* 0x000000ff00007207 */ /* 0x000fc60004800000 */
[----:B------:R-:W-:Y:S02]  /*c3f0*/  @!P2 IMAD.MOV.U32 R6, RZ, RZ, R7 ;  /* 0x000000ffff06a224 */ /* 0x000fe400078e0007 */
[----:B------:R-:W-:-:S04]  /*c400*/  @!P0 IMAD.WIDE.U32 R4, R22, R4, RZ ;  /* 0x0000000416048225 */ /* 0x000fc800078e00ff */
[----:B------:R-:W-:Y:S02]  /*c410*/  @P0 IMAD.MOV.U32 R8, RZ, RZ, R2 ;  /* 0x000000ffff080224 */ /* 0x000fe400078e0002 */
[----:B------:R-:W-:Y:S02]  /*c420*/  IMAD R6, R27, R6, R0 ;  /* 0x000000061b067224 */ /* 0x000fe400078e0200 */
[----:B------:R-:W-:Y:S01]  /*c430*/  @!P0 IMAD.MOV.U32 R8, RZ, RZ, R4 ;  /* 0x000000ffff088224 */ /* 0x000fe200078e0004 */
[----:B------:R-:W-:Y:S01]  /*c440*/  SHF.R.S32.HI R4, RZ, 0x3, R17 ;  /* 0x00000003ff047819 */ /* 0x000fe20000011411 */
[----:B------:R-:W-:Y:S02]  /*c450*/  IMAD.SHL.U32 R0, R15, 0x8, RZ ;  /* 0x000000080f007824 */ /* 0x000fe400078e00ff */
[----:B------:R-:W-:Y:S01]  /*c460*/  @P0 IMAD R9, R19, R9, R3 ;  /* 0x0000000913090224 */ /* 0x000fe200078e0203 */
[----:B------:R-:W-:Y:S01]  /*c470*/  @!P1 CS2R R2, SRZ ;  /* 0x0000000000029805 */ /* 0x000fe2000001ff00 */
[----:B------:R-:W-:Y:S01]  /*c480*/  @!P0 IMAD.IADD R9, R5, 0x1, R12 ;  /* 0x0000000105098824 */ /* 0x000fe200078e020c */
[----:B------:R-:W-:Y:S01]  /*c490*/  IADD3 R8, P0, R0, R8, RZ ;  /* 0x0000000800087210 */ /* 0x000fe20007f1e0ff */
[----:B------:R-:W-:-:S02]  /*c4a0*/  @!P3 IMAD R19, R22, R13, RZ ;  /* 0x0000000d1613b224 */ /* 0x000fc400078e02ff */
[----:B-----5:R-:W-:Y:S01]  /*c4b0*/  IMAD R5, R20, R16, RZ ;  /* 0x0000001014057224 */ /* 0x020fe200078e02ff */
[----:B------:R-:W-:Y:S01]  /*c4c0*/  LEA.HI.X.SX32 R9, R0, R9, 0x1, P0 ;  /* 0x0000000900097211 */ /* 0x000fe200000f0eff */
[----:B------:R-:W-:Y:S01]  /*c4d0*/  @P1 IMAD.MOV.U32 R2, RZ, RZ, R19 ;  /* 0x000000ffff021224 */ /* 0x000fe200078e0013 */
[----:B------:R1:W-:Y:S01]  /*c4e0*/  @!P3 STL [R1+0x24], R19 ;  /* 0x000024130100b387 */ /* 0x0003e20000100800 */
[CC--:B------:R-:W-:Y:S01]  /*c4f0*/  ISETP.GE.AND P0, PT, R4.reuse, R14.reuse, PT ;  /* 0x0000000e0400720c */ /* 0x0c0fe20003f06270 */
[----:B------:R-:W-:Y:S01]  /*c500*/  VIADD R24, R4, 0x10 ;  /* 0x0000001004187836 */ /* 0x000fe20000000000 */
[----:B------:R-:W-:Y:S01]  /*c510*/  ISETP.GE.AND P3, PT, R0, UR6, PT ;  /* 0x0000000600007c0c */ /* 0x000fe2000bf66270 */
[C---:B------:R-:W-:Y:S01]  /*c520*/  VIADD R25, R4.reuse, 0x20 ;  /* 0x0000002004197836 */ /* 0x040fe20000000000 */
[----:B------:R-:W-:Y:S01]  /*c530*/  P2R R22, PR, RZ, 0x1 ;  /* 0x00000001ff167803 */ /* 0x000fe20000000000 */
[C---:B------:R-:W-:Y:S01]  /*c540*/  VIADD R26, R4.reuse, 0x30 ;  /* 0x00000030041a7836 */ /* 0x040fe20000000000 */
[----:B------:R-:W-:Y:S01]  /*c550*/  ISETP.GE.OR P0, PT, R4, R14, P3 ;  /* 0x0000000e0400720c */ /* 0x000fe20001f06670 */
[----:B------:R-:W-:Y:S01]  /*c560*/  IMAD.WIDE.U32 R8, R27, UR4, R8 ;  /* 0x000000041b087c25 */ /* 0x000fe2000f8e0008 */
[----:B------:R-:W-:-:S02]  /*c570*/  @P1 SHF.R.S32.HI R3, RZ, 0x1f, R19 ;  /* 0x0000001fff031819 */ /* 0x000fc40000011413 */
[--C-:B------:R-:W-:Y:S01]  /*c580*/  IADD3 R18, P2, P1, R5, R2, R6.reuse ;  /* 0x0000000205127210 */ /* 0x100fe2000795e006 */
[----:B------:R-:W-:Y:S01]  /*c590*/  IMAD R2, R10, UR4, RZ ;  /* 0x000000040a027c24 */ /* 0x000fe2000f8e02ff */
[----:B------:R-:W-:Y:S02]  /*c5a0*/  SHF.R.S32.HI R7, RZ, 0x1f, R5 ;  /* 0x0000001fff077819 */ /* 0x000fe40000011405 */
[----:B------:R-:W-:Y:S02]  /*c5b0*/  SHF.R.S32.HI R6, RZ, 0x1f, R6 ;  /* 0x0000001fff067819 */ /* 0x000fe40000011406 */
[----:B------:R-:W-:Y:S02]  /*c5c0*/  SHF.R.S32.HI R5, RZ, 0x1f, R4 ;  /* 0x0000001fff057819 */ /* 0x000fe40000011404 */
[----:B------:R-:W-:Y:S01]  /*c5d0*/  IADD3.X R17, R7, R3, R6, P2, P1 ;  /* 0x0000000307117210 */ /* 0x000fe200017e2406 */
[----:B------:R-:W-:Y:S01]  /*c5e0*/  IMAD R6, R27, UR5, R2 ;  /* 0x000000051b067c24 */ /* 0x000fe2000f8e0202 */
[-C--:B------:R-:W-:Y:S01]  /*c5f0*/  ISETP.GE.AND P6, PT, R24, R14.reuse, PT ;  /* 0x0000000e1800720c */ /* 0x080fe20003fc6270 */
[----:B------:R-:W-:Y:S01]  /*c600*/  IMAD.WIDE R2, R170, 0x80, R4 ;  /* 0x00000080aa027825 */ /* 0x000fe200078e0204 */
[----:B------:R-:W-:-:S02]  /*c610*/  ISETP.GE.AND P5, PT, R25, R14, PT ;  /* 0x0000000e1900720c */ /* 0x000fc40003fa6270 */
[-C--:B------:R-:W-:Y:S01]  /*c620*/  ISETP.GE.AND P4, PT, R26, R14.reuse, PT ;  /* 0x0000000e1a00720c */ /* 0x080fe20003f86270 */
[----:B------:R-:W-:Y:S01]  /*c630*/  IMAD.IADD R7, R6, 0x1, R9 ;  /* 0x0000000106077824 */ /* 0x000fe200078e0209 */
[----:B------:R-:W-:Y:S01]  /*c640*/  ISETP.GE.OR P1, PT, R24, R14, P3 ;  /* 0x0000000e1800720c */ /* 0x000fe20001f26670 */
[----:B-1----:R-:W-:-:S12]  /*c650*/  @P0 BRA `(.L_x_1327) ;  /* 0x0000000000280947 */ /* 0x002fd80003800000 */
        /* <DEDUP_REMOVED lines=10> */
.L_x_1327:
[----:B------:R-:W-:Y:S05]  /*c700*/  BSYNC B0 ;  /* 0x0000000000007941 */ /* 0x000fea0003800000 */
.L_x_1326:
[----:B------:R-:W-:Y:S01]  /*c710*/  BSSY B0, `(.L_x_1328) ;  /* 0x0000010000007945 */ /* 0x000fe20003800000 */
[----:B------:R-:W-:-:S03]  /*c720*/  ISETP.GE.OR P2, PT, R25, R14, P3 ;  /* 0x0000000e1900720c */ /* 0x000fc60001f46670 */
        /* <DEDUP_REMOVED lines=14> */
.L_x_1329:
[----:B------:R-:W-:Y:S05]  /*c810*/  BSYNC B0 ;  /* 0x0000000000007941 */ /* 0x000fea0003800000 */
.L_x_1328:
[----:B------:R-:W-:Y:S01]  /*c820*/  BSSY B0, `(.L_x_1330) ;  /* 0x0000011000007945 */ /* 0x000fe20003800000 */
[----:B------:R-:W-:Y:S02]  /*c830*/  ISETP.GE.OR P1, PT, R26, R14, P3 ;  /* 0x0000000e1a00720c */ /* 0x000fe40001f26670 */
        /* <DEDUP_REMOVED lines=15> */
.L_x_1331:
[----:B------:R-:W-:Y:S05]  /*c930*/  BSYNC B0 ;  /* 0x0000000000007941 */ /* 0x000fea0003800000 */
.L_x_1330:
[----:B------:R-:W-:Y:S01]  /*c940*/  BSSY B0, `(.L_x_1332) ;  /* 0x0000010000007945 */ /* 0x000fe20003800000 */
[----:B------:R-:W-:-:S03]  /*c950*/  ISETP.GE.OR P2, PT, R23, R14, P3 ;  /* 0x0000000e1700720c */ /* 0x000fc60001f46670 */
        /* <DEDUP_REMOVED lines=14> */
.L_x_1333:
[----:B------:R-:W-:Y:S05]  /*ca40*/  BSYNC B0 ;  /* 0x0000000000007941 */ /* 0x000fea0003800000 */
.L_x_1332:
[----:B------:R-:W-:Y:S01]  /*ca50*/  BSSY B0, `(.L_x_1334) ;  /* 0x0000013000007945 */ /* 0x000fe20003800000 */
[----:B------:R-:W-:Y:S01]  /*ca60*/  ISETP.GE.AND P1, PT, R23, R14, PT ;  /* 0x0000000e1700720c */ /* 0x000fe20003f26270 */
[C---:B------:R-:W-:Y:S01]  /*ca70*/  VIADD R19, R4.reuse, 0x50 ;  /* 0x0000005004137836 */ /* 0x040fe20000000000 */
[C---:B------:R-:W-:Y:S01]  /*ca80*/  IADD3 R20, R4.reuse, 0x60, RZ ;  /* 0x0000006004147810 */ /* 0x040fe20007ffe0ff */
[----:B------:R-:W-:Y:S01]  /*ca90*/  VIADD R21, R4, 0x70 ;  /* 0x0000007004157836 */ /* 0x000fe20000000000 */
        /* <DEDUP_REMOVED lines=14> */
.L_x_1335:
[----:B------:R-:W-:Y:S05]  /*cb80*/  BSYNC B0 ;  /* 0x0000000000007941 */ /* 0x000fea0003800000 */
.L_x_1334:
[----:B------:R-:W-:Y:S01]  /*cb90*/  ISETP.NE.AND P2, PT, R22, RZ, PT ;  /* 0x000000ff1600720c */ /* 0x000fe20003f45270 */
[----:B------:R-:W-:Y:S01]  /*cba0*/  BSSY B0, `(.L_x_1336) ;  /* 0x000001b000007945 */ /* 0x000fe20003800000 */
[----:B------:R-:W-:Y:S02]  /*cbb0*/  ISETP.GE.AND P0, PT, R19, R14, PT ;  /* 0x0000000e1300720c */ /* 0x000fe40003f06270 */
[C---:B------:R-:W-:Y:S02]  /*cbc0*/  ISETP.NE.OR P2, PT, R15.reuse, RZ, P2 ;  /* 0x000000ff0f00720c */ /* 0x040fe40001745670 */
[C---:B------:R-:W-:Y:S02]  /*cbd0*/  ISETP.NE.OR P4, PT, R15.reuse, RZ, P4 ;  /* 0x000000ff0f00720c */ /* 0x040fe40002785670 */
[----:B------:R-:W-:Y:S02]  /*cbe0*/  P2R R22, PR, RZ, 0x4 ;  /* 0x00000004ff167803 */ /* 0x000fe40000000000 */
[----:B------:R-:W-:-:S02]  /*cbf0*/  ISETP.NE.OR P2, PT, R15, RZ, P1 ;  /* 0x000000ff0f00720c */ /* 0x000fc40000f45670 */
[----:B------:R-:W-:Y:S02]  /*cc00*/  ISETP.NE.OR P1, PT, R15, RZ, P0 ;  /* 0x000000ff0f00720c */ /* 0x000fe40000725670 */
[----:B------:R-:W-:Y:S02]  /*cc10*/  ISETP.GE.OR P0, PT, R19, R14, P3 ;  /* 0x0000000e1300720c */ /* 0x000fe40001f06670 */
[C---:B------:R-:W-:Y:S02]  /*cc20*/  ISETP.NE.OR P6, PT, R15.reuse, RZ, P6 ;  /* 0x000000ff0f00720c */ /* 0x040fe400037c5670 */
[----:B------:R-:W-:Y:S02]  /*cc30*/  ISETP.NE.OR P5, PT, R15, RZ, P5 ;  /* 0x000000ff0f00720c */ /* 0x000fe40002fa5670 */
[----:B------:R-:W-:Y:S02]  /*cc40*/  P2R R27, PR, RZ, 0x10 ;  /* 0x00000010ff1b7803 */ /* 0x000fe40000000000 */
[----:B------:R-:W-:-:S02]  /*cc50*/  P2R R28, PR, RZ, 0x4 ;  /* 0x00000004ff1c7803 */ /* 0x000fc40000000000 */
[----:B------:R-:W-:-:S03]  /*cc60*/  P2R R29, PR, RZ, 0x2 ;  /* 0x00000002ff1d7803 */ /* 0x000fc60000000000 */
        /* <DEDUP_REMOVED lines=14> */
.L_x_1337:
[----:B------:R-:W-:Y:S05]  /*cd50*/  BSYNC B0 ;  /* 0x0000000000007941 */ /* 0x000fea0003800000 */
.L_x_1336:
[CC--:B------:R-:W-:Y:S01]  /*cd60*/  ISETP.GE.AND P0, PT, R20.reuse, R14.reuse, PT ;  /* 0x0000000e1400720c */ /* 0x0c0fe20003f06270 */
[----:B------:R-:W-:Y:S01]  /*cd70*/  BSSY B0, `(.L_x_1338) ;  /* 0x0000012000007945 */ /* 0x000fe20003800000 */
[-C--:B------:R-:W-:Y:S02]  /*cd80*/  ISETP.GE.OR P1, PT, R21, R14.reuse, P3 ;  /* 0x0000000e1500720c */ /* 0x080fe40001f26670 */
[----:B------:R-:W-:Y:S02]  /*cd90*/  ISETP.NE.OR P4, PT, R15, RZ, P0 ;  /* 0x000000ff0f00720c */ /* 0x000fe40000785670 */
[----:B------:R-:W-:-:S13]  /*cda0*/  ISETP.GE.OR P0, PT, R20, R14, P3 ;  /* 0x0000000e1400720c */ /* 0x000fda0001f06670 */
        /* <DEDUP_REMOVED lines=14> */
.L_x_1339:
[----:B------:R-:W-:Y:S05]  /*ce90*/  BSYNC B0 ;  /* 0x0000000000007941 */ /* 0x000fea0003800000 */
.L_x_1338:
[----:B------:R-:W-:Y:S01]  /*cea0*/  ISETP.GE.AND P0, PT, R21, R14, PT ;  /* 0x0000000e1500720c */ /* 0x000fe20003f06270 */
        /* <DEDUP_REMOVED lines=15> */
.L_x_1341:
[----:B------:R-:W-:Y:S05]  /*cfa0*/  BSYNC B0 ;  /* 0x0000000000007941 */ /* 0x000fea0003800000 */
.L_x_1340:
[----:B------:R-:W-:Y:S01]  /*cfb0*/  ISETP.NE.AND P0, PT, R22, RZ, PT ;  /* 0x000000ff1600720c */ /* 0x000fe20003f05270 */
[----:B------:R-:W-:-:S12]  /*cfc0*/  BSSY B0, `(.L_x_1342) ;  /* 0x000000a000007945 */ /* 0x000fd80003800000 */
        /* <DEDUP_REMOVED lines=9> */
.L_x_1343:
[----:B------:R-:W-:Y:S05]  /*d060*/  BSYNC B0 ;  /* 0x0000000000007941 */ /* 0x000fea0003800000 */
.L_x_1342:
        /* <DEDUP_REMOVED lines=10> */
.L_x_1345:
[----:B------:R-:W-:Y:S05]  /*d110*/  BSYNC B0 ;  /* 0x0000000000007941 */ /* 0x000fea0003800000 */
.L_x_1344:
        /* <DEDUP_REMOVED lines=10> */
.L_x_1347:
[----:B------:R-:W-:Y:S05]  /*d1c0*/  BSYNC B0 ;  /* 0x0000000000007941 */ /* 0x000fea0003800000 */
.L_x_1346:
[----:B------:R-:W-:Y:S01]  /*d1d0*/  ISETP.NE.AND P0, PT, R27, RZ, PT ;  /* 0x000000ff1b00720c */ /* 0x000fe20003f05270 */
[----:B------:R-:W-:-:S12]  /*d1e0*/  BSSY B0, `(.L_x_1348) ;  /* 0x000000a000007945 */ /* 0x000fd80003800000 */
        /* <DEDUP_REMOVED lines=9> */
.L_x_1349:
[----:B------:R-:W-:Y:S05]  /*d280*/  BSYNC B0 ;  /* 0x0000000000007941 */ /* 0x000fea0003800000 */
.L_x_1348:
        /* <DEDUP_REMOVED lines=11> */
.L_x_1351:
[----:B------:R-:W-:Y:S05]  /*d340*/  BSYNC B0 ;  /* 0x0000000000007941 */ /* 0x000fea0003800000 */
.L_x_1350:
        /* <DEDUP_REMOVED lines=11> */
.L_x_1353:
[----:B------:R-:W-:Y:S05]  /*d400*/  BSYNC B0 ;  /* 0x0000000000007941 */ /* 0x000fea0003800000 */
.L_x_1352:
        /* <DEDUP_REMOVED lines=10> */
.L_x_1355:
[----:B------:R-:W-:Y:S05]  /*d4b0*/  BSYNC B0 ;  /* 0x0000000000007941 */ /* 0x000fea0003800000 */
.L_x_1354:
        /* <DEDUP_REMOVED lines=10> */
.L_x_1356:
        /* <DEDUP_REMOVED lines=10> */
.L_x_2586:


//--------------------- .text._ZN5flash16flash_fwd_kernelI23Flash_fwd_kernel_traitsILi64ELi128ELi64ELi4ELb0ELb0EN7cutlass10bfloat16_tE19Flash_kernel_traitsILi64ELi128ELi64ELi4ES3_EELb1ELb0ELb1ELb0ELb0ELb0ELb0ELb0EEEvNS_16Flash_fwd_paramsE --------------------------
	.section	.text._ZN5flash16flash_fwd_kernelI23Flash_fwd_kernel_traitsILi64ELi128ELi64ELi4ELb0ELb0EN7cutlass10bfloat16_tE19Flash_kernel_traitsILi64ELi128ELi64ELi4ES3_EELb1ELb0ELb1ELb0ELb0ELb0ELb0ELb0EEEvNS_16Flash_fwd_paramsE,"ax",@progbits
	.align	128
        .global         _ZN5flash16flash_fwd_kernelI23Flash_fwd_kernel_traitsILi64ELi128ELi64ELi4ELb0ELb0EN7cutlass10bfloat16_tE19Flash_kernel_traitsILi64ELi128ELi64ELi4ES3_EELb1ELb0ELb1ELb0ELb0ELb0ELb0ELb0EEEvNS_16Flash_fwd_paramsE
        .type           _ZN5flash16flash_fwd_kernelI23Flash_fwd_kernel_traitsILi64ELi128ELi64ELi4ELb0ELb0EN7cutlass10bfloat16_tE19Flash_kernel_traitsILi64ELi128ELi64ELi4ES3_EELb1ELb0ELb1ELb0ELb0ELb0ELb0ELb0EEEvNS_16Flash_fwd_paramsE,@function
        .size           _ZN5flash16flash_fwd_kernelI23Flash_fwd_kernel_traitsILi64ELi128ELi64ELi4ELb0ELb0EN7cutlass10bfloat16_tE19Flash_kernel_traitsILi64ELi128ELi64ELi4ES3_EELb1ELb0ELb1ELb0ELb0ELb0ELb0ELb0EEEvNS_16Flash_fwd_paramsE,(.L_x_2587 - _ZN5flash16flash_fwd_kernelI23Flash_fwd_kernel_traitsILi64ELi128ELi64ELi4ELb0ELb0EN7cutlass10bfloat16_tE19Flash_kernel_traitsILi64ELi128ELi64ELi4ES3_EELb1ELb0ELb1ELb0ELb0ELb0ELb0ELb0EEEvNS_16Flash_fwd_paramsE)
        .other          _ZN5flash16flash_fwd_kernelI23Flash_fwd_kernel_traitsILi64ELi128ELi64ELi4ELb0ELb0EN7cutlass10bfloat16_tE19Flash_kernel_traitsILi64ELi128ELi64ELi4ES3_EELb1ELb0ELb1ELb0ELb0ELb0ELb0ELb0EEEvNS_16Flash_fwd_paramsE,@"STO_CUDA_ENTRY STV_DEFAULT"
_ZN5flash16flash_fwd_kernelI23Flash_fwd_kernel_traitsILi64ELi128ELi64ELi4ELb0ELb0EN7cutlass10bfloat16_tE19Flash_kernel_traitsILi64ELi128ELi64ELi4ES3_EELb1ELb0ELb1ELb0ELb0ELb0ELb0ELb0EEEvNS_16Flash_fwd_paramsE:
.text._ZN5flash16flash_fwd_kernelI23Flash_fwd_kernel_traitsILi64ELi128ELi64ELi4ELb0ELb0EN7cutlass10bfloat16_tE19Flash_kernel_traitsILi64ELi128ELi64ELi4ES3_EELb1ELb0ELb1ELb0ELb0ELb0ELb0ELb0EEEvNS_16Flash_fwd_paramsE:
        /* <DEDUP_REMOVED lines=9> */
[----:B------:R-:W4:Y:S01]  /*0090*/  S2R R137, SR_TID.X ;  /* 0x0000000000897919 */ /* 0x000f220000002100 */
[----:B------:R-:W-:Y:S01]  /*00a0*/  ULDC.64 UR6, c[0x0][0x2f0] ;  /* 0x0000bc0000067ab9 */ /* 0x000fe20000000a00 */
[----:B------:R-:W-:Y:S01]  /*00b0*/  ULDC.64 UR8, c[0x0][0x2f0] ;  /* 0x0000bc0000087ab9 */ /* 0x000fe20000000a00 */
[----:B-1----:R-:W-:-:S04]  /*00c0*/  VIADD R1, R1, 0xffffff88 ;  /* 0xffffff8801017836 */ /* 0x002fc80000000000 */
[----:B------:R2:W5:Y:S01]  /*00d0*/  @P2 LDG.E.64 R4, desc[UR26][R2.64] ;  /* 0x0000001a02042981 */ /* 0x000562000c1e1b00 */
[----:B------:R-:W-:Y:S08]  /*00e0*/  S2UR UR14, SR_CTAID.X ;  /* 0x00000000000e79c3 */ /* 0x000ff00000002500 */
[----:B------:R-:W1:Y:S08]  /*00f0*/  S2UR UR15, SR_CTAID.Y ;  /* 0x00000000000f79c3 */ /* 0x000e700000002600 */
[----:B------:R-:W4:Y:S01]  /*0100*/  S2UR UR29, SR_CTAID.Z ;  /* 0x00000000001d79c3 */ /* 0x000f220000002700 */
[----:B--2---:R-:W-:-:S07]  /*0110*/  @P2 IMAD.MOV.U32 R2, RZ, RZ, R6 ;  /* 0x000000ffff022224 */ /* 0x004fce00078e0006 */
[----:B------:R-:W2:Y:S01]  /*0120*/  @P2 LDC R0, c[0x0][0x3b0] ;  /* 0x0000ec00ff002b82 */ /* 0x000ea20000000800 */
[----:B---3--:R-:W-:-:S06]  /*0130*/  @P2 IMAD.MOV.U32 R3, RZ, RZ, R7 ;  /* 0x000000ffff032224 */ /* 0x008fcc00078e0007 */
[----:B------:R-:W2:Y:S01]  /*0140*/  @P2 LDG.E.64 R2, desc[UR26][R2.64] ;  /* 0x0000001a02022981 */ /* 0x000ea2000c1e1b00 */
[----:B------:R-:W-:Y:S02]  /*0150*/  UISETP.NE.U32.AND UP2, UPT, UR6, URZ, UPT ;  /* 0x0000003f0600728c */ /* 0x000fe4000bf45070 */
[----:B-1----:R-:W-:Y:S02]  /*0160*/  UIMAD.WIDE UR8, UR15, 0x4, UR8 ;  /* 0x000000040f0878a5 */ /* 0x002fe4000f8e0208 */
[----:B------:R-:W-:Y:S01]  /*0170*/  UISETP.NE.AND.EX UP2, UPT, UR7, URZ, UPT, UP2 ;  /* 0x0000003f0700728c */ /* 0x000fe2000bf45320 */
[----:B------:R-:W-:Y:S01]  /*0180*/  ULDC.U8 UR6, c[0x0][0x3c2] ;  /* 0x0000f08000067ab9 */ /* 0x000fe20000000000 */
[----:B----4-:R-:W-:Y:S02]  /*0190*/  ULOP3.LUT UR4, UR29, UR14, UR15, 0xfe, !UPT ;  /* 0x0000000e1d047292 */ /* 0x010fe4000f8efe0f */
[----:B------:R-:W-:Y:S02]  /*01a0*/  UISETP.NE.AND UP3, UPT, UR6, URZ, UPT ;  /* 0x0000003f0600728c */ /* 0x000fe4000bf65270 */
[----:B------:R-:W-:Y:S01]  /*01b0*/  PLOP3.LUT P0, PT, PT, PT, UP2, 0x80, 0x0 ;  /* 0x000000000000781c */ /* 0x000fe20003f0f028 */
[----:B------:R-:W-:Y:S01]  /*01c0*/  ULDC.64 UR6, c[0x0][0x2f8] ;  /* 0x0000be0000067ab9 */ /* 0x000fe20000000a00 */
[----:B------:R-:W-:Y:S01]  /*01d0*/  LOP3.LUT P1, RZ, R137, UR4, RZ, 0xfc, !PT ;  /* 0x0000000489ff7c12 */ /* 0x000fe2000f82fcff */
[----:B------:R-:W-:-:S02]  /*01e0*/  ULDC.64 UR4, c[0x0][0x300] ;  /* 0x0000c00000047ab9 */ /* 0x000fc40000000a00 */
[----:B------:R-:W-:-:S04]  /*01f0*/  UISETP.NE.U32.AND UP1, UPT, UR4, URZ, UPT ;  /* 0x0000003f0400728c */ /* 0x000fc8000bf25070 */
[----:B------:R-:W-:-:S03]  /*0200*/  UISETP.NE.AND.EX UP1, UPT, UR5, URZ, UPT, UP1 ;  /* 0x0000003f0500728c */ /* 0x000fc6000bf25310 */
[----:B------:R-:W-:Y:S02]  /*0210*/  ULDC.64 UR4, c[0x0][0x2f8] ;  /* 0x0000be0000047ab9 */ /* 0x000fe40000000a00 */
[----:B------:R-:W-:Y:S01]  /*0220*/  UISETP.EQ.U32.AND UP0, UPT, UR4, URZ, UPT ;  /* 0x0000003f0400728c */ /* 0x000fe2000bf02070 */
[----:B------:R-:W1:Y:S03]  /*0230*/  @!P1 LDC.64 R8, c[0x0][0x3b8] ;  /* 0x0000ee00ff089b82 */ /* 0x000e660000000a00 */
[----:B------:R-:W-:Y:S02]  /*0240*/  UISETP.EQ.OR.EX UP0, UPT, UR5, URZ, !UP3, UP0 ;  /* 0x0000003f0500728c */ /* 0x000fe4000df02700 */
[----:B------:R-:W-:Y:S01]  /*0250*/  UIMAD.WIDE UR6, UR15, 0x4, UR6 ;  /* 0x000000040f0678a5 */ /* 0x000fe2000f8e0206 */
[----:B-----5:R-:W-:Y:S02]  /*0260*/  @P2 R2UR UR30, R4 ;  /* 0x00000000041e22ca */ /* 0x020fe400000e0000 */
[----:B------:R-:W-:-:S11]  /*0270*/  @P2 R2UR UR31, R5 ;  /* 0x00000000051f22ca */ /* 0x000fd600000e0000 */
[----:B------:R-:W-:Y:S02]  /*0280*/  IMAD.U32 R4, RZ, RZ, UR30 ;  /* 0x0000001eff047e24 */ /* 0x000fe4000f8e00ff */
[----:B------:R-:W-:-:S05]  /*0290*/  IMAD.U32 R5, RZ, RZ, UR31 ;  /* 0x0000001fff057e24 */ /* 0x000fca000f8e00ff */
[----:B-1----:R1:W-:Y:S01]  /*02a0*/  @!P1 STG.E.64 desc[UR26][R8.64], R4 ;  /* 0x0000000408009986 */ /* 0x0023e2000c101b1a */
[----:B--2---:R-:W-:Y:S01]  /*02b0*/  @P2 IADD3 R6, P3, R2, R0, RZ ;  /* 0x0000000002062210 */ /* 0x004fe20007f7e0ff */
[----:B------:R-:W-:-:S04]  /*02c0*/  IMAD.U32 R2, RZ, RZ, UR8 ;  /* 0x00000008ff027e24 */ /* 0x000fc8000f8e00ff */
[----:B------:R-:W-:Y:S01]  /*02d0*/  @P2 IMAD.X R7, RZ, RZ, R3, P3 ;  /* 0x000000ffff072224 */ /* 0x000fe200018e0603 */
[----:B------:R-:W-:Y:S01]  /*02e0*/  PLOP3.LUT P2, PT, PT, PT, UP1, 0x80, 0x0 ;  /* 0x000000000000781c */ /* 0x000fe20003f4f018 */
[----:B------:R-:W-:Y:S01]  /*02f0*/  IMAD.U32 R3, RZ, RZ, UR9 ;  /* 0x00000009ff037e24 */ /* 0x000fe2000f8e00ff */
[----:B------:R-:W-:Y:S02]  /*0300*/  @UP1 ULDC.64 UR8, c[0x0][0x300] ;  /* 0x0000c00000081ab9 */ /* 0x000fe40000000a00 */
[----:B------:R-:W-:Y:S01]  /*0310*/  @UP1 UIMAD.WIDE UR8, UR15, 0x4, UR8 ;  /* 0x000000040f0818a5 */ /* 0x000fe2000f8e0208 */
[----:B-1----:R-:W-:Y:S02]  /*0320*/  @!P1 IMAD.MOV.U32 R4, RZ, RZ, R6 ;  /* 0x000000ffff049224 */ /* 0x002fe400078e0006 */
[----:B------:R-:W-:-:S05]  /*0330*/  @!P1 IMAD.MOV.U32 R5, RZ, RZ, R7 ;  /* 0x000000ffff059224 */ /* 0x000fca00078e0007 */
[----:B------:R1:W-:Y:S01]  /*0340*/  @!P1 STG.E.64 desc[UR26][R8.64+0x8], R4 ;  /* 0x0000080408009986 */ /* 0x0003e2000c101b1a */
[----:B------:R-:W-:-:S03]  /*0350*/  PLOP3.LUT P1, PT, PT, PT, UP0, 0x80, 0x0 ;  /* 0x000000000000781c */ /* 0x000fc60003f2f008 */
[----:B-1----:R-:W2:Y:S04]  /*0360*/  @P0 LDG.E R8, desc[UR26][R2.64] ;  /* 0x0000001a02080981 */ /* 0x002ea8000c1e1900 */
[----:B------:R1:W3:Y:S02]  /*0370*/  @P0 LDG.E R5, desc[UR26][R2.64+0x4] ;  /* 0x0000041a02050981 */ /* 0x0002e4000c1e1900 */
[----:B-1----:R-:W-:Y:S02]  /*0380*/  IMAD.U32 R2, RZ, RZ, UR8 ;  /* 0x00000008ff027e24 */ /* 0x002fe4000f8e00ff */
[----:B------:R-:W-:-:S05]  /*0390*/  IMAD.U32 R3, RZ, RZ, UR9 ;  /* 0x00000009ff037e24 */ /* 0x000fca000f8e00ff */
[----:B------:R1:W4:Y:S02]  /*03a0*/  @P2 LDG.E R0, desc[UR26][R2.64] ;  /* 0x0000001a02002981 */ /* 0x000324000c1e1900 */
[----:B-1----:R-:W-:Y:S01]  /*03b0*/  IMAD.U32 R2, RZ, RZ, UR6 ;  /* 0x00000006ff027e24 */ /* 0x002fe2000f8e00ff */
[----:B------:R-:W-:Y:S01]  /*03c0*/  SHF.R.S32.HI R16, RZ, 0x1f, R137 ;  /* 0x0000001fff107819 */ /* 0x000fe20000011489 */
[----:B------:R-:W-:Y:S01]  /*03d0*/  IMAD.U32 R3, RZ, RZ, UR7 ;  /* 0x00000007ff037e24 */ /* 0x000fe2000f8e00ff */
[----:B------:R-:W-:-:S04]  /*03e0*/  ULDC UR6, c[0x0][0x270] ;  /* 0x00009c0000067ab9 */ /* 0x000fc80000000800 */
[----:B------:R-:W5:Y:S01]  /*03f0*/  @!P1 LDG.E R4, desc[UR26][R2.64] ;  /* 0x0000001a02049981 */ /* 0x000f62000c1e1900 */
[----:B------:R-:W-:Y:S01]  /*0400*/  LEA.HI R56, R16, R137, RZ, 0x5 ;  /* 0x0000008910387211 */ /* 0x000fe200078f28ff */
[----:B------:R-:W-:Y:S01]  /*0410*/  UMOV UR16, URZ ;  /* 0x0000003f00107c82 */ /* 0x000fe20008000000 */
[----:B------:R-:W-:Y:S01]  /*0420*/  UIMAD UR7, UR15, UR6, UR29 ;  /* 0x000000060f0772a4 */ /* 0x000fe2000f8e021d */
[----:B------:R-:W-:Y:S01]  /*0430*/  UMOV UR13, 0xffffffff ;  /* 0xffffffff000d7882 */ /* 0x000fe20000000000 */
[----:B------:R-:W-:Y:S01]  /*0440*/  UMOV UR8, 0xffffffff ;  /* 0xffffffff00087882 */ /* 0x000fe20000000000 */
[----:B--2---:R-:W-:Y:S02]  /*0450*/  @P0 R2UR UR13, R8 ;  /* 0x00000000080d02ca */ /* 0x004fe400000e0000 */
[----:B---3--:R-:W-:Y:S02]  /*0460*/  @P0 R2UR UR28, R5 ;  /* 0x00000000051c02ca */ /* 0x008fe400000e0000 */
[----:B------:R-:W-:Y:S01]  /*0470*/  ISETP.NE.U32.AND P0, PT, RZ, UR4, PT ;  /* 0x00000004ff007c0c */ /* 0x000fe2000bf05070 */
[----:B------:R-:W-:-:S10]  /*0480*/  USHF.L.U32 UR4, UR7, 0x5, URZ ;  /* 0x0000000507047899 */ /* 0x000fd4000800063f */
[----:B------:R-:W-:-:S07]  /*0490*/  @UP2 UIADD3 UR28, UR28, -UR13, URZ ;  /* 0x8000000d1c1c2290 */ /* 0x000fce000fffe03f */
[----:B------:R-:W-:Y:S01]  /*04a0*/  @!UP2 ULDC UR28, c[0x0][0x2c4] ;  /* 0x0000b100001caab9 */ /* 0x000fe20000000800 */
[----:B----4-:R-:W-:Y:S02]  /*04b0*/  @P2 R2UR UR16, R0 ;  /* 0x00000000001022ca */ /* 0x010fe400000e0000 */
[----:B------:R-:W-:Y:S02]  /*04c0*/  LOP3.LUT R0, R56, 0xffffffe0, RZ, 0xc0, !PT ;  /* 0xffffffe038007812 */ /* 0x000fe400078ec0ff */
[----:B------:R-:W-:Y:S01]  /*04d0*/  ISETP.NE.AND.EX P2, PT, RZ, UR5, PT, P0 ;  /* 0x00000005ff007c0c */ /* 0x000fe2000bf45300 */
[----:B------:R-:W-:Y:S02]  /*04e0*/  USHF.R.S32.HI UR5, URZ, 0x1f, UR4 ;  /* 0x0000001f3f057899 */ /* 0x000fe40008011404 */
[----:B------:R-:W-:-:S05]  /*04f0*/  IMAD.IADD R58, R137, 0x1, -R0 ;  /* 0x00000001893a7824 */ /* 0x000fca00078e0a00 */
[--C-:B------:R-:W-:Y:S02]  /*0500*/  SHF.R.S32.HI R0, RZ, 0x1f, R58.reuse ;  /* 0x0000001fff007819 */ /* 0x100fe4000001143a */
[----:B-----5:R-:W-:Y:S02]  /*0510*/  @!P1 R2UR UR8, R4 ;  /* 0x00000000040892ca */ /* 0x020fe400000e0000 */
[----:B------:R-:W-:-:S04]  /*0520*/  IADD3 R239, P1, P0, R6, UR4, R58 ;  /* 0x0000000406ef7c10 */ /* 0x000fc8000f83e03a */
[----:B------:R-:W-:Y:S01]  /*0530*/  IADD3.X R138, R7, UR5, R0, P1, P0 ;  /* 0x00000005078a7c10 */ /* 0x000fe20008fe0400 */
[----:B------:R1:W-:Y:S01]  /*0540*/  STL [R1+0x18], R239 ;  /* 0x000018ef01007387 */ /* 0x0003e20000100800 */
[----:B------:R-:W-:Y:S07]  /*0550*/  @!P2 BRA `(.L_x_1357) ;  /* 0x00000000001ca947 */ /* 0x000fee0003800000 */
[----:B------:R-:W-:-:S13]  /*0560*/  PLOP3.LUT P0, PT, PT, PT, UP3, 0x80, 0x0 ;  /* 0x000000000000781c */ /* 0x000fda0003f0f038 */
[----:B------:R-:W2:Y:S04]  /*0570*/  @P0 LDG.E R0, desc[UR26][R2.64+0x4] ;  /* 0x0000041a02000981 */ /* 0x000ea8000c1e1900 */
[----:B------:R-:W3:Y:S01]  /*0580*/  @!P0 LDG.E R2, desc[UR26][R2.64] ;  /* 0x0000001a02028981 */ /* 0x000ee2000c1e1900 */
[----:B--2---:R-:W-:-:S13]  /*0590*/  @P0 R2UR UR7, R0 ;  /* 0x00000000000702ca */ /* 0x004fda00000e0000 */
[----:B------:R-:W-:-:S07]  /*05a0*/  @UP3 UIADD3 UR7, UR7, -UR8, URZ ;  /* 0x8000000807073290 */ /* 0x000fce000fffe03f */
[----:B---3--:R-:W-:Y:S01]  /*05b0*/  @!P0 R2UR UR7, R2 ;  /* 0x00000000020782ca */ /* 0x008fe200000e0000 */
[----:B------:R-:W-:-:S14]  /*05c0*/  BRA `(.L_x_1358) ;  /* 0x0000000000047947 */ /* 0x000fdc0003800000 */
.L_x_1357:
[----:B------:R-:W-:Y:S02]  /*05d0*/  ULDC UR7, c[0x0][0x2c8] ;  /* 0x0000b20000077ab9 */ /* 0x000fe40000000800 */
.L_x_1358:
        /* <DEDUP_REMOVED lines=20> */
[----:B------:R-:W-:Y:S02]  /*0720*/  @!UP2 UIADD3 UR25, UR4, UR7, -UR16 ;  /* 0x000000070419a290 */ /* 0x000fe4000fffe810 */
        /* <DEDUP_REMOVED lines=22> */
[----:B------:R-:W-:Y:S05]  /*0890*/  @P0 BRA `(.L_x_1359) ;  /* 0x0000001000e40947 */ /* 0x000fea0003800000 */
[----:B------:R-:W-:Y:S01]  /*08a0*/  UISETP.NE.AND UP1, UPT, UR13, -0x1, UPT ;  /* 0xffffffff0d00788c */ /* 0x000fe2000bf25270 */
[----:B------:R-:W-:Y:S01]  /*08b0*/  LEA.HI R4, R16, R137, RZ, 0x3 ;  /* 0x0000008910047211 */ /* 0x000fe200078f18ff */
[----:B------:R-:W-:Y:S01]  /*08c0*/  ULDC.U8 UR7, c[0x0][0x3d9] ;  /* 0x0000f64000077ab9 */ /* 0x000fe20000000000 */
[----:B------:R-:W-:Y:S01]  /*08d0*/  UIADD3 UR28, -UR23, UR28, URZ ;  /* 0x0000001c171c7290 */ /* 0x000fe2000fffe13f */
[----:B------:R-:W-:Y:S01]  /*08e0*/  IMAD.U32 R2, RZ, RZ, UR14 ;  /* 0x0000000eff027e24 */ /* 0x000fe2000f8e00ff */
[----:B------:R-:W-:Y:S01]  /*08f0*/  UISETP.NE.AND UP2, UPT, UR7, URZ, UPT ;  /* 0x0000003f0700728c */ /* 0x000fe2000bf45270 */
[----:B------:R-:W-:Y:S01]  /*0900*/  LOP3.LUT R0, R4, 0xfffffff8, RZ, 0xc0, !PT ;  /* 0xfffffff804007812 */ /* 0x000fe200078ec0ff */
[----:B------:R-:W-:Y:S01]  /*0910*/  USHF.R.S32.HI UR16, URZ, 0x1f, UR29 ;  /* 0x0000001f3f107899 */ /* 0x000fe2000801141d */
[----:B------:R-:W-:Y:S01]  /*0920*/  SHF.R.S32.HI R4, RZ, 0x3, R4 ;  /* 0x00000003ff047819 */ /* 0x000fe20000011404 */
[----:B------:R-:W-:Y:S02]  /*0930*/  BSSY B0, `(.L_x_1360) ;  /* 0x000004e000007945 */ /* 0x000fe40003800000 */
[----:B------:R-:W-:Y:S01]  /*0940*/  @!UP1 USHF.R.S32.HI UR12, URZ, 0x1f, UR15 ;  /* 0x0000001f3f0c9899 */ /* 0x000fe2000801140f */
[----:B------:R-:W-:Y:S01]  /*0950*/  IMAD.IADD R14, R137, 0x1, -R0 ;  /* 0x00000001890e7824 */ /* 0x000fe200078e0a00 */
[----:B------:R-:W-:Y:S01]  /*0960*/  @UP1 ULDC.64 UR8, c[0x0][0x298] ;  /* 0x0000a60000081ab9 */ /* 0x000fe20000000a00 */
[----:B------:R-:W-:Y:S01]  /*0970*/  @!UP1 ULDC.64 UR4, c[0x0][0x290] ;  /* 0x0000a40000049ab9 */ /* 0x000fe20000000a00 */
[----:B------:R-:W-:Y:S01]  /*0980*/  @UP1 UIMAD.WIDE.U32 UR10, UR13, UR8, URZ ;  /* 0x000000080d0a12a5 */ /* 0x000fe2000f8e003f */
[----:B------:R-:W-:Y:S01]  /*0990*/  IMAD.SHL.U32 R0, R14, 0x8, RZ ;  /* 0x000000080e007824 */ /* 0x000fe200078e00ff */
[----:B------:R-:W-:Y:S01]  /*09a0*/  @!UP1 UIMAD UR8, UR12, UR4, URZ ;  /* 0x000000040c0892a4 */ /* 0x000fe2000f8e023f */
[C---:B------:R-:W-:Y:S01]  /*09b0*/  VIADD R19, R4.reuse, 0x40 ;  /* 0x0000004004137836 */ /* 0x040fe20000000000 */
[----:B------:R-:W-:Y:S01]  /*09c0*/  @!UP1 UIMAD.WIDE.U32 UR18, UR15, UR4, URZ ;  /* 0x000000040f1292a5 */ /* 0x000fe2000f8e003f */
[--C-:B------:R-:W-:Y:S01]  /*09d0*/  SHF.R.S32.HI R5, RZ, 0x1f, R4.reuse ;  /* 0x0000001fff057819 */ /* 0x100fe20000011404 */
[----:B------:R-:W-:Y:S01]  /*09e0*/  ULDC.U8 UR12, c[0x0][0x3d8] ;  /* 0x0000f600000c7ab9 */ /* 0x000fe20000000000 */
[----:B------:R-:W-:Y:S01]  /*09f0*/  @!UP1 UIMAD UR8, UR15, UR5, UR8 ;  /* 0x000000050f0892a4 */ /* 0x000fe2000f8e0208 */
[C---:B------:R-:W-:Y:S01]  /*0a00*/  VIADD R15, R4.reuse, 0x10 ;  /* 0x00000010040f7836 */ /* 0x040fe20000000000 */
[----:B------:R-:W-:Y:S01]  /*0a10*/  UISETP.NE.AND UP3, UPT, UR12, URZ, UPT ;  /* 0x0000003f0c00728c */ /* 0x000fe2000bf65270 */
[C---:B------:R-:W-:Y:S01]  /*0a20*/  VIADD R16, R4.reuse, 0x20 ;  /* 0x0000002004107836 */ /* 0x040fe20000000000 */
[----:B------:R-:W-:Y:S01]  /*0a30*/  UISETP.NE.AND UP0, UPT, UR12, URZ, !UP2 ;  /* 0x0000003f0c00728c */ /* 0x000fe2000d705270 */
[----:B------:R-:W-:Y:S01]  /*0a40*/  VIADD R17, R4, 0x30 ;  /* 0x0000003004117836 */ /* 0x000fe20000000000 */
[----:B------:R-:W-:Y:S01]  /*0a50*/  UISETP.EQ.AND UP3, UPT, UR7, URZ, UP3 ;  /* 0x0000003f0700728c */ /* 0x000fe20009f62270 */
[----:B------:R-:W-:Y:S01]  /*0a60*/  ISETP.GE.AND P1, PT, R19, UR28, PT ;  /* 0x0000001c13007c0c */ /* 0x000fe2000bf26270 */
[----:B------:R-:W-:Y:S01]  /*0a70*/  @UP2 ULDC.64 UR4, c[0x0][0x2c0] ;  /* 0x0000b00000042ab9 */ /* 0x000fe20000000a00 */
[----:B------:R-:W-:Y:S01]  /*0a80*/  @!UP2 ULDC UR7, c[0x0][0x2c4] ;  /* 0x0000b1000007aab9 */ /* 0x000fe20000000800 */
[----:B------:R-:W-:Y:S01]  /*0a90*/  @UP2 UIMAD UR17, UR5, UR4, URZ ;  /* 0x00000004051122a4 */ /* 0x000fe2000f8e023f */
[----:B------:R-:W-:Y:S01]  /*0aa0*/  P2R R23, PR, RZ, 0x2 ;  /* 0x00000002ff177803 */ /* 0x000fe20000000000 */
[----:B------:R-:W-:Y:S01]  /*0ab0*/  @UP1 UIMAD UR9, UR13, UR9, UR11 ;  /* 0x000000090d0912a4 */ /* 0x000fe2000f8e020b */
[----:B------:R-:W-:Y:S01]  /*0ac0*/  IMAD.WIDE R2, R2, 0x80, R4 ;  /* 0x0000008002027825 */ /* 0x000fe200078e0204 */
[----:B------:R-:W-:Y:S01]  /*0ad0*/  @UP2 UMOV UR12, 0x1 ;  /* 0x00000001000c2882 */ /* 0x000fe20000000000 */
[----:B------:R-:W-:Y:S01]  /*0ae0*/  @UP0 ULDC UR7, c[0x0][0x2e4] ;  /* 0x0000b90000070ab9 */ /* 0x000fe20000000800 */
[----:B------:R-:W-:Y:S01]  /*0af0*/  @!UP1 UIADD3 UR9, UR19, UR8, URZ ;  /* 0x0000000813099290 */ /* 0x000fe2000fffe03f */
[C---:B------:R-:W-:Y:S01]  /*0b00*/  VIADD R20, R4.reuse, 0x50 ;  /* 0x0000005004147836 */ /* 0x040fe20000000000 */
[----:B------:R-:W-:Y:S01]  /*0b10*/  @!UP2 UIMAD UR12, UR7, UR6, URZ ;  /* 0x00000006070ca2a4 */ /* 0x000fe2000f8e023f */
[----:B------:R-:W-:Y:S01]  /*0b20*/  VIADD R21, R4, 0x60 ;  /* 0x0000006004157836 */ /* 0x000fe20000000000 */
[----:B------:R-:W-:Y:S01]  /*0b30*/  @!UP1 UMOV UR10, UR18 ;  /* 0x00000012000a9c82 */ /* 0x000fe20008000000 */
[----:B------:R-:W-:Y:S01]  /*0b40*/  @UP3 ULDC UR8, c[0x0][0x2c4] ;  /* 0x0000b10000083ab9 */ /* 0x000fe20000000800 */
[----:B------:R-:W-:Y:S01]  /*0b50*/  ULDC UR11, c[0x0][0x2d0] ;  /* 0x0000b400000b7ab9 */ /* 0x000fe20000000800 */
[C---:B------:R-:W-:Y:S01]  /*0b60*/  IADD3 R8, P0, R0.reuse, UR10, RZ ;  /* 0x0000000a00087c10 */ /* 0x040fe2000ff1e0ff */
[----:B------:R-:W-:Y:S01]  /*0b70*/  @UP3 UIMAD UR8, UR15, UR8, URZ ;  /* 0x000000080f0832a4 */ /* 0x000fe2000f8e023f */
[C---:B------:R-:W-:Y:S01]  /*0b80*/  ISETP.GE.AND P2, PT, R0.reuse, UR11, PT ;  /* 0x0000000b00007c0c */ /* 0x040fe2000bf46270 */
[----:B------:R-:W-:Y:S01]  /*0b90*/  @!UP2 UMOV UR17, UR7 ;  /* 0x000000070011ac82 */ /* 0x000fe20008000000 */
[----:B------:R-:W-:Y:S01]  /*0ba0*/  UIMAD UR7, UR15, UR12, URZ ;  /* 0x0000000c0f0772a4 */ /* 0x000fe2000f8e023f */
[----:B------:R-:W-:Y:S01]  /*0bb0*/  LEA.HI.X.SX32 R9, R0, UR9, 0x1, P0 ;  /* 0x0000000900097c11 */ /* 0x000fe200080f0eff */
[----:B------:R-:W-:Y:S01]  /*0bc0*/  ULDC.64 UR4, c[0x0][0x2a0] ;  /* 0x0000a80000047ab9 */ /* 0x000fe20000000a00 */
[----:B------:R-:W-:Y:S01]  /*0bd0*/  @UP3 USEL UR8, UR8, UR13, !UP1 ;  /* 0x0000000d08083287 */ /* 0x000fe2000c800000 */
[----:B------:R-:W-:Y:S01]  /*0be0*/  IMAD.U32 R6, RZ, RZ, UR4 ;  /* 0x00000004ff067e24 */ /* 0x000fe2000f8e00ff */
[----:B------:R-:W-:Y:S01]  /*0bf0*/  UIMAD UR16, UR16, UR4, URZ ;  /* 0x00000004101072a4 */ /* 0x000fe2000f8e023f */
[----:B------:R-:W-:Y:S01]  /*0c00*/  ISETP.GE.OR P0, PT, R4, UR28, P2 ;  /* 0x0000001c04007c0c */ /* 0x000fe20009706670 */
[----:B------:R-:W-:Y:S01]  /*0c10*/  USEL UR7, UR7, URZ, !UP3 ;  /* 0x0000003f07077287 */ /* 0x000fe2000d800000 */
[----:B------:R-:W-:Y:S01]  /*0c20*/  IMAD.WIDE.U32 R8, R6, UR29, R8 ;  /* 0x0000001d06087c25 */ /* 0x000fe2000f8e0008 */
[----:B------:R-:W-:Y:S01]  /*0c30*/  @UP2 ULDC UR4, c[0x0][0x2c0] ;  /* 0x0000b00000042ab9 */ /* 0x000fe20000000800 */
[----:B------:R-:W-:Y:S01]  /*0c40*/  @!UP2 UMOV UR4, 0x1 ;  /* 0x000000010004a882 */ /* 0x000fe20000000000 */
[----:B------:R-:W-:Y:S01]  /*0c50*/  UIMAD UR17, UR29, UR17, UR7 ;  /* 0x000000111d1172a4 */ /* 0x000fe2000f8e0207 */
[----:B------:R-:W-:Y:S01]  /*0c60*/  ISETP.GE.OR P1, PT, R15, UR28, P2 ;  /* 0x0000001c0f007c0c */ /* 0x000fe20009726670 */
[----:B------:R-:W-:Y:S01]  /*0c70*/  UIMAD UR23, UR23, UR4, URZ ;  /* 0x00000004171772a4 */ /* 0x000fe2000f8e023f */
[----:B------:R-:W-:Y:S01]  /*0c80*/  ISETP.GE.OR P3, PT, R16, UR28, P2 ;  /* 0x0000001c10007c0c */ /* 0x000fe20009766670 */
[----:B------:R-:W-:Y:S01]  /*0c90*/  @!UP3 UMOV UR18, URZ ;  /* 0x0000003f0012bc82 */ /* 0x000fe20008000000 */
[----:B------:R-:W-:Y:S01]  /*0ca0*/  UIMAD UR5, UR29, UR5, UR16 ;  /* 0x000000051d0572a4 */ /* 0x000fe2000f8e0210 */
[----:B------:R-:W-:Y:S01]  /*0cb0*/  ISETP.GE.OR P4, PT, R17, UR28, P2 ;  /* 0x0000001c11007c0c */ /* 0x000fe20009786670 */
[----:B------:R-:W-:Y:S01]  /*0cc0*/  @!UP3 UMOV UR19, URZ ;  /* 0x0000003f0013bc82 */ /* 0x000fe20008000000 */
[----:B------:R-:W-:Y:S01]  /*0cd0*/  @UP3 UMOV UR18, UR8 ;  /* 0x0000000800123c82 */ /* 0x000fe20008000000 */
[----:B------:R-:W-:Y:S01]  /*0ce0*/  @UP3 USHF.R.S32.HI UR19, URZ, 0x1f, UR8 ;  /* 0x0000001f3f133899 */ /* 0x000fe20008011408 */
[----:B------:R-:W-:Y:S01]  /*0cf0*/  ISETP.GE.OR P6, PT, R19, UR28, P2 ;  /* 0x0000001c13007c0c */ /* 0x000fe200097c6670 */
[----:B------:R-:W-:Y:S01]  /*0d00*/  USHF.R.S32.HI UR6, URZ, 0x1f, UR23 ;  /* 0x0000001f3f067899 */ /* 0x000fe20008011417 */
[----:B------:R-:W-:Y:S01]  /*0d10*/  VIADD R7, R9, UR5 ;  /* 0x0000000509077c36 */ /* 0x000fe20008000000 */
[----:B------:R-:W-:Y:S01]  /*0d20*/  USHF.R.S32.HI UR7, URZ, 0x1f, UR17 ;  /* 0x0000001f3f077899 */ /* 0x000fe20008011411 */
[----:B------:R-:W-:Y:S01]  /*0d30*/  VIADD R22, R4, 0x70 ;  /* 0x0000007004167836 */ /* 0x000fe20000000000 */
        /* <DEDUP_REMOVED lines=13> */
.L_x_1361:
[----:B------:R-:W-:Y:S05]  /*0e10*/  BSYNC B0 ;  /* 0x0000000000007941 */ /* 0x000fea0003800000 */
.L_x_1360:
        /* <DEDUP_REMOVED lines=17> */
.L_x_1363:
[----:B------:R-:W-:Y:S05]  /*0f30*/  BSYNC B0 ;  /* 0x0000000000007941 */ /* 0x000fea0003800000 */
.L_x_1362:
[----:B------:R-:W-:Y:S01]  /*0f40*/  BSSY B0, `(.L_x_1364) ;  /* 0x0000010000007945 */ /* 0x000fe20003800000 */
[----:B------:R-:W-:-:S03]  /*0f50*/  ISETP.GE.AND P5, PT, R15, UR28, PT ;  /* 0x0000001c0f007c0c */ /* 0x000fc6000bfa6270 */
[----:B------:R-:W-:Y:S10]  /*0f60*/  @P3 BRA `(.L_x_1365) ;  /* 0x0000000000343947 */ /* 0x000ff40003800000 */
[----:B------:R-:W-:Y:S01]  /*0f70*/  IADD3 R0, P0, R2, 0x20, RZ ;  /* 0x0000002002007810 */ /* 0x000fe20007f1e0ff */
[----:B------:R-:W-:Y:S01]  /*0f80*/  ULDC.64 UR6, c[0x0][0x298] ;  /* 0x0000a60000067ab9 */ /* 0x000fe20000000a00 */
[----:B------:R-:W-:-:S03]  /*0f90*/  MOV R11, R7 ;  /* 0x00000007000b7202 */ /* 0x000fc60000000f00 */
[----:B------:R-:W-:-:S04]  /*0fa0*/  IMAD.X R10, RZ, RZ, R3, P0 ;  /* 0x000000ffff0a7224 */ /* 0x000fc800000e0603 */
[----:B--23--:R-:W-:Y:S02]  /*0fb0*/  IMAD R12, R10, UR6, RZ ;  /* 0x000000060a0c7c24 */ /* 0x00cfe4000f8e02ff */
        /* <DEDUP_REMOVED lines=8> */
.L_x_1365:
[----:B------:R-:W-:Y:S05]  /*1040*/  BSYNC B0 ;  /* 0x0000000000007941 */ /* 0x000fea0003800000 */
.L_x_1364:
[----:B------:R-:W-:Y:S01]  /*1050*/  BSSY B0, `(.L_x_1366) ;  /* 0x0000010000007945 */ /* 0x000fe20003800000 */
[----:B------:R-:W-:-:S03]  /*1060*/  ISETP.GE.AND P3, PT, R16, UR28, PT ;  /* 0x0000001c10007c0c */ /* 0x000fc6000bf66270 */
[----:B------:R-:W-:Y:S10]  /*1070*/  @P4 BRA `(.L_x_1367) ;  /* 0x0000000000344947 */ /* 0x000ff40003800000 */
[----:B------:R-:W-:Y:S01]  /*1080*/  IADD3 R0, P0, R2, 0x30, RZ ;  /* 0x0000003002007810 */ /* 0x000fe20007f1e0ff */
[----:B------:R-:W-:Y:S01]  /*1090*/  ULDC.64 UR6, c[0x0][0x298] ;  /* 0x0000a60000067ab9 */ /* 0x000fe20000000a00 */
[----:B------:R-:W-:-:S03]  /*10a0*/  MOV R11, R7 ;  /* 0x00000007000b7202 */ /* 0x000fc60000000f00 */
[----:B------:R-:W-:-:S04]  /*10b0*/  IMAD.X R10, RZ, RZ, R3, P0 ;  /* 0x000000ffff0a7224 */ /* 0x000fc800000e0603 */
[----:B--234-:R-:W-:Y:S02]  /*10c0*/  IMAD R12, R10, UR6, RZ ;  /* 0x000000060a0c7c24 */ /* 0x01cfe4000f8e02ff */
        /* <DEDUP_REMOVED lines=8> */
.L_x_1367:
[----:B------:R-:W-:Y:S05]  /*1150*/  BSYNC B0 ;  /* 0x0000000000007941 */ /* 0x000fea0003800000 */
.L_x_1366:
        /* <DEDUP_REMOVED lines=16> */
.L_x_1369:
[----:B------:R-:W-:Y:S05]  /*1260*/  BSYNC B0 ;  /* 0x0000000000007941 */ /* 0x000fea0003800000 */
.L_x_1368:
        /* <DEDUP_REMOVED lines=28> */
.L_x_1371:
[----:B------:R-:W-:Y:S05]  /*1430*/  BSYNC B0 ;  /* 0x0000000000007941 */ /* 0x000fea0003800000 */
.L_x_1370:
        /* <DEDUP_REMOVED lines=19> */
.L_x_1373:
[----:B------:R-:W-:Y:S05]  /*1570*/  BSYNC B0 ;  /* 0x0000000000007941 */ /* 0x000fea0003800000 */
.L_x_1372:
        /* <DEDUP_REMOVED lines=16> */
.L_x_1375:
[----:B------:R-:W-:Y:S05]  /*1680*/  BSYNC B0 ;  /* 0x0000000000007941 */ /* 0x000fea0003800000 */
.L_x_1374:
        /* <DEDUP_REMOVED lines=10> */
.L_x_1377:
[----:B------:R-:W-:Y:S05]  /*1730*/  BSYNC B0 ;  /* 0x0000000000007941 */ /* 0x000fea0003800000 */
.L_x_1376:
        /* <DEDUP_REMOVED lines=10> */
.L_x_1379:
[----:B------:R-:W-:Y:S05]  /*17e0*/  BSYNC B0 ;  /* 0x0000000000007941 */ /* 0x000fea0003800000 */
.L_x_1378:
        /* <DEDUP_REMOVED lines=10> */
.L_x_1381:
[----:B------:R-:W-:Y:S05]  /*1890*/  BSYNC B0 ;  /* 0x0000000000007941 */ /* 0x000fea0003800000 */
.L_x_1380:
        /* <DEDUP_REMOVED lines=11> */
.L_x_1383:
[----:B------:R-:W-:Y:S05]  /*1950*/  BSYNC B0 ;  /* 0x0000000000007941 */ /* 0x000fea0003800000 */
.L_x_1382:
        /* <DEDUP_REMOVED lines=11> */
.L_x_1385:
[----:B------:R-:W-:Y:S05]  /*1a10*/  BSYNC B0 ;  /* 0x0000000000007941 */ /* 0x000fea0003800000 */
.L_x_1384:
        /* <DEDUP_REMOVED lines=11> */
.L_x_1387:
[----:B------:R-:W-:Y:S05]  /*1ad0*/  BSYNC B0 ;  /* 0x0000000000007941 */ /* 0x000fea0003800000 */
.L_x_1386:
        /* <DEDUP_REMOVED lines=10> */
.L_x_1389:
[----:B------:R-:W-:Y:S05]  /*1b80*/  BSYNC B0 ;  /* 0x0000000000007941 */ /* 0x000fea0003800000 */
.L_x_1388:
        /* <DEDUP_REMOVED lines=10> */
.L_x_1359:
[----:B------:R-:W2:Y:S01]  /*1c30*/  LDC R9, c[0x0][0x278] ;  /* 0x00009e00ff097b82 */ /* 0x000ea20000000800 */
[----:B------:R-:W3:Y:S01]  /*1c40*/  S2R R6, SR_CTAID.Z ;  /* 0x0000000000067919 */ /* 0x000ee20000002700 */
[----:B------:R-:W-:Y:S02]  /*1c50*/  UISETP.NE.AND UP0, UPT, UR13, -0x1, UPT ;  /* 0xffffffff0d00788c */ /* 0x000fe4000bf05270 */
[----:B------:R-:W-:-:S06]  /*1c60*/  UISETP.NE.AND UP1, UPT, UR8, -0x1, UPT ;  /* 0xffffffff0800788c */ /* 0x000fcc000bf25270 */
[----:B------:R-:W-:-:S03]  /*1c70*/  PLOP3.LUT P0, PT, PT, PT, UP1, 0x80, 0x0 ;  /* 0x000000000000781c */ /* 0x000fc60003f0f018 */
[----:B------:R-:W-:Y:S01]  /*1c80*/  @!UP0 USHF.R.S32.HI UR10, URZ, 0x1f, UR15 ;  /* 0x0000001f3f0a8899 */ /* 0x000fe2000801140f */
[----:B------:R-:W-:Y:S01]  /*1c90*/  @!UP0 ULDC.64 UR6, c[0x0][0x228] ;  /* 0x00008a0000068ab9 */ /* 0x000fe20000000a00 */
[----:B------:R-:W-:Y:S02]  /*1ca0*/  @UP0 ULDC.64 UR4, c[0x0][0x240] ;  /* 0x0000900000040ab9 */ /* 0x000fe40000000a00 */
[----:B------:R-:W-:Y:S02]  /*1cb0*/  @!UP0 UIMAD UR10, UR10, UR6, URZ ;  /* 0x000000060a0a82a4 */ /* 0x000fe4000f8e023f */
[----:B------:R-:W-:Y:S02]  /*1cc0*/  @UP1 UIADD3 UR9, UR16, UR8, URZ ;  /* 0x0000000810091290 */ /* 0x000fe4000fffe03f */
[----:B------:R-:W-:Y:S02]  /*1cd0*/  @!UP0 UIMAD UR7, UR15, UR7, UR10 ;  /* 0x000000070f0782a4 */ /* 0x000fe4000f8e020a */
[----:B------:R-:W-:Y:S01]  /*1ce0*/  @UP0 UIMAD.WIDE.U32 UR32, UR13, UR4, URZ ;  /* 0x000000040d2002a5 */ /* 0x000fe2000f8e003f */
[----:B--2---:R-:W-:Y:S01]  /*1cf0*/  IABS R0, R9 ;  /* 0x0000000900007213 */ /* 0x004fe20000000000 */
[----:B------:R-:W-:Y:S01]  /*1d00*/  @UP1 ULDC.64 UR10, c[0x0][0x248] ;  /* 0x00009200000a1ab9 */ /* 0x000fe20000000a00 */
[----:B------:R-:W-:-:S02]  /*1d10*/  @!UP0 UIMAD.WIDE.U32 UR34, UR15, UR6, URZ ;  /* 0x000000060f2282a5 */ /* 0x000fc4000f8e003f */
[----:B------:R-:W-:Y:S01]  /*1d20*/  @UP1 UIMAD.WIDE.U32 UR36, UR9, UR10, URZ ;  /* 0x0000000a092412a5 */ /* 0x000fe2000f8e003f */
[----:B------:R-:W-:Y:S01]  /*1d30*/  IMAD.MOV.U32 R8, RZ, RZ, R0 ;  /* 0x000000ffff087224 */ /* 0x000fe200078e0000 */
[----:B------:R-:W-:Y:S02]  /*1d40*/  @UP0 UIMAD UR4, UR13, UR5, UR33 ;  /* 0x000000050d0402a4 */ /* 0x000fe4000f8e0221 */
[----:B------:R-:W-:Y:S01]  /*1d50*/  UIADD3 UR5, -UR23, UR28, URZ ;  /* 0x0000001c17057290 */ /* 0x000fe2000fffe13f */
[----:B------:R-:W2:Y:S01]  /*1d60*/  I2F.RP R2, R8 ;  /* 0x0000000800027306 */ /* 0x000ea20000209400 */
[----:B---3--:R-:W-:Y:S01]  /*1d70*/  IABS R6, R6 ;  /* 0x0000000600067213 */ /* 0x008fe20000000000 */
[----:B------:R-:W-:Y:S01]  /*1d80*/  @UP1 UIMAD UR9, UR9, UR11, URZ ;  /* 0x0000000b090912a4 */ /* 0x000fe2000f8e023f */
[----:B------:R-:W-:Y:S01]  /*1d90*/  @UP1 UMOV UR22, UR36 ;  /* 0x0000002400161c82 */ /* 0x000fe20008000000 */
[----:B------:R-:W-:Y:S02]  /*1da0*/  @!UP0 UIADD3 UR4, UR35, UR7, URZ ;  /* 0x0000000723048290 */ /* 0x000fe4000fffe03f */
[----:B------:R-:W-:Y:S01]  /*1db0*/  @UP1 UIADD3 UR20, UR37, UR9, URZ ;  /* 0x0000000925141290 */ /* 0x000fe2000fffe03f */
[----:B------:R-:W-:Y:S01]  /*1dc0*/  @!UP0 UMOV UR32, UR34 ;  /* 0x0000002200208c82 */ /* 0x000fe20008000000 */
[----:B--2---:R-:W2:Y:S02]  /*1dd0*/  MUFU.RCP R2, R2 ;  /* 0x0000000200027308 */ /* 0x004ea40000001000 */
[----:B--2---:R-:W-:-:S06]  /*1de0*/  VIADD R2, R2, 0xffffffe ;  /* 0x0ffffffe02027836 */ /* 0x004fcc0000000000 */
[----:B------:R-:W2:Y:S02]  /*1df0*/  F2I.FTZ.U32.TRUNC.NTZ R3, R2 ;  /* 0x0000000200037305 */ /* 0x000ea4000021f000 */
[----:B--2---:R-:W-:Y:S01]  /*1e00*/  IADD3 R0, RZ, -R3, RZ ;  /* 0x80000003ff007210 */ /* 0x004fe20007ffe0ff */
[----:B------:R-:W-:-:S04]  /*1e10*/  IMAD.MOV.U32 R2, RZ, RZ, RZ ;  /* 0x000000ffff027224 */ /* 0x000fc800078e00ff */
[----:B------:R-:W-:-:S04]  /*1e20*/  IMAD R0, R0, R8, RZ ;  /* 0x0000000800007224 */ /* 0x000fc800078e02ff */
[----:B------:R-:W-:Y:S01]  /*1e30*/  IMAD.HI.U32 R0, R3, R0, R2 ;  /* 0x0000000003007227 */ /* 0x000fe200078e0002 */
[----:B------:R-:W-:-:S04]  /*1e40*/  LEA.HI R3, R16, R137, RZ, 0x3 ;  /* 0x0000008910037211 */ /* 0x000fc800078f18ff */
[----:B------:R-:W-:Y:S01]  /*1e50*/  SHF.R.S32.HI R2, RZ, 0x3, R3 ;  /* 0x00000003ff027819 */ /* 0x000fe20000011403 */
[----:B------:R-:W-:-:S04]  /*1e60*/  IMAD.HI.U32 R0, R0, R6, RZ ;  /* 0x0000000600007227 */ /* 0x000fc800078e00ff */
[----:B------:R-:W-:Y:S01]  /*1e70*/  VIADD R5, R2, 0x40 ;  /* 0x0000004002057836 */ /* 0x000fe20000000000 */
[----:B------:R-:W-:-:S04]  /*1e80*/  IADD3 R4, -R0, RZ, RZ ;  /* 0x000000ff00047210 */ /* 0x000fc80007ffe1ff */
[----:B------:R-:W-:Y:S01]  /*1e90*/  ISETP.GE.AND P4, PT, R5, UR5, PT ;  /* 0x0000000505007c0c */ /* 0x000fe2000bf86270 */
[----:B------:R-:W-:Y:S01]  /*1ea0*/  IMAD R4, R8, R4, R6 ;  /* 0x0000000408047224 */ /* 0x000fe200078e0206 */
[C---:B------:R-:W-:Y:S01]  /*1eb0*/  IADD3 R6, R2.reuse, 0x50, RZ ;  /* 0x0000005002067810 */ /* 0x040fe20007ffe0ff */
[----:B------:R-:W-:-:S03]  /*1ec0*/  VIADD R5, R2, 0x60 ;  /* 0x0000006002057836 */ /* 0x000fc60000000000 */
[----:B------:R-:W-:Y:S01]  /*1ed0*/  ISETP.GT.U32.AND P1, PT, R8, R4, PT ;  /* 0x000000040800720c */ /* 0x000fe20003f24070 */
[----:B------:R-:W-:-:S12]  /*1ee0*/  @P0 BRA `(.L_x_1390) ;  /* 0x0000000000380947 */ /* 0x000fd80003800000 */
        /* <DEDUP_REMOVED lines=14> */
.L_x_1390:
[----:B------:R-:W-:Y:S01]  /*1fd0*/  @!P1 IMAD.IADD R4, R4, 0x1, -R8 ;  /* 0x0000000104049824 */ /* 0x000fe200078e0a08 */
[----:B------:R-:W-:Y:S01]  /*1fe0*/  @UP1 UIADD3 UR21, UR16, UR8, URZ ;  /* 0x0000000810151290 */ /* 0x000fe2000fffe03f */
[----:B------:R-:W-:Y:S01]  /*1ff0*/  LOP3.LUT R7, R9, UR29, RZ, 0x3c, !PT ;  /* 0x0000001d09077c12 */ /* 0x000fe2000f8e3cff */
[----:B------:R-:W-:Y:S01]  /*2000*/  @!P1 VIADD R0, R0, 0x1 ;  /* 0x0000000100009836 */ /* 0x000fe20000000000 */
[----:B------:R-:W-:Y:S01]  /*2010*/  @UP1 ULDC.64 UR8, c[0x0][0x250] ;  /* 0x0000940000081ab9 */ /* 0x000fe20000000a00 */
[----:B------:R-:W-:Y:S01]  /*2020*/  ISETP.GE.U32.AND P3, PT, R4, R8, PT ;  /* 0x000000080400720c */ /* 0x000fe20003f66070 */
[----:B------:R-:W-:Y:S01]  /*2030*/  @UP1 UIMAD.WIDE.U32 UR6, UR21, UR8, URZ ;  /* 0x00000008150612a5 */ /* 0x000fe2000f8e003f */
[----:B------:R-:W-:Y:S01]  /*2040*/  LOP3.LUT R4, R3, 0xfffffff8, RZ, 0xc0, !PT ;  /* 0xfffffff803047812 */ /* 0x000fe200078ec0ff */
[----:B------:R-:W-:Y:S01]  /*2050*/  @UP1 UIMAD UR21, UR21, UR9, URZ ;  /* 0x00000009151512a4 */ /* 0x000fe2000f8e023f */
[----:B------:R-:W-:Y:S01]  /*2060*/  ISETP.GE.AND P6, PT, R5, UR5, PT ;  /* 0x0000000505007c0c */ /* 0x000fe2000bfc6270 */
[----:B------:R-:W-:Y:S01]  /*2070*/  USHF.R.S32.HI UR33, URZ, 0x1f, UR29 ;  /* 0x0000001f3f217899 */ /* 0x000fe2000801141d */
[----:B------:R-:W-:Y:S01]  /*2080*/  ISETP.GE.AND P5, PT, R6, UR5, PT ;  /* 0x0000000506007c0c */ /* 0x000fe2000bfa6270 */
[----:B------:R-:W-:Y:S01]  /*2090*/  IMAD.IADD R32, R137, 0x1, -R4 ;  /* 0x0000000189207824 */ /* 0x000fe200078e0a04 */
[----:B------:R-:W-:Y:S01]  /*20a0*/  @UP1 UIADD3 UR21, UR7, UR21, URZ ;  /* 0x0000001507151290 */ /* 0x000fe2000fffe03f */
[----:B------:R-:W-:Y:S01]  /*20b0*/  IMAD.SHL.U32 R4, R2, 0x40, RZ ;  /* 0x0000004002047824 */ /* 0x000fe200078e00ff */
[----:B------:R-:W-:Y:S01]  /*20c0*/  @UP1 UMOV UR24, UR6 ;  /* 0x0000000600181c82 */ /* 0x000fe20008000000 */
[----:B------:R-:W-:Y:S01]  /*20d0*/  IMAD.SHL.U32 R10, R32, 0x8, RZ ;  /* 0x00000008200a7824 */ /* 0x000fe200078e00ff */
[----:B------:R-:W-:Y:S01]  /*20e0*/  ISETP.GE.AND P2, PT, R7, RZ, PT ;  /* 0x000000ff0700720c */ /* 0x000fe20003f46270 */
[----:B------:R-:W-:Y:S01]  /*20f0*/  VIADD R6, R2, 0x70 ;  /* 0x0000007002067836 */ /* 0x000fe20000000000 */
[----:B------:R-:W-:Y:S01]  /*2100*/  LOP3.LUT R4, R4, 0x1c0, RZ, 0xc0, !PT ;  /* 0x000001c004047812 */ /* 0x000fe200078ec0ff */
[--C-:B------:R-:W-:Y:S01]  /*2110*/  IMAD.MOV.U32 R174, RZ, RZ, R10.reuse ;  /* 0x000000ffffae7224 */ /* 0x100fe200078e000a */
[----:B------:R2:W-:Y:S01]  /*2120*/  STL [R1+0x60], R10 ;  /* 0x0000600a01007387 */ /* 0x0005e20000100800 */
[----:B------:R-:W-:Y:S01]  /*2130*/  IMAD.MOV.U32 R174, RZ, RZ, R10 ;  /* 0x000000ffffae7224 */ /* 0x000fe200078e000a */
[----:B------:R-:W-:Y:S01]  /*2140*/  SHF.R.U32.HI R5, RZ, 0x3, R4 ;  /* 0x00000003ff057819 */ /* 0x000fe20000011604 */
[----:B------:R-:W-:Y:S01]  /*2150*/  IMAD.MOV.U32 R175, RZ, RZ, R11 ;  /* 0x000000ffffaf7224 */ /* 0x000fe200078e000b */
[----:B------:R-:W-:Y:S01]  /*2160*/  LEA.HI R7, R16, R137, RZ, 0x6 ;  /* 0x0000008910077211 */ /* 0x000fe200078f30ff */
[----:B------:R-:W-:Y:S01]  /*2170*/  @P3 VIADD R0, R0, 0x1 ;  /* 0x0000000100003836 */ /* 0x000fe20000000000 */
[----:B------:R-:W-:-:S02]  /*2180*/  ISETP.NE.AND P1, PT, R9, RZ, PT ;  /* 0x000000ff0900720c */ /* 0x000fc40003f25270 */
[----:B------:R-:W-:Y:S01]  /*2190*/  LOP3.LUT R4, R4, 0x38, R174, 0xf8, !PT ;  /* 0x0000003804047812 */ /* 0x000fe200078ef8ae */
[----:B------:R-:W-:Y:S10]  /*21a0*/  @P0 BRA `(.L_x_1391) ;  /* 0x0000000000340947 */ /* 0x000ff40003800000 */
        /* <DEDUP_REMOVED lines=11> */
[----:B------:R-:W-:Y:S01]  /*2260*/  UIADD3 UR21, UR35, UR7, URZ ;  /* 0x0000000723157290 */ /* 0x000fe2000fffe03f */
[----:B------:R-:W-:-:S11]  /*2270*/  UMOV UR24, UR34 ;  /* 0x0000002200187c82 */ /* 0x000fd60008000000 */
.L_x_1391:
[----:B------:R-:W3:Y:S01]  /*2280*/  S2UR UR34, SR_CgaCtaId ;  /* 0x00000000002279c3 */ /* 0x000ee20000008800 */
[----:B------:R-:W-:Y:S01]  /*2290*/  SHF.R.S32.HI R175, RZ, 0x1f, R174 ;  /* 0x0000001fffaf7819 */ /* 0x000fe200000114ae */
[----:B------:R-:W-:Y:S01]  /*22a0*/  IMAD.MOV.U32 R18, RZ, RZ, R0 ;  /* 0x000000ffff127224 */ /* 0x000fe200078e0000 */
[----:B------:R-:W-:Y:S01]  /*22b0*/  LOP3.LUT R0, R4, R5, RZ, 0x3c, !PT ;  /* 0x0000000504007212 */ /* 0x000fe200078e3cff */
[----:B------:R-:W-:Y:S01]  /*22c0*/  IMAD.SHL.U32 R3, R7, 0x8, RZ ;  /* 0x0000000807037824 */ /* 0x000fe200078e00ff */
[----:B------:R-:W-:Y:S01]  /*22d0*/  IADD3 R8, P0, R174, UR32, RZ ;  /* 0x00000020ae087c10 */ /* 0x000fe2000ff1e0ff */
[----:B------:R4:W-:Y:S01]  /*22e0*/  STL [R1+0x64], R175 ;  /* 0x000064af01007387 */ /* 0x0009e20000100800 */
[----:B------:R-:W-:Y:S01]  /*22f0*/  @!P2 IMAD.MOV R18, RZ, RZ, -R18 ;  /* 0x000000ffff12a224 */ /* 0x000fe200078e0a12 */
[----:B------:R-:W-:Y:S01]  /*2300*/  @!P1 LOP3.LUT R18, RZ, R9, RZ, 0x33, !PT ;  /* 0x00000009ff129212 */ /* 0x000fe200078e33ff */
[----:B------:R-:W-:Y:S01]  /*2310*/  ULDC.64 UR6, c[0x0][0x258] ;  /* 0x0000960000067ab9 */ /* 0x000fe20000000a00 */
[----:B------:R-:W-:Y:S01]  /*2320*/  ISETP.GE.AND P1, PT, R2, UR5, PT ;  /* 0x0000000502007c0c */ /* 0x000fe2000bf26270 */
[----:B------:R-:W-:Y:S01]  /*2330*/  UIADD3 UR16, UR17, -0x1, URZ ;  /* 0xffffffff11107890 */ /* 0x000fe2000fffe03f */
[----:B------:R-:W-:Y:S01]  /*2340*/  LOP3.LUT R207, R0, 0xfffffe00, R3, 0xf8, !PT ;  /* 0xfffffe0000cf7812 */ /* 0x000fe200078ef803 */
[----:B------:R-:W-:Y:S01]  /*2350*/  UIMAD UR33, UR33, UR6, URZ ;  /* 0x00000006212172a4 */ /* 0x000fe2000f8e023f */
[----:B------:R-:W-:Y:S01]  /*2360*/  IADD3.X R9, R175, UR4, RZ, P0, !PT ;  /* 0x00000004af097c10 */ /* 0x000fe200087fe4ff */
[----:B------:R-:W-:Y:S01]  /*2370*/  IMAD.U32 R0, RZ, RZ, UR6 ;  /* 0x00000006ff007e24 */ /* 0x000fe2000f8e00ff */
[----:B------:R-:W-:Y:S01]  /*2380*/  UIMAD UR15, UR16, -0x40, UR25 ;  /* 0xffffffc0100f78a4 */ /* 0x000fe2000f8e0219 */
[----:B------:R-:W-:Y:S01]  /*2390*/  VIADD R14, R2, 0x10 ;  /* 0x00000010020e7836 */ /* 0x000fe20000000000 */
[----:B------:R-:W-:Y:S01]  /*23a0*/  UIMAD UR7, UR29, UR7, UR33 ;  /* 0x000000071d0772a4 */ /* 0x000fe2000f8e0221 */
[----:B------:R-:W-:Y:S01]  /*23b0*/  IMAD.WIDE.U32 R8, R0, UR29, R8 ;  /* 0x0000001d00087c25 */ /* 0x000fe2000f8e0008 */
[----:B------:R-:W-:Y:S01]  /*23c0*/  UMOV UR4, 0x400 ;  /* 0x0000040000047882 */ /* 0x000fe20000000000 */
[--C-:B------:R-:W-:Y:S01]  /*23d0*/  SHF.R.S32.HI R3, RZ, 0x1f, R2.reuse ;  /* 0x0000001fff037819 */ /* 0x100fe20000011402 */
[----:B------:R-:W-:Y:S01]  /*23e0*/  BSSY B0, `(.L_x_1392) ;  /* 0x000001d000007945 */ /* 0x000fe20003800000 */
[----:B------:R-:W-:Y:S01]  /*23f0*/  IMAD.U32 R4, RZ, RZ, UR14 ;  /* 0x0000000eff047e24 */ /* 0x000fe2000f8e00ff */
[----:B---3--:R-:W-:Y:S01]  /*2400*/  ULEA UR4, UR34, UR4, 0x18 ;  /* 0x0000000422047291 */ /* 0x008fe2000f8ec03f */
[----:B------:R-:W-:Y:S01]  /*2410*/  ISETP.GE.AND P0, PT, R14, UR15, PT ;  /* 0x0000000f0e007c0c */ /* 0x000fe2000bf06270 */
[----:B------:R-:W-:Y:S01]  /*2420*/  VIADD R7, R9, UR7 ;  /* 0x0000000709077c36 */ /* 0x000fe20008000000 */
[----:B------:R-:W-:Y:S01]  /*2430*/  ISETP.GE.AND P3, PT, R6, UR5, PT ;  /* 0x0000000506007c0c */ /* 0x000fe2000bf66270 */
[----:B------:R-:W-:Y:S01]  /*2440*/  IMAD.WIDE R4, R4, 0x80, R2 ;  /* 0x0000008004047825 */ /* 0x000fe200078e0202 */
[----:B------:R-:W-:-:S02]  /*2450*/  ISETP.GE.AND P2, PT, R14, UR5, PT ;  /* 0x000000050e007c0c */ /* 0x000fc4000bf46270 */
[----:B------:R-:W-:Y:S02]  /*2460*/  P2R R23, PR, RZ, 0x1 ;  /* 0x00000001ff177803 */ /* 0x000fe40000000000 */
[----:B------:R-:W-:Y:S02]  /*2470*/  LEA.HI R16, R16, R137, RZ, 0x4 ;  /* 0x0000008910107211 */ /* 0x000fe400078f20ff */
[----:B------:R-:W-:Y:S01]  /*2480*/  LEA R207, R207, UR4, 0x1 ;  /* 0x00000004cfcf7c11 */ /* 0x000fe2000f8e08ff */
[----:B----4-:R-:W-:Y:S06]  /*2490*/  @P1 BRA `(.L_x_1393) ;  /* 0x0000000000441947 */ /* 0x010fec0003800000 */
[----:B------:R-:W-:Y:S02]  /*24a0*/  ULDC UR6, c[0x0][0x2d0] ;  /* 0x0000b40000067ab9 */ /* 0x000fe40000000800 */
[----:B------:R-:W-:-:S13]  /*24b0*/  ISETP.GE.AND P0, PT, R174, UR6, PT ;  /* 0x00000006ae007c0c */ /* 0x000fda000bf06270 */
[----:B------:R3:W-:Y:S01]  /*24c0*/  @P0 STS.128 [R207], RZ ;  /* 0x000000ffcf000388 */ /* 0x0007e20000000c00 */
[----:B------:R-:W-:Y:S05]  /*24d0*/  @P0 BRA `(.L_x_1393) ;  /* 0x0000000000340947 */ /* 0x000fea0003800000 */
[----:B------:R-:W-:Y:S01]  /*24e0*/  ULDC.64 UR6, c[0x0][0x240] ;  /* 0x0000900000067ab9 */ /* 0x000fe20000000a00 */
[----:B------:R-:W-:Y:S01]  /*24f0*/  MOV R6, R8 ;  /* 0x0000000800067202 */ /* 0x000fe20000000f00 */
[----:B------:R-:W-:-:S04]  /*2500*/  IMAD R0, R5, UR6, RZ ;  /* 0x0000000605007c24 */ /* 0x000fc8000f8e02ff */
[----:B--2---:R-:W-:-:S04]  /*2510*/  IMAD.WIDE.U32 R10, R4, UR6, R6 ;  /* 0x00000006040a7c25 */ /* 0x004fc8000f8e0006 */
        /* <DEDUP_REMOVED lines=9> */
.L_x_1393:
[----:B------:R-:W-:Y:S05]  /*25b0*/  BSYNC B0 ;  /* 0x0000000000007941 */ /* 0x000fea0003800000 */
.L_x_1392:
[----:B------:R-:W-:Y:S01]  /*25c0*/  LOP3.LUT R15, R16, 0xfffffff0, RZ, 0xc0, !PT ;  /* 0xfffffff0100f7812 */ /* 0x000fe200078ec0ff */
[----:B------:R-:W-:Y:S01]  /*25d0*/  BSSY B0, `(.L_x_1394) ;  /* 0x000001b000007945 */ /* 0x000fe20003800000 */
[----:B------:R-:W-:Y:S01]  /*25e0*/  ISETP.GE.AND P0, PT, R14, UR15, PT ;  /* 0x0000000f0e007c0c */ /* 0x000fe2000bf06270 */
[----:B------:R-:W-:Y:S01]  /*25f0*/  VIADD R21, R2, 0x20 ;  /* 0x0000002002157836 */ /* 0x000fe20000000000 */
[----:B------:R-:W-:Y:S01]  /*2600*/  SHF.R.S32.HI R19, RZ, 0x4, R16 ;  /* 0x00000004ff137819 */ /* 0x000fe20000011410 */
[----:B------:R-:W-:Y:S01]  /*2610*/  IMAD.IADD R15, R137, 0x1, -R15 ;  /* 0x00000001890f7824 */ /* 0x000fe200078e0a0f */
[----:B------:R-:W-:Y:S01]  /*2620*/  P2R R24, PR, RZ, 0x1 ;  /* 0x00000001ff187803 */ /* 0x000fe20000000000 */
[----:B------:R-:W-:Y:S08]  /*2630*/  @P2 BRA `(.L_x_1395) ;  /* 0x0000000000502947 */ /* 0x000ff00003800000 */
[----:B------:R-:W-:Y:S02]  /*2640*/  ULDC UR6, c[0x0][0x2d0] ;  /* 0x0000b40000067ab9 */ /* 0x000fe40000000800 */
[----:B------:R-:W-:-:S13]  /*2650*/  ISETP.GE.AND P0, PT, R174, UR6, PT ;  /* 0x00000006ae007c0c */ /* 0x000fda000bf06270 */
[----:B------:R1:W-:Y:S01]  /*2660*/  @P0 STS.128 [R207+0x800], RZ ;  /* 0x000800ffcf000388 */ /* 0x0003e20000000c00 */
[----:B------:R-:W-:Y:S05]  /*2670*/  @P0 BRA `(.L_x_1395) ;  /* 0x0000000000400947 */ /* 0x000fea0003800000 */
[----:B------:R-:W-:Y:S01]  /*2680*/  IADD3 R0, P0, R4, 0x10, RZ ;  /* 0x0000001004007810 */ /* 0x000fe20007f1e0ff */
[----:B------:R-:W-:Y:S01]  /*2690*/  ULDC.64 UR6, c[0x0][0x240] ;  /* 0x0000900000067ab9 */ /* 0x000fe20000000a00 */
[----:B------:R-:W-:-:S03]  /*26a0*/  MOV R11, R7 ;  /* 0x00000007000b7202 */ /* 0x000fc60000000f00 */
[----:B--2---:R-:W-:-:S04]  /*26b0*/  IMAD.X R10, RZ, RZ, R5, P0 ;  /* 0x000000ffff0a7224 */ /* 0x004fc800000e0605 */
[----:B----4-:R-:W-:Y:S02]  /*26c0*/  IMAD R12, R10, UR6, RZ ;  /* 0x000000060a0c7c24 */ /* 0x010fe4000f8e02ff */
        /* <DEDUP_REMOVED lines=11> */
.L_x_1395:
[----:B------:R-:W-:Y:S05]  /*2780*/  BSYNC B0 ;  /* 0x0000000000007941 */ /* 0x000fea0003800000 */
.L_x_1394:
[----:B------:R-:W-:Y:S01]  /*2790*/  ISETP.GE.AND P0, PT, R21, UR5, PT ;  /* 0x0000000515007c0c */ /* 0x000fe2000bf06270 */
[----:B------:R-:W-:Y:S01]  /*27a0*/  IMAD.SHL.U32 R14, R32, 0x40, RZ ;  /* 0x00000040200e7824 */ /* 0x000fe200078e00ff */
[----:B------:R-:W-:Y:S01]  /*27b0*/  SHF.R.S32.HI R0, RZ, 0x1f, R15 ;  /* 0x0000001fff007819 */ /* 0x000fe2000001140f */
[----:B------:R-:W-:Y:S01]  /*27c0*/  BSSY B0, `(.L_x_1396) ;  /* 0x000001b000007945 */ /* 0x000fe20003800000 */
[----:B------:R-:W-:Y:S01]  /*27d0*/  LEA.HI R16, R16, R19, RZ, 0x1 ;  /* 0x0000001310107211 */ /* 0x000fe200078f08ff */
[----:B------:R-:W-:Y:S01]  /*27e0*/  VIADD R20, R2, 0x30 ;  /* 0x0000003002147836 */ /* 0x000fe20000000000 */
[----:B------:R-:W-:Y:S01]  /*27f0*/  LEA.HI R22, R0, R15, RZ, 0x3 ;  /* 0x0000000f00167211 */ /* 0x000fe200078f18ff */
[----:B------:R-:W-:Y:S01]  /*2800*/  IMAD.SHL.U32 R17, R2, 0x8, RZ ;  /* 0x0000000802117824 */ /* 0x000fe200078e00ff */
[----:B------:R-:W-:-:S05]  /*2810*/  LOP3.LUT R14, R14, 0x1c0, RZ, 0xc0, !PT ;  /* 0x000001c00e0e7812 */ /* 0x000fca00078ec0ff */
        /* <DEDUP_REMOVED lines=21> */
.L_x_1397:
[----:B------:R-:W-:Y:S05]  /*2970*/  BSYNC B0 ;  /* 0x0000000000007941 */ /* 0x000fea0003800000 */
.L_x_1396:
[----:B------:R-:W-:Y:S01]  /*2980*/  ISETP.GE.AND P0, PT, R20, UR5, PT ;  /* 0x0000000514007c0c */ /* 0x000fe2000bf06270 */
[----:B------:R-:W-:Y:S01]  /*2990*/  BSSY B0, `(.L_x_1398) ;  /* 0x000001d000007945 */ /* 0x000fe20003800000 */
[----:B------:R-:W-:Y:S02]  /*29a0*/  LOP3.LUT R16, R16, 0xfffffffe, RZ, 0xc0, !PT ;  /* 0xfffffffe10107812 */ /* 0x000fe400078ec0ff */
[----:B------:R-:W-:Y:S02]  /*29b0*/  LOP3.LUT R0, R14, 0x8, R17, 0xf8, !PT ;  /* 0x000000080e007812 */ /* 0x000fe400078ef811 */
[----:B--2---:R-:W-:Y:S01]  /*29c0*/  LOP3.LUT R10, R22, 0xfffffff8, RZ, 0xc0, !PT ;  /* 0xfffffff8160a7812 */ /* 0x004fe200078ec0ff */
[----:B------:R-:W-:Y:S01]  /*29d0*/  IMAD.IADD R16, R19, 0x1, -R16 ;  /* 0x0000000113107824 */ /* 0x000fe200078e0a10 */
[----:B------:R-:W-:-:S03]  /*29e0*/  SHF.R.U32.HI R14, RZ, 0x3, R14 ;  /* 0x00000003ff0e7819 */ /* 0x000fc6000001160e */
[----:B------:R-:W-:Y:S01]  /*29f0*/  IMAD.IADD R15, R15, 0x1, -R10 ;  /* 0x000000010f0f7824 */ /* 0x000fe200078e0a0a */
[----:B------:R-:W-:Y:S01]  /*2a00*/  LOP3.LUT R14, R0, R14, RZ, 0x3c, !PT ;  /* 0x0000000e000e7212 */ /* 0x000fe200078e3cff */
[----:B------:R-:W-:Y:S06]  /*2a10*/  @P0 BRA `(.L_x_1399) ;  /* 0x0000000000500947 */ /* 0x000fec0003800000 */
        /* <DEDUP_REMOVED lines=20> */
.L_x_1399:
[----:B------:R-:W-:Y:S05]  /*2b60*/  BSYNC B0 ;  /* 0x0000000000007941 */ /* 0x000fea0003800000 */
.L_x_1398:
        /* <DEDUP_REMOVED lines=22> */
.L_x_1401:
[----:B------:R-:W-:Y:S05]  /*2cd0*/  BSYNC B0 ;  /* 0x0000000000007941 */ /* 0x000fea0003800000 */
.L_x_1400:
        /* <DEDUP_REMOVED lines=22> */
.L_x_1403:
[----:B------:R-:W-:Y:S05]  /*2e40*/  BSYNC B0 ;  /* 0x0000000000007941 */ /* 0x000fea0003800000 */
.L_x_1402:
        /* <DEDUP_REMOVED lines=22> */
.L_x_1405:
[----:B------:R-:W-:Y:S05]  /*2fb0*/  BSYNC B0 ;  /* 0x0000000000007941 */ /* 0x000fea0003800000 */
.L_x_1404:
        /* <DEDUP_REMOVED lines=21> */
.L_x_1407:
[----:B------:R-:W-:Y:S05]  /*3110*/  BSYNC B0 ;  /* 0x0000000000007941 */ /* 0x000fea0003800000 */
.L_x_1406:
[C---:B------:R-:W-:Y:S01]  /*3120*/  IMAD R0, R3.reuse, UR10, RZ ;  /* 0x0000000a03007c24 */ /* 0x040fe2000f8e02ff */
[----:B------:R-:W-:Y:S01]  /*3130*/  SHF.R.S32.HI R8, RZ, 0x1f, R18 ;  /* 0x0000001fff087819 */ /* 0x000fe20000011412 */
[C---:B------:R-:W-:Y:S01]  /*3140*/  IMAD.WIDE.U32 R6, R2.reuse, UR10, R174 ;  /* 0x0000000a02067c25 */ /* 0x040fe2000f8e00ae */
[----:B------:R-:W-:Y:S01]  /*3150*/  ULDC.64 UR6, c[0x0][0x260] ;  /* 0x0000980000067ab9 */ /* 0x000fe20000000a00 */
[C---:B------:R-:W-:Y:S01]  /*3160*/  ISETP.GE.AND P2, PT, R2.reuse, UR15, PT ;  /* 0x0000000f02007c0c */ /* 0x040fe2000bf46270 */
[----:B------:R-:W-:Y:S01]  /*3170*/  USHF.R.S32.HI UR29, URZ, 0x1f, UR16 ;  /* 0x0000001f3f1d7899 */ /* 0x000fe20008011410 */
[----:B------:R-:W-:Y:S01]  /*3180*/  IMAD R0, R2, UR11, R0 ;  /* 0x0000000b02007c24 */ /* 0x000fe2000f8e0200 */
[----:B------:R-:W-:Y:S01]  /*3190*/  IADD3 R6, P1, R6, UR22, RZ ;  /* 0x0000001606067c10 */ /* 0x000fe2000ff3e0ff */
[----:B------:R-:W-:Y:S01]  /*31a0*/  IMAD R3, R3, UR8, RZ ;  /* 0x0000000803037c24 */ /* 0x000fe2000f8e02ff */
[C---:B------:R-:W-:Y:S01]  /*31b0*/  ISETP.GE.AND P4, PT, R2.reuse, UR15, PT ;  /* 0x0000000f02007c0c */ /* 0x040fe2000bf86270 */
[C---:B-1----:R-:W-:Y:S01]  /*31c0*/  IMAD.WIDE.U32 R4, R2.reuse, UR8, R174 ;  /* 0x0000000802047c25 */ /* 0x042fe2000f8e00ae */
[----:B------:R-:W-:Y:S01]  /*31d0*/  IADD3.X R7, R7, UR20, R0, P1, !PT ;  /* 0x0000001407077c10 */ /* 0x000fe20008ffe400 */
[----:B------:R-:W-:Y:S01]  /*31e0*/  USHF.L.U64.HI UR20, UR10, 0x6, UR11 ;  /* 0x000000060a147899 */ /* 0x000fe2000801020b */
[----:B------:R-:W-:Y:S01]  /*31f0*/  BSSY B0, `(.L_x_1408) ;  /* 0x0000026000007945 */ /* 0x000fe20003800000 */
[----:B------:R-:W-:Y:S01]  /*3200*/  IMAD R3, R2, UR9, R3 ;  /* 0x0000000902037c24 */ /* 0x000fe2000f8e0203 */
[----:B------:R-:W-:Y:S01]  /*3210*/  IADD3 R4, P0, R4, UR24, RZ ;  /* 0x0000001804047c10 */ /* 0x000fe2000ff1e0ff */
[----:B------:R-:W-:Y:S01]  /*3220*/  IMAD R2, R8, UR6, RZ ;  /* 0x0000000608027c24 */ /* 0x000fe2000f8e02ff */
[----:B------:R-:W-:Y:S01]  /*3230*/  UIMAD UR22, UR20, UR16, URZ ;  /* 0x00000010141672a4 */ /* 0x000fe2000f8e023f */
[C---:B------:R-:W-:Y:S01]  /*3240*/  IMAD.WIDE.U32 R246, R18.reuse, UR6, R6 ;  /* 0x0000000612f67c25 */ /* 0x040fe2000f8e0006 */
[----:B------:R-:W-:Y:S01]  /*3250*/  IADD3.X R5, R5, UR21, R3, P0, !PT ;  /* 0x0000001505057c10 */ /* 0x000fe200087fe403 */
[----:B------:R-:W-:Y:S01]  /*3260*/  USHF.L.U32 UR21, UR10, 0x6, URZ ;  /* 0x000000060a157899 */ /* 0x000fe2000800063f */
[----:B------:R-:W-:Y:S01]  /*3270*/  ISETP.GE.AND P1, PT, R21, UR15, PT ;  /* 0x0000000f15007c0c */ /* 0x000fe2000bf26270 */
[C---:B------:R-:W-:Y:S01]  /*3280*/  IMAD R2, R18.reuse, UR7, R2 ;  /* 0x0000000712027c24 */ /* 0x040fe2000f8e0202 */
[----:B------:R-:W-:Y:S01]  /*3290*/  ULDC.64 UR6, c[0x0][0x268] ;  /* 0x00009a0000067ab9 */ /* 0x000fe20000000a00 */
[----:B------:R-:W-:Y:S01]  /*32a0*/  MOV R240, R246 ;  /* 0x000000f600f07202 */ /* 0x000fe20000000f00 */
[----:B----4-:R-:W-:Y:S01]  /*32b0*/  IMAD.WIDE.U32 R12, R18, UR6, R4 ;  /* 0x00000006120c7c25 */ /* 0x010fe2000f8e0004 */
[----:B------:R1:W-:Y:S01]  /*32c0*/  STL.64 [R1+0x70], R246 ;  /* 0x000070f601007387 */ /* 0x0003e20000100a00 */
[----:B------:R-:W-:Y:S01]  /*32d0*/  IADD3 R241, R247, R2, RZ ;  /* 0x00000002f7f17210 */ /* 0x000fe20007ffe0ff */
[----:B------:R-:W-:Y:S01]  /*32e0*/  UIMAD UR22, UR29, UR21, UR22 ;  /* 0x000000151d1672a4 */ /* 0x000fe2000f8e0216 */
[----:B------:R-:W-:Y:S01]  /*32f0*/  MOV R136, UR21 ;  /* 0x0000001500887c02 */ /* 0x000fe20008000f00 */
[----:B------:R-:W-:Y:S01]  /*3300*/  IMAD R0, R8, UR6, RZ ;  /* 0x0000000608007c24 */ /* 0x000fe2000f8e02ff */
[----:B------:R-:W-:Y:S01]  /*3310*/  ISETP.GE.AND P3, PT, R20, UR15, PT ;  /* 0x0000000f14007c0c */ /* 0x000fe2000bf66270 */
[----:B------:R1:W-:Y:S01]  /*3320*/  STL.64 [R1+0x68], R240 ;  /* 0x000068f001007387 */ /* 0x0003e20000100a00 */
[----:B------:R-:W-:Y:S01]  /*3330*/  SHF.L.U32 R9, R16, 0x3, RZ ;  /* 0x0000000310097819 */ /* 0x000fe200000006ff */
[----:B------:R-:W-:-:S02]  /*3340*/  IMAD.WIDE.U32 R2, R136, UR16, R240 ;  /* 0x0000001088027c25 */ /* 0x000fc4000f8e00f0 */
[----:B------:R1:W-:Y:S02]  /*3350*/  STL.64 [R1+0x20], R12 ;  /* 0x0000200c01007387 */ /* 0x0003e40000100a00 */
[----:B------:R-:W-:Y:S01]  /*3360*/  IMAD R10, R18, UR7, R0 ;  /* 0x00000007120a7c24 */ /* 0x000fe2000f8e0200 */
[----:B------:R-:W-:Y:S02]  /*3370*/  IADD3 R5, R3, UR22, RZ ;  /* 0x0000001603057c10 */ /* 0x000fe4000fffe0ff */
[----:B------:R-:W-:Y:S01]  /*3380*/  SHF.L.U32 R0, R15, 0x6, RZ ;  /* 0x000000060f007819 */ /* 0x000fe200000006ff */
        /* <DEDUP_REMOVED lines=12> */
.L_x_1409:
[----:B------:R-:W-:Y:S05]  /*3450*/  BSYNC B0 ;  /* 0x0000000000007941 */ /* 0x000fea0003800000 */
.L_x_1408:
[----:B------:R-:W-:Y:S01]  /*3460*/  ISETP.NE.AND P0, PT, R23, RZ, PT ;  /* 0x000000ff1700720c */ /* 0x000fe20003f05270 */
[----:B------:R-:W-:Y:S01]  /*3470*/  USHF.L.U64.HI UR22, UR10, 0x4, UR11 ;  /* 0x000000040a167899 */ /* 0x000fe2000801020b */
[----:B------:R-:W-:Y:S01]  /*3480*/  BSSY B0, `(.L_x_1410) ;  /* 0x0000011000007945 */ /* 0x000fe20003800000 */
[----:B------:R-:W-:Y:S01]  /*3490*/  USHF.L.U32 UR24, UR10, 0x4, URZ ;  /* 0x000000040a187899 */ /* 0x000fe2000800063f */
[----:B------:R-:W-:-:S09]  /*34a0*/  LOP3.LUT R8, R0, 0x1c0, RZ, 0xc0, !PT ;  /* 0x000001c000087812 */ /* 0x000fd200078ec0ff */
[----:B------:R-:W-:Y:S05]  /*34b0*/  @P0 BRA `(.L_x_1411) ;  /* 0x0000000000340947 */ /* 0x000fea0003800000 */
[----:B------:R-:W-:Y:S02]  /*34c0*/  ULDC UR6, c[0x0][0x2d0] ;  /* 0x0000b40000067ab9 */ /* 0x000fe40000000800 */
[----:B------:R-:W-:-:S13]  /*34d0*/  ISETP.GE.AND P0, PT, R174, UR6, PT ;  /* 0x00000006ae007c0c */ /* 0x000fda000bf06270 */
[----:B------:R1:W-:Y:S01]  /*34e0*/  @P0 STS.128 [R207+0x4800], RZ ;  /* 0x004800ffcf000388 */ /* 0x0003e20000000c00 */
[----:B------:R-:W-:Y:S05]  /*34f0*/  @P0 BRA `(.L_x_1411) ;  /* 0x0000000000240947 */ /* 0x000fea0003800000 */
[----:B------:R-:W-:Y:S01]  /*3500*/  IADD3 R0, P0, R2, UR24, RZ ;  /* 0x0000001802007c10 */ /* 0x000fe2000ff1e0ff */
[----:B------:R-:W-:-:S03]  /*3510*/  ULDC.64 UR6, c[0x0][0x218] ;  /* 0x0000860000067ab9 */ /* 0x000fc60000000a00 */
[----:B-1----:R-:W-:Y:S02]  /*3520*/  IADD3.X R7, R5, UR22, RZ, P0, !PT ;  /* 0x0000001605077c10 */ /* 0x002fe400087fe4ff */
[----:B------:R-:W-:-:S04]  /*3530*/  LEA R6, P0, R0, UR6, 0x1 ;  /* 0x0000000600067c11 */ /* 0x000fc8000f8008ff */
[----:B------:R-:W-:-:S05]  /*3540*/  LEA.HI.X R7, R0, UR7, R7, 0x1, P0 ;  /* 0x0000000700077c11 */ /* 0x000fca00080f0c07 */
[----:B------:R-:W-:Y:S01]  /*3550*/  @!PT LDS RZ, [RZ] ;  /* 0x00000000fffff984 */ /* 0x000fe20000000800 */
[----:B------:R-:W-:Y:S01]  /*3560*/  @!PT LDS RZ, [RZ] ;  /* 0x00000000fffff984 */ /* 0x000fe20000000800 */
[----:B------:R-:W-:Y:S01]  /*3570*/  @!PT LDS RZ, [RZ] ;  /* 0x00000000fffff984 */ /* 0x000fe20000000800 */
[----:B------:R1:W-:Y:S04]  /*3580*/  LDGSTS.E.BYPASS.LTC128B.128 [R207+0x4800], desc[UR26][R6.64] ;  /* 0x0480000006cf7fae */ /* 0x0003e8000b901d5a */
.L_x_1411:
[----:B------:R-:W-:Y:S05]  /*3590*/  BSYNC B0 ;  /* 0x0000000000007941 */ /* 0x000fea0003800000 */
.L_x_1410:
        /* <DEDUP_REMOVED lines=8> */
[----:B-1----:R-:W-:Y:S02]  /*3620*/  IMAD.U32 R7, RZ, RZ, UR10 ;  /* 0x0000000aff077e24 */ /* 0x002fe4000f8e00ff */
        /* <DEDUP_REMOVED lines=9> */
.L_x_1413:
[----:B------:R-:W-:Y:S05]  /*36c0*/  BSYNC B0 ;  /* 0x0000000000007941 */ /* 0x000fea0003800000 */
.L_x_1412:
        /* <DEDUP_REMOVED lines=18> */
.L_x_1415:
[----:B------:R-:W-:Y:S05]  /*37f0*/  BSYNC B0 ;  /* 0x0000000000007941 */ /* 0x000fea0003800000 */
.L_x_1414:
[----:B------:R-:W0:Y:S01]  /*3800*/  LDGDEPBAR ;  /* 0x00000000000079af */ /* 0x000e220000000000 */
[----:B------:R-:W-:Y:S01]  /*3810*/  UIADD3 UR33, UR25, -UR19, -UR28 ;  /* 0x8000001319217290 */ /* 0x000fe2000fffe81c */
[----:B------:R-:W-:Y:S01]  /*3820*/  LOP3.LUT R3, R8, 0x8, R9, 0xf8, !PT ;  /* 0x0000000808037812 */ /* 0x000fe200078ef809 */
[----:B------:R-:W-:Y:S01]  /*3830*/  USHF.L.U64.HI UR19, UR8, 0x6, UR9 ;  /* 0x0000000608137899 */ /* 0x000fe20008010209 */
[----:B------:R-:W-:Y:S01]  /*3840*/  SHF.R.U32.HI R2, RZ, 0x3, R8 ;  /* 0x00000003ff027819 */ /* 0x000fe20000011608 */
[----:B-1----:R-:W-:Y:S01]  /*3850*/  IMAD.IADD R5, R13, 0x1, R10 ;  /* 0x000000010d057824 */ /* 0x002fe200078e020a */
[----:B------:R-:W-:Y:S01]  /*3860*/  USHF.L.U32 UR32, UR8, 0x6, URZ ;  /* 0x0000000608207899 */ /* 0x000fe2000800063f */
[----:B------:R-:W-:Y:S01]  /*3870*/  IMAD.MOV.U32 R4, RZ, RZ, R12 ;  /* 0x000000ffff047224 */ /* 0x000fe200078e000c */
[----:B------:R-:W-:Y:S01]  /*3880*/  UIMAD UR6, UR19, UR16, URZ ;  /* 0x00000010130672a4 */ /* 0x000fe2000f8e023f */
[----:B------:R-:W-:Y:S01]  /*3890*/  LOP3.LUT R59, R3, R2, RZ, 0x3c, !PT ;  /* 0x00000002033b7212 */ /* 0x000fe200078e3cff */
[----:B------:R-:W-:Y:S01]  /*38a0*/  IMAD.U32 R2, RZ, RZ, UR16 ;  /* 0x00000010ff027e24 */ /* 0x000fe2000f8e00ff */
[----:B------:R-:W-:Y:S01]  /*38b0*/  UIADD3 UR34, UR25, 0x1, -UR28 ;  /* 0x0000000119227890 */ /* 0x000fe2000fffe81c */
[----:B------:R1:W-:Y:S01]  /*38c0*/  STL.64 [R1+0x10], R4 ;  /* 0x0000100401007387 */ /* 0x0003e20000100a00 */
[----:B------:R-:W-:Y:S01]  /*38d0*/  UIMAD UR6, UR29, UR32, UR6 ;  /* 0x000000201d0672a4 */ /* 0x000fe2000f8e0206 */
[----:B------:R-:W-:Y:S01]  /*38e0*/  IMAD.SHL.U32 R3, R22, 0x40, RZ ;  /* 0x0000004016037824 */ /* 0x000fe200078e00ff */
[----:B------:R-:W-:Y:S01]  /*38f0*/  UIADD3 UR34, UR34, UR18, URZ ;  /* 0x0000001222227290 */ /* 0x000fe2000fffe03f */
[----:B------:R-:W-:Y:S01]  /*3900*/  BSSY B0, `(.L_x_1416) ;  /* 0x0000017000007945 */ /* 0x000fe20003800000 */
[----:B------:R-:W-:Y:S01]  /*3910*/  ISETP.GE.AND P1, PT, R21, UR15, PT ;  /* 0x0000000f15007c0c */ /* 0x000fe2000bf26270 */
[----:B------:R-:W-:Y:S01]  /*3920*/  IMAD R0, R16, 0x200, R14 ;  /* 0x0000020010007824 */ /* 0x000fe200078e020e */
[----:B------:R-:W-:-:S02]  /*3930*/  ISETP.GE.AND P3, PT, R20, UR15, PT ;  /* 0x0000000f14007c0c */ /* 0x000fc4000bf66270 */
[----:B------:R-:W-:Y:S02]  /*3940*/  SHF.R.S32.HI R56, RZ, 0x5, R56 ;  /* 0x00000005ff387819 */ /* 0x000fe40000011438 */
[----:B------:R-:W-:Y:S01]  /*3950*/  LOP3.LUT R57, R3, 0xfffffe00, RZ, 0xc0, !PT ;  /* 0xfffffe0003397812 */ /* 0x000fe200078ec0ff */
[----:B------:R-:W-:-:S04]  /*3960*/  DEPBAR.LE SB0, 0x0 ;  /* 0x000080000000791a */ /* 0x000fc80000000000 */
[----:B------:R-:W-:Y:S01]  /*3970*/  BAR.SYNC.DEFER_BLOCKING 0x0 ;  /* 0x0000000000007b1d */ /* 0x000fe20000010000 */
[----:B-1----:R-:W-:-:S04]  /*3980*/  IMAD.WIDE.U32 R4, R2, UR32, R4 ;  /* 0x0000002002047c25 */ /* 0x002fc8000f8e0004 */
[----:B------:R-:W-:Y:S01]  /*3990*/  VIADD R7, R5, UR6 ;  /* 0x0000000605077c36 */ /* 0x000fe20008000000 */
        /* <DEDUP_REMOVED lines=13> */
.L_x_1417:
[----:B------:R-:W-:Y:S05]  /*3a70*/  BSYNC B0 ;  /* 0x0000000000007941 */ /* 0x000fea0003800000 */
.L_x_1416:
[----:B------:R-:W-:Y:S01]  /*3a80*/  ISETP.NE.AND P0, PT, R24, RZ, PT ;  /* 0x000000ff1800720c */ /* 0x000fe20003f05270 */
[----:B------:R-:W-:Y:S01]  /*3a90*/  USHF.L.U64.HI UR18, UR8, 0x4, UR9 ;  /* 0x0000000408127899 */ /* 0x000fe20008010209 */
[----:B------:R-:W-:Y:S01]  /*3aa0*/  BSSY B0, `(.L_x_1418) ;  /* 0x0000012000007945 */ /* 0x000fe20003800000 */
[----:B------:R-:W-:Y:S01]  /*3ab0*/  USHF.L.U32 UR28, UR8, 0x4, URZ ;  /* 0x00000004081c7899 */ /* 0x000fe2000800063f */
[----:B------:R-:W-:-:S09]  /*3ac0*/  LEA R9, R56, R57, 0xa ;  /* 0x0000003938097211 */ /* 0x000fd200078e50ff */
[----:B------:R1:W-:Y:S01]  /*3ad0*/  @P0 STS.128 [R207+0x6800], RZ ;  /* 0x006800ffcf000388 */ /* 0x0003e20000000c00 */
[----:B------:R-:W-:Y:S05]  /*3ae0*/  @P0 BRA `(.L_x_1419) ;  /* 0x0000000000340947 */ /* 0x000fea0003800000 */
        /* <DEDUP_REMOVED lines=13> */
.L_x_1419:
[----:B------:R-:W-:Y:S05]  /*3bc0*/  BSYNC B0 ;  /* 0x0000000000007941 */ /* 0x000fea0003800000 */
.L_x_1418:
        /* <DEDUP_REMOVED lines=19> */
.L_x_1421:
[----:B------:R-:W-:Y:S05]  /*3d00*/  BSYNC B0 ;  /* 0x0000000000007941 */ /* 0x000fea0003800000 */
.L_x_1420:
[----:B------:R2:W-:Y:S01]  /*3d10*/  @P3 STS.128 [R207+0x7800], RZ ;  /* 0x007800ffcf003388 */ /* 0x0005e20000000c00 */
[----:B-1----:R-:W-:Y:S01]  /*3d20*/  IMAD.IADD R2, R59, 0x1, R9 ;  /* 0x000000013b027824 */ /* 0x002fe200078e0209 */
[----:B------:R-:W-:Y:S01]  /*3d30*/  R2P PR, R15, 0x6 ;  /* 0x000000060f007804 */ /* 0x000fe20000000000 */
[----:B------:R-:W-:Y:S01]  /*3d40*/  IMAD.MOV.U32 R3, RZ, RZ, 0x10 ;  /* 0x00000010ff037424 */ /* 0x000fe200078e00ff */
[----:B------:R-:W-:Y:S01]  /*3d50*/  BSSY B0, `(.L_x_1422) ;  /* 0x0000017000007945 */ /* 0x000fe20003800000 */
[----:B------:R-:W-:Y:S01]  /*3d60*/  IMAD.MOV.U32 R12, RZ, RZ, 0x20 ;  /* 0x00000020ff0c7424 */ /* 0x000fe200078e00ff */
[----:B------:R-:W-:Y:S02]  /*3d70*/  LEA R191, R2, UR4, 0x1 ;  /* 0x0000000402bf7c11 */ /* 0x000fe4000f8e08ff */
[----:B------:R-:W-:Y:S02]  /*3d80*/  SEL R2, R3, 0xfffffff0, !P1 ;  /* 0xfffffff003027807 */ /* 0x000fe40004800000 */
[----:B------:R-:W-:-:S02]  /*3d90*/  LEA R184, R0, UR4, 0x1 ;  /* 0x0000000400b87c11 */ /* 0x000fc4000f8e08ff */
[----:B------:R-:W-:Y:S01]  /*3da0*/  SEL R3, R12, 0xffffffe0, !P2 ;  /* 0xffffffe00c037807 */ /* 0x000fe20005000000 */
[----:B------:R-:W-:Y:S06]  /*3db0*/  @P3 BRA `(.L_x_1423) ;  /* 0x0000000000403947 */ /* 0x000fec0003800000 */
        /* <DEDUP_REMOVED lines=16> */
.L_x_1423:
[----:B------:R-:W-:Y:S05]  /*3ec0*/  BSYNC B0 ;  /* 0x0000000000007941 */ /* 0x000fea0003800000 */
.L_x_1422:
[----:B------:R-:W-:Y:S01]  /*3ed0*/  LDSM.16.M88.4 R8, [R191] ;  /* 0x00000000bf08783b */ /* 0x000fe20000000200 */
[----:B------:R-:W-:Y:S01]  /*3ee0*/  R2P PR, R32, 0x6 ;  /* 0x0000000620007804 */ /* 0x000fe20000000000 */
[--C-:B------:R-:W-:Y:S01]  /*3ef0*/  IMAD R194, R2, 0x2, R191.reuse ;  /* 0x0000000202c27824 */ /* 0x100fe200078e02bf */
[----:B------:R-:W5:Y:S01]  /*3f00*/  LDC.U8 R236, c[0x0][0x388] ;  /* 0x0000e200ffec7b82 */ /* 0x000f620000000000 */
[----:B------:R-:W2:Y:S01]  /*3f10*/  LDSM.16.M88.4 R16, [R184+0x4000] ;  /* 0x00400000b810783b */ /* 0x000ea20000000200 */
[----:B------:R-:W-:Y:S01]  /*3f20*/  VIADD R195, R184, 0x4040 ;  /* 0x00004040b8c37836 */ /* 0x000fe20000000000 */
[----:B------:R-:W-:Y:S01]  /*3f30*/  SEL R0, R12, 0xffffffe0, !P1 ;  /* 0xffffffe00c007807 */ /* 0x000fe20004800000 */
[----:B------:R-:W-:Y:S01]  /*3f40*/  IMAD R192, R3, 0x2, R191 ;  /* 0x0000000203c07824 */ /* 0x000fe200078e02bf */
[----:B-1----:R-:W1:Y:S01]  /*3f50*/  LDSM.16.M88.4 R4, [R191+0x2000] ;  /* 0x00200000bf04783b */ /* 0x002e620000000200 */
[----:B------:R-:W-:Y:S01]  /*3f60*/  IMAD.SHL.U32 R137, R137, 0x2, RZ ;  /* 0x0000000289897824 */ /* 0x000fe200078e00ff */
[----:B------:R-:W-:Y:S01]  /*3f70*/  UMOV UR37, UR16 ;  /* 0x0000001000257c82 */ /* 0x000fe20008000000 */
[----:B------:R-:W-:Y:S01]  /*3f80*/  IMAD.IADD R190, R184, 0x1, R0 ;  /* 0x00000001b8be7824 */ /* 0x000fe200078e0200 */
[----:B------:R-:W3:Y:S01]  /*3f90*/  LDSM.16.M88.4 R20, [R184+0x4800] ;  /* 0x00480000b814783b */ /* 0x000ee20000000200 */
[----:B------:R-:W-:Y:S01]  /*3fa0*/  IMAD R193, R2, 0x2, R192 ;  /* 0x0000000202c17824 */ /* 0x000fe200078e02c0 */
[----:B------:R-:W-:Y:S01]  /*3fb0*/  LOP3.LUT R248, R137, 0x6, RZ, 0xc0, !PT ;  /* 0x0000000689f87812 */ /* 0x000fe200078ec0ff */
[----:B------:R-:W-:Y:S01]  /*3fc0*/  UISETP.GT.AND UP0, UPT, UR37, UR12, UPT ;  /* 0x0000000c2500728c */ /* 0x000fe2000bf04270 */
[----:B------:R-:W4:Y:S01]  /*3fd0*/  LDSM.16.M88.4 R28, [R184+0x5000] ;  /* 0x00500000b81c783b */ /* 0x000f220000000200 */
[----:B------:R-:W-:-:S03]  /*3fe0*/  UIADD3 UR15, UR31, 0x646e171e, URZ ;  /* 0x646e171e1f0f7890 */ /* 0x000fc6000fffe03f */
[----:B------:R-:W4:Y:S04]  /*3ff0*/  LDSM.16.M88.4 R24, [R184+0x5800] ;  /* 0x00580000b818783b */ /* 0x000f280000000200 */
[----:B------:R-:W-:Y:S01]  /*4000*/  LDSM.16.M88.4 R12, [R194+0x2000] ;  /* 0x00200000c20c783b */ /* 0x000fe20000000200 */
[----:B-----5:R-:W-:-:S03]  /*4010*/  IMAD R173, R236, 0x10000, R236 ;  /* 0x00010000ecad7824 */ /* 0x020fc600078e02ec */
[----:B------:R-:W5:Y:S04]  /*4020*/  LDSM.16.M88.4 R68, [R190+0x5000] ;  /* 0x00500000be44783b */ /* 0x000f680000000200 */
[----:B------:R-:W5:Y:S04]  /*4030*/  LDSM.16.M88.4 R40, [R190+0x4000] ;  /* 0x00400000be28783b */ /* 0x000f680000000200 */
[----:B------:R-:W-:Y:S04]  /*4040*/  LDSM.16.M88.4 R64, [R190+0x5800] ;  /* 0x00580000be40783b */ /* 0x000fe80000000200 */
[----:B------:R-:W-:Y:S01]  /*4050*/  LDSM.16.M88.4 R60, [R190+0x4800] ;  /* 0x00480000be3c783b */ /* 0x000fe20000000200 */
[-C--:B--2---:R-:W-:Y:S03]  /*4060*/  HMMA.16816.F32.BF16 R88, R8, R16.reuse, RZ ;  /* 0x000000100858723c */ /* 0x084fe600000418ff */
[----:B------:R-:W0:Y:S03]  /*4070*/  LDGDEPBAR ;  /* 0x00000000000079af */ /* 0x000e260000000000 */
[C---:B-1----:R-:W-:Y:S06]  /*4080*/  HMMA.16816.F32.BF16 R44, R4.reuse, R16, RZ ;  /* 0x00000010042c723c */ /* 0x042fec00000418ff */
[-C--:B------:R-:W-:Y:S06]  /*4090*/  HMMA.16816.F32.BF16 R48, R4, R18.reuse, RZ ;  /* 0x000000120430723c */ /* 0x080fec00000418ff */
[----:B------:R-:W-:Y:S06]  /*40a0*/  HMMA.16816.F32.BF16 R96, R8, R18, RZ ;  /* 0x000000120860723c */ /* 0x000fec00000418ff */
[C---:B---3--:R-:W-:Y:S06]  /*40b0*/  HMMA.16816.F32.BF16 R32, R4.reuse, R20, RZ ;  /* 0x000000140420723c */ /* 0x048fec00000418ff */
[C---:B----4-:R-:W-:Y:S06]  /*40c0*/  HMMA.16816.F32.BF16 R16, R4.reuse, R28, RZ ;  /* 0x0000001c0410723c */ /* 0x050fec00000418ff */
[C---:B------:R-:W-:Y:S06]  /*40d0*/  HMMA.16816.F32.BF16 R36, R4.reuse, R24, RZ ;  /* 0x000000180424723c */ /* 0x040fec00000418ff */
[C---:B------:R-:W-:Y:S06]  /*40e0*/  HMMA.16816.F32.BF16 R72, R4.reuse, R22, RZ ;  /* 0x000000160448723c */ /* 0x040fec00000418ff */
[C---:B------:R-:W-:Y:S06]  /*40f0*/  HMMA.16816.F32.BF16 R80, R4.reuse, R30, RZ ;  /* 0x0000001e0450723c */ /* 0x040fec00000418ff */
[----:B------:R-:W-:Y:S01]  /*4100*/  HMMA.16816.F32.BF16 R52, R4, R26, RZ ;  /* 0x0000001a0434723c */ /* 0x000fe200000418ff */
[----:B------:R-:W1:Y:S05]  /*4110*/  LDSM.16.M88.4 R4, [R194] ;  /* 0x00000000c204783b */ /* 0x000e6a0000000200 */
[C---:B------:R-:W-:Y:S06]  /*4120*/  HMMA.16816.F32.BF16 R104, R8.reuse, R20, RZ ;  /* 0x000000140868723c */ /* 0x040fec00000418ff */
[C---:B------:R-:W-:Y:S01]  /*4130*/  HMMA.16816.F32.BF16 R116, R8.reuse, R22, RZ ;  /* 0x000000160874723c */ /* 0x040fe200000418ff */
[----:B------:R-:W-:Y:S05]  /*4140*/  LDSM.16.M88.4 R20, [R192] ;  /* 0x00000000c014783b */ /* 0x000fea0000000200 */
[C---:B------:R-:W-:Y:S06]  /*4150*/  HMMA.16816.F32.BF16 R112, R8.reuse, R28, RZ ;  /* 0x0000001c0870723c */ /* 0x040fec00000418ff */
[C---:B------:R-:W-:Y:S06]  /*4160*/  HMMA.16816.F32.BF16 R108, R8.reuse, R30, RZ ;  /* 0x0000001e086c723c */ /* 0x040fec00000418ff */
[C---:B------:R-:W-:Y:S06]  /*4170*/  HMMA.16816.F32.BF16 R100, R8.reuse, R24, RZ ;  /* 0x000000180864723c */ /* 0x040fec00000418ff */
[----:B------:R-:W-:Y:S06]  /*4180*/  HMMA.16816.F32.BF16 R92, R8, R26, RZ ;  /* 0x0000001a085c723c */ /* 0x000fec00000418ff */
[C---:B-----5:R-:W-:Y:S01]  /*4190*/  HMMA.16816.F32.BF16 R128, R12.reuse, R68, R16 ;  /* 0x000000440c80723c */ /* 0x060fe20000041810 */
[----:B------:R-:W-:Y:S01]  /*41a0*/  VIADD R8, R184, 0x4000 ;  /* 0x00004000b8087836 */ /* 0x000fe20000000000 */
[----:B------:R-:W-:Y:S03]  /*41b0*/  LDSM.16.M88.4 R16, [R192+0x2000] ;  /* 0x00200000c010783b */ /* 0x000fe60000000200 */
[----:B------:R-:W-:Y:S01]  /*41c0*/  @P2 VIADD R195, R8, 0xffffffc0 ;  /* 0xffffffc008c32836 */ /* 0x000fe20000000000 */
[-C--:B------:R-:W-:Y:S01]  /*41d0*/  HMMA.16816.F32.BF16 R84, R12, R40.reuse, R44 ;  /* 0x000000280c54723c */ /* 0x080fe2000004182c */
[----:B------:R-:W-:Y:S02]  /*41e0*/  LDSM.16.M88.4 R8, [R193+0x2000] ;  /* 0x00200000c108783b */ /* 0x000fe40000000200 */
[----:B------:R-:W-:Y:S01]  /*41f0*/  IMAD.IADD R189, R0, 0x1, R195 ;  /* 0x0000000100bd7824 */ /* 0x000fe200078e02c3 */
[----:B------:R-:W-:Y:S01]  /*4200*/  SHF.R.S32.HI R0, RZ, 0x1f, R58 ;  /* 0x0000001fff007819 */ /* 0x000fe2000001143a */
[----:B------:R-:W2:Y:S01]  /*4210*/  LDSM.16.M88.4 R24, [R195] ;  /* 0x00000000c318783b */ /* 0x000ea20000000200 */
[----:B-1----:R-:W-:Y:S01]  /*4220*/  HMMA.16816.F32.BF16 R44, R4, R40, R88 ;  /* 0x00000028042c723c */ /* 0x002fe20000041858 */
[C---:B------:R-:W-:Y:S01]  /*4230*/  VIADD R198, R195.reuse, 0x800 ;  /* 0x00000800c3c67836 */ /* 0x040fe20000000000 */
[----:B------:R-:W-:Y:S01]  /*4240*/  LEA.HI R0, R0, R58, RZ, 0x2 ;  /* 0x0000003a00007211 */ /* 0x000fe200078f10ff */
[----:B------:R-:W-:Y:S01]  /*4250*/  LDSM.16.M88.4 R28, [R189] ;  /* 0x00000000bd1c783b */ /* 0x000fe20000000200 */
[----:B------:R-:W-:-:S02]  /*4260*/  VIADD R197, R195, 0x1000 ;  /* 0x00001000c3c57836 */ /* 0x000fc40000000000 */
[----:B------:R-:W-:Y:S01]  /*4270*/  HMMA.16816.F32.BF16 R144, R12, R64, R36 ;  /* 0x000000400c90723c */ /* 0x000fe20000041824 */
[----:B------:R-:W1:Y:S01]  /*4280*/  LDSM.16.M88.4 R36, [R195+0x800] ;  /* 0x00080000c324783b */ /* 0x000e620000000200 */
[----:B------:R-:W-:Y:S01]  /*4290*/  SHF.R.S32.HI R0, RZ, 0x2, R0 ;  /* 0x00000002ff007819 */ /* 0x000fe20000011400 */
[----:B------:R-:W-:-:S03]  /*42a0*/  VIADD R196, R195, 0x1800 ;  /* 0x00001800c3c47836 */ /* 0x000fc60000000000 */
[C---:B------:R-:W-:Y:S06]  /*42b0*/  HMMA.16816.F32.BF16 R120, R12.reuse, R60, R32 ;  /* 0x0000003c0c78723c */ /* 0x040fec0000041820 */
[C---:B------:R-:W-:Y:S06]  /*42c0*/  HMMA.16816.F32.BF16 R76, R12.reuse, R42, R48 ;  /* 0x0000002a0c4c723c */ /* 0x040fec0000041830 */
[C---:B------:R-:W-:Y:S06]  /*42d0*/  HMMA.16816.F32.BF16 R124, R12.reuse, R62, R72 ;  /* 0x0000003e0c7c723c */ /* 0x040fec0000041848 */
[C---:B------:R-:W-:Y:S06]  /*42e0*/  HMMA.16816.F32.BF16 R132, R12.reuse, R70, R80 ;  /* 0x000000460c84723c */ /* 0x040fec0000041850 */
[----:B------:R-:W-:Y:S01]  /*42f0*/  HMMA.16816.F32.BF16 R140, R12, R66, R52 ;  /* 0x000000420c8c723c */ /* 0x000fe20000041834 */
[----:B------:R-:W3:Y:S05]  /*4300*/  LDSM.16.M88.4 R12, [R193] ;  /* 0x00000000c10c783b */ /* 0x000eea0000000200 */
[C---:B------:R-:W-:Y:S06]  /*4310*/  HMMA.16816.F32.BF16 R52, R4.reuse, R42, R96 ;  /* 0x0000002a0434723c */ /* 0x040fec0000041860 */
[----:B------:R-:W-:Y:S06]  /*4320*/  HMMA.16816.F32.BF16 R48, R4, R60, R104 ;  /* 0x0000003c0430723c */ /* 0x000fec0000041868 */
[-C--:B--2---:R-:W-:Y:S06]  /*4330*/  HMMA.16816.F32.BF16 R32, R16, R24.reuse, R84 ;  /* 0x000000181020723c */ /* 0x084fec0000041854 */
[----:B------:R-:W-:Y:S06]  /*4340*/  HMMA.16816.F32.BF16 R40, R20, R24, R44 ;  /* 0x000000181428723c */ /* 0x000fec000004182c */
[----:B------:R-:W-:Y:S01]  /*4350*/  HMMA.16816.F32.BF16 R112, R4, R68, R112 ;  /* 0x000000440470723c */ /* 0x000fe20000041870 */
[----:B------:R-:W-:-:S05]  /*4360*/  IMAD.U32 R24, RZ, RZ, UR25 ;  /* 0x00000019ff187e24 */ /* 0x000fca000f8e00ff */
[C---:B------:R-:W-:Y:S06]  /*4370*/  HMMA.16816.F32.BF16 R100, R4.reuse, R64, R100 ;  /* 0x000000400464723c */ /* 0x040fec0000041864 */
[C---:B------:R-:W-:Y:S06]  /*4380*/  HMMA.16816.F32.BF16 R80, R4.reuse, R62, R116 ;  /* 0x0000003e0450723c */ /* 0x040fec0000041874 */
[C---:B------:R-:W-:Y:S06]  /*4390*/  HMMA.16816.F32.BF16 R108, R4.reuse, R70, R108 ;  /* 0x00000046046c723c */ /* 0x040fec000004186c */
[----:B------:R-:W-:Y:S06]  /*43a0*/  HMMA.16816.F32.BF16 R92, R4, R66, R92 ;  /* 0x00000042045c723c */ /* 0x000fec000004185c */
[----:B------:R-:W-:Y:S01]  /*43b0*/  HMMA.16816.F32.BF16 R52, R20, R26, R52 ;  /* 0x0000001a1434723c */ /* 0x000fe20000041834 */
[----:B------:R-:W-:Y:S01]  /*43c0*/  LEA R6, R56, UR23, 0x4 ;  /* 0x0000001738067c11 */ /* 0x000fe2000f8e20ff */
[----:B------:R-:W-:Y:S01]  /*43d0*/  IMAD.U32 R4, RZ, RZ, UR16 ;  /* 0x00000010ff047e24 */ /* 0x000fe2000f8e00ff */
[----:B------:R-:W-:Y:S01]  /*43e0*/  UIADD3 UR16, UR30, -0x4ab325aa, URZ ;  /* 0xb54cda561e107890 */ /* 0x000fe2000fffe03f */
[----:B------:R-:W-:-:S02]  /*43f0*/  IMAD.U32 R7, RZ, RZ, UR34 ;  /* 0x00000022ff077e24 */ /* 0x000fc4000f8e00ff */
[----:B------:R-:W-:Y:S01]  /*4400*/  IMAD.IADD R6, R0, 0x1, R6 ;  /* 0x0000000100067824 */ /* 0x000fe200078e0206 */
[----:B-1----:R-:W-:Y:S01]  /*4410*/  HMMA.16816.F32.BF16 R68, R20, R36, R48 ;  /* 0x000000241444723c */ /* 0x002fe20000041830 */
[----:B------:R-:W-:Y:S02]  /*4420*/  IMAD.U32 R5, RZ, RZ, UR14 ;  /* 0x0000000eff057e24 */ /* 0x000fe4000f8e00ff */
[----:B------:R-:W-:Y:S01]  /*4430*/  IMAD R4, R4, 0x40, R248 ;  /* 0x0000004004047824 */ /* 0x000fe200078e02f8 */
[----:B------:R-:W-:Y:S01]  /*4440*/  VIADDMNMX R206, R6, UR34, R24, PT ;  /* 0x0000002206ce7c46 */ /* 0x000fe2000b800118 */
[----:B------:R-:W-:Y:S01]  /*4450*/  IMAD R249, R5, 0x8, R56 ;  /* 0x0000000805f97824 */ /* 0x000fe200078e0238 */
[-C--:B------:R-:W-:Y:S01]  /*4460*/  HMMA.16816.F32.BF16 R48, R8, R28.reuse, R32 ;  /* 0x0000001c0830723c */ /* 0x080fe20000041820 */
[----:B------:R-:W1:Y:S01]  /*4470*/  LDSM.16.M88.4 R32, [R189+0x800] ;  /* 0x00080000bd20783b */ /* 0x000e620000000200 */
[----:B------:R-:W-:Y:S01]  /*4480*/  IADD3 R24, R7, 0x8, R6 ;  /* 0x0000000807187810 */ /* 0x000fe20007ffe006 */
[----:B------:R-:W-:Y:S01]  /*4490*/  VIADD R5, R4, 0x1 ;  /* 0x0000000104057836 */ /* 0x000fe20000000000 */
[C---:B------:R-:W-:Y:S01]  /*44a0*/  VIADDMNMX R201, R6.reuse, UR33, RZ, !PT ;  /* 0x0000002106c97c46 */ /* 0x040fe2000f8001ff */
[----:B------:R-:W-:Y:S01]  /*44b0*/  VIADD R25, R6, 0x8 ;  /* 0x0000000806197836 */ /* 0x000fe20000000000 */
[----:B---3--:R-:W-:Y:S01]  /*44c0*/  HMMA.16816.F32.BF16 R44, R12, R28, R40 ;  /* 0x0000001c0c2c723c */ /* 0x008fe20000041828 */
[----:B------:R-:W-:Y:S01]  /*44d0*/  VIMNMX R205, R24, UR25, PT ;  /* 0x0000001918cd7c48 */ /* 0x000fe2000bfe0100 */
[----:B------:R-:W-:Y:S01]  /*44e0*/  IMAD.IADD R0, R57, 0x1, R59 ;  /* 0x0000000139007824 */ /* 0x000fe200078e023b */
[----:B------:R-:W-:-:S02]  /*44f0*/  ISETP.GE.AND P4, PT, R4, R206, PT ;  /* 0x000000ce0400720c */ /* 0x000fc40003f86270 */
[----:B------:R-:W-:Y:S01]  /*4500*/  VIADDMNMX R200, R25, UR33, RZ, !PT ;  /* 0x0000002119c87c46 */ /* 0x000fe2000f8001ff */
[----:B------:R-:W-:Y:S01]  /*4510*/  HMMA.16816.F32.BF16 R60, R16, R26, R76 ;  /* 0x0000001a103c723c */ /* 0x000fe2000004184c */
[C-C-:B------:R-:W-:Y:S02]  /*4520*/  IADD3 R28, R7.reuse, 0x40, R6.reuse ;  /* 0x00000040071c7810 */ /* 0x140fe40007ffe006 */
[----:B------:R-:W-:Y:S02]  /*4530*/  IADD3 R7, R7, 0x48, R6 ;  /* 0x0000004807077810 */ /* 0x000fe40007ffe006 */
[----:B------:R-:W-:Y:S01]  /*4540*/  ISETP.GE.AND P2, PT, R5, R205, PT ;  /* 0x000000cd0500720c */ /* 0x000fe20003f46270 */
[----:B------:R-:W-:Y:S01]  /*4550*/  HMMA.16816.F32.BF16 R40, R12, R30, R52 ;  /* 0x0000001e0c28723c */ /* 0x000fe20000041834 */
[C---:B------:R-:W-:Y:S01]  /*4560*/  VIADD R27, R6.reuse, 0x48 ;  /* 0x00000048061b7836 */ /* 0x040fe20000000000 */
[----:B------:R-:W-:Y:S01]  /*4570*/  VIMNMX R203, R7, UR25, PT ;  /* 0x0000001907cb7c48 */ /* 0x000fe2000bfe0100 */
[----:B------:R-:W-:Y:S01]  /*4580*/  VIADD R26, R6, 0x40 ;  /* 0x00000040061a7836 */ /* 0x000fe20000000000 */
[----:B------:R-:W-:-:S02]  /*4590*/  VIMNMX R204, R28, UR25, PT ;  /* 0x000000191ccc7c48 */ /* 0x000fc4000bfe0100 */
[----:B------:R-:W-:Y:S01]  /*45a0*/  VIADDMNMX R199, R27, UR33, RZ, !PT ;  /* 0x000000211bc77c46 */ /* 0x000fe2000f8001ff */
[C---:B------:R-:W-:Y:S01]  /*45b0*/  HMMA.16816.F32.BF16 R72, R16.reuse, R36, R120 ;  /* 0x000000241048723c */ /* 0x040fe20000041878 */
[C---:B------:R-:W-:Y:S02]  /*45c0*/  ISETP.GE.AND P0, PT, R5.reuse, R203, PT ;  /* 0x000000cb0500720c */ /* 0x040fe40003f06270 */
[C---:B------:R-:W-:Y:S02]  /*45d0*/  ISETP.LT.OR P2, PT, R5.reuse, R200, P2 ;  /* 0x000000c80500720c */ /* 0x040fe40001741670 */
[----:B------:R-:W-:Y:S01]  /*45e0*/  VIADDMNMX R202, R26, UR33, RZ, !PT ;  /* 0x000000211aca7c46 */ /* 0x000fe2000f8001ff */
[----:B------:R-:W-:Y:S01]  /*45f0*/  HMMA.16816.F32.BF16 R64, R16, R38, R124 ;  /* 0x000000261040723c */ /* 0x000fe2000004187c */
[C---:B------:R-:W-:Y:S01]  /*4600*/  ISETP.GE.AND P3, PT, R5.reuse, R206, PT ;  /* 0x000000ce0500720c */ /* 0x040fe20003f66270 */
[----:B------:R-:W2:Y:S01]  /*4610*/  LDSM.16.M88.4 R24, [R195+0x1000] ;  /* 0x00100000c318783b */ /* 0x000ea20000000200 */
[----:B------:R-:W-:-:S02]  /*4620*/  ISETP.GE.AND P1, PT, R5, R204, PT ;  /* 0x000000cc0500720c */ /* 0x000fc40003f26270 */
[C---:B------:R-:W-:Y:S01]  /*4630*/  ISETP.LT.OR P6, PT, R5.reuse, R199, P0 ;  /* 0x000000c70500720c */ /* 0x040fe200007c1670 */
[----:B------:R-:W-:Y:S01]  /*4640*/  HMMA.16816.F32.BF16 R56, R8, R30, R60 ;  /* 0x0000001e0838723c */ /* 0x000fe2000004183c */
[----:B------:R-:W-:Y:S02]  /*4650*/  P2R R6, PR, RZ, 0x4 ;  /* 0x00000004ff067803 */ /* 0x000fe40000000000 */
[C---:B------:R-:W-:Y:S02]  /*4660*/  ISETP.LT.OR P0, PT, R4.reuse, R201, P4 ;  /* 0x000000c90400720c */ /* 0x040fe40002701670 */
[C---:B------:R-:W-:Y:S01]  /*4670*/  ISETP.GE.AND P2, PT, R4.reuse, R205, PT ;  /* 0x000000cd0400720c */ /* 0x040fe20003f46270 */
[----:B------:R-:W-:Y:S01]  /*4680*/  HMMA.16816.F32.BF16 R36, R20, R38, R80 ;  /* 0x000000261424723c */ /* 0x000fe20000041850 */
[C---:B------:R-:W-:Y:S02]  /*4690*/  ISETP.LT.OR P3, PT, R5.reuse, R201, P3 ;  /* 0x000000c90500720c */ /* 0x040fe40001f61670 */
[----:B------:R-:W-:Y:S01]  /*46a0*/  ISETP.LT.OR P5, PT, R5, R202, P1 ;  /* 0x000000ca0500720c */ /* 0x000fe20000fa1670 */
[C---:B------:R-:W-:Y:S01]  /*46b0*/  VIADD R5, R4.reuse, 0x8 ;  /* 0x0000000804057836 */ /* 0x040fe20000000000 */
[----:B------:R-:W-:Y:S01]  /*46c0*/  ISETP.GE.AND P1, PT, R4, R204, PT ;  /* 0x000000cc0400720c */ /* 0x000fe20003f26270 */
[----:B-1----:R-:W-:Y:S01]  /*46d0*/  HMMA.16816.F32.BF16 R60, R12, R32, R68 ;  /* 0x000000200c3c723c */ /* 0x002fe20000041844 */
[----:B------:R-:W-:-:S02]  /*46e0*/  FSEL R78, R44, -INF , !P0 ;  /* 0xff8000002c4e7808 */ /* 0x000fc40004000000 */
[C---:B------:R-:W-:Y:S02]  /*46f0*/  ISETP.LT.OR P2, PT, R4.reuse, R200, P2 ;  /* 0x000000c80400720c */ /* 0x040fe40001741670 */
[C---:B------:R-:W-:Y:S01]  /*4700*/  ISETP.GE.AND P0, PT, R4.reuse, R203, PT ;  /* 0x000000cb0400720c */ /* 0x040fe20003f06270 */
[----:B------:R-:W-:Y:S01]  /*4710*/  HMMA.16816.F32.BF16 R52, R8, R32, R72 ;  /* 0x000000200834723c */ /* 0x000fe20000041848 */
[----:B------:R-:W-:Y:S02]  /*4720*/  ISETP.LT.OR P1, PT, R4, R202, P1 ;  /* 0x000000ca0400720c */ /* 0x000fe40000f21670 */
[----:B------:R-:W-:Y:S02]  /*4730*/  FSEL R96, R46, -INF , !P2 ;  /* 0xff8000002e607808 */ /* 0x000fe40005000000 */
[----:B------:R-:W-:Y:S02]  /*4740*/  ISETP.LT.OR P0, PT, R4, R199, P0 ;  /* 0x000000c70400720c */ /* 0x000fe40000701670 */
[----:B------:R-:W-:-:S02]  /*4750*/  ISETP.GE.AND P2, PT, R5, R205, PT ;  /* 0x000000cd0500720c */ /* 0x000fc40003f46270 */
[----:B------:R-:W-:Y:S02]  /*4760*/  P2R R7, PR, RZ, 0x8 ;  /* 0x00000008ff077803 */ /* 0x000fe40000000000 */
[----:B------:R-:W-:Y:S02]  /*4770*/  ISETP.GE.AND P3, PT, R5, R206, PT ;  /* 0x000000ce0500720c */ /* 0x000fe40003f66270 */
[----:B------:R-:W-:Y:S02]  /*4780*/  FSEL R85, R49, -INF , !P5 ;  /* 0xff80000031557808 */ /* 0x000fe40006800000 */
[----:B------:R-:W-:Y:S02]  /*4790*/  FSEL R84, R48, -INF , !P1 ;  /* 0xff80000030547808 */ /* 0x000fe40004800000 */
[----:B------:R-:W-:Y:S01]  /*47a0*/  ISETP.NE.AND P5, PT, R6, RZ, PT ;  /* 0x000000ff0600720c */ /* 0x000fe20003fa5270 */
[----:B------:R-:W-:Y:S01]  /*47b0*/  VIADD R6, R4, 0x9 ;  /* 0x0000000904067836 */ /* 0x000fe20000000000 */
[----:B------:R-:W-:-:S02]  /*47c0*/  FSEL R86, R50, -INF , !P0 ;  /* 0xff80000032567808 */ /* 0x000fc40004000000 */
[C---:B------:R-:W-:Y:S02]  /*47d0*/  ISETP.GE.AND P1, PT, R5.reuse, R204, PT ;  /* 0x000000cc0500720c */ /* 0x040fe40003f26270 */
[C---:B------:R-:W-:Y:S02]  /*47e0*/  ISETP.LT.OR P2, PT, R5.reuse, R200, P2 ;  /* 0x000000c80500720c */ /* 0x040fe40001741670 */
[C---:B------:R-:W-:Y:S02]  /*47f0*/  ISETP.GE.AND P0, PT, R5.reuse, R203, PT ;  /* 0x000000cb0500720c */ /* 0x040fe40003f06270 */
[----:B------:R-:W-:Y:S02]  /*4800*/  ISETP.LT.OR P4, PT, R5, R201, P3 ;  /* 0x000000c90500720c */ /* 0x000fe40001f81670 */
[----:B------:R-:W-:Y:S02]  /*4810*/  ISETP.NE.AND P3, PT, R7, RZ, PT ;  /* 0x000000ff0700720c */ /* 0x000fe40003f65270 */
[----:B------:R-:W-:-:S02]  /*4820*/  ISETP.LT.OR P1, PT, R5, R202, P1 ;  /* 0x000000ca0500720c */ /* 0x000fc40000f21670 */
[----:B------:R-:W-:Y:S02]  /*4830*/  P2R R29, PR, RZ, 0x4 ;  /* 0x00000004ff1d7803 */ /* 0x000fe40000000000 */
[----:B------:R-:W-:Y:S01]  /*4840*/  ISETP.LT.OR P0, PT, R5, R199, P0 ;  /* 0x000000c70500720c */ /* 0x000fe20000701670 */
[----:B------:R-:W-:Y:S01]  /*4850*/  VIADD R5, R4, 0x10 ;  /* 0x0000001004057836 */ /* 0x000fe20000000000 */
[C---:B------:R-:W-:Y:S02]  /*4860*/  ISETP.GE.AND P2, PT, R6.reuse, R205, PT ;  /* 0x000000cd0600720c */ /* 0x040fe40003f46270 */
[----:B------:R-:W-:Y:S02]  /*4870*/  FSEL R76, R45, -INF , !P3 ;  /* 0xff8000002d4c7808 */ /* 0x000fe40005800000 */
[----:B------:R-:W-:Y:S02]  /*4880*/  P2R R7, PR, RZ, 0x2 ;  /* 0x00000002ff077803 */ /* 0x000fe40000000000 */
[----:B------:R-:W-:-:S02]  /*4890*/  ISETP.GE.AND P3, PT, R6, R206, PT ;  /* 0x000000ce0600720c */ /* 0x000fc40003f66270 */
[----:B------:R-:W-:Y:S02]  /*48a0*/  FSEL R77, R40, -INF , !P4 ;  /* 0xff800000284d7808 */ /* 0x000fe40006000000 */
[----:B------:R-:W-:Y:S02]  /*48b0*/  P2R R28, PR, RZ, 0x1 ;  /* 0x00000001ff1c7803 */ /* 0x000fe40000000000 */
[C---:B------:R-:W-:Y:S02]  /*48c0*/  ISETP.GE.AND P1, PT, R6.reuse, R204, PT ;  /* 0x000000cc0600720c */ /* 0x040fe40003f26270 */
[C---:B------:R-:W-:Y:S02]  /*48d0*/  ISETP.LT.OR P4, PT, R6.reuse, R200, P2 ;  /* 0x000000c80600720c */ /* 0x040fe40001781670 */
[----:B------:R-:W-:Y:S02]  /*48e0*/  FSEL R82, R51, -INF , !P6 ;  /* 0xff80000033527808 */ /* 0x000fe40007000000 */
[----:B------:R-:W-:Y:S01]  /*48f0*/  FSEL R90, R47, -INF , !P5 ;  /* 0xff8000002f5a7808 */ /* 0x000fe20006800000 */
[----:B--2---:R-:W-:Y:S01]  /*4900*/  HMMA.16816.F32.BF16 R48, R20, R24, R112 ;  /* 0x000000181430723c */ /* 0x004fe20000041870 */
[----:B------:R-:W-:-:S02]  /*4910*/  ISETP.LT.OR P6, PT, R6, R201, P3 ;  /* 0x000000c90600720c */ /* 0x000fc40001fc1670 */
[----:B------:R-:W-:Y:S02]  /*4920*/  ISETP.NE.AND P2, PT, R7, RZ, PT ;  /* 0x000000ff0700720c */ /* 0x000fe40003f45270 */
[----:B------:R-:W-:Y:S01]  /*4930*/  ISETP.LT.OR P5, PT, R6, R202, P1 ;  /* 0x000000ca0600720c */ /* 0x000fe20000fa1670 */
[----:B------:R-:W-:Y:S01]  /*4940*/  HMMA.16816.F32.BF16 R44, R16, R24, R128 ;  /* 0x00000018102c723c */ /* 0x000fe20000041880 */
[----:B------:R-:W-:Y:S02]  /*4950*/  P2R R7, PR, RZ, 0x10 ;  /* 0x00000010ff077803 */ /* 0x000fe40000000000 */
[----:B------:R-:W-:Y:S02]  /*4960*/  ISETP.NE.AND P3, PT, R29, RZ, PT ;  /* 0x000000ff1d00720c */ /* 0x000fe40003f65270 */
[----:B------:R-:W-:Y:S02]  /*4970*/  ISETP.NE.AND P1, PT, R28, RZ, PT ;  /* 0x000000ff1c00720c */ /* 0x000fe40003f25270 */
[----:B------:R-:W1:Y:S01]  /*4980*/  LDSM.16.M88.4 R28, [R189+0x1000] ;  /* 0x00100000bd1c783b */ /* 0x000e620000000200 */
[----:B------:R-:W-:-:S02]  /*4990*/  FSEL R74, R41, -INF , !P6 ;  /* 0xff800000294a7808 */ /* 0x000fc40007000000 */
[----:B------:R-:W-:Y:S02]  /*49a0*/  ISETP.GE.AND P0, PT, R6, R203, PT ;  /* 0x000000cb0600720c */ /* 0x000fe40003f06270 */
[----:B------:R-:W-:Y:S02]  /*49b0*/  ISETP.NE.AND P6, PT, R7, RZ, PT ;  /* 0x000000ff0700720c */ /* 0x000fe40003fc5270 */
[----:B------:R-:W-:Y:S02]  /*49c0*/  FSEL R79, R56, -INF , !P2 ;  /* 0xff800000384f7808 */ /* 0x000fe40005000000 */
[----:B------:R-:W-:Y:S02]  /*49d0*/  ISETP.GE.AND P2, PT, R5, R205, PT ;  /* 0x000000cd0500720c */ /* 0x000fe40003f46270 */
[----:B------:R-:W-:Y:S02]  /*49e0*/  FSEL R81, R58, -INF , !P1 ;  /* 0xff8000003a517808 */ /* 0x000fe40004800000 */
[----:B------:R-:W-:Y:S01]  /*49f0*/  ISETP.LT.OR P4, PT, R6, R199, P0 ;  /* 0x000000c70600720c */ /* 0x000fe20000781670 */
[----:B------:R-:W-:Y:S01]  /*4a00*/  VIADD R6, R4, 0x11 ;  /* 0x0000001104067836 */ /* 0x000fe20000000000 */
[----:B------:R-:W-:-:S02]  /*4a10*/  FSEL R91, R42, -INF , !P3 ;  /* 0xff8000002a5b7808 */ /* 0x000fc40005800000 */
[----:B------:R-:W-:Y:S02]  /*4a20*/  ISETP.GE.AND P1, PT, R5, R204, PT ;  /* 0x000000cc0500720c */ /* 0x000fe40003f26270 */
[----:B------:R-:W-:Y:S02]  /*4a30*/  FSEL R83, R43, -INF , !P6 ;  /* 0xff8000002b537808 */ /* 0x000fe40007000000 */
[C---:B------:R-:W-:Y:S01]  /*4a40*/  ISETP.GE.AND P0, PT, R5.reuse, R203, PT ;  /* 0x000000cb0500720c */ /* 0x040fe20003f06270 */
[----:B------:R-:W-:Y:S01]  /*4a50*/  HMMA.16816.F32.BF16 R40, R12, R34, R36 ;  /* 0x000000220c28723c */ /* 0x000fe20000041824 */
[C---:B------:R-:W-:Y:S01]  /*4a60*/  ISETP.GE.AND P3, PT, R5.reuse, R206, PT ;  /* 0x000000ce0500720c */ /* 0x040fe20003f66270 */
[----:B------:R-:W2:Y:S01]  /*4a70*/  LDSM.16.M88.4 R36, [R195+0x1800] ;  /* 0x00180000c324783b */ /* 0x000ea20000000200 */
[C---:B------:R-:W-:Y:S02]  /*4a80*/  ISETP.LT.OR P2, PT, R5.reuse, R200, P2 ;  /* 0x000000c80500720c */ /* 0x040fe40001741670 */
[----:B------:R-:W-:-:S02]  /*4a90*/  ISETP.LT.OR P1, PT, R5, R202, P1 ;  /* 0x000000ca0500720c */ /* 0x000fc40000f21670 */
[C---:B------:R-:W-:Y:S02]  /*4aa0*/  ISETP.LT.OR P0, PT, R5.reuse, R199, P0 ;  /* 0x000000c70500720c */ /* 0x040fe40000701670 */
[----:B------:R-:W-:Y:S02]  /*4ab0*/  ISETP.LT.OR P3, PT, R5, R201, P3 ;  /* 0x000000c90500720c */ /* 0x000fe40001f61670 */
[----:B------:R-:W-:Y:S02]  /*4ac0*/  P2R R5, PR, RZ, 0x4 ;  /* 0x00000004ff057803 */ /* 0x000fe40000000000 */
[----:B------:R-:W-:Y:S02]  /*4ad0*/  P2R R32, PR, RZ, 0x2 ;  /* 0x00000002ff207803 */ /* 0x000fe40000000000 */
[C---:B------:R-:W-:Y:S02]  /*4ae0*/  ISETP.GE.AND P2, PT, R6.reuse, R205, PT ;  /* 0x000000cd0600720c */ /* 0x040fe40003f46270 */
[----:B------:R-:W-:Y:S01]  /*4af0*/  P2R R7, PR, RZ, 0x1 ;  /* 0x00000001ff077803 */ /* 0x000fe20000000000 */
[----:B-1----:R-:W-:Y:S01]  /*4b00*/  HMMA.16816.F32.BF16 R44, R8, R28, R44 ;  /* 0x0000001c082c723c */ /* 0x002fe2000004182c */
[----:B------:R-:W-:-:S02]  /*4b10*/  ISETP.GE.AND P0, PT, R6, R206, PT ;  /* 0x000000ce0600720c */ /* 0x000fc40003f06270 */
[----:B------:R-:W-:Y:S02]  /*4b20*/  FSEL R80, R59, -INF , !P4 ;  /* 0xff8000003b507808 */ /* 0x000fe40006000000 */
[----:B------:R-:W-:Y:S02]  /*4b30*/  FSEL R75, R57, -INF , !P5 ;  /* 0xff800000394b7808 */ /* 0x000fe40006800000 */
[----:B------:R-:W-:Y:S01]  /*4b40*/  ISETP.NE.AND P4, PT, R5, RZ, PT ;  /* 0x000000ff0500720c */ /* 0x000fe20003f85270 */
[----:B------:R-:W-:Y:S01]  /*4b50*/  VIADD R5, R4, 0x18 ;  /* 0x0000001804057836 */ /* 0x000fe20000000000 */
[----:B------:R-:W-:Y:S01]  /*4b60*/  FSEL R72, R60, -INF , !P3 ;  /* 0xff8000003c487808 */ /* 0x000fe20005800000 */
[----:B------:R-:W-:Y:S01]  /*4b70*/  HMMA.16816.F32.BF16 R56, R20, R26, R108 ;  /* 0x0000001a1438723c */ /* 0x000fe2000004186c */
[----:B------:R-:W-:Y:S02]  /*4b80*/  ISETP.NE.AND P3, PT, R32, RZ, PT ;  /* 0x000000ff2000720c */ /* 0x000fe40003f65270 */
[----:B------:R-:W-:-:S02]  /*4b90*/  ISETP.LT.OR P5, PT, R6, R200, P2 ;  /* 0x000000c80600720c */ /* 0x000fc400017a1670 */
[----:B------:R-:W-:Y:S01]  /*4ba0*/  ISETP.NE.AND P2, PT, R7, RZ, PT ;  /* 0x000000ff0700720c */ /* 0x000fe20003f45270 */
[----:B------:R-:W-:Y:S01]  /*4bb0*/  HMMA.16816.F32.BF16 R32, R8, R34, R64 ;  /* 0x000000220820723c */ /* 0x000fe20000041840 */
[C---:B------:R-:W-:Y:S02]  /*4bc0*/  ISETP.LT.OR P6, PT, R6.reuse, R201, P0 ;  /* 0x000000c90600720c */ /* 0x040fe400007c1670 */
[C---:B------:R-:W-:Y:S02]  /*4bd0*/  ISETP.GE.AND P1, PT, R6.reuse, R204, PT ;  /* 0x000000cc0600720c */ /* 0x040fe40003f26270 */
[----:B------:R-:W-:Y:S01]  /*4be0*/  ISETP.GE.AND P0, PT, R6, R203, PT ;  /* 0x000000cb0600720c */ /* 0x000fe20003f06270 */
[----:B------:R-:W-:Y:S01]  /*4bf0*/  HMMA.16816.F32.BF16 R64, R16, R26, R132 ;  /* 0x0000001a1040723c */ /* 0x000fe20000041884 */
[----:B------:R-:W-:Y:S02]  /*4c00*/  FSEL R89, R52, -INF , !P3 ;  /* 0xff80000034597808 */ /* 0x000fe40005800000 */
[----:B------:R-:W-:-:S02]  /*4c10*/  P2R R7, PR, RZ, 0x20 ;  /* 0x00000020ff077803 */ /* 0x000fc40000000000 */
[C---:B------:R-:W-:Y:S02]  /*4c20*/  ISETP.GE.AND P3, PT, R5.reuse, R205, PT ;  /* 0x000000cd0500720c */ /* 0x040fe40003f66270 */
[----:B------:R-:W-:Y:S02]  /*4c30*/  FSEL R105, R54, -INF , !P2 ;  /* 0xff80000036697808 */ /* 0x000fe40005000000 */
[C---:B------:R-:W-:Y:S02]  /*4c40*/  ISETP.LT.OR P5, PT, R6.reuse, R202, P1 ;  /* 0x000000ca0600720c */ /* 0x040fe40000fa1670 */
[----:B------:R-:W-:Y:S01]  /*4c50*/  ISETP.GE.AND P2, PT, R5, R204, PT ;  /* 0x000000cc0500720c */ /* 0x000fe20003f46270 */
[----:B------:R-:W-:Y:S01]  /*4c60*/  HMMA.16816.F32.BF16 R56, R12, R30, R56 ;  /* 0x0000001e0c38723c */ /* 0x000fe20000041838 */
[----:B------:R-:W-:Y:S01]  /*4c70*/  ISETP.LT.OR P1, PT, R6, R199, P0 ;  /* 0x000000c70600720c */ /* 0x000fe20000721670 */
[----:B------:R-:W-:Y:S01]  /*4c80*/  VIADD R6, R4, 0x19 ;  /* 0x0000001904067836 */ /* 0x000fe20000000000 */
[----:B------:R-:W-:-:S02]  /*4c90*/  FSEL R128, R62, -INF , !P4 ;  /* 0xff8000003e807808 */ /* 0x000fc40006000000 */
[C---:B------:R-:W-:Y:S02]  /*4ca0*/  ISETP.GE.AND P4, PT, R5.reuse, R206, PT ;  /* 0x000000ce0500720c */ /* 0x040fe40003f86270 */
[C---:B------:R-:W-:Y:S02]  /*4cb0*/  ISETP.LT.OR P3, PT, R5.reuse, R200, P3 ;  /* 0x000000c80500720c */ /* 0x040fe40001f61670 */
[C---:B------:R-:W-:Y:S02]  /*4cc0*/  ISETP.LT.OR P2, PT, R5.reuse, R202, P2 ;  /* 0x000000ca0500720c */ /* 0x040fe40001741670 */
[----:B------:R-:W-:Y:S02]  /*4cd0*/  ISETP.LT.OR P4, PT, R5, R201, P4 ;  /* 0x000000c90500720c */ /* 0x000fe40002781670 */
[----:B------:R-:W-:Y:S02]  /*4ce0*/  FSEL R117, R55, -INF , !P1 ;  /* 0xff80000037757808 */ /* 0x000fe40004800000 */
[----:B------:R-:W-:-:S02]  /*4cf0*/  ISETP.GE.AND P1, PT, R6, R205, PT ;  /* 0x000000cd0600720c */ /* 0x000fc40003f26270 */
[----:B------:R-:W-:Y:S02]  /*4d00*/  FSEL R126, R42, -INF , !P3 ;  /* 0xff8000002a7e7808 */ /* 0x000fe40005800000 */
[----:B------:R-:W-:Y:S02]  /*4d10*/  P2R R24, PR, RZ, 0x4 ;  /* 0x00000004ff187803 */ /* 0x000fe40000000000 */
[----:B------:R-:W-:Y:S02]  /*4d20*/  ISETP.GE.AND P3, PT, R6, R203, PT ;  /* 0x000000cb0600720c */ /* 0x000fe40003f66270 */
[----:B------:R-:W-:Y:S02]  /*4d30*/  FSEL R69, R61, -INF , !P6 ;  /* 0xff8000003d457808 */ /* 0x000fe40007000000 */
[----:B------:R-:W-:Y:S02]  /*4d40*/  FSEL R68, R40, -INF , !P4 ;  /* 0xff80000028447808 */ /* 0x000fe40006000000 */
[----:B------:R-:W-:-:S02]  /*4d50*/  ISETP.NE.AND P6, PT, R7, RZ, PT ;  /* 0x000000ff0700720c */ /* 0x000fc40003fc5270 */
[C---:B------:R-:W-:Y:S02]  /*4d60*/  ISETP.GE.AND P0, PT, R5.reuse, R203, PT ;  /* 0x000000cb0500720c */ /* 0x040fe40003f06270 */
[C---:B------:R-:W-:Y:S02]  /*4d70*/  ISETP.LT.OR P4, PT, R6.reuse, R200, P1 ;  /* 0x000000c80600720c */ /* 0x040fe40000f81670 */
[-C--:B------:R-:W-:Y:S02]  /*4d80*/  ISETP.LT.OR P1, PT, R6, R199.reuse, P3 ;  /* 0x000000c70600720c */ /* 0x080fe40001f21670 */
[----:B------:R-:W-:Y:S02]  /*4d90*/  ISETP.NE.AND P3, PT, R24, RZ, PT ;  /* 0x000000ff1800720c */ /* 0x000fe40003f65270 */
[----:B------:R-:W1:Y:S01]  /*4da0*/  LDSM.16.M88.4 R24, [R189+0x1800] ;  /* 0x00180000bd18783b */ /* 0x000e620000000200 */
[----:B------:R-:W-:Y:S01]  /*4db0*/  ISETP.LT.OR P0, PT, R5, R199, P0 ;  /* 0x000000c70500720c */ /* 0x000fe20000701670 */
[----:B------:R-:W-:Y:S01]  /*4dc0*/  VIADD R5, R4, 0x20 ;  /* 0x0000002004057836 */ /* 0x000fe20000000000 */
[----:B------:R-:W-:Y:S01]  /*4dd0*/  FSEL R127, R63, -INF , !P6 ;  /* 0xff8000003f7f7808 */ /* 0x000fe20007000000 */
[----:B------:R-:W-:-:S04]  /*4de0*/  DEPBAR.LE SB0, 0x0 ;  /* 0x000080000000791a */ /* 0x000fc80000000000 */
[----:B------:R-:W-:Y:S01]  /*4df0*/  HMMA.16816.F32.BF16 R60, R12, R28, R48 ;  /* 0x0000001c0c3c723c */ /* 0x000fe20000041830 */
[----:B------:R-:W-:Y:S01]  /*4e00*/  BAR.SYNC.DEFER_BLOCKING 0x0 ;  /* 0x0000000000007b1d */ /* 0x000fe20000010000 */
[C---:B------:R-:W-:Y:S02]  /*4e10*/  ISETP.GE.AND P2, PT, R6.reuse, R206, PT ;  /* 0x000000ce0600720c */ /* 0x040fe40003f46270 */
[----:B------:R-:W-:Y:S02]  /*4e20*/  P2R R7, PR, RZ, 0x1 ;  /* 0x00000001ff077803 */ /* 0x000fe40000000000 */
[C---:B------:R-:W-:Y:S01]  /*4e30*/  ISETP.GE.AND P0, PT, R6.reuse, R204, PT ;  /* 0x000000cc0600720c */ /* 0x040fe20003f06270 */
[----:B--2---:R-:W-:Y:S01]  /*4e40*/  HMMA.16816.F32.BF16 R48, R20, R36, R100 ;  /* 0x000000241430723c */ /* 0x004fe20000041864 */
[----:B------:R-:W-:Y:S02]  /*4e50*/  ISETP.LT.OR P6, PT, R6, R201, P2 ;  /* 0x000000c90600720c */ /* 0x000fe400017c1670 */
[----:B------:R-:W-:-:S02]  /*4e60*/  ISETP.NE.AND P2, PT, R7, RZ, PT ;  /* 0x000000ff0700720c */ /* 0x000fc40003f45270 */
[----:B------:R-:W-:Y:S01]  /*4e70*/  ISETP.LT.OR P0, PT, R6, R202, P0 ;  /* 0x000000ca0600720c */ /* 0x000fe20000701670 */
[----:B------:R-:W-:Y:S01]  /*4e80*/  VIADD R6, R4, 0x21 ;  /* 0x0000002104067836 */ /* 0x000fe20000000000 */
[----:B------:R-:W-:Y:S01]  /*4e90*/  FSEL R116, R34, -INF , !P2 ;  /* 0xff80000022747808 */ /* 0x000fe20005000000 */
[----:B------:R-:W-:Y:S01]  /*4ea0*/  HMMA.16816.F32.BF16 R20, R20, R38, R92 ;  /* 0x000000261414723c */ /* 0x000fe2000004185c */
[----:B------:R-:W-:Y:S02]  /*4eb0*/  ISETP.GE.AND P2, PT, R5, R204, PT ;  /* 0x000000cc0500720c */ /* 0x000fe40003f46270 */
[----:B------:R-:W-:Y:S02]  /*4ec0*/  FSEL R87, R32, -INF , !P3 ;  /* 0xff80000020577808 */ /* 0x000fe40005800000 */
[----:B------:R-:W-:Y:S02]  /*4ed0*/  FSEL R104, R33, -INF , !P0 ;  /* 0xff80000021687808 */ /* 0x000fe40004000000 */
[----:B------:R-:W-:-:S02]  /*4ee0*/  ISETP.GE.AND P3, PT, R5, R205, PT ;  /* 0x000000cd0500720c */ /* 0x000fc40003f66270 */
[----:B------:R-:W-:Y:S02]  /*4ef0*/  ISETP.GE.AND P0, PT, R5, R203, PT ;  /* 0x000000cb0500720c */ /* 0x000fe40003f06270 */
[----:B------:R-:W-:Y:S02]  /*4f00*/  FSEL R88, R53, -INF , !P5 ;  /* 0xff80000035587808 */ /* 0x000fe40006800000 */
[C---:B------:R-:W-:Y:S01]  /*4f10*/  ISETP.GE.AND P5, PT, R5.reuse, R206, PT ;  /* 0x000000ce0500720c */ /* 0x040fe20003fa6270 */
[----:B------:R-:W-:Y:S01]  /*4f20*/  HMMA.16816.F32.BF16 R52, R16, R36, R144 ;  /* 0x000000241034723c */ /* 0x000fe20000041890 */
[C---:B------:R-:W-:Y:S02]  /*4f30*/  ISETP.LT.OR P2, PT, R5.reuse, R202, P2 ;  /* 0x000000ca0500720c */ /* 0x040fe40001741670 */
[C---:B------:R-:W-:Y:S02]  /*4f40*/  ISETP.LT.OR P3, PT, R5.reuse, R200, P3 ;  /* 0x000000c80500720c */ /* 0x040fe40001f61670 */
[----:B------:R-:W-:-:S02]  /*4f50*/  ISETP.LT.OR P0, PT, R5, R199, P0 ;  /* 0x000000c70500720c */ /* 0x000fc40000701670 */
[----:B------:R-:W-:Y:S01]  /*4f60*/  ISETP.LT.OR P5, PT, R5, R201, P5 ;  /* 0x000000c90500720c */ /* 0x000fe20002fa1670 */
[----:B------:R-:W-:Y:S01]  /*4f70*/  VIADD R5, R4, 0x28 ;  /* 0x0000002804057836 */ /* 0x000fe20000000000 */
[----:B------:R-:W-:Y:S02]  /*4f80*/  P2R R28, PR, RZ, 0x4 ;  /* 0x00000004ff1c7803 */ /* 0x000fe40000000000 */
[C---:B------:R-:W-:Y:S02]  /*4f90*/  ISETP.GE.AND P2, PT, R6.reuse, R205, PT ;  /* 0x000000cd0600720c */ /* 0x040fe40003f46270 */
[----:B------:R-:W-:Y:S02]  /*4fa0*/  P2R R29, PR, RZ, 0x8 ;  /* 0x00000008ff1d7803 */ /* 0x000fe40000000000 */
[----:B------:R-:W-:Y:S02]  /*4fb0*/  P2R R7, PR, RZ, 0x1 ;  /* 0x00000001ff077803 */ /* 0x000fe40000000000 */
[----:B------:R-:W-:-:S02]  /*4fc0*/  ISETP.GE.AND P3, PT, R6, R206, PT ;  /* 0x000000ce0600720c */ /* 0x000fc40003f66270 */
[----:B------:R-:W-:Y:S02]  /*4fd0*/  FSEL R60, R60, -INF , !P5 ;  /* 0xff8000003c3c7808 */ /* 0x000fe40006800000 */
[C---:B------:R-:W-:Y:S02]  /*4fe0*/  ISETP.LT.OR P5, PT, R6.reuse, R200, P2 ;  /* 0x000000c80600720c */ /* 0x040fe400017a1670 */
[----:B------:R-:W-:Y:S02]  /*4ff0*/  FSEL R36, R41, -INF , !P6 ;  /* 0xff80000029247808 */ /* 0x000fe40007000000 */
[----:B------:R-:W-:Y:S02]  /*5000*/  ISETP.NE.AND P2, PT, R7, RZ, PT ;  /* 0x000000ff0700720c */ /* 0x000fe40003f45270 */
[----:B------:R-:W-:Y:S02]  /*5010*/  FSEL R37, R35, -INF , !P1 ;  /* 0xff80000023257808 */ /* 0x000fe40004800000 */
[C---:B------:R-:W-:Y:S01]  /*5020*/  ISETP.LT.OR P6, PT, R6.reuse, R201, P3 ;  /* 0x000000c90600720c */ /* 0x040fe20001fc1670 */
[----:B------:R-:W-:Y:S01]  /*5030*/  HMMA.16816.F32.BF16 R32, R8, R30, R64 ;  /* 0x0000001e0820723c */ /* 0x000fe20000041840 */
[----:B------:R-:W-:-:S02]  /*5040*/  ISETP.GE.AND P1, PT, R6, R204, PT ;  /* 0x000000cc0600720c */ /* 0x000fc40003f26270 */
[----:B------:R-:W-:Y:S02]  /*5050*/  ISETP.NE.AND P3, PT, R28, RZ, PT ;  /* 0x000000ff1c00720c */ /* 0x000fe40003f65270 */
[----:B------:R-:W-:Y:S02]  /*5060*/  ISETP.GE.AND P0, PT, R6, R203, PT ;  /* 0x000000cb0600720c */ /* 0x000fe40003f06270 */
[----:B------:R-:W-:Y:S02]  /*5070*/  FSEL R147, R46, -INF , !P2 ;  /* 0xff8000002e937808 */ /* 0x000fe40005000000 */
[----:B------:R-:W-:Y:S02]  /*5080*/  P2R R7, PR, RZ, 0x20 ;  /* 0x00000020ff077803 */ /* 0x000fe40000000000 */
[----:B------:R-:W-:Y:S02]  /*5090*/  ISETP.GE.AND P2, PT, R5, R204, PT ;  /* 0x000000cc0500720c */ /* 0x000fe40003f46270 */
[----:B------:R-:W-:-:S02]  /*50a0*/  ISETP.LT.OR P5, PT, R6, R202, P1 ;  /* 0x000000ca0600720c */ /* 0x000fc40000fa1670 */
[----:B------:R-:W-:Y:S02]  /*50b0*/  FSEL R144, R44, -INF , !P3 ;  /* 0xff8000002c907808 */ /* 0x000fe40005800000 */
[----:B------:R-:W-:Y:S01]  /*50c0*/  ISETP.LT.OR P1, PT, R6, R199, P0 ;  /* 0x000000c70600720c */ /* 0x000fe20000721670 */
[----:B------:R-:W-:Y:S01]  /*50d0*/  VIADD R6, R4, 0x29 ;  /* 0x0000002904067836 */ /* 0x000fe20000000000 */
[----:B------:R-:W-:Y:S02]  /*50e0*/  ISETP.GE.AND P3, PT, R5, R205, PT ;  /* 0x000000cd0500720c */ /* 0x000fe40003f66270 */
[----:B------:R-:W-:Y:S02]  /*50f0*/  FSEL R125, R43, -INF , !P4 ;  /* 0xff8000002b7d7808 */ /* 0x000fe40006000000 */
[----:B------:R-:W-:Y:S01]  /*5100*/  ISETP.NE.AND P4, PT, R29, RZ, PT ;  /* 0x000000ff1d00720c */ /* 0x000fe20003f85270 */
[----:B------:R-:W-:Y:S01]  /*5110*/  HMMA.16816.F32.BF16 R40, R16, R38, R140 ;  /* 0x000000261028723c */ /* 0x000fe2000004188c */
[----:B------:R-:W-:-:S02]  /*5120*/  ISETP.LT.OR P2, PT, R5, R202, P2 ;  /* 0x000000ca0500720c */ /* 0x000fc40001741670 */
[----:B------:R-:W-:Y:S02]  /*5130*/  FSEL R124, R61, -INF , !P6 ;  /* 0xff8000003d7c7808 */ /* 0x000fe40007000000 */
[----:B------:R-:W-:Y:S02]  /*5140*/  ISETP.LT.OR P6, PT, R5, R200, P3 ;  /* 0x000000c80500720c */ /* 0x000fe40001fc1670 */
[----:B------:R-:W-:Y:S02]  /*5150*/  FSEL R143, R45, -INF , !P5 ;  /* 0xff8000002d8f7808 */ /* 0x000fe40006800000 */
[----:B------:R-:W-:Y:S02]  /*5160*/  FSEL R151, R47, -INF , !P1 ;  /* 0xff8000002f977808 */ /* 0x000fe40004800000 */
[----:B------:R-:W-:Y:S01]  /*5170*/  ISETP.NE.AND P3, PT, R7, RZ, PT ;  /* 0x000000ff0700720c */ /* 0x000fe20003f65270 */
[----:B-1----:R-:W-:Y:S01]  /*5180*/  HMMA.16816.F32.BF16 R44, R12, R24, R48 ;  /* 0x000000180c2c723c */ /* 0x002fe20000041830 */
[----:B------:R-:W-:-:S02]  /*5190*/  FSEL R160, R62, -INF , !P4 ;  /* 0xff8000003ea07808 */ /* 0x000fc40006000000 */
[----:B------:R-:W-:Y:S02]  /*51a0*/  P2R R7, PR, RZ, 0x4 ;  /* 0x00000004ff077803 */ /* 0x000fe40000000000 */
[CC--:B------:R-:W-:Y:S01]  /*51b0*/  ISETP.GE.AND P4, PT, R5.reuse, R206.reuse, PT ;  /* 0x000000ce0500720c */ /* 0x0c0fe20003f86270 */
[----:B------:R-:W-:Y:S01]  /*51c0*/  HMMA.16816.F32.BF16 R12, R12, R26, R20 ;  /* 0x0000001a0c0c723c */ /* 0x000fe20000041814 */
[----:B------:R-:W-:Y:S02]  /*51d0*/  ISETP.GE.AND P2, PT, R6, R206, PT ;  /* 0x000000ce0600720c */ /* 0x000fe40003f46270 */
[C---:B------:R-:W-:Y:S02]  /*51e0*/  ISETP.GE.AND P0, PT, R5.reuse, R203, PT ;  /* 0x000000cb0500720c */ /* 0x040fe40003f06270 */
[----:B------:R-:W-:Y:S02]  /*51f0*/  ISETP.LT.OR P4, PT, R5, R201, P4 ;  /* 0x000000c90500720c */ /* 0x000fe40002781670 */
[----:B------:R-:W-:-:S02]  /*5200*/  P2R R28, PR, RZ, 0x40 ;  /* 0x00000040ff1c7803 */ /* 0x000fc40000000000 */
[----:B------:R-:W-:Y:S02]  /*5210*/  ISETP.LT.OR P5, PT, R6, R201, P2 ;  /* 0x000000c90600720c */ /* 0x000fe400017a1670 */
[----:B------:R-:W-:Y:S01]  /*5220*/  ISETP.LT.OR P6, PT, R5, R199, P0 ;  /* 0x000000c70500720c */ /* 0x000fe200007c1670 */
[----:B------:R-:W-:Y:S01]  /*5230*/  VIADD R5, R4, 0x30 ;  /* 0x0000003004057836 */ /* 0x000fe20000000000 */
[----:B------:R-:W-:Y:S02]  /*5240*/  FSEL R159, R63, -INF , !P3 ;  /* 0xff8000003f9f7808 */ /* 0x000fe40005800000 */
[C---:B------:R-:W-:Y:S02]  /*5250*/  ISETP.GE.AND P1, PT, R6.reuse, R205, PT ;  /* 0x000000cd0600720c */ /* 0x040fe40003f26270 */
[----:B------:R-:W-:Y:S02]  /*5260*/  ISETP.GE.AND P3, PT, R6, R203, PT ;  /* 0x000000cb0600720c */ /* 0x000fe40003f66270 */
[----:B------:R-:W-:-:S02]  /*5270*/  ISETP.NE.AND P2, PT, R7, RZ, PT ;  /* 0x000000ff0700720c */ /* 0x000fc40003f45270 */
[----:B------:R-:W-:Y:S02]  /*5280*/  ISETP.GE.AND P0, PT, R6, R204, PT ;  /* 0x000000cc0600720c */ /* 0x000fe40003f06270 */
[----:B------:R-:W-:Y:S02]  /*5290*/  FSEL R141, R56, -INF , !P4 ;  /* 0xff800000388d7808 */ /* 0x000fe40006000000 */
[----:B------:R-:W-:Y:S02]  /*52a0*/  P2R R7, PR, RZ, 0x20 ;  /* 0x00000020ff077803 */ /* 0x000fe40000000000 */
[----:B------:R-:W-:Y:S02]  /*52b0*/  ISETP.NE.AND P4, PT, R28, RZ, PT ;  /* 0x000000ff1c00720c */ /* 0x000fe40003f85270 */
[C---:B------:R-:W-:Y:S01]  /*52c0*/  ISETP.LT.OR P5, PT, R6.reuse, R200, P1 ;  /* 0x000000c80600720c */ /* 0x040fe20000fa1670 */
[----:B------:R-:W-:Y:S01]  /*52d0*/  HMMA.16816.F32.BF16 R28, R8, R24, R52 ;  /* 0x00000018081c723c */ /* 0x000fe20000041834 */
[----:B------:R-:W-:-:S02]  /*52e0*/  ISETP.LT.OR P1, PT, R6, R199, P3 ;  /* 0x000000c70600720c */ /* 0x000fc40001f21670 */
[C---:B------:R-:W-:Y:S02]  /*52f0*/  ISETP.GE.AND P3, PT, R5.reuse, R205, PT ;  /* 0x000000cd0500720c */ /* 0x040fe40003f66270 */
[----:B------:R-:W-:Y:S01]  /*5300*/  ISETP.LT.OR P0, PT, R6, R202, P0 ;  /* 0x000000ca0600720c */ /* 0x000fe20000701670 */
[----:B------:R-:W-:Y:S01]  /*5310*/  VIADD R6, R4, 0x31 ;  /* 0x0000003104067836 */ /* 0x000fe20000000000 */
[----:B------:R-:W-:Y:S01]  /*5320*/  FSEL R142, R32, -INF , !P2 ;  /* 0xff800000208e7808 */ /* 0x000fe20005000000 */
[----:B------:R-:W-:Y:S01]  /*5330*/  HMMA.16816.F32.BF16 R8, R8, R26, R40 ;  /* 0x0000001a0808723c */ /* 0x000fe20000041828 */
[----:B------:R-:W-:Y:S02]  /*5340*/  FSEL R158, R58, -INF , !P4 ;  /* 0xff8000003a9e7808 */ /* 0x000fe40006000000 */
[C---:B------:R-:W-:Y:S02]  /*5350*/  ISETP.GE.AND P2, PT, R5.reuse, R204, PT ;  /* 0x000000cc0500720c */ /* 0x040fe40003f46270 */
[----:B------:R-:W-:-:S02]  /*5360*/  ISETP.GE.AND P4, PT, R5, R206, PT ;  /* 0x000000ce0500720c */ /* 0x000fc40003f86270 */
[----:B------:R-:W-:Y:S02]  /*5370*/  ISETP.LT.OR P3, PT, R5, R200, P3 ;  /* 0x000000c80500720c */ /* 0x000fe40001f61670 */
[----:B------:R-:W-:Y:S02]  /*5380*/  FSEL R145, R33, -INF , !P0 ;  /* 0xff80000021917808 */ /* 0x000fe40004000000 */
[C---:B------:R-:W-:Y:S02]  /*5390*/  ISETP.GE.AND P0, PT, R5.reuse, R203, PT ;  /* 0x000000cb0500720c */ /* 0x040fe40003f06270 */
[C---:B------:R-:W-:Y:S02]  /*53a0*/  ISETP.LT.OR P2, PT, R5.reuse, R202, P2 ;  /* 0x000000ca0500720c */ /* 0x040fe40001741670 */
[----:B------:R-:W-:Y:S02]  /*53b0*/  ISETP.LT.OR P4, PT, R5, R201, P4 ;  /* 0x000000c90500720c */ /* 0x000fe40002781670 */
[----:B------:R-:W-:-:S02]  /*53c0*/  P2R R17, PR, RZ, 0x8 ;  /* 0x00000008ff117803 */ /* 0x000fc40000000000 */
[----:B------:R-:W-:Y:S02]  /*53d0*/  FSEL R149, R34, -INF , !P6 ;  /* 0xff80000022957808 */ /* 0x000fe40007000000 */
[----:B------:R-:W-:Y:S01]  /*53e0*/  ISETP.LT.OR P0, PT, R5, R199, P0 ;  /* 0x000000c70500720c */ /* 0x000fe20000701670 */
[C---:B------:R-:W-:Y:S01]  /*53f0*/  VIADD R5, R4.reuse, 0x38 ;  /* 0x0000003804057836 */ /* 0x040fe20000000000 */
[----:B------:R-:W-:Y:S01]  /*5400*/  P2R R16, PR, RZ, 0x4 ;  /* 0x00000004ff107803 */ /* 0x000fe20000000000 */
[----:B------:R-:W-:Y:S01]  /*5410*/  VIADD R4, R4, 0x39 ;  /* 0x0000003904047836 */ /* 0x000fe20000000000 */
[----:B------:R-:W-:Y:S02]  /*5420*/  ISETP.NE.AND P6, PT, R7, RZ, PT ;  /* 0x000000ff0700720c */ /* 0x000fe40003fc5270 */
[----:B------:R-:W-:Y:S02]  /*5430*/  ISETP.GE.AND P2, PT, R6, R205, PT ;  /* 0x000000cd0600720c */ /* 0x000fe40003f46270 */
[----:B------:R-:W-:-:S02]  /*5440*/  FSEL R152, R44, -INF , !P4 ;  /* 0xff8000002c987808 */ /* 0x000fc40006000000 */
[----:B------:R-:W-:Y:S02]  /*5450*/  ISETP.GE.AND P3, PT, R6, R206, PT ;  /* 0x000000ce0600720c */ /* 0x000fe40003f66270 */
[----:B------:R-:W-:Y:S02]  /*5460*/  ISETP.NE.AND P4, PT, R17, RZ, PT ;  /* 0x000000ff1100720c */ /* 0x000fe40003f85270 */
[----:B------:R-:W-:Y:S02]  /*5470*/  P2R R7, PR, RZ, 0x1 ;  /* 0x00000001ff077803 */ /* 0x000fe40000000000 */
[----:B------:R-:W-:Y:S02]  /*5480*/  FSEL R156, R59, -INF , !P5 ;  /* 0xff8000003b9c7808 */ /* 0x000fe40006800000 */
[----:B------:R-:W-:Y:S02]  /*5490*/  FSEL R148, R35, -INF , !P1 ;  /* 0xff80000023947808 */ /* 0x000fe40004800000 */
[----:B------:R-:W-:-:S02]  /*54a0*/  FSEL R140, R57, -INF , !P6 ;  /* 0xff800000398c7808 */ /* 0x000fc40007000000 */
[C---:B------:R-:W-:Y:S02]  /*54b0*/  ISETP.LT.OR P5, PT, R6.reuse, R200, P2 ;  /* 0x000000c80600720c */ /* 0x040fe400017a1670 */
[C---:B------:R-:W-:Y:S02]  /*54c0*/  ISETP.GE.AND P1, PT, R6.reuse, R204, PT ;  /* 0x000000cc0600720c */ /* 0x040fe40003f26270 */
[----:B------:R-:W-:Y:S02]  /*54d0*/  ISETP.LT.OR P6, PT, R6, R201, P3 ;  /* 0x000000c90600720c */ /* 0x000fe40001fc1670 */
[----:B------:R-:W-:Y:S02]  /*54e0*/  FSEL R169, R46, -INF , !P4 ;  /* 0xff8000002ea97808 */ /* 0x000fe40006000000 */
[----:B------:R-:W-:Y:S02]  /*54f0*/  ISETP.GE.AND P0, PT, R6, R203, PT ;  /* 0x000000cb0600720c */ /* 0x000fe40003f06270 */
[----:B------:R-:W-:-:S02]  /*5500*/  ISETP.GE.AND P4, PT, R5, R206, PT ;  /* 0x000000ce0500720c */ /* 0x000fc40003f86270 */
[----:B------:R-:W-:Y:S02]  /*5510*/  ISETP.NE.AND P2, PT, R7, RZ, PT ;  /* 0x000000ff0700720c */ /* 0x000fe40003f45270 */
[----:B------:R-:W-:Y:S02]  /*5520*/  P2R R7, PR, RZ, 0x20 ;  /* 0x00000020ff077803 */ /* 0x000fe40000000000 */
[----:B------:R-:W-:Y:S02]  /*5530*/  ISETP.LT.OR P5, PT, R6, R202, P1 ;  /* 0x000000ca0600720c */ /* 0x000fe40000fa1670 */
[----:B------:R-:W-:Y:S02]  /*5540*/  FSEL R150, R45, -INF , !P6 ;  /* 0xff8000002d967808 */ /* 0x000fe40007000000 */
[----:B------:R-:W-:Y:S02]  /*5550*/  ISETP.NE.AND P3, PT, R16, RZ, PT ;  /* 0x000000ff1000720c */ /* 0x000fe40003f65270 */
[----:B------:R-:W-:-:S02]  /*5560*/  ISETP.LT.OR P1, PT, R6, R199, P0 ;  /* 0x000000c70600720c */ /* 0x000fc40000721670 */
[C---:B------:R-:W-:Y:S02]  /*5570*/  ISETP.LT.OR P6, PT, R5.reuse, R201, P4 ;  /* 0x000000c90500720c */ /* 0x040fe400027c1670 */
[C---:B------:R-:W-:Y:S02]  /*5580*/  ISETP.GE.AND P0, PT, R5.reuse, R203, PT ;  /* 0x000000cb0500720c */ /* 0x040fe40003f06270 */
[----:B------:R-:W-:Y:S02]  /*5590*/  FSEL R163, R30, -INF , !P2 ;  /* 0xff8000001ea37808 */ /* 0x000fe40005000000 */
[----:B------:R-:W-:Y:S02]  /*55a0*/  ISETP.GE.AND P2, PT, R5, R204, PT ;  /* 0x000000cc0500720c */ /* 0x000fe40003f46270 */
[----:B------:R-:W-:Y:S02]  /*55b0*/  FSEL R155, R28, -INF , !P3 ;  /* 0xff8000001c9b7808 */ /* 0x000fe40005800000 */
[----:B------:R-:W-:-:S02]  /*55c0*/  P2R R6, PR, RZ, 0x40 ;  /* 0x00000040ff067803 */ /* 0x000fc40000000000 */
[----:B------:R-:W-:Y:S02]  /*55d0*/  ISETP.GE.AND P3, PT, R5, R205, PT ;  /* 0x000000cd0500720c */ /* 0x000fe40003f66270 */
[----:B------:R-:W-:Y:S02]  /*55e0*/  ISETP.NE.AND P4, PT, R7, RZ, PT ;  /* 0x000000ff0700720c */ /* 0x000fe40003f85270 */
[----:B------:R-:W-:Y:S02]  /*55f0*/  ISETP.LT.OR P6, PT, R5, R199, P0 ;  /* 0x000000c70500720c */ /* 0x000fe400007c1670 */
[----:B------:R-:W-:Y:S02]  /*5600*/  FSEL R153, R29, -INF , !P5 ;  /* 0xff8000001d997808 */ /* 0x000fe40006800000 */
[----:B------:R-:W-:Y:S02]  /*5610*/  ISETP.GE.AND P0, PT, R4, R206, PT ;  /* 0x000000ce0400720c */ /* 0x000fe40003f06270 */
[----:B------:R-:W-:-:S02]  /*5620*/  PLOP3.LUT P5, PT, PT, PT, UP0, 0x80, 0x0 ;  /* 0x000000000000781c */ /* 0x000fc40003faf008 */
[C---:B------:R-:W-:Y:S02]  /*5630*/  ISETP.LT.OR P2, PT, R5.reuse, R202, P2 ;  /* 0x000000ca0500720c */ /* 0x040fe40001741670 */
[----:B------:R-:W-:Y:S02]  /*5640*/  ISETP.LT.OR P3, PT, R5, R200, P3 ;  /* 0x000000c80500720c */ /* 0x000fe40001f61670 */
[----:B------:R-:W-:Y:S02]  /*5650*/  FSEL R170, R47, -INF , !P4 ;  /* 0xff8000002faa7808 */ /* 0x000fe40006000000 */
[----:B------:R-:W-:Y:S02]  /*5660*/  FSEL R161, R31, -INF , !P1 ;  /* 0xff8000001fa17808 */ /* 0x000fe40004800000 */
[C---:B------:R-:W-:Y:S02]  /*5670*/  ISETP.LT.OR P4, PT, R4.reuse, R201, P0 ;  /* 0x000000c90400720c */ /* 0x040fe40000781670 */
[----:B------:R-:W-:-:S02]  /*5680*/  ISETP.GE.AND P1, PT, R4, R205, PT ;  /* 0x000000cd0400720c */ /* 0x000fc40003f26270 */
[----:B------:R-:W-:Y:S02]  /*5690*/  ISETP.GE.AND P0, PT, R4, R204, PT ;  /* 0x000000cc0400720c */ /* 0x000fe40003f06270 */
[----:B------:R-:W-:Y:S02]  /*56a0*/  FSEL R154, R8, -INF , !P2 ;  /* 0xff800000089a7808 */ /* 0x000fe40005000000 */
[C---:B------:R-:W-:Y:S02]  /*56b0*/  ISETP.GE.AND P2, PT, R4.reuse, R203, PT ;  /* 0x000000cb0400720c */ /* 0x040fe40003f46270 */
[----:B------:R-:W-:Y:S02]  /*56c0*/  P2R R5, PR, RZ, 0x8 ;  /* 0x00000008ff057803 */ /* 0x000fe40000000000 */
[C---:B------:R-:W-:Y:S02]  /*56d0*/  ISETP.LT.OR P3, PT, R4.reuse, R200, P1 ;  /* 0x000000c80400720c */ /* 0x040fe40000f61670 */
[----:B------:R-:W-:-:S02]  /*56e0*/  ISETP.LT.OR P1, PT, R4, R202, P0 ;  /* 0x000000ca0400720c */ /* 0x000fc40000721670 */
[----:B------:R-:W-:Y:S02]  /*56f0*/  ISETP.LT.OR P0, PT, R4, R199, P2 ;  /* 0x000000c70400720c */ /* 0x000fe40001701670 */
[----:B------:R-:W-:Y:S02]  /*5700*/  FSEL R162, R10, -INF , !P6 ;  /* 0xff8000000aa27808 */ /* 0x000fe40007000000 */
[----:B------:R-:W-:Y:S02]  /*5710*/  ISETP.NE.AND P2, PT, R5, RZ, PT ;  /* 0x000000ff0500720c */ /* 0x000fe40003f45270 */
[----:B------:R-:W-:Y:S02]  /*5720*/  ISETP.NE.AND P6, PT, R6, RZ, PT ;  /* 0x000000ff0600720c */ /* 0x000fe40003fc5270 */
        /* <DEDUP_REMOVED lines=8> */
[----:B------:R-:W-:Y:S01]  /*57b0*/  UIADD3 UR7, UR17, -0x2, URZ ;  /* 0xfffffffe11077890 */ /* 0x000fe2000fffe03f */
[----:B------:R-:W-:Y:S01]  /*57c0*/  ISETP.GE.AND P0, PT, R174, UR6, PT ;  /* 0x00000006ae007c0c */ /* 0x000fe2000bf06270 */
[----:B------:R-:W-:Y:S01]  /*57d0*/  IMAD.U32 R6, RZ, RZ, UR10 ;  /* 0x0000000aff067e24 */ /* 0x000fe2000f8e00ff */
[----:B------:R-:W-:Y:S01]  /*57e0*/  BSSY B0, `(.L_x_1425) ;  /* 0x0000032000007945 */ /* 0x000fe20003800000 */
[----:B------:R-:W-:Y:S01]  /*57f0*/  USHF.R.S32.HI UR6, URZ, 0x1f, UR7 ;  /* 0x0000001f3f067899 */ /* 0x000fe20008011407 */
[----:B------:R-:W-:Y:S01]  /*5800*/  IMAD.U32 R10, RZ, RZ, UR10 ;  /* 0x0000000aff0a7e24 */ /* 0x000fe2000f8e00ff */
[----:B------:R-:W-:Y:S01]  /*5810*/  UIMAD UR20, UR20, UR7, URZ ;  /* 0x00000007141472a4 */ /* 0x000fe2000f8e023f */
[----:B------:R-:W-:-:S03]  /*5820*/  IMAD.WIDE.U32 R4, R136, UR7, R240 ;  /* 0x0000000788047c25 */ /* 0x000fc6000f8e00f0 */
[----:B------:R-:W-:Y:S01]  /*5830*/  UIMAD UR6, UR6, UR21, UR20 ;  /* 0x00000015060672a4 */ /* 0x000fe2000f8e0214 */
[----:B------:R-:W-:-:S03]  /*5840*/  IMAD.U32 R8, RZ, RZ, UR11 ;  /* 0x0000000bff087e24 */ /* 0x000fc6000f8e00ff */
[----:B------:R-:W1:Y:S01]  /*5850*/  @!P0 LDC.64 R12, c[0x0][0x218] ;  /* 0x00008600ff0c8b82 */ /* 0x000e620000000a00 */
[----:B------:R-:W-:Y:S01]  /*5860*/  @!P0 LEA R6, P1, R6, R4, 0x5 ;  /* 0x0000000406068211 */ /* 0x000fe200078228ff */
[----:B------:R-:W-:Y:S01]  /*5870*/  VIADD R7, R5, UR6 ;  /* 0x0000000605077c36 */ /* 0x000fe20008000000 */
[----:B------:R-:W-:Y:S01]  /*5880*/  @!P0 IADD3 R9, P3, R4, UR24, RZ ;  /* 0x0000001804098c10 */ /* 0x000fe2000ff7e0ff */
[----:B------:R2:W-:Y:S03]  /*5890*/  @P0 STS.128 [R207+0x4000], RZ ;  /* 0x004000ffcf000388 */ /* 0x0005e60000000c00 */
[----:B------:R-:W-:Y:S01]  /*58a0*/  @!P0 LEA.HI.X R14, R10, R7, R8, 0x5, P1 ;  /* 0x000000070a0e8211 */ /* 0x000fe200008f2c08 */
[----:B------:R-:W3:Y:S01]  /*58b0*/  @!P0 LDC.64 R16, c[0x0][0x218] ;  /* 0x00008600ff108b82 */ /* 0x000ee20000000a00 */
[----:B------:R-:W-:-:S07]  /*58c0*/  @!P0 IADD3.X R11, R7, UR22, RZ, P3, !PT ;  /* 0x00000016070b8c10 */ /* 0x000fce0009ffe4ff */
        /* <DEDUP_REMOVED lines=35> */
.L_x_1426:
[----:B------:R-:W-:Y:S05]  /*5b00*/  BSYNC B0 ;  /* 0x0000000000007941 */ /* 0x000fea0003800000 */
.L_x_1425:
[----:B------:R-:W0:Y:S02]  /*5b10*/  LDGDEPBAR ;  /* 0x00000000000079af */ /* 0x000e240000000000 */
.L_x_1424:
[----:B------:R-:W-:Y:S01]  /*5b20*/  FMNMX.FTZ R6, R78, R76, !PT ;  /* 0x0000004c4e067209 */ /* 0x000fe20007810000 */
[----:B------:R-:W-:Y:S01]  /*5b30*/  USHF.L.U32 UR7, UR37, 0x1, URZ ;  /* 0x0000000125077899 */ /* 0x000fe2000800063f */
[----:B-1----:R-:W-:Y:S01]  /*5b40*/  FMNMX.FTZ R4, R84, R85, !PT ;  /* 0x0000005554047209 */ /* 0x002fe20007810000 */
[----:B------:R-:W-:Y:S01]  /*5b50*/  VIADD R238, R249, 0x4 ;  /* 0x00000004f9ee7836 */ /* 0x000fe20000000000 */
[----:B------:R-:W-:Y:S01]  /*5b60*/  FMNMX.FTZ R6, R77, R6, !PT ;  /* 0x000000064d067209 */ /* 0x000fe20007810000 */
[----:B------:R-:W-:Y:S01]  /*5b70*/  UIADD3 UR6, UR7, 0x1, URZ ;  /* 0x0000000107067890 */ /* 0x000fe2000fffe03f */
[----:B------:R-:W-:Y:S01]  /*5b80*/  FMNMX.FTZ R4, R79, R4, !PT ;  /* 0x000000044f047209 */ /* 0x000fe20007810000 */
[----:B--2---:R-:W-:Y:S01]  /*5b90*/  IMAD.WIDE.U32 R10, R239, -0x2daee0ad, RZ ;  /* 0xd2511f53ef0a7825 */ /* 0x004fe200078e00ff */
[----:B------:R-:W-:Y:S01]  /*5ba0*/  FMNMX.FTZ R6, R74, R6, !PT ;  /* 0x000000064a067209 */ /* 0x000fe20007810000 */
[----:B------:R-:W-:Y:S01]  /*5bb0*/  UIADD3 UR36, UR31, -0x4498517b, URZ ;  /* 0xbb67ae851f247890 */ /* 0x000fe2000fffe03f */
[----:B------:R-:W-:Y:S01]  /*5bc0*/  FMNMX.FTZ R4, R75, R4, !PT ;  /* 0x000000044b047209 */ /* 0x000fe20007810000 */
[----:B------:R-:W-:Y:S01]  /*5bd0*/  IMAD.WIDE.U32 R20, R249, -0x326172a9, RZ ;  /* 0xcd9e8d57f9147825 */ /* 0x000fe200078e00ff */
[----:B------:R-:W-:Y:S01]  /*5be0*/  FMNMX.FTZ R6, R72, R6, !PT ;  /* 0x0000000648067209 */ /* 0x000fe20007810000 */
[----:B------:R-:W-:Y:S01]  /*5bf0*/  UIADD3 UR38, UR30, -0x61c88647, URZ ;  /* 0x9e3779b91e267890 */ /* 0x000fe2000fffe03f */
[----:B------:R-:W-:Y:S01]  /*5c00*/  FMNMX.FTZ R7, R89, R4, !PT ;  /* 0x0000000459077209 */ /* 0x000fe20007810000 */
[----:B------:R-:W-:Y:S01]  /*5c10*/  IMAD.WIDE.U32 R4, R238, -0x326172a9, RZ ;  /* 0xcd9e8d57ee047825 */ /* 0x000fe200078e00ff */
[----:B------:R-:W-:Y:S01]  /*5c20*/  FMNMX.FTZ R6, R69, R6, !PT ;  /* 0x0000000645067209 */ /* 0x000fe20007810000 */
[----:B------:R-:W-:Y:S01]  /*5c30*/  UIADD3 UR35, UR30, 0x3c6ef372, URZ ;  /* 0x3c6ef3721e237890 */ /* 0x000fe2000fffe03f */
[----:B------:R-:W-:Y:S01]  /*5c40*/  LOP3.LUT R250, R138, UR30, RZ, 0x3c, !PT ;  /* 0x0000001e8afa7c12 */ /* 0x000fe2000f8e3cff */
[----:B------:R-:W-:Y:S01]  /*5c50*/  IMAD.U32 R13, RZ, RZ, UR7 ;  /* 0x00000007ff0d7e24 */ /* 0x000fe2000f8e00ff */
[----:B------:R-:W-:Y:S01]  /*5c60*/  FMNMX.FTZ R6, R68, R6, !PT ;  /* 0x0000000644067209 */ /* 0x000fe20007810000 */
[----:B------:R-:W-:Y:S01]  /*5c70*/  ULDC UR39, c[0x0][0x2ec] ;  /* 0x0000bb0000277ab9 */ /* 0x000fe20000000800 */
[----:B------:R-:W-:Y:S01]  /*5c80*/  LOP3.LUT R12, R5, R250, RZ, 0x3c, !PT ;  /* 0x000000fa050c7212 */ /* 0x000fe200078e3cff */
[----:B------:R-:W-:Y:S01]  /*5c90*/  IMAD.U32 R5, RZ, RZ, UR6 ;  /* 0x00000006ff057e24 */ /* 0x000fe2000f8e00ff */
[----:B------:R-:W-:Y:S01]  /*5ca0*/  FMNMX.FTZ R6, R36, R6, !PT ;  /* 0x0000000624067209 */ /* 0x000fe20007810000 */
[----:B------:R-:W-:Y:S01]  /*5cb0*/  UIADD3 UR34, UR31, 0x76cf5d0a, URZ ;  /* 0x76cf5d0a1f227890 */ /* 0x000fe2000fffe03f */
[----:B------:R-:W-:Y:S01]  /*5cc0*/  FMNMX.FTZ R14, R86, R82, !PT ;  /* 0x00000052560e7209 */ /* 0x000fe20007810000 */
[----:B------:R-:W-:Y:S01]  /*5cd0*/  IMAD.WIDE.U32 R16, R12, -0x2daee0ad, RZ ;  /* 0xd2511f530c107825 */ /* 0x000fe200078e00ff */
[----:B------:R-:W-:Y:S01]  /*5ce0*/  FMNMX.FTZ R6, R60, R6, !PT ;  /* 0x000000063c067209 */ /* 0x000fe20007810000 */
[----:B------:R-:W-:Y:S01]  /*5cf0*/  UIADD3 UR29, UR31, 0x32370b8f, URZ ;  /* 0x32370b8f1f1d7890 */ /* 0x000fe2000fffe03f */
[----:B------:R-:W-:Y:S01]  /*5d00*/  FMNMX.FTZ R7, R88, R7, !PT ;  /* 0x0000000758077209 */ /* 0x000fe20007810000 */
[----:B------:R-:W-:Y:S01]  /*5d10*/  UIADD3 UR33, UR30, -0x255992d5, URZ ;  /* 0xdaa66d2b1e217890 */ /* 0x000fe2000fffe03f */
[----:B------:R-:W-:Y:S01]  /*5d20*/  FMNMX.FTZ R6, R124, R6, !PT ;  /* 0x000000067c067209 */ /* 0x000fe20007810000 */
[----:B------:R-:W-:Y:S01]  /*5d30*/  UIADD3 UR25, UR30, 0x78dde6e4, URZ ;  /* 0x78dde6e41e197890 */ /* 0x000fe2000fffe03f */
[----:B------:R-:W-:Y:S01]  /*5d40*/  LOP3.LUT R12, R11, UR31, R5, 0x96, !PT ;  /* 0x0000001f0b0c7c12 */ /* 0x000fe2000f8e9605 */
[----:B------:R-:W-:Y:S01]  /*5d50*/  UIADD3 UR23, UR31, -0x126145ec, URZ ;  /* 0xed9eba141f177890 */ /* 0x000fe2000fffe03f */
[----:B------:R-:W-:Y:S01]  /*5d60*/  FMNMX.FTZ R6, R141, R6, !PT ;  /* 0x000000068d067209 */ /* 0x000fe20007810000 */
[----:B------:R-:W-:Y:S01]  /*5d70*/  UIADD3 UR20, UR31, -0x56f99767, URZ ;  /* 0xa90668991f147890 */ /* 0x000fe2000fffe03f */
[----:B------:R-:W-:Y:S01]  /*5d80*/  FMNMX.FTZ R5, R81, R14, !PT ;  /* 0x0000000e51057209 */ /* 0x000fe20007810000 */
[----:B------:R-:W-:Y:S01]  /*5d90*/  UIADD3 UR21, UR30, 0x1715609d, URZ ;  /* 0x1715609d1e157890 */ /* 0x000fe2000fffe03f */
[----:B------:R-:W-:-:S02]  /*5da0*/  FMNMX.FTZ R6, R140, R6, !PT ;  /* 0x000000068c067209 */ /* 0x000fc40007810000 */
[----:B------:R-:W-:Y:S02]  /*5db0*/  FMNMX.FTZ R7, R87, R7, !PT ;  /* 0x0000000757077209 */ /* 0x000fe40007810000 */
[----:B------:R-:W-:Y:S02]  /*5dc0*/  FMNMX.FTZ R6, R152, R6, !PT ;  /* 0x0000000698067209 */ /* 0x000fe40007810000 */
[----:B------:R-:W-:Y:S02]  /*5dd0*/  LOP3.LUT R8, R21, R250, RZ, 0x3c, !PT ;  /* 0x000000fa15087212 */ /* 0x000fe400078e3cff */
[----:B------:R-:W-:Y:S02]  /*5de0*/  FMNMX.FTZ R6, R150, R6, !PT ;  /* 0x0000000696067209 */ /* 0x000fe40007810000 */
[----:B------:R-:W-:Y:S01]  /*5df0*/  FMNMX.FTZ R5, R80, R5, !PT ;  /* 0x0000000550057209 */ /* 0x000fe20007810000 */
[----:B------:R-:W-:Y:S01]  /*5e00*/  IMAD.WIDE.U32 R8, R8, -0x2daee0ad, RZ ;  /* 0xd2511f5308087825 */ /* 0x000fe200078e00ff */
[----:B------:R-:W-:-:S02]  /*5e10*/  FMNMX.FTZ R6, R165, R6, !PT ;  /* 0x00000006a5067209 */ /* 0x000fc40007810000 */
[----:B------:R-:W-:Y:S02]  /*5e20*/  FMNMX.FTZ R7, R104, R7, !PT ;  /* 0x0000000768077209 */ /* 0x000fe40007810000 */
[----:B------:R-:W-:Y:S02]  /*5e30*/  FMNMX.FTZ R6, R166, R6, !PT ;  /* 0x00000006a6067209 */ /* 0x000fe40007810000 */
[----:B------:R-:W-:Y:S02]  /*5e40*/  FMNMX.FTZ R5, R105, R5, !PT ;  /* 0x0000000569057209 */ /* 0x000fe40007810000 */
[----:B------:R-:W-:Y:S01]  /*5e50*/  FMNMX.FTZ R7, R144, R7, !PT ;  /* 0x0000000790077209 */ /* 0x000fe20007810000 */
[----:B------:R-:W1:Y:S01]  /*5e60*/  SHFL.BFLY PT, R73, R6, 0x2, 0x1f ;  /* 0x0c401f0006497f89 */ /* 0x000e6200000e0000 */
[----:B------:R-:W-:Y:S02]  /*5e70*/  LOP3.LUT R18, R9, UR36, R10, 0x96, !PT ;  /* 0x0000002409127c12 */ /* 0x000fe4000f8e960a */
[----:B------:R-:W-:-:S02]  /*5e80*/  FMNMX.FTZ R5, R117, R5, !PT ;  /* 0x0000000575057209 */ /* 0x000fc40007810000 */
[----:B------:R-:W-:Y:S01]  /*5e90*/  LOP3.LUT R13, R11, UR31, R13, 0x96, !PT ;  /* 0x0000001f0b0d7c12 */ /* 0x000fe2000f8e960d */
[----:B------:R-:W-:Y:S01]  /*5ea0*/  IMAD.WIDE.U32 R58, R18, -0x326172a9, RZ ;  /* 0xcd9e8d57123a7825 */ /* 0x000fe200078e00ff */
[----:B------:R-:W-:Y:S02]  /*5eb0*/  FMNMX.FTZ R5, R116, R5, !PT ;  /* 0x0000000574057209 */ /* 0x000fe40007810000 */
[----:B------:R-:W-:Y:S01]  /*5ec0*/  LOP3.LUT R15, R17, UR36, R10, 0x96, !PT ;  /* 0x00000024110f7c12 */ /* 0x000fe2000f8e960a */
[----:B------:R-:W-:Y:S01]  /*5ed0*/  IMAD.WIDE.U32 R10, R13, -0x326172a9, RZ ;  /* 0xcd9e8d570d0a7825 */ /* 0x000fe200078e00ff */
[----:B------:R-:W-:Y:S02]  /*5ee0*/  FMNMX.FTZ R5, R37, R5, !PT ;  /* 0x0000000525057209 */ /* 0x000fe40007810000 */
[----:B------:R-:W-:Y:S01]  /*5ef0*/  LEA R185, R0, UR4, 0x1 ;  /* 0x0000000400b97c11 */ /* 0x000fe2000f8e08ff */
[----:B------:R-:W-:Y:S01]  /*5f00*/  IMAD.WIDE.U32 R56, R15, -0x326172a9, RZ ;  /* 0xcd9e8d570f387825 */ /* 0x000fe200078e00ff */
[----:B------:R-:W-:-:S03]  /*5f10*/  LOP3.LUT R13, R11, UR38, R4, 0x96, !PT ;  /* 0x000000260b0d7c12 */ /* 0x000fc6000f8e9604 */
[--C-:B------:R-:W-:Y:S01]  /*5f20*/  IMAD R186, R3, 0x2, R185.reuse ;  /* 0x0000000203ba7824 */ /* 0x100fe200078e02b9 */
[----:B------:R-:W-:Y:S01]  /*5f30*/  LOP3.LUT R15, R57, UR35, R10, 0x96, !PT ;  /* 0x00000023390f7c12 */ /* 0x000fe2000f8e960a */
[C---:B------:R-:W-:Y:S01]  /*5f40*/  IMAD R188, R2.reuse, 0x2, R185 ;  /* 0x0000000202bc7824 */ /* 0x040fe200078e02b9 */
[----:B------:R-:W-:Y:S01]  /*5f50*/  LDSM.16.MT88.4 R28, [R185+0x6000] ;  /* 0x00600000b91c783b */ /* 0x000fe20000004200 */
[----:B------:R-:W-:Y:S01]  /*5f60*/  IMAD R187, R2, 0x2, R186 ;  /* 0x0000000202bb7824 */ /* 0x000fe200078e02ba */
[----:B-1----:R-:W-:Y:S02]  /*5f70*/  FMNMX.FTZ R73, R6, R73, !PT ;  /* 0x0000004906497209 */ /* 0x002fe40007810000 */
[----:B------:R-:W-:Y:S01]  /*5f80*/  LDSM.16.MT88.4 R40, [R188+0x6000] ;  /* 0x00600000bc28783b */ /* 0x000fe20000004200 */
[----:B------:R-:W-:-:S03]  /*5f90*/  FMNMX.FTZ R6, R143, R7, !PT ;  /* 0x000000078f067209 */ /* 0x000fc60007810000 */
[----:B------:R-:W1:Y:S01]  /*5fa0*/  SHFL.BFLY PT, R9, R73, 0x1, 0x1f ;  /* 0x0c201f0049097f89 */ /* 0x000e6200000e0000 */
[----:B------:R-:W-:Y:S01]  /*5fb0*/  FMNMX.FTZ R71, R142, R6, !PT ;  /* 0x000000068e477209 */ /* 0x000fe20007810000 */
[----:B------:R-:W-:Y:S01]  /*5fc0*/  IMAD.WIDE.U32 R6, R12, -0x326172a9, RZ ;  /* 0xcd9e8d570c067825 */ /* 0x000fe200078e00ff */
[----:B------:R-:W-:Y:S01]  /*5fd0*/  LOP3.LUT R12, R11, UR38, R20, 0x96, !PT ;  /* 0x000000260b0c7c12 */ /* 0x000fe2000f8e9614 */
[----:B------:R-:W-:Y:S01]  /*5fe0*/  LDSM.16.MT88.4 R32, [R186+0x6000] ;  /* 0x00600000ba20783b */ /* 0x000fe20000004200 */
[----:B------:R-:W-:Y:S02]  /*5ff0*/  FMNMX.FTZ R71, R145, R71, !PT ;  /* 0x0000004791477209 */ /* 0x000fe40007810000 */
[----:B------:R-:W-:Y:S01]  /*6000*/  LOP3.LUT R22, R7, UR38, R4, 0x96, !PT ;  /* 0x0000002607167c12 */ /* 0x000fe2000f8e9604 */
        /* <DEDUP_REMOVED lines=8> */
[----:B------:R-:W-:Y:S02]  /*6090*/  LOP3.LUT R17, R7, UR38, R20, 0x96, !PT ;  /* 0x0000002607117c12 */ /* 0x000fe4000f8e9614 */
[----:B------:R-:W-:Y:S02]  /*60a0*/  FMNMX.FTZ R7, R148, R4, !PT ;  /* 0x0000000494077209 */ /* 0x000fe40007810000 */
[----:B------:R-:W-:Y:S02]  /*60b0*/  FMNMX.FTZ R5, R96, R90, !PT ;  /* 0x0000005a60057209 */ /* 0x000fe40007810000 */
[----:B-1----:R-:W-:-:S02]  /*60c0*/  FMNMX.FTZ R73, R73, R9, !PT ;  /* 0x0000000949497209 */ /* 0x002fc40007810000 */
[----:B------:R-:W-:Y:S02]  /*60d0*/  FMNMX.FTZ R71, R154, R71, !PT ;  /* 0x000000479a477209 */ /* 0x000fe40007810000 */
[----:B------:R-:W-:Y:S02]  /*60e0*/  FMNMX.FTZ R7, R163, R7, !PT ;  /* 0x00000007a3077209 */ /* 0x000fe40007810000 */
[C---:B------:R-:W-:Y:S02]  /*60f0*/  LOP3.LUT R11, R59.reuse, UR35, R10, 0x96, !PT ;  /* 0x000000233b0b7c12 */ /* 0x040fe4000f8e960a */
[--C-:B------:R-:W-:Y:S02]  /*6100*/  LOP3.LUT R14, R59, UR35, R6.reuse, 0x96, !PT ;  /* 0x000000233b0e7c12 */ /* 0x100fe4000f8e9606 */
[----:B------:R-:W-:Y:S01]  /*6110*/  LOP3.LUT R19, R57, UR35, R6, 0x96, !PT ;  /* 0x0000002339137c12 */ /* 0x000fe2000f8e9606 */
[----:B------:R-:W-:Y:S01]  /*6120*/  FMUL.FTZ R6, R73, UR39 ;  /* 0x0000002749067c20 */ /* 0x000fe20008410000 */
[----:B------:R-:W-:Y:S01]  /*6130*/  FMNMX.FTZ R5, R91, R5, !PT ;  /* 0x000000055b057209 */ /* 0x000fe20007810000 */
[----:B------:R-:W-:Y:S01]  /*6140*/  IMAD.WIDE.U32 R20, R11, -0x2daee0ad, RZ ;  /* 0xd2511f530b147825 */ /* 0x000fe200078e00ff */
[----:B------:R-:W-:-:S02]  /*6150*/  FMNMX.FTZ R71, R157, R71, !PT ;  /* 0x000000479d477209 */ /* 0x000fc40007810000 */
[----:B------:R-:W-:Y:S01]  /*6160*/  FSETP.NEU.FTZ.AND P0, PT, R73, -INF , PT ;  /* 0xff8000004900780b */ /* 0x000fe20003f1d000 */
[----:B------:R-:W-:Y:S01]  /*6170*/  IMAD.WIDE.U32 R114, R14, -0x2daee0ad, RZ ;  /* 0xd2511f530e727825 */ /* 0x000fe200078e00ff */
[----:B------:R-:W-:Y:S01]  /*6180*/  FMNMX.FTZ R7, R161, R7, !PT ;  /* 0x00000007a1077209 */ /* 0x000fe20007810000 */
[----:B------:R-:W1:Y:S01]  /*6190*/  SHFL.BFLY PT, R10, R71, 0x2, 0x1f ;  /* 0x0c401f00470a7f89 */ /* 0x000e6200000e0000 */
[----:B------:R-:W-:Y:S01]  /*61a0*/  FMNMX.FTZ R9, R83, R5, !PT ;  /* 0x0000000553097209 */ /* 0x000fe20007810000 */
[----:B------:R-:W-:Y:S01]  /*61b0*/  IMAD.WIDE.U32 R4, R12, -0x2daee0ad, RZ ;  /* 0xd2511f530c047825 */ /* 0x000fe200078e00ff */
[----:B------:R-:W-:Y:S02]  /*61c0*/  FSEL R6, R6, RZ, P0 ;  /* 0x000000ff06067208 */ /* 0x000fe40000000000 */
[----:B------:R-:W-:Y:S01]  /*61d0*/  FMNMX.FTZ R7, R162, R7, !PT ;  /* 0x00000007a2077209 */ /* 0x000fe20007810000 */
[----:B------:R-:W-:Y:S01]  /*61e0*/  IMAD.WIDE.U32 R12, R13, -0x2daee0ad, RZ ;  /* 0xd2511f530d0c7825 */ /* 0x000fe200078e00ff */
[----:B------:R-:W-:-:S02]  /*61f0*/  FMNMX.FTZ R9, R128, R9, !PT ;  /* 0x0000000980097209 */ /* 0x000fc40007810000 */
[----:B------:R-:W-:Y:S01]  /*6200*/  LOP3.LUT R18, R5, UR34, R8, 0x96, !PT ;  /* 0x0000002205127c12 */ /* 0x000fe2000f8e9608 */
[----:B------:R-:W-:Y:S01]  /*6210*/  FFMA.FTZ R5, R78, UR39, -R6 ;  /* 0x000000274e057c23 */ /* 0x000fe20008010806 */
[----:B------:R-:W-:Y:S01]  /*6220*/  LOP3.LUT R23, R21, UR29, R4, 0x96, !PT ;  /* 0x0000001d15177c12 */ /* 0x000fe2000f8e9604 */
[----:B------:R-:W-:Y:S01]  /*6230*/  IMAD.WIDE.U32 R14, R15, -0x2daee0ad, RZ ;  /* 0xd2511f530f0e7825 */ /* 0x000fe200078e00ff */
[----:B------:R-:W-:Y:S01]  /*6240*/  FMNMX.FTZ R4, R164, R7, !PT ;  /* 0x00000007a4047209 */ /* 0x000fe20007810000 */
[----:B------:R2:W-:Y:S01]  /*6250*/  MUFU.EX2 R237, R5 ;  /* 0x0000000500ed7308 */ /* 0x0005e20000000800 */
[----:B------:R-:W-:Y:S01]  /*6260*/  FMNMX.FTZ R9, R127, R9, !PT ;  /* 0x000000097f097209 */ /* 0x000fe20007810000 */
[----:B------:R-:W-:Y:S01]  /*6270*/  FFMA.FTZ R7, R77, UR39, -R6 ;  /* 0x000000274d077c23 */ /* 0x000fe20008010806 */
[----:B------:R-:W-:Y:S01]  /*6280*/  IMAD.WIDE.U32 R112, R19, -0x2daee0ad, RZ ;  /* 0xd2511f5313707825 */ /* 0x000fe200078e00ff */
[----:B------:R-:W3:Y:S01]  /*6290*/  SHFL.BFLY PT, R70, R4, 0x2, 0x1f ;  /* 0x0c401f0004467f89 */ /* 0x000ee200000e0000 */
[----:B------:R-:W-:-:S02]  /*62a0*/  FMNMX.FTZ R9, R126, R9, !PT ;  /* 0x000000097e097209 */ /* 0x000fc40007810000 */
[----:B------:R-:W-:Y:S01]  /*62b0*/  IMAD.WIDE.U32 R18, R18, -0x326172a9, RZ ;  /* 0xcd9e8d5712127825 */ /* 0x000fe200078e00ff */
[----:B------:R4:W-:Y:S01]  /*62c0*/  MUFU.EX2 R233, R7 ;  /* 0x0000000700e97308 */ /* 0x0009e20000000800 */
[----:B-1----:R-:W-:Y:S02]  /*62d0*/  FMNMX.FTZ R71, R71, R10, !PT ;  /* 0x0000000a47477209 */ /* 0x002fe40007810000 */
[----:B------:R-:W-:-:S03]  /*62e0*/  IMAD.WIDE.U32 R10, R17, -0x2daee0ad, RZ ;  /* 0xd2511f53110a7825 */ /* 0x000fc600078e00ff */
[----:B------:R-:W1:Y:S02]  /*62f0*/  SHFL.BFLY PT, R17, R71, 0x1, 0x1f ;  /* 0x0c201f0047117f89 */ /* 0x000e6400000e0000 */
[----:B------:R-:W-:Y:S01]  /*6300*/  LOP3.LUT R146, R11, UR34, R8, 0x96, !PT ;  /* 0x000000220b927c12 */ /* 0x000fe2000f8e9608 */
[----:B--2---:R-:W-:Y:S01]  /*6310*/  FFMA.FTZ R5, R76, UR39, -R6 ;  /* 0x000000274c057c23 */ /* 0x004fe20008010806 */
[----:B------:R-:W-:Y:S02]  /*6320*/  LOP3.LUT R115, R115, UR29, R10, 0x96, !PT ;  /* 0x0000001d73737c12 */ /* 0x000fe4000f8e960a */
[----:B------:R-:W-:Y:S01]  /*6330*/  LOP3.LUT R10, R13, UR34, R16, 0x96, !PT ;  /* 0x000000220d0a7c12 */ /* 0x000fe2000f8e9610 */
[----:B------:R2:W-:Y:S01]  /*6340*/  MUFU.EX2 R235, R5 ;  /* 0x0000000500eb7308 */ /* 0x0005e20000000800 */
[----:B----4-:R-:W-:Y:S01]  /*6350*/  FFMA.FTZ R7, R74, UR39, -R6 ;  /* 0x000000274a077c23 */ /* 0x010fe20008010806 */
[----:B---3--:R-:W-:-:S06]  /*6360*/  FMNMX.FTZ R70, R4, R70, !PT ;  /* 0x0000004604467209 */ /* 0x008fcc0007810000 */
[----:B------:R3:W-:Y:S01]  /*6370*/  MUFU.EX2 R231, R7 ;  /* 0x0000000700e77308 */ /* 0x0007e20000000800 */
[----:B------:R-:W4:Y:S01]  /*6380*/  SHFL.BFLY PT, R21, R70, 0x1, 0x1f ;  /* 0x0c201f0046157f89 */ /* 0x000f2200000e0000 */
[----:B--2---:R-:W-:Y:S01]  /*6390*/  FMNMX.FTZ R5, R125, R9, !PT ;  /* 0x000000097d057209 */ /* 0x004fe20007810000 */
[----:B------:R-:W-:Y:S01]  /*63a0*/  IMAD.WIDE.U32 R8, R22, -0x2daee0ad, RZ ;  /* 0xd2511f5316087825 */ /* 0x000fe200078e00ff */
[----:B-1----:R-:W-:Y:S02]  /*63b0*/  FMNMX.FTZ R71, R71, R17, !PT ;  /* 0x0000001147477209 */ /* 0x002fe40007810000 */
[----:B------:R-:W-:Y:S02]  /*63c0*/  FMNMX.FTZ R5, R160, R5, !PT ;  /* 0x00000005a0057209 */ /* 0x000fe40007810000 */
[----:B------:R-:W-:Y:S02]  /*63d0*/  LOP3.LUT R59, R9, UR34, R16, 0x96, !PT ;  /* 0x00000022093b7c12 */ /* 0x000fe4000f8e9610 */
[----:B------:R-:W-:Y:S01]  /*63e0*/  FMNMX.FTZ R5, R159, R5, !PT ;  /* 0x000000059f057209 */ /* 0x000fe20007810000 */
[----:B---3--:R-:W-:Y:S01]  /*63f0*/  FFMA.FTZ R7, R72, UR39, -R6 ;  /* 0x0000002748077c23 */ /* 0x008fe20008010806 */
[----:B------:R-:W-:-:S02]  /*6400*/  LOP3.LUT R16, R15, UR29, R12, 0x96, !PT ;  /* 0x0000001d0f107c12 */ /* 0x000fc4000f8e960c */
[----:B------:R-:W-:Y:S01]  /*6410*/  FMNMX.FTZ R5, R158, R5, !PT ;  /* 0x000000059e057209 */ /* 0x000fe20007810000 */
[----:B------:R1:W-:Y:S01]  /*6420*/  MUFU.EX2 R230, R7 ;  /* 0x0000000700e67308 */ /* 0x0003e20000000800 */
[----:B------:R-:W-:Y:S01]  /*6430*/  LOP3.LUT R12, R19, UR33, R58, 0x96, !PT ;  /* 0x00000021130c7c12 */ /* 0x000fe2000f8e963a */
[----:B------:R-:W-:Y:S01]  /*6440*/  IMAD.WIDE.U32 R16, R16, -0x326172a9, RZ ;  /* 0xcd9e8d5710107825 */ /* 0x000fe200078e00ff */
[----:B------:R-:W-:Y:S02]  /*6450*/  FMNMX.FTZ R5, R156, R5, !PT ;  /* 0x000000059c057209 */ /* 0x000fe40007810000 */
[----:B------:R-:W-:Y:S01]  /*6460*/  FSETP.NEU.FTZ.AND P0, PT, R71, -INF , PT ;  /* 0xff8000004700780b */ /* 0x000fe20003f1d000 */
[----:B------:R-:W-:Y:S01]  /*6470*/  IMAD.WIDE.U32 R12, R12, -0x2daee0ad, RZ ;  /* 0xd2511f530c0c7825 */ /* 0x000fe200078e00ff */
[----:B------:R-:W-:Y:S02]  /*6480*/  FMNMX.FTZ R4, R169, R5, !PT ;  /* 0x00000005a9047209 */ /* 0x000fe40007810000 */
[----:B------:R-:W-:Y:S01]  /*6490*/  LOP3.LUT R57, R113, UR29, R8, 0x96, !PT ;  /* 0x0000001d71397c12 */ /* 0x000fe2000f8e9608 */
[----:B------:R-:W-:Y:S01]  /*64a0*/  FFMA.FTZ R8, R68, UR39, -R6 ;  /* 0x0000002744087c23 */ /* 0x000fe20008010806 */
[----:B------:R-:W-:-:S02]  /*64b0*/  FMNMX.FTZ R4, R170, R4, !PT ;  /* 0x00000004aa047209 */ /* 0x000fc40007810000 */
[----:B------:R-:W-:Y:S01]  /*64c0*/  LOP3.LUT R15, R13, UR23, R20, 0x96, !PT ;  /* 0x000000170d0f7c12 */ /* 0x000fe2000f8e9614 */
[----:B------:R2:W-:Y:S01]  /*64d0*/  MUFU.EX2 R234, R8 ;  /* 0x0000000800ea7308 */ /* 0x0005e20000000800 */
[----:B------:R-:W-:Y:S01]  /*64e0*/  FMNMX.FTZ R72, R167, R4, !PT ;  /* 0x00000004a7487209 */ /* 0x000fe20007810000 */
[----:B------:R-:W-:-:S04]  /*64f0*/  IMAD.WIDE.U32 R4, R10, -0x326172a9, RZ ;  /* 0xcd9e8d570a047825 */ /* 0x000fc800078e00ff */
[----:B-1----:R-:W-:Y:S01]  /*6500*/  FFMA.FTZ R7, R69, UR39, -R6 ;  /* 0x0000002745077c23 */ /* 0x002fe20008010806 */
[----:B----4-:R-:W-:Y:S02]  /*6510*/  FMNMX.FTZ R70, R70, R21, !PT ;  /* 0x0000001546467209 */ /* 0x010fe40007810000 */
[----:B------:R-:W-:Y:S01]  /*6520*/  FMNMX.FTZ R72, R168, R72, !PT ;  /* 0x00000048a8487209 */ /* 0x000fe20007810000 */
[----:B------:R-:W-:Y:S01]  /*6530*/  IMAD.WIDE.U32 R10, R23, -0x326172a9, RZ ;  /* 0xcd9e8d57170a7825 */ /* 0x000fe200078e00ff */
[----:B------:R1:W-:Y:S01]  /*6540*/  MUFU.EX2 R232, R7 ;  /* 0x0000000700e87308 */ /* 0x0003e20000000800 */
[----:B------:R-:W-:Y:S02]  /*6550*/  LOP3.LUT R9, R5, UR33, R56, 0x96, !PT ;  /* 0x0000002105097c12 */ /* 0x000fe4000f8e9638 */
[----:B------:R-:W3:Y:S01]  /*6560*/  SHFL.BFLY PT, R19, R72, 0x2, 0x1f ;  /* 0x0c401f0048137f89 */ /* 0x000ee200000e0000 */
[----:B------:R-:W-:Y:S02]  /*6570*/  LOP3.LUT R18, R11, UR25, R18, 0x96, !PT ;  /* 0x000000190b127c12 */ /* 0x000fe4000f8e9612 */
[----:B--2---:R-:W-:-:S04]  /*6580*/  IMAD.WIDE.U32 R8, R9, -0x2daee0ad, RZ ;  /* 0xd2511f5309087825 */ /* 0x004fc800078e00ff */
[----:B------:R-:W-:Y:S01]  /*6590*/  IMAD.WIDE.U32 R24, R18, -0x2daee0ad, RZ ;  /* 0xd2511f5312187825 */ /* 0x000fe200078e00ff */
[----:B------:R-:W-:-:S03]  /*65a0*/  LOP3.LUT R11, R9, UR23, R14, 0x96, !PT ;  /* 0x00000017090b7c12 */ /* 0x000fc6000f8e960e */
[----:B-1----:R-:W-:Y:S01]  /*65b0*/  FMUL.FTZ R7, R71, UR39 ;  /* 0x0000002747077c20 */ /* 0x002fe20008410000 */
[----:B------:R-:W-:Y:S01]  /*65c0*/  IMAD.WIDE.U32 R14, R15, -0x326172a9, RZ ;  /* 0xcd9e8d570f0e7825 */ /* 0x000fe200078e00ff */
[----:B------:R-:W-:-:S03]  /*65d0*/  LOP3.LUT R12, R25, UR20, R12, 0x96, !PT ;  /* 0x00000014190c7c12 */ /* 0x000fc6000f8e960c */
[----:B------:R-:W-:Y:S02]  /*65e0*/  FSEL R5, R7, RZ, P0 ;  /* 0x000000ff07057208 */ /* 0x000fe40000000000 */
[----:B------:R-:W-:Y:S01]  /*65f0*/  FSETP.NEU.FTZ.AND P0, PT, R70, -INF , PT ;  /* 0xff8000004600780b */ /* 0x000fe20003f1d000 */
[----:B------:R-:W-:Y:S01]  /*6600*/  IMAD.WIDE.U32 R12, R12, -0x326172a9, RZ ;  /* 0xcd9e8d570c0c7825 */ /* 0x000fe200078e00ff */
[----:B------:R-:W-:-:S03]  /*6610*/  LOP3.LUT R25, R15, UR21, R10, 0x96, !PT ;  /* 0x000000150f197c12 */ /* 0x000fc6000f8e960a */
[----:B------:R-:W-:Y:S01]  /*6620*/  FFMA.FTZ R7, R84, UR39, -R5 ;  /* 0x0000002754077c23 */ /* 0x000fe20008010805 */
[----:B---3--:R-:W-:Y:S01]  /*6630*/  FMNMX.FTZ R72, R72, R19, !PT ;  /* 0x0000001348487209 */ /* 0x008fe20007810000 */
[----:B------:R-:W-:Y:S01]  /*6640*/  IMAD.WIDE.U32 R10, R11, -0x326172a9, RZ ;  /* 0xcd9e8d570b0a7825 */ /* 0x000fe200078e00ff */
[----:B------:R-:W-:Y:S01]  /*6650*/  LOP3.LUT R14, R13, UR16, R14, 0x96, !PT ;  /* 0x000000100d0e7c12 */ /* 0x000fe2000f8e960e */
[----:B------:R1:W-:Y:S01]  /*6660*/  MUFU.EX2 R229, R7 ;  /* 0x0000000700e57308 */ /* 0x0003e20000000800 */
[----:B------:R-:W-:Y:S01]  /*6670*/  LOP3.LUT R20, R12, 0xff, RZ, 0xc0, !PT ;  /* 0x000000ff0c147812 */ /* 0x000fe200078ec0ff */
[----:B------:R-:W2:Y:S01]  /*6680*/  SHFL.BFLY PT, R18, R72, 0x1, 0x1f ;  /* 0x0c201f0048127f89 */ /* 0x000ea200000e0000 */
[----:B------:R-:W-:Y:S02]  /*6690*/  LOP3.LUT R21, R11, UR21, R16, 0x96, !PT ;  /* 0x000000150b157c12 */ /* 0x000fe4000f8e9610 */
[----:B------:R-:W-:-:S04]  /*66a0*/  SHF.R.U32.HI R19, RZ, 0x10, R12 ;  /* 0x00000010ff137819 */ /* 0x000fc8000001160c */
[----:B------:R-:W-:Y:S02]  /*66b0*/  LOP3.LUT R19, R19, 0xff, RZ, 0xc0, !PT ;  /* 0x000000ff13137812 */ /* 0x000fe400078ec0ff */
[----:B-1----:R-:W-:Y:S01]  /*66c0*/  LOP3.LUT R7, R17, UR25, R4, 0x96, !PT ;  /* 0x0000001911077c12 */ /* 0x002fe2000f8e9604 */
[----:B------:R-:W-:-:S04]  /*66d0*/  FFMA.FTZ R4, R85, UR39, -R5 ;  /* 0x0000002755047c23 */ /* 0x000fc80008010805 */
[----:B------:R1:W-:Y:S01]  /*66e0*/  MUFU.EX2 R228, R4 ;  /* 0x0000000400e47308 */ /* 0x0003e20000000800 */
[----:B------:R-:W-:-:S04]  /*66f0*/  IMAD.WIDE.U32 R22, R7, -0x2daee0ad, RZ ;  /* 0xd2511f5307167825 */ /* 0x000fc800078e00ff */
[----:B------:R-:W-:Y:S01]  /*6700*/  FFMA.FTZ R7, R75, UR39, -R5 ;  /* 0x000000274b077c23 */ /* 0x000fe20008010805 */
[----:B--2---:R-:W-:Y:S02]  /*6710*/  FMNMX.FTZ R72, R72, R18, !PT ;  /* 0x0000001248487209 */ /* 0x004fe40007810000 */
[----:B------:R-:W-:Y:S01]  /*6720*/  LOP3.LUT R8, R23, UR20, R8, 0x96, !PT ;  /* 0x0000001417087c12 */ /* 0x000fe2000f8e9608 */
[----:B------:R2:W-:Y:S01]  /*6730*/  MUFU.EX2 R227, R7 ;  /* 0x0000000700e37308 */ /* 0x0005e20000000800 */
[----:B------:R-:W-:-:S03]  /*6740*/  SHF.R.U32.HI R23, RZ, 0x18, R12 ;  /* 0x00000018ff177819 */ /* 0x000fc6000001160c */
[----:B------:R-:W-:-:S03]  /*6750*/  IMAD.WIDE.U32 R8, R8, -0x326172a9, RZ ;  /* 0xcd9e8d5708087825 */ /* 0x000fc600078e00ff */
[----:B------:R-:W-:Y:S01]  /*6760*/  LOP3.LUT R17, R8, 0xff, RZ, 0xc0, !PT ;  /* 0x000000ff08117812 */ /* 0x000fe200078ec0ff */
[----:B-1----:R-:W-:Y:S01]  /*6770*/  FFMA.FTZ R4, R79, UR39, -R5 ;  /* 0x000000274f047c23 */ /* 0x002fe20008010805 */
[----:B------:R-:W-:-:S03]  /*6780*/  SHF.R.U32.HI R16, RZ, 0x18, R8 ;  /* 0x00000018ff107819 */ /* 0x000fc60000011608 */
[----:B------:R1:W3:Y:S01]  /*6790*/  MUFU.EX2 R226, R4 ;  /* 0x0000000400e27308 */ /* 0x0002e20000000800 */
[----:B--2---:R-:W-:Y:S02]  /*67a0*/  LOP3.LUT R7, R9, UR16, R10, 0x96, !PT ;  /* 0x0000001009077c12 */ /* 0x004fe4000f8e960a */
[----:B------:R-:W-:Y:S02]  /*67b0*/  LOP3.LUT R9, R8, 0xffff, RZ, 0xc0, !PT ;  /* 0x0000ffff08097812 */ /* 0x000fe400078ec0ff */
[----:B------:R-:W-:Y:S02]  /*67c0*/  SHF.R.U32.HI R3, RZ, 0x10, R7 ;  /* 0x00000010ff037819 */ /* 0x000fe40000011607 */
[----:B------:R-:W-:-:S04]  /*67d0*/  SHF.R.U32.HI R9, RZ, 0x8, R9 ;  /* 0x00000008ff097819 */ /* 0x000fc80000011609 */
[----:B------:R-:W-:Y:S02]  /*67e0*/  PRMT R17, R17, 0x5410, R9 ;  /* 0x0000541011117816 */ /* 0x000fe40000000009 */
        /* <DEDUP_REMOVED lines=10> */
[----:B-1----:R-:W-:-:S02]  /*6890*/  SHF.R.U32.HI R11, RZ, 0x10, R8 ;  /* 0x00000010ff0b7819 */ /* 0x002fc40000011608 */
[----:B------:R-:W-:Y:S02]  /*68a0*/  LOP3.LUT R8, R7, 0xffff, RZ, 0xc0, !PT ;  /* 0x0000ffff07087812 */ /* 0x000fe400078ec0ff */
[----:B------:R-:W-:Y:S02]  /*68b0*/  LOP3.LUT R15, R11, 0xff, RZ, 0xc0, !PT ;  /* 0x000000ff0b0f7812 */ /* 0x000fe400078ec0ff */
[----:B------:R-:W-:Y:S01]  /*68c0*/  LOP3.LUT R11, R7, 0xff, RZ, 0xc0, !PT ;  /* 0x000000ff070b7812 */ /* 0x000fe200078ec0ff */
[----:B------:R-:W-:Y:S01]  /*68d0*/  FFMA.FTZ R7, R36, UR39, -R6 ;  /* 0x0000002724077c23 */ /* 0x000fe20008010806 */
[----:B--2---:R-:W-:Y:S01]  /*68e0*/  SHF.R.U32.HI R10, RZ, 0x8, R8 ;  /* 0x00000008ff0a7819 */ /* 0x004fe20000011608 */
[----:B------:R-:W-:Y:S01]  /*68f0*/  FFMA.FTZ R8, R81, UR39, -R4 ;  /* 0x0000002751087c23 */ /* 0x000fe20008010804 */
[----:B------:R-:W-:Y:S01]  /*6900*/  PRMT R15, R15, 0x5410, R16 ;  /* 0x000054100f0f7816 */ /* 0x000fe20000000010 */
[----:B------:R3:W-:Y:S01]  /*6910*/  MUFU.EX2 R225, R7 ;  /* 0x0000000700e17308 */ /* 0x0007e20000000800 */
[----:B------:R-:W-:Y:S01]  /*6920*/  PRMT R11, R11, 0x5410, R10 ;  /* 0x000054100b0b7816 */ /* 0x000fe2000000000a */
[----:B----4-:R-:W-:-:S06]  /*6930*/  FMUL.FTZ R0, R72, UR39 ;  /* 0x0000002748007c20 */ /* 0x010fcc0008410000 */
[----:B------:R1:W2:Y:S01]  /*6940*/  MUFU.EX2 R221, R8 ;  /* 0x0000000800dd7308 */ /* 0x0002a20000000800 */
[----:B------:R-:W-:-:S05]  /*6950*/  FSEL R0, R0, RZ, P0 ;  /* 0x000000ff00007208 */ /* 0x000fca0000000000 */
[----:B------:R-:W-:Y:S01]  /*6960*/  FFMA.FTZ R2, R96, UR39, -R0 ;  /* 0x0000002760027c23 */ /* 0x000fe20008010800 */
[----:B---3--:R-:W-:-:S03]  /*6970*/  F2FP.BF16.F32.PACK_AB R7, R227, R226 ;  /* 0x000000e2e307723e */ /* 0x008fc600000010ff */
[----:B------:R3:W-:Y:S01]  /*6980*/  MUFU.EX2 R220, R2 ;  /* 0x0000000200dc7308 */ /* 0x0007e20000000800 */
[----:B-1----:R-:W-:Y:S02]  /*6990*/  LOP3.LUT R8, R3, 0xff, RZ, 0xc0, !PT ;  /* 0x000000ff03087812 */ /* 0x002fe400078ec0ff */
[----:B------:R-:W-:Y:S01]  /*69a0*/  HSET2.LE.AND R3, R17, R173, PT ;  /* 0x000000ad11037233 */ /* 0x000fe20003803000 */
[----:B------:R-:W-:Y:S01]  /*69b0*/  IMAD.WIDE.U32 R16, R25, -0x2daee0ad, RZ ;  /* 0xd2511f5319107825 */ /* 0x000fe200078e00ff */
[----:B------:R-:W-:-:S03]  /*69c0*/  PRMT R8, R8, 0x5410, R9 ;  /* 0x0000541008087816 */ /* 0x000fc60000000009 */
[----:B------:R-:W-:Y:S02]  /*69d0*/  LOP3.LUT R10, R3, R7, RZ, 0xc0, !PT ;  /* 0x00000007030a7212 */ /* 0x000fe400078ec0ff */
[--C-:B------:R-:W-:Y:S01]  /*69e0*/  HSET2.LE.AND R7, R11, R173.reuse, PT ;  /* 0x000000ad0b077233 */ /* 0x100fe20003803000 */
[----:B------:R-:W-:Y:S01]  /*69f0*/  FFMA.FTZ R11, R90, UR39, -R0 ;  /* 0x000000275a0b7c23 */ /* 0x000fe20008010800 */
[--C-:B---3--:R-:W-:Y:S02]  /*6a00*/  HSET2.LE.AND R2, R15, R173.reuse, PT ;  /* 0x000000ad0f027233 */ /* 0x108fe40003803000 */
[----:B--2---:R-:W-:Y:S01]  /*6a10*/  F2FP.BF16.F32.PACK_AB R3, R223, R221 ;  /* 0x000000dddf03723e */ /* 0x004fe200000010ff */
[----:B------:R1:W2:Y:S01]  /*6a20*/  MUFU.EX2 R219, R11 ;  /* 0x0000000b00db7308 */ /* 0x0002a20000000800 */
[----:B------:R-:W-:Y:S02]  /*6a30*/  HSET2.LE.AND R9, R8, R173, PT ;  /* 0x000000ad08097233 */ /* 0x000fe40003803000 */
[----:B------:R-:W-:-:S02]  /*6a40*/  F2FP.BF16.F32.PACK_AB R8, R228, R229 ;  /* 0x000000e5e408723e */ /* 0x000fc400000010ff */
[----:B------:R-:W-:Y:S02]  /*6a50*/  F2FP.BF16.F32.PACK_AB R15, R222, R224 ;  /* 0x000000e0de0f723e */ /* 0x000fe400000010ff */
[----:B------:R-:W-:Y:S02]  /*6a60*/  LOP3.LUT R8, R7, R8, RZ, 0xc0, !PT ;  /* 0x0000000807087212 */ /* 0x000fe400078ec0ff */
[----:B------:R-:W-:Y:S02]  /*6a70*/  LOP3.LUT R7, R12, 0xffff, RZ, 0xc0, !PT ;  /* 0x0000ffff0c077812 */ /* 0x000fe400078ec0ff */
[----:B------:R-:W-:Y:S01]  /*6a80*/  LOP3.LUT R9, R9, R15, RZ, 0xc0, !PT ;  /* 0x0000000f09097212 */ /* 0x000fe200078ec0ff */
[--C-:B------:R-:W-:Y:S01]  /*6a90*/  FFMA.FTZ R15, R83, UR39, -R0.reuse ;  /* 0x00000027530f7c23 */ /* 0x100fe20008010800 */
[----:B------:R-:W-:Y:S02]  /*6aa0*/  SHF.R.U32.HI R13, RZ, 0x8, R7 ;  /* 0x00000008ff0d7819 */ /* 0x000fe40000011607 */
[----:B------:R-:W-:Y:S01]  /*6ab0*/  LOP3.LUT R12, R14, 0xffff, RZ, 0xc0, !PT ;  /* 0x0000ffff0e0c7812 */ /* 0x000fe200078ec0ff */
[----:B------:R3:W-:Y:S01]  /*6ac0*/  MUFU.EX2 R214, R15 ;  /* 0x0000000f00d67308 */ /* 0x0007e20000000800 */
[----:B-1----:R-:W-:Y:S01]  /*6ad0*/  LOP3.LUT R11, R2, R3, RZ, 0xc0, !PT ;  /* 0x00000003020b7212 */ /* 0x002fe200078ec0ff */
[----:B------:R-:W-:Y:S01]  /*6ae0*/  FFMA.FTZ R2, R91, UR39, -R0 ;  /* 0x000000275b027c23 */ /* 0x000fe20008010800 */
[----:B------:R-:W-:-:S02]  /*6af0*/  SHF.R.U32.HI R12, RZ, 0x8, R12 ;  /* 0x00000008ff0c7819 */ /* 0x000fc4000001160c */
[----:B------:R-:W-:Y:S02]  /*6b00*/  LOP3.LUT R18, R17, UR15, R24, 0x96, !PT ;  /* 0x0000000f11127c12 */ /* 0x000fe4000f8e9618 */
[----:B------:R-:W-:Y:S01]  /*6b10*/  LDSM.16.MT88.4 R24, [R185+0x6800] ;  /* 0x00680000b918783b */ /* 0x000fe20000004200 */
[----:B------:R1:W4:Y:S01]  /*6b20*/  MUFU.EX2 R218, R2 ;  /* 0x0000000200da7308 */ /* 0x0003220000000800 */
[C---:B------:R-:W-:Y:S06]  /*6b30*/  HMMA.16816.F32.BF16 R80, R8.reuse, R28, RZ ;  /* 0x0000001c0850723c */ /* 0x040fec00000418ff */
[----:B------:R-:W-:Y:S01]  /*6b40*/  HMMA.16816.F32.BF16 R108, R8, R40, RZ ;  /* 0x00000028086c723c */ /* 0x000fe200000418ff */
[----:B---3--:R-:W-:-:S05]  /*6b50*/  SHF.R.U32.HI R15, RZ, 0x10, R14 ;  /* 0x00000010ff0f7819 */ /* 0x008fca000001160e */
[----:B------:R-:W-:Y:S01]  /*6b60*/  HMMA.16816.F32.BF16 R96, R8, R32, RZ ;  /* 0x000000200860723c */ /* 0x000fe200000418ff */
[----:B-1----:R-:W-:Y:S01]  /*6b70*/  IMAD.WIDE.U32 R2, R21, -0x2daee0ad, RZ ;  /* 0xd2511f5315027825 */ /* 0x002fe200078e00ff */
[----:B------:R-:W-:-:S04]  /*6b80*/  LOP3.LUT R21, R14, 0xff, RZ, 0xc0, !PT ;  /* 0x000000ff0e157812 */ /* 0x000fc800078ec0ff */
[C---:B------:R-:W-:Y:S01]  /*6b90*/  HMMA.16816.F32.BF16 R100, R8.reuse, R30, RZ ;  /* 0x0000001e0864723c */ /* 0x040fe200000418ff */
[----:B------:R-:W-:Y:S02]  /*6ba0*/  LOP3.LUT R7, R3, UR15, R22, 0x96, !PT ;  /* 0x0000000f03077c12 */ /* 0x000fe4000f8e9616 */
[----:B------:R-:W-:Y:S01]  /*6bb0*/  PRMT R22, R20, 0x5410, R13 ;  /* 0x0000541014167816 */ /* 0x000fe2000000000d */
[--C-:B------:R-:W-:Y:S01]  /*6bc0*/  FFMA.FTZ R13, R89, UR39, -R5.reuse ;  /* 0x00000027590d7c23 */ /* 0x100fe20008010805 */
[----:B------:R-:W-:Y:S01]  /*6bd0*/  SHF.R.U32.HI R20, RZ, 0x18, R14 ;  /* 0x00000018ff147819 */ /* 0x000fe2000001160e */
[C---:B------:R-:W-:Y:S01]  /*6be0*/  HMMA.16816.F32.BF16 R76, R8.reuse, R42, RZ ;  /* 0x0000002a084c723c */ /* 0x040fe200000418ff */
[----:B------:R-:W-:Y:S01]  /*6bf0*/  LOP3.LUT R14, R15, 0xff, RZ, 0xc0, !PT ;  /* 0x000000ff0f0e7812 */ /* 0x000fe200078ec0ff */
[----:B------:R1:W-:Y:S01]  /*6c00*/  MUFU.EX2 R216, R13 ;  /* 0x0000000d00d87308 */ /* 0x0003e20000000800 */
[----:B------:R-:W-:Y:S01]  /*6c10*/  PRMT R12, R21, 0x5410, R12 ;  /* 0x00005410150c7816 */ /* 0x000fe2000000000c */
[----:B------:R-:W-:Y:S01]  /*6c20*/  FFMA.FTZ R21, R104, UR39, -R5 ;  /* 0x0000002768157c23 */ /* 0x000fe20008010805 */
[----:B------:R-:W-:Y:S01]  /*6c30*/  PRMT R15, R19, 0x5410, R23 ;  /* 0x00005410130f7816 */ /* 0x000fe20000000017 */
[----:B------:R-:W-:Y:S01]  /*6c40*/  HMMA.16816.F32.BF16 R92, R8, R46, RZ ;  /* 0x0000002e085c723c */ /* 0x000fe200000418ff */
[----:B------:R-:W-:-:S02]  /*6c50*/  PRMT R23, R14, 0x5410, R20 ;  /* 0x000054100e177816 */ /* 0x000fc40000000014 */
[--C-:B------:R-:W-:Y:S01]  /*6c60*/  HSET2.LE.AND R14, R22, R173.reuse, PT ;  /* 0x000000ad160e7233 */ /* 0x100fe20003803000 */
[----:B------:R3:W-:Y:S01]  /*6c70*/  MUFU.EX2 R213, R21 ;  /* 0x0000001500d57308 */ /* 0x0007e20000000800 */
[--C-:B------:R-:W-:Y:S02]  /*6c80*/  HSET2.LE.AND R19, R12, R173.reuse, PT ;  /* 0x000000ad0c137233 */ /* 0x100fe40003803000 */
[----:B------:R-:W-:Y:S02]  /*6c90*/  F2FP.BF16.F32.PACK_AB R12, R231, R233 ;  /* 0x000000e9e70c723e */ /* 0x000fe400000010ff */
[----:B------:R-:W-:Y:S02]  /*6ca0*/  F2FP.BF16.F32.PACK_AB R20, R235, R237 ;  /* 0x000000edeb14723e */ /* 0x000fe400000010ff */
[----:B------:R-:W-:Y:S01]  /*6cb0*/  HSET2.LE.AND R15, R15, R173, PT ;  /* 0x000000ad0f0f7233 */ /* 0x000fe20003803000 */
[----:B-1----:R-:W-:Y:S01]  /*6cc0*/  FFMA.FTZ R13, R88, UR39, -R5 ;  /* 0x00000027580d7c23 */ /* 0x002fe20008010805 */
[----:B------:R-:W-:Y:S01]  /*6cd0*/  LOP3.LUT R14, R14, R12, RZ, 0xc0, !PT ;  /* 0x0000000c0e0e7212 */ /* 0x000fe200078ec0ff */
[----:B------:R-:W-:Y:S01]  /*6ce0*/  HMMA.16816.F32.BF16 R88, R8, R44, RZ ;  /* 0x0000002c0858723c */ /* 0x000fe200000418ff */
[----:B------:R-:W-:Y:S01]  /*6cf0*/  LOP3.LUT R12, R19, R20, RZ, 0xc0, !PT ;  /* 0x00000014130c7212 */ /* 0x000fe200078ec0ff */
[----:B------:R1:W-:Y:S01]  /*6d00*/  MUFU.EX2 R217, R13 ;  /* 0x0000000d00d97308 */ /* 0x0003e20000000800 */
[----:B------:R-:W-:Y:S01]  /*6d10*/  FFMA.FTZ R20, R105, UR39, -R4 ;  /* 0x0000002769147c23 */ /* 0x000fe20008010804 */
[----:B------:R-:W-:-:S02]  /*6d20*/  LOP3.LUT R3, R2, 0xffff, RZ, 0xc0, !PT ;  /* 0x0000ffff02037812 */ /* 0x000fc400078ec0ff */
[----:B--2---:R-:W-:Y:S01]  /*6d30*/  F2FP.BF16.F32.PACK_AB R19, R219, R220 ;  /* 0x000000dcdb13723e */ /* 0x004fe200000010ff */
[----:B------:R-:W-:Y:S01]  /*6d40*/  HMMA.16816.F32.BF16 R104, R8, R34, RZ ;  /* 0x000000220868723c */ /* 0x000fe200000418ff */
[----:B---3--:R-:W-:Y:S02]  /*6d50*/  LOP3.LUT R21, R2, 0xff, RZ, 0xc0, !PT ;  /* 0x000000ff02157812 */ /* 0x008fe400078ec0ff */
[----:B------:R2:W-:Y:S01]  /*6d60*/  MUFU.EX2 R212, R20 ;  /* 0x0000001400d47308 */ /* 0x0005e20000000800 */
[----:B------:R-:W-:-:S03]  /*6d70*/  SHF.R.U32.HI R22, RZ, 0x18, R2 ;  /* 0x00000018ff167819 */ /* 0x000fc60000011602 */
[----:B------:R-:W-:Y:S02]  /*6d80*/  LOP3.LUT R11, R7, 0xff, RZ, 0xc0, !PT ;  /* 0x000000ff070b7812 */ /* 0x000fe400078ec0ff */
[--C-:B------:R-:W-:Y:S02]  /*6d90*/  SHF.R.U32.HI R9, RZ, 0x10, R7.reuse ;  /* 0x00000010ff097819 */ /* 0x100fe40000011607 */
[----:B------:R-:W-:Y:S01]  /*6da0*/  SHF.R.U32.HI R8, RZ, 0x18, R7 ;  /* 0x00000018ff087819 */ /* 0x000fe20000011607 */
[----:B-1----:R-:W-:-:S04]  /*6db0*/  FFMA.FTZ R13, R87, UR39, -R5 ;  /* 0x00000027570d7c23 */ /* 0x002fc80008010805 */
[----:B------:R4:W-:Y:S01]  /*6dc0*/  MUFU.EX2 R215, R13 ;  /* 0x0000000d00d77308 */ /* 0x0009e20000000800 */
[----:B--2---:R-:W-:Y:S01]  /*6dd0*/  SHF.R.U32.HI R20, RZ, 0x8, R3 ;  /* 0x00000008ff147819 */ /* 0x004fe20000011603 */
[----:B------:R-:W-:-:S03]  /*6de0*/  FFMA.FTZ R3, R117, UR39, -R4 ;  /* 0x0000002775037c23 */ /* 0x000fc60008010804 */
[----:B------:R-:W-:-:S03]  /*6df0*/  PRMT R20, R21, 0x5410, R20 ;  /* 0x0000541015147816 */ /* 0x000fc60000000014 */
[----:B------:R1:W2:Y:S01]  /*6e00*/  MUFU.EX2 R210, R3 ;  /* 0x0000000300d27308 */ /* 0x0002a20000000800 */
[----:B----4-:R-:W-:-:S04]  /*6e10*/  F2FP.BF16.F32.PACK_AB R13, R214, R218 ;  /* 0x000000dad60d723e */ /* 0x010fc800000010ff */
[----:B------:R-:W-:Y:S02]  /*6e20*/  LOP3.LUT R15, R15, R13, RZ, 0xc0, !PT ;  /* 0x0000000d0f0f7212 */ /* 0x000fe400078ec0ff */
[----:B------:R-:W-:Y:S01]  /*6e30*/  HSET2.LE.AND R13, R23, R173, PT ;  /* 0x000000ad170d7233 */ /* 0x000fe20003803000 */
[----:B-1----:R-:W-:-:S04]  /*6e40*/  FFMA.FTZ R3, R116, UR39, -R4 ;  /* 0x0000002774037c23 */ /* 0x002fc80008010804 */
[----:B------:R-:W-:Y:S02]  /*6e50*/  LOP3.LUT R13, R13, R19, RZ, 0xc0, !PT ;  /* 0x000000130d0d7212 */ /* 0x000fe400078ec0ff */
[----:B------:R-:W-:Y:S01]  /*6e60*/  SHF.R.U32.HI R19, RZ, 0x10, R2 ;  /* 0x00000010ff137819 */ /* 0x000fe20000011602 */
[----:B------:R1:W-:Y:S01]  /*6e70*/  MUFU.EX2 R211, R3 ;  /* 0x0000000300d37308 */ /* 0x0003e20000000800 */
[----:B------:R-:W-:Y:S01]  /*6e80*/  LOP3.LUT R2, R7, 0xffff, RZ, 0xc0, !PT ;  /* 0x0000ffff07027812 */ /* 0x000fe200078ec0ff */
[----:B------:R-:W-:Y:S01]  /*6e90*/  FFMA.FTZ R7, R37, UR39, -R4 ;  /* 0x0000002725077c23 */ /* 0x000fe20008010804 */
[----:B------:R-:W-:Y:S01]  /*6ea0*/  LOP3.LUT R10, R19, 0xff, RZ, 0xc0, !PT ;  /* 0x000000ff130a7812 */ /* 0x000fe200078ec0ff */
[C---:B------:R-:W-:Y:S01]  /*6eb0*/  HMMA.16816.F32.BF16 R84, R12.reuse, R28, RZ ;  /* 0x0000001c0c54723c */ /* 0x040fe200000418ff */
[----:B------:R-:W3:Y:S01]  /*6ec0*/  LDSM.16.MT88.4 R36, [R188+0x6800] ;  /* 0x00680000bc24783b */ /* 0x000ee20000004200 */
[----:B--2---:R-:W-:Y:S02]  /*6ed0*/  F2FP.BF16.F32.PACK_AB R19, R210, R212 ;  /* 0x000000d4d213723e */ /* 0x004fe400000010ff */
[----:B------:R2:W4:Y:S02]  /*6ee0*/  MUFU.EX2 R209, R7 ;  /* 0x0000000700d17308 */ /* 0x0005240000000800 */
[C---:B------:R-:W-:Y:S06]  /*6ef0*/  HMMA.16816.F32.BF16 R116, R12.reuse, R30, RZ ;  /* 0x0000001e0c74723c */ /* 0x040fec00000418ff */
[----:B------:R-:W-:Y:S01]  /*6f00*/  HMMA.16816.F32.BF16 R64, R12, R40, RZ ;  /* 0x000000280c40723c */ /* 0x000fe200000418ff */
[----:B-1----:R-:W-:-:S02]  /*6f10*/  SHF.R.U32.HI R3, RZ, 0x8, R2 ;  /* 0x00000008ff037819 */ /* 0x002fc40000011602 */
[----:B------:R-:W-:Y:S02]  /*6f20*/  LOP3.LUT R2, R9, 0xff, RZ, 0xc0, !PT ;  /* 0x000000ff09027812 */ /* 0x000fe400078ec0ff */
[----:B------:R-:W-:Y:S01]  /*6f30*/  PRMT R11, R11, 0x5410, R3 ;  /* 0x000054100b0b7816 */ /* 0x000fe20000000003 */
[----:B------:R-:W-:Y:S01]  /*6f40*/  HMMA.16816.F32.BF16 R120, R12, R42, RZ ;  /* 0x0000002a0c78723c */ /* 0x000fe200000418ff */
[----:B------:R-:W-:Y:S01]  /*6f50*/  PRMT R8, R2, 0x5410, R8 ;  /* 0x0000541002087816 */ /* 0x000fe20000000008 */
[----:B------:R-:W-:Y:S01]  /*6f60*/  IMAD.WIDE.U32 R40, R115, -0x326172a9, RZ ;  /* 0xcd9e8d5773287825 */ /* 0x000fe200078e00ff */
[----:B------:R-:W-:-:S03]  /*6f70*/  HSET2.LE.AND R2, R20, R173, PT ;  /* 0x000000ad14027233 */ /* 0x000fc60003803000 */
[----:B--2---:R-:W-:Y:S01]  /*6f80*/  FFMA.FTZ R7, R60, UR39, -R6 ;  /* 0x000000273c077c23 */ /* 0x004fe20008010806 */
[----:B------:R-:W-:Y:S01]  /*6f90*/  F2FP.BF16.F32.PACK_AB R3, R213, R215 ;  /* 0x000000d7d503723e */ /* 0x000fe200000010ff */
[----:B------:R-:W-:Y:S01]  /*6fa0*/  FFMA.FTZ R20, R128, UR39, -R0 ;  /* 0x0000002780147c23 */ /* 0x000fe20008010800 */
[----:B------:R-:W-:Y:S01]  /*6fb0*/  PRMT R9, R10, 0x5410, R22 ;  /* 0x000054100a097816 */ /* 0x000fe20000000016 */
[----:B------:R1:W-:Y:S01]  /*6fc0*/  MUFU.EX2 R208, R7 ;  /* 0x0000000700d07308 */ /* 0x0003e20000000800 */
[----:B------:R-:W-:Y:S01]  /*6fd0*/  LOP3.LUT R10, R2, R3, RZ, 0xc0, !PT ;  /* 0x00000003020a7212 */ /* 0x000fe200078ec0ff */
[----:B------:R-:W-:Y:S01]  /*6fe0*/  FFMA.FTZ R3, R124, UR39, -R6 ;  /* 0x000000277c037c23 */ /* 0x000fe20008010806 */
[----:B------:R-:W-:Y:S01]  /*6ff0*/  HMMA.16816.F32.BF16 R60, R12, R32, RZ ;  /* 0x000000200c3c723c */ /* 0x000fe200000418ff */
[--C-:B------:R-:W-:Y:S02]  /*7000*/  HSET2.LE.AND R2, R9, R173.reuse, PT ;  /* 0x000000ad09027233 */ /* 0x100fe40003803000 */
[----:B------:R-:W-:-:S02]  /*7010*/  HSET2.LE.AND R9, R8, R173, PT ;  /* 0x000000ad08097233 */ /* 0x000fc40003803000 */
[----:B------:R4:W-:Y:S01]  /*7020*/  MUFU.EX2 R183, R3 ;  /* 0x0000000300b77308 */ /* 0x0009e20000000800 */
[----:B------:R-:W-:Y:S01]  /*7030*/  F2FP.BF16.F32.PACK_AB R8, R217, R216 ;  /* 0x000000d8d908723e */ /* 0x000fe200000010ff */
[C---:B------:R-:W-:Y:S01]  /*7040*/  HMMA.16816.F32.BF16 R136, R12.reuse, R34, RZ ;  /* 0x000000220c88723c */ /* 0x040fe200000418ff */
[----:B------:R-:W-:Y:S01]  /*7050*/  LOP3.LUT R9, R9, R19, RZ, 0xc0, !PT ;  /* 0x0000001309097212 */ /* 0x000fe200078ec0ff */
[----:B------:R-:W2:Y:S04]  /*7060*/  LDSM.16.MT88.4 R32, [R186+0x7000] ;  /* 0x00700000ba20783b */ /* 0x000ea80000004200 */
[C---:B------:R-:W-:Y:S01]  /*7070*/  HMMA.16816.F32.BF16 R28, R12.reuse, R44, RZ ;  /* 0x0000002c0c1c723c */ /* 0x040fe200000418ff */
[----:B-1----:R-:W-:Y:S01]  /*7080*/  HSET2.LE.AND R7, R11, R173, PT ;  /* 0x000000ad0b077233 */ /* 0x002fe20003803000 */
[----:B------:R-:W-:Y:S04]  /*7090*/  MUFU.EX2 R182, R20 ;  /* 0x0000001400b67308 */ /* 0x000fe80000000800 */
[----:B------:R-:W-:Y:S01]  /*70a0*/  LOP3.LUT R8, R7, R8, RZ, 0xc0, !PT ;  /* 0x0000000807087212 */ /* 0x000fe200078ec0ff */
[----:B------:R-:W-:Y:S01]  /*70b0*/  HMMA.16816.F32.BF16 R128, R12, R46, RZ ;  /* 0x0000002e0c80723c */ /* 0x000fe200000418ff */
[----:B------:R-:W-:Y:S01]  /*70c0*/  IMAD.WIDE.U32 R44, R57, -0x326172a9, RZ ;  /* 0xcd9e8d57392c7825 */ /* 0x000fe200078e00ff */
[----:B----4-:R-:W-:-:S04]  /*70d0*/  F2FP.BF16.F32.PACK_AB R3, R209, R211 ;  /* 0x000000d3d103723e */ /* 0x010fc800000010ff */
[----:B------:R-:W-:Y:S01]  /*70e0*/  LOP3.LUT R11, R2, R3, RZ, 0xc0, !PT ;  /* 0x00000003020b7212 */ /* 0x000fe200078ec0ff */
[----:B------:R-:W-:Y:S01]  /*70f0*/  FFMA.FTZ R3, R127, UR39, -R0 ;  /* 0x000000277f037c23 */ /* 0x000fe20008010800 */
[----:B------:R-:W-:Y:S02]  /*7100*/  LOP3.LUT R2, R16, 0xffff, RZ, 0xc0, !PT ;  /* 0x0000ffff10027812 */ /* 0x000fe400078ec0ff */
[C---:B------:R-:W-:Y:S01]  /*7110*/  LOP3.LUT R13, R18.reuse, 0xff, RZ, 0xc0, !PT ;  /* 0x000000ff120d7812 */ /* 0x040fe200078ec0ff */
[----:B------:R1:W4:Y:S01]  /*7120*/  MUFU.EX2 R181, R3 ;  /* 0x0000000300b57308 */ /* 0x0003220000000800 */
[----:B------:R-:W-:Y:S01]  /*7130*/  SHF.R.U32.HI R7, RZ, 0x8, R2 ;  /* 0x00000008ff077819 */ /* 0x000fe20000011602 */
[----:B---3--:R-:W-:Y:S01]  /*7140*/  HMMA.16816.F32.BF16 R132, R8, R36, R108 ;  /* 0x000000240884723c */ /* 0x008fe2000004186c */
[----:B------:R-:W-:Y:S02]  /*7150*/  LOP3.LUT R2, R18, 0xffff, RZ, 0xc0, !PT ;  /* 0x0000ffff12027812 */ /* 0x000fe400078ec0ff */
[----:B------:R-:W-:-:S02]  /*7160*/  LOP3.LUT R14, R16, 0xff, RZ, 0xc0, !PT ;  /* 0x000000ff100e7812 */ /* 0x000fc400078ec0ff */
[----:B------:R-:W-:Y:S01]  /*7170*/  SHF.R.U32.HI R2, RZ, 0x8, R2 ;  /* 0x00000008ff027819 */ /* 0x000fe20000011602 */
[C---:B------:R-:W-:Y:S01]  /*7180*/  HMMA.16816.F32.BF16 R108, R8.reuse, R38, R76 ;  /* 0x00000026086c723c */ /* 0x040fe2000004184c */
[--C-:B------:R-:W-:Y:S02]  /*7190*/  SHF.R.U32.HI R12, RZ, 0x10, R16.reuse ;  /* 0x00000010ff0c7819 */ /* 0x100fe40000011610 */
[----:B------:R-:W-:Y:S02]  /*71a0*/  SHF.R.U32.HI R15, RZ, 0x18, R16 ;  /* 0x00000018ff0f7819 */ /* 0x000fe40000011610 */
[----:B------:R-:W-:Y:S01]  /*71b0*/  PRMT R16, R13, 0x5410, R2 ;  /* 0x000054100d107816 */ /* 0x000fe20000000002 */
[----:B------:R-:W-:Y:S01]  /*71c0*/  HMMA.16816.F32.BF16 R80, R8, R24, R80 ;  /* 0x000000180850723c */ /* 0x000fe20000041850 */
[----:B------:R-:W-:Y:S01]  /*71d0*/  PRMT R14, R14, 0x5410, R7 ;  /* 0x000054100e0e7816 */ /* 0x000fe20000000007 */
[----:B-1----:R-:W-:Y:S01]  /*71e0*/  FFMA.FTZ R3, R126, UR39, -R0 ;  /* 0x000000277e037c23 */ /* 0x002fe20008010800 */
[----:B------:R-:W-:-:S02]  /*71f0*/  SHF.R.U32.HI R2, RZ, 0x10, R18 ;  /* 0x00000010ff027819 */ /* 0x000fc40000011612 */
[----:B------:R-:W-:Y:S01]  /*7200*/  LOP3.LUT R12, R12, 0xff, RZ, 0xc0, !PT ;  /* 0x000000ff0c0c7812 */ /* 0x000fe200078ec0ff */
[----:B------:R1:W-:Y:S01]  /*7210*/  MUFU.EX2 R180, R3 ;  /* 0x0000000300b47308 */ /* 0x0003e20000000800 */
[----:B------:R-:W-:Y:S01]  /*7220*/  LOP3.LUT R7, R2, 0xff, RZ, 0xc0, !PT ;  /* 0x000000ff02077812 */ /* 0x000fe200078ec0ff */
[C---:B------:R-:W-:Y:S01]  /*7230*/  HMMA.16816.F32.BF16 R88, R8.reuse, R52, R88 ;  /* 0x000000340858723c */ /* 0x040fe20000041858 */
[----:B------:R-:W-:Y:S02]  /*7240*/  HSET2.LE.AND R2, R14, R173, PT ;  /* 0x000000ad0e027233 */ /* 0x000fe40003803000 */
[----:B------:R-:W-:Y:S01]  /*7250*/  PRMT R15, R12, 0x5410, R15 ;  /* 0x000054100c0f7816 */ /* 0x000fe2000000000f */
[----:B------:R-:W-:Y:S01]  /*7260*/  FFMA.FTZ R12, R141, UR39, -R6 ;  /* 0x000000278d0c7c23 */ /* 0x000fe20008010806 */
[----:B------:R-:W-:Y:S01]  /*7270*/  SHF.R.U32.HI R13, RZ, 0x18, R18 ;  /* 0x00000018ff0d7819 */ /* 0x000fe20000011612 */
[----:B------:R-:W-:Y:S02]  /*7280*/  HMMA.16816.F32.BF16 R100, R8, R26, R100 ;  /* 0x0000001a0864723c */ /* 0x000fe40000041864 */
[----:B------:R3:W-:Y:S01]  /*7290*/  MUFU.EX2 R178, R12 ;  /* 0x0000000c00b27308 */ /* 0x0007e20000000800 */
[----:B------:R-:W-:-:S02]  /*72a0*/  PRMT R13, R7, 0x5410, R13 ;  /* 0x00005410070d7816 */ /* 0x000fc4000000000d */
[--C-:B------:R-:W-:Y:S01]  /*72b0*/  HSET2.LE.AND R7, R16, R173.reuse, PT ;  /* 0x000000ad10077233 */ /* 0x100fe20003803000 */
[----:B------:R-:W-:Y:S01]  /*72c0*/  HMMA.16816.F32.BF16 R104, R8, R50, R104 ;  /* 0x000000320868723c */ /* 0x000fe20000041868 */
[----:B----4-:R-:W-:Y:S01]  /*72d0*/  F2FP.BF16.F32.PACK_AB R16, R181, R182 ;  /* 0x000000b6b510723e */ /* 0x010fe200000010ff */
[----:B-1----:R-:W-:Y:S01]  /*72e0*/  FFMA.FTZ R3, R125, UR39, -R0 ;  /* 0x000000277d037c23 */ /* 0x002fe20008010800 */
[----:B------:R-:W-:-:S03]  /*72f0*/  HSET2.LE.AND R13, R13, R173, PT ;  /* 0x000000ad0d0d7233 */ /* 0x000fc60003803000 */
[----:B------:R-:W-:Y:S01]  /*7300*/  HMMA.16816.F32.BF16 R124, R8, R48, R96 ;  /* 0x00000030087c723c */ /* 0x000fe20000041860 */
[----:B------:R1:W4:Y:S01]  /*7310*/  MUFU.EX2 R179, R3 ;  /* 0x0000000300b37308 */ /* 0x0003220000000800 */
[----:B------:R-:W-:Y:S01]  /*7320*/  LOP3.LUT R13, R13, R16, RZ, 0xc0, !PT ;  /* 0x000000100d0d7212 */ /* 0x000fe200078ec0ff */
[----:B------:R-:W-:-:S03]  /*7330*/  IMAD.WIDE.U32 R16, R146, -0x326172a9, RZ ;  /* 0xcd9e8d5792107825 */ /* 0x000fc600078e00ff */
[----:B------:R-:W-:Y:S01]  /*7340*/  HMMA.16816.F32.BF16 R76, R8, R54, R92 ;  /* 0x00000036084c723c */ /* 0x000fe2000004185c */
[----:B---3--:R-:W-:-:S04]  /*7350*/  F2FP.BF16.F32.PACK_AB R12, R232, R230 ;  /* 0x000000e6e80c723e */ /* 0x008fc800000010ff */
[----:B------:R-:W-:Y:S01]  /*7360*/  LOP3.LUT R12, R7, R12, RZ, 0xc0, !PT ;  /* 0x0000000c070c7212 */ /* 0x000fe200078ec0ff */
[--C-:B------:R-:W-:Y:S01]  /*7370*/  FFMA.FTZ R7, R143, UR39, -R5.reuse ;  /* 0x000000278f077c23 */ /* 0x100fe20008010805 */
[----:B------:R-:W-:Y:S01]  /*7380*/  LOP3.LUT R9, R17, UR33, R58, 0x96, !PT ;  /* 0x0000002111097c12 */ /* 0x000fe2000f8e963a */
[----:B------:R-:W-:Y:S02]  /*7390*/  FFMA.FTZ R8, R142, UR39, -R5 ;  /* 0x000000278e087c23 */ /* 0x000fe40008010805 */
[----:B------:R-:W-:Y:S01]  /*73a0*/  MUFU.EX2 R175, R7 ;  /* 0x0000000700af7308 */ /* 0x000fe20000000800 */
[----:B-1----:R-:W-:-:S04]  /*73b0*/  F2FP.BF16.F32.PACK_AB R3, R225, R234 ;  /* 0x000000eae103723e */ /* 0x002fc800000010ff */
[----:B------:R-:W-:Y:S01]  /*73c0*/  LOP3.LUT R14, R2, R3, RZ, 0xc0, !PT ;  /* 0x00000003020e7212 */ /* 0x000fe200078ec0ff */
[----:B------:R-:W-:Y:S01]  /*73d0*/  FFMA.FTZ R3, R140, UR39, -R6 ;  /* 0x000000278c037c23 */ /* 0x000fe20008010806 */
[----:B------:R-:W-:Y:S01]  /*73e0*/  HSET2.LE.AND R2, R15, R173, PT ;  /* 0x000000ad0f027233 */ /* 0x000fe20003803000 */
[----:B------:R1:W-:Y:S08]  /*73f0*/  MUFU.EX2 R174, R8 ;  /* 0x0000000800ae7308 */ /* 0x0003f00000000800 */
[----:B------:R4:W-:Y:S01]  /*7400*/  MUFU.EX2 R177, R3 ;  /* 0x0000000300b17308 */ /* 0x0009e20000000800 */
[----:B-1----:R-:W-:-:S05]  /*7410*/  IMAD.WIDE.U32 R8, R9, -0x2daee0ad, RZ ;  /* 0xd2511f5309087825 */ /* 0x002fca00078e00ff */
[----:B------:R-:W-:Y:S01]  /*7420*/  LOP3.LUT R18, R9, UR23, R114, 0x96, !PT ;  /* 0x0000001709127c12 */ /* 0x000fe2000f8e9672 */
[----:B------:R-:W-:Y:S01]  /*7430*/  FFMA.FTZ R9, R151, UR39, -R4 ;  /* 0x0000002797097c23 */ /* 0x000fe20008010804 */
[----:B----4-:R-:W-:-:S03]  /*7440*/  F2FP.BF16.F32.PACK_AB R3, R179, R180 ;  /* 0x000000b4b303723e */ /* 0x010fc600000010ff */
[----:B------:R-:W-:Y:S01]  /*7450*/  MUFU.EX2 R151, R9 ;  /* 0x0000000900977308 */ /* 0x000fe20000000800 */
[----:B------:R-:W-:Y:S01]  /*7460*/  IMAD.WIDE.U32 R18, R18, -0x326172a9, RZ ;  /* 0xcd9e8d5712127825 */ /* 0x000fe200078e00ff */
[----:B------:R-:W-:-:S03]  /*7470*/  LOP3.LUT R15, R2, R3, RZ, 0xc0, !PT ;  /* 0x00000003020f7212 */ /* 0x000fc600078ec0ff */
[----:B------:R-:W-:-:S04]  /*7480*/  FFMA.FTZ R2, R144, UR39, -R5 ;  /* 0x0000002790027c23 */ /* 0x000fc80008010805 */
[----:B------:R1:W-:Y:S01]  /*7490*/  MUFU.EX2 R176, R2 ;  /* 0x0000000200b07308 */ /* 0x0003e20000000800 */
[C---:B------:R-:W-:Y:S06]  /*74a0*/  HMMA.16816.F32.BF16 R140, R12.reuse, R48, R60 ;  /* 0x000000300c8c723c */ /* 0x040fec000004183c */
[C---:B------:R-:W-:Y:S06]  /*74b0*/  HMMA.16816.F32.BF16 R84, R12.reuse, R24, R84 ;  /* 0x000000180c54723c */ /* 0x040fec0000041854 */
[----:B------:R-:W-:Y:S01]  /*74c0*/  HMMA.16816.F32.BF16 R64, R12, R36, R64 ;  /* 0x000000240c40723c */ /* 0x000fe20000041840 */
[----:B-1----:R-:W-:-:S05]  /*74d0*/  IMAD.WIDE.U32 R2, R59, -0x326172a9, RZ ;  /* 0xcd9e8d573b027825 */ /* 0x002fca00078e00ff */
[C---:B------:R-:W-:Y:S01]  /*74e0*/  HMMA.16816.F32.BF16 R60, R12.reuse, R26, R116 ;  /* 0x0000001a0c3c723c */ /* 0x040fe20000041874 */
[----:B------:R-:W-:Y:S01]  /*74f0*/  LDSM.16.MT88.4 R24, [R188+0x7000] ;  /* 0x00700000bc18783b */ /* 0x000fe20000004200 */
[----:B------:R-:W-:Y:S02]  /*7500*/  LOP3.LUT R3, R3, UR33, R56, 0x96, !PT ;  /* 0x0000002103037c12 */ /* 0x000fe4000f8e9638 */
[----:B------:R-:W-:Y:S02]  /*7510*/  LOP3.LUT R7, R45, UR25, R2, 0x96, !PT ;  /* 0x000000192d077c12 */ /* 0x000fe4000f8e9602 */
[----:B------:R-:W-:Y:S01]  /*7520*/  HMMA.16816.F32.BF16 R56, R12, R38, R120 ;  /* 0x000000260c38723c */ /* 0x000fe20000041878 */
[----:B------:R-:W-:Y:S01]  /*7530*/  LDSM.16.MT88.4 R36, [R187+0x7000] ;  /* 0x00700000bb24783b */ /* 0x000fe20000004200 */
[----:B------:R-:W-:-:S03]  /*7540*/  IMAD.WIDE.U32 R2, R3, -0x2daee0ad, RZ ;  /* 0xd2511f5303027825 */ /* 0x000fc600078e00ff */
[----:B------:R-:W-:Y:S01]  /*7550*/  LDSM.16.MT88.4 R120, [R186+0x7800] ;  /* 0x00780000ba78783b */ /* 0x000fe20000004200 */
[----:B------:R-:W-:Y:S01]  /*7560*/  IMAD.WIDE.U32 R42, R7, -0x2daee0ad, RZ ;  /* 0xd2511f53072a7825 */ /* 0x000fe200078e00ff */
[----:B------:R-:W-:Y:S01]  /*7570*/  LOP3.LUT R7, R41, UR25, R16, 0x96, !PT ;  /* 0x0000001929077c12 */ /* 0x000fe2000f8e9610 */
[----:B------:R-:W-:Y:S01]  /*7580*/  HMMA.16816.F32.BF16 R48, R12, R50, R136 ;  /* 0x000000320c30723c */ /* 0x000fe20000041888 */
[----:B------:R-:W-:Y:S01]  /*7590*/  LOP3.LUT R10, R3, UR23, R112, 0x96, !PT ;  /* 0x00000017030a7c12 */ /* 0x000fe2000f8e9670 */
[----:B------:R-:W-:Y:S01]  /*75a0*/  FFMA.FTZ R3, R145, UR39, -R5 ;  /* 0x0000002791037c23 */ /* 0x000fe20008010805 */
[----:B------:R-:W-:Y:S01]  /*75b0*/  LOP3.LUT R2, R43, UR20, R2, 0x96, !PT ;  /* 0x000000142b027c12 */ /* 0x000fe2000f8e9602 */
[----:B------:R-:W-:Y:S02]  /*75c0*/  IMAD.WIDE.U32 R22, R7, -0x2daee0ad, RZ ;  /* 0xd2511f5307167825 */ /* 0x000fe400078e00ff */
[----:B------:R1:W3:Y:S02]  /*75d0*/  MUFU.EX2 R172, R3 ;  /* 0x0000000300ac7308 */ /* 0x0002e40000000800 */
[----:B------:R-:W-:Y:S01]  /*75e0*/  IMAD.WIDE.U32 R20, R10, -0x326172a9, RZ ;  /* 0xcd9e8d570a147825 */ /* 0x000fe200078e00ff */
[----:B------:R-:W-:-:S03]  /*75f0*/  LOP3.LUT R23, R23, UR20, R8, 0x96, !PT ;  /* 0x0000001417177c12 */ /* 0x000fc6000f8e9608 */
[----:B------:R-:W-:Y:S02]  /*7600*/  FFMA.FTZ R8, R147, UR39, -R4 ;  /* 0x0000002793087c23 */ /* 0x000fe40008010804 */
[C---:B------:R-:W-:Y:S01]  /*7610*/  HMMA.16816.F32.BF16 R144, R12.reuse, R52, R28 ;  /* 0x000000340c90723c */ /* 0x040fe2000004181c */
[----:B------:R-:W4:Y:S01]  /*7620*/  LDSM.16.MT88.4 R28, [R185+0x7000] ;  /* 0x00700000b91c783b */ /* 0x000f220000004200 */
[----:B------:R5:W2:Y:S04]  /*7630*/  MUFU.EX2 R171, R8 ;  /* 0x0000000800ab7308 */ /* 0x000aa80000000800 */
[----:B------:R-:W-:Y:S01]  /*7640*/  HMMA.16816.F32.BF16 R52, R12, R54, R128 ;  /* 0x000000360c34723c */ /* 0x000fe20000041880 */
[----:B-1----:R-:W-:-:S06]  /*7650*/  IMAD.WIDE.U32 R2, R2, -0x326172a9, RZ ;  /* 0xcd9e8d5702027825 */ /* 0x002fcc00078e00ff */
[----:B------:R-:W-:Y:S01]  /*7660*/  FFMA.FTZ R12, R159, UR39, -R0 ;  /* 0x000000279f0c7c23 */ /* 0x000fe20008010800 */
[----:B------:R-:W-:-:S03]  /*7670*/  LOP3.LUT R7, R2, 0xffff, RZ, 0xc0, !PT ;  /* 0x0000ffff02077812 */ /* 0x000fc600078ec0ff */
[----:B------:R-:W-:Y:S01]  /*7680*/  MUFU.EX2 R68, R12 ;  /* 0x0000000c00447308 */ /* 0x000fe20000000800 */
[----:B------:R-:W-:Y:S02]  /*7690*/  LOP3.LUT R10, R2, 0xff, RZ, 0xc0, !PT ;  /* 0x000000ff020a7812 */ /* 0x000fe400078ec0ff */
[----:B-----5:R-:W-:Y:S02]  /*76a0*/  SHF.R.U32.HI R8, RZ, 0x8, R7 ;  /* 0x00000008ff087819 */ /* 0x020fe40000011607 */
[----:B------:R-:W-:Y:S02]  /*76b0*/  LOP3.LUT R3, R3, UR16, R20, 0x96, !PT ;  /* 0x0000001003037c12 */ /* 0x000fe4000f8e9614 */
[--C-:B------:R-:W-:Y:S02]  /*76c0*/  SHF.R.U32.HI R7, RZ, 0x10, R2.reuse ;  /* 0x00000010ff077819 */ /* 0x100fe40000011602 */
[----:B------:R-:W-:Y:S02]  /*76d0*/  SHF.R.U32.HI R16, RZ, 0x18, R2 ;  /* 0x00000018ff107819 */ /* 0x000fe40000011602 */
[----:B------:R-:W-:-:S02]  /*76e0*/  PRMT R17, R10, 0x5410, R8 ;  /* 0x000054100a117816 */ /* 0x000fc40000000008 */
[----:B------:R-:W-:Y:S02]  /*76f0*/  LOP3.LUT R2, R3, 0xffff, RZ, 0xc0, !PT ;  /* 0x0000ffff03027812 */ /* 0x000fe400078ec0ff */
[----:B------:R-:W-:Y:S01]  /*7700*/  LOP3.LUT R10, R7, 0xff, RZ, 0xc0, !PT ;  /* 0x000000ff070a7812 */ /* 0x000fe200078ec0ff */
[----:B------:R-:W-:Y:S01]  /*7710*/  FFMA.FTZ R7, R149, UR39, -R4 ;  /* 0x0000002795077c23 */ /* 0x000fe20008010804 */
[----:B------:R-:W-:Y:S02]  /*7720*/  SHF.R.U32.HI R8, RZ, 0x10, R3 ;  /* 0x00000010ff087819 */ /* 0x000fe40000011603 */
[----:B------:R-:W-:Y:S01]  /*7730*/  LOP3.LUT R11, R3, 0xff, RZ, 0xc0, !PT ;  /* 0x000000ff030b7812 */ /* 0x000fe200078ec0ff */
[----:B------:R1:W-:Y:S01]  /*7740*/  MUFU.EX2 R149, R7 ;  /* 0x0000000700957308 */ /* 0x0003e20000000800 */
[----:B------:R-:W-:Y:S02]  /*7750*/  SHF.R.U32.HI R9, RZ, 0x8, R2 ;  /* 0x00000008ff097819 */ /* 0x000fe40000011602 */
[----:B------:R-:W-:-:S02]  /*7760*/  LOP3.LUT R2, R8, 0xff, RZ, 0xc0, !PT ;  /* 0x000000ff08027812 */ /* 0x000fc400078ec0ff */
[----:B------:R-:W-:Y:S02]  /*7770*/  SHF.R.U32.HI R3, RZ, 0x18, R3 ;  /* 0x00000018ff037819 */ /* 0x000fe40000011603 */
[----:B------:R-:W-:Y:S01]  /*7780*/  PRMT R8, R11, 0x5410, R9 ;  /* 0x000054100b087816 */ /* 0x000fe20000000009 */
[----:B------:R-:W-:Y:S01]  /*7790*/  FFMA.FTZ R9, R152, UR39, -R6 ;  /* 0x0000002798097c23 */ /* 0x000fe20008010806 */
[----:B------:R-:W-:-:S03]  /*77a0*/  PRMT R10, R10, 0x5410, R16 ;  /* 0x000054100a0a7816 */ /* 0x000fc60000000010 */
[----:B------:R2:W-:Y:S02]  /*77b0*/  MUFU.EX2 R75, R9 ;  /* 0x00000009004b7308 */ /* 0x0005e40000000800 */
[----:B------:R-:W-:Y:S02]  /*77c0*/  HSET2.LE.AND R11, R10, R173, PT ;  /* 0x000000ad0a0b7233 */ /* 0x000fe40003803000 */
[----:B---3--:R-:W-:Y:S01]  /*77d0*/  F2FP.BF16.F32.PACK_AB R10, R172, R174 ;  /* 0x000000aeac0a723e */ /* 0x008fe200000010ff */
[----:B-1----:R-:W-:-:S04]  /*77e0*/  FFMA.FTZ R7, R148, UR39, -R4 ;  /* 0x0000002794077c23 */ /* 0x002fc80008010804 */
[----:B------:R1:W3:Y:S01]  /*77f0*/  MUFU.EX2 R148, R7 ;  /* 0x0000000700947308 */ /* 0x0002e20000000800 */
[----:B--2---:R-:W-:Y:S02]  /*7800*/  F2FP.BF16.F32.PACK_AB R9, R151, R171 ;  /* 0x000000ab9709723e */ /* 0x004fe400000010ff */
[----:B-1----:R-:W-:Y:S02]  /*7810*/  PRMT R7, R2, 0x5410, R3 ;  /* 0x0000541002077816 */ /* 0x002fe40000000003 */
[--C-:B------:R-:W-:Y:S02]  /*7820*/  HSET2.LE.AND R2, R8, R173.reuse, PT ;  /* 0x000000ad08027233 */ /* 0x100fe40003803000 */
[----:B------:R-:W-:Y:S02]  /*7830*/  F2FP.BF16.F32.PACK_AB R3, R175, R176 ;  /* 0x000000b0af03723e */ /* 0x000fe400000010ff */
[----:B------:R-:W-:Y:S02]  /*7840*/  HSET2.LE.AND R7, R7, R173, PT ;  /* 0x000000ad07077233 */ /* 0x000fe40003803000 */
[----:B------:R-:W-:Y:S01]  /*7850*/  LOP3.LUT R8, R2, R3, RZ, 0xc0, !PT ;  /* 0x0000000302087212 */ /* 0x000fe200078ec0ff */
[----:B------:R-:W-:Y:S01]  /*7860*/  FFMA.FTZ R2, R150, UR39, -R6 ;  /* 0x0000002796027c23 */ /* 0x000fe20008010806 */
[----:B---3--:R-:W-:-:S02]  /*7870*/  F2FP.BF16.F32.PACK_AB R16, R148, R149 ;  /* 0x000000959410723e */ /* 0x008fc400000010ff */
[----:B------:R-:W-:Y:S01]  /*7880*/  LOP3.LUT R9, R7, R9, RZ, 0xc0, !PT ;  /* 0x0000000907097212 */ /* 0x000fe200078ec0ff */
[----:B------:R1:W-:Y:S01]  /*7890*/  MUFU.EX2 R74, R2 ;  /* 0x00000002004a7308 */ /* 0x0003e20000000800 */
[----:B------:R-:W-:Y:S01]  /*78a0*/  HSET2.LE.AND R7, R17, R173, PT ;  /* 0x000000ad11077233 */ /* 0x000fe20003803000 */
[----:B------:R-:W-:Y:S01]  /*78b0*/  FFMA.FTZ R17, R160, UR39, -R0 ;  /* 0x00000027a0117c23 */ /* 0x000fe20008010800 */
[----:B------:R-:W-:-:S03]  /*78c0*/  LOP3.LUT R11, R11, R16, RZ, 0xc0, !PT ;  /* 0x000000100b0b7212 */ /* 0x000fc600078ec0ff */
[----:B------:R-:W-:Y:S02]  /*78d0*/  LOP3.LUT R10, R7, R10, RZ, 0xc0, !PT ;  /* 0x0000000a070a7212 */ /* 0x000fe400078ec0ff */
[----:B------:R2:W3:Y:S05]  /*78e0*/  MUFU.EX2 R69, R17 ;  /* 0x0000001100457308 */ /* 0x0004ea0000000800 */
[----:B------:R-:W-:Y:S01]  /*78f0*/  HMMA.16816.F32.BF16 R112, R8, R32, R124 ;  /* 0x000000200870723c */ /* 0x000fe2000004187c */
[----:B-1----:R-:W-:-:S05]  /*7900*/  IMAD.WIDE.U32 R2, R23, -0x326172a9, RZ ;  /* 0xcd9e8d5717027825 */ /* 0x002fca00078e00ff */
[C---:B----4-:R-:W-:Y:S01]  /*7910*/  HMMA.16816.F32.BF16 R80, R8.reuse, R28, R80 ;  /* 0x0000001c0850723c */ /* 0x050fe20000041850 */
[----:B------:R-:W-:Y:S02]  /*7920*/  LOP3.LUT R7, R3, UR16, R18, 0x96, !PT ;  /* 0x0000001003077c12 */ /* 0x000fe4000f8e9612 */
[----:B------:R-:W-:Y:S01]  /*7930*/  LOP3.LUT R3, R2, 0xffff, RZ, 0xc0, !PT ;  /* 0x0000ffff02037812 */ /* 0x000fe200078ec0ff */
[----:B--2---:R-:W-:Y:S01]  /*7940*/  FFMA.FTZ R17, R154, UR39, -R5 ;  /* 0x000000279a117c23 */ /* 0x004fe20008010805 */
[----:B------:R-:W-:Y:S01]  /*7950*/  LOP3.LUT R16, R2, 0xff, RZ, 0xc0, !PT ;  /* 0x000000ff02107812 */ /* 0x000fe200078ec0ff */
[C---:B------:R-:W-:Y:S01]  /*7960*/  HMMA.16816.F32.BF16 R96, R8.reuse, R24, R132 ;  /* 0x000000180860723c */ /* 0x040fe20000041884 */
[----:B------:R-:W-:Y:S01]  /*7970*/  SHF.R.U32.HI R14, RZ, 0x8, R3 ;  /* 0x00000008ff0e7819 */ /* 0x000fe20000011603 */
[----:B------:R-:W-:Y:S01]  /*7980*/  FFMA.FTZ R3, R158, UR39, -R0 ;  /* 0x000000279e037c23 */ /* 0x000fe20008010800 */
[--C-:B------:R-:W-:Y:S01]  /*7990*/  SHF.R.U32.HI R13, RZ, 0x10, R2.reuse ;  /* 0x00000010ff0d7819 */ /* 0x100fe20000011602 */
[----:B------:R-:W-:Y:S01]  /*79a0*/  MUFU.EX2 R41, R17 ;  /* 0x0000001100297308 */ /* 0x000fe20000000800 */
[----:B------:R-:W-:Y:S01]  /*79b0*/  SHF.R.U32.HI R15, RZ, 0x18, R2 ;  /* 0x00000018ff0f7819 */ /* 0x000fe20000011602 */
[----:B------:R-:W-:Y:S01]  /*79c0*/  HMMA.16816.F32.BF16 R128, R8, R36, R88 ;  /* 0x000000240880723c */ /* 0x000fe20000041858 */
[----:B------:R-:W-:Y:S01]  /*79d0*/  LOP3.LUT R2, R7, 0xffff, RZ, 0xc0, !PT ;  /* 0x0000ffff07027812 */ /* 0x000fe200078ec0ff */
[----:B------:R-:W1:Y:S01]  /*79e0*/  LDSM.16.MT88.4 R88, [R185+0x7800] ;  /* 0x00780000b958783b */ /* 0x000e620000004200 */
[----:B------:R-:W-:-:S02]  /*79f0*/  LOP3.LUT R13, R13, 0xff, RZ, 0xc0, !PT ;  /* 0x000000ff0d0d7812 */ /* 0x000fc400078ec0ff */
[----:B------:R-:W-:Y:S01]  /*7a00*/  LOP3.LUT R12, R7, 0xff, RZ, 0xc0, !PT ;  /* 0x000000ff070c7812 */ /* 0x000fe200078ec0ff */
[----:B------:R2:W-:Y:S01]  /*7a10*/  MUFU.EX2 R47, R3 ;  /* 0x00000003002f7308 */ /* 0x0005e20000000800 */
[----:B------:R-:W-:Y:S01]  /*7a20*/  SHF.R.U32.HI R2, RZ, 0x8, R2 ;  /* 0x00000008ff027819 */ /* 0x000fe20000011602 */
[C---:B------:R-:W-:Y:S01]  /*7a30*/  HMMA.16816.F32.BF16 R92, R8.reuse, R30, R100 ;  /* 0x0000001e085c723c */ /* 0x040fe20000041864 */
[----:B------:R-:W-:Y:S02]  /*7a40*/  PRMT R14, R16, 0x5410, R14 ;  /* 0x00005410100e7816 */ /* 0x000fe4000000000e */
[----:B------:R-:W-:Y:S01]  /*7a50*/  PRMT R16, R13, 0x5410, R15 ;  /* 0x000054100d107816 */ /* 0x000fe2000000000f */
[----:B------:R-:W-:Y:S01]  /*7a60*/  FFMA.FTZ R13, R155, UR39, -R5 ;  /* 0x000000279b0d7c23 */ /* 0x000fe20008010805 */
[----:B------:R-:W-:Y:S01]  /*7a70*/  PRMT R15, R12, 0x5410, R2 ;  /* 0x000054100c0f7816 */ /* 0x000fe20000000002 */
[----:B------:R-:W-:Y:S01]  /*7a80*/  HMMA.16816.F32.BF16 R108, R8, R26, R108 ;  /* 0x0000001a086c723c */ /* 0x000fe2000004186c */
[--C-:B------:R-:W-:Y:S01]  /*7a90*/  SHF.R.U32.HI R2, RZ, 0x10, R7.reuse ;  /* 0x00000010ff027819 */ /* 0x100fe20000011607 */
[----:B------:R4:W-:Y:S01]  /*7aa0*/  MUFU.EX2 R45, R13 ;  /* 0x0000000d002d7308 */ /* 0x0009e20000000800 */
[----:B------:R-:W-:-:S02]  /*7ab0*/  SHF.R.U32.HI R12, RZ, 0x18, R7 ;  /* 0x00000018ff0c7819 */ /* 0x000fc40000011607 */
[----:B------:R-:W-:Y:S01]  /*7ac0*/  LOP3.LUT R7, R2, 0xff, RZ, 0xc0, !PT ;  /* 0x000000ff02077812 */ /* 0x000fe200078ec0ff */
[C---:B------:R-:W-:Y:S01]  /*7ad0*/  HMMA.16816.F32.BF16 R124, R8.reuse, R34, R104 ;  /* 0x00000022087c723c */ /* 0x040fe20000041868 */
[--C-:B------:R-:W-:Y:S01]  /*7ae0*/  HSET2.LE.AND R2, R14, R173.reuse, PT ;  /* 0x000000ad0e027233 */ /* 0x100fe20003803000 */
[----:B------:R-:W5:Y:S01]  /*7af0*/  LDSM.16.MT88.4 R104, [R188+0x7800] ;  /* 0x00780000bc68783b */ /* 0x000f620000004200 */
[----:B--2---:R-:W-:Y:S01]  /*7b00*/  FFMA.FTZ R3, R156, UR39, -R0 ;  /* 0x000000279c037c23 */ /* 0x004fe20008010800 */
[----:B------:R-:W-:Y:S02]  /*7b10*/  PRMT R12, R7, 0x5410, R12 ;  /* 0x00005410070c7816 */ /* 0x000fe4000000000c */
[--C-:B------:R-:W-:Y:S01]  /*7b20*/  HSET2.LE.AND R7, R15, R173.reuse, PT ;  /* 0x000000ad0f077233 */ /* 0x100fe20003803000 */
[----:B------:R2:W1:Y:S01]  /*7b30*/  MUFU.EX2 R46, R3 ;  /* 0x00000003002e7308 */ /* 0x0004620000000800 */
[----:B------:R-:W-:Y:S01]  /*7b40*/  HMMA.16816.F32.BF16 R76, R8, R38, R76 ;  /* 0x00000026084c723c */ /* 0x000fe2000004184c */
[----:B----4-:R-:W-:-:S02]  /*7b50*/  HSET2.LE.AND R13, R12, R173, PT ;  /* 0x000000ad0c0d7233 */ /* 0x010fc40003803000 */
[----:B------:R-:W-:-:S04]  /*7b60*/  F2FP.BF16.F32.PACK_AB R12, R183, R208 ;  /* 0x000000d0b70c723e */ /* 0x000fc800000010ff */
[--C-:B------:R-:W-:Y:S01]  /*7b70*/  FFMA.FTZ R10, R161, UR39, -R4.reuse ;  /* 0x00000027a10a7c23 */ /* 0x100fe20008010804 */
[----:B------:R-:W-:Y:S01]  /*7b80*/  LOP3.LUT R12, R7, R12, RZ, 0xc0, !PT ;  /* 0x0000000c070c7212 */ /* 0x000fe200078ec0ff */
[----:B------:R-:W-:Y:S02]  /*7b90*/  FFMA.FTZ R7, R163, UR39, -R4 ;  /* 0x00000027a3077c23 */ /* 0x000fe40008010804 */
[----:B------:R4:W-:Y:S01]  /*7ba0*/  MUFU.EX2 R23, R10 ;  /* 0x0000000a00177308 */ /* 0x0009e20000000800 */
[----:B--2---:R-:W-:-:S04]  /*7bb0*/  F2FP.BF16.F32.PACK_AB R3, R177, R178 ;  /* 0x000000b2b103723e */ /* 0x004fc800000010ff */
[----:B------:R-:W-:Y:S01]  /*7bc0*/  LOP3.LUT R14, R2, R3, RZ, 0xc0, !PT ;  /* 0x00000003020e7212 */ /* 0x000fe200078ec0ff */
[----:B------:R-:W-:Y:S01]  /*7bd0*/  FFMA.FTZ R3, R153, UR39, -R5 ;  /* 0x0000002799037c23 */ /* 0x000fe20008010805 */
[----:B------:R-:W-:Y:S02]  /*7be0*/  HSET2.LE.AND R2, R16, R173, PT ;  /* 0x000000ad10027233 */ /* 0x000fe40003803000 */
[----:B---3--:R-:W-:Y:S01]  /*7bf0*/  F2FP.BF16.F32.PACK_AB R16, R68, R69 ;  /* 0x000000454410723e */ /* 0x008fe200000010ff */
[----:B------:R1:W2:Y:S03]  /*7c00*/  MUFU.EX2 R43, R3 ;  /* 0x00000003002b7308 */ /* 0x0002a60000000800 */
[----:B------:R-:W-:Y:S01]  /*7c10*/  LOP3.LUT R13, R13, R16, RZ, 0xc0, !PT ;  /* 0x000000100d0d7212 */ /* 0x000fe200078ec0ff */
[----:B----4-:R-:W-:Y:S01]  /*7c20*/  FFMA.FTZ R10, R164, UR39, -R4 ;  /* 0x00000027a40a7c23 */ /* 0x010fe20008010804 */
[----:B-1----:R-:W-:-:S04]  /*7c30*/  F2FP.BF16.F32.PACK_AB R3, R46, R47 ;  /* 0x0000002f2e03723e */ /* 0x002fc800000010ff */
[----:B------:R-:W-:Y:S01]  /*7c40*/  LOP3.LUT R15, R2, R3, RZ, 0xc0, !PT ;  /* 0x00000003020f7212 */ /* 0x000fe200078ec0ff */
[----:B------:R-:W-:Y:S01]  /*7c50*/  FFMA.FTZ R3, R157, UR39, -R5 ;  /* 0x000000279d037c23 */ /* 0x000fe20008010805 */
[----:B------:R-:W-:Y:S02]  /*7c60*/  LOP3.LUT R2, R19, UR21, R40, 0x96, !PT ;  /* 0x0000001513027c12 */ /* 0x000fe4000f8e9628 */
[----:B------:R-:W-:Y:S01]  /*7c70*/  LOP3.LUT R5, R21, UR21, R44, 0x96, !PT ;  /* 0x0000001515057c12 */ /* 0x000fe2000f8e962c */
[----:B------:R1:W-:Y:S02]  /*7c80*/  MUFU.EX2 R40, R3 ;  /* 0x0000000300287308 */ /* 0x0003e40000000800 */
[----:B------:R-:W-:Y:S01]  /*7c90*/  IMAD.WIDE.U32 R8, R2, -0x2daee0ad, RZ ;  /* 0xd2511f5302087825 */ /* 0x000fe200078e00ff */
[C---:B------:R-:W-:Y:S05]  /*7ca0*/  HMMA.16816.F32.BF16 R84, R12.reuse, R28, R84 ;  /* 0x0000001c0c54723c */ /* 0x040fea0000041854 */
[----:B------:R3:W4:Y:S01]  /*7cb0*/  MUFU.EX2 R28, R7 ;  /* 0x00000007001c7308 */ /* 0x0007220000000800 */
[C---:B------:R-:W-:Y:S06]  /*7cc0*/  HMMA.16816.F32.BF16 R116, R12.reuse, R32, R140 ;  /* 0x000000200c74723c */ /* 0x040fec000004188c */
[----:B------:R-:W-:Y:S01]  /*7cd0*/  HMMA.16816.F32.BF16 R132, R12, R36, R144 ;  /* 0x000000240c84723c */ /* 0x000fe20000041890 */
[----:B------:R5:W-:Y:S01]  /*7ce0*/  MUFU.EX2 R21, R10 ;  /* 0x0000000a00157308 */ /* 0x000be20000000800 */
[----:B-1----:R-:W-:Y:S01]  /*7cf0*/  IMAD.WIDE.U32 R2, R5, -0x2daee0ad, RZ ;  /* 0xd2511f5305027825 */ /* 0x002fe200078e00ff */
[----:B------:R-:W-:-:S03]  /*7d00*/  LOP3.LUT R5, R9, UR15, R22, 0x96, !PT ;  /* 0x0000000f09057c12 */ /* 0x000fc6000f8e9616 */
[C---:B------:R-:W-:Y:S01]  /*7d10*/  HMMA.16816.F32.BF16 R60, R12.reuse, R30, R60 ;  /* 0x0000001e0c3c723c */ /* 0x040fe2000004183c */
[C---:B------:R-:W-:Y:S02]  /*7d20*/  LOP3.LUT R16, R2.reuse, 0xff, RZ, 0xc0, !PT ;  /* 0x000000ff02107812 */ /* 0x040fe400078ec0ff */
[----:B------:R-:W-:Y:S02]  /*7d30*/  SHF.R.U32.HI R11, RZ, 0x10, R2 ;  /* 0x00000010ff0b7819 */ /* 0x000fe40000011602 */
[----:B---3--:R-:W-:Y:S01]  /*7d40*/  LOP3.LUT R7, R2, 0xffff, RZ, 0xc0, !PT ;  /* 0x0000ffff02077812 */ /* 0x008fe200078ec0ff */
[C---:B------:R-:W-:Y:S01]  /*7d50*/  HMMA.16816.F32.BF16 R64, R12.reuse, R24, R64 ;  /* 0x000000180c40723c */ /* 0x040fe20000041840 */
[----:B------:R-:W-:Y:S02]  /*7d60*/  LOP3.LUT R3, R3, UR15, R42, 0x96, !PT ;  /* 0x0000000f03037c12 */ /* 0x000fe4000f8e962a */
[----:B------:R-:W-:Y:S02]  /*7d70*/  SHF.R.U32.HI R7, RZ, 0x8, R7 ;  /* 0x00000008ff077819 */ /* 0x000fe40000011607 */
[----:B------:R-:W-:Y:S01]  /*7d80*/  SHF.R.U32.HI R17, RZ, 0x18, R2 ;  /* 0x00000018ff117819 */ /* 0x000fe20000011602 */
[----:B------:R-:W-:Y:S01]  /*7d90*/  FFMA.FTZ R2, R162, UR39, -R4 ;  /* 0x00000027a2027c23 */ /* 0x000fe20008010804 */
[----:B------:R-:W-:Y:S01]  /*7da0*/  PRMT R16, R16, 0x5410, R7 ;  /* 0x0000541010107816 */ /* 0x000fe20000000007 */
[--C-:B-----5:R-:W-:Y:S01]  /*7db0*/  FFMA.FTZ R10, R165, UR39, -R6.reuse ;  /* 0x00000027a50a7c23 */ /* 0x120fe20008010806 */
[C---:B------:R-:W-:Y:S01]  /*7dc0*/  LOP3.LUT R7, R3.reuse, 0xffff, RZ, 0xc0, !PT ;  /* 0x0000ffff03077812 */ /* 0x040fe200078ec0ff */
[----:B------:R1:W3:Y:S01]  /*7dd0*/  MUFU.EX2 R22, R2 ;  /* 0x0000000200167308 */ /* 0x0002e20000000800 */
[----:B------:R-:W-:Y:S01]  /*7de0*/  LOP3.LUT R4, R3, 0xff, RZ, 0xc0, !PT ;  /* 0x000000ff03047812 */ /* 0x000fe200078ec0ff */
[----:B------:R-:W-:Y:S01]  /*7df0*/  FFMA.FTZ R6, R166, UR39, -R6 ;  /* 0x00000027a6067c23 */ /* 0x000fe20008010806 */
[----:B------:R-:W-:Y:S01]  /*7e00*/  SHF.R.U32.HI R7, RZ, 0x8, R7 ;  /* 0x00000008ff077819 */ /* 0x000fe20000011607 */
[C---:B------:R-:W-:Y:S04]  /*7e10*/  HMMA.16816.F32.BF16 R56, R12.reuse, R26, R56 ;  /* 0x0000001a0c38723c */ /* 0x040fe80000041838 */
[----:B------:R5:W-:Y:S02]  /*7e20*/  MUFU.EX2 R20, R10 ;  /* 0x0000000a00147308 */ /* 0x000be40000000800 */
[C---:B------:R-:W-:Y:S06]  /*7e30*/  HMMA.16816.F32.BF16 R48, R12.reuse, R34, R48 ;  /* 0x000000220c30723c */ /* 0x040fec0000041830 */
[----:B------:R3:W-:Y:S01]  /*7e40*/  MUFU.EX2 R19, R6 ;  /* 0x0000000600137308 */ /* 0x0007e20000000800 */
[----:B-1----:R-:W-:Y:S01]  /*7e50*/  LOP3.LUT R2, R11, 0xff, RZ, 0xc0, !PT ;  /* 0x000000ff0b027812 */ /* 0x002fe200078ec0ff */
[----:B------:R-:W-:Y:S01]  /*7e60*/  HMMA.16816.F32.BF16 R36, R12, R38, R52 ;  /* 0x000000260c24723c */ /* 0x000fe20000041834 */
[----:B------:R-:W1:Y:S02]  /*7e70*/  LDSM.16.MT88.4 R12, [R187+0x7800] ;  /* 0x00780000bb0c783b */ /* 0x000e640000004200 */
[----:B------:R-:W-:-:S02]  /*7e80*/  PRMT R11, R2, 0x5410, R17 ;  /* 0x00005410020b7816 */ /* 0x000fc40000000011 */
[----:B------:R-:W-:Y:S02]  /*7e90*/  PRMT R2, R4, 0x5410, R7 ;  /* 0x0000541004027816 */ /* 0x000fe40000000007 */
[--C-:B------:R-:W-:Y:S02]  /*7ea0*/  SHF.R.U32.HI R4, RZ, 0x10, R3.reuse ;  /* 0x00000010ff047819 */ /* 0x100fe40000011603 */
[----:B------:R-:W-:Y:S02]  /*7eb0*/  SHF.R.U32.HI R7, RZ, 0x18, R3 ;  /* 0x00000018ff077819 */ /* 0x000fe40000011603 */
[----:B------:R-:W-:Y:S02]  /*7ec0*/  LOP3.LUT R4, R4, 0xff, RZ, 0xc0, !PT ;  /* 0x000000ff04047812 */ /* 0x000fe400078ec0ff */
[----:B------:R-:W-:Y:S02]  /*7ed0*/  HSET2.LE.AND R2, R2, R173, PT ;  /* 0x000000ad02027233 */ /* 0x000fe40003803000 */
[----:B--2---:R-:W-:-:S02]  /*7ee0*/  F2FP.BF16.F32.PACK_AB R3, R43, R45 ;  /* 0x0000002d2b03723e */ /* 0x004fc400000010ff */
[----:B-----5:R-:W-:Y:S02]  /*7ef0*/  PRMT R10, R4, 0x5410, R7 ;  /* 0x00005410040a7816 */ /* 0x020fe40000000007 */
[----:B------:R-:W-:Y:S02]  /*7f00*/  LOP3.LUT R136, R2, R3, RZ, 0xc0, !PT ;  /* 0x0000000302887212 */ /* 0x000fe400078ec0ff */
[----:B----4-:R-:W-:Y:S02]  /*7f10*/  F2FP.BF16.F32.PACK_AB R3, R23, R28 ;  /* 0x0000001c1703723e */ /* 0x010fe400000010ff */
[--C-:B------:R-:W-:Y:S02]  /*7f20*/  HSET2.LE.AND R2, R10, R173.reuse, PT ;  /* 0x000000ad0a027233 */ /* 0x100fe40003803000 */
[----:B------:R-:W-:Y:S02]  /*7f30*/  HSET2.LE.AND R4, R16, R173, PT ;  /* 0x000000ad10047233 */ /* 0x000fe40003803000 */
[----:B---3--:R-:W-:-:S02]  /*7f40*/  F2FP.BF16.F32.PACK_AB R6, R40, R41 ;  /* 0x000000292806723e */ /* 0x008fc400000010ff */
[----:B------:R-:W-:Y:S01]  /*7f50*/  LOP3.LUT R137, R2, R3, RZ, 0xc0, !PT ;  /* 0x0000000302897212 */ /* 0x000fe200078ec0ff */
[--C-:B------:R-:W-:Y:S01]  /*7f60*/  FFMA.FTZ R2, R167, UR39, -R0.reuse ;  /* 0x00000027a7027c23 */ /* 0x100fe20008010800 */
[----:B------:R-:W-:Y:S01]  /*7f70*/  HSET2.LE.AND R7, R11, R173, PT ;  /* 0x000000ad0b077233 */ /* 0x000fe20003803000 */
[--C-:B------:R-:W-:Y:S01]  /*7f80*/  FFMA.FTZ R11, R169, UR39, -R0.reuse ;  /* 0x00000027a90b7c23 */ /* 0x100fe20008010800 */
[----:B------:R-:W-:Y:S01]  /*7f90*/  F2FP.BF16.F32.PACK_AB R10, R21, R22 ;  /* 0x00000016150a723e */ /* 0x000fe200000010ff */
[----:B------:R2:W-:Y:S01]  /*7fa0*/  MUFU.EX2 R17, R2 ;  /* 0x0000000200117308 */ /* 0x0005e20000000800 */
[----:B------:R-:W-:Y:S01]  /*7fb0*/  LOP3.LUT R138, R4, R6, RZ, 0xc0, !PT ;  /* 0x00000006048a7212 */ /* 0x000fe200078ec0ff */
[----:B------:R-:W-:Y:S01]  /*7fc0*/  FFMA.FTZ R6, R170, UR39, -R0 ;  /* 0x00000027aa067c23 */ /* 0x000fe20008010800 */
[----:B------:R-:W-:Y:S02]  /*7fd0*/  LOP3.LUT R4, R8, 0xffff, RZ, 0xc0, !PT ;  /* 0x0000ffff08047812 */ /* 0x000fe400078ec0ff */
[----:B------:R-:W-:-:S02]  /*7fe0*/  SHF.R.U32.HI R3, RZ, 0x10, R8 ;  /* 0x00000010ff037819 */ /* 0x000fc40000011608 */
[----:B------:R-:W-:Y:S01]  /*7ff0*/  LOP3.LUT R139, R7, R10, RZ, 0xc0, !PT ;  /* 0x0000000a078b7212 */ /* 0x000fe200078ec0ff */
[----:B------:R-:W-:Y:S01]  /*8000*/  MUFU.EX2 R18, R11 ;  /* 0x0000000b00127308 */ /* 0x000fe20000000800 */
[----:B------:R-:W-:Y:S02]  /*8010*/  LOP3.LUT R10, R8, 0xff, RZ, 0xc0, !PT ;  /* 0x000000ff080a7812 */ /* 0x000fe400078ec0ff */
[----:B------:R-:W-:Y:S02]  /*8020*/  SHF.R.U32.HI R9, RZ, 0x18, R8 ;  /* 0x00000018ff097819 */ /* 0x000fe40000011608 */
[----:B------:R-:W-:Y:S01]  /*8030*/  SHF.R.U32.HI R8, RZ, 0x8, R4 ;  /* 0x00000008ff087819 */ /* 0x000fe20000011604 */
[----:B------:R-:W-:Y:S01]  /*8040*/  HMMA.16816.F32.BF16 R80, R136, R88, R80 ;  /* 0x000000588850723c */ /* 0x000fe20000041850 */
[----:B------:R-:W-:Y:S01]  /*8050*/  LOP3.LUT R4, R3, 0xff, RZ, 0xc0, !PT ;  /* 0x000000ff03047812 */ /* 0x000fe200078ec0ff */
[----:B------:R3:W-:Y:S01]  /*8060*/  MUFU.EX2 R11, R6 ;  /* 0x00000006000b7308 */ /* 0x0007e20000000800 */
[----:B--2---:R-:W-:Y:S01]  /*8070*/  FFMA.FTZ R2, R168, UR39, -R0 ;  /* 0x00000027a8027c23 */ /* 0x004fe20008010800 */
[----:B------:R-:W-:-:S02]  /*8080*/  LOP3.LUT R0, R5, 0xffff, RZ, 0xc0, !PT ;  /* 0x0000ffff05007812 */ /* 0x000fc400078ec0ff */
[----:B------:R-:W-:Y:S01]  /*8090*/  LOP3.LUT R7, R5, 0xff, RZ, 0xc0, !PT ;  /* 0x000000ff05077812 */ /* 0x000fe200078ec0ff */
[C---:B------:R-:W-:Y:S01]  /*80a0*/  HMMA.16816.F32.BF16 R92, R136.reuse, R90, R92 ;  /* 0x0000005a885c723c */ /* 0x040fe2000004185c */
[----:B------:R-:W-:Y:S02]  /*80b0*/  SHF.R.U32.HI R3, RZ, 0x8, R0 ;  /* 0x00000008ff037819 */ /* 0x000fe40000011600 */
[----:B------:R2:W4:Y:S01]  /*80c0*/  MUFU.EX2 R16, R2 ;  /* 0x0000000200107308 */ /* 0x0005220000000800 */
[----:B------:R-:W-:Y:S02]  /*80d0*/  PRMT R0, R10, 0x5410, R8 ;  /* 0x000054100a007816 */ /* 0x000fe40000000008 */
[----:B------:R-:W-:Y:S01]  /*80e0*/  PRMT R7, R7, 0x5410, R3 ;  /* 0x0000541007077816 */ /* 0x000fe20000000003 */
[----:B------:R-:W-:Y:S01]  /*80f0*/  HMMA.16816.F32.BF16 R96, R136, R104, R96 ;  /* 0x000000688860723c */ /* 0x000fe20000041860 */
[----:B------:R-:W-:Y:S02]  /*8100*/  PRMT R4, R4, 0x5410, R9 ;  /* 0x0000541004047816 */ /* 0x000fe40000000009 */
[----:B------:R-:W-:-:S02]  /*8110*/  HSET2.LE.AND R0, R0, R173, PT ;  /* 0x000000ad00007233 */ /* 0x000fc40003803000 */
[----:B---3--:R-:W-:Y:S01]  /*8120*/  F2FP.BF16.F32.PACK_AB R6, R74, R75 ;  /* 0x0000004b4a06723e */ /* 0x008fe200000010ff */
[----:B------:R-:W-:Y:S01]  /*8130*/  HMMA.16816.F32.BF16 R108, R136, R106, R108 ;  /* 0x0000006a886c723c */ /* 0x000fe2000004186c */
[----:B------:R-:W-:-:S05]  /*8140*/  HSET2.LE.AND R3, R4, R173, PT ;  /* 0x000000ad04037233 */ /* 0x000fca0003803000 */
[C---:B------:R-:W-:Y:S01]  /*8150*/  HMMA.16816.F32.BF16 R112, R136.reuse, R120, R112 ;  /* 0x000000788870723c */ /* 0x040fe20000041870 */
[--C-:B--2---:R-:W-:Y:S02]  /*8160*/  SHF.R.U32.HI R2, RZ, 0x10, R5.reuse ;  /* 0x00000010ff027819 */ /* 0x104fe40000011605 */
[----:B------:R-:W-:Y:S02]  /*8170*/  SHF.R.U32.HI R5, RZ, 0x18, R5 ;  /* 0x00000018ff057819 */ /* 0x000fe40000011605 */
[----:B------:R-:W-:Y:S01]  /*8180*/  LOP3.LUT R2, R2, 0xff, RZ, 0xc0, !PT ;  /* 0x000000ff02027812 */ /* 0x000fe200078ec0ff */
[C---:B------:R-:W-:Y:S01]  /*8190*/  HMMA.16816.F32.BF16 R124, R136.reuse, R122, R124 ;  /* 0x0000007a887c723c */ /* 0x040fe2000004187c */
[----:B----4-:R-:W-:Y:S02]  /*81a0*/  F2FP.BF16.F32.PACK_AB R4, R16, R17 ;  /* 0x000000111004723e */ /* 0x010fe400000010ff */
[----:B------:R-:W-:Y:S02]  /*81b0*/  PRMT R2, R2, 0x5410, R5 ;  /* 0x0000541002027816 */ /* 0x000fe40000000005 */
[--C-:B------:R-:W-:Y:S01]  /*81c0*/  HSET2.LE.AND R5, R7, R173.reuse, PT ;  /* 0x000000ad07057233 */ /* 0x100fe20003803000 */
[C---:B-1----:R-:W-:Y:S01]  /*81d0*/  HMMA.16816.F32.BF16 R128, R136.reuse, R12, R128 ;  /* 0x0000000c8880723c */ /* 0x042fe20000041880 */
[----:B------:R-:W-:Y:S01]  /*81e0*/  LOP3.LUT R143, R3, R4, RZ, 0xc0, !PT ;  /* 0x00000004038f7212 */ /* 0x000fe200078ec0ff */
[----:B------:R-:W-:Y:S01]  /*81f0*/  FADD.FTZ R3, R237, R235 ;  /* 0x000000ebed037221 */ /* 0x000fe20000010000 */
[----:B------:R-:W-:Y:S01]  /*8200*/  HSET2.LE.AND R7, R2, R173, PT ;  /* 0x000000ad02077233 */ /* 0x000fe20003803000 */
[----:B------:R-:W-:Y:S01]  /*8210*/  FADD.FTZ R4, R224, R222 ;  /* 0x000000dee0047221 */ /* 0x000fe20000010000 */
[----:B------:R-:W-:Y:S01]  /*8220*/  F2FP.BF16.F32.PACK_AB R2, R19, R20 ;  /* 0x000000141302723e */ /* 0x000fe200000010ff */
[----:B------:R-:W-:Y:S01]  /*8230*/  FADD.FTZ R3, R233, R3 ;  /* 0x00000003e9037221 */ /* 0x000fe20000010000 */
[----:B------:R-:W-:Y:S01]  /*8240*/  LOP3.LUT R140, R5, R6, RZ, 0xc0, !PT ;  /* 0x00000006058c7212 */ /* 0x000fe200078ec0ff */
[----:B------:R-:W-:Y:S01]  /*8250*/  FADD.FTZ R4, R221, R4 ;  /* 0x00000004dd047221 */ /* 0x000fe20000010000 */
[----:B------:R-:W-:Y:S01]  /*8260*/  LOP3.LUT R142, R0, R2, RZ, 0xc0, !PT ;  /* 0x00000002008e7212 */ /* 0x000fe200078ec0ff */
        /* <DEDUP_REMOVED lines=9> */
[----:B------:R-:W-:Y:S01]  /*8300*/  HMMA.16816.F32.BF16 R136, R136, R14, R76 ;  /* 0x0000000e8888723c */ /* 0x000fe2000004184c */
[----:B------:R-:W-:Y:S01]  /*8310*/  FADD.FTZ R0, R226, R0 ;  /* 0x00000000e2007221 */ /* 0x000fe20000010000 */
[----:B------:R-:W-:Y:S01]  /*8320*/  FADD.FTZ R3, R232, R3 ;  /* 0x00000003e8037221 */ /* 0x000fe20000010000 */
[----:B------:R-:W-:-:S02]  /*8330*/  FADD.FTZ R2, R182, R2 ;  /* 0x00000002b6027221 */ /* 0x000fc40000010000 */
[----:B------:R-:W-:Y:S01]  /*8340*/  FADD.FTZ R0, R227, R0 ;  /* 0x00000000e3007221 */ /* 0x000fe20000010000 */
[----:B------:R-:W-:Y:S01]  /*8350*/  FADD.FTZ R3, R234, R3 ;  /* 0x00000003ea037221 */ /* 0x000fe20000010000 */
[----:B------:R-:W-:Y:S01]  /*8360*/  FADD.FTZ R2, R181, R2 ;  /* 0x00000002b5027221 */ /* 0x000fe20000010000 */
[C---:B------:R-:W-:Y:S01]  /*8370*/  HMMA.16816.F32.BF16 R84, R140.reuse, R88, R84 ;  /* 0x000000588c54723c */ /* 0x040fe20000041854 */
[----:B------:R-:W-:Y:S01]  /*8380*/  FADD.FTZ R5, R216, R0 ;  /* 0x00000000d8057221 */ /* 0x000fe20000010000 */
[----:B------:R-:W-:Y:S01]  /*8390*/  FADD.FTZ R0, R212, R4 ;  /* 0x00000004d4007221 */ /* 0x000fe20000010000 */
[----:B------:R-:W-:Y:S02]  /*83a0*/  FADD.FTZ R2, R180, R2 ;  /* 0x00000002b4027221 */ /* 0x000fe40000010000 */
[----:B------:R-:W-:Y:S01]  /*83b0*/  FADD.FTZ R5, R217, R5 ;  /* 0x00000005d9057221 */ /* 0x000fe20000010000 */
[----:B------:R-:W-:Y:S01]  /*83c0*/  FADD.FTZ R4, R210, R0 ;  /* 0x00000000d2047221 */ /* 0x000fe20000010000 */
[C---:B------:R-:W-:Y:S02]  /*83d0*/  HMMA.16816.F32.BF16 R100, R140.reuse, R104, R64 ;  /* 0x000000688c64723c */ /* 0x040fe40000041840 */
        /* <DEDUP_REMOVED lines=47> */
[----:B------:R-:W-:Y:S01]  /*86d0*/  HMMA.16816.F32.BF16 R140, R140, R14, R36 ;  /* 0x0000000e8c8c723c */ /* 0x000fe20000041824 */
[----:B------:R-:W-:-:S08]  /*86e0*/  NOP ;  /* 0x0000000000007918 */ /* 0x000fd00000000000 */
[----:B------:R-:W-:-:S15]  /*86f0*/  @!P5 BRA `(.L_x_1427) ;  /* 0x0000009c00acd947 */ /* 0x000fde0003800000 */
[----:B------:R-:W2:Y:S01]  /*8700*/  LDL.64 R152, [R1+0x60] ;  /* 0x0000600001987983 */ /* 0x000ea20000100a00 */
[----:B------:R-:W-:Y:S01]  /*8710*/  ULDC UR4, c[0x0][0x2d0] ;  /* 0x0000b40000047ab9 */ /* 0x000fe20000000800 */
[----:B------:R-:W-:-:S04]  /*8720*/  DEPBAR.LE SB0, 0x0 ;  /* 0x000080000000791a */ /* 0x000fc80000000000 */
[----:B------:R-:W3:Y:S01]  /*8730*/  LDL.64 R158, [R1+0x10] ;  /* 0x00001000019e7983 */ /* 0x000ee20000100a00 */
[----:B------:R-:W-:Y:S01]  /*8740*/  UIMAD.WIDE.U32 UR40, UR8, 0x20, URZ ;  /* 0x00000020082878a5 */ /* 0x000fe2000f8e003f */
[----:B------:R-:W-:Y:S01]  /*8750*/  IMAD.U32 R5, RZ, RZ, UR8 ;  /* 0x00000008ff057e24 */ /* 0x000fe2000f8e00ff */
[----:B------:R-:W-:-:S04]  /*8760*/  UIADD3 UR37, UR17, -0x2, URZ ;  /* 0xfffffffe11257890 */ /* 0x000fc8000fffe03f */
[----:B------:R-:W-:Y:S01]  /*8770*/  UISETP.GT.AND UP1, UPT, UR37, UR12, UPT ;  /* 0x0000000c2500728c */ /* 0x000fe2000bf24270 */
[----:B------:R-:W-:Y:S01]  /*8780*/  BAR.SYNC.DEFER_BLOCKING 0x0 ;  /* 0x0000000000007b1d */ /* 0x000fe20000010000 */
[----:B--2---:R-:W-:Y:S01]  /*8790*/  ISETP.GE.AND P0, PT, R152, UR4, PT ;  /* 0x0000000498007c0c */ /* 0x004fe2000bf06270 */
[----:B------:R-:W-:-:S03]  /*87a0*/  UIADD3 UR4, UR17, -0x2, URZ ;  /* 0xfffffffe11047890 */ /* 0x000fc6000fffe03f */
[----:B------:R-:W-:Y:S01]  /*87b0*/  P2R R237, PR, RZ, 0x1 ;  /* 0x00000001ffed7803 */ /* 0x000fe20000000000 */
[----:B------:R-:W-:Y:S02]  /*87c0*/  USHF.R.S32.HI UR7, URZ, 0x1f, UR4 ;  /* 0x0000001f3f077899 */ /* 0x000fe40008011404 */
[----:B------:R-:W-:Y:S01]  /*87d0*/  UIMAD UR6, UR19, UR4, URZ ;  /* 0x00000004130672a4 */ /* 0x000fe2000f8e023f */
[----:B------:R-:W-:Y:S01]  /*87e0*/  IMAD.U32 R2, RZ, RZ, UR4 ;  /* 0x00000004ff027e24 */ /* 0x000fe2000f8e00ff */
[----:B------:R-:W-:Y:S02]  /*87f0*/  USHF.L.U32 UR4, UR9, 0x5, URZ ;  /* 0x0000000509047899 */ /* 0x000fe4000800063f */
[----:B------:R-:W-:Y:S01]  /*8800*/  UIMAD UR6, UR7, UR32, UR6 ;  /* 0x00000020070672a4 */ /* 0x000fe2000f8e0206 */
[----:B---3--:R-:W-:Y:S01]  /*8810*/  IMAD.WIDE.U32 R2, R2, UR32, R158 ;  /* 0x0000002002027c25 */ /* 0x008fe2000f8e009e */
[----:B------:R-:W2:Y:S01]  /*8820*/  @!P0 LDC.64 R10, c[0x0][0x220] ;  /* 0x00008800ff0a8b82 */ /* 0x000ea20000000a00 */
[----:B------:R-:W-:Y:S01]  /*8830*/  VOTEU.ALL UP0, P0 ;  /* 0x00000000003f7886 */ /* 0x000fe20000000000 */
[----:B------:R-:W-:Y:S01]  /*8840*/  @P0 STS.128 [R207+0x6000], RZ ;  /* 0x006000ffcf000388 */ /* 0x000fe20000000c00 */
[----:B------:R-:W-:Y:S01]  /*8850*/  IMAD.U32 R4, RZ, RZ, UR4 ;  /* 0x00000004ff047e24 */ /* 0x000fe2000f8e00ff */
[C---:B------:R-:W-:Y:S01]  /*8860*/  @!P0 IADD3 R0, P2, R2.reuse, UR28, RZ ;  /* 0x0000001c02008c10 */ /* 0x040fe2000ff5e0ff */
[----:B------:R-:W-:Y:S01]  /*8870*/  VIADD R3, R3, UR6 ;  /* 0x0000000603037c36 */ /* 0x000fe20008000000 */
[----:B------:R-:W-:Y:S01]  /*8880*/  @!P0 IADD3 R7, P1, R2, UR40, RZ ;  /* 0x0000002802078c10 */ /* 0x000fe2000ff3e0ff */
[----:B------:R-:W-:Y:S01]  /*8890*/  @!UP0 UIMAD UR4, UR9, 0x30, URZ ;  /* 0x00000030090488a4 */ /* 0x000fe2000f8e023f */
[----:B------:R-:W3:Y:S02]  /*88a0*/  @!P0 LDC.64 R8, c[0x0][0x220] ;  /* 0x00008800ff088b82 */ /* 0x000ee40000000a00 */
[----:B------:R-:W-:-:S02]  /*88b0*/  @!P0 IADD3.X R14, R3, UR18, RZ, P2, !PT ;  /* 0x00000012030e8c10 */ /* 0x000fc400097fe4ff */
[----:B------:R-:W-:Y:S01]  /*88c0*/  @!P0 IADD3.X R15, R3, UR41, R4, P1, !PT ;  /* 0x00000029030f8c10 */ /* 0x000fe20008ffe404 */
[----:B------:R-:W-:-:S03]  /*88d0*/  @!P0 IMAD.WIDE.U32 R4, R5, 0x30, R2 ;  /* 0x0000003005048825 */ /* 0x000fc600078e0002 */
[----:B------:R-:W4:Y:S08]  /*88e0*/  @!P0 LDC.64 R12, c[0x0][0x220] ;  /* 0x00008800ff0c8b82 */ /* 0x000f300000000a00 */
[----:B------:R-:W5:Y:S01]  /*88f0*/  @!P0 LDC.64 R16, c[0x0][0x220] ;  /* 0x00008800ff108b82 */ /* 0x000f620000000a00 */
[----:B--2---:R-:W-:-:S04]  /*8900*/  @!P0 LEA R10, P3, R2, R10, 0x1 ;  /* 0x0000000a020a8211 */ /* 0x004fc800078608ff */
[----:B------:R-:W-:Y:S02]  /*8910*/  @!P0 LEA.HI.X R11, R2, R11, R3, 0x1, P3 ;  /* 0x0000000b020b8211 */ /* 0x000fe400018f0c03 */
[----:B---3--:R-:W-:-:S03]  /*8920*/  @!P0 LEA R8, P2, R0, R8, 0x1 ;  /* 0x0000000800088211 */ /* 0x008fc600078408ff */
[----:B------:R-:W-:Y:S01]  /*8930*/  @!PT LDS RZ, [RZ] ;  /* 0x00000000fffff984 */ /* 0x000fe20000000800 */
[----:B------:R-:W-:Y:S01]  /*8940*/  @!PT LDS RZ, [RZ] ;  /* 0x00000000fffff984 */ /* 0x000fe20000000800 */
[----:B------:R-:W-:Y:S01]  /*8950*/  @!PT LDS RZ, [RZ] ;  /* 0x00000000fffff984 */ /* 0x000fe20000000800 */
[----:B------:R-:W-:Y:S01]  /*8960*/  @!P0 LDGSTS.E.BYPASS.LTC128B.128 [R207+0x6000], desc[UR26][R10.64] ;  /* 0x060000000acf8fae */ /* 0x000fe2000b901d5a */
[----:B------:R-:W-:Y:S01]  /*8970*/  @!P0 LEA.HI.X R9, R0, R9, R14, 0x1, P2 ;  /* 0x0000000900098211 */ /* 0x000fe200010f0c0e */
[----:B------:R-:W-:Y:S02]  /*8980*/  @!P0 VIADD R0, R5, UR4 ;  /* 0x0000000405008c36 */ /* 0x000fe40008000000 */
[----:B------:R-:W-:Y:S01]  /*8990*/  @P0 STS.128 [R207+0x6800], RZ ;  /* 0x006800ffcf000388 */ /* 0x000fe20000000c00 */
[----:B----4-:R-:W-:-:S03]  /*89a0*/  @!P0 LEA R6, P1, R7, R12, 0x1 ;  /* 0x0000000c07068211 */ /* 0x010fc600078208ff */
[----:B------:R-:W-:Y:S01]  /*89b0*/  @!PT LDS RZ, [RZ] ;  /* 0x00000000fffff984 */ /* 0x000fe20000000800 */
[----:B------:R-:W-:Y:S01]  /*89c0*/  @!PT LDS RZ, [RZ] ;  /* 0x00000000fffff984 */ /* 0x000fe20000000800 */
[----:B------:R-:W-:Y:S01]  /*89d0*/  @!PT LDS RZ, [RZ] ;  /* 0x00000000fffff984 */ /* 0x000fe20000000800 */
[----:B------:R-:W-:Y:S01]  /*89e0*/  @!P0 LDGSTS.E.BYPASS.LTC128B.128 [R207+0x6800], desc[UR26][R8.64] ;  /* 0x0680000008cf8fae */ /* 0x000fe2000b901d5a */
[----:B------:R-:W-:-:S03]  /*89f0*/  @!P0 LEA.HI.X R7, R7, R13, R15, 0x1, P1 ;  /* 0x0000000d07078211 */ /* 0x000fc600008f0c0f */
[----:B------:R-:W-:Y:S01]  /*8a00*/  @P0 STS.128 [R207+0x7000], RZ ;  /* 0x007000ffcf000388 */ /* 0x000fe20000000c00 */
[----:B-----5:R-:W-:-:S03]  /*8a10*/  @!P0 LEA R2, P1, R4, R16, 0x1 ;  /* 0x0000001004028211 */ /* 0x020fc600078208ff */
[----:B------:R-:W-:Y:S01]  /*8a20*/  @!PT LDS RZ, [RZ] ;  /* 0x00000000fffff984 */ /* 0x000fe20000000800 */
[----:B------:R-:W-:Y:S01]  /*8a30*/  @!PT LDS RZ, [RZ] ;  /* 0x00000000fffff984 */ /* 0x000fe20000000800 */
[----:B------:R-:W-:Y:S01]  /*8a40*/  @!PT LDS RZ, [RZ] ;  /* 0x00000000fffff984 */ /* 0x000fe20000000800 */
[----:B------:R-:W-:Y:S01]  /*8a50*/  @!P0 LDGSTS.E.BYPASS.LTC128B.128 [R207+0x7000], desc[UR26][R6.64] ;  /* 0x0700000006cf8fae */ /* 0x000fe2000b901d5a */
[----:B------:R-:W-:Y:S01]  /*8a60*/  @!P0 LEA.HI.X R3, R4, R17, R0, 0x1, P1 ;  /* 0x0000001104038211 */ /* 0x000fe200008f0c00 */
[----:B------:R-:W-:Y:S02]  /*8a70*/  IMAD.U32 R0, RZ, RZ, UR37 ;  /* 0x00000025ff007e24 */ /* 0x000fe4000f8e00ff */
[----:B------:R-:W-:Y:S02]  /*8a80*/  @P0 STS.128 [R207+0x7800], RZ ;  /* 0x007800ffcf000388 */ /* 0x000fe40000000c00 */
[----:B------:R-:W-:Y:S02]  /*8a90*/  IMAD R0, R0, 0x40, R248 ;  /* 0x0000004000007824 */ /* 0x000fe400078e02f8 */
[----:B------:R-:W-:Y:S01]  /*8aa0*/  @!PT LDS RZ, [RZ] ;  /* 0x00000000fffff984 */ /* 0x000fe20000000800 */
[----:B------:R-:W-:Y:S01]  /*8ab0*/  @!PT LDS RZ, [RZ] ;  /* 0x00000000fffff984 */ /* 0x000fe20000000800 */
[----:B------:R-:W-:Y:S01]  /*8ac0*/  @!PT LDS RZ, [RZ] ;  /* 0x00000000fffff984 */ /* 0x000fe20000000800 */
[----:B------:R2:W-:Y:S04]  /*8ad0*/  @!P0 LDGSTS.E.BYPASS.LTC128B.128 [R207+0x7800], desc[UR26][R2.64] ;  /* 0x0780000002cf8fae */ /* 0x0005e8000b901d5a */
[----:B------:R-:W-:Y:S01]  /*8ae0*/  LDSM.16.M88.4 R16, [R191] ;  /* 0x00000000bf10783b */ /* 0x000fe20000000200 */
[----:B------:R-:W-:-:S02]  /*8af0*/  ISETP.GE.AND P2, PT, R0, R206, PT ;  /* 0x000000ce0000720c */ /* 0x000fc40003f46270 */
[C---:B------:R-:W-:Y:S01]  /*8b00*/  ISETP.GE.AND P1, PT, R0.reuse, R205, PT ;  /* 0x000000cd0000720c */ /* 0x040fe20003f26270 */
[----:B------:R-:W3:Y:S01]  /*8b10*/  LDSM.16.M88.4 R20, [R184+0x4000] ;  /* 0x00400000b814783b */ /* 0x000ee20000000200 */
[C---:B------:R-:W-:Y:S02]  /*8b20*/  ISETP.LT.OR P6, PT, R0.reuse, R201, P2 ;  /* 0x000000c90000720c */ /* 0x040fe400017c1670 */
[C---:B------:R-:W-:Y:S01]  /*8b30*/  ISETP.LT.OR P5, PT, R0.reuse, R200, P1 ;  /* 0x000000c80000720c */ /* 0x040fe20000fa1670 */
[----:B------:R-:W4:Y:S04]  /*8b40*/  LDSM.16.M88.4 R12, [R191+0x2000] ;  /* 0x00200000bf0c783b */ /* 0x000f280000000200 */
[----:B------:R-:W5:Y:S04]  /*8b50*/  LDSM.16.M88.4 R32, [R184+0x5000] ;  /* 0x00500000b820783b */ /* 0x000f680000000200 */
[----:B------:R-:W1:Y:S04]  /*8b60*/  LDSM.16.M88.4 R36, [R184+0x4800] ;  /* 0x00480000b824783b */ /* 0x000e680000000200 */
[----:B------:R-:W1:Y:S01]  /*8b70*/  LDSM.16.M88.4 R28, [R184+0x5800] ;  /* 0x00580000b81c783b */ /* 0x000e620000000200 */
[----:B--2---:R-:W-:-:S03]  /*8b80*/  VIADD R2, R0, 0x1 ;  /* 0x0000000100027836 */ /* 0x004fc60000000000 */
[----:B------:R-:W-:Y:S04]  /*8b90*/  LDSM.16.M88.4 R8, [R194] ;  /* 0x00000000c208783b */ /* 0x000fe80000000200 */
[----:B------:R-:W2:Y:S01]  /*8ba0*/  LDSM.16.M88.4 R40, [R190+0x4000] ;  /* 0x00400000be28783b */ /* 0x000ea20000000200 */
[C---:B------:R-:W-:Y:S02]  /*8bb0*/  ISETP.GE.AND P4, PT, R2.reuse, R206, PT ;  /* 0x000000ce0200720c */ /* 0x040fe40003f86270 */
[C---:B------:R-:W-:Y:S01]  /*8bc0*/  ISETP.GE.AND P3, PT, R2.reuse, R205, PT ;  /* 0x000000cd0200720c */ /* 0x040fe20003f66270 */
[----:B------:R-:W2:Y:S01]  /*8bd0*/  LDSM.16.M88.4 R4, [R194+0x2000] ;  /* 0x00200000c204783b */ /* 0x000ea20000000200 */
[C---:B------:R-:W-:Y:S02]  /*8be0*/  ISETP.GE.AND P2, PT, R2.reuse, R204, PT ;  /* 0x000000cc0200720c */ /* 0x040fe40003f46270 */
[C---:B------:R-:W-:Y:S01]  /*8bf0*/  ISETP.GE.AND P1, PT, R2.reuse, R203, PT ;  /* 0x000000cb0200720c */ /* 0x040fe20003f26270 */
[----:B------:R-:W2:Y:S01]  /*8c00*/  LDSM.16.M88.4 R52, [R190+0x5000] ;  /* 0x00500000be34783b */ /* 0x000ea20000000200 */
[----:B------:R-:W-:-:S02]  /*8c10*/  ISETP.LT.OR P4, PT, R2, R201, P4 ;  /* 0x000000c90200720c */ /* 0x000fc40002781670 */
[C---:B------:R-:W-:Y:S01]  /*8c20*/  ISETP.LT.OR P3, PT, R2.reuse, R200, P3 ;  /* 0x000000c80200720c */ /* 0x040fe20001f61670 */
[----:B------:R-:W2:Y:S01]  /*8c30*/  LDSM.16.M88.4 R56, [R190+0x4800] ;  /* 0x00480000be38783b */ /* 0x000ea20000000200 */
[C---:B------:R-:W-:Y:S02]  /*8c40*/  ISETP.LT.OR P0, PT, R2.reuse, R202, P2 ;  /* 0x000000ca0200720c */ /* 0x040fe40001701670 */
[----:B------:R-:W-:Y:S01]  /*8c50*/  ISETP.LT.OR P1, PT, R2, R199, P1 ;  /* 0x000000c70200720c */ /* 0x000fe20000f21670 */
[----:B------:R-:W2:Y:S01]  /*8c60*/  LDSM.16.M88.4 R48, [R190+0x5800] ;  /* 0x00580000be30783b */ /* 0x000ea20000000200 */
[----:B---3--:R-:W-:Y:S01]  /*8c70*/  HMMA.16816.F32.BF16 R60, R16, R20, RZ ;  /* 0x00000014103c723c */ /* 0x008fe200000418ff */
[----:B------:R-:W-:Y:S01]  /*8c80*/  P2R R3, PR, RZ, 0x8 ;  /* 0x00000008ff037803 */ /* 0x000fe20000000000 */
[C---:B------:R-:W-:Y:S01]  /*8c90*/  VIADD R2, R0.reuse, 0x8 ;  /* 0x0000000800027836 */ /* 0x040fe20000000000 */
[----:B------:R-:W-:Y:S01]  /*8ca0*/  LDSM.16.M88.4 R44, [R195] ;  /* 0x00000000c32c783b */ /* 0x000fe20000000200 */
[----:B------:R-:W-:-:S02]  /*8cb0*/  ISETP.GE.AND P2, PT, R0, R204, PT ;  /* 0x000000cc0000720c */ /* 0x000fc40003f46270 */
[C---:B----4-:R-:W-:Y:S01]  /*8cc0*/  HMMA.16816.F32.BF16 R64, R12.reuse, R20, RZ ;  /* 0x000000140c40723c */ /* 0x050fe200000418ff */
[----:B------:R-:W3:Y:S01]  /*8cd0*/  LDSM.16.M88.4 R24, [R192] ;  /* 0x00000000c018783b */ /* 0x000ee20000000200 */
[----:B------:R-:W-:Y:S02]  /*8ce0*/  ISETP.LT.OR P2, PT, R0, R202, P2 ;  /* 0x000000ca0000720c */ /* 0x000fe40001741670 */
[----:B------:R-:W-:Y:S01]  /*8cf0*/  ISETP.GE.AND P3, PT, R2, R205, PT ;  /* 0x000000cd0200720c */ /* 0x000fe20003f66270 */
[----:B------:R-:W0:Y:S01]  /*8d00*/  LDGDEPBAR ;  /* 0x00000000000079af */ /* 0x000e220000000000 */
[C---:B-----5:R-:W-:Y:S06]  /*8d10*/  HMMA.16816.F32.BF16 R144, R12.reuse, R32, RZ ;  /* 0x000000200c90723c */ /* 0x060fec00000418ff */
[-C--:B------:R-:W-:Y:S06]  /*8d20*/  HMMA.16816.F32.BF16 R152, R12, R22.reuse, RZ ;  /* 0x000000160c98723c */ /* 0x080fec00000418ff */
[----:B------:R-:W-:Y:S01]  /*8d30*/  HMMA.16816.F32.BF16 R172, R16, R22, RZ ;  /* 0x0000001610ac723c */ /* 0x000fe200000418ff */
[----:B------:R-:W4:Y:S05]  /*8d40*/  LDSM.16.M88.4 R20, [R192+0x2000] ;  /* 0x00200000c014783b */ /* 0x000f2a0000000200 */
[C---:B-1----:R-:W-:Y:S06]  /*8d50*/  HMMA.16816.F32.BF16 R148, R12.reuse, R36, RZ ;  /* 0x000000240c94723c */ /* 0x042fec00000418ff */
[C---:B------:R-:W-:Y:S06]  /*8d60*/  HMMA.16816.F32.BF16 R76, R12.reuse, R28, RZ ;  /* 0x0000001c0c4c723c */ /* 0x040fec00000418ff */
[C---:B------:R-:W-:Y:S06]  /*8d70*/  HMMA.16816.F32.BF16 R160, R12.reuse, R38, RZ ;  /* 0x000000260ca0723c */ /* 0x040fec00000418ff */
[C---:B------:R-:W-:Y:S06]  /*8d80*/  HMMA.16816.F32.BF16 R156, R12.reuse, R34, RZ ;  /* 0x000000220c9c723c */ /* 0x040fec00000418ff */
[----:B------:R-:W-:Y:S01]  /*8d90*/  HMMA.16816.F32.BF16 R164, R12, R30, RZ ;  /* 0x0000001e0ca4723c */ /* 0x000fe200000418ff */
[----:B------:R-:W-:Y:S05]  /*8da0*/  LDSM.16.M88.4 R12, [R193] ;  /* 0x00000000c10c783b */ /* 0x000fea0000000200 */
[C---:B------:R-:W-:Y:S06]  /*8db0*/  HMMA.16816.F32.BF16 R208, R16.reuse, R36, RZ ;  /* 0x0000002410d0723c */ /* 0x040fec00000418ff */
[----:B------:R-:W-:Y:S06]  /*8dc0*/  HMMA.16816.F32.BF16 R216, R16, R38, RZ ;  /* 0x0000002610d8723c */ /* 0x000fec00000418ff */
[----:B--2---:R-:W-:Y:S06]  /*8dd0*/  HMMA.16816.F32.BF16 R36, R8, R40, R60 ;  /* 0x000000280824723c */ /* 0x004fec000004183c */
[C---:B------:R-:W-:Y:S06]  /*8de0*/  HMMA.16816.F32.BF16 R180, R16.reuse, R32, RZ ;  /* 0x0000002010b4723c */ /* 0x040fec00000418ff */
[C---:B------:R-:W-:Y:S06]  /*8df0*/  HMMA.16816.F32.BF16 R212, R16.reuse, R34, RZ ;  /* 0x0000002210d4723c */ /* 0x040fec00000418ff */
[C---:B------:R-:W-:Y:S06]  /*8e00*/  HMMA.16816.F32.BF16 R176, R16.reuse, R28, RZ ;  /* 0x0000001c10b0723c */ /* 0x040fec00000418ff */
[----:B------:R-:W-:Y:S01]  /*8e10*/  HMMA.16816.F32.BF16 R168, R16, R30, RZ ;  /* 0x0000001e10a8723c */ /* 0x000fe200000418ff */
[----:B------:R-:W1:Y:S04]  /*8e20*/  LDSM.16.M88.4 R28, [R189] ;  /* 0x00000000bd1c783b */ /* 0x000e680000000200 */
[----:B------:R-:W-:Y:S01]  /*8e30*/  LDSM.16.M88.4 R16, [R198] ;  /* 0x00000000c610783b */ /* 0x000fe20000000200 */
        /* <DEDUP_REMOVED lines=9> */
[----:B------:R-:W-:Y:S06]  /*8ed0*/  HMMA.16816.F32.BF16 R64, R8, R42, R172 ;  /* 0x0000002a0840723c */ /* 0x000fec00000418ac */
[-C--:B---3--:R-:W-:Y:S06]  /*8ee0*/  HMMA.16816.F32.BF16 R60, R24, R44.reuse, R36 ;  /* 0x0000002c183c723c */ /* 0x088fec0000041824 */
[----:B----4-:R-:W-:Y:S06]  /*8ef0*/  HMMA.16816.F32.BF16 R40, R20, R44, R32 ;  /* 0x0000002c1428723c */ /* 0x010fec0000041820 */
[----:B------:R-:W-:Y:S06]  /*8f00*/  HMMA.16816.F32.BF16 R76, R8, R56, R208 ;  /* 0x00000038084c723c */ /* 0x000fec00000418d0 */
[----:B------:R-:W-:Y:S06]  /*8f10*/  HMMA.16816.F32.BF16 R36, R24, R46, R64 ;  /* 0x0000002e1824723c */ /* 0x000fec0000041840 */
[C---:B------:R-:W-:Y:S06]  /*8f20*/  HMMA.16816.F32.BF16 R152, R8.reuse, R52, R180 ;  /* 0x000000340898723c */ /* 0x040fec00000418b4 */
[C---:B------:R-:W-:Y:S06]  /*8f30*/  HMMA.16816.F32.BF16 R176, R8.reuse, R48, R176 ;  /* 0x0000003008b0723c */ /* 0x040fec00000418b0 */
[C---:B------:R-:W-:Y:S06]  /*8f40*/  HMMA.16816.F32.BF16 R148, R8.reuse, R58, R216 ;  /* 0x0000003a0894723c */ /* 0x040fec00000418d8 */
[C---:B------:R-:W-:Y:S06]  /*8f50*/  HMMA.16816.F32.BF16 R212, R8.reuse, R54, R212 ;  /* 0x0000003608d4723c */ /* 0x040fec00000418d4 */
[----:B------:R-:W-:Y:S01]  /*8f60*/  HMMA.16816.F32.BF16 R168, R8, R50, R168 ;  /* 0x0000003208a8723c */ /* 0x000fe200000418a8 */
[----:B------:R-:W3:Y:S05]  /*8f70*/  LDSM.16.M88.4 R8, [R189+0x800] ;  /* 0x00080000bd08783b */ /* 0x000eea0000000200 */
[----:B------:R-:W-:Y:S06]  /*8f80*/  HMMA.16816.F32.BF16 R32, R20, R46, R144 ;  /* 0x0000002e1420723c */ /* 0x000fec0000041890 */
[-C--:B-1----:R-:W-:Y:S06]  /*8f90*/  HMMA.16816.F32.BF16 R48, R12, R28.reuse, R60 ;  /* 0x0000001c0c30723c */ /* 0x082fec000004183c */
[----:B--2---:R-:W-:Y:S06]  /*8fa0*/  HMMA.16816.F32.BF16 R44, R4, R28, R40 ;  /* 0x0000001c042c723c */ /* 0x004fec0000041828 */
[----:B------:R-:W-:Y:S06]  /*8fb0*/  HMMA.16816.F32.BF16 R52, R24, R16, R76 ;  /* 0x000000101834723c */ /* 0x000fec000004184c */
[----:B------:R-:W-:Y:S06]  /*8fc0*/  HMMA.16816.F32.BF16 R36, R12, R30, R36 ;  /* 0x0000001e0c24723c */ /* 0x000fec0000041824 */
[----:B------:R-:W-:Y:S01]  /*8fd0*/  HMMA.16816.F32.BF16 R56, R20, R16, R220 ;  /* 0x000000101438723c */ /* 0x000fe200000418dc */
[----:B------:R-:W-:-:S02]  /*8fe0*/  FSEL R74, R48, -INF , !P6 ;  /* 0xff800000304a7808 */ /* 0x000fc40007000000 */
[----:B------:R-:W-:Y:S02]  /*8ff0*/  FSEL R147, R50, -INF , !P5 ;  /* 0xff80000032937808 */ /* 0x000fe40006800000 */
[----:B------:R-:W-:Y:S01]  /*9000*/  ISETP.NE.AND P6, PT, R3, RZ, PT ;  /* 0x000000ff0300720c */ /* 0x000fe20003fc5270 */
[----:B------:R-:W-:Y:S01]  /*9010*/  HMMA.16816.F32.BF16 R64, R4, R30, R32 ;  /* 0x0000001e0440723c */ /* 0x000fe20000041820 */
[----:B------:R-:W-:Y:S01]  /*9020*/  P2R R16, PR, RZ, 0x10 ;  /* 0x00000010ff107803 */ /* 0x000fe20000000000 */
[----:B------:R-:W1:Y:S01]  /*9030*/  LDSM.16.M88.4 R28, [R197] ;  /* 0x00000000c51c783b */ /* 0x000e620000000200 */
[----:B------:R-:W-:Y:S02]  /*9040*/  P2R R3, PR, RZ, 0x2 ;  /* 0x00000002ff037803 */ /* 0x000fe40000000000 */
[----:B------:R-:W-:Y:S01]  /*9050*/  ISETP.NE.AND P5, PT, R16, RZ, PT ;  /* 0x000000ff1000720c */ /* 0x000fe20003fa5270 */
[----:B------:R-:W-:Y:S01]  /*9060*/  HMMA.16816.F32.BF16 R40, R24, R18, R148 ;  /* 0x000000121828723c */ /* 0x000fe20000041894 */
[----:B------:R-:W-:Y:S01]  /*9070*/  ISETP.GE.AND P4, PT, R2, R206, PT ;  /* 0x000000ce0200720c */ /* 0x000fe20003f86270 */
[----:B------:R-:W2:Y:S01]  /*9080*/  LDSM.16.M88.4 R32, [R189+0x1000] ;  /* 0x00100000bd20783b */ /* 0x000ea20000000200 */
[----:B------:R-:W-:-:S02]  /*9090*/  ISETP.GE.AND P1, PT, R0, R203, PT ;  /* 0x000000cb0000720c */ /* 0x000fc40003f26270 */
[----:B------:R-:W-:Y:S01]  /*90a0*/  FSEL R144, R49, -INF , !P5 ;  /* 0xff80000031907808 */ /* 0x000fe20006800000 */
[----:B------:R-:W-:Y:S01]  /*90b0*/  HMMA.16816.F32.BF16 R76, R20, R18, R160 ;  /* 0x00000012144c723c */ /* 0x000fe200000418a0 */
[----:B------:R-:W-:Y:S02]  /*90c0*/  ISETP.LT.OR P5, PT, R2, R201, P4 ;  /* 0x000000c90200720c */ /* 0x000fe400027a1670 */
[----:B------:R-:W-:Y:S02]  /*90d0*/  ISETP.LT.OR P1, PT, R0, R199, P1 ;  /* 0x000000c70000720c */ /* 0x000fe40000f21670 */
[----:B------:R-:W-:Y:S02]  /*90e0*/  FSEL R156, R44, -INF , !P2 ;  /* 0xff8000002c9c7808 */ /* 0x000fe40005000000 */
[C---:B------:R-:W-:Y:S02]  /*90f0*/  ISETP.LT.OR P4, PT, R2.reuse, R200, P3 ;  /* 0x000000c80200720c */ /* 0x040fe40001f81670 */
[----:B------:R-:W-:-:S02]  /*9100*/  ISETP.GE.AND P2, PT, R2, R204, PT ;  /* 0x000000cc0200720c */ /* 0x000fc40003f46270 */
[----:B------:R-:W-:Y:S01]  /*9110*/  ISETP.NE.AND P3, PT, R3, RZ, PT ;  /* 0x000000ff0300720c */ /* 0x000fe20003f65270 */
[----:B------:R-:W-:Y:S01]  /*9120*/  VIADD R3, R0, 0x9 ;  /* 0x0000000900037836 */ /* 0x000fe20000000000 */
[----:B------:R-:W-:Y:S02]  /*9130*/  FSEL R158, R46, -INF , !P1 ;  /* 0xff8000002e9e7808 */ /* 0x000fe40004800000 */
[----:B------:R-:W-:Y:S02]  /*9140*/  FSEL R157, R45, -INF , !P0 ;  /* 0xff8000002d9d7808 */ /* 0x000fe40004000000 */
[C---:B------:R-:W-:Y:S02]  /*9150*/  ISETP.GE.AND P1, PT, R2.reuse, R203, PT ;  /* 0x000000cb0200720c */ /* 0x040fe40003f26270 */
[----:B------:R-:W-:Y:S02]  /*9160*/  ISETP.LT.OR P2, PT, R2, R202, P2 ;  /* 0x000000ca0200720c */ /* 0x000fe40001741670 */
[----:B------:R-:W-:-:S02]  /*9170*/  FSEL R150, R47, -INF , !P3 ;  /* 0xff8000002f967808 */ /* 0x000fc40005800000 */
[-C--:B---3--:R-:W-:Y:S01]  /*9180*/  HMMA.16816.F32.BF16 R44, R12, R8.reuse, R52 ;  /* 0x000000080c2c723c */ /* 0x088fe20000041834 */
[----:B------:R-:W-:Y:S01]  /*9190*/  ISETP.LT.OR P0, PT, R2, R199, P1 ;  /* 0x000000c70200720c */ /* 0x000fe20000f01670 */
[----:B------:R-:W-:Y:S01]  /*91a0*/  VIADD R2, R0, 0x10 ;  /* 0x0000001000027836 */ /* 0x000fe20000000000 */
[----:B------:R-:W-:Y:S02]  /*91b0*/  P2R R16, PR, RZ, 0x4 ;  /* 0x00000004ff107803 */ /* 0x000fe40000000000 */
[C---:B------:R-:W-:Y:S01]  /*91c0*/  ISETP.GE.AND P3, PT, R3.reuse, R206, PT ;  /* 0x000000ce0300720c */ /* 0x040fe20003f66270 */
[----:B------:R-:W-:Y:S01]  /*91d0*/  HMMA.16816.F32.BF16 R52, R4, R8, R56 ;  /* 0x000000080434723c */ /* 0x000fe20000041838 */
[C---:B------:R-:W-:Y:S02]  /*91e0*/  ISETP.GE.AND P2, PT, R3.reuse, R205, PT ;  /* 0x000000cd0300720c */ /* 0x040fe40003f46270 */
[----:B------:R-:W-:Y:S02]  /*91f0*/  ISETP.GE.AND P1, PT, R3, R204, PT ;  /* 0x000000cc0300720c */ /* 0x000fe40003f26270 */
[----:B------:R-:W-:Y:S01]  /*9200*/  FSEL R75, R36, -INF , !P5 ;  /* 0xff800000244b7808 */ /* 0x000fe20006800000 */
[----:B-1----:R-:W-:Y:S01]  /*9210*/  HMMA.16816.F32.BF16 R56, R24, R28, R152 ;  /* 0x0000001c1838723c */ /* 0x002fe20000041898 */
[----:B------:R-:W-:-:S02]  /*9220*/  FSEL R160, R38, -INF , !P4 ;  /* 0xff80000026a07808 */ /* 0x000fc40006000000 */
[C---:B------:R-:W-:Y:S02]  /*9230*/  ISETP.GE.AND P4, PT, R3.reuse, R203, PT ;  /* 0x000000cb0300720c */ /* 0x040fe40003f86270 */
[C---:B------:R-:W-:Y:S01]  /*9240*/  ISETP.LT.OR P5, PT, R3.reuse, R201, P3 ;  /* 0x000000c90300720c */ /* 0x040fe20001fa1670 */
[----:B------:R-:W-:Y:S01]  /*9250*/  HMMA.16816.F32.BF16 R60, R20, R28, R224 ;  /* 0x0000001c143c723c */ /* 0x000fe200000418e0 */
[----:B------:R-:W-:Y:S02]  /*9260*/  ISETP.NE.AND P3, PT, R16, RZ, PT ;  /* 0x000000ff1000720c */ /* 0x000fe40003f65270 */
[C---:B------:R-:W-:Y:S01]  /*9270*/  ISETP.LT.OR P2, PT, R3.reuse, R200, P2 ;  /* 0x000000c80300720c */ /* 0x040fe20001741670 */
[----:B------:R-:W1:Y:S01]  /*9280*/  LDSM.16.M88.4 R16, [R196] ;  /* 0x00000000c410783b */ /* 0x000e620000000200 */
[----:B------:R-:W-:Y:S02]  /*9290*/  ISETP.LT.OR P1, PT, R3, R202, P1 ;  /* 0x000000ca0300720c */ /* 0x000fe40000f21670 */
[----:B------:R-:W-:-:S02]  /*92a0*/  FSEL R159, R51, -INF , !P6 ;  /* 0xff800000339f7808 */ /* 0x000fc40007000000 */
[----:B------:R-:W-:Y:S01]  /*92b0*/  ISETP.LT.OR P6, PT, R3, R199, P4 ;  /* 0x000000c70300720c */ /* 0x000fe200027c1670 */
[C---:B------:R-:W-:Y:S01]  /*92c0*/  HMMA.16816.F32.BF16 R48, R12.reuse, R10, R40 ;  /* 0x0000000a0c30723c */ /* 0x040fe20000041828 */
[----:B------:R-:W-:Y:S02]  /*92d0*/  P2R R3, PR, RZ, 0x4 ;  /* 0x00000004ff037803 */ /* 0x000fe40000000000 */
[----:B------:R-:W-:Y:S02]  /*92e0*/  FSEL R145, R64, -INF , !P3 ;  /* 0xff80000040917808 */ /* 0x000fe40005800000 */
[----:B------:R-:W-:Y:S02]  /*92f0*/  FSEL R146, R65, -INF , !P1 ;  /* 0xff80000041927808 */ /* 0x000fe40004800000 */
[C---:B------:R-:W-:Y:S01]  /*9300*/  ISETP.GE.AND P3, PT, R2.reuse, R206, PT ;  /* 0x000000ce0200720c */ /* 0x040fe20003f66270 */
[----:B--2---:R-:W-:Y:S01]  /*9310*/  HMMA.16816.F32.BF16 R40, R12, R32, R56 ;  /* 0x000000200c28723c */ /* 0x004fe20000041838 */
[----:B------:R-:W-:-:S02]  /*9320*/  ISETP.GE.AND P2, PT, R2, R205, PT ;  /* 0x000000cd0200720c */ /* 0x000fc40003f46270 */
[C---:B------:R-:W-:Y:S02]  /*9330*/  ISETP.GE.AND P4, PT, R2.reuse, R204, PT ;  /* 0x000000cc0200720c */ /* 0x040fe40003f86270 */
[----:B------:R-:W-:Y:S01]  /*9340*/  ISETP.GE.AND P1, PT, R2, R203, PT ;  /* 0x000000cb0200720c */ /* 0x000fe20003f26270 */
[----:B------:R-:W-:Y:S01]  /*9350*/  HMMA.16816.F32.BF16 R56, R4, R32, R60 ;  /* 0x000000200438723c */ /* 0x000fe2000004183c */
[----:B------:R-:W-:Y:S02]  /*9360*/  FSEL R149, R66, -INF , !P0 ;  /* 0xff80000042957808 */ /* 0x000fe40004000000 */
[C---:B------:R-:W-:Y:S02]  /*9370*/  ISETP.LT.OR P3, PT, R2.reuse, R201, P3 ;  /* 0x000000c90200720c */ /* 0x040fe40001f61670 */
[C---:B------:R-:W-:Y:S02]  /*9380*/  ISETP.LT.OR P2, PT, R2.reuse, R200, P2 ;  /* 0x000000c80200720c */ /* 0x040fe40001741670 */
[----:B------:R-:W-:-:S02]  /*9390*/  ISETP.LT.OR P4, PT, R2, R202, P4 ;  /* 0x000000ca0200720c */ /* 0x000fc40002781670 */
[----:B------:R-:W-:Y:S01]  /*93a0*/  ISETP.LT.OR P0, PT, R2, R199, P1 ;  /* 0x000000c70200720c */ /* 0x000fe20000f01670 */
[----:B------:R-:W-:Y:S01]  /*93b0*/  VIADD R2, R0, 0x11 ;  /* 0x0000001100027836 */ /* 0x000fe20000000000 */
[----:B------:R-:W-:Y:S02]  /*93c0*/  FSEL R69, R37, -INF , !P5 ;  /* 0xff80000025457808 */ /* 0x000fe40006800000 */
[----:B------:R-:W-:Y:S02]  /*93d0*/  ISETP.NE.AND P5, PT, R3, RZ, PT ;  /* 0x000000ff0300720c */ /* 0x000fe40003fa5270 */
[----:B------:R-:W-:Y:S02]  /*93e0*/  P2R R3, PR, RZ, 0x10 ;  /* 0x00000010ff037803 */ /* 0x000fe40000000000 */
[C---:B------:R-:W-:Y:S02]  /*93f0*/  ISETP.GE.AND P1, PT, R2.reuse, R206, PT ;  /* 0x000000ce0200720c */ /* 0x040fe40003f26270 */
[----:B------:R-:W-:Y:S01]  /*9400*/  FSEL R151, R39, -INF , !P5 ;  /* 0xff80000027977808 */ /* 0x000fe20006800000 */
[----:B-1----:R-:W-:Y:S01]  /*9410*/  HMMA.16816.F32.BF16 R60, R20, R16, R232 ;  /* 0x00000010143c723c */ /* 0x002fe200000418e8 */
[----:B------:R-:W-:-:S02]  /*9420*/  ISETP.GE.AND P4, PT, R2, R205, PT ;  /* 0x000000cd0200720c */ /* 0x000fc40003f86270 */
[----:B------:R-:W-:Y:S02]  /*9430*/  FSEL R68, R44, -INF , !P3 ;  /* 0xff8000002c447808 */ /* 0x000fe40005800000 */
[C---:B------:R-:W-:Y:S01]  /*9440*/  ISETP.GE.AND P5, PT, R2.reuse, R204, PT ;  /* 0x000000cc0200720c */ /* 0x040fe20003fa6270 */
[----:B------:R-:W-:Y:S01]  /*9450*/  HMMA.16816.F32.BF16 R36, R4, R10, R76 ;  /* 0x0000000a0424723c */ /* 0x000fe2000004184c */
[----:B------:R-:W-:Y:S02]  /*9460*/  ISETP.GE.AND P3, PT, R2, R203, PT ;  /* 0x000000cb0200720c */ /* 0x000fe40003f66270 */
[----:B------:R-:W-:Y:S02]  /*9470*/  FSEL R209, R46, -INF , !P2 ;  /* 0xff8000002ed17808 */ /* 0x000fe40005000000 */
[----:B------:R-:W-:Y:S02]  /*9480*/  ISETP.LT.OR P2, PT, R2, R201, P1 ;  /* 0x000000c90200720c */ /* 0x000fe40000f41670 */
[----:B------:R-:W-:-:S02]  /*9490*/  FSEL R148, R67, -INF , !P6 ;  /* 0xff80000043947808 */ /* 0x000fc40007000000 */
[C---:B------:R-:W-:Y:S01]  /*94a0*/  ISETP.LT.OR P1, PT, R2.reuse, R200, P4 ;  /* 0x000000c80200720c */ /* 0x040fe20002721670 */
[-C--:B------:R-:W-:Y:S01]  /*94b0*/  HMMA.16816.F32.BF16 R64, R20, R30.reuse, R228 ;  /* 0x0000001e1440723c */ /* 0x080fe200000418e4 */
[C---:B------:R-:W-:Y:S02]  /*94c0*/  ISETP.LT.OR P4, PT, R2.reuse, R202, P5 ;  /* 0x000000ca0200720c */ /* 0x040fe40002f81670 */
[----:B------:R-:W-:Y:S01]  /*94d0*/  ISETP.LT.OR P6, PT, R2, R199, P3 ;  /* 0x000000c70200720c */ /* 0x000fe20001fc1670 */
[----:B------:R-:W-:Y:S01]  /*94e0*/  VIADD R2, R0, 0x18 ;  /* 0x0000001800027836 */ /* 0x000fe20000000000 */
[----:B------:R-:W-:Y:S01]  /*94f0*/  ISETP.NE.AND P5, PT, R3, RZ, PT ;  /* 0x000000ff0300720c */ /* 0x000fe20003fa5270 */
[----:B------:R-:W-:Y:S01]  /*9500*/  HMMA.16816.F32.BF16 R28, R24, R30, R212 ;  /* 0x0000001e181c723c */ /* 0x000fe200000418d4 */
[----:B------:R-:W-:Y:S02]  /*9510*/  P2R R3, PR, RZ, 0x10 ;  /* 0x00000010ff037803 */ /* 0x000fe40000000000 */
[----:B------:R-:W-:-:S02]  /*9520*/  ISETP.GE.AND P4, PT, R2, R206, PT ;  /* 0x000000ce0200720c */ /* 0x000fc40003f86270 */
[----:B------:R-:W-:Y:S01]  /*9530*/  ISETP.GE.AND P3, PT, R2, R205, PT ;  /* 0x000000cd0200720c */ /* 0x000fe20003f66270 */
[----:B------:R-:W-:Y:S01]  /*9540*/  HMMA.16816.F32.BF16 R20, R20, R18, R164 ;  /* 0x000000121414723c */ /* 0x000fe200000418a4 */
[----:B------:R-:W-:Y:S02]  /*9550*/  FSEL R76, R45, -INF , !P2 ;  /* 0xff8000002d4c7808 */ /* 0x000fe40005000000 */
[----:B------:R-:W-:Y:S02]  /*9560*/  FSEL R162, R52, -INF , !P5 ;  /* 0xff80000034a27808 */ /* 0x000fe40006800000 */
[C---:B------:R-:W-:Y:S02]  /*9570*/  ISETP.GE.AND P2, PT, R2.reuse, R204, PT ;  /* 0x000000cc0200720c */ /* 0x040fe40003f46270 */
[C---:B------:R-:W-:Y:S02]  /*9580*/  ISETP.LT.OR P5, PT, R2.reuse, R201, P4 ;  /* 0x000000c90200720c */ /* 0x040fe400027a1670 */
[----:B------:R-:W-:-:S02]  /*9590*/  ISETP.LT.OR P4, PT, R2, R200, P3 ;  /* 0x000000c80200720c */ /* 0x000fc40001f81670 */
[----:B------:R-:W-:Y:S01]  /*95a0*/  ISETP.NE.AND P3, PT, R3, RZ, PT ;  /* 0x000000ff0300720c */ /* 0x000fe20003f65270 */
[----:B------:R-:W-:Y:S01]  /*95b0*/  VIADD R3, R0, 0x19 ;  /* 0x0000001900037836 */ /* 0x000fe20000000000 */
[----:B------:R-:W-:Y:S02]  /*95c0*/  ISETP.LT.OR P2, PT, R2, R202, P2 ;  /* 0x000000ca0200720c */ /* 0x000fe40001741670 */
[----:B------:R-:W-:Y:S02]  /*95d0*/  FSEL R163, R53, -INF , !P3 ;  /* 0xff80000035a37808 */ /* 0x000fe40005800000 */
[----:B------:R-:W-:Y:S02]  /*95e0*/  P2R R8, PR, RZ, 0x4 ;  /* 0x00000004ff087803 */ /* 0x000fe40000000000 */
[----:B------:R-:W-:Y:S02]  /*95f0*/  ISETP.GE.AND P3, PT, R3, R206, PT ;  /* 0x000000ce0300720c */ /* 0x000fe40003f66270 */
[----:B------:R-:W-:-:S02]  /*9600*/  FSEL R208, R47, -INF , !P1 ;  /* 0xff8000002fd07808 */ /* 0x000fc40004800000 */
[----:B------:R-:W-:Y:S01]  /*9610*/  ISETP.GE.AND P1, PT, R2, R203, PT ;  /* 0x000000cb0200720c */ /* 0x000fe20003f26270 */
[-C--:B------:R-:W-:Y:S01]  /*9620*/  HMMA.16816.F32.BF16 R44, R12, R34.reuse, R28 ;  /* 0x000000220c2c723c */ /* 0x080fe2000004181c */
[----:B------:R-:W-:Y:S02]  /*9630*/  FSEL R78, R48, -INF , !P5 ;  /* 0xff800000304e7808 */ /* 0x000fe40006800000 */
[C---:B------:R-:W-:Y:S02]  /*9640*/  ISETP.LT.OR P5, PT, R3.reuse, R201, P3 ;  /* 0x000000c90300720c */ /* 0x040fe40001fa1670 */
[----:B------:R-:W-:Y:S01]  /*9650*/  FSEL R181, R54, -INF , !P0 ;  /* 0xff80000036b57808 */ /* 0x000fe20004000000 */
[----:B------:R-:W-:Y:S01]  /*9660*/  HMMA.16816.F32.BF16 R32, R4, R34, R64 ;  /* 0x000000220420723c */ /* 0x000fe20000041840 */
[----:B------:R-:W-:Y:S02]  /*9670*/  ISETP.NE.AND P3, PT, R8, RZ, PT ;  /* 0x000000ff0800720c */ /* 0x000fe40003f65270 */
[----:B------:R-:W-:Y:S01]  /*9680*/  ISETP.LT.OR P0, PT, R2, R199, P1 ;  /* 0x000000c70200720c */ /* 0x000fe20000f01670 */
[----:B------:R-:W1:Y:S01]  /*9690*/  LDSM.16.M88.4 R8, [R189+0x1800] ;  /* 0x00180000bd08783b */ /* 0x000e620000000200 */
[C---:B------:R-:W-:Y:S01]  /*96a0*/  ISETP.GE.AND P2, PT, R3.reuse, R205, PT ;  /* 0x000000cd0300720c */ /* 0x040fe20003f46270 */
[----:B------:R-:W-:Y:S01]  /*96b0*/  VIADD R2, R0, 0x20 ;  /* 0x0000002000027836 */ /* 0x000fe20000000000 */
[----:B------:R-:W-:Y:S01]  /*96c0*/  ISETP.GE.AND P1, PT, R3, R204, PT ;  /* 0x000000cc0300720c */ /* 0x000fe20003f26270 */
[----:B------:R-:W-:-:S04]  /*96d0*/  DEPBAR.LE SB0, 0x0 ;  /* 0x000080000000791a */ /* 0x000fc80000000000 */
[----:B------:R-:W-:Y:S01]  /*96e0*/  FSEL R182, R50, -INF , !P4 ;  /* 0xff80000032b67808 */ /* 0x000fe20006000000 */
[----:B------:R-:W-:Y:S01]  /*96f0*/  BAR.SYNC.DEFER_BLOCKING 0x0 ;  /* 0x0000000000007b1d */ /* 0x000fe20000010000 */
[C---:B------:R-:W-:Y:S02]  /*9700*/  ISETP.GE.AND P4, PT, R3.reuse, R203, PT ;  /* 0x000000cb0300720c */ /* 0x040fe40003f86270 */
[C---:B------:R-:W-:Y:S02]  /*9710*/  ISETP.LT.OR P2, PT, R3.reuse, R200, P2 ;  /* 0x000000c80300720c */ /* 0x040fe40001741670 */
[----:B------:R-:W-:Y:S02]  /*9720*/  ISETP.LT.OR P1, PT, R3, R202, P1 ;  /* 0x000000ca0300720c */ /* 0x000fe40000f21670 */
[----:B------:R-:W-:Y:S02]  /*9730*/  FSEL R180, R55, -INF , !P6 ;  /* 0xff80000037b47808 */ /* 0x000fe40007000000 */
[----:B------:R-:W-:Y:S01]  /*9740*/  ISETP.LT.OR P6, PT, R3, R199, P4 ;  /* 0x000000c70300720c */ /* 0x000fe200027c1670 */
[----:B------:R-:W-:Y:S01]  /*9750*/  HMMA.16816.F32.BF16 R52, R24, R16, R176 ;  /* 0x000000101834723c */ /* 0x000fe200000418b0 */
[----:B------:R-:W-:-:S02]  /*9760*/  P2R R3, PR, RZ, 0x4 ;  /* 0x00000004ff037803 */ /* 0x000fc40000000000 */
[----:B------:R-:W-:Y:S02]  /*9770*/  FSEL R161, R36, -INF , !P3 ;  /* 0xff80000024a17808 */ /* 0x000fe40005800000 */
[----:B------:R-:W-:Y:S01]  /*9780*/  FSEL R172, R37, -INF , !P1 ;  /* 0xff80000025ac7808 */ /* 0x000fe20004800000 */
[----:B------:R-:W-:Y:S01]  /*9790*/  HMMA.16816.F32.BF16 R24, R24, R18, R168 ;  /* 0x000000121818723c */ /* 0x000fe200000418a8 */
[C---:B------:R-:W-:Y:S02]  /*97a0*/  ISETP.GE.AND P3, PT, R2.reuse, R206, PT ;  /* 0x000000ce0200720c */ /* 0x040fe40003f66270 */
[C---:B------:R-:W-:Y:S02]  /*97b0*/  ISETP.GE.AND P2, PT, R2.reuse, R205, PT ;  /* 0x000000cd0200720c */ /* 0x040fe40003f46270 */
[C---:B------:R-:W-:Y:S02]  /*97c0*/  ISETP.GE.AND P4, PT, R2.reuse, R204, PT ;  /* 0x000000cc0200720c */ /* 0x040fe40003f86270 */
[----:B------:R-:W-:-:S02]  /*97d0*/  ISETP.GE.AND P1, PT, R2, R203, PT ;  /* 0x000000cb0200720c */ /* 0x000fc40003f26270 */
[----:B------:R-:W-:Y:S02]  /*97e0*/  FSEL R174, R38, -INF , !P0 ;  /* 0xff80000026ae7808 */ /* 0x000fe40004000000 */
[C---:B------:R-:W-:Y:S02]  /*97f0*/  ISETP.LT.OR P3, PT, R2.reuse, R201, P3 ;  /* 0x000000c90200720c */ /* 0x040fe40001f61670 */
[C---:B------:R-:W-:Y:S02]  /*9800*/  ISETP.LT.OR P2, PT, R2.reuse, R200, P2 ;  /* 0x000000c80200720c */ /* 0x040fe40001741670 */
[C---:B------:R-:W-:Y:S02]  /*9810*/  ISETP.LT.OR P4, PT, R2.reuse, R202, P4 ;  /* 0x000000ca0200720c */ /* 0x040fe40002781670 */
[----:B------:R-:W-:Y:S01]  /*9820*/  ISETP.LT.OR P0, PT, R2, R199, P1 ;  /* 0x000000c70200720c */ /* 0x000fe20000f01670 */
[----:B------:R-:W-:Y:S01]  /*9830*/  VIADD R2, R0, 0x21 ;  /* 0x0000002100027836 */ /* 0x000fe20000000000 */
[----:B------:R-:W-:Y:S01]  /*9840*/  FSEL R77, R49, -INF , !P5 ;  /* 0xff800000314d7808 */ /* 0x000fe20006800000 */
[----:B-1----:R-:W-:Y:S01]  /*9850*/  HMMA.16816.F32.BF16 R28, R12, R8, R52 ;  /* 0x000000080c1c723c */ /* 0x002fe20000041834 */
[----:B------:R-:W-:-:S02]  /*9860*/  ISETP.NE.AND P5, PT, R3, RZ, PT ;  /* 0x000000ff0300720c */ /* 0x000fc40003fa5270 */
[----:B------:R-:W-:Y:S02]  /*9870*/  P2R R3, PR, RZ, 0x10 ;  /* 0x00000010ff037803 */ /* 0x000fe40000000000 */
[C---:B------:R-:W-:Y:S01]  /*9880*/  ISETP.GE.AND P1, PT, R2.reuse, R206, PT ;  /* 0x000000ce0200720c */ /* 0x040fe20003f26270 */
[----:B------:R-:W-:Y:S01]  /*9890*/  HMMA.16816.F32.BF16 R12, R12, R10, R24 ;  /* 0x0000000a0c0c723c */ /* 0x000fe20000041818 */
[----:B------:R-:W-:Y:S02]  /*98a0*/  FSEL R177, R51, -INF , !P5 ;  /* 0xff80000033b17808 */ /* 0x000fe40006800000 */
[----:B------:R-:W-:Y:S02]  /*98b0*/  ISETP.GE.AND P4, PT, R2, R205, PT ;  /* 0x000000cd0200720c */ /* 0x000fe40003f86270 */
[----:B------:R-:W-:Y:S02]  /*98c0*/  FSEL R175, R40, -INF , !P3 ;  /* 0xff80000028af7808 */ /* 0x000fe40005800000 */
[----:B------:R-:W-:-:S02]  /*98d0*/  ISETP.GE.AND P5, PT, R2, R204, PT ;  /* 0x000000cc0200720c */ /* 0x000fc40003fa6270 */
[----:B------:R-:W-:Y:S02]  /*98e0*/  ISETP.GE.AND P3, PT, R2, R203, PT ;  /* 0x000000cb0200720c */ /* 0x000fe40003f66270 */
[----:B------:R-:W-:Y:S02]  /*98f0*/  FSEL R217, R42, -INF , !P2 ;  /* 0xff8000002ad97808 */ /* 0x000fe40005000000 */
[C---:B------:R-:W-:Y:S02]  /*9900*/  ISETP.LT.OR P2, PT, R2.reuse, R201, P1 ;  /* 0x000000c90200720c */ /* 0x040fe40000f41670 */
[----:B------:R-:W-:Y:S02]  /*9910*/  FSEL R173, R39, -INF , !P6 ;  /* 0xff80000027ad7808 */ /* 0x000fe40007000000 */
[C---:B------:R-:W-:Y:S01]  /*9920*/  ISETP.LT.OR P1, PT, R2.reuse, R200, P4 ;  /* 0x000000c80200720c */ /* 0x040fe20002721670 */
[----:B------:R-:W-:Y:S01]  /*9930*/  HMMA.16816.F32.BF16 R36, R4, R8, R60 ;  /* 0x000000080424723c */ /* 0x000fe2000004183c */
[----:B------:R-:W-:-:S02]  /*9940*/  ISETP.LT.OR P4, PT, R2, R202, P5 ;  /* 0x000000ca0200720c */ /* 0x000fc40002f81670 */
[----:B------:R-:W-:Y:S01]  /*9950*/  ISETP.LT.OR P6, PT, R2, R199, P3 ;  /* 0x000000c70200720c */ /* 0x000fe20001fc1670 */
[----:B------:R-:W-:Y:S01]  /*9960*/  VIADD R2, R0, 0x28 ;  /* 0x0000002800027836 */ /* 0x000fe20000000000 */
[----:B------:R-:W-:Y:S01]  /*9970*/  ISETP.NE.AND P5, PT, R3, RZ, PT ;  /* 0x000000ff0300720c */ /* 0x000fe20003fa5270 */
[----:B------:R-:W-:Y:S01]  /*9980*/  HMMA.16816.F32.BF16 R4, R4, R10, R20 ;  /* 0x0000000a0404723c */ /* 0x000fe20000041814 */
        /* <DEDUP_REMOVED lines=10> */
[----:B------:R-:W-:-:S02]  /*9a30*/  FSEL R218, R43, -INF , !P1 ;  /* 0xff8000002bda7808 */ /* 0x000fc40004800000 */
[C---:B------:R-:W-:Y:S02]  /*9a40*/  ISETP.GE.AND P1, PT, R2.reuse, R203, PT ;  /* 0x000000cb0200720c */ /* 0x040fe40003f26270 */
[----:B------:R-:W-:Y:S02]  /*9a50*/  ISETP.LT.OR P2, PT, R2, R202, P2 ;  /* 0x000000ca0200720c */ /* 0x000fe40001741670 */
[----:B------:R-:W-:Y:S02]  /*9a60*/  FSEL R211, R58, -INF , !P0 ;  /* 0xff8000003ad37808 */ /* 0x000fe40004000000 */
[----:B------:R-:W-:Y:S02]  /*9a70*/  FSEL R167, R57, -INF , !P3 ;  /* 0xff80000039a77808 */ /* 0x000fe40005800000 */
[----:B------:R-:W-:Y:S01]  /*9a80*/  ISETP.LT.OR P0, PT, R2, R199, P1 ;  /* 0x000000c70200720c */ /* 0x000fe20000f01670 */
[----:B------:R-:W-:Y:S01]  /*9a90*/  VIADD R2, R0, 0x30 ;  /* 0x0000003000027836 */ /* 0x000fe20000000000 */
[----:B------:R-:W-:-:S02]  /*9aa0*/  P2R R16, PR, RZ, 0x4 ;  /* 0x00000004ff107803 */ /* 0x000fc40000000000 */
[C---:B------:R-:W-:Y:S02]  /*9ab0*/  ISETP.GE.AND P3, PT, R3.reuse, R206, PT ;  /* 0x000000ce0300720c */ /* 0x040fe40003f66270 */
[C---:B------:R-:W-:Y:S02]  /*9ac0*/  ISETP.GE.AND P2, PT, R3.reuse, R205, PT ;  /* 0x000000cd0300720c */ /* 0x040fe40003f46270 */
[C---:B------:R-:W-:Y:S02]  /*9ad0*/  ISETP.GE.AND P1, PT, R3.reuse, R204, PT ;  /* 0x000000cc0300720c */ /* 0x040fe40003f26270 */
[----:B------:R-:W-:Y:S02]  /*9ae0*/  FSEL R164, R44, -INF , !P5 ;  /* 0xff8000002ca47808 */ /* 0x000fe40006800000 */
[----:B------:R-:W-:Y:S02]  /*9af0*/  FSEL R216, R46, -INF , !P4 ;  /* 0xff8000002ed87808 */ /* 0x000fe40006000000 */
[----:B------:R-:W-:-:S02]  /*9b00*/  ISETP.GE.AND P4, PT, R3, R203, PT ;  /* 0x000000cb0300720c */ /* 0x000fc40003f86270 */
[C---:B------:R-:W-:Y:S02]  /*9b10*/  ISETP.LT.OR P5, PT, R3.reuse, R201, P3 ;  /* 0x000000c90300720c */ /* 0x040fe40001fa1670 */
[----:B------:R-:W-:Y:S02]  /*9b20*/  ISETP.NE.AND P3, PT, R16, RZ, PT ;  /* 0x000000ff1000720c */ /* 0x000fe40003f65270 */
[C---:B------:R-:W-:Y:S02]  /*9b30*/  ISETP.LT.OR P2, PT, R3.reuse, R200, P2 ;  /* 0x000000c80300720c */ /* 0x040fe40001741670 */
[----:B------:R-:W-:Y:S02]  /*9b40*/  ISETP.LT.OR P1, PT, R3, R202, P1 ;  /* 0x000000ca0300720c */ /* 0x000fe40000f21670 */
[----:B------:R-:W-:Y:S02]  /*9b50*/  FSEL R210, R59, -INF , !P6 ;  /* 0xff8000003bd27808 */ /* 0x000fe40007000000 */
[----:B------:R-:W-:-:S02]  /*9b60*/  ISETP.LT.OR P6, PT, R3, R199, P4 ;  /* 0x000000c70300720c */ /* 0x000fc400027c1670 */
[----:B------:R-:W-:Y:S02]  /*9b70*/  P2R R3, PR, RZ, 0x4 ;  /* 0x00000004ff037803 */ /* 0x000fe40000000000 */
[----:B------:R-:W-:Y:S02]  /*9b80*/  FSEL R166, R32, -INF , !P3 ;  /* 0xff80000020a67808 */ /* 0x000fe40005800000 */
[----:B------:R-:W-:Y:S02]  /*9b90*/  FSEL R179, R33, -INF , !P1 ;  /* 0xff80000021b37808 */ /* 0x000fe40004800000 */
[C---:B------:R-:W-:Y:S02]  /*9ba0*/  ISETP.GE.AND P3, PT, R2.reuse, R206, PT ;  /* 0x000000ce0200720c */ /* 0x040fe40003f66270 */
[C---:B------:R-:W-:Y:S02]  /*9bb0*/  ISETP.GE.AND P2, PT, R2.reuse, R205, PT ;  /* 0x000000cd0200720c */ /* 0x040fe40003f46270 */
[----:B------:R-:W-:-:S02]  /*9bc0*/  ISETP.GE.AND P4, PT, R2, R204, PT ;  /* 0x000000cc0200720c */ /* 0x000fc40003f86270 */
[----:B------:R-:W-:Y:S02]  /*9bd0*/  ISETP.GE.AND P1, PT, R2, R203, PT ;  /* 0x000000cb0200720c */ /* 0x000fe40003f26270 */
[----:B------:R-:W-:Y:S02]  /*9be0*/  FSEL R183, R34, -INF , !P0 ;  /* 0xff80000022b77808 */ /* 0x000fe40004000000 */
[----:B------:R-:W-:Y:S02]  /*9bf0*/  FSEL R165, R45, -INF , !P5 ;  /* 0xff8000002da57808 */ /* 0x000fe40006800000 */
[C---:B------:R-:W-:Y:S02]  /*9c00*/  ISETP.LT.OR P3, PT, R2.reuse, R201, P3 ;  /* 0x000000c90200720c */ /* 0x040fe40001f61670 */
[C---:B------:R-:W-:Y:S02]  /*9c10*/  ISETP.LT.OR P2, PT, R2.reuse, R200, P2 ;  /* 0x000000c80200720c */ /* 0x040fe40001741670 */
[----:B------:R-:W-:-:S02]  /*9c20*/  ISETP.LT.OR P4, PT, R2, R202, P4 ;  /* 0x000000ca0200720c */ /* 0x000fc40002781670 */
[----:B------:R-:W-:Y:S01]  /*9c30*/  ISETP.LT.OR P0, PT, R2, R199, P1 ;  /* 0x000000c70200720c */ /* 0x000fe20000f01670 */
[----:B------:R-:W-:Y:S01]  /*9c40*/  VIADD R2, R0, 0x31 ;  /* 0x0000003100027836 */ /* 0x000fe20000000000 */
[----:B------:R-:W-:Y:S02]  /*9c50*/  ISETP.NE.AND P5, PT, R3, RZ, PT ;  /* 0x000000ff0300720c */ /* 0x000fe40003fa5270 */
[----:B------:R-:W-:Y:S02]  /*9c60*/  P2R R3, PR, RZ, 0x10 ;  /* 0x00000010ff037803 */ /* 0x000fe40000000000 */
[----:B------:R-:W-:Y:S02]  /*9c70*/  FSEL R214, R47, -INF , !P5 ;  /* 0xff8000002fd67808 */ /* 0x000fe40006800000 */
[----:B------:R-:W-:Y:S02]  /*9c80*/  ISETP.GE.AND P1, PT, R2, R206, PT ;  /* 0x000000ce0200720c */ /* 0x000fe40003f26270 */
[----:B------:R-:W-:-:S02]  /*9c90*/  FSEL R170, R28, -INF , !P3 ;  /* 0xff8000001caa7808 */ /* 0x000fc40005800000 */
[C---:B------:R-:W-:Y:S02]  /*9ca0*/  ISETP.GE.AND P5, PT, R2.reuse, R204, PT ;  /* 0x000000cc0200720c */ /* 0x040fe40003fa6270 */
[C---:B------:R-:W-:Y:S02]  /*9cb0*/  ISETP.GE.AND P4, PT, R2.reuse, R205, PT ;  /* 0x000000cd0200720c */ /* 0x040fe40003f86270 */
[----:B------:R-:W-:Y:S02]  /*9cc0*/  ISETP.GE.AND P3, PT, R2, R203, PT ;  /* 0x000000cb0200720c */ /* 0x000fe40003f66270 */
[----:B------:R-:W-:Y:S02]  /*9cd0*/  FSEL R168, R35, -INF , !P6 ;  /* 0xff80000023a87808 */ /* 0x000fe40007000000 */
[----:B------:R-:W-:Y:S02]  /*9ce0*/  FSEL R227, R30, -INF , !P2 ;  /* 0xff8000001ee37808 */ /* 0x000fe40005000000 */
[----:B------:R-:W-:-:S02]  /*9cf0*/  ISETP.LT.OR P2, PT, R2, R201, P1 ;  /* 0x000000c90200720c */ /* 0x000fc40000f41670 */
[C---:B------:R-:W-:Y:S02]  /*9d00*/  ISETP.LT.OR P6, PT, R2.reuse, R202, P5 ;  /* 0x000000ca0200720c */ /* 0x040fe40002fc1670 */
[C---:B------:R-:W-:Y:S02]  /*9d10*/  ISETP.LT.OR P1, PT, R2.reuse, R200, P4 ;  /* 0x000000c80200720c */ /* 0x040fe40002721670 */
[----:B------:R-:W-:Y:S01]  /*9d20*/  ISETP.LT.OR P5, PT, R2, R199, P3 ;  /* 0x000000c70200720c */ /* 0x000fe20001fa1670 */
[C---:B------:R-:W-:Y:S01]  /*9d30*/  VIADD R2, R0.reuse, 0x38 ;  /* 0x0000003800027836 */ /* 0x040fe20000000000 */
[----:B------:R-:W-:Y:S01]  /*9d40*/  ISETP.NE.AND P4, PT, R3, RZ, PT ;  /* 0x000000ff0300720c */ /* 0x000fe20003f85270 */
[----:B------:R-:W-:Y:S01]  /*9d50*/  VIADD R0, R0, 0x39 ;  /* 0x0000003900007836 */ /* 0x000fe20000000000 */
[----:B------:R-:W-:Y:S02]  /*9d60*/  FSEL R169, R29, -INF , !P2 ;  /* 0xff8000001da97808 */ /* 0x000fe40005000000 */
[----:B------:R-:W-:-:S02]  /*9d70*/  FSEL R228, R31, -INF , !P1 ;  /* 0xff8000001fe47808 */ /* 0x000fc40004800000 */
[C---:B------:R-:W-:Y:S02]  /*9d80*/  ISETP.GE.AND P3, PT, R2.reuse, R206, PT ;  /* 0x000000ce0200720c */ /* 0x040fe40003f66270 */
[----:B------:R-:W-:Y:S02]  /*9d90*/  ISETP.GE.AND P2, PT, R2, R205, PT ;  /* 0x000000cd0200720c */ /* 0x000fe40003f46270 */
[----:B------:R-:W-:Y:S02]  /*9da0*/  FSEL R212, R36, -INF , !P4 ;  /* 0xff80000024d47808 */ /* 0x000fe40006000000 */
[C---:B------:R-:W-:Y:S02]  /*9db0*/  ISETP.GE.AND P1, PT, R2.reuse, R204, PT ;  /* 0x000000cc0200720c */ /* 0x040fe40003f26270 */
[----:B------:R-:W-:Y:S02]  /*9dc0*/  ISETP.GE.AND P4, PT, R2, R203, PT ;  /* 0x000000cb0200720c */ /* 0x000fe40003f86270 */
[----:B------:R-:W-:-:S02]  /*9dd0*/  FSEL R220, R38, -INF , !P0 ;  /* 0xff80000026dc7808 */ /* 0x000fc40004000000 */
[----:B------:R-:W-:Y:S02]  /*9de0*/  FSEL R171, R37, -INF , !P6 ;  /* 0xff80000025ab7808 */ /* 0x000fe40007000000 */
[C---:B------:R-:W-:Y:S02]  /*9df0*/  ISETP.LT.OR P3, PT, R2.reuse, R201, P3 ;  /* 0x000000c90200720c */ /* 0x040fe40001f61670 */
[C---:B------:R-:W-:Y:S02]  /*9e00*/  ISETP.LT.OR P0, PT, R2.reuse, R200, P2 ;  /* 0x000000c80200720c */ /* 0x040fe40001701670 */
[----:B------:R-:W-:Y:S02]  /*9e10*/  PLOP3.LUT P6, PT, PT, PT, UP1, 0x80, 0x0 ;  /* 0x000000000000781c */ /* 0x000fe40003fcf018 */
[C---:B------:R-:W-:Y:S02]  /*9e20*/  ISETP.LT.OR P2, PT, R2.reuse, R202, P1 ;  /* 0x000000ca0200720c */ /* 0x040fe40000f41670 */
[----:B------:R-:W-:-:S02]  /*9e30*/  ISETP.LT.OR P1, PT, R2, R199, P4 ;  /* 0x000000c70200720c */ /* 0x000fc40002721670 */
[----:B------:R-:W-:Y:S02]  /*9e40*/  P2R R3, PR, RZ, 0x8 ;  /* 0x00000008ff037803 */ /* 0x000fe40000000000 */
[C---:B------:R-:W-:Y:S02]  /*9e50*/  ISETP.GE.AND P3, PT, R0.reuse, R204, PT ;  /* 0x000000cc0000720c */ /* 0x040fe40003f66270 */
[----:B------:R-:W-:Y:S02]  /*9e60*/  FSEL R219, R39, -INF , !P5 ;  /* 0xff80000027db7808 */ /* 0x000fe40006800000 */
[----:B------:R-:W-:Y:S02]  /*9e70*/  ISETP.GE.AND P4, PT, R0, R205, PT ;  /* 0x000000cd0000720c */ /* 0x000fe40003f86270 */
[----:B------:R-:W-:Y:S02]  /*9e80*/  FSEL R221, R6, -INF , !P1 ;  /* 0xff80000006dd7808 */ /* 0x000fe40004800000 */
[----:B------:R-:W-:-:S02]  /*9e90*/  ISETP.GE.AND P5, PT, R0, R206, PT ;  /* 0x000000ce0000720c */ /* 0x000fc40003fa6270 */
[----:B------:R-:W-:Y:S02]  /*9ea0*/  ISETP.GE.AND P1, PT, R0, R203, PT ;  /* 0x000000cb0000720c */ /* 0x000fe40003f26270 */
[----:B------:R-:W-:Y:S02]  /*9eb0*/  FSEL R213, R4, -INF , !P2 ;  /* 0xff80000004d57808 */ /* 0x000fe40005000000 */
[C---:B------:R-:W-:Y:S02]  /*9ec0*/  ISETP.LT.OR P2, PT, R0.reuse, R202, P3 ;  /* 0x000000ca0000720c */ /* 0x040fe40001f41670 */
[C---:B------:R-:W-:Y:S02]  /*9ed0*/  ISETP.LT.OR P3, PT, R0.reuse, R200, P4 ;  /* 0x000000c80000720c */ /* 0x040fe40002761670 */
[----:B------:R-:W-:Y:S02]  /*9ee0*/  ISETP.LT.OR P5, PT, R0, R201, P5 ;  /* 0x000000c90000720c */ /* 0x000fe40002fa1670 */
[----:B------:R-:W-:-:S02]  /*9ef0*/  ISETP.NE.AND P4, PT, R3, RZ, PT ;  /* 0x000000ff0300720c */ /* 0x000fc40003f85270 */
[----:B------:R-:W-:Y:S02]  /*9f00*/  ISETP.LT.OR P1, PT, R0, R199, P1 ;  /* 0x000000c70000720c */ /* 0x000fe40000f21670 */
[----:B------:R-:W-:Y:S02]  /*9f10*/  FSEL R225, R14, -INF , !P0 ;  /* 0xff8000000ee17808 */ /* 0x000fe40004000000 */
[----:B------:R-:W-:Y:S02]  /*9f20*/  FSEL R215, R5, -INF , !P2 ;  /* 0xff80000005d77808 */ /* 0x000fe40005000000 */
[----:B------:R-:W-:Y:S02]  /*9f30*/  FSEL R222, R7, -INF , !P1 ;  /* 0xff80000007de7808 */ /* 0x000fe40004800000 */
[----:B------:R-:W-:Y:S02]  /*9f40*/  FSEL R223, R12, -INF , !P4 ;  /* 0xff8000000cdf7808 */ /* 0x000fe40006000000 */
[----:B------:R-:W-:-:S02]  /*9f50*/  ISETP.NE.AND P0, PT, R237, RZ, PT ;  /* 0x000000ffed00720c */ /* 0x000fc40003f05270 */
[----:B------:R-:W-:Y:S02]  /*9f60*/  FSEL R224, R13, -INF , !P5 ;  /* 0xff8000000de07808 */ /* 0x000fe40006800000 */
[----:B------:R-:W-:Y:S01]  /*9f70*/  FSEL R226, R15, -INF , !P3 ;  /* 0xff8000000fe27808 */ /* 0x000fe20005800000 */
[----:B------:R-:W-:Y:S08]  /*9f80*/  @!P6 BRA `(.L_x_1428) ;  /* 0x0000000000e8e947 */ /* 0x000ff00003800000 */
[----:B------:R-:W-:Y:S01]  /*9f90*/  UIADD3 UR6, UR17, -0x3, URZ ;  /* 0xfffffffd11067890 */ /* 0x000fe2000fffe03f */
[----:B------:R-:W1:Y:S01]  /*9fa0*/  @!P0 LDC.64 R8, c[0x0][0x218] ;  /* 0x00008600ff088b82 */ /* 0x000e620000000a00 */
[----:B------:R-:W-:Y:S01]  /*9fb0*/  IMAD.U32 R5, RZ, RZ, UR10 ;  /* 0x0000000aff057e24 */ /* 0x000fe2000f8e00ff */
[----:B------:R2:W-:Y:S01]  /*9fc0*/  @P0 STS.128 [R207+0x4000], RZ ;  /* 0x004000ffcf000388 */ /* 0x0005e20000000c00 */
[----:B------:R-:W-:Y:S01]  /*9fd0*/  USHF.R.S32.HI UR4, URZ, 0x1f, UR6 ;  /* 0x0000001f3f047899 */ /* 0x000fe20008011406 */
[----:B------:R-:W-:Y:S01]  /*9fe0*/  IMAD.U32 R6, RZ, RZ, UR10 ;  /* 0x0000000aff067e24 */ /* 0x000fe2000f8e00ff */
[----:B------:R-:W-:Y:S01]  /*9ff0*/  UIMAD.WIDE.U32 UR40, UR6, UR10, URZ ;  /* 0x0000000a062872a5 */ /* 0x000fe2000f8e003f */
[----:B------:R-:W-:Y:S01]  /*a000*/  IMAD.U32 R4, RZ, RZ, UR11 ;  /* 0x0000000bff047e24 */ /* 0x000fe2000f8e00ff */
[----:B------:R-:W-:Y:S01]  /*a010*/  UIMAD UR4, UR4, UR10, URZ ;  /* 0x0000000a040472a4 */ /* 0x000fe2000f8e023f */
[----:B------:R-:W3:Y:S01]  /*a020*/  @!P0 LDC.64 R12, c[0x0][0x218] ;  /* 0x00008600ff0c8b82 */ /* 0x000ee20000000a00 */
[----:B------:R-:W-:Y:S02]  /*a030*/  BSSY B0, `(.L_x_1429) ;  /* 0x000002e000007945 */ /* 0x000fe40003800000 */
[----:B------:R-:W-:Y:S01]  /*a040*/  UIMAD UR4, UR6, UR11, UR4 ;  /* 0x0000000b060472a4 */ /* 0x000fe2000f8e0204 */
[----:B------:R-:W-:-:S02]  /*a050*/  IMAD.U32 R2, RZ, RZ, UR40 ;  /* 0x00000028ff027e24 */ /* 0x000fc4000f8e00ff */
[----:B------:R-:W-:Y:S01]  /*a060*/  IMAD.U32 R3, RZ, RZ, UR40 ;  /* 0x00000028ff037e24 */ /* 0x000fe2000f8e00ff */
[----:B------:R-:W-:Y:S01]  /*a070*/  UIADD3 UR4, UR41, UR4, URZ ;  /* 0x0000000429047290 */ /* 0x000fe2000fffe03f */
[----:B------:R-:W4:Y:S01]  /*a080*/  @!P0 LDC.64 R14, c[0x0][0x218] ;  /* 0x00008600ff0e8b82 */ /* 0x000f220000000a00 */
[----:B------:R-:W-:-:S04]  /*a090*/  LEA R2, P1, R2, R246, 0x6 ;  /* 0x000000f602027211 */ /* 0x000fc800078230ff */
[----:B------:R-:W-:Y:S01]  /*a0a0*/  IMAD.U32 R0, RZ, RZ, UR4 ;  /* 0x00000004ff007e24 */ /* 0x000fe2000f8e00ff */
[----:B-1----:R-:W-:-:S04]  /*a0b0*/  @!P0 LEA R8, P4, R2, R8, 0x1 ;  /* 0x0000000802088211 */ /* 0x002fc800078808ff */
[----:B------:R-:W-:Y:S02]  /*a0c0*/  LEA.HI.X R3, R3, R241, R0, 0x6, P1 ;  /* 0x000000f103037211 */ /* 0x000fe400008f3400 */
[----:B------:R-:W-:Y:S02]  /*a0d0*/  @!P0 LEA R5, P1, R5, R2, 0x5 ;  /* 0x0000000205058211 */ /* 0x000fe400078228ff */
[----:B------:R-:W-:Y:S02]  /*a0e0*/  @!P0 IADD3 R0, P3, R2, UR24, RZ ;  /* 0x0000001802008c10 */ /* 0x000fe4000ff7e0ff */
[----:B------:R-:W-:Y:S02]  /*a0f0*/  @!P0 LEA.HI.X R10, R6, R3, R4, 0x5, P1 ;  /* 0x00000003060a8211 */ /* 0x000fe400008f2c04 */
[----:B---3--:R-:W-:Y:S02]  /*a100*/  @!P0 LEA R6, P2, R0, R12, 0x1 ;  /* 0x0000000c00068211 */ /* 0x008fe400078408ff */
[----:B------:R-:W-:-:S02]  /*a110*/  @!P0 IADD3.X R7, R3, UR22, RZ, P3, !PT ;  /* 0x0000001603078c10 */ /* 0x000fc40009ffe4ff */
[----:B------:R-:W-:Y:S02]  /*a120*/  @!P0 LEA.HI.X R9, R2, R9, R3, 0x1, P4 ;  /* 0x0000000902098211 */ /* 0x000fe400020f0c03 */
[C---:B----4-:R-:W-:Y:S02]  /*a130*/  @!P0 LEA R4, P1, R5.reuse, R14, 0x1 ;  /* 0x0000000e05048211 */ /* 0x050fe400078208ff */
[----:B------:R-:W-:Y:S01]  /*a140*/  @!P0 LEA.HI.X R7, R0, R13, R7, 0x1, P2 ;  /* 0x0000000d00078211 */ /* 0x000fe200010f0c07 */
        /* <DEDUP_REMOVED lines=28> */
.L_x_1430:
[----:B------:R-:W-:Y:S05]  /*a310*/  BSYNC B0 ;  /* 0x0000000000007941 */ /* 0x000fea0003800000 */
.L_x_1429:
[----:B------:R-:W0:Y:S02]  /*a320*/  LDGDEPBAR ;  /* 0x00000000000079af */ /* 0x000e240000000000 */
.L_x_1428:
[----:B------:R-:W-:Y:S01]  /*a330*/  FMNMX.FTZ R0, R73, R74, !PT ;  /* 0x0000004a49007209 */ /* 0x000fe20007810000 */
[----:B------:R-:W-:Y:S01]  /*a340*/  USHF.L.U32 UR6, UR37, 0x1, URZ ;  /* 0x0000000125067899 */ /* 0x000fe2000800063f */
[----:B------:R-:W-:Y:S01]  /*a350*/  FMNMX.FTZ R3, R72, R147, !PT ;  /* 0x0000009348037209 */ /* 0x000fe20007810000 */
[----:B--2---:R-:W-:Y:S01]  /*a360*/  IMAD.U32 R6, RZ, RZ, UR31 ;  /* 0x0000001fff067e24 */ /* 0x004fe2000f8e00ff */
[----:B------:R-:W-:Y:S01]  /*a370*/  FMNMX.FTZ R0, R144, R0, !PT ;  /* 0x0000000090007209 */ /* 0x000fe20007810000 */
[----:B------:R-:W-:Y:S01]  /*a380*/  UIADD3 UR4, UR6, 0x1, URZ ;  /* 0x0000000106047890 */ /* 0x000fe2000fffe03f */
[----:B------:R-:W-:Y:S01]  /*a390*/  FMNMX.FTZ R2, R71, R156, !PT ;  /* 0x0000009c47027209 */ /* 0x000fe20007810000 */
[----:B------:R-:W-:Y:S01]  /*a3a0*/  IMAD.U32 R9, RZ, RZ, UR31 ;  /* 0x0000001fff097e24 */ /* 0x000fe2000f8e00ff */
[----:B------:R-:W-:Y:S01]  /*a3b0*/  FMNMX.FTZ R0, R75, R0, !PT ;  /* 0x000000004b007209 */ /* 0x000fe20007810000 */
[----:B------:R-:W-:Y:S01]  /*a3c0*/  IMAD.WIDE.U32 R14, R249, -0x326172a9, RZ ;  /* 0xcd9e8d57f90e7825 */ /* 0x000fe200078e00ff */
[----:B------:R-:W-:Y:S01]  /*a3d0*/  FMNMX.FTZ R3, R159, R3, !PT ;  /* 0x000000039f037209 */ /* 0x000fe20007810000 */
[----:B------:R-:W-:Y:S01]  /*a3e0*/  LDSM.16.MT88.4 R28, [R186+0x6000] ;  /* 0x00600000ba1c783b */ /* 0x000fe20000004200 */
[----:B------:R-:W-:Y:S01]  /*a3f0*/  FMNMX.FTZ R0, R69, R0, !PT ;  /* 0x0000000045007209 */ /* 0x000fe20007810000 */
[----:B------:R-:W-:Y:S01]  /*a400*/  IMAD.WIDE.U32 R22, R238, -0x326172a9, RZ ;  /* 0xcd9e8d57ee167825 */ /* 0x000fe200078e00ff */
[----:B------:R-:W-:Y:S01]  /*a410*/  FMNMX.FTZ R2, R157, R2, !PT ;  /* 0x000000029d027209 */ /* 0x000fe20007810000 */
[----:B------:R-:W-:Y:S01]  /*a420*/  LDSM.16.MT88.4 R40, [R187+0x6000] ;  /* 0x00600000bb28783b */ /* 0x000fe20000004200 */
[----:B------:R-:W-:Y:S01]  /*a430*/  FMNMX.FTZ R0, R68, R0, !PT ;  /* 0x0000000044007209 */ /* 0x000fe20007810000 */
[----:B------:R-:W-:Y:S01]  /*a440*/  IMAD.MOV.U32 R60, RZ, RZ, R245 ;  /* 0x000000ffff3c7224 */ /* 0x000fe200078e00f5 */
[----:B------:R-:W-:Y:S01]  /*a450*/  FMNMX.FTZ R3, R160, R3, !PT ;  /* 0x00000003a0037209 */ /* 0x000fe20007810000 */
[----:B------:R-:W-:Y:S01]  /*a460*/  IMAD.MOV.U32 R65, RZ, RZ, R244 ;  /* 0x000000ffff417224 */ /* 0x000fe200078e00f4 */
[----:B------:R-:W-:Y:S01]  /*a470*/  FMNMX.FTZ R0, R76, R0, !PT ;  /* 0x000000004c007209 */ /* 0x000fe20007810000 */
[----:B------:R-:W-:Y:S01]  /*a480*/  IMAD.MOV.U32 R66, RZ, RZ, R243 ;  /* 0x000000ffff427224 */ /* 0x000fe200078e00f3 */
        /* <DEDUP_REMOVED lines=22> */
[----:B-1----:R-:W1:Y:S01]  /*a5f0*/  SHFL.BFLY PT, R4, R0, 0x2, 0x1f ;  /* 0x0c401f0000047f89 */ /* 0x002e6200000e0000 */
[----:B------:R-:W-:Y:S02]  /*a600*/  FMNMX.FTZ R2, R178, R2, !PT ;  /* 0x00000002b2027209 */ /* 0x000fe40007810000 */
[----:B------:R-:W-:Y:S02]  /*a610*/  FMNMX.FTZ R7, R70, R158, !PT ;  /* 0x0000009e46077209 */ /* 0x000fe40007810000 */
[----:B------:R-:W-:-:S02]  /*a620*/  LOP3.LUT R241, R15, R250, RZ, 0x3c, !PT ;  /* 0x000000fa0ff17212 */ /* 0x000fc400078e3cff */
[----:B------:R-:W-:Y:S02]  /*a630*/  FMNMX.FTZ R7, R150, R7, !PT ;  /* 0x0000000796077209 */ /* 0x000fe40007810000 */
[----:B------:R-:W-:Y:S01]  /*a640*/  LOP3.LUT R10, R23, R250, RZ, 0x3c, !PT ;  /* 0x000000fa170a7212 */ /* 0x000fe200078e3cff */
[----:B------:R-:W-:-:S04]  /*a650*/  IMAD.WIDE.U32 R56, R241, -0x2daee0ad, RZ ;  /* 0xd2511f53f1387825 */ /* 0x000fc800078e00ff */
[----:B------:R-:W-:Y:S01]  /*a660*/  IMAD.WIDE.U32 R32, R10, -0x2daee0ad, RZ ;  /* 0xd2511f530a207825 */ /* 0x000fe200078e00ff */
[----:B-1----:R-:W-:-:S03]  /*a670*/  FMNMX.FTZ R0, R0, R4, !PT ;  /* 0x0000000400007209 */ /* 0x002fc60007810000 */
[----:B------:R-:W-:Y:S02]  /*a680*/  IMAD.WIDE.U32 R4, R239, -0x2daee0ad, RZ ;  /* 0xd2511f53ef047825 */ /* 0x000fe400078e00ff */
[----:B------:R-:W1:Y:S03]  /*a690*/  SHFL.BFLY PT, R13, R0, 0x1, 0x1f ;  /* 0x0c201f00000d7f89 */ /* 0x000e6600000e0000 */
[----:B------:R-:W-:Y:S02]  /*a6a0*/  LOP3.LUT R8, R5, UR6, R6, 0x96, !PT ;  /* 0x0000000605087c12 */ /* 0x000fe4000f8e9606 */
        /* <DEDUP_REMOVED lines=10> */
[----:B------:R-:W-:Y:S02]  /*a750*/  LOP3.LUT R9, R5, UR4, R9, 0x96, !PT ;  /* 0x0000000405097c12 */ /* 0x000fe4000f8e9609 */
[----:B------:R-:W-:Y:S01]  /*a760*/  FMNMX.FTZ R5, R181, R2, !PT ;  /* 0x00000002b5057209 */ /* 0x000fe20007810000 */
[----:B------:R-:W-:Y:S01]  /*a770*/  IMAD.WIDE.U32 R2, R8, -0x326172a9, RZ ;  /* 0xcd9e8d5708027825 */ /* 0x000fe200078e00ff */
        /* <DEDUP_REMOVED lines=8> */
[----:B------:R-:W2:Y:S01]  /*a800*/  SHFL.BFLY PT, R15, R6, 0x2, 0x1f ;  /* 0x0c401f00060f7f89 */ /* 0x000ea200000e0000 */
[----:B------:R-:W-:Y:S02]  /*a810*/  LOP3.LUT R5, R57, UR36, R4, 0x96, !PT ;  /* 0x0000002439057c12 */ /* 0x000fe4000f8e9604 */
[----:B------:R-:W-:-:S02]  /*a820*/  FMNMX.FTZ R11, R211, R11, !PT ;  /* 0x0000000bd30b7209 */ /* 0x000fc40007810000 */
[----:B------:R-:W-:Y:S01]  /*a830*/  FMNMX.FTZ R7, R225, R7, !PT ;  /* 0x00000007e1077209 */ /* 0x000fe20007810000 */
[----:B------:R-:W-:Y:S01]  /*a840*/  IMAD.WIDE.U32 R58, R5, -0x326172a9, RZ ;  /* 0xcd9e8d57053a7825 */ /* 0x000fe200078e00ff */
[----:B------:R-:W-:Y:S02]  /*a850*/  LOP3.LUT R10, R33, UR36, R4, 0x96, !PT ;  /* 0x00000024210a7c12 */ /* 0x000fe4000f8e9604 */
[----:B------:R-:W-:Y:S02]  /*a860*/  FMNMX.FTZ R4, R210, R11, !PT ;  /* 0x0000000bd2047209 */ /* 0x000fe40007810000 */
[----:B------:R-:W-:Y:S01]  /*a870*/  FMNMX.FTZ R7, R226, R7, !PT ;  /* 0x00000007e2077209 */ /* 0x000fe20007810000 */
[----:B------:R-:W-:Y:S01]  /*a880*/  IMAD.WIDE.U32 R10, R10, -0x326172a9, RZ ;  /* 0xcd9e8d570a0a7825 */ /* 0x000fe200078e00ff */
[----:B-1----:R-:W-:Y:S02]  /*a890*/  FMNMX.FTZ R240, R0, R13, !PT ;  /* 0x0000000d00f07209 */ /* 0x002fe40007810000 */
[----:B------:R-:W-:Y:S01]  /*a8a0*/  FMNMX.FTZ R0, R183, R4, !PT ;  /* 0x00000004b7007209 */ /* 0x000fe20007810000 */
[----:B------:R-:W1:Y:S01]  /*a8b0*/  SHFL.BFLY PT, R16, R7, 0x2, 0x1f ;  /* 0x0c401f0007107f89 */ /* 0x000e6200000e0000 */
[----:B------:R-:W-:-:S02]  /*a8c0*/  LOP3.LUT R12, R3, UR38, R14, 0x96, !PT ;  /* 0x00000026030c7c12 */ /* 0x000fc4000f8e960e */
[----:B------:R-:W-:Y:S02]  /*a8d0*/  LOP3.LUT R18, R59, UR35, R2, 0x96, !PT ;  /* 0x000000233b127c12 */ /* 0x000fe4000f8e9602 */
[----:B------:R-:W-:Y:S01]  /*a8e0*/  FMNMX.FTZ R0, R168, R0, !PT ;  /* 0x00000000a8007209 */ /* 0x000fe20007810000 */
[----:B------:R-:W-:Y:S01]  /*a8f0*/  IMAD.WIDE.U32 R4, R12, -0x2daee0ad, RZ ;  /* 0xd2511f530c047825 */ /* 0x000fe200078e00ff */
[----:B------:R-:W-:-:S03]  /*a900*/  LOP3.LUT R48, R9, UR38, R14, 0x96, !PT ;  /* 0x0000002609307c12 */ /* 0x000fc6000f8e960e */
[----:B------:R-:W-:Y:S01]  /*a910*/  FMUL.FTZ R14, R240, UR39 ;  /* 0x00000027f00e7c20 */ /* 0x000fe20008410000 */
[----:B------:R-:W-:Y:S01]  /*a920*/  FMNMX.FTZ R0, R220, R0, !PT ;  /* 0x00000000dc007209 */ /* 0x000fe20007810000 */
[----:B------:R-:W-:Y:S01]  /*a930*/  IMAD.WIDE.U32 R18, R18, -0x2daee0ad, RZ ;  /* 0xd2511f5312127825 */ /* 0x000fe200078e00ff */
[----:B------:R-:W-:Y:S02]  /*a940*/  LOP3.LUT R3, R3, UR38, R22, 0x96, !PT ;  /* 0x0000002603037c12 */ /* 0x000fe4000f8e9616 */
[----:B------:R-:W-:Y:S02]  /*a950*/  FSETP.NEU.FTZ.AND P4, PT, R240, -INF , PT ;  /* 0xff800000f000780b */ /* 0x000fe40003f9d000 */
[----:B------:R-:W-:Y:S02]  /*a960*/  LOP3.LUT R17, R19, UR29, R4, 0x96, !PT ;  /* 0x0000001d13117c12 */ /* 0x000fe4000f8e9604 */
[----:B------:R-:W-:Y:S02]  /*a970*/  FMNMX.FTZ R4, R219, R0, !PT ;  /* 0x00000000db047209 */ /* 0x000fe40007810000 */
[----:B--2---:R-:W-:Y:S01]  /*a980*/  FMNMX.FTZ R0, R6, R15, !PT ;  /* 0x0000000f06007209 */ /* 0x004fe20007810000 */
[----:B------:R-:W-:Y:S01]  /*a990*/  IMAD.WIDE.U32 R54, R17, -0x326172a9, RZ ;  /* 0xcd9e8d5711367825 */ /* 0x000fe200078e00ff */
[----:B------:R-:W-:-:S02]  /*a9a0*/  FMNMX.FTZ R15, R221, R4, !PT ;  /* 0x00000004dd0f7209 */ /* 0x000fc40007810000 */
[----:B------:R-:W-:Y:S01]  /*a9b0*/  LOP3.LUT R12, R11, UR35, R2, 0x96, !PT ;  /* 0x000000230b0c7c12 */ /* 0x000fe2000f8e9602 */
[----:B------:R-:W-:Y:S01]  /*a9c0*/  IMAD.WIDE.U32 R2, R3, -0x2daee0ad, RZ ;  /* 0xd2511f5303027825 */ /* 0x000fe200078e00ff */
[----:B------:R-:W-:Y:S01]  /*a9d0*/  FMNMX.FTZ R15, R222, R15, !PT ;  /* 0x0000000fde0f7209 */ /* 0x000fe20007810000 */
[----:B------:R-:W2:Y:S01]  /*a9e0*/  SHFL.BFLY PT, R20, R0, 0x1, 0x1f ;  /* 0x0c201f0000147f89 */ /* 0x000ea200000e0000 */
[----:B------:R-:W-:Y:S01]  /*a9f0*/  LOP3.LUT R5, R5, UR34, R56, 0x96, !PT ;  /* 0x0000002205057c12 */ /* 0x000fe2000f8e9638 */
[----:B------:R-:W-:Y:S01]  /*aa00*/  IMAD.WIDE.U32 R12, R12, -0x2daee0ad, RZ ;  /* 0xd2511f530c0c7825 */ /* 0x000fe200078e00ff */
[----:B------:R-:W-:Y:S01]  /*aa10*/  FSEL R14, R14, RZ, P4 ;  /* 0x000000ff0e0e7208 */ /* 0x000fe20002000000 */
[----:B------:R-:W-:Y:S01]  /*aa20*/  SHFL.BFLY PT, R19, R15, 0x2, 0x1f ;  /* 0x0c401f000f137f89 */ /* 0x000fe200000e0000 */
[----:B-1----:R-:W-:Y:S01]  /*aa30*/  FMNMX.FTZ R16, R7, R16, !PT ;  /* 0x0000001007107209 */ /* 0x002fe20007810000 */
[----:B------:R-:W-:Y:S01]  /*aa40*/  IMAD.WIDE.U32 R4, R5, -0x326172a9, RZ ;  /* 0xcd9e8d5705047825 */ /* 0x000fe200078e00ff */
[----:B------:R-:W-:-:S03]  /*aa50*/  LOP3.LUT R6, R3, UR34, R32, 0x96, !PT ;  /* 0x0000002203067c12 */ /* 0x000fc6000f8e9620 */
[----:B------:R-:W-:Y:S01]  /*aa60*/  FFMA.FTZ R3, R74, UR39, -R14 ;  /* 0x000000274a037c23 */ /* 0x000fe2000801080e */
[----:B------:R-:W-:Y:S01]  /*aa70*/  LOP3.LUT R17, R13, UR29, R2, 0x96, !PT ;  /* 0x0000001d0d117c12 */ /* 0x000fe2000f8e9602 */
[----:B------:R-:W1:Y:S01]  /*aa80*/  SHFL.BFLY PT, R21, R16, 0x1, 0x1f ;  /* 0x0c201f0010157f89 */ /* 0x000e6200000e0000 */
[----:B------:R-:W-:Y:S01]  /*aa90*/  FFMA.FTZ R13, R75, UR39, -R14 ;  /* 0x000000274b0d7c23 */ /* 0x000fe2000801080e */
[----:B------:R3:W-:Y:S01]  /*aaa0*/  MUFU.EX2 R25, R3 ;  /* 0x0000000300197308 */ /* 0x0007e20000000800 */
[----:B------:R-:W-:Y:S01]  /*aab0*/  IMAD.WIDE.U32 R6, R6, -0x326172a9, RZ ;  /* 0xcd9e8d5706067825 */ /* 0x000fe200078e00ff */
[----:B------:R-:W-:-:S03]  /*aac0*/  LOP3.LUT R37, R9, UR38, R22, 0x96, !PT ;  /* 0x0000002609257c12 */ /* 0x000fc6000f8e9616 */
[----:B------:R-:W-:-:S03]  /*aad0*/  IMAD.WIDE.U32 R46, R17, -0x326172a9, RZ ;  /* 0xcd9e8d57112e7825 */ /* 0x000fc600078e00ff */
[----:B------:R-:W-:Y:S02]  /*aae0*/  MUFU.EX2 R64, R13 ;  /* 0x0000000d00407308 */ /* 0x000fe40000000800 */
[----:B------:R-:W-:Y:S02]  /*aaf0*/  LOP3.LUT R6, R47, UR25, R6, 0x96, !PT ;  /* 0x000000192f067c12 */ /* 0x000fe4000f8e9606 */
[----:B--2---:R-:W-:-:S03]  /*ab00*/  FMNMX.FTZ R238, R0, R20, !PT ;  /* 0x0000001400ee7209 */ /* 0x004fc60007810000 */
[----:B------:R-:W-:Y:S01]  /*ab10*/  IMAD.WIDE.U32 R50, R6, -0x2daee0ad, RZ ;  /* 0xd2511f5306327825 */ /* 0x000fe200078e00ff */
[----:B------:R-:W-:Y:S02]  /*ab20*/  FSETP.NEU.FTZ.AND P2, PT, R238, -INF , PT ;  /* 0xff800000ee00780b */ /* 0x000fe40003f5d000 */
[----:B---3--:R-:W-:Y:S01]  /*ab30*/  LOP3.LUT R3, R5, UR33, R58, 0x96, !PT ;  /* 0x0000002105037c12 */ /* 0x008fe2000f8e963a */
[----:B------:R-:W-:Y:S01]  /*ab40*/  FFMA.FTZ R5, R144, UR39, -R14 ;  /* 0x0000002790057c23 */ /* 0x000fe2000801080e */
[----:B-1----:R-:W-:-:S03]  /*ab50*/  FMNMX.FTZ R239, R16, R21, !PT ;  /* 0x0000001510ef7209 */ /* 0x002fc60007810000 */
[----:B------:R1:W2:Y:S01]  /*ab60*/  MUFU.EX2 R24, R5 ;  /* 0x0000000500187308 */ /* 0x0002a20000000800 */
[----:B------:R-:W-:Y:S01]  /*ab70*/  IMAD.WIDE.U32 R2, R3, -0x2daee0ad, RZ ;  /* 0xd2511f5303027825 */ /* 0x000fe200078e00ff */
[----:B------:R-:W-:-:S04]  /*ab80*/  FSETP.NEU.FTZ.AND P3, PT, R239, -INF , PT ;  /* 0xff800000ef00780b */ /* 0x000fc80003f7d000 */
[----:B------:R-:W-:Y:S01]  /*ab90*/  LOP3.LUT R18, R3, UR23, R18, 0x96, !PT ;  /* 0x0000001703127c12 */ /* 0x000fe2000f8e9612 */
[----:B------:R-:W-:Y:S01]  /*aba0*/  FFMA.FTZ R3, R69, UR39, -R14 ;  /* 0x0000002745037c23 */ /* 0x000fe2000801080e */
[----:B------:R-:W-:-:S03]  /*abb0*/  IMAD.MOV.U32 R69, RZ, RZ, R242 ;  /* 0x000000ffff457224 */ /* 0x000fc600078e00f2 */
[----:B------:R3:W4:Y:S01]  /*abc0*/  MUFU.EX2 R61, R3 ;  /* 0x00000003003d7308 */ /* 0x0007220000000800 */
[----:B------:R-:W-:Y:S01]  /*abd0*/  IMAD.WIDE.U32 R44, R18, -0x326172a9, RZ ;  /* 0xcd9e8d57122c7825 */ /* 0x000fe200078e00ff */
[----:B-1----:R-:W-:Y:S02]  /*abe0*/  LOP3.LUT R5, R7, UR33, R10, 0x96, !PT ;  /* 0x0000002107057c12 */ /* 0x002fe4000f8e960a */
[----:B------:R-:W-:-:S03]  /*abf0*/  LOP3.LUT R7, R55, UR25, R4, 0x96, !PT ;  /* 0x0000001937077c12 */ /* 0x000fc6000f8e9604 */
[----:B------:R-:W-:-:S04]  /*ac00*/  IMAD.WIDE.U32 R4, R5, -0x2daee0ad, RZ ;  /* 0xd2511f5305047825 */ /* 0x000fc800078e00ff */
[----:B------:R-:W-:Y:S01]  /*ac10*/  IMAD.WIDE.U32 R52, R7, -0x2daee0ad, RZ ;  /* 0xd2511f5307347825 */ /* 0x000fe200078e00ff */
[----:B------:R-:W-:-:S03]  /*ac20*/  FMNMX.FTZ R7, R15, R19, !PT ;  /* 0x000000130f077209 */ /* 0x000fc60007810000 */
[----:B---3--:R-:W-:Y:S01]  /*ac30*/  FFMA.FTZ R3, R68, UR39, -R14 ;  /* 0x0000002744037c23 */ /* 0x008fe2000801080e */
[----:B------:R-:W-:Y:S01]  /*ac40*/  LOP3.LUT R13, R5, UR23, R12, 0x96, !PT ;  /* 0x00000017050d7c12 */ /* 0x000fe2000f8e960c */
[----:B------:R-:W-:Y:S01]  /*ac50*/  FMUL.FTZ R12, R238, UR39 ;  /* 0x00000027ee0c7c20 */ /* 0x000fe20008410000 */
[----:B------:R-:W-:Y:S01]  /*ac60*/  LOP3.LUT R5, R53, UR20, R2, 0x96, !PT ;  /* 0x0000001435057c12 */ /* 0x000fe2000f8e9602 */
[----:B------:R-:W1:Y:S01]  /*ac70*/  SHFL.BFLY PT, R19, R7, 0x1, 0x1f ;  /* 0x0c201f0007137f89 */ /* 0x000e6200000e0000 */
[----:B------:R-:W-:Y:S01]  /*ac80*/  FMUL.FTZ R2, R239, UR39 ;  /* 0x00000027ef027c20 */ /* 0x000fe20008410000 */
[----:B------:R3:W-:Y:S01]  /*ac90*/  MUFU.EX2 R49, R3 ;  /* 0x0000000300317308 */ /* 0x0007e20000000800 */
[----:B------:R-:W-:Y:S01]  /*aca0*/  FSEL R12, R12, RZ, P2 ;  /* 0x000000ff0c0c7208 */ /* 0x000fe20001000000 */
[----:B------:R-:W-:Y:S02]  /*acb0*/  IMAD.WIDE.U32 R38, R13, -0x326172a9, RZ ;  /* 0xcd9e8d570d267825 */ /* 0x000fe400078e00ff */
[----:B------:R-:W-:-:S02]  /*acc0*/  FSEL R15, R2, RZ, P3 ;  /* 0x000000ff020f7208 */ /* 0x000fc40001800000 */
[----:B------:R-:W-:Y:S01]  /*acd0*/  LOP3.LUT R2, R51, UR20, R4, 0x96, !PT ;  /* 0x0000001433027c12 */ /* 0x000fe2000f8e9604 */
[----:B------:R-:W-:-:S04]  /*ace0*/  IMAD.WIDE.U32 R4, R5, -0x326172a9, RZ ;  /* 0xcd9e8d5705047825 */ /* 0x000fc800078e00ff */
[----:B------:R-:W-:Y:S01]  /*acf0*/  FFMA.FTZ R0, R147, UR39, -R15 ;  /* 0x0000002793007c23 */ /* 0x000fe2000801080f */
[----:B--2---:R-:W-:Y:S01]  /*ad00*/  IMAD.MOV.U32 R68, RZ, RZ, R24 ;  /* 0x000000ffff447224 */ /* 0x004fe200078e0018 */
[----:B------:R-:W-:Y:S02]  /*ad10*/  LOP3.LUT R9, R4, 0xffff, RZ, 0xc0, !PT ;  /* 0x0000ffff04097812 */ /* 0x000fe400078ec0ff */
[----:B------:R2:W-:Y:S01]  /*ad20*/  MUFU.EX2 R67, R0 ;  /* 0x0000000000437308 */ /* 0x0005e20000000800 */
[----:B------:R-:W-:Y:S02]  /*ad30*/  SHF.R.U32.HI R13, RZ, 0x10, R4 ;  /* 0x00000010ff0d7819 */ /* 0x000fe40000011604 */
[----:B------:R-:W-:Y:S01]  /*ad40*/  LOP3.LUT R6, R5, UR16, R44, 0x96, !PT ;  /* 0x0000001005067c12 */ /* 0x000fe2000f8e962c */
[----:B---3--:R-:W-:Y:S01]  /*ad50*/  IMAD.WIDE.U32 R2, R2, -0x326172a9, RZ ;  /* 0xcd9e8d5702027825 */ /* 0x008fe200078e00ff */
[----:B------:R-:W-:Y:S02]  /*ad60*/  LOP3.LUT R16, R4, 0xff, RZ, 0xc0, !PT ;  /* 0x000000ff04107812 */ /* 0x000fe400078ec0ff */
[----:B------:R-:W-:Y:S01]  /*ad70*/  SHF.R.U32.HI R18, RZ, 0x18, R4 ;  /* 0x00000018ff127819 */ /* 0x000fe20000011604 */
[--C-:B------:R-:W-:Y:S01]  /*ad80*/  FFMA.FTZ R4, R157, UR39, -R12.reuse ;  /* 0x000000279d047c23 */ /* 0x100fe2000801080c */
[----:B-1----:R-:W-:Y:S01]  /*ad90*/  FMNMX.FTZ R237, R7, R19, !PT ;  /* 0x0000001307ed7209 */ /* 0x002fe20007810000 */
[----:B------:R-:W-:Y:S01]  /*ada0*/  IMAD.MOV.U32 R157, RZ, RZ, R25 ;  /* 0x000000ffff9d7224 */ /* 0x000fe200078e0019 */
[C---:B------:R-:W-:Y:S01]  /*adb0*/  LOP3.LUT R5, R2.reuse, 0xffff, RZ, 0xc0, !PT ;  /* 0x0000ffff02057812 */ /* 0x040fe200078ec0ff */
[----:B------:R1:W-:Y:S01]  /*adc0*/  MUFU.EX2 R63, R4 ;  /* 0x00000004003f7308 */ /* 0x0003e20000000800 */
[----:B------:R-:W-:Y:S01]  /*add0*/  FSETP.NEU.FTZ.AND P1, PT, R237, -INF , PT ;  /* 0xff800000ed00780b */ /* 0x000fe20003f3d000 */
[----:B------:R-:W-:Y:S01]  /*ade0*/  LDSM.16.MT88.4 R24, [R188+0x6000] ;  /* 0x00600000bc18783b */ /* 0x000fe20000004200 */
[----:B------:R-:W-:Y:S01]  /*adf0*/  LOP3.LUT R20, R2, 0xff, RZ, 0xc0, !PT ;  /* 0x000000ff02147812 */ /* 0x000fe200078ec0ff */
[----:B--2---:R-:W-:Y:S01]  /*ae00*/  FFMA.FTZ R0, R156, UR39, -R12 ;  /* 0x000000279c007c23 */ /* 0x004fe2000801080c */
[----:B------:R-:W-:-:S02]  /*ae10*/  SHF.R.U32.HI R17, RZ, 0x18, R2 ;  /* 0x00000018ff117819 */ /* 0x000fc40000011602 */
[----:B------:R-:W-:Y:S01]  /*ae20*/  SHF.R.U32.HI R7, RZ, 0x8, R5 ;  /* 0x00000008ff077819 */ /* 0x000fe20000011605 */
[----:B------:R2:W3:Y:S01]  /*ae30*/  MUFU.EX2 R62, R0 ;  /* 0x00000000003e7308 */ /* 0x0004e20000000800 */
[----:B------:R-:W-:Y:S02]  /*ae40*/  PRMT R156, R236, 0x7054, R236 ;  /* 0x00007054ec9c7816 */ /* 0x000fe400000000ec */
[----:B-1----:R-:W-:Y:S01]  /*ae50*/  SHF.R.U32.HI R4, RZ, 0x10, R2 ;  /* 0x00000010ff047819 */ /* 0x002fe20000011602 */
[----:B------:R-:W-:-:S03]  /*ae60*/  FFMA.FTZ R2, R145, UR39, -R12 ;  /* 0x0000002791027c23 */ /* 0x000fc6000801080c */
[----:B------:R-:W-:Y:S01]  /*ae70*/  LOP3.LUT R5, R4, 0xff, RZ, 0xc0, !PT ;  /* 0x000000ff04057812 */ /* 0x000fe200078ec0ff */
[----:B------:R1:W-:Y:S01]  /*ae80*/  MUFU.EX2 R21, R2 ;  /* 0x0000000200157308 */ /* 0x0003e20000000800 */
[----:B------:R-:W-:Y:S02]  /*ae90*/  LOP3.LUT R4, R6, 0xff, RZ, 0xc0, !PT ;  /* 0x000000ff06047812 */ /* 0x000fe400078ec0ff */
[----:B------:R-:W-:Y:S02]  /*aea0*/  PRMT R17, R5, 0x5410, R17 ;  /* 0x0000541005117816 */ /* 0x000fe40000000011 */
[----:B--2---:R-:W-:Y:S02]  /*aeb0*/  LOP3.LUT R0, R3, UR16, R38, 0x96, !PT ;  /* 0x0000001003007c12 */ /* 0x004fe4000f8e9626 */
[----:B------:R-:W-:Y:S02]  /*aec0*/  SHF.R.U32.HI R3, RZ, 0x8, R9 ;  /* 0x00000008ff037819 */ /* 0x000fe40000011609 */
[----:B------:R-:W-:Y:S01]  /*aed0*/  LOP3.LUT R9, R13, 0xff, RZ, 0xc0, !PT ;  /* 0x000000ff0d097812 */ /* 0x000fe200078ec0ff */
[----:B------:R-:W-:Y:S01]  /*aee0*/  FMUL.FTZ R13, R237, UR39 ;  /* 0x00000027ed0d7c20 */ /* 0x000fe20008410000 */
[----:B------:R-:W-:Y:S01]  /*aef0*/  PRMT R19, R16, 0x5410, R3 ;  /* 0x0000541010137816 */ /* 0x000fe20000000003 */
[----:B------:R-:W-:Y:S01]  /*af00*/  FFMA.FTZ R3, R146, UR39, -R12 ;  /* 0x0000002792037c23 */ /* 0x000fe2000801080c */
[----:B------:R-:W-:-:S02]  /*af10*/  PRMT R36, R9, 0x5410, R18 ;  /* 0x0000541009247816 */ /* 0x000fc40000000012 */
[----:B------:R-:W-:Y:S01]  /*af20*/  FSEL R13, R13, RZ, P1 ;  /* 0x000000ff0d0d7208 */ /* 0x000fe20000800000 */
[----:B------:R2:W-:Y:S01]  /*af30*/  MUFU.EX2 R252, R3 ;  /* 0x0000000300fc7308 */ /* 0x0005e20000000800 */
[----:B-1----:R-:W-:Y:S02]  /*af40*/  LOP3.LUT R2, R6, 0xffff, RZ, 0xc0, !PT ;  /* 0x0000ffff06027812 */ /* 0x002fe400078ec0ff */
[----:B------:R-:W-:Y:S02]  /*af50*/  SHF.R.U32.HI R9, RZ, 0x18, R6 ;  /* 0x00000018ff097819 */ /* 0x000fe40000011606 */
[----:B------:R-:W-:Y:S02]  /*af60*/  SHF.R.U32.HI R2, RZ, 0x8, R2 ;  /* 0x00000008ff027819 */ /* 0x000fe40000011602 */
[----:B------:R-:W-:Y:S02]  /*af70*/  SHF.R.U32.HI R5, RZ, 0x10, R0 ;  /* 0x00000010ff057819 */ /* 0x000fe40000011600 */
[----:B------:R-:W-:-:S02]  /*af80*/  PRMT R35, R4, 0x5410, R2 ;  /* 0x0000541004237816 */ /* 0x000fc40000000002 */
[----:B------:R-:W-:Y:S02]  /*af90*/  SHF.R.U32.HI R4, RZ, 0x10, R6 ;  /* 0x00000010ff047819 */ /* 0x000fe40000011606 */
[----:B------:R-:W-:Y:S02]  /*afa0*/  LOP3.LUT R2, R0, 0xffff, RZ, 0xc0, !PT ;  /* 0x0000ffff00027812 */ /* 0x000fe400078ec0ff */
[----:B------:R-:W-:Y:S01]  /*afb0*/  LOP3.LUT R6, R4, 0xff, RZ, 0xc0, !PT ;  /* 0x000000ff04067812 */ /* 0x000fe200078ec0ff */
[----:B--2---:R-:W-:Y:S01]  /*afc0*/  FFMA.FTZ R3, R158, UR39, -R13 ;  /* 0x000000279e037c23 */ /* 0x004fe2000801080d */
[----:B------:R-:W-:Y:S01]  /*afd0*/  PRMT R16, R20, 0x5410, R7 ;  /* 0x0000541014107816 */ /* 0x000fe20000000007 */
[----:B------:R-:W-:Y:S01]  /*afe0*/  IMAD.MOV.U32 R158, RZ, RZ, R65 ;  /* 0x000000ffff9e7224 */ /* 0x000fe200078e0041 */
[----:B------:R-:W-:Y:S01]  /*aff0*/  SHF.R.U32.HI R4, RZ, 0x8, R2 ;  /* 0x00000008ff047819 */ /* 0x000fe20000011602 */
[----:B------:R1:W-:Y:S01]  /*b000*/  MUFU.EX2 R251, R3 ;  /* 0x0000000300fb7308 */ /* 0x0003e20000000800 */
[----:B------:R-:W-:-:S02]  /*b010*/  LOP3.LUT R7, R0, 0xff, RZ, 0xc0, !PT ;  /* 0x000000ff00077812 */ /* 0x000fc400078ec0ff */
[----:B------:R-:W-:Y:S02]  /*b020*/  SHF.R.U32.HI R2, RZ, 0x18, R0 ;  /* 0x00000018ff027819 */ /* 0x000fe40000011600 */
[----:B------:R-:W-:Y:S02]  /*b030*/  LOP3.LUT R0, R5, 0xff, RZ, 0xc0, !PT ;  /* 0x000000ff05007812 */ /* 0x000fe400078ec0ff */
[----:B------:R-:W-:Y:S02]  /*b040*/  PRMT R33, R6, 0x5410, R9 ;  /* 0x0000541006217816 */ /* 0x000fe40000000009 */
[----:B------:R-:W-:Y:S02]  /*b050*/  PRMT R9, R7, 0x5410, R4 ;  /* 0x0000541007097816 */ /* 0x000fe40000000004 */
[----:B------:R-:W-:Y:S01]  /*b060*/  PRMT R7, R0, 0x5410, R2 ;  /* 0x0000541000077816 */ /* 0x000fe20000000002 */
[----:B------:R-:W-:Y:S01]  /*b070*/  FFMA.FTZ R0, R148, UR39, -R13 ;  /* 0x0000002794007c23 */ /* 0x000fe2000801080d */
[----:B------:R-:W-:-:S02]  /*b080*/  FSEL R2, R238, RZ, P2 ;  /* 0x000000ffee027208 */ /* 0x000fc40001000000 */
[----:B------:R-:W-:Y:S01]  /*b090*/  FSEL R4, R240, RZ, P4 ;  /* 0x000000fff0047208 */ /* 0x000fe20002000000 */
[----:B------:R2:W-:Y:S01]  /*b0a0*/  MUFU.EX2 R246, R0 ;  /* 0x0000000000f67308 */ /* 0x0005e20000000800 */
[----:B-1----:R-:W-:Y:S01]  /*b0b0*/  FFMA.FTZ R3, R150, UR39, -R13 ;  /* 0x0000002796037c23 */ /* 0x002fe2000801080d */
[----:B------:R-:W-:Y:S01]  /*b0c0*/  FADD.FTZ R2, R71, -R2 ;  /* 0x8000000247027221 */ /* 0x000fe20000010000 */
[----:B------:R-:W-:Y:S02]  /*b0d0*/  IMAD.MOV.U32 R71, RZ, RZ, R60 ;  /* 0x000000ffff477224 */ /* 0x000fe400078e003c */
[----:B------:R-:W-:Y:S01]  /*b0e0*/  FADD.FTZ R34, R73, -R4 ;  /* 0x8000000449227221 */ /* 0x000fe20000010000 */
[----:B------:R-:W-:Y:S01]  /*b0f0*/  FSEL R4, R239, RZ, P3 ;  /* 0x000000ffef047208 */ /* 0x000fe20001800000 */
[----:B------:R-:W-:Y:S01]  /*b100*/  FMUL.FTZ R6, R2, UR39 ;  /* 0x0000002702067c20 */ /* 0x000fe20008410000 */
[----:B----4-:R-:W-:Y:S01]  /*b110*/  F2FP.BF16.F32.PACK_AB R2, R61, R64 ;  /* 0x000000403d02723e */ /* 0x010fe200000010ff */
[----:B------:R1:W-:Y:S01]  /*b120*/  MUFU.EX2 R248, R3 ;  /* 0x0000000300f87308 */ /* 0x0003e20000000800 */
[----:B------:R-:W-:-:S07]  /*b130*/  IMAD.MOV.U32 R57, RZ, RZ, R71 ;  /* 0x000000ffff397224 */ /* 0x000fce00078e0047 */
[----:B------:R-:W4:Y:S01]  /*b140*/  MUFU.EX2 R75, R6 ;  /* 0x00000006004b7308 */ /* 0x000f220000000800 */
[----:B--2---:R-:W-:Y:S01]  /*b150*/  HSET2.LE.AND R0, R19, R156, PT ;  /* 0x0000009c13007233 */ /* 0x004fe20003803000 */
[----:B------:R-:W-:Y:S01]  /*b160*/  FADD.FTZ R19, R72, -R4 ;  /* 0x8000000448137221 */ /* 0x000fe20000010000 */
[----:B---3--:R-:W-:-:S03]  /*b170*/  F2FP.BF16.F32.PACK_AB R4, R63, R62 ;  /* 0x0000003e3f04723e */ /* 0x008fc600000010ff */
[----:B------:R-:W-:Y:S02]  /*b180*/  LOP3.LUT R18, R0, R2, RZ, 0xc0, !PT ;  /* 0x0000000200127212 */ /* 0x000fe400078ec0ff */
[--C-:B------:R-:W-:Y:S01]  /*b190*/  HSET2.LE.AND R0, R17, R156.reuse, PT ;  /* 0x0000009c11007233 */ /* 0x100fe20003803000 */
[----:B-1----:R-:W-:Y:S01]  /*b1a0*/  FFMA.FTZ R3, R149, UR39, -R13 ;  /* 0x0000002795037c23 */ /* 0x002fe2000801080d */
[--C-:B------:R-:W-:Y:S01]  /*b1b0*/  HSET2.LE.AND R17, R33, R156.reuse, PT ;  /* 0x0000009c21117233 */ /* 0x100fe20003803000 */
[----:B------:R-:W-:Y:S02]  /*b1c0*/  FFMA.FTZ R33, R76, UR39, -R14 ;  /* 0x000000274c217c23 */ /* 0x000fe4000801080e */
[----:B------:R1:W2:Y:S01]  /*b1d0*/  MUFU.EX2 R247, R3 ;  /* 0x0000000300f77308 */ /* 0x0002a20000000800 */
[-C--:B----4-:R-:W-:Y:S01]  /*b1e0*/  FMUL.FTZ R80, R80, R75.reuse ;  /* 0x0000004b50507220 */ /* 0x090fe20000410000 */
        /* <DEDUP_REMOVED lines=13> */
[----:B------:R-:W-:Y:S01]  /*b2c0*/  FMUL.FTZ R129, R129, R75 ;  /* 0x0000004b81817220 */ /* 0x000fe20000410000 */
[----:B--2---:R-:W-:Y:S01]  /*b2d0*/  F2FP.BF16.F32.PACK_AB R2, R246, R247 ;  /* 0x000000f7f602723e */ /* 0x004fe200000010ff */
[-C--:B------:R-:W-:Y:S01]  /*b2e0*/  FMUL.FTZ R136, R136, R75.reuse ;  /* 0x0000004b88887220 */ /* 0x080fe20000410000 */
[----:B------:R-:W-:Y:S01]  /*b2f0*/  FMUL.FTZ R137, R137, R75 ;  /* 0x0000004b89897220 */ /* 0x000fe20000410000 */
[----:B------:R-:W-:Y:S01]  /*b300*/  FADD.FTZ R5, R70, -R3 ;  /* 0x8000000346057221 */ /* 0x000fe20000010000 */
[----:B------:R-:W-:Y:S01]  /*b310*/  IMAD.MOV.U32 R70, RZ, RZ, R21 ;  /* 0x000000ffff467224 */ /* 0x000fe200078e0015 */
[----:B------:R-:W-:Y:S01]  /*b320*/  HSET2.LE.AND R3, R16, R156, PT ;  /* 0x0000009c10037233 */ /* 0x000fe20003803000 */
[----:B------:R-:W1:Y:S01]  /*b330*/  LDSM.16.MT88.4 R20, [R185+0x6000] ;  /* 0x00600000b914783b */ /* 0x000e620000004200 */
[----:B------:R-:W-:Y:S01]  /*b340*/  FMUL.FTZ R5, R5, UR39 ;  /* 0x0000002705057c20 */ /* 0x000fe20008410000 */
[----:B------:R-:W-:Y:S01]  /*b350*/  FFMA.FTZ R16, R159, UR39, -R15 ;  /* 0x000000279f107c23 */ /* 0x000fe2000801080f */
[----:B------:R-:W-:Y:S01]  /*b360*/  F2FP.BF16.F32.PACK_AB R6, R252, R70 ;  /* 0x00000046fc06723e */ /* 0x000fe200000010ff */
[----:B------:R-:W-:Y:S01]  /*b370*/  IMAD.MOV.U32 R159, RZ, RZ, R66 ;  /* 0x000000ffff9f7224 */ /* 0x000fe200078e0042 */
[----:B------:R2:W3:Y:S02]  /*b380*/  MUFU.EX2 R74, R5 ;  /* 0x00000005004a7308 */ /* 0x0004e40000000800 */
[----:B------:R-:W-:-:S02]  /*b390*/  LOP3.LUT R6, R3, R6, RZ, 0xc0, !PT ;  /* 0x0000000603067212 */ /* 0x000fc400078ec0ff */
[----:B------:R-:W-:Y:S02]  /*b3a0*/  HSET2.LE.AND R3, R9, R156, PT ;  /* 0x0000009c09037233 */ /* 0x000fe40003803000 */
[----:B------:R-:W-:Y:S02]  /*b3b0*/  F2FP.BF16.F32.PACK_AB R9, R248, R251 ;  /* 0x000000fbf809723e */ /* 0x000fe400000010ff */
[----:B------:R-:W-:Y:S01]  /*b3c0*/  MUFU.EX2 R245, R16 ;  /* 0x0000001000f57308 */ /* 0x000fe20000000800 */
[----:B------:R-:W-:Y:S02]  /*b3d0*/  LOP3.LUT R4, R3, R4, RZ, 0xc0, !PT ;  /* 0x0000000403047212 */ /* 0x000fe400078ec0ff */
[----:B------:R-:W-:-:S05]  /*b3e0*/  F2FP.BF16.F32.PACK_AB R3, R68, R157 ;  /* 0x0000009d4403723e */ /* 0x000fca00000010ff */
[----:B------:R-:W-:Y:S01]  /*b3f0*/  MUFU.EX2 R242, R33 ;  /* 0x0000002100f27308 */ /* 0x000fe20000000800 */
[--C-:B--2---:R-:W-:Y:S01]  /*b400*/  HSET2.LE.AND R5, R7, R156.reuse, PT ;  /* 0x0000009c07057233 */ /* 0x104fe20003803000 */
[----:B---3--:R-:W-:Y:S01]  /*b410*/  FMUL.FTZ R82, R82, R74 ;  /* 0x0000004a52527220 */ /* 0x008fe20000410000 */
[----:B------:R-:W-:Y:S01]  /*b420*/  LOP3.LUT R7, R0, R2, RZ, 0xc0, !PT ;  /* 0x0000000200077212 */ /* 0x000fe200078ec0ff */
[----:B------:R-:W-:Y:S01]  /*b430*/  FFMA.FTZ R0, R160, UR39, -R15 ;  /* 0x00000027a0007c23 */ /* 0x000fe2000801080f */
[-C--:B------:R-:W-:Y:S01]  /*b440*/  FMUL.FTZ R83, R83, R74.reuse ;  /* 0x0000004a53537220 */ /* 0x080fe20000410000 */
[----:B------:R-:W-:Y:S01]  /*b450*/  LOP3.LUT R5, R5, R9, RZ, 0xc0, !PT ;  /* 0x0000000905057212 */ /* 0x000fe200078ec0ff */
[-C--:B------:R-:W-:Y:S01]  /*b460*/  FMUL.FTZ R126, R126, R74.reuse ;  /* 0x0000004a7e7e7220 */ /* 0x080fe20000410000 */
[----:B------:R2:W-:Y:S01]  /*b470*/  MUFU.EX2 R244, R0 ;  /* 0x0000000000f47308 */ /* 0x0005e20000000800 */
        /* <DEDUP_REMOVED lines=10> */
[----:B-1----:R-:W-:Y:S01]  /*b520*/  HMMA.16816.F32.BF16 R152, R4, R20, R80 ;  /* 0x000000140498723c */ /* 0x002fe20000041850 */
[-C--:B------:R-:W-:Y:S01]  /*b530*/  FMUL.FTZ R131, R131, R74.reuse ;  /* 0x0000004a83837220 */ /* 0x080fe20000410000 */
[-C--:B------:R-:W-:Y:S01]  /*b540*/  FMUL.FTZ R138, R138, R74.reuse ;  /* 0x0000004a8a8a7220 */ /* 0x080fe20000410000 */
[----:B------:R-:W-:Y:S01]  /*b550*/  FMUL.FTZ R139, R139, R74 ;  /* 0x0000004a8b8b7220 */ /* 0x000fe20000410000 */
[----:B------:R-:W-:Y:S01]  /*b560*/  HSET2.LE.AND R9, R36, R156, PT ;  /* 0x0000009c24097233 */ /* 0x000fe20003803000 */
[----:B------:R-:W-:-:S02]  /*b570*/  IMAD.MOV.U32 R160, RZ, RZ, R62 ;  /* 0x000000ffffa07224 */ /* 0x000fc400078e003e */
[----:B--2---:R-:W-:Y:S01]  /*b580*/  FFMA.FTZ R0, R151, UR39, -R15 ;  /* 0x0000002797007c23 */ /* 0x004fe2000801080f */
[C---:B------:R-:W-:Y:S01]  /*b590*/  HMMA.16816.F32.BF16 R80, R4.reuse, R30, R124 ;  /* 0x0000001e0450723c */ /* 0x040fe2000004187c */
[----:B------:R-:W-:Y:S01]  /*b5a0*/  HSET2.LE.AND R16, R35, R156, PT ;  /* 0x0000009c23107233 */ /* 0x000fe20003803000 */
[----:B------:R-:W-:Y:S01]  /*b5b0*/  IMAD.MOV.U32 R35, RZ, RZ, R64 ;  /* 0x000000ffff237224 */ /* 0x000fe200078e0040 */
[----:B------:R1:W2:Y:S03]  /*b5c0*/  MUFU.EX2 R243, R0 ;  /* 0x0000000000f37308 */ /* 0x0002a60000000800 */
[----:B------:R-:W-:Y:S01]  /*b5d0*/  HMMA.16816.F32.BF16 R148, R4, R22, R92 ;  /* 0x000000160494723c */ /* 0x000fe2000004185c */
[----:B------:R-:W-:Y:S01]  /*b5e0*/  IMAD.MOV.U32 R125, RZ, RZ, R67 ;  /* 0x000000ffff7d7224 */ /* 0x000fe200078e0043 */
[----:B------:R-:W-:Y:S01]  /*b5f0*/  LOP3.LUT R16, R16, R3, RZ, 0xc0, !PT ;  /* 0x0000000310107212 */ /* 0x000fe200078ec0ff */
[----:B------:R-:W-:-:S03]  /*b600*/  IMAD.MOV.U32 R124, RZ, RZ, R68 ;  /* 0x000000ffff7c7224 */ /* 0x000fc600078e0044 */
[C---:B------:R-:W-:Y:S06]  /*b610*/  HMMA.16816.F32.BF16 R92, R4.reuse, R24, R96 ;  /* 0x00000018045c723c */ /* 0x040fec0000041860 */
[----:B------:R-:W-:Y:S01]  /*b620*/  HMMA.16816.F32.BF16 R144, R4, R26, R108 ;  /* 0x0000001a0490723c */ /* 0x000fe2000004186c */
[----:B------:R-:W-:Y:S02]  /*b630*/  IMAD.MOV.U32 R98, RZ, RZ, R49 ;  /* 0x000000ffff627224 */ /* 0x000fe400078e0031 */
[----:B-1----:R-:W-:Y:S01]  /*b640*/  FMUL.FTZ R0, R34, UR39 ;  /* 0x0000002722007c20 */ /* 0x002fe20008410000 */
[----:B--2---:R-:W-:Y:S01]  /*b650*/  F2FP.BF16.F32.PACK_AB R2, R243, R244 ;  /* 0x000000f4f302723e */ /* 0x004fe200000010ff */
[----:B------:R-:W-:-:S02]  /*b660*/  IMAD.MOV.U32 R34, RZ, RZ, R63 ;  /* 0x000000ffff227224 */ /* 0x000fc400078e003f */
[----:B------:R1:W2:Y:S01]  /*b670*/  MUFU.EX2 R73, R0 ;  /* 0x0000000000497308 */ /* 0x0002a20000000800 */
[----:B------:R-:W-:Y:S01]  /*b680*/  HMMA.16816.F32.BF16 R112, R4, R28, R112 ;  /* 0x0000001c0470723c */ /* 0x000fe20000041870 */
[----:B------:R-:W-:Y:S02]  /*b690*/  IMAD.MOV.U32 R99, RZ, RZ, R61 ;  /* 0x000000ffff637224 */ /* 0x000fe400078e003d */
[----:B------:R-:W-:-:S03]  /*b6a0*/  IMAD.MOV.U32 R127, RZ, RZ, R34 ;  /* 0x000000ffff7f7224 */ /* 0x000fc600078e0022 */
[C---:B------:R-:W-:Y:S06]  /*b6b0*/  HMMA.16816.F32.BF16 R128, R4.reuse, R40, R128 ;  /* 0x000000280480723c */ /* 0x040fec0000041880 */
[----:B------:R-:W-:Y:S01]  /*b6c0*/  HMMA.16816.F32.BF16 R136, R4, R42, R136 ;  /* 0x0000002a0488723c */ /* 0x000fe20000041888 */
[----:B-1----:R-:W-:Y:S01]  /*b6d0*/  FMUL.FTZ R0, R19, UR39 ;  /* 0x0000002713007c20 */ /* 0x002fe20008410000 */
[----:B------:R-:W-:Y:S01]  /*b6e0*/  LOP3.LUT R19, R9, R2, RZ, 0xc0, !PT ;  /* 0x0000000209137212 */ /* 0x000fe200078ec0ff */
[----:B------:R-:W-:-:S04]  /*b6f0*/  IMAD.WIDE.U32 R2, R48, -0x2daee0ad, RZ ;  /* 0xd2511f5330027825 */ /* 0x000fc800078e00ff */
[----:B------:R-:W-:Y:S01]  /*b700*/  LOP3.LUT R4, R59, UR35, R8, 0x96, !PT ;  /* 0x000000233b047c12 */ /* 0x000fe2000f8e9608 */
[----:B------:R1:W3:Y:S01]  /*b710*/  MUFU.EX2 R72, R0 ;  /* 0x0000000000487308 */ /* 0x0002e20000000800 */
[----:B--2---:R-:W-:Y:S01]  /*b720*/  FMUL.FTZ R88, R88, R73 ;  /* 0x0000004958587220 */ /* 0x004fe20000410000 */
[----:B------:R-:W-:Y:S01]  /*b730*/  IMAD.WIDE.U32 R6, R37, -0x2daee0ad, RZ ;  /* 0xd2511f5325067825 */ /* 0x000fe200078e00ff */
[----:B------:R-:W-:-:S03]  /*b740*/  LOP3.LUT R38, R3, UR34, R56, 0x96, !PT ;  /* 0x0000002203267c12 */ /* 0x000fc6000f8e9638 */
[----:B------:R-:W-:Y:S01]  /*b750*/  FFMA.FTZ R3, R77, UR39, -R14 ;  /* 0x000000274d037c23 */ /* 0x000fe2000801080e */
[-C--:B------:R-:W-:Y:S01]  /*b760*/  FMUL.FTZ R89, R89, R73.reuse ;  /* 0x0000004959597220 */ /* 0x080fe20000410000 */
[----:B------:R-:W-:Y:S01]  /*b770*/  IMAD.WIDE.U32 R48, R4, -0x2daee0ad, RZ ;  /* 0xd2511f5304307825 */ /* 0x000fe200078e00ff */
[----:B------:R-:W-:Y:S01]  /*b780*/  LOP3.LUT R4, R7, UR34, R32, 0x96, !PT ;  /* 0x0000002207047c12 */ /* 0x000fe2000f8e9620 */
[----:B------:R2:W-:Y:S02]  /*b790*/  MUFU.EX2 R234, R3 ;  /* 0x0000000300ea7308 */ /* 0x0005e40000000800 */
[-C--:B------:R-:W-:Y:S01]  /*b7a0*/  FMUL.FTZ R84, R84, R73.reuse ;  /* 0x0000004954547220 */ /* 0x080fe20000410000 */
[----:B------:R-:W-:Y:S01]  /*b7b0*/  FMUL.FTZ R85, R85, R73 ;  /* 0x0000004955557220 */ /* 0x000fe20000410000 */
[----:B------:R-:W-:Y:S01]  /*b7c0*/  LOP3.LUT R49, R49, UR29, R2, 0x96, !PT ;  /* 0x0000001d31317c12 */ /* 0x000fe2000f8e9602 */
[----:B------:R-:W-:-:S04]  /*b7d0*/  IMAD.WIDE.U32 R4, R4, -0x326172a9, RZ ;  /* 0xcd9e8d5704047825 */ /* 0x000fc800078e00ff */
[-C--:B------:R-:W-:Y:S01]  /*b7e0*/  FMUL.FTZ R100, R100, R73.reuse ;  /* 0x0000004964647220 */ /* 0x080fe20000410000 */
[-C--:B------:R-:W-:Y:S01]  /*b7f0*/  FMUL.FTZ R101, R101, R73.reuse ;  /* 0x0000004965657220 */ /* 0x080fe20000410000 */
[-C--:B------:R-:W-:Y:S01]  /*b800*/  FMUL.FTZ R104, R104, R73.reuse ;  /* 0x0000004968687220 */ /* 0x080fe20000410000 */
[----:B------:R-:W-:Y:S01]  /*b810*/  FMUL.FTZ R105, R105, R73 ;  /* 0x0000004969697220 */ /* 0x000fe20000410000 */
[----:B-1----:R-:W-:Y:S01]  /*b820*/  F2FP.BF16.F32.PACK_AB R0, R245, R125 ;  /* 0x0000007df500723e */ /* 0x002fe200000010ff */
[-C--:B---3--:R-:W-:Y:S01]  /*b830*/  FMUL.FTZ R90, R90, R72.reuse ;  /* 0x000000485a5a7220 */ /* 0x088fe20000410000 */
[-C--:B------:R-:W-:Y:S01]  /*b840*/  FMUL.FTZ R91, R91, R72.reuse ;  /* 0x000000485b5b7220 */ /* 0x080fe20000410000 */
[----:B------:R-:W-:Y:S01]  /*b850*/  FMUL.FTZ R86, R86, R72 ;  /* 0x0000004856567220 */ /* 0x000fe20000410000 */
[----:B------:R-:W-:Y:S01]  /*b860*/  LOP3.LUT R17, R17, R0, RZ, 0xc0, !PT ;  /* 0x0000000011117212 */ /* 0x000fe200078ec0ff */
[----:B------:R-:W-:Y:S01]  /*b870*/  FFMA.FTZ R0, R78, UR39, -R14 ;  /* 0x000000274e007c23 */ /* 0x000fe2000801080e */
[-C--:B------:R-:W-:Y:S01]  /*b880*/  FMUL.FTZ R87, R87, R72.reuse ;  /* 0x0000004857577220 */ /* 0x080fe20000410000 */
[-C--:B------:R-:W-:Y:S01]  /*b890*/  FMUL.FTZ R102, R102, R72.reuse ;  /* 0x0000004866667220 */ /* 0x080fe20000410000 */
[----:B--2---:R-:W-:Y:S01]  /*b8a0*/  LOP3.LUT R3, R39, UR21, R46, 0x96, !PT ;  /* 0x0000001527037c12 */ /* 0x004fe2000f8e962e */
[----:B------:R1:W-:Y:S01]  /*b8b0*/  MUFU.EX2 R235, R0 ;  /* 0x0000000000eb7308 */ /* 0x0003e20000000800 */
[-C--:B------:R-:W-:Y:S01]  /*b8c0*/  FMUL.FTZ R103, R103, R72.reuse ;  /* 0x0000004867677220 */ /* 0x080fe20000410000 */
[C---:B------:R-:W-:Y:S01]  /*b8d0*/  HMMA.16816.F32.BF16 R64, R16.reuse, R22, R88 ;  /* 0x000000161040723c */ /* 0x040fe20000041858 */
[-C--:B------:R-:W-:Y:S01]  /*b8e0*/  FMUL.FTZ R106, R106, R72.reuse ;  /* 0x000000486a6a7220 */ /* 0x080fe20000410000 */
[-C--:B------:R-:W-:Y:S01]  /*b8f0*/  FMUL.FTZ R107, R107, R72.reuse ;  /* 0x000000486b6b7220 */ /* 0x080fe20000410000 */
[-C--:B------:R-:W-:Y:S01]  /*b900*/  FMUL.FTZ R116, R116, R73.reuse ;  /* 0x0000004974747220 */ /* 0x080fe20000410000 */
[-C--:B------:R-:W-:Y:S01]  /*b910*/  FMUL.FTZ R117, R117, R73.reuse ;  /* 0x0000004975757220 */ /* 0x080fe20000410000 */
[-C--:B------:R-:W-:Y:S01]  /*b920*/  FMUL.FTZ R118, R118, R72.reuse ;  /* 0x0000004876767220 */ /* 0x080fe20000410000 */
[C---:B------:R-:W-:Y:S01]  /*b930*/  HMMA.16816.F32.BF16 R76, R16.reuse, R20, R84 ;  /* 0x00000014104c723c */ /* 0x040fe20000041854 */
[----:B------:R-:W-:Y:S01]  /*b940*/  LOP3.LUT R23, R5, UR33, R10, 0x96, !PT ;  /* 0x0000002105177c12 */ /* 0x000fe2000f8e960a */
[----:B------:R-:W-:Y:S01]  /*b950*/  FFMA.FTZ R5, R172, UR39, -R12 ;  /* 0x00000027ac057c23 */ /* 0x000fe2000801080c */
[-C--:B------:R-:W-:Y:S01]  /*b960*/  FMUL.FTZ R119, R119, R72.reuse ;  /* 0x0000004877777220 */ /* 0x080fe20000410000 */
[-C--:B------:R-:W-:Y:S01]  /*b970*/  FMUL.FTZ R120, R120, R73.reuse ;  /* 0x0000004978787220 */ /* 0x080fe20000410000 */
[-C--:B------:R-:W-:Y:S01]  /*b980*/  FMUL.FTZ R121, R121, R73.reuse ;  /* 0x0000004979797220 */ /* 0x080fe20000410000 */
[----:B------:R2:W-:Y:S01]  /*b990*/  MUFU.EX2 R230, R5 ;  /* 0x0000000500e67308 */ /* 0x0005e20000000800 */
[-C--:B------:R-:W-:Y:S01]  /*b9a0*/  FMUL.FTZ R122, R122, R72.reuse ;  /* 0x000000487a7a7220 */ /* 0x080fe20000410000 */
[-C--:B------:R-:W-:Y:S01]  /*b9b0*/  FMUL.FTZ R123, R123, R72.reuse ;  /* 0x000000487b7b7220 */ /* 0x080fe20000410000 */
[----:B-1----:R-:W-:Y:S01]  /*b9c0*/  LOP3.LUT R0, R11, UR35, R8, 0x96, !PT ;  /* 0x000000230b007c12 */ /* 0x002fe2000f8e9608 */
[----:B------:R-:W-:Y:S01]  /*b9d0*/  HMMA.16816.F32.BF16 R60, R16, R24, R100 ;  /* 0x00000018103c723c */ /* 0x000fe20000041864 */
[-C--:B------:R-:W-:Y:S01]  /*b9e0*/  FMUL.FTZ R132, R132, R73.reuse ;  /* 0x0000004984847220 */ /* 0x080fe20000410000 */
[----:B------:R-:W-:Y:S01]  /*b9f0*/  FMUL.FTZ R133, R133, R73 ;  /* 0x0000004985857220 */ /* 0x000fe20000410000 */
[----:B------:R-:W-:Y:S01]  /*ba00*/  FMUL.FTZ R134, R134, R72 ;  /* 0x0000004886867220 */ /* 0x000fe20000410000 */
[----:B------:R-:W-:-:S04]  /*ba10*/  IMAD.WIDE.U32 R36, R0, -0x2daee0ad, RZ ;  /* 0xd2511f5300247825 */ /* 0x000fc800078e00ff */
[----:B------:R-:W-:Y:S01]  /*ba20*/  FFMA.FTZ R0, R162, UR39, -R12 ;  /* 0x00000027a2007c23 */ /* 0x000fe2000801080c */
[C---:B------:R-:W-:Y:S01]  /*ba30*/  HMMA.16816.F32.BF16 R108, R16.reuse, R26, R104 ;  /* 0x0000001a106c723c */ /* 0x040fe20000041868 */
[----:B------:R-:W-:Y:S01]  /*ba40*/  LDSM.16.MT88.4 R24, [R188+0x6800] ;  /* 0x00680000bc18783b */ /* 0x000fe20000004200 */
[----:B------:R-:W-:Y:S01]  /*ba50*/  FMUL.FTZ R135, R135, R72 ;  /* 0x0000004887877220 */ /* 0x000fe20000410000 */
[----:B------:R1:W-:Y:S01]  /*ba60*/  MUFU.EX2 R233, R0 ;  /* 0x0000000000e97308 */ /* 0x0003e20000000800 */
[----:B------:R-:W-:Y:S01]  /*ba70*/  LOP3.LUT R2, R37, UR29, R6, 0x96, !PT ;  /* 0x0000001d25027c12 */ /* 0x000fe2000f8e9606 */
[-C--:B------:R-:W-:Y:S01]  /*ba80*/  FMUL.FTZ R140, R140, R73.reuse ;  /* 0x000000498c8c7220 */ /* 0x080fe20000410000 */
[----:B------:R-:W-:Y:S01]  /*ba90*/  HMMA.16816.F32.BF16 R116, R16, R28, R116 ;  /* 0x0000001c1074723c */ /* 0x000fe20000041874 */
[----:B--2---:R-:W-:Y:S01]  /*baa0*/  FFMA.FTZ R5, R181, UR39, -R13 ;  /* 0x00000027b5057c23 */ /* 0x004fe2000801080d */
[----:B------:R-:W-:Y:S01]  /*bab0*/  FMUL.FTZ R141, R141, R73 ;  /* 0x000000498d8d7220 */ /* 0x000fe20000410000 */
[----:B------:R-:W-:-:S04]  /*bac0*/  IMAD.WIDE.U32 R88, R2, -0x326172a9, RZ ;  /* 0xcd9e8d5702587825 */ /* 0x000fc800078e00ff */
[-C--:B------:R-:W-:Y:S01]  /*bad0*/  FMUL.FTZ R142, R142, R72.reuse ;  /* 0x000000488e8e7220 */ /* 0x080fe20000410000 */
[----:B------:R-:W-:Y:S01]  /*bae0*/  MUFU.EX2 R229, R5 ;  /* 0x0000000500e57308 */ /* 0x000fe20000000800 */
[C---:B------:R-:W-:Y:S01]  /*baf0*/  HMMA.16816.F32.BF16 R120, R16.reuse, R30, R120 ;  /* 0x0000001e1078723c */ /* 0x040fe20000041878 */
[----:B------:R-:W-:Y:S01]  /*bb00*/  IMAD.WIDE.U32 R2, R3, -0x2daee0ad, RZ ;  /* 0xd2511f5303027825 */ /* 0x000fe200078e00ff */
[----:B------:R-:W-:Y:S01]  /*bb10*/  LOP3.LUT R22, R89, UR25, R4, 0x96, !PT ;  /* 0x0000001959167c12 */ /* 0x000fe2000f8e9604 */
[----:B------:R-:W2:Y:S02]  /*bb20*/  LDSM.16.MT88.4 R28, [R185+0x6800] ;  /* 0x00680000b91c783b */ /* 0x000ea40000004200 */
[----:B------:R-:W-:Y:S01]  /*bb30*/  FMUL.FTZ R143, R143, R72 ;  /* 0x000000488f8f7220 */ /* 0x000fe20000410000 */
[----:B------:R-:W-:Y:S01]  /*bb40*/  LOP3.LUT R6, R2, 0xff, RZ, 0xc0, !PT ;  /* 0x000000ff02067812 */ /* 0x000fe200078ec0ff */
[----:B------:R-:W-:Y:S01]  /*bb50*/  HMMA.16816.F32.BF16 R132, R16, R40, R132 ;  /* 0x000000281084723c */ /* 0x000fe20000041884 */
[----:B-1----:R-:W-:Y:S01]  /*bb60*/  FFMA.FTZ R0, R163, UR39, -R12 ;  /* 0x00000027a3007c23 */ /* 0x002fe2000801080c */
[----:B------:R-:W-:-:S02]  /*bb70*/  SHF.R.U32.HI R4, RZ, 0x10, R2 ;  /* 0x00000010ff047819 */ /* 0x000fc40000011602 */
[----:B------:R-:W-:Y:S01]  /*bb80*/  SHF.R.U32.HI R7, RZ, 0x18, R2 ;  /* 0x00000018ff077819 */ /* 0x000fe20000011602 */
[----:B------:R1:W-:Y:S01]  /*bb90*/  MUFU.EX2 R232, R0 ;  /* 0x0000000000e87308 */ /* 0x0003e20000000800 */
[----:B------:R-:W-:Y:S01]  /*bba0*/  LOP3.LUT R4, R4, 0xff, RZ, 0xc0, !PT ;  /* 0x000000ff04047812 */ /* 0x000fe200078ec0ff */
[----:B------:R-:W-:-:S03]  /*bbb0*/  IMAD.WIDE.U32 R40, R49, -0x326172a9, RZ ;  /* 0xcd9e8d5731287825 */ /* 0x000fc600078e00ff */
[----:B------:R-:W-:Y:S01]  /*bbc0*/  PRMT R21, R4, 0x5410, R7 ;  /* 0x0000541004157816 */ /* 0x000fe20000000007 */
[----:B-1----:R-:W-:-:S04]  /*bbd0*/  FFMA.FTZ R0, R161, UR39, -R12 ;  /* 0x00000027a1007c23 */ /* 0x002fc8000801080c */
[----:B------:R1:W3:Y:S02]  /*bbe0*/  MUFU.EX2 R231, R0 ;  /* 0x0000000000e77308 */ /* 0x0002e40000000800 */
[----:B-1----:R-:W-:Y:S02]  /*bbf0*/  LOP3.LUT R0, R45, UR21, R54, 0x96, !PT ;  /* 0x000000152d007c12 */ /* 0x002fe4000f8e9636 */
[----:B------:R-:W1:Y:S03]  /*bc00*/  LDSM.16.MT88.4 R44, [R186+0x6800] ;  /* 0x00680000ba2c783b */ /* 0x000e660000004200 */
[----:B------:R-:W-:Y:S01]  /*bc10*/  IMAD.WIDE.U32 R8, R0, -0x2daee0ad, RZ ;  /* 0xd2511f5300087825 */ /* 0x000fe200078e00ff */
[----:B------:R-:W-:Y:S02]  /*bc20*/  LOP3.LUT R0, R2, 0xffff, RZ, 0xc0, !PT ;  /* 0x0000ffff02007812 */ /* 0x000fe400078ec0ff */
[----:B------:R-:W-:Y:S01]  /*bc30*/  LOP3.LUT R2, R3, UR15, R50, 0x96, !PT ;  /* 0x0000000f03027c12 */ /* 0x000fe2000f8e9632 */
[--C-:B------:R-:W-:Y:S01]  /*bc40*/  FFMA.FTZ R3, R174, UR39, -R13.reuse ;  /* 0x00000027ae037c23 */ /* 0x100fe2000801080d */
[----:B------:R-:W-:Y:S01]  /*bc50*/  SHF.R.U32.HI R5, RZ, 0x8, R0 ;  /* 0x00000008ff057819 */ /* 0x000fe20000011600 */
[----:B------:R-:W-:Y:S01]  /*bc60*/  FFMA.FTZ R0, R180, UR39, -R13 ;  /* 0x00000027b4007c23 */ /* 0x000fe2000801080d */
[--C-:B------:R-:W-:Y:S01]  /*bc70*/  SHF.R.U32.HI R4, RZ, 0x10, R2.reuse ;  /* 0x00000010ff047819 */ /* 0x100fe20000011602 */
[----:B------:R4:W-:Y:S01]  /*bc80*/  MUFU.EX2 R180, R3 ;  /* 0x0000000300b47308 */ /* 0x0009e20000000800 */
[----:B------:R-:W-:Y:S01]  /*bc90*/  PRMT R20, R6, 0x5410, R5 ;  /* 0x0000541006147816 */ /* 0x000fe20000000005 */
[----:B------:R-:W-:Y:S01]  /*bca0*/  FFMA.FTZ R5, R173, UR39, -R13 ;  /* 0x00000027ad057c23 */ /* 0x000fe2000801080d */
[----:B------:R-:W-:-:S02]  /*bcb0*/  SHF.R.U32.HI R11, RZ, 0x18, R2 ;  /* 0x00000018ff0b7819 */ /* 0x000fc40000011602 */
[----:B------:R-:W-:Y:S01]  /*bcc0*/  LOP3.LUT R7, R4, 0xff, RZ, 0xc0, !PT ;  /* 0x000000ff04077812 */ /* 0x000fe200078ec0ff */
[----:B------:R-:W-:Y:S01]  /*bcd0*/  FFMA.FTZ R4, R175, UR39, -R14 ;  /* 0x00000027af047c23 */ /* 0x000fe2000801080e */
[----:B------:R-:W-:Y:S01]  /*bce0*/  LOP3.LUT R10, R2, 0xff, RZ, 0xc0, !PT ;  /* 0x000000ff020a7812 */ /* 0x000fe200078ec0ff */
[----:B------:R5:W2:Y:S01]  /*bcf0*/  MUFU.EX2 R174, R5 ;  /* 0x0000000500ae7308 */ /* 0x000aa20000000800 */
[----:B------:R-:W-:Y:S01]  /*bd00*/  PRMT R7, R7, 0x5410, R11 ;  /* 0x0000541007077816 */ /* 0x000fe2000000000b */
[----:B------:R-:W-:Y:S02]  /*bd10*/  IMAD.MOV.U32 R175, RZ, RZ, R98 ;  /* 0x000000ffffaf7224 */ /* 0x000fe400078e0062 */
[----:B------:R-:W-:Y:S01]  /*bd20*/  FFMA.FTZ R11, R164, UR39, -R14 ;  /* 0x00000027a40b7c23 */ /* 0x000fe2000801080e */
[----:B------:R-:W-:Y:S02]  /*bd30*/  IMAD.MOV.U32 R98, RZ, RZ, R35 ;  /* 0x000000ffff627224 */ /* 0x000fe400078e0023 */
[----:B------:R-:W1:Y:S01]  /*bd40*/  LDSM.16.MT88.4 R32, [R187+0x6800] ;  /* 0x00680000bb20783b */ /* 0x000e620000004200 */
[----:B------:R2:W2:Y:S01]  /*bd50*/  MUFU.EX2 R181, R0 ;  /* 0x0000000000b57308 */ /* 0x0004a20000000800 */
[----:B----4-:R-:W-:-:S02]  /*bd60*/  LOP3.LUT R3, R2, 0xffff, RZ, 0xc0, !PT ;  /* 0x0000ffff02037812 */ /* 0x010fc400078ec0ff */
[--C-:B------:R-:W-:Y:S02]  /*bd70*/  HSET2.LE.AND R2, R20, R156.reuse, PT ;  /* 0x0000009c14027233 */ /* 0x100fe40003803000 */
[----:B------:R-:W-:Y:S02]  /*bd80*/  SHF.R.U32.HI R6, RZ, 0x8, R3 ;  /* 0x00000008ff067819 */ /* 0x000fe40000011603 */
[----:B---3--:R-:W-:Y:S01]  /*bd90*/  F2FP.BF16.F32.PACK_AB R3, R230, R231 ;  /* 0x000000e7e603723e */ /* 0x008fe200000010ff */
[----:B------:R3:W-:Y:S01]  /*bda0*/  MUFU.EX2 R172, R4 ;  /* 0x0000000400ac7308 */ /* 0x0007e20000000800 */
[----:B-----5:R-:W-:Y:S02]  /*bdb0*/  PRMT R5, R10, 0x5410, R6 ;  /* 0x000054100a057816 */ /* 0x020fe40000000006 */
[----:B------:R-:W-:Y:S01]  /*bdc0*/  LOP3.LUT R6, R2, R3, RZ, 0xc0, !PT ;  /* 0x0000000302067212 */ /* 0x000fe200078ec0ff */
[----:B------:R-:W-:Y:S01]  /*bdd0*/  FFMA.FTZ R2, R176, UR39, -R14 ;  /* 0x00000027b0027c23 */ /* 0x000fe2000801080e */
[--C-:B------:R-:W-:Y:S01]  /*bde0*/  HSET2.LE.AND R3, R21, R156.reuse, PT ;  /* 0x0000009c15037233 */ /* 0x100fe20003803000 */
[----:B------:R-:W-:Y:S01]  /*bdf0*/  IMAD.MOV.U32 R176, RZ, RZ, R99 ;  /* 0x000000ffffb07224 */ /* 0x000fe200078e0063 */
[--C-:B------:R-:W-:Y:S01]  /*be00*/  HSET2.LE.AND R10, R7, R156.reuse, PT ;  /* 0x0000009c070a7233 */ /* 0x100fe20003803000 */
[----:B------:R4:W-:Y:S01]  /*be10*/  MUFU.EX2 R164, R2 ;  /* 0x0000000200a47308 */ /* 0x0009e20000000800 */
[----:B--2---:R-:W-:Y:S01]  /*be20*/  F2FP.BF16.F32.PACK_AB R7, R174, R180 ;  /* 0x000000b4ae07723e */ /* 0x004fe200000010ff */
[----:B------:R-:W-:Y:S01]  /*be30*/  IMAD.MOV.U32 R99, RZ, RZ, R159 ;  /* 0x000000ffff637224 */ /* 0x000fe200078e009f */
[----:B------:R-:W-:Y:S01]  /*be40*/  LOP3.LUT R0, R9, UR15, R52, 0x96, !PT ;  /* 0x0000000f09007c12 */ /* 0x000fe2000f8e9634 */
[----:B------:R-:W-:Y:S01]  /*be50*/  IMAD.MOV.U32 R159, RZ, RZ, R69 ;  /* 0x000000ffff9f7224 */ /* 0x000fe200078e0045 */
[----:B------:R-:W-:Y:S01]  /*be60*/  LOP3.LUT R7, R3, R7, RZ, 0xc0, !PT ;  /* 0x0000000703077212 */ /* 0x000fe200078ec0ff */
[----:B------:R-:W-:Y:S01]  /*be70*/  FFMA.FTZ R3, R182, UR39, -R15 ;  /* 0x00000027b6037c23 */ /* 0x000fe2000801080f */
[----:B------:R-:W-:Y:S01]  /*be80*/  IMAD.MOV.U32 R182, RZ, RZ, R70 ;  /* 0x000000ffffb67224 */ /* 0x000fe200078e0046 */
[----:B------:R2:W-:Y:S01]  /*be90*/  MUFU.EX2 R173, R11 ;  /* 0x0000000b00ad7308 */ /* 0x0005e20000000800 */
[----:B---3--:R-:W-:Y:S01]  /*bea0*/  HSET2.LE.AND R4, R5, R156, PT ;  /* 0x0000009c05047233 */ /* 0x008fe20003803000 */
[----:B------:R-:W-:Y:S01]  /*beb0*/  HMMA.16816.F32.BF16 R68, R16, R42, R140 ;  /* 0x0000002a1044723c */ /* 0x000fe2000004188c */
[----:B------:R-:W-:Y:S01]  /*bec0*/  F2FP.BF16.F32.PACK_AB R5, R232, R233 ;  /* 0x000000e9e805723e */ /* 0x000fe200000010ff */
[----:B------:R-:W-:-:S03]  /*bed0*/  IMAD.MOV.U32 R126, RZ, RZ, R99 ;  /* 0x000000ffff7e7224 */ /* 0x000fc600078e0063 */
[----:B------:R-:W-:Y:S01]  /*bee0*/  LOP3.LUT R4, R4, R5, RZ, 0xc0, !PT ;  /* 0x0000000504047212 */ /* 0x000fe200078ec0ff */
[----:B------:R3:W-:Y:S01]  /*bef0*/  MUFU.EX2 R163, R3 ;  /* 0x0000000300a37308 */ /* 0x0007e20000000800 */
[----:B----4-:R-:W-:Y:S01]  /*bf00*/  F2FP.BF16.F32.PACK_AB R2, R181, R229 ;  /* 0x000000e5b502723e */ /* 0x010fe200000010ff */
[----:B------:R-:W-:-:S03]  /*bf10*/  IMAD.WIDE.U32 R42, R22, -0x2daee0ad, RZ ;  /* 0xd2511f53162a7825 */ /* 0x000fc600078e00ff */
[----:B------:R-:W-:Y:S02]  /*bf20*/  LOP3.LUT R5, R10, R2, RZ, 0xc0, !PT ;  /* 0x000000020a057212 */ /* 0x000fe400078ec0ff */
[C---:B------:R-:W-:Y:S01]  /*bf30*/  LOP3.LUT R2, R8.reuse, 0xffff, RZ, 0xc0, !PT ;  /* 0x0000ffff08027812 */ /* 0x040fe200078ec0ff */
[----:B------:R-:W-:Y:S01]  /*bf40*/  FFMA.FTZ R9, R177, UR39, -R15 ;  /* 0x00000027b1097c23 */ /* 0x000fe2000801080f */
[----:B--2---:R-:W-:Y:S01]  /*bf50*/  SHF.R.U32.HI R11, RZ, 0x18, R8 ;  /* 0x00000018ff0b7819 */ /* 0x004fe20000011608 */
[----:B------:R-:W-:Y:S01]  /*bf60*/  IMAD.MOV.U32 R177, RZ, RZ, R98 ;  /* 0x000000ffffb17224 */ /* 0x000fe200078e0062 */
[----:B------:R-:W-:Y:S01]  /*bf70*/  LOP3.LUT R10, R8, 0xff, RZ, 0xc0, !PT ;  /* 0x000000ff080a7812 */ /* 0x000fe200078ec0ff */
[----:B------:R2:W4:Y:S01]  /*bf80*/  MUFU.EX2 R162, R9 ;  /* 0x0000000900a27308 */ /* 0x0005220000000800 */
[----:B------:R-:W-:Y:S01]  /*bf90*/  SHF.R.U32.HI R2, RZ, 0x8, R2 ;  /* 0x00000008ff027819 */ /* 0x000fe20000011602 */
[----:B------:R-:W-:Y:S01]  /*bfa0*/  HMMA.16816.F32.BF16 R104, R4, R28, R152 ;  /* 0x0000001c0468723c */ /* 0x000fe20000041898 */
[----:B---3--:R-:W-:-:S02]  /*bfb0*/  SHF.R.U32.HI R3, RZ, 0x10, R8 ;  /* 0x00000010ff037819 */ /* 0x008fc40000011608 */
[----:B------:R-:W-:-:S03]  /*bfc0*/  PRMT R16, R10, 0x5410, R2 ;  /* 0x000054100a107816 */ /* 0x000fc60000000002 */
[C---:B------:R-:W-:Y:S01]  /*bfd0*/  HMMA.16816.F32.BF16 R96, R4.reuse, R30, R148 ;  /* 0x0000001e0460723c */ /* 0x040fe20000041894 */
[----:B------:R-:W-:Y:S02]  /*bfe0*/  LOP3.LUT R3, R3, 0xff, RZ, 0xc0, !PT ;  /* 0x000000ff03037812 */ /* 0x000fe400078ec0ff */
[----:B------:R-:W-:Y:S02]  /*bff0*/  LOP3.LUT R2, R0, 0xffff, RZ, 0xc0, !PT ;  /* 0x0000ffff00027812 */ /* 0x000fe400078ec0ff */
[----:B------:R-:W-:Y:S01]  /*c000*/  PRMT R11, R3, 0x5410, R11 ;  /* 0x00005410030b7816 */ /* 0x000fe2000000000b */
[--C-:B------:R-:W-:Y:S01]  /*c010*/  FFMA.FTZ R3, R208, UR39, -R15.reuse ;  /* 0x00000027d0037c23 */ /* 0x100fe2000801080f */
[----:B------:R-:W-:Y:S01]  /*c020*/  IMAD.MOV.U32 R208, RZ, RZ, R124 ;  /* 0x000000ffffd07224 */ /* 0x000fe200078e007c */
[----:B------:R-:W-:Y:S01]  /*c030*/  LOP3.LUT R10, R0, 0xff, RZ, 0xc0, !PT ;  /* 0x000000ff000a7812 */ /* 0x000fe200078ec0ff */
[----:B--2---:R-:W-:Y:S01]  /*c040*/  FFMA.FTZ R9, R209, UR39, -R15 ;  /* 0x00000027d1097c23 */ /* 0x004fe2000801080f */
[----:B------:R-:W-:Y:S01]  /*c050*/  IMAD.MOV.U32 R209, RZ, RZ, R127 ;  /* 0x000000ffffd17224 */ /* 0x000fe200078e007f */
[----:B------:R-:W-:Y:S01]  /*c060*/  SHF.R.U32.HI R8, RZ, 0x8, R2 ;  /* 0x00000008ff087819 */ /* 0x000fe20000011602 */
[----:B------:R-:W-:Y:S01]  /*c070*/  IMAD.MOV.U32 R127, RZ, RZ, R160 ;  /* 0x000000ffff7f7224 */ /* 0x000fe200078e00a0 */
[----:B------:R-:W-:Y:S01]  /*c080*/  SHF.R.U32.HI R2, RZ, 0x10, R0 ;  /* 0x00000010ff027819 */ /* 0x000fe20000011600 */
[----:B------:R-:W-:Y:S01]  /*c090*/  IMAD.MOV.U32 R124, RZ, RZ, R159 ;  /* 0x000000ffff7c7224 */ /* 0x000fe200078e009f */
[----:B------:R2:W-:Y:S01]  /*c0a0*/  MUFU.EX2 R160, R9 ;  /* 0x0000000900a07308 */ /* 0x0005e20000000800 */
[----:B------:R-:W-:Y:S01]  /*c0b0*/  PRMT R17, R10, 0x5410, R8 ;  /* 0x000054100a117816 */ /* 0x000fe20000000008 */
[----:B------:R-:W-:Y:S01]  /*c0c0*/  FFMA.FTZ R8, R165, UR39, -R14 ;  /* 0x00000027a5087c23 */ /* 0x000fe2000801080e */
[----:B------:R-:W-:Y:S01]  /*c0d0*/  SHF.R.U32.HI R10, RZ, 0x18, R0 ;  /* 0x00000018ff0a7819 */ /* 0x000fe20000011600 */
[----:B------:R-:W-:Y:S01]  /*c0e0*/  HMMA.16816.F32.BF16 R92, R4, R24, R92 ;  /* 0x00000018045c723c */ /* 0x000fe2000004185c */
[----:B------:R-:W-:Y:S01]  /*c0f0*/  HSET2.LE.AND R0, R16, R156, PT ;  /* 0x0000009c10007233 */ /* 0x000fe20003803000 */
[----:B------:R-:W-:-:S02]  /*c100*/  IMAD.MOV.U32 R165, RZ, RZ, R57 ;  /* 0x000000ffffa57224 */ /* 0x000fc400078e0039 */
[----:B------:R3:W5:Y:S02]  /*c110*/  MUFU.EX2 R159, R3 ;  /* 0x00000003009f7308 */ /* 0x0007640000000800 */
[C---:B------:R-:W-:Y:S06]  /*c120*/  HMMA.16816.F32.BF16 R84, R4.reuse, R26, R144 ;  /* 0x0000001a0454723c */ /* 0x040fec0000041890 */
[----:B------:R5:W-:Y:S01]  /*c130*/  MUFU.EX2 R161, R8 ;  /* 0x0000000800a17308 */ /* 0x000be20000000800 */
[----:B--2---:R-:W-:Y:S01]  /*c140*/  LOP3.LUT R9, R2, 0xff, RZ, 0xc0, !PT ;  /* 0x000000ff02097812 */ /* 0x004fe200078ec0ff */
[----:B-1----:R-:W-:Y:S01]  /*c150*/  HMMA.16816.F32.BF16 R100, R4, R44, R112 ;  /* 0x0000002c0464723c */ /* 0x002fe20000041870 */
[----:B------:R-:W-:-:S02]  /*c160*/  F2FP.BF16.F32.PACK_AB R2, R234, R235 ;  /* 0x000000ebea02723e */ /* 0x000fc400000010ff */
[----:B------:R-:W-:Y:S02]  /*c170*/  PRMT R9, R9, 0x5410, R10 ;  /* 0x0000541009097816 */ /* 0x000fe4000000000a */
[----:B------:R-:W-:Y:S01]  /*c180*/  LOP3.LUT R10, R0, R2, RZ, 0xc0, !PT ;  /* 0x00000002000a7212 */ /* 0x000fe200078ec0ff */
[C---:B------:R-:W-:Y:S01]  /*c190*/  HMMA.16816.F32.BF16 R80, R4.reuse, R46, R80 ;  /* 0x0000002e0450723c */ /* 0x040fe20000041850 */
[--C-:B---3--:R-:W-:Y:S02]  /*c1a0*/  HSET2.LE.AND R3, R11, R156.reuse, PT ;  /* 0x0000009c0b037233 */ /* 0x108fe40003803000 */
[----:B----4-:R-:W-:Y:S02]  /*c1b0*/  F2FP.BF16.F32.PACK_AB R11, R162, R163 ;  /* 0x000000a3a20b723e */ /* 0x010fe400000010ff */
[--C-:B------:R-:W-:Y:S01]  /*c1c0*/  HSET2.LE.AND R0, R17, R156.reuse, PT ;  /* 0x0000009c11007233 */ /* 0x100fe20003803000 */
[----:B------:R-:W-:Y:S01]  /*c1d0*/  IMAD.WIDE.U32 R16, R38, -0x326172a9, RZ ;  /* 0xcd9e8d5726107825 */ /* 0x000fe200078e00ff */
[----:B------:R-:W-:Y:S01]  /*c1e0*/  LOP3.LUT R11, R3, R11, RZ, 0xc0, !PT ;  /* 0x0000000b030b7212 */ /* 0x000fe200078ec0ff */
[C---:B------:R-:W-:Y:S02]  /*c1f0*/  HMMA.16816.F32.BF16 R128, R4.reuse, R32, R128 ;  /* 0x000000200480723c */ /* 0x040fe40000041880 */
[----:B-----5:R-:W-:Y:S01]  /*c200*/  FFMA.FTZ R8, R178, UR39, -R12 ;  /* 0x00000027b2087c23 */ /* 0x020fe2000801080c */
[----:B------:R-:W-:Y:S01]  /*c210*/  HSET2.LE.AND R3, R9, R156, PT ;  /* 0x0000009c09037233 */ /* 0x000fe20003803000 */
[----:B------:R-:W-:Y:S01]  /*c220*/  IMAD.MOV.U32 R178, RZ, RZ, R126 ;  /* 0x000000ffffb27224 */ /* 0x000fe200078e007e */
[----:B------:R-:W-:Y:S01]  /*c230*/  F2FP.BF16.F32.PACK_AB R2, R242, R175 ;  /* 0x000000aff202723e */ /* 0x000fe200000010ff */
[----:B------:R-:W-:Y:S01]  /*c240*/  IMAD.MOV.U32 R126, RZ, RZ, R158 ;  /* 0x000000ffff7e7224 */ /* 0x000fe200078e009e */
[----:B------:R-:W-:Y:S01]  /*c250*/  F2FP.BF16.F32.PACK_AB R9, R159, R160 ;  /* 0x000000a09f09723e */ /* 0x000fe200000010ff */
[----:B------:R1:W-:Y:S01]  /*c260*/  MUFU.EX2 R158, R8 ;  /* 0x00000008009e7308 */ /* 0x0003e20000000800 */
[----:B------:R-:W-:Y:S02]  /*c270*/  HMMA.16816.F32.BF16 R136, R4, R34, R136 ;  /* 0x000000220488723c */ /* 0x000fe40000041888 */
[----:B------:R-:W-:-:S05]  /*c280*/  LOP3.LUT R9, R3, R9, RZ, 0xc0, !PT ;  /* 0x0000000903097212 */ /* 0x000fca00078ec0ff */
[----:B------:R-:W-:Y:S02]  /*c290*/  LOP3.LUT R4, R17, UR33, R58, 0x96, !PT ;  /* 0x0000002111047c12 */ /* 0x000fe4000f8e963a */
[----:B------:R-:W-:-:S03]  /*c2a0*/  LOP3.LUT R6, R41, UR25, R16, 0x96, !PT ;  /* 0x0000001929067c12 */ /* 0x000fc6000f8e9610 */
[----:B------:R-:W-:Y:S01]  /*c2b0*/  IMAD.WIDE.U32 R4, R4, -0x2daee0ad, RZ ;  /* 0xd2511f5304047825 */ /* 0x000fe200078e00ff */
[----:B-1----:R-:W-:-:S03]  /*c2c0*/  LOP3.LUT R8, R0, R2, RZ, 0xc0, !PT ;  /* 0x0000000200087212 */ /* 0x002fc600078ec0ff */
[----:B------:R-:W-:Y:S01]  /*c2d0*/  FFMA.FTZ R0, R167, UR39, -R12 ;  /* 0x00000027a7007c23 */ /* 0x000fe2000801080c */
[----:B------:R-:W-:Y:S01]  /*c2e0*/  IMAD.WIDE.U32 R2, R23, -0x2daee0ad, RZ ;  /* 0xd2511f5317027825 */ /* 0x000fe200078e00ff */
[----:B------:R-:W-:Y:S01]  /*c2f0*/  LOP3.LUT R19, R5, UR23, R48, 0x96, !PT ;  /* 0x0000001705137c12 */ /* 0x000fe2000f8e9630 */
[----:B------:R-:W-:Y:S02]  /*c300*/  LDSM.16.MT88.4 R20, [R186+0x7000] ;  /* 0x00700000ba14783b */ /* 0x000fe40000004200 */
[----:B------:R-:W-:Y:S01]  /*c310*/  IMAD.MOV.U32 R167, RZ, RZ, R127 ;  /* 0x000000ffffa77224 */ /* 0x000fe200078e007f */
[----:B------:R-:W-:Y:S01]  /*c320*/  LOP3.LUT R2, R43, UR20, R2, 0x96, !PT ;  /* 0x000000142b027c12 */ /* 0x000fe2000f8e9602 */
[----:B------:R-:W-:Y:S01]  /*c330*/  IMAD.MOV.U32 R127, RZ, RZ, R157 ;  /* 0x000000ffff7f7224 */ /* 0x000fe200078e009d */
[----:B------:R-:W-:Y:S01]  /*c340*/  LOP3.LUT R7, R3, UR23, R36, 0x96, !PT ;  /* 0x0000001703077c12 */ /* 0x000fe2000f8e9624 */
[----:B------:R1:W-:Y:S01]  /*c350*/  MUFU.EX2 R157, R0 ;  /* 0x00000000009d7308 */ /* 0x0003e20000000800 */
[----:B------:R-:W-:Y:S01]  /*c360*/  IMAD.WIDE.U32 R38, R6, -0x2daee0ad, RZ ;  /* 0xd2511f5306267825 */ /* 0x000fe200078e00ff */
[----:B------:R-:W-:Y:S03]  /*c370*/  HMMA.16816.F32.BF16 R76, R8, R28, R76 ;  /* 0x0000001c084c723c */ /* 0x000fe6000004184c */
[----:B------:R-:W-:Y:S01]  /*c380*/  IMAD.WIDE.U32 R2, R2, -0x326172a9, RZ ;  /* 0xcd9e8d5702027825 */ /* 0x000fe200078e00ff */
[----:B------:R-:W-:-:S03]  /*c390*/  LOP3.LUT R39, R39, UR20, R4, 0x96, !PT ;  /* 0x0000001427277c12 */ /* 0x000fc6000f8e9604 */
[----:B------:R-:W-:Y:S01]  /*c3a0*/  FFMA.FTZ R4, R211, UR39, -R13 ;  /* 0x00000027d3047c23 */ /* 0x000fe2000801080d */
[C---:B------:R-:W-:Y:S01]  /*c3b0*/  HMMA.16816.F32.BF16 R64, R8.reuse, R30, R64 ;  /* 0x0000001e0840723c */ /* 0x040fe20000041840 */
[----:B------:R-:W-:Y:S01]  /*c3c0*/  IMAD.WIDE.U32 R36, R7, -0x326172a9, RZ ;  /* 0xcd9e8d5707247825 */ /* 0x000fe200078e00ff */
[----:B------:R-:W-:Y:S01]  /*c3d0*/  LOP3.LUT R5, R2, 0xff, RZ, 0xc0, !PT ;  /* 0x000000ff02057812 */ /* 0x000fe200078ec0ff */
[----:B------:R-:W-:Y:S01]  /*c3e0*/  MUFU.EX2 R153, R4 ;  /* 0x0000000400997308 */ /* 0x000fe20000000800 */
[--C-:B------:R-:W-:Y:S01]  /*c3f0*/  SHF.R.U32.HI R16, RZ, 0x10, R2.reuse ;  /* 0x00000010ff107819 */ /* 0x100fe20000011602 */
[----:B------:R-:W2:Y:S01]  /*c400*/  LDSM.16.MT88.4 R28, [R185+0x7000] ;  /* 0x00700000b91c783b */ /* 0x000ea20000004200 */
[----:B------:R-:W-:Y:S01]  /*c410*/  SHF.R.U32.HI R18, RZ, 0x18, R2 ;  /* 0x00000018ff127819 */ /* 0x000fe20000011602 */
[----:B------:R-:W-:Y:S01]  /*c420*/  HMMA.16816.F32.BF16 R60, R8, R24, R60 ;  /* 0x00000018083c723c */ /* 0x000fe2000004183c */
[----:B------:R-:W-:Y:S02]  /*c430*/  IMAD.MOV.U32 R211, RZ, RZ, R126 ;  /* 0x000000ffffd37224 */ /* 0x000fe400078e007e */
[----:B-1----:R-:W-:Y:S01]  /*c440*/  FFMA.FTZ R0, R166, UR39, -R12 ;  /* 0x00000027a6007c23 */ /* 0x002fe2000801080c */
[----:B------:R-:W-:-:S03]  /*c450*/  IMAD.MOV.U32 R166, RZ, RZ, R124 ;  /* 0x000000ffffa67224 */ /* 0x000fc600078e007c */
[----:B------:R1:W-:Y:S01]  /*c460*/  MUFU.EX2 R155, R0 ;  /* 0x00000000009b7308 */ /* 0x0003e20000000800 */
[C---:B------:R-:W-:Y:S01]  /*c470*/  HMMA.16816.F32.BF16 R56, R8.reuse, R26, R108 ;  /* 0x0000001a0838723c */ /* 0x040fe2000004186c */
[----:B------:R-:W3:Y:S05]  /*c480*/  LDSM.16.MT88.4 R24, [R188+0x7000] ;  /* 0x00700000bc18783b */ /* 0x000eea0000004200 */
[C---:B------:R-:W-:Y:S06]  /*c490*/  HMMA.16816.F32.BF16 R52, R8.reuse, R44, R116 ;  /* 0x0000002c0834723c */ /* 0x040fec0000041874 */
[----:B------:R-:W-:Y:S01]  /*c4a0*/  HMMA.16816.F32.BF16 R48, R8, R46, R120 ;  /* 0x0000002e0830723c */ /* 0x000fe20000041878 */
[----:B------:R-:W-:Y:S01]  /*c4b0*/  LDSM.16.MT88.4 R120, [R186+0x7800] ;  /* 0x00780000ba78783b */ /* 0x000fe20000004200 */
[----:B-1----:R-:W-:Y:S01]  /*c4c0*/  FFMA.FTZ R0, R179, UR39, -R12 ;  /* 0x00000027b3007c23 */ /* 0x002fe2000801080c */
[----:B------:R-:W-:-:S03]  /*c4d0*/  IMAD.MOV.U32 R179, RZ, RZ, R125 ;  /* 0x000000ffffb37224 */ /* 0x000fc600078e007d */
[C---:B------:R-:W-:Y:S01]  /*c4e0*/  HMMA.16816.F32.BF16 R44, R8.reuse, R32, R132 ;  /* 0x00000020082c723c */ /* 0x040fe20000041884 */
[----:B------:R1:W-:Y:S05]  /*c4f0*/  MUFU.EX2 R154, R0 ;  /* 0x00000000009a7308 */ /* 0x0003ea0000000800 */
[----:B------:R-:W-:Y:S01]  /*c500*/  HMMA.16816.F32.BF16 R68, R8, R34, R68 ;  /* 0x000000220844723c */ /* 0x000fe20000041844 */
[----:B------:R-:W4:Y:S06]  /*c510*/  LDSM.16.MT88.4 R32, [R187+0x7000] ;  /* 0x00700000bb20783b */ /* 0x000f2c0000004200 */
[----:B------:R-:W-:-:S04]  /*c520*/  FFMA.FTZ R8, R218, UR39, -R15 ;  /* 0x00000027da087c23 */ /* 0x000fc8000801080f */
[----:B------:R-:W-:Y:S01]  /*c530*/  MUFU.EX2 R146, R8 ;  /* 0x0000000800927308 */ /* 0x000fe20000000800 */
[----:B-1----:R-:W-:-:S04]  /*c540*/  LOP3.LUT R0, R2, 0xffff, RZ, 0xc0, !PT ;  /* 0x0000ffff02007812 */ /* 0x002fc800078ec0ff */
[----:B------:R-:W-:Y:S02]  /*c550*/  SHF.R.U32.HI R4, RZ, 0x8, R0 ;  /* 0x00000008ff047819 */ /* 0x000fe40000011600 */
[----:B------:R-:W-:Y:S01]  /*c560*/  LOP3.LUT R0, R3, UR16, R36, 0x96, !PT ;  /* 0x0000001003007c12 */ /* 0x000fe2000f8e9624 */
[----:B------:R-:W-:Y:S01]  /*c570*/  FFMA.FTZ R3, R210, UR39, -R13 ;  /* 0x00000027d2037c23 */ /* 0x000fe2000801080d */
[----:B------:R-:W-:Y:S01]  /*c580*/  PRMT R17, R5, 0x5410, R4 ;  /* 0x0000541005117816 */ /* 0x000fe20000000004 */
[----:B------:R-:W-:Y:S01]  /*c590*/  IMAD.MOV.U32 R210, RZ, RZ, R127 ;  /* 0x000000ffffd27224 */ /* 0x000fe200078e007f */
[----:B------:R-:W-:Y:S01]  /*c5a0*/  SHF.R.U32.HI R4, RZ, 0x10, R0 ;  /* 0x00000010ff047819 */ /* 0x000fe20000011600 */
[----:B------:R1:W5:Y:S01]  /*c5b0*/  MUFU.EX2 R152, R3 ;  /* 0x0000000300987308 */ /* 0x0003620000000800 */
[C---:B------:R-:W-:Y:S02]  /*c5c0*/  LOP3.LUT R2, R0.reuse, 0xffff, RZ, 0xc0, !PT ;  /* 0x0000ffff00027812 */ /* 0x040fe400078ec0ff */
[----:B------:R-:W-:-:S02]  /*c5d0*/  LOP3.LUT R7, R0, 0xff, RZ, 0xc0, !PT ;  /* 0x000000ff00077812 */ /* 0x000fc400078ec0ff */
[----:B------:R-:W-:Y:S02]  /*c5e0*/  SHF.R.U32.HI R6, RZ, 0x18, R0 ;  /* 0x00000018ff067819 */ /* 0x000fe40000011600 */
[----:B------:R-:W-:Y:S01]  /*c5f0*/  LOP3.LUT R0, R4, 0xff, RZ, 0xc0, !PT ;  /* 0x000000ff04007812 */ /* 0x000fe200078ec0ff */
[----:B------:R-:W-:Y:S01]  /*c600*/  FFMA.FTZ R4, R168, UR39, -R13 ;  /* 0x00000027a8047c23 */ /* 0x000fe2000801080d */
[----:B------:R-:W-:Y:S02]  /*c610*/  SHF.R.U32.HI R2, RZ, 0x8, R2 ;  /* 0x00000008ff027819 */ /* 0x000fe40000011602 */
[----:B------:R-:W-:Y:S01]  /*c620*/  LOP3.LUT R5, R16, 0xff, RZ, 0xc0, !PT ;  /* 0x000000ff10057812 */ /* 0x000fe200078ec0ff */
[----:B------:R2:W-:Y:S01]  /*c630*/  MUFU.EX2 R150, R4 ;  /* 0x0000000400967308 */ /* 0x0005e20000000800 */
[----:B------:R-:W-:Y:S01]  /*c640*/  PRMT R2, R7, 0x5410, R2 ;  /* 0x0000541007027816 */ /* 0x000fe20000000002 */
[----:B------:R-:W-:Y:S01]  /*c650*/  FFMA.FTZ R16, R217, UR39, -R15 ;  /* 0x00000027d9107c23 */ /* 0x000fe2000801080f */
[----:B------:R-:W-:Y:S01]  /*c660*/  PRMT R18, R5, 0x5410, R18 ;  /* 0x0000541005127816 */ /* 0x000fe20000000012 */
[----:B-1----:R-:W-:Y:S01]  /*c670*/  FFMA.FTZ R3, R183, UR39, -R13 ;  /* 0x00000027b7037c23 */ /* 0x002fe2000801080d */
[----:B-----5:R-:W-:-:S02]  /*c680*/  F2FP.BF16.F32.PACK_AB R5, R152, R153 ;  /* 0x000000999805723e */ /* 0x020fc400000010ff */
[----:B------:R-:W-:Y:S01]  /*c690*/  F2FP.BF16.F32.PACK_AB R7, R154, R155 ;  /* 0x0000009b9a07723e */ /* 0x000fe200000010ff */
[----:B------:R1:W5:Y:S01]  /*c6a0*/  MUFU.EX2 R151, R3 ;  /* 0x0000000300977308 */ /* 0x0003620000000800 */
[----:B--2---:R-:W-:-:S07]  /*c6b0*/  FFMA.FTZ R4, R170, UR39, -R14 ;  /* 0x00000027aa047c23 */ /* 0x004fce000801080e */
[----:B------:R-:W2:Y:S01]  /*c6c0*/  MUFU.EX2 R147, R16 ;  /* 0x0000001000937308 */ /* 0x000ea20000000800 */
[----:B-1----:R-:W-:-:S07]  /*c6d0*/  PRMT R3, R0, 0x5410, R6 ;  /* 0x0000541000037816 */ /* 0x002fce0000000006 */
[----:B------:R1:W-:Y:S01]  /*c6e0*/  MUFU.EX2 R149, R4 ;  /* 0x0000000400957308 */ /* 0x0003e20000000800 */
[--C-:B------:R-:W-:Y:S02]  /*c6f0*/  HSET2.LE.AND R0, R2, R156.reuse, PT ;  /* 0x0000009c02007233 */ /* 0x100fe40003803000 */
[----:B------:R-:W-:Y:S02]  /*c700*/  F2FP.BF16.F32.PACK_AB R2, R157, R158 ;  /* 0x0000009e9d02723e */ /* 0x000fe400000010ff */
[--C-:B------:R-:W-:Y:S01]  /*c710*/  HSET2.LE.AND R6, R17, R156.reuse, PT ;  /* 0x0000009c11067233 */ /* 0x100fe20003803000 */
[----:B------:R-:W-:Y:S01]  /*c720*/  FFMA.FTZ R17, R213, UR39, -R12 ;  /* 0x00000027d5117c23 */ /* 0x000fe2000801080c */
[----:B------:R-:W-:-:S03]  /*c730*/  HSET2.LE.AND R3, R3, R156, PT ;  /* 0x0000009c03037233 */ /* 0x000fc60003803000 */
[----:B------:R-:W-:Y:S02]  /*c740*/  LOP3.LUT R6, R6, R7, RZ, 0xc0, !PT ;  /* 0x0000000706067212 */ /* 0x000fe400078ec0ff */
[----:B------:R-:W-:Y:S02]  /*c750*/  LOP3.LUT R5, R3, R5, RZ, 0xc0, !PT ;  /* 0x0000000503057212 */ /* 0x000fe400078ec0ff */
[----:B-----5:R-:W-:Y:S02]  /*c760*/  F2FP.BF16.F32.PACK_AB R7, R150, R151 ;  /* 0x000000979607723e */ /* 0x020fe400000010ff */
[----:B-1----:R-:W-:Y:S01]  /*c770*/  LOP3.LUT R4, R0, R2, RZ, 0xc0, !PT ;  /* 0x0000000200047212 */ /* 0x002fe200078ec0ff */
[----:B------:R-:W-:Y:S01]  /*c780*/  FFMA.FTZ R0, R169, UR39, -R14 ;  /* 0x00000027a9007c23 */ /* 0x000fe2000801080e */
[----:B------:R-:W-:Y:S02]  /*c790*/  IMAD.WIDE.U32 R2, R39, -0x326172a9, RZ ;  /* 0xcd9e8d5727027825 */ /* 0x000fe400078e00ff */
[----:B------:R-:W-:Y:S01]  /*c7a0*/  MUFU.EX2 R39, R17 ;  /* 0x0000001100277308 */ /* 0x000fe20000000800 */
[----:B------:R-:W-:-:S02]  /*c7b0*/  LOP3.LUT R16, R2, 0xff, RZ, 0xc0, !PT ;  /* 0x000000ff02107812 */ /* 0x000fc400078ec0ff */
[--C-:B------:R-:W-:Y:S02]  /*c7c0*/  SHF.R.U32.HI R9, RZ, 0x10, R2.reuse ;  /* 0x00000010ff097819 */ /* 0x100fe40000011602 */
[----:B------:R-:W-:-:S03]  /*c7d0*/  SHF.R.U32.HI R11, RZ, 0x18, R2 ;  /* 0x00000018ff0b7819 */ /* 0x000fc60000011602 */
[----:B------:R1:W-:Y:S01]  /*c7e0*/  MUFU.EX2 R148, R0 ;  /* 0x0000000000947308 */ /* 0x0003e20000000800 */
[----:B------:R-:W-:Y:S02]  /*c7f0*/  LOP3.LUT R9, R9, 0xff, RZ, 0xc0, !PT ;  /* 0x000000ff09097812 */ /* 0x000fe400078ec0ff */
[----:B-1----:R-:W-:Y:S01]  /*c800*/  HSET2.LE.AND R0, R18, R156, PT ;  /* 0x0000009c12007233 */ /* 0x002fe20003803000 */
[----:B------:R-:W-:-:S04]  /*c810*/  IMAD.WIDE.U32 R18, R19, -0x326172a9, RZ ;  /* 0xcd9e8d5713127825 */ /* 0x000fc800078e00ff */
[----:B------:R-:W-:Y:S02]  /*c820*/  LOP3.LUT R7, R0, R7, RZ, 0xc0, !PT ;  /* 0x0000000700077212 */ /* 0x000fe400078ec0ff */
[----:B------:R-:W-:Y:S02]  /*c830*/  LOP3.LUT R0, R3, UR16, R18, 0x96, !PT ;  /* 0x0000001003007c12 */ /* 0x000fe4000f8e9612 */
[----:B------:R-:W-:Y:S02]  /*c840*/  LOP3.LUT R3, R2, 0xffff, RZ, 0xc0, !PT ;  /* 0x0000ffff02037812 */ /* 0x000fe400078ec0ff */
[----:B------:R-:W-:Y:S01]  /*c850*/  LOP3.LUT R2, R0, 0xffff, RZ, 0xc0, !PT ;  /* 0x0000ffff00027812 */ /* 0x000fe200078ec0ff */
[----:B------:R-:W-:Y:S01]  /*c860*/  HMMA.16816.F32.BF16 R112, R4, R30, R96 ;  /* 0x0000001e0470723c */ /* 0x000fe20000041860 */
[----:B------:R-:W-:Y:S01]  /*c870*/  SHF.R.U32.HI R10, RZ, 0x8, R3 ;  /* 0x00000008ff0a7819 */ /* 0x000fe20000011603 */
[----:B------:R-:W-:Y:S01]  /*c880*/  FFMA.FTZ R3, R216, UR39, -R15 ;  /* 0x00000027d8037c23 */ /* 0x000fe2000801080f */
[----:B------:R-:W-:-:S02]  /*c890*/  LOP3.LUT R8, R0, 0xff, RZ, 0xc0, !PT ;  /* 0x000000ff00087812 */ /* 0x000fc400078ec0ff */
[----:B------:R-:W-:Y:S01]  /*c8a0*/  SHF.R.U32.HI R2, RZ, 0x8, R2 ;  /* 0x00000008ff027819 */ /* 0x000fe20000011602 */
[----:B------:R1:W-:Y:S01]  /*c8b0*/  MUFU.EX2 R145, R3 ;  /* 0x0000000300917308 */ /* 0x0003e20000000800 */
[----:B------:R-:W-:Y:S01]  /*c8c0*/  PRMT R10, R16, 0x5410, R10 ;  /* 0x00005410100a7816 */ /* 0x000fe2000000000a */
[C---:B---3--:R-:W-:Y:S01]  /*c8d0*/  HMMA.16816.F32.BF16 R108, R4.reuse, R26, R84 ;  /* 0x0000001a046c723c */ /* 0x048fe20000041854 */
[----:B------:R-:W-:Y:S01]  /*c8e0*/  PRMT R16, R9, 0x5410, R11 ;  /* 0x0000541009107816 */ /* 0x000fe2000000000b */
[----:B------:R-:W-:Y:S01]  /*c8f0*/  FFMA.FTZ R9, R212, UR39, -R12 ;  /* 0x00000027d4097c23 */ /* 0x000fe2000801080c */
[----:B------:R-:W-:Y:S02]  /*c900*/  PRMT R11, R8, 0x5410, R2 ;  /* 0x00005410080b7816 */ /* 0x000fe40000000002 */
[--C-:B------:R-:W-:Y:S01]  /*c910*/  SHF.R.U32.HI R2, RZ, 0x10, R0.reuse ;  /* 0x00000010ff027819 */ /* 0x100fe20000011600 */
[----:B------:R-:W-:Y:S01]  /*c920*/  MUFU.EX2 R43, R9 ;  /* 0x00000009002b7308 */ /* 0x000fe20000000800 */
[----:B------:R-:W-:Y:S01]  /*c930*/  SHF.R.U32.HI R8, RZ, 0x18, R0 ;  /* 0x00000018ff087819 */ /* 0x000fe20000011600 */
[C---:B------:R-:W-:Y:S01]  /*c940*/  HMMA.16816.F32.BF16 R116, R4.reuse, R28, R104 ;  /* 0x0000001c0474723c */ /* 0x040fe20000041868 */
[----:B------:R-:W-:Y:S01]  /*c950*/  HSET2.LE.AND R0, R10, R156, PT ;  /* 0x0000009c0a007233 */ /* 0x000fe20003803000 */
[----:B------:R-:W-:Y:S04]  /*c960*/  LDSM.16.MT88.4 R104, [R188+0x7800] ;  /* 0x00780000bc68783b */ /* 0x000fe80000004200 */
[----:B------:R-:W-:Y:S01]  /*c970*/  HMMA.16816.F32.BF16 R96, R4, R24, R92 ;  /* 0x000000180460723c */ /* 0x000fe2000004185c */
[----:B-1----:R-:W-:-:S04]  /*c980*/  FFMA.FTZ R3, R214, UR39, -R15 ;  /* 0x00000027d6037c23 */ /* 0x002fc8000801080f */
[----:B------:R1:W3:Y:S01]  /*c990*/  MUFU.EX2 R144, R3 ;  /* 0x0000000300907308 */ /* 0x0002e20000000800 */
[C---:B------:R-:W-:Y:S06]  /*c9a0*/  HMMA.16816.F32.BF16 R100, R4.reuse, R20, R100 ;  /* 0x000000140464723c */ /* 0x040fec0000041864 */
[C---:B------:R-:W-:Y:S06]  /*c9b0*/  HMMA.16816.F32.BF16 R124, R4.reuse, R22, R80 ;  /* 0x00000016047c723c */ /* 0x040fec0000041850 */
[----:B----4-:R-:W-:Y:S01]  /*c9c0*/  HMMA.16816.F32.BF16 R128, R4, R32, R128 ;  /* 0x000000200480723c */ /* 0x010fe20000041880 */
[----:B-1----:R-:W-:-:S02]  /*c9d0*/  LOP3.LUT R3, R2, 0xff, RZ, 0xc0, !PT ;  /* 0x000000ff02037812 */ /* 0x002fc400078ec0ff */
[----:B------:R-:W-:-:S03]  /*c9e0*/  F2FP.BF16.F32.PACK_AB R2, R161, R173 ;  /* 0x000000ada102723e */ /* 0x000fc600000010ff */
[----:B------:R-:W-:Y:S01]  /*c9f0*/  HMMA.16816.F32.BF16 R84, R4, R34, R136 ;  /* 0x000000220454723c */ /* 0x000fe20000041888 */
[----:B------:R-:W-:Y:S02]  /*ca00*/  PRMT R8, R3, 0x5410, R8 ;  /* 0x0000541003087816 */ /* 0x000fe40000000008 */
[----:B------:R-:W-:Y:S01]  /*ca10*/  LOP3.LUT R10, R0, R2, RZ, 0xc0, !PT ;  /* 0x00000002000a7212 */ /* 0x000fe200078ec0ff */
[----:B------:R-:W-:Y:S01]  /*ca20*/  FFMA.FTZ R2, R171, UR39, -R12 ;  /* 0x00000027ab027c23 */ /* 0x000fe2000801080c */
[--C-:B------:R-:W-:Y:S02]  /*ca30*/  HSET2.LE.AND R0, R16, R156.reuse, PT ;  /* 0x0000009c10007233 */ /* 0x100fe40003803000 */
[--C-:B------:R-:W-:Y:S01]  /*ca40*/  HSET2.LE.AND R3, R11, R156.reuse, PT ;  /* 0x0000009c0b037233 */ /* 0x100fe20003803000 */
[----:B------:R3:W1:Y:S01]  /*ca50*/  MUFU.EX2 R41, R2 ;  /* 0x0000000200297308 */ /* 0x0006620000000800 */
[----:B------:R-:W-:Y:S01]  /*ca60*/  HSET2.LE.AND R9, R8, R156, PT ;  /* 0x0000009c08097233 */ /* 0x000fe20003803000 */
[----:B------:R-:W-:Y:S01]  /*ca70*/  FFMA.FTZ R7, R219, UR39, -R13 ;  /* 0x00000027db077c23 */ /* 0x000fe2000801080d */
[----:B------:R-:W-:-:S02]  /*ca80*/  F2FP.BF16.F32.PACK_AB R8, R164, R172 ;  /* 0x000000aca408723e */ /* 0x000fc400000010ff */
[----:B--2---:R-:W-:Y:S02]  /*ca90*/  F2FP.BF16.F32.PACK_AB R16, R146, R147 ;  /* 0x000000939210723e */ /* 0x004fe400000010ff */
[----:B------:R-:W-:Y:S02]  /*caa0*/  LOP3.LUT R8, R3, R8, RZ, 0xc0, !PT ;  /* 0x0000000803087212 */ /* 0x000fe400078ec0ff */
[----:B------:R-:W-:Y:S02]  /*cab0*/  LOP3.LUT R3, R37, UR21, R88, 0x96, !PT ;  /* 0x0000001525037c12 */ /* 0x000fe4000f8e9658 */
[----:B------:R-:W-:Y:S01]  /*cac0*/  LOP3.LUT R9, R9, R16, RZ, 0xc0, !PT ;  /* 0x0000001009097212 */ /* 0x000fe200078ec0ff */
[----:B------:R-:W2:Y:S01]  /*cad0*/  LDSM.16.MT88.4 R88, [R185+0x7800] ;  /* 0x00780000b958783b */ /* 0x000ea20000004200 */
[----:B---3--:R-:W-:-:S04]  /*cae0*/  F2FP.BF16.F32.PACK_AB R2, R144, R145 ;  /* 0x000000919002723e */ /* 0x008fc800000010ff */
[----:B------:R-:W-:Y:S01]  /*caf0*/  LOP3.LUT R11, R0, R2, RZ, 0xc0, !PT ;  /* 0x00000002000b7212 */ /* 0x000fe200078ec0ff */
[----:B------:R-:W-:Y:S01]  /*cb00*/  FFMA.FTZ R2, R215, UR39, -R12 ;  /* 0x00000027d7027c23 */ /* 0x000fe2000801080c */
[----:B------:R-:W-:-:S03]  /*cb10*/  LOP3.LUT R0, R19, UR21, R40, 0x96, !PT ;  /* 0x0000001513007c12 */ /* 0x000fc6000f8e9628 */
[----:B------:R3:W-:Y:S02]  /*cb20*/  MUFU.EX2 R36, R2 ;  /* 0x0000000200247308 */ /* 0x0007e40000000800 */
[----:B------:R-:W-:-:S04]  /*cb30*/  IMAD.WIDE.U32 R4, R0, -0x2daee0ad, RZ ;  /* 0xd2511f5300047825 */ /* 0x000fc800078e00ff */
[----:B------:R-:W-:Y:S01]  /*cb40*/  FFMA.FTZ R0, R220, UR39, -R13 ;  /* 0x00000027dc007c23 */ /* 0x000fe2000801080d */
[C---:B------:R-:W-:Y:S01]  /*cb50*/  HMMA.16816.F32.BF16 R76, R8.reuse, R28, R76 ;  /* 0x0000001c084c723c */ /* 0x040fe2000004184c */
[----:B------:R-:W-:Y:S02]  /*cb60*/  LOP3.LUT R6, R5, UR15, R38, 0x96, !PT ;  /* 0x0000000f05067c12 */ /* 0x000fe4000f8e9626 */
[----:B------:R4:W-:Y:S03]  /*cb70*/  MUFU.EX2 R29, R0 ;  /* 0x00000000001d7308 */ /* 0x0009e60000000800 */
[C---:B------:R-:W-:Y:S05]  /*cb80*/  HMMA.16816.F32.BF16 R60, R8.reuse, R24, R60 ;  /* 0x00000018083c723c */ /* 0x040fea000004183c */
[----:B------:R5:W2:Y:S01]  /*cb90*/  MUFU.EX2 R28, R7 ;  /* 0x00000007001c7308 */ /* 0x000aa20000000800 */
[----:B---3--:R-:W-:Y:S01]  /*cba0*/  IMAD.WIDE.U32 R2, R3, -0x2daee0ad, RZ ;  /* 0xd2511f5303027825 */ /* 0x008fe200078e00ff */
[----:B------:R-:W-:Y:S02]  /*cbb0*/  HMMA.16816.F32.BF16 R52, R8, R20, R52 ;  /* 0x000000140834723c */ /* 0x000fe40000041834 */
[----:B------:R-:W-:-:S02]  /*cbc0*/  LOP3.LUT R16, R2, 0xff, RZ, 0xc0, !PT ;  /* 0x000000ff02107812 */ /* 0x000fc400078ec0ff */
[----:B------:R-:W-:Y:S02]  /*cbd0*/  SHF.R.U32.HI R17, RZ, 0x18, R2 ;  /* 0x00000018ff117819 */ /* 0x000fe40000011602 */
[----:B------:R-:W-:Y:S01]  /*cbe0*/  HMMA.16816.F32.BF16 R44, R8, R32, R44 ;  /* 0x00000020082c723c */ /* 0x000fe2000004182c */
[----:B----4-:R-:W-:-:S04]  /*cbf0*/  LOP3.LUT R0, R2, 0xffff, RZ, 0xc0, !PT ;  /* 0x0000ffff02007812 */ /* 0x010fc800078ec0ff */
[----:B------:R-:W-:Y:S01]  /*cc00*/  SHF.R.U32.HI R12, RZ, 0x8, R0 ;  /* 0x00000008ff0c7819 */ /* 0x000fe20000011600 */
[C---:B------:R-:W-:Y:S01]  /*cc10*/  HMMA.16816.F32.BF16 R64, R8.reuse, R30, R64 ;  /* 0x0000001e0840723c */ /* 0x040fe20000041840 */
[----:B------:R-:W-:Y:S02]  /*cc20*/  LOP3.LUT R0, R3, UR15, R42, 0x96, !PT ;  /* 0x0000000f03007c12 */ /* 0x000fe4000f8e962a */
[----:B------:R-:W-:Y:S01]  /*cc30*/  SHF.R.U32.HI R3, RZ, 0x10, R2 ;  /* 0x00000010ff037819 */ /* 0x000fe20000011602 */
[--C-:B------:R-:W-:Y:S01]  /*cc40*/  FFMA.FTZ R2, R221, UR39, -R13.reuse ;  /* 0x00000027dd027c23 */ /* 0x100fe2000801080d */
[----:B-----5:R-:W-:Y:S01]  /*cc50*/  LOP3.LUT R7, R0, 0xffff, RZ, 0xc0, !PT ;  /* 0x0000ffff00077812 */ /* 0x020fe200078ec0ff */
[----:B------:R-:W-:Y:S01]  /*cc60*/  FFMA.FTZ R13, R222, UR39, -R13 ;  /* 0x00000027de0d7c23 */ /* 0x000fe2000801080d */
[----:B------:R-:W-:Y:S01]  /*cc70*/  PRMT R16, R16, 0x5410, R12 ;  /* 0x0000541010107816 */ /* 0x000fe2000000000c */
[----:B------:R3:W-:Y:S01]  /*cc80*/  MUFU.EX2 R25, R2 ;  /* 0x0000000200197308 */ /* 0x0007e20000000800 */
[----:B------:R-:W-:Y:S01]  /*cc90*/  SHF.R.U32.HI R7, RZ, 0x8, R7 ;  /* 0x00000008ff077819 */ /* 0x000fe20000011607 */
[----:B------:R-:W-:Y:S01]  /*cca0*/  FFMA.FTZ R12, R223, UR39, -R14 ;  /* 0x00000027df0c7c23 */ /* 0x000fe2000801080e */
[C---:B------:R-:W-:Y:S05]  /*ccb0*/  HMMA.16816.F32.BF16 R56, R8.reuse, R26, R56 ;  /* 0x0000001a0838723c */ /* 0x040fea0000041838 */
[----:B------:R-:W4:Y:S01]  /*ccc0*/  MUFU.EX2 R24, R13 ;  /* 0x0000000d00187308 */ /* 0x000f220000000800 */
[C---:B------:R-:W-:Y:S06]  /*ccd0*/  HMMA.16816.F32.BF16 R48, R8.reuse, R22, R48 ;  /* 0x000000160830723c */ /* 0x040fec0000041830 */
[----:B------:R-:W-:Y:S01]  /*cce0*/  HMMA.16816.F32.BF16 R32, R8, R34, R68 ;  /* 0x000000220820723c */ /* 0x000fe20000041844 */
[----:B------:R5:W-:Y:S01]  /*ccf0*/  MUFU.EX2 R21, R12 ;  /* 0x0000000c00157308 */ /* 0x000be20000000800 */
[----:B---3--:R-:W-:-:S02]  /*cd00*/  LOP3.LUT R2, R3, 0xff, RZ, 0xc0, !PT ;  /* 0x000000ff03027812 */ /* 0x008fc400078ec0ff */
[----:B------:R-:W-:Y:S02]  /*cd10*/  LOP3.LUT R3, R0, 0xff, RZ, 0xc0, !PT ;  /* 0x000000ff00037812 */ /* 0x000fe400078ec0ff */
[----:B------:R-:W-:Y:S01]  /*cd20*/  PRMT R17, R2, 0x5410, R17 ;  /* 0x0000541002117816 */ /* 0x000fe20000000011 */
[----:B------:R-:W-:Y:S01]  /*cd30*/  IMAD.MOV.U32 R70, RZ, RZ, R237 ;  /* 0x000000ffff467224 */ /* 0x000fe200078e00ed */
[----:B------:R-:W-:Y:S01]  /*cd40*/  PRMT R2, R3, 0x5410, R7 ;  /* 0x0000541003027816 */ /* 0x000fe20000000007 */
[----:B------:R-:W-:Y:S01]  /*cd50*/  IMAD.MOV.U32 R71, RZ, RZ, R238 ;  /* 0x000000ffff477224 */ /* 0x000fe200078e00ee */
[--C-:B------:R-:W-:Y:S02]  /*cd60*/  SHF.R.U32.HI R3, RZ, 0x10, R0.reuse ;  /* 0x00000010ff037819 */ /* 0x100fe40000011600 */
[----:B------:R-:W-:Y:S02]  /*cd70*/  SHF.R.U32.HI R7, RZ, 0x18, R0 ;  /* 0x00000018ff077819 */ /* 0x000fe40000011600 */
[----:B------:R-:W-:-:S02]  /*cd80*/  LOP3.LUT R3, R3, 0xff, RZ, 0xc0, !PT ;  /* 0x000000ff03037812 */ /* 0x000fc400078ec0ff */
[--C-:B------:R-:W-:Y:S02]  /*cd90*/  HSET2.LE.AND R0, R2, R156.reuse, PT ;  /* 0x0000009c02007233 */ /* 0x100fe40003803000 */
[----:B-1----:R-:W-:Y:S02]  /*cda0*/  F2FP.BF16.F32.PACK_AB R2, R41, R43 ;  /* 0x0000002b2902723e */ /* 0x002fe400000010ff */
[----:B------:R-:W-:Y:S01]  /*cdb0*/  PRMT R7, R3, 0x5410, R7 ;  /* 0x0000541003077816 */ /* 0x000fe20000000007 */
[----:B------:R-:W-:Y:S01]  /*cdc0*/  FFMA.FTZ R3, R224, UR39, -R14 ;  /* 0x00000027e0037c23 */ /* 0x000fe2000801080e */
[----:B------:R-:W-:Y:S01]  /*cdd0*/  LOP3.LUT R136, R0, R2, RZ, 0xc0, !PT ;  /* 0x0000000200887212 */ /* 0x000fe200078ec0ff */
[----:B------:R-:W-:Y:S01]  /*cde0*/  FFMA.FTZ R14, R227, UR39, -R15 ;  /* 0x00000027e30e7c23 */ /* 0x000fe2000801080f */
[----:B--2---:R-:W-:Y:S01]  /*cdf0*/  F2FP.BF16.F32.PACK_AB R2, R28, R29 ;  /* 0x0000001d1c02723e */ /* 0x004fe200000010ff */
[----:B------:R1:W2:Y:S01]  /*ce00*/  MUFU.EX2 R20, R3 ;  /* 0x0000000300147308 */ /* 0x0002a20000000800 */
[----:B------:R-:W-:-:S02]  /*ce10*/  HSET2.LE.AND R0, R7, R156, PT ;  /* 0x0000009c07007233 */ /* 0x000fc40003803000 */
[----:B-----5:R-:W-:Y:S02]  /*ce20*/  HSET2.LE.AND R12, R17, R156, PT ;  /* 0x0000009c110c7233 */ /* 0x020fe40003803000 */
[----:B----4-:R-:W-:Y:S02]  /*ce30*/  F2FP.BF16.F32.PACK_AB R13, R24, R25 ;  /* 0x00000019180d723e */ /* 0x010fe400000010ff */
[----:B------:R-:W-:Y:S01]  /*ce40*/  F2FP.BF16.F32.PACK_AB R7, R36, R39 ;  /* 0x000000272407723e */ /* 0x000fe200000010ff */
[----:B------:R-:W-:Y:S01]  /*ce50*/  MUFU.EX2 R14, R14 ;  /* 0x0000000e000e7308 */ /* 0x000fe20000000800 */
[----:B------:R-:W-:Y:S01]  /*ce60*/  LOP3.LUT R137, R0, R2, RZ, 0xc0, !PT ;  /* 0x0000000200897212 */ /* 0x000fe200078ec0ff */
[----:B------:R-:W-:Y:S01]  /*ce70*/  FFMA.FTZ R0, R225, UR39, -R15 ;  /* 0x00000027e1007c23 */ /* 0x000fe2000801080f */
[----:B------:R-:W-:Y:S02]  /*ce80*/  SHF.R.U32.HI R2, RZ, 0x10, R4 ;  /* 0x00000010ff027819 */ /* 0x000fe40000011604 */
[----:B------:R-:W-:-:S02]  /*ce90*/  LOP3.LUT R139, R12, R13, RZ, 0xc0, !PT ;  /* 0x0000000d0c8b7212 */ /* 0x000fc400078ec0ff */
[C---:B------:R-:W-:Y:S01]  /*cea0*/  LOP3.LUT R10, R4.reuse, 0xff, RZ, 0xc0, !PT ;  /* 0x000000ff040a7812 */ /* 0x040fe200078ec0ff */
[----:B------:R3:W-:Y:S01]  /*ceb0*/  MUFU.EX2 R13, R0 ;  /* 0x00000000000d7308 */ /* 0x0007e20000000800 */
[----:B-1----:R-:W-:Y:S02]  /*cec0*/  HSET2.LE.AND R3, R16, R156, PT ;  /* 0x0000009c10037233 */ /* 0x002fe40003803000 */
[----:B------:R-:W-:Y:S01]  /*ced0*/  SHF.R.U32.HI R9, RZ, 0x18, R4 ;  /* 0x00000018ff097819 */ /* 0x000fe20000011604 */
[----:B------:R-:W1:Y:S02]  /*cee0*/  LDSM.16.MT88.4 R16, [R187+0x7800] ;  /* 0x00780000bb10783b */ /* 0x000e640000004200 */
[----:B------:R-:W-:Y:S02]  /*cef0*/  LOP3.LUT R138, R3, R7, RZ, 0xc0, !PT ;  /* 0x00000007038a7212 */ /* 0x000fe400078ec0ff */
[----:B------:R-:W-:Y:S01]  /*cf00*/  LOP3.LUT R3, R4, 0xffff, RZ, 0xc0, !PT ;  /* 0x0000ffff04037812 */ /* 0x000fe200078ec0ff */
[----:B------:R-:W-:Y:S01]  /*cf10*/  FFMA.FTZ R4, R228, UR39, -R15 ;  /* 0x00000027e4047c23 */ /* 0x000fe2000801080f */
[----:B------:R-:W-:-:S02]  /*cf20*/  LOP3.LUT R5, R2, 0xff, RZ, 0xc0, !PT ;  /* 0x000000ff02057812 */ /* 0x000fc400078ec0ff */
[----:B------:R-:W-:Y:S01]  /*cf30*/  SHF.R.U32.HI R2, RZ, 0x10, R6 ;  /* 0x00000010ff027819 */ /* 0x000fe20000011606 */
[----:B------:R4:W5:Y:S01]  /*cf40*/  MUFU.EX2 R11, R4 ;  /* 0x00000004000b7308 */ /* 0x0009620000000800 */
[----:B------:R-:W-:Y:S01]  /*cf50*/  LOP3.LUT R7, R6, 0xff, RZ, 0xc0, !PT ;  /* 0x000000ff06077812 */ /* 0x000fe200078ec0ff */
[----:B------:R-:W-:Y:S01]  /*cf60*/  HMMA.16816.F32.BF16 R92, R136, R90, R112 ;  /* 0x0000005a885c723c */ /* 0x000fe20000041870 */
[----:B------:R-:W-:Y:S01]  /*cf70*/  SHF.R.U32.HI R8, RZ, 0x8, R3 ;  /* 0x00000008ff087819 */ /* 0x000fe20000011603 */
[----:B---3--:R-:W-:Y:S01]  /*cf80*/  FFMA.FTZ R0, R226, UR39, -R15 ;  /* 0x00000027e2007c23 */ /* 0x008fe2000801080f */
[----:B------:R-:W-:-:S03]  /*cf90*/  LOP3.LUT R2, R2, 0xff, RZ, 0xc0, !PT ;  /* 0x000000ff02027812 */ /* 0x000fc600078ec0ff */
[----:B------:R3:W5:Y:S01]  /*cfa0*/  MUFU.EX2 R12, R0 ;  /* 0x00000000000c7308 */ /* 0x0007620000000800 */
[C---:B------:R-:W-:Y:S06]  /*cfb0*/  HMMA.16816.F32.BF16 R80, R136.reuse, R88, R116 ;  /* 0x000000588850723c */ /* 0x040fec0000041874 */
[----:B------:R-:W-:Y:S01]  /*cfc0*/  HMMA.16816.F32.BF16 R96, R136, R104, R96 ;  /* 0x000000688860723c */ /* 0x000fe20000041860 */
[----:B----4-:R-:W-:-:S05]  /*cfd0*/  PRMT R4, R5, 0x5410, R9 ;  /* 0x0000541005047816 */ /* 0x010fca0000000009 */
[----:B------:R-:W-:Y:S01]  /*cfe0*/  HMMA.16816.F32.BF16 R108, R136, R106, R108 ;  /* 0x0000006a886c723c */ /* 0x000fe2000004186c */
[----:B---3--:R-:W-:Y:S02]  /*cff0*/  LOP3.LUT R0, R6, 0xffff, RZ, 0xc0, !PT ;  /* 0x0000ffff06007812 */ /* 0x008fe400078ec0ff */
[----:B------:R-:W-:-:S03]  /*d000*/  SHF.R.U32.HI R6, RZ, 0x18, R6 ;  /* 0x00000018ff067819 */ /* 0x000fc60000011606 */
[C---:B------:R-:W-:Y:S01]  /*d010*/  HMMA.16816.F32.BF16 R112, R136.reuse, R120, R100 ;  /* 0x000000788870723c */ /* 0x040fe20000041864 */
[----:B------:R-:W-:Y:S02]  /*d020*/  SHF.R.U32.HI R3, RZ, 0x8, R0 ;  /* 0x00000008ff037819 */ /* 0x000fe40000011600 */
[----:B------:R-:W-:Y:S02]  /*d030*/  PRMT R0, R10, 0x5410, R8 ;  /* 0x000054100a007816 */ /* 0x000fe40000000008 */
[----:B------:R-:W-:Y:S01]  /*d040*/  PRMT R2, R2, 0x5410, R6 ;  /* 0x0000541002027816 */ /* 0x000fe20000000006 */
[C---:B------:R-:W-:Y:S01]  /*d050*/  HMMA.16816.F32.BF16 R124, R136.reuse, R122, R124 ;  /* 0x0000007a887c723c */ /* 0x040fe2000004187c */
[----:B------:R-:W-:Y:S02]  /*d060*/  PRMT R5, R7, 0x5410, R3 ;  /* 0x0000541007057816 */ /* 0x000fe40000000003 */
[--C-:B------:R-:W-:Y:S02]  /*d070*/  HSET2.LE.AND R0, R0, R156.reuse, PT ;  /* 0x0000009c00007233 */ /* 0x100fe40003803000 */
[----:B------:R-:W-:Y:S01]  /*d080*/  HSET2.LE.AND R7, R2, R156, PT ;  /* 0x0000009c02077233 */ /* 0x000fe20003803000 */
[----:B-1----:R-:W-:Y:S01]  /*d090*/  HMMA.16816.F32.BF16 R128, R136, R16, R128 ;  /* 0x000000108880723c */ /* 0x002fe20000041880 */
[----:B--2---:R-:W-:-:S02]  /*d0a0*/  F2FP.BF16.F32.PACK_AB R2, R20, R21 ;  /* 0x000000151402723e */ /* 0x004fc400000010ff */
[--C-:B------:R-:W-:Y:S02]  /*d0b0*/  HSET2.LE.AND R3, R4, R156.reuse, PT ;  /* 0x0000009c04037233 */ /* 0x100fe40003803000 */
[----:B------:R-:W-:Y:S01]  /*d0c0*/  LOP3.LUT R142, R0, R2, RZ, 0xc0, !PT ;  /* 0x00000002008e7212 */ /* 0x000fe200078ec0ff */
[----:B------:R-:W-:Y:S01]  /*d0d0*/  FFMA.FTZ R2, R211, R73, R210 ;  /* 0x00000049d3027223 */ /* 0x000fe200000100d2 */
[----:B-----5:R-:W-:Y:S01]  /*d0e0*/  F2FP.BF16.F32.PACK_AB R0, R11, R14 ;  /* 0x0000000e0b00723e */ /* 0x020fe200000010ff */
[----:B------:R-:W-:Y:S01]  /*d0f0*/  HMMA.16816.F32.BF16 R136, R136, R18, R84 ;  /* 0x000000128888723c */ /* 0x000fe20000041854 */
[----:B------:R-:W-:Y:S01]  /*d100*/  F2FP.BF16.F32.PACK_AB R4, R12, R13 ;  /* 0x0000000d0c04723e */ /* 0x000fe200000010ff */
[----:B------:R-:W-:Y:S01]  /*d110*/  IMAD.MOV.U32 R73, RZ, RZ, R240 ;  /* 0x000000ffff497224 */ /* 0x000fe200078e00f0 */
[----:B------:R-:W-:Y:S02]  /*d120*/  HSET2.LE.AND R5, R5, R156, PT ;  /* 0x0000009c05057233 */ /* 0x000fe40003803000 */
[----:B------:R-:W-:-:S02]  /*d130*/  F2FP.BF16.F32.PACK_AB R6, R148, R149 ;  /* 0x000000959406723e */ /* 0x000fc400000010ff */
[----:B------:R-:W-:Y:S01]  /*d140*/  LOP3.LUT R141, R7, R0, RZ, 0xc0, !PT ;  /* 0x00000000078d7212 */ /* 0x000fe200078ec0ff */
[----:B------:R-:W-:Y:S01]  /*d150*/  FFMA.FTZ R0, R166, R72, R179 ;  /* 0x00000048a6007223 */ /* 0x000fe200000100b3 */
[----:B------:R-:W-:Y:S01]  /*d160*/  LOP3.LUT R143, R3, R4, RZ, 0xc0, !PT ;  /* 0x00000004038f7212 */ /* 0x000fe200078ec0ff */
[----:B------:R-:W-:Y:S01]  /*d170*/  FFMA.FTZ R4, R178, R75, R167 ;  /* 0x0000004bb2047223 */ /* 0x000fe200000100a7 */
[----:B------:R-:W-:Y:S01]  /*d180*/  LOP3.LUT R140, R5, R6, RZ, 0xc0, !PT ;  /* 0x00000006058c7212 */ /* 0x000fe200078ec0ff */
[----:B------:R-:W-:Y:S01]  /*d190*/  FFMA.FTZ R3, R165, R74, R251 ;  /* 0x0000004aa5037223 */ /* 0x000fe200000100fb */
        /* <DEDUP_REMOVED lines=61> */
[----:B------:R2:W-:Y:S01]  /*d570*/  STL [R1+0x28], R252 ;  /* 0x000028fc01007387 */ /* 0x0005e20000100800 */
[----:B------:R-:W-:-:S03]  /*d580*/  IMAD.MOV.U32 R72, RZ, RZ, R239 ;  /* 0x000000ffff487224 */ /* 0x000fc600078e00ef */
        /* <DEDUP_REMOVED lines=11> */
[----:B--2---:R-:W-:-:S15]  /*d640*/  @!P6 BRA `(.L_x_1427) ;  /* 0x0000004c00d8e947 */ /* 0x004fde0003800000 */
[----:B------:R-:W2:Y:S04]  /*d650*/  LDL.64 R208, [R1+0x20] ;  /* 0x0000200001d07983 */ /* 0x000ea80000100a00 */
[----:B------:R-:W3:Y:S01]  /*d660*/  LDL.64 R176, [R1+0x10] ;  /* 0x0000100001b07983 */ /* 0x000ee20000100a00 */
[----:B------:R-:W-:Y:S01]  /*d670*/  UIADD3 UR37, UR17, -0x3, URZ ;  /* 0xfffffffd11257890 */ /* 0x000fe2000fffe03f */
[----:B------:R-:W1:Y:S01]  /*d680*/  @!P0 LDC.64 R10, c[0x0][0x220] ;  /* 0x00008800ff0a8b82 */ /* 0x000e620000000a00 */
[----:B------:R-:W-:-:S04]  /*d690*/  DEPBAR.LE SB0, 0x0 ;  /* 0x000080000000791a */ /* 0x000fc80000000000 */
[----:B------:R-:W-:-:S03]  /*d6a0*/  USHF.R.S32.HI UR4, URZ, 0x1f, UR37 ;  /* 0x0000001f3f047899 */ /* 0x000fc60008011425 */
[----:B------:R-:W-:Y:S01]  /*d6b0*/  BAR.SYNC.DEFER_BLOCKING 0x0 ;  /* 0x0000000000007b1d */ /* 0x000fe20000010000 */
[----:B------:R-:W-:Y:S01]  /*d6c0*/  UIMAD.WIDE.U32 UR6, UR37, UR8, URZ ;  /* 0x00000008250672a5 */ /* 0x000fe2000f8e003f */
[----:B------:R-:W-:Y:S01]  /*d6d0*/  IMAD.U32 R7, RZ, RZ, UR8 ;  /* 0x00000008ff077e24 */ /* 0x000fe2000f8e00ff */
[----:B------:R-:W-:-:S05]  /*d6e0*/  UIMAD UR4, UR4, UR8, URZ ;  /* 0x00000008040472a4 */ /* 0x000fca000f8e023f */
[----:B------:R-:W4:Y:S01]  /*d6f0*/  @!P0 LDC.64 R14, c[0x0][0x220] ;  /* 0x00008800ff0e8b82 */ /* 0x000f220000000a00 */
[----:B------:R-:W-:Y:S01]  /*d700*/  UIMAD UR4, UR37, UR9, UR4 ;  /* 0x00000009250472a4 */ /* 0x000fe2000f8e0204 */
[----:B------:R-:W-:Y:S02]  /*d710*/  IMAD.U32 R4, RZ, RZ, UR6 ;  /* 0x00000006ff047e24 */ /* 0x000fe4000f8e00ff */
[----:B------:R-:W-:Y:S01]  /*d720*/  IMAD.U32 R5, RZ, RZ, UR7 ;  /* 0x00000007ff057e24 */ /* 0x000fe2000f8e00ff */
[----:B------:R-:W-:Y:S01]  /*d730*/  UIADD3 UR4, UR7, UR4, URZ ;  /* 0x0000000407047290 */ /* 0x000fe2000fffe03f */
[----:B------:R-:W-:Y:S02]  /*d740*/  IMAD.U32 R5, RZ, RZ, UR8 ;  /* 0x00000008ff057e24 */ /* 0x000fe4000f8e00ff */
[----:B------:R-:W5:Y:S03]  /*d750*/  @!P0 LDC.64 R16, c[0x0][0x220] ;  /* 0x00008800ff108b82 */ /* 0x000f660000000a00 */
[----:B------:R-:W-:Y:S01]  /*d760*/  IMAD.U32 R0, RZ, RZ, UR4 ;  /* 0x00000004ff007e24 */ /* 0x000fe2000f8e00ff */
[----:B------:R-:W-:-:S02]  /*d770*/  @!UP0 UIMAD UR4, UR9, 0x30, URZ ;  /* 0x00000030090488a4 */ /* 0x000fc4000f8e023f */
[----:B------:R-:W-:Y:S02]  /*d780*/  UISETP.GT.AND UP0, UPT, UR37, UR12, UPT ;  /* 0x0000000c2500728c */ /* 0x000fe4000bf04270 */
[----:B------:R-:W5:Y:S01]  /*d790*/  @!P0 LDC.64 R18, c[0x0][0x220] ;  /* 0x00008800ff128b82 */ /* 0x000f620000000a00 */
[----:B------:R-:W-:Y:S01]  /*d7a0*/  @P0 STS.128 [R207+0x6000], RZ ;  /* 0x006000ffcf000388 */ /* 0x000fe20000000c00 */
[----:B--2---:R-:W-:-:S04]  /*d7b0*/  LEA R2, P1, R4, R208, 0x6 ;  /* 0x000000d004027211 */ /* 0x004fc800078230ff */
[----:B---3--:R-:W-:Y:S01]  /*d7c0*/  LEA.HI.X R3, R4, R177, R0, 0x6, P1 ;  /* 0x000000b104037211 */ /* 0x008fe200008f3400 */
[----:B------:R-:W-:Y:S01]  /*d7d0*/  IMAD.U32 R4, RZ, RZ, UR9 ;  /* 0x00000009ff047e24 */ /* 0x000fe2000f8e00ff */
[----:B------:R-:W-:Y:S02]  /*d7e0*/  @!P0 LEA R7, P1, R7, R2, 0x5 ;  /* 0x0000000207078211 */ /* 0x000fe400078228ff */
[C---:B------:R-:W-:Y:S02]  /*d7f0*/  @!P0 IADD3 R0, P4, R2.reuse, UR28, RZ ;  /* 0x0000001c02008c10 */ /* 0x040fe4000ff9e0ff */
[----:B------:R-:W-:Y:S01]  /*d800*/  @!P0 LEA.HI.X R12, R5, R3, R4, 0x5, P1 ;  /* 0x00000003050c8211 */ /* 0x000fe200008f2c04 */
[----:B------:R-:W-:Y:S01]  /*d810*/  IMAD.U32 R4, RZ, RZ, UR8 ;  /* 0x00000008ff047e24 */ /* 0x000fe2000f8e00ff */
[----:B-1----:R-:W-:Y:S02]  /*d820*/  @!P0 LEA R10, P3, R2, R10, 0x1 ;  /* 0x0000000a020a8211 */ /* 0x002fe400078608ff */
[----:B----4-:R-:W-:Y:S01]  /*d830*/  @!P0 LEA R8, P2, R0, R14, 0x1 ;  /* 0x0000000e00088211 */ /* 0x010fe200078408ff */
[----:B------:R-:W-:Y:S01]  /*d840*/  @!P0 IMAD.WIDE.U32 R4, R4, 0x30, R2 ;  /* 0x0000003004048825 */ /* 0x000fe200078e0002 */
[----:B------:R-:W-:-:S02]  /*d850*/  @!P0 IADD3.X R9, R3, UR18, RZ, P4, !PT ;  /* 0x0000001203098c10 */ /* 0x000fc4000a7fe4ff */
[----:B-----5:R-:W-:Y:S02]  /*d860*/  @!P0 LEA R6, P1, R7, R16, 0x1 ;  /* 0x0000001007068211 */ /* 0x020fe400078208ff */
[----:B------:R-:W-:Y:S02]  /*d870*/  @!P0 LEA.HI.X R11, R2, R11, R3, 0x1, P3 ;  /* 0x0000000b020b8211 */ /* 0x000fe400018f0c03 */
[----:B------:R-:W-:Y:S01]  /*d880*/  @!P0 LEA.HI.X R9, R0, R15, R9, 0x1, P2 ;  /* 0x0000000f00098211 */ /* 0x000fe200010f0c09 */
[----:B------:R-:W-:Y:S01]  /*d890*/  @!P0 VIADD R0, R5, UR4 ;  /* 0x0000000405008c36 */ /* 0x000fe20008000000 */
[----:B------:R-:W-:Y:S01]  /*d8a0*/  @!P0 LEA.HI.X R7, R7, R17, R12, 0x1, P1 ;  /* 0x0000001107078211 */ /* 0x000fe200008f0c0c */
[----:B------:R-:W-:Y:S01]  /*d8b0*/  @!PT LDS RZ, [RZ] ;  /* 0x00000000fffff984 */ /* 0x000fe20000000800 */
[----:B------:R-:W-:Y:S01]  /*d8c0*/  @!PT LDS RZ, [RZ] ;  /* 0x00000000fffff984 */ /* 0x000fe20000000800 */
[----:B------:R-:W-:Y:S01]  /*d8d0*/  @!PT LDS RZ, [RZ] ;  /* 0x00000000fffff984 */ /* 0x000fe20000000800 */
[----:B------:R-:W-:Y:S01]  /*d8e0*/  @!P0 LDGSTS.E.BYPASS.LTC128B.128 [R207+0x6000], desc[UR26][R10.64] ;  /* 0x060000000acf8fae */ /* 0x000fe2000b901d5a */
[----:B------:R-:W-:-:S03]  /*d8f0*/  @!P0 LEA R2, P1, R4, R18, 0x1 ;  /* 0x0000001204028211 */ /* 0x000fc600078208ff */
[----:B------:R-:W-:Y:S01]  /*d900*/  @P0 STS.128 [R207+0x6800], RZ ;  /* 0x006800ffcf000388 */ /* 0x000fe20000000c00 */
[----:B------:R-:W-:Y:S02]  /*d910*/  @!P0 LEA.HI.X R3, R4, R19, R0, 0x1, P1 ;  /* 0x0000001304038211 */ /* 0x000fe400008f0c00 */
[----:B------:R-:W-:Y:S01]  /*d920*/  PLOP3.LUT P1, PT, PT, PT, UP0, 0x80, 0x0 ;  /* 0x000000000000781c */ /* 0x000fe20003f2f008 */
        /* <DEDUP_REMOVED lines=14> */
[----:B------:R-:W-:Y:S04]  /*da10*/  LDSM.16.M88.4 R12, [R184+0x4000] ;  /* 0x00400000b80c783b */ /* 0x000fe80000000200 */
[----:B------:R-:W-:Y:S04]  /*da20*/  LDSM.16.M88.4 R32, [R184+0x4800] ;  /* 0x00480000b820783b */ /* 0x000fe80000000200 */
[----:B-1----:R-:W1:Y:S04]  /*da30*/  LDSM.16.M88.4 R8, [R191] ;  /* 0x00000000bf08783b */ /* 0x002e680000000200 */
[----:B------:R-:W-:Y:S04]  /*da40*/  LDSM.16.M88.4 R28, [R184+0x5000] ;  /* 0x00500000b81c783b */ /* 0x000fe80000000200 */
[----:B--2---:R-:W2:Y:S04]  /*da50*/  LDSM.16.M88.4 R4, [R191+0x2000] ;  /* 0x00200000bf04783b */ /* 0x004ea80000000200 */
[----:B------:R-:W4:Y:S04]  /*da60*/  LDSM.16.M88.4 R16, [R184+0x5800] ;  /* 0x00580000b810783b */ /* 0x000f280000000200 */
[----:B------:R-:W-:Y:S04]  /*da70*/  LDSM.16.M88.4 R56, [R190+0x4000] ;  /* 0x00400000be38783b */ /* 0x000fe80000000200 */
[----:B------:R-:W5:Y:S04]  /*da80*/  LDSM.16.M88.4 R20, [R194+0x2000] ;  /* 0x00200000c214783b */ /* 0x000f680000000200 */
[----:B------:R-:W3:Y:S04]  /*da90*/  LDSM.16.M88.4 R36, [R190+0x4800] ;  /* 0x00480000be24783b */ /* 0x000ee80000000200 */
[----:B------:R-:W3:Y:S04]  /*daa0*/  LDSM.16.M88.4 R24, [R194] ;  /* 0x00000000c218783b */ /* 0x000ee80000000200 */
[----:B------:R-:W3:Y:S04]  /*dab0*/  LDSM.16.M88.4 R60, [R190+0x5000] ;  /* 0x00500000be3c783b */ /* 0x000ee80000000200 */
[----:B------:R-:W3:Y:S01]  /*dac0*/  LDSM.16.M88.4 R64, [R190+0x5800] ;  /* 0x00580000be40783b */ /* 0x000ee20000000200 */
[C---:B-1----:R-:W-:Y:S03]  /*dad0*/  HMMA.16816.F32.BF16 R172, R8.reuse, R12, RZ ;  /* 0x0000000c08ac723c */ /* 0x042fe600000418ff */
[----:B------:R-:W-:Y:S04]  /*dae0*/  LDSM.16.M88.4 R52, [R195] ;  /* 0x00000000c334783b */ /* 0x000fe80000000200 */
[----:B------:R-:W-:Y:S01]  /*daf0*/  LDSM.16.M88.4 R48, [R198] ;  /* 0x00000000c630783b */ /* 0x000fe20000000200 */
[----:B------:R-:W-:Y:S03]  /*db00*/  HMMA.16816.F32.BF16 R164, R8, R14, RZ ;  /* 0x0000000e08a4723c */ /* 0x000fe600000418ff */
[----:B------:R-:W-:Y:S03]  /*db10*/  LDSM.16.M88.4 R44, [R197] ;  /* 0x00000000c52c783b */ /* 0x000fe60000000200 */
[C---:B--2---:R-:W-:Y:S01]  /*db20*/  HMMA.16816.F32.BF16 R40, R4.reuse, R12, RZ ;  /* 0x0000000c0428723c */ /* 0x044fe200000418ff */
[----:B------:R-:W0:Y:S05]  /*db30*/  LDGDEPBAR ;  /* 0x00000000000079af */ /* 0x000e2a0000000000 */
[C---:B------:R-:W-:Y:S01]  /*db40*/  HMMA.16816.F32.BF16 R168, R4.reuse, R14, RZ ;  /* 0x0000000e04a8723c */ /* 0x040fe200000418ff */
[----:B------:R-:W1:Y:S05]  /*db50*/  LDSM.16.M88.4 R12, [R192+0x2000] ;  /* 0x00200000c00c783b */ /* 0x000e6a0000000200 */
[C---:B------:R-:W-:Y:S06]  /*db60*/  HMMA.16816.F32.BF16 R152, R4.reuse, R32, RZ ;  /* 0x000000200498723c */ /* 0x040fec00000418ff */
[C---:B------:R-:W-:Y:S06]  /*db70*/  HMMA.16816.F32.BF16 R144, R4.reuse, R28, RZ ;  /* 0x0000001c0490723c */ /* 0x040fec00000418ff */
[----:B------:R-:W-:Y:S06]  /*db80*/  HMMA.16816.F32.BF16 R160, R4, R34, RZ ;  /* 0x0000002204a0723c */ /* 0x000fec00000418ff */
[C---:B------:R-:W-:Y:S06]  /*db90*/  HMMA.16816.F32.BF16 R68, R8.reuse, R32, RZ ;  /* 0x000000200844723c */ /* 0x040fec00000418ff */
[----:B------:R-:W-:Y:S06]  /*dba0*/  HMMA.16816.F32.BF16 R148, R8, R34, RZ ;  /* 0x000000220894723c */ /* 0x000fec00000418ff */
[C---:B----4-:R-:W-:Y:S06]  /*dbb0*/  HMMA.16816.F32.BF16 R76, R4.reuse, R16, RZ ;  /* 0x00000010044c723c */ /* 0x050fec00000418ff */
[C---:B------:R-:W-:Y:S06]  /*dbc0*/  HMMA.16816.F32.BF16 R156, R4.reuse, R30, RZ ;  /* 0x0000001e049c723c */ /* 0x040fec00000418ff */
[----:B------:R-:W-:Y:S06]  /*dbd0*/  HMMA.16816.F32.BF16 R72, R4, R18, RZ ;  /* 0x000000120448723c */ /* 0x000fec00000418ff */
[C---:B------:R-:W-:Y:S06]  /*dbe0*/  HMMA.16816.F32.BF16 R32, R8.reuse, R28, RZ ;  /* 0x0000001c0820723c */ /* 0x040fec00000418ff */
[C---:B------:R-:W-:Y:S06]  /*dbf0*/  HMMA.16816.F32.BF16 R28, R8.reuse, R30, RZ ;  /* 0x0000001e081c723c */ /* 0x040fec00000418ff */
[C---:B------:R-:W-:Y:S06]  /*dc00*/  HMMA.16816.F32.BF16 R4, R8.reuse, R16, RZ ;  /* 0x000000100804723c */ /* 0x040fec00000418ff */
[----:B------:R-:W-:Y:S01]  /*dc10*/  HMMA.16816.F32.BF16 R8, R8, R18, RZ ;  /* 0x000000120808723c */ /* 0x000fe200000418ff */
[----:B------:R-:W2:Y:S05]  /*dc20*/  LDSM.16.M88.4 R16, [R192] ;  /* 0x00000000c010783b */ /* 0x000eaa0000000200 */
[C---:B-----5:R-:W-:Y:S01]  /*dc30*/  HMMA.16816.F32.BF16 R232, R20.reuse, R56, R40 ;  /* 0x0000003814e8723c */ /* 0x060fe20000041828 */
[----:B------:R-:W4:Y:S05]  /*dc40*/  LDSM.16.M88.4 R40, [R196] ;  /* 0x00000000c428783b */ /* 0x000f2a0000000200 */
[C---:B---3--:R-:W-:Y:S06]  /*dc50*/  HMMA.16816.F32.BF16 R224, R20.reuse, R36, R152 ;  /* 0x0000002414e0723c */ /* 0x048fec0000041898 */
[----:B------:R-:W-:Y:S06]  /*dc60*/  HMMA.16816.F32.BF16 R228, R20, R58, R168 ;  /* 0x0000003a14e4723c */ /* 0x000fec00000418a8 */
[----:B------:R-:W-:Y:S06]  /*dc70*/  HMMA.16816.F32.BF16 R172, R24, R56, R172 ;  /* 0x0000003818ac723c */ /* 0x000fec00000418ac */
[----:B------:R-:W-:Y:S06]  /*dc80*/  HMMA.16816.F32.BF16 R152, R20, R60, R144 ;  /* 0x0000003c1498723c */ /* 0x000fec0000041890 */
[----:B------:R-:W-:Y:S06]  /*dc90*/  HMMA.16816.F32.BF16 R56, R24, R58, R164 ;  /* 0x0000003a1838723c */ /* 0x000fec00000418a4 */
[C---:B------:R-:W-:Y:S06]  /*dca0*/  HMMA.16816.F32.BF16 R144, R20.reuse, R64, R76 ;  /* 0x000000401490723c */ /* 0x040fec000004184c */
[C---:B------:R-:W-:Y:S06]  /*dcb0*/  HMMA.16816.F32.BF16 R220, R20.reuse, R38, R160 ;  /* 0x0000002614dc723c */ /* 0x040fec00000418a0 */
[C---:B------:R-:W-:Y:S06]  /*dcc0*/  HMMA.16816.F32.BF16 R216, R20.reuse, R62, R156 ;  /* 0x0000003e14d8723c */ /* 0x040fec000004189c */
[----:B------:R-:W-:Y:S01]  /*dcd0*/  HMMA.16816.F32.BF16 R176, R20, R66, R72 ;  /* 0x0000004214b0723c */ /* 0x000fe20000041848 */
[----:B------:R-:W-:Y:S05]  /*dce0*/  LDSM.16.M88.4 R20, [R189+0x1800] ;  /* 0x00180000bd14783b */ /* 0x000fea0000000200 */
[C---:B------:R-:W-:Y:S06]  /*dcf0*/  HMMA.16816.F32.BF16 R180, R24.reuse, R36, R68 ;  /* 0x0000002418b4723c */ /* 0x040fec0000041844 */
[C---:B------:R-:W-:Y:S01]  /*dd00*/  HMMA.16816.F32.BF16 R208, R24.reuse, R60, R32 ;  /* 0x0000003c18d0723c */ /* 0x040fe20000041820 */
[----:B------:R-:W-:Y:S05]  /*dd10*/  LDSM.16.M88.4 R32, [R189+0x800] ;  /* 0x00080000bd20783b */ /* 0x000fea0000000200 */
[C---:B------:R-:W-:Y:S01]  /*dd20*/  HMMA.16816.F32.BF16 R212, R24.reuse, R64, R4 ;  /* 0x0000004018d4723c */ /* 0x040fe20000041804 */
[----:B------:R-:W3:Y:S05]  /*dd30*/  LDSM.16.M88.4 R4, [R193+0x2000] ;  /* 0x00200000c104783b */ /* 0x000eea0000000200 */
[C---:B------:R-:W-:Y:S01]  /*dd40*/  HMMA.16816.F32.BF16 R68, R24.reuse, R38, R148 ;  /* 0x000000261844723c */ /* 0x040fe20000041894 */
[----:B------:R-:W-:Y:S05]  /*dd50*/  LDSM.16.M88.4 R36, [R189] ;  /* 0x00000000bd24783b */ /* 0x000fea0000000200 */
[C---:B------:R-:W-:Y:S01]  /*dd60*/  HMMA.16816.F32.BF16 R72, R24.reuse, R62, R28 ;  /* 0x0000003e1848723c */ /* 0x040fe2000004181c */
[----:B------:R-:W-:Y:S05]  /*dd70*/  LDSM.16.M88.4 R28, [R189+0x1000] ;  /* 0x00100000bd1c783b */ /* 0x000fea0000000200 */
[----:B------:R-:W-:Y:S01]  /*dd80*/  HMMA.16816.F32.BF16 R76, R24, R66, R8 ;  /* 0x00000042184c723c */ /* 0x000fe20000041808 */
[----:B------:R-:W5:Y:S01]  /*dd90*/  LDSM.16.M88.4 R8, [R193] ;  /* 0x00000000c108783b */ /* 0x000f620000000200 */
[----:B------:R-:W-:-:S04]  /*dda0*/  DEPBAR.LE SB0, 0x0 ;  /* 0x000080000000791a */ /* 0x000fc80000000000 */
[C---:B-1----:R-:W-:Y:S06]  /*ddb0*/  HMMA.16816.F32.BF16 R168, R12.reuse, R52, R232 ;  /* 0x000000340ca8723c */ /* 0x042fec00000418e8 */
[----:B------:R-:W-:Y:S06]  /*ddc0*/  HMMA.16816.F32.BF16 R164, R12, R54, R228 ;  /* 0x000000360ca4723c */ /* 0x000fec00000418e4 */
[C---:B--2---:R-:W-:Y:S06]  /*ddd0*/  HMMA.16816.F32.BF16 R60, R16.reuse, R52, R172 ;  /* 0x00000034103c723c */ /* 0x044fec00000418ac */
[----:B------:R-:W-:Y:S06]  /*dde0*/  HMMA.16816.F32.BF16 R56, R16, R54, R56 ;  /* 0x000000361038723c */ /* 0x000fec0000041838 */
[C---:B------:R-:W-:Y:S06]  /*ddf0*/  HMMA.16816.F32.BF16 R160, R12.reuse, R48, R224 ;  /* 0x000000300ca0723c */ /* 0x040fec00000418e0 */
[C---:B------:R-:W-:Y:S06]  /*de00*/  HMMA.16816.F32.BF16 R152, R12.reuse, R44, R152 ;  /* 0x0000002c0c98723c */ /* 0x040fec0000041898 */
[C---:B----4-:R-:W-:Y:S06]  /*de10*/  HMMA.16816.F32.BF16 R144, R12.reuse, R40, R144 ;  /* 0x000000280c90723c */ /* 0x050fec0000041890 */
        /* <DEDUP_REMOVED lines=12> */
[C---:B-----5:R-:W-:Y:S06]  /*dee0*/  HMMA.16816.F32.BF16 R52, R8.reuse, R32, R52 ;  /* 0x000000200834723c */ /* 0x060fec0000041834 */
        /* <DEDUP_REMOVED lines=11> */
[----:B------:R-:W-:Y:S01]  /*dfa0*/  HMMA.16816.F32.BF16 R64, R8, R22, R16 ;  /* 0x000000160840723c */ /* 0x000fe20000041810 */
[----:B------:R-:W-:Y:S06]  /*dfb0*/  BAR.SYNC.DEFER_BLOCKING 0x0 ;  /* 0x0000000000007b1d */ /* 0x000fec0000010000 */
[----:B------:R-:W-:-:S02]  /*dfc0*/  NOP ;  /* 0x0000000000007918 */ /* 0x000fc40000000000 */
[----:B------:R-:W-:-:S15]  /*dfd0*/  @!P1 BRA `(.L_x_1431) ;  /* 0x0000000000f09947 */ /* 0x000fde0003800000 */
[----:B------:R-:W2:Y:S04]  /*dfe0*/  LDL.64 R234, [R1+0x70] ;  /* 0x0000700001ea7983 */ /* 0x000ea80000100a00 */
[----:B------:R-:W3:Y:S01]  /*dff0*/  LDL.64 R246, [R1+0x68] ;  /* 0x0000680001f67983 */ /* 0x000ee20000100a00 */
        /* <DEDUP_REMOVED lines=9> */
[----:B------:R-:W5:Y:S01]  /*e090*/  @!P0 LDC.64 R12, c[0x0][0x218] ;  /* 0x00008600ff0c8b82 */ /* 0x000f620000000a00 */
[----:B------:R-:W-:Y:S02]  /*e0a0*/  BSSY B0, `(.L_x_1432) ;  /* 0x000002e000007945 */ /* 0x000fe40003800000 */
[----:B------:R-:W-:Y:S01]  /*e0b0*/  UIMAD UR4, UR17, UR11, UR4 ;  /* 0x0000000b110472a4 */ /* 0x000fe2000f8e0204 */
[----:B------:R-:W-:-:S02]  /*e0c0*/  IMAD.U32 R2, RZ, RZ, UR6 ;  /* 0x00000006ff027e24 */ /* 0x000fc4000f8e00ff */
[----:B------:R-:W-:Y:S01]  /*e0d0*/  IMAD.U32 R3, RZ, RZ, UR6 ;  /* 0x00000006ff037e24 */ /* 0x000fe2000f8e00ff */
[----:B------:R-:W-:Y:S01]  /*e0e0*/  UIADD3 UR4, UR7, UR4, URZ ;  /* 0x0000000407047290 */ /* 0x000fe2000fffe03f */
[----:B------:R-:W4:Y:S05]  /*e0f0*/  @!P0 LDC.64 R14, c[0x0][0x218] ;  /* 0x00008600ff0e8b82 */ /* 0x000f2a0000000a00 */
[----:B------:R-:W-:Y:S01]  /*e100*/  IMAD.U32 R0, RZ, RZ, UR4 ;  /* 0x00000004ff007e24 */ /* 0x000fe2000f8e00ff */
[----:B--2---:R-:W-:-:S04]  /*e110*/  LEA R2, P1, R2, R234, 0x6 ;  /* 0x000000ea02027211 */ /* 0x004fc800078230ff */
[----:B---3--:R-:W-:Y:S02]  /*e120*/  LEA.HI.X R3, R3, R247, R0, 0x6, P1 ;  /* 0x000000f703037211 */ /* 0x008fe400008f3400 */
[----:B------:R-:W-:Y:S02]  /*e130*/  @!P0 LEA R5, P1, R5, R2, 0x5 ;  /* 0x0000000205058211 */ /* 0x000fe400078228ff */
[C---:B------:R-:W-:Y:S02]  /*e140*/  @!P0 IADD3 R0, P3, R2.reuse, UR24, RZ ;  /* 0x0000001802008c10 */ /* 0x040fe4000ff7e0ff */
[----:B-1----:R-:W-:Y:S02]  /*e150*/  @!P0 LEA R8, P4, R2, R8, 0x1 ;  /* 0x0000000802088211 */ /* 0x002fe400078808ff */
[----:B------:R-:W-:Y:S02]  /*e160*/  @!P0 LEA.HI.X R10, R6, R3, R4, 0x5, P1 ;  /* 0x00000003060a8211 */ /* 0x000fe400008f2c04 */
[----:B-----5:R-:W-:-:S02]  /*e170*/  @!P0 LEA R6, P2, R0, R12, 0x1 ;  /* 0x0000000c00068211 */ /* 0x020fc400078408ff */
[----:B------:R-:W-:Y:S02]  /*e180*/  @!P0 IADD3.X R7, R3, UR22, RZ, P3, !PT ;  /* 0x0000001603078c10 */ /* 0x000fe40009ffe4ff */
[C---:B----4-:R-:W-:Y:S02]  /*e190*/  @!P0 LEA R4, P1, R5.reuse, R14, 0x1 ;  /* 0x0000000e05048211 */ /* 0x050fe400078208ff */
[----:B------:R-:W-:Y:S02]  /*e1a0*/  @!P0 LEA.HI.X R9, R2, R9, R3, 0x1, P4 ;  /* 0x0000000902098211 */ /* 0x000fe400020f0c03 */
[----:B------:R-:W-:Y:S02]  /*e1b0*/  @!P0 LEA.HI.X R7, R0, R13, R7, 0x1, P2 ;  /* 0x0000000d00078211 */ /* 0x000fe400010f0c07 */
[----:B------:R-:W-:Y:S01]  /*e1c0*/  @!P0 LEA.HI.X R5, R5, R15, R10, 0x1, P1 ;  /* 0x0000000f05058211 */ /* 0x000fe200008f0c0a */
        /* <DEDUP_REMOVED lines=27> */
.L_x_1433:
[----:B------:R-:W-:Y:S05]  /*e380*/  BSYNC B0 ;  /* 0x0000000000007941 */ /* 0x000fea0003800000 */
.L_x_1432:
[----:B------:R-:W0:Y:S02]  /*e390*/  LDGDEPBAR ;  /* 0x00000000000079af */ /* 0x000e240000000000 */
.L_x_1431:
[----:B------:R-:W3:Y:S01]  /*e3a0*/  LDL R2, [R1+0x18] ;  /* 0x0000180001027983 */ /* 0x000ee20000100800 */
[----:B------:R-:W-:Y:S01]  /*e3b0*/  VIADD R0, R249, 0x4 ;  /* 0x00000004f9007836 */ /* 0x000fe20000000000 */
[----:B------:R-:W-:Y:S01]  /*e3c0*/  USHF.L.U32 UR6, UR37, 0x1, URZ ;  /* 0x0000000125067899 */ /* 0x000fe2000800063f */
[----:B------:R-:W-:Y:S01]  /*e3d0*/  IMAD.WIDE.U32 R176, R241, -0x2daee0ad, RZ ;  /* 0xd2511f53f1b07825 */ /* 0x000fe200078e00ff */
[----:B-1----:R-:W1:Y:S02]  /*e3e0*/  S2R R7, SR_TID.X ;  /* 0x0000000000077919 */ /* 0x002e640000002100 */
[----:B------:R-:W-:Y:S01]  /*e3f0*/  UIADD3 UR4, UR6, 0x1, URZ ;  /* 0x0000000106047890 */ /* 0x000fe2000fffe03f */
[----:B------:R-:W-:-:S04]  /*e400*/  IMAD.WIDE.U32 R16, R0, -0x326172a9, RZ ;  /* 0xcd9e8d5700107825 */ /* 0x000fc800078e00ff */
[----:B------:R-:W-:Y:S02]  /*e410*/  IMAD.U32 R0, RZ, RZ, UR37 ;  /* 0x00000025ff007e24 */ /* 0x000fe4000f8e00ff */
[----:B------:R-:W-:Y:S02]  /*e420*/  IMAD.U32 R6, RZ, RZ, UR31 ;  /* 0x0000001fff067e24 */ /* 0x000fe4000f8e00ff */
[----:B------:R-:W-:Y:S02]  /*e430*/  IMAD.MOV.U32 R216, RZ, RZ, R243 ;  /* 0x000000ffffd87224 */ /* 0x000fe400078e00f3 */
[----:B------:R-:W-:Y:S02]  /*e440*/  IMAD.MOV.U32 R68, RZ, RZ, R244 ;  /* 0x000000ffff447224 */ /* 0x000fe400078e00f4 */
[----:B-1----:R-:W-:-:S05]  /*e450*/  IMAD.SHL.U32 R7, R7, 0x2, RZ ;  /* 0x0000000207077824 */ /* 0x002fca00078e00ff */
[----:B------:R-:W-:-:S05]  /*e460*/  LOP3.LUT R7, R7, 0x6, RZ, 0xc0, !PT ;  /* 0x0000000607077812 */ /* 0x000fca00078ec0ff */
[----:B------:R-:W-:-:S05]  /*e470*/  IMAD R0, R0, 0x40, R7 ;  /* 0x0000004000007824 */ /* 0x000fca00078e0207 */
[----:B------:R-:W-:-:S04]  /*e480*/  ISETP.GE.AND P0, PT, R0, R206, PT ;  /* 0x000000ce0000720c */ /* 0x000fc80003f06270 */
[----:B------:R-:W-:-:S04]  /*e490*/  ISETP.LT.OR P4, PT, R0, R201, P0 ;  /* 0x000000c90000720c */ /* 0x000fc80000781670 */
[----:B------:R-:W-:Y:S01]  /*e4a0*/  FSEL R19, R60, -INF , !P4 ;  /* 0xff8000003c137808 */ /* 0x000fe20006000000 */
[----:B---3--:R-:W-:Y:S02]  /*e4b0*/  IMAD.MOV.U32 R3, RZ, RZ, R2 ;  /* 0x000000ffff037224 */ /* 0x008fe400078e0002 */
[----:B------:R-:W-:Y:S02]  /*e4c0*/  IMAD.U32 R2, RZ, RZ, UR31 ;  /* 0x0000001fff027e24 */ /* 0x000fe4000f8e00ff */
[----:B--2---:R-:W-:Y:S01]  /*e4d0*/  IMAD.WIDE.U32 R4, R3, -0x2daee0ad, RZ ;  /* 0xd2511f5303047825 */ /* 0x004fe200078e00ff */
[----:B------:R-:W-:-:S04]  /*e4e0*/  LOP3.LUT R3, R17, R250, RZ, 0x3c, !PT ;  /* 0x000000fa11037212 */ /* 0x000fc800078e3cff */
[----:B------:R-:W-:Y:S01]  /*e4f0*/  LOP3.LUT R9, R5, UR6, R2, 0x96, !PT ;  /* 0x0000000605097c12 */ /* 0x000fe2000f8e9602 */
[----:B------:R-:W-:Y:S01]  /*e500*/  VIADD R2, R0, 0x1 ;  /* 0x0000000100027836 */ /* 0x000fe20000000000 */
[----:B------:R-:W-:Y:S01]  /*e510*/  LOP3.LUT R12, R177, UR36, R4, 0x96, !PT ;  /* 0x00000024b10c7c12 */ /* 0x000fe2000f8e9604 */
[----:B------:R-:W-:Y:S01]  /*e520*/  IMAD.WIDE.U32 R36, R3, -0x2daee0ad, RZ ;  /* 0xd2511f5303247825 */ /* 0x000fe200078e00ff */
[----:B------:R-:W-:Y:S02]  /*e530*/  LOP3.LUT R10, R5, UR4, R6, 0x96, !PT ;  /* 0x00000004050a7c12 */ /* 0x000fe4000f8e9606 */
[C---:B------:R-:W-:Y:S02]  /*e540*/  ISETP.GE.AND P2, PT, R2.reuse, R205, PT ;  /* 0x000000cd0200720c */ /* 0x040fe40003f46270 */
[----:B------:R-:W-:Y:S01]  /*e550*/  ISETP.GE.AND P0, PT, R2, R203, PT ;  /* 0x000000cb0200720c */ /* 0x000fe20003f06270 */
[----:B------:R-:W-:Y:S01]  /*e560*/  IMAD.WIDE.U32 R10, R10, -0x326172a9, RZ ;  /* 0xcd9e8d570a0a7825 */ /* 0x000fe200078e00ff */
[----:B------:R-:W-:-:S02]  /*e570*/  ISETP.GE.AND P3, PT, R2, R206, PT ;  /* 0x000000ce0200720c */ /* 0x000fc40003f66270 */
        /* <DEDUP_REMOVED lines=9> */
[----:B------:R-:W-:Y:S02]  /*e610*/  LOP3.LUT R14, R37, UR36, R4, 0x96, !PT ;  /* 0x00000024250e7c12 */ /* 0x000fe4000f8e9604 */
[C---:B------:R-:W-:Y:S02]  /*e620*/  ISETP.GE.AND P2, PT, R0.reuse, R203, PT ;  /* 0x000000cb0000720c */ /* 0x040fe40003f46270 */
[----:B------:R-:W-:Y:S02]  /*e630*/  P2R R4, PR, RZ, 0x8 ;  /* 0x00000008ff047803 */ /* 0x000fe40000000000 */
[----:B------:R-:W-:-:S02]  /*e640*/  ISETP.LT.OR P3, PT, R0, R200, P1 ;  /* 0x000000c80000720c */ /* 0x000fc40000f61670 */
[C---:B------:R-:W-:Y:S02]  /*e650*/  ISETP.LT.OR P1, PT, R0.reuse, R202, P0 ;  /* 0x000000ca0000720c */ /* 0x040fe40000721670 */
[----:B------:R-:W-:Y:S02]  /*e660*/  ISETP.LT.OR P0, PT, R0, R199, P2 ;  /* 0x000000c70000720c */ /* 0x000fe40001701670 */
[----:B------:R-:W-:Y:S02]  /*e670*/  ISETP.GE.AND P2, PT, R2, R205, PT ;  /* 0x000000cd0200720c */ /* 0x000fe40003f46270 */
[----:B------:R-:W-:Y:S02]  /*e680*/  P2R R5, PR, RZ, 0x40 ;  /* 0x00000040ff057803 */ /* 0x000fe40000000000 */
[----:B------:R-:W-:Y:S02]  /*e690*/  FSEL R62, R62, -INF , !P3 ;  /* 0xff8000003e3e7808 */ /* 0x000fe40005800000 */
[----:B------:R-:W-:-:S02]  /*e6a0*/  ISETP.GE.AND P3, PT, R2, R206, PT ;  /* 0x000000ce0200720c */ /* 0x000fc40003f66270 */
[----:B------:R-:W-:Y:S02]  /*e6b0*/  FSEL R20, R61, -INF , !P5 ;  /* 0xff8000003d147808 */ /* 0x000fe40006800000 */
[----:B------:R-:W-:Y:S02]  /*e6c0*/  FSEL R25, R168, -INF , !P1 ;  /* 0xff800000a8197808 */ /* 0x000fe40004800000 */
[----:B------:R-:W-:Y:S01]  /*e6d0*/  ISETP.NE.AND P5, PT, R3, RZ, PT ;  /* 0x000000ff0300720c */ /* 0x000fe20003fa5270 */
[----:B------:R-:W-:Y:S01]  /*e6e0*/  VIADD R3, R0, 0x9 ;  /* 0x0000000900037836 */ /* 0x000fe20000000000 */
[C---:B------:R-:W-:Y:S02]  /*e6f0*/  ISETP.LT.OR P6, PT, R2.reuse, R200, P2 ;  /* 0x000000c80200720c */ /* 0x040fe400017c1670 */
[----:B------:R-:W-:Y:S02]  /*e700*/  ISETP.GE.AND P1, PT, R2, R204, PT ;  /* 0x000000cc0200720c */ /* 0x000fe40003f26270 */
[----:B------:R-:W-:-:S02]  /*e710*/  ISETP.NE.AND P2, PT, R5, RZ, PT ;  /* 0x000000ff0500720c */ /* 0x000fc40003f45270 */
[----:B------:R-:W-:Y:S02]  /*e720*/  ISETP.LT.OR P4, PT, R2, R201, P3 ;  /* 0x000000c90200720c */ /* 0x000fe40001f81670 */
[----:B------:R-:W-:Y:S02]  /*e730*/  ISETP.NE.AND P3, PT, R4, RZ, PT ;  /* 0x000000ff0400720c */ /* 0x000fe40003f65270 */
[----:B------:R-:W-:Y:S02]  /*e740*/  ISETP.LT.OR P1, PT, R2, R202, P1 ;  /* 0x000000ca0200720c */ /* 0x000fe40000f21670 */
[----:B------:R-:W-:Y:S02]  /*e750*/  FSEL R63, R63, -INF , !P2 ;  /* 0xff8000003f3f7808 */ /* 0x000fe40005000000 */
[----:B------:R-:W-:Y:S02]  /*e760*/  ISETP.GE.AND P2, PT, R3, R205, PT ;  /* 0x000000cd0300720c */ /* 0x000fe40003f46270 */
[----:B------:R-:W-:-:S02]  /*e770*/  FSEL R26, R169, -INF , !P3 ;  /* 0xff800000a91a7808 */ /* 0x000fc40005800000 */
[----:B------:R-:W-:Y:S02]  /*e780*/  FSEL R30, R170, -INF , !P0 ;  /* 0xff800000aa1e7808 */ /* 0x000fe40004000000 */
[C---:B------:R-:W-:Y:S02]  /*e790*/  ISETP.GE.AND P3, PT, R3.reuse, R206, PT ;  /* 0x000000ce0300720c */ /* 0x040fe40003f66270 */
[----:B------:R-:W-:Y:S02]  /*e7a0*/  ISETP.GE.AND P0, PT, R2, R203, PT ;  /* 0x000000cb0200720c */ /* 0x000fe40003f06270 */
[----:B------:R-:W-:Y:S02]  /*e7b0*/  P2R R4, PR, RZ, 0x2 ;  /* 0x00000002ff047803 */ /* 0x000fe40000000000 */
[----:B------:R-:W-:Y:S02]  /*e7c0*/  ISETP.LT.OR P2, PT, R3, R200, P2 ;  /* 0x000000c80300720c */ /* 0x000fe40001741670 */
[----:B------:R-:W-:-:S02]  /*e7d0*/  FSEL R60, R171, -INF , !P5 ;  /* 0xff800000ab3c7808 */ /* 0x000fc40006800000 */
[C---:B------:R-:W-:Y:S02]  /*e7e0*/  ISETP.GE.AND P1, PT, R3.reuse, R204, PT ;  /* 0x000000cc0300720c */ /* 0x040fe40003f26270 */
[----:B------:R-:W-:Y:S02]  /*e7f0*/  P2R R5, PR, RZ, 0x40 ;  /* 0x00000040ff057803 */ /* 0x000fe40000000000 */
[C---:B------:R-:W-:Y:S02]  /*e800*/  ISETP.LT.OR P5, PT, R3.reuse, R201, P3 ;  /* 0x000000c90300720c */ /* 0x040fe40001fa1670 */
[----:B------:R-:W-:Y:S01]  /*e810*/  ISETP.LT.OR P6, PT, R2, R199, P0 ;  /* 0x000000c70200720c */ /* 0x000fe200007c1670 */
[----:B------:R-:W-:Y:S01]  /*e820*/  VIADD R2, R0, 0x10 ;  /* 0x0000001000027836 */ /* 0x000fe20000000000 */
[----:B------:R-:W-:Y:S02]  /*e830*/  ISETP.NE.AND P3, PT, R4, RZ, PT ;  /* 0x000000ff0400720c */ /* 0x000fe40003f65270 */
[----:B------:R-:W-:-:S02]  /*e840*/  ISETP.GE.AND P0, PT, R3, R203, PT ;  /* 0x000000cb0300720c */ /* 0x000fc40003f06270 */
[----:B------:R-:W-:Y:S02]  /*e850*/  P2R R4, PR, RZ, 0x4 ;  /* 0x00000004ff047803 */ /* 0x000fe40000000000 */
[C---:B------:R-:W-:Y:S02]  /*e860*/  ISETP.LT.OR P2, PT, R3.reuse, R202, P1 ;  /* 0x000000ca0300720c */ /* 0x040fe40000f41670 */
[----:B------:R-:W-:Y:S02]  /*e870*/  ISETP.LT.OR P1, PT, R3, R199, P0 ;  /* 0x000000c70300720c */ /* 0x000fe40000721670 */
[----:B------:R-:W-:Y:S02]  /*e880*/  P2R R3, PR, RZ, 0x4 ;  /* 0x00000004ff037803 */ /* 0x000fe40000000000 */
[----:B------:R-:W-:Y:S02]  /*e890*/  FSEL R27, R164, -INF , !P3 ;  /* 0xff800000a41b7808 */ /* 0x000fe40005800000 */
[----:B------:R-:W-:-:S02]  /*e8a0*/  ISETP.GE.AND P2, PT, R2, R204, PT ;  /* 0x000000cc0200720c */ /* 0x000fc40003f46270 */
[----:B------:R-:W-:Y:S02]  /*e8b0*/  ISETP.GE.AND P3, PT, R2, R205, PT ;  /* 0x000000cd0200720c */ /* 0x000fe40003f66270 */
[----:B------:R-:W-:Y:S02]  /*e8c0*/  FSEL R31, R166, -INF , !P6 ;  /* 0xff800000a61f7808 */ /* 0x000fe40007000000 */
[----:B------:R-:W-:Y:S02]  /*e8d0*/  ISETP.GE.AND P0, PT, R2, R203, PT ;  /* 0x000000cb0200720c */ /* 0x000fe40003f06270 */
[----:B------:R-:W-:Y:S02]  /*e8e0*/  FSEL R21, R56, -INF , !P4 ;  /* 0xff80000038157808 */ /* 0x000fe40006000000 */
[----:B------:R-:W-:Y:S01]  /*e8f0*/  ISETP.NE.AND P6, PT, R3, RZ, PT ;  /* 0x000000ff0300720c */ /* 0x000fe20003fc5270 */
[----:B------:R-:W-:Y:S01]  /*e900*/  VIADD R3, R0, 0x11 ;  /* 0x0000001100037836 */ /* 0x000fe20000000000 */
[----:B------:R-:W-:-:S02]  /*e910*/  ISETP.NE.AND P4, PT, R5, RZ, PT ;  /* 0x000000ff0500720c */ /* 0x000fc40003f85270 */
[C---:B------:R-:W-:Y:S02]  /*e920*/  ISETP.LT.OR P2, PT, R2.reuse, R202, P2 ;  /* 0x000000ca0200720c */ /* 0x040fe40001741670 */
[C---:B------:R-:W-:Y:S02]  /*e930*/  ISETP.LT.OR P3, PT, R2.reuse, R200, P3 ;  /* 0x000000c80200720c */ /* 0x040fe40001f61670 */
[----:B------:R-:W-:Y:S02]  /*e940*/  ISETP.LT.OR P0, PT, R2, R199, P0 ;  /* 0x000000c70200720c */ /* 0x000fe40000701670 */
[----:B------:R-:W-:Y:S02]  /*e950*/  FSEL R22, R57, -INF , !P5 ;  /* 0xff80000039167808 */ /* 0x000fe40006800000 */
[----:B------:R-:W-:Y:S02]  /*e960*/  FSEL R23, R58, -INF , !P4 ;  /* 0xff8000003a177808 */ /* 0x000fe40006000000 */
[----:B------:R-:W-:-:S02]  /*e970*/  ISETP.NE.AND P5, PT, R4, RZ, PT ;  /* 0x000000ff0400720c */ /* 0x000fc40003fa5270 */
[----:B------:R-:W-:Y:S02]  /*e980*/  P2R R5, PR, RZ, 0x4 ;  /* 0x00000004ff057803 */ /* 0x000fe40000000000 */
[-C--:B------:R-:W-:Y:S02]  /*e990*/  ISETP.GE.AND P4, PT, R2, R206.reuse, PT ;  /* 0x000000ce0200720c */ /* 0x080fe40003f86270 */
[----:B------:R-:W-:Y:S02]  /*e9a0*/  P2R R6, PR, RZ, 0x8 ;  /* 0x00000008ff067803 */ /* 0x000fe40000000000 */
[C---:B------:R-:W-:Y:S02]  /*e9b0*/  ISETP.GE.AND P2, PT, R3.reuse, R205, PT ;  /* 0x000000cd0300720c */ /* 0x040fe40003f46270 */
[----:B------:R-:W-:Y:S02]  /*e9c0*/  P2R R4, PR, RZ, 0x1 ;  /* 0x00000001ff047803 */ /* 0x000fe40000000000 */
[----:B------:R-:W-:-:S02]  /*e9d0*/  ISETP.GE.AND P3, PT, R3, R206, PT ;  /* 0x000000ce0300720c */ /* 0x000fc40003f66270 */
[----:B------:R-:W-:Y:S01]  /*e9e0*/  FSEL R24, R59, -INF , !P5 ;  /* 0xff8000003b187808 */ /* 0x000fe20006800000 */
[----:B------:R-:W-:Y:S01]  /*e9f0*/  IMAD.WIDE.U32 R58, R12, -0x326172a9, RZ ;  /* 0xcd9e8d570c3a7825 */ /* 0x000fe200078e00ff */
[-C--:B------:R-:W-:Y:S02]  /*ea00*/  ISETP.LT.OR P4, PT, R2, R201.reuse, P4 ;  /* 0x000000c90200720c */ /* 0x080fe40002781670 */
[----:B------:R-:W-:Y:S01]  /*ea10*/  FSEL R28, R165, -INF , !P6 ;  /* 0xff800000a51c7808 */ /* 0x000fe20007000000 */
[----:B------:R-:W-:Y:S01]  /*ea20*/  VIADD R2, R0, 0x18 ;  /* 0x0000001800027836 */ /* 0x000fe20000000000 */
[----:B------:R-:W-:Y:S02]  /*ea30*/  ISETP.LT.OR P5, PT, R3, R200, P2 ;  /* 0x000000c80300720c */ /* 0x000fe400017a1670 */
[----:B------:R-:W-:Y:S02]  /*ea40*/  FSEL R37, R167, -INF , !P1 ;  /* 0xff800000a7257808 */ /* 0x000fe40004800000 */
[----:B------:R-:W-:-:S02]  /*ea50*/  ISETP.LT.OR P6, PT, R3, R201, P3 ;  /* 0x000000c90300720c */ /* 0x000fc40001fc1670 */
[----:B------:R-:W-:Y:S02]  /*ea60*/  ISETP.NE.AND P2, PT, R4, RZ, PT ;  /* 0x000000ff0400720c */ /* 0x000fe40003f45270 */
[----:B------:R-:W-:Y:S02]  /*ea70*/  ISETP.GE.AND P1, PT, R3, R204, PT ;  /* 0x000000cc0300720c */ /* 0x000fe40003f26270 */
[----:B------:R-:W-:Y:S02]  /*ea80*/  ISETP.NE.AND P3, PT, R5, RZ, PT ;  /* 0x000000ff0500720c */ /* 0x000fe40003f65270 */
[----:B------:R-:W-:Y:S02]  /*ea90*/  ISETP.GE.AND P0, PT, R3, R203, PT ;  /* 0x000000cb0300720c */ /* 0x000fe40003f06270 */
[----:B------:R-:W-:Y:S02]  /*eaa0*/  P2R R4, PR, RZ, 0x20 ;  /* 0x00000020ff047803 */ /* 0x000fe40000000000 */
[----:B------:R-:W-:-:S02]  /*eab0*/  FSEL R165, R162, -INF , !P2 ;  /* 0xff800000a2a57808 */ /* 0x000fc40005000000 */
[C---:B------:R-:W-:Y:S02]  /*eac0*/  ISETP.LT.OR P5, PT, R3.reuse, R202, P1 ;  /* 0x000000ca0300720c */ /* 0x040fe40000fa1670 */
[----:B------:R-:W-:Y:S02]  /*ead0*/  FSEL R57, R160, -INF , !P3 ;  /* 0xff800000a0397808 */ /* 0x000fe40005800000 */
[----:B------:R-:W-:Y:S02]  /*eae0*/  ISETP.GE.AND P2, PT, R2, R204, PT ;  /* 0x000000cc0200720c */ /* 0x000fe40003f46270 */
[----:B------:R-:W-:Y:S01]  /*eaf0*/  ISETP.LT.OR P1, PT, R3, R199, P0 ;  /* 0x000000c70300720c */ /* 0x000fe20000721670 */
[----:B------:R-:W-:Y:S01]  /*eb00*/  VIADD R3, R0, 0x19 ;  /* 0x0000001900037836 */ /* 0x000fe20000000000 */
[----:B------:R-:W-:Y:S02]  /*eb10*/  ISETP.GE.AND P3, PT, R2, R205, PT ;  /* 0x000000cd0200720c */ /* 0x000fe40003f66270 */
[----:B------:R-:W-:-:S02]  /*eb20*/  FSEL R56, R52, -INF , !P4 ;  /* 0xff80000034387808 */ /* 0x000fc40006000000 */
[----:B------:R-:W-:Y:S02]  /*eb30*/  ISETP.GE.AND P0, PT, R2, R203, PT ;  /* 0x000000cb0200720c */ /* 0x000fe40003f06270 */
[----:B------:R-:W-:Y:S02]  /*eb40*/  ISETP.NE.AND P4, PT, R6, RZ, PT ;  /* 0x000000ff0600720c */ /* 0x000fe40003f85270 */
[C---:B------:R-:W-:Y:S02]  /*eb50*/  ISETP.LT.OR P2, PT, R2.reuse, R202, P2 ;  /* 0x000000ca0200720c */ /* 0x040fe40001741670 */
[C---:B------:R-:W-:Y:S02]  /*eb60*/  ISETP.LT.OR P3, PT, R2.reuse, R200, P3 ;  /* 0x000000c80200720c */ /* 0x040fe40001f61670 */
[----:B------:R-:W-:Y:S02]  /*eb70*/  ISETP.LT.OR P0, PT, R2, R199, P0 ;  /* 0x000000c70200720c */ /* 0x000fe40000701670 */
[----:B------:R-:W-:-:S02]  /*eb80*/  FSEL R179, R54, -INF , !P4 ;  /* 0xff80000036b37808 */ /* 0x000fc40006000000 */
[----:B------:R-:W-:Y:S02]  /*eb90*/  FSEL R54, R53, -INF , !P6 ;  /* 0xff80000035367808 */ /* 0x000fe40007000000 */
[----:B------:R-:W-:Y:S02]  /*eba0*/  P2R R5, PR, RZ, 0x4 ;  /* 0x00000004ff057803 */ /* 0x000fe40000000000 */
[----:B------:R-:W-:Y:S02]  /*ebb0*/  ISETP.GE.AND P4, PT, R2, R206, PT ;  /* 0x000000ce0200720c */ /* 0x000fe40003f86270 */
[----:B------:R-:W-:Y:S02]  /*ebc0*/  ISETP.NE.AND P6, PT, R4, RZ, PT ;  /* 0x000000ff0400720c */ /* 0x000fe40003fc5270 */
[----:B------:R-:W-:Y:S02]  /*ebd0*/  P2R R6, PR, RZ, 0x8 ;  /* 0x00000008ff067803 */ /* 0x000fe40000000000 */
[----:B------:R-:W-:-:S02]  /*ebe0*/  ISETP.GE.AND P2, PT, R3, R205, PT ;  /* 0x000000cd0300720c */ /* 0x000fc40003f46270 */
[----:B------:R-:W-:Y:S02]  /*ebf0*/  P2R R4, PR, RZ, 0x1 ;  /* 0x00000001ff047803 */ /* 0x000fe40000000000 */
[----:B------:R-:W-:Y:S02]  /*ec00*/  ISETP.GE.AND P3, PT, R3, R206, PT ;  /* 0x000000ce0300720c */ /* 0x000fe40003f66270 */
[----:B------:R-:W-:Y:S02]  /*ec10*/  FSEL R75, R161, -INF , !P5 ;  /* 0xff800000a14b7808 */ /* 0x000fe40006800000 */
[----:B------:R-:W-:Y:S01]  /*ec20*/  ISETP.LT.OR P4, PT, R2, R201, P4 ;  /* 0x000000c90200720c */ /* 0x000fe20002781670 */
[----:B------:R-:W-:Y:S01]  /*ec30*/  VIADD R2, R0, 0x20 ;  /* 0x0000002000027836 */ /* 0x000fe20000000000 */
[----:B------:R-:W-:Y:S02]  /*ec40*/  FSEL R180, R55, -INF , !P6 ;  /* 0xff80000037b47808 */ /* 0x000fe40007000000 */
[----:B------:R-:W-:-:S02]  /*ec50*/  ISETP.LT.OR P5, PT, R3, R200, P2 ;  /* 0x000000c80300720c */ /* 0x000fc400017a1670 */
[----:B------:R-:W-:Y:S02]  /*ec60*/  ISETP.LT.OR P6, PT, R3, R201, P3 ;  /* 0x000000c90300720c */ /* 0x000fe40001fc1670 */
[----:B------:R-:W-:Y:S02]  /*ec70*/  ISETP.NE.AND P2, PT, R4, RZ, PT ;  /* 0x000000ff0400720c */ /* 0x000fe40003f45270 */
[----:B------:R-:W-:Y:S02]  /*ec80*/  FSEL R164, R163, -INF , !P1 ;  /* 0xff800000a3a47808 */ /* 0x000fe40004800000 */
[----:B------:R-:W-:Y:S02]  /*ec90*/  ISETP.NE.AND P3, PT, R5, RZ, PT ;  /* 0x000000ff0500720c */ /* 0x000fe40003f65270 */
[C---:B------:R-:W-:Y:S02]  /*eca0*/  ISETP.GE.AND P1, PT, R3.reuse, R204, PT ;  /* 0x000000cc0300720c */ /* 0x040fe40003f26270 */
[----:B------:R-:W-:-:S02]  /*ecb0*/  ISETP.GE.AND P0, PT, R3, R203, PT ;  /* 0x000000cb0300720c */ /* 0x000fc40003f06270 */
[----:B------:R-:W-:Y:S02]  /*ecc0*/  FSEL R147, R158, -INF , !P2 ;  /* 0xff8000009e937808 */ /* 0x000fe40005000000 */
[----:B------:R-:W-:Y:S02]  /*ecd0*/  FSEL R48, R48, -INF , !P4 ;  /* 0xff80000030307808 */ /* 0x000fe40006000000 */
[----:B------:R-:W-:Y:S02]  /*ece0*/  P2R R4, PR, RZ, 0x20 ;  /* 0x00000020ff047803 */ /* 0x000fe40000000000 */
[----:B------:R-:W-:Y:S02]  /*ecf0*/  FSEL R74, R156, -INF , !P3 ;  /* 0xff8000009c4a7808 */ /* 0x000fe40005800000 */
[----:B------:R-:W-:Y:S02]  /*ed00*/  ISETP.GE.AND P2, PT, R2, R204, PT ;  /* 0x000000cc0200720c */ /* 0x000fe40003f46270 */
[----:B------:R-:W-:-:S02]  /*ed10*/  ISETP.NE.AND P4, PT, R6, RZ, PT ;  /* 0x000000ff0600720c */ /* 0x000fc40003f85270 */
[CC--:B------:R-:W-:Y:S02]  /*ed20*/  ISETP.LT.OR P5, PT, R3.reuse, R202.reuse, P1 ;  /* 0x000000ca0300720c */ /* 0x0c0fe40000fa1670 */
[----:B------:R-:W-:Y:S02]  /*ed30*/  ISETP.GE.AND P3, PT, R2, R205, PT ;  /* 0x000000cd0200720c */ /* 0x000fe40003f66270 */
[----:B------:R-:W-:Y:S01]  /*ed40*/  ISETP.LT.OR P1, PT, R3, R199, P0 ;  /* 0x000000c70300720c */ /* 0x000fe20000721670 */
[----:B------:R-:W-:Y:S01]  /*ed50*/  VIADD R3, R0, 0x21 ;  /* 0x0000002100037836 */ /* 0x000fe20000000000 */
[C---:B------:R-:W-:Y:S02]  /*ed60*/  ISETP.GE.AND P0, PT, R2.reuse, R203, PT ;  /* 0x000000cb0200720c */ /* 0x040fe40003f06270 */
[----:B------:R-:W-:Y:S02]  /*ed70*/  ISETP.LT.OR P2, PT, R2, R202, P2 ;  /* 0x000000ca0200720c */ /* 0x000fe40001741670 */
[----:B------:R-:W-:-:S02]  /*ed80*/  FSEL R170, R50, -INF , !P4 ;  /* 0xff80000032aa7808 */ /* 0x000fc40006000000 */
[C---:B------:R-:W-:Y:S02]  /*ed90*/  ISETP.LT.OR P3, PT, R2.reuse, R200, P3 ;  /* 0x000000c80200720c */ /* 0x040fe40001f61670 */
[C---:B------:R-:W-:Y:S02]  /*eda0*/  ISETP.GE.AND P4, PT, R2.reuse, R206, PT ;  /* 0x000000ce0200720c */ /* 0x040fe40003f86270 */
[----:B------:R-:W-:Y:S02]  /*edb0*/  ISETP.LT.OR P0, PT, R2, R199, P0 ;  /* 0x000000c70200720c */ /* 0x000fe40000701670 */
[----:B------:R-:W-:Y:S01]  /*edc0*/  FSEL R55, R49, -INF , !P6 ;  /* 0xff80000031377808 */ /* 0x000fe20007000000 */
[----:B------:R-:W-:Y:S01]  /*edd0*/  IMAD R49, R249, -0x326172a9, RZ ;  /* 0xcd9e8d57f9317824 */ /* 0x000fe200078e02ff */
[----:B------:R-:W-:Y:S02]  /*ede0*/  P2R R5, PR, RZ, 0x4 ;  /* 0x00000004ff057803 */ /* 0x000fe40000000000 */
[----:B------:R-:W-:-:S02]  /*edf0*/  ISETP.NE.AND P6, PT, R4, RZ, PT ;  /* 0x000000ff0400720c */ /* 0x000fc40003fc5270 */
[----:B------:R-:W-:Y:S02]  /*ee00*/  P2R R6, PR, RZ, 0x8 ;  /* 0x00000008ff067803 */ /* 0x000fe40000000000 */
[C---:B------:R-:W-:Y:S02]  /*ee10*/  ISETP.GE.AND P2, PT, R3.reuse, R205, PT ;  /* 0x000000cd0300720c */ /* 0x040fe40003f46270 */
[----:B------:R-:W-:Y:S01]  /*ee20*/  ISETP.LT.OR P4, PT, R2, R201, P4 ;  /* 0x000000c90200720c */ /* 0x000fe20002781670 */
[----:B------:R-:W-:Y:S01]  /*ee30*/  VIADD R2, R0, 0x28 ;  /* 0x0000002800027836 */ /* 0x000fe20000000000 */
[----:B------:R-:W-:Y:S02]  /*ee40*/  ISETP.GE.AND P3, PT, R3, R206, PT ;  /* 0x000000ce0300720c */ /* 0x000fe40003f66270 */
[----:B------:R-:W-:Y:S02]  /*ee50*/  P2R R4, PR, RZ, 0x1 ;  /* 0x00000001ff047803 */ /* 0x000fe40000000000 */
[----:B------:R-:W-:-:S02]  /*ee60*/  FSEL R146, R157, -INF , !P5 ;  /* 0xff8000009d927808 */ /* 0x000fc40006800000 */
[----:B------:R-:W-:Y:S02]  /*ee70*/  FSEL R171, R51, -INF , !P6 ;  /* 0xff80000033ab7808 */ /* 0x000fe40007000000 */
[----:B------:R-:W-:Y:S02]  /*ee80*/  FSEL R166, R159, -INF , !P1 ;  /* 0xff8000009fa67808 */ /* 0x000fe40004800000 */
[C---:B------:R-:W-:Y:S02]  /*ee90*/  ISETP.LT.OR P5, PT, R3.reuse, R200, P2 ;  /* 0x000000c80300720c */ /* 0x040fe400017a1670 */
[C---:B------:R-:W-:Y:S02]  /*eea0*/  ISETP.GE.AND P1, PT, R3.reuse, R204, PT ;  /* 0x000000cc0300720c */ /* 0x040fe40003f26270 */
[----:B------:R-:W-:Y:S02]  /*eeb0*/  FSEL R167, R32, -INF , !P4 ;  /* 0xff80000020a77808 */ /* 0x000fe40006000000 */
[----:B------:R-:W-:-:S02]  /*eec0*/  ISETP.LT.OR P6, PT, R3, R201, P3 ;  /* 0x000000c90300720c */ /* 0x000fc40001fc1670 */
[----:B------:R-:W-:Y:S02]  /*eed0*/  ISETP.NE.AND P4, PT, R6, RZ, PT ;  /* 0x000000ff0600720c */ /* 0x000fe40003f85270 */
[----:B------:R-:W-:Y:S02]  /*eee0*/  ISETP.GE.AND P0, PT, R3, R203, PT ;  /* 0x000000cb0300720c */ /* 0x000fe40003f06270 */
[----:B------:R-:W-:Y:S02]  /*eef0*/  ISETP.NE.AND P3, PT, R5, RZ, PT ;  /* 0x000000ff0500720c */ /* 0x000fe40003f65270 */
[----:B------:R-:W-:Y:S02]  /*ef00*/  ISETP.NE.AND P2, PT, R4, RZ, PT ;  /* 0x000000ff0400720c */ /* 0x000fe40003f45270 */
[----:B------:R-:W-:Y:S02]  /*ef10*/  P2R R4, PR, RZ, 0x20 ;  /* 0x00000020ff047803 */ /* 0x000fe40000000000 */
[----:B------:R-:W-:-:S02]  /*ef20*/  ISETP.LT.OR P5, PT, R3, R202, P1 ;  /* 0x000000ca0300720c */ /* 0x000fc40000fa1670 */
[----:B------:R-:W-:Y:S02]  /*ef30*/  ISETP.LT.OR P1, PT, R3, R199, P0 ;  /* 0x000000c70300720c */ /* 0x000fe40000721670 */
[----:B------:R-:W-:Y:S02]  /*ef40*/  FSEL R221, R34, -INF , !P4 ;  /* 0xff80000022dd7808 */ /* 0x000fe40006000000 */
[----:B------:R-:W-:Y:S02]  /*ef50*/  FSEL R181, R152, -INF , !P3 ;  /* 0xff80000098b57808 */ /* 0x000fe40005800000 */
[----:B------:R-:W-:Y:S02]  /*ef60*/  FSEL R209, R154, -INF , !P2 ;  /* 0xff8000009ad17808 */ /* 0x000fe40005000000 */
[C---:B------:R-:W-:Y:S02]  /*ef70*/  ISETP.GE.AND P4, PT, R2.reuse, R206, PT ;  /* 0x000000ce0200720c */ /* 0x040fe40003f86270 */
[----:B------:R-:W-:-:S02]  /*ef80*/  ISETP.GE.AND P3, PT, R2, R205, PT ;  /* 0x000000cd0200720c */ /* 0x000fc40003f66270 */
[C---:B------:R-:W-:Y:S02]  /*ef90*/  ISETP.GE.AND P2, PT, R2.reuse, R204, PT ;  /* 0x000000cc0200720c */ /* 0x040fe40003f46270 */
[C---:B------:R-:W-:Y:S02]  /*efa0*/  ISETP.GE.AND P0, PT, R2.reuse, R203, PT ;  /* 0x000000cb0200720c */ /* 0x040fe40003f06270 */
[----:B------:R-:W-:Y:S02]  /*efb0*/  FSEL R169, R33, -INF , !P6 ;  /* 0xff80000021a97808 */ /* 0x000fe40007000000 */
[C---:B------:R-:W-:Y:S02]  /*efc0*/  ISETP.LT.OR P4, PT, R2.reuse, R201, P4 ;  /* 0x000000c90200720c */ /* 0x040fe40002781670 */
[C---:B------:R-:W-:Y:S02]  /*efd0*/  ISETP.LT.OR P6, PT, R2.reuse, R200, P3 ;  /* 0x000000c80200720c */ /* 0x040fe40001fc1670 */
[----:B------:R-:W-:-:S02]  /*efe0*/  ISETP.LT.OR P2, PT, R2, R202, P2 ;  /* 0x000000ca0200720c */ /* 0x000fc40001741670 */
[----:B------:R-:W-:Y:S01]  /*eff0*/  ISETP.LT.OR P0, PT, R2, R199, P0 ;  /* 0x000000c70200720c */ /* 0x000fe20000701670 */
[----:B------:R-:W-:Y:S01]  /*f000*/  VIADD R2, R0, 0x29 ;  /* 0x0000002900027836 */ /* 0x000fe20000000000 */
[----:B------:R-:W-:Y:S02]  /*f010*/  ISETP.NE.AND P3, PT, R4, RZ, PT ;  /* 0x000000ff0400720c */ /* 0x000fe40003f65270 */
[----:B------:R-:W-:Y:S02]  /*f020*/  FMNMX.FTZ R4, R240, R19, !PT ;  /* 0x00000013f0047209 */ /* 0x000fe40007810000 */
[----:B------:R-:W-:Y:S02]  /*f030*/  P2R R3, PR, RZ, 0x4 ;  /* 0x00000004ff037803 */ /* 0x000fe40000000000 */
[----:B------:R-:W-:Y:S02]  /*f040*/  P2R R8, PR, RZ, 0x1 ;  /* 0x00000001ff087803 */ /* 0x000fe40000000000 */
[----:B------:R-:W-:-:S02]  /*f050*/  FSEL R211, R155, -INF , !P1 ;  /* 0xff8000009bd37808 */ /* 0x000fc40004800000 */
[C---:B------:R-:W-:Y:S02]  /*f060*/  ISETP.GE.AND P1, PT, R2.reuse, R206, PT ;  /* 0x000000ce0200720c */ /* 0x040fe40003f26270 */
[C---:B------:R-:W-:Y:S02]  /*f070*/  ISETP.GE.AND P0, PT, R2.reuse, R205, PT ;  /* 0x000000cd0200720c */ /* 0x040fe40003f06270 */
[----:B------:R-:W-:Y:S02]  /*f080*/  ISETP.GE.AND P2, PT, R2, R203, PT ;  /* 0x000000cb0200720c */ /* 0x000fe40003f46270 */
[----:B------:R-:W-:Y:S02]  /*f090*/  FSEL R182, R153, -INF , !P5 ;  /* 0xff80000099b67808 */ /* 0x000fe40006800000 */
[----:B------:R-:W-:Y:S02]  /*f0a0*/  FMNMX.FTZ R4, R20, R4, !PT ;  /* 0x0000000414047209 */ /* 0x000fe40007810000 */
[----:B------:R-:W-:-:S02]  /*f0b0*/  FSEL R223, R35, -INF , !P3 ;  /* 0xff80000023df7808 */ /* 0x000fc40005800000 */
[----:B------:R-:W-:Y:S01]  /*f0c0*/  ISETP.NE.AND P5, PT, R3, RZ, PT ;  /* 0x000000ff0300720c */ /* 0x000fe20003fa5270 */
[----:B------:R-:W-:Y:S01]  /*f0d0*/  VIADD R3, R0, 0x30 ;  /* 0x0000003000037836 */ /* 0x000fe20000000000 */
[C---:B------:R-:W-:Y:S02]  /*f0e0*/  ISETP.GE.AND P3, PT, R2.reuse, R204, PT ;  /* 0x000000cc0200720c */ /* 0x040fe40003f66270 */
[C---:B------:R-:W-:Y:S02]  /*f0f0*/  ISETP.LT.OR P1, PT, R2.reuse, R201, P1 ;  /* 0x000000c90200720c */ /* 0x040fe40000f21670 */
[C---:B------:R-:W-:Y:S02]  /*f100*/  ISETP.LT.OR P0, PT, R2.reuse, R200, P0 ;  /* 0x000000c80200720c */ /* 0x040fe40000701670 */
[----:B------:R-:W-:Y:S02]  /*f110*/  ISETP.LT.OR P2, PT, R2, R199, P2 ;  /* 0x000000c70200720c */ /* 0x000fe40001741670 */
[----:B------:R-:W-:-:S02]  /*f120*/  FMNMX.FTZ R4, R21, R4, !PT ;  /* 0x0000000415047209 */ /* 0x000fc40007810000 */
[----:B------:R-:W-:Y:S02]  /*f130*/  FSEL R168, R44, -INF , !P4 ;  /* 0xff8000002ca87808 */ /* 0x000fe40006000000 */
[----:B------:R-:W-:Y:S01]  /*f140*/  ISETP.LT.OR P4, PT, R2, R202, P3 ;  /* 0x000000ca0200720c */ /* 0x000fe20001f81670 */
[----:B------:R-:W-:Y:S01]  /*f150*/  VIADD R2, R0, 0x31 ;  /* 0x0000003100027836 */ /* 0x000fe20000000000 */
[----:B------:R-:W-:Y:S02]  /*f160*/  P2R R5, PR, RZ, 0x4 ;  /* 0x00000004ff057803 */ /* 0x000fe40000000000 */
[----:B------:R-:W-:Y:S02]  /*f170*/  FSEL R177, R45, -INF , !P1 ;  /* 0xff8000002db17808 */ /* 0x000fe40004800000 */
[----:B------:R-:W-:Y:S02]  /*f180*/  FSEL R231, R47, -INF , !P0 ;  /* 0xff8000002fe77808 */ /* 0x000fe40004000000 */
[----:B------:R-:W-:-:S02]  /*f190*/  ISETP.GE.AND P3, PT, R3, R206, PT ;  /* 0x000000ce0300720c */ /* 0x000fc40003f66270 */
[C---:B------:R-:W-:Y:S02]  /*f1a0*/  ISETP.GE.AND P2, PT, R3.reuse, R205, PT ;  /* 0x000000cd0300720c */ /* 0x040fe40003f46270 */
[C---:B------:R-:W-:Y:S02]  /*f1b0*/  ISETP.GE.AND P1, PT, R3.reuse, R204, PT ;  /* 0x000000cc0300720c */ /* 0x040fe40003f26270 */
[----:B------:R-:W-:Y:S02]  /*f1c0*/  ISETP.GE.AND P0, PT, R3, R203, PT ;  /* 0x000000cb0300720c */ /* 0x000fe40003f06270 */
[----:B------:R-:W-:Y:S02]  /*f1d0*/  FMNMX.FTZ R4, R22, R4, !PT ;  /* 0x0000000416047209 */ /* 0x000fe40007810000 */
[----:B------:R-:W-:Y:S02]  /*f1e0*/  FSEL R224, R46, -INF , !P6 ;  /* 0xff8000002ee07808 */ /* 0x000fe40007000000 */
[----:B------:R-:W-:-:S02]  /*f1f0*/  FSEL R183, R148, -INF , !P5 ;  /* 0xff80000094b77808 */ /* 0x000fc40006800000 */
[C---:B------:R-:W-:Y:S02]  /*f200*/  ISETP.LT.OR P3, PT, R3.reuse, R201, P3 ;  /* 0x000000c90300720c */ /* 0x040fe40001f61670 */
[C---:B------:R-:W-:Y:S02]  /*f210*/  ISETP.LT.OR P2, PT, R3.reuse, R200, P2 ;  /* 0x000000c80300720c */ /* 0x040fe40001741670 */
[C---:B------:R-:W-:Y:S02]  /*f220*/  ISETP.LT.OR P5, PT, R3.reuse, R202, P1 ;  /* 0x000000ca0300720c */ /* 0x040fe40000fa1670 */
[----:B------:R-:W-:Y:S02]  /*f230*/  ISETP.LT.OR P6, PT, R3, R199, P0 ;  /* 0x000000c70300720c */ /* 0x000fe400007c1670 */
[----:B------:R-:W-:Y:S02]  /*f240*/  FMNMX.FTZ R3, R56, R4, !PT ;  /* 0x0000000438037209 */ /* 0x000fe40007810000 */
[----:B------:R-:W-:-:S02]  /*f250*/  ISETP.GE.AND P0, PT, R2, R206, PT ;  /* 0x000000ce0200720c */ /* 0x000fc40003f06270 */
[----:B------:R-:W-:Y:S02]  /*f260*/  FMNMX.FTZ R3, R54, R3, !PT ;  /* 0x0000000336037209 */ /* 0x000fe40007810000 */
[----:B------:R-:W-:Y:S02]  /*f270*/  ISETP.LT.OR P0, PT, R2, R201, P0 ;  /* 0x000000c90200720c */ /* 0x000fe40000701670 */
[----:B------:R-:W-:Y:S02]  /*f280*/  FMNMX.FTZ R3, R48, R3, !PT ;  /* 0x0000000330037209 */ /* 0x000fe40007810000 */
[----:B------:R-:W-:Y:S02]  /*f290*/  FSEL R247, R42, -INF , !P2 ;  /* 0xff8000002af77808 */ /* 0x000fe40005000000 */
[----:B------:R-:W-:Y:S02]  /*f2a0*/  FSEL R215, R41, -INF , !P0 ;  /* 0xff80000029d77808 */ /* 0x000fe40004000000 */
[----:B------:R-:W-:-:S02]  /*f2b0*/  FMNMX.FTZ R3, R55, R3, !PT ;  /* 0x0000000337037209 */ /* 0x000fc40007810000 */
[C---:B------:R-:W-:Y:S02]  /*f2c0*/  ISETP.GE.AND P1, PT, R2.reuse, R205, PT ;  /* 0x000000cd0200720c */ /* 0x040fe40003f26270 */
[C---:B------:R-:W-:Y:S02]  /*f2d0*/  ISETP.GE.AND P2, PT, R2.reuse, R204, PT ;  /* 0x000000cc0200720c */ /* 0x040fe40003f46270 */
[C---:B------:R-:W-:Y:S02]  /*f2e0*/  ISETP.GE.AND P0, PT, R2.reuse, R203, PT ;  /* 0x000000cb0200720c */ /* 0x040fe40003f06270 */
[----:B------:R-:W-:Y:S02]  /*f2f0*/  FSEL R208, R149, -INF , !P4 ;  /* 0xff80000095d07808 */ /* 0x000fe40006000000 */
[----:B------:R-:W-:Y:S02]  /*f300*/  FMNMX.FTZ R3, R167, R3, !PT ;  /* 0x00000003a7037209 */ /* 0x000fe40007810000 */
[----:B------:R-:W-:-:S02]  /*f310*/  ISETP.LT.OR P1, PT, R2, R200, P1 ;  /* 0x000000c80200720c */ /* 0x000fc40000f21670 */
[C---:B------:R-:W-:Y:S02]  /*f320*/  ISETP.LT.OR P2, PT, R2.reuse, R202, P2 ;  /* 0x000000ca0200720c */ /* 0x040fe40001741670 */
[----:B------:R-:W-:Y:S01]  /*f330*/  ISETP.LT.OR P4, PT, R2, R199, P0 ;  /* 0x000000c70200720c */ /* 0x000fe20000781670 */
[C---:B------:R-:W-:Y:S01]  /*f340*/  VIADD R2, R0.reuse, 0x38 ;  /* 0x0000003800027836 */ /* 0x040fe20000000000 */
[----:B------:R-:W-:Y:S01]  /*f350*/  FMNMX.FTZ R3, R169, R3, !PT ;  /* 0x00000003a9037209 */ /* 0x000fe20007810000 */
[----:B------:R-:W-:Y:S01]  /*f360*/  VIADD R0, R0, 0x39 ;  /* 0x0000003900007836 */ /* 0x000fe20000000000 */
[----:B------:R-:W-:Y:S02]  /*f370*/  FSEL R214, R40, -INF , !P3 ;  /* 0xff80000028d67808 */ /* 0x000fe40005800000 */
[----:B------:R-:W-:Y:S02]  /*f380*/  ISETP.GE.AND P0, PT, R2, R206, PT ;  /* 0x000000ce0200720c */ /* 0x000fe40003f06270 */
[----:B------:R-:W-:-:S02]  /*f390*/  FMNMX.FTZ R3, R168, R3, !PT ;  /* 0x00000003a8037209 */ /* 0x000fc40007810000 */
[----:B------:R-:W-:Y:S02]  /*f3a0*/  ISETP.LT.OR P0, PT, R2, R201, P0 ;  /* 0x000000c90200720c */ /* 0x000fe40000701670 */
[----:B------:R-:W-:Y:S02]  /*f3b0*/  FMNMX.FTZ R4, R177, R3, !PT ;  /* 0x00000003b1047209 */ /* 0x000fe40007810000 */
[----:B------:R-:W-:Y:S02]  /*f3c0*/  FMNMX.FTZ R3, R239, R62, !PT ;  /* 0x0000003eef037209 */ /* 0x000fe40007810000 */
[----:B------:R-:W-:Y:S02]  /*f3d0*/  FSEL R243, R64, -INF , !P0 ;  /* 0xff80000040f37808 */ /* 0x000fe40004000000 */
[----:B------:R-:W-:Y:S02]  /*f3e0*/  ISETP.GE.AND P0, PT, R0, R206, PT ;  /* 0x000000ce0000720c */ /* 0x000fe40003f06270 */
[----:B------:R-:W-:-:S02]  /*f3f0*/  FMNMX.FTZ R4, R214, R4, !PT ;  /* 0x00000004d6047209 */ /* 0x000fc40007810000 */
[----:B------:R-:W-:Y:S02]  /*f400*/  FMNMX.FTZ R3, R63, R3, !PT ;  /* 0x000000033f037209 */ /* 0x000fe40007810000 */
[----:B------:R-:W-:Y:S02]  /*f410*/  ISETP.LT.OR P0, PT, R0, R201, P0 ;  /* 0x000000c90000720c */ /* 0x000fe40000701670 */
[----:B------:R-:W-:Y:S02]  /*f420*/  FMNMX.FTZ R4, R215, R4, !PT ;  /* 0x00000004d7047209 */ /* 0x000fe40007810000 */
[----:B------:R-:W-:Y:S02]  /*f430*/  FMNMX.FTZ R3, R23, R3, !PT ;  /* 0x0000000317037209 */ /* 0x000fe40007810000 */
[----:B------:R-:W-:Y:S02]  /*f440*/  FSEL R244, R65, -INF , !P0 ;  /* 0xff80000041f47808 */ /* 0x000fe40004000000 */
[----:B------:R-:W-:-:S02]  /*f450*/  FMNMX.FTZ R4, R243, R4, !PT ;  /* 0x00000004f3047209 */ /* 0x000fc40007810000 */
[----:B------:R-:W-:Y:S02]  /*f460*/  FMNMX.FTZ R6, R24, R3, !PT ;  /* 0x0000000318067209 */ /* 0x000fe40007810000 */
[----:B------:R-:W-:Y:S02]  /*f470*/  FSEL R248, R43, -INF , !P1 ;  /* 0xff8000002bf87808 */ /* 0x000fe40004800000 */
[----:B------:R-:W-:Y:S01]  /*f480*/  FMNMX.FTZ R3, R238, R25, !PT ;  /* 0x00000019ee037209 */ /* 0x000fe20007810000 */
[----:B------:R-:W-:Y:S01]  /*f490*/  LDSM.16.MT88.4 R40, [R187+0x6000] ;  /* 0x00600000bb28783b */ /* 0x000fe20000004200 */
[----:B------:R-:W-:Y:S02]  /*f4a0*/  ISETP.GE.AND P1, PT, R2, R205, PT ;  /* 0x000000cd0200720c */ /* 0x000fe40003f26270 */
[----:B------:R-:W-:Y:S02]  /*f4b0*/  FMNMX.FTZ R4, R244, R4, !PT ;  /* 0x00000004f4047209 */ /* 0x000fe40007810000 */
[----:B------:R-:W-:-:S02]  /*f4c0*/  FSEL R229, R76, -INF , !P5 ;  /* 0xff8000004ce57808 */ /* 0x000fc40006800000 */
[----:B------:R-:W-:Y:S01]  /*f4d0*/  ISETP.NE.AND P5, PT, R5, RZ, PT ;  /* 0x000000ff0500720c */ /* 0x000fe20003fa5270 */
[----:B------:R-:W1:Y:S01]  /*f4e0*/  SHFL.BFLY PT, R7, R4, 0x2, 0x1f ;  /* 0x0c401f0004077f89 */ /* 0x000e6200000e0000 */
[----:B------:R-:W-:Y:S02]  /*f4f0*/  FMNMX.FTZ R6, R179, R6, !PT ;  /* 0x00000006b3067209 */ /* 0x000fe40007810000 */
[----:B------:R-:W-:Y:S02]  /*f500*/  FMNMX.FTZ R5, R26, R3, !PT ;  /* 0x000000031a057209 */ /* 0x000fe40007810000 */
[----:B------:R-:W-:Y:S02]  /*f510*/  ISETP.LT.OR P1, PT, R2, R200, P1 ;  /* 0x000000c80200720c */ /* 0x000fe40000f21670 */
[----:B------:R-:W-:Y:S02]  /*f520*/  ISETP.GE.AND P0, PT, R0, R205, PT ;  /* 0x000000cd0000720c */ /* 0x000fe40003f06270 */
[----:B------:R-:W-:-:S02]  /*f530*/  FMNMX.FTZ R6, R180, R6, !PT ;  /* 0x00000006b4067209 */ /* 0x000fc40007810000 */
[----:B------:R-:W-:Y:S02]  /*f540*/  FMNMX.FTZ R5, R27, R5, !PT ;  /* 0x000000051b057209 */ /* 0x000fe40007810000 */
[----:B------:R-:W-:Y:S02]  /*f550*/  FSEL R245, R66, -INF , !P1 ;  /* 0xff80000042f57808 */ /* 0x000fe40004800000 */
[----:B------:R-:W-:Y:S02]  /*f560*/  ISETP.GE.AND P1, PT, R2, R203, PT ;  /* 0x000000cb0200720c */ /* 0x000fe40003f26270 */
[----:B------:R-:W-:Y:S02]  /*f570*/  ISETP.LT.OR P0, PT, R0, R200, P0 ;  /* 0x000000c80000720c */ /* 0x000fe40000701670 */
[----:B------:R-:W-:Y:S02]  /*f580*/  FMNMX.FTZ R6, R170, R6, !PT ;  /* 0x00000006aa067209 */ /* 0x000fe40007810000 */
[----:B------:R-:W-:-:S02]  /*f590*/  FMNMX.FTZ R5, R28, R5, !PT ;  /* 0x000000051c057209 */ /* 0x000fc40007810000 */
[----:B------:R-:W-:Y:S02]  /*f5a0*/  ISETP.LT.OR P3, PT, R2, R199, P1 ;  /* 0x000000c70200720c */ /* 0x000fe40000f61670 */
[----:B------:R-:W-:Y:S02]  /*f5b0*/  FSEL R246, R67, -INF , !P0 ;  /* 0xff80000043f67808 */ /* 0x000fe40004000000 */
[C---:B------:R-:W-:Y:S02]  /*f5c0*/  ISETP.GE.AND P1, PT, R0.reuse, R204, PT ;  /* 0x000000cc0000720c */ /* 0x040fe40003f26270 */
[----:B------:R-:W-:Y:S02]  /*f5d0*/  FMNMX.FTZ R6, R171, R6, !PT ;  /* 0x00000006ab067209 */ /* 0x000fe40007810000 */
[----:B------:R-:W-:Y:S02]  /*f5e0*/  ISETP.GE.AND P0, PT, R0, R203, PT ;  /* 0x000000cb0000720c */ /* 0x000fe40003f06270 */
[----:B------:R-:W-:-:S02]  /*f5f0*/  FMNMX.FTZ R5, R57, R5, !PT ;  /* 0x0000000539057209 */ /* 0x000fc40007810000 */
[----:B------:R-:W-:Y:S02]  /*f600*/  FMNMX.FTZ R6, R221, R6, !PT ;  /* 0x00000006dd067209 */ /* 0x000fe40007810000 */
[C---:B------:R-:W-:Y:S02]  /*f610*/  ISETP.LT.OR P1, PT, R0.reuse, R202, P1 ;  /* 0x000000ca0000720c */ /* 0x040fe40000f21670 */
[----:B------:R-:W-:Y:S02]  /*f620*/  ISETP.LT.OR P0, PT, R0, R199, P0 ;  /* 0x000000c70000720c */ /* 0x000fe40000701670 */
        /* <DEDUP_REMOVED lines=8> */
[----:B------:R-:W-:Y:S01]  /*f6b0*/  FSEL R232, R77, -INF , !P2 ;  /* 0xff8000004de87808 */ /* 0x000fe20005000000 */
[----:B------:R-:W-:Y:S01]  /*f6c0*/  SHFL.BFLY PT, R15, R73, 0x1, 0x1f ;  /* 0x0c201f00490f7f89 */ /* 0x000fe200000e0000 */
[----:B------:R-:W-:-:S02]  /*f6d0*/  FMNMX.FTZ R6, R231, R5, !PT ;  /* 0x00000005e7067209 */ /* 0x000fc40007810000 */
[C---:B------:R-:W-:Y:S02]  /*f6e0*/  ISETP.GE.AND P2, PT, R2.reuse, R204, PT ;  /* 0x000000cc0200720c */ /* 0x040fe40003f46270 */
[----:B------:R-:W-:Y:S02]  /*f6f0*/  FMNMX.FTZ R0, R31, R0, !PT ;  /* 0x000000001f007209 */ /* 0x000fe40007810000 */
[----:B------:R-:W-:Y:S02]  /*f700*/  FMNMX.FTZ R4, R181, R4, !PT ;  /* 0x00000004b5047209 */ /* 0x000fe40007810000 */
[----:B------:R-:W-:Y:S02]  /*f710*/  FMNMX.FTZ R6, R247, R6, !PT ;  /* 0x00000006f7067209 */ /* 0x000fe40007810000 */
[----:B------:R-:W-:Y:S01]  /*f720*/  ISETP.LT.OR P2, PT, R2, R202, P2 ;  /* 0x000000ca0200720c */ /* 0x000fe20001741670 */
[----:B------:R-:W-:Y:S01]  /*f730*/  IMAD.WIDE.U32 R2, R9, -0x326172a9, RZ ;  /* 0xcd9e8d5709027825 */ /* 0x000fe200078e00ff */
[----:B------:R-:W-:-:S02]  /*f740*/  FMNMX.FTZ R5, R37, R0, !PT ;  /* 0x0000000025057209 */ /* 0x000fc40007810000 */
[----:B------:R-:W-:Y:S02]  /*f750*/  FMNMX.FTZ R4, R182, R4, !PT ;  /* 0x00000004b6047209 */ /* 0x000fe40007810000 */
[----:B------:R-:W-:Y:S02]  /*f760*/  FMNMX.FTZ R6, R248, R6, !PT ;  /* 0x00000006f8067209 */ /* 0x000fe40007810000 */
[----:B------:R-:W-:Y:S02]  /*f770*/  FSEL R225, R172, -INF , !P2 ;  /* 0xff800000ace17808 */ /* 0x000fe40005000000 */
[----:B------:R-:W-:Y:S02]  /*f780*/  FMNMX.FTZ R7, R165, R5, !PT ;  /* 0x00000005a5077209 */ /* 0x000fe40007810000 */
[----:B------:R-:W-:Y:S02]  /*f790*/  ISETP.NE.AND P2, PT, R8, RZ, PT ;  /* 0x000000ff0800720c */ /* 0x000fe40003f45270 */
[----:B------:R-:W-:-:S02]  /*f7a0*/  LOP3.LUT R18, R3, UR38, R16, 0x96, !PT ;  /* 0x0000002603127c12 */ /* 0x000fc4000f8e9610 */
[----:B------:R-:W-:Y:S02]  /*f7b0*/  LOP3.LUT R8, R3, UR38, R49, 0x96, !PT ;  /* 0x0000002603087c12 */ /* 0x000fe4000f8e9631 */
[----:B------:R-:W-:Y:S02]  /*f7c0*/  FMNMX.FTZ R0, R183, R4, !PT ;  /* 0x00000004b7007209 */ /* 0x000fe40007810000 */
[----:B------:R-:W-:Y:S01]  /*f7d0*/  FMNMX.FTZ R3, R245, R6, !PT ;  /* 0x00000006f5037209 */ /* 0x000fe20007810000 */
[----:B------:R-:W-:Y:S01]  /*f7e0*/  IMAD.WIDE.U32 R4, R8, -0x2daee0ad, RZ ;  /* 0xd2511f5308047825 */ /* 0x000fe200078e00ff */
[----:B------:R-:W-:Y:S02]  /*f7f0*/  FMNMX.FTZ R7, R164, R7, !PT ;  /* 0x00000007a4077209 */ /* 0x000fe40007810000 */
[----:B------:R-:W-:Y:S01]  /*f800*/  FMNMX.FTZ R6, R208, R0, !PT ;  /* 0x00000000d0067209 */ /* 0x000fe20007810000 */
[----:B------:R-:W-:Y:S01]  /*f810*/  IMAD.WIDE.U32 R8, R14, -0x326172a9, RZ ;  /* 0xcd9e8d570e087825 */ /* 0x000fe200078e00ff */
[----:B------:R-:W-:-:S02]  /*f820*/  FMNMX.FTZ R0, R246, R3, !PT ;  /* 0x00000003f6007209 */ /* 0x000fc40007810000 */
[----:B------:R-:W-:Y:S02]  /*f830*/  FMNMX.FTZ R3, R147, R7, !PT ;  /* 0x0000000793037209 */ /* 0x000fe40007810000 */
[----:B------:R-:W-:Y:S02]  /*f840*/  LOP3.LUT R12, R59, UR35, R2, 0x96, !PT ;  /* 0x000000233b0c7c12 */ /* 0x000fe4000f8e9602 */
[----:B------:R-:W-:Y:S02]  /*f850*/  FMNMX.FTZ R3, R166, R3, !PT ;  /* 0x00000003a6037209 */ /* 0x000fe40007810000 */
[----:B------:R-:W-:Y:S01]  /*f860*/  FMNMX.FTZ R6, R229, R6, !PT ;  /* 0x00000006e5067209 */ /* 0x000fe20007810000 */
[----:B------:R-:W-:Y:S01]  /*f870*/  IMAD.WIDE.U32 R12, R12, -0x2daee0ad, RZ ;  /* 0xd2511f530c0c7825 */ /* 0x000fe200078e00ff */
[----:B------:R-:W-:Y:S02]  /*f880*/  FMNMX.FTZ R3, R209, R3, !PT ;  /* 0x00000003d1037209 */ /* 0x000fe40007810000 */
[----:B------:R-:W-:-:S02]  /*f890*/  LOP3.LUT R61, R11, UR38, R16, 0x96, !PT ;  /* 0x000000260b3d7c12 */ /* 0x000fc4000f8e9610 */
[----:B------:R-:W1:Y:S01]  /*f8a0*/  SHFL.BFLY PT, R16, R0, 0x2, 0x1f ;  /* 0x0c401f0000107f89 */ /* 0x000e6200000e0000 */
[----:B------:R-:W-:Y:S02]  /*f8b0*/  FSEL R219, R173, -INF , !P1 ;  /* 0xff800000addb7808 */ /* 0x000fe40004800000 */
[----:B------:R-:W-:Y:S02]  /*f8c0*/  LOP3.LUT R14, R9, UR35, R2, 0x96, !PT ;  /* 0x00000023090e7c12 */ /* 0x000fe4000f8e9602 */
[----:B------:R-:W-:Y:S02]  /*f8d0*/  FSEL R173, R150, -INF , !P2 ;  /* 0xff80000096ad7808 */ /* 0x000fe40005000000 */
[----:B------:R-:W-:Y:S02]  /*f8e0*/  FMNMX.FTZ R2, R211, R3, !PT ;  /* 0x00000003d3027209 */ /* 0x000fe40007810000 */
[----:B------:R-:W-:Y:S02]  /*f8f0*/  FMNMX.FTZ R6, R232, R6, !PT ;  /* 0x00000006e8067209 */ /* 0x000fe40007810000 */
[----:B------:R-:W-:-:S02]  /*f900*/  FSEL R178, R151, -INF , !P5 ;  /* 0xff80000097b27808 */ /* 0x000fc40006800000 */
[----:B------:R-:W-:Y:S02]  /*f910*/  FMNMX.FTZ R2, R173, R2, !PT ;  /* 0x00000002ad027209 */ /* 0x000fe40007810000 */
[----:B------:R-:W-:Y:S02]  /*f920*/  FMNMX.FTZ R6, R225, R6, !PT ;  /* 0x00000006e1067209 */ /* 0x000fe40007810000 */
[----:B------:R-:W-:Y:S02]  /*f930*/  LOP3.LUT R17, R13, UR29, R4, 0x96, !PT ;  /* 0x0000001d0d117c12 */ /* 0x000fe4000f8e9604 */
[----:B------:R-:W-:Y:S02]  /*f940*/  FSEL R218, R78, -INF , !P6 ;  /* 0xff8000004eda7808 */ /* 0x000fe40007000000 */
[----:B------:R-:W-:Y:S01]  /*f950*/  FMNMX.FTZ R4, R178, R2, !PT ;  /* 0x00000002b2047209 */ /* 0x000fe20007810000 */
[----:B------:R-:W-:Y:S01]  /*f960*/  IMAD.WIDE.U32 R2, R18, -0x2daee0ad, RZ ;  /* 0xd2511f5312027825 */ /* 0x000fe200078e00ff */
[----:B------:R-:W-:-:S02]  /*f970*/  FMNMX.FTZ R6, R219, R6, !PT ;  /* 0x00000006db067209 */ /* 0x000fc40007810000 */
[----:B------:R-:W-:Y:S01]  /*f980*/  FSEL R220, R79, -INF , !P4 ;  /* 0xff8000004fdc7808 */ /* 0x000fe20006000000 */
[----:B------:R-:W-:Y:S01]  /*f990*/  IMAD.WIDE.U32 R50, R17, -0x326172a9, RZ ;  /* 0xcd9e8d5711327825 */ /* 0x000fe200078e00ff */
[----:B------:R-:W-:Y:S01]  /*f9a0*/  FMNMX.FTZ R4, R218, R4, !PT ;  /* 0x00000004da047209 */ /* 0x000fe20007810000 */
[----:B------:R-:W2:Y:S01]  /*f9b0*/  SHFL.BFLY PT, R71, R6, 0x2, 0x1f ;  /* 0x0c401f0006477f89 */ /* 0x000ea200000e0000 */
[----:B------:R-:W-:Y:S02]  /*f9c0*/  FSEL R222, R174, -INF , !P3 ;  /* 0xff800000aede7808 */ /* 0x000fe40005800000 */
[----:B------:R-:W-:Y:S02]  /*f9d0*/  FMNMX.FTZ R7, R220, R4, !PT ;  /* 0x00000004dc077209 */ /* 0x000fe40007810000 */
[----:B------:R-:W-:Y:S02]  /*f9e0*/  FSEL R226, R175, -INF , !P0 ;  /* 0xff800000afe27808 */ /* 0x000fe40004000000 */
[----:B------:R-:W-:-:S02]  /*f9f0*/  FMNMX.FTZ R70, R222, R7, !PT ;  /* 0x00000007de467209 */ /* 0x000fc40007810000 */
[----:B-1----:R-:W-:Y:S02]  /*fa00*/  FMNMX.FTZ R0, R0, R16, !PT ;  /* 0x0000001000007209 */ /* 0x002fe40007810000 */
[----:B------:R-:W-:Y:S02]  /*fa10*/  FMNMX.FTZ R70, R226, R70, !PT ;  /* 0x00000046e2467209 */ /* 0x000fe40007810000 */
[----:B------:R-:W-:Y:S01]  /*fa20*/  FMNMX.FTZ R73, R73, R15, !PT ;  /* 0x0000000f49497209 */ /* 0x000fe20007810000 */
[----:B------:R-:W1:Y:S01]  /*fa30*/  SHFL.BFLY PT, R72, R0, 0x1, 0x1f ;  /* 0x0c201f0000487f89 */ /* 0x000e6200000e0000 */
[----:B------:R-:W-:Y:S01]  /*fa40*/  IMAD.WIDE.U32 R14, R14, -0x2daee0ad, RZ ;  /* 0xd2511f530e0e7825 */ /* 0x000fe200078e00ff */
[----:B------:R-:W-:Y:S02]  /*fa50*/  LOP3.LUT R3, R3, UR34, R36, 0x96, !PT ;  /* 0x0000002203037c12 */ /* 0x000fe4000f8e9624 */
[----:B------:R-:W3:Y:S01]  /*fa60*/  SHFL.BFLY PT, R16, R70, 0x2, 0x1f ;  /* 0x0c401f0046107f89 */ /* 0x000ee200000e0000 */
[C---:B------:R-:W-:Y:S01]  /*fa70*/  FMUL.FTZ R13, R73.reuse, UR39 ;  /* 0x00000027490d7c20 */ /* 0x040fe20008410000 */
[----:B------:R-:W-:-:S02]  /*fa80*/  FSETP.NEU.FTZ.AND P3, PT, R73, -INF , PT ;  /* 0xff8000004900780b */ /* 0x000fc40003f7d000 */
[----:B------:R-:W-:Y:S02]  /*fa90*/  LOP3.LUT R15, R15, UR29, R2, 0x96, !PT ;  /* 0x0000001d0f0f7c12 */ /* 0x000fe4000f8e9602 */
[----:B------:R-:W-:Y:S02]  /*faa0*/  FSEL R13, R13, RZ, P3 ;  /* 0x000000ff0d0d7208 */ /* 0x000fe40001800000 */
[----:B--2---:R-:W-:Y:S01]  /*fab0*/  FMNMX.FTZ R71, R6, R71, !PT ;  /* 0x0000004706477209 */ /* 0x004fe20007810000 */
[----:B------:R-:W-:Y:S01]  /*fac0*/  IMAD.WIDE.U32 R44, R15, -0x326172a9, RZ ;  /* 0xcd9e8d570f2c7825 */ /* 0x000fe200078e00ff */
[----:B------:R-:W-:-:S03]  /*fad0*/  LOP3.LUT R5, R5, UR34, R176, 0x96, !PT ;  /* 0x0000002205057c12 */ /* 0x000fc6000f8e96b0 */
[----:B------:R-:W-:Y:S01]  /*fae0*/  FFMA.FTZ R2, R19, UR39, -R13 ;  /* 0x0000002713027c23 */ /* 0x000fe2000801080d */
[----:B------:R-:W-:Y:S01]  /*faf0*/  LOP3.LUT R11, R11, UR38, R49, 0x96, !PT ;  /* 0x000000260b0b7c12 */ /* 0x000fe2000f8e9631 */
[----:B------:R-:W2:Y:S02]  /*fb00*/  SHFL.BFLY PT, R18, R71, 0x1, 0x1f ;  /* 0x0c201f0047127f89 */ /* 0x000ea400000e0000 */
[----:B------:R4:W-:Y:S01]  /*fb10*/  MUFU.EX2 R242, R2 ;  /* 0x0000000200f27308 */ /* 0x0009e20000000800 */
[----:B------:R-:W-:Y:S01]  /*fb20*/  IMAD.WIDE.U32 R4, R5, -0x326172a9, RZ ;  /* 0xcd9e8d5705047825 */ /* 0x000fe200078e00ff */
[----:B-1----:R-:W-:Y:S02]  /*fb30*/  FMNMX.FTZ R72, R0, R72, !PT ;  /* 0x0000004800487209 */ /* 0x002fe40007810000 */
[----:B------:R-:W-:Y:S02]  /*fb40*/  LOP3.LUT R15, R51, UR25, R4, 0x96, !PT ;  /* 0x00000019330f7c12 */ /* 0x000fe4000f8e9604 */
[----:B---3--:R-:W-:Y:S01]  /*fb50*/  FMNMX.FTZ R70, R70, R16, !PT ;  /* 0x0000001046467209 */ /* 0x008fe20007810000 */
[----:B------:R-:W-:Y:S01]  /*fb60*/  FMUL.FTZ R0, R72, UR39 ;  /* 0x0000002748007c20 */ /* 0x000fe20008410000 */
[----:B------:R-:W-:Y:S01]  /*fb70*/  LOP3.LUT R7, R5, UR33, R58, 0x96, !PT ;  /* 0x0000002105077c12 */ /* 0x000fe2000f8e963a */
[----:B------:R-:W-:Y:S01]  /*fb80*/  FFMA.FTZ R5, R20, UR39, -R13 ;  /* 0x0000002714057c23 */ /* 0x000fe2000801080d */
[----:B------:R-:W-:Y:S01]  /*fb90*/  FSETP.NEU.FTZ.AND P2, PT, R72, -INF , PT ;  /* 0xff8000004800780b */ /* 0x000fe20003f5d000 */
[----:B------:R-:W1:Y:S01]  /*fba0*/  SHFL.BFLY PT, R19, R70, 0x1, 0x1f ;  /* 0x0c201f0046137f89 */ /* 0x000e6200000e0000 */
[----:B------:R-:W-:Y:S01]  /*fbb0*/  IMAD.WIDE.U32 R52, R15, -0x2daee0ad, RZ ;  /* 0xd2511f530f347825 */ /* 0x000fe200078e00ff */
[----:B------:R3:W-:Y:S03]  /*fbc0*/  MUFU.EX2 R241, R5 ;  /* 0x0000000500f17308 */ /* 0x0007e60000000800 */
[----:B----4-:R-:W-:Y:S01]  /*fbd0*/  IMAD.WIDE.U32 R2, R3, -0x326172a9, RZ ;  /* 0xcd9e8d5703027825 */ /* 0x010fe200078e00ff */
[----:B--2---:R-:W-:-:S03]  /*fbe0*/  FMNMX.FTZ R71, R71, R18, !PT ;  /* 0x0000001247477209 */ /* 0x004fc60007810000 */
[----:B------:R-:W-:Y:S01]  /*fbf0*/  IMAD.WIDE.U32 R6, R7, -0x2daee0ad, RZ ;  /* 0xd2511f5307067825 */ /* 0x000fe200078e00ff */
[----:B------:R-:W-:Y:S02]  /*fc00*/  LOP3.LUT R3, R3, UR33, R8, 0x96, !PT ;  /* 0x0000002103037c12 */ /* 0x000fe4000f8e9608 */
[----:B------:R-:W-:Y:S02]  /*fc10*/  LOP3.LUT R4, R45, UR25, R2, 0x96, !PT ;  /* 0x000000192d047c12 */ /* 0x000fe4000f8e9602 */
[----:B------:R-:W-:Y:S01]  /*fc20*/  LOP3.LUT R12, R7, UR23, R12, 0x96, !PT ;  /* 0x00000017070c7c12 */ /* 0x000fe2000f8e960c */
[----:B------:R-:W-:Y:S01]  /*fc30*/  IMAD.WIDE.U32 R2, R3, -0x2daee0ad, RZ ;  /* 0xd2511f5303027825 */ /* 0x000fe200078e00ff */
[----:B------:R-:W-:-:S03]  /*fc40*/  FSETP.NEU.FTZ.AND P1, PT, R71, -INF , PT ;  /* 0xff8000004700780b */ /* 0x000fc60003f3d000 */
[--C-:B---3--:R-:W-:Y:S01]  /*fc50*/  FFMA.FTZ R5, R21, UR39, -R13.reuse ;  /* 0x0000002715057c23 */ /* 0x108fe2000801080d */
[----:B------:R-:W-:Y:S01]  /*fc60*/  LOP3.LUT R15, R3, UR23, R14, 0x96, !PT ;  /* 0x00000017030f7c12 */ /* 0x000fe2000f8e960e */
[----:B------:R-:W-:Y:S01]  /*fc70*/  IMAD.WIDE.U32 R46, R4, -0x2daee0ad, RZ ;  /* 0xd2511f53042e7825 */ /* 0x000fe200078e00ff */
[----:B------:R-:W-:Y:S01]  /*fc80*/  FSEL R14, R0, RZ, P2 ;  /* 0x000000ff000e7208 */ /* 0x000fe20001000000 */
[----:B------:R2:W-:Y:S02]  /*fc90*/  MUFU.EX2 R235, R5 ;  /* 0x0000000500eb7308 */ /* 0x0005e40000000800 */
[----:B------:R-:W-:Y:S01]  /*fca0*/  FFMA.FTZ R4, R22, UR39, -R13 ;  /* 0x0000002716047c23 */ /* 0x000fe2000801080d */
[----:B------:R-:W-:Y:S01]  /*fcb0*/  IMAD.WIDE.U32 R38, R12, -0x326172a9, RZ ;  /* 0xcd9e8d570c267825 */ /* 0x000fe200078e00ff */
[----:B------:R-:W-:-:S03]  /*fcc0*/  LOP3.LUT R17, R47, UR20, R2, 0x96, !PT ;  /* 0x000000142f117c12 */ /* 0x000fc6000f8e9602 */
[--C-:B------:R-:W-:Y:S01]  /*fcd0*/  FFMA.FTZ R0, R23, UR39, -R14.reuse ;  /* 0x0000002717007c23 */ /* 0x100fe2000801080e */
[----:B------:R-:W-:Y:S01]  /*fce0*/  FFMA.FTZ R2, R24, UR39, -R14 ;  /* 0x0000002718027c23 */ /* 0x000fe2000801080e */
[----:B------:R-:W-:Y:S01]  /*fcf0*/  IMAD.WIDE.U32 R34, R15, -0x326172a9, RZ ;  /* 0xcd9e8d570f227825 */ /* 0x000fe200078e00ff */
[----:B-1----:R-:W-:Y:S01]  /*fd00*/  FMNMX.FTZ R70, R70, R19, !PT ;  /* 0x0000001346467209 */ /* 0x002fe20007810000 */
[----:B------:R1:W-:Y:S03]  /*fd10*/  MUFU.EX2 R234, R4 ;  /* 0x0000000400ea7308 */ /* 0x0003e60000000800 */
[----:B------:R-:W-:-:S05]  /*fd20*/  FSETP.NEU.FTZ.AND P0, PT, R70, -INF , PT ;  /* 0xff8000004600780b */ /* 0x000fca0003f1d000 */
[----:B------:R3:W-:Y:S01]  /*fd30*/  MUFU.EX2 R212, R0 ;  /* 0x0000000000d47308 */ /* 0x0007e20000000800 */
[----:B--2---:R-:W-:-:S07]  /*fd40*/  LOP3.LUT R5, R53, UR20, R6, 0x96, !PT ;  /* 0x0000001435057c12 */ /* 0x004fce000f8e9606 */
[----:B------:R2:W4:Y:S01]  /*fd50*/  MUFU.EX2 R213, R2 ;  /* 0x0000000200d57308 */ /* 0x0005220000000800 */
[----:B-1----:R-:W-:-:S03]  /*fd60*/  IMAD.WIDE.U32 R4, R5, -0x326172a9, RZ ;  /* 0xcd9e8d5705047825 */ /* 0x002fc600078e00ff */
[C---:B------:R-:W-:Y:S02]  /*fd70*/  LOP3.LUT R3, R4.reuse, 0xffff, RZ, 0xc0, !PT ;  /* 0x0000ffff04037812 */ /* 0x040fe400078ec0ff */
[----:B------:R-:W-:Y:S01]  /*fd80*/  SHF.R.U32.HI R15, RZ, 0x18, R4 ;  /* 0x00000018ff0f7819 */ /* 0x000fe20000011604 */
[----:B---3--:R-:W-:Y:S01]  /*fd90*/  FMUL.FTZ R0, R71, UR39 ;  /* 0x0000002747007c20 */ /* 0x008fe20008410000 */
[----:B------:R-:W-:Y:S02]  /*fda0*/  SHF.R.U32.HI R7, RZ, 0x8, R3 ;  /* 0x00000008ff077819 */ /* 0x000fe40000011603 */
[----:B------:R-:W-:Y:S02]  /*fdb0*/  LOP3.LUT R16, R4, 0xff, RZ, 0xc0, !PT ;  /* 0x000000ff04107812 */ /* 0x000fe400078ec0ff */
[----:B------:R-:W-:Y:S02]  /*fdc0*/  FSEL R0, R0, RZ, P1 ;  /* 0x000000ff00007208 */ /* 0x000fe40000800000 */
[----:B------:R-:W-:-:S02]  /*fdd0*/  PRMT R23, R16, 0x5410, R7 ;  /* 0x0000541010177816 */ /* 0x000fc40000000007 */
[----:B--2---:R-:W-:Y:S01]  /*fde0*/  SHF.R.U32.HI R2, RZ, 0x10, R4 ;  /* 0x00000010ff027819 */ /* 0x004fe20000011604 */
[----:B------:R-:W-:Y:S01]  /*fdf0*/  FFMA.FTZ R12, R25, UR39, -R0 ;  /* 0x00000027190c7c23 */ /* 0x000fe20008010800 */
[----:B------:R-:W-:Y:S01]  /*fe00*/  LOP3.LUT R4, R5, UR16, R38, 0x96, !PT ;  /* 0x0000001005047c12 */ /* 0x000fe2000f8e9626 */
[--C-:B------:R-:W-:Y:S01]  /*fe10*/  FFMA.FTZ R7, R28, UR39, -R0.reuse ;  /* 0x000000271c077c23 */ /* 0x100fe20008010800 */
[----:B------:R-:W-:Y:S01]  /*fe20*/  LOP3.LUT R6, R2, 0xff, RZ, 0xc0, !PT ;  /* 0x000000ff02067812 */ /* 0x000fe200078ec0ff */
[----:B------:R-:W-:Y:S01]  /*fe30*/  IMAD.WIDE.U32 R2, R17, -0x326172a9, RZ ;  /* 0xcd9e8d5711027825 */ /* 0x000fe200078e00ff */
[----:B------:R1:W-:Y:S01]  /*fe40*/  MUFU.EX2 R233, R12 ;  /* 0x0000000c00e97308 */ /* 0x0003e20000000800 */
[----:B------:R-:W-:Y:S02]  /*fe50*/  LOP3.LUT R16, R4, 0xff, RZ, 0xc0, !PT ;  /* 0x000000ff04107812 */ /* 0x000fe400078ec0ff */
[----:B------:R-:W-:Y:S01]  /*fe60*/  PRMT R22, R6, 0x5410, R15 ;  /* 0x0000541006167816 */ /* 0x000fe2000000000f */
[----:B------:R-:W-:Y:S01]  /*fe70*/  FFMA.FTZ R6, R26, UR39, -R0 ;  /* 0x000000271a067c23 */ /* 0x000fe20008010800 */
[----:B------:R-:W-:-:S02]  /*fe80*/  LOP3.LUT R17, R2, 0xffff, RZ, 0xc0, !PT ;  /* 0x0000ffff02117812 */ /* 0x000fc400078ec0ff */
[----:B------:R-:W-:Y:S01]  /*fe90*/  LOP3.LUT R18, R2, 0xff, RZ, 0xc0, !PT ;  /* 0x000000ff02127812 */ /* 0x000fe200078ec0ff */
[----:B------:R2:W-:Y:S01]  /*fea0*/  MUFU.EX2 R154, R6 ;  /* 0x00000006009a7308 */ /* 0x0005e20000000800 */
[--C-:B------:R-:W-:Y:S02]  /*feb0*/  SHF.R.U32.HI R20, RZ, 0x10, R2.reuse ;  /* 0x00000010ff147819 */ /* 0x100fe40000011602 */
[----:B------:R-:W-:Y:S02]  /*fec0*/  SHF.R.U32.HI R21, RZ, 0x18, R2 ;  /* 0x00000018ff157819 */ /* 0x000fe40000011602 */
[----:B------:R-:W-:Y:S02]  /*fed0*/  LOP3.LUT R2, R4, 0xffff, RZ, 0xc0, !PT ;  /* 0x0000ffff04027812 */ /* 0x000fe400078ec0ff */
[----:B------:R-:W-:Y:S01]  /*fee0*/  LOP3.LUT R5, R3, UR16, R34, 0x96, !PT ;  /* 0x0000001003057c12 */ /* 0x000fe2000f8e9622 */
[----:B------:R-:W-:Y:S01]  /*fef0*/  FFMA.FTZ R3, R27, UR39, -R0 ;  /* 0x000000271b037c23 */ /* 0x000fe20008010800 */
[----:B-1----:R-:W-:Y:S01]  /*ff00*/  FMUL.FTZ R12, R70, UR39 ;  /* 0x00000027460c7c20 */ /* 0x002fe20008410000 */
[----:B------:R-:W-:Y:S01]  /*ff10*/  SHF.R.U32.HI R15, RZ, 0x18, R4 ;  /* 0x00000018ff0f7819 */ /* 0x000fe20000011604 */
[----:B------:R1:W-:Y:S01]  /*ff20*/  MUFU.EX2 R210, R7 ;  /* 0x0000000700d27308 */ /* 0x0003e20000000800 */
[----:B------:R-:W-:Y:S02]  /*ff30*/  LDSM.16.MT88.4 R24, [R188+0x6000] ;  /* 0x00600000bc18783b */ /* 0x000fe40000004200 */
[----:B------:R-:W-:-:S02]  /*ff40*/  FSEL R12, R12, RZ, P0 ;  /* 0x000000ff0c0c7208 */ /* 0x000fc40000000000 */
[----:B--2---:R-:W-:Y:S02]  /*ff50*/  SHF.R.U32.HI R6, RZ, 0x10, R4 ;  /* 0x00000010ff067819 */ /* 0x004fe40000011604 */
[----:B------:R-:W-:Y:S01]  /*ff60*/  SHF.R.U32.HI R4, RZ, 0x8, R2 ;  /* 0x00000008ff047819 */ /* 0x000fe20000011602 */
[----:B------:R2:W3:Y:S01]  /*ff70*/  MUFU.EX2 R152, R3 ;  /* 0x0000000300987308 */ /* 0x0004e20000000800 */
[----:B------:R-:W-:Y:S02]  /*ff80*/  SHF.R.U32.HI R2, RZ, 0x8, R17 ;  /* 0x00000008ff027819 */ /* 0x000fe40000011611 */
[----:B------:R-:W-:Y:S02]  /*ff90*/  PRMT R29, R16, 0x5410, R4 ;  /* 0x00005410101d7816 */ /* 0x000fe40000000004 */
[----:B------:R-:W-:Y:S01]  /*ffa0*/  PRMT R16, R18, 0x5410, R2 ;  /* 0x0000541012107816 */ /* 0x000fe20000000002 */
[----:B------:R-:W-:Y:S01]  /*ffb0*/  FFMA.FTZ R2, R30, UR39, -R12 ;  /* 0x000000271e027c23 */ /* 0x000fe2000801080c */
[----:B-1----:R-:W-:-:S03]  /*ffc0*/  LOP3.LUT R7, R20, 0xff, RZ, 0xc0, !PT ;  /* 0x000000ff14077812 */ /* 0x002fc600078ec0ff */
[----:B------:R1:W-:Y:S01]  /*ffd0*/  MUFU.EX2 R228, R2 ;  /* 0x0000000200e47308 */ /* 0x0003e20000000800 */
[----:B------:R-:W-:Y:S02]  /*ffe0*/  PRMT R7, R7, 0x5410, R21 ;  /* 0x0000541007077816 */ /* 0x000fe40000000015 */
[----:B--2---:R-:W-:Y:S02]  /*fff0*/  LOP3.LUT R3, R6, 0xff, RZ, 0xc0, !PT ;  /* 0x000000ff06037812 */ /* 0x004fe400078ec0ff */
[----:B------:R-:W-:Y:S02]  /*10000*/  SHF.R.U32.HI R6, RZ, 0x18, R5 ;  /* 0x00000018ff067819 */ /* 0x000fe40000011605 */
[----:B------:R-:W-:Y:S02]  /*10010*/  PRMT R32, R3, 0x5410, R15 ;  /* 0x0000541003207816 */ /* 0x000fe4000000000f */
[C---:B------:R-:W-:Y:S02]  /*10020*/  LOP3.LUT R3, R5.reuse, 0xffff, RZ, 0xc0, !PT ;  /* 0x0000ffff05037812 */ /* 0x040fe400078ec0ff */
[----:B------:R-:W-:-:S02]  /*10030*/  LOP3.LUT R15, R5, 0xff, RZ, 0xc0, !PT ;  /* 0x000000ff050f7812 */ /* 0x000fc400078ec0ff */
[----:B-1----:R-:W-:Y:S01]  /*10040*/  SHF.R.U32.HI R2, RZ, 0x10, R5 ;  /* 0x00000010ff027819 */ /* 0x002fe20000011605 */
[----:B------:R-:W-:Y:S01]  /*10050*/  FFMA.FTZ R5, R31, UR39, -R12 ;  /* 0x000000271f057c23 */ /* 0x000fe2000801080c */
[----:B------:R-:W-:Y:S02]  /*10060*/  SHF.R.U32.HI R4, RZ, 0x8, R3 ;  /* 0x00000008ff047819 */ /* 0x000fe40000011603 */
[----:B------:R-:W-:Y:S01]  /*10070*/  FSEL R3, R73, RZ, P3 ;  /* 0x000000ff49037208 */ /* 0x000fe20001800000 */
[----:B------:R1:W-:Y:S01]  /*10080*/  MUFU.EX2 R230, R5 ;  /* 0x0000000500e67308 */ /* 0x0003e20000000800 */
[----:B------:R-:W-:Y:S02]  /*10090*/  LOP3.LUT R2, R2, 0xff, RZ, 0xc0, !PT ;  /* 0x000000ff02027812 */ /* 0x000fe400078ec0ff */
[----:B------:R-:W-:Y:S01]  /*100a0*/  PRMT R28, R15, 0x5410, R4 ;  /* 0x000054100f1c7816 */ /* 0x000fe20000000004 */
[----:B------:R-:W-:Y:S01]  /*100b0*/  FADD.FTZ R33, R240, -R3 ;  /* 0x80000003f0217221 */ /* 0x000fe20000010000 */
[----:B------:R-:W-:Y:S01]  /*100c0*/  PRMT R17, R2, 0x5410, R6 ;  /* 0x0000541002117816 */ /* 0x000fe20000000006 */
[----:B------:R-:W-:Y:S01]  /*100d0*/  FFMA.FTZ R2, R37, UR39, -R12 ;  /* 0x0000002725027c23 */ /* 0x000fe2000801080c */
[----:B------:R-:W-:-:S02]  /*100e0*/  FSEL R4, R72, RZ, P2 ;  /* 0x000000ff48047208 */ /* 0x000fc40001000000 */
[----:B------:R-:W-:Y:S01]  /*100f0*/  FSEL R3, R71, RZ, P1 ;  /* 0x000000ff47037208 */ /* 0x000fe20000800000 */
[----:B------:R2:W5:Y:S01]  /*10100*/  MUFU.EX2 R227, R2 ;  /* 0x0000000200e37308 */ /* 0x0005620000000800 */
[----:B------:R-:W-:Y:S01]  /*10110*/  PRMT R240, R236, 0x7054, R236 ;  /* 0x00007054ecf07816 */ /* 0x000fe200000000ec */
[----:B------:R-:W-:Y:S02]  /*10120*/  FADD.FTZ R34, R239, -R4 ;  /* 0x80000004ef227221 */ /* 0x000fe40000010000 */
[----:B------:R-:W-:Y:S01]  /*10130*/  FADD.FTZ R6, R238, -R3 ;  /* 0x80000003ee067221 */ /* 0x000fe20000010000 */
[----:B------:R-:W-:Y:S01]  /*10140*/  FFMA.FTZ R3, R60, UR39, -R12 ;  /* 0x000000273c037c23 */ /* 0x000fe2000801080c */
[--C-:B------:R-:W-:Y:S02]  /*10150*/  HSET2.LE.AND R4, R22, R240.reuse, PT ;  /* 0x000000f016047233 */ /* 0x100fe40003803000 */
[----:B-1----:R-:W-:Y:S01]  /*10160*/  FSEL R5, R70, RZ, P0 ;  /* 0x000000ff46057208 */ /* 0x002fe20000000000 */
[----:B------:R1:W-:Y:S01]  /*10170*/  MUFU.EX2 R69, R3 ;  /* 0x0000000300457308 */ /* 0x0003e20000000800 */
[----:B------:R-:W-:Y:S01]  /*10180*/  FMUL.FTZ R6, R6, UR39 ;  /* 0x0000002706067c20 */ /* 0x000fe20008410000 */
[----:B------:R-:W-:-:S02]  /*10190*/  HSET2.LE.AND R7, R7, R240, PT ;  /* 0x000000f007077233 */ /* 0x000fc40003803000 */
[----:B------:R-:W-:Y:S01]  /*101a0*/  FADD.FTZ R15, R237, -R5 ;  /* 0x80000005ed0f7221 */ /* 0x000fe20000010000 */
[----:B----4-:R-:W-:Y:S02]  /*101b0*/  F2FP.BF16.F32.PACK_AB R5, R213, R212 ;  /* 0x000000d4d505723e */ /* 0x010fe400000010ff */
[----:B--2---:R-:W-:Y:S01]  /*101c0*/  HSET2.LE.AND R2, R23, R240, PT ;  /* 0x000000f017027233 */ /* 0x004fe20003803000 */
[----:B------:R-:W2:Y:S01]  /*101d0*/  MUFU.EX2 R145, R6 ;  /* 0x0000000600917308 */ /* 0x000ea20000000800 */
[----:B------:R-:W4:Y:S01]  /*101e0*/  LDSM.16.MT88.4 R20, [R185+0x6000] ;  /* 0x00600000b914783b */ /* 0x000f220000004200 */
[----:B------:R-:W-:Y:S01]  /*101f0*/  LOP3.LUT R19, R4, R5, RZ, 0xc0, !PT ;  /* 0x0000000504137212 */ /* 0x000fe200078ec0ff */
[----:B------:R-:W-:Y:S01]  /*10200*/  FMUL.FTZ R15, R15, UR39 ;  /* 0x000000270f0f7c20 */ /* 0x000fe20008410000 */
[----:B---3--:R-:W-:Y:S02]  /*10210*/  F2FP.BF16.F32.PACK_AB R4, R210, R152 ;  /* 0x00000098d204723e */ /* 0x008fe400000010ff */
[----:B-----5:R-:W-:-:S02]  /*10220*/  F2FP.BF16.F32.PACK_AB R5, R227, R230 ;  /* 0x000000e6e305723e */ /* 0x020fc400000010ff */
[----:B-1----:R-:W-:Y:S01]  /*10230*/  F2FP.BF16.F32.PACK_AB R3, R234, R235 ;  /* 0x000000ebea03723e */ /* 0x002fe200000010ff */
[----:B------:R-:W1:Y:S01]  /*10240*/  MUFU.EX2 R144, R15 ;  /* 0x0000000f00907308 */ /* 0x000e620000000800 */
[----:B------:R-:W-:Y:S02]  /*10250*/  LOP3.LUT R7, R7, R5, RZ, 0xc0, !PT ;  /* 0x0000000507077212 */ /* 0x000fe400078ec0ff */
[----:B------:R-:W-:Y:S02]  /*10260*/  LOP3.LUT R18, R2, R3, RZ, 0xc0, !PT ;  /* 0x0000000302127212 */ /* 0x000fe400078ec0ff */
[--C-:B------:R-:W-:Y:S02]  /*10270*/  HSET2.LE.AND R2, R29, R240.reuse, PT ;  /* 0x000000f01d027233 */ /* 0x100fe40003803000 */
[----:B------:R-:W-:Y:S01]  /*10280*/  F2FP.BF16.F32.PACK_AB R3, R241, R242 ;  /* 0x000000f2f103723e */ /* 0x000fe200000010ff */
[-C--:B--2---:R-:W-:Y:S01]  /*10290*/  FMUL.FTZ R92, R92, R145.reuse ;  /* 0x000000915c5c7220 */ /* 0x084fe20000410000 */
[--C-:B------:R-:W-:Y:S01]  /*102a0*/  HSET2.LE.AND R6, R16, R240.reuse, PT ;  /* 0x000000f010067233 */ /* 0x100fe20003803000 */
[----:B------:R-:W-:Y:S01]  /*102b0*/  FMUL.FTZ R93, R93, R145 ;  /* 0x000000915d5d7220 */ /* 0x000fe20000410000 */
[----:B------:R-:W-:Y:S01]  /*102c0*/  LOP3.LUT R16, R2, R3, RZ, 0xc0, !PT ;  /* 0x0000000302107212 */ /* 0x000fe200078ec0ff */
[-C--:B------:R-:W-:Y:S01]  /*102d0*/  FMUL.FTZ R96, R96, R145.reuse ;  /* 0x0000009160607220 */ /* 0x080fe20000410000 */
[--C-:B------:R-:W-:Y:S01]  /*102e0*/  HSET2.LE.AND R2, R28, R240.reuse, PT ;  /* 0x000000f01c027233 */ /* 0x100fe20003803000 */
[----:B------:R-:W-:Y:S01]  /*102f0*/  FMUL.FTZ R97, R97, R145 ;  /* 0x0000009161617220 */ /* 0x000fe20000410000 */
[----:B------:R-:W-:Y:S01]  /*10300*/  LOP3.LUT R6, R6, R4, RZ, 0xc0, !PT ;  /* 0x0000000406067212 */ /* 0x000fe200078ec0ff */
[--C-:B------:R-:W-:Y:S01]  /*10310*/  FFMA.FTZ R4, R56, UR39, -R13.reuse ;  /* 0x0000002738047c23 */ /* 0x100fe2000801080d */
[----:B------:R-:W2:Y:S01]  /*10320*/  LDSM.16.MT88.4 R28, [R186+0x6000] ;  /* 0x00600000ba1c783b */ /* 0x000ea20000004200 */
[----:B------:R-:W-:Y:S01]  /*10330*/  F2FP.BF16.F32.PACK_AB R3, R154, R233 ;  /* 0x000000e99a03723e */ /* 0x000fe200000010ff */
[----:B------:R-:W-:Y:S01]  /*10340*/  IMAD.MOV.U32 R56, RZ, RZ, R252 ;  /* 0x000000ffff387224 */ /* 0x000fe200078e00fc */
[----:B------:R3:W-:Y:S01]  /*10350*/  MUFU.EX2 R217, R4 ;  /* 0x0000000400d97308 */ /* 0x0007e20000000800 */
[----:B------:R-:W-:Y:S01]  /*10360*/  HSET2.LE.AND R5, R17, R240, PT ;  /* 0x000000f011057233 */ /* 0x000fe20003803000 */
[----:B-1----:R-:W-:Y:S01]  /*10370*/  FMUL.FTZ R94, R94, R144 ;  /* 0x000000905e5e7220 */ /* 0x002fe20000410000 */
[----:B------:R-:W-:Y:S01]  /*10380*/  F2FP.BF16.F32.PACK_AB R15, R69, R228 ;  /* 0x000000e4450f723e */ /* 0x000fe200000010ff */
[-C--:B------:R-:W-:Y:S01]  /*10390*/  FMUL.FTZ R95, R95, R144.reuse ;  /* 0x000000905f5f7220 */ /* 0x080fe20000410000 */
[-C--:B------:R-:W-:Y:S01]  /*103a0*/  FMUL.FTZ R98, R98, R144.reuse ;  /* 0x0000009062627220 */ /* 0x080fe20000410000 */
[----:B------:R-:W-:Y:S01]  /*103b0*/  FMUL.FTZ R99, R99, R144 ;  /* 0x0000009063637220 */ /* 0x000fe20000410000 */
[----:B------:R-:W-:Y:S01]  /*103c0*/  LOP3.LUT R5, R5, R15, RZ, 0xc0, !PT ;  /* 0x0000000f05057212 */ /* 0x000fe200078ec0ff */
[----:B------:R-:W-:Y:S01]  /*103d0*/  FFMA.FTZ R15, R54, UR39, -R13 ;  /* 0x00000027360f7c23 */ /* 0x000fe2000801080d */
[----:B------:R-:W-:-:S02]  /*103e0*/  IMAD.MOV.U32 R54, RZ, RZ, R68 ;  /* 0x000000ffff367224 */ /* 0x000fc400078e0044 */
[-C--:B------:R-:W-:Y:S01]  /*103f0*/  FMUL.FTZ R80, R80, R145.reuse ;  /* 0x0000009150507220 */ /* 0x080fe20000410000 */
[-C--:B------:R-:W-:Y:S01]  /*10400*/  FMUL.FTZ R81, R81, R145.reuse ;  /* 0x0000009151517220 */ /* 0x080fe20000410000 */
[-C--:B------:R-:W-:Y:S01]  /*10410*/  FMUL.FTZ R82, R82, R144.reuse ;  /* 0x0000009052527220 */ /* 0x080fe20000410000 */
[-C--:B------:R-:W-:Y:S01]  /*10420*/  FMUL.FTZ R83, R83, R144.reuse ;  /* 0x0000009053537220 */ /* 0x080fe20000410000 */
[-C--:B------:R-:W-:Y:S01]  /*10430*/  FMUL.FTZ R124, R124, R145.reuse ;  /* 0x000000917c7c7220 */ /* 0x080fe20000410000 */
[----:B------:R-:W-:Y:S01]  /*10440*/  FMUL.FTZ R125, R125, R145 ;  /* 0x000000917d7d7220 */ /* 0x000fe20000410000 */
[----:B------:R-:W-:Y:S01]  /*10450*/  FMUL.FTZ R126, R126, R144 ;  /* 0x000000907e7e7220 */ /* 0x000fe20000410000 */
[----:B---3--:R-:W-:Y:S01]  /*10460*/  LOP3.LUT R4, R2, R3, RZ, 0xc0, !PT ;  /* 0x0000000302047212 */ /* 0x008fe200078ec0ff */
[----:B------:R-:W-:Y:S01]  /*10470*/  FFMA.FTZ R2, R62, UR39, -R14 ;  /* 0x000000273e027c23 */ /* 0x000fe2000801080e */
[----:B------:R-:W-:Y:S01]  /*10480*/  HSET2.LE.AND R3, R32, R240, PT ;  /* 0x000000f020037233 */ /* 0x000fe20003803000 */
[----:B------:R-:W-:-:S02]  /*10490*/  IMAD.MOV.U32 R32, RZ, RZ, R216 ;  /* 0x000000ffff207224 */ /* 0x000fc400078e00d8 */
[-C--:B------:R-:W-:Y:S01]  /*104a0*/  FMUL.FTZ R127, R127, R144.reuse ;  /* 0x000000907f7f7220 */ /* 0x080fe20000410000 */
[----:B------:R1:W-:Y:S01]  /*104b0*/  MUFU.EX2 R216, R2 ;  /* 0x0000000200d87308 */ /* 0x0003e20000000800 */
[-C--:B------:R-:W-:Y:S01]  /*104c0*/  FMUL.FTZ R108, R108, R145.reuse ;  /* 0x000000916c6c7220 */ /* 0x080fe20000410000 */
[C---:B----4-:R-:W-:Y:S01]  /*104d0*/  HMMA.16816.F32.BF16 R156, R4.reuse, R22, R92 ;  /* 0x00000016049c723c */ /* 0x050fe2000004185c */
[-C--:B------:R-:W-:Y:S01]  /*104e0*/  FMUL.FTZ R109, R109, R145.reuse ;  /* 0x000000916d6d7220 */ /* 0x080fe20000410000 */
[-C--:B------:R-:W-:Y:S01]  /*104f0*/  FMUL.FTZ R110, R110, R144.reuse ;  /* 0x000000906e6e7220 */ /* 0x080fe20000410000 */
[-C--:B------:R-:W-:Y:S01]  /*10500*/  FMUL.FTZ R111, R111, R144.reuse ;  /* 0x000000906f6f7220 */ /* 0x080fe20000410000 */
[-C--:B------:R-:W-:Y:S01]  /*10510*/  FMUL.FTZ R112, R112, R145.reuse ;  /* 0x0000009170707220 */ /* 0x080fe20000410000 */
[-C--:B------:R-:W-:Y:S01]  /*10520*/  FMUL.FTZ R113, R113, R145.reuse ;  /* 0x0000009171717220 */ /* 0x080fe20000410000 */
[----:B------:R-:W-:Y:S01]  /*10530*/  HMMA.16816.F32.BF16 R92, R4, R24, R96 ;  /* 0x00000018045c723c */ /* 0x000fe20000041860 */
[-C--:B------:R-:W-:Y:S01]  /*10540*/  FMUL.FTZ R114, R114, R144.reuse ;  /* 0x0000009072727220 */ /* 0x080fe20000410000 */
[-C--:B------:R-:W-:Y:S01]  /*10550*/  FMUL.FTZ R115, R115, R144.reuse ;  /* 0x0000009073737220 */ /* 0x080fe20000410000 */
[-C--:B------:R-:W-:Y:S01]  /*10560*/  FMUL.FTZ R128, R128, R145.reuse ;  /* 0x0000009180807220 */ /* 0x080fe20000410000 */
[----:B------:R-:W-:Y:S01]  /*10570*/  FMUL.FTZ R129, R129, R145 ;  /* 0x0000009181817220 */ /* 0x000fe20000410000 */
[-C--:B------:R-:W-:Y:S01]  /*10580*/  FMUL.FTZ R130, R130, R144.reuse ;  /* 0x0000009082827220 */ /* 0x080fe20000410000 */
[----:B------:R-:W-:Y:S01]  /*10590*/  FMUL.FTZ R131, R131, R144 ;  /* 0x0000009083837220 */ /* 0x000fe20000410000 */
[----:B------:R-:W-:-:S02]  /*105a0*/  IMAD.MOV.U32 R96, RZ, RZ, R69 ;  /* 0x000000ffff607224 */ /* 0x000fc400078e0045 */
[-C--:B------:R-:W-:Y:S01]  /*105b0*/  FMUL.FTZ R136, R136, R145.reuse ;  /* 0x0000009188887220 */ /* 0x080fe20000410000 */
[----:B-1----:R-:W-:Y:S01]  /*105c0*/  FFMA.FTZ R2, R63, UR39, -R14 ;  /* 0x000000273f027c23 */ /* 0x002fe2000801080e */
[----:B------:R-:W-:Y:S01]  /*105d0*/  FMUL.FTZ R137, R137, R145 ;  /* 0x0000009189897220 */ /* 0x000fe20000410000 */
[-C--:B------:R-:W-:Y:S01]  /*105e0*/  FMUL.FTZ R138, R138, R144.reuse ;  /* 0x000000908a8a7220 */ /* 0x080fe20000410000 */
[----:B------:R-:W-:Y:S01]  /*105f0*/  FMUL.FTZ R139, R139, R144 ;  /* 0x000000908b8b7220 */ /* 0x000fe20000410000 */
[----:B------:R1:W-:Y:S01]  /*10600*/  MUFU.EX2 R252, R2 ;  /* 0x0000000200fc7308 */ /* 0x0003e20000000800 */
[C---:B------:R-:W-:Y:S01]  /*10610*/  HMMA.16816.F32.BF16 R160, R4.reuse, R20, R80 ;  /* 0x0000001404a0723c */ /* 0x040fe20000041850 */
[----:B------:R-:W-:Y:S02]  /*10620*/  IMAD.MOV.U32 R98, RZ, RZ, R212 ;  /* 0x000000ffff627224 */ /* 0x000fe400078e00d4 */
[----:B------:R-:W-:Y:S02]  /*10630*/  IMAD.MOV.U32 R97, RZ, RZ, R152 ;  /* 0x000000ffff617224 */ /* 0x000fe400078e0098 */
[----:B------:R-:W-:Y:S01]  /*10640*/  IMAD.MOV.U32 R99, RZ, RZ, R251 ;  /* 0x000000ffff637224 */ /* 0x000fe200078e00fb */
[C---:B--2---:R-:W-:Y:S06]  /*10650*/  HMMA.16816.F32.BF16 R80, R4.reuse, R30, R124 ;  /* 0x0000001e0450723c */ /* 0x044fec000004187c */
[----:B------:R-:W-:Y:S01]  /*10660*/  HMMA.16816.F32.BF16 R148, R4, R28, R112 ;  /* 0x0000001c0494723c */ /* 0x000fe20000041870 */
[----:B------:R-:W-:-:S02]  /*10670*/  IMAD.MOV.U32 R127, RZ, RZ, R213 ;  /* 0x000000ffff7f7224 */ /* 0x000fc400078e00d5 */
[----:B------:R2:W-:Y:S01]  /*10680*/  MUFU.EX2 R213, R15 ;  /* 0x0000000f00d57308 */ /* 0x0005e20000000800 */
[----:B-1----:R-:W-:Y:S01]  /*10690*/  FMUL.FTZ R2, R33, UR39 ;  /* 0x0000002721027c20 */ /* 0x002fe20008410000 */
[----:B------:R-:W-:Y:S01]  /*106a0*/  IMAD.MOV.U32 R33, RZ, RZ, R154 ;  /* 0x000000ffff217224 */ /* 0x000fe200078e009a */
[C---:B------:R-:W-:Y:S01]  /*106b0*/  HMMA.16816.F32.BF16 R128, R4.reuse, R40, R128 ;  /* 0x000000280480723c */ /* 0x040fe20000041880 */
[----:B------:R-:W-:Y:S02]  /*106c0*/  IMAD.MOV.U32 R126, RZ, RZ, R210 ;  /* 0x000000ffff7e7224 */ /* 0x000fe400078e00d2 */
[----:B------:R-:W-:Y:S02]  /*106d0*/  IMAD.MOV.U32 R125, RZ, RZ, R33 ;  /* 0x000000ffff7d7224 */ /* 0x000fe400078e0021 */
[----:B------:R1:W3:Y:S01]  /*106e0*/  MUFU.EX2 R69, R2 ;  /* 0x0000000200457308 */ /* 0x0002e20000000800 */
[----:B------:R-:W-:Y:S01]  /*106f0*/  HMMA.16816.F32.BF16 R152, R4, R26, R108 ;  /* 0x0000001a0498723c */ /* 0x000fe2000004186c */
[----:B------:R-:W-:-:S05]  /*10700*/  IMAD.MOV.U32 R124, RZ, RZ, R96 ;  /* 0x000000ffff7c7224 */ /* 0x000fca00078e0060 */
[----:B------:R-:W-:Y:S01]  /*10710*/  HMMA.16816.F32.BF16 R76, R4, R42, R136 ;  /* 0x0000002a044c723c */ /* 0x000fe20000041888 */
[----:B--2---:R-:W-:-:S06]  /*10720*/  LOP3.LUT R15, R59, UR35, R10, 0x96, !PT ;  /* 0x000000233b0f7c12 */ /* 0x004fcc000f8e960a */
[----:B------:R-:W-:Y:S01]  /*10730*/  IMAD.WIDE.U32 R4, R11, -0x2daee0ad, RZ ;  /* 0xd2511f530b047825 */ /* 0x000fe200078e00ff */
[----:B------:R-:W-:-:S03]  /*10740*/  LOP3.LUT R6, R9, UR35, R10, 0x96, !PT ;  /* 0x0000002309067c12 */ /* 0x000fc6000f8e960a */
[----:B-1----:R-:W-:Y:S01]  /*10750*/  FMUL.FTZ R2, R34, UR39 ;  /* 0x0000002722027c20 */ /* 0x002fe20008410000 */
[----:B------:R-:W-:Y:S01]  /*10760*/  LOP3.LUT R7, R35, UR21, R44, 0x96, !PT ;  /* 0x0000001523077c12 */ /* 0x000fe2000f8e962c */
[-C--:B---3--:R-:W-:Y:S01]  /*10770*/  FMUL.FTZ R84, R84, R69.reuse ;  /* 0x0000004554547220 */ /* 0x088fe20000410000 */
[----:B------:R-:W-:Y:S01]  /*10780*/  LOP3.LUT R38, R5, UR34, R176, 0x96, !PT ;  /* 0x0000002205267c12 */ /* 0x000fe2000f8e96b0 */
[----:B------:R1:W2:Y:S01]  /*10790*/  MUFU.EX2 R68, R2 ;  /* 0x0000000200447308 */ /* 0x0002a20000000800 */
[--C-:B------:R-:W-:Y:S01]  /*107a0*/  FFMA.FTZ R5, R55, UR39, -R13.reuse ;  /* 0x0000002737057c23 */ /* 0x100fe2000801080d */
[-C--:B------:R-:W-:Y:S01]  /*107b0*/  FMUL.FTZ R85, R85, R69.reuse ;  /* 0x0000004555557220 */ /* 0x080fe20000410000 */
[-C--:B------:R-:W-:Y:S01]  /*107c0*/  FMUL.FTZ R88, R88, R69.reuse ;  /* 0x0000004558587220 */ /* 0x080fe20000410000 */
[-C--:B------:R-:W-:Y:S01]  /*107d0*/  FMUL.FTZ R89, R89, R69.reuse ;  /* 0x0000004559597220 */ /* 0x080fe20000410000 */
[-C--:B------:R-:W-:Y:S01]  /*107e0*/  FMUL.FTZ R116, R116, R69.reuse ;  /* 0x0000004574747220 */ /* 0x080fe20000410000 */
[-C--:B------:R-:W-:Y:S01]  /*107f0*/  FMUL.FTZ R117, R117, R69.reuse ;  /* 0x0000004575757220 */ /* 0x080fe20000410000 */
[-C--:B------:R-:W-:Y:S01]  /*10800*/  FMUL.FTZ R120, R120, R69.reuse ;  /* 0x0000004578787220 */ /* 0x080fe20000410000 */
[----:B------:R-:W-:Y:S01]  /*10810*/  MUFU.EX2 R210, R5 ;  /* 0x0000000500d27308 */ /* 0x000fe20000000800 */
        /* <DEDUP_REMOVED lines=8> */
[----:B-1----:R-:W-:Y:S01]  /*108a0*/  F2FP.BF16.F32.PACK_AB R2, R252, R216 ;  /* 0x000000d8fc02723e */ /* 0x002fe200000010ff */
[-C--:B--2---:R-:W-:Y:S01]  /*108b0*/  FMUL.FTZ R86, R86, R68.reuse ;  /* 0x0000004456567220 */ /* 0x084fe20000410000 */
[-C--:B------:R-:W-:Y:S01]  /*108c0*/  FMUL.FTZ R87, R87, R68.reuse ;  /* 0x0000004457577220 */ /* 0x080fe20000410000 */
[----:B------:R-:W-:Y:S01]  /*108d0*/  FMUL.FTZ R90, R90, R68 ;  /* 0x000000445a5a7220 */ /* 0x000fe20000410000 */
[----:B------:R-:W-:Y:S01]  /*108e0*/  LOP3.LUT R17, R3, R2, RZ, 0xc0, !PT ;  /* 0x0000000203117212 */ /* 0x000fe200078ec0ff */
[----:B------:R-:W-:Y:S01]  /*108f0*/  FFMA.FTZ R2, R48, UR39, -R13 ;  /* 0x0000002730027c23 */ /* 0x000fe2000801080d */
[----:B------:R-:W-:-:S04]  /*10900*/  IMAD.WIDE.U32 R48, R15, -0x2daee0ad, RZ ;  /* 0xd2511f530f307825 */ /* 0x000fc800078e00ff */
[-C--:B------:R-:W-:Y:S01]  /*10910*/  FMUL.FTZ R91, R91, R68.reuse ;  /* 0x000000445b5b7220 */ /* 0x080fe20000410000 */
[-C--:B------:R-:W-:Y:S01]  /*10920*/  FMUL.FTZ R118, R118, R68.reuse ;  /* 0x0000004476767220 */ /* 0x080fe20000410000 */
[----:B------:R1:W-:Y:S01]  /*10930*/  MUFU.EX2 R212, R2 ;  /* 0x0000000200d47308 */ /* 0x0003e20000000800 */
[-C--:B------:R-:W-:Y:S01]  /*10940*/  FMUL.FTZ R119, R119, R68.reuse ;  /* 0x0000004477777220 */ /* 0x080fe20000410000 */
[----:B------:R-:W-:Y:S01]  /*10950*/  LOP3.LUT R49, R49, UR29, R4, 0x96, !PT ;  /* 0x0000001d31317c12 */ /* 0x000fe2000f8e9604 */
[-C--:B------:R-:W-:Y:S01]  /*10960*/  FMUL.FTZ R122, R122, R68.reuse ;  /* 0x000000447a7a7220 */ /* 0x080fe20000410000 */
        /* <DEDUP_REMOVED lines=8> */
[-C--:B------:R-:W-:Y:S01]  /*109f0*/  FMUL.FTZ R135, R135, R68.reuse ;  /* 0x0000004487877220 */ /* 0x080fe20000410000 */
[----:B------:R-:W-:Y:S01]  /*10a00*/  FMUL.FTZ R141, R141, R69 ;  /* 0x000000458d8d7220 */ /* 0x000fe20000410000 */
[-C--:B------:R-:W-:Y:S01]  /*10a10*/  FMUL.FTZ R142, R142, R68.reuse ;  /* 0x000000448e8e7220 */ /* 0x080fe20000410000 */
[----:B------:R-:W-:Y:S01]  /*10a20*/  FMUL.FTZ R143, R143, R68 ;  /* 0x000000448f8f7220 */ /* 0x000fe20000410000 */
[----:B-1----:R-:W-:Y:S01]  /*10a30*/  IMAD.WIDE.U32 R2, R61, -0x2daee0ad, RZ ;  /* 0xd2511f533d027825 */ /* 0x002fe200078e00ff */
[----:B------:R-:W-:Y:S01]  /*10a40*/  HMMA.16816.F32.BF16 R120, R16, R30, R120 ;  /* 0x0000001e1078723c */ /* 0x000fe20000041878 */
[----:B------:R-:W1:Y:S03]  /*10a50*/  LDSM.16.MT88.4 R28, [R185+0x6800] ;  /* 0x00680000b91c783b */ /* 0x000e660000004200 */
[----:B------:R-:W-:Y:S01]  /*10a60*/  LOP3.LUT R3, R3, UR34, R36, 0x96, !PT ;  /* 0x0000002203037c12 */ /* 0x000fe2000f8e9624 */
[----:B------:R-:W-:-:S04]  /*10a70*/  IMAD.WIDE.U32 R36, R6, -0x2daee0ad, RZ ;  /* 0xd2511f5306247825 */ /* 0x000fc800078e00ff */
[--C-:B------:R-:W-:Y:S01]  /*10a80*/  FFMA.FTZ R6, R57, UR39, -R0.reuse ;  /* 0x0000002739067c23 */ /* 0x100fe20008010800 */
[C---:B------:R-:W-:Y:S01]  /*10a90*/  HMMA.16816.F32.BF16 R60, R16.reuse, R22, R88 ;  /* 0x00000016103c723c */ /* 0x040fe20000041858 */
[----:B------:R-:W-:Y:S02]  /*10aa0*/  IMAD.WIDE.U32 R4, R3, -0x326172a9, RZ ;  /* 0xcd9e8d5703047825 */ /* 0x000fe400078e00ff */
[----:B------:R2:W-:Y:S02]  /*10ab0*/  MUFU.EX2 R251, R6 ;  /* 0x0000000600fb7308 */ /* 0x0005e40000000800 */
[----:B------:R-:W-:Y:S01]  /*10ac0*/  FFMA.FTZ R3, R75, UR39, -R0 ;  /* 0x000000274b037c23 */ /* 0x000fe20008010800 */
[----:B------:R-:W-:Y:S01]  /*10ad0*/  HMMA.16816.F32.BF16 R112, R16, R24, R100 ;  /* 0x000000181070723c */ /* 0x000fe20000041864 */
[----:B------:R-:W-:Y:S02]  /*10ae0*/  LOP3.LUT R22, R5, UR33, R8, 0x96, !PT ;  /* 0x0000002105167c12 */ /* 0x000fe4000f8e9608 */
[----:B------:R-:W-:-:S02]  /*10af0*/  LOP3.LUT R5, R39, UR21, R50, 0x96, !PT ;  /* 0x0000001527057c12 */ /* 0x000fc4000f8e9632 */
[----:B------:R-:W-:Y:S01]  /*10b00*/  MUFU.EX2 R176, R3 ;  /* 0x0000000300b07308 */ /* 0x000fe20000000800 */
[----:B------:R-:W-:Y:S01]  /*10b10*/  HMMA.16816.F32.BF16 R108, R16, R26, R104 ;  /* 0x0000001a106c723c */ /* 0x000fe20000041868 */
[----:B------:R-:W3:Y:S01]  /*10b20*/  LDSM.16.MT88.4 R24, [R188+0x6800] ;  /* 0x00680000bc18783b */ /* 0x000ee20000004200 */
[----:B------:R-:W-:-:S04]  /*10b30*/  IMAD.WIDE.U32 R8, R5, -0x2daee0ad, RZ ;  /* 0xd2511f5305087825 */ /* 0x000fc800078e00ff */
[----:B------:R-:W-:Y:S01]  /*10b40*/  HMMA.16816.F32.BF16 R132, R16, R40, R132 ;  /* 0x000000281084723c */ /* 0x000fe20000041884 */
[----:B--2---:R-:W-:Y:S01]  /*10b50*/  LOP3.LUT R6, R37, UR29, R2, 0x96, !PT ;  /* 0x0000001d25067c12 */ /* 0x004fe2000f8e9602 */
[----:B------:R-:W-:-:S04]  /*10b60*/  FFMA.FTZ R2, R74, UR39, -R0 ;  /* 0x000000274a027c23 */ /* 0x000fc80008010800 */
[----:B------:R-:W-:Y:S01]  /*10b70*/  HMMA.16816.F32.BF16 R140, R16, R42, R140 ;  /* 0x0000002a108c723c */ /* 0x000fe2000004188c */
[----:B------:R-:W-:Y:S01]  /*10b80*/  IMAD.WIDE.U32 R74, R6, -0x326172a9, RZ ;  /* 0xcd9e8d57064a7825 */ /* 0x000fe200078e00ff */
[----:B------:R2:W-:Y:S03]  /*10b90*/  MUFU.EX2 R239, R2 ;  /* 0x0000000200ef7308 */ /* 0x0005e60000000800 */
[----:B------:R-:W-:Y:S01]  /*10ba0*/  FFMA.FTZ R6, R146, UR39, -R0 ;  /* 0x0000002792067c23 */ /* 0x000fe20008010800 */
[----:B------:R-:W-:Y:S01]  /*10bb0*/  IMAD.WIDE.U32 R40, R49, -0x326172a9, RZ ;  /* 0xcd9e8d5731287825 */ /* 0x000fe200078e00ff */
[----:B------:R-:W-:-:S03]  /*10bc0*/  LOP3.LUT R21, R75, UR25, R4, 0x96, !PT ;  /* 0x000000194b157c12 */ /* 0x000fc6000f8e9604 */
[----:B------:R4:W5:Y:S02]  /*10bd0*/  MUFU.EX2 R175, R6 ;  /* 0x0000000600af7308 */ /* 0x0009640000000800 */
[----:B------:R-:W-:-:S04]  /*10be0*/  IMAD.WIDE.U32 R42, R21, -0x2daee0ad, RZ ;  /* 0xd2511f53152a7825 */ /* 0x000fc800078e00ff */
[----:B--2---:R-:W-:-:S03]  /*10bf0*/  IMAD.WIDE.U32 R2, R7, -0x2daee0ad, RZ ;  /* 0xd2511f5307027825 */ /* 0x004fc600078e00ff */
[C---:B------:R-:W-:Y:S02]  /*10c00*/  LOP3.LUT R4, R2.reuse, 0xffff, RZ, 0xc0, !PT ;  /* 0x0000ffff02047812 */ /* 0x040fe400078ec0ff */
[----:B------:R-:W-:Y:S01]  /*10c10*/  LOP3.LUT R7, R2, 0xff, RZ, 0xc0, !PT ;  /* 0x000000ff02077812 */ /* 0x000fe200078ec0ff */
[----:B----4-:R-:W-:Y:S01]  /*10c20*/  FFMA.FTZ R6, R165, UR39, -R12 ;  /* 0x00000027a5067c23 */ /* 0x010fe2000801080c */
[----:B------:R-:W-:Y:S02]  /*10c30*/  SHF.R.U32.HI R4, RZ, 0x8, R4 ;  /* 0x00000008ff047819 */ /* 0x000fe40000011604 */
[--C-:B------:R-:W-:Y:S01]  /*10c40*/  SHF.R.U32.HI R5, RZ, 0x10, R2.reuse ;  /* 0x00000010ff057819 */ /* 0x100fe20000011602 */
[----:B------:R2:W-:Y:S01]  /*10c50*/  MUFU.EX2 R238, R6 ;  /* 0x0000000600ee7308 */ /* 0x0005e20000000800 */
[----:B------:R-:W-:Y:S01]  /*10c60*/  SHF.R.U32.HI R10, RZ, 0x18, R2 ;  /* 0x00000018ff0a7819 */ /* 0x000fe20000011602 */
[----:B------:R-:W-:Y:S01]  /*10c70*/  FFMA.FTZ R2, R164, UR39, -R12 ;  /* 0x00000027a4027c23 */ /* 0x000fe2000801080c */
[----:B------:R-:W-:Y:S01]  /*10c80*/  PRMT R15, R7, 0x5410, R4 ;  /* 0x00005410070f7816 */ /* 0x000fe20000000004 */
[----:B------:R-:W-:Y:S01]  /*10c90*/  FFMA.FTZ R4, R147, UR39, -R12 ;  /* 0x0000002793047c23 */ /* 0x000fe2000801080c */
[----:B------:R-:W-:-:S03]  /*10ca0*/  LOP3.LUT R5, R5, 0xff, RZ, 0xc0, !PT ;  /* 0x000000ff05057812 */ /* 0x000fc600078ec0ff */
[----:B------:R4:W-:Y:S01]  /*10cb0*/  MUFU.EX2 R174, R2 ;  /* 0x0000000200ae7308 */ /* 0x0009e20000000800 */
[----:B------:R-:W-:-:S07]  /*10cc0*/  PRMT R20, R5, 0x5410, R10 ;  /* 0x0000541005147816 */ /* 0x000fce000000000a */
[----:B------:R1:W-:Y:S01]  /*10cd0*/  MUFU.EX2 R237, R4 ;  /* 0x0000000400ed7308 */ /* 0x0003e20000000800 */
[----:B--2---:R-:W-:-:S07]  /*10ce0*/  FFMA.FTZ R6, R166, UR39, -R12 ;  /* 0x00000027a6067c23 */ /* 0x004fce000801080c */
[----:B------:R5:W2:Y:S01]  /*10cf0*/  MUFU.EX2 R172, R6 ;  /* 0x0000000600ac7308 */ /* 0x000aa20000000800 */
[----:B----4-:R-:W-:Y:S02]  /*10d00*/  LOP3.LUT R2, R3, UR15, R46, 0x96, !PT ;  /* 0x0000000f03027c12 */ /* 0x010fe4000f8e962e */
[----:B------:R-:W4:Y:S01]  /*10d10*/  LDSM.16.MT88.4 R44, [R186+0x6800] ;  /* 0x00680000ba2c783b */ /* 0x000f220000004200 */
[----:B------:R-:W-:Y:S02]  /*10d20*/  LOP3.LUT R3, R9, UR15, R52, 0x96, !PT ;  /* 0x0000000f09037c12 */ /* 0x000fe4000f8e9634 */
[----:B------:R-:W-:Y:S02]  /*10d30*/  SHF.R.U32.HI R5, RZ, 0x10, R2 ;  /* 0x00000010ff057819 */ /* 0x000fe40000011602 */
[C---:B------:R-:W-:Y:S02]  /*10d40*/  LOP3.LUT R10, R2.reuse, 0xff, RZ, 0xc0, !PT ;  /* 0x000000ff020a7812 */ /* 0x040fe400078ec0ff */
[----:B-1----:R-:W-:-:S02]  /*10d50*/  LOP3.LUT R4, R2, 0xffff, RZ, 0xc0, !PT ;  /* 0x0000ffff02047812 */ /* 0x002fc400078ec0ff */
[----:B------:R-:W-:Y:S02]  /*10d60*/  SHF.R.U32.HI R11, RZ, 0x18, R2 ;  /* 0x00000018ff0b7819 */ /* 0x000fe40000011602 */
[----:B------:R-:W-:Y:S02]  /*10d70*/  SHF.R.U32.HI R4, RZ, 0x8, R4 ;  /* 0x00000008ff047819 */ /* 0x000fe40000011604 */
[--C-:B------:R-:W-:Y:S01]  /*10d80*/  HSET2.LE.AND R2, R15, R240.reuse, PT ;  /* 0x000000f00f027233 */ /* 0x100fe20003803000 */
[----:B------:R-:W-:Y:S01]  /*10d90*/  FFMA.FTZ R15, R168, UR39, -R13 ;  /* 0x00000027a80f7c23 */ /* 0x000fe2000801080d */
[----:B------:R-:W-:Y:S01]  /*10da0*/  LOP3.LUT R7, R5, 0xff, RZ, 0xc0, !PT ;  /* 0x000000ff05077812 */ /* 0x000fe200078ec0ff */
[----:B------:R-:W-:Y:S01]  /*10db0*/  IMAD.MOV.U32 R168, RZ, RZ, R127 ;  /* 0x000000ffffa87224 */ /* 0x000fe200078e007f */
[----:B-----5:R-:W-:Y:S01]  /*10dc0*/  F2FP.BF16.F32.PACK_AB R6, R175, R239 ;  /* 0x000000efaf06723e */ /* 0x020fe200000010ff */
[----:B------:R1:W-:Y:S01]  /*10dd0*/  MUFU.EX2 R166, R15 ;  /* 0x0000000f00a67308 */ /* 0x0003e20000000800 */
[----:B------:R-:W-:Y:S01]  /*10de0*/  PRMT R5, R10, 0x5410, R4 ;  /* 0x000054100a057816 */ /* 0x000fe20000000004 */
[----:B------:R-:W-:Y:S01]  /*10df0*/  FFMA.FTZ R4, R167, UR39, -R13 ;  /* 0x00000027a7047c23 */ /* 0x000fe2000801080d */
[----:B------:R-:W-:Y:S01]  /*10e00*/  PRMT R11, R7, 0x5410, R11 ;  /* 0x00005410070b7816 */ /* 0x000fe2000000000b */
[----:B------:R-:W-:Y:S01]  /*10e10*/  IMAD.MOV.U32 R127, RZ, RZ, R99 ;  /* 0x000000ffff7f7224 */ /* 0x000fe200078e0063 */
[----:B------:R-:W-:Y:S01]  /*10e20*/  LOP3.LUT R6, R2, R6, RZ, 0xc0, !PT ;  /* 0x0000000602067212 */ /* 0x000fe200078ec0ff */
[----:B------:R-:W-:Y:S01]  /*10e30*/  FFMA.FTZ R2, R169, UR39, -R13 ;  /* 0x00000027a9027c23 */ /* 0x000fe2000801080d */
[--C-:B------:R-:W-:Y:S01]  /*10e40*/  HSET2.LE.AND R7, R20, R240.reuse, PT ;  /* 0x000000f014077233 */ /* 0x100fe20003803000 */
[----:B------:R2:W-:Y:S01]  /*10e50*/  MUFU.EX2 R165, R4 ;  /* 0x0000000400a57308 */ /* 0x0005e20000000800 */
[--C-:B------:R-:W-:Y:S01]  /*10e60*/  HSET2.LE.AND R5, R5, R240.reuse, PT ;  /* 0x000000f005057233 */ /* 0x100fe20003803000 */
[----:B------:R-:W-:Y:S01]  /*10e70*/  IMAD.MOV.U32 R169, RZ, RZ, R126 ;  /* 0x000000ffffa97224 */ /* 0x000fe200078e007e */
[----:B------:R-:W-:Y:S01]  /*10e80*/  F2FP.BF16.F32.PACK_AB R10, R176, R251 ;  /* 0x000000fbb00a723e */ /* 0x000fe200000010ff */
[----:B------:R-:W-:Y:S01]  /*10e90*/  IMAD.MOV.U32 R126, RZ, RZ, R32 ;  /* 0x000000ffff7e7224 */ /* 0x000fe200078e0020 */
[----:B------:R-:W-:Y:S01]  /*10ea0*/  HSET2.LE.AND R11, R11, R240, PT ;  /* 0x000000f00b0b7233 */ /* 0x000fe20003803000 */
[----:B------:R-:W5:Y:S01]  /*10eb0*/  LDSM.16.MT88.4 R32, [R187+0x6800] ;  /* 0x00680000bb20783b */ /* 0x000f620000004200 */
[----:B------:R-:W-:Y:S01]  /*10ec0*/  SHF.R.U32.HI R16, RZ, 0x18, R3 ;  /* 0x00000018ff107819 */ /* 0x000fe20000011603 */
[----:B------:R3:W-:Y:S01]  /*10ed0*/  MUFU.EX2 R164, R2 ;  /* 0x0000000200a47308 */ /* 0x0007e20000000800 */
[----:B-1----:R-:W-:-:S02]  /*10ee0*/  SHF.R.U32.HI R15, RZ, 0x18, R8 ;  /* 0x00000018ff0f7819 */ /* 0x002fc40000011608 */
[----:B--2---:R-:W-:-:S04]  /*10ef0*/  F2FP.BF16.F32.PACK_AB R4, R172, R237 ;  /* 0x000000edac04723e */ /* 0x004fc800000010ff */
[----:B------:R-:W-:Y:S02]  /*10f00*/  LOP3.LUT R7, R7, R4, RZ, 0xc0, !PT ;  /* 0x0000000407077212 */ /* 0x000fe400078ec0ff */
[----:B------:R-:W-:Y:S01]  /*10f10*/  LOP3.LUT R4, R5, R10, RZ, 0xc0, !PT ;  /* 0x0000000a05047212 */ /* 0x000fe200078ec0ff */
[----:B------:R-:W-:Y:S01]  /*10f20*/  FFMA.FTZ R10, R170, UR39, -R14 ;  /* 0x00000027aa0a7c23 */ /* 0x000fe2000801080e */
[----:B---3--:R-:W-:Y:S01]  /*10f30*/  F2FP.BF16.F32.PACK_AB R2, R174, R238 ;  /* 0x000000eeae02723e */ /* 0x008fe200000010ff */
[----:B------:R-:W-:Y:S02]  /*10f40*/  IMAD.MOV.U32 R170, RZ, RZ, R97 ;  /* 0x000000ffffaa7224 */ /* 0x000fe400078e0061 */
[----:B------:R1:W-:Y:S01]  /*10f50*/  MUFU.EX2 R167, R10 ;  /* 0x0000000a00a77308 */ /* 0x0003e20000000800 */
[----:B------:R-:W-:Y:S02]  /*10f60*/  LOP3.LUT R5, R11, R2, RZ, 0xc0, !PT ;  /* 0x000000020b057212 */ /* 0x000fe400078ec0ff */
[----:B------:R-:W-:-:S02]  /*10f70*/  LOP3.LUT R2, R8, 0xffff, RZ, 0xc0, !PT ;  /* 0x0000ffff08027812 */ /* 0x000fc400078ec0ff */
[----:B------:R-:W-:Y:S02]  /*10f80*/  LOP3.LUT R11, R8, 0xff, RZ, 0xc0, !PT ;  /* 0x000000ff080b7812 */ /* 0x000fe400078ec0ff */
[----:B------:R-:W-:Y:S01]  /*10f90*/  SHF.R.U32.HI R9, RZ, 0x8, R2 ;  /* 0x00000008ff097819 */ /* 0x000fe20000011602 */
[C---:B------:R-:W-:Y:S01]  /*10fa0*/  HMMA.16816.F32.BF16 R104, R4.reuse, R28, R160 ;  /* 0x0000001c0468723c */ /* 0x040fe200000418a0 */
[----:B------:R-:W-:Y:S02]  /*10fb0*/  SHF.R.U32.HI R2, RZ, 0x10, R8 ;  /* 0x00000010ff027819 */ /* 0x000fe40000011608 */
[----:B------:R-:W-:Y:S02]  /*10fc0*/  PRMT R17, R11, 0x5410, R9 ;  /* 0x000054100b117816 */ /* 0x000fe40000000009 */
[----:B------:R-:W-:Y:S01]  /*10fd0*/  LOP3.LUT R8, R2, 0xff, RZ, 0xc0, !PT ;  /* 0x000000ff02087812 */ /* 0x000fe200078ec0ff */
[C---:B------:R-:W-:Y:S01]  /*10fe0*/  HMMA.16816.F32.BF16 R92, R4.reuse, R24, R92 ;  /* 0x00000018045c723c */ /* 0x040fe2000004185c */
[----:B------:R-:W-:Y:S01]  /*10ff0*/  LOP3.LUT R2, R3, 0xffff, RZ, 0xc0, !PT ;  /* 0x0000ffff03027812 */ /* 0x000fe200078ec0ff */
[----:B-1----:R-:W-:Y:S01]  /*11000*/  FFMA.FTZ R10, R171, UR39, -R14 ;  /* 0x00000027ab0a7c23 */ /* 0x002fe2000801080e */
[----:B------:R-:W-:Y:S01]  /*11010*/  LOP3.LUT R11, R3, 0xff, RZ, 0xc0, !PT ;  /* 0x000000ff030b7812 */ /* 0x000fe200078ec0ff */
[----:B------:R-:W-:Y:S01]  /*11020*/  IMAD.MOV.U32 R171, RZ, RZ, R98 ;  /* 0x000000ffffab7224 */ /* 0x000fe200078e0062 */
[----:B------:R-:W-:Y:S01]  /*11030*/  SHF.R.U32.HI R9, RZ, 0x8, R2 ;  /* 0x00000008ff097819 */ /* 0x000fe20000011602 */
[----:B------:R1:W2:Y:S01]  /*11040*/  MUFU.EX2 R160, R10 ;  /* 0x0000000a00a07308 */ /* 0x0002a20000000800 */
[----:B------:R-:W-:Y:S01]  /*11050*/  PRMT R15, R8, 0x5410, R15 ;  /* 0x00005410080f7816 */ /* 0x000fe2000000000f */
[----:B------:R-:W-:Y:S01]  /*11060*/  FFMA.FTZ R8, R180, UR39, -R14 ;  /* 0x00000027b4087c23 */ /* 0x000fe2000801080e */
[----:B------:R-:W-:Y:S01]  /*11070*/  SHF.R.U32.HI R2, RZ, 0x10, R3 ;  /* 0x00000010ff027819 */ /* 0x000fe20000011603 */
[C---:B------:R-:W-:Y:S01]  /*11080*/  HMMA.16816.F32.BF16 R96, R4.reuse, R30, R156 ;  /* 0x0000001e0460723c */ /* 0x040fe2000004189c */
[----:B------:R-:W-:Y:S01]  /*11090*/  PRMT R18, R11, 0x5410, R9 ;  /* 0x000054100b127816 */ /* 0x000fe20000000009 */
[----:B------:R-:W-:Y:S01]  /*110a0*/  FFMA.FTZ R9, R177, UR39, -R13 ;  /* 0x00000027b1097c23 */ /* 0x000fe2000801080d */
[----:B------:R-:W-:Y:S01]  /*110b0*/  HSET2.LE.AND R11, R15, R240, PT ;  /* 0x000000f00f0b7233 */ /* 0x000fe20003803000 */
[----:B------:R2:W-:Y:S01]  /*110c0*/  MUFU.EX2 R162, R8 ;  /* 0x0000000800a27308 */ /* 0x0005e20000000800 */
[----:B------:R-:W-:Y:S01]  /*110d0*/  F2FP.BF16.F32.PACK_AB R3, R210, R212 ;  /* 0x000000d4d203723e */ /* 0x000fe200000010ff */
[----:B------:R-:W-:Y:S01]  /*110e0*/  HMMA.16816.F32.BF16 R88, R4, R26, R152 ;  /* 0x0000001a0458723c */ /* 0x000fe20000041898 */
[----:B------:R-:W-:-:S02]  /*110f0*/  IMAD.MOV.U32 R180, RZ, RZ, R125 ;  /* 0x000000ffffb47224 */ /* 0x000fc400078e007d */
[----:B------:R-:W-:-:S03]  /*11100*/  IMAD.MOV.U32 R177, RZ, RZ, R126 ;  /* 0x000000ffffb17224 */ /* 0x000fc600078e007e */
[----:B----4-:R-:W-:Y:S01]  /*11110*/  HMMA.16816.F32.BF16 R100, R4, R44, R148 ;  /* 0x0000002c0464723c */ /* 0x010fe20000041894 */
[----:B-1----:R-:W-:Y:S01]  /*11120*/  FFMA.FTZ R10, R179, UR39, -R14 ;  /* 0x00000027b30a7c23 */ /* 0x002fe2000801080e */
[----:B------:R-:W-:Y:S01]  /*11130*/  MUFU.EX2 R157, R9 ;  /* 0x00000009009d7308 */ /* 0x000fe20000000800 */
[----:B------:R-:W-:-:S03]  /*11140*/  IMAD.MOV.U32 R179, RZ, RZ, R124 ;  /* 0x000000ffffb37224 */ /* 0x000fc600078e007c */
[----:B------:R-:W-:Y:S01]  /*11150*/  HMMA.16816.F32.BF16 R80, R4, R46, R80 ;  /* 0x0000002e0450723c */ /* 0x000fe20000041850 */
[----:B--2---:R-:W-:-:S03]  /*11160*/  F2FP.BF16.F32.PACK_AB R8, R160, R167 ;  /* 0x000000a7a008723e */ /* 0x004fc600000010ff */
[----:B------:R1:W2:Y:S02]  /*11170*/  MUFU.EX2 R163, R10 ;  /* 0x0000000a00a37308 */ /* 0x0002a40000000800 */
[----:B-----5:R-:W-:Y:S01]  /*11180*/  HMMA.16816.F32.BF16 R84, R4, R32, R128 ;  /* 0x000000200454723c */ /* 0x020fe20000041880 */
[----:B------:R-:W-:Y:S01]  /*11190*/  LOP3.LUT R11, R11, R8, RZ, 0xc0, !PT ;  /* 0x000000080b0b7212 */ /* 0x000fe200078ec0ff */
[----:B------:R-:W-:Y:S01]  /*111a0*/  FFMA.FTZ R8, R181, UR39, -R0 ;  /* 0x00000027b5087c23 */ /* 0x000fe20008010800 */
[----:B------:R-:W-:-:S03]  /*111b0*/  IMAD.MOV.U32 R181, RZ, RZ, R127 ;  /* 0x000000ffffb57224 */ /* 0x000fc600078e007f */
[----:B------:R3:W-:Y:S01]  /*111c0*/  MUFU.EX2 R161, R8 ;  /* 0x0000000800a17308 */ /* 0x0007e20000000800 */
[----:B------:R-:W-:Y:S07]  /*111d0*/  HMMA.16816.F32.BF16 R76, R4, R34, R76 ;  /* 0x00000022044c723c */ /* 0x000fee000004184c */
[--C-:B------:R-:W-:Y:S01]  /*111e0*/  FFMA.FTZ R4, R183, UR39, -R0.reuse ;  /* 0x00000027b7047c23 */ /* 0x100fe20008010800 */
[----:B-1----:R-:W-:Y:S01]  /*111f0*/  LOP3.LUT R10, R2, 0xff, RZ, 0xc0, !PT ;  /* 0x000000ff020a7812 */ /* 0x002fe200078ec0ff */
[----:B------:R-:W-:Y:S01]  /*11200*/  FFMA.FTZ R6, R208, UR39, -R0 ;  /* 0x00000027d0067c23 */ /* 0x000fe20008010800 */
[----:B------:R-:W-:Y:S01]  /*11210*/  HSET2.LE.AND R2, R17, R240, PT ;  /* 0x000000f011027233 */ /* 0x000fe20003803000 */
[----:B------:R1:W-:Y:S01]  /*11220*/  MUFU.EX2 R159, R4 ;  /* 0x00000004009f7308 */ /* 0x0003e20000000800 */
[----:B------:R-:W-:Y:S01]  /*11230*/  PRMT R15, R10, 0x5410, R16 ;  /* 0x000054100a0f7816 */ /* 0x000fe20000000010 */
[----:B------:R-:W-:-:S02]  /*11240*/  IMAD.WIDE.U32 R16, R38, -0x326172a9, RZ ;  /* 0xcd9e8d5726107825 */ /* 0x000fc400078e00ff */
[----:B------:R-:W-:Y:S02]  /*11250*/  LOP3.LUT R10, R2, R3, RZ, 0xc0, !PT ;  /* 0x00000003020a7212 */ /* 0x000fe400078ec0ff */
[--C-:B------:R-:W-:Y:S01]  /*11260*/  HSET2.LE.AND R2, R18, R240.reuse, PT ;  /* 0x000000f012027233 */ /* 0x100fe20003803000 */
[----:B------:R-:W-:Y:S01]  /*11270*/  IMAD.MOV.U32 R183, RZ, RZ, R56 ;  /* 0x000000ffffb77224 */ /* 0x000fe200078e0038 */
[----:B------:R-:W-:Y:S01]  /*11280*/  F2FP.BF16.F32.PACK_AB R3, R213, R217 ;  /* 0x000000d9d503723e */ /* 0x000fe200000010ff */
[----:B------:R-:W4:Y:S01]  /*11290*/  MUFU.EX2 R155, R6 ;  /* 0x00000006009b7308 */ /* 0x000f220000000800 */
[----:B------:R-:W-:Y:S02]  /*112a0*/  HSET2.LE.AND R9, R15, R240, PT ;  /* 0x000000f00f097233 */ /* 0x000fe40003803000 */
[----:B---3--:R-:W-:Y:S01]  /*112b0*/  LOP3.LUT R8, R2, R3, RZ, 0xc0, !PT ;  /* 0x0000000302087212 */ /* 0x008fe200078ec0ff */
[----:B------:R-:W-:Y:S01]  /*112c0*/  FFMA.FTZ R2, R182, UR39, -R0 ;  /* 0x00000027b6027c23 */ /* 0x000fe20008010800 */
[----:B------:R-:W-:Y:S01]  /*112d0*/  LOP3.LUT R5, R17, UR33, R58, 0x96, !PT ;  /* 0x0000002111057c12 */ /* 0x000fe2000f8e963a */
[----:B------:R-:W-:Y:S01]  /*112e0*/  IMAD.MOV.U32 R182, RZ, RZ, R54 ;  /* 0x000000ffffb67224 */ /* 0x000fe200078e0036 */
[----:B--2---:R-:W-:Y:S01]  /*112f0*/  F2FP.BF16.F32.PACK_AB R15, R162, R163 ;  /* 0x000000a3a20f723e */ /* 0x004fe200000010ff */
[----:B------:R2:W3:Y:S01]  /*11300*/  MUFU.EX2 R156, R2 ;  /* 0x00000002009c7308 */ /* 0x0004e20000000800 */
[----:B------:R-:W-:Y:S01]  /*11310*/  LOP3.LUT R7, R41, UR25, R16, 0x96, !PT ;  /* 0x0000001929077c12 */ /* 0x000fe2000f8e9610 */
[----:B-1----:R-:W-:Y:S01]  /*11320*/  IMAD.WIDE.U32 R4, R5, -0x2daee0ad, RZ ;  /* 0xd2511f5305047825 */ /* 0x002fe200078e00ff */
[----:B------:R-:W-:-:S03]  /*11330*/  LOP3.LUT R9, R9, R15, RZ, 0xc0, !PT ;  /* 0x0000000f09097212 */ /* 0x000fc600078ec0ff */
[----:B------:R-:W-:Y:S01]  /*11340*/  IMAD.WIDE.U32 R38, R7, -0x2daee0ad, RZ ;  /* 0xd2511f5307267825 */ /* 0x000fe200078e00ff */
[----:B------:R-:W-:-:S03]  /*11350*/  LOP3.LUT R19, R5, UR23, R48, 0x96, !PT ;  /* 0x0000001705137c12 */ /* 0x000fc6000f8e9630 */
[----:B------:R-:W-:Y:S01]  /*11360*/  FFMA.FTZ R5, R209, UR39, -R12 ;  /* 0x00000027d1057c23 */ /* 0x000fe2000801080c */
[C---:B------:R-:W-:Y:S01]  /*11370*/  HMMA.16816.F32.BF16 R48, R8.reuse, R44, R116 ;  /* 0x0000002c0830723c */ /* 0x040fe20000041874 */
[----:B------:R-:W-:Y:S02]  /*11380*/  LOP3.LUT R39, R39, UR20, R4, 0x96, !PT ;  /* 0x0000001427277c12 */ /* 0x000fe4000f8e9604 */
[----:B------:R1:W-:Y:S03]  /*11390*/  MUFU.EX2 R158, R5 ;  /* 0x00000005009e7308 */ /* 0x0003e60000000800 */
[----:B------:R-:W-:Y:S01]  /*113a0*/  HMMA.16816.F32.BF16 R64, R8, R28, R64 ;  /* 0x0000001c0840723c */ /* 0x000fe20000041840 */
[----:B--2---:R-:W-:Y:S02]  /*113b0*/  IMAD.WIDE.U32 R2, R22, -0x2daee0ad, RZ ;  /* 0xd2511f5316027825 */ /* 0x004fe400078e00ff */
[----:B------:R-:W-:Y:S01]  /*113c0*/  LDSM.16.MT88.4 R20, [R186+0x7000] ;  /* 0x00700000ba14783b */ /* 0x000fe20000004200 */
[----:B------:R-:W-:-:S02]  /*113d0*/  LOP3.LUT R2, R43, UR20, R2, 0x96, !PT ;  /* 0x000000142b027c12 */ /* 0x000fc4000f8e9602 */
[----:B------:R-:W-:Y:S01]  /*113e0*/  HMMA.16816.F32.BF16 R60, R8, R30, R60 ;  /* 0x0000001e083c723c */ /* 0x000fe2000004183c */
[----:B------:R-:W-:Y:S01]  /*113f0*/  LOP3.LUT R15, R3, UR23, R36, 0x96, !PT ;  /* 0x00000017030f7c12 */ /* 0x000fe2000f8e9624 */
[----:B------:R-:W2:Y:S01]  /*11400*/  LDSM.16.MT88.4 R28, [R185+0x7000] ;  /* 0x00700000b91c783b */ /* 0x000ea20000004200 */
[----:B------:R-:W-:-:S04]  /*11410*/  IMAD.WIDE.U32 R2, R2, -0x326172a9, RZ ;  /* 0xcd9e8d5702027825 */ /* 0x000fc800078e00ff */
[----:B-1----:R-:W-:Y:S01]  /*11420*/  FFMA.FTZ R5, R211, UR39, -R12 ;  /* 0x00000027d3057c23 */ /* 0x002fe2000801080c */
[C---:B------:R-:W-:Y:S01]  /*11430*/  HMMA.16816.F32.BF16 R56, R8.reuse, R24, R112 ;  /* 0x000000180838723c */ /* 0x040fe20000041870 */
[----:B------:R-:W-:Y:S01]  /*11440*/  IMAD.WIDE.U32 R36, R15, -0x326172a9, RZ ;  /* 0xcd9e8d570f247825 */ /* 0x000fe200078e00ff */
[C---:B------:R-:W-:Y:S01]  /*11450*/  LOP3.LUT R4, R2.reuse, 0xffff, RZ, 0xc0, !PT ;  /* 0x0000ffff02047812 */ /* 0x040fe200078ec0ff */
[----:B------:R1:W5:Y:S01]  /*11460*/  MUFU.EX2 R153, R5 ;  /* 0x0000000500997308 */ /* 0x0003620000000800 */
[----:B------:R-:W-:Y:S02]  /*11470*/  LOP3.LUT R6, R2, 0xff, RZ, 0xc0, !PT ;  /* 0x000000ff02067812 */ /* 0x000fe400078ec0ff */
[----:B------:R-:W-:Y:S01]  /*11480*/  LOP3.LUT R3, R3, UR16, R36, 0x96, !PT ;  /* 0x0000001003037c12 */ /* 0x000fe2000f8e9624 */
[----:B------:R-:W-:Y:S01]  /*11490*/  HMMA.16816.F32.BF16 R52, R8, R26, R108 ;  /* 0x0000001a0834723c */ /* 0x000fe2000004186c */
[----:B------:R-:W-:Y:S01]  /*114a0*/  SHF.R.U32.HI R4, RZ, 0x8, R4 ;  /* 0x00000008ff047819 */ /* 0x000fe20000011604 */
[----:B------:R-:W2:Y:S01]  /*114b0*/  LDSM.16.MT88.4 R24, [R188+0x7000] ;  /* 0x00700000bc18783b */ /* 0x000ea20000004200 */
[----:B------:R-:W-:-:S02]  /*114c0*/  SHF.R.U32.HI R16, RZ, 0x10, R2 ;  /* 0x00000010ff107819 */ /* 0x000fc40000011602 */
[----:B------:R-:W-:Y:S01]  /*114d0*/  SHF.R.U32.HI R18, RZ, 0x18, R2 ;  /* 0x00000018ff127819 */ /* 0x000fe20000011602 */
[C---:B------:R-:W-:Y:S01]  /*114e0*/  HMMA.16816.F32.BF16 R44, R8.reuse, R46, R120 ;  /* 0x0000002e082c723c */ /* 0x040fe20000041878 */
[----:B------:R-:W-:Y:S01]  /*114f0*/  LOP3.LUT R2, R3, 0xffff, RZ, 0xc0, !PT ;  /* 0x0000ffff03027812 */ /* 0x000fe200078ec0ff */
[----:B------:R-:W-:Y:S01]  /*11500*/  LDSM.16.MT88.4 R120, [R186+0x7800] ;  /* 0x00780000ba78783b */ /* 0x000fe20000004200 */
[----:B------:R-:W-:Y:S01]  /*11510*/  PRMT R17, R6, 0x5410, R4 ;  /* 0x0000541006117816 */ /* 0x000fe20000000004 */
[----:B------:R-:W-:Y:S01]  /*11520*/  FFMA.FTZ R4, R173, UR39, -R12 ;  /* 0x00000027ad047c23 */ /* 0x000fe2000801080c */
[----:B------:R-:W-:Y:S01]  /*11530*/  LOP3.LUT R15, R3, 0xff, RZ, 0xc0, !PT ;  /* 0x000000ff030f7812 */ /* 0x000fe200078ec0ff */
[----:B------:R-:W-:Y:S01]  /*11540*/  HMMA.16816.F32.BF16 R132, R8, R32, R132 ;  /* 0x000000200884723c */ /* 0x000fe20000041884 */
[--C-:B-1----:R-:W-:Y:S01]  /*11550*/  SHF.R.U32.HI R5, RZ, 0x10, R3.reuse ;  /* 0x00000010ff057819 */ /* 0x102fe20000011603 */
[----:B------:R1:W-:Y:S01]  /*11560*/  MUFU.EX2 R154, R4 ;  /* 0x00000004009a7308 */ /* 0x0003e20000000800 */
[----:B------:R-:W-:-:S02]  /*11570*/  SHF.R.U32.HI R7, RZ, 0x18, R3 ;  /* 0x00000018ff077819 */ /* 0x000fc40000011603 */
[----:B------:R-:W-:Y:S01]  /*11580*/  SHF.R.U32.HI R3, RZ, 0x8, R2 ;  /* 0x00000008ff037819 */ /* 0x000fe20000011602 */
[----:B------:R-:W-:Y:S01]  /*11590*/  HMMA.16816.F32.BF16 R140, R8, R34, R140 ;  /* 0x00000022088c723c */ /* 0x000fe2000004188c */
[----:B------:R-:W-:Y:S01]  /*115a0*/  LOP3.LUT R2, R5, 0xff, RZ, 0xc0, !PT ;  /* 0x000000ff05027812 */ /* 0x000fe200078ec0ff */
[----:B------:R-:W-:Y:S01]  /*115b0*/  FFMA.FTZ R5, R178, UR39, -R12 ;  /* 0x00000027b2057c23 */ /* 0x000fe2000801080c */
[----:B------:R-:W-:Y:S01]  /*115c0*/  LOP3.LUT R6, R16, 0xff, RZ, 0xc0, !PT ;  /* 0x000000ff10067812 */ /* 0x000fe200078ec0ff */
[----:B------:R-:W-:Y:S01]  /*115d0*/  FFMA.FTZ R16, R221, UR39, -R14 ;  /* 0x00000027dd107c23 */ /* 0x000fe2000801080e */
[----:B------:R-:W2:Y:S01]  /*115e0*/  LDSM.16.MT88.4 R32, [R187+0x7000] ;  /* 0x00700000bb20783b */ /* 0x000ea20000004200 */
[----:B------:R3:W5:Y:S01]  /*115f0*/  MUFU.EX2 R152, R5 ;  /* 0x0000000500987308 */ /* 0x0007620000000800 */
[----:B------:R-:W-:Y:S01]  /*11600*/  PRMT R18, R6, 0x5410, R18 ;  /* 0x0000541006127816 */ /* 0x000fe20000000012 */
[----:B------:R-:W-:Y:S01]  /*11610*/  FFMA.FTZ R6, R214, UR39, -R13 ;  /* 0x00000027d6067c23 */ /* 0x000fe2000801080d */
[----:B------:R-:W-:Y:S01]  /*11620*/  FFMA.FTZ R9, R223, UR39, -R14 ;  /* 0x00000027df097c23 */ /* 0x000fe2000801080e */
[----:B-1----:R-:W-:-:S04]  /*11630*/  PRMT R4, R15, 0x5410, R3 ;  /* 0x000054100f047816 */ /* 0x002fc80000000003 */
[----:B------:R5:W-:Y:S01]  /*11640*/  MUFU.EX2 R151, R6 ;  /* 0x0000000600977308 */ /* 0x000be20000000800 */
[----:B------:R-:W-:Y:S02]  /*11650*/  PRMT R3, R2, 0x5410, R7 ;  /* 0x0000541002037816 */ /* 0x000fe40000000007 */
[--C-:B------:R-:W-:Y:S01]  /*11660*/  HSET2.LE.AND R7, R17, R240.reuse, PT ;  /* 0x000000f011077233 */ /* 0x100fe20003803000 */
[----:B------:R-:W-:Y:S01]  /*11670*/  FFMA.FTZ R17, R225, UR39, -R0 ;  /* 0x00000027e1117c23 */ /* 0x000fe20008010800 */
[--C-:B------:R-:W-:Y:S02]  /*11680*/  HSET2.LE.AND R2, R4, R240.reuse, PT ;  /* 0x000000f004027233 */ /* 0x100fe40003803000 */
[----:B----4-:R-:W-:Y:S01]  /*11690*/  F2FP.BF16.F32.PACK_AB R15, R155, R159 ;  /* 0x0000009f9b0f723e */ /* 0x010fe200000010ff */
[----:B------:R-:W-:Y:S01]  /*116a0*/  MUFU.EX2 R149, R16 ;  /* 0x0000001000957308 */ /* 0x000fe20000000800 */
[----:B---3--:R-:W-:Y:S02]  /*116b0*/  HSET2.LE.AND R5, R3, R240, PT ;  /* 0x000000f003057233 */ /* 0x008fe40003803000 */
[----:B------:R-:W-:-:S04]  /*116c0*/  F2FP.BF16.F32.PACK_AB R3, R156, R161 ;  /* 0x000000a19c03723e */ /* 0x000fc800000010ff */
[----:B------:R-:W-:Y:S01]  /*116d0*/  LOP3.LUT R4, R2, R3, RZ, 0xc0, !PT ;  /* 0x0000000302047212 */ /* 0x000fe200078ec0ff */
[----:B------:R-:W-:Y:S01]  /*116e0*/  FFMA.FTZ R2, R215, UR39, -R13 ;  /* 0x00000027d7027c23 */ /* 0x000fe2000801080d */
[----:B-----5:R-:W-:Y:S01]  /*116f0*/  F2FP.BF16.F32.PACK_AB R6, R153, R158 ;  /* 0x0000009e9906723e */ /* 0x020fe200000010ff */
[----:B------:R-:W1:Y:S03]  /*11700*/  MUFU.EX2 R148, R9 ;  /* 0x0000000900947308 */ /* 0x000e660000000800 */
[----:B------:R-:W-:Y:S02]  /*11710*/  LOP3.LUT R5, R5, R6, RZ, 0xc0, !PT ;  /* 0x0000000605057212 */ /* 0x000fe400078ec0ff */
[----:B------:R-:W-:Y:S02]  /*11720*/  LOP3.LUT R6, R7, R15, RZ, 0xc0, !PT ;  /* 0x0000000f07067212 */ /* 0x000fe400078ec0ff */
[----:B------:R-:W-:Y:S01]  /*11730*/  HSET2.LE.AND R7, R18, R240, PT ;  /* 0x000000f012077233 */ /* 0x000fe20003803000 */
[----:B------:R3:W-:Y:S01]  /*11740*/  MUFU.EX2 R150, R2 ;  /* 0x0000000200967308 */ /* 0x0007e20000000800 */
[----:B------:R-:W-:Y:S01]  /*11750*/  IMAD.WIDE.U32 R18, R19, -0x326172a9, RZ ;  /* 0xcd9e8d5713127825 */ /* 0x000fe200078e00ff */
[----:B------:R-:W-:-:S04]  /*11760*/  F2FP.BF16.F32.PACK_AB R15, R152, R154 ;  /* 0x0000009a980f723e */ /* 0x000fc800000010ff */
[----:B------:R-:W-:Y:S02]  /*11770*/  LOP3.LUT R7, R7, R15, RZ, 0xc0, !PT ;  /* 0x0000000f07077212 */ /* 0x000fe400078ec0ff */
[----:B------:R-:W-:Y:S05]  /*11780*/  MUFU.EX2 R41, R17 ;  /* 0x0000001100297308 */ /* 0x000fea0000000800 */
[----:B--2---:R-:W-:Y:S01]  /*11790*/  HMMA.16816.F32.BF16 R108, R4, R28, R104 ;  /* 0x0000001c046c723c */ /* 0x004fe20000041868 */
[----:B------:R-:W-:Y:S01]  /*117a0*/  LDSM.16.MT88.4 R104, [R188+0x7800] ;  /* 0x00780000bc68783b */ /* 0x000fe20000004200 */
[----:B---3--:R-:W-:-:S04]  /*117b0*/  IMAD.WIDE.U32 R2, R39, -0x326172a9, RZ ;  /* 0xcd9e8d5727027825 */ /* 0x008fc800078e00ff */
[----:B------:R-:W-:Y:S01]  /*117c0*/  HMMA.16816.F32.BF16 R96, R4, R30, R96 ;  /* 0x0000001e0460723c */ /* 0x000fe20000041860 */
[----:B------:R-:W-:Y:S02]  /*117d0*/  LOP3.LUT R8, R3, UR16, R18, 0x96, !PT ;  /* 0x0000001003087c12 */ /* 0x000fe4000f8e9612 */
[----:B------:R-:W-:-:S03]  /*117e0*/  LOP3.LUT R3, R2, 0xffff, RZ, 0xc0, !PT ;  /* 0x0000ffff02037812 */ /* 0x000fc600078ec0ff */
[C---:B------:R-:W-:Y:S01]  /*117f0*/  HMMA.16816.F32.BF16 R116, R4.reuse, R24, R92 ;  /* 0x000000180474723c */ /* 0x040fe2000004185c */
[----:B------:R-:W-:Y:S02]  /*11800*/  LOP3.LUT R16, R2, 0xff, RZ, 0xc0, !PT ;  /* 0x000000ff02107812 */ /* 0x000fe400078ec0ff */
[----:B------:R-:W-:Y:S01]  /*11810*/  SHF.R.U32.HI R11, RZ, 0x8, R3 ;  /* 0x00000008ff0b7819 */ /* 0x000fe20000011603 */
[----:B------:R-:W-:Y:S01]  /*11820*/  FFMA.FTZ R3, R224, UR39, -R14 ;  /* 0x00000027e0037c23 */ /* 0x000fe2000801080e */
[--C-:B------:R-:W-:Y:S01]  /*11830*/  SHF.R.U32.HI R10, RZ, 0x10, R2.reuse ;  /* 0x00000010ff0a7819 */ /* 0x100fe20000011602 */
[C---:B------:R-:W-:Y:S01]  /*11840*/  HMMA.16816.F32.BF16 R112, R4.reuse, R26, R88 ;  /* 0x0000001a0470723c */ /* 0x040fe20000041858 */
[----:B------:R-:W-:Y:S01]  /*11850*/  SHF.R.U32.HI R15, RZ, 0x18, R2 ;  /* 0x00000018ff0f7819 */ /* 0x000fe20000011602 */
[----:B------:R2:W-:Y:S01]  /*11860*/  MUFU.EX2 R147, R3 ;  /* 0x0000000300937308 */ /* 0x0005e20000000800 */
[----:B------:R-:W-:Y:S01]  /*11870*/  LOP3.LUT R2, R8, 0xffff, RZ, 0xc0, !PT ;  /* 0x0000ffff08027812 */ /* 0x000fe200078ec0ff */
[----:B------:R-:W3:Y:S01]  /*11880*/  LDSM.16.MT88.4 R88, [R185+0x7800] ;  /* 0x00780000b958783b */ /* 0x000ee20000004200 */
[----:B------:R-:W-:Y:S01]  /*11890*/  LOP3.LUT R10, R10, 0xff, RZ, 0xc0, !PT ;  /* 0x000000ff0a0a7812 */ /* 0x000fe200078ec0ff */
[----:B------:R-:W-:Y:S01]  /*118a0*/  HMMA.16816.F32.BF16 R100, R4, R20, R100 ;  /* 0x000000140464723c */ /* 0x000fe20000041864 */
[----:B------:R-:W-:-:S02]  /*118b0*/  LOP3.LUT R9, R8, 0xff, RZ, 0xc0, !PT ;  /* 0x000000ff08097812 */ /* 0x000fc400078ec0ff */
[----:B------:R-:W-:Y:S02]  /*118c0*/  SHF.R.U32.HI R2, RZ, 0x8, R2 ;  /* 0x00000008ff027819 */ /* 0x000fe40000011602 */
[----:B------:R-:W-:Y:S01]  /*118d0*/  PRMT R11, R16, 0x5410, R11 ;  /* 0x00005410100b7816 */ /* 0x000fe2000000000b */
[C---:B------:R-:W-:Y:S01]  /*118e0*/  HMMA.16816.F32.BF16 R124, R4.reuse, R22, R80 ;  /* 0x00000016047c723c */ /* 0x040fe20000041850 */
[----:B------:R-:W-:Y:S01]  /*118f0*/  PRMT R16, R10, 0x5410, R15 ;  /* 0x000054100a107816 */ /* 0x000fe2000000000f */
[----:B------:R-:W-:Y:S01]  /*11900*/  FFMA.FTZ R10, R229, UR39, -R0 ;  /* 0x00000027e50a7c23 */ /* 0x000fe20008010800 */
[----:B------:R-:W-:Y:S02]  /*11910*/  PRMT R15, R9, 0x5410, R2 ;  /* 0x00005410090f7816 */ /* 0x000fe40000000002 */
[----:B------:R-:W-:Y:S01]  /*11920*/  SHF.R.U32.HI R2, RZ, 0x10, R8 ;  /* 0x00000010ff027819 */ /* 0x000fe20000011608 */
[----:B------:R-:W-:Y:S01]  /*11930*/  MUFU.EX2 R75, R10 ;  /* 0x0000000a004b7308 */ /* 0x000fe20000000800 */
[----:B--2---:R-:W-:Y:S01]  /*11940*/  FFMA.FTZ R3, R231, UR39, -R14 ;  /* 0x00000027e7037c23 */ /* 0x004fe2000801080e */
[----:B------:R-:W-:Y:S01]  /*11950*/  SHF.R.U32.HI R9, RZ, 0x18, R8 ;  /* 0x00000018ff097819 */ /* 0x000fe20000011608 */
[----:B------:R-:W-:Y:S01]  /*11960*/  HMMA.16816.F32.BF16 R84, R4, R32, R84 ;  /* 0x000000200454723c */ /* 0x000fe20000041854 */
[----:B------:R-:W-:-:S02]  /*11970*/  LOP3.LUT R8, R2, 0xff, RZ, 0xc0, !PT ;  /* 0x000000ff02087812 */ /* 0x000fc400078ec0ff */
[--C-:B------:R-:W-:Y:S02]  /*11980*/  HSET2.LE.AND R2, R11, R240.reuse, PT ;  /* 0x000000f00b027233 */ /* 0x100fe40003803000 */
[----:B------:R2:W4:Y:S01]  /*11990*/  MUFU.EX2 R146, R3 ;  /* 0x0000000300927308 */ /* 0x0005220000000800 */
[----:B------:R-:W-:Y:S01]  /*119a0*/  PRMT R9, R8, 0x5410, R9 ;  /* 0x0000541008097816 */ /* 0x000fe20000000009 */
[----:B------:R-:W-:Y:S01]  /*119b0*/  HMMA.16816.F32.BF16 R76, R4, R34, R76 ;  /* 0x00000022044c723c */ /* 0x000fe2000004184c */
[----:B------:R-:W-:-:S03]  /*119c0*/  HSET2.LE.AND R8, R15, R240, PT ;  /* 0x000000f00f087233 */ /* 0x000fc60003803000 */
[----:B------:R-:W-:Y:S02]  /*119d0*/  HSET2.LE.AND R15, R9, R240, PT ;  /* 0x000000f0090f7233 */ /* 0x000fe40003803000 */
[----:B------:R-:W-:Y:S01]  /*119e0*/  F2FP.BF16.F32.PACK_AB R9, R164, R165 ;  /* 0x000000a5a409723e */ /* 0x000fe200000010ff */
[----:B------:R-:W-:-:S03]  /*119f0*/  FFMA.FTZ R7, R220, UR39, -R12 ;  /* 0x00000027dc077c23 */ /* 0x000fc6000801080c */
[----:B------:R-:W-:Y:S02]  /*11a00*/  LOP3.LUT R8, R8, R9, RZ, 0xc0, !PT ;  /* 0x0000000908087212 */ /* 0x000fe400078ec0ff */
[----:B--2---:R-:W-:-:S04]  /*11a10*/  F2FP.BF16.F32.PACK_AB R3, R157, R166 ;  /* 0x000000a69d03723e */ /* 0x004fc800000010ff */
[----:B------:R-:W-:Y:S01]  /*11a20*/  LOP3.LUT R10, R2, R3, RZ, 0xc0, !PT ;  /* 0x00000003020a7212 */ /* 0x000fe200078ec0ff */
[----:B------:R-:W-:Y:S01]  /*11a30*/  FFMA.FTZ R3, R232, UR39, -R0 ;  /* 0x00000027e8037c23 */ /* 0x000fe20008010800 */
[----:B------:R-:W-:Y:S02]  /*11a40*/  HSET2.LE.AND R2, R16, R240, PT ;  /* 0x000000f010027233 */ /* 0x000fe40003803000 */
[----:B-1----:R-:W-:Y:S01]  /*11a50*/  F2FP.BF16.F32.PACK_AB R16, R148, R149 ;  /* 0x000000959410723e */ /* 0x002fe200000010ff */
[----:B------:R4:W1:Y:S03]  /*11a60*/  MUFU.EX2 R43, R3 ;  /* 0x00000003002b7308 */ /* 0x0008660000000800 */
[----:B------:R-:W-:Y:S02]  /*11a70*/  LOP3.LUT R9, R15, R16, RZ, 0xc0, !PT ;  /* 0x000000100f097212 */ /* 0x000fe400078ec0ff */
[----:B----4-:R-:W-:-:S04]  /*11a80*/  F2FP.BF16.F32.PACK_AB R3, R146, R147 ;  /* 0x000000939203723e */ /* 0x010fc800000010ff */
[----:B------:R-:W-:Y:S01]  /*11a90*/  LOP3.LUT R11, R2, R3, RZ, 0xc0, !PT ;  /* 0x00000003020b7212 */ /* 0x000fe200078ec0ff */
[----:B------:R-:W-:Y:S01]  /*11aa0*/  FFMA.FTZ R2, R219, UR39, -R0 ;  /* 0x00000027db027c23 */ /* 0x000fe20008010800 */
[----:B------:R-:W-:Y:S02]  /*11ab0*/  LOP3.LUT R0, R19, UR21, R40, 0x96, !PT ;  /* 0x0000001513007c12 */ /* 0x000fe4000f8e9628 */
[----:B------:R-:W-:Y:S01]  /*11ac0*/  LOP3.LUT R3, R37, UR21, R74, 0x96, !PT ;  /* 0x0000001525037c12 */ /* 0x000fe2000f8e964a */
[----:B------:R2:W-:Y:S02]  /*11ad0*/  MUFU.EX2 R40, R2 ;  /* 0x0000000200287308 */ /* 0x0005e40000000800 */
[----:B------:R-:W-:-:S04]  /*11ae0*/  IMAD.WIDE.U32 R4, R0, -0x2daee0ad, RZ ;  /* 0xd2511f5300047825 */ /* 0x000fc800078e00ff */
[----:B------:R-:W-:Y:S01]  /*11af0*/  FFMA.FTZ R0, R218, UR39, -R12 ;  /* 0x00000027da007c23 */ /* 0x000fe2000801080c */
[C---:B------:R-:W-:Y:S01]  /*11b00*/  HMMA.16816.F32.BF16 R64, R8.reuse, R28, R64 ;  /* 0x0000001c0840723c */ /* 0x040fe20000041840 */
[----:B------:R-:W-:Y:S02]  /*11b10*/  LOP3.LUT R6, R5, UR15, R38, 0x96, !PT ;  /* 0x0000000f05067c12 */ /* 0x000fe4000f8e9626 */
[----:B------:R4:W-:Y:S03]  /*11b20*/  MUFU.EX2 R29, R0 ;  /* 0x00000000001d7308 */ /* 0x0009e60000000800 */
[C---:B------:R-:W-:Y:S05]  /*11b30*/  HMMA.16816.F32.BF16 R56, R8.reuse, R24, R56 ;  /* 0x000000180838723c */ /* 0x040fea0000041838 */
[----:B------:R5:W3:Y:S01]  /*11b40*/  MUFU.EX2 R28, R7 ;  /* 0x00000007001c7308 */ /* 0x000ae20000000800 */
[----:B--2---:R-:W-:Y:S01]  /*11b50*/  IMAD.WIDE.U32 R2, R3, -0x2daee0ad, RZ ;  /* 0xd2511f5303027825 */ /* 0x004fe200078e00ff */
        /* <DEDUP_REMOVED lines=15> */
[C---:B------:R-:W-:Y:S06]  /*11c50*/  HMMA.16816.F32.BF16 R52, R8.reuse, R26, R52 ;  /* 0x0000001a0834723c */ /* 0x040fec0000041834 */
[----:B------:R4:W5:Y:S01]  /*11c60*/  MUFU.EX2 R24, R12 ;  /* 0x0000000c00187308 */ /* 0x0009620000000800 */
[C---:B------:R-:W-:Y:S06]  /*11c70*/  HMMA.16816.F32.BF16 R36, R8.reuse, R22, R44 ;  /* 0x000000160824723c */ /* 0x040fec000004182c */
[----:B------:R-:W-:Y:S01]  /*11c80*/  HMMA.16816.F32.BF16 R32, R8, R34, R140 ;  /* 0x000000220820723c */ /* 0x000fe2000004188c */
[----:B--2---:R-:W-:-:S02]  /*11c90*/  LOP3.LUT R2, R3, 0xff, RZ, 0xc0, !PT ;  /* 0x000000ff03027812 */ /* 0x004fc400078ec0ff */
[----:B------:R-:W-:Y:S02]  /*11ca0*/  LOP3.LUT R3, R0, 0xff, RZ, 0xc0, !PT ;  /* 0x000000ff00037812 */ /* 0x000fe400078ec0ff */
[----:B------:R-:W-:Y:S02]  /*11cb0*/  PRMT R15, R2, 0x5410, R17 ;  /* 0x00005410020f7816 */ /* 0x000fe40000000011 */
[----:B------:R-:W-:Y:S02]  /*11cc0*/  PRMT R2, R3, 0x5410, R7 ;  /* 0x0000541003027816 */ /* 0x000fe40000000007 */
[--C-:B------:R-:W-:Y:S01]  /*11cd0*/  SHF.R.U32.HI R3, RZ, 0x10, R0.reuse ;  /* 0x00000010ff037819 */ /* 0x100fe20000011600 */
[----:B----4-:R-:W-:Y:S01]  /*11ce0*/  FFMA.FTZ R12, R243, UR39, -R13 ;  /* 0x00000027f30c7c23 */ /* 0x010fe2000801080d */
[----:B------:R-:W-:Y:S02]  /*11cf0*/  SHF.R.U32.HI R7, RZ, 0x18, R0 ;  /* 0x00000018ff077819 */ /* 0x000fe40000011600 */
[----:B------:R-:W-:Y:S01]  /*11d00*/  LOP3.LUT R3, R3, 0xff, RZ, 0xc0, !PT ;  /* 0x000000ff03037812 */ /* 0x000fe200078ec0ff */
[----:B------:R2:W-:Y:S01]  /*11d10*/  MUFU.EX2 R21, R12 ;  /* 0x0000000c00157308 */ /* 0x0005e20000000800 */
[----:B------:R-:W-:-:S02]  /*11d20*/  HSET2.LE.AND R0, R2, R240, PT ;  /* 0x000000f002007233 */ /* 0x000fc40003803000 */
[----:B-1----:R-:W-:Y:S02]  /*11d30*/  F2FP.BF16.F32.PACK_AB R2, R43, R75 ;  /* 0x0000004b2b02723e */ /* 0x002fe400000010ff */
[----:B------:R-:W-:Y:S01]  /*11d40*/  PRMT R7, R3, 0x5410, R7 ;  /* 0x0000541003077816 */ /* 0x000fe20000000007 */
[----:B------:R-:W-:Y:S01]  /*11d50*/  FFMA.FTZ R3, R244, UR39, -R13 ;  /* 0x00000027f4037c23 */ /* 0x000fe2000801080d */
[----:B------:R-:W-:Y:S02]  /*11d60*/  LOP3.LUT R136, R0, R2, RZ, 0xc0, !PT ;  /* 0x0000000200887212 */ /* 0x000fe400078ec0ff */
[----:B---3--:R-:W-:Y:S01]  /*11d70*/  F2FP.BF16.F32.PACK_AB R2, R28, R29 ;  /* 0x0000001d1c02723e */ /* 0x008fe200000010ff */
[----:B------:R1:W3:Y:S01]  /*11d80*/  MUFU.EX2 R20, R3 ;  /* 0x0000000300147308 */ /* 0x0002e20000000800 */
[----:B------:R-:W-:Y:S02]  /*11d90*/  HSET2.LE.AND R0, R7, R240, PT ;  /* 0x000000f007007233 */ /* 0x000fe40003803000 */
[----:B-----5:R-:W-:-:S02]  /*11da0*/  F2FP.BF16.F32.PACK_AB R13, R24, R25 ;  /* 0x00000019180d723e */ /* 0x020fc400000010ff */
[----:B------:R-:W-:Y:S02]  /*11db0*/  F2FP.BF16.F32.PACK_AB R7, R40, R41 ;  /* 0x000000292807723e */ /* 0x000fe400000010ff */
[----:B--2---:R-:W-:Y:S01]  /*11dc0*/  HSET2.LE.AND R12, R15, R240, PT ;  /* 0x000000f00f0c7233 */ /* 0x004fe20003803000 */
[--C-:B------:R-:W-:Y:S01]  /*11dd0*/  FFMA.FTZ R15, R247, UR39, -R14.reuse ;  /* 0x00000027f70f7c23 */ /* 0x100fe2000801080e */
[----:B------:R-:W-:Y:S01]  /*11de0*/  LOP3.LUT R137, R0, R2, RZ, 0xc0, !PT ;  /* 0x0000000200897212 */ /* 0x000fe200078ec0ff */
[----:B------:R-:W-:Y:S01]  /*11df0*/  FFMA.FTZ R0, R245, UR39, -R14 ;  /* 0x00000027f5007c23 */ /* 0x000fe2000801080e */
[----:B------:R-:W-:Y:S02]  /*11e00*/  SHF.R.U32.HI R2, RZ, 0x10, R4 ;  /* 0x00000010ff027819 */ /* 0x000fe40000011604 */
[----:B------:R-:W-:Y:S01]  /*11e10*/  LOP3.LUT R139, R12, R13, RZ, 0xc0, !PT ;  /* 0x0000000d0c8b7212 */ /* 0x000fe200078ec0ff */
[----:B------:R-:W-:Y:S01]  /*11e20*/  MUFU.EX2 R15, R15 ;  /* 0x0000000f000f7308 */ /* 0x000fe20000000800 */
[----:B------:R-:W-:-:S02]  /*11e30*/  LOP3.LUT R10, R4, 0xff, RZ, 0xc0, !PT ;  /* 0x000000ff040a7812 */ /* 0x000fc400078ec0ff */
[----:B-1----:R-:W-:Y:S02]  /*11e40*/  HSET2.LE.AND R3, R16, R240, PT ;  /* 0x000000f010037233 */ /* 0x002fe40003803000 */
[----:B------:R-:W-:Y:S01]  /*11e50*/  SHF.R.U32.HI R9, RZ, 0x18, R4 ;  /* 0x00000018ff097819 */ /* 0x000fe20000011604 */
[----:B------:R-:W1:Y:S02]  /*11e60*/  LDSM.16.MT88.4 R16, [R187+0x7800] ;  /* 0x00780000bb10783b */ /* 0x000e640000004200 */
[----:B------:R-:W-:Y:S01]  /*11e70*/  LOP3.LUT R138, R3, R7, RZ, 0xc0, !PT ;  /* 0x00000007038a7212 */ /* 0x000fe200078ec0ff */
[----:B------:R2:W-:Y:S01]  /*11e80*/  MUFU.EX2 R13, R0 ;  /* 0x00000000000d7308 */ /* 0x0005e20000000800 */
[----:B------:R-:W-:Y:S01]  /*11e90*/  LOP3.LUT R3, R4, 0xffff, RZ, 0xc0, !PT ;  /* 0x0000ffff04037812 */ /* 0x000fe200078ec0ff */
[----:B------:R-:W-:Y:S01]  /*11ea0*/  FFMA.FTZ R4, R248, UR39, -R14 ;  /* 0x00000027f8047c23 */ /* 0x000fe2000801080e */
[----:B------:R-:W-:Y:S02]  /*11eb0*/  LOP3.LUT R5, R2, 0xff, RZ, 0xc0, !PT ;  /* 0x000000ff02057812 */ /* 0x000fe400078ec0ff */
[----:B------:R-:W-:Y:S01]  /*11ec0*/  SHF.R.U32.HI R2, RZ, 0x10, R6 ;  /* 0x00000010ff027819 */ /* 0x000fe20000011606 */
[----:B------:R-:W-:Y:S01]  /*11ed0*/  HMMA.16816.F32.BF16 R80, R136, R88, R108 ;  /* 0x000000588850723c */ /* 0x000fe2000004186c */
[----:B------:R-:W-:Y:S01]  /*11ee0*/  LOP3.LUT R7, R6, 0xff, RZ, 0xc0, !PT ;  /* 0x000000ff06077812 */ /* 0x000fe200078ec0ff */
[----:B------:R4:W5:Y:S01]  /*11ef0*/  MUFU.EX2 R11, R4 ;  /* 0x00000004000b7308 */ /* 0x0009620000000800 */
[----:B------:R-:W-:-:S02]  /*11f00*/  SHF.R.U32.HI R8, RZ, 0x8, R3 ;  /* 0x00000008ff087819 */ /* 0x000fc40000011603 */
[----:B------:R-:W-:Y:S01]  /*11f10*/  LOP3.LUT R2, R2, 0xff, RZ, 0xc0, !PT ;  /* 0x000000ff02027812 */ /* 0x000fe200078ec0ff */
[----:B------:R-:W-:Y:S01]  /*11f20*/  HMMA.16816.F32.BF16 R92, R136, R90, R96 ;  /* 0x0000005a885c723c */ /* 0x000fe20000041860 */
[----:B--2---:R-:W-:-:S05]  /*11f30*/  FFMA.FTZ R0, R246, UR39, -R14 ;  /* 0x00000027f6007c23 */ /* 0x004fca000801080e */
[C---:B------:R-:W-:Y:S01]  /*11f40*/  HMMA.16816.F32.BF16 R108, R136.reuse, R106, R112 ;  /* 0x0000006a886c723c */ /* 0x040fe20000041870 */
[----:B------:R2:W5:Y:S05]  /*11f50*/  MUFU.EX2 R12, R0 ;  /* 0x00000000000c7308 */ /* 0x00056a0000000800 */
[----:B------:R-:W-:Y:S01]  /*11f60*/  HMMA.16816.F32.BF16 R96, R136, R104, R116 ;  /* 0x000000688860723c */ /* 0x000fe20000041874 */
[----:B----4-:R-:W-:-:S05]  /*11f70*/  PRMT R4, R5, 0x5410, R9 ;  /* 0x0000541005047816 */ /* 0x010fca0000000009 */
[C---:B------:R-:W-:Y:S06]  /*11f80*/  HMMA.16816.F32.BF16 R112, R136.reuse, R120, R100 ;  /* 0x000000788870723c */ /* 0x040fec0000041864 */
[C---:B------:R-:W-:Y:S01]  /*11f90*/  HMMA.16816.F32.BF16 R124, R136.reuse, R122, R124 ;  /* 0x0000007a887c723c */ /* 0x040fe2000004187c */
[----:B--2---:R-:W-:Y:S02]  /*11fa0*/  LOP3.LUT R0, R6, 0xffff, RZ, 0xc0, !PT ;  /* 0x0000ffff06007812 */ /* 0x004fe400078ec0ff */
[----:B------:R-:W-:Y:S02]  /*11fb0*/  SHF.R.U32.HI R6, RZ, 0x18, R6 ;  /* 0x00000018ff067819 */ /* 0x000fe40000011606 */
[----:B------:R-:W-:Y:S01]  /*11fc0*/  SHF.R.U32.HI R3, RZ, 0x8, R0 ;  /* 0x00000008ff037819 */ /* 0x000fe20000011600 */
[----:B-1----:R-:W-:Y:S01]  /*11fd0*/  HMMA.16816.F32.BF16 R128, R136, R16, R84 ;  /* 0x000000108880723c */ /* 0x002fe20000041854 */
[----:B------:R-:W-:-:S02]  /*11fe0*/  PRMT R0, R10, 0x5410, R8 ;  /* 0x000054100a007816 */ /* 0x000fc40000000008 */
[----:B------:R-:W-:Y:S02]  /*11ff0*/  PRMT R2, R2, 0x5410, R6 ;  /* 0x0000541002027816 */ /* 0x000fe40000000006 */
[----:B------:R-:W-:Y:S01]  /*12000*/  PRMT R5, R7, 0x5410, R3 ;  /* 0x0000541007057816 */ /* 0x000fe20000000003 */
[----:B------:R-:W-:Y:S01]  /*12010*/  HMMA.16816.F32.BF16 R136, R136, R18, R76 ;  /* 0x000000128888723c */ /* 0x000fe2000004184c */
[--C-:B------:R-:W-:Y:S02]  /*12020*/  HSET2.LE.AND R0, R0, R240.reuse, PT ;  /* 0x000000f000007233 */ /* 0x100fe40003803000 */
[--C-:B------:R-:W-:Y:S02]  /*12030*/  HSET2.LE.AND R7, R2, R240.reuse, PT ;  /* 0x000000f002077233 */ /* 0x100fe40003803000 */
[----:B---3--:R-:W-:Y:S02]  /*12040*/  F2FP.BF16.F32.PACK_AB R2, R20, R21 ;  /* 0x000000151402723e */ /* 0x008fe400000010ff */
[----:B------:R-:W-:-:S02]  /*12050*/  HSET2.LE.AND R3, R4, R240, PT ;  /* 0x000000f004037233 */ /* 0x000fc40003803000 */
[----:B------:R-:W-:Y:S01]  /*12060*/  LOP3.LUT R142, R0, R2, RZ, 0xc0, !PT ;  /* 0x00000002008e7212 */ /* 0x000fe200078ec0ff */
[----:B------:R-:W-:Y:S01]  /*12070*/  FFMA.FTZ R2, R183, R69, R242 ;  /* 0x00000045b7027223 */ /* 0x000fe200000100f2 */
[----:B-----5:R-:W-:Y:S02]  /*12080*/  F2FP.BF16.F32.PACK_AB R0, R11, R15 ;  /* 0x0000000f0b00723e */ /* 0x020fe400000010ff */
[----:B------:R-:W-:Y:S01]  /*12090*/  F2FP.BF16.F32.PACK_AB R4, R12, R13 ;  /* 0x0000000d0c04723e */ /* 0x000fe200000010ff */
[----:B------:R-:W-:Y:S01]  /*120a0*/  FADD.FTZ R2, R241, R2 ;  /* 0x00000002f1027221 */ /* 0x000fe20000010000 */
[----:B------:R-:W-:Y:S02]  /*120b0*/  HSET2.LE.AND R5, R5, R240, PT ;  /* 0x000000f005057233 */ /* 0x000fe40003803000 */
[----:B------:R-:W-:Y:S01]  /*120c0*/  F2FP.BF16.F32.PACK_AB R6, R150, R151 ;  /* 0x000000979606723e */ /* 0x000fe200000010ff */
[----:B------:R-:W-:Y:S01]  /*120d0*/  FADD.FTZ R2, R235, R2 ;  /* 0x00000002eb027221 */ /* 0x000fe20000010000 */
[----:B------:R-:W-:Y:S01]  /*120e0*/  LOP3.LUT R141, R7, R0, RZ, 0xc0, !PT ;  /* 0x00000000078d7212 */ /* 0x000fe200078ec0ff */
[----:B------:R-:W-:Y:S01]  /*120f0*/  FFMA.FTZ R0, R182, R68, R216 ;  /* 0x00000044b6007223 */ /* 0x000fe200000100d8 */
[----:B------:R-:W-:Y:S01]  /*12100*/  LOP3.LUT R143, R3, R4, RZ, 0xc0, !PT ;  /* 0x00000004038f7212 */ /* 0x000fe200078ec0ff */
[----:B------:R-:W-:Y:S01]  /*12110*/  FFMA.FTZ R4, R181, R145, R233 ;  /* 0x00000091b5047223 */ /* 0x000fe200000100e9 */
[----:B------:R-:W-:Y:S01]  /*12120*/  FFMA.FTZ R3, R177, R144, R228 ;  /* 0x00000090b1037223 */ /* 0x000fe200000100e4 */
        /* <DEDUP_REMOVED lines=70> */
[----:B------:R-:W-:-:S15]  /*12590*/  HMMA.16816.F32.BF16 R140, R140, R18, R32 ;  /* 0x000000128c8c723c */ /* 0x000fde0000041820 */
[----:B------:R-:W-:-:S09]  /*125a0*/  NOP ;  /* 0x0000000000007918 */ /* 0x000fd20000000000 */
.L_x_1427:
[----:B------:R-:W-:-:S06]  /*125b0*/  UISETP.GT.AND UP0, UPT, UR37, UR12, UPT ;  /* 0x0000000c2500728c */ /* 0x000fcc000bf04270 */
[----:B------:R-:W-:-:S13]  /*125c0*/  PLOP3.LUT P0, PT, PT, PT, UP0, 0x80, 0x0 ;  /* 0x000000000000781c */ /* 0x000fda0003f0f008 */
[----:B------:R-:W-:Y:S05]  /*125d0*/  @!P0 BRA `(.L_x_1434) ;  /* 0x0000004c00d88947 */ /* 0x000fea0003800000 */
[----:B--2---:R-:W2:Y:S01]  /*125e0*/  LDL.64 R2, [R1+0x60] ;  /* 0x0000600001027983 */ /* 0x004ea20000100a00 */
[----:B------:R-:W-:Y:S01]  /*125f0*/  ULDC UR4, c[0x0][0x2d0] ;  /* 0x0000b40000047ab9 */ /* 0x000fe20000000800 */
[----:B------:R-:W-:Y:S01]  /*12600*/  PRMT R234, R236, 0x7054, R236 ;  /* 0x00007054ecea7816 */ /* 0x000fe200000000ec */
[----:B------:R-:W-:Y:S01]  /*12610*/  UIMAD.WIDE.U32 UR38, UR8, 0x30, URZ ;  /* 0x00000030082678a5 */ /* 0x000fe2000f8e003f */
[----:B------:R-:W3:Y:S01]  /*12620*/  LDL.LU R0, [R1+0x18] ;  /* 0x0000180001007983 */ /* 0x000ee20000300800 */
[----:B------:R-:W-:Y:S01]  /*12630*/  UIMAD UR17, UR9, 0x30, URZ ;  /* 0x00000030091178a4 */ /* 0x000fe2000f8e023f */
[----:B------:R-:W-:Y:S01]  /*12640*/  MOV R69, R72 ;  /* 0x0000004800457202 */ /* 0x000fe20000000f00 */
[----:B------:R-:W-:Y:S01]  /*12650*/  UIMAD.WIDE.U32 UR42, UR10, 0x30, URZ ;  /* 0x000000300a2a78a5 */ /* 0x000fe2000f8e003f */
[----:B------:R-:W-:Y:S01]  /*12660*/  MOV R68, R73 ;  /* 0x0000004900447202 */ /* 0x000fe20000000f00 */
[----:B------:R-:W-:Y:S01]  /*12670*/  UIMAD UR40, UR11, 0x30, URZ ;  /* 0x000000300b2878a4 */ /* 0x000fe2000f8e023f */
[----:B------:R-:W-:Y:S01]  /*12680*/  IMAD.MOV.U32 R75, RZ, RZ, R70 ;  /* 0x000000ffff4b7224 */ /* 0x000fe200078e0046 */
[----:B------:R-:W-:Y:S01]  /*12690*/  MOV R74, R71 ;  /* 0x00000047004a7202 */ /* 0x000fe20000000f00 */
[----:B------:R-:W-:-:S02]  /*126a0*/  USHF.L.U64.HI UR15, UR8, 0x5, UR9 ;  /* 0x00000005080f7899 */ /* 0x000fc40008010209 */
[----:B------:R-:W-:Y:S02]  /*126b0*/  USHF.L.U32 UR16, UR8, 0x5, URZ ;  /* 0x0000000508107899 */ /* 0x000fe4000800063f */
[----:B------:R-:W-:Y:S02]  /*126c0*/  USHF.L.U64.HI UR8, UR10, 0x5, UR11 ;  /* 0x000000050a087899 */ /* 0x000fe4000801020b */
[----:B------:R-:W-:Y:S02]  /*126d0*/  USHF.L.U32 UR9, UR10, 0x5, URZ ;  /* 0x000000050a097899 */ /* 0x000fe4000800063f */
[----:B------:R-:W-:Y:S02]  /*126e0*/  UIADD3 UR17, UR17, UR39, URZ ;  /* 0x0000002711117290 */ /* 0x000fe4000fffe03f */
[----:B------:R-:W-:Y:S01]  /*126f0*/  UIADD3 UR40, UR40, UR43, URZ ;  /* 0x0000002b28287290 */ /* 0x000fe2000fffe03f */
[----:B------:R-:W-:Y:S01]  /*12700*/  ULDC.64 UR6, c[0x0][0x248] ;  /* 0x0000920000067ab9 */ /* 0x000fe20000000a00 */
[----:B--2---:R-:W-:Y:S01]  /*12710*/  ISETP.GE.AND P4, PT, R2, UR4, PT ;  /* 0x0000000402007c0c */ /* 0x004fe2000bf86270 */
[----:B------:R-:W-:Y:S01]  /*12720*/  ULDC UR4, c[0x0][0x2ec] ;  /* 0x0000bb0000047ab9 */ /* 0x000fe20000000800 */
[----:B---3--:R-:W-:-:S11]  /*12730*/  IMAD.WIDE.U32 R232, R0, -0x2daee0ad, RZ ;  /* 0xd2511f5300e87825 */ /* 0x008fd600078e00ff */
[----:B------:R-:W2:Y:S08]  /*12740*/  @!P4 LDC.64 R2, c[0x0][0x220] ;  /* 0x00008800ff02cb82 */ /* 0x000eb00000000a00 */
[----:B------:R-:W3:Y:S08]  /*12750*/  @!P4 LDC.64 R6, c[0x0][0x220] ;  /* 0x00008800ff06cb82 */ /* 0x000ef00000000a00 */
[----:B------:R-:W4:Y:S01]  /*12760*/  @!P4 LDC.64 R4, c[0x0][0x220] ;  /* 0x00008800ff04cb82 */ /* 0x000f220000000a00 */
[----:B--2---:R2:W-:Y:S04]  /*12770*/  @!P4 STL.64 [R1+0x58], R2 ;  /* 0x000058020100c387 */ /* 0x0045e80000100a00 */
[----:B---3--:R-:W-:Y:S04]  /*12780*/  @!P4 STL.64 [R1+0x50], R6 ;  /* 0x000050060100c387 */ /* 0x008fe80000100a00 */
[----:B----4-:R3:W-:Y:S01]  /*12790*/  @!P4 STL.64 [R1+0x48], R4 ;  /* 0x000048040100c387 */ /* 0x0107e20000100a00 */
[----:B--2---:R-:W2:Y:S01]  /*127a0*/  @!P4 LDC.64 R2, c[0x0][0x220] ;  /* 0x00008800ff02cb82 */ /* 0x004ea20000000a00 */
[----:B---3--:R-:W-:-:S05]  /*127b0*/  IMAD.WIDE.U32 R4, R249, -0x326172a9, RZ ;  /* 0xcd9e8d57f9047825 */ /* 0x008fca00078e00ff */
[----:B------:R-:W-:Y:S01]  /*127c0*/  LOP3.LUT R238, R5, R250, RZ, 0x3c, !PT ;  /* 0x000000fa05ee7212 */ /* 0x000fe200078e3cff */
[----:B--2---:R2:W-:Y:S04]  /*127d0*/  @!P4 STL.64 [R1+0x40], R2 ;  /* 0x000040020100c387 */ /* 0x0045e80000100a00 */
[----:B------:R3:W-:Y:S01]  /*127e0*/  STL.64 [R1+0x8], R4 ;  /* 0x0000080401007387 */ /* 0x0007e20000100a00 */
[----:B--2---:R-:W-:-:S05]  /*127f0*/  IADD3 R2, R249, 0x4, RZ ;  /* 0x00000004f9027810 */ /* 0x004fca0007ffe0ff */
[----:B------:R-:W-:-:S05]  /*12800*/  IMAD.WIDE.U32 R2, R2, -0x326172a9, RZ ;  /* 0xcd9e8d5702027825 */ /* 0x000fca00078e00ff */
[----:B------:R2:W-:Y:S01]  /*12810*/  STL.64 [R1], R2 ;  /* 0x0000000201007387 */ /* 0x0005e20000100a00 */
[----:B------:R-:W-:-:S03]  /*12820*/  LOP3.LUT R236, R3, R250, RZ, 0x3c, !PT ;  /* 0x000000fa03ec7212 */ /* 0x000fc600078e3cff */
[----:B---3--:R-:W3:Y:S04]  /*12830*/  LDL.LU.64 R4, [R1+0x10] ;  /* 0x0000100001047983 */ /* 0x008ee80000300a00 */
[----:B--2---:R-:W3:Y:S01]  /*12840*/  LDL.LU.64 R2, [R1+0x20] ;  /* 0x0000200001027983 */ /* 0x004ee20000300a00 */
[----:B------:R-:W-:-:S04]  /*12850*/  IMAD.WIDE.U32 R238, R238, -0x2daee0ad, RZ ;  /* 0xd2511f53eeee7825 */ /* 0x000fc800078e00ff */
[----:B------:R-:W-:-:S04]  /*12860*/  IMAD.WIDE.U32 R236, R236, -0x2daee0ad, RZ ;  /* 0xd2511f53ecec7825 */ /* 0x000fc800078e00ff */
[----:B---3--:R-:W-:-:S05]  /*12870*/  IMAD.MOV.U32 R3, RZ, RZ, R5 ;  /* 0x000000ffff037224 */ /* 0x008fca00078e0005 */
[----:B------:R2:W-:Y:S01]  /*12880*/  STL.64 [R1+0x38], R2 ;  /* 0x0000380201007387 */ /* 0x0005e20000100a00 */
[----:B------:R-:W-:Y:S05]  /*12890*/  BRA `(.L_x_1435) ;  /* 0x0000000000d47947 */ /* 0x000fea0003800000 */
.L_x_1437:
        /* <DEDUP_REMOVED lines=12> */
[----:B------:R-:W-:Y:S01]  /*12960*/  UIADD3 UR11, UR45, UR11, URZ ;  /* 0x0000000b2d0b7290 */ /* 0x000fe2000fffe03f */
[----:B------:R-:W4:Y:S05]  /*12970*/  @!P4 LDC.64 R14, c[0x0][0x218] ;  /* 0x00008600ff0ecb82 */ /* 0x000f2a0000000a00 */
[----:B------:R-:W-:Y:S03]  /*12980*/  IMAD.U32 R5, RZ, RZ, UR11 ;  /* 0x0000000bff057e24 */ /* 0x000fe6000f8e00ff */
[----:B------:R-:W4:Y:S01]  /*12990*/  @!P4 LDC.64 R16, c[0x0][0x218] ;  /* 0x00008600ff10cb82 */ /* 0x000f220000000a00 */
[----:B--2---:R-:W-:Y:S04]  /*129a0*/  LEA R4, P0, R4, R154, 0x6 ;  /* 0x0000009a04047211 */ /* 0x004fe800078030ff */
[----:B---3--:R-:W-:Y:S02]  /*129b0*/  LEA.HI.X R5, R6, R153, R5, 0x6, P0 ;  /* 0x0000009906057211 */ /* 0x008fe400000f3405 */
[C---:B-1----:R-:W-:Y:S04]  /*129c0*/  @!P4 LEA R10, P0, R4.reuse, R10, 0x1 ;  /* 0x0000000a040ac211 */ /* 0x042fe800078008ff */
[C---:B------:R-:W-:Y:S02]  /*129d0*/  @!P4 LEA.HI.X R11, R4.reuse, R11, R5, 0x1, P0 ;  /* 0x0000000b040bc211 */ /* 0x040fe400000f0c05 */
[----:B------:R-:W-:Y:S03]  /*129e0*/  @!P4 IADD3 R6, P0, R4, UR24, RZ ;  /* 0x000000180406cc10 */ /* 0x000fe6000ff1e0ff */
[----:B------:R-:W-:Y:S01]  /*129f0*/  @!PT LDS RZ, [RZ] ;  /* 0x00000000fffff984 */ /* 0x000fe20000000800 */
[----:B------:R-:W-:Y:S01]  /*12a00*/  @!PT LDS RZ, [RZ] ;  /* 0x00000000fffff984 */ /* 0x000fe20000000800 */
[----:B------:R-:W-:Y:S01]  /*12a10*/  @!PT LDS RZ, [RZ] ;  /* 0x00000000fffff984 */ /* 0x000fe20000000800 */
[----:B------:R1:W-:Y:S01]  /*12a20*/  @!P4 LDGSTS.E.BYPASS.LTC128B.128 [R207+0x4000], desc[UR26][R10.64] ;  /* 0x040000000acfcfae */ /* 0x0003e2000b901d5a */
[C---:B------:R-:W-:Y:S02]  /*12a30*/  @!P4 IADD3.X R7, R5.reuse, UR22, RZ, P0, !PT ;  /* 0x000000160507cc10 */ /* 0x040fe400087fe4ff */
[C---:B-----5:R-:W-:Y:S01]  /*12a40*/  @!P4 LEA R8, P0, R6.reuse, R8, 0x1 ;  /* 0x000000080608c211 */ /* 0x060fe200078008ff */
[----:B------:R1:W-:Y:S03]  /*12a50*/  @P4 STS.128 [R207+0x4800], RZ ;  /* 0x004800ffcf004388 */ /* 0x0003e60000000c00 */
[----:B------:R-:W-:Y:S02]  /*12a60*/  @!P4 LEA.HI.X R9, R6, R9, R7, 0x1, P0 ;  /* 0x000000090609c211 */ /* 0x000fe400000f0c07 */
[C---:B------:R-:W-:Y:S03]  /*12a70*/  @!P4 IADD3 R7, P0, R4.reuse, UR9, RZ ;  /* 0x000000090407cc10 */ /* 0x040fe6000ff1e0ff */
[----:B------:R-:W-:Y:S01]  /*12a80*/  @!PT LDS RZ, [RZ] ;  /* 0x00000000fffff984 */ /* 0x000fe20000000800 */
[----:B------:R-:W-:Y:S01]  /*12a90*/  @!PT LDS RZ, [RZ] ;  /* 0x00000000fffff984 */ /* 0x000fe20000000800 */
[----:B------:R-:W-:Y:S01]  /*12aa0*/  @!PT LDS RZ, [RZ] ;  /* 0x00000000fffff984 */ /* 0x000fe20000000800 */
[----:B------:R1:W-:Y:S01]  /*12ab0*/  @!P4 LDGSTS.E.BYPASS.LTC128B.128 [R207+0x4800], desc[UR26][R8.64] ;  /* 0x0480000008cfcfae */ /* 0x0003e2000b901d5a */
[----:B------:R-:W-:Y:S02]  /*12ac0*/  @!P4 IADD3.X R12, R5, UR8, RZ, P0, !PT ;  /* 0x00000008050ccc10 */ /* 0x000fe400087fe4ff */
[C---:B----4-:R-:W-:Y:S01]  /*12ad0*/  @!P4 LEA R6, P0, R7.reuse, R14, 0x1 ;  /* 0x0000000e0706c211 */ /* 0x050fe200078008ff */
[----:B------:R1:W-:Y:S03]  /*12ae0*/  @P4 STS.128 [R207+0x5000], RZ ;  /* 0x005000ffcf004388 */ /* 0x0003e60000000c00 */
[----:B------:R-:W-:Y:S02]  /*12af0*/  @!P4 LEA.HI.X R7, R7, R15, R12, 0x1, P0 ;  /* 0x0000000f0707c211 */ /* 0x000fe400000f0c0c */
[----:B------:R-:W-:Y:S03]  /*12b00*/  @!P4 IADD3 R12, P0, R4, UR42, RZ ;  /* 0x0000002a040ccc10 */ /* 0x000fe6000ff1e0ff */
[----:B------:R-:W-:Y:S01]  /*12b10*/  @!PT LDS RZ, [RZ] ;  /* 0x00000000fffff984 */ /* 0x000fe20000000800 */
[----:B------:R-:W-:Y:S01]  /*12b20*/  @!PT LDS RZ, [RZ] ;  /* 0x00000000fffff984 */ /* 0x000fe20000000800 */
[----:B------:R-:W-:Y:S01]  /*12b30*/  @!PT LDS RZ, [RZ] ;  /* 0x00000000fffff984 */ /* 0x000fe20000000800 */
[----:B------:R1:W-:Y:S01]  /*12b40*/  @!P4 LDGSTS.E.BYPASS.LTC128B.128 [R207+0x5000], desc[UR26][R6.64] ;  /* 0x0500000006cfcfae */ /* 0x0003e2000b901d5a */
[----:B------:R-:W-:Y:S02]  /*12b50*/  @!P4 IADD3.X R5, R5, UR40, RZ, P0, !PT ;  /* 0x000000280505cc10 */ /* 0x000fe400087fe4ff */
[C---:B------:R-:W-:Y:S01]  /*12b60*/  @!P4 LEA R4, P0, R12.reuse, R16, 0x1 ;  /* 0x000000100c04c211 */ /* 0x040fe200078008ff */
[----:B------:R1:W-:Y:S03]  /*12b70*/  @P4 STS.128 [R207+0x5800], RZ ;  /* 0x005800ffcf004388 */ /* 0x0003e60000000c00 */
[----:B------:R-:W-:Y:S05]  /*12b80*/  @!P4 LEA.HI.X R5, R12, R17, R5, 0x1, P0 ;  /* 0x000000110c05c211 */ /* 0x000fea00000f0c05 */
[----:B------:R-:W-:Y:S01]  /*12b90*/  @!PT LDS RZ, [RZ] ;  /* 0x00000000fffff984 */ /* 0x000fe20000000800 */
[----:B------:R-:W-:Y:S01]  /*12ba0*/  @!PT LDS RZ, [RZ] ;  /* 0x00000000fffff984 */ /* 0x000fe20000000800 */
[----:B------:R-:W-:Y:S01]  /*12bb0*/  @!PT LDS RZ, [RZ] ;  /* 0x00000000fffff984 */ /* 0x000fe20000000800 */
[----:B------:R1:W-:Y:S04]  /*12bc0*/  @!P4 LDGSTS.E.BYPASS.LTC128B.128 [R207+0x5800], desc[UR26][R4.64] ;  /* 0x0580000004cfcfae */ /* 0x0003e8000b901d5a */
[----:B------:R-:W0:Y:S01]  /*12bd0*/  LDGDEPBAR ;  /* 0x00000000000079af */ /* 0x000e220000000000 */
[----:B------:R-:W-:Y:S05]  /*12be0*/  BRA `(.L_x_1436) ;  /* 0x0000001400f47947 */ /* 0x000fea0003800000 */
.L_x_1435:
[----:B------:R-:W-:Y:S01]  /*12bf0*/  P2R R72, PR, RZ, 0x10 ;  /* 0x00000010ff487803 */ /* 0x000fe20000000000 */
[----:B---3--:R-:W3:Y:S01]  /*12c00*/  LDL.64 R10, [R1+0x38] ;  /* 0x00003800010a7983 */ /* 0x008ee20000100a00 */
[----:B------:R-:W-:Y:S01]  /*12c10*/  LOP3.LUT R230, R230, 0xfffffffd, RZ, 0xc0, !PT ;  /* 0xfffffffde6e67812 */ /* 0x000fe200078ec0ff */
[----:B------:R-:W-:Y:S04]  /*12c20*/  DEPBAR.LE SB0, 0x0 ;  /* 0x000080000000791a */ /* 0x000fe80000000000 */
[----:B------:R-:W4:Y:S01]  /*12c30*/  LDL R7, [R1+0x58] ;  /* 0x0000580001077983 */ /* 0x000f220000100800 */
[----:B------:R-:W-:Y:S03]  /*12c40*/  UIADD3 UR10, UR37, -0x1, URZ ;  /* 0xffffffff250a7890 */ /* 0x000fe6000fffe03f */
[----:B------:R-:W5:Y:S01]  /*12c50*/  LDL R18, [R1+0x5c] ;  /* 0x00005c0001127983 */ /* 0x000f620000100800 */
[----:B------:R-:W-:Y:S02]  /*12c60*/  USHF.R.S32.HI UR41, URZ, 0x1f, UR10 ;  /* 0x0000001f3f297899 */ /* 0x000fe4000801140a */
[----:B------:R-:W-:Y:S01]  /*12c70*/  UIMAD UR11, UR19, UR10, URZ ;  /* 0x0000000a130b72a4 */ /* 0x000fe2000f8e023f */
[----:B------:R-:W5:Y:S01]  /*12c80*/  LDL R8, [R1+0x50] ;  /* 0x0000500001087983 */ /* 0x000f620000100800 */
[----:B--2---:R-:W-:Y:S01]  /*12c90*/  IMAD.U32 R2, RZ, RZ, UR10 ;  /* 0x0000000aff027e24 */ /* 0x004fe2000f8e00ff */
[----:B------:R-:W-:Y:S02]  /*12ca0*/  UISETP.GT.AND UP0, UPT, UR10, UR12, UPT ;  /* 0x0000000c0a00728c */ /* 0x000fe4000bf04270 */
[----:B------:R-:W2:Y:S01]  /*12cb0*/  LDL R17, [R1+0x54] ;  /* 0x0000540001117983 */ /* 0x000ea20000100800 */
[----:B------:R-:W-:Y:S03]  /*12cc0*/  UIMAD UR11, UR41, UR32, UR11 ;  /* 0x00000020290b72a4 */ /* 0x000fe6000f8e020b */
[----:B------:R-:W2:Y:S04]  /*12cd0*/  LDL R6, [R1+0x48] ;  /* 0x0000480001067983 */ /* 0x000ea80000100800 */
[----:B------:R-:W2:Y:S04]  /*12ce0*/  LDL R16, [R1+0x4c] ;  /* 0x00004c0001107983 */ /* 0x000ea80000100800 */
[----:B------:R-:W2:Y:S04]  /*12cf0*/  LDL R4, [R1+0x40] ;  /* 0x0000400001047983 */ /* 0x000ea80000100800 */
[----:B------:R-:W2:Y:S01]  /*12d00*/  LDL R15, [R1+0x44] ;  /* 0x00004400010f7983 */ /* 0x000ea20000100800 */
[----:B------:R-:W-:Y:S06]  /*12d10*/  BAR.SYNC.DEFER_BLOCKING 0x0 ;  /* 0x0000000000007b1d */ /* 0x000fec0000010000 */
[----:B------:R-:W-:Y:S01]  /*12d20*/  @P4 STS.128 [R207+0x6000], RZ ;  /* 0x006000ffcf004388 */ /* 0x000fe20000000c00 */
[----:B---3--:R-:W-:Y:S04]  /*12d30*/  IMAD.WIDE.U32 R2, R2, UR32, R10 ;  /* 0x0000002002027c25 */ /* 0x008fe8000f8e000a */
[----:B------:R-:W-:Y:S01]  /*12d40*/  VIADD R0, R3, UR11 ;  /* 0x0000000b03007c36 */ /* 0x000fe20008000000 */
[C---:B------:R-:W-:Y:S02]  /*12d50*/  @!P4 IADD3 R3, P1, R2.reuse, UR28, RZ ;  /* 0x0000001c0203cc10 */ /* 0x040fe4000ff3e0ff */
[----:B----4-:R-:W-:Y:S02]  /*12d60*/  @!P4 LEA R10, P5, R2, R7, 0x1 ;  /* 0x00000007020ac211 */ /* 0x010fe400078a08ff */
[----:B------:R-:W-:Y:S02]  /*12d70*/  @!P4 IADD3.X R7, R0, UR18, RZ, P1, !PT ;  /* 0x000000120007cc10 */ /* 0x000fe40008ffe4ff */
[C---:B-----5:R-:W-:Y:S02]  /*12d80*/  @!P4 LEA.HI.X R11, R2.reuse, R18, R0, 0x1, P5 ;  /* 0x00000012020bc211 */ /* 0x060fe400028f0c00 */
[----:B------:R-:W-:Y:S02]  /*12d90*/  @!P4 IADD3 R5, P0, R2, UR16, RZ ;  /* 0x000000100205cc10 */ /* 0x000fe4000ff1e0ff */
[C---:B------:R-:W-:Y:S01]  /*12da0*/  @!P4 LEA R8, P3, R3.reuse, R8, 0x1 ;  /* 0x000000080308c211 */ /* 0x040fe200078608ff */
[----:B------:R-:W-:Y:S01]  /*12db0*/  @!PT LDS RZ, [RZ] ;  /* 0x00000000fffff984 */ /* 0x000fe20000000800 */
[----:B------:R-:W-:Y:S01]  /*12dc0*/  @!PT LDS RZ, [RZ] ;  /* 0x00000000fffff984 */ /* 0x000fe20000000800 */
[----:B------:R-:W-:Y:S01]  /*12dd0*/  @!PT LDS RZ, [RZ] ;  /* 0x00000000fffff984 */ /* 0x000fe20000000800 */
[----:B------:R-:W-:Y:S01]  /*12de0*/  @!P4 LDGSTS.E.BYPASS.LTC128B.128 [R207+0x6000], desc[UR26][R10.64] ;  /* 0x060000000acfcfae */ /* 0x000fe2000b901d5a */
[----:B------:R-:W-:Y:S02]  /*12df0*/  @!P4 IADD3.X R13, R0, UR15, RZ, P0, !PT ;  /* 0x0000000f000dcc10 */ /* 0x000fe400087fe4ff */
[----:B--2---:R-:W-:Y:S02]  /*12e00*/  @!P4 LEA.HI.X R9, R3, R17, R7, 0x1, P3 ;  /* 0x000000110309c211 */ /* 0x004fe400018f0c07 */
[----:B------:R-:W-:Y:S02]  /*12e10*/  @!P4 IADD3 R12, P2, R2, UR38, RZ ;  /* 0x00000026020ccc10 */ /* 0x000fe4000ff5e0ff */
[C---:B------:R-:W-:Y:S01]  /*12e20*/  @!P4 LEA R6, P1, R5.reuse, R6, 0x1 ;  /* 0x000000060506c211 */ /* 0x040fe200078208ff */
[----:B------:R-:W-:Y:S01]  /*12e30*/  @P4 STS.128 [R207+0x6800], RZ ;  /* 0x006800ffcf004388 */ /* 0x000fe20000000c00 */
[----:B------:R-:W-:Y:S01]  /*12e40*/  @!P4 IADD3.X R14, R0, UR17, RZ, P2, !PT ;  /* 0x00000011000ecc10 */ /* 0x000fe200097fe4ff */
[----:B------:R-:W-:Y:S01]  /*12e50*/  IMAD.U32 R0, RZ, RZ, UR10 ;  /* 0x0000000aff007e24 */ /* 0x000fe2000f8e00ff */
[----:B------:R-:W-:Y:S02]  /*12e60*/  @!P4 LEA.HI.X R7, R5, R16, R13, 0x1, P1 ;  /* 0x000000100507c211 */ /* 0x000fe400008f0c0d */
[C---:B------:R-:W-:Y:S03]  /*12e70*/  @!P4 LEA R4, P0, R12.reuse, R4, 0x1 ;  /* 0x000000040c04c211 */ /* 0x040fe600078008ff */
[----:B------:R-:W-:Y:S01]  /*12e80*/  @!PT LDS RZ, [RZ] ;  /* 0x00000000fffff984 */ /* 0x000fe20000000800 */
[----:B------:R-:W-:Y:S01]  /*12e90*/  @!PT LDS RZ, [RZ] ;  /* 0x00000000fffff984 */ /* 0x000fe20000000800 */
[----:B------:R-:W-:Y:S01]  /*12ea0*/  @!PT LDS RZ, [RZ] ;  /* 0x00000000fffff984 */ /* 0x000fe20000000800 */
[----:B------:R-:W-:Y:S01]  /*12eb0*/  @!P4 LDGSTS.E.BYPASS.LTC128B.128 [R207+0x6800], desc[UR26][R8.64] ;  /* 0x0680000008cfcfae */ /* 0x000fe2000b901d5a */
[----:B------:R-:W-:Y:S07]  /*12ec0*/  @!P4 LEA.HI.X R5, R12, R15, R14, 0x1, P0 ;  /* 0x0000000f0c05c211 */ /* 0x000fee00000f0c0e */
        /* <DEDUP_REMOVED lines=11> */
[----:B------:R-:W2:Y:S08]  /*12f80*/  LDSM.16.M88.4 R16, [R184+0x4000] ;  /* 0x00400000b810783b */ /* 0x000eb00000000200 */
[----:B------:R-:W3:Y:S08]  /*12f90*/  LDSM.16.M88.4 R60, [R191+0x2000] ;  /* 0x00200000bf3c783b */ /* 0x000ef00000000200 */
[----:B------:R-:W4:Y:S08]  /*12fa0*/  LDSM.16.M88.4 R32, [R184+0x4800] ;  /* 0x00480000b820783b */ /* 0x000f300000000200 */
[----:B------:R-:W5:Y:S08]  /*12fb0*/  LDSM.16.M88.4 R48, [R184+0x5000] ;  /* 0x00500000b830783b */ /* 0x000f700000000200 */
[----:B------:R-:W1:Y:S01]  /*12fc0*/  LDSM.16.M88.4 R76, [R184+0x5800] ;  /* 0x00580000b84c783b */ /* 0x000e620000000200 */
[-C--:B--2---:R-:W-:Y:S07]  /*12fd0*/  HMMA.16816.F32.BF16 R4, R64, R16.reuse, RZ ;  /* 0x000000104004723c */ /* 0x084fee00000418ff */
[----:B------:R-:W-:Y:S01]  /*12fe0*/  LDSM.16.M88.4 R144, [R194] ;  /* 0x00000000c290783b */ /* 0x000fe20000000200 */
[C---:B---3--:R-:W-:Y:S07]  /*12ff0*/  HMMA.16816.F32.BF16 R8, R60.reuse, R16, RZ ;  /* 0x000000103c08723c */ /* 0x048fee00000418ff */
[----:B------:R-:W2:Y:S01]  /*13000*/  LDSM.16.M88.4 R148, [R190+0x4000] ;  /* 0x00400000be94783b */ /* 0x000ea20000000200 */
[-C--:B------:R-:W-:Y:S07]  /*13010*/  HMMA.16816.F32.BF16 R12, R60, R18.reuse, RZ ;  /* 0x000000123c0c723c */ /* 0x080fee00000418ff */
[----:B------:R-:W0:Y:S01]  /*13020*/  LDGDEPBAR ;  /* 0x00000000000079af */ /* 0x000e220000000000 */
[C---:B------:R-:W-:Y:S07]  /*13030*/  HMMA.16816.F32.BF16 R16, R64.reuse, R18, RZ ;  /* 0x000000124010723c */ /* 0x040fee00000418ff */
[----:B------:R-:W3:Y:S01]  /*13040*/  LDSM.16.M88.4 R152, [R194+0x2000] ;  /* 0x00200000c298783b */ /* 0x000ee20000000200 */
[-C--:B----4-:R-:W-:Y:S07]  /*13050*/  HMMA.16816.F32.BF16 R20, R64, R32.reuse, RZ ;  /* 0x000000204014723c */ /* 0x090fee00000418ff */
[----:B------:R-:W4:Y:S01]  /*13060*/  LDSM.16.M88.4 R156, [R190+0x4800] ;  /* 0x00480000be9c783b */ /* 0x000f220000000200 */
[C---:B------:R-:W-:Y:S07]  /*13070*/  HMMA.16816.F32.BF16 R24, R60.reuse, R32, RZ ;  /* 0x000000203c18723c */ /* 0x040fee00000418ff */
[----:B------:R-:W4:Y:S01]  /*13080*/  LDSM.16.M88.4 R160, [R190+0x5000] ;  /* 0x00500000bea0783b */ /* 0x000f220000000200 */
[-C--:B------:R-:W-:Y:S06]  /*13090*/  HMMA.16816.F32.BF16 R28, R60, R34.reuse, RZ ;  /* 0x000000223c1c723c */ /* 0x080fec00000418ff */
[C---:B------:R-:W-:Y:S01]  /*130a0*/  HMMA.16816.F32.BF16 R32, R64.reuse, R34, RZ ;  /* 0x000000224020723c */ /* 0x040fe200000418ff */
[----:B------:R-:W-:Y:S05]  /*130b0*/  LDSM.16.M88.4 R164, [R195] ;  /* 0x00000000c3a4783b */ /* 0x000fea0000000200 */
[-C--:B-----5:R-:W-:Y:S03]  /*130c0*/  HMMA.16816.F32.BF16 R36, R64, R48.reuse, RZ ;  /* 0x000000304024723c */ /* 0x0a0fe600000418ff */
[----:B------:R-:W-:Y:S03]  /*130d0*/  LDSM.16.M88.4 R168, [R192+0x2000] ;  /* 0x00200000c0a8783b */ /* 0x000fe60000000200 */
[C---:B------:R-:W-:Y:S05]  /*130e0*/  HMMA.16816.F32.BF16 R40, R60.reuse, R48, RZ ;  /* 0x000000303c28723c */ /* 0x040fea00000418ff */
[----:B------:R-:W-:Y:S01]  /*130f0*/  LDSM.16.M88.4 R172, [R198] ;  /* 0x00000000c6ac783b */ /* 0x000fe20000000200 */
[-C--:B------:R-:W-:Y:S06]  /*13100*/  HMMA.16816.F32.BF16 R44, R60, R50.reuse, RZ ;  /* 0x000000323c2c723c */ /* 0x080fec00000418ff */
[C---:B------:R-:W-:Y:S01]  /*13110*/  HMMA.16816.F32.BF16 R48, R64.reuse, R50, RZ ;  /* 0x000000324030723c */ /* 0x040fe200000418ff */
[----:B------:R-:W-:Y:S05]  /*13120*/  LDSM.16.M88.4 R176, [R197] ;  /* 0x00000000c5b0783b */ /* 0x000fea0000000200 */
[-C--:B-1----:R-:W-:Y:S03]  /*13130*/  HMMA.16816.F32.BF16 R52, R64, R76.reuse, RZ ;  /* 0x0000004c4034723c */ /* 0x082fe600000418ff */
[----:B------:R-:W-:Y:S03]  /*13140*/  LDSM.16.M88.4 R180, [R189] ;  /* 0x00000000bdb4783b */ /* 0x000fe60000000200 */
[C---:B------:R-:W-:Y:S01]  /*13150*/  HMMA.16816.F32.BF16 R56, R60.reuse, R76, RZ ;  /* 0x0000004c3c38723c */ /* 0x040fe200000418ff */
[----:B------:R-:W1:Y:S05]  /*13160*/  S2R R2, SR_TID.X ;  /* 0x0000000000027919 */ /* 0x000e6a0000002100 */
[-C--:B------:R-:W-:Y:S06]  /*13170*/  HMMA.16816.F32.BF16 R60, R60, R78.reuse, RZ ;  /* 0x0000004e3c3c723c */ /* 0x080fec00000418ff */
[----:B------:R-:W-:Y:S01]  /*13180*/  HMMA.16816.F32.BF16 R64, R64, R78, RZ ;  /* 0x0000004e4040723c */ /* 0x000fe200000418ff */
[----:B------:R-:W5:Y:S05]  /*13190*/  LDSM.16.M88.4 R76, [R190+0x5800] ;  /* 0x00580000be4c783b */ /* 0x000f6a0000000200 */
[-C--:B--2---:R-:W-:Y:S06]  /*131a0*/  HMMA.16816.F32.BF16 R4, R144, R148.reuse, R4 ;  /* 0x000000949004723c */ /* 0x084fec0000041804 */
[C---:B---3--:R-:W-:Y:S06]  /*131b0*/  HMMA.16816.F32.BF16 R8, R152.reuse, R148, R8 ;  /* 0x000000949808723c */ /* 0x048fec0000041808 */
[-C--:B------:R-:W-:Y:S06]  /*131c0*/  HMMA.16816.F32.BF16 R12, R152, R150.reuse, R12 ;  /* 0x00000096980c723c */ /* 0x080fec000004180c */
[C---:B------:R-:W-:Y:S01]  /*131d0*/  HMMA.16816.F32.BF16 R16, R144.reuse, R150, R16 ;  /* 0x000000969010723c */ /* 0x040fe20000041810 */
[----:B------:R-:W2:Y:S04]  /*131e0*/  LDSM.16.M88.4 R148, [R192] ;  /* 0x00000000c094783b */ /* 0x000ea80000000200 */
[----:B-1----:R-:W-:Y:S01]  /*131f0*/  IMAD.SHL.U32 R2, R2, 0x2, RZ ;  /* 0x0000000202027824 */ /* 0x002fe200078e00ff */
[-C--:B----4-:R-:W-:Y:S05]  /*13200*/  HMMA.16816.F32.BF16 R20, R144, R156.reuse, R20 ;  /* 0x0000009c9014723c */ /* 0x090fea0000041814 */
[----:B------:R-:W-:Y:S01]  /*13210*/  LOP3.LUT R2, R2, 0x6, RZ, 0xc0, !PT ;  /* 0x0000000602027812 */ /* 0x000fe200078ec0ff */
[C---:B------:R-:W-:Y:S05]  /*13220*/  HMMA.16816.F32.BF16 R24, R152.reuse, R156, R24 ;  /* 0x0000009c9818723c */ /* 0x040fea0000041818 */
[----:B------:R-:W-:Y:S01]  /*13230*/  IMAD R0, R0, 0x40, R2 ;  /* 0x0000004000007824 */ /* 0x000fe200078e0202 */
[-C--:B------:R-:W-:Y:S04]  /*13240*/  HMMA.16816.F32.BF16 R28, R152, R158.reuse, R28 ;  /* 0x0000009e981c723c */ /* 0x080fe8000004181c */
[CC--:B------:R-:W-:Y:S01]  /*13250*/  ISETP.GE.AND P2, PT, R0.reuse, R201.reuse, PT ;  /* 0x000000c90000720c */ /* 0x0c0fe20003f46270 */
[C---:B------:R-:W-:Y:S01]  /*13260*/  VIADD R2, R0.reuse, 0x1 ;  /* 0x0000000100027836 */ /* 0x040fe20000000000 */
[-C--:B------:R-:W-:Y:S01]  /*13270*/  ISETP.GE.AND P0, PT, R0, R200.reuse, PT ;  /* 0x000000c80000720c */ /* 0x080fe20003f06270 */
[C---:B------:R-:W-:Y:S01]  /*13280*/  HMMA.16816.F32.BF16 R32, R144.reuse, R158, R32 ;  /* 0x0000009e9020723c */ /* 0x040fe20000041820 */
[----:B------:R-:W1:Y:S03]  /*13290*/  LDSM.16.M88.4 R156, [R196] ;  /* 0x00000000c49c783b */ /* 0x000e660000000200 */
[----:B------:R-:W-:Y:S01]  /*132a0*/  ISETP.GE.AND P1, PT, R2, R201, PT ;  /* 0x000000c90200720c */ /* 0x000fe20003f26270 */
[----:B------:R-:W-:Y:S01]  /*132b0*/  VIADD R3, R0, 0x9 ;  /* 0x0000000900037836 */ /* 0x000fe20000000000 */
[C---:B------:R-:W-:Y:S01]  /*132c0*/  ISETP.GE.AND P3, PT, R2.reuse, R200, PT ;  /* 0x000000c80200720c */ /* 0x040fe20003f66270 */
[-C--:B------:R-:W-:Y:S03]  /*132d0*/  HMMA.16816.F32.BF16 R36, R144, R160.reuse, R36 ;  /* 0x000000a09024723c */ /* 0x080fe60000041824 */
[C---:B------:R-:W-:Y:S02]  /*132e0*/  ISETP.GE.AND P4, PT, R2.reuse, R202, PT ;  /* 0x000000ca0200720c */ /* 0x040fe40003f86270 */
[C---:B------:R-:W-:Y:S01]  /*132f0*/  ISETP.GE.AND P6, PT, R2.reuse, R199, PT ;  /* 0x000000c70200720c */ /* 0x040fe20003fc6270 */
[C---:B------:R-:W-:Y:S04]  /*13300*/  HMMA.16816.F32.BF16 R40, R152.reuse, R160, R40 ;  /* 0x000000a09828723c */ /* 0x040fe80000041828 */
[-C--:B------:R-:W-:Y:S02]  /*13310*/  ISETP.GE.OR P1, PT, R2, R206.reuse, !P1 ;  /* 0x000000ce0200720c */ /* 0x080fe40004f26670 */
[C---:B------:R-:W-:Y:S01]  /*13320*/  ISETP.GE.OR P5, PT, R0.reuse, R206, !P2 ;  /* 0x000000ce0000720c */ /* 0x040fe200057a6670 */
[-C--:B------:R-:W-:Y:S03]  /*13330*/  HMMA.16816.F32.BF16 R44, R152, R162.reuse, R44 ;  /* 0x000000a2982c723c */ /* 0x080fe6000004182c */
[-C--:B------:R-:W-:Y:S02]  /*13340*/  ISETP.GE.OR P2, PT, R0, R205.reuse, !P0 ;  /* 0x000000cd0000720c */ /* 0x080fe40004746670 */
[C---:B------:R-:W-:Y:S01]  /*13350*/  ISETP.GE.OR P0, PT, R2.reuse, R205, !P3 ;  /* 0x000000cd0200720c */ /* 0x040fe20005f06670 */
[C---:B------:R-:W-:Y:S01]  /*13360*/  HMMA.16816.F32.BF16 R48, R144.reuse, R162, R48 ;  /* 0x000000a29030723c */ /* 0x040fe20000041830 */
[----:B------:R-:W3:Y:S03]  /*13370*/  LDSM.16.M88.4 R160, [R193] ;  /* 0x00000000c1a0783b */ /* 0x000ee60000000200 */
[C---:B------:R-:W-:Y:S02]  /*13380*/  ISETP.GE.OR P3, PT, R2.reuse, R204, !P4 ;  /* 0x000000cc0200720c */ /* 0x040fe40006766670 */
[----:B------:R-:W-:Y:S01]  /*13390*/  ISETP.GE.OR P6, PT, R2, R203, !P6 ;  /* 0x000000cb0200720c */ /* 0x000fe200077c6670 */
[-C--:B-----5:R-:W-:Y:S01]  /*133a0*/  HMMA.16816.F32.BF16 R52, R144, R76.reuse, R52 ;  /* 0x0000004c9034723c */ /* 0x0a0fe20000041834 */
[----:B------:R-:W-:Y:S03]  /*133b0*/  P2R R70, PR, RZ, 0x8 ;  /* 0x00000008ff467803 */ /* 0x000fe60000000000 */
[C---:B------:R-:W-:Y:S02]  /*133c0*/  VIADD R2, R0.reuse, 0x8 ;  /* 0x0000000800027836 */ /* 0x040fe40000000000 */
[C---:B------:R-:W-:Y:S06]  /*133d0*/  HMMA.16816.F32.BF16 R56, R152.reuse, R76, R56 ;  /* 0x0000004c9838723c */ /* 0x040fec0000041838 */
[-C--:B------:R-:W-:Y:S06]  /*133e0*/  HMMA.16816.F32.BF16 R60, R152, R78.reuse, R60 ;  /* 0x0000004e983c723c */ /* 0x080fec000004183c */
[----:B------:R-:W-:Y:S01]  /*133f0*/  HMMA.16816.F32.BF16 R64, R144, R78, R64 ;  /* 0x0000004e9040723c */ /* 0x000fe20000041840 */
[----:B------:R-:W4:Y:S05]  /*13400*/  LDSM.16.M88.4 R76, [R193+0x2000] ;  /* 0x00200000c14c783b */ /* 0x000f2a0000000200 */
[-C--:B--2---:R-:W-:Y:S03]  /*13410*/  HMMA.16816.F32.BF16 R4, R148, R164.reuse, R4 ;  /* 0x000000a49404723c */ /* 0x084fe60000041804 */
[----:B------:R-:W2:Y:S03]  /*13420*/  LDSM.16.M88.4 R144, [R189+0x800] ;  /* 0x00080000bd90783b */ /* 0x000ea60000000200 */
        /* <DEDUP_REMOVED lines=11> */
[-C--:B-1----:R-:W-:Y:S06]  /*134e0*/  HMMA.16816.F32.BF16 R52, R148, R156.reuse, R52 ;  /* 0x0000009c9434723c */ /* 0x082fec0000041834 */
[C---:B------:R-:W-:Y:S06]  /*134f0*/  HMMA.16816.F32.BF16 R56, R168.reuse, R156, R56 ;  /* 0x0000009ca838723c */ /* 0x040fec0000041838 */
[-C--:B------:R-:W-:Y:S06]  /*13500*/  HMMA.16816.F32.BF16 R60, R168, R158.reuse, R60 ;  /* 0x0000009ea83c723c */ /* 0x080fec000004183c */
[----:B------:R-:W-:Y:S06]  /*13510*/  HMMA.16816.F32.BF16 R64, R148, R158, R64 ;  /* 0x0000009e9440723c */ /* 0x000fec0000041840 */
[-C--:B---3--:R-:W-:Y:S06]  /*13520*/  HMMA.16816.F32.BF16 R4, R160, R180.reuse, R4 ;  /* 0x000000b4a004723c */ /* 0x088fec0000041804 */
[C---:B----4-:R-:W-:Y:S06]  /*13530*/  HMMA.16816.F32.BF16 R8, R76.reuse, R180, R8 ;  /* 0x000000b44c08723c */ /* 0x050fec0000041808 */
[-C--:B------:R-:W-:Y:S06]  /*13540*/  HMMA.16816.F32.BF16 R12, R76, R182.reuse, R12 ;  /* 0x000000b64c0c723c */ /* 0x080fec000004180c */
[C---:B------:R-:W-:Y:S06]  /*13550*/  HMMA.16816.F32.BF16 R16, R160.reuse, R182, R16 ;  /* 0x000000b6a010723c */ /* 0x040fec0000041810 */
[----:B------:R-:W-:Y:S01]  /*13560*/  FSEL R151, R5, -INF , !P1 ;  /* 0xff80000005977808 */ /* 0x000fe20004800000 */
[-C--:B--2---:R-:W-:Y:S03]  /*13570*/  HMMA.16816.F32.BF16 R20, R160, R144.reuse, R20 ;  /* 0x00000090a014723c */ /* 0x084fe60000041814 */
[C---:B------:R-:W-:Y:S02]  /*13580*/  ISETP.GE.AND P1, PT, R0.reuse, R202, PT ;  /* 0x000000ca0000720c */ /* 0x040fe40003f26270 */
[----:B------:R-:W-:Y:S01]  /*13590*/  FSEL R157, R7, -INF , !P0 ;  /* 0xff800000079d7808 */ /* 0x000fe20004000000 */
[C---:B------:R-:W-:Y:S04]  /*135a0*/  HMMA.16816.F32.BF16 R24, R76.reuse, R144, R24 ;  /* 0x000000904c18723c */ /* 0x040fe80000041818 */
[-C--:B------:R-:W-:Y:S02]  /*135b0*/  ISETP.GE.AND P0, PT, R0, R199.reuse, PT ;  /* 0x000000c70000720c */ /* 0x080fe40003f06270 */
[----:B------:R-:W-:Y:S01]  /*135c0*/  FSEL R150, R6, -INF , !P2 ;  /* 0xff80000006967808 */ /* 0x000fe20005000000 */
[-C--:B------:R-:W-:Y:S03]  /*135d0*/  HMMA.16816.F32.BF16 R28, R76, R146.reuse, R28 ;  /* 0x000000924c1c723c */ /* 0x080fe6000004181c */
[----:B------:R-:W-:Y:S02]  /*135e0*/  ISETP.GE.OR P3, PT, R0, R204, !P1 ;  /* 0x000000cc0000720c */ /* 0x000fe40004f66670 */
[C---:B------:R-:W-:Y:S01]  /*135f0*/  ISETP.GE.AND P2, PT, R2.reuse, R202, PT ;  /* 0x000000ca0200720c */ /* 0x040fe20003f46270 */
[C---:B------:R-:W-:Y:S04]  /*13600*/  HMMA.16816.F32.BF16 R32, R160.reuse, R146, R32 ;  /* 0x00000092a020723c */ /* 0x040fe80000041820 */
[----:B------:R-:W-:Y:S02]  /*13610*/  ISETP.GE.AND P1, PT, R2, R199, PT ;  /* 0x000000c70200720c */ /* 0x000fe40003f26270 */
[----:B------:R-:W-:Y:S02]  /*13620*/  ISETP.GE.OR P0, PT, R0, R203, !P0 ;  /* 0x000000cb0000720c */ /* 0x000fe40004706670 */
[----:B------:R-:W-:Y:S02]  /*13630*/  FSEL R149, R4, -INF , !P5 ;  /* 0xff80000004957808 */ /* 0x000fe40006800000 */
[----:B------:R-:W-:Y:S01]  /*13640*/  ISETP.GE.OR P5, PT, R2, R204, !P2 ;  /* 0x000000cc0200720c */ /* 0x000fe200057a6670 */
[----:B------:R-:W1:Y:S01]  /*13650*/  LDSM.16.M88.4 R4, [R189+0x1000] ;  /* 0x00100000bd04783b */ /* 0x000e620000000200 */
[----:B------:R-:W-:Y:S02]  /*13660*/  FSEL R156, R8, -INF , !P3 ;  /* 0xff800000089c7808 */ /* 0x000fe40005800000 */
[C---:B------:R-:W-:Y:S02]  /*13670*/  ISETP.GE.AND P3, PT, R2.reuse, R201, PT ;  /* 0x000000c90200720c */ /* 0x040fe40003f66270 */
[----:B------:R-:W-:Y:S02]  /*13680*/  ISETP.GE.OR P2, PT, R2, R203, !P1 ;  /* 0x000000cb0200720c */ /* 0x000fe40004f46670 */
[----:B------:R-:W-:Y:S02]  /*13690*/  FSEL R159, R10, -INF , !P0 ;  /* 0xff8000000a9f7808 */ /* 0x000fe40004000000 */
[----:B------:R-:W-:Y:S02]  /*136a0*/  ISETP.NE.AND P1, PT, R70, RZ, PT ;  /* 0x000000ff4600720c */ /* 0x000fe40003f25270 */
[C---:B------:R-:W-:Y:S02]  /*136b0*/  ISETP.GE.AND P0, PT, R2.reuse, R200, PT ;  /* 0x000000c80200720c */ /* 0x040fe40003f06270 */
[C---:B------:R-:W-:Y:S02]  /*136c0*/  ISETP.GE.OR P3, PT, R2.reuse, R206, !P3 ;  /* 0x000000ce0200720c */ /* 0x040fe40005f66670 */
[----:B------:R-:W-:Y:S02]  /*136d0*/  FSEL R158, R9, -INF , !P1 ;  /* 0xff800000099e7808 */ /* 0x000fe40004800000 */
[----:B------:R-:W-:Y:S02]  /*136e0*/  ISETP.GE.OR P4, PT, R2, R205, !P0 ;  /* 0x000000cd0200720c */ /* 0x000fe40004786670 */
[C---:B------:R-:W-:Y:S02]  /*136f0*/  ISETP.GE.AND P1, PT, R3.reuse, R202, PT ;  /* 0x000000ca0300720c */ /* 0x040fe40003f26270 */
[----:B------:R-:W-:Y:S02]  /*13700*/  P2R R2, PR, RZ, 0x8 ;  /* 0x00000008ff027803 */ /* 0x000fe40000000000 */
[----:B------:R-:W-:Y:S02]  /*13710*/  FSEL R168, R14, -INF , !P2 ;  /* 0xff8000000ea87808 */ /* 0x000fe40005000000 */
[C---:B------:R-:W-:Y:S02]  /*13720*/  ISETP.GE.AND P0, PT, R3.reuse, R199, PT ;  /* 0x000000c70300720c */ /* 0x040fe40003f06270 */
[C---:B------:R-:W-:Y:S02]  /*13730*/  ISETP.GE.AND P3, PT, R3.reuse, R201, PT ;  /* 0x000000c90300720c */ /* 0x040fe40003f66270 */
[C---:B------:R-:W-:Y:S02]  /*13740*/  ISETP.GE.AND P2, PT, R3.reuse, R200, PT ;  /* 0x000000c80300720c */ /* 0x040fe40003f46270 */
[----:B------:R-:W-:Y:S02]  /*13750*/  ISETP.GE.OR P1, PT, R3, R204, !P1 ;  /* 0x000000cc0300720c */ /* 0x000fe40004f26670 */
[----:B------:R-:W-:Y:S02]  /*13760*/  FSEL R164, R11, -INF , !P6 ;  /* 0xff8000000ba47808 */ /* 0x000fe40007000000 */
[C---:B------:R-:W-:Y:S02]  /*13770*/  ISETP.GE.OR P0, PT, R3.reuse, R203, !P0 ;  /* 0x000000cb0300720c */ /* 0x040fe40004706670 */
[C---:B------:R-:W-:Y:S02]  /*13780*/  ISETP.GE.OR P3, PT, R3.reuse, R206, !P3 ;  /* 0x000000ce0300720c */ /* 0x040fe40005f66670 */
[----:B------:R-:W-:Y:S01]  /*13790*/  ISETP.GE.OR P6, PT, R3, R205, !P2 ;  /* 0x000000cd0300720c */ /* 0x000fe200057c6670 */
[----:B------:R-:W-:Y:S01]  /*137a0*/  VIADD R3, R0, 0x10 ;  /* 0x0000001000037836 */ /* 0x000fe20000000000 */
[----:B------:R-:W-:Y:S01]  /*137b0*/  FSEL R166, R12, -INF , !P5 ;  /* 0xff8000000ca67808 */ /* 0x000fe20006800000 */
[-C--:B-1----:R-:W-:Y:S03]  /*137c0*/  HMMA.16816.F32.BF16 R36, R160, R4.reuse, R36 ;  /* 0x00000004a024723c */ /* 0x082fe60000041824 */
[C---:B------:R-:W-:Y:S02]  /*137d0*/  ISETP.GE.AND P2, PT, R3.reuse, R200, PT ;  /* 0x000000c80300720c */ /* 0x040fe40003f46270 */
[C---:B------:R-:W-:Y:S01]  /*137e0*/  ISETP.GE.AND P5, PT, R3.reuse, R201, PT ;  /* 0x000000c90300720c */ /* 0x040fe20003fa6270 */
[C---:B------:R-:W-:Y:S04]  /*137f0*/  HMMA.16816.F32.BF16 R40, R76.reuse, R4, R40 ;  /* 0x000000044c28723c */ /* 0x040fe80000041828 */
[C---:B------:R-:W-:Y:S02]  /*13800*/  ISETP.GE.OR P2, PT, R3.reuse, R205, !P2 ;  /* 0x000000cd0300720c */ /* 0x040fe40005746670 */
[----:B------:R-:W-:Y:S01]  /*13810*/  ISETP.GE.OR P5, PT, R3, R206, !P5 ;  /* 0x000000ce0300720c */ /* 0x000fe20006fa6670 */
[----:B------:R-:W-:Y:S01]  /*13820*/  VIADD R4, R0, 0x30 ;  /* 0x0000003000047836 */ /* 0x000fe20000000000 */
[----:B------:R-:W-:Y:S01]  /*13830*/  P2R R8, PR, RZ, 0x4 ;  /* 0x00000004ff087803 */ /* 0x000fe20000000000 */
[-C--:B------:R-:W-:Y:S03]  /*13840*/  HMMA.16816.F32.BF16 R44, R76, R6.reuse, R44 ;  /* 0x000000064c2c723c */ /* 0x080fe6000004182c */
[----:B------:R-:W-:Y:S02]  /*13850*/  FSEL R169, R20, -INF , !P5 ;  /* 0xff80000014a97808 */ /* 0x000fe40006800000 */
[----:B------:R-:W-:Y:S01]  /*13860*/  ISETP.NE.AND P5, PT, R8, RZ, PT ;  /* 0x000000ff0800720c */ /* 0x000fe20003fa5270 */
[C---:B------:R-:W-:Y:S01]  /*13870*/  HMMA.16816.F32.BF16 R48, R160.reuse, R6, R48 ;  /* 0x00000006a030723c */ /* 0x040fe20000041830 */
[----:B------:R-:W1:Y:S01]  /*13880*/  LDSM.16.M88.4 R8, [R189+0x1800] ;  /* 0x00180000bd08783b */ /* 0x000e620000000200 */
[----:B------:R-:W-:Y:S04]  /*13890*/  DEPBAR.LE SB0, 0x0 ;  /* 0x000080000000791a */ /* 0x000fe80000000000 */
[----:B------:R-:W-:Y:S01]  /*138a0*/  FSEL R165, R13, -INF , !P1 ;  /* 0xff8000000da57808 */ /* 0x000fe20004800000 */
[----:B------:R-:W-:Y:S01]  /*138b0*/  BAR.SYNC.DEFER_BLOCKING 0x0 ;  /* 0x0000000000007b1d */ /* 0x000fe20000010000 */
[----:B------:R-:W-:Y:S03]  /*138c0*/  ISETP.NE.AND P1, PT, R2, RZ, PT ;  /* 0x000000ff0200720c */ /* 0x000fe60003f25270 */
[----:B------:R-:W-:Y:S01]  /*138d0*/  VIADD R2, R0, 0x11 ;  /* 0x0000001100027836 */ /* 0x000fe20000000000 */
[----:B------:R-:W-:Y:S02]  /*138e0*/  FSEL R167, R15, -INF , !P0 ;  /* 0xff8000000fa77808 */ /* 0x000fe40004000000 */
[----:B------:R-:W-:Y:S02]  /*138f0*/  FSEL R70, R16, -INF , !P1 ;  /* 0xff80000010467808 */ /* 0x000fe40004800000 */
[----:B------:R-:W-:Y:S02]  /*13900*/  FSEL R71, R17, -INF , !P3 ;  /* 0xff80000011477808 */ /* 0x000fe40005800000 */
[C---:B------:R-:W-:Y:S02]  /*13910*/  ISETP.GE.AND P0, PT, R3.reuse, R199, PT ;  /* 0x000000c70300720c */ /* 0x040fe40003f06270 */
[C---:B------:R-:W-:Y:S02]  /*13920*/  ISETP.GE.AND P1, PT, R3.reuse, R202, PT ;  /* 0x000000ca0300720c */ /* 0x040fe40003f26270 */
[----:B------:R-:W-:Y:S02]  /*13930*/  ISETP.GE.AND P3, PT, R2, R201, PT ;  /* 0x000000c90200720c */ /* 0x000fe40003f66270 */
[----:B------:R-:W-:Y:S02]  /*13940*/  FSEL R144, R18, -INF , !P4 ;  /* 0xff80000012907808 */ /* 0x000fe40006000000 */
[C---:B------:R-:W-:Y:S02]  /*13950*/  ISETP.GE.OR P4, PT, R3.reuse, R203, !P0 ;  /* 0x000000cb0300720c */ /* 0x040fe40004786670 */
[----:B------:R-:W-:Y:S02]  /*13960*/  ISETP.GE.OR P1, PT, R3, R204, !P1 ;  /* 0x000000cc0300720c */ /* 0x000fe40004f26670 */
[C---:B------:R-:W-:Y:S02]  /*13970*/  ISETP.GE.OR P0, PT, R2.reuse, R206, !P3 ;  /* 0x000000ce0200720c */ /* 0x040fe40005f06670 */
[C---:B------:R-:W-:Y:S02]  /*13980*/  ISETP.GE.AND P2, PT, R2.reuse, R202, PT ;  /* 0x000000ca0200720c */ /* 0x040fe40003f46270 */
[----:B------:R-:W-:Y:S02]  /*13990*/  P2R R3, PR, RZ, 0x2 ;  /* 0x00000002ff037803 */ /* 0x000fe40000000000 */
[----:B------:R-:W-:Y:S02]  /*139a0*/  FSEL R170, R21, -INF , !P0 ;  /* 0xff80000015aa7808 */ /* 0x000fe40004000000 */
[C---:B------:R-:W-:Y:S02]  /*139b0*/  ISETP.GE.AND P1, PT, R2.reuse, R200, PT ;  /* 0x000000c80200720c */ /* 0x040fe40003f26270 */
[C---:B------:R-:W-:Y:S01]  /*139c0*/  ISETP.GE.AND P0, PT, R2.reuse, R199, PT ;  /* 0x000000c70200720c */ /* 0x040fe20003f06270 */
[-C--:B-1----:R-:W-:Y:S05]  /*139d0*/  HMMA.16816.F32.BF16 R52, R160, R8.reuse, R52 ;  /* 0x00000008a034723c */ /* 0x082fea0000041834 */
[C---:B------:R-:W-:Y:S01]  /*139e0*/  ISETP.GE.OR P2, PT, R2.reuse, R204, !P2 ;  /* 0x000000cc0200720c */ /* 0x040fe20005746670 */
[C---:B------:R-:W-:Y:S04]  /*139f0*/  HMMA.16816.F32.BF16 R56, R76.reuse, R8, R56 ;  /* 0x000000084c38723c */ /* 0x040fe80000041838 */
[C---:B------:R-:W-:Y:S02]  /*13a00*/  ISETP.GE.OR P1, PT, R2.reuse, R205, !P1 ;  /* 0x000000cd0200720c */ /* 0x040fe40004f26670 */
[----:B------:R-:W-:Y:S01]  /*13a10*/  FSEL R145, R19, -INF , !P6 ;  /* 0xff80000013917808 */ /* 0x000fe20007000000 */
[-C--:B------:R-:W-:Y:S03]  /*13a20*/  HMMA.16816.F32.BF16 R60, R76, R10.reuse, R60 ;  /* 0x0000000a4c3c723c */ /* 0x080fe6000004183c */
[----:B------:R-:W-:Y:S01]  /*13a30*/  ISETP.GE.OR P6, PT, R2, R203, !P0 ;  /* 0x000000cb0200720c */ /* 0x000fe200047c6670 */
[----:B------:R-:W-:Y:S01]  /*13a40*/  VIADD R2, R0, 0x18 ;  /* 0x0000001800027836 */ /* 0x000fe20000000000 */
[----:B------:R-:W-:Y:S01]  /*13a50*/  FSEL R174, R23, -INF , !P1 ;  /* 0xff80000017ae7808 */ /* 0x000fe20004800000 */
[----:B------:R-:W-:Y:S04]  /*13a60*/  HMMA.16816.F32.BF16 R64, R160, R10, R64 ;  /* 0x0000000aa040723c */ /* 0x000fe80000041840 */
[----:B------:R-:W-:Y:S02]  /*13a70*/  ISETP.NE.AND P3, PT, R3, RZ, PT ;  /* 0x000000ff0300720c */ /* 0x000fe40003f65270 */
[----:B------:R-:W-:Y:S02]  /*13a80*/  ISETP.GE.AND P1, PT, R2, R202, PT ;  /* 0x000000ca0200720c */ /* 0x000fe40003f26270 */
[----:B------:R-:W-:Y:S02]  /*13a90*/  FSEL R182, R26, -INF , !P4 ;  /* 0xff8000001ab67808 */ /* 0x000fe40006000000 */
[----:B------:R-:W-:Y:S02]  /*13aa0*/  ISETP.GE.AND P0, PT, R2, R199, PT ;  /* 0x000000c70200720c */ /* 0x000fe40003f06270 */
[----:B------:R-:W-:Y:S02]  /*13ab0*/  @P2 LOP3.LUT R230, R230, 0x2, RZ, 0xfc, !PT ;  /* 0x00000002e6e62812 */ /* 0x000fe400078efcff */
[----:B------:R-:W-:Y:S02]  /*13ac0*/  FSEL R179, R24, -INF , !P3 ;  /* 0xff80000018b37808 */ /* 0x000fe40005800000 */
[C---:B------:R-:W-:Y:S02]  /*13ad0*/  ISETP.GE.OR P4, PT, R2.reuse, R204, !P1 ;  /* 0x000000cc0200720c */ /* 0x040fe40004f86670 */
[C---:B------:R-:W-:Y:S02]  /*13ae0*/  ISETP.GE.AND P3, PT, R2.reuse, R201, PT ;  /* 0x000000c90200720c */ /* 0x040fe40003f66270 */
[----:B------:R-:W-:Y:S02]  /*13af0*/  ISETP.GE.AND P2, PT, R2, R200, PT ;  /* 0x000000c80200720c */ /* 0x000fe40003f46270 */
[----:B------:R-:W-:Y:S02]  /*13b00*/  FSEL R172, R22, -INF , !P5 ;  /* 0xff80000016ac7808 */ /* 0x000fe40006800000 */
[C---:B------:R-:W-:Y:S02]  /*13b10*/  ISETP.GE.OR P5, PT, R2.reuse, R203, !P0 ;  /* 0x000000cb0200720c */ /* 0x040fe400047a6670 */
[----:B------:R-:W-:Y:S02]  /*13b20*/  P2R R3, PR, RZ, 0x10 ;  /* 0x00000010ff037803 */ /* 0x000fe40000000000 */
[C---:B------:R-:W-:Y:S02]  /*13b30*/  ISETP.GE.OR P0, PT, R2.reuse, R206, !P3 ;  /* 0x000000ce0200720c */ /* 0x040fe40005f06670 */
[----:B------:R-:W-:Y:S01]  /*13b40*/  ISETP.GE.OR P4, PT, R2, R205, !P2 ;  /* 0x000000cd0200720c */ /* 0x000fe20005786670 */
[----:B------:R-:W-:Y:S01]  /*13b50*/  VIADD R2, R0, 0x19 ;  /* 0x0000001900027836 */ /* 0x000fe20000000000 */
[----:B------:R-:W-:Y:S02]  /*13b60*/  LOP3.LUT P1, RZ, R230, 0x2, RZ, 0xc0, !PT ;  /* 0x00000002e6ff7812 */ /* 0x000fe4000782c0ff */
[----:B------:R-:W-:Y:S02]  /*13b70*/  ISETP.NE.AND P3, PT, R3, RZ, PT ;  /* 0x000000ff0300720c */ /* 0x000fe40003f65270 */
[----:B------:R-:W-:Y:S02]  /*13b80*/  FSEL R178, R25, -INF , !P1 ;  /* 0xff80000019b27808 */ /* 0x000fe40004800000 */
[C---:B------:R-:W-:Y:S02]  /*13b90*/  ISETP.GE.AND P1, PT, R2.reuse, R202, PT ;  /* 0x000000ca0200720c */ /* 0x040fe40003f26270 */
[C---:B------:R-:W-:Y:S02]  /*13ba0*/  ISETP.GE.AND P2, PT, R2.reuse, R201, PT ;  /* 0x000000c90200720c */ /* 0x040fe40003f46270 */
[----:B------:R-:W-:Y:S02]  /*13bb0*/  P2R R3, PR, RZ, 0x1 ;  /* 0x00000001ff037803 */ /* 0x000fe40000000000 */
[----:B------:R-:W-:Y:S02]  /*13bc0*/  FSEL R183, R27, -INF , !P6 ;  /* 0xff8000001bb77808 */ /* 0x000fe40007000000 */
[C---:B------:R-:W-:Y:S02]  /*13bd0*/  ISETP.GE.OR P6, PT, R2.reuse, R204, !P1 ;  /* 0x000000cc0200720c */ /* 0x040fe40004fc6670 */
[C---:B------:R-:W-:Y:S02]  /*13be0*/  ISETP.GE.OR P1, PT, R2.reuse, R206, !P2 ;  /* 0x000000ce0200720c */ /* 0x040fe40005726670 */
[----:B------:R-:W-:Y:S02]  /*13bf0*/  ISETP.GE.AND P0, PT, R2, R199, PT ;  /* 0x000000c70200720c */ /* 0x000fe40003f06270 */
[----:B------:R-:W-:Y:S02]  /*13c00*/  FSEL R175, R30, -INF , !P5 ;  /* 0xff8000001eaf7808 */ /* 0x000fe40006800000 */
[----:B------:R-:W-:Y:S01]  /*13c10*/  ISETP.NE.AND P2, PT, R3, RZ, PT ;  /* 0x000000ff0300720c */ /* 0x000fe20003f45270 */
[----:B------:R-:W-:Y:S01]  /*13c20*/  VIADD R3, R0, 0x20 ;  /* 0x0000002000037836 */ /* 0x000fe20000000000 */
[----:B------:R-:W-:Y:S02]  /*13c30*/  ISETP.GE.AND P5, PT, R2, R200, PT ;  /* 0x000000c80200720c */ /* 0x000fe40003fa6270 */
[----:B------:R-:W-:Y:S02]  /*13c40*/  FSEL R171, R28, -INF , !P3 ;  /* 0xff8000001cab7808 */ /* 0x000fe40005800000 */
[C---:B------:R-:W-:Y:S02]  /*13c50*/  ISETP.GE.OR P3, PT, R2.reuse, R203, !P0 ;  /* 0x000000cb0200720c */ /* 0x040fe40004766670 */
[----:B------:R-:W-:Y:S01]  /*13c60*/  ISETP.GE.OR P0, PT, R2, R205, !P5 ;  /* 0x000000cd0200720c */ /* 0x000fe20006f06670 */
[----:B------:R-:W-:Y:S01]  /*13c70*/  VIADD R2, R0, 0x21 ;  /* 0x0000002100027836 */ /* 0x000fe20000000000 */
[----:B------:R-:W-:Y:S02]  /*13c80*/  FSEL R33, R33, -INF , !P1 ;  /* 0xff80000021217808 */ /* 0x000fe40004800000 */
[-C--:B------:R-:W-:Y:S02]  /*13c90*/  ISETP.GE.AND P1, PT, R3, R201.reuse, PT ;  /* 0x000000c90300720c */ /* 0x080fe40003f26270 */
[----:B------:R-:W-:Y:S02]  /*13ca0*/  FSEL R35, R35, -INF , !P0 ;  /* 0xff80000023237808 */ /* 0x000fe40004000000 */
[----:B------:R-:W-:Y:S02]  /*13cb0*/  ISETP.GE.OR P1, PT, R3, R206, !P1 ;  /* 0x000000ce0300720c */ /* 0x000fe40004f26670 */
[----:B------:R-:W-:Y:S02]  /*13cc0*/  ISETP.GE.AND P0, PT, R2, R201, PT ;  /* 0x000000c90200720c */ /* 0x000fe40003f06270 */
[----:B------:R-:W-:Y:S02]  /*13cd0*/  FSEL R173, R29, -INF , !P6 ;  /* 0xff8000001dad7808 */ /* 0x000fe40007000000 */
[----:B------:R-:W-:Y:S02]  /*13ce0*/  FSEL R176, R31, -INF , !P3 ;  /* 0xff8000001fb07808 */ /* 0x000fe40005800000 */
[C---:B------:R-:W-:Y:S02]  /*13cf0*/  ISETP.GE.AND P6, PT, R3.reuse, R200, PT ;  /* 0x000000c80300720c */ /* 0x040fe40003fc6270 */
[C---:B------:R-:W-:Y:S02]  /*13d00*/  ISETP.GE.AND P5, PT, R3.reuse, R202, PT ;  /* 0x000000ca0300720c */ /* 0x040fe40003fa6270 */
[C---:B------:R-:W-:Y:S02]  /*13d10*/  ISETP.GE.AND P3, PT, R3.reuse, R199, PT ;  /* 0x000000c70300720c */ /* 0x040fe40003f66270 */
[----:B------:R-:W-:Y:S02]  /*13d20*/  FSEL R208, R36, -INF , !P1 ;  /* 0xff80000024d07808 */ /* 0x000fe40004800000 */
[C---:B------:R-:W-:Y:S02]  /*13d30*/  ISETP.GE.OR P0, PT, R2.reuse, R206, !P0 ;  /* 0x000000ce0200720c */ /* 0x040fe40004706670 */
[----:B------:R-:W-:Y:S02]  /*13d40*/  ISETP.GE.AND P1, PT, R2, R202, PT ;  /* 0x000000ca0200720c */ /* 0x000fe40003f26270 */
[C---:B------:R-:W-:Y:S02]  /*13d50*/  ISETP.GE.OR P6, PT, R3.reuse, R205, !P6 ;  /* 0x000000cd0300720c */ /* 0x040fe400077c6670 */
[CC--:B------:R-:W-:Y:S02]  /*13d60*/  ISETP.GE.OR P5, PT, R3.reuse, R204.reuse, !P5 ;  /* 0x000000cc0300720c */ /* 0x0c0fe40006fa6670 */
[----:B------:R-:W-:Y:S01]  /*13d70*/  ISETP.GE.OR P3, PT, R3, R203, !P3 ;  /* 0x000000cb0300720c */ /* 0x000fe20005f66670 */
[----:B------:R-:W-:Y:S01]  /*13d80*/  VIADD R3, R0, 0x28 ;  /* 0x0000002800037836 */ /* 0x000fe20000000000 */
[----:B------:R-:W-:Y:S02]  /*13d90*/  FSEL R32, R32, -INF , !P2 ;  /* 0xff80000020207808 */ /* 0x000fe40005000000 */
[----:B------:R-:W-:Y:S02]  /*13da0*/  FSEL R209, R37, -INF , !P0 ;  /* 0xff80000025d17808 */ /* 0x000fe40004000000 */
[C---:B------:R-:W-:Y:S02]  /*13db0*/  ISETP.GE.OR P1, PT, R2.reuse, R204, !P1 ;  /* 0x000000cc0200720c */ /* 0x040fe40004f26670 */
[C---:B------:R-:W-:Y:S02]  /*13dc0*/  ISETP.GE.AND P2, PT, R2.reuse, R200, PT ;  /* 0x000000c80200720c */ /* 0x040fe40003f46270 */
[C---:B------:R-:W-:Y:S02]  /*13dd0*/  ISETP.GE.AND P0, PT, R2.reuse, R199, PT ;  /* 0x000000c70200720c */ /* 0x040fe40003f06270 */
[----:B------:R-:W-:Y:S02]  /*13de0*/  FSEL R213, R41, -INF , !P1 ;  /* 0xff80000029d57808 */ /* 0x000fe40004800000 */
[C---:B------:R-:W-:Y:S02]  /*13df0*/  ISETP.GE.OR P2, PT, R2.reuse, R205, !P2 ;  /* 0x000000cd0200720c */ /* 0x040fe40005746670 */
[----:B------:R-:W-:Y:S01]  /*13e00*/  ISETP.GE.OR P0, PT, R2, R203, !P0 ;  /* 0x000000cb0200720c */ /* 0x000fe20004706670 */
[----:B------:R-:W-:Y:S01]  /*13e10*/  VIADD R2, R0, 0x29 ;  /* 0x0000002900027836 */ /* 0x000fe20000000000 */
[CC--:B------:R-:W-:Y:S02]  /*13e20*/  ISETP.GE.AND P1, PT, R3.reuse, R201.reuse, PT ;  /* 0x000000c90300720c */ /* 0x0c0fe40003f26270 */
[----:B------:R-:W-:Y:S02]  /*13e30*/  FSEL R210, R38, -INF , !P6 ;  /* 0xff80000026d27808 */ /* 0x000fe40007000000 */
[----:B------:R-:W-:Y:S02]  /*13e40*/  ISETP.GE.OR P1, PT, R3, R206, !P1 ;  /* 0x000000ce0300720c */ /* 0x000fe40004f26670 */
[----:B------:R-:W-:Y:S02]  /*13e50*/  FSEL R215, R43, -INF , !P0 ;  /* 0xff8000002bd77808 */ /* 0x000fe40004000000 */
[----:B------:R-:W-:Y:S02]  /*13e60*/  ISETP.GE.AND P6, PT, R3, R200, PT ;  /* 0x000000c80300720c */ /* 0x000fe40003fc6270 */
[----:B------:R-:W-:Y:S02]  /*13e70*/  ISETP.GE.AND P0, PT, R2, R201, PT ;  /* 0x000000c90200720c */ /* 0x000fe40003f06270 */
[----:B------:R-:W-:Y:S02]  /*13e80*/  FSEL R177, R48, -INF , !P1 ;  /* 0xff80000030b17808 */ /* 0x000fe40004800000 */
[----:B------:R-:W-:Y:S02]  /*13e90*/  FSEL R211, R39, -INF , !P2 ;  /* 0xff80000027d37808 */ /* 0x000fe40005000000 */
[----:B------:R-:W-:Y:S02]  /*13ea0*/  FSEL R212, R40, -INF , !P5 ;  /* 0xff80000028d47808 */ /* 0x000fe40006800000 */
[C---:B------:R-:W-:Y:S02]  /*13eb0*/  ISETP.GE.OR P1, PT, R3.reuse, R205, !P6 ;  /* 0x000000cd0300720c */ /* 0x040fe40007726670 */
[C---:B------:R-:W-:Y:S02]  /*13ec0*/  ISETP.GE.AND P5, PT, R3.reuse, R199, PT ;  /* 0x000000c70300720c */ /* 0x040fe40003fa6270 */
[C---:B------:R-:W-:Y:S02]  /*13ed0*/  ISETP.GE.OR P0, PT, R2.reuse, R206, !P0 ;  /* 0x000000ce0200720c */ /* 0x040fe40004706670 */
[-C--:B------:R-:W-:Y:S02]  /*13ee0*/  ISETP.GE.AND P2, PT, R2, R202.reuse, PT ;  /* 0x000000ca0200720c */ /* 0x080fe40003f46270 */
[----:B------:R-:W-:Y:S02]  /*13ef0*/  ISETP.GE.AND P6, PT, R3, R202, PT ;  /* 0x000000ca0300720c */ /* 0x000fe40003fc6270 */
[----:B------:R-:W-:Y:S02]  /*13f00*/  FSEL R214, R42, -INF , !P3 ;  /* 0xff8000002ad67808 */ /* 0x000fe40005800000 */
[----:B------:R-:W-:Y:S02]  /*13f10*/  FSEL R180, R49, -INF , !P0 ;  /* 0xff80000031b47808 */ /* 0x000fe40004000000 */
[CC--:B------:R-:W-:Y:S02]  /*13f20*/  ISETP.GE.OR P6, PT, R3.reuse, R204.reuse, !P6 ;  /* 0x000000cc0300720c */ /* 0x0c0fe400077c6670 */
[----:B------:R-:W-:Y:S01]  /*13f30*/  ISETP.GE.OR P5, PT, R3, R203, !P5 ;  /* 0x000000cb0300720c */ /* 0x000fe20006fa6670 */
[----:B------:R-:W-:Y:S01]  /*13f40*/  VIADD R3, R0, 0x31 ;  /* 0x0000003100037836 */ /* 0x000fe20000000000 */
[C---:B------:R-:W-:Y:S02]  /*13f50*/  ISETP.GE.OR P2, PT, R2.reuse, R204, !P2 ;  /* 0x000000cc0200720c */ /* 0x040fe40005746670 */
[C---:B------:R-:W-:Y:S02]  /*13f60*/  ISETP.GE.AND P3, PT, R2.reuse, R200, PT ;  /* 0x000000c80200720c */ /* 0x040fe40003f66270 */
[C---:B------:R-:W-:Y:S02]  /*13f70*/  ISETP.GE.AND P0, PT, R2.reuse, R199, PT ;  /* 0x000000c70200720c */ /* 0x040fe40003f06270 */
[----:B------:R-:W-:Y:S02]  /*13f80*/  P2R R20, PR, RZ, 0x4 ;  /* 0x00000004ff147803 */ /* 0x000fe40000000000 */
[C---:B------:R-:W-:Y:S02]  /*13f90*/  ISETP.GE.OR P3, PT, R2.reuse, R205, !P3 ;  /* 0x000000cd0200720c */ /* 0x040fe40005f66670 */
[----:B------:R-:W-:Y:S02]  /*13fa0*/  ISETP.GE.OR P2, PT, R2, R203, !P0 ;  /* 0x000000cb0200720c */ /* 0x000fe40004746670 */
[----:B------:R-:W-:Y:S02]  /*13fb0*/  FMNMX.FTZ R2, R149, R68, !PT ;  /* 0x0000004495027209 */ /* 0x000fe40007810000 */
[-C--:B------:R-:W-:Y:S02]  /*13fc0*/  ISETP.GE.AND P0, PT, R3, R201.reuse, PT ;  /* 0x000000c90300720c */ /* 0x080fe40003f06270 */
[----:B------:R-:W-:Y:S02]  /*13fd0*/  FMNMX.FTZ R2, R151, R2, !PT ;  /* 0x0000000297027209 */ /* 0x000fe40007810000 */
[----:B------:R-:W-:Y:S02]  /*13fe0*/  ISETP.GE.OR P0, PT, R3, R206, !P0 ;  /* 0x000000ce0300720c */ /* 0x000fe40004706670 */
[----:B------:R-:W-:Y:S01]  /*13ff0*/  FMNMX.FTZ R5, R70, R2, !PT ;  /* 0x0000000246057209 */ /* 0x000fe20007810000 */
[C---:B------:R-:W-:Y:S01]  /*14000*/  VIADD R2, R0.reuse, 0x38 ;  /* 0x0000003800027836 */ /* 0x040fe20000000000 */
[----:B------:R-:W-:Y:S01]  /*14010*/  FSEL R223, R53, -INF , !P0 ;  /* 0xff80000035df7808 */ /* 0x000fe20004000000 */
[----:B------:R-:W-:Y:S01]  /*14020*/  VIADD R0, R0, 0x39 ;  /* 0x0000003900007836 */ /* 0x000fe20000000000 */
[----:B------:R-:W-:Y:S02]  /*14030*/  ISETP.GE.AND P0, PT, R3, R200, PT ;  /* 0x000000c80300720c */ /* 0x000fe40003f06270 */
[----:B------:R-:W-:Y:S02]  /*14040*/  FSEL R78, R50, -INF , !P1 ;  /* 0xff800000324e7808 */ /* 0x000fe40004800000 */
[C---:B------:R-:W-:Y:S02]  /*14050*/  ISETP.GE.AND P1, PT, R4.reuse, R201, PT ;  /* 0x000000c90400720c */ /* 0x040fe40003f26270 */
[----:B------:R-:W-:Y:S02]  /*14060*/  FMNMX.FTZ R5, R71, R5, !PT ;  /* 0x0000000547057209 */ /* 0x000fe40007810000 */
[----:B------:R-:W-:Y:S02]  /*14070*/  ISETP.GE.OR P0, PT, R3, R205, !P0 ;  /* 0x000000cd0300720c */ /* 0x000fe40004706670 */
[----:B------:R-:W-:Y:S02]  /*14080*/  ISETP.GE.OR P1, PT, R4, R206, !P1 ;  /* 0x000000ce0400720c */ /* 0x000fe40004f26670 */
[----:B------:R-:W-:Y:S02]  /*14090*/  FMNMX.FTZ R5, R169, R5, !PT ;  /* 0x00000005a9057209 */ /* 0x000fe40007810000 */
[----:B------:R-:W-:Y:S02]  /*140a0*/  FSEL R231, R55, -INF , !P0 ;  /* 0xff80000037e77808 */ /* 0x000fe40004000000 */
[----:B------:R-:W-:Y:S02]  /*140b0*/  ISETP.GE.AND P0, PT, R0, R201, PT ;  /* 0x000000c90000720c */ /* 0x000fe40003f06270 */
[----:B------:R-:W-:Y:S02]  /*140c0*/  FSEL R222, R52, -INF , !P1 ;  /* 0xff80000034de7808 */ /* 0x000fe40004800000 */
[----:B------:R-:W-:Y:S02]  /*140d0*/  ISETP.GE.AND P1, PT, R4, R200, PT ;  /* 0x000000c80400720c */ /* 0x000fe40003f26270 */
[----:B------:R-:W-:Y:S02]  /*140e0*/  FMNMX.FTZ R6, R170, R5, !PT ;  /* 0x00000005aa067209 */ /* 0x000fe40007810000 */
[----:B------:R-:W-:Y:S02]  /*140f0*/  ISETP.GE.OR P0, PT, R0, R206, !P0 ;  /* 0x000000ce0000720c */ /* 0x000fe40004706670 */
[----:B------:R-:W-:Y:S02]  /*14100*/  ISETP.GE.OR P1, PT, R4, R205, !P1 ;  /* 0x000000cd0400720c */ /* 0x000fe40004f26670 */
[----:B------:R-:W-:Y:S02]  /*14110*/  FMNMX.FTZ R5, R150, R69, !PT ;  /* 0x0000004596057209 */ /* 0x000fe40007810000 */
[----:B------:R-:W-:Y:S02]  /*14120*/  FMNMX.FTZ R6, R32, R6, !PT ;  /* 0x0000000620067209 */ /* 0x000fe40007810000 */
[----:B------:R-:W-:Y:S02]  /*14130*/  FSEL R217, R65, -INF , !P0 ;  /* 0xff80000041d97808 */ /* 0x000fe40004000000 */
[----:B------:R-:W-:Y:S02]  /*14140*/  ISETP.GE.AND P0, PT, R0, R200, PT ;  /* 0x000000c80000720c */ /* 0x000fe40003f06270 */
[----:B------:R-:W-:Y:S02]  /*14150*/  FSEL R229, R54, -INF , !P1 ;  /* 0xff80000036e57808 */ /* 0x000fe40004800000 */
[----:B------:R-:W-:Y:S02]  /*14160*/  FMNMX.FTZ R5, R157, R5, !PT ;  /* 0x000000059d057209 */ /* 0x000fe40007810000 */
[----:B------:R-:W-:Y:S02]  /*14170*/  FMNMX.FTZ R73, R33, R6, !PT ;  /* 0x0000000621497209 */ /* 0x000fe40007810000 */
[----:B------:R-:W-:Y:S02]  /*14180*/  ISETP.GE.AND P1, PT, R2, R201, PT ;  /* 0x000000c90200720c */ /* 0x000fe40003f26270 */
[----:B------:R-:W-:Y:S02]  /*14190*/  ISETP.GE.OR P0, PT, R0, R205, !P0 ;  /* 0x000000cd0000720c */ /* 0x000fe40004706670 */
[----:B------:R-:W-:Y:S02]  /*141a0*/  FMNMX.FTZ R5, R144, R5, !PT ;  /* 0x0000000590057209 */ /* 0x000fe40007810000 */
[----:B------:R-:W-:Y:S02]  /*141b0*/  FMNMX.FTZ R73, R208, R73, !PT ;  /* 0x00000049d0497209 */ /* 0x000fe40007810000 */
[----:B------:R-:W-:Y:S02]  /*141c0*/  ISETP.GE.OR P1, PT, R2, R206, !P1 ;  /* 0x000000ce0200720c */ /* 0x000fe40004f26670 */
[----:B------:R-:W-:Y:S02]  /*141d0*/  FSEL R221, R67, -INF , !P0 ;  /* 0xff80000043dd7808 */ /* 0x000fe40004000000 */
[----:B------:R-:W-:Y:S02]  /*141e0*/  FMNMX.FTZ R5, R145, R5, !PT ;  /* 0x0000000591057209 */ /* 0x000fe40007810000 */
[----:B------:R-:W-:Y:S02]  /*141f0*/  FMNMX.FTZ R73, R209, R73, !PT ;  /* 0x00000049d1497209 */ /* 0x000fe40007810000 */
[----:B------:R-:W-:Y:S02]  /*14200*/  ISETP.GE.AND P0, PT, R4, R199, PT ;  /* 0x000000c70400720c */ /* 0x000fe40003f06270 */
[----:B------:R-:W-:Y:S02]  /*14210*/  FSEL R216, R64, -INF , !P1 ;  /* 0xff80000040d87808 */ /* 0x000fe40004800000 */
[----:B------:R-:W-:Y:S02]  /*14220*/  ISETP.GE.AND P1, PT, R2, R200, PT ;  /* 0x000000c80200720c */ /* 0x000fe40003f26270 */
[----:B------:R-:W-:Y:S02]  /*14230*/  FMNMX.FTZ R5, R172, R5, !PT ;  /* 0x00000005ac057209 */ /* 0x000fe40007810000 */
[----:B------:R-:W-:Y:S02]  /*14240*/  FMNMX.FTZ R73, R177, R73, !PT ;  /* 0x00000049b1497209 */ /* 0x000fe40007810000 */
[----:B------:R-:W-:Y:S02]  /*14250*/  ISETP.GE.OR P0, PT, R4, R203, !P0 ;  /* 0x000000cb0400720c */ /* 0x000fe40004706670 */
[----:B------:R-:W-:Y:S02]  /*14260*/  ISETP.GE.OR P1, PT, R2, R205, !P1 ;  /* 0x000000cd0200720c */ /* 0x000fe40004f26670 */
[----:B------:R-:W-:Y:S02]  /*14270*/  FSEL R34, R34, -INF , !P4 ;  /* 0xff80000022227808 */ /* 0x000fe40006000000 */
[----:B------:R-:W-:Y:S02]  /*14280*/  FMNMX.FTZ R5, R174, R5, !PT ;  /* 0x00000005ae057209 */ /* 0x000fe40007810000 */
[----:B------:R-:W-:Y:S02]  /*14290*/  FMNMX.FTZ R73, R180, R73, !PT ;  /* 0x00000049b4497209 */ /* 0x000fe40007810000 */
[----:B------:R-:W-:Y:S02]  /*142a0*/  P2R R18, PR, RZ, 0x1 ;  /* 0x00000001ff127803 */ /* 0x000fe40000000000 */
[----:B------:R-:W-:Y:S02]  /*142b0*/  PLOP3.LUT P0, PT, PT, PT, UP0, 0x80, 0x0 ;  /* 0x000000000000781c */ /* 0x000fe40003f0f008 */
[----:B------:R-:W-:Y:S02]  /*142c0*/  FSEL R219, R66, -INF , !P1 ;  /* 0xff80000042db7808 */ /* 0x000fe40004800000 */
        /* <DEDUP_REMOVED lines=8> */
[----:B------:R-:W-:Y:S02]  /*14350*/  ISETP.NE.AND P4, PT, R72, RZ, PT ;  /* 0x000000ff4800720c */ /* 0x000fe40003f85270 */
[----:B------:R-:W-:Y:S02]  /*14360*/  FSEL R181, R51, -INF , !P3 ;  /* 0xff80000033b57808 */ /* 0x000fe40005800000 */
[----:B------:R-:W-:Y:S02]  /*14370*/  P2R R19, PR, RZ, 0x2 ;  /* 0x00000002ff137803 */ /* 0x000fe40000000000 */
[----:B------:R-:W-:Y:S02]  /*14380*/  FSEL R163, R44, -INF , !P6 ;  /* 0xff8000002ca37808 */ /* 0x000fe40007000000 */
[----:B------:R-:W-:Y:S02]  /*14390*/  FMNMX.FTZ R13, R211, R4, !PT ;  /* 0x00000004d30d7209 */ /* 0x000fe40007810000 */
[----:B------:R-:W-:Y:S01]  /*143a0*/  FMNMX.FTZ R73, R217, R73, !PT ;  /* 0x00000049d9497209 */ /* 0x000fe20007810000 */
[----:B------:R-:W-:Y:S06]  /*143b0*/  @P0 BRA `(.L_x_1437) ;  /* 0xffffffe400380947 */ /* 0x000fec000383ffff */
.L_x_1436:
[----:B-1----:R-:W-:Y:S01]  /*143c0*/  FMNMX.FTZ R4, R78, R13, !PT ;  /* 0x0000000d4e047209 */ /* 0x002fe20007810000 */
[----:B------:R-:W2:Y:S01]  /*143d0*/  LDL.64 R36, [R1+0x8] ;  /* 0x0000080001247983 */ /* 0x000ea20000100a00 */
[----:B------:R-:W-:Y:S01]  /*143e0*/  FMNMX.FTZ R5, R156, R74, !PT ;  /* 0x0000004a9c057209 */ /* 0x000fe20007810000 */
[----:B------:R-:W-:Y:S01]  /*143f0*/  UIADD3 UR11, UR30, -0x61c88647, URZ ;  /* 0x9e3779b91e0b7890 */ /* 0x000fe2000fffe03f */
[----:B------:R-:W-:Y:S01]  /*14400*/  FMNMX.FTZ R6, R181, R4, !PT ;  /* 0x00000004b5067209 */ /* 0x000fe20007810000 */
[----:B------:R-:W-:Y:S01]  /*14410*/  UIADD3 UR37, UR30, -0x4ab325aa, URZ ;  /* 0xb54cda561e257890 */ /* 0x000fe2000fffe03f */
[----:B------:R-:W-:Y:S01]  /*14420*/  FMNMX.FTZ R7, R159, R75, !PT ;  /* 0x0000004b9f077209 */ /* 0x000fe20007810000 */
[----:B------:R-:W3:Y:S01]  /*14430*/  LDL.64 R26, [R1] ;  /* 0x00000000011a7983 */ /* 0x000ee20000100a00 */
[----:B------:R-:W-:Y:S01]  /*14440*/  FMNMX.FTZ R5, R158, R5, !PT ;  /* 0x000000059e057209 */ /* 0x000fe20007810000 */
[----:B------:R-:W-:Y:S01]  /*14450*/  USHF.L.U32 UR41, UR10, 0x1, URZ ;  /* 0x000000010a297899 */ /* 0x000fe2000800063f */
[----:B------:R-:W-:Y:S01]  /*14460*/  FMNMX.FTZ R6, R229, R6, !PT ;  /* 0x00000006e5067209 */ /* 0x000fe20007810000 */
[----:B------:R-:W-:Y:S01]  /*14470*/  UISETP.GT.AND UP0, UPT, UR10, UR12, UPT ;  /* 0x0000000c0a00728c */ /* 0x000fe2000bf04270 */
[----:B------:R-:W-:Y:S01]  /*14480*/  FMNMX.FTZ R4, R164, R7, !PT ;  /* 0x00000007a4047209 */ /* 0x000fe20007810000 */
[----:B------:R-:W1:Y:S01]  /*14490*/  SHFL.BFLY PT, R8, R73, 0x2, 0x1f ;  /* 0x0c401f0049087f89 */ /* 0x000e6200000e0000 */
[----:B------:R-:W-:Y:S02]  /*144a0*/  FMNMX.FTZ R5, R166, R5, !PT ;  /* 0x00000005a6057209 */ /* 0x000fe40007810000 */
[----:B------:R-:W-:Y:S05]  /*144b0*/  FMNMX.FTZ R72, R231, R6, !PT ;  /* 0x00000006e7487209 */ /* 0x000fea0007810000 */
[----:B------:R-:W-:Y:S01]  /*144c0*/  LDSM.16.MT88.4 R52, [R186+0x6000] ;  /* 0x00600000ba34783b */ /* 0x000fe20000004200 */
[C---:B------:R-:W-:Y:S02]  /*144d0*/  ISETP.GE.AND P1, PT, R3.reuse, R202, PT ;  /* 0x000000ca0300720c */ /* 0x040fe40003f26270 */
[----:B------:R-:W-:Y:S02]  /*144e0*/  ISETP.GE.AND P0, PT, R3, R199, PT ;  /* 0x000000c70300720c */ /* 0x000fe40003f06270 */
[----:B------:R-:W-:Y:S02]  /*144f0*/  FMNMX.FTZ R4, R168, R4, !PT ;  /* 0x00000004a8047209 */ /* 0x000fe40007810000 */
[----:B------:R-:W-:Y:S02]  /*14500*/  FMNMX.FTZ R5, R165, R5, !PT ;  /* 0x00000005a5057209 */ /* 0x000fe40007810000 */
[----:B------:R-:W-:Y:S02]  /*14510*/  FSEL R162, R46, -INF , !P5 ;  /* 0xff8000002ea27808 */ /* 0x000fe40006800000 */
[----:B------:R-:W-:Y:S02]  /*14520*/  FMNMX.FTZ R72, R219, R72, !PT ;  /* 0x00000048db487209 */ /* 0x000fe40007810000 */
[C---:B------:R-:W-:Y:S02]  /*14530*/  ISETP.GE.OR P6, PT, R3.reuse, R204, !P1 ;  /* 0x000000cc0300720c */ /* 0x040fe40004fc6670 */
[----:B------:R-:W-:Y:S02]  /*14540*/  ISETP.GE.OR P5, PT, R3, R203, !P0 ;  /* 0x000000cb0300720c */ /* 0x000fe400047a6670 */
[----:B------:R-:W-:Y:S02]  /*14550*/  FMNMX.FTZ R3, R167, R4, !PT ;  /* 0x00000004a7037209 */ /* 0x000fe40007810000 */
[----:B------:R-:W-:Y:S02]  /*14560*/  FMNMX.FTZ R4, R179, R5, !PT ;  /* 0x00000005b3047209 */ /* 0x000fe40007810000 */
[----:B-1----:R-:W-:Y:S02]  /*14570*/  FMNMX.FTZ R73, R73, R8, !PT ;  /* 0x0000000849497209 */ /* 0x002fe40007810000 */
[----:B------:R-:W-:Y:S02]  /*14580*/  FMNMX.FTZ R72, R221, R72, !PT ;  /* 0x00000048dd487209 */ /* 0x000fe40007810000 */
[----:B------:R-:W-:Y:S01]  /*14590*/  FMNMX.FTZ R3, R182, R3, !PT ;  /* 0x00000003b6037209 */ /* 0x000fe20007810000 */
[----:B------:R-:W1:Y:S01]  /*145a0*/  SHFL.BFLY PT, R5, R73, 0x1, 0x1f ;  /* 0x0c201f0049057f89 */ /* 0x000e6200000e0000 */
[----:B------:R-:W-:Y:S02]  /*145b0*/  FMNMX.FTZ R4, R178, R4, !PT ;  /* 0x00000004b2047209 */ /* 0x000fe40007810000 */
[----:B------:R-:W-:Y:S05]  /*145c0*/  FMNMX.FTZ R3, R183, R3, !PT ;  /* 0x00000003b7037209 */ /* 0x000fea0007810000 */
[----:B------:R-:W4:Y:S01]  /*145d0*/  SHFL.BFLY PT, R6, R72, 0x2, 0x1f ;  /* 0x0c401f0048067f89 */ /* 0x000f2200000e0000 */
[----:B------:R-:W-:Y:S02]  /*145e0*/  FMNMX.FTZ R4, R171, R4, !PT ;  /* 0x00000004ab047209 */ /* 0x000fe40007810000 */
[----:B------:R-:W-:Y:S02]  /*145f0*/  ISETP.NE.AND P3, PT, R20, RZ, PT ;  /* 0x000000ff1400720c */ /* 0x000fe40003f65270 */
[C---:B------:R-:W-:Y:S03]  /*14600*/  ISETP.GE.AND P1, PT, R2.reuse, R202, PT ;  /* 0x000000ca0200720c */ /* 0x040fe60003f26270 */
[----:B------:R-:W-:Y:S01]  /*14610*/  LDSM.16.MT88.4 R20, [R185+0x6000] ;  /* 0x00600000b914783b */ /* 0x000fe20000004200 */
[C---:B------:R-:W-:Y:S02]  /*14620*/  ISETP.GE.AND P0, PT, R2.reuse, R199, PT ;  /* 0x000000c70200720c */ /* 0x040fe40003f06270 */
[----:B------:R-:W-:Y:S02]  /*14630*/  FMNMX.FTZ R3, R175, R3, !PT ;  /* 0x00000003af037209 */ /* 0x000fe40007810000 */
[----:B------:R-:W-:Y:S02]  /*14640*/  FMNMX.FTZ R4, R173, R4, !PT ;  /* 0x00000004ad047209 */ /* 0x000fe40007810000 */
[----:B------:R-:W-:Y:S02]  /*14650*/  FSEL R160, R45, -INF , !P3 ;  /* 0xff8000002da07808 */ /* 0x000fe40005800000 */
[----:B------:R-:W-:Y:S02]  /*14660*/  FSEL R161, R47, -INF , !P2 ;  /* 0xff8000002fa17808 */ /* 0x000fe40005000000 */
[C---:B------:R-:W-:Y:S02]  /*14670*/  ISETP.GE.OR P3, PT, R2.reuse, R204, !P1 ;  /* 0x000000cc0200720c */ /* 0x040fe40004f66670 */
[----:B------:R-:W-:Y:S02]  /*14680*/  ISETP.GE.OR P2, PT, R2, R203, !P0 ;  /* 0x000000cb0200720c */ /* 0x000fe40004746670 */
[----:B------:R-:W-:Y:S02]  /*14690*/  FMNMX.FTZ R2, R176, R3, !PT ;  /* 0x00000003b0027209 */ /* 0x000fe40007810000 */
[----:B------:R-:W-:Y:S02]  /*146a0*/  FMNMX.FTZ R3, R212, R4, !PT ;  /* 0x00000004d4037209 */ /* 0x000fe40007810000 */
[----:B-1----:R-:W-:Y:S01]  /*146b0*/  FMNMX.FTZ R73, R73, R5, !PT ;  /* 0x0000000549497209 */ /* 0x002fe20007810000 */
[----:B------:R-:W-:Y:S01]  /*146c0*/  IMAD.U32 R5, RZ, RZ, UR31 ;  /* 0x0000001fff057e24 */ /* 0x000fe2000f8e00ff */
[----:B------:R-:W-:Y:S02]  /*146d0*/  ISETP.NE.AND P1, PT, R19, RZ, PT ;  /* 0x000000ff1300720c */ /* 0x000fe40003f25270 */
[----:B------:R-:W-:Y:S01]  /*146e0*/  ISETP.NE.AND P0, PT, R18, RZ, PT ;  /* 0x000000ff1200720c */ /* 0x000fe20003f05270 */
[----:B------:R-:W-:Y:S01]  /*146f0*/  FMUL.FTZ R77, R73, UR4 ;  /* 0x00000004494d7c20 */ /* 0x000fe20008410000 */
[----:B------:R-:W-:Y:S02]  /*14700*/  FMNMX.FTZ R3, R213, R3, !PT ;  /* 0x00000003d5037209 */ /* 0x000fe40007810000 */
[----:B------:R-:W-:Y:S02]  /*14710*/  FMNMX.FTZ R2, R214, R2, !PT ;  /* 0x00000002d6027209 */ /* 0x000fe40007810000 */
[----:B----4-:R-:W-:Y:S02]  /*14720*/  FMNMX.FTZ R72, R72, R6, !PT ;  /* 0x0000000648487209 */ /* 0x010fe40007810000 */
[----:B------:R-:W-:Y:S02]  /*14730*/  FSEL R226, R60, -INF , !P3 ;  /* 0xff8000003ce27808 */ /* 0x000fe40005800000 */
[----:B------:R-:W-:Y:S01]  /*14740*/  FSEL R218, R56, -INF , !P1 ;  /* 0xff80000038da7808 */ /* 0x000fe20004800000 */
[----:B------:R-:W1:Y:S01]  /*14750*/  SHFL.BFLY PT, R7, R72, 0x1, 0x1f ;  /* 0x0c201f0048077f89 */ /* 0x000e6200000e0000 */
[----:B------:R-:W-:Y:S02]  /*14760*/  FSEL R224, R58, -INF , !P0 ;  /* 0xff8000003ae07808 */ /* 0x000fe40004000000 */
[----:B------:R-:W-:Y:S02]  /*14770*/  FMNMX.FTZ R3, R163, R3, !PT ;  /* 0x00000003a3037209 */ /* 0x000fe40007810000 */
[----:B------:R-:W-:Y:S02]  /*14780*/  FSETP.NEU.FTZ.AND P3, PT, R73, -INF , PT ;  /* 0xff8000004900780b */ /* 0x000fe40003f7d000 */
[C---:B------:R-:W-:Y:S02]  /*14790*/  ISETP.GE.AND P1, PT, R0.reuse, R202, PT ;  /* 0x000000ca0000720c */ /* 0x040fe40003f26270 */
[----:B------:R-:W-:Y:S02]  /*147a0*/  ISETP.GE.AND P0, PT, R0, R199, PT ;  /* 0x000000c70000720c */ /* 0x000fe40003f06270 */
[----:B------:R-:W-:Y:S02]  /*147b0*/  FMNMX.FTZ R2, R215, R2, !PT ;  /* 0x00000002d7027209 */ /* 0x000fe40007810000 */
[----:B------:R-:W-:Y:S01]  /*147c0*/  LOP3.LUT R5, R233, UR41, R5, 0x96, !PT ;  /* 0x00000029e9057c12 */ /* 0x000fe2000f8e9605 */
[----:B------:R-:W-:Y:S01]  /*147d0*/  UIADD3 UR41, UR41, 0x1, URZ ;  /* 0x0000000129297890 */ /* 0x000fe2000fffe03f */
[----:B------:R-:W-:Y:S02]  /*147e0*/  FMNMX.FTZ R3, R160, R3, !PT ;  /* 0x00000003a0037209 */ /* 0x000fe40007810000 */
[--C-:B------:R-:W-:Y:S01]  /*147f0*/  LOP3.LUT R6, R239, UR36, R232.reuse, 0x96, !PT ;  /* 0x00000024ef067c12 */ /* 0x100fe2000f8e96e8 */
[----:B------:R-:W-:Y:S01]  /*14800*/  IMAD.WIDE.U32 R12, R5, -0x326172a9, RZ ;  /* 0xcd9e8d57050c7825 */ /* 0x000fe200078e00ff */
[----:B------:R-:W-:Y:S02]  /*14810*/  FSEL R77, R77, RZ, P3 ;  /* 0x000000ff4d4d7208 */ /* 0x000fe40001800000 */
[----:B------:R-:W-:Y:S01]  /*14820*/  ISETP.GE.OR P1, PT, R0, R204, !P1 ;  /* 0x000000cc0000720c */ /* 0x000fe20004f26670 */
[----:B------:R-:W-:Y:S01]  /*14830*/  IMAD.WIDE.U32 R152, R6, -0x326172a9, RZ ;  /* 0xcd9e8d5706987825 */ /* 0x000fe200078e00ff */
[----:B------:R-:W-:Y:S02]  /*14840*/  ISETP.GE.OR P0, PT, R0, R203, !P0 ;  /* 0x000000cb0000720c */ /* 0x000fe40004706670 */
[----:B------:R-:W-:Y:S01]  /*14850*/  FMNMX.FTZ R0, R162, R2, !PT ;  /* 0x00000002a2007209 */ /* 0x000fe20007810000 */
[--C-:B------:R-:W-:Y:S01]  /*14860*/  FFMA.FTZ R6, R71, UR4, -R77.reuse ;  /* 0x0000000447067c23 */ /* 0x100fe2000801084d */
[----:B------:R-:W-:Y:S01]  /*14870*/  FSEL R220, R57, -INF , !P6 ;  /* 0xff80000039dc7808 */ /* 0x000fe20007000000 */
[--C-:B------:R-:W-:Y:S01]  /*14880*/  FFMA.FTZ R5, R70, UR4, -R77.reuse ;  /* 0x0000000446057c23 */ /* 0x100fe2000801084d */
[----:B------:R-:W-:Y:S02]  /*14890*/  FMNMX.FTZ R3, R218, R3, !PT ;  /* 0x00000003da037209 */ /* 0x000fe40007810000 */
[----:B------:R-:W-:Y:S01]  /*148a0*/  FMNMX.FTZ R0, R161, R0, !PT ;  /* 0x00000000a1007209 */ /* 0x000fe20007810000 */
[----:B------:R4:W-:Y:S01]  /*148b0*/  MUFU.EX2 R42, R5 ;  /* 0x00000005002a7308 */ /* 0x0009e20000000800 */
[----:B------:R-:W-:Y:S02]  /*148c0*/  FSEL R225, R59, -INF , !P5 ;  /* 0xff8000003be17808 */ /* 0x000fe40006800000 */
[----:B------:R-:W-:Y:S02]  /*148d0*/  FMNMX.FTZ R3, R220, R3, !PT ;  /* 0x00000003dc037209 */ /* 0x000fe40007810000 */
[----:B------:R-:W-:Y:S02]  /*148e0*/  FMNMX.FTZ R0, R224, R0, !PT ;  /* 0x00000000e0007209 */ /* 0x000fe40007810000 */
[----:B------:R-:W-:Y:S03]  /*148f0*/  FSEL R227, R61, -INF , !P1 ;  /* 0xff8000003de37808 */ /* 0x000fe60004800000 */
[----:B------:R3:W-:Y:S01]  /*14900*/  MUFU.EX2 R59, R6 ;  /* 0x00000006003b7308 */ /* 0x0007e20000000800 */
[----:B------:R-:W-:Y:S02]  /*14910*/  FMNMX.FTZ R3, R226, R3, !PT ;  /* 0x00000003e2037209 */ /* 0x000fe40007810000 */
[----:B------:R-:W-:Y:S02]  /*14920*/  FSEL R228, R62, -INF , !P2 ;  /* 0xff8000003ee47808 */ /* 0x000fe40005000000 */
[----:B------:R-:W-:Y:S02]  /*14930*/  FMNMX.FTZ R0, R225, R0, !PT ;  /* 0x00000000e1007209 */ /* 0x000fe40007810000 */
[----:B------:R-:W-:Y:S02]  /*14940*/  LOP3.LUT R4, R237, UR36, R232, 0x96, !PT ;  /* 0x00000024ed047c12 */ /* 0x000fe4000f8e96e8 */
[----:B------:R-:W-:Y:S02]  /*14950*/  FMNMX.FTZ R3, R227, R3, !PT ;  /* 0x00000003e3037209 */ /* 0x000fe40007810000 */
[----:B------:R-:W-:Y:S01]  /*14960*/  FSEL R76, R63, -INF , !P0 ;  /* 0xff8000003f4c7808 */ /* 0x000fe20004000000 */
[----:B------:R-:W-:Y:S01]  /*14970*/  IMAD.WIDE.U32 R154, R4, -0x326172a9, RZ ;  /* 0xcd9e8d57049a7825 */ /* 0x000fe200078e00ff */
[----:B------:R-:W-:Y:S01]  /*14980*/  FMNMX.FTZ R0, R228, R0, !PT ;  /* 0x00000000e4007209 */ /* 0x000fe20007810000 */
[----:B------:R-:W5:Y:S01]  /*14990*/  SHFL.BFLY PT, R9, R3, 0x2, 0x1f ;  /* 0x0c401f0003097f89 */ /* 0x000f6200000e0000 */
[--C-:B------:R-:W-:Y:S02]  /*149a0*/  LOP3.LUT R10, R153, UR35, R12.reuse, 0x96, !PT ;  /* 0x00000023990a7c12 */ /* 0x100fe4000f8e960c */
[----:B------:R-:W-:Y:S02]  /*149b0*/  FMNMX.FTZ R0, R76, R0, !PT ;  /* 0x000000004c007209 */ /* 0x000fe40007810000 */
[----:B-1----:R-:W-:Y:S01]  /*149c0*/  FMNMX.FTZ R72, R72, R7, !PT ;  /* 0x0000000748487209 */ /* 0x002fe20007810000 */
[----:B------:R-:W-:Y:S01]  /*149d0*/  IMAD.WIDE.U32 R10, R10, -0x2daee0ad, RZ ;  /* 0xd2511f530a0a7825 */ /* 0x000fe200078e00ff */
[----:B------:R-:W-:Y:S01]  /*149e0*/  LOP3.LUT R8, R155, UR35, R12, 0x96, !PT ;  /* 0x000000239b087c12 */ /* 0x000fe2000f8e960c */
[----:B------:R-:W1:Y:S01]  /*149f0*/  SHFL.BFLY PT, R2, R0, 0x2, 0x1f ;  /* 0x0c401f0000027f89 */ /* 0x000e6200000e0000 */
[C---:B------:R-:W-:Y:S01]  /*14a00*/  FSETP.NEU.FTZ.AND P2, PT, R72.reuse, -INF , PT ;  /* 0xff8000004800780b */ /* 0x040fe20003f5d000 */
[----:B------:R-:W-:Y:S05]  /*14a10*/  FMUL.FTZ R148, R72, UR4 ;  /* 0x0000000448947c20 */ /* 0x000fea0008410000 */
[----:B------:R-:W-:Y:S05]  /*14a20*/  FSEL R148, R148, RZ, P2 ;  /* 0x000000ff94947208 */ /* 0x000fea0001000000 */
[--C-:B------:R-:W-:Y:S01]  /*14a30*/  FFMA.FTZ R7, R144, UR4, -R148.reuse ;  /* 0x0000000490077c23 */ /* 0x100fe20008010894 */
[--C-:B------:R-:W-:Y:S01]  /*14a40*/  FFMA.FTZ R78, R78, UR4, -R148.reuse ;  /* 0x000000044e4e7c23 */ /* 0x100fe20008010894 */
[----:B-----5:R-:W-:Y:S01]  /*14a50*/  FMNMX.FTZ R3, R3, R9, !PT ;  /* 0x0000000903037209 */ /* 0x020fe20007810000 */
[----:B------:R-:W-:Y:S01]  /*14a60*/  IMAD.WIDE.U32 R8, R8, -0x2daee0ad, RZ ;  /* 0xd2511f5308087825 */ /* 0x000fe200078e00ff */
[----:B------:R5:W-:Y:S03]  /*14a70*/  MUFU.EX2 R43, R7 ;  /* 0x00000007002b7308 */ /* 0x000be60000000800 */
[----:B------:R-:W4:Y:S01]  /*14a80*/  SHFL.BFLY PT, R71, R3, 0x1, 0x1f ;  /* 0x0c201f0003477f89 */ /* 0x000f2200000e0000 */
[----:B-1----:R-:W-:Y:S07]  /*14a90*/  FMNMX.FTZ R0, R0, R2, !PT ;  /* 0x0000000200007209 */ /* 0x002fee0007810000 */
[----:B------:R-:W1:Y:S01]  /*14aa0*/  SHFL.BFLY PT, R2, R0, 0x1, 0x1f ;  /* 0x0c201f0000027f89 */ /* 0x000e6200000e0000 */
[----:B----4-:R-:W-:Y:S04]  /*14ab0*/  FMNMX.FTZ R71, R3, R71, !PT ;  /* 0x0000004703477209 */ /* 0x010fe80007810000 */
[----:B------:R-:W-:Y:S02]  /*14ac0*/  FSETP.NEU.FTZ.AND P1, PT, R71, -INF , PT ;  /* 0xff8000004700780b */ /* 0x000fe40003f3d000 */
[----:B-1----:R-:W-:Y:S01]  /*14ad0*/  FMNMX.FTZ R70, R0, R2, !PT ;  /* 0x0000000200467209 */ /* 0x002fe20007810000 */
[----:B------:R-:W-:Y:S03]  /*14ae0*/  FFMA.FTZ R0, R157, UR4, -R148 ;  /* 0x000000049d007c23 */ /* 0x000fe60008010894 */
[----:B------:R-:W-:Y:S01]  /*14af0*/  FSETP.NEU.FTZ.AND P0, PT, R70, -INF , PT ;  /* 0xff8000004600780b */ /* 0x000fe20003f1d000 */
[----:B------:R-:W-:Y:S01]  /*14b00*/  MUFU.EX2 R58, R0 ;  /* 0x00000000003a7308 */ /* 0x000fe20000000800 */
[C---:B--2---:R-:W-:Y:S05]  /*14b10*/  LOP3.LUT R4, R13.reuse, UR11, R36, 0x96, !PT ;  /* 0x0000000b0d047c12 */ /* 0x044fea000f8e9624 */
[----:B------:R-:W-:Y:S01]  /*14b20*/  IMAD.WIDE.U32 R4, R4, -0x2daee0ad, RZ ;  /* 0xd2511f5304047825 */ /* 0x000fe200078e00ff */
[----:B---3--:R-:W-:Y:S04]  /*14b30*/  LOP3.LUT R6, R13, UR11, R26, 0x96, !PT ;  /* 0x0000000b0d067c12 */ /* 0x008fe8000f8e961a */
[----:B------:R-:W-:Y:S02]  /*14b40*/  LOP3.LUT R12, R5, UR34, R238, 0x96, !PT ;  /* 0x00000022050c7c12 */ /* 0x000fe4000f8e96ee */
[----:B------:R-:W-:Y:S01]  /*14b50*/  LOP3.LUT R13, R11, UR29, R4, 0x96, !PT ;  /* 0x0000001d0b0d7c12 */ /* 0x000fe2000f8e9604 */
[----:B------:R-:W-:Y:S04]  /*14b60*/  IMAD.WIDE.U32 R4, R6, -0x2daee0ad, RZ ;  /* 0xd2511f5306047825 */ /* 0x000fe800078e00ff */
[----:B------:R-:W-:Y:S01]  /*14b70*/  IMAD.WIDE.U32 R14, R13, -0x326172a9, RZ ;  /* 0xcd9e8d570d0e7825 */ /* 0x000fe200078e00ff */
[----:B------:R-:W-:Y:S02]  /*14b80*/  LOP3.LUT R11, R5, UR34, R236, 0x96, !PT ;  /* 0x00000022050b7c12 */ /* 0x000fe4000f8e96ec */
[----:B------:R-:W-:Y:S01]  /*14b90*/  LOP3.LUT R9, R9, UR29, R4, 0x96, !PT ;  /* 0x0000001d09097c12 */ /* 0x000fe2000f8e9604 */
[----:B------:R-:W-:Y:S01]  /*14ba0*/  FFMA.FTZ R5, R145, UR4, -R148 ;  /* 0x0000000491057c23 */ /* 0x000fe20008010894 */
[----:B-----5:R-:W-:Y:S03]  /*14bb0*/  IMAD.WIDE.U32 R6, R12, -0x326172a9, RZ ;  /* 0xcd9e8d570c067825 */ /* 0x020fe600078e00ff */
[----:B------:R1:W2:Y:S01]  /*14bc0*/  MUFU.EX2 R60, R5 ;  /* 0x00000005003c7308 */ /* 0x0002a20000000800 */
[----:B------:R-:W-:Y:S01]  /*14bd0*/  IMAD.WIDE.U32 R24, R9, -0x326172a9, RZ ;  /* 0xcd9e8d5709187825 */ /* 0x000fe200078e00ff */
[----:B------:R-:W-:Y:S02]  /*14be0*/  LOP3.LUT R7, R7, UR33, R152, 0x96, !PT ;  /* 0x0000002107077c12 */ /* 0x000fe4000f8e9698 */
[----:B------:R-:W-:Y:S03]  /*14bf0*/  LOP3.LUT R12, R15, UR25, R6, 0x96, !PT ;  /* 0x000000190f0c7c12 */ /* 0x000fe6000f8e9606 */
[----:B------:R-:W-:Y:S04]  /*14c00*/  IMAD.WIDE.U32 R6, R7, -0x2daee0ad, RZ ;  /* 0xd2511f5307067825 */ /* 0x000fe800078e00ff */
[----:B------:R-:W-:Y:S01]  /*14c10*/  IMAD.WIDE.U32 R44, R12, -0x2daee0ad, RZ ;  /* 0xd2511f530c2c7825 */ /* 0x000fe200078e00ff */
[----:B------:R-:W-:Y:S04]  /*14c20*/  LOP3.LUT R10, R7, UR23, R10, 0x96, !PT ;  /* 0x00000017070a7c12 */ /* 0x000fe8000f8e960a */
[----:B------:R-:W-:Y:S01]  /*14c30*/  LOP3.LUT R6, R45, UR20, R6, 0x96, !PT ;  /* 0x000000142d067c12 */ /* 0x000fe2000f8e9606 */
[----:B-1----:R-:W-:Y:S01]  /*14c40*/  IMAD.WIDE.U32 R4, R11, -0x326172a9, RZ ;  /* 0xcd9e8d570b047825 */ /* 0x002fe200078e00ff */
[----:B--2---:R-:W-:Y:S03]  /*14c50*/  F2FP.BF16.F32.PACK_AB R147, R60, R43 ;  /* 0x0000002b3c93723e */ /* 0x004fe600000010ff */
[----:B------:R-:W-:Y:S01]  /*14c60*/  FFMA.FTZ R11, R149, UR4, -R77 ;  /* 0x00000004950b7c23 */ /* 0x000fe2000801084d */
[----:B------:R-:W-:Y:S01]  /*14c70*/  FMUL.FTZ R149, R71, UR4 ;  /* 0x0000000447957c20 */ /* 0x000fe20008410000 */
[----:B------:R-:W-:Y:S01]  /*14c80*/  LOP3.LUT R5, R5, UR33, R154, 0x96, !PT ;  /* 0x0000002105057c12 */ /* 0x000fe2000f8e969a */
[----:B------:R-:W-:Y:S01]  /*14c90*/  IMAD.WIDE.U32 R2, R6, -0x326172a9, RZ ;  /* 0xcd9e8d5706027825 */ /* 0x000fe200078e00ff */
[----:B------:R-:W-:Y:S01]  /*14ca0*/  LOP3.LUT R9, R25, UR25, R4, 0x96, !PT ;  /* 0x0000001919097c12 */ /* 0x000fe2000f8e9604 */
[----:B------:R1:W-:Y:S01]  /*14cb0*/  MUFU.EX2 R16, R11 ;  /* 0x0000000b00107308 */ /* 0x0003e20000000800 */
[----:B------:R-:W-:Y:S01]  /*14cc0*/  FSEL R149, R149, RZ, P1 ;  /* 0x000000ff95957208 */ /* 0x000fe20000800000 */
[----:B------:R-:W-:Y:S01]  /*14cd0*/  IMAD.WIDE.U32 R4, R5, -0x2daee0ad, RZ ;  /* 0xd2511f5305047825 */ /* 0x000fe200078e00ff */
[----:B------:R-:W-:Y:S03]  /*14ce0*/  LOP3.LUT R12, R2, 0xff, RZ, 0xc0, !PT ;  /* 0x000000ff020c7812 */ /* 0x000fe600078ec0ff */
[----:B------:R-:W-:Y:S01]  /*14cf0*/  IMAD.WIDE.U32 R30, R9, -0x2daee0ad, RZ ;  /* 0xd2511f53091e7825 */ /* 0x000fe200078e00ff */
[----:B------:R-:W-:Y:S03]  /*14d00*/  LOP3.LUT R8, R5, UR23, R8, 0x96, !PT ;  /* 0x0000001705087c12 */ /* 0x000fe6000f8e9608 */
[----:B------:R-:W-:Y:S01]  /*14d10*/  FFMA.FTZ R5, R150, UR4, -R148 ;  /* 0x0000000496057c23 */ /* 0x000fe20008010894 */
[----:B------:R-:W-:Y:S01]  /*14d20*/  FMUL.FTZ R150, R70, UR4 ;  /* 0x0000000446967c20 */ /* 0x000fe20008410000 */
[----:B------:R-:W-:Y:S01]  /*14d30*/  LOP3.LUT R7, R31, UR20, R4, 0x96, !PT ;  /* 0x000000141f077c12 */ /* 0x000fe2000f8e9604 */
[----:B------:R-:W-:Y:S01]  /*14d40*/  FFMA.FTZ R4, R156, UR4, -R149 ;  /* 0x000000049c047c23 */ /* 0x000fe20008010895 */
[----:B------:R2:W3:Y:S01]  /*14d50*/  MUFU.EX2 R51, R5 ;  /* 0x0000000500337308 */ /* 0x0004e20000000800 */
[----:B------:R-:W-:Y:S01]  /*14d60*/  IMAD.WIDE.U32 R28, R10, -0x326172a9, RZ ;  /* 0xcd9e8d570a1c7825 */ /* 0x000fe200078e00ff */
[----:B------:R-:W-:Y:S02]  /*14d70*/  SHF.R.U32.HI R10, RZ, 0x10, R2 ;  /* 0x00000010ff0a7819 */ /* 0x000fe40000011602 */
[----:B------:R-:W-:Y:S01]  /*14d80*/  FSEL R150, R150, RZ, P0 ;  /* 0x000000ff96967208 */ /* 0x000fe20000000000 */
[----:B-1----:R-:W-:Y:S01]  /*14d90*/  FFMA.FTZ R11, R151, UR4, -R77 ;  /* 0x00000004970b7c23 */ /* 0x002fe2000801084d */
[----:B------:R-:W-:Y:S01]  /*14da0*/  LOP3.LUT R0, R3, UR37, R28, 0x96, !PT ;  /* 0x0000002503007c12 */ /* 0x000fe2000f8e961c */
[----:B------:R-:W-:Y:S01]  /*14db0*/  IMAD.WIDE.U32 R40, R8, -0x326172a9, RZ ;  /* 0xcd9e8d5708287825 */ /* 0x000fe200078e00ff */
[----:B------:R-:W-:Y:S02]  /*14dc0*/  LOP3.LUT R28, R29, UR21, R14, 0x96, !PT ;  /* 0x000000151d1c7c12 */ /* 0x000fe4000f8e960e */
[----:B------:R1:W4:Y:S03]  /*14dd0*/  MUFU.EX2 R56, R11 ;  /* 0x0000000b00387308 */ /* 0x0003260000000800 */
[----:B------:R-:W-:Y:S01]  /*14de0*/  IMAD.WIDE.U32 R28, R28, -0x2daee0ad, RZ ;  /* 0xd2511f531c1c7825 */ /* 0x000fe200078e00ff */
[----:B--2---:R-:W-:Y:S06]  /*14df0*/  LOP3.LUT R5, R2, 0xffff, RZ, 0xc0, !PT ;  /* 0x0000ffff02057812 */ /* 0x004fec00078ec0ff */
[----:B------:R2:W-:Y:S01]  /*14e00*/  MUFU.EX2 R79, R4 ;  /* 0x00000004004f7308 */ /* 0x0005e20000000800 */
[----:B---3--:R-:W-:Y:S02]  /*14e10*/  F2FP.BF16.F32.PACK_AB R145, R58, R51 ;  /* 0x000000333a91723e */ /* 0x008fe400000010ff */
[----:B------:R-:W-:Y:S02]  /*14e20*/  SHF.R.U32.HI R5, RZ, 0x8, R5 ;  /* 0x00000008ff057819 */ /* 0x000fe40000011605 */
[----:B------:R-:W-:Y:S02]  /*14e30*/  SHF.R.U32.HI R45, RZ, 0x10, R28 ;  /* 0x00000010ff2d7819 */ /* 0x000fe4000001161c */
[----:B------:R-:W-:Y:S02]  /*14e40*/  PRMT R146, R12, 0x5410, R5 ;  /* 0x000054100c927816 */ /* 0x000fe40000000005 */
[----:B-1----:R-:W-:Y:S01]  /*14e50*/  SHF.R.U32.HI R11, RZ, 0x18, R2 ;  /* 0x00000018ff0b7819 */ /* 0x002fe20000011602 */
[----:B------:R-:W-:Y:S01]  /*14e60*/  IMAD.WIDE.U32 R2, R7, -0x326172a9, RZ ;  /* 0xcd9e8d5707027825 */ /* 0x000fe200078e00ff */
[----:B------:R-:W-:Y:S02]  /*14e70*/  LOP3.LUT R5, R0, 0xffff, RZ, 0xc0, !PT ;  /* 0x0000ffff00057812 */ /* 0x000fe400078ec0ff */
[--C-:B------:R-:W-:Y:S02]  /*14e80*/  HSET2.LE.AND R146, R146, R234.reuse, PT ;  /* 0x000000ea92927233 */ /* 0x100fe40003803000 */
[----:B------:R-:W-:Y:S02]  /*14e90*/  LOP3.LUT R6, R2, 0xffff, RZ, 0xc0, !PT ;  /* 0x0000ffff02067812 */ /* 0x000fe400078ec0ff */
[--C-:B------:R-:W-:Y:S01]  /*14ea0*/  SHF.R.U32.HI R8, RZ, 0x10, R2.reuse ;  /* 0x00000010ff087819 */ /* 0x100fe20000011602 */
[----:B--2---:R-:W-:Y:S01]  /*14eb0*/  FFMA.FTZ R4, R158, UR4, -R149 ;  /* 0x000000049e047c23 */ /* 0x004fe20008010895 */
[----:B------:R-:W-:Y:S02]  /*14ec0*/  LOP3.LUT R9, R2, 0xff, RZ, 0xc0, !PT ;  /* 0x000000ff02097812 */ /* 0x000fe400078ec0ff */
[----:B------:R-:W-:Y:S01]  /*14ed0*/  SHF.R.U32.HI R7, RZ, 0x18, R2 ;  /* 0x00000018ff077819 */ /* 0x000fe20000011602 */
[----:B------:R1:W2:Y:S01]  /*14ee0*/  MUFU.EX2 R57, R4 ;  /* 0x0000000400397308 */ /* 0x0002a20000000800 */
[----:B------:R-:W-:Y:S01]  /*14ef0*/  LOP3.LUT R2, R3, UR37, R40, 0x96, !PT ;  /* 0x0000002503027c12 */ /* 0x000fe2000f8e9628 */
[----:B------:R-:W-:Y:S01]  /*14f00*/  FFMA.FTZ R3, R159, UR4, -R150 ;  /* 0x000000049f037c23 */ /* 0x000fe20008010896 */
[----:B------:R-:W-:Y:S01]  /*14f10*/  SHF.R.U32.HI R6, RZ, 0x8, R6 ;  /* 0x00000008ff067819 */ /* 0x000fe20000011606 */
[----:B------:R-:W-:Y:S01]  /*14f20*/  IMAD.MOV.U32 R159, RZ, RZ, R16 ;  /* 0x000000ffff9f7224 */ /* 0x000fe200078e0010 */
[----:B------:R-:W-:Y:S02]  /*14f30*/  SHF.R.U32.HI R5, RZ, 0x8, R5 ;  /* 0x00000008ff057819 */ /* 0x000fe40000011605 */
[----:B------:R-:W-:Y:S03]  /*14f40*/  PRMT R15, R9, 0x5410, R6 ;  /* 0x00005410090f7816 */ /* 0x000fe60000000006 */
[----:B------:R3:W-:Y:S01]  /*14f50*/  MUFU.EX2 R252, R3 ;  /* 0x0000000300fc7308 */ /* 0x0007e20000000800 */
[C---:B------:R-:W-:Y:S02]  /*14f60*/  LOP3.LUT R6, R2.reuse, 0xffff, RZ, 0xc0, !PT ;  /* 0x0000ffff02067812 */ /* 0x040fe400078ec0ff */
[----:B------:R-:W-:Y:S02]  /*14f70*/  LOP3.LUT R9, R2, 0xff, RZ, 0xc0, !PT ;  /* 0x000000ff02097812 */ /* 0x000fe400078ec0ff */
[----:B----4-:R-:W-:Y:S02]  /*14f80*/  F2FP.BF16.F32.PACK_AB R144, R56, R159 ;  /* 0x0000009f3890723e */ /* 0x010fe400000010ff */
[----:B------:R-:W-:Y:S02]  /*14f90*/  LOP3.LUT R40, R41, UR21, R24, 0x96, !PT ;  /* 0x0000001529287c12 */ /* 0x000fe4000f8e9618 */
[----:B-1----:R-:W-:Y:S02]  /*14fa0*/  LOP3.LUT R4, R10, 0xff, RZ, 0xc0, !PT ;  /* 0x000000ff0a047812 */ /* 0x002fe400078ec0ff */
[----:B------:R-:W-:Y:S01]  /*14fb0*/  SHF.R.U32.HI R10, RZ, 0x18, R0 ;  /* 0x00000018ff0a7819 */ /* 0x000fe20000011600 */
[----:B------:R-:W-:Y:S01]  /*14fc0*/  IMAD.WIDE.U32 R40, R40, -0x2daee0ad, RZ ;  /* 0xd2511f5328287825 */ /* 0x000fe200078e00ff */
[----:B------:R-:W-:Y:S02]  /*14fd0*/  PRMT R12, R4, 0x5410, R11 ;  /* 0x00005410040c7816 */ /* 0x000fe4000000000b */
[----:B------:R-:W-:Y:S01]  /*14fe0*/  LOP3.LUT R11, R0, 0xff, RZ, 0xc0, !PT ;  /* 0x000000ff000b7812 */ /* 0x000fe200078ec0ff */
[----:B------:R-:W-:Y:S01]  /*14ff0*/  FFMA.FTZ R4, R164, UR4, -R150 ;  /* 0x00000004a4047c23 */ /* 0x000fe20008010896 */
[----:B---3--:R-:W-:Y:S02]  /*15000*/  LOP3.LUT R3, R8, 0xff, RZ, 0xc0, !PT ;  /* 0x000000ff08037812 */ /* 0x008fe400078ec0ff */
[----:B------:R-:W-:Y:S01]  /*15010*/  SHF.R.U32.HI R8, RZ, 0x10, R2 ;  /* 0x00000010ff087819 */ /* 0x000fe20000011602 */
[----:B------:R1:W-:Y:S01]  /*15020*/  MUFU.EX2 R250, R4 ;  /* 0x0000000400fa7308 */ /* 0x0003e20000000800 */
[----:B------:R-:W-:Y:S02]  /*15030*/  PRMT R13, R3, 0x5410, R7 ;  /* 0x00005410030d7816 */ /* 0x000fe40000000007 */
[----:B------:R-:W-:Y:S01]  /*15040*/  SHF.R.U32.HI R3, RZ, 0x10, R0 ;  /* 0x00000010ff037819 */ /* 0x000fe20000011600 */
[----:B------:R-:W-:Y:S01]  /*15050*/  FFMA.FTZ R0, R166, UR4, -R149 ;  /* 0x00000004a6007c23 */ /* 0x000fe20008010895 */
[----:B------:R-:W-:Y:S02]  /*15060*/  SHF.R.U32.HI R7, RZ, 0x18, R2 ;  /* 0x00000018ff077819 */ /* 0x000fe40000011602 */
[----:B------:R-:W-:Y:S03]  /*15070*/  PRMT R11, R11, 0x5410, R5 ;  /* 0x000054100b0b7816 */ /* 0x000fe60000000005 */
[----:B------:R3:W-:Y:S01]  /*15080*/  MUFU.EX2 R251, R0 ;  /* 0x0000000000fb7308 */ /* 0x0007e20000000800 */
[----:B------:R-:W-:Y:S02]  /*15090*/  LOP3.LUT R3, R3, 0xff, RZ, 0xc0, !PT ;  /* 0x000000ff03037812 */ /* 0x000fe400078ec0ff */
[----:B------:R-:W-:Y:S01]  /*150a0*/  SHF.R.U32.HI R2, RZ, 0x8, R6 ;  /* 0x00000008ff027819 */ /* 0x000fe20000011606 */
[----:B------:R-:W-:Y:S01]  /*150b0*/  FFMA.FTZ R6, R167, UR4, -R150 ;  /* 0x00000004a7067c23 */ /* 0x000fe20008010896 */
[----:B------:R-:W-:Y:S02]  /*150c0*/  PRMT R10, R3, 0x5410, R10 ;  /* 0x00005410030a7816 */ /* 0x000fe4000000000a */
[----:B------:R-:W-:Y:S03]  /*150d0*/  PRMT R9, R9, 0x5410, R2 ;  /* 0x0000541009097816 */ /* 0x000fe60000000002 */
[----:B------:R4:W-:Y:S01]  /*150e0*/  MUFU.EX2 R247, R6 ;  /* 0x0000000600f77308 */ /* 0x0009e20000000800 */
[----:B------:R-:W-:Y:S01]  /*150f0*/  FSEL R3, R72, RZ, P2 ;  /* 0x000000ff48037208 */ /* 0x000fe20001000000 */
[----:B-1----:R-:W-:Y:S01]  /*15100*/  FFMA.FTZ R4, R165, UR4, -R149 ;  /* 0x00000004a5047c23 */ /* 0x002fe20008010895 */
[----:B------:R-:W-:Y:S02]  /*15110*/  FSEL R2, R71, RZ, P1 ;  /* 0x000000ff47027208 */ /* 0x000fe40000800000 */
[----:B--2---:R-:W-:Y:S02]  /*15120*/  F2FP.BF16.F32.PACK_AB R64, R57, R79 ;  /* 0x0000004f3940723e */ /* 0x004fe400000010ff */
[----:B------:R-:W-:Y:S03]  /*15130*/  LOP3.LUT R50, R40, 0xff, RZ, 0xc0, !PT ;  /* 0x000000ff28327812 */ /* 0x000fe600078ec0ff */
[----:B------:R1:W2:Y:S01]  /*15140*/  MUFU.EX2 R249, R4 ;  /* 0x0000000400f97308 */ /* 0x0002a20000000800 */
[----:B---3--:R-:W-:Y:S02]  /*15150*/  LOP3.LUT R0, R8, 0xff, RZ, 0xc0, !PT ;  /* 0x000000ff08007812 */ /* 0x008fe400078ec0ff */
[----:B------:R-:W-:Y:S02]  /*15160*/  SHF.R.U32.HI R63, RZ, 0x18, R28 ;  /* 0x00000018ff3f7819 */ /* 0x000fe4000001161c */
[----:B------:R-:W-:Y:S01]  /*15170*/  PRMT R65, R0, 0x5410, R7 ;  /* 0x0000541000417816 */ /* 0x000fe20000000007 */
[----:B------:R-:W-:Y:S01]  /*15180*/  FFMA.FTZ R0, R168, UR4, -R150 ;  /* 0x00000004a8007c23 */ /* 0x000fe20008010896 */
[--C-:B------:R-:W-:Y:S03]  /*15190*/  HSET2.LE.AND R7, R12, R234.reuse, PT ;  /* 0x000000ea0c077233 */ /* 0x100fe60003803000 */
[----:B------:R-:W-:Y:S01]  /*151a0*/  MUFU.EX2 R167, R78 ;  /* 0x0000004e00a77308 */ /* 0x000fe20000000800 */
[----:B----4-:R-:W-:Y:S02]  /*151b0*/  F2FP.BF16.F32.PACK_AB R6, R59, R42 ;  /* 0x0000002a3b06723e */ /* 0x010fe400000010ff */
[--C-:B------:R-:W-:Y:S02]  /*151c0*/  HSET2.LE.AND R65, R65, R234.reuse, PT ;  /* 0x000000ea41417233 */ /* 0x100fe40003803000 */
[----:B------:R-:W-:Y:S02]  /*151d0*/  LOP3.LUT R147, R7, R147, RZ, 0xc0, !PT ;  /* 0x0000009307937212 */ /* 0x000fe400078ec0ff */
[----:B------:R-:W-:Y:S03]  /*151e0*/  LOP3.LUT R146, R146, R6, RZ, 0xc0, !PT ;  /* 0x0000000692927212 */ /* 0x000fe600078ec0ff */
[----:B------:R3:W4:Y:S01]  /*151f0*/  MUFU.EX2 R248, R0 ;  /* 0x0000000000f87308 */ /* 0x0007220000000800 */
[----:B-1----:R-:W-:Y:S02]  /*15200*/  FSEL R4, R73, RZ, P3 ;  /* 0x000000ff49047208 */ /* 0x002fe40001800000 */
[--C-:B------:R-:W-:Y:S02]  /*15210*/  HSET2.LE.AND R6, R9, R234.reuse, PT ;  /* 0x000000ea09067233 */ /* 0x100fe40003803000 */
[----:B--2---:R-:W-:Y:S01]  /*15220*/  F2FP.BF16.F32.PACK_AB R66, R249, R251 ;  /* 0x000000fbf942723e */ /* 0x004fe200000010ff */
[----:B------:R-:W-:Y:S01]  /*15230*/  FADD.FTZ R5, -R4, R68 ;  /* 0x0000004404057221 */ /* 0x000fe20000010100 */
[----:B------:R-:W-:Y:S01]  /*15240*/  FADD.FTZ R4, -R3, R69 ;  /* 0x0000004503047221 */ /* 0x000fe20000010100 */
[----:B------:R-:W-:Y:S01]  /*15250*/  FADD.FTZ R3, -R2, R74 ;  /* 0x0000004a02037221 */ /* 0x000fe20000010100 */
[----:B------:R-:W-:Y:S02]  /*15260*/  LOP3.LUT R64, R6, R64, RZ, 0xc0, !PT ;  /* 0x0000004006407212 */ /* 0x000fe400078ec0ff */
[----:B------:R-:W-:Y:S02]  /*15270*/  LOP3.LUT R45, R45, 0xff, RZ, 0xc0, !PT ;  /* 0x000000ff2d2d7812 */ /* 0x000fe400078ec0ff */
[----:B------:R-:W-:Y:S02]  /*15280*/  LOP3.LUT R48, R28, 0xffff, RZ, 0xc0, !PT ;  /* 0x0000ffff1c307812 */ /* 0x000fe400078ec0ff */
[----:B------:R-:W-:Y:S01]  /*15290*/  PRMT R63, R45, 0x5410, R63 ;  /* 0x000054102d3f7816 */ /* 0x000fe2000000003f */
[----:B------:R-:W-:Y:S01]  /*152a0*/  FFMA.FTZ R45, R175, UR4, -R150 ;  /* 0x00000004af2d7c23 */ /* 0x000fe20008010896 */
[----:B---3--:R-:W-:Y:S01]  /*152b0*/  FSEL R0, R70, RZ, P0 ;  /* 0x000000ff46007208 */ /* 0x008fe20000000000 */
[----:B------:R-:W-:Y:S01]  /*152c0*/  IMAD.MOV.U32 R175, RZ, RZ, R57 ;  /* 0x000000ffffaf7224 */ /* 0x000fe200078e0039 */
[----:B----4-:R-:W-:Y:S02]  /*152d0*/  F2FP.BF16.F32.PACK_AB R67, R247, R248 ;  /* 0x000000f8f743723e */ /* 0x010fe400000010ff */
[----:B------:R-:W-:Y:S01]  /*152e0*/  LOP3.LUT R47, R40, 0xffff, RZ, 0xc0, !PT ;  /* 0x0000ffff282f7812 */ /* 0x000fe200078ec0ff */
[----:B------:R-:W-:Y:S01]  /*152f0*/  FADD.FTZ R2, -R0, R75 ;  /* 0x0000004b00027221 */ /* 0x000fe20000010100 */
[----:B------:R-:W-:Y:S01]  /*15300*/  FMUL.FTZ R0, R5, UR4 ;  /* 0x0000000405007c20 */ /* 0x000fe20008410000 */
[----:B------:R-:W-:Y:S01]  /*15310*/  SHF.R.U32.HI R49, RZ, 0x18, R40 ;  /* 0x00000018ff317819 */ /* 0x000fe20000011628 */
[----:B------:R-:W-:Y:S01]  /*15320*/  IMAD.U32 R5, RZ, RZ, UR31 ;  /* 0x0000001fff057e24 */ /* 0x000fe2000f8e00ff */
[----:B------:R-:W-:Y:S01]  /*15330*/  SHF.R.U32.HI R48, RZ, 0x8, R48 ;  /* 0x00000008ff307819 */ /* 0x000fe20000011630 */
[----:B------:R1:W2:Y:S01]  /*15340*/  MUFU.EX2 R69, R0 ;  /* 0x0000000000457308 */ /* 0x0002a20000000800 */
[----:B------:R-:W-:Y:S01]  /*15350*/  SHF.R.U32.HI R46, RZ, 0x10, R40 ;  /* 0x00000010ff2e7819 */ /* 0x000fe20000011628 */
[----:B------:R-:W-:Y:S01]  /*15360*/  FFMA.FTZ R40, R173, UR4, -R149 ;  /* 0x00000004ad287c23 */ /* 0x000fe20008010895 */
[----:B------:R-:W-:Y:S01]  /*15370*/  LOP3.LUT R7, R233, UR41, R5, 0x96, !PT ;  /* 0x00000029e9077c12 */ /* 0x000fe2000f8e9605 */
[----:B------:R-:W-:Y:S01]  /*15380*/  IMAD.MOV.U32 R173, RZ, RZ, R60 ;  /* 0x000000ffffad7224 */ /* 0x000fe200078e003c */
[--C-:B------:R-:W-:Y:S02]  /*15390*/  HSET2.LE.AND R5, R10, R234.reuse, PT ;  /* 0x000000ea0a057233 */ /* 0x100fe40003803000 */
[----:B------:R-:W-:Y:S01]  /*153a0*/  SHF.R.U32.HI R47, RZ, 0x8, R47 ;  /* 0x00000008ff2f7819 */ /* 0x000fe2000001162f */
[----:B------:R-:W-:Y:S01]  /*153b0*/  IMAD.WIDE.U32 R16, R7, -0x326172a9, RZ ;  /* 0xcd9e8d5707107825 */ /* 0x000fe200078e00ff */
[----:B------:R-:W-:Y:S02]  /*153c0*/  LOP3.LUT R46, R46, 0xff, RZ, 0xc0, !PT ;  /* 0x000000ff2e2e7812 */ /* 0x000fe400078ec0ff */
[----:B------:R-:W-:Y:S02]  /*153d0*/  LOP3.LUT R145, R5, R145, RZ, 0xc0, !PT ;  /* 0x0000009105917212 */ /* 0x000fe400078ec0ff */
[--C-:B------:R-:W-:Y:S02]  /*153e0*/  HSET2.LE.AND R5, R13, R234.reuse, PT ;  /* 0x000000ea0d057233 */ /* 0x100fe40003803000 */
[----:B------:R-:W-:Y:S01]  /*153f0*/  LOP3.LUT R12, R17, UR11, R36, 0x96, !PT ;  /* 0x0000000b110c7c12 */ /* 0x000fe2000f8e9624 */
[----:B-1----:R-:W-:Y:S01]  /*15400*/  FMUL.FTZ R0, R4, UR4 ;  /* 0x0000000404007c20 */ /* 0x002fe20008410000 */
[----:B------:R-:W1:Y:S01]  /*15410*/  LDSM.16.MT88.4 R36, [R188+0x6000] ;  /* 0x00600000bc24783b */ /* 0x000e620000004200 */
[--C-:B------:R-:W-:Y:S02]  /*15420*/  HSET2.LE.AND R4, R11, R234.reuse, PT ;  /* 0x000000ea0b047233 */ /* 0x100fe40003803000 */
[----:B------:R3:W4:Y:S01]  /*15430*/  MUFU.EX2 R68, R0 ;  /* 0x0000000000447308 */ /* 0x0007220000000800 */
[----:B------:R-:W-:Y:S01]  /*15440*/  LOP3.LUT R67, R5, R67, RZ, 0xc0, !PT ;  /* 0x0000004305437212 */ /* 0x000fe200078ec0ff */
[----:B--2---:R-:W-:Y:S01]  /*15450*/  FMUL.FTZ R5, R69, R85 ;  /* 0x0000005545057220 */ /* 0x004fe20000410000 */
[----:B------:R-:W-:Y:S02]  /*15460*/  LOP3.LUT R144, R4, R144, RZ, 0xc0, !PT ;  /* 0x0000009004907212 */ /* 0x000fe400078ec0ff */
[--C-:B------:R-:W-:Y:S02]  /*15470*/  HSET2.LE.AND R4, R15, R234.reuse, PT ;  /* 0x000000ea0f047233 */ /* 0x100fe40003803000 */
[----:B------:R-:W-:Y:S02]  /*15480*/  LOP3.LUT R13, R153, UR35, R16, 0x96, !PT ;  /* 0x00000023990d7c12 */ /* 0x000fe4000f8e9610 */
[----:B------:R-:W-:Y:S01]  /*15490*/  LOP3.LUT R158, R17, UR11, R26, 0x96, !PT ;  /* 0x0000000b119e7c12 */ /* 0x000fe2000f8e961a */
[C---:B------:R-:W-:Y:S01]  /*154a0*/  FMUL.FTZ R17, R69.reuse, R89 ;  /* 0x0000005945117220 */ /* 0x040fe20000410000 */
[----:B------:R-:W-:Y:S01]  /*154b0*/  LOP3.LUT R66, R4, R66, RZ, 0xc0, !PT ;  /* 0x0000004204427212 */ /* 0x000fe200078ec0ff */
[----:B------:R-:W-:Y:S01]  /*154c0*/  FMUL.FTZ R4, R69, R84 ;  /* 0x0000005445047220 */ /* 0x000fe20000410000 */
[----:B------:R-:W-:Y:S01]  /*154d0*/  IMAD.WIDE.U32 R156, R13, -0x2daee0ad, RZ ;  /* 0xd2511f530d9c7825 */ /* 0x000fe200078e00ff */
[----:B------:R-:W-:Y:S01]  /*154e0*/  LOP3.LUT R155, R155, UR35, R16, 0x96, !PT ;  /* 0x000000239b9b7c12 */ /* 0x000fe2000f8e9610 */
[----:B------:R-:W-:Y:S02]  /*154f0*/  UIADD3 UR11, UR31, 0x646e171e, URZ ;  /* 0x646e171e1f0b7890 */ /* 0x000fe4000fffe03f */
[----:B------:R-:W-:Y:S01]  /*15500*/  FMUL.FTZ R16, R69, R88 ;  /* 0x0000005845107220 */ /* 0x000fe20000410000 */
[----:B---3--:R-:W-:Y:S01]  /*15510*/  FMUL.FTZ R0, R3, UR4 ;  /* 0x0000000403007c20 */ /* 0x008fe20008410000 */
[C---:B----4-:R-:W-:Y:S01]  /*15520*/  FMUL.FTZ R18, R68.reuse, R90 ;  /* 0x0000005a44127220 */ /* 0x050fe20000410000 */
[----:B------:R-:W-:Y:S01]  /*15530*/  FMUL.FTZ R19, R68, R91 ;  /* 0x0000005b44137220 */ /* 0x000fe20000410000 */
[----:B------:R-:W-:Y:S01]  /*15540*/  PRMT R74, R50, 0x5410, R47 ;  /* 0x00005410324a7816 */ /* 0x000fe2000000002f */
[----:B------:R2:W3:Y:S01]  /*15550*/  MUFU.EX2 R3, R0 ;  /* 0x0000000000037308 */ /* 0x0004e20000000800 */
[C---:B------:R-:W-:Y:S01]  /*15560*/  FMUL.FTZ R6, R68.reuse, R86 ;  /* 0x0000005644067220 */ /* 0x040fe20000410000 */
[----:B------:R-:W-:Y:S01]  /*15570*/  FMUL.FTZ R7, R68, R87 ;  /* 0x0000005744077220 */ /* 0x000fe20000410000 */
[----:B------:R-:W-:Y:S01]  /*15580*/  LOP3.LUT R86, R28, 0xff, RZ, 0xc0, !PT ;  /* 0x000000ff1c567812 */ /* 0x000fe200078ec0ff */
[----:B------:R-:W-:Y:S01]  /*15590*/  FMUL.FTZ R50, R68, R122 ;  /* 0x0000007a44327220 */ /* 0x000fe20000410000 */
[----:B------:R-:W-:Y:S01]  /*155a0*/  LOP3.LUT R44, R29, UR11, R44, 0x96, !PT ;  /* 0x0000000b1d2c7c12 */ /* 0x000fe2000f8e962c */
[----:B------:R-:W-:Y:S01]  /*155b0*/  FFMA.FTZ R29, R172, UR4, -R148 ;  /* 0x00000004ac1d7c23 */ /* 0x000fe20008010894 */
[----:B------:R-:W-:Y:S03]  /*155c0*/  PRMT R86, R86, 0x5410, R48 ;  /* 0x0000541056567816 */ /* 0x000fe60000000030 */
[----:B------:R-:W-:Y:S01]  /*155d0*/  MUFU.EX2 R172, R40 ;  /* 0x0000002800ac7308 */ /* 0x000fe20000000800 */
[-C--:B------:R-:W-:Y:S01]  /*155e0*/  HMMA.16816.F32.BF16 R4, R144, R20.reuse, R4 ;  /* 0x000000149004723c */ /* 0x080fe20000041804 */
[----:B------:R-:W-:Y:S01]  /*155f0*/  LDSM.16.MT88.4 R88, [R185+0x6800] ;  /* 0x00680000b958783b */ /* 0x000fe20000004200 */
[----:B------:R-:W-:Y:S03]  /*15600*/  PLOP3.LUT P0, PT, PT, PT, UP0, 0x80, 0x0 ;  /* 0x000000000000781c */ /* 0x000fe60003f0f008 */
[----:B------:R-:W-:Y:S01]  /*15610*/  PRMT R75, R46, 0x5410, R49 ;  /* 0x000054102e4b7816 */ /* 0x000fe20000000031 */
[----:B------:R-:W-:Y:S01]  /*15620*/  FMUL.FTZ R49, R69, R121 ;  /* 0x0000007945317220 */ /* 0x000fe20000410000 */
[----:B------:R-:W-:Y:S01]  /*15630*/  LOP3.LUT R47, R44, 0xffff, RZ, 0xc0, !PT ;  /* 0x0000ffff2c2f7812 */ /* 0x000fe200078ec0ff */
[----:B--2---:R-:W-:Y:S01]  /*15640*/  FMUL.FTZ R0, R2, UR4 ;  /* 0x0000000402007c20 */ /* 0x004fe20008410000 */
[----:B------:R2:W-:Y:S02]  /*15650*/  MUFU.EX2 R240, R29 ;  /* 0x0000001d00f07308 */ /* 0x0005e40000000800 */
[----:B------:R-:W-:Y:S01]  /*15660*/  F2FP.BF16.F32.PACK_AB R2, R250, R252 ;  /* 0x000000fcfa02723e */ /* 0x000fe200000010ff */
[C---:B---3--:R-:W-:Y:S01]  /*15670*/  FMUL.FTZ R8, R3.reuse, R80 ;  /* 0x0000005003087220 */ /* 0x048fe20000410000 */
[C---:B------:R-:W-:Y:S01]  /*15680*/  FMUL.FTZ R9, R3.reuse, R81 ;  /* 0x0000005103097220 */ /* 0x040fe20000410000 */
[----:B------:R-:W-:Y:S01]  /*15690*/  FMUL.FTZ R13, R3, R93 ;  /* 0x0000005d030d7220 */ /* 0x000fe20000410000 */
[----:B------:R-:W-:Y:S01]  /*156a0*/  LOP3.LUT R65, R65, R2, RZ, 0xc0, !PT ;  /* 0x0000000241417212 */ /* 0x000fe200078ec0ff */
[----:B------:R-:W-:Y:S03]  /*156b0*/  FFMA.FTZ R2, R32, UR4, -R77 ;  /* 0x0000000420027c23 */ /* 0x000fe6000801084d */
[----:B------:R-:W3:Y:S01]  /*156c0*/  MUFU.EX2 R0, R0 ;  /* 0x0000000000007308 */ /* 0x000ee20000000800 */
[C---:B------:R-:W-:Y:S01]  /*156d0*/  FMUL.FTZ R24, R3.reuse, R96 ;  /* 0x0000006003187220 */ /* 0x040fe20000410000 */
[C---:B------:R-:W-:Y:S01]  /*156e0*/  FMUL.FTZ R25, R3.reuse, R97 ;  /* 0x0000006103197220 */ /* 0x040fe20000410000 */
[--C-:B------:R-:W-:Y:S01]  /*156f0*/  SHF.R.U32.HI R48, RZ, 0x10, R44.reuse ;  /* 0x00000010ff307819 */ /* 0x100fe2000001162c */
[----:B------:R-:W-:Y:S01]  /*15700*/  FMUL.FTZ R28, R3, R108 ;  /* 0x0000006c031c7220 */ /* 0x000fe20000410000 */
[----:B------:R-:W-:Y:S01]  /*15710*/  SHF.R.U32.HI R60, RZ, 0x18, R44 ;  /* 0x00000018ff3c7819 */ /* 0x000fe2000001162c */
[----:B------:R-:W-:Y:S01]  /*15720*/  FMUL.FTZ R32, R69, R104 ;  /* 0x0000006845207220 */ /* 0x000fe20000410000 */
[----:B------:R-:W-:Y:S03]  /*15730*/  LOP3.LUT R62, R44, 0xff, RZ, 0xc0, !PT ;  /* 0x000000ff2c3e7812 */ /* 0x000fe600078ec0ff */
[----:B------:R4:W-:Y:S01]  /*15740*/  MUFU.EX2 R246, R2 ;  /* 0x0000000200f67308 */ /* 0x0009e20000000800 */
[C---:B--2---:R-:W-:Y:S01]  /*15750*/  FMUL.FTZ R29, R3.reuse, R109 ;  /* 0x0000006d031d7220 */ /* 0x044fe20000410000 */
[--C-:B------:R-:W-:Y:S01]  /*15760*/  HSET2.LE.AND R86, R86, R234.reuse, PT ;  /* 0x000000ea56567233 */ /* 0x100fe20003803000 */
[----:B------:R-:W-:Y:S01]  /*15770*/  FMUL.FTZ R40, R3, R112 ;  /* 0x0000007003287220 */ /* 0x000fe20000410000 */
[----:B------:R-:W-:Y:S01]  /*15780*/  LOP3.LUT R57, R48, 0xff, RZ, 0xc0, !PT ;  /* 0x000000ff30397812 */ /* 0x000fe200078ec0ff */
[----:B------:R-:W-:Y:S01]  /*15790*/  FMUL.FTZ R48, R69, R120 ;  /* 0x0000007845307220 */ /* 0x000fe20000410000 */
[----:B------:R-:W-:Y:S02]  /*157a0*/  SHF.R.U32.HI R61, RZ, 0x8, R47 ;  /* 0x00000008ff3d7819 */ /* 0x000fe4000001162f */
[----:B------:R-:W-:Y:S01]  /*157b0*/  PRMT R85, R57, 0x5410, R60 ;  /* 0x0000541039557816 */ /* 0x000fe2000000003c */
[C---:B---3--:R-:W-:Y:S01]  /*157c0*/  FMUL.FTZ R10, R0.reuse, R82 ;  /* 0x00000052000a7220 */ /* 0x048fe20000410000 */
[C---:B------:R-:W-:Y:S01]  /*157d0*/  FMUL.FTZ R11, R0.reuse, R83 ;  /* 0x00000053000b7220 */ /* 0x040fe20000410000 */
[C---:B------:R-:W-:Y:S01]  /*157e0*/  FMUL.FTZ R26, R0.reuse, R98 ;  /* 0x00000062001a7220 */ /* 0x040fe20000410000 */
[----:B------:R-:W2:Y:S01]  /*157f0*/  LDSM.16.MT88.4 R80, [R187+0x6000] ;  /* 0x00600000bb50783b */ /* 0x000ea20000004200 */
[C---:B------:R-:W-:Y:S01]  /*15800*/  FMUL.FTZ R27, R0.reuse, R99 ;  /* 0x00000063001b7220 */ /* 0x040fe20000410000 */
[C---:B------:R-:W-:Y:S01]  /*15810*/  FMUL.FTZ R47, R0.reuse, R127 ;  /* 0x0000007f002f7220 */ /* 0x040fe20000410000 */
[C---:B------:R-:W-:Y:S01]  /*15820*/  FMUL.FTZ R31, R0.reuse, R111 ;  /* 0x0000006f001f7220 */ /* 0x040fe20000410000 */
[--C-:B------:R-:W-:Y:S01]  /*15830*/  HSET2.LE.AND R85, R85, R234.reuse, PT ;  /* 0x000000ea55557233 */ /* 0x100fe20003803000 */
[C---:B------:R-:W-:Y:S03]  /*15840*/  HMMA.16816.F32.BF16 R8, R64.reuse, R20, R8 ;  /* 0x000000144008723c */ /* 0x040fe60000041808 */
[----:B------:R-:W3:Y:S01]  /*15850*/  LDSM.16.MT88.4 R96, [R188+0x6800] ;  /* 0x00680000bc60783b */ /* 0x000ee20000004200 */
[----:B----4-:R-:W-:Y:S01]  /*15860*/  FFMA.FTZ R2, R33, UR4, -R77 ;  /* 0x0000000421027c23 */ /* 0x010fe2000801084d */
[C---:B------:R-:W-:Y:S01]  /*15870*/  FMUL.FTZ R14, R0.reuse, R94 ;  /* 0x0000005e000e7220 */ /* 0x040fe20000410000 */
[----:B------:R-:W-:Y:S01]  /*15880*/  FMUL.FTZ R15, R0, R95 ;  /* 0x0000005f000f7220 */ /* 0x000fe20000410000 */
[----:B------:R-:W-:Y:S01]  /*15890*/  FMUL.FTZ R33, R69, R105 ;  /* 0x0000006945217220 */ /* 0x000fe20000410000 */
[----:B------:R4:W-:Y:S03]  /*158a0*/  MUFU.EX2 R245, R2 ;  /* 0x0000000200f57308 */ /* 0x0009e60000000800 */
[----:B------:R-:W-:Y:S04]  /*158b0*/  IMAD.WIDE.U32 R20, R12, -0x2daee0ad, RZ ;  /* 0xd2511f530c147825 */ /* 0x000fe800078e00ff */
[----:B------:R-:W-:Y:S01]  /*158c0*/  FMUL.FTZ R12, R3, R92 ;  /* 0x0000005c030c7220 */ /* 0x000fe20000410000 */
[--C-:B------:R-:W-:Y:S01]  /*158d0*/  HSET2.LE.AND R60, R63, R234.reuse, PT ;  /* 0x000000ea3f3c7233 */ /* 0x100fe20003803000 */
[----:B------:R-:W-:Y:S01]  /*158e0*/  FMUL.FTZ R63, R0, R139 ;  /* 0x0000008b003f7220 */ /* 0x000fe20000410000 */
[----:B------:R-:W-:Y:S01]  /*158f0*/  LOP3.LUT R153, R21, UR34, R238, 0x96, !PT ;  /* 0x0000002215997c12 */ /* 0x000fe2000f8e96ee */
[----:B------:R-:W-:Y:S01]  /*15900*/  FMUL.FTZ R21, R69, R101 ;  /* 0x0000006545157220 */ /* 0x000fe20000410000 */
[----:B------:R-:W-:Y:S02]  /*15910*/  LOP3.LUT R151, R157, UR29, R20, 0x96, !PT ;  /* 0x0000001d9d977c12 */ /* 0x000fe4000f8e9614 */
[-C--:B------:R-:W-:Y:S03]  /*15920*/  HMMA.16816.F32.BF16 R12, R64, R22.reuse, R12 ;  /* 0x00000016400c723c */ /* 0x080fe6000004180c */
[----:B------:R-:W-:Y:S01]  /*15930*/  FMUL.FTZ R20, R69, R100 ;  /* 0x0000006445147220 */ /* 0x000fe20000410000 */
[----:B------:R-:W-:Y:S01]  /*15940*/  IMAD.WIDE.U32 R100, R155, -0x2daee0ad, RZ ;  /* 0xd2511f539b647825 */ /* 0x000fe200078e00ff */
[----:B------:R-:W-:Y:S01]  /*15950*/  PRMT R61, R62, 0x5410, R61 ;  /* 0x000054103e3d7816 */ /* 0x000fe2000000003d */
[C---:B------:R-:W-:Y:S05]  /*15960*/  HMMA.16816.F32.BF16 R16, R144.reuse, R22, R16 ;  /* 0x000000169010723c */ /* 0x040fea0000041810 */
[--C-:B----4-:R-:W-:Y:S01]  /*15970*/  FFMA.FTZ R2, R34, UR4, -R148.reuse ;  /* 0x0000000422027c23 */ /* 0x110fe20008010894 */
[C---:B------:R-:W-:Y:S01]  /*15980*/  FMUL.FTZ R34, R68.reuse, R106 ;  /* 0x0000006a44227220 */ /* 0x040fe20000410000 */
[C---:B------:R-:W-:Y:S01]  /*15990*/  FMUL.FTZ R22, R68.reuse, R102 ;  /* 0x0000006644167220 */ /* 0x040fe20000410000 */
[C---:B------:R-:W-:Y:S01]  /*159a0*/  FMUL.FTZ R23, R68.reuse, R103 ;  /* 0x0000006744177220 */ /* 0x040fe20000410000 */
[----:B------:R4:W-:Y:S02]  /*159b0*/  MUFU.EX2 R244, R2 ;  /* 0x0000000200f47308 */ /* 0x0009e40000000800 */
[--C-:B------:R-:W-:Y:S01]  /*159c0*/  FFMA.FTZ R106, R223, UR4, -R77.reuse ;  /* 0x00000004df6a7c23 */ /* 0x100fe2000801084d */
[--C-:B------:R-:W-:Y:S01]  /*159d0*/  HSET2.LE.AND R61, R61, R234.reuse, PT ;  /* 0x000000ea3d3d7233 */ /* 0x100fe20003803000 */
[----:B------:R-:W-:Y:S04]  /*159e0*/  IMAD.WIDE.U32 R102, R151, -0x326172a9, RZ ;  /* 0xcd9e8d5797667825 */ /* 0x000fe800078e00ff */
[----:B------:R-:W-:Y:S01]  /*159f0*/  FFMA.FTZ R62, R177, UR4, -R77 ;  /* 0x00000004b13e7c23 */ /* 0x000fe2000801084d */
[-C--:B-1----:R-:W-:Y:S01]  /*15a00*/  HMMA.16816.F32.BF16 R20, R144, R36.reuse, R20 ;  /* 0x000000249014723c */ /* 0x082fe20000041814 */
[----:B------:R-:W-:Y:S02]  /*15a10*/  MUFU.EX2 R155, R106 ;  /* 0x0000006a009b7308 */ /* 0x000fe40000000800 */
[--C-:B------:R-:W-:Y:S01]  /*15a20*/  HSET2.LE.AND R74, R74, R234.reuse, PT ;  /* 0x000000ea4a4a7233 */ /* 0x100fe20003803000 */
[----:B------:R-:W-:Y:S01]  /*15a30*/  FMUL.FTZ R57, R3, R129 ;  /* 0x0000008103397220 */ /* 0x000fe20000410000 */
[--C-:B------:R-:W-:Y:S01]  /*15a40*/  HSET2.LE.AND R75, R75, R234.reuse, PT ;  /* 0x000000ea4b4b7233 */ /* 0x100fe20003803000 */
[C---:B------:R-:W-:Y:S05]  /*15a50*/  HMMA.16816.F32.BF16 R24, R64.reuse, R36, R24 ;  /* 0x000000244018723c */ /* 0x040fea0000041818 */
[--C-:B----4-:R-:W-:Y:S01]  /*15a60*/  FFMA.FTZ R2, R35, UR4, -R148.reuse ;  /* 0x0000000423027c23 */ /* 0x110fe20008010894 */
[----:B------:R-:W-:Y:S01]  /*15a70*/  FMUL.FTZ R35, R68, R107 ;  /* 0x0000006b44237220 */ /* 0x000fe20000410000 */
[----:B------:R-:W-:Y:S01]  /*15a80*/  FFMA.FTZ R36, R174, UR4, -R148 ;  /* 0x00000004ae247c23 */ /* 0x000fe20008010894 */
[----:B------:R-:W-:Y:S01]  /*15a90*/  FMUL.FTZ R37, R69, R117 ;  /* 0x0000007545257220 */ /* 0x000fe20000410000 */
[----:B------:R1:W4:Y:S02]  /*15aa0*/  MUFU.EX2 R243, R2 ;  /* 0x0000000200f37308 */ /* 0x0003240000000800 */
[----:B------:R-:W-:Y:S02]  /*15ab0*/  IMAD.MOV.U32 R117, RZ, RZ, R59 ;  /* 0x000000ffff757224 */ /* 0x000fe400078e003b */
[----:B------:R-:W-:Y:S06]  /*15ac0*/  IMAD.MOV.U32 R177, RZ, RZ, R159 ;  /* 0x000000ffffb17224 */ /* 0x000fec00078e009f */
[----:B------:R5:W-:Y:S01]  /*15ad0*/  MUFU.EX2 R235, R36 ;  /* 0x0000002400eb7308 */ /* 0x000be20000000800 */
[----:B-1----:R-:W-:Y:S01]  /*15ae0*/  FFMA.FTZ R2, R169, UR4, -R77 ;  /* 0x00000004a9027c23 */ /* 0x002fe2000801084d */
[----:B----4-:R-:W-:Y:S08]  /*15af0*/  F2FP.BF16.F32.PACK_AB R87, R243, R244 ;  /* 0x000000f4f357723e */ /* 0x010ff000000010ff */
[----:B------:R1:W-:Y:S01]  /*15b00*/  MUFU.EX2 R169, R62 ;  /* 0x0000003e00a97308 */ /* 0x0003e20000000800 */
[----:B------:R-:W-:Y:S01]  /*15b10*/  LOP3.LUT R87, R60, R87, RZ, 0xc0, !PT ;  /* 0x000000573c577212 */ /* 0x000fe200078ec0ff */
[----:B------:R-:W-:Y:S01]  /*15b20*/  FMUL.FTZ R60, R3, R136 ;  /* 0x00000088033c7220 */ /* 0x000fe20000410000 */
[----:B-----5:R-:W-:Y:S07]  /*15b30*/  FFMA.FTZ R36, R171, UR4, -R149 ;  /* 0x00000004ab247c23 */ /* 0x020fee0008010895 */
[----:B------:R4:W-:Y:S10]  /*15b40*/  MUFU.EX2 R241, R2 ;  /* 0x0000000200f17308 */ /* 0x0009f40000000800 */
[----:B------:R5:W2:Y:S01]  /*15b50*/  MUFU.EX2 R174, R36 ;  /* 0x0000002400ae7308 */ /* 0x000aa20000000800 */
[----:B-1----:R-:W-:Y:S01]  /*15b60*/  FMUL.FTZ R62, R0, R138 ;  /* 0x0000008a003e7220 */ /* 0x002fe20000410000 */
[----:B----4-:R-:W-:Y:S08]  /*15b70*/  FFMA.FTZ R2, R170, UR4, -R77 ;  /* 0x00000004aa027c23 */ /* 0x010ff0000801084d */
[----:B------:R1:W-:Y:S01]  /*15b80*/  MUFU.EX2 R170, R45 ;  /* 0x0000002d00aa7308 */ /* 0x0003e20000000800 */
[----:B-----5:R-:W-:Y:S01]  /*15b90*/  FMUL.FTZ R36, R69, R116 ;  /* 0x0000007445247220 */ /* 0x020fe20000410000 */
[----:B--2---:R-:W-:Y:S08]  /*15ba0*/  F2FP.BF16.F32.PACK_AB R94, R172, R174 ;  /* 0x000000aeac5e723e */ /* 0x004ff000000010ff */
[----:B------:R2:W4:Y:S01]  /*15bb0*/  MUFU.EX2 R242, R2 ;  /* 0x0000000200f27308 */ /* 0x0005220000000800 */
[----:B------:R-:W-:Y:S01]  /*15bc0*/  LOP3.LUT R94, R74, R94, RZ, 0xc0, !PT ;  /* 0x0000005e4a5e7212 */ /* 0x000fe200078ec0ff */
[----:B-1----:R-:W-:Y:S01]  /*15bd0*/  FFMA.FTZ R45, R176, UR4, -R150 ;  /* 0x00000004b02d7c23 */ /* 0x002fe20008010896 */
[----:B------:R-:W-:Y:S07]  /*15be0*/  IMAD.MOV.U32 R176, RZ, RZ, R58 ;  /* 0x000000ffffb07224 */ /* 0x000fee00078e003a */
[----:B------:R1:W5:Y:S01]  /*15bf0*/  MUFU.EX2 R171, R45 ;  /* 0x0000002d00ab7308 */ /* 0x0003620000000800 */
[----:B--2---:R-:W-:Y:S01]  /*15c00*/  LOP3.LUT R2, R41, UR11, R30, 0x96, !PT ;  /* 0x0000000b29027c12 */ /* 0x004fe2000f8e961e */
[----:B------:R-:W-:Y:S01]  /*15c10*/  FMUL.FTZ R30, R0, R110 ;  /* 0x0000006e001e7220 */ /* 0x000fe20000410000 */
[----:B----4-:R-:W-:Y:S01]  /*15c20*/  F2FP.BF16.F32.PACK_AB R84, R242, R241 ;  /* 0x000000f1f254723e */ /* 0x010fe200000010ff */
[----:B------:R-:W-:Y:S01]  /*15c30*/  FMUL.FTZ R41, R3, R113 ;  /* 0x0000007103297220 */ /* 0x000fe20000410000 */
[C---:B------:R-:W-:Y:S02]  /*15c40*/  LOP3.LUT R44, R2.reuse, 0xffff, RZ, 0xc0, !PT ;  /* 0x0000ffff022c7812 */ /* 0x040fe400078ec0ff */
[--C-:B------:R-:W-:Y:S02]  /*15c50*/  SHF.R.U32.HI R46, RZ, 0x10, R2.reuse ;  /* 0x00000010ff2e7819 */ /* 0x100fe40000011602 */
[-C--:B------:R-:W-:Y:S03]  /*15c60*/  HMMA.16816.F32.BF16 R28, R64, R38.reuse, R28 ;  /* 0x00000026401c723c */ /* 0x080fe6000004181c */
[----:B------:R-:W-:Y:S02]  /*15c70*/  LOP3.LUT R59, R2, 0xff, RZ, 0xc0, !PT ;  /* 0x000000ff023b7812 */ /* 0x000fe400078ec0ff */
[----:B------:R-:W-:Y:S01]  /*15c80*/  SHF.R.U32.HI R58, RZ, 0x18, R2 ;  /* 0x00000018ff3a7819 */ /* 0x000fe20000011602 */
[C---:B------:R-:W-:Y:S05]  /*15c90*/  HMMA.16816.F32.BF16 R32, R144.reuse, R38, R32 ;  /* 0x000000269020723c */ /* 0x040fea0000041820 */
[----:B------:R-:W-:Y:S01]  /*15ca0*/  FFMA.FTZ R2, R179, UR4, -R149 ;  /* 0x00000004b3027c23 */ /* 0x000fe20008010895 */
[----:B------:R-:W-:Y:S01]  /*15cb0*/  IMAD.MOV.U32 R179, RZ, RZ, R56 ;  /* 0x000000ffffb37224 */ /* 0x000fe200078e0038 */
[----:B------:R-:W-:Y:S01]  /*15cc0*/  SHF.R.U32.HI R56, RZ, 0x8, R44 ;  /* 0x00000008ff387819 */ /* 0x000fe2000001162c */
[C---:B------:R-:W-:Y:S01]  /*15cd0*/  FMUL.FTZ R44, R3.reuse, R124 ;  /* 0x0000007c032c7220 */ /* 0x040fe20000410000 */
[----:B------:R2:W-:Y:S02]  /*15ce0*/  MUFU.EX2 R116, R2 ;  /* 0x0000000200747308 */ /* 0x0005e40000000800 */
[----:B------:R-:W-:Y:S01]  /*15cf0*/  FMUL.FTZ R39, R68, R119 ;  /* 0x0000007744277220 */ /* 0x000fe20000410000 */
[----:B------:R-:W-:Y:S02]  /*15d00*/  IMAD.MOV.U32 R119, RZ, RZ, R42 ;  /* 0x000000ffff777224 */ /* 0x000fe400078e002a */
[----:B------:R-:W-:Y:S01]  /*15d10*/  FMUL.FTZ R42, R0, R114 ;  /* 0x00000072002a7220 */ /* 0x000fe20000410000 */
[----:B------:R-:W-:Y:S01]  /*15d20*/  FMUL.FTZ R38, R68, R118 ;  /* 0x0000007644267220 */ /* 0x000fe20000410000 */
[----:B------:R-:W-:Y:S02]  /*15d30*/  IMAD.MOV.U32 R118, RZ, RZ, R43 ;  /* 0x000000ffff767224 */ /* 0x000fe400078e002b */
[C---:B------:R-:W-:Y:S01]  /*15d40*/  FMUL.FTZ R43, R0.reuse, R115 ;  /* 0x00000073002b7220 */ /* 0x040fe20000410000 */
[----:B-1----:R-:W-:Y:S01]  /*15d50*/  FMUL.FTZ R45, R3, R125 ;  /* 0x0000007d032d7220 */ /* 0x002fe20000410000 */
[----:B------:R-:W-:Y:S01]  /*15d60*/  LOP3.LUT R84, R61, R84, RZ, 0xc0, !PT ;  /* 0x000000543d547212 */ /* 0x000fe200078ec0ff */
[----:B------:R-:W-:Y:S01]  /*15d70*/  FMUL.FTZ R61, R3, R137 ;  /* 0x00000089033d7220 */ /* 0x000fe20000410000 */
[----:B------:R-:W-:Y:S01]  /*15d80*/  PRMT R92, R59, 0x5410, R56 ;  /* 0x000054103b5c7816 */ /* 0x000fe20000000038 */
[-C--:B------:R-:W-:Y:S03]  /*15d90*/  HMMA.16816.F32.BF16 R36, R144, R52.reuse, R36 ;  /* 0x000000349024723c */ /* 0x080fe60000041824 */
[----:B------:R-:W-:Y:S01]  /*15da0*/  FMUL.FTZ R59, R0, R131 ;  /* 0x00000083003b7220 */ /* 0x000fe20000410000 */
[--C-:B------:R-:W-:Y:S01]  /*15db0*/  HSET2.LE.AND R92, R92, R234.reuse, PT ;  /* 0x000000ea5c5c7233 */ /* 0x100fe20003803000 */
[----:B--2---:R-:W-:Y:S01]  /*15dc0*/  FFMA.FTZ R2, R178, UR4, -R149 ;  /* 0x00000004b2027c23 */ /* 0x004fe20008010895 */
[C---:B------:R-:W-:Y:S01]  /*15dd0*/  HMMA.16816.F32.BF16 R40, R64.reuse, R52, R40 ;  /* 0x000000344028723c */ /* 0x040fe20000041828 */
[----:B------:R-:W2:Y:S02]  /*15de0*/  LDL.LU R178, [R1+0x34] ;  /* 0x0000340001b27983 */ /* 0x000ea40000300800 */
[----:B------:R1:W-:Y:S02]  /*15df0*/  MUFU.EX2 R124, R2 ;  /* 0x00000002007c7308 */ /* 0x0003e40000000800 */
[----:B------:R-:W-:Y:S01]  /*15e00*/  FMUL.FTZ R56, R3, R128 ;  /* 0x0000008003387220 */ /* 0x000fe20000410000 */
[----:B-----5:R-:W-:Y:S01]  /*15e10*/  F2FP.BF16.F32.PACK_AB R95, R171, R170 ;  /* 0x000000aaab5f723e */ /* 0x020fe200000010ff */
[--C-:B------:R-:W-:Y:S01]  /*15e20*/  FFMA.FTZ R52, R182, UR4, -R150.reuse ;  /* 0x00000004b6347c23 */ /* 0x100fe20008010896 */
[----:B------:R-:W-:Y:S01]  /*15e30*/  LOP3.LUT R53, R46, 0xff, RZ, 0xc0, !PT ;  /* 0x000000ff2e357812 */ /* 0x000fe200078ec0ff */
[----:B------:R-:W4:Y:S02]  /*15e40*/  LDL.LU R125, [R1+0x30] ;  /* 0x00003000017d7983 */ /* 0x000f240000300800 */
[----:B------:R-:W-:Y:S02]  /*15e50*/  FMUL.FTZ R46, R0, R126 ;  /* 0x0000007e002e7220 */ /* 0x000fe40000410000 */
[----:B------:R5:W-:Y:S01]  /*15e60*/  MUFU.EX2 R115, R52 ;  /* 0x0000003400737308 */ /* 0x000be20000000800 */
[----:B------:R-:W-:Y:S02]  /*15e70*/  IMAD.MOV.U32 R182, RZ, RZ, R51 ;  /* 0x000000ffffb67224 */ /* 0x000fe400078e0033 */
[----:B------:R-:W-:Y:S01]  /*15e80*/  FMUL.FTZ R51, R68, R123 ;  /* 0x0000007b44337220 */ /* 0x000fe20000410000 */
[----:B------:R-:W2:Y:S01]  /*15e90*/  LDL.LU R127, [R1+0x2c] ;  /* 0x00002c00017f7983 */ /* 0x000ea20000300800 */
[----:B------:R-:W-:Y:S01]  /*15ea0*/  LOP3.LUT R95, R75, R95, RZ, 0xc0, !PT ;  /* 0x0000005f4b5f7212 */ /* 0x000fe200078ec0ff */
[----:B------:R-:W-:Y:S01]  /*15eb0*/  FFMA.FTZ R75, R208, UR4, -R77 ;  /* 0x00000004d04b7c23 */ /* 0x000fe2000801084d */
[-C--:B------:R-:W-:Y:S01]  /*15ec0*/  HMMA.16816.F32.BF16 R44, R64, R54.reuse, R44 ;  /* 0x00000036402c723c */ /* 0x080fe2000004182c */
[----:B------:R-:W-:Y:S02]  /*15ed0*/  LDSM.16.MT88.4 R120, [R186+0x7800] ;  /* 0x00780000ba78783b */ /* 0x000fe40000004200 */
[----:B-1----:R-:W-:Y:S01]  /*15ee0*/  FFMA.FTZ R2, R183, UR4, -R150 ;  /* 0x00000004b7027c23 */ /* 0x002fe20008010896 */
[----:B------:R-:W-:Y:S01]  /*15ef0*/  MUFU.EX2 R165, R75 ;  /* 0x0000004b00a57308 */ /* 0x000fe20000000800 */
[----:B------:R-:W-:Y:S01]  /*15f00*/  IMAD.MOV.U32 R126, RZ, RZ, R79 ;  /* 0x000000ffff7e7224 */ /* 0x000fe200078e004f */
[C---:B------:R-:W-:Y:S03]  /*15f10*/  HMMA.16816.F32.BF16 R48, R144.reuse, R54, R48 ;  /* 0x000000369030723c */ /* 0x040fe60000041830 */
[----:B------:R-:W4:Y:S02]  /*15f20*/  LDL.LU R183, [R1+0x28] ;  /* 0x0000280001b77983 */ /* 0x000f240000300800 */
[----:B------:R-:W-:Y:S03]  /*15f30*/  PRMT R79, R53, 0x5410, R58 ;  /* 0x00005410354f7816 */ /* 0x000fe6000000003a */
[----:B------:R1:W3:Y:S03]  /*15f40*/  MUFU.EX2 R114, R2 ;  /* 0x0000000200727308 */ /* 0x0002e60000000800 */
[C---:B------:R-:W-:Y:S01]  /*15f50*/  FMUL.FTZ R55, R68.reuse, R135 ;  /* 0x0000008744377220 */ /* 0x040fe20000410000 */
[C---:B-----5:R-:W-:Y:S01]  /*15f60*/  FMUL.FTZ R52, R69.reuse, R132 ;  /* 0x0000008445347220 */ /* 0x060fe20000410000 */
[----:B------:R-:W-:Y:S01]  /*15f70*/  FMUL.FTZ R53, R69, R133 ;  /* 0x0000008545357220 */ /* 0x000fe20000410000 */
[----:B------:R-:W-:Y:S01]  /*15f80*/  FMUL.FTZ R54, R68, R134 ;  /* 0x0000008644367220 */ /* 0x000fe20000410000 */
[--C-:B------:R-:W-:Y:S01]  /*15f90*/  HSET2.LE.AND R74, R79, R234.reuse, PT ;  /* 0x000000ea4f4a7233 */ /* 0x100fe20003803000 */
[----:B------:R-:W-:Y:S04]  /*15fa0*/  IMAD.WIDE.U32 R78, R158, -0x2daee0ad, RZ ;  /* 0xd2511f539e4e7825 */ /* 0x000fe800078e00ff */
[----:B------:R-:W-:Y:S01]  /*15fb0*/  FMUL.FTZ R58, R0, R130 ;  /* 0x00000082003a7220 */ /* 0x000fe20000410000 */
[-C--:B------:R-:W-:Y:S03]  /*15fc0*/  HMMA.16816.F32.BF16 R52, R144, R80.reuse, R52 ;  /* 0x000000509034723c */ /* 0x080fe60000041834 */
[----:B------:R-:W-:Y:S02]  /*15fd0*/  LOP3.LUT R79, R79, UR34, R236, 0x96, !PT ;  /* 0x000000224f4f7c12 */ /* 0x000fe4000f8e96ec */
[----:B-1----:R-:W-:Y:S01]  /*15fe0*/  F2FP.BF16.F32.PACK_AB R2, R245, R246 ;  /* 0x000000f6f502723e */ /* 0x002fe200000010ff */
[C---:B------:R-:W-:Y:S05]  /*15ff0*/  HMMA.16816.F32.BF16 R56, R64.reuse, R80, R56 ;  /* 0x000000504038723c */ /* 0x040fea0000041838 */
[----:B------:R-:W-:Y:S01]  /*16000*/  LOP3.LUT R86, R86, R2, RZ, 0xc0, !PT ;  /* 0x0000000256567212 */ /* 0x000fe200078ec0ff */
[-C--:B------:R-:W-:Y:S05]  /*16010*/  HMMA.16816.F32.BF16 R60, R64, R82.reuse, R60 ;  /* 0x00000052403c723c */ /* 0x080fea000004183c */
[--C-:B------:R-:W-:Y:S01]  /*16020*/  FFMA.FTZ R2, R180, UR4, -R77.reuse ;  /* 0x00000004b4027c23 */ /* 0x100fe2000801084d */
[----:B---3--:R-:W-:Y:S01]  /*16030*/  F2FP.BF16.F32.PACK_AB R93, R114, R115 ;  /* 0x00000073725d723e */ /* 0x008fe200000010ff */
[C---:B------:R-:W-:Y:S01]  /*16040*/  FMUL.FTZ R64, R69.reuse, R140 ;  /* 0x0000008c45407220 */ /* 0x040fe20000410000 */
[----:B------:R-:W-:Y:S01]  /*16050*/  FMUL.FTZ R65, R69, R141 ;  /* 0x0000008d45417220 */ /* 0x000fe20000410000 */
[----:B------:R1:W-:Y:S02]  /*16060*/  MUFU.EX2 R168, R2 ;  /* 0x0000000200a87308 */ /* 0x0003e40000000800 */
[C---:B------:R-:W-:Y:S01]  /*16070*/  FMUL.FTZ R66, R68.reuse, R142 ;  /* 0x0000008e44427220 */ /* 0x040fe20000410000 */
[----:B------:R-:W-:Y:S01]  /*16080*/  FMUL.FTZ R67, R68, R143 ;  /* 0x0000008f44437220 */ /* 0x000fe20000410000 */
[----:B------:R-:W-:Y:S01]  /*16090*/  FFMA.FTZ R81, R210, UR4, -R148 ;  /* 0x00000004d2517c23 */ /* 0x000fe20008010894 */
[----:B------:R-:W-:Y:S01]  /*160a0*/  LOP3.LUT R93, R74, R93, RZ, 0xc0, !PT ;  /* 0x0000005d4a5d7212 */ /* 0x000fe200078ec0ff */
[----:B------:R-:W-:Y:S04]  /*160b0*/  IMAD.WIDE.U32 R74, R153, -0x326172a9, RZ ;  /* 0xcd9e8d57994a7825 */ /* 0x000fe800078e00ff */
[----:B------:R3:W-:Y:S01]  /*160c0*/  MUFU.EX2 R135, R81 ;  /* 0x0000005100877308 */ /* 0x0007e20000000800 */
[----:B------:R-:W-:Y:S04]  /*160d0*/  HMMA.16816.F32.BF16 R64, R144, R82, R64 ;  /* 0x000000529040723c */ /* 0x000fe80000041840 */
[----:B------:R-:W-:Y:S02]  /*160e0*/  LOP3.LUT R80, R103, UR25, R74, 0x96, !PT ;  /* 0x0000001967507c12 */ /* 0x000fe4000f8e964a */
[----:B------:R-:W-:Y:S02]  /*160f0*/  LOP3.LUT R75, R75, UR33, R152, 0x96, !PT ;  /* 0x000000214b4b7c12 */ /* 0x000fe4000f8e9698 */
[----:B-1----:R-:W-:Y:S03]  /*16100*/  F2FP.BF16.F32.PACK_AB R2, R235, R240 ;  /* 0x000000f0eb02723e */ /* 0x002fe600000010ff */
[----:B------:R-:W-:Y:S01]  /*16110*/  IMAD.WIDE.U32 R110, R80, -0x2daee0ad, RZ ;  /* 0xd2511f53506e7825 */ /* 0x000fe200078e00ff */
[----:B------:R-:W-:Y:S03]  /*16120*/  LOP3.LUT R85, R85, R2, RZ, 0xc0, !PT ;  /* 0x0000000255557212 */ /* 0x000fe600078ec0ff */
[----:B------:R-:W-:Y:S01]  /*16130*/  FFMA.FTZ R2, R181, UR4, -R148 ;  /* 0x00000004b5027c23 */ /* 0x000fe20008010894 */
[----:B---3--:R-:W1:Y:S01]  /*16140*/  LDSM.16.MT88.4 R80, [R186+0x6800] ;  /* 0x00680000ba50783b */ /* 0x008e620000004200 */
[----:B------:R-:W-:Y:S02]  /*16150*/  IMAD.WIDE.U32 R74, R75, -0x2daee0ad, RZ ;  /* 0xd2511f534b4a7825 */ /* 0x000fe400078e00ff */
[----:B------:R3:W5:Y:S01]  /*16160*/  MUFU.EX2 R166, R2 ;  /* 0x0000000200a67308 */ /* 0x0007620000000800 */
[-C--:B------:R-:W-:Y:S05]  /*16170*/  HMMA.16816.F32.BF16 R4, R84, R88.reuse, R4 ;  /* 0x000000585404723c */ /* 0x080fea0000041804 */
[----:B---3--:R-:W-:Y:S06]  /*16180*/  F2FP.BF16.F32.PACK_AB R2, R124, R116 ;  /* 0x000000747c02723e */ /* 0x008fec00000010ff */
[----:B------:R-:W-:Y:S01]  /*16190*/  LOP3.LUT R92, R92, R2, RZ, 0xc0, !PT ;  /* 0x000000025c5c7212 */ /* 0x000fe200078ec0ff */
[----:B------:R-:W-:Y:S04]  /*161a0*/  FFMA.FTZ R2, R209, UR4, -R77 ;  /* 0x00000004d1027c23 */ /* 0x000fe8000801084d */
[----:B------:R3:W-:Y:S02]  /*161b0*/  MUFU.EX2 R164, R2 ;  /* 0x0000000200a47308 */ /* 0x0007e40000000800 */
[C---:B------:R-:W-:Y:S06]  /*161c0*/  HMMA.16816.F32.BF16 R8, R92.reuse, R88, R8 ;  /* 0x000000585c08723c */ /* 0x040fec0000041808 */
[-C--:B------:R-:W-:Y:S05]  /*161d0*/  HMMA.16816.F32.BF16 R12, R92, R90.reuse, R12 ;  /* 0x0000005a5c0c723c */ /* 0x080fea000004180c */
[----:B------:R-:W-:Y:S01]  /*161e0*/  LOP3.LUT R88, R75, UR23, R156, 0x96, !PT ;  /* 0x000000174b587c12 */ /* 0x000fe2000f8e969c */
[C---:B------:R-:W-:Y:S05]  /*161f0*/  HMMA.16816.F32.BF16 R16, R84.reuse, R90, R16 ;  /* 0x0000005a5410723c */ /* 0x040fea0000041810 */
[----:B---3--:R-:W-:Y:S01]  /*16200*/  LOP3.LUT R2, R101, UR29, R78, 0x96, !PT ;  /* 0x0000001d65027c12 */ /* 0x008fe2000f8e964e */
[-C--:B------:R-:W-:Y:S05]  /*16210*/  HMMA.16816.F32.BF16 R20, R84, R96.reuse, R20 ;  /* 0x000000605414723c */ /* 0x080fea0000041814 */
[----:B------:R-:W-:Y:S01]  /*16220*/  IMAD.WIDE.U32 R112, R2, -0x326172a9, RZ ;  /* 0xcd9e8d5702707825 */ /* 0x000fe200078e00ff */
[C---:B------:R-:W-:Y:S05]  /*16230*/  HMMA.16816.F32.BF16 R24, R92.reuse, R96, R24 ;  /* 0x000000605c18723c */ /* 0x040fea0000041818 */
[----:B------:R-:W-:Y:S01]  /*16240*/  FFMA.FTZ R2, R211, UR4, -R148 ;  /* 0x00000004d3027c23 */ /* 0x000fe20008010894 */
[-C--:B------:R-:W-:Y:S03]  /*16250*/  HMMA.16816.F32.BF16 R28, R92, R98.reuse, R28 ;  /* 0x000000625c1c723c */ /* 0x080fe6000004181c */
[----:B------:R3:W5:Y:S02]  /*16260*/  MUFU.EX2 R134, R2 ;  /* 0x0000000200867308 */ /* 0x0007640000000800 */
[----:B------:R-:W-:Y:S01]  /*16270*/  IMAD.WIDE.U32 R78, R79, -0x326172a9, RZ ;  /* 0xcd9e8d574f4e7825 */ /* 0x000fe200078e00ff */
[C---:B------:R-:W-:Y:S05]  /*16280*/  HMMA.16816.F32.BF16 R32, R84.reuse, R98, R32 ;  /* 0x000000625420723c */ /* 0x040fea0000041820 */
[----:B------:R-:W-:Y:S01]  /*16290*/  LOP3.LUT R89, R79, UR33, R154, 0x96, !PT ;  /* 0x000000214f597c12 */ /* 0x000fe2000f8e969a */
[-C--:B-1----:R-:W-:Y:S05]  /*162a0*/  HMMA.16816.F32.BF16 R36, R84, R80.reuse, R36 ;  /* 0x000000505424723c */ /* 0x082fea0000041824 */
[----:B------:R-:W-:Y:S01]  /*162b0*/  LOP3.LUT R79, R113, UR25, R78, 0x96, !PT ;  /* 0x00000019714f7c12 */ /* 0x000fe2000f8e964e */
[C---:B------:R-:W-:Y:S05]  /*162c0*/  HMMA.16816.F32.BF16 R40, R92.reuse, R80, R40 ;  /* 0x000000505c28723c */ /* 0x040fea0000041828 */
[----:B------:R-:W-:Y:S01]  /*162d0*/  LOP3.LUT R78, R111, UR20, R74, 0x96, !PT ;  /* 0x000000146f4e7c12 */ /* 0x000fe2000f8e964a */
[--C-:B---3--:R-:W-:Y:S01]  /*162e0*/  FFMA.FTZ R2, R212, UR4, -R149.reuse ;  /* 0x00000004d4027c23 */ /* 0x108fe20008010895 */
[-C--:B------:R-:W-:Y:S03]  /*162f0*/  HMMA.16816.F32.BF16 R44, R92, R82.reuse, R44 ;  /* 0x000000525c2c723c */ /* 0x080fe6000004182c */
[----:B------:R1:W-:Y:S01]  /*16300*/  MUFU.EX2 R133, R2 ;  /* 0x0000000200857308 */ /* 0x0003e20000000800 */
[----:B------:R-:W-:Y:S02]  /*16310*/  IMAD.WIDE.U32 R74, R89, -0x2daee0ad, RZ ;  /* 0xd2511f53594a7825 */ /* 0x000fe400078e00ff */
[C---:B------:R-:W-:Y:S05]  /*16320*/  HMMA.16816.F32.BF16 R48, R84.reuse, R82, R48 ;  /* 0x000000525430723c */ /* 0x040fea0000041830 */
[----:B------:R-:W-:Y:S01]  /*16330*/  LOP3.LUT R100, R75, UR23, R100, 0x96, !PT ;  /* 0x000000174b647c12 */ /* 0x000fe2000f8e9664 */
[----:B------:R-:W-:Y:S01]  /*16340*/  IMAD.WIDE.U32 R108, R79, -0x2daee0ad, RZ ;  /* 0xd2511f534f6c7825 */ /* 0x000fe200078e00ff */
[----:B-----5:R-:W-:Y:S04]  /*16350*/  F2FP.BF16.F32.PACK_AB R83, R166, R167 ;  /* 0x000000a7a653723e */ /* 0x020fe800000010ff */
[----:B------:R-:W-:Y:S01]  /*16360*/  LOP3.LUT R74, R109, UR20, R74, 0x96, !PT ;  /* 0x000000146d4a7c12 */ /* 0x000fe2000f8e964a */
[----:B------:R-:W-:Y:S04]  /*16370*/  IMAD.WIDE.U32 R88, R88, -0x326172a9, RZ ;  /* 0xcd9e8d5758587825 */ /* 0x000fe800078e00ff */
[----:B-1----:R-:W-:Y:S01]  /*16380*/  FFMA.FTZ R2, R213, UR4, -R149 ;  /* 0x00000004d5027c23 */ /* 0x002fe20008010895 */
[----:B------:R-:W-:Y:S01]  /*16390*/  IMAD.WIDE.U32 R78, R78, -0x326172a9, RZ ;  /* 0xcd9e8d574e4e7825 */ /* 0x000fe200078e00ff */
[----:B------:R-:W-:Y:S02]  /*163a0*/  LOP3.LUT R113, R89, UR21, R102, 0x96, !PT ;  /* 0x0000001559717c12 */ /* 0x000fe4000f8e9666 */
[----:B------:R1:W3:Y:S01]  /*163b0*/  MUFU.EX2 R132, R2 ;  /* 0x0000000200847308 */ /* 0x0002e20000000800 */
[----:B------:R-:W-:Y:S01]  /*163c0*/  IMAD.WIDE.U32 R74, R74, -0x326172a9, RZ ;  /* 0xcd9e8d574a4a7825 */ /* 0x000fe200078e00ff */
[----:B------:R-:W-:Y:S02]  /*163d0*/  LOP3.LUT R89, R78, 0xffff, RZ, 0xc0, !PT ;  /* 0x0000ffff4e597812 */ /* 0x000fe400078ec0ff */
[----:B------:R-:W-:Y:S01]  /*163e0*/  SHF.R.U32.HI R97, RZ, 0x10, R78 ;  /* 0x00000010ff617819 */ /* 0x000fe2000001164e */
[----:B------:R-:W-:Y:S01]  /*163f0*/  IMAD.WIDE.U32 R104, R100, -0x326172a9, RZ ;  /* 0xcd9e8d5764687825 */ /* 0x000fe200078e00ff */
[C---:B------:R-:W-:Y:S02]  /*16400*/  LOP3.LUT R96, R74.reuse, 0xffff, RZ, 0xc0, !PT ;  /* 0x0000ffff4a607812 */ /* 0x040fe400078ec0ff */
[----:B------:R-:W-:Y:S02]  /*16410*/  LOP3.LUT R101, R74, 0xff, RZ, 0xc0, !PT ;  /* 0x000000ff4a657812 */ /* 0x000fe400078ec0ff */
[----:B------:R-:W-:Y:S02]  /*16420*/  SHF.R.U32.HI R100, RZ, 0x18, R74 ;  /* 0x00000018ff647819 */ /* 0x000fe4000001164a */
[----:B------:R-:W-:Y:S02]  /*16430*/  LOP3.LUT R103, R78, 0xff, RZ, 0xc0, !PT ;  /* 0x000000ff4e677812 */ /* 0x000fe400078ec0ff */
[----:B------:R-:W-:Y:S01]  /*16440*/  SHF.R.U32.HI R102, RZ, 0x18, R78 ;  /* 0x00000018ff667819 */ /* 0x000fe2000001164e */
[----:B------:R-:W-:Y:S01]  /*16450*/  FFMA.FTZ R78, R215, UR4, -R150 ;  /* 0x00000004d74e7c23 */ /* 0x000fe20008010896 */
[----:B------:R-:W-:Y:S02]  /*16460*/  SHF.R.U32.HI R98, RZ, 0x8, R89 ;  /* 0x00000008ff627819 */ /* 0x000fe40000011659 */
[----:B-1----:R-:W-:Y:S01]  /*16470*/  LOP3.LUT R2, R79, UR37, R88, 0x96, !PT ;  /* 0x000000254f027c12 */ /* 0x002fe2000f8e9658 */
[----:B------:R1:W-:Y:S01]  /*16480*/  MUFU.EX2 R130, R78 ;  /* 0x0000004e00827308 */ /* 0x0003e20000000800 */
[----:B------:R-:W-:Y:S01]  /*16490*/  SHF.R.U32.HI R79, RZ, 0x10, R74 ;  /* 0x00000010ff4f7819 */ /* 0x000fe2000001164a */
[----:B------:R-:W-:Y:S01]  /*164a0*/  FFMA.FTZ R88, R214, UR4, -R150 ;  /* 0x00000004d6587c23 */ /* 0x000fe20008010896 */
[----:B------:R-:W-:Y:S01]  /*164b0*/  LOP3.LUT R74, R75, UR37, R104, 0x96, !PT ;  /* 0x000000254b4a7c12 */ /* 0x000fe2000f8e9668 */
[----:B------:R-:W-:Y:S01]  /*164c0*/  FFMA.FTZ R75, R163, UR4, -R149 ;  /* 0x00000004a34b7c23 */ /* 0x000fe20008010895 */
[----:B------:R-:W-:Y:S01]  /*164d0*/  LOP3.LUT R97, R97, 0xff, RZ, 0xc0, !PT ;  /* 0x000000ff61617812 */ /* 0x000fe200078ec0ff */
[----:B------:R-:W-:Y:S01]  /*164e0*/  FFMA.FTZ R104, R222, UR4, -R77 ;  /* 0x00000004de687c23 */ /* 0x000fe2000801084d */
[----:B------:R-:W-:Y:S03]  /*164f0*/  PRMT R103, R103, 0x5410, R98 ;  /* 0x0000541067677816 */ /* 0x000fe60000000062 */
[----:B------:R5:W-:Y:S01]  /*16500*/  MUFU.EX2 R129, R75 ;  /* 0x0000004b00817308 */ /* 0x000be20000000800 */
[----:B------:R-:W-:Y:S01]  /*16510*/  PRMT R102, R97, 0x5410, R102 ;  /* 0x0000541061667816 */ /* 0x000fe20000000066 */
[----:B------:R-:W-:Y:S01]  /*16520*/  UMOV UR37, UR10 ;  /* 0x0000000a00257c82 */ /* 0x000fe20008000000 */
[----:B------:R-:W-:Y:S02]  /*16530*/  SHF.R.U32.HI R96, RZ, 0x8, R96 ;  /* 0x00000008ff607819 */ /* 0x000fe40000011660 */
[----:B------:R-:W-:Y:S02]  /*16540*/  LOP3.LUT R98, R2, 0xff, RZ, 0xc0, !PT ;  /* 0x000000ff02627812 */ /* 0x000fe400078ec0ff */
[--C-:B------:R-:W-:Y:S03]  /*16550*/  SHF.R.U32.HI R97, RZ, 0x18, R2.reuse ;  /* 0x00000018ff617819 */ /* 0x100fe60000011602 */
[----:B------:R3:W-:Y:S01]  /*16560*/  MUFU.EX2 R131, R88 ;  /* 0x0000005800837308 */ /* 0x0007e20000000800 */
[----:B-1----:R-:W-:Y:S01]  /*16570*/  FFMA.FTZ R78, R160, UR4, -R149 ;  /* 0x00000004a04e7c23 */ /* 0x002fe20008010895 */
[----:B------:R-:W-:Y:S02]  /*16580*/  SHF.R.U32.HI R80, RZ, 0x10, R2 ;  /* 0x00000010ff507819 */ /* 0x000fe40000011602 */
[----:B------:R-:W-:Y:S02]  /*16590*/  PRMT R111, R101, 0x5410, R96 ;  /* 0x00005410656f7816 */ /* 0x000fe40000000060 */
[----:B------:R-:W-:Y:S04]  /*165a0*/  LOP3.LUT R96, R74, 0xff, RZ, 0xc0, !PT ;  /* 0x000000ff4a607812 */ /* 0x000fe800078ec0ff */
[----:B------:R1:W-:Y:S01]  /*165b0*/  MUFU.EX2 R152, R78 ;  /* 0x0000004e00987308 */ /* 0x0003e20000000800 */
[----:B-----5:R-:W-:Y:S02]  /*165c0*/  LOP3.LUT R75, R79, 0xff, RZ, 0xc0, !PT ;  /* 0x000000ff4f4b7812 */ /* 0x020fe400078ec0ff */
[----:B------:R-:W-:Y:S02]  /*165d0*/  LOP3.LUT R79, R2, 0xffff, RZ, 0xc0, !PT ;  /* 0x0000ffff024f7812 */ /* 0x000fe400078ec0ff */
[----:B------:R-:W-:Y:S01]  /*165e0*/  PRMT R109, R75, 0x5410, R100 ;  /* 0x000054104b6d7816 */ /* 0x000fe20000000064 */
[----:B------:R-:W-:Y:S01]  /*165f0*/  FFMA.FTZ R75, R162, UR4, -R150 ;  /* 0x00000004a24b7c23 */ /* 0x000fe20008010896 */
[----:B------:R-:W-:Y:S03]  /*16600*/  LOP3.LUT R2, R74, 0xffff, RZ, 0xc0, !PT ;  /* 0x0000ffff4a027812 */ /* 0x000fe600078ec0ff */
[----:B------:R-:W-:Y:S01]  /*16610*/  MUFU.EX2 R156, R104 ;  /* 0x00000068009c7308 */ /* 0x000fe20000000800 */
[----:B---3--:R-:W3:Y:S01]  /*16620*/  LDSM.16.MT88.4 R88, [R187+0x6800] ;  /* 0x00680000bb58783b */ /* 0x008ee20000004200 */
[----:B------:R-:W-:Y:S02]  /*16630*/  SHF.R.U32.HI R81, RZ, 0x18, R74 ;  /* 0x00000018ff517819 */ /* 0x000fe4000001164a */
[----:B------:R-:W-:Y:S02]  /*16640*/  SHF.R.U32.HI R79, RZ, 0x8, R79 ;  /* 0x00000008ff4f7819 */ /* 0x000fe4000001164f */
[----:B------:R-:W-:Y:S04]  /*16650*/  LOP3.LUT R80, R80, 0xff, RZ, 0xc0, !PT ;  /* 0x000000ff50507812 */ /* 0x000fe800078ec0ff */
[----:B------:R5:W-:Y:S01]  /*16660*/  MUFU.EX2 R128, R75 ;  /* 0x0000004b00807308 */ /* 0x000be20000000800 */
[----:B-1----:R-:W-:Y:S01]  /*16670*/  FFMA.FTZ R78, R161, UR4, -R150 ;  /* 0x00000004a14e7c23 */ /* 0x002fe20008010896 */
[----:B------:R-:W-:Y:S02]  /*16680*/  PRMT R100, R98, 0x5410, R79 ;  /* 0x0000541062647816 */ /* 0x000fe4000000004f */
[----:B------:R-:W-:Y:S02]  /*16690*/  PRMT R79, R80, 0x5410, R97 ;  /* 0x00005410504f7816 */ /* 0x000fe40000000061 */
[--C-:B------:R-:W-:Y:S04]  /*166a0*/  HSET2.LE.AND R82, R103, R234.reuse, PT ;  /* 0x000000ea67527233 */ /* 0x100fe80003803000 */
[----:B------:R1:W4:Y:S01]  /*166b0*/  MUFU.EX2 R151, R78 ;  /* 0x0000004e00977308 */ /* 0x0003220000000800 */
[--C-:B------:R-:W-:Y:S02]  /*166c0*/  HSET2.LE.AND R80, R100, R234.reuse, PT ;  /* 0x000000ea64507233 */ /* 0x100fe40003803000 */
[----:B-----5:R-:W-:Y:S02]  /*166d0*/  SHF.R.U32.HI R75, RZ, 0x10, R74 ;  /* 0x00000010ff4b7819 */ /* 0x020fe4000001164a */
[----:B------:R-:W-:Y:S01]  /*166e0*/  SHF.R.U32.HI R74, RZ, 0x8, R2 ;  /* 0x00000008ff4a7819 */ /* 0x000fe20000011602 */
[----:B------:R-:W-:Y:S01]  /*166f0*/  FFMA.FTZ R2, R216, UR4, -R77 ;  /* 0x00000004d8027c23 */ /* 0x000fe2000801084d */
[----:B------:R-:W-:Y:S03]  /*16700*/  LOP3.LUT R75, R75, 0xff, RZ, 0xc0, !PT ;  /* 0x000000ff4b4b7812 */ /* 0x000fe600078ec0ff */
[----:B------:R5:W-:Y:S01]  /*16710*/  MUFU.EX2 R160, R2 ;  /* 0x0000000200a07308 */ /* 0x000be20000000800 */
[----:B-1----:R-:W-:Y:S02]  /*16720*/  PRMT R78, R96, 0x5410, R74 ;  /* 0x00005410604e7816 */ /* 0x002fe4000000004a */
[----:B------:R-:W1:Y:S01]  /*16730*/  LDSM.16.MT88.4 R96, [R185+0x7000] ;  /* 0x00700000b960783b */ /* 0x000e620000004200 */
[----:B------:R-:W-:Y:S01]  /*16740*/  PRMT R107, R75, 0x5410, R81 ;  /* 0x000054104b6b7816 */ /* 0x000fe20000000051 */
[--C-:B------:R-:W-:Y:S01]  /*16750*/  FFMA.FTZ R75, R219, UR4, -R148.reuse ;  /* 0x00000004db4b7c23 */ /* 0x100fe20008010894 */
[--C-:B------:R-:W-:Y:S02]  /*16760*/  HSET2.LE.AND R74, R102, R234.reuse, PT ;  /* 0x000000ea664a7233 */ /* 0x100fe40003803000 */
[--C-:B------:R-:W-:Y:S01]  /*16770*/  HSET2.LE.AND R81, R79, R234.reuse, PT ;  /* 0x000000ea4f517233 */ /* 0x100fe20003803000 */
[-C--:B---3--:R-:W-:Y:S01]  /*16780*/  HMMA.16816.F32.BF16 R52, R84, R88.reuse, R52 ;  /* 0x000000585434723c */ /* 0x088fe20000041834 */
[----:B------:R3:W-:Y:S01]  /*16790*/  MUFU.EX2 R158, R75 ;  /* 0x0000004b009e7308 */ /* 0x0007e20000000800 */
[----:B------:R-:W1:Y:S01]  /*167a0*/  LDSM.16.MT88.4 R100, [R188+0x7000] ;  /* 0x00700000bc64783b */ /* 0x000e620000004200 */
[----:B------:R-:W-:Y:S02]  /*167b0*/  LOP3.LUT R83, R74, R83, RZ, 0xc0, !PT ;  /* 0x000000534a537212 */ /* 0x000fe400078ec0ff */
[----:B------:R-:W-:Y:S01]  /*167c0*/  F2FP.BF16.F32.PACK_AB R74, R134, R135 ;  /* 0x00000087864a723e */ /* 0x000fe200000010ff */
[C---:B------:R-:W-:Y:S05]  /*167d0*/  HMMA.16816.F32.BF16 R56, R92.reuse, R88, R56 ;  /* 0x000000585c38723c */ /* 0x040fea0000041838 */
[----:B-----5:R-:W-:Y:S01]  /*167e0*/  FFMA.FTZ R2, R217, UR4, -R77 ;  /* 0x00000004d9027c23 */ /* 0x020fe2000801084d */
[-C--:B------:R-:W-:Y:S03]  /*167f0*/  HMMA.16816.F32.BF16 R60, R92, R90.reuse, R60 ;  /* 0x0000005a5c3c723c */ /* 0x080fe6000004183c */
[----:B------:R5:W1:Y:S02]  /*16800*/  MUFU.EX2 R159, R2 ;  /* 0x00000002009f7308 */ /* 0x000a640000000800 */
[----:B------:R-:W-:Y:S01]  /*16810*/  FFMA.FTZ R77, R221, UR4, -R148 ;  /* 0x00000004dd4d7c23 */ /* 0x000fe20008010894 */
[----:B------:R-:W-:Y:S01]  /*16820*/  HMMA.16816.F32.BF16 R64, R84, R90, R64 ;  /* 0x0000005a5440723c */ /* 0x000fe20000041840 */
[----:B------:R-:W1:Y:S06]  /*16830*/  LDSM.16.MT88.4 R84, [R186+0x7000] ;  /* 0x00700000ba54783b */ /* 0x000e6c0000004200 */
[----:B------:R4:W1:Y:S01]  /*16840*/  MUFU.EX2 R157, R77 ;  /* 0x0000004d009d7308 */ /* 0x0008620000000800 */
[--C-:B------:R-:W-:Y:S03]  /*16850*/  HSET2.LE.AND R88, R78, R234.reuse, PT ;  /* 0x000000ea4e587233 */ /* 0x100fe60003803000 */
[----:B--2---:R-:W-:Y:S01]  /*16860*/  FFMA.FTZ R68, R68, R127, R182 ;  /* 0x0000007f44447223 */ /* 0x004fe200000100b6 */
[----:B---3--:R-:W-:Y:S02]  /*16870*/  F2FP.BF16.F32.PACK_AB R75, R132, R133 ;  /* 0x00000085844b723e */ /* 0x008fe400000010ff */
[----:B------:R-:W-:Y:S02]  /*16880*/  LOP3.LUT R81, R81, R74, RZ, 0xc0, !PT ;  /* 0x0000004a51517212 */ /* 0x000fe400078ec0ff */
[--C-:B------:R-:W-:Y:S02]  /*16890*/  HSET2.LE.AND R89, R107, R234.reuse, PT ;  /* 0x000000ea6b597233 */ /* 0x100fe40003803000 */
[----:B-----5:R-:W-:Y:S02]  /*168a0*/  F2FP.BF16.F32.PACK_AB R2, R168, R169 ;  /* 0x000000a9a802723e */ /* 0x020fe400000010ff */
[----:B------:R-:W-:Y:S01]  /*168b0*/  LOP3.LUT R88, R88, R75, RZ, 0xc0, !PT ;  /* 0x0000004b58587212 */ /* 0x000fe200078ec0ff */
[----:B----4-:R-:W-:Y:S01]  /*168c0*/  FFMA.FTZ R69, R69, R183, R177 ;  /* 0x000000b745457223 */ /* 0x010fe200000100b1 */
[----:B------:R-:W-:Y:S02]  /*168d0*/  LOP3.LUT R82, R82, R2, RZ, 0xc0, !PT ;  /* 0x0000000252527212 */ /* 0x000fe400078ec0ff */
[----:B------:R-:W-:Y:S02]  /*168e0*/  F2FP.BF16.F32.PACK_AB R2, R164, R165 ;  /* 0x000000a5a402723e */ /* 0x000fe400000010ff */
[--C-:B------:R-:W-:Y:S02]  /*168f0*/  HSET2.LE.AND R74, R111, R234.reuse, PT ;  /* 0x000000ea6f4a7233 */ /* 0x100fe40003803000 */
[----:B------:R-:W-:Y:S02]  /*16900*/  LOP3.LUT R80, R80, R2, RZ, 0xc0, !PT ;  /* 0x0000000250507212 */ /* 0x000fe400078ec0ff */
[--C-:B------:R-:W-:Y:S02]  /*16910*/  HSET2.LE.AND R77, R109, R234.reuse, PT ;  /* 0x000000ea6d4d7233 */ /* 0x100fe40003803000 */
[----:B------:R-:W-:Y:S02]  /*16920*/  F2FP.BF16.F32.PACK_AB R78, R151, R128 ;  /* 0x00000080974e723e */ /* 0x000fe400000010ff */
[----:B------:R-:W-:Y:S01]  /*16930*/  F2FP.BF16.F32.PACK_AB R75, R152, R129 ;  /* 0x00000081984b723e */ /* 0x000fe200000010ff */
[-C--:B-1----:R-:W-:Y:S05]  /*16940*/  HMMA.16816.F32.BF16 R4, R80, R96.reuse, R4 ;  /* 0x000000605004723c */ /* 0x082fea0000041804 */
[----:B------:R-:W-:Y:S02]  /*16950*/  F2FP.BF16.F32.PACK_AB R2, R130, R131 ;  /* 0x000000838202723e */ /* 0x000fe400000010ff */
[----:B------:R-:W-:Y:S04]  /*16960*/  LOP3.LUT R91, R77, R78, RZ, 0xc0, !PT ;  /* 0x0000004e4d5b7212 */ /* 0x000fe800078ec0ff */
[----:B------:R-:W-:Y:S01]  /*16970*/  LOP3.LUT R89, R89, R2, RZ, 0xc0, !PT ;  /* 0x0000000259597212 */ /* 0x000fe200078ec0ff */
[----:B------:R-:W-:Y:S01]  /*16980*/  FFMA.FTZ R2, R229, UR4, -R148 ;  /* 0x00000004e5027c23 */ /* 0x000fe20008010894 */
[----:B------:R-:W-:Y:S01]  /*16990*/  LOP3.LUT R90, R74, R75, RZ, 0xc0, !PT ;  /* 0x0000004b4a5a7212 */ /* 0x000fe200078ec0ff */
[----:B------:R-:W-:Y:S01]  /*169a0*/  IMAD.WIDE.U32 R74, R113, -0x2daee0ad, RZ ;  /* 0xd2511f53714a7825 */ /* 0x000fe200078e00ff */
[----:B------:R-:W-:Y:S01]  /*169b0*/  LOP3.LUT R78, R105, UR21, R112, 0x96, !PT ;  /* 0x00000015694e7c12 */ /* 0x000fe2000f8e9670 */
[----:B------:R1:W-:Y:S01]  /*169c0*/  MUFU.EX2 R154, R2 ;  /* 0x00000002009a7308 */ /* 0x0003e20000000800 */
[----:B------:R-:W-:Y:S01]  /*169d0*/  LDSM.16.MT88.4 R104, [R188+0x7800] ;  /* 0x00780000bc68783b */ /* 0x000fe20000004200 */
[----:B------:R-:W-:Y:S01]  /*169e0*/  F2FP.BF16.F32.PACK_AB R142, R159, R160 ;  /* 0x000000a09f8e723e */ /* 0x000fe200000010ff */
[----:B------:R-:W-:Y:S01]  /*169f0*/  FFMA.FTZ R148, R231, UR4, -R148 ;  /* 0x00000004e7947c23 */ /* 0x000fe20008010894 */
[C---:B------:R-:W-:Y:S04]  /*16a00*/  HMMA.16816.F32.BF16 R8, R88.reuse, R96, R8 ;  /* 0x000000605808723c */ /* 0x040fe80000041808 */
[----:B------:R-:W-:Y:S02]  /*16a10*/  LOP3.LUT R77, R75, UR11, R110, 0x96, !PT ;  /* 0x0000000b4b4d7c12 */ /* 0x000fe4000f8e966e */
[----:B------:R-:W2:Y:S01]  /*16a20*/  MUFU.EX2 R153, R148 ;  /* 0x0000009400997308 */ /* 0x000ea20000000800 */
[-C--:B------:R-:W-:Y:S04]  /*16a30*/  HMMA.16816.F32.BF16 R12, R88, R98.reuse, R12 ;  /* 0x00000062580c723c */ /* 0x080fe8000004180c */
[--C-:B------:R-:W-:Y:S02]  /*16a40*/  SHF.R.U32.HI R95, RZ, 0x18, R74.reuse ;  /* 0x00000018ff5f7819 */ /* 0x100fe4000001164a */
[C---:B------:R-:W-:Y:S05]  /*16a50*/  HMMA.16816.F32.BF16 R16, R80.reuse, R98, R16 ;  /* 0x000000625010723c */ /* 0x040fea0000041810 */
[----:B------:R-:W-:Y:S01]  /*16a60*/  SHF.R.U32.HI R93, RZ, 0x10, R74 ;  /* 0x00000010ff5d7819 */ /* 0x000fe2000001164a */
[-C--:B------:R-:W-:Y:S05]  /*16a70*/  HMMA.16816.F32.BF16 R20, R80, R100.reuse, R20 ;  /* 0x000000645014723c */ /* 0x080fea0000041814 */
[C---:B------:R-:W-:Y:S01]  /*16a80*/  LOP3.LUT R96, R74.reuse, 0xff, RZ, 0xc0, !PT ;  /* 0x000000ff4a607812 */ /* 0x040fe200078ec0ff */
[C---:B------:R-:W-:Y:S05]  /*16a90*/  HMMA.16816.F32.BF16 R24, R88.reuse, R100, R24 ;  /* 0x000000645818723c */ /* 0x040fea0000041818 */
[----:B------:R-:W-:Y:S01]  /*16aa0*/  LOP3.LUT R75, R74, 0xffff, RZ, 0xc0, !PT ;  /* 0x0000ffff4a4b7812 */ /* 0x000fe200078ec0ff */
[-C--:B------:R-:W-:Y:S05]  /*16ab0*/  HMMA.16816.F32.BF16 R28, R88, R102.reuse, R28 ;  /* 0x00000066581c723c */ /* 0x080fea000004181c */
[--C-:B------:R-:W-:Y:S01]  /*16ac0*/  FFMA.FTZ R74, R218, UR4, -R149.reuse ;  /* 0x00000004da4a7c23 */ /* 0x100fe20008010895 */
[C---:B------:R-:W-:Y:S03]  /*16ad0*/  HMMA.16816.F32.BF16 R32, R80.reuse, R102, R32 ;  /* 0x000000665020723c */ /* 0x040fe60000041820 */
[----:B------:R3:W-:Y:S02]  /*16ae0*/  MUFU.EX2 R148, R74 ;  /* 0x0000004a00947308 */ /* 0x0007e40000000800 */
[----:B------:R-:W-:Y:S01]  /*16af0*/  IMAD.WIDE.U32 R78, R78, -0x2daee0ad, RZ ;  /* 0xd2511f534e4e7825 */ /* 0x000fe200078e00ff */
[-C--:B------:R-:W-:Y:S05]  /*16b00*/  HMMA.16816.F32.BF16 R36, R80, R84.reuse, R36 ;  /* 0x000000545024723c */ /* 0x080fea0000041824 */
[----:B------:R-:W-:Y:S01]  /*16b10*/  LOP3.LUT R92, R78, 0xffff, RZ, 0xc0, !PT ;  /* 0x0000ffff4e5c7812 */ /* 0x000fe200078ec0ff */
[C---:B------:R-:W-:Y:S05]  /*16b20*/  HMMA.16816.F32.BF16 R40, R88.reuse, R84, R40 ;  /* 0x000000545828723c */ /* 0x040fea0000041828 */
[----:B-1----:R-:W-:Y:S01]  /*16b30*/  LOP3.LUT R2, R79, UR11, R108, 0x96, !PT ;  /* 0x0000000b4f027c12 */ /* 0x002fe2000f8e966c */
[-C--:B------:R-:W-:Y:S05]  /*16b40*/  HMMA.16816.F32.BF16 R44, R88, R86.reuse, R44 ;  /* 0x00000056582c723c */ /* 0x080fea000004182c */
[----:B---3--:R-:W-:Y:S01]  /*16b50*/  FFMA.FTZ R74, R220, UR4, -R149 ;  /* 0x00000004dc4a7c23 */ /* 0x008fe20008010895 */
[C---:B------:R-:W-:Y:S03]  /*16b60*/  HMMA.16816.F32.BF16 R48, R80.reuse, R86, R48 ;  /* 0x000000565030723c */ /* 0x040fe60000041830 */
[----:B------:R1:W3:Y:S02]  /*16b70*/  MUFU.EX2 R147, R74 ;  /* 0x0000004a00937308 */ /* 0x0002e40000000800 */
[----:B------:R-:W-:Y:S02]  /*16b80*/  SHF.R.U32.HI R79, RZ, 0x8, R75 ;  /* 0x00000008ff4f7819 */ /* 0x000fe4000001164b */
[--C-:B------:R-:W-:Y:S04]  /*16b90*/  SHF.R.U32.HI R94, RZ, 0x10, R78.reuse ;  /* 0x00000010ff5e7819 */ /* 0x100fe8000001164e */
[----:B------:R-:W-:Y:S02]  /*16ba0*/  PRMT R99, R96, 0x5410, R79 ;  /* 0x0000541060637816 */ /* 0x000fe4000000004f */
[----:B------:R-:W-:Y:S02]  /*16bb0*/  LOP3.LUT R75, R93, 0xff, RZ, 0xc0, !PT ;  /* 0x000000ff5d4b7812 */ /* 0x000fe400078ec0ff */
[----:B------:R-:W-:Y:S02]  /*16bc0*/  LOP3.LUT R98, R78, 0xff, RZ, 0xc0, !PT ;  /* 0x000000ff4e627812 */ /* 0x000fe400078ec0ff */
[----:B------:R-:W-:Y:S02]  /*16bd0*/  SHF.R.U32.HI R93, RZ, 0x18, R78 ;  /* 0x00000018ff5d7819 */ /* 0x000fe4000001164e */
[----:B------:R-:W-:Y:S02]  /*16be0*/  LOP3.LUT R78, R94, 0xff, RZ, 0xc0, !PT ;  /* 0x000000ff5e4e7812 */ /* 0x000fe400078ec0ff */
[----:B-1----:R-:W-:Y:S02]  /*16bf0*/  LOP3.LUT R74, R77, 0xffff, RZ, 0xc0, !PT ;  /* 0x0000ffff4d4a7812 */ /* 0x002fe400078ec0ff */
[----:B------:R-:W-:Y:S01]  /*16c00*/  PRMT R143, R75, 0x5410, R95 ;  /* 0x000054104b8f7816 */ /* 0x000fe2000000005f */
[----:B------:R-:W-:Y:S01]  /*16c10*/  FFMA.FTZ R75, R224, UR4, -R150 ;  /* 0x00000004e04b7c23 */ /* 0x000fe20008010896 */
[----:B------:R-:W-:Y:S01]  /*16c20*/  SHF.R.U32.HI R96, RZ, 0x8, R74 ;  /* 0x00000008ff607819 */ /* 0x000fe2000001164a */
[----:B------:R-:W-:Y:S01]  /*16c30*/  FFMA.FTZ R74, R225, UR4, -R150 ;  /* 0x00000004e14a7c23 */ /* 0x000fe20008010896 */
[----:B------:R-:W-:Y:S01]  /*16c40*/  SHF.R.U32.HI R79, RZ, 0x8, R92 ;  /* 0x00000008ff4f7819 */ /* 0x000fe2000001165c */
[----:B------:R1:W-:Y:S01]  /*16c50*/  MUFU.EX2 R146, R75 ;  /* 0x0000004b00927308 */ /* 0x0003e20000000800 */
[----:B------:R-:W-:Y:S02]  /*16c60*/  PRMT R139, R78, 0x5410, R93 ;  /* 0x000054104e8b7816 */ /* 0x000fe4000000005d */
[----:B------:R-:W4:Y:S01]  /*16c70*/  LDSM.16.MT88.4 R92, [R187+0x7000] ;  /* 0x00700000bb5c783b */ /* 0x000f220000004200 */
[----:B------:R-:W-:Y:S02]  /*16c80*/  LOP3.LUT R97, R77, 0xff, RZ, 0xc0, !PT ;  /* 0x000000ff4d617812 */ /* 0x000fe400078ec0ff */
[----:B------:R-:W-:Y:S04]  /*16c90*/  PRMT R138, R98, 0x5410, R79 ;  /* 0x00005410628a7816 */ /* 0x000fe8000000004f */
[----:B------:R5:W3:Y:S01]  /*16ca0*/  MUFU.EX2 R145, R74 ;  /* 0x0000004a00917308 */ /* 0x000ae20000000800 */
[----:B------:R-:W-:Y:S02]  /*16cb0*/  PRMT R140, R97, 0x5410, R96 ;  /* 0x00005410618c7816 */ /* 0x000fe40000000060 */
[----:B------:R-:W-:Y:S02]  /*16cc0*/  SHF.R.U32.HI R79, RZ, 0x10, R2 ;  /* 0x00000010ff4f7819 */ /* 0x000fe40000011602 */
[--C-:B------:R-:W-:Y:S02]  /*16cd0*/  SHF.R.U32.HI R97, RZ, 0x18, R77.reuse ;  /* 0x00000018ff617819 */ /* 0x100fe4000001164d */
[----:B------:R-:W-:Y:S02]  /*16ce0*/  SHF.R.U32.HI R78, RZ, 0x10, R77 ;  /* 0x00000010ff4e7819 */ /* 0x000fe4000001164d */
[----:B------:R-:W-:Y:S01]  /*16cf0*/  LOP3.LUT R96, R2, 0xff, RZ, 0xc0, !PT ;  /* 0x000000ff02607812 */ /* 0x000fe200078ec0ff */
[--C-:B-1----:R-:W-:Y:S01]  /*16d00*/  FFMA.FTZ R75, R226, UR4, -R149.reuse ;  /* 0x00000004e24b7c23 */ /* 0x102fe20008010895 */
[----:B------:R-:W-:Y:S01]  /*16d10*/  LOP3.LUT R78, R78, 0xff, RZ, 0xc0, !PT ;  /* 0x000000ff4e4e7812 */ /* 0x000fe200078ec0ff */
[----:B------:R-:W-:Y:S01]  /*16d20*/  FFMA.FTZ R149, R227, UR4, -R149 ;  /* 0x00000004e3957c23 */ /* 0x000fe20008010895 */
[--C-:B------:R-:W-:Y:S01]  /*16d30*/  HSET2.LE.AND R143, R143, R234.reuse, PT ;  /* 0x000000ea8f8f7233 */ /* 0x100fe20003803000 */
[----:B------:R-:W-:Y:S01]  /*16d40*/  MUFU.EX2 R144, R75 ;  /* 0x0000004b00907308 */ /* 0x000fe20000000800 */
[----:B------:R-:W-:Y:S02]  /*16d50*/  PRMT R78, R78, 0x5410, R97 ;  /* 0x000054104e4e7816 */ /* 0x000fe40000000061 */
[----:B-----5:R-:W-:Y:S02]  /*16d60*/  LOP3.LUT R74, R2, 0xffff, RZ, 0xc0, !PT ;  /* 0x0000ffff024a7812 */ /* 0x020fe400078ec0ff */
[--C-:B------:R-:W-:Y:S02]  /*16d70*/  HSET2.LE.AND R140, R140, R234.reuse, PT ;  /* 0x000000ea8c8c7233 */ /* 0x100fe40003803000 */
[----:B------:R-:W-:Y:S03]  /*16d80*/  SHF.R.U32.HI R77, RZ, 0x8, R74 ;  /* 0x00000008ff4d7819 */ /* 0x000fe6000001164a */
[----:B------:R-:W1:Y:S01]  /*16d90*/  MUFU.EX2 R149, R149 ;  /* 0x0000009500957308 */ /* 0x000e620000000800 */
[----:B------:R-:W-:Y:S02]  /*16da0*/  SHF.R.U32.HI R74, RZ, 0x18, R2 ;  /* 0x00000018ff4a7819 */ /* 0x000fe40000011602 */
[----:B------:R-:W-:Y:S02]  /*16db0*/  LOP3.LUT R2, R79, 0xff, RZ, 0xc0, !PT ;  /* 0x000000ff4f027812 */ /* 0x000fe400078ec0ff */
[----:B------:R-:W-:Y:S02]  /*16dc0*/  PRMT R77, R96, 0x5410, R77 ;  /* 0x00005410604d7816 */ /* 0x000fe4000000004d */
[----:B------:R-:W-:Y:S01]  /*16dd0*/  PRMT R137, R2, 0x5410, R74 ;  /* 0x0000541002897816 */ /* 0x000fe2000000004a */
[--C-:B------:R-:W-:Y:S01]  /*16de0*/  FFMA.FTZ R74, R228, UR4, -R150.reuse ;  /* 0x00000004e44a7c23 */ /* 0x100fe20008010896 */
[--C-:B------:R-:W-:Y:S01]  /*16df0*/  HSET2.LE.AND R2, R99, R234.reuse, PT ;  /* 0x000000ea63027233 */ /* 0x100fe20003803000 */
[----:B------:R-:W-:Y:S01]  /*16e00*/  FFMA.FTZ R150, R76, UR4, -R150 ;  /* 0x000000044c967c23 */ /* 0x000fe20008010896 */
[----:B------:R-:W5:Y:S01]  /*16e10*/  LDSM.16.MT88.4 R96, [R185+0x7800] ;  /* 0x00780000b960783b */ /* 0x000f620000004200 */
[----:B------:R2:W-:Y:S01]  /*16e20*/  MUFU.EX2 R79, R74 ;  /* 0x0000004a004f7308 */ /* 0x0005e20000000800 */
[-C--:B----4-:R-:W-:Y:S03]  /*16e30*/  HMMA.16816.F32.BF16 R52, R80, R92.reuse, R52 ;  /* 0x0000005c5034723c */ /* 0x090fe60000041834 */
[----:B------:R-:W-:Y:S02]  /*16e40*/  LOP3.LUT R142, R2, R142, RZ, 0xc0, !PT ;  /* 0x0000008e028e7212 */ /* 0x000fe400078ec0ff */
[--C-:B------:R-:W-:Y:S01]  /*16e50*/  HSET2.LE.AND R141, R78, R234.reuse, PT ;  /* 0x000000ea4e8d7233 */ /* 0x100fe20003803000 */
[C---:B------:R-:W-:Y:S03]  /*16e60*/  HMMA.16816.F32.BF16 R56, R88.reuse, R92, R56 ;  /* 0x0000005c5838723c */ /* 0x040fe60000041838 */
[----:B------:R-:W4:Y:S02]  /*16e70*/  MUFU.EX2 R150, R150 ;  /* 0x0000009600967308 */ /* 0x000f240000000800 */
[----:B------:R-:W-:Y:S01]  /*16e80*/  F2FP.BF16.F32.PACK_AB R2, R157, R158 ;  /* 0x0000009e9d02723e */ /* 0x000fe200000010ff */
[-C--:B------:R-:W-:Y:S05]  /*16e90*/  HMMA.16816.F32.BF16 R60, R88, R94.reuse, R60 ;  /* 0x0000005e583c723c */ /* 0x080fea000004183c */
[----:B--2---:R-:W-:Y:S01]  /*16ea0*/  F2FP.BF16.F32.PACK_AB R74, R155, R156 ;  /* 0x0000009c9b4a723e */ /* 0x004fe200000010ff */
[----:B------:R-:W-:Y:S05]  /*16eb0*/  HMMA.16816.F32.BF16 R64, R80, R94, R64 ;  /* 0x0000005e5040723c */ /* 0x000fea0000041840 */
[----:B------:R-:W-:Y:S02]  /*16ec0*/  F2FP.BF16.F32.PACK_AB R75, R153, R154 ;  /* 0x0000009a994b723e */ /* 0x000fe400000010ff */
[----:B------:R-:W-:Y:S04]  /*16ed0*/  LOP3.LUT R143, R143, R2, RZ, 0xc0, !PT ;  /* 0x000000028f8f7212 */ /* 0x000fe800078ec0ff */
[----:B------:R-:W-:Y:S02]  /*16ee0*/  LOP3.LUT R140, R140, R74, RZ, 0xc0, !PT ;  /* 0x0000004a8c8c7212 */ /* 0x000fe400078ec0ff */
[----:B------:R-:W-:Y:S02]  /*16ef0*/  LOP3.LUT R141, R141, R75, RZ, 0xc0, !PT ;  /* 0x0000004b8d8d7212 */ /* 0x000fe400078ec0ff */
[--C-:B------:R-:W-:Y:S02]  /*16f00*/  HSET2.LE.AND R76, R77, R234.reuse, PT ;  /* 0x000000ea4d4c7233 */ /* 0x100fe40003803000 */
[--C-:B------:R-:W-:Y:S02]  /*16f10*/  HSET2.LE.AND R138, R138, R234.reuse, PT ;  /* 0x000000ea8a8a7233 */ /* 0x100fe40003803000 */
[--C-:B------:R-:W-:Y:S01]  /*16f20*/  HSET2.LE.AND R137, R137, R234.reuse, PT ;  /* 0x000000ea89897233 */ /* 0x100fe20003803000 */
[-C--:B-----5:R-:W-:Y:S01]  /*16f30*/  HMMA.16816.F32.BF16 R84, R140, R96.reuse, R4 ;  /* 0x000000608c54723c */ /* 0x0a0fe20000041804 */
[----:B------:R-:W2:Y:S04]  /*16f40*/  LDSM.16.MT88.4 R4, [R187+0x7800] ;  /* 0x00780000bb04783b */ /* 0x000ea80000004200 */
[----:B------:R-:W-:Y:S02]  /*16f50*/  HSET2.LE.AND R139, R139, R234, PT ;  /* 0x000000ea8b8b7233 */ /* 0x000fe40003803000 */
[----:B---3--:R-:W-:Y:S04]  /*16f60*/  F2FP.BF16.F32.PACK_AB R136, R147, R148 ;  /* 0x000000949388723e */ /* 0x008fe800000010ff */
[----:B------:R-:W-:Y:S02]  /*16f70*/  F2FP.BF16.F32.PACK_AB R2, R145, R146 ;  /* 0x000000929102723e */ /* 0x000fe400000010ff */
[----:B-1----:R-:W-:Y:S02]  /*16f80*/  F2FP.BF16.F32.PACK_AB R74, R149, R144 ;  /* 0x00000090954a723e */ /* 0x002fe400000010ff */
[----:B----4-:R-:W-:Y:S02]  /*16f90*/  F2FP.BF16.F32.PACK_AB R75, R150, R79 ;  /* 0x0000004f964b723e */ /* 0x010fe400000010ff */
[----:B------:R-:W-:Y:S02]  /*16fa0*/  LOP3.LUT R136, R76, R136, RZ, 0xc0, !PT ;  /* 0x000000884c887212 */ /* 0x000fe400078ec0ff */
[----:B------:R-:W-:Y:S01]  /*16fb0*/  LOP3.LUT R137, R137, R2, RZ, 0xc0, !PT ;  /* 0x0000000289897212 */ /* 0x000fe200078ec0ff */
[----:B------:R-:W-:Y:S01]  /*16fc0*/  FFMA.FTZ R2, R3, R125, R126 ;  /* 0x0000007d03027223 */ /* 0x000fe2000001007e */
[----:B------:R-:W-:Y:S01]  /*16fd0*/  LOP3.LUT R138, R138, R74, RZ, 0xc0, !PT ;  /* 0x0000004a8a8a7212 */ /* 0x000fe200078ec0ff */
[----:B------:R-:W-:Y:S01]  /*16fe0*/  FFMA.FTZ R3, R0, R178, R252 ;  /* 0x000000b200037223 */ /* 0x000fe200000100fc */
[----:B------:R-:W-:Y:S01]  /*16ff0*/  LOP3.LUT R139, R139, R75, RZ, 0xc0, !PT ;  /* 0x0000004b8b8b7212 */ /* 0x000fe200078ec0ff */
[----:B------:R-:W-:Y:S01]  /*17000*/  FADD.FTZ R0, R176, R68 ;  /* 0x00000044b0007221 */ /* 0x000fe20000010000 */
[----:B------:R-:W-:Y:S01]  /*17010*/  FADD.FTZ R2, R175, R2 ;  /* 0x00000002af027221 */ /* 0x000fe20000010000 */
[----:B------:R-:W-:Y:S01]  /*17020*/  FADD.FTZ R3, R250, R3 ;  /* 0x00000003fa037221 */ /* 0x000fe20000010000 */
[----:B------:R-:W-:Y:S02]  /*17030*/  IMAD.MOV.U32 R75, RZ, RZ, R70 ;  /* 0x000000ffff4b7224 */ /* 0x000fe400078e0046 */
        /* <DEDUP_REMOVED lines=33> */
[----:B------:R-:W-:Y:S02]  /*17250*/  IMAD.MOV.U32 R69, RZ, RZ, R72 ;  /* 0x000000ffff457224 */ /* 0x000fe400078e0048 */
[----:B------:R-:W-:Y:S03]  /*17260*/  IMAD.MOV.U32 R74, RZ, RZ, R71 ;  /* 0x000000ffff4a7224 */ /* 0x000fe600078e0047 */
        /* <DEDUP_REMOVED lines=45> */
.L_x_1434:
[----:B------:R-:W4:Y:S01]  /*17540*/  LDL.LU R5, [R1+0x28] ;  /* 0x0000280001057983 */ /* 0x000f220000300800 */
[----:B------:R-:W-:-:S03]  /*17550*/  ULDC UR4, c[0x0][0x38c] ;  /* 0x0000e30000047ab9 */ /* 0x000fc60000000800 */
[----:B--23--:R-:W2:Y:S04]  /*17560*/  LDL.LU R2, [R1+0x2c] ;  /* 0x00002c0001027983 */ /* 0x00cea80000300800 */
[----:B------:R-:W3:Y:S04]  /*17570*/  LDL.LU R7, [R1+0x30] ;  /* 0x0000300001077983 */ /* 0x000ee80000300800 */
[----:B------:R-:W5:Y:S01]  /*17580*/  LDL.LU R8, [R1+0x34] ;  /* 0x0000340001087983 */ /* 0x000f620000300800 */
[----:B------:R-:W-:Y:S01]  /*17590*/  UMOV UR6, 0x400 ;  /* 0x0000040000067882 */ /* 0x000fe20000000000 */
[----:B------:R-:W-:Y:S01]  /*175a0*/  UISETP.NE.AND UP0, UPT, UR13, -0x1, UPT ;  /* 0xffffffff0d00788c */ /* 0x000fe2000bf05270 */
[----:B------:R-:W1:Y:S02]  /*175b0*/  S2R R36, SR_TID.X ;  /* 0x0000000000247919 */ /* 0x000e640000002100 */
[----:B-1----:R-:W-:-:S04]  /*175c0*/  SHF.R.S32.HI R31, RZ, 0x1f, R36 ;  /* 0x0000001fff1f7819 */ /* 0x002fc80000011424 */
[CC--:B------:R-:W-:Y:S02]  /*175d0*/  LEA.HI R15, R31.reuse, R36.reuse, RZ, 0x2 ;  /* 0x000000241f0f7211 */ /* 0x0c0fe400078f10ff */
[----:B------:R-:W-:-:S04]  /*175e0*/  LEA.HI R31, R31, R36, RZ, 0x5 ;  /* 0x000000241f1f7211 */ /* 0x000fc800078f28ff */
[----:B------:R-:W-:Y:S01]  /*175f0*/  SHF.R.S32.HI R26, RZ, 0x5, R31 ;  /* 0x00000005ff1a7819 */ /* 0x000fe2000001141f */
[----:B----4-:R-:W1:Y:S04]  /*17600*/  SHFL.BFLY PT, R0, R5, 0x2, 0x1f ;  /* 0x0c401f0005007f89 */ /* 0x010e6800000e0000 */
[----:B--2---:R-:W2:Y:S04]  /*17610*/  SHFL.BFLY PT, R3, R2, 0x2, 0x1f ;  /* 0x0c401f0002037f89 */ /* 0x004ea800000e0000 */
[----:B---3--:R-:W3:Y:S01]  /*17620*/  SHFL.BFLY PT, R4, R7, 0x2, 0x1f ;  /* 0x0c401f0007047f89 */ /* 0x008ee200000e0000 */
[----:B-1----:R-:W-:Y:S01]  /*17630*/  FADD.FTZ R0, R0, R5 ;  /* 0x0000000500007221 */ /* 0x002fe20000010000 */
[----:B--2---:R-:W-:-:S04]  /*17640*/  FADD.FTZ R3, R3, R2 ;  /* 0x0000000203037221 */ /* 0x004fc80000010000 */
[----:B------:R-:W1:Y:S01]  /*17650*/  SHFL.BFLY PT, R6, R0, 0x1, 0x1f ;  /* 0x0c201f0000067f89 */ /* 0x000e6200000e0000 */
[----:B---3--:R-:W-:-:S03]  /*17660*/  FADD.FTZ R4, R4, R7 ;  /* 0x0000000704047221 */ /* 0x008fc60000010000 */
[----:B-----5:R-:W2:Y:S04]  /*17670*/  SHFL.BFLY PT, R2, R8, 0x2, 0x1f ;  /* 0x0c401f0008027f89 */ /* 0x020ea800000e0000 */
[----:B------:R-:W3:Y:S04]  /*17680*/  SHFL.BFLY PT, R5, R3, 0x1, 0x1f ;  /* 0x0c201f0003057f89 */ /* 0x000ee800000e0000 */
[----:B------:R-:W4:Y:S01]  /*17690*/  SHFL.BFLY PT, R7, R4, 0x1, 0x1f ;  /* 0x0c201f0004077f89 */ /* 0x000f2200000e0000 */
[----:B-1----:R-:W-:Y:S01]  /*176a0*/  FADD.FTZ R27, R0, R6 ;  /* 0x00000006001b7221 */ /* 0x002fe20000010000 */
[----:B------:R-:W-:Y:S01]  /*176b0*/  MOV R0, 0x3f800000 ;  /* 0x3f80000000007802 */ /* 0x000fe20000000f00 */
[----:B--2---:R-:W-:-:S03]  /*176c0*/  FADD.FTZ R2, R2, R8 ;  /* 0x0000000802027221 */ /* 0x004fc60000010000 */
[----:B------:R-:W-:Y:S02]  /*176d0*/  FSETP.NE.FTZ.AND P4, PT, R27, RZ, PT ;  /* 0x000000ff1b00720b */ /* 0x000fe40003f95000 */
[----:B------:R-:W-:Y:S01]  /*176e0*/  SHF.R.S32.HI R8, RZ, 0x1f, R15 ;  /* 0x0000001fff087819 */ /* 0x000fe2000001140f */
[----:B---3--:R-:W-:Y:S01]  /*176f0*/  FADD.FTZ R28, R3, R5 ;  /* 0x00000005031c7221 */ /* 0x008fe20000010000 */
[----:B------:R-:W-:Y:S01]  /*17700*/  SHF.R.S32.HI R5, RZ, 0x2, R15 ;  /* 0x00000002ff057819 */ /* 0x000fe2000001140f */
[----:B------:R-:W1:Y:S01]  /*17710*/  SHFL.BFLY PT, R3, R2, 0x1, 0x1f ;  /* 0x0c201f0002037f89 */ /* 0x000e6200000e0000 */
[----:B----4-:R-:W-:Y:S02]  /*17720*/  FADD.FTZ R29, R4, R7 ;  /* 0x00000007041d7221 */ /* 0x010fe40000010000 */
[----:B------:R-:W-:Y:S02]  /*17730*/  FSETP.NE.FTZ.AND P3, PT, R28, RZ, PT ;  /* 0x000000ff1c00720b */ /* 0x000fe40003f75000 */
[----:B------:R-:W-:-:S02]  /*17740*/  MOV R4, 0x3f800000 ;  /* 0x3f80000000047802 */ /* 0x000fc40000000f00 */
[----:B------:R-:W-:Y:S01]  /*17750*/  FSETP.NE.FTZ.AND P6, PT, R29, RZ, PT ;  /* 0x000000ff1d00720b */ /* 0x000fe20003fd5000 */
[----:B------:R-:W2:Y:S01]  /*17760*/  @P4 MUFU.RCP R0, R27 ;  /* 0x0000001b00004308 */ /* 0x000ea20000001000 */
[----:B------:R-:W-:Y:S02]  /*17770*/  MOV R7, 0x3f800000 ;  /* 0x3f80000000077802 */ /* 0x000fe40000000f00 */
[----:B------:R-:W-:-:S04]  /*17780*/  LEA.HI R8, R8, R5, RZ, 0x3 ;  /* 0x0000000508087211 */ /* 0x000fc800078f18ff */
[----:B------:R-:W-:Y:S01]  /*17790*/  LOP3.LUT R8, R8, 0xfffffff8, RZ, 0xc0, !PT ;  /* 0xfffffff808087812 */ /* 0x000fe200078ec0ff */
[----:B------:R-:W3:Y:S03]  /*177a0*/  @P3 MUFU.RCP R4, R28 ;  /* 0x0000001c00043308 */ /* 0x000ee60000001000 */
[----:B------:R-:W-:Y:S01]  /*177b0*/  IADD3 R8, R5, -R8, RZ ;  /* 0x8000000805087210 */ /* 0x000fe20007ffe0ff */
[----:B-1----:R-:W-:Y:S01]  /*177c0*/  FADD.FTZ R30, R2, R3 ;  /* 0x00000003021e7221 */ /* 0x002fe20000010000 */
[----:B------:R-:W-:Y:S01]  /*177d0*/  MOV R3, 0x3f800000 ;  /* 0x3f80000000037802 */ /* 0x000fe20000000f00 */
[----:B--2---:R-:W-:-:S03]  /*177e0*/  FMUL.FTZ R0, R0, UR4 ;  /* 0x0000000400007c20 */ /* 0x004fc60008410000 */
[----:B------:R-:W-:Y:S01]  /*177f0*/  FSETP.NE.FTZ.AND P5, PT, R30, RZ, PT ;  /* 0x000000ff1e00720b */ /* 0x000fe20003fb5000 */
[C---:B------:R-:W-:Y:S01]  /*17800*/  FMUL.FTZ R84, R0.reuse, R84 ;  /* 0x0000005400547220 */ /* 0x040fe20000410000 */
[----:B------:R-:W1:Y:S01]  /*17810*/  @P6 MUFU.RCP R3, R29 ;  /* 0x0000001d00036308 */ /* 0x000e620000001000 */
[----:B------:R-:W-:Y:S01]  /*17820*/  FMUL.FTZ R6, R0, R85 ;  /* 0x0000005500067220 */ /* 0x000fe20000410000 */
[----:B---3--:R-:W-:Y:S01]  /*17830*/  FMUL.FTZ R2, R4, UR4 ;  /* 0x0000000404027c20 */ /* 0x008fe20008410000 */
        /* <DEDUP_REMOVED lines=14> */
[----:B------:R-:W-:Y:S01]  /*17920*/  FMUL.FTZ R141, R0, R141 ;  /* 0x0000008d008d7220 */ /* 0x000fe20000410000 */
        /* <DEDUP_REMOVED lines=11> */
[----:B------:R-:W1:Y:S01]  /*179e0*/  S2UR UR4, SR_CgaCtaId ;  /* 0x00000000000479c3 */ /* 0x000e620000008800 */
        /* <DEDUP_REMOVED lines=23> */
[----:B------:R-:W-:Y:S01]  /*17b60*/  LOP3.LUT R0, R15, 0x3ffffffc, RZ, 0xc0, !PT ;  /* 0x3ffffffc0f007812 */ /* 0x000fe200078ec0ff */
[----:B-1----:R-:W-:Y:S01]  /*17b70*/  ULEA UR4, UR4, UR6, 0x18 ;  /* 0x0000000604047291 */ /* 0x002fe2000f8ec03f */
[----:B------:R-:W-:Y:S01]  /*17b80*/  SHF.L.U32 R2, R8, 0x6, RZ ;  /* 0x0000000608027819 */ /* 0x000fe200000006ff */
[C---:B------:R-:W-:Y:S01]  /*17b90*/  FMUL.FTZ R82, R7.reuse, R82 ;  /* 0x0000005207527220 */ /* 0x040fe20000410000 */
[----:B------:R-:W-:Y:S01]  /*17ba0*/  IADD3 R0, -R0, R36, RZ ;  /* 0x0000002400007210 */ /* 0x000fe20007ffe1ff */
[C---:B------:R-:W-:Y:S01]  /*17bb0*/  FMUL.FTZ R83, R7.reuse, R83 ;  /* 0x0000005307537220 */ /* 0x040fe20000410000 */
[----:B------:R-:W-:Y:S01]  /*17bc0*/  LOP3.LUT R2, R2, 0x1c0, RZ, 0xc0, !PT ;  /* 0x000001c002027812 */ /* 0x000fe200078ec0ff */
[C---:B------:R-:W-:Y:S01]  /*17bd0*/  FMUL.FTZ R94, R7.reuse, R94 ;  /* 0x0000005e075e7220 */ /* 0x040fe20000410000 */
[----:B------:R-:W-:Y:S01]  /*17be0*/  LOP3.LUT R3, R8, 0x1, RZ, 0xc0, !PT ;  /* 0x0000000108037812 */ /* 0x000fe200078ec0ff */
[C---:B------:R-:W-:Y:S01]  /*17bf0*/  FMUL.FTZ R95, R7.reuse, R95 ;  /* 0x0000005f075f7220 */ /* 0x040fe20000410000 */
[----:B------:R-:W-:Y:S01]  /*17c00*/  LEA R0, R26, R0, 0x9 ;  /* 0x000000001a007211 */ /* 0x000fe200078e48ff */
[C---:B------:R-:W-:Y:S01]  /*17c10*/  FMUL.FTZ R98, R7.reuse, R98 ;  /* 0x0000006207627220 */ /* 0x040fe20000410000 */
[----:B------:R-:W-:Y:S01]  /*17c20*/  LEA.HI R2, R2, R2, RZ, 0x1d ;  /* 0x0000000202027211 */ /* 0x000fe200078fe8ff */
[C---:B------:R-:W-:Y:S01]  /*17c30*/  FMUL.FTZ R17, R7.reuse, R99 ;  /* 0x0000006307117220 */ /* 0x040fe20000410000 */
[----:B------:R-:W-:Y:S01]  /*17c40*/  R2P PR, R8, 0x6 ;  /* 0x0000000608007804 */ /* 0x000fe20000000000 */
[----:B------:R-:W-:Y:S01]  /*17c50*/  FMUL.FTZ R110, R7, R110 ;  /* 0x0000006e076e7220 */ /* 0x000fe20000410000 */
[----:B------:R-:W-:Y:S01]  /*17c60*/  ISETP.NE.U32.AND P0, PT, R3, 0x1, PT ;  /* 0x000000010300780c */ /* 0x000fe20003f05070 */
[C---:B------:R-:W-:Y:S01]  /*17c70*/  FMUL.FTZ R22, R7.reuse, R111 ;  /* 0x0000006f07167220 */ /* 0x040fe20000410000 */
[----:B------:R-:W-:Y:S01]  /*17c80*/  MOV R15, 0x10 ;  /* 0x00000010000f7802 */ /* 0x000fe20000000f00 */
[C---:B------:R-:W-:Y:S01]  /*17c90*/  FMUL.FTZ R114, R7.reuse, R114 ;  /* 0x0000007207727220 */ /* 0x040fe20000410000 */
[----:B------:R-:W-:Y:S01]  /*17ca0*/  LEA R0, R0, R2, 0x1 ;  /* 0x0000000200007211 */ /* 0x000fe200078e08ff */
[----:B------:R-:W-:Y:S01]  /*17cb0*/  FMUL.FTZ R10, R7, R115 ;  /* 0x00000073070a7220 */ /* 0x000fe20000410000 */
[----:B------:R-:W-:Y:S01]  /*17cc0*/  SEL R15, R15, 0xfffffff0, P0 ;  /* 0xfffffff00f0f7807 */ /* 0x000fe20000000000 */
[----:B------:R-:W-:Y:S01]  /*17cd0*/  @UP0 ULDC.64 UR6, c[0x0][0x298] ;  /* 0x0000a60000060ab9 */ /* 0x000fe20000000a00 */
[----:B------:R-:W-:Y:S01]  /*17ce0*/  LEA R2, R0, UR4, 0x1 ;  /* 0x0000000400027c11 */ /* 0x000fe2000f8e08ff */
[----:B------:R-:W-:Y:S01]  /*17cf0*/  @UP0 UIMAD.WIDE.U32 UR10, UR13, UR6, URZ ;  /* 0x000000060d0a02a5 */ /* 0x000fe2000f8e003f */
[----:B------:R-:W-:Y:S01]  /*17d00*/  F2FP.BF16.F32.PACK_AB R6, R6, R84 ;  /* 0x000000540606723e */ /* 0x000fe200000010ff */
[----:B------:R-:W-:Y:S01]  /*17d10*/  FMUL.FTZ R126, R7, R126 ;  /* 0x0000007e077e7220 */ /* 0x000fe20000410000 */
[----:B------:R-:W-:Y:S01]  /*17d20*/  F2FP.BF16.F32.PACK_AB R5, R5, R86 ;  /* 0x000000560505723e */ /* 0x000fe200000010ff */
[C---:B------:R-:W-:Y:S01]  /*17d30*/  FMUL.FTZ R127, R7.reuse, R127 ;  /* 0x0000007f077f7220 */ /* 0x040fe20000410000 */
[----:B------:R-:W-:Y:S01]  /*17d40*/  F2FP.BF16.F32.PACK_AB R4, R4, R88 ;  /* 0x000000580404723e */ /* 0x000fe200000010ff */
[----:B------:R-:W-:Y:S01]  /*17d50*/  STS [R2], R6 ;  /* 0x0000000602007388 */ /* 0x000fe20000000800 */
[----:B------:R-:W-:Y:S01]  /*17d60*/  IADD3 R3, R2, R15, RZ ;  /* 0x0000000f02037210 */ /* 0x000fe20007ffe0ff */
[----:B------:R-:W-:Y:S01]  /*17d70*/  FMUL.FTZ R130, R7, R130 ;  /* 0x0000008207827220 */ /* 0x000fe20000410000 */
[----:B------:R-:W-:Y:S01]  /*17d80*/  MOV R0, 0x20 ;  /* 0x0000002000007802 */ /* 0x000fe20000000f00 */
[----:B------:R-:W-:Y:S01]  /*17d90*/  STS [R2+0x400], R5 ;  /* 0x0004000502007388 */ /* 0x000fe20000000800 */
[----:B------:R-:W-:Y:S01]  /*17da0*/  F2FP.BF16.F32.PACK_AB R21, R21, R90 ;  /* 0x0000005a1515723e */ /* 0x000fe200000010ff */
[----:B------:R-:W-:Y:S01]  /*17db0*/  FMUL.FTZ R131, R7, R131 ;  /* 0x0000008307837220 */ /* 0x000fe20000410000 */
[----:B------:R-:W-:Y:S01]  /*17dc0*/  F2FP.BF16.F32.PACK_AB R25, R25, R80 ;  /* 0x000000501919723e */ /* 0x000fe200000010ff */
[----:B------:R1:W-:Y:S01]  /*17dd0*/  STS [R3], R4 ;  /* 0x0000000403007388 */ /* 0x0003e20000000800 */
[----:B------:R-:W-:Y:S01]  /*17de0*/  F2FP.BF16.F32.PACK_AB R82, R83, R82 ;  /* 0x000000525352723e */ /* 0x000fe200000010ff */
[----:B------:R-:W-:Y:S01]  /*17df0*/  FMUL.FTZ R138, R7, R138 ;  /* 0x0000008a078a7220 */ /* 0x000fe20000410000 */
[----:B------:R-:W-:Y:S01]  /*17e00*/  F2FP.BF16.F32.PACK_AB R24, R24, R92 ;  /* 0x0000005c1818723e */ /* 0x000fe200000010ff */
[----:B------:R-:W-:Y:S01]  /*17e10*/  STS [R3+0x400], R21 ;  /* 0x0004001503007388 */ /* 0x000fe20000000800 */
[----:B------:R-:W-:Y:S01]  /*17e20*/  F2FP.BF16.F32.PACK_AB R94, R95, R94 ;  /* 0x0000005e5f5e723e */ /* 0x000fe200000010ff */
[----:B------:R-:W-:Y:S01]  /*17e30*/  @UP0 UIMAD UR8, UR13, UR7, UR11 ;  /* 0x000000070d0802a4 */ /* 0x000fe2000f8e020b */
[----:B------:R-:W-:Y:S01]  /*17e40*/  F2FP.BF16.F32.PACK_AB R20, R20, R100 ;  /* 0x000000641414723e */ /* 0x000fe200000010ff */
[----:B------:R-:W-:Y:S01]  /*17e50*/  STS [R2+0x2000], R25 ;  /* 0x0020001902007388 */ /* 0x000fe20000000800 */
[----:B------:R-:W-:-:S02]  /*17e60*/  F2FP.BF16.F32.PACK_AB R19, R19, R102 ;  /* 0x000000661313723e */ /* 0x000fc400000010ff */
[----:B------:R-:W-:Y:S01]  /*17e70*/  PLOP3.LUT P0, PT, PT, PT, UP0, 0x80, 0x0 ;  /* 0x000000000000781c */ /* 0x000fe20003f0f008 */
[----:B------:R2:W-:Y:S01]  /*17e80*/  STS [R2+0x2400], R82 ;  /* 0x0024005202007388 */ /* 0x0005e20000000800 */
[----:B------:R-:W-:Y:S02]  /*17e90*/  F2FP.BF16.F32.PACK_AB R16, R16, R104 ;  /* 0x000000681010723e */ /* 0x000fe400000010ff */
[----:B------:R-:W-:Y:S01]  /*17ea0*/  F2FP.BF16.F32.PACK_AB R14, R14, R106 ;  /* 0x0000006a0e0e723e */ /* 0x000fe200000010ff */
[----:B------:R-:W-:Y:S01]  /*17eb0*/  STS [R3+0x2000], R24 ;  /* 0x0020001803007388 */ /* 0x000fe20000000800 */
[----:B------:R-:W-:Y:S02]  /*17ec0*/  F2FP.BF16.F32.PACK_AB R18, R18, R96 ;  /* 0x000000601212723e */ /* 0x000fe400000010ff */
[----:B------:R-:W-:Y:S01]  /*17ed0*/  F2FP.BF16.F32.PACK_AB R17, R17, R98 ;  /* 0x000000621111723e */ /* 0x000fe200000010ff */
[----:B------:R3:W-:Y:S01]  /*17ee0*/  STS [R3+0x2400], R94 ;  /* 0x0024005e03007388 */ /* 0x0007e20000000800 */
[----:B------:R-:W-:-:S02]  /*17ef0*/  F2FP.BF16.F32.PACK_AB R23, R23, R108 ;  /* 0x0000006c1717723e */ /* 0x000fc400000010ff */
[----:B------:R-:W-:Y:S02]  /*17f00*/  F2FP.BF16.F32.PACK_AB R22, R22, R110 ;  /* 0x0000006e1616723e */ /* 0x000fe400000010ff */
[----:B-1----:R-:W-:Y:S02]  /*17f10*/  SEL R4, R0, 0xffffffe0, !P1 ;  /* 0xffffffe000047807 */ /* 0x002fe40004800000 */
[C---:B------:R-:W-:Y:S02]  /*17f20*/  IADD3 R0, R2.reuse, 0x40, RZ ;  /* 0x0000004002007810 */ /* 0x040fe40007ffe0ff */
[CC--:B------:R-:W-:Y:S02]  /*17f30*/  IADD3 R6, R2.reuse, R4.reuse, RZ ;  /* 0x0000000402067210 */ /* 0x0c0fe40007ffe0ff */
[----:B------:R-:W-:Y:S02]  /*17f40*/  IADD3 R5, R3, R4, RZ ;  /* 0x0000000403057210 */ /* 0x000fe40007ffe0ff */
[----:B------:R-:W-:Y:S01]  /*17f50*/  F2FP.BF16.F32.PACK_AB R13, R13, R116 ;  /* 0x000000740d0d723e */ /* 0x000fe200000010ff */
[----:B------:R-:W-:Y:S01]  /*17f60*/  STS [R6], R20 ;  /* 0x0000001406007388 */ /* 0x000fe20000000800 */
[----:B------:R-:W-:-:S02]  /*17f70*/  @P2 IADD3 R0, R2, -0x40, RZ ;  /* 0xffffffc002002810 */ /* 0x000fc40007ffe0ff */
[----:B------:R-:W-:Y:S01]  /*17f80*/  F2FP.BF16.F32.PACK_AB R12, R12, R118 ;  /* 0x000000760c0c723e */ /* 0x000fe200000010ff */
[----:B------:R-:W-:Y:S01]  /*17f90*/  STS [R6+0x400], R19 ;  /* 0x0004001306007388 */ /* 0x000fe20000000800 */
[----:B------:R-:W-:Y:S02]  /*17fa0*/  F2FP.BF16.F32.PACK_AB R9, R9, R120 ;  /* 0x000000780909723e */ /* 0x000fe400000010ff */
[----:B------:R-:W-:Y:S01]  /*17fb0*/  F2FP.BF16.F32.PACK_AB R8, R123, R122 ;  /* 0x0000007a7b08723e */ /* 0x000fe200000010ff */
[----:B------:R-:W-:Y:S01]  /*17fc0*/  STS [R5], R16 ;  /* 0x0000001005007388 */ /* 0x000fe20000000800 */
[----:B--2---:R-:W-:Y:S02]  /*17fd0*/  IADD3 R2, R15, R0, RZ ;  /* 0x000000000f027210 */ /* 0x004fe40007ffe0ff */
[----:B------:R-:W-:Y:S01]  /*17fe0*/  F2FP.BF16.F32.PACK_AB R11, R11, R112 ;  /* 0x000000700b0b723e */ /* 0x000fe200000010ff */
[----:B------:R1:W-:Y:S01]  /*17ff0*/  STS [R5+0x400], R14 ;  /* 0x0004000e05007388 */ /* 0x0003e20000000800 */
[----:B------:R-:W-:-:S02]  /*18000*/  F2FP.BF16.F32.PACK_AB R10, R10, R114 ;  /* 0x000000720a0a723e */ /* 0x000fc400000010ff */
[----:B---3--:R-:W-:Y:S01]  /*18010*/  F2FP.BF16.F32.PACK_AB R3, R143, R142 ;  /* 0x0000008e8f03723e */ /* 0x008fe200000010ff */
[----:B------:R-:W-:Y:S04]  /*18020*/  STS [R6+0x2000], R18 ;  /* 0x0020001206007388 */ /* 0x000fe80000000800 */
[----:B------:R2:W-:Y:S04]  /*18030*/  STS [R6+0x2400], R17 ;  /* 0x0024001106007388 */ /* 0x0005e80000000800 */
[----:B------:R-:W-:Y:S04]  /*18040*/  STS [R5+0x2000], R23 ;  /* 0x0020001705007388 */ /* 0x000fe80000000800 */
[----:B------:R3:W-:Y:S04]  /*18050*/  STS [R5+0x2400], R22 ;  /* 0x0024001605007388 */ /* 0x0007e80000000800 */
[----:B------:R4:W-:Y:S04]  /*18060*/  STS [R0], R13 ;  /* 0x0000000d00007388 */ /* 0x0009e80000000800 */
[----:B------:R5:W-:Y:S01]  /*18070*/  STS [R0+0x400], R12 ;  /* 0x0004000c00007388 */ /* 0x000be20000000800 */
[----:B-1----:R-:W-:-:S03]  /*18080*/  F2FP.BF16.F32.PACK_AB R14, R137, R136 ;  /* 0x00000088890e723e */ /* 0x002fc600000010ff */
[----:B------:R1:W-:Y:S04]  /*18090*/  STS [R2], R9 ;  /* 0x0000000902007388 */ /* 0x0003e80000000800 */
[----:B------:R1:W-:Y:S01]  /*180a0*/  STS [R2+0x400], R8 ;  /* 0x0004000802007388 */ /* 0x0003e20000000800 */
[----:B--2---:R-:W-:-:S03]  /*180b0*/  F2FP.BF16.F32.PACK_AB R6, R131, R130 ;  /* 0x000000828306723e */ /* 0x004fc600000010ff */
[----:B------:R2:W-:Y:S04]  /*180c0*/  STS [R0+0x2000], R11 ;  /* 0x0020000b00007388 */ /* 0x0005e80000000800 */
[----:B------:R2:W-:Y:S01]  /*180d0*/  STS [R0+0x2400], R10 ;  /* 0x0024000a00007388 */ /* 0x0005e20000000800 */
[----:B---3--:R-:W-:Y:S01]  /*180e0*/  F2FP.BF16.F32.PACK_AB R5, R141, R140 ;  /* 0x0000008c8d05723e */ /* 0x008fe200000010ff */
[----:B----4-:R-:W-:Y:S01]  /*180f0*/  FMUL.FTZ R13, R7, R139 ;  /* 0x0000008b070d7220 */ /* 0x010fe20000410000 */
[----:B------:R-:W-:Y:S02]  /*18100*/  F2FP.BF16.F32.PACK_AB R7, R129, R128 ;  /* 0x000000808107723e */ /* 0x000fe400000010ff */
[----:B-----5:R-:W-:Y:S02]  /*18110*/  IADD3 R12, R4, 0x400, R0 ;  /* 0x00000400040c7810 */ /* 0x020fe40007ffe000 */
[----:B------:R-:W-:-:S02]  /*18120*/  F2FP.BF16.F32.PACK_AB R13, R13, R138 ;  /* 0x0000008a0d0d723e */ /* 0x000fc400000010ff */
[----:B-1----:R-:W-:Y:S02]  /*18130*/  F2FP.BF16.F32.PACK_AB R9, R133, R132 ;  /* 0x000000848509723e */ /* 0x002fe400000010ff */
[----:B------:R-:W-:Y:S02]  /*18140*/  IADD3 R12, R15, R12, RZ ;  /* 0x0000000c0f0c7210 */ /* 0x000fe40007ffe0ff */
[----:B------:R-:W-:Y:S02]  /*18150*/  F2FP.BF16.F32.PACK_AB R8, R135, R134 ;  /* 0x000000868708723e */ /* 0x000fe400000010ff */
[----:B--2---:R-:W-:Y:S02]  /*18160*/  F2FP.BF16.F32.PACK_AB R11, R125, R124 ;  /* 0x0000007c7d0b723e */ /* 0x004fe400000010ff */
[----:B------:R-:W-:Y:S01]  /*18170*/  F2FP.BF16.F32.PACK_AB R10, R127, R126 ;  /* 0x0000007e7f0a723e */ /* 0x000fe200000010ff */
        /* <DEDUP_REMOVED lines=8> */
.L_x_1438:
[----:B------:R-:W-:Y:S01]  /*18200*/  ULDC.U8 UR4, c[0x0][0x3d9] ;  /* 0x0000f64000047ab9 */ /* 0x000fe20000000000 */
[C---:B------:R-:W-:Y:S01]  /*18210*/  IMAD.IADD R0, R4.reuse, 0x1, R0 ;  /* 0x0000000104007824 */ /* 0x040fe200078e0200 */
[----:B------:R-:W-:Y:S01]  /*18220*/  ISETP.NE.AND P2, PT, RZ, UR4, PT ;  /* 0x00000004ff007c0c */ /* 0x000fe2000bf45270 */
[----:B------:R-:W-:Y:S01]  /*18230*/  IMAD.IADD R4, R4, 0x1, R2 ;  /* 0x0000000104047824 */ /* 0x000fe200078e0202 */
[----:B------:R1:W-:Y:S01]  /*18240*/  STS [R2+0x2000], R11 ;  /* 0x0020000b02007388 */ /* 0x0003e20000000800 */
[----:B------:R-:W-:Y:S02]  /*18250*/  ULDC.U8 UR7, c[0x0][0x3d8] ;  /* 0x0000f60000077ab9 */ /* 0x000fe40000000000 */
[----:B------:R-:W-:Y:S01]  /*18260*/  ISETP.NE.AND P0, PT, RZ, UR7, PT ;  /* 0x00000007ff007c0c */ /* 0x000fe2000bf05270 */
[----:B------:R2:W-:Y:S03]  /*18270*/  STS [R2+0x2400], R10 ;  /* 0x0024000a02007388 */ /* 0x0005e60000000800 */
[----:B------:R-:W-:Y:S01]  /*18280*/  ISETP.EQ.AND P0, PT, RZ, UR4, P0 ;  /* 0x00000004ff007c0c */ /* 0x000fe20008702270 */
[----:B------:R-:W-:Y:S04]  /*18290*/  STS [R0], R9 ;  /* 0x0000000900007388 */ /* 0x000fe80000000800 */
[----:B------:R3:W-:Y:S04]  /*182a0*/  STS [R0+0x400], R8 ;  /* 0x0004000800007388 */ /* 0x0007e80000000800 */
[----:B------:R-:W-:Y:S04]  /*182b0*/  STS [R4], R5 ;  /* 0x0000000504007388 */ /* 0x000fe80000000800 */
[----:B------:R4:W-:Y:S01]  /*182c0*/  STS [R12], R3 ;  /* 0x000000030c007388 */ /* 0x0009e20000000800 */
[----:B------:R-:W-:-:S03]  /*182d0*/  @!P0 PLOP3.LUT P1, PT, PT, PT, PT, 0x8, 0x0 ;  /* 0x000000000000881c */ /* 0x000fc60003f2e170 */
[----:B------:R5:W-:Y:S01]  /*182e0*/  STS [R0+0x2000], R7 ;  /* 0x0020000700007388 */ /* 0x000be20000000800 */
[----:B-1----:R-:W1:Y:S03]  /*182f0*/  @P4 LDC R11, c[0x0][0x2e8] ;  /* 0x0000ba00ff0b4b82 */ /* 0x002e660000000800 */
[----:B------:R-:W-:Y:S04]  /*18300*/  STS [R0+0x2400], R6 ;  /* 0x0024000600007388 */ /* 0x000fe80000000800 */
[----:B------:R5:W-:Y:S01]  /*18310*/  STS [R4+0x2000], R14 ;  /* 0x0020000e04007388 */ /* 0x000be20000000800 */
[----:B--2---:R-:W2:Y:S01]  /*18320*/  @P3 LDC R10, c[0x0][0x2e8] ;  /* 0x0000ba00ff0a3b82 */ /* 0x004ea20000000800 */
[----:B------:R-:W1:Y:S01]  /*18330*/  S2R R16, SR_CTAID.Y ;  /* 0x0000000000107919 */ /* 0x000e620000002600 */
[----:B------:R-:W1:Y:S06]  /*18340*/  S2R R38, SR_CTAID.Z ;  /* 0x0000000000267919 */ /* 0x000e6c0000002700 */
[----:B---3--:R-:W3:Y:S01]  /*18350*/  @P2 LDC R8, c[0x0][0x2c0] ;  /* 0x0000b000ff082b82 */ /* 0x008ee20000000800 */
[----:B------:R-:W1:Y:S01]  /*18360*/  S2R R17, SR_CTAID.X ;  /* 0x0000000000117919 */ /* 0x000e620000002500 */
[----:B------:R-:W1:Y:S06]  /*18370*/  S2R R37, SR_TID.X ;  /* 0x0000000000257919 */ /* 0x000e6c0000002100 */
[----:B----4-:R-:W4:Y:S01]  /*18380*/  @P2 LDC.64 R2, c[0x0][0x2c0] ;  /* 0x0000b000ff022b82 */ /* 0x010f220000000a00 */
[----:B-----5:R1:W1:Y:S01]  /*18390*/  @P4 MUFU.LG2 R7, R27 ;  /* 0x0000001b00074308 */ /* 0x0202620000000c00 */
[----:B------:R1:W-:Y:S01]  /*183a0*/  STS [R12+0x2000], R13 ;  /* 0x0020000d0c007388 */ /* 0x0003e20000000800 */
[----:B------:R-:W-:-:S06]  /*183b0*/  @P2 IMAD.MOV.U32 R4, RZ, RZ, 0x1 ;  /* 0x00000001ff042424 */ /* 0x000fcc00078e00ff */
[----:B------:R1:W1:Y:S01]  /*183c0*/  @P3 MUFU.LG2 R6, R28 ;  /* 0x0000001c00063308 */ /* 0x0002620000000c00 */
[----:B----4-:R-:W-:Y:S01]  /*183d0*/  @P2 IMAD R0, R3, R2, RZ ;  /* 0x0000000203002224 */ /* 0x010fe200078e02ff */
[----:B------:R-:W-:Y:S01]  /*183e0*/  @!P0 CS2R R2, SRZ ;  /* 0x0000000000028805 */ /* 0x000fe2000001ff00 */
[----:B-123--:R-:W-:Y:S06]  /*183f0*/  @!P0 BRA `(.L_x_1439) ;  /* 0x00000000001c8947 */ /* 0x00efec0003800000 */
[----:B------:R-:W1:Y:S01]  /*18400*/  S2UR UR6, SR_CTAID.Y ;  /* 0x00000000000679c3 */ /* 0x000e620000002600 */
[----:B------:R-:W-:Y:S01]  /*18410*/  ULDC UR4, c[0x0][0x2c4] ;  /* 0x0000b10000047ab9 */ /* 0x000fe20000000800 */
[----:B------:R-:W-:Y:S01]  /*18420*/  PLOP3.LUT P1, PT, PT, PT, PT, 0x80, 0x0 ;  /* 0x000000000000781c */ /* 0x000fe20003f2f070 */
[----:B-1----:R-:W-:-:S04]  /*18430*/  @!UP0 UIMAD UR13, UR6, UR4, URZ ;  /* 0x00000004060d82a4 */ /* 0x002fc8000f8e023f */
[----:B------:R-:W-:Y:S02]  /*18440*/  USHF.R.S32.HI UR4, URZ, 0x1f, UR13 ;  /* 0x0000001f3f047899 */ /* 0x000fe4000801140d */
[----:B------:R-:W-:-:S04]  /*18450*/  IMAD.U32 R2, RZ, RZ, UR13 ;  /* 0x0000000dff027e24 */ /* 0x000fc8000f8e00ff */
[----:B------:R-:W-:Y:S02]  /*18460*/  MOV R3, UR4 ;  /* 0x0000000400037c02 */ /* 0x000fe40008000f00 */
.L_x_1439:
[----:B------:R-:W-:Y:S05]  /*18470*/  @P2 BRA `(.L_x_1440) ;  /* 0x0000000000182947 */ /* 0x000fea0003800000 */
[----:B------:R-:W1:Y:S01]  /*18480*/  LDC R0, c[0x0][0x2c4] ;  /* 0x0000b100ff007b82 */ /* 0x000e620000000800 */
[----:B------:R-:W-:Y:S02]  /*18490*/  ISETP.NE.AND P0, PT, RZ, UR7, PT ;  /* 0x00000007ff007c0c */ /* 0x000fe4000bf05270 */
[----:B------:R-:W-:-:S05]  /*184a0*/  MOV R8, 0x1 ;  /* 0x0000000100087802 */ /* 0x000fca0000000f00 */
[----:B------:R-:W2:Y:S08]  /*184b0*/  LDC R4, c[0x0][0x270] ;  /* 0x00009c00ff047b82 */ /* 0x000eb00000000800 */
[----:B-1----:R-:W2:Y:S02]  /*184c0*/  @P0 LDC R0, c[0x0][0x2e4] ;  /* 0x0000b900ff000b82 */ /* 0x002ea40000000800 */
[----:B--2---:R-:W-:-:S07]  /*184d0*/  IMAD R4, R0, R4, RZ ;  /* 0x0000000400047224 */ /* 0x004fce00078e02ff */
.L_x_1440:
[----:B------:R-:W-:Y:S01]  /*184e0*/  BAR.SYNC.DEFER_BLOCKING 0x0 ;  /* 0x0000000000007b1d */ /* 0x000fe20000010000 */
[----:B------:R-:W-:Y:S01]  /*184f0*/  LOP3.LUT R5, R31, 0xffffffe0, RZ, 0xc0, !PT ;  /* 0xffffffe01f057812 */ /* 0x000fe200078ec0ff */
[----:B------:R-:W-:Y:S02]  /*18500*/  IMAD R4, R16, R4, RZ ;  /* 0x0000000410047224 */ /* 0x000fe400078e02ff */
[----:B------:R-:W-:Y:S01]  /*18510*/  @P3 FMUL.FTZ R6, R6, 0.69314718246459960938 ;  /* 0x3f31721806063820 */ /* 0x000fe20000410000 */
[----:B------:R-:W-:Y:S01]  /*18520*/  MOV R28, 0x7f800000 ;  /* 0x7f800000001c7802 */ /* 0x000fe20000000f00 */
[----:B------:R-:W-:Y:S02]  /*18530*/  @P4 FMUL.FTZ R7, R7, 0.69314718246459960938 ;  /* 0x3f31721807074820 */ /* 0x000fe40000410000 */
[----:B------:R-:W1:Y:S01]  /*18540*/  @P6 LDC R15, c[0x0][0x2e8] ;  /* 0x0000ba00ff0f6b82 */ /* 0x000e620000000800 */
[----:B------:R2:W3:Y:S01]  /*18550*/  @P6 MUFU.LG2 R13, R29 ;  /* 0x0000001d000d6308 */ /* 0x0004e20000000c00 */
[----:B------:R-:W-:Y:S01]  /*18560*/  IADD3 R9, -R5, R36, RZ ;  /* 0x0000002405097210 */ /* 0x000fe20007ffe1ff */
[----:B------:R-:W-:Y:S01]  /*18570*/  @P3 FFMA.FTZ R28, R72, R10, R6 ;  /* 0x0000000a481c3223 */ /* 0x000fe20000010006 */
[----:B------:R-:W-:Y:S01]  /*18580*/  SEL R5, R4, RZ, !P1 ;  /* 0x000000ff04057207 */ /* 0x000fe20004800000 */
[----:B------:R-:W-:Y:S01]  /*18590*/  IMAD R4, R17, R8, RZ ;  /* 0x0000000811047224 */ /* 0x000fe200078e02ff */
[----:B------:R-:W-:Y:S01]  /*185a0*/  LOP3.LUT P2, RZ, R9, 0x3, RZ, 0xc0, !PT ;  /* 0x0000000309ff7812 */ /* 0x000fe2000784c0ff */
[----:B------:R-:W-:Y:S01]  /*185b0*/  BSSY B0, `(.L_x_1441) ;  /* 0x0000046000007945 */ /* 0x000fe20003800000 */
[----:B------:R-:W4:Y:S01]  /*185c0*/  @P5 LDC R14, c[0x0][0x2e8] ;  /* 0x0000ba00ff0e5b82 */ /* 0x000f220000000800 */
[----:B------:R-:W5:Y:S01]  /*185d0*/  @P5 MUFU.LG2 R12, R30 ;  /* 0x0000001e000c5308 */ /* 0x000f620000000c00 */
[----:B------:R-:W-:Y:S01]  /*185e0*/  IMAD R0, R38, R0, R5 ;  /* 0x0000000026007224 */ /* 0x000fe200078e0205 */
[----:B------:R-:W-:Y:S01]  /*185f0*/  MOV R27, 0x7f800000 ;  /* 0x7f800000001b7802 */ /* 0x000fe20000000f00 */
[----:B------:R-:W-:-:S02]  /*18600*/  IMAD.SHL.U32 R6, R4, 0x80, RZ ;  /* 0x0000008004067824 */ /* 0x000fc400078e00ff */
[----:B------:R-:W-:Y:S01]  /*18610*/  @P4 FFMA.FTZ R27, R73, R11, R7 ;  /* 0x0000000b491b4223 */ /* 0x000fe20000010007 */
[----:B------:R-:W-:Y:S01]  /*18620*/  IMAD.MOV.U32 R24, RZ, RZ, 0x7f800000 ;  /* 0x7f800000ff187424 */ /* 0x000fe200078e00ff */
[----:B------:R-:W-:Y:S02]  /*18630*/  MOV R25, 0x7f800000 ;  /* 0x7f80000000197802 */ /* 0x000fe40000000f00 */
[----:B------:R-:W-:Y:S01]  /*18640*/  IADD3 R10, P1, P0, R6, R2, R0 ;  /* 0x00000002060a7210 */ /* 0x000fe2000783e000 */
[----:B------:R1:W4:Y:S01]  /*18650*/  LDS.128 R32, [R207+0x3800] ;  /* 0x00380000cf207984 */ /* 0x0003220000000c00 */
[----:B--2---:R-:W-:Y:S01]  /*18660*/  SHF.R.S32.HI R29, RZ, 0x1f, R37 ;  /* 0x0000001fff1d7819 */ /* 0x004fe20000011425 */
[----:B---3--:R-:W-:Y:S01]  /*18670*/  @P6 FMUL.FTZ R5, R13, 0.69314718246459960938 ;  /* 0x3f3172180d056820 */ /* 0x008fe20000410000 */
[----:B------:R-:W-:Y:S02]  /*18680*/  SHF.R.S32.HI R7, RZ, 0x1f, R6 ;  /* 0x0000001fff077819 */ /* 0x000fe40000011406 */
[----:B------:R-:W-:Y:S01]  /*18690*/  LEA.HI R29, R29, R37, RZ, 0x3 ;  /* 0x000000251d1d7211 */ /* 0x000fe200078f18ff */
[----:B-1----:R-:W-:Y:S01]  /*186a0*/  @P6 FFMA.FTZ R24, R71, R15, R5 ;  /* 0x0000000f47186223 */ /* 0x002fe20000010005 */
[----:B------:R-:W-:Y:S01]  /*186b0*/  SHF.R.S32.HI R0, RZ, 0x1f, R0 ;  /* 0x0000001fff007819 */ /* 0x000fe20000011400 */
[----:B-----5:R-:W-:Y:S01]  /*186c0*/  @P5 FMUL.FTZ R4, R12, 0.69314718246459960938 ;  /* 0x3f3172180c045820 */ /* 0x020fe20000410000 */
[----:B------:R-:W-:-:S02]  /*186d0*/  SHF.R.S32.HI R2, RZ, 0x3, R29 ;  /* 0x00000003ff027819 */ /* 0x000fc4000001141d */
[----:B------:R-:W-:Y:S01]  /*186e0*/  IADD3.X R9, R7, R3, R0, P1, P0 ;  /* 0x0000000307097210 */ /* 0x000fe20000fe0400 */
[----:B----4-:R-:W-:Y:S01]  /*186f0*/  @P5 FFMA.FTZ R25, R70, R14, R4 ;  /* 0x0000000e46195223 */ /* 0x010fe20000010004 */
        /* <DEDUP_REMOVED lines=32> */
[C---:B------:R-:W-:Y:S02]  /*18900*/  @!P0 IADD3 R12, P6, R7.reuse, R10, RZ ;  /* 0x0000000a070c8210 */ /* 0x040fe40007fde0ff */
[-C--:B------:R-:W-:Y:S02]  /*18910*/  @!P2 LEA.HI.X.SX32 R0, R0, R9.reuse, 0x1, P5 ;  /* 0x000000090000a211 */ /* 0x080fe400028f0eff */
[-C--:B------:R-:W-:Y:S02]  /*18920*/  @!P1 LEA.HI.X.SX32 R15, R4, R9.reuse, 0x1, P4 ;  /* 0x00000009040f9211 */ /* 0x080fe400020f0eff */
[----:B------:R-:W-:Y:S01]  /*18930*/  @!P0 LEA.HI.X.SX32 R14, R7, R9, 0x1, P6 ;  /* 0x00000009070e8211 */ /* 0x000fe200030f0eff */
[----:B------:R-:W4:Y:S01]  /*18940*/  @!P0 LDC.64 R22, c[0x0][0x2b0] ;  /* 0x0000ac00ff168b82 */ /* 0x000f220000000a00 */
[----:B-1----:R-:W-:-:S04]  /*18950*/  @!P3 LEA R10, P5, R11, R16, 0x2 ;  /* 0x000000100b0ab211 */ /* 0x002fc800078a10ff */
        /* <DEDUP_REMOVED lines=11> */
.L_x_1442:
[----:B------:R-:W-:Y:S05]  /*18a10*/  BSYNC B0 ;  /* 0x0000000000007941 */ /* 0x000fea0003800000 */
.L_x_1441:
[----:B-1----:R-:W2:Y:S01]  /*18a20*/  LDL.LU.64 R6, [R1+0x60] ;  /* 0x0000600001067983 */ /* 0x002ea20000300a00 */
[----:B------:R-:W-:Y:S01]  /*18a30*/  LOP3.LUT R4, R29, 0xfffffff8, RZ, 0xc0, !PT ;  /* 0xfffffff81d047812 */ /* 0x000fe200078ec0ff */
[----:B------:R-:W-:Y:S01]  /*18a40*/  ULDC UR4, c[0x0][0x2d0] ;  /* 0x0000b40000047ab9 */ /* 0x000fe20000000800 */
[C---:B------:R-:W-:Y:S01]  /*18a50*/  VIADD R0, R2.reuse, 0x20 ;  /* 0x0000002002007836 */ /* 0x040fe20000000000 */
[----:B------:R1:W3:Y:S01]  /*18a60*/  LDS.128 R12, [R207] ;  /* 0x00000000cf0c7984 */ /* 0x0002e20000000c00 */
[C---:B------:R-:W-:Y:S01]  /*18a70*/  VIADD R5, R2.reuse, 0x30 ;  /* 0x0000003002057836 */ /* 0x040fe20000000000 */
[----:B------:R-:W-:Y:S01]  /*18a80*/  ULDC.64 UR6, c[0x0][0x2a0] ;  /* 0x0000a80000067ab9 */ /* 0x000fe20000000a00 */
[----:B------:R-:W-:Y:S01]  /*18a90*/  IMAD.IADD R4, R37, 0x1, -R4 ;  /* 0x0000000125047824 */ /* 0x000fe200078e0a04 */
[----:B------:R-:W-:Y:S01]  /*18aa0*/  BSSY B0, `(.L_x_1443) ;  /* 0x0000025000007945 */ /* 0x000fe20003800000 */
[C---:B------:R-:W-:Y:S01]  /*18ab0*/  VIADD R3, R2.reuse, 0x10 ;  /* 0x0000001002037836 */ /* 0x040fe20000000000 */
[C---:B------:R-:W-:Y:S01]  /*18ac0*/  IADD3 R16, R2.reuse, 0x70, RZ ;  /* 0x0000007002107810 */ /* 0x040fe20007ffe0ff */
[----:B------:R-:W-:Y:S01]  /*18ad0*/  VIADD R17, R2, 0x60 ;  /* 0x0000006002117836 */ /* 0x000fe20000000000 */
[----:B--2---:R-:W-:-:S02]  /*18ae0*/  ISETP.GE.AND P0, PT, R6, UR4, PT ;  /* 0x0000000406007c0c */ /* 0x004fc4000bf06270 */
[----:B------:R-:W-:Y:S02]  /*18af0*/  SHF.R.S32.HI R7, RZ, 0x1f, R38 ;  /* 0x0000001fff077819 */ /* 0x000fe40000011426 */
[----:B------:R-:W-:Y:S01]  /*18b00*/  ISETP.GE.OR P3, PT, R0, UR5, P0 ;  /* 0x0000000500007c0c */ /* 0x000fe20008766670 */
[----:B------:R-:W-:Y:S01]  /*18b10*/  IMAD.SHL.U32 R0, R4, 0x8, RZ ;  /* 0x0000000804007824 */ /* 0x000fe200078e00ff */
[----:B------:R-:W-:Y:S02]  /*18b20*/  ISETP.GE.OR P4, PT, R5, UR5, P0 ;  /* 0x0000000505007c0c */ /* 0x000fe40008786670 */
[----:B------:R-:W-:Y:S02]  /*18b30*/  IADD3 R5, R2, 0x40, RZ ;  /* 0x0000004002057810 */ /* 0x000fe40007ffe0ff */
[----:B------:R-:W-:Y:S02]  /*18b40*/  SHF.R.S32.HI R0, RZ, 0x1f, R0 ;  /* 0x0000001fff007819 */ /* 0x000fe40000011400 */
[----:B------:R-:W-:Y:S01]  /*18b50*/  IADD3 R4, P1, R6, UR10, RZ ;  /* 0x0000000a06047c10 */ /* 0x000fe2000ff3e0ff */
[----:B------:R-:W-:Y:S01]  /*18b60*/  IMAD.U32 R6, RZ, RZ, UR14 ;  /* 0x0000000eff067e24 */ /* 0x000fe2000f8e00ff */
[----:B------:R-:W-:-:S02]  /*18b70*/  ISETP.GE.OR P5, PT, R5, UR5, P0 ;  /* 0x0000000505007c0c */ /* 0x000fc400087a6670 */
[----:B------:R-:W-:Y:S01]  /*18b80*/  IADD3.X R5, R0, UR8, RZ, P1, !PT ;  /* 0x0000000800057c10 */ /* 0x000fe20008ffe4ff */
[----:B------:R-:W-:Y:S01]  /*18b90*/  IMAD R0, R7, UR6, RZ ;  /* 0x0000000607007c24 */ /* 0x000fe2000f8e02ff */
[C---:B------:R-:W-:Y:S02]  /*18ba0*/  ISETP.GE.OR P1, PT, R2.reuse, UR5, P0 ;  /* 0x0000000502007c0c */ /* 0x040fe40008726670 */
[----:B------:R-:W-:Y:S01]  /*18bb0*/  ISETP.GE.OR P2, PT, R3, UR5, P0 ;  /* 0x0000000503007c0c */ /* 0x000fe20008746670 */
[----:B------:R-:W-:Y:S02]  /*18bc0*/  VIADD R3, R2, 0x50 ;  /* 0x0000005002037836 */ /* 0x000fe40000000000 */
[C---:B------:R-:W-:Y:S02]  /*18bd0*/  IMAD R0, R38.reuse, UR7, R0 ;  /* 0x0000000726007c24 */ /* 0x040fe4000f8e0200 */
[----:B------:R-:W-:Y:S01]  /*18be0*/  IMAD.WIDE.U32 R10, R38, UR6, R4 ;  /* 0x00000006260a7c25 */ /* 0x000fe2000f8e0004 */
[----:B------:R-:W-:-:S02]  /*18bf0*/  ISETP.GE.OR P6, PT, R3, UR5, P0 ;  /* 0x0000000503007c0c */ /* 0x000fc400087c6670 */
[--C-:B------:R-:W-:Y:S01]  /*18c00*/  SHF.R.S32.HI R3, RZ, 0x1f, R2.reuse ;  /* 0x0000001fff037819 */ /* 0x100fe20000011402 */
[----:B------:R-:W-:Y:S01]  /*18c10*/  IMAD.IADD R9, R0, 0x1, R11 ;  /* 0x0000000100097824 */ /* 0x000fe200078e020b */
[----:B------:R-:W-:Y:S01]  /*18c20*/  P2R R18, PR, RZ, 0x40 ;  /* 0x00000040ff127803 */ /* 0x000fe20000000000 */
[----:B------:R-:W-:Y:S01]  /*18c30*/  IMAD.WIDE R6, R6, 0x80, R2 ;  /* 0x0000008006067825 */ /* 0x000fe200078e0202 */
[----:B-1-3--:R-:W-:Y:S07]  /*18c40*/  @P1 BRA `(.L_x_1444) ;  /* 0x0000000000281947 */ /* 0x00afee0003800000 */
        /* <DEDUP_REMOVED lines=10> */
.L_x_1444:
[----:B------:R-:W-:Y:S05]  /*18cf0*/  BSYNC B0 ;  /* 0x0000000000007941 */ /* 0x000fea0003800000 */
.L_x_1443:
        /* <DEDUP_REMOVED lines=18> */
.L_x_1446:
[----:B------:R-:W-:Y:S05]  /*18e20*/  BSYNC B0 ;  /* 0x0000000000007941 */ /* 0x000fea0003800000 */
.L_x_1445:
        /* <DEDUP_REMOVED lines=16> */
.L_x_1448:
[----:B------:R-:W-:Y:S05]  /*18f30*/  BSYNC B0 ;  /* 0x0000000000007941 */ /* 0x000fea0003800000 */
.L_x_1447:
        /* <DEDUP_REMOVED lines=16> */
.L_x_1450:
[----:B------:R-:W-:Y:S05]  /*19040*/  BSYNC B0 ;  /* 0x0000000000007941 */ /* 0x000fea0003800000 */
.L_x_1449:
        /* <DEDUP_REMOVED lines=16> */
.L_x_1452:
[----:B------:R-:W-:Y:S05]  /*19150*/  BSYNC B0 ;  /* 0x0000000000007941 */ /* 0x000fea0003800000 */
.L_x_1451:
        /* <DEDUP_REMOVED lines=17> */
.L_x_1454:
[----:B------:R-:W-:Y:S05]  /*19270*/  BSYNC B0 ;  /* 0x0000000000007941 */ /* 0x000fea0003800000 */
.L_x_1453:
        /* <DEDUP_REMOVED lines=16> */
.L_x_1456:
[----:B------:R-:W-:Y:S05]  /*19380*/  BSYNC B0 ;  /* 0x0000000000007941 */ /* 0x000fea0003800000 */
.L_x_1455:
        /* <DEDUP_REMOVED lines=15> */
.L_x_1457:
        /* <DEDUP_REMOVED lines=16> */
.L_x_2587:


//--------------------- .text._ZN5flash16flash_fwd_kernelI23Flash_fwd_kernel_traitsILi64ELi128ELi64ELi4ELb0ELb0EN7cutlass10bfloat16_tE19Flash_kernel_traitsILi64ELi128ELi64ELi4ES3_EELb1ELb0ELb0ELb0ELb1ELb1ELb0ELb0EEEvNS_16Flash_fwd_paramsE --------------------------
	.section	.text._ZN5flash16flash_fwd_kernelI23Flash_fwd_kernel_traitsILi64ELi128ELi64ELi4ELb0ELb0EN7cutlass10bfloat16_tE19Flash_kernel_traitsILi64ELi128ELi64ELi4ES3_EELb1ELb0ELb0ELb0ELb1ELb1ELb0ELb0EEEvNS_16Flash_fwd_paramsE,"ax",@progbits
	.align	128
        .global         _ZN5flash16flash_fwd_kernelI23Flash_fwd_kernel_traitsILi64ELi128ELi64ELi4ELb0ELb0EN7cutlass10bfloat16_tE19Flash_kernel_traitsILi64ELi128ELi64ELi4ES3_EELb1ELb0ELb0ELb0ELb1ELb1ELb0ELb0EEEvNS_16Flash_fwd_paramsE
        .type           _ZN5flash16flash_fwd_kernelI23Flash_fwd_kernel_traitsILi64ELi128ELi64ELi4ELb0ELb0EN7cutlass10bfloat16_tE19Flash_kernel_traitsILi64ELi128ELi64ELi4ES3_EELb1ELb0ELb0ELb0ELb1ELb1ELb0ELb0EEEvNS_16Flash_fwd_paramsE,@function
        .size           _ZN5flash16flash_fwd_kernelI23Flash_fwd_kernel_traitsILi64ELi128ELi64ELi4ELb0ELb0EN7cutlass10bfloat16_tE19Flash_kernel_traitsILi64ELi128ELi64ELi4ES3_EELb1ELb0ELb0ELb0ELb1ELb1ELb0ELb0EEEvNS_16Flash_fwd_paramsE,(.L_x_2588 - _ZN5flash16flash_fwd_kernelI23Flash_fwd_kernel_traitsILi64ELi128ELi64ELi4ELb0ELb0EN7cutlass10bfloat16_tE19Flash_kernel_traitsILi64ELi128ELi64ELi4ES3_EELb1ELb0ELb0ELb0ELb1ELb1ELb0ELb0EEEvNS_16Flash_fwd_paramsE)
        .other          _ZN5flash16flash_fwd_kernelI23Flash_fwd_kernel_traitsILi64ELi128ELi64ELi4ELb0ELb0EN7cutlass10bfloat16_tE19Flash_kernel_traitsILi64ELi128ELi64ELi4ES3_EELb1ELb0ELb0ELb0ELb1ELb1ELb0ELb0EEEvNS_16Flash_fwd_paramsE,@"STO_CUDA_ENTRY STV_DEFAULT"
_ZN5flash16flash_fwd_kernelI23Flash_fwd_kernel_traitsILi64ELi128ELi64ELi4ELb0ELb0EN7cutlass10bfloat16_tE19Flash_kernel_traitsILi64ELi128ELi64ELi4ES3_EELb1ELb0ELb0ELb0ELb1ELb1ELb0ELb0EEEvNS_16Flash_fwd_paramsE:
.text._ZN5flash16flash_fwd_kernelI23Flash_fwd_kernel_traitsILi64ELi128ELi64ELi4ELb0ELb0EN7cutlass10bfloat16_tE19Flash_kernel_traitsILi64ELi128ELi64ELi4ES3_EELb1ELb0ELb0ELb0ELb1ELb1ELb0ELb0EEEvNS_16Flash_fwd_paramsE:
[----:B------:R-:W-:Y:S08]  /*0000*/  LDC R1, c[0x0][0x28] ;  /* 0x00000a00ff017b82 */ /* 0x000ff00000000800 */
[----:B------:R-:W1:Y:S01]  /*0010*/  LDC R122, c[0x0][0x3a8] ;  /* 0x0000ea00ff7a7b82 */ /* 0x000e620000000800 */
[----:B------:R-:W-:Y:S01]  /*0020*/  ULDC.U8 UR4, c[0x0][0x3b4] ;  /* 0x0000ed0000047ab9 */ /* 0x000fe20000000000 */
[----:B------:R-:W-:Y:S01]  /*0030*/  ULDC.64 UR16, c[0x0][0x208] ;  /* 0x0000820000107ab9 */ /* 0x000fe20000000a00 */
[----:B------:R-:W-:-:S05]  /*0040*/  ISETP.NE.AND P2, PT, RZ, UR4, PT ;  /* 0x00000004ff007c0c */ /* 0x000fca000bf45270 */
[----:B------:R-:W2:Y:S01]  /*0050*/  LDC R119, c[0x0][0x3ac] ;  /* 0x0000eb00ff777b82 */ /* 0x000ea20000000800 */
[----:B------:R-:W-:Y:S02]  /*0060*/  ULDC.64 UR4, c[0x0][0x3a0] ;  /* 0x0000e80000047ab9 */ /* 0x000fe40000000a00 */
[----:B------:R-:W-:Y:S01]  /*0070*/  IMAD.U32 R206, RZ, RZ, UR4 ;  /* 0x00000004ffce7e24 */ /* 0x000fe2000f8e00ff */
[----:B------:R-:W3:Y:S01]  /*0080*/  S2R R120, SR_CTAID.X ;  /* 0x0000000000787919 */ /* 0x000ee20000002500 */
[----:B------:R-:W-:Y:S01]  /*0090*/  IMAD.U32 R207, RZ, RZ, UR5 ;  /* 0x00000005ffcf7e24 */ /* 0x000fe2000f8e00ff */
[----:B------:R-:W-:Y:S02]  /*00a0*/  ULDC UR4, c[0x0][0x2c4] ;  /* 0x0000b10000047ab9 */ /* 0x000fe40000000800 */
[----:B------:R-:W4:Y:S03]  /*00b0*/  LDC.64 R2, c[0x0][0x300] ;  /* 0x0000c000ff027b82 */ /* 0x000f260000000a00 */
[----:B------:R-:W3:Y:S01]  /*00c0*/  @P2 LDG.E.64 R206, desc[UR16][R206.64] ;  /* 0x00000010cece2981 */ /* 0x000ee2000c1e1b00 */
[----:B-1----:R-:W-:-:S05]  /*00d0*/  @P2 IMAD.MOV.U32 R118, RZ, RZ, R122 ;  /* 0x000000ffff762224 */ /* 0x002fca00078e007a */
[----:B--2---:R-:W2:Y:S01]  /*00e0*/  @P2 LDG.E.64 R4, desc[UR16][R118.64] ;  /* 0x0000001076042981 */ /* 0x004ea2000c1e1b00 */
[----:B------:R-:W3:Y:S01]  /*00f0*/  S2R R124, SR_CTAID.Y ;  /* 0x00000000007c7919 */ /* 0x000ee20000002600 */
[----:B----4-:R-:W-:Y:S01]  /*0100*/  ISETP.NE.U32.AND P1, PT, R2, RZ, PT ;  /* 0x000000ff0200720c */ /* 0x010fe20003f25070 */
[----:B------:R-:W3:Y:S03]  /*0110*/  S2R R125, SR_CTAID.Z ;  /* 0x00000000007d7919 */ /* 0x000ee60000002700 */
[----:B------:R-:W-:Y:S01]  /*0120*/  ISETP.NE.AND.EX P1, PT, R3, RZ, PT, P1 ;  /* 0x000000ff0300720c */ /* 0x000fe20003f25310 */
[----:B------:R-:W1:Y:S01]  /*0130*/  S2R R123, SR_TID.X ;  /* 0x00000000007b7919 */ /* 0x000e620000002100 */
[----:B------:R-:W4:Y:S11]  /*0140*/  LDC.64 R2, c[0x0][0x308] ;  /* 0x0000c200ff027b82 */ /* 0x000f360000000a00 */
[----:B------:R-:W1:Y:S01]  /*0150*/  @P1 LDC.64 R6, c[0x0][0x300] ;  /* 0x0000c000ff061b82 */ /* 0x000e620000000a00 */
[----:B----4-:R-:W-:-:S02]  /*0160*/  ISETP.NE.U32.AND P3, PT, R2, RZ, PT ;  /* 0x000000ff0200720c */ /* 0x010fc40003f65070 */
[----:B---3--:R-:W-:Y:S02]  /*0170*/  LOP3.LUT R0, R125, R120, R124, 0xfe, !PT ;  /* 0x000000787d007212 */ /* 0x008fe400078efe7c */
[----:B------:R-:W-:Y:S02]  /*0180*/  ISETP.NE.AND.EX P3, PT, R3, RZ, PT, P3 ;  /* 0x000000ff0300720c */ /* 0x000fe40003f65330 */
[----:B-1----:R-:W-:Y:S02]  /*0190*/  LOP3.LUT P4, RZ, R0, R123, RZ, 0xfc, !PT ;  /* 0x0000007b00ff7212 */ /* 0x002fe4000788fcff */
[----:B------:R-:W2:Y:S09]  /*01a0*/  @P2 LDC R0, c[0x0][0x3b0] ;  /* 0x0000ec00ff002b82 */ /* 0x000eb20000000800 */
[----:B------:R-:W1:Y:S08]  /*01b0*/  @P3 LDC.64 R2, c[0x0][0x308] ;  /* 0x0000c200ff023b82 */ /* 0x000e700000000a00 */
[----:B------:R-:W3:Y:S01]  /*01c0*/  @!P4 LDC.64 R8, c[0x0][0x3b8] ;  /* 0x0000ee00ff08cb82 */ /* 0x000ee20000000a00 */
[----:B------:R-:W-:-:S02]  /*01d0*/  IMAD.MOV.U32 R15, RZ, RZ, RZ ;  /* 0x000000ffff0f7224 */ /* 0x000fc400078e00ff */
[----:B------:R-:W-:-:S04]  /*01e0*/  @P1 IMAD.WIDE R6, R124, 0x4, R6 ;  /* 0x000000047c061825 */ /* 0x000fc800078e0206 */
[----:B-1----:R-:W-:Y:S01]  /*01f0*/  @P3 IMAD.WIDE R2, R124, 0x4, R2 ;  /* 0x000000047c023825 */ /* 0x002fe200078e0202 */
[----:B---3--:R1:W-:Y:S01]  /*0200*/  @!P4 STG.E.64 desc[UR16][R8.64], R206 ;  /* 0x000000ce0800c986 */ /* 0x0083e2000c101b10 */
[----:B--2---:R-:W-:-:S05]  /*0210*/  @P2 IADD3 R122, P0, R4, R0, RZ ;  /* 0x00000000047a2210 */ /* 0x004fca0007f1e0ff */
[----:B------:R-:W-:Y:S02]  /*0220*/  @P2 IMAD.X R119, RZ, RZ, R5, P0 ;  /* 0x000000ffff772224 */ /* 0x000fe400000e0605 */
[----:B------:R-:W-:-:S05]  /*0230*/  @!P4 IMAD.MOV.U32 R118, RZ, RZ, R122 ;  /* 0x000000ffff76c224 */ /* 0x000fca00078e007a */
[----:B------:R1:W-:Y:S04]  /*0240*/  @!P4 STG.E.64 desc[UR16][R8.64+0x8], R118 ;  /* 0x000008760800c986 */ /* 0x0003e8000c101b10 */
[----:B------:R1:W5:Y:S04]  /*0250*/  @P1 LDG.E R15, desc[UR16][R6.64] ;  /* 0x00000010060f1981 */ /* 0x000368000c1e1900 */
[----:B------:R1:W5:Y:S01]  /*0260*/  @P3 LDG.E R116, desc[UR16][R2.64] ;  /* 0x0000001002743981 */ /* 0x000362000c1e1900 */
[----:B------:R-:W-:-:S05]  /*0270*/  IMAD.SHL.U32 R0, R120, 0x80, RZ ;  /* 0x0000008078007824 */ /* 0x000fca00078e00ff */
[----:B------:R-:W-:-:S13]  /*0280*/  ISETP.GE.AND P0, PT, R0, UR4, PT ;  /* 0x0000000400007c0c */ /* 0x000fda000bf06270 */
[----:B------:R-:W-:Y:S05]  /*0290*/  @P0 EXIT ;  /* 0x000000000000094d */ /* 0x000fea0003800000 */
[----:B------:R-:W2:Y:S01]  /*02a0*/  LDC R12, c[0x0][0x278] ;  /* 0x00009e00ff0c7b82 */ /* 0x000ea20000000800 */
[----:B------:R-:W-:Y:S01]  /*02b0*/  SHF.R.S32.HI R126, RZ, 0x1f, R123 ;  /* 0x0000001fff7e7819 */ /* 0x000fe2000001147b */
[----:B------:R-:W-:Y:S01]  /*02c0*/  ULDC.64 UR4, c[0x0][0x228] ;  /* 0x00008a0000047ab9 */ /* 0x000fe20000000a00 */
[----:B-1----:R-:W-:Y:S01]  /*02d0*/  SHF.R.S32.HI R9, RZ, 0x1f, R124 ;  /* 0x0000001fff097819 */ /* 0x002fe2000001147c */
[----:B------:R-:W-:Y:S01]  /*02e0*/  ULDC.64 UR6, c[0x0][0x240] ;  /* 0x0000900000067ab9 */ /* 0x000fe20000000a00 */
[-C--:B------:R-:W-:Y:S01]  /*02f0*/  LEA.HI R8, R126, R123.reuse, RZ, 0x3 ;  /* 0x0000007b7e087211 */ /* 0x080fe200078f18ff */
[----:B------:R-:W-:Y:S01]  /*0300*/  ULDC.64 UR8, c[0x0][0x210] ;  /* 0x0000840000087ab9 */ /* 0x000fe20000000a00 */
[----:B------:R-:W-:Y:S01]  /*0310*/  SHF.R.S32.HI R16, RZ, 0x1f, R125 ;  /* 0x0000001fff107819 */ /* 0x000fe2000001147d */
[----:B------:R-:W-:Y:S01]  /*0320*/  IMAD R5, R9, UR4, RZ ;  /* 0x0000000409057c24 */ /* 0x000fe2000f8e02ff */
[----:B------:R-:W-:Y:S01]  /*0330*/  LOP3.LUT R92, R8, 0xfffffff8, RZ, 0xc0, !PT ;  /* 0xfffffff8085c7812 */ /* 0x000fe200078ec0ff */
[----:B------:R-:W1:Y:S01]  /*0340*/  S2UR UR10, SR_CgaCtaId ;  /* 0x00000000000a79c3 */ /* 0x000e620000008800 */
[----:B------:R-:W-:Y:S01]  /*0350*/  SHF.R.S32.HI R10, RZ, 0x3, R8 ;  /* 0x00000003ff0a7819 */ /* 0x000fe20000011408 */
[----:B------:R-:W-:Y:S01]  /*0360*/  IMAD R20, R124, UR5, R5 ;  /* 0x000000057c147c24 */ /* 0x000fe2000f8e0205 */
[-C--:B------:R-:W-:Y:S01]  /*0370*/  LEA.HI R2, R126, R123.reuse, RZ, 0x4 ;  /* 0x0000007b7e027211 */ /* 0x080fe200078f20ff */
[----:B------:R-:W-:Y:S01]  /*0380*/  IMAD.IADD R92, R123, 0x1, -R92 ;  /* 0x000000017b5c7824 */ /* 0x000fe200078e0a5c */
[----:B------:R-:W-:Y:S01]  /*0390*/  SHF.R.S32.HI R11, RZ, 0x1f, R10 ;  /* 0x0000001fff0b7819 */ /* 0x000fe2000001140a */
[----:B------:R-:W-:Y:S01]  /*03a0*/  IMAD.SHL.U32 R187, R10, 0x40, RZ ;  /* 0x000000400abb7824 */ /* 0x000fe200078e00ff */
[----:B------:R-:W-:Y:S01]  /*03b0*/  LEA.HI R6, R126, R123, RZ, 0x6 ;  /* 0x0000007b7e067211 */ /* 0x000fe200078f30ff */
[----:B------:R-:W-:Y:S01]  /*03c0*/  IMAD.SHL.U32 R22, R92, 0x8, RZ ;  /* 0x000000085c167824 */ /* 0x000fe200078e00ff */
[----:B------:R-:W-:Y:S01]  /*03d0*/  SHF.R.S32.HI R3, RZ, 0x4, R2 ;  /* 0x00000004ff037819 */ /* 0x000fe20000011402 */
[----:B------:R-:W-:Y:S01]  /*03e0*/  USHF.L.U32 UR13, UR6, 0x5, URZ ;  /* 0x00000005060d7899 */ /* 0x000fe2000800063f */
[----:B------:R-:W-:Y:S01]  /*03f0*/  LOP3.LUT R187, R187, 0x1c0, RZ, 0xc0, !PT ;  /* 0x000001c0bbbb7812 */ /* 0x000fe200078ec0ff */
[----:B------:R-:W-:Y:S01]  /*0400*/  IMAD.SHL.U32 R6, R6, 0x8, RZ ;  /* 0x0000000806067824 */ /* 0x000fe200078e00ff */
[--C-:B------:R-:W-:Y:S01]  /*0410*/  SHF.R.S32.HI R23, RZ, 0x1f, R22.reuse ;  /* 0x0000001fff177819 */ /* 0x100fe20000011416 */
[----:B-----5:R-:W-:Y:S01]  /*0420*/  @P3 IMAD.IADD R116, R116, 0x1, -R15 ;  /* 0x0000000174743824 */ /* 0x020fe200078e0a0f */
[----:B--2---:R-:W-:Y:S01]  /*0430*/  IABS R14, R12 ;  /* 0x0000000c000e7213 */ /* 0x004fe20000000000 */
[----:B------:R-:W-:Y:S01]  /*0440*/  VIADD R141, R207, 0xbb67ae85 ;  /* 0xbb67ae85cf8d7836 */ /* 0x000fe20000000000 */
[--C-:B------:R-:W-:Y:S01]  /*0450*/  LOP3.LUT R4, R187, 0x38, R22.reuse, 0xf8, !PT ;  /* 0x00000038bb047812 */ /* 0x100fe200078ef816 */
[----:B------:R-:W-:Y:S01]  /*0460*/  IMAD.WIDE.U32 R18, R124, UR4, R22 ;  /* 0x000000047c127c25 */ /* 0x000fe2000f8e0016 */
[----:B------:R-:W2:Y:S01]  /*0470*/  I2F.RP R7, R14 ;  /* 0x0000000e00077306 */ /* 0x000ea20000209400 */
[----:B------:R-:W-:Y:S01]  /*0480*/  ULDC.64 UR4, c[0x0][0x258] ;  /* 0x0000960000047ab9 */ /* 0x000fe20000000a00 */
[----:B------:R-:W-:Y:S01]  /*0490*/  SHF.R.U32.HI R187, RZ, 0x3, R187 ;  /* 0x00000003ffbb7819 */ /* 0x000fe200000116bb */
[----:B------:R-:W-:Y:S01]  /*04a0*/  IMAD.IADD R21, R19, 0x1, R20 ;  /* 0x0000000113157824 */ /* 0x000fe200078e0214 */
[----:B------:R-:W-:Y:S01]  /*04b0*/  LEA.HI R0, R2, R3, RZ, 0x1 ;  /* 0x0000000302007211 */ /* 0x000fe200078f08ff */
[----:B------:R-:W-:Y:S01]  /*04c0*/  IMAD.MOV.U32 R20, RZ, RZ, R18 ;  /* 0x000000ffff147224 */ /* 0x000fe200078e0012 */
[----:B------:R-:W-:Y:S01]  /*04d0*/  LOP3.LUT R187, R4, R187, RZ, 0x3c, !PT ;  /* 0x000000bb04bb7212 */ /* 0x000fe200078e3cff */
[----:B------:R-:W-:Y:S01]  /*04e0*/  IMAD R16, R16, UR4, RZ ;  /* 0x0000000410107c24 */ /* 0x000fe2000f8e02ff */
[----:B------:R-:W-:Y:S01]  /*04f0*/  LOP3.LUT R2, R2, 0xfffffff0, RZ, 0xc0, !PT ;  /* 0xfffffff002027812 */ /* 0x000fe200078ec0ff */
[----:B------:R-:W-:Y:S01]  /*0500*/  IMAD.WIDE.U32 R20, R125, UR4, R20 ;  /* 0x000000047d147c25 */ /* 0x000fe2000f8e0014 */
[----:B------:R-:W-:Y:S01]  /*0510*/  USHF.L.U64.HI UR4, UR6, 0x5, UR7 ;  /* 0x0000000506047899 */ /* 0x000fe20008010207 */
[----:B------:R-:W-:-:S02]  /*0520*/  LOP3.LUT R187, R187, 0x7ffffe00, R6, 0xf8, !PT ;  /* 0x7ffffe00bbbb7812 */ /* 0x000fc400078ef806 */
[----:B------:R-:W-:Y:S01]  /*0530*/  IMAD R16, R125, UR5, R16 ;  /* 0x000000057d107c24 */ /* 0x000fe2000f8e0210 */
[----:B------:R-:W-:Y:S01]  /*0540*/  UMOV UR5, 0x400 ;  /* 0x0000040000057882 */ /* 0x000fe20000000000 */
[----:B--2---:R-:W2:Y:S01]  /*0550*/  MUFU.RCP R7, R7 ;  /* 0x0000000700077308 */ /* 0x004ea20000001000 */
[----:B------:R-:W-:Y:S01]  /*0560*/  IMAD.WIDE R18, R120, 0x80, R10 ;  /* 0x0000008078127825 */ /* 0x000fe200078e020a */
[----:B-1----:R-:W-:Y:S01]  /*0570*/  ULEA UR5, UR10, UR5, 0x18 ;  /* 0x000000050a057291 */ /* 0x002fe2000f8ec03f */
[----:B------:R-:W-:Y:S02]  /*0580*/  LOP3.LUT R0, R0, 0xfffffffe, RZ, 0xc0, !PT ;  /* 0xfffffffe00007812 */ /* 0x000fe400078ec0ff */
[----:B------:R-:W-:Y:S01]  /*0590*/  IMAD.IADD R17, R21, 0x1, R16 ;  /* 0x0000000115117824 */ /* 0x000fe200078e0210 */
[----:B------:R-:W-:Y:S01]  /*05a0*/  ULDC.64 UR10, c[0x0][0x250] ;  /* 0x00009400000a7ab9 */ /* 0x000fe20000000a00 */
[----:B------:R-:W-:Y:S01]  /*05b0*/  IMAD R4, R19, UR6, RZ ;  /* 0x0000000613047c24 */ /* 0x000fe2000f8e02ff */
[----:B------:R-:W-:Y:S01]  /*05c0*/  LEA R187, R187, UR5, 0x1 ;  /* 0x00000005bbbb7c11 */ /* 0x000fe2000f8e08ff */
[----:B------:R-:W-:Y:S01]  /*05d0*/  IMAD.MOV.U32 R16, RZ, RZ, R20 ;  /* 0x000000ffff107224 */ /* 0x000fe200078e0014 */
[----:B------:R-:W-:Y:S01]  /*05e0*/  USHF.L.U32 UR20, UR10, 0x5, URZ ;  /* 0x000000050a147899 */ /* 0x000fe2000800063f */
[----:B------:R-:W-:Y:S01]  /*05f0*/  IMAD R4, R18, UR7, R4 ;  /* 0x0000000712047c24 */ /* 0x000fe2000f8e0204 */
[----:B------:R-:W-:Y:S01]  /*0600*/  LEA.HI R126, R126, R123, RZ, 0x5 ;  /* 0x0000007b7e7e7211 */ /* 0x000fe200078f28ff */
[----:B------:R-:W-:Y:S01]  /*0610*/  IMAD.WIDE.U32 R16, R18, UR6, R16 ;  /* 0x0000000612107c25 */ /* 0x000fe2000f8e0010 */
[----:B------:R-:W-:Y:S01]  /*0620*/  ULDC.64 UR6, c[0x0][0x230] ;  /* 0x00008c0000067ab9 */ /* 0x000fe20000000a00 */
[----:B------:R-:W-:Y:S01]  /*0630*/  USHF.L.U64.HI UR19, UR10, 0x5, UR11 ;  /* 0x000000050a137899 */ /* 0x000fe2000801020b */
[----:B------:R-:W-:Y:S01]  /*0640*/  SHF.R.S32.HI R121, RZ, 0x5, R126 ;  /* 0x00000005ff797819 */ /* 0x000fe2000001147e */
[----:B--2---:R-:W-:Y:S01]  /*0650*/  VIADD R7, R7, 0xffffffe ;  /* 0x0ffffffe07077836 */ /* 0x004fe20000000000 */
[----:B------:R-:W-:Y:S01]  /*0660*/  LEA R20, P0, R16, UR8, 0x1 ;  /* 0x0000000810147c11 */ /* 0x000fe2000f8008ff */
[----:B------:R-:W-:Y:S01]  /*0670*/  IMAD.IADD R4, R17, 0x1, R4 ;  /* 0x0000000111047824 */ /* 0x000fe200078e0204 */
[----:B------:R-:W-:Y:S01]  /*0680*/  LOP3.LUT R204, R126, 0xffffffe0, RZ, 0xc0, !PT ;  /* 0xffffffe07ecc7812 */ /* 0x000fe200078ec0ff */
[----:B------:R-:W-:-:S02]  /*0690*/  IMAD.IADD R5, R123, 0x1, -R2 ;  /* 0x000000017b057824 */ /* 0x000fc400078e0a02 */
[----:B------:R-:W1:Y:S01]  /*06a0*/  F2I.FTZ.U32.TRUNC.NTZ R7, R7 ;  /* 0x0000000700077305 */ /* 0x000e62000021f000 */
[----:B------:R-:W-:Y:S01]  /*06b0*/  LEA.HI.X R21, R16, UR9, R4, 0x1, P0 ;  /* 0x0000000910157c11 */ /* 0x000fe200080f0c04 */
[----:B------:R-:W-:Y:S01]  /*06c0*/  IMAD.MOV.U32 R6, RZ, RZ, RZ ;  /* 0x000000ffff067224 */ /* 0x000fe200078e00ff */
[----:B------:R-:W-:Y:S01]  /*06d0*/  IADD3 R18, P0, R20, UR13, RZ ;  /* 0x0000000d14127c10 */ /* 0x000fe2000ff1e0ff */
[----:B------:R-:W-:Y:S01]  /*06e0*/  IMAD.IADD R0, R3, 0x1, -R0 ;  /* 0x0000000103007824 */ /* 0x000fe200078e0a00 */
[----:B------:R-:W-:Y:S01]  /*06f0*/  SHF.R.S32.HI R2, RZ, 0x1f, R5 ;  /* 0x0000001fff027819 */ /* 0x000fe20000011405 */
[----:B------:R-:W-:Y:S01]  /*0700*/  @!PT LDS RZ, [RZ] ;  /* 0x00000000fffff984 */ /* 0x000fe20000000800 */
[----:B------:R-:W-:Y:S01]  /*0710*/  @!PT LDS RZ, [RZ] ;  /* 0x00000000fffff984 */ /* 0x000fe20000000800 */
[----:B------:R-:W-:Y:S01]  /*0720*/  @!PT LDS RZ, [RZ] ;  /* 0x00000000fffff984 */ /* 0x000fe20000000800 */
[----:B------:R2:W-:Y:S01]  /*0730*/  LDGSTS.E.BYPASS.LTC128B.128 [R187], desc[UR16][R20.64] ;  /* 0x0000000014bb7fae */ /* 0x0005e2000b901d50 */
[----:B------:R-:W-:Y:S01]  /*0740*/  IADD3.X R19, R21, UR4, RZ, P0, !PT ;  /* 0x0000000415137c10 */ /* 0x000fe200087fe4ff */
[----:B------:R-:W-:Y:S01]  /*0750*/  ULDC.64 UR8, c[0x0][0x248] ;  /* 0x0000920000087ab9 */ /* 0x000fe20000000a00 */
[----:B------:R-:W-:Y:S01]  /*0760*/  IABS R4, R125 ;  /* 0x0000007d00047213 */ /* 0x000fe20000000000 */
[----:B------:R-:W-:Y:S01]  /*0770*/  USHF.L.U64.HI UR12, UR8, 0x6, UR9 ;  /* 0x00000006080c7899 */ /* 0x000fe20008010209 */
[----:B------:R-:W-:Y:S01]  /*0780*/  IADD3 R16, P0, R18, UR13, RZ ;  /* 0x0000000d12107c10 */ /* 0x000fe2000ff1e0ff */
[----:B------:R3:W-:Y:S01]  /*0790*/  LDGSTS.E.BYPASS.LTC128B.128 [R187+0x800], desc[UR16][R18.64] ;  /* 0x0080000012bb7fae */ /* 0x0007e2000b901d50 */
[----:B------:R-:W-:Y:S01]  /*07a0*/  LEA.HI R3, R2, R5, RZ, 0x3 ;  /* 0x0000000502037211 */ /* 0x000fe200078f18ff */
[----:B------:R-:W-:Y:S01]  /*07b0*/  USHF.L.U32 UR18, UR8, 0x6, URZ ;  /* 0x0000000608127899 */ /* 0x000fe2000800063f */
[--C-:B-1----:R-:W-:Y:S01]  /*07c0*/  IMAD.MOV R13, RZ, RZ, -R7.reuse ;  /* 0x000000ffff0d7224 */ /* 0x102fe200078e0a07 */
[----:B------:R-:W-:Y:S01]  /*07d0*/  IADD3.X R17, R19, UR4, RZ, P0, !PT ;  /* 0x0000000413117c10 */ /* 0x000fe200087fe4ff */
[----:B------:R-:W-:Y:S01]  /*07e0*/  USHF.L.U32 UR15, UR8, 0x5, URZ ;  /* 0x00000005080f7899 */ /* 0x000fe2000800063f */
[----:B------:R-:W-:Y:S01]  /*07f0*/  IADD3 R28, P0, R16, UR13, RZ ;  /* 0x0000000d101c7c10 */ /* 0x000fe2000ff1e0ff */
[----:B------:R-:W-:Y:S01]  /*0800*/  IMAD R13, R13, R14, RZ ;  /* 0x0000000e0d0d7224 */ /* 0x000fe200078e02ff */
[----:B------:R-:W-:Y:S01]  /*0810*/  LOP3.LUT R2, R3, 0xfffffff8, RZ, 0xc0, !PT ;  /* 0xfffffff803027812 */ /* 0x000fe200078ec0ff */
[----:B------:R1:W-:Y:S01]  /*0820*/  LDGSTS.E.BYPASS.LTC128B.128 [R187+0x1000], desc[UR16][R16.64] ;  /* 0x0100000010bb7fae */ /* 0x0003e2000b901d50 */
[----:B------:R-:W-:Y:S01]  /*0830*/  IADD3.X R29, R17, UR4, RZ, P0, !PT ;  /* 0x00000004111d7c10 */ /* 0x000fe200087fe4ff */
[----:B------:R-:W-:Y:S01]  /*0840*/  IMAD.HI.U32 R13, R7, R13, R6 ;  /* 0x0000000d070d7227 */ /* 0x000fe200078e0006 */
[----:B------:R-:W-:Y:S01]  /*0850*/  IADD3 R24, P0, R28, UR13, RZ ;  /* 0x0000000d1c187c10 */ /* 0x000fe2000ff1e0ff */
[----:B------:R-:W4:Y:S01]  /*0860*/  @!P3 LDC.64 R6, c[0x0][0x318] ;  /* 0x0000c600ff06bb82 */ /* 0x000f220000000a00 */
[----:B------:R-:W-:Y:S01]  /*0870*/  USHF.L.U64.HI UR14, UR8, 0x5, UR9 ;  /* 0x00000005080e7899 */ /* 0x000fe20008010209 */
[----:B------:R-:W-:Y:S01]  /*0880*/  IMAD.IADD R2, R5, 0x1, -R2 ;  /* 0x0000000105027824 */ /* 0x000fe200078e0a02 */
[----:B------:R-:W-:Y:S01]  /*0890*/  IADD3.X R25, R29, UR4, RZ, P0, !PT ;  /* 0x000000041d197c10 */ /* 0x000fe200087fe4ff */
[----:B------:R-:W-:Y:S01]  /*08a0*/  IMAD.HI.U32 R13, R13, R4, RZ ;  /* 0x000000040d0d7227 */ /* 0x000fe200078e00ff */
[----:B------:R-:W-:Y:S01]  /*08b0*/  IADD3 R26, P1, R24, UR13, RZ ;  /* 0x0000000d181a7c10 */ /* 0x000fe2000ff3e0ff */
[----:B------:R-:W-:Y:S02]  /*08c0*/  LDGSTS.E.BYPASS.LTC128B.128 [R187+0x1800], desc[UR16][R28.64] ;  /* 0x018000001cbb7fae */ /* 0x000fe4000b901d50 */
[----:B--2---:R-:W-:Y:S01]  /*08d0*/  IMAD.MOV R21, RZ, RZ, -R13 ;  /* 0x000000ffff157224 */ /* 0x004fe200078e0a0d */
[----:B------:R-:W-:Y:S01]  /*08e0*/  IADD3.X R27, R25, UR4, RZ, P1, !PT ;  /* 0x00000004191b7c10 */ /* 0x000fe20008ffe4ff */
[----:B------:R2:W-:Y:S01]  /*08f0*/  LDGSTS.E.BYPASS.LTC128B.128 [R187+0x2000], desc[UR16][R24.64] ;  /* 0x0200000018bb7fae */ /* 0x0005e2000b901d50 */
[----:B------:R-:W-:-:S02]  /*0900*/  IMAD.SHL.U32 R117, R2, 0x40, RZ ;  /* 0x0000004002757824 */ /* 0x000fc400078e00ff */
[----:B------:R-:W-:Y:S01]  /*0910*/  IMAD R21, R14, R21, R4 ;  /* 0x000000150e157224 */ /* 0x000fe200078e0204 */
[----:B---3--:R-:W-:Y:S01]  /*0920*/  IADD3 R19, P0, R10, R15, RZ ;  /* 0x0000000f0a137210 */ /* 0x008fe20007f1e0ff */
[----:B------:R-:W3:Y:S01]  /*0930*/  @!P3 LDC.64 R4, c[0x0][0x2c8] ;  /* 0x0000b200ff04bb82 */ /* 0x000ee20000000a00 */
[----:B------:R-:W-:Y:S01]  /*0940*/  IADD3 R10, P2, R26, UR13, RZ ;  /* 0x0000000d1a0a7c10 */ /* 0x000fe2000ff5e0ff */
[----:B------:R-:W-:Y:S01]  /*0950*/  LDGSTS.E.BYPASS.LTC128B.128 [R187+0x2800], desc[UR16][R26.64] ;  /* 0x028000001abb7fae */ /* 0x000fe2000b901d50 */
[----:B------:R-:W-:Y:S01]  /*0960*/  ISETP.GT.U32.AND P1, PT, R14, R21, PT ;  /* 0x000000150e00720c */ /* 0x000fe20003f24070 */
[----:B------:R-:W-:Y:S01]  /*0970*/  IMAD.SHL.U32 R118, R3, 0x40, RZ ;  /* 0x0000004003767824 */ /* 0x000fe200078e00ff */
[----:B------:R-:W-:Y:S01]  /*0980*/  LOP3.LUT R117, R117, 0x1c0, RZ, 0xc0, !PT ;  /* 0x000001c075757812 */ /* 0x000fe200078ec0ff */
[----:B------:R-:W-:Y:S01]  /*0990*/  IMAD.IADD R204, R123, 0x1, -R204 ;  /* 0x000000017bcc7824 */ /* 0x000fe200078e0acc */
[----:B-1----:R-:W-:Y:S01]  /*09a0*/  LEA.HI.X.SX32 R17, R15, R11, 0x1, P0 ;  /* 0x0000000b0f117211 */ /* 0x002fe200000f0eff */
[----:B------:R-:W-:Y:S01]  /*09b0*/  IMAD R226, R120, 0x8, R121 ;  /* 0x0000000878e27824 */ /* 0x000fe200078e0279 */
[----:B------:R-:W-:Y:S01]  /*09c0*/  IADD3.X R11, R27, UR4, RZ, P2, !PT ;  /* 0x000000041b0b7c10 */ /* 0x000fe200097fe4ff */
[----:B------:R-:W-:Y:S01]  /*09d0*/  VIADD R200, R206, 0x9e3779b9 ;  /* 0x9e3779b9cec87836 */ /* 0x000fe20000000000 */
[----:B----4-:R-:W-:Y:S01]  /*09e0*/  @!P3 ISETP.NE.U32.AND P2, PT, R6, RZ, PT ;  /* 0x000000ff0600b20c */ /* 0x010fe20003f45070 */
[C---:B------:R-:W-:Y:S01]  /*09f0*/  IMAD R16, R17.reuse, UR8, RZ ;  /* 0x0000000811107c24 */ /* 0x040fe2000f8e02ff */
[----:B------:R-:W-:Y:S01]  /*0a00*/  LOP3.LUT R118, R118, 0xfffffe00, RZ, 0xc0, !PT ;  /* 0xfffffe0076767812 */ /* 0x000fe200078ec0ff */
[----:B------:R-:W-:Y:S01]  /*0a10*/  IMAD R6, R17, UR10, RZ ;  /* 0x0000000a11067c24 */ /* 0x000fe2000f8e02ff */
[----:B------:R-:W-:Y:S01]  /*0a20*/  @!P3 ISETP.NE.AND.EX P2, PT, R7, RZ, PT, P2 ;  /* 0x000000ff0700b20c */ /* 0x000fe20003f45320 */
[----:B------:R-:W-:Y:S01]  /*0a30*/  @!P1 IMAD.IADD R21, R21, 0x1, -R14 ;  /* 0x0000000115159824 */ /* 0x000fe200078e0a0e */
[----:B------:R-:W-:Y:S01]  /*0a40*/  LOP3.LUT R7, R125, R12, RZ, 0x3c, !PT ;  /* 0x0000000c7d077212 */ /* 0x000fe200078e3cff */
[----:B------:R-:W-:Y:S01]  /*0a50*/  @!P1 VIADD R13, R13, 0x1 ;  /* 0x000000010d0d9836 */ /* 0x000fe20000000000 */
[----:B------:R-:W-:Y:S01]  /*0a60*/  ISETP.NE.AND P1, PT, R12, RZ, PT ;  /* 0x000000ff0c00720c */ /* 0x000fe20003f25270 */
[----:B------:R-:W-:Y:S01]  /*0a70*/  IMAD R16, R19, UR9, R16 ;  /* 0x0000000913107c24 */ /* 0x000fe2000f8e0210 */
[----:B------:R-:W-:Y:S01]  /*0a80*/  ISETP.GE.U32.AND P4, PT, R21, R14, PT ;  /* 0x0000000e1500720c */ /* 0x000fe20003f86070 */
[----:B--2---:R-:W-:Y:S01]  /*0a90*/  IMAD.WIDE.U32 R24, R19, UR8, R22 ;  /* 0x0000000813187c25 */ /* 0x004fe2000f8e0016 */
[----:B---3--:R-:W-:Y:S01]  /*0aa0*/  @!P3 SEL R5, R5, RZ, P2 ;  /* 0x000000ff0505b207 */ /* 0x008fe20001000000 */
[----:B------:R1:W-:Y:S01]  /*0ab0*/  LDGSTS.E.BYPASS.LTC128B.128 [R187+0x3000], desc[UR16][R10.64] ;  /* 0x030000000abb7fae */ /* 0x0003e2000b901d50 */
[----:B------:R-:W-:Y:S01]  /*0ac0*/  ISETP.GE.AND P0, PT, R7, RZ, PT ;  /* 0x000000ff0700720c */ /* 0x000fe20003f06270 */
[----:B------:R-:W-:Y:S01]  /*0ad0*/  IMAD.IADD R25, R25, 0x1, R16 ;  /* 0x0000000119197824 */ /* 0x000fe200078e0210 */
[----:B------:R-:W-:Y:S01]  /*0ae0*/  @!P3 IADD3 R116, R5, R4, -R15 ;  /* 0x000000040574b210 */ /* 0x000fe20007ffe80f */
[----:B------:R-:W-:Y:S01]  /*0af0*/  IMAD R7, R9, UR6, RZ ;  /* 0x0000000609077c24 */ /* 0x000fe2000f8e02ff */
[----:B------:R-:W-:Y:S01]  /*0b00*/  ULDC.64 UR8, c[0x0][0x220] ;  /* 0x0000880000087ab9 */ /* 0x000fe20000000a00 */
[----:B------:R-:W-:Y:S01]  /*0b10*/  IMAD R6, R19, UR11, R6 ;  /* 0x0000000b13067c24 */ /* 0x000fe2000f8e0206 */
[----:B------:R-:W-:Y:S01]  /*0b20*/  SHF.R.S32.HI R137, RZ, 0x1f, R204 ;  /* 0x0000001fff897819 */ /* 0x000fe200000114cc */
[----:B------:R-:W-:-:S02]  /*0b30*/  VIADD R4, R116, 0x3f ;  /* 0x0000003f74047836 */ /* 0x000fc40000000000 */
[----:B------:R-:W-:Y:S02]  /*0b40*/  @P4 VIADD R13, R13, 0x1 ;  /* 0x000000010d0d4836 */ /* 0x000fe40000000000 */
[----:B------:R-:W-:Y:S01]  /*0b50*/  IMAD.WIDE.U32 R22, R19, UR10, R22 ;  /* 0x0000000a13167c25 */ /* 0x000fe2000f8e0016 */
[----:B------:R-:W-:-:S03]  /*0b60*/  SHF.R.S32.HI R5, RZ, 0x1f, R4 ;  /* 0x0000001fff057819 */ /* 0x000fc60000011404 */
[C---:B------:R-:W-:Y:S01]  /*0b70*/  IMAD R7, R124.reuse, UR7, R7 ;  /* 0x000000077c077c24 */ /* 0x040fe2000f8e0207 */
[----:B------:R-:W-:Y:S01]  /*0b80*/  LEA.HI R132, R5, R4, RZ, 0x6 ;  /* 0x0000000405847211 */ /* 0x000fe200078f30ff */
[C---:B------:R-:W-:Y:S01]  /*0b90*/  IMAD.WIDE.U32 R24, R124.reuse, UR6, R24 ;  /* 0x000000067c187c25 */ /* 0x040fe2000f8e0018 */
[----:B------:R-:W-:Y:S02]  /*0ba0*/  ULDC.64 UR6, c[0x0][0x238] ;  /* 0x00008e0000067ab9 */ /* 0x000fe40000000a00 */
[----:B------:R-:W-:Y:S01]  /*0bb0*/  SHF.R.S32.HI R132, RZ, 0x6, R132 ;  /* 0x00000006ff847819 */ /* 0x000fe20000011484 */
[----:B------:R-:W-:Y:S01]  /*0bc0*/  @!P0 IMAD.MOV R13, RZ, RZ, -R13 ;  /* 0x000000ffff0d8224 */ /* 0x000fe200078e0a0d */
[----:B------:R-:W-:Y:S01]  /*0bd0*/  @!P1 LOP3.LUT R13, RZ, R12, RZ, 0x33, !PT ;  /* 0x0000000cff0d9212 */ /* 0x000fe200078e33ff */
[----:B------:R-:W-:Y:S02]  /*0be0*/  IMAD.IADD R23, R23, 0x1, R6 ;  /* 0x0000000117177824 */ /* 0x000fe400078e0206 */
[----:B------:R-:W-:Y:S01]  /*0bf0*/  IMAD R9, R9, UR6, RZ ;  /* 0x0000000609097c24 */ /* 0x000fe2000f8e02ff */
[----:B------:R-:W-:Y:S01]  /*0c00*/  SHF.R.S32.HI R6, RZ, 0x1f, R13 ;  /* 0x0000001fff067819 */ /* 0x000fe2000001140d */
[----:B------:R-:W-:Y:S01]  /*0c10*/  IMAD.WIDE.U32 R14, R124, UR6, R22 ;  /* 0x000000067c0e7c25 */ /* 0x000fe2000f8e0016 */
[----:B-1----:R-:W-:-:S03]  /*0c20*/  IADD3 R10, P1, R10, UR13, RZ ;  /* 0x0000000d0a0a7c10 */ /* 0x002fc6000ff3e0ff */
[----:B------:R-:W-:Y:S01]  /*0c30*/  IMAD R188, R124, UR7, R9 ;  /* 0x000000077cbc7c24 */ /* 0x000fe2000f8e0209 */
[----:B------:R-:W-:Y:S01]  /*0c40*/  ULDC.64 UR6, c[0x0][0x260] ;  /* 0x0000980000067ab9 */ /* 0x000fe20000000a00 */
[----:B------:R-:W-:Y:S01]  /*0c50*/  IMAD.IADD R25, R25, 0x1, R7 ;  /* 0x0000000119197824 */ /* 0x000fe200078e0207 */
[----:B------:R-:W-:Y:S01]  /*0c60*/  IADD3.X R11, R11, UR4, RZ, P1, !PT ;  /* 0x000000040b0b7c10 */ /* 0x000fe20008ffe4ff */
[----:B------:R-:W-:Y:S01]  /*0c70*/  IMAD R4, R6, UR6, RZ ;  /* 0x0000000606047c24 */ /* 0x000fe2000f8e02ff */
[----:B------:R-:W-:Y:S01]  /*0c80*/  UIADD3 UR4, UR5, 0x4000, URZ ;  /* 0x0000400005047890 */ /* 0x000fe2000fffe03f */
[----:B------:R-:W-:Y:S02]  /*0c90*/  VIADD R7, R132, 0xffffffff ;  /* 0xffffffff84077836 */ /* 0x000fe40000000000 */
[C---:B------:R-:W-:Y:S01]  /*0ca0*/  IMAD.WIDE.U32 R190, R13.reuse, UR6, R24 ;  /* 0x000000060dbe7c25 */ /* 0x040fe2000f8e0018 */
[----:B------:R-:W-:Y:S03]  /*0cb0*/  LDGSTS.E.BYPASS.LTC128B.128 [R187+0x3800], desc[UR16][R10.64] ;  /* 0x038000000abb7fae */ /* 0x000fe6000b901d50 */
[----:B------:R-:W-:Y:S01]  /*0cc0*/  IMAD R203, R13, UR7, R4 ;  /* 0x000000070dcb7c24 */ /* 0x000fe2000f8e0204 */
[----:B------:R-:W-:Y:S01]  /*0cd0*/  SHF.R.S32.HI R4, RZ, 0x1f, R7 ;  /* 0x0000001fff047819 */ /* 0x000fe20000011407 */
[----:B------:R-:W-:Y:S01]  /*0ce0*/  IMAD R5, R7, UR12, RZ ;  /* 0x0000000c07057c24 */ /* 0x000fe2000f8e02ff */
[----:B------:R-:W-:Y:S01]  /*0cf0*/  ULDC.64 UR6, c[0x0][0x268] ;  /* 0x00009a0000067ab9 */ /* 0x000fe20000000a00 */
[----:B------:R-:W-:-:S02]  /*0d00*/  IMAD.IADD R189, R15, 0x1, R188 ;  /* 0x000000010fbd7824 */ /* 0x000fc400078e02bc */
[----:B------:R-:W-:Y:S02]  /*0d10*/  IMAD.IADD R203, R191, 0x1, R203 ;  /* 0x00000001bfcb7824 */ /* 0x000fe400078e02cb */
[----:B------:R-:W-:Y:S02]  /*0d20*/  IMAD.MOV.U32 R202, RZ, RZ, R190 ;  /* 0x000000ffffca7224 */ /* 0x000fe400078e00be */
[----:B------:R-:W-:Y:S02]  /*0d30*/  IMAD.MOV.U32 R188, RZ, RZ, R14 ;  /* 0x000000ffffbc7224 */ /* 0x000fe400078e000e */
[----:B------:R-:W-:Y:S02]  /*0d40*/  IMAD R6, R6, UR6, RZ ;  /* 0x0000000606067c24 */ /* 0x000fe4000f8e02ff */
[C---:B------:R-:W-:Y:S02]  /*0d50*/  IMAD R5, R4.reuse, UR18, R5 ;  /* 0x0000001204057c24 */ /* 0x040fe4000f8e0205 */
[----:B------:R-:W-:-:S02]  /*0d60*/  IMAD R4, R4, UR10, RZ ;  /* 0x0000000a04047c24 */ /* 0x000fc4000f8e02ff */
[----:B------:R-:W-:-:S04]  /*0d70*/  IMAD.WIDE.U32 R14, R7, UR18, R202 ;  /* 0x00000012070e7c25 */ /* 0x000fc8000f8e00ca */
[----:B------:R-:W-:-:S04]  /*0d80*/  IMAD.WIDE.U32 R188, R13, UR6, R188 ;  /* 0x000000060dbc7c25 */ /* 0x000fc8000f8e00bc */
[----:B------:R-:W-:Y:S01]  /*0d90*/  IMAD R13, R13, UR7, R6 ;  /* 0x000000070d0d7c24 */ /* 0x000fe2000f8e0206 */
[----:B------:R-:W-:Y:S01]  /*0da0*/  ULDC.64 UR6, c[0x0][0x218] ;  /* 0x0000860000067ab9 */ /* 0x000fe20000000a00 */
[----:B------:R-:W-:Y:S01]  /*0db0*/  IMAD R4, R7, UR11, R4 ;  /* 0x0000000b07047c24 */ /* 0x000fe2000f8e0204 */
[----:B------:R-:W-:Y:S01]  /*0dc0*/  LEA R16, P0, R14, UR6, 0x1 ;  /* 0x000000060e107c11 */ /* 0x000fe2000f8008ff */
[----:B------:R-:W-:Y:S02]  /*0dd0*/  IMAD.IADD R5, R15, 0x1, R5 ;  /* 0x000000010f057824 */ /* 0x000fe400078e0205 */
[----:B------:R-:W-:-:S03]  /*0de0*/  IMAD.WIDE.U32 R6, R7, UR10, RZ ;  /* 0x0000000a07067c25 */ /* 0x000fc6000f8e00ff */
[----:B------:R-:W-:Y:S01]  /*0df0*/  LEA.HI.X R17, R14, UR7, R5, 0x1, P0 ;  /* 0x000000070e117c11 */ /* 0x000fe200080f0c05 */
[----:B------:R-:W-:Y:S01]  /*0e00*/  IMAD.IADD R7, R7, 0x1, R4 ;  /* 0x0000000107077824 */ /* 0x000fe200078e0204 */
[----:B------:R-:W-:Y:S01]  /*0e10*/  LEA R4, P0, R6, R188, 0x6 ;  /* 0x000000bc06047211 */ /* 0x000fe200078030ff */
[----:B------:R-:W-:Y:S01]  /*0e20*/  IMAD.IADD R186, R189, 0x1, R13 ;  /* 0x00000001bdba7824 */ /* 0x000fe200078e020d */
[----:B------:R-:W-:Y:S01]  /*0e30*/  IADD3 R14, P1, R16, UR15, RZ ;  /* 0x0000000f100e7c10 */ /* 0x000fe2000ff3e0ff */
[----:B------:R-:W-:Y:S01]  /*0e40*/  LDGSTS.E.BYPASS.LTC128B.128 [R187+0x4000], desc[UR16][R16.64] ;  /* 0x0400000010bb7fae */ /* 0x000fe2000b901d50 */
[----:B------:R-:W-:Y:S02]  /*0e50*/  IMAD.SHL.U32 R5, R92, 0x40, RZ ;  /* 0x000000405c057824 */ /* 0x000fe400078e00ff */
[----:B------:R-:W-:Y:S01]  /*0e60*/  LEA.HI.X R7, R6, R186, R7, 0x6, P0 ;  /* 0x000000ba06077211 */ /* 0x000fe200000f3407 */
[----:B------:R-:W-:Y:S01]  /*0e70*/  VIADD R220, R226, 0x4 ;  /* 0x00000004e2dc7836 */ /* 0x000fe20000000000 */
[----:B------:R-:W-:-:S02]  /*0e80*/  IADD3.X R15, R17, UR14, RZ, P1, !PT ;  /* 0x0000000e110f7c10 */ /* 0x000fc40008ffe4ff */
[----:B------:R-:W-:Y:S02]  /*0e90*/  IADD3 R18, P0, R14, UR15, RZ ;  /* 0x0000000f0e127c10 */ /* 0x000fe4000ff1e0ff */
[----:B------:R-:W-:Y:S01]  /*0ea0*/  LOP3.LUT R5, R5, 0x1c0, RZ, 0xc0, !PT ;  /* 0x000001c005057812 */ /* 0x000fe200078ec0ff */
[----:B------:R1:W-:Y:S01]  /*0eb0*/  LDGSTS.E.BYPASS.LTC128B.128 [R187+0x4800], desc[UR16][R14.64] ;  /* 0x048000000ebb7fae */ /* 0x0003e2000b901d50 */
[----:B------:R-:W-:Y:S02]  /*0ec0*/  IADD3.X R19, R15, UR14, RZ, P0, !PT ;  /* 0x0000000e0f137c10 */ /* 0x000fe400087fe4ff */
[----:B------:R-:W-:Y:S02]  /*0ed0*/  IADD3 R12, P0, R18, UR15, RZ ;  /* 0x0000000f120c7c10 */ /* 0x000fe4000ff1e0ff */
[----:B------:R-:W-:Y:S01]  /*0ee0*/  LOP3.LUT R8, R5, 0x8, R8, 0xf8, !PT ;  /* 0x0000000805087812 */ /* 0x000fe200078ef808 */
[----:B------:R-:W-:Y:S01]  /*0ef0*/  LDGSTS.E.BYPASS.LTC128B.128 [R187+0x5000], desc[UR16][R18.64] ;  /* 0x0500000012bb7fae */ /* 0x000fe2000b901d50 */
[----:B------:R-:W-:-:S02]  /*0f00*/  IADD3.X R13, R19, UR14, RZ, P0, !PT ;  /* 0x0000000e130d7c10 */ /* 0x000fc400087fe4ff */
[C---:B------:R-:W-:Y:S02]  /*0f10*/  LEA R6, P0, R4.reuse, UR8, 0x1 ;  /* 0x0000000804067c11 */ /* 0x040fe4000f8008ff */
[----:B------:R-:W-:Y:S01]  /*0f20*/  SHF.R.U32.HI R5, RZ, 0x3, R5 ;  /* 0x00000003ff057819 */ /* 0x000fe20000011605 */
[----:B------:R2:W-:Y:S01]  /*0f30*/  LDGSTS.E.BYPASS.LTC128B.128 [R187+0x5800], desc[UR16][R12.64] ;  /* 0x058000000cbb7fae */ /* 0x0005e2000b901d50 */
[----:B------:R-:W-:Y:S01]  /*0f40*/  LEA.HI.X R7, R4, UR9, R7, 0x1, P0 ;  /* 0x0000000904077c11 */ /* 0x000fe200080f0c07 */
[----:B------:R-:W-:Y:S01]  /*0f50*/  IMAD.SHL.U32 R4, R0, 0x8, RZ ;  /* 0x0000000800047824 */ /* 0x000fe200078e00ff */
[----:B------:R-:W-:Y:S01]  /*0f60*/  LOP3.LUT R5, R8, R5, RZ, 0x3c, !PT ;  /* 0x0000000508057212 */ /* 0x000fe200078e3cff */
[----:B------:R-:W0:Y:S03]  /*0f70*/  LDGDEPBAR ;  /* 0x00000000000079af */ /* 0x000e260000000000 */
[----:B------:R-:W-:Y:S01]  /*0f80*/  LOP3.LUT R4, R117, 0x8, R4, 0xf8, !PT ;  /* 0x0000000875047812 */ /* 0x000fe200078ef804 */
[----:B------:R-:W-:Y:S01]  /*0f90*/  IMAD R0, R0, 0x200, R5 ;  /* 0x0000020000007824 */ /* 0x000fe200078e0205 */
[----:B------:R-:W-:-:S04]  /*0fa0*/  SHF.R.U32.HI R117, RZ, 0x3, R117 ;  /* 0x00000003ff757819 */ /* 0x000fc80000011675 */
[----:B------:R-:W-:Y:S01]  /*0fb0*/  LOP3.LUT R117, R4, R117, RZ, 0x3c, !PT ;  /* 0x0000007504757212 */ /* 0x000fe200078e3cff */
[----:B------:R-:W-:Y:S01]  /*0fc0*/  IMAD R4, R121, 0x400, R118 ;  /* 0x0000040079047824 */ /* 0x000fe200078e0276 */
[----:B-1----:R-:W-:Y:S02]  /*0fd0*/  IADD3 R14, P0, R6, UR20, RZ ;  /* 0x00000014060e7c10 */ /* 0x002fe4000ff1e0ff */
[----:B------:R-:W-:Y:S01]  /*0fe0*/  LEA R184, R0, UR4, 0x1 ;  /* 0x0000000400b87c11 */ /* 0x000fe2000f8e08ff */
[----:B------:R-:W-:Y:S01]  /*0ff0*/  IMAD.IADD R185, R4, 0x1, R117 ;  /* 0x0000000104b97824 */ /* 0x000fe200078e0275 */
[----:B------:R-:W-:Y:S01]  /*1000*/  IADD3 R20, P1, R14, UR20, RZ ;  /* 0x000000140e147c10 */ /* 0x000fe2000ff3e0ff */
[----:B------:R-:W-:Y:S01]  /*1010*/  ULDC UR4, c[0x0][0x270] ;  /* 0x00009c0000047ab9 */ /* 0x000fe20000000800 */
[----:B------:R-:W-:Y:S01]  /*1020*/  IADD3.X R15, R7, UR19, RZ, P0, !PT ;  /* 0x00000013070f7c10 */ /* 0x000fe200087fe4ff */
[----:B------:R-:W-:Y:S01]  /*1030*/  VIADD R180, R184, 0x40 ;  /* 0x00000040b8b47836 */ /* 0x000fe20000000000 */
[----:B------:R-:W-:Y:S01]  /*1040*/  IADD3 R22, P0, R20, UR20, RZ ;  /* 0x0000001414167c10 */ /* 0x000fe2000ff1e0ff */
[----:B------:R-:W-:Y:S01]  /*1050*/  IMAD R124, R124, UR4, R125 ;  /* 0x000000047c7c7c24 */ /* 0x000fe2000f8e027d */
[----:B------:R-:W-:-:S02]  /*1060*/  IADD3.X R21, R15, UR19, RZ, P1, !PT ;  /* 0x000000130f157c10 */ /* 0x000fc40008ffe4ff */
[----:B--2---:R-:W-:Y:S01]  /*1070*/  LEA R13, R0, UR5, 0x1 ;  /* 0x00000005000d7c11 */ /* 0x004fe2000f8e08ff */
[----:B------:R-:W-:-:S04]  /*1080*/  DEPBAR.LE SB0, 0x0 ;  /* 0x000080000000791a */ /* 0x000fc80000000000 */
[----:B------:R-:W-:Y:S01]  /*1090*/  BAR.SYNC.DEFER_BLOCKING 0x0 ;  /* 0x0000000000007b1d */ /* 0x000fe20000010000 */
[----:B------:R-:W-:Y:S01]  /*10a0*/  IADD3.X R23, R21, UR19, RZ, P0, !PT ;  /* 0x0000001315177c10 */ /* 0x000fe200087fe4ff */
[----:B------:R-:W-:Y:S01]  /*10b0*/  IMAD.MOV.U32 R12, RZ, RZ, 0x20 ;  /* 0x00000020ff0c7424 */ /* 0x000fe200078e00ff */
[----:B------:R-:W-:Y:S02]  /*10c0*/  LEA R185, R185, UR5, 0x1 ;  /* 0x00000005b9b97c11 */ /* 0x000fe4000f8e08ff */
[----:B------:R-:W-:Y:S02]  /*10d0*/  LOP3.LUT P0, RZ, R92, 0x2, RZ, 0xc0, !PT ;  /* 0x000000025cff7812 */ /* 0x000fe4000780c0ff */
[----:B------:R-:W-:Y:S02]  /*10e0*/  LOP3.LUT P1, RZ, R2, 0x2, RZ, 0xc0, !PT ;  /* 0x0000000202ff7812 */ /* 0x000fe4000782c0ff */
[C---:B------:R-:W-:Y:S02]  /*10f0*/  SEL R3, R12.reuse, 0xffffffe0, !P0 ;  /* 0xffffffe00c037807 */ /* 0x040fe40004000000 */
[----:B------:R-:W-:-:S02]  /*1100*/  SEL R0, R12, 0xffffffe0, !P1 ;  /* 0xffffffe00c007807 */ /* 0x000fc40004800000 */
[----:B------:R-:W-:Y:S01]  /*1110*/  LOP3.LUT P0, RZ, R92, 0x4, RZ, 0xc0, !PT ;  /* 0x000000045cff7812 */ /* 0x000fe2000780c0ff */
[----:B------:R-:W-:Y:S01]  /*1120*/  IMAD.IADD R182, R184, 0x1, R3 ;  /* 0x00000001b8b67824 */ /* 0x000fe200078e0203 */
[----:B------:R-:W-:Y:S01]  /*1130*/  LOP3.LUT P1, RZ, R2, 0x4, RZ, 0xc0, !PT ;  /* 0x0000000402ff7812 */ /* 0x000fe2000782c0ff */
[----:B------:R-:W-:Y:S02]  /*1140*/  IMAD.IADD R183, R185, 0x1, R0 ;  /* 0x00000001b9b77824 */ /* 0x000fe400078e0200 */
[----:B------:R-:W-:-:S05]  /*1150*/  IMAD.MOV.U32 R2, RZ, RZ, 0x40 ;  /* 0x00000040ff027424 */ /* 0x000fca00078e00ff */
[----:B------:R-:W-:Y:S01]  /*1160*/  SEL R2, R2, 0xffffffc0, !P1 ;  /* 0xffffffc002027807 */ /* 0x000fe20004800000 */
[----:B------:R-:W-:Y:S01]  /*1170*/  @!PT LDS RZ, [RZ] ;  /* 0x00000000fffff984 */ /* 0x000fe20000000800 */
[----:B------:R-:W-:Y:S01]  /*1180*/  @!PT LDS RZ, [RZ] ;  /* 0x00000000fffff984 */ /* 0x000fe20000000800 */
[----:B------:R-:W-:Y:S01]  /*1190*/  @!PT LDS RZ, [RZ] ;  /* 0x00000000fffff984 */ /* 0x000fe20000000800 */
[----:B------:R1:W-:Y:S02]  /*11a0*/  LDGSTS.E.BYPASS.LTC128B.128 [R187+0x6000], desc[UR16][R6.64] ;  /* 0x0600000006bb7fae */ /* 0x0003e4000b901d50 */
[----:B------:R-:W-:Y:S02]  /*11b0*/  @P0 VIADD R180, R184, 0xffffffc0 ;  /* 0xffffffc0b8b40836 */ /* 0x000fe40000000000 */
[----:B------:R-:W-:Y:S01]  /*11c0*/  LDGSTS.E.BYPASS.LTC128B.128 [R187+0x6800], desc[UR16][R14.64] ;  /* 0x068000000ebb7fae */ /* 0x000fe2000b901d50 */
[----:B------:R-:W-:Y:S02]  /*11d0*/  IMAD.IADD R181, R185, 0x1, R2 ;  /* 0x00000001b9b57824 */ /* 0x000fe400078e0202 */
[----:B------:R-:W-:Y:S01]  /*11e0*/  IMAD.IADD R139, R3, 0x1, R180 ;  /* 0x00000001038b7824 */ /* 0x000fe200078e02b4 */
[----:B------:R-:W-:Y:S01]  /*11f0*/  LDGSTS.E.BYPASS.LTC128B.128 [R187+0x7000], desc[UR16][R20.64] ;  /* 0x0700000014bb7fae */ /* 0x000fe2000b901d50 */
[----:B------:R-:W-:-:S02]  /*1200*/  IMAD.IADD R179, R0, 0x1, R181 ;  /* 0x0000000100b37824 */ /* 0x000fc400078e02b5 */
[----:B------:R-:W-:Y:S01]  /*1210*/  IMAD.SHL.U32 R3, R124, 0x20, RZ ;  /* 0x000000207c037824 */ /* 0x000fe200078e00ff */
[----:B------:R2:W-:Y:S04]  /*1220*/  LDGSTS.E.BYPASS.LTC128B.128 [R187+0x7800], desc[UR16][R22.64] ;  /* 0x0780000016bb7fae */ /* 0x0005e8000b901d50 */
[----:B------:R-:W-:Y:S01]  /*1230*/  LDSM.16.M88.4 R112, [R185] ;  /* 0x00000000b970783b */ /* 0x000fe20000000200 */
[----:B------:R-:W-:-:S03]  /*1240*/  IADD3 R228, P1, P0, R3, R122, R204 ;  /* 0x0000007a03e47210 */ /* 0x000fc6000783e0cc */
[----:B------:R-:W3:Y:S02]  /*1250*/  LDSM.16.M88.4 R40, [R13+0x4000] ;  /* 0x004000000d28783b */ /* 0x000ee40000000200 */
[----:B------:R-:W-:Y:S02]  /*1260*/  IMAD.WIDE.U32 R214, R228, -0x2daee0ad, RZ ;  /* 0xd2511f53e4d67825 */ /* 0x000fe400078e00ff */
[----:B------:R-:W4:Y:S04]  /*1270*/  LDSM.16.M88.4 R16, [R185+0x2000] ;  /* 0x00200000b910783b */ /* 0x000f280000000200 */
[----:B------:R-:W2:Y:S04]  /*1280*/  LDSM.16.M88.4 R60, [R13+0x4800] ;  /* 0x004800000d3c783b */ /* 0x000ea80000000200 */
[----:B------:R-:W2:Y:S04]  /*1290*/  LDSM.16.M88.4 R8, [R13+0x5000] ;  /* 0x005000000d08783b */ /* 0x000ea80000000200 */
[----:B-1----:R1:W1:Y:S04]  /*12a0*/  LDSM.16.M88.4 R4, [R13+0x5800] ;  /* 0x005800000d04783b */ /* 0x0022680000000200 */
[----:B------:R-:W-:Y:S04]  /*12b0*/  LDSM.16.M88.4 R84, [R182] ;  /* 0x00000000b654783b */ /* 0x000fe80000000200 */
[----:B------:R-:W1:Y:S04]  /*12c0*/  LDSM.16.M88.4 R68, [R183] ;  /* 0x00000000b744783b */ /* 0x000e680000000200 */
[----:B------:R-:W1:Y:S04]  /*12d0*/  LDSM.16.M88.4 R88, [R183+0x2000] ;  /* 0x00200000b758783b */ /* 0x000e680000000200 */
[----:B------:R-:W1:Y:S04]  /*12e0*/  LDSM.16.M88.4 R80, [R182+0x800] ;  /* 0x00080000b650783b */ /* 0x000e680000000200 */
[----:B------:R-:W1:Y:S04]  /*12f0*/  LDSM.16.M88.4 R76, [R182+0x1000] ;  /* 0x00100000b64c783b */ /* 0x000e680000000200 */
[----:B------:R-:W1:Y:S01]  /*1300*/  LDSM.16.M88.4 R72, [R182+0x1800] ;  /* 0x00180000b648783b */ /* 0x000e620000000200 */
[-C--:B---3--:R-:W-:Y:S03]  /*1310*/  HMMA.16816.F32.BF16 R48, R112, R40.reuse, RZ ;  /* 0x000000287030723c */ /* 0x088fe600000418ff */
[----:B------:R-:W-:Y:S03]  /*1320*/  LDSM.16.M88.4 R108, [R180] ;  /* 0x00000000b46c783b */ /* 0x000fe60000000200 */
[C---:B----4-:R-:W-:Y:S01]  /*1330*/  HMMA.16816.F32.BF16 R56, R16.reuse, R40, RZ ;  /* 0x000000281038723c */ /* 0x050fe200000418ff */
[----:B------:R-:W-:Y:S04]  /*1340*/  LDSM.16.M88.4 R104, [R180+0x800] ;  /* 0x00080000b468783b */ /* 0x000fe80000000200 */
[----:B------:R-:W-:Y:S01]  /*1350*/  LDSM.16.M88.4 R92, [R181+0x2000] ;  /* 0x00200000b55c783b */ /* 0x000fe20000000200 */
[-C--:B------:R-:W-:Y:S03]  /*1360*/  HMMA.16816.F32.BF16 R44, R16, R42.reuse, RZ ;  /* 0x0000002a102c723c */ /* 0x080fe600000418ff */
[----:B------:R-:W-:Y:S03]  /*1370*/  LDSM.16.M88.4 R100, [R180+0x1000] ;  /* 0x00100000b464783b */ /* 0x000fe60000000200 */
[----:B------:R-:W-:Y:S01]  /*1380*/  HMMA.16816.F32.BF16 R40, R112, R42, RZ ;  /* 0x0000002a7028723c */ /* 0x000fe200000418ff */
[----:B------:R-:W-:Y:S04]  /*1390*/  LDSM.16.M88.4 R96, [R180+0x1800] ;  /* 0x00180000b460783b */ /* 0x000fe80000000200 */
[----:B------:R-:W0:Y:S01]  /*13a0*/  LDGDEPBAR ;  /* 0x00000000000079af */ /* 0x000e220000000000 */
[C---:B--2---:R-:W-:Y:S06]  /*13b0*/  HMMA.16816.F32.BF16 R20, R16.reuse, R60, RZ ;  /* 0x0000003c1014723c */ /* 0x044fec00000418ff */
[C---:B------:R-:W-:Y:S06]  /*13c0*/  HMMA.16816.F32.BF16 R28, R16.reuse, R8, RZ ;  /* 0x00000008101c723c */ /* 0x040fec00000418ff */
[C---:B-1----:R-:W-:Y:S06]  /*13d0*/  HMMA.16816.F32.BF16 R12, R16.reuse, R62, RZ ;  /* 0x0000003e100c723c */ /* 0x042fec00000418ff */
[----:B------:R-:W-:Y:S06]  /*13e0*/  HMMA.16816.F32.BF16 R24, R16, R10, RZ ;  /* 0x0000000a1018723c */ /* 0x000fec00000418ff */
[C---:B------:R-:W-:Y:S06]  /*13f0*/  HMMA.16816.F32.BF16 R64, R112.reuse, R60, RZ ;  /* 0x0000003c7040723c */ /* 0x040fec00000418ff */
[----:B------:R-:W-:Y:S06]  /*1400*/  HMMA.16816.F32.BF16 R52, R112, R8, RZ ;  /* 0x000000087034723c */ /* 0x000fec00000418ff */
[----:B------:R-:W-:Y:S06]  /*1410*/  HMMA.16816.F32.BF16 R36, R16, R4, RZ ;  /* 0x000000041024723c */ /* 0x000fec00000418ff */
[C---:B------:R-:W-:Y:S06]  /*1420*/  HMMA.16816.F32.BF16 R60, R112.reuse, R62, RZ ;  /* 0x0000003e703c723c */ /* 0x040fec00000418ff */
[C---:B------:R-:W-:Y:S06]  /*1430*/  HMMA.16816.F32.BF16 R8, R112.reuse, R10, RZ ;  /* 0x0000000a7008723c */ /* 0x040fec00000418ff */
[----:B------:R-:W-:Y:S06]  /*1440*/  HMMA.16816.F32.BF16 R32, R112, R4, RZ ;  /* 0x000000047020723c */ /* 0x000fec00000418ff */
[-C--:B------:R-:W-:Y:S06]  /*1450*/  HMMA.16816.F32.BF16 R16, R16, R6.reuse, RZ ;  /* 0x000000061010723c */ /* 0x080fec00000418ff */
[----:B------:R-:W-:Y:S01]  /*1460*/  HMMA.16816.F32.BF16 R112, R112, R6, RZ ;  /* 0x000000067070723c */ /* 0x000fe200000418ff */
[----:B------:R-:W1:Y:S05]  /*1470*/  LDSM.16.M88.4 R4, [R181] ;  /* 0x00000000b504783b */ /* 0x000e6a0000000200 */
[C---:B------:R-:W-:Y:S06]  /*1480*/  HMMA.16816.F32.BF16 R48, R68.reuse, R84, R48 ;  /* 0x000000544430723c */ /* 0x040fec0000041830 */
[----:B------:R-:W-:Y:S06]  /*1490*/  HMMA.16816.F32.BF16 R40, R68, R86, R40 ;  /* 0x000000564428723c */ /* 0x000fec0000041828 */
[C---:B------:R-:W-:Y:S06]  /*14a0*/  HMMA.16816.F32.BF16 R56, R88.reuse, R84, R56 ;  /* 0x000000545838723c */ /* 0x040fec0000041838 */
[C---:B------:R-:W-:Y:S06]  /*14b0*/  HMMA.16816.F32.BF16 R20, R88.reuse, R80, R20 ;  /* 0x000000505814723c */ /* 0x040fec0000041814 */
[C---:B------:R-:W-:Y:S06]  /*14c0*/  HMMA.16816.F32.BF16 R28, R88.reuse, R76, R28 ;  /* 0x0000004c581c723c */ /* 0x040fec000004181c */
[C---:B------:R-:W-:Y:S06]  /*14d0*/  HMMA.16816.F32.BF16 R36, R88.reuse, R72, R36 ;  /* 0x000000485824723c */ /* 0x040fec0000041824 */
[C---:B------:R-:W-:Y:S01]  /*14e0*/  HMMA.16816.F32.BF16 R44, R88.reuse, R86, R44 ;  /* 0x00000056582c723c */ /* 0x040fe2000004182c */
[----:B------:R-:W-:Y:S05]  /*14f0*/  LDSM.16.M88.4 R84, [R139] ;  /* 0x000000008b54783b */ /* 0x000fea0000000200 */
[C---:B------:R-:W-:Y:S06]  /*1500*/  HMMA.16816.F32.BF16 R12, R88.reuse, R82, R12 ;  /* 0x00000052580c723c */ /* 0x040fec000004180c */
[C---:B------:R-:W-:Y:S06]  /*1510*/  HMMA.16816.F32.BF16 R24, R88.reuse, R78, R24 ;  /* 0x0000004e5818723c */ /* 0x040fec0000041818 */
[----:B------:R-:W-:Y:S01]  /*1520*/  HMMA.16816.F32.BF16 R16, R88, R74, R16 ;  /* 0x0000004a5810723c */ /* 0x000fe20000041810 */
[----:B------:R-:W2:Y:S05]  /*1530*/  LDSM.16.M88.4 R88, [R179] ;  /* 0x00000000b358783b */ /* 0x000eaa0000000200 */
[C---:B------:R-:W-:Y:S06]  /*1540*/  HMMA.16816.F32.BF16 R64, R68.reuse, R80, R64 ;  /* 0x000000504440723c */ /* 0x040fec0000041840 */
[----:B------:R-:W-:Y:S01]  /*1550*/  HMMA.16816.F32.BF16 R60, R68, R82, R60 ;  /* 0x00000052443c723c */ /* 0x000fe2000004183c */
[----:B------:R-:W3:Y:S05]  /*1560*/  LDSM.16.M88.4 R80, [R139+0x800] ;  /* 0x000800008b50783b */ /* 0x000eea0000000200 */
[----:B-1----:R-:W-:Y:S06]  /*1570*/  HMMA.16816.F32.BF16 R48, R4, R108, R48 ;  /* 0x0000006c0430723c */ /* 0x002fec0000041830 */
[----:B------:R-:W-:Y:S06]  /*1580*/  HMMA.16816.F32.BF16 R52, R68, R76, R52 ;  /* 0x0000004c4434723c */ /* 0x000fec0000041834 */
[----:B------:R-:W-:Y:S06]  /*1590*/  HMMA.16816.F32.BF16 R40, R4, R110, R40 ;  /* 0x0000006e0428723c */ /* 0x000fec0000041828 */
[C---:B------:R-:W-:Y:S06]  /*15a0*/  HMMA.16816.F32.BF16 R32, R68.reuse, R72, R32 ;  /* 0x000000484420723c */ /* 0x040fec0000041820 */
[C---:B------:R-:W-:Y:S01]  /*15b0*/  HMMA.16816.F32.BF16 R8, R68.reuse, R78, R8 ;  /* 0x0000004e4408723c */ /* 0x040fe20000041808 */
[----:B------:R-:W-:Y:S05]  /*15c0*/  LDSM.16.M88.4 R76, [R139+0x1000] ;  /* 0x001000008b4c783b */ /* 0x000fea0000000200 */
[----:B------:R-:W-:Y:S01]  /*15d0*/  HMMA.16816.F32.BF16 R112, R68, R74, R112 ;  /* 0x0000004a4470723c */ /* 0x000fe20000041870 */
[----:B------:R-:W1:Y:S04]  /*15e0*/  LDSM.16.M88.4 R68, [R179+0x2000] ;  /* 0x00200000b344783b */ /* 0x000e680000000200 */
[----:B------:R-:W4:Y:S01]  /*15f0*/  LDSM.16.M88.4 R72, [R139+0x1800] ;  /* 0x001800008b48783b */ /* 0x000f220000000200 */
[----:B------:R-:W-:Y:S01]  /*1600*/  HMMA.16816.F32.BF16 R64, R4, R104, R64 ;  /* 0x000000680440723c */ /* 0x000fe20000041840 */
[----:B------:R-:W-:-:S05]  /*1610*/  DEPBAR.LE SB0, 0x0 ;  /* 0x000080000000791a */ /* 0x000fca0000000000 */
[----:B------:R-:W-:Y:S06]  /*1620*/  HMMA.16816.F32.BF16 R60, R4, R106, R60 ;  /* 0x0000006a043c723c */ /* 0x000fec000004183c */
[----:B------:R-:W-:Y:S06]  /*1630*/  HMMA.16816.F32.BF16 R20, R92, R104, R20 ;  /* 0x000000685c14723c */ /* 0x000fec0000041814 */
[----:B--2---:R-:W-:Y:S06]  /*1640*/  HMMA.16816.F32.BF16 R48, R88, R84, R48 ;  /* 0x000000545830723c */ /* 0x004fec0000041830 */
[----:B------:R-:W-:Y:S06]  /*1650*/  HMMA.16816.F32.BF16 R52, R4, R100, R52 ;  /* 0x000000640434723c */ /* 0x000fec0000041834 */
[----:B------:R-:W-:Y:S06]  /*1660*/  HMMA.16816.F32.BF16 R40, R88, R86, R40 ;  /* 0x000000565828723c */ /* 0x000fec0000041828 */
[----:B------:R-:W-:Y:S06]  /*1670*/  HMMA.16816.F32.BF16 R8, R4, R102, R8 ;  /* 0x000000660408723c */ /* 0x000fec0000041808 */
[----:B---3--:R-:W-:Y:S06]  /*1680*/  HMMA.16816.F32.BF16 R64, R88, R80, R64 ;  /* 0x000000505840723c */ /* 0x008fec0000041840 */
[----:B------:R-:W-:Y:S06]  /*1690*/  HMMA.16816.F32.BF16 R12, R92, R106, R12 ;  /* 0x0000006a5c0c723c */ /* 0x000fec000004180c */
[----:B------:R-:W-:Y:S06]  /*16a0*/  HMMA.16816.F32.BF16 R32, R4, R96, R32 ;  /* 0x000000600420723c */ /* 0x000fec0000041820 */
[----:B------:R-:W-:Y:S06]  /*16b0*/  HMMA.16816.F32.BF16 R60, R88, R82, R60 ;  /* 0x00000052583c723c */ /* 0x000fec000004183c */
[C---:B------:R-:W-:Y:S06]  /*16c0*/  HMMA.16816.F32.BF16 R44, R92.reuse, R110, R44 ;  /* 0x0000006e5c2c723c */ /* 0x040fec000004182c */
[----:B------:R-:W-:Y:S06]  /*16d0*/  HMMA.16816.F32.BF16 R28, R92, R100, R28 ;  /* 0x000000645c1c723c */ /* 0x000fec000004181c */
[----:B-1----:R-:W-:Y:S06]  /*16e0*/  HMMA.16816.F32.BF16 R20, R68, R80, R20 ;  /* 0x000000504414723c */ /* 0x002fec0000041814 */
[----:B------:R-:W-:Y:S01]  /*16f0*/  HMMA.16816.F32.BF16 R24, R92, R102, R24 ;  /* 0x000000665c18723c */ /* 0x000fe20000041818 */
[----:B------:R-:W-:-:S04]  /*1700*/  FMNMX.FTZ R81, R48, R49, !PT ;  /* 0x0000003130517209 */ /* 0x000fc80007810000 */
[----:B------:R-:W-:Y:S01]  /*1710*/  FMNMX.FTZ R80, R40, R81, !PT ;  /* 0x0000005128507209 */ /* 0x000fe20007810000 */
[----:B------:R-:W-:Y:S03]  /*1720*/  HMMA.16816.F32.BF16 R4, R4, R98, R112 ;  /* 0x000000620404723c */ /* 0x000fe60000041870 */
[----:B------:R-:W-:-:S03]  /*1730*/  FMNMX.FTZ R81, R41, R80, !PT ;  /* 0x0000005029517209 */ /* 0x000fc60007810000 */
[----:B------:R-:W-:Y:S01]  /*1740*/  HMMA.16816.F32.BF16 R52, R88, R76, R52 ;  /* 0x0000004c5834723c */ /* 0x000fe20000041834 */
[----:B------:R-:W-:-:S05]  /*1750*/  FMNMX.FTZ R80, R64, R81, !PT ;  /* 0x0000005140507209 */ /* 0x000fca0007810000 */
[----:B------:R-:W-:Y:S06]  /*1760*/  HMMA.16816.F32.BF16 R56, R92, R108, R56 ;  /* 0x0000006c5c38723c */ /* 0x000fec0000041838 */
[----:B------:R-:W-:Y:S06]  /*1770*/  HMMA.16816.F32.BF16 R8, R88, R78, R8 ;  /* 0x0000004e5808723c */ /* 0x000fec0000041808 */
[----:B------:R-:W-:Y:S06]  /*1780*/  HMMA.16816.F32.BF16 R12, R68, R82, R12 ;  /* 0x00000052440c723c */ /* 0x000fec000004180c */
[----:B------:R-:W-:Y:S01]  /*1790*/  HMMA.16816.F32.BF16 R36, R92, R96, R36 ;  /* 0x000000605c24723c */ /* 0x000fe20000041824 */
[----:B------:R-:W-:-:S02]  /*17a0*/  SHF.R.S32.HI R82, RZ, 0x1f, R3 ;  /* 0x0000001fff527819 */ /* 0x000fc40000011403 */
[----:B------:R-:W-:Y:S02]  /*17b0*/  FMNMX.FTZ R3, R65, R80, !PT ;  /* 0x0000005041037209 */ /* 0x000fe40007810000 */
[----:B------:R-:W-:Y:S01]  /*17c0*/  IADD3.X R137, R82, R119, R137, P1, P0 ;  /* 0x0000007752897210 */ /* 0x000fe20000fe0489 */
[----:B----4-:R-:W-:Y:S01]  /*17d0*/  HMMA.16816.F32.BF16 R32, R88, R72, R32 ;  /* 0x000000485820723c */ /* 0x010fe20000041820 */
[----:B------:R-:W-:Y:S02]  /*17e0*/  FMNMX.FTZ R80, R60, R3, !PT ;  /* 0x000000033c507209 */ /* 0x000fe40007810000 */
[----:B------:R-:W-:Y:S02]  /*17f0*/  LOP3.LUT R137, R137, R206, RZ, 0x3c, !PT ;  /* 0x000000ce89897212 */ /* 0x000fe400078e3cff */
[----:B------:R-:W-:Y:S01]  /*1800*/  FMNMX.FTZ R3, R61, R80, !PT ;  /* 0x000000503d037209 */ /* 0x000fe20007810000 */
[----:B------:R-:W-:Y:S01]  /*1810*/  HMMA.16816.F32.BF16 R44, R68, R86, R44 ;  /* 0x00000056442c723c */ /* 0x000fe2000004182c */
[----:B------:R-:W-:-:S05]  /*1820*/  ISETP.GE.AND P0, PT, R116, 0x41, PT ;  /* 0x000000417400780c */ /* 0x000fca0003f06270 */
[----:B------:R-:W-:Y:S01]  /*1830*/  HMMA.16816.F32.BF16 R28, R68, R76, R28 ;  /* 0x0000004c441c723c */ /* 0x000fe2000004181c */
[----:B------:R-:W-:-:S05]  /*1840*/  IMAD.WIDE.U32 R86, R226, -0x326172a9, RZ ;  /* 0xcd9e8d57e2567825 */ /* 0x000fca00078e00ff */
[----:B------:R-:W-:Y:S01]  /*1850*/  HMMA.16816.F32.BF16 R16, R92, R98, R16 ;  /* 0x000000625c10723c */ /* 0x000fe20000041810 */
[----:B------:R-:W-:Y:S01]  /*1860*/  IMAD.WIDE.U32 R76, R220, -0x326172a9, RZ ;  /* 0xcd9e8d57dc4c7825 */ /* 0x000fe200078e00ff */
[----:B------:R-:W-:-:S04]  /*1870*/  LOP3.LUT R82, R87, R137, RZ, 0x3c, !PT ;  /* 0x0000008957527212 */ /* 0x000fc800078e3cff */
[----:B------:R-:W-:Y:S01]  /*1880*/  HMMA.16816.F32.BF16 R24, R68, R78, R24 ;  /* 0x0000004e4418723c */ /* 0x000fe20000041818 */
[----:B------:R-:W-:Y:S01]  /*1890*/  LOP3.LUT R80, R77, R137, RZ, 0x3c, !PT ;  /* 0x000000894d507212 */ /* 0x000fe200078e3cff */
[----:B------:R-:W-:-:S04]  /*18a0*/  IMAD.WIDE.U32 R82, R82, -0x2daee0ad, RZ ;  /* 0xd2511f5352527825 */ /* 0x000fc800078e00ff */
[----:B------:R-:W-:Y:S01]  /*18b0*/  HMMA.16816.F32.BF16 R4, R88, R74, R4 ;  /* 0x0000004a5804723c */ /* 0x000fe20000041804 */
[----:B------:R-:W-:Y:S01]  /*18c0*/  FMNMX.FTZ R78, R52, R3, !PT ;  /* 0x00000003344e7209 */ /* 0x000fe20007810000 */
[----:B------:R-:W-:Y:S01]  /*18d0*/  IMAD.WIDE.U32 R80, R80, -0x2daee0ad, RZ ;  /* 0xd2511f5350507825 */ /* 0x000fe200078e00ff */
[----:B------:R-:W-:Y:S02]  /*18e0*/  LEA R79, R132, 0xfffffffe, 0x1 ;  /* 0xfffffffe844f7811 */ /* 0x000fe400078e08ff */
[----:B------:R-:W-:Y:S01]  /*18f0*/  LOP3.LUT R174, R83, R214, R141, 0x96, !PT ;  /* 0x000000d653ae7212 */ /* 0x000fe200078e968d */
[----:B------:R-:W-:Y:S02]  /*1900*/  HMMA.16816.F32.BF16 R56, R68, R84, R56 ;  /* 0x000000544438723c */ /* 0x000fe40000041838 */
[----:B------:R-:W-:-:S04]  /*1910*/  VIADD R3, R79, 0x1 ;  /* 0x000000014f037836 */ /* 0x000fc80000000000 */
[C---:B------:R-:W-:Y:S01]  /*1920*/  HMMA.16816.F32.BF16 R36, R68.reuse, R72, R36 ;  /* 0x000000484424723c */ /* 0x040fe20000041824 */
[----:B------:R-:W-:Y:S02]  /*1930*/  FMNMX.FTZ R85, R53, R78, !PT ;  /* 0x0000004e35557209 */ /* 0x000fe40007810000 */
[----:B------:R-:W-:Y:S02]  /*1940*/  LOP3.LUT R78, R81, R214, R141, 0x96, !PT ;  /* 0x000000d6514e7212 */ /* 0x000fe400078e968d */
[----:B------:R-:W-:Y:S01]  /*1950*/  FMNMX.FTZ R88, R8, R85, !PT ;  /* 0x0000005508587209 */ /* 0x000fe20007810000 */
[----:B------:R-:W-:Y:S01]  /*1960*/  HMMA.16816.F32.BF16 R16, R68, R74, R16 ;  /* 0x0000004a4410723c */ /* 0x000fe20000041810 */
[--C-:B------:R-:W-:Y:S02]  /*1970*/  LOP3.LUT R214, R215, R3, R207.reuse, 0x96, !PT ;  /* 0x00000003d7d67212 */ /* 0x100fe400078e96cf */
[----:B------:R-:W-:Y:S02]  /*1980*/  FMNMX.FTZ R3, R9, R88, !PT ;  /* 0x0000005809037209 */ /* 0x000fe40007810000 */
[----:B------:R-:W-:Y:S01]  /*1990*/  LOP3.LUT R84, R215, R79, R207, 0x96, !PT ;  /* 0x0000004fd7547212 */ /* 0x000fe200078e96cf */
[----:B------:R-:W-:Y:S01]  /*19a0*/  IMAD.WIDE.U32 R214, R214, -0x326172a9, RZ ;  /* 0xcd9e8d57d6d67825 */ /* 0x000fe200078e00ff */
[----:B------:R-:W-:-:S02]  /*19b0*/  FMNMX.FTZ R72, R32, R3, !PT ;  /* 0x0000000320487209 */ /* 0x000fc40007810000 */
[----:B------:R-:W-:Y:S01]  /*19c0*/  LOP3.LUT R3, R117, R118, RZ, 0xfc, !PT ;  /* 0x0000007675037212 */ /* 0x000fe200078efcff */
[----:B------:R-:W-:Y:S01]  /*19d0*/  IMAD.WIDE.U32 R84, R84, -0x326172a9, RZ ;  /* 0xcd9e8d5754547825 */ /* 0x000fe200078e00ff */
[----:B------:R-:W-:Y:S02]  /*19e0*/  FMNMX.FTZ R79, R33, R72, !PT ;  /* 0x00000048214f7209 */ /* 0x000fe40007810000 */
[-CC-:B------:R-:W-:Y:S02]  /*19f0*/  LOP3.LUT R72, R215, R86.reuse, R200.reuse, 0x96, !PT ;  /* 0x00000056d7487212 */ /* 0x180fe400078e96c8 */
[----:B------:R-:W-:Y:S02]  /*1a00*/  FMNMX.FTZ R68, R4, R79, !PT ;  /* 0x0000004f04447209 */ /* 0x000fe40007810000 */
[----:B------:R-:W-:Y:S02]  /*1a10*/  LOP3.LUT R73, R85, R86, R200, 0x96, !PT ;  /* 0x0000005655497212 */ /* 0x000fe400078e96c8 */
[----:B------:R-:W-:-:S02]  /*1a20*/  FMNMX.FTZ R75, R56, R57, !PT ;  /* 0x00000039384b7209 */ /* 0x000fc40007810000 */
[----:B------:R-:W-:Y:S01]  /*1a30*/  FMNMX.FTZ R71, R5, R68, !PT ;  /* 0x0000004405477209 */ /* 0x000fe20007810000 */
[----:B------:R-:W-:Y:S06]  /*1a40*/  BAR.SYNC.DEFER_BLOCKING 0x0 ;  /* 0x0000000000007b1d */ /* 0x000fec0000010000 */
[----:B------:R-:W-:Y:S05]  /*1a50*/  @!P0 BRA `(.L_x_1458) ;  /* 0x0000000000588947 */ /* 0x000fea0003800000 */
[----:B------:R-:W-:-:S04]  /*1a60*/  VIADD R79, R132, 0xfffffffe ;  /* 0xfffffffe844f7836 */ /* 0x000fc80000000000 */
[C---:B------:R-:W-:Y:S01]  /*1a70*/  IMAD R68, R79.reuse, UR12, RZ ;  /* 0x0000000c4f447c24 */ /* 0x040fe2000f8e02ff */
[----:B------:R-:W-:Y:S01]  /*1a80*/  SHF.R.S32.HI R69, RZ, 0x1f, R79 ;  /* 0x0000001fff457819 */ /* 0x000fe2000001144f */
        /* <DEDUP_REMOVED lines=18> */
[----:B------:R-:W0:Y:S02]  /*1bb0*/  LDGDEPBAR ;  /* 0x00000000000079af */ /* 0x000e240000000000 */
.L_x_1458:
[----:B-1----:R-:W-:Y:S01]  /*1bc0*/  FMNMX.FTZ R68, R44, R75, !PT ;  /* 0x0000004b2c447209 */ /* 0x002fe20007810000 */
[----:B------:R-:W1:Y:S01]  /*1bd0*/  SHFL.BFLY PT, R70, R71, 0x2, 0x1f ;  /* 0x0c401f0047467f89 */ /* 0x000e6200000e0000 */
[----:B------:R-:W-:Y:S01]  /*1be0*/  VIADD R199, R206, 0x3c6ef372 ;  /* 0x3c6ef372cec77836 */ /* 0x000fe20000000000 */
[--C-:B------:R-:W-:Y:S01]  /*1bf0*/  LOP3.LUT R75, R85, R76, R200.reuse, 0x96, !PT ;  /* 0x0000004c554b7212 */ /* 0x100fe200078e96c8 */
[----:B------:R-:W-:Y:S01]  /*1c00*/  IMAD.WIDE.U32 R174, R174, -0x326172a9, RZ ;  /* 0xcd9e8d57aeae7825 */ /* 0x000fe200078e00ff */
[----:B------:R-:W-:Y:S01]  /*1c10*/  FMNMX.FTZ R77, R45, R68, !PT ;  /* 0x000000442d4d7209 */ /* 0x000fe20007810000 */
[----:B------:R-:W-:Y:S01]  /*1c20*/  ULDC UR4, c[0x0][0x2ec] ;  /* 0x0000bb0000047ab9 */ /* 0x000fe20000000800 */
[----:B------:R-:W-:Y:S01]  /*1c30*/  LOP3.LUT R69, R215, R76, R200, 0x96, !PT ;  /* 0x0000004cd7457212 */ /* 0x000fe200078e96c8 */
[----:B------:R-:W-:Y:S01]  /*1c40*/  IMAD.WIDE.U32 R78, R78, -0x326172a9, RZ ;  /* 0xcd9e8d574e4e7825 */ /* 0x000fe200078e00ff */
[----:B------:R-:W-:Y:S01]  /*1c50*/  FMNMX.FTZ R68, R20, R77, !PT ;  /* 0x0000004d14447209 */ /* 0x000fe20007810000 */
[----:B------:R-:W2:Y:S01]  /*1c60*/  LDC.U8 R208, c[0x0][0x388] ;  /* 0x0000e200ffd07b82 */ /* 0x000ea20000000000 */
[----:B------:R-:W-:Y:S01]  /*1c70*/  LOP3.LUT R76, R175, R84, R199, 0x96, !PT ;  /* 0x00000054af4c7212 */ /* 0x000fe200078e96c7 */
[----:B------:R-:W-:Y:S01]  /*1c80*/  IMAD.WIDE.U32 R216, R73, -0x2daee0ad, RZ ;  /* 0xd2511f5349d87825 */ /* 0x000fe200078e00ff */
[----:B------:R-:W-:-:S02]  /*1c90*/  FMNMX.FTZ R81, R21, R68, !PT ;  /* 0x0000004415517209 */ /* 0x000fc40007810000 */
[--C-:B------:R-:W-:Y:S01]  /*1ca0*/  LOP3.LUT R74, R79, R84, R199.reuse, 0x96, !PT ;  /* 0x000000544f4a7212 */ /* 0x100fe200078e96c7 */
[----:B------:R-:W-:Y:S01]  /*1cb0*/  IMAD.WIDE.U32 R170, R72, -0x2daee0ad, RZ ;  /* 0xd2511f5348aa7825 */ /* 0x000fe200078e00ff */
[----:B------:R-:W-:Y:S02]  /*1cc0*/  FMNMX.FTZ R84, R12, R81, !PT ;  /* 0x000000510c547209 */ /* 0x000fe40007810000 */
[--C-:B------:R-:W-:Y:S01]  /*1cd0*/  LOP3.LUT R212, R175, R214, R199.reuse, 0x96, !PT ;  /* 0x000000d6afd47212 */ /* 0x100fe200078e96c7 */
[----:B------:R-:W-:Y:S01]  /*1ce0*/  VIADD R196, R207, 0x32370b8f ;  /* 0x32370b8fcfc47836 */ /* 0x000fe20000000000 */
[----:B------:R-:W-:Y:S01]  /*1cf0*/  FMNMX.FTZ R73, R13, R84, !PT ;  /* 0x000000540d497209 */ /* 0x000fe20007810000 */
[----:B------:R-:W-:Y:S01]  /*1d00*/  IMAD.WIDE.U32 R76, R76, -0x2daee0ad, RZ ;  /* 0xd2511f534c4c7825 */ /* 0x000fe200078e00ff */
[----:B------:R-:W-:Y:S02]  /*1d10*/  LOP3.LUT R214, R79, R214, R199, 0x96, !PT ;  /* 0x000000d64fd67212 */ /* 0x000fe400078e96c7 */
[----:B------:R-:W-:Y:S01]  /*1d20*/  FMNMX.FTZ R72, R28, R73, !PT ;  /* 0x000000491c487209 */ /* 0x000fe20007810000 */
[----:B------:R-:W-:Y:S01]  /*1d30*/  VIADD R198, R207, 0x76cf5d0a ;  /* 0x76cf5d0acfc67836 */ /* 0x000fe20000000000 */
[----:B-1----:R-:W-:Y:S01]  /*1d40*/  FMNMX.FTZ R79, R71, R70, !PT ;  /* 0x00000046474f7209 */ /* 0x002fe20007810000 */
[----:B------:R-:W-:Y:S01]  /*1d50*/  IMAD.WIDE.U32 R84, R75, -0x2daee0ad, RZ ;  /* 0xd2511f534b547825 */ /* 0x000fe200078e00ff */
[----:B------:R-:W-:-:S02]  /*1d60*/  FMNMX.FTZ R71, R29, R72, !PT ;  /* 0x000000481d477209 */ /* 0x000fc40007810000 */
[----:B------:R-:W-:Y:S01]  /*1d70*/  LOP3.LUT R216, R77, R216, R196, 0x96, !PT ;  /* 0x000000d84dd87212 */ /* 0x000fe200078e96c4 */
[----:B------:R-:W1:Y:S01]  /*1d80*/  SHFL.BFLY PT, R136, R79, 0x1, 0x1f ;  /* 0x0c201f004f887f89 */ /* 0x000e6200000e0000 */
[----:B------:R-:W-:Y:S01]  /*1d90*/  FMNMX.FTZ R70, R24, R71, !PT ;  /* 0x0000004718467209 */ /* 0x000fe20007810000 */
[----:B------:R-:W-:Y:S01]  /*1da0*/  IMAD.WIDE.U32 R74, R74, -0x2daee0ad, RZ ;  /* 0xd2511f534a4a7825 */ /* 0x000fe200078e00ff */
[----:B------:R-:W-:Y:S02]  /*1db0*/  FMNMX.FTZ R71, R58, R59, !PT ;  /* 0x0000003b3a477209 */ /* 0x000fe40007810000 */
[--C-:B------:R-:W-:Y:S01]  /*1dc0*/  LOP3.LUT R68, R217, R82, R198.reuse, 0x96, !PT ;  /* 0x00000052d9447212 */ /* 0x100fe200078e96c6 */
[----:B------:R-:W-:Y:S01]  /*1dd0*/  IMAD.WIDE.U32 R168, R69, -0x2daee0ad, RZ ;  /* 0xd2511f5345a87825 */ /* 0x000fe200078e00ff */
[----:B------:R-:W-:Y:S02]  /*1de0*/  FMNMX.FTZ R69, R25, R70, !PT ;  /* 0x0000004619457209 */ /* 0x000fe40007810000 */
[----:B------:R-:W-:Y:S01]  /*1df0*/  LOP3.LUT R77, R171, R82, R198, 0x96, !PT ;  /* 0x00000052ab4d7212 */ /* 0x000fe200078e96c6 */
[----:B------:R-:W-:Y:S01]  /*1e00*/  IMAD.WIDE.U32 R164, R68, -0x326172a9, RZ ;  /* 0xcd9e8d5744a47825 */ /* 0x000fe200078e00ff */
[----:B------:R-:W-:-:S02]  /*1e10*/  FMNMX.FTZ R82, R46, R71, !PT ;  /* 0x000000472e527209 */ /* 0x000fc40007810000 */
[----:B------:R-:W-:Y:S01]  /*1e20*/  LOP3.LUT R70, R75, R84, R196, 0x96, !PT ;  /* 0x000000544b467212 */ /* 0x000fe200078e96c4 */
[----:B------:R-:W-:Y:S01]  /*1e30*/  IMAD.WIDE.U32 R210, R77, -0x326172a9, RZ ;  /* 0xcd9e8d574dd27825 */ /* 0x000fe200078e00ff */
[----:B------:R-:W-:Y:S02]  /*1e40*/  FMNMX.FTZ R84, R36, R69, !PT ;  /* 0x0000004524547209 */ /* 0x000fe40007810000 */
[----:B------:R-:W-:Y:S01]  /*1e50*/  FMNMX.FTZ R71, R47, R82, !PT ;  /* 0x000000522f477209 */ /* 0x000fe20007810000 */
[----:B------:R-:W-:Y:S01]  /*1e60*/  VIADD R197, R206, 0xdaa66d2b ;  /* 0xdaa66d2bcec57836 */ /* 0x000fe20000000000 */
[----:B------:R-:W-:Y:S01]  /*1e70*/  FMNMX.FTZ R73, R37, R84, !PT ;  /* 0x0000005425497209 */ /* 0x000fe20007810000 */
[----:B------:R-:W-:Y:S01]  /*1e80*/  IMAD.WIDE.U32 R212, R212, -0x2daee0ad, RZ ;  /* 0xd2511f53d4d47825 */ /* 0x000fe200078e00ff */
[-CC-:B------:R-:W-:Y:S02]  /*1e90*/  LOP3.LUT R72, R85, R80.reuse, R198.reuse, 0x96, !PT ;  /* 0x0000005055487212 */ /* 0x180fe400078e96c6 */
[----:B------:R-:W-:Y:S01]  /*1ea0*/  LOP3.LUT R69, R169, R80, R198, 0x96, !PT ;  /* 0x00000050a9457212 */ /* 0x000fe200078e96c6 */
[----:B------:R-:W-:Y:S01]  /*1eb0*/  VIADD R195, R206, 0x78dde6e4 ;  /* 0x78dde6e4cec37836 */ /* 0x000fe20000000000 */
[----:B------:R-:W-:Y:S01]  /*1ec0*/  FMNMX.FTZ R80, R22, R71, !PT ;  /* 0x0000004716507209 */ /* 0x000fe20007810000 */
[----:B------:R-:W-:Y:S01]  /*1ed0*/  VIADD R194, R207, 0xed9eba14 ;  /* 0xed9eba14cfc27836 */ /* 0x000fe20000000000 */
[----:B------:R-:W-:Y:S01]  /*1ee0*/  FMNMX.FTZ R68, R16, R73, !PT ;  /* 0x0000004910447209 */ /* 0x000fe20007810000 */
[----:B------:R-:W-:Y:S01]  /*1ef0*/  IMAD.WIDE.U32 R172, R69, -0x326172a9, RZ ;  /* 0xcd9e8d5745ac7825 */ /* 0x000fe200078e00ff */
[----:B------:R-:W-:-:S02]  /*1f00*/  FMNMX.FTZ R73, R23, R80, !PT ;  /* 0x0000005017497209 */ /* 0x000fc40007810000 */
[----:B------:R-:W-:Y:S01]  /*1f10*/  FMNMX.FTZ R71, R17, R68, !PT ;  /* 0x0000004411477209 */ /* 0x000fe20007810000 */
[----:B------:R-:W-:Y:S01]  /*1f20*/  VIADD R192, R207, 0xa9066899 ;  /* 0xa9066899cfc07836 */ /* 0x000fe20000000000 */
[----:B-1----:R-:W-:Y:S01]  /*1f30*/  FMNMX.FTZ R136, R79, R136, !PT ;  /* 0x000000884f887209 */ /* 0x002fe20007810000 */
[----:B------:R-:W-:Y:S01]  /*1f40*/  VIADD R201, R206, 0xb54cda56 ;  /* 0xb54cda56cec97836 */ /* 0x000fe20000000000 */
[----:B------:R-:W-:Y:S01]  /*1f50*/  FMNMX.FTZ R80, R14, R73, !PT ;  /* 0x000000490e507209 */ /* 0x000fe20007810000 */
[----:B------:R-:W1:Y:S01]  /*1f60*/  SHFL.BFLY PT, R134, R71, 0x2, 0x1f ;  /* 0x0c401f0047867f89 */ /* 0x000e6200000e0000 */
[----:B------:R-:W-:Y:S01]  /*1f70*/  FMNMX.FTZ R73, R50, R51, !PT ;  /* 0x0000003332497209 */ /* 0x000fe20007810000 */
[----:B------:R-:W-:Y:S01]  /*1f80*/  FMUL.FTZ R162, R136, UR4 ;  /* 0x0000000488a27c20 */ /* 0x000fe20008410000 */
[----:B------:R-:W-:Y:S01]  /*1f90*/  FMNMX.FTZ R75, R15, R80, !PT ;  /* 0x000000500f4b7209 */ /* 0x000fe20007810000 */
[----:B------:R-:W-:Y:S01]  /*1fa0*/  IMAD.WIDE.U32 R216, R216, -0x326172a9, RZ ;  /* 0xcd9e8d57d8d87825 */ /* 0x000fe200078e00ff */
[----:B------:R-:W-:-:S02]  /*1fb0*/  FSETP.NEU.FTZ.AND P1, PT, R136, -INF , PT ;  /* 0xff8000008800780b */ /* 0x000fc40003f3d000 */
[----:B------:R-:W-:Y:S01]  /*1fc0*/  FMNMX.FTZ R82, R30, R75, !PT ;  /* 0x0000004b1e527209 */ /* 0x000fe20007810000 */
[----:B------:R-:W-:Y:S01]  /*1fd0*/  VIADD R193, R206, 0x1715609d ;  /* 0x1715609dcec17836 */ /* 0x000fe20000000000 */
[----:B------:R-:W-:Y:S01]  /*1fe0*/  FMNMX.FTZ R80, R42, R73, !PT ;  /* 0x000000492a507209 */ /* 0x000fe20007810000 */
[----:B--2---:R-:W-:Y:S01]  /*1ff0*/  IMAD R152, R208, 0x10000, R208 ;  /* 0x00010000d0987824 */ /* 0x004fe200078e02d0 */
[----:B------:R-:W-:Y:S01]  /*2000*/  FSEL R162, R162, RZ, P1 ;  /* 0x000000ffa2a27208 */ /* 0x000fe20000800000 */
[----:B------:R-:W-:Y:S01]  /*2010*/  VIADD R205, R207, 0x646e171e ;  /* 0x646e171ecfcd7836 */ /* 0x000fe20000000000 */
[----:B------:R-:W-:Y:S01]  /*2020*/  FMNMX.FTZ R75, R31, R82, !PT ;  /* 0x000000521f4b7209 */ /* 0x000fe20007810000 */
[----:B------:R-:W-:Y:S01]  /*2030*/  IMAD.WIDE.U32 R214, R214, -0x2daee0ad, RZ ;  /* 0xd2511f53d6d67825 */ /* 0x000fe200078e00ff */
[----:B------:R-:W-:-:S03]  /*2040*/  FMNMX.FTZ R73, R43, R80, !PT ;  /* 0x000000502b497209 */ /* 0x000fc60007810000 */
[--C-:B------:R-:W-:Y:S01]  /*2050*/  FFMA.FTZ R144, R48, UR4, -R162.reuse ;  /* 0x0000000430907c23 */ /* 0x100fe200080108a2 */
[----:B------:R-:W-:Y:S01]  /*2060*/  FMNMX.FTZ R80, R26, R75, !PT ;  /* 0x0000004b1a507209 */ /* 0x000fe20007810000 */
[----:B------:R-:W-:Y:S01]  /*2070*/  FFMA.FTZ R151, R49, UR4, -R162 ;  /* 0x0000000431977c23 */ /* 0x000fe200080108a2 */
[----:B------:R-:W-:Y:S01]  /*2080*/  FMNMX.FTZ R48, R66, R73, !PT ;  /* 0x0000004942307209 */ /* 0x000fe20007810000 */
[----:B------:R-:W-:Y:S01]  /*2090*/  IMAD.WIDE.U32 R72, R72, -0x326172a9, RZ ;  /* 0xcd9e8d5748487825 */ /* 0x000fe200078e00ff */
[----:B------:R-:W-:-:S03]  /*20a0*/  FMNMX.FTZ R77, R27, R80, !PT ;  /* 0x000000501b4d7209 */ /* 0x000fc60007810000 */
[--C-:B------:R-:W-:Y:S01]  /*20b0*/  FFMA.FTZ R147, R40, UR4, -R162.reuse ;  /* 0x0000000428937c23 */ /* 0x100fe200080108a2 */
[----:B------:R-:W-:Y:S01]  /*20c0*/  FMNMX.FTZ R75, R67, R48, !PT ;  /* 0x00000030434b7209 */ /* 0x000fe20007810000 */
[--C-:B------:R-:W-:Y:S01]  /*20d0*/  FFMA.FTZ R138, R41, UR4, -R162.reuse ;  /* 0x00000004298a7c23 */ /* 0x100fe200080108a2 */
[----:B------:R-:W-:Y:S01]  /*20e0*/  FMNMX.FTZ R80, R38, R77, !PT ;  /* 0x0000004d26507209 */ /* 0x000fe20007810000 */
[--C-:B------:R-:W-:Y:S01]  /*20f0*/  FFMA.FTZ R143, R64, UR4, -R162.reuse ;  /* 0x00000004408f7c23 */ /* 0x100fe200080108a2 */
[----:B------:R-:W-:Y:S01]  /*2100*/  FMNMX.FTZ R48, R62, R75, !PT ;  /* 0x0000004b3e307209 */ /* 0x000fe20007810000 */
[--C-:B------:R-:W-:Y:S01]  /*2110*/  FFMA.FTZ R64, R65, UR4, -R162.reuse ;  /* 0x0000000441407c23 */ /* 0x100fe200080108a2 */
[----:B-1----:R-:W-:Y:S01]  /*2120*/  FMNMX.FTZ R134, R71, R134, !PT ;  /* 0x0000008647867209 */ /* 0x002fe20007810000 */
[--C-:B------:R-:W-:Y:S01]  /*2130*/  FFMA.FTZ R65, R60, UR4, -R162.reuse ;  /* 0x000000043c417c23 */ /* 0x100fe200080108a2 */
[----:B------:R-:W-:Y:S01]  /*2140*/  LOP3.LUT R49, R73, R78, R197, 0x96, !PT ;  /* 0x0000004e49317212 */ /* 0x000fe200078e96c5 */
[----:B------:R-:W-:Y:S01]  /*2150*/  FFMA.FTZ R60, R61, UR4, -R162 ;  /* 0x000000043d3c7c23 */ /* 0x000fe200080108a2 */
[----:B------:R-:W-:Y:S01]  /*2160*/  FMNMX.FTZ R71, R39, R80, !PT ;  /* 0x0000005027477209 */ /* 0x000fe20007810000 */
[----:B------:R-:W1:Y:S01]  /*2170*/  SHFL.BFLY PT, R69, R134, 0x1, 0x1f ;  /* 0x0c201f0086457f89 */ /* 0x000e6200000e0000 */
[----:B------:R-:W-:Y:S01]  /*2180*/  FMNMX.FTZ R73, R63, R48, !PT ;  /* 0x000000303f497209 */ /* 0x000fe20007810000 */
[----:B------:R-:W-:Y:S01]  /*2190*/  MUFU.EX2 R144, R144 ;  /* 0x0000009000907308 */ /* 0x000fe20000000800 */
[----:B------:R-:W-:Y:S01]  /*21a0*/  FMNMX.FTZ R48, R18, R71, !PT ;  /* 0x0000004712307209 */ /* 0x000fe20007810000 */
[----:B------:R-:W-:Y:S01]  /*21b0*/  IMAD.WIDE.U32 R70, R70, -0x326172a9, RZ ;  /* 0xcd9e8d5746467825 */ /* 0x000fe200078e00ff */
[----:B------:R-:W-:-:S03]  /*21c0*/  FMNMX.FTZ R40, R54, R73, !PT ;  /* 0x0000004936287209 */ /* 0x000fc60007810000 */
[--C-:B------:R-:W-:Y:S01]  /*21d0*/  FFMA.FTZ R52, R52, UR4, -R162.reuse ;  /* 0x0000000434347c23 */ /* 0x100fe200080108a2 */
[----:B------:R-:W-:Y:S01]  /*21e0*/  FMNMX.FTZ R133, R19, R48, !PT ;  /* 0x0000003013857209 */ /* 0x000fe20007810000 */
[----:B------:R-:W-:Y:S01]  /*21f0*/  FFMA.FTZ R53, R53, UR4, -R162 ;  /* 0x0000000435357c23 */ /* 0x000fe200080108a2 */
[----:B------:R-:W-:Y:S01]  /*2200*/  FMNMX.FTZ R73, R55, R40, !PT ;  /* 0x0000002837497209 */ /* 0x000fe20007810000 */
[----:B------:R-:W-:Y:S01]  /*2210*/  MUFU.EX2 R151, R151 ;  /* 0x0000009700977308 */ /* 0x000fe20000000800 */
[----:B------:R-:W-:Y:S01]  /*2220*/  LOP3.LUT R170, R213, R170, R196, 0x96, !PT ;  /* 0x000000aad5aa7212 */ /* 0x000fe200078e96c4 */
[----:B------:R-:W2:Y:S01]  /*2230*/  SHFL.BFLY PT, R40, R133, 0x2, 0x1f ;  /* 0x0c401f0085287f89 */ /* 0x000ea200000e0000 */
[----:B------:R-:W-:Y:S01]  /*2240*/  FMNMX.FTZ R48, R10, R73, !PT ;  /* 0x000000490a307209 */ /* 0x000fe20007810000 */
[--C-:B------:R-:W-:Y:S01]  /*2250*/  FFMA.FTZ R32, R32, UR4, -R162.reuse ;  /* 0x0000000420207c23 */ /* 0x100fe200080108a2 */
[----:B------:R-:W-:Y:S01]  /*2260*/  LOP3.LUT R68, R165, R174, R197, 0x96, !PT ;  /* 0x000000aea5447212 */ /* 0x000fe200078e96c5 */
[----:B------:R-:W-:Y:S01]  /*2270*/  IMAD.WIDE.U32 R170, R170, -0x326172a9, RZ ;  /* 0xcd9e8d57aaaa7825 */ /* 0x000fe200078e00ff */
[----:B------:R-:W-:Y:S01]  /*2280*/  FMNMX.FTZ R41, R11, R48, !PT ;  /* 0x000000300b297209 */ /* 0x000fe20007810000 */
[----:B------:R-:W-:Y:S01]  /*2290*/  MUFU.EX2 R147, R147 ;  /* 0x0000009300937308 */ /* 0x000fe20000000800 */
[----:B------:R-:W-:Y:S01]  /*22a0*/  LOP3.LUT R72, R71, R72, R195, 0x96, !PT ;  /* 0x0000004847487212 */ /* 0x000fe200078e96c3 */
[----:B------:R-:W-:Y:S01]  /*22b0*/  FFMA.FTZ R33, R33, UR4, -R162 ;  /* 0x0000000421217c23 */ /* 0x000fe200080108a2 */
[----:B------:R-:W-:-:S02]  /*22c0*/  FMNMX.FTZ R48, R34, R41, !PT ;  /* 0x0000002922307209 */ /* 0x000fc40007810000 */
[----:B------:R-:W-:Y:S01]  /*22d0*/  LOP3.LUT R210, R171, R210, R195, 0x96, !PT ;  /* 0x000000d2abd27212 */ /* 0x000fe200078e96c3 */
[----:B------:R-:W-:Y:S01]  /*22e0*/  IMAD.WIDE.U32 R72, R72, -0x2daee0ad, RZ ;  /* 0xd2511f5348487825 */ /* 0x000fe200078e00ff */
[----:B------:R-:W-:Y:S01]  /*22f0*/  FMNMX.FTZ R41, R35, R48, !PT ;  /* 0x0000003023297209 */ /* 0x000fe20007810000 */
[----:B------:R-:W-:Y:S01]  /*2300*/  MUFU.EX2 R138, R138 ;  /* 0x0000008a008a7308 */ /* 0x000fe20000000800 */
[----:B------:R-:W-:Y:S01]  /*2310*/  LOP3.LUT R171, R173, R78, R197, 0x96, !PT ;  /* 0x0000004eadab7212 */ /* 0x000fe200078e96c5 */
[----:B------:R-:W-:Y:S01]  /*2320*/  IMAD.WIDE.U32 R78, R68, -0x2daee0ad, RZ ;  /* 0xd2511f53444e7825 */ /* 0x000fe200078e00ff */
[----:B------:R-:W-:Y:S02]  /*2330*/  FMNMX.FTZ R68, R6, R41, !PT ;  /* 0x0000002906447209 */ /* 0x000fe40007810000 */
[----:B-1----:R-:W-:Y:S02]  /*2340*/  FMNMX.FTZ R134, R134, R69, !PT ;  /* 0x0000004586867209 */ /* 0x002fe40007810000 */
[----:B------:R-:W-:Y:S01]  /*2350*/  FMNMX.FTZ R135, R7, R68, !PT ;  /* 0x0000004407877209 */ /* 0x000fe20007810000 */
[----:B------:R-:W-:Y:S01]  /*2360*/  MUFU.EX2 R65, R65 ;  /* 0x0000004100417308 */ /* 0x000fe20000000800 */
[----:B------:R-:W-:Y:S01]  /*2370*/  LOP3.LUT R48, R79, R76, R194, 0x96, !PT ;  /* 0x0000004c4f307212 */ /* 0x000fe200078e96c2 */
[C---:B------:R-:W-:Y:S01]  /*2380*/  FMUL.FTZ R167, R134.reuse, UR4 ;  /* 0x0000000486a77c20 */ /* 0x040fe20008410000 */
[----:B--2---:R-:W-:Y:S01]  /*2390*/  FMNMX.FTZ R133, R133, R40, !PT ;  /* 0x0000002885857209 */ /* 0x004fe20007810000 */
[----:B------:R-:W1:Y:S01]  /*23a0*/  SHFL.BFLY PT, R68, R135, 0x2, 0x1f ;  /* 0x0c401f0087447f89 */ /* 0x000e6200000e0000 */
[----:B------:R-:W-:Y:S01]  /*23b0*/  IMAD.WIDE.U32 R76, R49, -0x2daee0ad, RZ ;  /* 0xd2511f53314c7825 */ /* 0x000fe200078e00ff */
[----:B------:R-:W-:-:S02]  /*23c0*/  FSETP.NEU.FTZ.AND P1, PT, R134, -INF , PT ;  /* 0xff8000008600780b */ /* 0x000fc40003f3d000 */
[----:B------:R-:W2:Y:S01]  /*23d0*/  SHFL.BFLY PT, R40, R133, 0x1, 0x1f ;  /* 0x0c201f0085287f89 */ /* 0x000ea200000e0000 */
[----:B------:R-:W-:Y:S01]  /*23e0*/  LEA R178, R3, UR5, 0x1 ;  /* 0x0000000503b27c11 */ /* 0x000fe2000f8e08ff */
[----:B------:R-:W-:Y:S01]  /*23f0*/  IMAD.WIDE.U32 R48, R48, -0x326172a9, RZ ;  /* 0xcd9e8d5730307825 */ /* 0x000fe200078e00ff */
[----:B------:R-:W-:Y:S01]  /*2400*/  FSEL R167, R167, RZ, P1 ;  /* 0x000000ffa7a77208 */ /* 0x000fe20000800000 */
[----:B------:R-:W-:Y:S01]  /*2410*/  MUFU.EX2 R60, R60 ;  /* 0x0000003c003c7308 */ /* 0x000fe20000000800 */
[----:B------:R-:W-:Y:S01]  /*2420*/  LOP3.LUT R61, R77, R74, R194, 0x96, !PT ;  /* 0x0000004a4d3d7212 */ /* 0x000fe200078e96c2 */
[----:B------:R-:W-:Y:S01]  /*2430*/  IMAD.IADD R176, R2, 0x1, R178 ;  /* 0x0000000102b07824 */ /* 0x000fe200078e02b2 */
[----:B------:R-:W-:Y:S01]  /*2440*/  LOP3.LUT R76, R73, R76, R192, 0x96, !PT ;  /* 0x0000004c494c7212 */ /* 0x000fe200078e96c0 */
[--C-:B------:R-:W-:Y:S01]  /*2450*/  FFMA.FTZ R156, R56, UR4, -R167.reuse ;  /* 0x00000004389c7c23 */ /* 0x100fe200080108a7 */
[----:B------:R-:W-:Y:S01]  /*2460*/  FFMA.FTZ R157, R57, UR4, -R167 ;  /* 0x00000004399d7c23 */ /* 0x000fe200080108a7 */
[----:B------:R-:W-:-:S04]  /*2470*/  IMAD.WIDE.U32 R56, R61, -0x326172a9, RZ ;  /* 0xcd9e8d573d387825 */ /* 0x000fc800078e00ff */
[----:B------:R-:W-:Y:S01]  /*2480*/  FFMA.FTZ R61, R44, UR4, -R167 ;  /* 0x000000042c3d7c23 */ /* 0x000fe200080108a7 */
[----:B------:R-:W-:Y:S01]  /*2490*/  LOP3.LUT R164, R217, R164, R195, 0x96, !PT ;  /* 0x000000a4d9a47212 */ /* 0x000fe200078e96c3 */
[--C-:B------:R-:W-:Y:S01]  /*24a0*/  FFMA.FTZ R140, R45, UR4, -R167.reuse ;  /* 0x000000042d8c7c23 */ /* 0x100fe200080108a7 */
[----:B------:R-:W-:Y:S01]  /*24b0*/  IMAD.WIDE.U32 R76, R76, -0x326172a9, RZ ;  /* 0xcd9e8d574c4c7825 */ /* 0x000fe200078e00ff */
[----:B------:R-:W-:Y:S01]  /*24c0*/  LDSM.16.MT88.4 R116, [R178+0x6000] ;  /* 0x00600000b274783b */ /* 0x000fe20000004200 */
[----:B------:R-:W-:Y:S02]  /*24d0*/  MUFU.EX2 R156, R156 ;  /* 0x0000009c009c7308 */ /* 0x000fe40000000800 */
[----:B------:R-:W-:Y:S01]  /*24e0*/  FFMA.FTZ R145, R12, UR4, -R167 ;  /* 0x000000040c917c23 */ /* 0x000fe200080108a7 */
[----:B------:R-:W-:Y:S01]  /*24f0*/  IMAD.WIDE.U32 R164, R164, -0x2daee0ad, RZ ;  /* 0xd2511f53a4a47825 */ /* 0x000fe200078e00ff */
[----:B------:R-:W-:Y:S01]  /*2500*/  LOP3.LUT R44, R77, R56, R201, 0x96, !PT ;  /* 0x000000384d2c7212 */ /* 0x000fe200078e96c9 */
[----:B------:R-:W-:Y:S01]  /*2510*/  LDSM.16.MT88.4 R80, [R176+0x6000] ;  /* 0x00600000b050783b */ /* 0x000fe20000004200 */
[----:B-1----:R-:W-:Y:S01]  /*2520*/  FMNMX.FTZ R135, R135, R68, !PT ;  /* 0x0000004487877209 */ /* 0x002fe20007810000 */
[C---:B------:R-:W-:Y:S01]  /*2530*/  IMAD.IADD R177, R0.reuse, 0x1, R178 ;  /* 0x0000000100b17824 */ /* 0x040fe200078e02b2 */
[----:B------:R-:W-:Y:S01]  /*2540*/  SHF.R.U32.HI R68, RZ, 0x10, R76 ;  /* 0x00000010ff447819 */ /* 0x000fe2000001164c */
[----:B------:R-:W-:Y:S01]  /*2550*/  IMAD.IADD R175, R0, 0x1, R176 ;  /* 0x0000000100af7824 */ /* 0x000fe200078e02b0 */
[----:B--2---:R-:W-:Y:S01]  /*2560*/  FMNMX.FTZ R133, R133, R40, !PT ;  /* 0x0000002885857209 */ /* 0x004fe20007810000 */
[----:B------:R-:W1:Y:S01]  /*2570*/  SHFL.BFLY PT, R56, R135, 0x1, 0x1f ;  /* 0x0c201f0087387f89 */ /* 0x000e6200000e0000 */
[----:B------:R-:W-:Y:S01]  /*2580*/  SHF.R.U32.HI R91, RZ, 0x18, R76 ;  /* 0x00000018ff5b7819 */ /* 0x000fe2000001164c */
[----:B------:R-:W-:Y:S01]  /*2590*/  MUFU.EX2 R157, R157 ;  /* 0x0000009d009d7308 */ /* 0x000fe20000000800 */
[C---:B------:R-:W-:Y:S01]  /*25a0*/  FSETP.NEU.FTZ.AND P1, PT, R133.reuse, -INF , PT ;  /* 0xff8000008500780b */ /* 0x040fe20003f3d000 */
[----:B------:R-:W-:Y:S01]  /*25b0*/  FMUL.FTZ R166, R133, UR4 ;  /* 0x0000000485a67c20 */ /* 0x000fe20008410000 */
[----:B------:R-:W-:Y:S01]  /*25c0*/  LOP3.LUT R68, R68, 0xff, RZ, 0xc0, !PT ;  /* 0x000000ff44447812 */ /* 0x000fe200078ec0ff */
[--C-:B------:R-:W-:Y:S01]  /*25d0*/  FFMA.FTZ R149, R20, UR4, -R167.reuse ;  /* 0x0000000414957c23 */ /* 0x100fe200080108a7 */
[----:B------:R-:W-:Y:S01]  /*25e0*/  LOP3.LUT R41, R165, R78, R192, 0x96, !PT ;  /* 0x0000004ea5297212 */ /* 0x000fe200078e96c0 */
[----:B------:R-:W-:Y:S01]  /*25f0*/  FFMA.FTZ R173, R28, UR4, -R167 ;  /* 0x000000041cad7c23 */ /* 0x000fe200080108a7 */
[----:B------:R-:W-:Y:S01]  /*2600*/  FSEL R166, R166, RZ, P1 ;  /* 0x000000ffa6a67208 */ /* 0x000fe20000800000 */
[----:B------:R-:W-:Y:S01]  /*2610*/  MUFU.EX2 R61, R61 ;  /* 0x0000003d003d7308 */ /* 0x000fe20000000800 */
[----:B------:R-:W-:Y:S01]  /*2620*/  PRMT R91, R68, 0x5410, R91 ;  /* 0x00005410445b7816 */ /* 0x000fe2000000005b */
[----:B------:R-:W-:Y:S01]  /*2630*/  IMAD.WIDE.U32 R78, R41, -0x326172a9, RZ ;  /* 0xcd9e8d57294e7825 */ /* 0x000fe200078e00ff */
[----:B------:R-:W-:-:S03]  /*2640*/  SHF.R.U32.HI R2, RZ, 0x10, R44 ;  /* 0x00000010ff027819 */ /* 0x000fc6000001162c */
[--C-:B------:R-:W-:Y:S01]  /*2650*/  FFMA.FTZ R142, R46, UR4, -R166.reuse ;  /* 0x000000042e8e7c23 */ /* 0x100fe200080108a6 */
[--C-:B------:R-:W-:Y:S01]  /*2660*/  FFMA.FTZ R3, R47, UR4, -R166.reuse ;  /* 0x000000042f037c23 */ /* 0x100fe200080108a6 */
[--C-:B------:R-:W-:Y:S01]  /*2670*/  FFMA.FTZ R154, R58, UR4, -R166.reuse ;  /* 0x000000043a9a7c23 */ /* 0x100fe200080108a6 */
[--C-:B------:R-:W-:Y:S01]  /*2680*/  FFMA.FTZ R159, R59, UR4, -R166.reuse ;  /* 0x000000043b9f7c23 */ /* 0x100fe200080108a6 */
[----:B------:R-:W-:Y:S01]  /*2690*/  LOP3.LUT R40, R57, R70, R193, 0x96, !PT ;  /* 0x0000004639287212 */ /* 0x000fe200078e96c1 */
[----:B------:R-:W-:Y:S01]  /*26a0*/  MUFU.EX2 R140, R140 ;  /* 0x0000008c008c7308 */ /* 0x000fe20000000800 */
[----:B------:R-:W-:Y:S01]  /*26b0*/  LOP3.LUT R70, R76, 0xffff, RZ, 0xc0, !PT ;  /* 0x0000ffff4c467812 */ /* 0x000fe200078ec0ff */
[----:B------:R-:W-:Y:S01]  /*26c0*/  FFMA.FTZ R148, R22, UR4, -R166 ;  /* 0x0000000416947c23 */ /* 0x000fe200080108a6 */
[----:B------:R-:W-:Y:S01]  /*26d0*/  SHF.R.U32.HI R59, RZ, 0x18, R44 ;  /* 0x00000018ff3b7819 */ /* 0x000fe2000001162c */
[--C-:B------:R-:W-:Y:S01]  /*26e0*/  FFMA.FTZ R153, R23, UR4, -R166.reuse ;  /* 0x0000000417997c23 */ /* 0x100fe200080108a6 */
[----:B-1----:R-:W-:Y:S01]  /*26f0*/  FMNMX.FTZ R135, R135, R56, !PT ;  /* 0x0000003887877209 */ /* 0x002fe20007810000 */
[--C-:B------:R-:W-:Y:S01]  /*2700*/  FFMA.FTZ R155, R14, UR4, -R166.reuse ;  /* 0x000000040e9b7c23 */ /* 0x100fe200080108a6 */
[----:B------:R-:W-:Y:S01]  /*2710*/  LOP3.LUT R2, R2, 0xff, RZ, 0xc0, !PT ;  /* 0x000000ff02027812 */ /* 0x000fe200078ec0ff */
[----:B------:R-:W-:Y:S01]  /*2720*/  MUFU.EX2 R142, R142 ;  /* 0x0000008e008e7308 */ /* 0x000fe20000000800 */
[C---:B------:R-:W-:Y:S01]  /*2730*/  FSETP.NEU.FTZ.AND P1, PT, R135.reuse, -INF , PT ;  /* 0xff8000008700780b */ /* 0x040fe20003f3d000 */
[----:B------:R-:W-:Y:S01]  /*2740*/  FMUL.FTZ R160, R135, UR4 ;  /* 0x0000000487a07c20 */ /* 0x000fe20008410000 */
[--C-:B------:R-:W-:Y:S01]  /*2750*/  HSET2.LE.AND R91, R91, R152.reuse, PT ;  /* 0x000000985b5b7233 */ /* 0x100fe20003803000 */
[----:B------:R-:W-:Y:S01]  /*2760*/  FFMA.FTZ R150, R15, UR4, -R166 ;  /* 0x000000040f967c23 */ /* 0x000fe200080108a6 */
[----:B------:R-:W-:Y:S01]  /*2770*/  SHF.R.U32.HI R41, RZ, 0x10, R78 ;  /* 0x00000010ff297819 */ /* 0x000fe2000001164e */
[----:B------:R-:W-:Y:S01]  /*2780*/  FFMA.FTZ R24, R24, UR4, -R167 ;  /* 0x0000000418187c23 */ /* 0x000fe200080108a7 */
[----:B------:R-:W-:Y:S01]  /*2790*/  FSEL R160, R160, RZ, P1 ;  /* 0x000000ffa0a07208 */ /* 0x000fe20000800000 */
[----:B------:R-:W1:Y:S01]  /*27a0*/  MUFU.EX2 R3, R3 ;  /* 0x0000000300037308 */ /* 0x000e620000000800 */
[----:B------:R-:W-:Y:S01]  /*27b0*/  LOP3.LUT R48, R79, R48, R201, 0x96, !PT ;  /* 0x000000304f307212 */ /* 0x000fe200078e96c9 */
[----:B------:R-:W-:Y:S01]  /*27c0*/  FFMA.FTZ R36, R36, UR4, -R167 ;  /* 0x0000000424247c23 */ /* 0x000fe200080108a7 */
[----:B------:R-:W-:Y:S01]  /*27d0*/  LOP3.LUT R45, R76, 0xff, RZ, 0xc0, !PT ;  /* 0x000000ff4c2d7812 */ /* 0x000fe200078ec0ff */
[----:B------:R-:W-:Y:S01]  /*27e0*/  FFMA.FTZ R163, R51, UR4, -R160 ;  /* 0x0000000433a37c23 */ /* 0x000fe200080108a0 */
[----:B------:R-:W-:Y:S01]  /*27f0*/  SHF.R.U32.HI R70, RZ, 0x8, R70 ;  /* 0x00000008ff467819 */ /* 0x000fe20000011646 */
[----:B------:R-:W-:Y:S01]  /*2800*/  FFMA.FTZ R146, R43, UR4, -R160 ;  /* 0x000000042b927c23 */ /* 0x000fe200080108a0 */
[----:B------:R-:W-:Y:S01]  /*2810*/  PRMT R51, R2, 0x5410, R59 ;  /* 0x0000541002337816 */ /* 0x000fe2000000003b */
[----:B------:R-:W-:Y:S01]  /*2820*/  MUFU.EX2 R154, R154 ;  /* 0x0000009a009a7308 */ /* 0x000fe20000000800 */
[----:B------:R-:W-:Y:S01]  /*2830*/  SHF.R.U32.HI R95, RZ, 0x18, R78 ;  /* 0x00000018ff5f7819 */ /* 0x000fe2000001164e */
[----:B------:R-:W-:Y:S01]  /*2840*/  FFMA.FTZ R158, R50, UR4, -R160 ;  /* 0x00000004329e7c23 */ /* 0x000fe200080108a0 */
[----:B------:R-:W-:Y:S01]  /*2850*/  PRMT R45, R45, 0x5410, R70 ;  /* 0x000054102d2d7816 */ /* 0x000fe20000000046 */
[--C-:B------:R-:W-:Y:S01]  /*2860*/  FFMA.FTZ R161, R42, UR4, -R160.reuse ;  /* 0x000000042aa17c23 */ /* 0x100fe200080108a0 */
[----:B------:R-:W-:Y:S01]  /*2870*/  LOP3.LUT R43, R48, 0xffff, RZ, 0xc0, !PT ;  /* 0x0000ffff302b7812 */ /* 0x000fe200078ec0ff */
[----:B------:R-:W-:Y:S01]  /*2880*/  LDSM.16.MT88.4 R68, [R177+0x6000] ;  /* 0x00600000b144783b */ /* 0x000fe20000004200 */
[--C-:B------:R-:W-:Y:S01]  /*2890*/  HSET2.LE.AND R51, R51, R152.reuse, PT ;  /* 0x0000009833337233 */ /* 0x100fe20003803000 */
[----:B------:R-:W2:Y:S01]  /*28a0*/  MUFU.EX2 R159, R159 ;  /* 0x0000009f009f7308 */ /* 0x000ea20000000800 */
[----:B-1----:R-:W-:Y:S01]  /*28b0*/  F2FP.BF16.F32.PACK_AB R0, R3, R142 ;  /* 0x0000008e0300723e */ /* 0x002fe200000010ff */
[--C-:B------:R-:W-:Y:S01]  /*28c0*/  FFMA.FTZ R62, R62, UR4, -R160.reuse ;  /* 0x000000043e3e7c23 */ /* 0x100fe200080108a0 */
[----:B------:R-:W-:Y:S01]  /*28d0*/  SHF.R.U32.HI R43, RZ, 0x8, R43 ;  /* 0x00000008ff2b7819 */ /* 0x000fe2000001162b */
[--C-:B------:R-:W-:Y:S01]  /*28e0*/  FFMA.FTZ R63, R63, UR4, -R160.reuse ;  /* 0x000000043f3f7c23 */ /* 0x100fe200080108a0 */
[----:B------:R-:W-:Y:S01]  /*28f0*/  LOP3.LUT R91, R91, R0, RZ, 0xc0, !PT ;  /* 0x000000005b5b7212 */ /* 0x000fe200078ec0ff */
[--C-:B------:R-:W-:Y:S01]  /*2900*/  FFMA.FTZ R66, R66, UR4, -R160.reuse ;  /* 0x0000000442427c23 */ /* 0x100fe200080108a0 */
[----:B------:R-:W-:Y:S01]  /*2910*/  LOP3.LUT R0, R41, 0xff, RZ, 0xc0, !PT ;  /* 0x000000ff29007812 */ /* 0x000fe200078ec0ff */
[----:B------:R-:W-:Y:S01]  /*2920*/  MUFU.EX2 R158, R158 ;  /* 0x0000009e009e7308 */ /* 0x000fe20000000800 */
[----:B------:R-:W-:Y:S01]  /*2930*/  LOP3.LUT R58, R44, 0xffff, RZ, 0xc0, !PT ;  /* 0x0000ffff2c3a7812 */ /* 0x000fe200078ec0ff */
[----:B------:R-:W-:Y:S01]  /*2940*/  FFMA.FTZ R67, R67, UR4, -R160 ;  /* 0x0000000443437c23 */ /* 0x000fe200080108a0 */
[----:B------:R-:W-:Y:S01]  /*2950*/  PRMT R95, R0, 0x5410, R95 ;  /* 0x00005410005f7816 */ /* 0x000fe2000000005f */
[--C-:B------:R-:W-:Y:S01]  /*2960*/  FFMA.FTZ R37, R37, UR4, -R167.reuse ;  /* 0x0000000425257c23 */ /* 0x100fe200080108a7 */
[----:B------:R-:W-:Y:S01]  /*2970*/  LOP3.LUT R0, R48, 0xff, RZ, 0xc0, !PT ;  /* 0x000000ff30007812 */ /* 0x000fe200078ec0ff */
[----:B------:R-:W-:Y:S01]  /*2980*/  FFMA.FTZ R17, R17, UR4, -R167 ;  /* 0x0000000411117c23 */ /* 0x000fe200080108a7 */
[----:B------:R-:W-:Y:S01]  /*2990*/  LOP3.LUT R57, R44, 0xff, RZ, 0xc0, !PT ;  /* 0x000000ff2c397812 */ /* 0x000fe200078ec0ff */
[----:B------:R-:W1:Y:S01]  /*29a0*/  MUFU.EX2 R163, R163 ;  /* 0x000000a300a37308 */ /* 0x000e620000000800 */
[----:B--2---:R-:W-:Y:S01]  /*29b0*/  F2FP.BF16.F32.PACK_AB R2, R159, R154 ;  /* 0x0000009a9f02723e */ /* 0x004fe200000010ff */
[----:B------:R-:W-:Y:S01]  /*29c0*/  FADD.FTZ R159, R154, R159 ;  /* 0x0000009f9a9f7221 */ /* 0x000fe20000010000 */
[----:B------:R-:W-:Y:S01]  /*29d0*/  HSET2.LE.AND R90, R45, R152, PT ;  /* 0x000000982d5a7233 */ /* 0x000fe20003803000 */
[----:B------:R-:W-:Y:S01]  /*29e0*/  FFMA.FTZ R38, R38, UR4, -R166 ;  /* 0x0000000426267c23 */ /* 0x000fe200080108a6 */
[----:B------:R-:W2:Y:S01]  /*29f0*/  LDSM.16.MT88.4 R44, [R175+0x6000] ;  /* 0x00600000af2c783b */ /* 0x000ea20000004200 */
[----:B------:R-:W-:Y:S01]  /*2a00*/  LOP3.LUT R89, R51, R2, RZ, 0xc0, !PT ;  /* 0x0000000233597212 */ /* 0x000fe200078ec0ff */
[----:B------:R-:W-:Y:S01]  /*2a10*/  FFMA.FTZ R2, R21, UR4, -R167 ;  /* 0x0000000415027c23 */ /* 0x000fe200080108a7 */
[----:B------:R-:W-:Y:S01]  /*2a20*/  PRMT R21, R0, 0x5410, R43 ;  /* 0x0000541000157816 */ /* 0x000fe2000000002b */
[----:B------:R-:W-:Y:S01]  /*2a30*/  MUFU.EX2 R161, R161 ;  /* 0x000000a100a17308 */ /* 0x000fe20000000800 */
[--C-:B------:R-:W-:Y:S01]  /*2a40*/  SHF.R.U32.HI R0, RZ, 0x10, R48.reuse ;  /* 0x00000010ff007819 */ /* 0x100fe20000011630 */
[----:B------:R-:W-:Y:S01]  /*2a50*/  IMAD.WIDE.U32 R50, R40, -0x2daee0ad, RZ ;  /* 0xd2511f5328327825 */ /* 0x000fe200078e00ff */
[----:B------:R-:W-:-:S03]  /*2a60*/  SHF.R.U32.HI R93, RZ, 0x18, R48 ;  /* 0x00000018ff5d7819 */ /* 0x000fc60000011630 */
[----:B------:R-:W-:Y:S01]  /*2a70*/  FADD.FTZ R142, R142, R159 ;  /* 0x0000009f8e8e7221 */ /* 0x000fe20000010000 */
[----:B------:R-:W-:Y:S01]  /*2a80*/  LOP3.LUT R0, R0, 0xff, RZ, 0xc0, !PT ;  /* 0x000000ff00007812 */ /* 0x000fe200078ec0ff */
[----:B------:R-:W-:Y:S01]  /*2a90*/  FFMA.FTZ R39, R39, UR4, -R166 ;  /* 0x0000000427277c23 */ /* 0x000fe200080108a6 */
[----:B------:R-:W-:Y:S01]  /*2aa0*/  SHF.R.U32.HI R58, RZ, 0x8, R58 ;  /* 0x00000008ff3a7819 */ /* 0x000fe2000001163a */
[----:B------:R-:W3:Y:S01]  /*2ab0*/  MUFU.EX2 R146, R146 ;  /* 0x0000009200927308 */ /* 0x000ee20000000800 */
[----:B------:R-:W-:Y:S01]  /*2ac0*/  PRMT R93, R0, 0x5410, R93 ;  /* 0x00005410005d7816 */ /* 0x000fe2000000005d */
[----:B------:R-:W-:Y:S01]  /*2ad0*/  FFMA.FTZ R0, R13, UR4, -R167 ;  /* 0x000000040d007c23 */ /* 0x000fe200080108a7 */
[C---:B------:R-:W-:Y:S01]  /*2ae0*/  LOP3.LUT R74, R78.reuse, 0xffff, RZ, 0xc0, !PT ;  /* 0x0000ffff4e4a7812 */ /* 0x040fe200078ec0ff */
[----:B------:R-:W-:Y:S01]  /*2af0*/  FADD.FTZ R3, R3, R142 ;  /* 0x0000008e03037221 */ /* 0x000fe20000010000 */
[----:B------:R-:W-:Y:S02]  /*2b00*/  LOP3.LUT R216, R49, R216, R193, 0x96, !PT ;  /* 0x000000d831d87212 */ /* 0x000fe400078e96c1 */
[----:B------:R-:W-:Y:S01]  /*2b10*/  PRMT R57, R57, 0x5410, R58 ;  /* 0x0000541039397816 */ /* 0x000fe2000000003a */
[----:B------:R-:W-:Y:S01]  /*2b20*/  MUFU.EX2 R145, R145 ;  /* 0x0000009100917308 */ /* 0x000fe20000000800 */
[----:B------:R-:W-:Y:S01]  /*2b30*/  LOP3.LUT R49, R78, 0xff, RZ, 0xc0, !PT ;  /* 0x000000ff4e317812 */ /* 0x000fe200078ec0ff */
[----:B------:R-:W-:Y:S01]  /*2b40*/  IMAD.WIDE.U32 R216, R216, -0x2daee0ad, RZ ;  /* 0xd2511f53d8d87825 */ /* 0x000fe200078e00ff */
[----:B------:R-:W-:-:S02]  /*2b50*/  SHF.R.U32.HI R74, RZ, 0x8, R74 ;  /* 0x00000008ff4a7819 */ /* 0x000fc4000001164a */
[--C-:B------:R-:W-:Y:S02]  /*2b60*/  HSET2.LE.AND R93, R93, R152.reuse, PT ;  /* 0x000000985d5d7233 */ /* 0x100fe40003803000 */
[----:B-1----:R-:W-:Y:S01]  /*2b70*/  F2FP.BF16.F32.PACK_AB R12, R163, R158 ;  /* 0x0000009ea30c723e */ /* 0x002fe200000010ff */
[----:B------:R-:W1:Y:S01]  /*2b80*/  MUFU.EX2 R0, R0 ;  /* 0x0000000000007308 */ /* 0x000e620000000800 */
[----:B------:R-:W-:Y:S01]  /*2b90*/  LOP3.LUT R40, R51, R72, R205, 0x96, !PT ;  /* 0x0000004833287212 */ /* 0x000fe200078e96cd */
[----:B------:R-:W-:Y:S01]  /*2ba0*/  FADD.FTZ R158, R158, R163 ;  /* 0x000000a39e9e7221 */ /* 0x000fe20000010000 */
[----:B------:R-:W-:Y:S02]  /*2bb0*/  LOP3.LUT R20, R50, 0xffff, RZ, 0xc0, !PT ;  /* 0x0000ffff32147812 */ /* 0x000fe400078ec0ff */
[----:B------:R-:W-:Y:S02]  /*2bc0*/  PRMT R49, R49, 0x5410, R74 ;  /* 0x0000541031317816 */ /* 0x000fe4000000004a */
[----:B------:R-:W-:Y:S01]  /*2bd0*/  HSET2.LE.AND R57, R57, R152, PT ;  /* 0x0000009839397233 */ /* 0x000fe20003803000 */
[----:B------:R-:W-:Y:S01]  /*2be0*/  MUFU.EX2 R149, R149 ;  /* 0x0000009500957308 */ /* 0x000fe20000000800 */
[----:B------:R-:W-:Y:S01]  /*2bf0*/  F2FP.BF16.F32.PACK_AB R88, R157, R156 ;  /* 0x0000009c9d58723e */ /* 0x000fe200000010ff */
[----:B------:R-:W-:Y:S01]  /*2c00*/  FADD.FTZ R156, R156, R157 ;  /* 0x0000009d9c9c7221 */ /* 0x000fe20000010000 */
[----:B------:R-:W-:-:S02]  /*2c10*/  LOP3.LUT R93, R93, R12, RZ, 0xc0, !PT ;  /* 0x0000000c5d5d7212 */ /* 0x000fc400078ec0ff */
[----:B------:R-:W-:Y:S02]  /*2c20*/  LOP3.LUT R12, R40, 0xffff, RZ, 0xc0, !PT ;  /* 0x0000ffff280c7812 */ /* 0x000fe400078ec0ff */
[----:B------:R-:W-:Y:S01]  /*2c30*/  LOP3.LUT R41, R50, 0xff, RZ, 0xc0, !PT ;  /* 0x000000ff32297812 */ /* 0x000fe200078ec0ff */
[----:B------:R-:W4:Y:S01]  /*2c40*/  MUFU.EX2 R2, R2 ;  /* 0x0000000200027308 */ /* 0x000f220000000800 */
[----:B------:R-:W-:Y:S02]  /*2c50*/  SHF.R.U32.HI R20, RZ, 0x8, R20 ;  /* 0x00000008ff147819 */ /* 0x000fe40000011614 */
[----:B------:R-:W-:Y:S02]  /*2c60*/  SHF.R.U32.HI R97, RZ, 0x10, R40 ;  /* 0x00000010ff617819 */ /* 0x000fe40000011628 */
[----:B------:R-:W-:Y:S02]  /*2c70*/  LOP3.LUT R88, R57, R88, RZ, 0xc0, !PT ;  /* 0x0000005839587212 */ /* 0x000fe400078ec0ff */
[--C-:B------:R-:W-:Y:S01]  /*2c80*/  HSET2.LE.AND R49, R49, R152.reuse, PT ;  /* 0x0000009831317233 */ /* 0x100fe20003803000 */
[----:B------:R-:W-:Y:S01]  /*2c90*/  MUFU.EX2 R62, R62 ;  /* 0x0000003e003e7308 */ /* 0x000fe20000000800 */
[----:B------:R-:W-:-:S02]  /*2ca0*/  HSET2.LE.AND R95, R95, R152, PT ;  /* 0x000000985f5f7233 */ /* 0x000fc40003803000 */
[----:B------:R-:W-:Y:S02]  /*2cb0*/  HSET2.LE.AND R92, R21, R152, PT ;  /* 0x00000098155c7233 */ /* 0x000fe40003803000 */
[----:B------:R-:W-:Y:S01]  /*2cc0*/  F2FP.BF16.F32.PACK_AB R73, R140, R61 ;  /* 0x0000003d8c49723e */ /* 0x000fe200000010ff */
[----:B------:R-:W-:Y:S01]  /*2cd0*/  FADD.FTZ R61, R61, R156 ;  /* 0x0000009c3d3d7221 */ /* 0x000fe20000010000 */
[----:B------:R-:W-:Y:S01]  /*2ce0*/  F2FP.BF16.F32.PACK_AB R94, R138, R147 ;  /* 0x000000938a5e723e */ /* 0x000fe200000010ff */
[----:B------:R-:W5:Y:S01]  /*2cf0*/  MUFU.EX2 R63, R63 ;  /* 0x0000003f003f7308 */ /* 0x000f620000000800 */
[----:B---3--:R-:W-:Y:S01]  /*2d00*/  F2FP.BF16.F32.PACK_AB R22, R146, R161 ;  /* 0x000000a19216723e */ /* 0x008fe200000010ff */
[----:B------:R-:W-:Y:S01]  /*2d10*/  FADD.FTZ R161, R161, R158 ;  /* 0x0000009ea1a17221 */ /* 0x000fe20000010000 */
[----:B------:R-:W-:Y:S01]  /*2d20*/  F2FP.BF16.F32.PACK_AB R13, R151, R144 ;  /* 0x00000090970d723e */ /* 0x000fe200000010ff */
[----:B------:R-:W-:Y:S01]  /*2d30*/  FADD.FTZ R144, R144, R151 ;  /* 0x0000009790907221 */ /* 0x000fe20000010000 */
[----:B------:R-:W-:Y:S01]  /*2d40*/  LOP3.LUT R57, R40, 0xff, RZ, 0xc0, !PT ;  /* 0x000000ff28397812 */ /* 0x000fe200078ec0ff */
[----:B------:R-:W-:Y:S01]  /*2d50*/  FADD.FTZ R161, R146, R161 ;  /* 0x000000a192a17221 */ /* 0x000fe20000010000 */
[----:B------:R-:W-:Y:S01]  /*2d60*/  SHF.R.U32.HI R12, RZ, 0x8, R12 ;  /* 0x00000008ff0c7819 */ /* 0x000fe2000001160c */
[----:B------:R-:W-:Y:S01]  /*2d70*/  MUFU.EX2 R143, R143 ;  /* 0x0000008f008f7308 */ /* 0x000fe20000000800 */
[----:B------:R-:W-:Y:S01]  /*2d80*/  PRMT R41, R41, 0x5410, R20 ;  /* 0x0000541029297816 */ /* 0x000fe20000000014 */
[----:B------:R-:W-:Y:S01]  /*2d90*/  FADD.FTZ R147, R147, R144 ;  /* 0x0000009093937221 */ /* 0x000fe20000010000 */
[----:B------:R-:W-:Y:S01]  /*2da0*/  SHF.R.U32.HI R48, RZ, 0x18, R40 ;  /* 0x00000018ff307819 */ /* 0x000fe20000011628 */
[----:B------:R-:W-:Y:S01]  /*2db0*/  FADD.FTZ R140, R140, R61 ;  /* 0x0000003d8c8c7221 */ /* 0x000fe20000010000 */
[----:B------:R-:W-:Y:S01]  /*2dc0*/  LOP3.LUT R97, R97, 0xff, RZ, 0xc0, !PT ;  /* 0x000000ff61617812 */ /* 0x000fe200078ec0ff */
[----:B------:R-:W-:Y:S01]  /*2dd0*/  FADD.FTZ R138, R138, R147 ;  /* 0x000000938a8a7221 */ /* 0x000fe20000010000 */
[----:B------:R-:W-:Y:S01]  /*2de0*/  SHF.R.U32.HI R42, RZ, 0x10, R50 ;  /* 0x00000010ff2a7819 */ /* 0x000fe20000011632 */
[----:B------:R-:W-:Y:S01]  /*2df0*/  MUFU.EX2 R64, R64 ;  /* 0x0000004000407308 */ /* 0x000fe20000000800 */
[----:B------:R-:W-:-:S02]  /*2e00*/  LOP3.LUT R90, R90, R73, RZ, 0xc0, !PT ;  /* 0x000000495a5a7212 */ /* 0x000fc400078ec0ff */
[----:B------:R-:W-:Y:S02]  /*2e10*/  LOP3.LUT R94, R49, R94, RZ, 0xc0, !PT ;  /* 0x0000005e315e7212 */ /* 0x000fe400078ec0ff */
[----:B------:R-:W-:Y:S02]  /*2e20*/  LOP3.LUT R95, R95, R22, RZ, 0xc0, !PT ;  /* 0x000000165f5f7212 */ /* 0x000fe400078ec0ff */
[----:B------:R-:W-:Y:S01]  /*2e30*/  LOP3.LUT R92, R92, R13, RZ, 0xc0, !PT ;  /* 0x0000000d5c5c7212 */ /* 0x000fe200078ec0ff */
[----:B------:R-:W3:Y:S01]  /*2e40*/  LDSM.16.MT88.4 R20, [R178+0x6800] ;  /* 0x00680000b214783b */ /* 0x000ee20000004200 */
[----:B------:R-:W-:Y:S01]  /*2e50*/  PRMT R57, R57, 0x5410, R12 ;  /* 0x0000541039397816 */ /* 0x000fe2000000000c */
[C---:B--2---:R-:W-:Y:S01]  /*2e60*/  HMMA.16816.F32.BF16 R84, R88.reuse, R44, RZ ;  /* 0x0000002c5854723c */ /* 0x044fe200000418ff */
[----:B------:R-:W-:Y:S01]  /*2e70*/  PRMT R97, R97, 0x5410, R48 ;  /* 0x0000541061617816 */ /* 0x000fe20000000030 */
[----:B------:R-:W2:Y:S01]  /*2e80*/  LDSM.16.MT88.4 R12, [R177+0x6800] ;  /* 0x00680000b10c783b */ /* 0x000ea20000004200 */
[----:B------:R-:W-:Y:S01]  /*2e90*/  LOP3.LUT R42, R42, 0xff, RZ, 0xc0, !PT ;  /* 0x000000ff2a2a7812 */ /* 0x000fe200078ec0ff */
[----:B------:R-:W-:Y:S01]  /*2ea0*/  MUFU.EX2 R148, R148 ;  /* 0x0000009400947308 */ /* 0x000fe20000000800 */
[----:B------:R-:W-:Y:S01]  /*2eb0*/  HSET2.LE.AND R58, R41, R152, PT ;  /* 0x00000098293a7233 */ /* 0x000fe20003803000 */
[----:B------:R-:W-:Y:S01]  /*2ec0*/  HMMA.16816.F32.BF16 R124, R88, R116, RZ ;  /* 0x00000074587c723c */ /* 0x000fe200000418ff */
[----:B-1----:R-:W-:-:S02]  /*2ed0*/  F2FP.BF16.F32.PACK_AB R49, R0, R145 ;  /* 0x000000910031723e */ /* 0x002fc400000010ff */
[----:B------:R-:W-:Y:S02]  /*2ee0*/  SHF.R.U32.HI R59, RZ, 0x18, R50 ;  /* 0x00000018ff3b7819 */ /* 0x000fe40000011632 */
[--C-:B------:R-:W-:Y:S01]  /*2ef0*/  HSET2.LE.AND R56, R57, R152.reuse, PT ;  /* 0x0000009839387233 */ /* 0x100fe20003803000 */
[----:B------:R-:W-:Y:S01]  /*2f00*/  HMMA.16816.F32.BF16 R108, R88, R68, RZ ;  /* 0x00000044586c723c */ /* 0x000fe200000418ff */
[----:B------:R-:W-:Y:S01]  /*2f10*/  HSET2.LE.AND R57, R97, R152, PT ;  /* 0x0000009861397233 */ /* 0x000fe20003803000 */
[----:B------:R-:W-:Y:S01]  /*2f20*/  MUFU.EX2 R153, R153 ;  /* 0x0000009900997308 */ /* 0x000fe20000000800 */
[----:B------:R-:W-:Y:S02]  /*2f30*/  LOP3.LUT R168, R215, R168, R196, 0x96, !PT ;  /* 0x000000a8d7a87212 */ /* 0x000fe400078e96c4 */
[----:B------:R-:W-:Y:S01]  /*2f40*/  PRMT R59, R42, 0x5410, R59 ;  /* 0x000054102a3b7816 */ /* 0x000fe2000000003b */
[----:B------:R-:W-:Y:S01]  /*2f50*/  HMMA.16816.F32.BF16 R96, R92, R44, RZ ;  /* 0x0000002c5c60723c */ /* 0x000fe200000418ff */
[----:B------:R-:W-:Y:S01]  /*2f60*/  LOP3.LUT R58, R58, R49, RZ, 0xc0, !PT ;  /* 0x000000313a3a7212 */ /* 0x000fe200078ec0ff */
[----:B------:R-:W1:Y:S01]  /*2f70*/  LDSM.16.MT88.4 R40, [R176+0x6800] ;  /* 0x00680000b028783b */ /* 0x000e620000004200 */
[----:B----4-:R-:W-:Y:S01]  /*2f80*/  F2FP.BF16.F32.PACK_AB R165, R2, R149 ;  /* 0x0000009502a5723e */ /* 0x010fe200000010ff */
[----:B------:R-:W-:Y:S01]  /*2f90*/  IMAD.WIDE.U32 R168, R168, -0x326172a9, RZ ;  /* 0xcd9e8d57a8a87825 */ /* 0x000fe200078e00ff */
[----:B------:R-:W-:Y:S01]  /*2fa0*/  LOP3.LUT R164, R217, R164, R205, 0x96, !PT ;  /* 0x000000a4d9a47212 */ /* 0x000fe200078e96cd */
[----:B------:R-:W4:Y:S01]  /*2fb0*/  LDSM.16.MT88.4 R48, [R175+0x6800] ;  /* 0x00680000af30783b */ /* 0x000f220000004200 */
[----:B------:R-:W-:Y:S01]  /*2fc0*/  LOP3.LUT R44, R216, 0xffff, RZ, 0xc0, !PT ;  /* 0x0000ffffd82c7812 */ /* 0x000fe200078ec0ff */
[C---:B------:R-:W-:Y:S01]  /*2fd0*/  HMMA.16816.F32.BF16 R76, R88.reuse, R80, RZ ;  /* 0x00000050584c723c */ /* 0x040fe200000418ff */
[----:B------:R-:W-:Y:S01]  /*2fe0*/  LOP3.LUT R56, R56, R165, RZ, 0xc0, !PT ;  /* 0x000000a538387212 */ /* 0x000fe200078ec0ff */
[----:B------:R-:W-:Y:S01]  /*2ff0*/  MUFU.EX2 R155, R155 ;  /* 0x0000009b009b7308 */ /* 0x000fe20000000800 */
[----:B------:R-:W-:Y:S01]  /*3000*/  LOP3.LUT R165, R216, 0xff, RZ, 0xc0, !PT ;  /* 0x000000ffd8a57812 */ /* 0x000fe200078ec0ff */
[----:B------:R-:W-:Y:S01]  /*3010*/  FADD.FTZ R149, R149, R140 ;  /* 0x0000008c95957221 */ /* 0x000fe20000010000 */
[----:B------:R-:W-:Y:S01]  /*3020*/  SHF.R.U32.HI R44, RZ, 0x8, R44 ;  /* 0x00000008ff2c7819 */ /* 0x000fe2000001162c */
[C---:B------:R-:W-:Y:S01]  /*3030*/  HMMA.16816.F32.BF16 R120, R88.reuse, R118, RZ ;  /* 0x000000765878723c */ /* 0x040fe200000418ff */
[----:B------:R-:W-:Y:S01]  /*3040*/  LOP3.LUT R172, R169, R172, R195, 0x96, !PT ;  /* 0x000000aca9ac7212 */ /* 0x000fe200078e96c3 */
[----:B------:R-:W-:Y:S01]  /*3050*/  FADD.FTZ R2, R2, R149 ;  /* 0x0000009502027221 */ /* 0x000fe20000010000 */
[----:B------:R-:W-:Y:S01]  /*3060*/  PRMT R165, R165, 0x5410, R44 ;  /* 0x00005410a5a57816 */ /* 0x000fe2000000002c */
[----:B------:R-:W3:Y:S01]  /*3070*/  MUFU.EX2 R150, R150 ;  /* 0x0000009600967308 */ /* 0x000ee20000000800 */
[C---:B------:R-:W-:Y:S01]  /*3080*/  LOP3.LUT R44, R164.reuse, 0xffff, RZ, 0xc0, !PT ;  /* 0x0000ffffa42c7812 */ /* 0x040fe200078ec0ff */
[----:B------:R-:W-:Y:S01]  /*3090*/  HMMA.16816.F32.BF16 R104, R88, R70, RZ ;  /* 0x000000465868723c */ /* 0x000fe200000418ff */
[----:B------:R-:W-:Y:S01]  /*30a0*/  SHF.R.U32.HI R169, RZ, 0x10, R164 ;  /* 0x00000010ffa97819 */ /* 0x000fe200000116a4 */
[----:B------:R-:W-:Y:S01]  /*30b0*/  FADD.FTZ R145, R145, R2 ;  /* 0x0000000291917221 */ /* 0x000fe20000010000 */
[----:B------:R-:W-:-:S02]  /*30c0*/  LOP3.LUT R45, R164, 0xff, RZ, 0xc0, !PT ;  /* 0x000000ffa42d7812 */ /* 0x000fc400078ec0ff */
[----:B------:R-:W-:Y:S01]  /*30d0*/  SHF.R.U32.HI R44, RZ, 0x8, R44 ;  /* 0x00000008ff2c7819 */ /* 0x000fe2000001162c */
[----:B------:R-:W-:Y:S01]  /*30e0*/  HMMA.16816.F32.BF16 R100, R88, R82, RZ ;  /* 0x000000525864723c */ /* 0x000fe200000418ff */
[----:B------:R-:W-:Y:S01]  /*30f0*/  MUFU.EX2 R66, R66 ;  /* 0x0000004200427308 */ /* 0x000fe20000000800 */
[----:B------:R-:W-:Y:S01]  /*3100*/  SHF.R.U32.HI R164, RZ, 0x18, R164 ;  /* 0x00000018ffa47819 */ /* 0x000fe200000116a4 */
[----:B------:R-:W-:Y:S01]  /*3110*/  FADD.FTZ R145, R0, R145 ;  /* 0x0000009100917221 */ /* 0x000fe20000010000 */
[----:B------:R-:W-:Y:S02]  /*3120*/  LOP3.LUT R169, R169, 0xff, RZ, 0xc0, !PT ;  /* 0x000000ffa9a97812 */ /* 0x000fe400078ec0ff */
[----:B------:R-:W-:Y:S01]  /*3130*/  HMMA.16816.F32.BF16 R128, R92, R116, RZ ;  /* 0x000000745c80723c */ /* 0x000fe200000418ff */
[----:B------:R-:W-:Y:S02]  /*3140*/  PRMT R45, R45, 0x5410, R44 ;  /* 0x000054102d2d7816 */ /* 0x000fe4000000002c */
[----:B------:R-:W4:Y:S01]  /*3150*/  MUFU.EX2 R67, R67 ;  /* 0x0000004300437308 */ /* 0x000f220000000800 */
[----:B------:R-:W-:-:S02]  /*3160*/  PRMT R169, R169, 0x5410, R164 ;  /* 0x00005410a9a97816 */ /* 0x000fc400000000a4 */
[C---:B------:R-:W-:Y:S01]  /*3170*/  HMMA.16816.F32.BF16 R112, R92.reuse, R68, RZ ;  /* 0x000000445c70723c */ /* 0x040fe200000418ff */
[----:B-----5:R-:W-:Y:S02]  /*3180*/  F2FP.BF16.F32.PACK_AB R28, R63, R62 ;  /* 0x0000003e3f1c723e */ /* 0x020fe400000010ff */
[--C-:B------:R-:W-:Y:S02]  /*3190*/  HSET2.LE.AND R44, R45, R152.reuse, PT ;  /* 0x000000982d2c7233 */ /* 0x100fe40003803000 */
[----:B------:R5:W-:Y:S01]  /*31a0*/  MUFU.EX2 R164, R173 ;  /* 0x000000ad00a47308 */ /* 0x000be20000000800 */
[C---:B------:R-:W-:Y:S01]  /*31b0*/  HMMA.16816.F32.BF16 R72, R92.reuse, R80, RZ ;  /* 0x000000505c48723c */ /* 0x040fe200000418ff */
[--C-:B------:R-:W-:Y:S02]  /*31c0*/  HSET2.LE.AND R59, R59, R152.reuse, PT ;  /* 0x000000983b3b7233 */ /* 0x100fe40003803000 */
[----:B------:R-:W-:Y:S01]  /*31d0*/  HSET2.LE.AND R45, R169, R152, PT ;  /* 0x00000098a92d7233 */ /* 0x000fe20003803000 */
[----:B------:R-:W-:Y:S01]  /*31e0*/  FFMA.FTZ R169, R8, UR4, -R162 ;  /* 0x0000000408a97c23 */ /* 0x000fe200080108a2 */
[----:B---3--:R-:W-:Y:S01]  /*31f0*/  F2FP.BF16.F32.PACK_AB R222, R150, R155 ;  /* 0x0000009b96de723e */ /* 0x008fe200000010ff */
[C---:B------:R-:W-:Y:S01]  /*3200*/  HMMA.16816.F32.BF16 R116, R92.reuse, R118, RZ ;  /* 0x000000765c74723c */ /* 0x040fe200000418ff */
[----:B------:R-:W-:Y:S01]  /*3210*/  F2FP.BF16.F32.PACK_AB R218, R153, R148 ;  /* 0x0000009499da723e */ /* 0x000fe200000010ff */
[----:B------:R-:W-:Y:S01]  /*3220*/  FFMA.FTZ R8, R55, UR4, -R160 ;  /* 0x0000000437087c23 */ /* 0x000fe200080108a0 */
[----:B------:R-:W-:Y:S01]  /*3230*/  LOP3.LUT R59, R59, R222, RZ, 0xc0, !PT ;  /* 0x000000de3b3b7212 */ /* 0x000fe200078ec0ff */
[----:B------:R-:W-:Y:S01]  /*3240*/  MUFU.EX2 R52, R52 ;  /* 0x0000003400347308 */ /* 0x000fe20000000800 */
[----:B------:R-:W-:Y:S01]  /*3250*/  LOP3.LUT R57, R57, R218, RZ, 0xc0, !PT ;  /* 0x000000da39397212 */ /* 0x000fe200078ec0ff */
[----:B------:R-:W-:Y:S01]  /*3260*/  HMMA.16816.F32.BF16 R68, R92, R70, RZ ;  /* 0x000000465c44723c */ /* 0x000fe200000418ff */
[----:B------:R-:W-:Y:S01]  /*3270*/  LOP3.LUT R174, R211, R174, R197, 0x96, !PT ;  /* 0x000000aed3ae7212 */ /* 0x000fe200078e96c5 */
[----:B------:R-:W-:-:S04]  /*3280*/  IMAD.WIDE.U32 R210, R210, -0x2daee0ad, RZ ;  /* 0xd2511f53d2d27825 */ /* 0x000fc800078e00ff */
[----:B------:R-:W-:Y:S01]  /*3290*/  FADD.FTZ R148, R148, R3 ;  /* 0x0000000394947221 */ /* 0x000fe20000010000 */
[----:B------:R-:W-:Y:S01]  /*32a0*/  HMMA.16816.F32.BF16 R80, R92, R82, RZ ;  /* 0x000000525c50723c */ /* 0x000fe200000418ff */
[----:B-----5:R-:W-:Y:S01]  /*32b0*/  IMAD.WIDE.U32 R172, R172, -0x2daee0ad, RZ ;  /* 0xd2511f53acac7825 */ /* 0x020fe200078e00ff */
[----:B------:R-:W-:Y:S03]  /*32c0*/  MUFU.EX2 R53, R53 ;  /* 0x0000003500357308 */ /* 0x000fe60000000800 */
[----:B------:R-:W-:Y:S01]  /*32d0*/  FADD.FTZ R148, R153, R148 ;  /* 0x0000009499947221 */ /* 0x000fe20000010000 */
[-C--:B------:R-:W-:Y:S03]  /*32e0*/  HMMA.16816.F32.BF16 R88, R88, R46.reuse, RZ ;  /* 0x0000002e5858723c */ /* 0x080fe600000418ff */
[----:B------:R-:W-:Y:S01]  /*32f0*/  FADD.FTZ R155, R155, R148 ;  /* 0x000000949b9b7221 */ /* 0x000fe20000010000 */
[----:B------:R-:W-:Y:S03]  /*3300*/  MUFU.EX2 R169, R169 ;  /* 0x000000a900a97308 */ /* 0x000fe60000000800 */
[----:B------:R-:W-:Y:S01]  /*3310*/  FADD.FTZ R155, R150, R155 ;  /* 0x0000009b969b7221 */ /* 0x000fe20000010000 */
[----:B------:R-:W-:Y:S06]  /*3320*/  HMMA.16816.F32.BF16 R92, R92, R46, RZ ;  /* 0x0000002e5c5c723c */ /* 0x000fec00000418ff */
[C---:B------:R-:W-:Y:S01]  /*3330*/  HMMA.16816.F32.BF16 R124, R56.reuse, R20, R124 ;  /* 0x00000014387c723c */ /* 0x040fe2000004187c */
[--C-:B------:R-:W-:Y:S01]  /*3340*/  SHF.R.U32.HI R46, RZ, 0x10, R216.reuse ;  /* 0x00000010ff2e7819 */ /* 0x100fe200000116d8 */
[----:B------:R-:W-:Y:S01]  /*3350*/  MUFU.EX2 R36, R36 ;  /* 0x0000002400247308 */ /* 0x000fe20000000800 */
[----:B------:R-:W-:Y:S01]  /*3360*/  SHF.R.U32.HI R47, RZ, 0x18, R216 ;  /* 0x00000018ff2f7819 */ /* 0x000fe200000116d8 */
[----:B------:R-:W-:Y:S01]  /*3370*/  IMAD.WIDE.U32 R216, R171, -0x2daee0ad, RZ ;  /* 0xd2511f53abd87825 */ /* 0x000fe200078e00ff */
[----:B------:R-:W-:Y:S01]  /*3380*/  LOP3.LUT R46, R46, 0xff, RZ, 0xc0, !PT ;  /* 0x000000ff2e2e7812 */ /* 0x000fe200078ec0ff */
[C---:B--2---:R-:W-:Y:S03]  /*3390*/  HMMA.16816.F32.BF16 R108, R56.reuse, R12, R108 ;  /* 0x0000000c386c723c */ /* 0x044fe6000004186c */
[----:B------:R-:W-:Y:S01]  /*33a0*/  PRMT R47, R46, 0x5410, R47 ;  /* 0x000054102e2f7816 */ /* 0x000fe2000000002f */
[----:B------:R-:W-:Y:S01]  /*33b0*/  MUFU.EX2 R37, R37 ;  /* 0x0000002500257308 */ /* 0x000fe20000000800 */
[----:B------:R-:W-:Y:S01]  /*33c0*/  HSET2.LE.AND R46, R165, R152, PT ;  /* 0x00000098a52e7233 */ /* 0x000fe20003803000 */
[----:B-1----:R-:W-:Y:S01]  /*33d0*/  HMMA.16816.F32.BF16 R76, R56, R40, R76 ;  /* 0x00000028384c723c */ /* 0x002fe2000004184c */
[----:B------:R-:W-:-:S02]  /*33e0*/  F2FP.BF16.F32.PACK_AB R165, R60, R65 ;  /* 0x000000413ca5723e */ /* 0x000fc400000010ff */
[----:B------:R-:W-:Y:S02]  /*33f0*/  HSET2.LE.AND R47, R47, R152, PT ;  /* 0x000000982f2f7233 */ /* 0x000fe40003803000 */
[----:B------:R-:W-:Y:S01]  /*3400*/  LOP3.LUT R46, R46, R165, RZ, 0xc0, !PT ;  /* 0x000000a52e2e7212 */ /* 0x000fe200078ec0ff */
[----:B------:R-:W-:Y:S01]  /*3410*/  FFMA.FTZ R165, R29, UR4, -R167 ;  /* 0x000000041da57c23 */ /* 0x000fe200080108a7 */
[----:B------:R-:W-:Y:S01]  /*3420*/  F2FP.BF16.F32.PACK_AB R29, R64, R143 ;  /* 0x0000008f401d723e */ /* 0x000fe200000010ff */
[C---:B----4-:R-:W-:Y:S01]  /*3430*/  HMMA.16816.F32.BF16 R84, R56.reuse, R48, R84 ;  /* 0x000000303854723c */ /* 0x050fe20000041854 */
[----:B------:R-:W-:Y:S01]  /*3440*/  LOP3.LUT R47, R47, R28, RZ, 0xc0, !PT ;  /* 0x0000001c2f2f7212 */ /* 0x000fe200078ec0ff */
[----:B------:R-:W-:Y:S01]  /*3450*/  FADD.FTZ R143, R143, R138 ;  /* 0x0000008a8f8f7221 */ /* 0x000fe20000010000 */
[----:B------:R-:W-:Y:S01]  /*3460*/  F2FP.BF16.F32.PACK_AB R28, R67, R66 ;  /* 0x00000042431c723e */ /* 0x000fe200000010ff */
[----:B------:R-:W1:Y:S01]  /*3470*/  MUFU.EX2 R165, R165 ;  /* 0x000000a500a57308 */ /* 0x000e620000000800 */
[----:B------:R-:W-:Y:S01]  /*3480*/  LOP3.LUT R216, R173, R216, R192, 0x96, !PT ;  /* 0x000000d8add87212 */ /* 0x000fe200078e96c0 */
[C---:B------:R-:W-:Y:S01]  /*3490*/  HMMA.16816.F32.BF16 R120, R56.reuse, R22, R120 ;  /* 0x000000163878723c */ /* 0x040fe20000041878 */
[----:B------:R-:W-:Y:S01]  /*34a0*/  LOP3.LUT R44, R44, R29, RZ, 0xc0, !PT ;  /* 0x0000001d2c2c7212 */ /* 0x000fe200078ec0ff */
[----:B------:R-:W-:Y:S01]  /*34b0*/  FADD.FTZ R66, R66, R161 ;  /* 0x000000a142427221 */ /* 0x000fe20000010000 */
[----:B------:R-:W-:Y:S01]  /*34c0*/  LOP3.LUT R45, R45, R28, RZ, 0xc0, !PT ;  /* 0x0000001c2d2d7212 */ /* 0x000fe200078ec0ff */
[----:B------:R-:W-:Y:S01]  /*34d0*/  IMAD.WIDE.U32 R28, R174, -0x2daee0ad, RZ ;  /* 0xd2511f53ae1c7825 */ /* 0x000fe200078e00ff */
[----:B------:R-:W-:Y:S01]  /*34e0*/  LOP3.LUT R214, R217, R214, R194, 0x96, !PT ;  /* 0x000000d6d9d67212 */ /* 0x000fe200078e96c2 */
[----:B------:R-:W-:Y:S02]  /*34f0*/  HMMA.16816.F32.BF16 R104, R56, R14, R104 ;  /* 0x0000000e3868723c */ /* 0x000fe40000041868 */
[----:B------:R-:W-:Y:S01]  /*3500*/  FFMA.FTZ R174, R54, UR4, -R160 ;  /* 0x0000000436ae7c23 */ /* 0x000fe200080108a0 */
[----:B------:R-:W-:Y:S01]  /*3510*/  IMAD.WIDE.U32 R216, R216, -0x326172a9, RZ ;  /* 0xcd9e8d57d8d87825 */ /* 0x000fe200078e00ff */
[----:B------:R-:W-:-:S03]  /*3520*/  LOP3.LUT R171, R211, R28, R192, 0x96, !PT ;  /* 0x0000001cd3ab7212 */ /* 0x000fc600078e96c0 */
[----:B------:R-:W-:Y:S01]  /*3530*/  FFMA.FTZ R211, R27, UR4, -R166 ;  /* 0x000000041bd37c23 */ /* 0x000fe200080108a6 */
[----:B------:R-:W-:Y:S01]  /*3540*/  LOP3.LUT R212, R29, R212, R194, 0x96, !PT ;  /* 0x000000d41dd47212 */ /* 0x000fe200078e96c2 */
[----:B------:R-:W-:Y:S01]  /*3550*/  HMMA.16816.F32.BF16 R128, R44, R20, R128 ;  /* 0x000000142c80723c */ /* 0x000fe20000041880 */
[----:B------:R-:W-:Y:S01]  /*3560*/  IMAD.WIDE.U32 R214, R214, -0x326172a9, RZ ;  /* 0xcd9e8d57d6d67825 */ /* 0x000fe200078e00ff */
[----:B------:R-:W-:-:S03]  /*3570*/  LOP3.LUT R173, R216, 0xff, RZ, 0xc0, !PT ;  /* 0x000000ffd8ad7812 */ /* 0x000fc600078ec0ff */
[----:B------:R-:W-:Y:S01]  /*3580*/  FFMA.FTZ R29, R26, UR4, -R166 ;  /* 0x000000041a1d7c23 */ /* 0x000fe200080108a6 */
[--C-:B------:R-:W-:Y:S01]  /*3590*/  SHF.R.U32.HI R28, RZ, 0x10, R216.reuse ;  /* 0x00000010ff1c7819 */ /* 0x100fe200000116d8 */
[----:B------:R-:W-:Y:S01]  /*35a0*/  MUFU.EX2 R55, R174 ;  /* 0x000000ae00377308 */ /* 0x000fe20000000800 */
[C---:B------:R-:W-:Y:S01]  /*35b0*/  HMMA.16816.F32.BF16 R100, R56.reuse, R42, R100 ;  /* 0x0000002a3864723c */ /* 0x040fe20000041864 */
[----:B------:R-:W-:Y:S01]  /*35c0*/  LOP3.LUT R20, R216, 0xffff, RZ, 0xc0, !PT ;  /* 0x0000ffffd8147812 */ /* 0x000fe200078ec0ff */
[----:B------:R-:W-:Y:S01]  /*35d0*/  FADD.FTZ R64, R64, R143 ;  /* 0x0000008f40407221 */ /* 0x000fe20000010000 */
[----:B------:R-:W-:Y:S01]  /*35e0*/  SHF.R.U32.HI R209, RZ, 0x18, R216 ;  /* 0x00000018ffd17819 */ /* 0x000fe200000116d8 */
[----:B------:R-:W-:Y:S01]  /*35f0*/  FADD.FTZ R67, R67, R66 ;  /* 0x0000004243437221 */ /* 0x000fe20000010000 */
[----:B------:R-:W-:Y:S01]  /*3600*/  SHF.R.U32.HI R20, RZ, 0x8, R20 ;  /* 0x00000008ff147819 */ /* 0x000fe20000011614 */
[----:B------:R-:W-:Y:S01]  /*3610*/  HMMA.16816.F32.BF16 R88, R56, R50, R88 ;  /* 0x000000323858723c */ /* 0x000fe20000041858 */
[----:B------:R2:W-:Y:S01]  /*3620*/  MUFU.EX2 R56, R24 ;  /* 0x0000001800387308 */ /* 0x0005e20000000800 */
[----:B------:R-:W-:Y:S01]  /*3630*/  LOP3.LUT R28, R28, 0xff, RZ, 0xc0, !PT ;  /* 0x000000ff1c1c7812 */ /* 0x000fe200078ec0ff */
[----:B------:R-:W-:Y:S01]  /*3640*/  FADD.FTZ R65, R65, R64 ;  /* 0x0000004041417221 */ /* 0x000fe20000010000 */
[----:B------:R-:W-:Y:S01]  /*3650*/  PRMT R173, R173, 0x5410, R20 ;  /* 0x00005410adad7816 */ /* 0x000fe20000000014 */
[----:B------:R-:W-:Y:S01]  /*3660*/  FADD.FTZ R62, R62, R67 ;  /* 0x000000433e3e7221 */ /* 0x000fe20000010000 */
[C---:B------:R-:W-:Y:S01]  /*3670*/  HMMA.16816.F32.BF16 R112, R44.reuse, R12, R112 ;  /* 0x0000000c2c70723c */ /* 0x040fe20000041870 */
[----:B------:R-:W-:Y:S01]  /*3680*/  FFMA.FTZ R57, R25, UR4, -R167 ;  /* 0x0000000419397c23 */ /* 0x000fe200080108a7 */
[--C-:B------:R-:W-:Y:S01]  /*3690*/  FFMA.FTZ R58, R30, UR4, -R166.reuse ;  /* 0x000000041e3a7c23 */ /* 0x100fe200080108a6 */
[----:B------:R-:W-:Y:S01]  /*36a0*/  FFMA.FTZ R59, R31, UR4, -R166 ;  /* 0x000000041f3b7c23 */ /* 0x000fe200080108a6 */
[----:B-1----:R-:W-:Y:S01]  /*36b0*/  F2FP.BF16.F32.PACK_AB R213, R165, R164 ;  /* 0x000000a4a5d5723e */ /* 0x002fe200000010ff */
[----:B------:R-:W-:Y:S01]  /*36c0*/  FADD.FTZ R65, R60, R65 ;  /* 0x000000413c417221 */ /* 0x000fe20000010000 */
[----:B------:R-:W-:Y:S01]  /*36d0*/  HMMA.16816.F32.BF16 R72, R44, R40, R72 ;  /* 0x000000282c48723c */ /* 0x000fe20000041848 */
[----:B------:R-:W-:Y:S01]  /*36e0*/  LOP3.LUT R12, R217, R214, R201, 0x96, !PT ;  /* 0x000000d6d90c7212 */ /* 0x000fe200078e96c9 */
[----:B------:R-:W-:Y:S01]  /*36f0*/  MUFU.EX2 R57, R57 ;  /* 0x0000003900397308 */ /* 0x000fe20000000800 */
[----:B------:R-:W-:Y:S01]  /*3700*/  IMAD.WIDE.U32 R216, R171, -0x326172a9, RZ ;  /* 0xcd9e8d57abd87825 */ /* 0x000fe200078e00ff */
[----:B------:R-:W-:-:S03]  /*3710*/  PRMT R209, R28, 0x5410, R209 ;  /* 0x000054101cd17816 */ /* 0x000fc600000000d1 */
[----:B------:R-:W-:Y:S01]  /*3720*/  FADD.FTZ R62, R63, R62 ;  /* 0x0000003e3f3e7221 */ /* 0x000fe20000010000 */
[C---:B------:R-:W-:Y:S01]  /*3730*/  LOP3.LUT R20, R12.reuse, 0xffff, RZ, 0xc0, !PT ;  /* 0x0000ffff0c147812 */ /* 0x040fe200078ec0ff */
[----:B--2---:R-:W1:Y:S01]  /*3740*/  LDSM.16.MT88.4 R24, [R178+0x7000] ;  /* 0x00700000b218783b */ /* 0x004e620000004200 */
[----:B------:R-:W-:Y:S01]  /*3750*/  LOP3.LUT R13, R12, 0xff, RZ, 0xc0, !PT ;  /* 0x000000ff0c0d7812 */ /* 0x000fe200078ec0ff */
[C---:B------:R-:W-:Y:S01]  /*3760*/  HMMA.16816.F32.BF16 R96, R44.reuse, R48, R96 ;  /* 0x000000302c60723c */ /* 0x040fe20000041860 */
[----:B------:R-:W-:Y:S01]  /*3770*/  MUFU.EX2 R58, R58 ;  /* 0x0000003a003a7308 */ /* 0x000fe20000000800 */
[----:B------:R-:W-:Y:S01]  /*3780*/  SHF.R.U32.HI R20, RZ, 0x8, R20 ;  /* 0x00000008ff147819 */ /* 0x000fe20000011614 */
[----:B------:R-:W-:Y:S01]  /*3790*/  FADD.FTZ R164, R164, R145 ;  /* 0x00000091a4a47221 */ /* 0x000fe20000010000 */
[----:B------:R-:W-:Y:S02]  /*37a0*/  SHF.R.U32.HI R41, RZ, 0x10, R12 ;  /* 0x00000010ff297819 */ /* 0x000fe4000001160c */
[----:B------:R-:W-:Y:S01]  /*37b0*/  PRMT R13, R13, 0x5410, R20 ;  /* 0x000054100d0d7816 */ /* 0x000fe20000000014 */
[C---:B------:R-:W-:Y:S01]  /*37c0*/  HMMA.16816.F32.BF16 R116, R44.reuse, R22, R116 ;  /* 0x000000162c74723c */ /* 0x040fe20000041874 */
[----:B------:R-:W-:Y:S01]  /*37d0*/  SHF.R.U32.HI R12, RZ, 0x18, R12 ;  /* 0x00000018ff0c7819 */ /* 0x000fe2000001160c */
[----:B------:R-:W2:Y:S01]  /*37e0*/  MUFU.EX2 R59, R59 ;  /* 0x0000003b003b7308 */ /* 0x000ea20000000800 */
[----:B------:R-:W-:Y:S01]  /*37f0*/  LOP3.LUT R41, R41, 0xff, RZ, 0xc0, !PT ;  /* 0x000000ff29297812 */ /* 0x000fe200078ec0ff */
[----:B------:R-:W3:Y:S01]  /*3800*/  LDSM.16.MT88.4 R20, [R177+0x7000] ;  /* 0x00700000b114783b */ /* 0x000ee20000004200 */
[--C-:B------:R-:W-:Y:S01]  /*3810*/  HSET2.LE.AND R40, R13, R152.reuse, PT ;  /* 0x000000980d287233 */ /* 0x100fe20003803000 */
[C---:B------:R-:W-:Y:S01]  /*3820*/  HMMA.16816.F32.BF16 R68, R44.reuse, R14, R68 ;  /* 0x0000000e2c44723c */ /* 0x040fe20000041844 */
[----:B------:R-:W-:Y:S01]  /*3830*/  PRMT R41, R41, 0x5410, R12 ;  /* 0x0000541029297816 */ /* 0x000fe2000000000c */
[----:B------:R-:W-:Y:S01]  /*3840*/  FADD.FTZ R165, R165, R164 ;  /* 0x000000a4a5a57221 */ /* 0x000fe20000010000 */
[----:B------:R-:W4:Y:S01]  /*3850*/  LDSM.16.MT88.4 R12, [R176+0x7000] ;  /* 0x00700000b00c783b */ /* 0x000f220000004200 */
[----:B------:R5:W-:Y:S01]  /*3860*/  MUFU.EX2 R49, R211 ;  /* 0x000000d300317308 */ /* 0x000be20000000800 */
[----:B------:R-:W-:Y:S01]  /*3870*/  LOP3.LUT R40, R40, R213, RZ, 0xc0, !PT ;  /* 0x000000d528287212 */ /* 0x000fe200078ec0ff */
[----:B------:R-:W-:Y:S01]  /*3880*/  HMMA.16816.F32.BF16 R80, R44, R42, R80 ;  /* 0x0000002a2c50723c */ /* 0x000fe20000041850 */
[----:B------:R-:W-:Y:S01]  /*3890*/  HSET2.LE.AND R41, R41, R152, PT ;  /* 0x0000009829297233 */ /* 0x000fe20003803000 */
[----:B------:R-:W-:Y:S01]  /*38a0*/  IMAD.WIDE.U32 R212, R212, -0x326172a9, RZ ;  /* 0xcd9e8d57d4d47825 */ /* 0x000fe200078e00ff */
[----:B------:R-:W-:-:S03]  /*38b0*/  LOP3.LUT R168, R215, R168, R193, 0x96, !PT ;  /* 0x000000a8d7a87212 */ /* 0x000fc600078e96c1 */
[----:B------:R-:W-:Y:S01]  /*38c0*/  FFMA.FTZ R215, R5, UR4, -R162 ;  /* 0x0000000405d77c23 */ /* 0x000fe200080108a2 */
[----:B------:R-:W-:Y:S01]  /*38d0*/  HMMA.16816.F32.BF16 R92, R44, R50, R92 ;  /* 0x000000322c5c723c */ /* 0x000fe2000004185c */
[----:B------:R1:W3:Y:S01]  /*38e0*/  MUFU.EX2 R48, R29 ;  /* 0x0000001d00307308 */ /* 0x0002e20000000800 */
[--C-:B------:R-:W-:Y:S01]  /*38f0*/  HSET2.LE.AND R42, R173, R152.reuse, PT ;  /* 0x00000098ad2a7233 */ /* 0x100fe20003803000 */
[----:B------:R-:W-:Y:S01]  /*3900*/  VIADD R173, R180, 0x1000 ;  /* 0x00001000b4ad7836 */ /* 0x000fe20000000000 */
[----:B--2---:R-:W-:Y:S01]  /*3910*/  F2FP.BF16.F32.PACK_AB R54, R59, R58 ;  /* 0x0000003a3b36723e */ /* 0x004fe200000010ff */
[----:B------:R-:W-:Y:S01]  /*3920*/  FADD.FTZ R58, R58, R155 ;  /* 0x0000009b3a3a7221 */ /* 0x000fe20000010000 */
[----:B------:R-:W-:Y:S01]  /*3930*/  HSET2.LE.AND R43, R209, R152, PT ;  /* 0x00000098d12b7233 */ /* 0x000fe20003803000 */
[----:B------:R-:W-:Y:S01]  /*3940*/  FFMA.FTZ R45, R10, UR4, -R160 ;  /* 0x000000040a2d7c23 */ /* 0x000fe200080108a0 */
[----:B------:R-:W-:Y:S01]  /*3950*/  SHF.R.U32.HI R47, RZ, 0x10, R216 ;  /* 0x00000010ff2f7819 */ /* 0x000fe200000116d8 */
[----:B-----5:R-:W-:Y:S01]  /*3960*/  FFMA.FTZ R211, R9, UR4, -R162 ;  /* 0x0000000409d37c23 */ /* 0x020fe200080108a2 */
[----:B------:R-:W-:Y:S01]  /*3970*/  F2FP.BF16.F32.PACK_AB R9, R57, R56 ;  /* 0x000000383909723e */ /* 0x000fe200000010ff */
[----:B------:R2:W-:Y:S01]  /*3980*/  MUFU.EX2 R44, R8 ;  /* 0x00000008002c7308 */ /* 0x0005e20000000800 */
[----:B------:R-:W-:Y:S01]  /*3990*/  LOP3.LUT R50, R216, 0xffff, RZ, 0xc0, !PT ;  /* 0x0000ffffd8327812 */ /* 0x000fe200078ec0ff */
[----:B------:R-:W-:Y:S01]  /*39a0*/  FADD.FTZ R59, R59, R58 ;  /* 0x0000003a3b3b7221 */ /* 0x000fe20000010000 */
[----:B------:R-:W-:Y:S01]  /*39b0*/  SHF.R.U32.HI R46, RZ, 0x18, R216 ;  /* 0x00000018ff2e7819 */ /* 0x000fe200000116d8 */
[----:B------:R-:W-:Y:S01]  /*39c0*/  FADD.FTZ R56, R56, R165 ;  /* 0x000000a538387221 */ /* 0x000fe20000010000 */
[----:B------:R-:W-:Y:S01]  /*39d0*/  LOP3.LUT R47, R47, 0xff, RZ, 0xc0, !PT ;  /* 0x000000ff2f2f7812 */ /* 0x000fe200078ec0ff */
[----:B-1----:R-:W1:Y:S01]  /*39e0*/  LDSM.16.MT88.4 R28, [R175+0x7000] ;  /* 0x00700000af1c783b */ /* 0x002e620000004200 */
[----:B------:R-:W-:Y:S01]  /*39f0*/  LOP3.LUT R42, R42, R9, RZ, 0xc0, !PT ;  /* 0x000000092a2a7212 */ /* 0x000fe200078ec0ff */
[----:B------:R-:W-:Y:S01]  /*3a00*/  MUFU.EX2 R45, R45 ;  /* 0x0000002d002d7308 */ /* 0x000fe20000000800 */
[----:B------:R-:W-:Y:S01]  /*3a10*/  LOP3.LUT R51, R216, 0xff, RZ, 0xc0, !PT ;  /* 0x000000ffd8337812 */ /* 0x000fe200078ec0ff */
[----:B------:R-:W-:Y:S01]  /*3a20*/  FADD.FTZ R57, R57, R56 ;  /* 0x0000003839397221 */ /* 0x000fe20000010000 */
[----:B------:R-:W-:-:S02]  /*3a30*/  SHF.R.U32.HI R50, RZ, 0x8, R50 ;  /* 0x00000008ff327819 */ /* 0x000fc40000011632 */
[----:B------:R-:W-:Y:S02]  /*3a40*/  LOP3.LUT R41, R41, R54, RZ, 0xc0, !PT ;  /* 0x0000003629297212 */ /* 0x000fe400078ec0ff */
[----:B------:R-:W-:Y:S01]  /*3a50*/  LOP3.LUT R9, R217, R212, R201, 0x96, !PT ;  /* 0x000000d4d9097212 */ /* 0x000fe200078e96c9 */
[----:B--2---:R-:W-:Y:S01]  /*3a60*/  FFMA.FTZ R8, R11, UR4, -R160 ;  /* 0x000000040b087c23 */ /* 0x004fe200080108a0 */
[----:B------:R-:W-:Y:S01]  /*3a70*/  PRMT R11, R47, 0x5410, R46 ;  /* 0x000054102f0b7816 */ /* 0x000fe2000000002e */
[----:B------:R2:W5:Y:S01]  /*3a80*/  MUFU.EX2 R54, R211 ;  /* 0x000000d300367308 */ /* 0x0005620000000800 */
[----:B------:R-:W-:Y:S02]  /*3a90*/  PRMT R51, R51, 0x5410, R50 ;  /* 0x0000541033337816 */ /* 0x000fe40000000032 */
[----:B------:R-:W-:Y:S02]  /*3aa0*/  LOP3.LUT R171, R9, 0xffff, RZ, 0xc0, !PT ;  /* 0x0000ffff09ab7812 */ /* 0x000fe400078ec0ff */
[----:B------:R-:W-:-:S02]  /*3ab0*/  SHF.R.U32.HI R50, RZ, 0x10, R9 ;  /* 0x00000010ff327819 */ /* 0x000fc40000011609 */
[----:B------:R-:W-:Y:S01]  /*3ac0*/  LOP3.LUT R10, R9, 0xff, RZ, 0xc0, !PT ;  /* 0x000000ff090a7812 */ /* 0x000fe200078ec0ff */
[----:B------:R3:W4:Y:S01]  /*3ad0*/  MUFU.EX2 R46, R8 ;  /* 0x00000008002e7308 */ /* 0x0007220000000800 */
[----:B------:R-:W-:Y:S02]  /*3ae0*/  SHF.R.U32.HI R171, RZ, 0x8, R171 ;  /* 0x00000008ffab7819 */ /* 0x000fe400000116ab */
[----:B------:R-:W-:Y:S02]  /*3af0*/  SHF.R.U32.HI R9, RZ, 0x18, R9 ;  /* 0x00000018ff097819 */ /* 0x000fe40000011609 */
[----:B------:R-:W-:Y:S02]  /*3b00*/  LOP3.LUT R50, R50, 0xff, RZ, 0xc0, !PT ;  /* 0x000000ff32327812 */ /* 0x000fe400078ec0ff */
[----:B------:R-:W-:Y:S01]  /*3b10*/  PRMT R47, R10, 0x5410, R171 ;  /* 0x000054100a2f7816 */ /* 0x000fe200000000ab */
[----:B------:R-:W-:Y:S01]  /*3b20*/  MUFU.EX2 R215, R215 ;  /* 0x000000d700d77308 */ /* 0x000fe20000000800 */
[----:B------:R-:W-:Y:S01]  /*3b30*/  PRMT R9, R50, 0x5410, R9 ;  /* 0x0000541032097816 */ /* 0x000fe20000000009 */
[----:B--2---:R-:W-:Y:S01]  /*3b40*/  FFMA.FTZ R211, R19, UR4, -R166 ;  /* 0x0000000413d37c23 */ /* 0x004fe200080108a6 */
[----:B------:R-:W-:-:S02]  /*3b50*/  HSET2.LE.AND R10, R51, R152, PT ;  /* 0x00000098330a7233 */ /* 0x000fc40003803000 */
[--C-:B------:R-:W-:Y:S02]  /*3b60*/  HSET2.LE.AND R11, R11, R152.reuse, PT ;  /* 0x000000980b0b7233 */ /* 0x100fe40003803000 */
[--C-:B------:R-:W-:Y:S01]  /*3b70*/  HSET2.LE.AND R9, R9, R152.reuse, PT ;  /* 0x0000009809097233 */ /* 0x100fe20003803000 */
[----:B------:R-:W-:Y:S01]  /*3b80*/  MUFU.EX2 R211, R211 ;  /* 0x000000d300d37308 */ /* 0x000fe20000000800 */
[----:B---3--:R-:W-:Y:S02]  /*3b90*/  HSET2.LE.AND R8, R47, R152, PT ;  /* 0x000000982f087233 */ /* 0x008fe40003803000 */
[----:B------:R-:W-:Y:S01]  /*3ba0*/  F2FP.BF16.F32.PACK_AB R214, R49, R48 ;  /* 0x0000003031d6723e */ /* 0x000fe200000010ff */
[----:B------:R-:W-:Y:S01]  /*3bb0*/  FADD.FTZ R48, R48, R59 ;  /* 0x0000003b30307221 */ /* 0x000fe20000010000 */
[----:B-----5:R-:W-:Y:S02]  /*3bc0*/  F2FP.BF16.F32.PACK_AB R51, R54, R169 ;  /* 0x000000a93633723e */ /* 0x020fe400000010ff */
[----:B----4-:R-:W-:Y:S01]  /*3bd0*/  F2FP.BF16.F32.PACK_AB R50, R46, R45 ;  /* 0x0000002d2e32723e */ /* 0x010fe200000010ff */
[----:B------:R-:W-:Y:S01]  /*3be0*/  MUFU.EX2 R32, R32 ;  /* 0x0000002000207308 */ /* 0x000fe20000000800 */
[----:B------:R-:W-:Y:S01]  /*3bf0*/  F2FP.BF16.F32.PACK_AB R47, R53, R52 ;  /* 0x00000034352f723e */ /* 0x000fe200000010ff */
[----:B------:R-:W-:Y:S01]  /*3c00*/  FADD.FTZ R52, R52, R65 ;  /* 0x0000004134347221 */ /* 0x000fe20000010000 */
[----:B------:R-:W-:Y:S01]  /*3c10*/  F2FP.BF16.F32.PACK_AB R174, R44, R55 ;  /* 0x000000372cae723e */ /* 0x000fe200000010ff */
[----:B------:R-:W-:Y:S01]  /*3c20*/  FADD.FTZ R55, R55, R62 ;  /* 0x0000003e37377221 */ /* 0x000fe20000010000 */
[----:B------:R-:W-:Y:S01]  /*3c30*/  LOP3.LUT R43, R43, R214, RZ, 0xc0, !PT ;  /* 0x000000d62b2b7212 */ /* 0x000fe200078ec0ff */
[----:B------:R-:W-:Y:S01]  /*3c40*/  FADD.FTZ R52, R53, R52 ;  /* 0x0000003435347221 */ /* 0x000fe20000010000 */
[----:B------:R-:W-:Y:S01]  /*3c50*/  LOP3.LUT R10, R10, R51, RZ, 0xc0, !PT ;  /* 0x000000330a0a7212 */ /* 0x000fe200078ec0ff */
[----:B------:R-:W-:Y:S01]  /*3c60*/  MUFU.EX2 R38, R38 ;  /* 0x0000002600267308 */ /* 0x000fe20000000800 */
[----:B------:R-:W-:Y:S01]  /*3c70*/  LOP3.LUT R11, R11, R50, RZ, 0xc0, !PT ;  /* 0x000000320b0b7212 */ /* 0x000fe200078ec0ff */
[----:B------:R-:W-:Y:S01]  /*3c80*/  FADD.FTZ R44, R44, R55 ;  /* 0x000000372c2c7221 */ /* 0x000fe20000010000 */
[----:B------:R-:W-:Y:S01]  /*3c90*/  LOP3.LUT R8, R8, R47, RZ, 0xc0, !PT ;  /* 0x0000002f08087212 */ /* 0x000fe200078ec0ff */
[C---:B------:R-:W-:Y:S01]  /*3ca0*/  HMMA.16816.F32.BF16 R124, R40.reuse, R24, R124 ;  /* 0x00000018287c723c */ /* 0x040fe2000004187c */
[----:B------:R-:W-:Y:S01]  /*3cb0*/  LOP3.LUT R9, R9, R174, RZ, 0xc0, !PT ;  /* 0x000000ae09097212 */ /* 0x000fe200078ec0ff */
[----:B------:R-:W-:Y:S01]  /*3cc0*/  FFMA.FTZ R47, R6, UR4, -R160 ;  /* 0x00000004062f7c23 */ /* 0x000fe200080108a0 */
[----:B------:R-:W-:Y:S01]  /*3cd0*/  LOP3.LUT R50, R213, R170, R193, 0x96, !PT ;  /* 0x000000aad5327212 */ /* 0x000fe200078e96c1 */
[----:B------:R-:W-:Y:S01]  /*3ce0*/  MUFU.EX2 R39, R39 ;  /* 0x0000002700277308 */ /* 0x000fe20000000800 */
[----:B------:R-:W-:Y:S01]  /*3cf0*/  FADD.FTZ R169, R169, R52 ;  /* 0x00000034a9a97221 */ /* 0x000fe20000010000 */
[----:B------:R-:W-:Y:S01]  /*3d00*/  HMMA.16816.F32.BF16 R108, R40, R20, R108 ;  /* 0x00000014286c723c */ /* 0x000fe2000004186c */
[----:B------:R-:W-:Y:S01]  /*3d10*/  FADD.FTZ R45, R45, R44 ;  /* 0x0000002c2d2d7221 */ /* 0x000fe20000010000 */
[----:B------:R-:W-:-:S04]  /*3d20*/  IMAD.WIDE.U32 R50, R50, -0x2daee0ad, RZ ;  /* 0xd2511f5332327825 */ /* 0x000fc800078e00ff */
[----:B------:R-:W-:Y:S01]  /*3d30*/  FADD.FTZ R169, R54, R169 ;  /* 0x000000a936a97221 */ /* 0x000fe20000010000 */
[----:B------:R-:W-:Y:S01]  /*3d40*/  FADD.FTZ R49, R49, R48 ;  /* 0x0000003031317221 */ /* 0x000fe20000010000 */
[----:B------:R-:W-:Y:S01]  /*3d50*/  FADD.FTZ R46, R46, R45 ;  /* 0x0000002d2e2e7221 */ /* 0x000fe20000010000 */
[----:B------:R-:W-:Y:S01]  /*3d60*/  HMMA.16816.F32.BF16 R128, R8, R24, R128 ;  /* 0x000000180880723c */ /* 0x000fe20000041880 */
[----:B------:R2:W-:Y:S01]  /*3d70*/  MUFU.EX2 R213, R17 ;  /* 0x0000001100d57308 */ /* 0x0005e20000000800 */
[----:B------:R-:W-:Y:S01]  /*3d80*/  LOP3.LUT R210, R51, R210, R205, 0x96, !PT ;  /* 0x000000d233d27212 */ /* 0x000fe200078e96cd */
[----:B------:R-:W-:-:S03]  /*3d90*/  VIADD R174, R180, 0x800 ;  /* 0x00000800b4ae7836 */ /* 0x000fc60000000000 */
[C---:B------:R-:W-:Y:S01]  /*3da0*/  HMMA.16816.F32.BF16 R76, R40.reuse, R12, R76 ;  /* 0x0000000c284c723c */ /* 0x040fe2000004184c */
[----:B------:R-:W-:Y:S01]  /*3db0*/  IMAD.WIDE.U32 R24, R168, -0x2daee0ad, RZ ;  /* 0xd2511f53a8187825 */ /* 0x000fe200078e00ff */
[----:B------:R-:W-:Y:S01]  /*3dc0*/  LOP3.LUT R6, R210, 0xffff, RZ, 0xc0, !PT ;  /* 0x0000ffffd2067812 */ /* 0x000fe200078ec0ff */
[----:B------:R-:W-:Y:S03]  /*3dd0*/  MUFU.EX2 R33, R33 ;  /* 0x0000002100217308 */ /* 0x000fe60000000800 */
[----:B-1----:R-:W-:Y:S01]  /*3de0*/  HMMA.16816.F32.BF16 R84, R40, R28, R84 ;  /* 0x0000001c2854723c */ /* 0x002fe20000041854 */
[----:B------:R-:W-:Y:S02]  /*3df0*/  LOP3.LUT R172, R25, R172, R205, 0x96, !PT ;  /* 0x000000ac19ac7212 */ /* 0x000fe400078e96cd */
[----:B------:R-:W-:-:S03]  /*3e00*/  SHF.R.U32.HI R6, RZ, 0x8, R6 ;  /* 0x00000008ff067819 */ /* 0x000fc60000011606 */
[----:B------:R-:W-:Y:S01]  /*3e10*/  HMMA.16816.F32.BF16 R120, R40, R26, R120 ;  /* 0x0000001a2878723c */ /* 0x000fe20000041878 */
[C---:B--2---:R-:W-:Y:S02]  /*3e20*/  LOP3.LUT R17, R24.reuse, 0xffff, RZ, 0xc0, !PT ;  /* 0x0000ffff18117812 */ /* 0x044fe400078ec0ff */
[----:B------:R-:W-:-:S03]  /*3e30*/  LOP3.LUT R25, R24, 0xff, RZ, 0xc0, !PT ;  /* 0x000000ff18197812 */ /* 0x000fc600078ec0ff */
[C---:B------:R-:W-:Y:S06]  /*3e40*/  HMMA.16816.F32.BF16 R104, R40.reuse, R22, R104 ;  /* 0x000000162868723c */ /* 0x040fec0000041868 */
[C---:B------:R-:W-:Y:S06]  /*3e50*/  HMMA.16816.F32.BF16 R100, R40.reuse, R14, R100 ;  /* 0x0000000e2864723c */ /* 0x040fec0000041864 */
[----:B------:R-:W-:Y:S06]  /*3e60*/  HMMA.16816.F32.BF16 R88, R40, R30, R88 ;  /* 0x0000001e2858723c */ /* 0x000fec0000041858 */
[C---:B------:R-:W-:Y:S01]  /*3e70*/  HMMA.16816.F32.BF16 R72, R8.reuse, R12, R72 ;  /* 0x0000000c0848723c */ /* 0x040fe20000041848 */
[----:B------:R-:W-:Y:S01]  /*3e80*/  FFMA.FTZ R42, R18, UR4, -R166 ;  /* 0x00000004122a7c23 */ /* 0x000fe200080108a6 */
[----:B------:R-:W-:Y:S01]  /*3e90*/  SHF.R.U32.HI R18, RZ, 0x8, R17 ;  /* 0x00000008ff127819 */ /* 0x000fe20000011611 */
[----:B------:R-:W-:Y:S01]  /*3ea0*/  FFMA.FTZ R40, R16, UR4, -R167 ;  /* 0x0000000410287c23 */ /* 0x000fe200080108a7 */
[----:B------:R-:W-:Y:S01]  /*3eb0*/  LOP3.LUT R17, R172, 0xff, RZ, 0xc0, !PT ;  /* 0x000000ffac117812 */ /* 0x000fe200078ec0ff */
[----:B------:R-:W-:Y:S01]  /*3ec0*/  FFMA.FTZ R41, R4, UR4, -R162 ;  /* 0x0000000404297c23 */ /* 0x000fe200080108a2 */
[----:B------:R-:W-:Y:S01]  /*3ed0*/  HMMA.16816.F32.BF16 R112, R8, R20, R112 ;  /* 0x000000140870723c */ /* 0x000fe20000041870 */
[----:B------:R-:W-:Y:S01]  /*3ee0*/  LOP3.LUT R12, R172, 0xffff, RZ, 0xc0, !PT ;  /* 0x0000ffffac0c7812 */ /* 0x000fe200078ec0ff */
[----:B------:R-:W1:Y:S01]  /*3ef0*/  MUFU.EX2 R42, R42 ;  /* 0x0000002a002a7308 */ /* 0x000e620000000800 */
[----:B------:R-:W-:-:S02]  /*3f00*/  SHF.R.U32.HI R16, RZ, 0x18, R24 ;  /* 0x00000018ff107819 */ /* 0x000fc40000011618 */
[----:B------:R-:W-:Y:S01]  /*3f10*/  SHF.R.U32.HI R12, RZ, 0x8, R12 ;  /* 0x00000008ff0c7819 */ /* 0x000fe2000001160c */
[C---:B------:R-:W-:Y:S01]  /*3f20*/  HMMA.16816.F32.BF16 R116, R8.reuse, R26, R116 ;  /* 0x0000001a0874723c */ /* 0x040fe20000041874 */
[----:B------:R-:W-:Y:S02]  /*3f30*/  SHF.R.U32.HI R20, RZ, 0x10, R24 ;  /* 0x00000010ff147819 */ /* 0x000fe40000011618 */
[----:B------:R-:W-:Y:S01]  /*3f40*/  PRMT R17, R17, 0x5410, R12 ;  /* 0x0000541011117816 */ /* 0x000fe2000000000c */
[----:B------:R-:W2:Y:S01]  /*3f50*/  MUFU.EX2 R40, R40 ;  /* 0x0000002800287308 */ /* 0x000ea20000000800 */
[----:B------:R-:W-:Y:S01]  /*3f60*/  LOP3.LUT R13, R20, 0xff, RZ, 0xc0, !PT ;  /* 0x000000ff140d7812 */ /* 0x000fe200078ec0ff */
[----:B------:R-:W-:Y:S01]  /*3f70*/  HMMA.16816.F32.BF16 R80, R8, R14, R80 ;  /* 0x0000000e0850723c */ /* 0x000fe20000041850 */
[----:B------:R-:W-:Y:S02]  /*3f80*/  SHF.R.U32.HI R12, RZ, 0x10, R172 ;  /* 0x00000010ff0c7819 */ /* 0x000fe400000116ac */
[----:B------:R-:W-:-:S02]  /*3f90*/  HSET2.LE.AND R24, R17, R152, PT ;  /* 0x0000009811187233 */ /* 0x000fc40003803000 */
[----:B------:R-:W-:Y:S01]  /*3fa0*/  PRMT R13, R13, 0x5410, R16 ;  /* 0x000054100d0d7816 */ /* 0x000fe20000000010 */
[C---:B------:R-:W-:Y:S01]  /*3fb0*/  HMMA.16816.F32.BF16 R68, R8.reuse, R22, R68 ;  /* 0x000000160844723c */ /* 0x040fe20000041844 */
[C---:B------:R-:W-:Y:S01]  /*3fc0*/  F2FP.BF16.F32.PACK_AB R27, R37.reuse, R36 ;  /* 0x00000024251b723e */ /* 0x040fe200000010ff */
[----:B------:R-:W3:Y:S01]  /*3fd0*/  LDSM.16.MT88.4 R20, [R178+0x7800] ;  /* 0x00780000b214783b */ /* 0x000ee20000004200 */
[----:B------:R-:W-:Y:S01]  /*3fe0*/  SHF.R.U32.HI R15, RZ, 0x18, R172 ;  /* 0x00000018ff0f7819 */ /* 0x000fe200000116ac */
[----:B------:R-:W-:Y:S01]  /*3ff0*/  FADD.FTZ R36, R36, R57 ;  /* 0x0000003924247221 */ /* 0x000fe20000010000 */
[----:B------:R-:W-:Y:S01]  /*4000*/  LOP3.LUT R12, R12, 0xff, RZ, 0xc0, !PT ;  /* 0x000000ff0c0c7812 */ /* 0x000fe200078ec0ff */
[C---:B------:R-:W-:Y:S01]  /*4010*/  HMMA.16816.F32.BF16 R96, R8.reuse, R28, R96 ;  /* 0x0000001c0860723c */ /* 0x040fe20000041860 */
[----:B------:R-:W-:Y:S01]  /*4020*/  LOP3.LUT R24, R24, R27, RZ, 0xc0, !PT ;  /* 0x0000001b18187212 */ /* 0x000fe200078ec0ff */
[----:B------:R4:W5:Y:S01]  /*4030*/  MUFU.EX2 R28, R41 ;  /* 0x00000029001c7308 */ /* 0x0009620000000800 */
[--C-:B------:R-:W-:Y:S01]  /*4040*/  HSET2.LE.AND R27, R13, R152.reuse, PT ;  /* 0x000000980d1b7233 */ /* 0x100fe20003803000 */
[----:B------:R-:W-:Y:S01]  /*4050*/  FADD.FTZ R37, R37, R36 ;  /* 0x0000002425257221 */ /* 0x000fe20000010000 */
[----:B-1----:R-:W-:Y:S01]  /*4060*/  F2FP.BF16.F32.PACK_AB R4, R211, R42 ;  /* 0x0000002ad304723e */ /* 0x002fe200000010ff */
[----:B------:R-:W-:Y:S01]  /*4070*/  HMMA.16816.F32.BF16 R92, R8, R30, R92 ;  /* 0x0000001e085c723c */ /* 0x000fe2000004185c */
[----:B------:R-:W-:Y:S01]  /*4080*/  PRMT R25, R25, 0x5410, R18 ;  /* 0x0000541019197816 */ /* 0x000fe20000000012 */
[----:B------:R-:W-:Y:S01]  /*4090*/  FFMA.FTZ R29, R34, UR4, -R160 ;  /* 0x00000004221d7c23 */ /* 0x000fe200080108a0 */
[----:B------:R-:W-:Y:S01]  /*40a0*/  PRMT R15, R12, 0x5410, R15 ;  /* 0x000054100c0f7816 */ /* 0x000fe2000000000f */
[----:B------:R-:W1:Y:S01]  /*40b0*/  LDSM.16.MT88.4 R16, [R177+0x7800] ;  /* 0x00780000b110783b */ /* 0x000e620000004200 */
[----:B------:R-:W-:Y:S01]  /*40c0*/  LOP3.LUT R27, R27, R4, RZ, 0xc0, !PT ;  /* 0x000000041b1b7212 */ /* 0x000fe200078ec0ff */
[----:B------:R-:W-:Y:S01]  /*40d0*/  VIADD R172, R180, 0x1800 ;  /* 0x00001800b4ac7836 */ /* 0x000fe20000000000 */
[----:B------:R-:W-:Y:S01]  /*40e0*/  SHF.R.U32.HI R4, RZ, 0x10, R50 ;  /* 0x00000010ff047819 */ /* 0x000fe20000011632 */
[----:B------:R-:W-:Y:S01]  /*40f0*/  LDSM.16.MT88.4 R8, [R175+0x7800] ;  /* 0x00780000af08783b */ /* 0x000fe20000004200 */
[--C-:B------:R-:W-:Y:S01]  /*4100*/  HSET2.LE.AND R26, R25, R152.reuse, PT ;  /* 0x00000098191a7233 */ /* 0x100fe20003803000 */
[----:B------:R-:W-:Y:S01]  /*4110*/  FFMA.FTZ R31, R7, UR4, -R160 ;  /* 0x00000004071f7c23 */ /* 0x000fe200080108a0 */
[----:B------:R-:W-:Y:S01]  /*4120*/  HSET2.LE.AND R25, R15, R152, PT ;  /* 0x000000980f197233 */ /* 0x000fe20003803000 */
[----:B------:R-:W-:Y:S01]  /*4130*/  MUFU.EX2 R29, R29 ;  /* 0x0000001d001d7308 */ /* 0x000fe20000000800 */
[----:B------:R-:W1:Y:S01]  /*4140*/  LDSM.16.MT88.4 R12, [R176+0x7800] ;  /* 0x00780000b00c783b */ /* 0x000e620000004200 */
[----:B----4-:R-:W-:-:S02]  /*4150*/  SHF.R.U32.HI R41, RZ, 0x18, R50 ;  /* 0x00000018ff297819 */ /* 0x010fc40000011632 */
[----:B------:R-:W-:Y:S02]  /*4160*/  LOP3.LUT R34, R4, 0xff, RZ, 0xc0, !PT ;  /* 0x000000ff04227812 */ /* 0x000fe400078ec0ff */
[----:B--2---:R-:W-:Y:S01]  /*4170*/  F2FP.BF16.F32.PACK_AB R5, R213, R40 ;  /* 0x00000028d505723e */ /* 0x004fe200000010ff */
[----:B------:R-:W-:Y:S01]  /*4180*/  FADD.FTZ R40, R40, R37 ;  /* 0x0000002528287221 */ /* 0x000fe20000010000 */
[----:B------:R-:W-:Y:S01]  /*4190*/  LOP3.LUT R30, R50, 0xffff, RZ, 0xc0, !PT ;  /* 0x0000ffff321e7812 */ /* 0x000fe200078ec0ff */
[----:B------:R-:W-:Y:S01]  /*41a0*/  MUFU.EX2 R31, R31 ;  /* 0x0000001f001f7308 */ /* 0x000fe20000000800 */
[----:B------:R-:W-:Y:S01]  /*41b0*/  PRMT R41, R34, 0x5410, R41 ;  /* 0x0000541022297816 */ /* 0x000fe20000000029 */
[----:B------:R-:W-:Y:S01]  /*41c0*/  FFMA.FTZ R34, R35, UR4, -R160 ;  /* 0x0000000423227c23 */ /* 0x000fe200080108a0 */
[----:B------:R-:W-:Y:S01]  /*41d0*/  LOP3.LUT R26, R26, R5, RZ, 0xc0, !PT ;  /* 0x000000051a1a7212 */ /* 0x000fe200078ec0ff */
[----:B------:R-:W-:Y:S01]  /*41e0*/  FADD.FTZ R213, R213, R40 ;  /* 0x00000028d5d57221 */ /* 0x000fe20000010000 */
[----:B------:R-:W-:-:S02]  /*41f0*/  SHF.R.U32.HI R30, RZ, 0x8, R30 ;  /* 0x00000008ff1e7819 */ /* 0x000fc4000001161e */
[----:B------:R-:W-:Y:S01]  /*4200*/  LOP3.LUT R5, R50, 0xff, RZ, 0xc0, !PT ;  /* 0x000000ff32057812 */ /* 0x000fe200078ec0ff */
[----:B------:R-:W-:Y:S01]  /*4210*/  MUFU.EX2 R34, R34 ;  /* 0x0000002200227308 */ /* 0x000fe20000000800 */
[----:B------:R-:W-:Y:S02]  /*4220*/  SHF.R.U32.HI R4, RZ, 0x10, R210 ;  /* 0x00000010ff047819 */ /* 0x000fe400000116d2 */
[----:B------:R-:W-:Y:S02]  /*4230*/  PRMT R5, R5, 0x5410, R30 ;  /* 0x0000541005057816 */ /* 0x000fe4000000001e */
[----:B------:R-:W-:Y:S02]  /*4240*/  LOP3.LUT R7, R210, 0xff, RZ, 0xc0, !PT ;  /* 0x000000ffd2077812 */ /* 0x000fe400078ec0ff */
[----:B------:R-:W-:Y:S01]  /*4250*/  SHF.R.U32.HI R43, RZ, 0x18, R210 ;  /* 0x00000018ff2b7819 */ /* 0x000fe200000116d2 */
[----:B------:R-:W2:Y:S01]  /*4260*/  MUFU.EX2 R30, R47 ;  /* 0x0000002f001e7308 */ /* 0x000ea20000000800 */
[----:B------:R-:W-:-:S02]  /*4270*/  LOP3.LUT R4, R4, 0xff, RZ, 0xc0, !PT ;  /* 0x000000ff04047812 */ /* 0x000fc400078ec0ff */
[----:B------:R-:W-:Y:S02]  /*4280*/  PRMT R7, R7, 0x5410, R6 ;  /* 0x0000541007077816 */ /* 0x000fe40000000006 */
[----:B------:R-:W-:Y:S02]  /*4290*/  PRMT R35, R4, 0x5410, R43 ;  /* 0x0000541004237816 */ /* 0x000fe4000000002b */
[--C-:B------:R-:W-:Y:S02]  /*42a0*/  HSET2.LE.AND R5, R5, R152.reuse, PT ;  /* 0x0000009805057233 */ /* 0x100fe40003803000 */
[--C-:B------:R-:W-:Y:S02]  /*42b0*/  HSET2.LE.AND R41, R41, R152.reuse, PT ;  /* 0x0000009829297233 */ /* 0x100fe40003803000 */
[--C-:B------:R-:W-:Y:S02]  /*42c0*/  HSET2.LE.AND R4, R7, R152.reuse, PT ;  /* 0x0000009807047233 */ /* 0x100fe40003803000 */
[----:B------:R-:W-:-:S02]  /*42d0*/  HSET2.LE.AND R35, R35, R152, PT ;  /* 0x0000009823237233 */ /* 0x000fc40003803000 */
[----:B-----5:R-:W-:Y:S02]  /*42e0*/  F2FP.BF16.F32.PACK_AB R6, R215, R28 ;  /* 0x0000001cd706723e */ /* 0x020fe400000010ff */
[----:B------:R-:W-:Y:S01]  /*42f0*/  F2FP.BF16.F32.PACK_AB R162, R39, R38 ;  /* 0x0000002627a2723e */ /* 0x000fe200000010ff */
[----:B------:R-:W-:Y:S01]  /*4300*/  FADD.FTZ R38, R38, R49 ;  /* 0x0000003126267221 */ /* 0x000fe20000010000 */
[----:B------:R-:W-:Y:S01]  /*4310*/  F2FP.BF16.F32.PACK_AB R43, R33, R32 ;  /* 0x00000020212b723e */ /* 0x000fe200000010ff */
[----:B------:R-:W-:Y:S01]  /*4320*/  FADD.FTZ R32, R32, R169 ;  /* 0x000000a920207221 */ /* 0x000fe20000010000 */
[----:B--2---:R-:W-:Y:S01]  /*4330*/  F2FP.BF16.F32.PACK_AB R50, R31, R30 ;  /* 0x0000001e1f32723e */ /* 0x004fe200000010ff */
[----:B------:R-:W-:Y:S01]  /*4340*/  FADD.FTZ R39, R39, R38 ;  /* 0x0000002627277221 */ /* 0x000fe20000010000 */
[C---:B------:R-:W-:Y:S01]  /*4350*/  F2FP.BF16.F32.PACK_AB R144, R34.reuse, R29 ;  /* 0x0000001d2290723e */ /* 0x040fe200000010ff */
[----:B------:R-:W-:Y:S01]  /*4360*/  FADD.FTZ R29, R29, R46 ;  /* 0x0000002e1d1d7221 */ /* 0x000fe20000010000 */
[----:B------:R-:W-:Y:S01]  /*4370*/  LOP3.LUT R6, R5, R6, RZ, 0xc0, !PT ;  /* 0x0000000605067212 */ /* 0x000fe200078ec0ff */
        /* <DEDUP_REMOVED lines=9> */
[----:B---3--:R-:W-:Y:S01]  /*4410*/  HMMA.16816.F32.BF16 R124, R24, R20, R124 ;  /* 0x00000014187c723c */ /* 0x008fe2000004187c */
[----:B------:R-:W-:Y:S01]  /*4420*/  FADD.FTZ R215, R215, R28 ;  /* 0x0000001cd7d77221 */ /* 0x000fe20000010000 */
[----:B------:R-:W-:Y:S01]  /*4430*/  FADD.FTZ R210, R31, R30 ;  /* 0x0000001e1fd27221 */ /* 0x000fe20000010000 */
[----:B------:R-:W-:-:S03]  /*4440*/  FADD.FTZ R211, R211, R42 ;  /* 0x0000002ad3d37221 */ /* 0x000fc60000010000 */
[C---:B------:R-:W-:Y:S06]  /*4450*/  HMMA.16816.F32.BF16 R120, R24.reuse, R22, R120 ;  /* 0x000000161878723c */ /* 0x040fec0000041878 */
[C---:B-1----:R-:W-:Y:S06]  /*4460*/  HMMA.16816.F32.BF16 R108, R24.reuse, R16, R108 ;  /* 0x00000010186c723c */ /* 0x042fec000004186c */
        /* <DEDUP_REMOVED lines=16> */
[----:B------:R-:W-:Y:S01]  /*4570*/  IADD3 R209, R132, -0x2, RZ ;  /* 0xfffffffe84d17810 */ /* 0x000fe20007ffe0ff */
[----:B------:R-:W-:Y:S01]  /*4580*/  ULDC UR4, c[0x0][0x2ec] ;  /* 0x0000bb0000047ab9 */ /* 0x000fe20000000800 */
[----:B------:R-:W-:Y:S01]  /*4590*/  MOV R2, R135 ;  /* 0x0000008700027202 */ /* 0x000fe20000000f00 */
[----:B------:R-:W-:Y:S01]  /*45a0*/  IMAD.WIDE.U32 R220, R220, -0x326172a9, RZ ;  /* 0xcd9e8d57dcdc7825 */ /* 0x000fe200078e00ff */
[----:B------:R-:W-:Y:S01]  /*45b0*/  LOP3.LUT R224, R227, R137, RZ, 0x3c, !PT ;  /* 0x00000089e3e07212 */ /* 0x000fe200078e3cff */
[----:B------:R-:W-:Y:S01]  /*45c0*/  ULDC.64 UR10, c[0x0][0x220] ;  /* 0x00008800000a7ab9 */ /* 0x000fe20000000a00 */
[----:B------:R-:W-:Y:S01]  /*45d0*/  MOV R0, R133 ;  /* 0x0000008500007202 */ /* 0x000fe20000000f00 */
[----:B------:R-:W-:Y:S01]  /*45e0*/  IMAD.WIDE.U32 R228, R228, -0x2daee0ad, RZ ;  /* 0xd2511f53e4e47825 */ /* 0x000fe200078e00ff */
[----:B------:R-:W-:Y:S01]  /*45f0*/  LOP3.LUT R218, R221, R137, RZ, 0x3c, !PT ;  /* 0x00000089ddda7212 */ /* 0x000fe200078e3cff */
[----:B------:R-:W-:Y:S01]  /*4600*/  ULDC.64 UR12, c[0x0][0x250] ;  /* 0x00009400000c7ab9 */ /* 0x000fe20000000a00 */
[----:B------:R-:W-:Y:S01]  /*4610*/  MOV R137, R136 ;  /* 0x0000008800897202 */ /* 0x000fe20000000f00 */
[----:B------:R-:W-:Y:S01]  /*4620*/  IMAD.WIDE.U32 R224, R224, -0x2daee0ad, RZ ;  /* 0xd2511f53e0e07825 */ /* 0x000fe200078e00ff */
[----:B------:R-:W-:Y:S01]  /*4630*/  MOV R3, R134 ;  /* 0x0000008600037202 */ /* 0x000fe20000000f00 */
[----:B------:R-:W-:Y:S01]  /*4640*/  ULDC.64 UR6, c[0x0][0x218] ;  /* 0x0000860000067ab9 */ /* 0x000fe20000000a00 */
[----:B------:R-:W-:Y:S01]  /*4650*/  PRMT R208, R208, 0x7054, R208 ;  /* 0x00007054d0d07816 */ /* 0x000fe200000000d0 */
[----:B------:R-:W-:Y:S01]  /*4660*/  IMAD.WIDE.U32 R218, R218, -0x2daee0ad, RZ ;  /* 0xd2511f53dada7825 */ /* 0x000fe200078e00ff */
[----:B------:R-:W-:Y:S01]  /*4670*/  LOP3.LUT R222, R225, R228, R141, 0x96, !PT ;  /* 0x000000e4e1de7212 */ /* 0x000fe200078e968d */
[----:B------:R-:W-:-:S03]  /*4680*/  ULDC.64 UR8, c[0x0][0x248] ;  /* 0x0000920000087ab9 */ /* 0x000fc60000000a00 */
[----:B------:R-:W-:Y:S01]  /*4690*/  LOP3.LUT R216, R219, R228, R141, 0x96, !PT ;  /* 0x000000e4dbd87212 */ /* 0x000fe200078e968d */
[----:B------:R-:W-:-:S04]  /*46a0*/  IMAD.WIDE.U32 R222, R222, -0x326172a9, RZ ;  /* 0xcd9e8d57dede7825 */ /* 0x000fc800078e00ff */
[----:B------:R-:W-:Y:S01]  /*46b0*/  IMAD.WIDE.U32 R216, R216, -0x326172a9, RZ ;  /* 0xcd9e8d57d8d87825 */ /* 0x000fe200078e00ff */
[----:B------:R-:W-:Y:S06]  /*46c0*/  BRA `(.L_x_1460) ;  /* 0x0000000000647947 */ /* 0x000fec0003800000 */
.L_x_1462:
        /* <DEDUP_REMOVED lines=25> */
.L_x_1460:
[----:B------:R-:W-:Y:S01]  /*4860*/  SHF.R.S32.HI R136, RZ, 0x1f, R209 ;  /* 0x0000001fff887819 */ /* 0x000fe200000114d1 */
[----:B------:R-:W-:Y:S04]  /*4870*/  DEPBAR.LE SB0, 0x0 ;  /* 0x000080000000791a */ /* 0x000fe80000000000 */
[----:B------:R-:W-:Y:S01]  /*4880*/  BAR.SYNC.DEFER_BLOCKING 0x0 ;  /* 0x0000000000007b1d */ /* 0x000fe20000010000 */
[----:B------:R-:W-:Y:S02]  /*4890*/  IMAD R136, R136, UR12, RZ ;  /* 0x0000000c88887c24 */ /* 0x000fe4000f8e02ff */
[C---:B------:R-:W-:Y:S04]  /*48a0*/  IMAD.WIDE.U32 R230, R209.reuse, UR12, RZ ;  /* 0x0000000cd1e67c25 */ /* 0x040fe8000f8e00ff */
[----:B------:R-:W-:Y:S01]  /*48b0*/  IMAD R136, R209, UR13, R136 ;  /* 0x0000000dd1887c24 */ /* 0x000fe2000f8e0288 */
[----:B------:R-:W-:Y:S03]  /*48c0*/  LEA R138, P0, R230, R188, 0x6 ;  /* 0x000000bce68a7211 */ /* 0x000fe600078030ff */
[----:B------:R-:W-:Y:S01]  /*48d0*/  IMAD.IADD R231, R231, 0x1, R136 ;  /* 0x00000001e7e77824 */ /* 0x000fe200078e0288 */
[----:B------:R-:W-:Y:S04]  /*48e0*/  LEA R232, P1, R138, UR10, 0x1 ;  /* 0x0000000a8ae87c11 */ /* 0x000fe8000f8208ff */
        /* <DEDUP_REMOVED lines=8> */
[----:B------:R-:W-:Y:S01]  /*4970*/  LDGSTS.E.BYPASS.LTC128B.128 [R187+0x6000], desc[UR16][R232.64] ;  /* 0x06000000e8bb7fae */ /* 0x000fe2000b901d50 */
[----:B------:R-:W-:Y:S02]  /*4980*/  IADD3 R234, P0, R236, UR20, RZ ;  /* 0x00000014ecea7c10 */ /* 0x000fe4000ff1e0ff */
[----:B------:R-:W-:Y:S03]  /*4990*/  IADD3.X R237, R231, UR19, RZ, P1, !PT ;  /* 0x00000013e7ed7c10 */ /* 0x000fe60008ffe4ff */
[----:B------:R1:W-:Y:S01]  /*49a0*/  LDGSTS.E.BYPASS.LTC128B.128 [R187+0x6800], desc[UR16][R230.64] ;  /* 0x06800000e6bb7fae */ /* 0x0003e2000b901d50 */
[----:B------:R-:W-:Y:S05]  /*49b0*/  IADD3.X R235, R237, UR19, RZ, P0, !PT ;  /* 0x00000013edeb7c10 */ /* 0x000fea00087fe4ff */
[----:B------:R-:W-:Y:S01]  /*49c0*/  LDGSTS.E.BYPASS.LTC128B.128 [R187+0x7000], desc[UR16][R236.64] ;  /* 0x07000000ecbb7fae */ /* 0x000fe2000b901d50 */
[----:B------:R-:W-:Y:S05]  /*49d0*/  ISETP.GT.AND P0, PT, R209, RZ, PT ;  /* 0x000000ffd100720c */ /* 0x000fea0003f04270 */
[----:B------:R2:W-:Y:S06]  /*49e0*/  LDGSTS.E.BYPASS.LTC128B.128 [R187+0x7800], desc[UR16][R234.64] ;  /* 0x07800000eabb7fae */ /* 0x0005ec000b901d50 */
[----:B------:R-:W-:Y:S06]  /*49f0*/  LDSM.16.M88.4 R132, [R185] ;  /* 0x00000000b984783b */ /* 0x000fec0000000200 */
[----:B------:R-:W3:Y:S06]  /*4a00*/  LDSM.16.M88.4 R140, [R184] ;  /* 0x00000000b88c783b */ /* 0x000eec0000000200 */
[----:B------:R-:W4:Y:S06]  /*4a10*/  LDSM.16.M88.4 R144, [R185+0x2000] ;  /* 0x00200000b990783b */ /* 0x000f2c0000000200 */
[----:B------:R-:W5:Y:S06]  /*4a20*/  LDSM.16.M88.4 R148, [R184+0x800] ;  /* 0x00080000b894783b */ /* 0x000f6c0000000200 */
[----:B------:R-:W0:Y:S06]  /*4a30*/  LDGDEPBAR ;  /* 0x00000000000079af */ /* 0x000e2c0000000000 */
[----:B------:R-:W1:Y:S06]  /*4a40*/  LDSM.16.M88.4 R152, [R184+0x1000] ;  /* 0x00100000b898783b */ /* 0x000e6c0000000200 */
[----:B------:R-:W2:Y:S06]  /*4a50*/  LDSM.16.M88.4 R156, [R184+0x1800] ;  /* 0x00180000b89c783b */ /* 0x000eac0000000200 */
[----:B------:R-:W-:Y:S01]  /*4a60*/  LDSM.16.M88.4 R160, [R183] ;  /* 0x00000000b7a0783b */ /* 0x000fe20000000200 */
[-C--:B---3--:R-:W-:Y:S05]  /*4a70*/  HMMA.16816.F32.BF16 R4, R132, R140.reuse, RZ ;  /* 0x0000008c8404723c */ /* 0x088fea00000418ff */
[----:B------:R-:W3:Y:S01]  /*4a80*/  LDSM.16.M88.4 R164, [R182] ;  /* 0x00000000b6a4783b */ /* 0x000ee20000000200 */
[C---:B----4-:R-:W-:Y:S05]  /*4a90*/  HMMA.16816.F32.BF16 R8, R144.reuse, R140, RZ ;  /* 0x0000008c9008723c */ /* 0x050fea00000418ff */
[----:B------:R-:W4:Y:S01]  /*4aa0*/  LDSM.16.M88.4 R168, [R183+0x2000] ;  /* 0x00200000b7a8783b */ /* 0x000f220000000200 */
[-C--:B------:R-:W-:Y:S06]  /*4ab0*/  HMMA.16816.F32.BF16 R12, R144, R142.reuse, RZ ;  /* 0x0000008e900c723c */ /* 0x080fec00000418ff */
[C---:B------:R-:W-:Y:S01]  /*4ac0*/  HMMA.16816.F32.BF16 R16, R132.reuse, R142, RZ ;  /* 0x0000008e8410723c */ /* 0x040fe200000418ff */
[----:B------:R-:W4:Y:S05]  /*4ad0*/  LDSM.16.M88.4 R140, [R182+0x800] ;  /* 0x00080000b68c783b */ /* 0x000f2a0000000200 */
[-C--:B-----5:R-:W-:Y:S06]  /*4ae0*/  HMMA.16816.F32.BF16 R20, R132, R148.reuse, RZ ;  /* 0x000000948414723c */ /* 0x0a0fec00000418ff */
[C---:B------:R-:W-:Y:S06]  /*4af0*/  HMMA.16816.F32.BF16 R24, R144.reuse, R148, RZ ;  /* 0x000000949018723c */ /* 0x040fec00000418ff */
[-C--:B------:R-:W-:Y:S06]  /*4b00*/  HMMA.16816.F32.BF16 R28, R144, R150.reuse, RZ ;  /* 0x00000096901c723c */ /* 0x080fec00000418ff */
[C---:B------:R-:W-:Y:S01]  /*4b10*/  HMMA.16816.F32.BF16 R32, R132.reuse, R150, RZ ;  /* 0x000000968420723c */ /* 0x040fe200000418ff */
[----:B------:R-:W5:Y:S05]  /*4b20*/  LDSM.16.M88.4 R148, [R182+0x1000] ;  /* 0x00100000b694783b */ /* 0x000f6a0000000200 */
[-C--:B-1----:R-:W-:Y:S06]  /*4b30*/  HMMA.16816.F32.BF16 R36, R132, R152.reuse, RZ ;  /* 0x000000988424723c */ /* 0x082fec00000418ff */
[C---:B------:R-:W-:Y:S06]  /*4b40*/  HMMA.16816.F32.BF16 R40, R144.reuse, R152, RZ ;  /* 0x000000989028723c */ /* 0x040fec00000418ff */
[-C--:B------:R-:W-:Y:S06]  /*4b50*/  HMMA.16816.F32.BF16 R44, R144, R154.reuse, RZ ;  /* 0x0000009a902c723c */ /* 0x080fec00000418ff */
[C---:B------:R-:W-:Y:S01]  /*4b60*/  HMMA.16816.F32.BF16 R48, R132.reuse, R154, RZ ;  /* 0x0000009a8430723c */ /* 0x040fe200000418ff */
[----:B------:R-:W-:Y:S05]  /*4b70*/  LDSM.16.M88.4 R152, [R180] ;  /* 0x00000000b498783b */ /* 0x000fea0000000200 */
[-C--:B--2---:R-:W-:Y:S06]  /*4b80*/  HMMA.16816.F32.BF16 R52, R132, R156.reuse, RZ ;  /* 0x0000009c8434723c */ /* 0x084fec00000418ff */
[C---:B------:R-:W-:Y:S06]  /*4b90*/  HMMA.16816.F32.BF16 R56, R144.reuse, R156, RZ ;  /* 0x0000009c9038723c */ /* 0x040fec00000418ff */
[-C--:B------:R-:W-:Y:S01]  /*4ba0*/  HMMA.16816.F32.BF16 R60, R144, R158.reuse, RZ ;  /* 0x0000009e903c723c */ /* 0x080fe200000418ff */
[----:B------:R-:W-:Y:S05]  /*4bb0*/  LDSM.16.M88.4 R144, [R181] ;  /* 0x00000000b590783b */ /* 0x000fea0000000200 */
[----:B------:R-:W-:Y:S01]  /*4bc0*/  HMMA.16816.F32.BF16 R64, R132, R158, RZ ;  /* 0x0000009e8440723c */ /* 0x000fe200000418ff */
[----:B------:R-:W1:Y:S05]  /*4bd0*/  LDSM.16.M88.4 R132, [R182+0x1800] ;  /* 0x00180000b684783b */ /* 0x000e6a0000000200 */
[-C--:B---3--:R-:W-:Y:S01]  /*4be0*/  HMMA.16816.F32.BF16 R4, R160, R164.reuse, R4 ;  /* 0x000000a4a004723c */ /* 0x088fe20000041804 */
[----:B------:R-:W2:Y:S05]  /*4bf0*/  LDSM.16.M88.4 R156, [R181+0x2000] ;  /* 0x00200000b59c783b */ /* 0x000eaa0000000200 */
[C---:B----4-:R-:W-:Y:S06]  /*4c00*/  HMMA.16816.F32.BF16 R8, R168.reuse, R164, R8 ;  /* 0x000000a4a808723c */ /* 0x050fec0000041808 */
[-C--:B------:R-:W-:Y:S06]  /*4c10*/  HMMA.16816.F32.BF16 R12, R168, R166.reuse, R12 ;  /* 0x000000a6a80c723c */ /* 0x080fec000004180c */
[C---:B------:R-:W-:Y:S01]  /*4c20*/  HMMA.16816.F32.BF16 R16, R160.reuse, R166, R16 ;  /* 0x000000a6a010723c */ /* 0x040fe20000041810 */
[----:B------:R-:W3:Y:S05]  /*4c30*/  LDSM.16.M88.4 R164, [R174] ;  /* 0x00000000aea4783b */ /* 0x000eea0000000200 */
[-C--:B------:R-:W-:Y:S06]  /*4c40*/  HMMA.16816.F32.BF16 R20, R160, R140.reuse, R20 ;  /* 0x0000008ca014723c */ /* 0x080fec0000041814 */
[C---:B------:R-:W-:Y:S06]  /*4c50*/  HMMA.16816.F32.BF16 R24, R168.reuse, R140, R24 ;  /* 0x0000008ca818723c */ /* 0x040fec0000041818 */
[-C--:B------:R-:W-:Y:S06]  /*4c60*/  HMMA.16816.F32.BF16 R28, R168, R142.reuse, R28 ;  /* 0x0000008ea81c723c */ /* 0x080fec000004181c */
[C---:B------:R-:W-:Y:S01]  /*4c70*/  HMMA.16816.F32.BF16 R32, R160.reuse, R142, R32 ;  /* 0x0000008ea020723c */ /* 0x040fe20000041820 */
[----:B------:R-:W4:Y:S05]  /*4c80*/  LDSM.16.M88.4 R140, [R173] ;  /* 0x00000000ad8c783b */ /* 0x000f2a0000000200 */
[-C--:B-----5:R-:W-:Y:S06]  /*4c90*/  HMMA.16816.F32.BF16 R36, R160, R148.reuse, R36 ;  /* 0x00000094a024723c */ /* 0x0a0fec0000041824 */
[C---:B------:R-:W-:Y:S06]  /*4ca0*/  HMMA.16816.F32.BF16 R40, R168.reuse, R148, R40 ;  /* 0x00000094a828723c */ /* 0x040fec0000041828 */
[-C--:B------:R-:W-:Y:S06]  /*4cb0*/  HMMA.16816.F32.BF16 R44, R168, R150.reuse, R44 ;  /* 0x00000096a82c723c */ /* 0x080fec000004182c */
[C---:B------:R-:W-:Y:S01]  /*4cc0*/  HMMA.16816.F32.BF16 R48, R160.reuse, R150, R48 ;  /* 0x00000096a030723c */ /* 0x040fe20000041830 */
[----:B------:R-:W-:Y:S05]  /*4cd0*/  LDSM.16.M88.4 R148, [R179] ;  /* 0x00000000b394783b */ /* 0x000fea0000000200 */
[-C--:B-1----:R-:W-:Y:S06]  /*4ce0*/  HMMA.16816.F32.BF16 R52, R160, R132.reuse, R52 ;  /* 0x00000084a034723c */ /* 0x082fec0000041834 */
[C---:B------:R-:W-:Y:S06]  /*4cf0*/  HMMA.16816.F32.BF16 R56, R168.reuse, R132, R56 ;  /* 0x00000084a838723c */ /* 0x040fec0000041838 */
[-C--:B------:R-:W-:Y:S01]  /*4d00*/  HMMA.16816.F32.BF16 R60, R168, R134.reuse, R60 ;  /* 0x00000086a83c723c */ /* 0x080fe2000004183c */
[----:B------:R-:W-:Y:S05]  /*4d10*/  LDSM.16.M88.4 R168, [R179+0x2000] ;  /* 0x00200000b3a8783b */ /* 0x000fea0000000200 */
[----:B------:R-:W-:Y:S01]  /*4d20*/  HMMA.16816.F32.BF16 R64, R160, R134, R64 ;  /* 0x00000086a040723c */ /* 0x000fe20000041840 */
[----:B------:R-:W1:Y:S05]  /*4d30*/  LDSM.16.M88.4 R132, [R172] ;  /* 0x00000000ac84783b */ /* 0x000e6a0000000200 */
[-C--:B------:R-:W-:Y:S01]  /*4d40*/  HMMA.16816.F32.BF16 R4, R144, R152.reuse, R4 ;  /* 0x000000989004723c */ /* 0x080fe20000041804 */
[----:B------:R-:W5:Y:S05]  /*4d50*/  LDSM.16.M88.4 R160, [R139] ;  /* 0x000000008ba0783b */ /* 0x000f6a0000000200 */
[C---:B--2---:R-:W-:Y:S06]  /*4d60*/  HMMA.16816.F32.BF16 R8, R156.reuse, R152, R8 ;  /* 0x000000989c08723c */ /* 0x044fec0000041808 */
[-C--:B------:R-:W-:Y:S06]  /*4d70*/  HMMA.16816.F32.BF16 R12, R156, R154.reuse, R12 ;  /* 0x0000009a9c0c723c */ /* 0x080fec000004180c */
[C---:B------:R-:W-:Y:S01]  /*4d80*/  HMMA.16816.F32.BF16 R16, R144.reuse, R154, R16 ;  /* 0x0000009a9010723c */ /* 0x040fe20000041810 */
[----:B------:R-:W2:Y:S05]  /*4d90*/  LDSM.16.M88.4 R152, [R139+0x800] ;  /* 0x000800008b98783b */ /* 0x000eaa0000000200 */
[-C--:B---3--:R-:W-:Y:S06]  /*4da0*/  HMMA.16816.F32.BF16 R20, R144, R164.reuse, R20 ;  /* 0x000000a49014723c */ /* 0x088fec0000041814 */
[C---:B------:R-:W-:Y:S06]  /*4db0*/  HMMA.16816.F32.BF16 R24, R156.reuse, R164, R24 ;  /* 0x000000a49c18723c */ /* 0x040fec0000041818 */
[-C--:B------:R-:W-:Y:S06]  /*4dc0*/  HMMA.16816.F32.BF16 R28, R156, R166.reuse, R28 ;  /* 0x000000a69c1c723c */ /* 0x080fec000004181c */
[C---:B------:R-:W-:Y:S01]  /*4dd0*/  HMMA.16816.F32.BF16 R32, R144.reuse, R166, R32 ;  /* 0x000000a69020723c */ /* 0x040fe20000041820 */
[----:B------:R-:W3:Y:S05]  /*4de0*/  LDSM.16.M88.4 R164, [R139+0x1000] ;  /* 0x001000008ba4783b */ /* 0x000eea0000000200 */
[-C--:B----4-:R-:W-:Y:S06]  /*4df0*/  HMMA.16816.F32.BF16 R36, R144, R140.reuse, R36 ;  /* 0x0000008c9024723c */ /* 0x090fec0000041824 */
[C---:B------:R-:W-:Y:S06]  /*4e00*/  HMMA.16816.F32.BF16 R40, R156.reuse, R140, R40 ;  /* 0x0000008c9c28723c */ /* 0x040fec0000041828 */
[-C--:B------:R-:W-:Y:S06]  /*4e10*/  HMMA.16816.F32.BF16 R44, R156, R142.reuse, R44 ;  /* 0x0000008e9c2c723c */ /* 0x080fec000004182c */
[C---:B------:R-:W-:Y:S01]  /*4e20*/  HMMA.16816.F32.BF16 R48, R144.reuse, R142, R48 ;  /* 0x0000008e9030723c */ /* 0x040fe20000041830 */
[----:B------:R-:W4:Y:S01]  /*4e30*/  LDSM.16.M88.4 R140, [R139+0x1800] ;  /* 0x001800008b8c783b */ /* 0x000f220000000200 */
[----:B------:R-:W-:Y:S04]  /*4e40*/  DEPBAR.LE SB0, 0x0 ;  /* 0x000080000000791a */ /* 0x000fe80000000000 */
[-C--:B-1----:R-:W-:Y:S01]  /*4e50*/  HMMA.16816.F32.BF16 R52, R144, R132.reuse, R52 ;  /* 0x000000849034723c */ /* 0x082fe20000041834 */
[----:B------:R-:W-:Y:S05]  /*4e60*/  BAR.SYNC.DEFER_BLOCKING 0x0 ;  /* 0x0000000000007b1d */ /* 0x000fea0000010000 */
[C---:B------:R-:W-:Y:S06]  /*4e70*/  HMMA.16816.F32.BF16 R56, R156.reuse, R132, R56 ;  /* 0x000000849c38723c */ /* 0x040fec0000041838 */
[-C--:B------:R-:W-:Y:S06]  /*4e80*/  HMMA.16816.F32.BF16 R60, R156, R134.reuse, R60 ;  /* 0x000000869c3c723c */ /* 0x080fec000004183c */
[----:B------:R-:W-:Y:S06]  /*4e90*/  HMMA.16816.F32.BF16 R64, R144, R134, R64 ;  /* 0x000000869040723c */ /* 0x000fec0000041840 */
[-C--:B-----5:R-:W-:Y:S06]  /*4ea0*/  HMMA.16816.F32.BF16 R4, R148, R160.reuse, R4 ;  /* 0x000000a09404723c */ /* 0x0a0fec0000041804 */
[C---:B------:R-:W-:Y:S06]  /*4eb0*/  HMMA.16816.F32.BF16 R8, R168.reuse, R160, R8 ;  /* 0x000000a0a808723c */ /* 0x040fec0000041808 */
[-C--:B------:R-:W-:Y:S06]  /*4ec0*/  HMMA.16816.F32.BF16 R12, R168, R162.reuse, R12 ;  /* 0x000000a2a80c723c */ /* 0x080fec000004180c */
[C---:B------:R-:W-:Y:S06]  /*4ed0*/  HMMA.16816.F32.BF16 R16, R148.reuse, R162, R16 ;  /* 0x000000a29410723c */ /* 0x040fec0000041810 */
        /* <DEDUP_REMOVED lines=18> */
[-C--:B----4-:R-:W-:Y:S05]  /*5000*/  HMMA.16816.F32.BF16 R52, R148, R140.reuse, R52 ;  /* 0x0000008c9434723c */ /* 0x090fea0000041834 */
        /* <DEDUP_REMOVED lines=37> */
.L_x_1461:
[----:B-1----:R-:W-:Y:S01]  /*5260*/  FMNMX.FTZ R133, R57, R138, !PT ;  /* 0x0000008a39857209 */ /* 0x002fe20007810000 */
[----:B------:R-:W1:Y:S01]  /*5270*/  SHFL.BFLY PT, R149, R136, 0x2, 0x1f ;  /* 0x0c401f0088957f89 */ /* 0x000e6200000e0000 */
[----:B------:R-:W-:Y:S01]  /*5280*/  FMNMX.FTZ R134, R66, R231, !PT ;  /* 0x000000e742867209 */ /* 0x000fe20007810000 */
[C---:B------:R-:W-:Y:S01]  /*5290*/  IMAD.SHL.U32 R135, R209.reuse, 0x2, RZ ;  /* 0x00000002d1877824 */ /* 0x040fe200078e00ff */
[----:B------:R-:W-:Y:S01]  /*52a0*/  FMNMX.FTZ R132, R60, R133, !PT ;  /* 0x000000853c847209 */ /* 0x000fe20007810000 */
[----:B------:R-:W-:Y:S01]  /*52b0*/  VIADD R209, R209, 0xffffffff ;  /* 0xffffffffd1d17836 */ /* 0x000fe20000000000 */
[----:B------:R-:W-:Y:S01]  /*52c0*/  FMNMX.FTZ R141, R67, R134, !PT ;  /* 0x00000086438d7209 */ /* 0x000fe20007810000 */
[----:B------:R-:W-:Y:S01]  /*52d0*/  VIADD R133, R135, 0x1 ;  /* 0x0000000187857836 */ /* 0x000fe20000000000 */
[----:B------:R-:W-:Y:S02]  /*52e0*/  FMNMX.FTZ R140, R61, R132, !PT ;  /* 0x000000843d8c7209 */ /* 0x000fe40007810000 */
[C-C-:B------:R-:W-:Y:S01]  /*52f0*/  LOP3.LUT R134, R229.reuse, R135, R207.reuse, 0x96, !PT ;  /* 0x00000087e5867212 */ /* 0x140fe200078e96cf */
[----:B------:R-:W2:Y:S01]  /*5300*/  SHFL.BFLY PT, R132, R141, 0x2, 0x1f ;  /* 0x0c401f008d847f89 */ /* 0x000ea200000e0000 */
[----:B------:R-:W-:Y:S07]  /*5310*/  LOP3.LUT R133, R229, R133, R207, 0x96, !PT ;  /* 0x00000085e5857212 */ /* 0x000fee00078e96cf */
[----:B------:R-:W3:Y:S01]  /*5320*/  SHFL.BFLY PT, R147, R140, 0x2, 0x1f ;  /* 0x0c401f008c937f89 */ /* 0x000ee200000e0000 */
[----:B------:R-:W-:Y:S01]  /*5330*/  IMAD.WIDE.U32 R144, R134, -0x326172a9, RZ ;  /* 0xcd9e8d5786907825 */ /* 0x000fe200078e00ff */
[----:B------:R-:W-:Y:S03]  /*5340*/  FMNMX.FTZ R134, R10, R0, !PT ;  /* 0x000000000a867209 */ /* 0x000fe60007810000 */
[----:B------:R-:W-:Y:S01]  /*5350*/  IMAD.WIDE.U32 R244, R133, -0x326172a9, RZ ;  /* 0xcd9e8d5785f47825 */ /* 0x000fe200078e00ff */
[C-C-:B------:R-:W-:Y:S02]  /*5360*/  LOP3.LUT R135, R145.reuse, R226, R200.reuse, 0x96, !PT ;  /* 0x000000e291877212 */ /* 0x140fe400078e96c8 */
[--C-:B------:R-:W-:Y:S02]  /*5370*/  LOP3.LUT R138, R145, R220, R200.reuse, 0x96, !PT ;  /* 0x000000dc918a7212 */ /* 0x100fe400078e96c8 */
[----:B-1----:R-:W-:Y:S01]  /*5380*/  FMNMX.FTZ R149, R136, R149, !PT ;  /* 0x0000009588957209 */ /* 0x002fe20007810000 */
[----:B------:R-:W-:Y:S01]  /*5390*/  IMAD.WIDE.U32 R154, R135, -0x2daee0ad, RZ ;  /* 0xd2511f53879a7825 */ /* 0x000fe200078e00ff */
[--C-:B------:R-:W-:Y:S02]  /*53a0*/  LOP3.LUT R142, R245, R226, R200.reuse, 0x96, !PT ;  /* 0x000000e2f58e7212 */ /* 0x100fe400078e96c8 */
[--C-:B------:R-:W-:Y:S01]  /*53b0*/  LOP3.LUT R248, R223, R244, R199.reuse, 0x96, !PT ;  /* 0x000000f4dff87212 */ /* 0x100fe200078e96c7 */
[----:B------:R-:W1:Y:S01]  /*53c0*/  SHFL.BFLY PT, R136, R149, 0x1, 0x1f ;  /* 0x0c201f0095887f89 */ /* 0x000e6200000e0000 */
[----:B------:R-:W-:Y:S01]  /*53d0*/  LOP3.LUT R133, R245, R220, R200, 0x96, !PT ;  /* 0x000000dcf5857212 */ /* 0x000fe200078e96c8 */
[----:B------:R-:W-:Y:S01]  /*53e0*/  IMAD.WIDE.U32 R152, R138, -0x2daee0ad, RZ ;  /* 0xd2511f538a987825 */ /* 0x000fe200078e00ff */
[--C-:B------:R-:W-:Y:S02]  /*53f0*/  LOP3.LUT R150, R223, R144, R199.reuse, 0x96, !PT ;  /* 0x00000090df967212 */ /* 0x100fe400078e96c7 */
[----:B--2---:R-:W-:Y:S01]  /*5400*/  FMNMX.FTZ R132, R141, R132, !PT ;  /* 0x000000848d847209 */ /* 0x004fe20007810000 */
[----:B------:R-:W-:Y:S01]  /*5410*/  IMAD.WIDE.U32 R248, R248, -0x2daee0ad, RZ ;  /* 0xd2511f53f8f87825 */ /* 0x000fe200078e00ff */
[----:B------:R-:W-:Y:S02]  /*5420*/  FMNMX.FTZ R141, R11, R134, !PT ;  /* 0x000000860b8d7209 */ /* 0x000fe40007810000 */
[----:B---3--:R-:W-:Y:S01]  /*5430*/  FMNMX.FTZ R147, R140, R147, !PT ;  /* 0x000000938c937209 */ /* 0x008fe20007810000 */
[----:B------:R-:W2:Y:S01]  /*5440*/  SHFL.BFLY PT, R135, R132, 0x1, 0x1f ;  /* 0x0c201f0084877f89 */ /* 0x000ea200000e0000 */
[----:B------:R-:W-:Y:S01]  /*5450*/  FMNMX.FTZ R138, R14, R141, !PT ;  /* 0x0000008d0e8a7209 */ /* 0x000fe20007810000 */
[----:B------:R-:W-:Y:S01]  /*5460*/  IMAD.WIDE.U32 R150, R150, -0x2daee0ad, RZ ;  /* 0xd2511f5396967825 */ /* 0x000fe200078e00ff */
[----:B------:R-:W-:Y:S05]  /*5470*/  LOP3.LUT R144, R217, R144, R199, 0x96, !PT ;  /* 0x00000090d9907212 */ /* 0x000fea00078e96c7 */
[----:B------:R-:W3:Y:S01]  /*5480*/  SHFL.BFLY PT, R134, R147, 0x1, 0x1f ;  /* 0x0c201f0093867f89 */ /* 0x000ee200000e0000 */
[----:B------:R-:W-:Y:S01]  /*5490*/  FMNMX.FTZ R143, R15, R138, !PT ;  /* 0x0000008a0f8f7209 */ /* 0x000fe20007810000 */
[----:B------:R-:W-:Y:S01]  /*54a0*/  IMAD.WIDE.U32 R238, R133, -0x2daee0ad, RZ ;  /* 0xd2511f5385ee7825 */ /* 0x000fe200078e00ff */
[--C-:B------:R-:W-:Y:S02]  /*54b0*/  LOP3.LUT R138, R153, R218, R198.reuse, 0x96, !PT ;  /* 0x000000da998a7212 */ /* 0x100fe400078e96c6 */
[----:B------:R-:W-:Y:S01]  /*54c0*/  FMNMX.FTZ R140, R26, R143, !PT ;  /* 0x0000008f1a8c7209 */ /* 0x000fe20007810000 */
[----:B------:R-:W-:Y:S01]  /*54d0*/  IMAD.WIDE.U32 R142, R142, -0x2daee0ad, RZ ;  /* 0xd2511f538e8e7825 */ /* 0x000fe200078e00ff */
[----:B------:R-:W-:Y:S02]  /*54e0*/  LOP3.LUT R141, R155, R224, R198, 0x96, !PT ;  /* 0x000000e09b8d7212 */ /* 0x000fe400078e96c6 */
[----:B------:R-:W-:Y:S01]  /*54f0*/  FMNMX.FTZ R133, R27, R140, !PT ;  /* 0x0000008c1b857209 */ /* 0x000fe20007810000 */
[----:B------:R-:W-:Y:S01]  /*5500*/  IMAD.WIDE.U32 R234, R138, -0x326172a9, RZ ;  /* 0xcd9e8d578aea7825 */ /* 0x000fe200078e00ff */
[----:B-1----:R-:W-:Y:S02]  /*5510*/  FMNMX.FTZ R136, R149, R136, !PT ;  /* 0x0000008895887209 */ /* 0x002fe40007810000 */
[----:B------:R-:W-:Y:S01]  /*5520*/  LOP3.LUT R246, R249, R142, R196, 0x96, !PT ;  /* 0x0000008ef9f67212 */ /* 0x000fe200078e96c4 */
[----:B------:R-:W-:Y:S01]  /*5530*/  IMAD.WIDE.U32 R144, R144, -0x2daee0ad, RZ ;  /* 0xd2511f5390907825 */ /* 0x000fe200078e00ff */
[----:B------:R-:W-:Y:S02]  /*5540*/  FMNMX.FTZ R142, R30, R133, !PT ;  /* 0x000000851e8e7209 */ /* 0x000fe40007810000 */
[C---:B------:R-:W-:Y:S01]  /*5550*/  FSETP.NEU.FTZ.AND P1, PT, R136.reuse, -INF , PT ;  /* 0xff8000008800780b */ /* 0x040fe20003f3d000 */
[----:B------:R-:W-:Y:S01]  /*5560*/  FADD.FTZ R133, -R136, R137 ;  /* 0x0000008988857221 */ /* 0x000fe20000010100 */
[----:B------:R-:W-:Y:S01]  /*5570*/  FMNMX.FTZ R137, R31, R142, !PT ;  /* 0x0000008e1f897209 */ /* 0x000fe20007810000 */
[----:B------:R-:W-:Y:S01]  /*5580*/  IMAD.WIDE.U32 R246, R246, -0x326172a9, RZ ;  /* 0xcd9e8d57f6f67825 */ /* 0x000fe200078e00ff */
[----:B--2---:R-:W-:Y:S02]  /*5590*/  FMNMX.FTZ R135, R132, R135, !PT ;  /* 0x0000008784877209 */ /* 0x004fe40007810000 */
[----:B------:R-:W-:Y:S01]  /*55a0*/  FMNMX.FTZ R142, R42, R137, !PT ;  /* 0x000000892a8e7209 */ /* 0x000fe20007810000 */
[----:B------:R-:W-:Y:S01]  /*55b0*/  FMUL.FTZ R132, R133, UR4 ;  /* 0x0000000485847c20 */ /* 0x000fe20008410000 */
[----:B---3--:R-:W-:Y:S01]  /*55c0*/  FMNMX.FTZ R134, R147, R134, !PT ;  /* 0x0000008693867209 */ /* 0x008fe20007810000 */
[----:B------:R-:W-:Y:S01]  /*55d0*/  FADD.FTZ R2, -R135, R2 ;  /* 0x0000000287027221 */ /* 0x000fe20000010100 */
[----:B------:R-:W-:Y:S01]  /*55e0*/  FMNMX.FTZ R137, R43, R142, !PT ;  /* 0x0000008e2b897209 */ /* 0x000fe20007810000 */
[----:B------:R-:W-:Y:S01]  /*55f0*/  FMUL.FTZ R242, R136, UR4 ;  /* 0x0000000488f27c20 */ /* 0x000fe20008410000 */
[--C-:B------:R-:W-:Y:S01]  /*5600*/  LOP3.LUT R146, R145, R152, R196.reuse, 0x96, !PT ;  /* 0x0000009891927212 */ /* 0x100fe200078e96c4 */
[----:B------:R-:W-:Y:S01]  /*5610*/  MUFU.EX2 R132, R132 ;  /* 0x0000008400847308 */ /* 0x000fe20000000800 */
[----:B------:R-:W-:Y:S01]  /*5620*/  FMNMX.FTZ R138, R46, R137, !PT ;  /* 0x000000892e8a7209 */ /* 0x000fe20007810000 */
[----:B------:R-:W-:Y:S01]  /*5630*/  FMUL.FTZ R133, R2, UR4 ;  /* 0x0000000402857c20 */ /* 0x000fe20008410000 */
[----:B------:R-:W-:Y:S01]  /*5640*/  FSEL R242, R242, RZ, P1 ;  /* 0x000000fff2f27208 */ /* 0x000fe20000800000 */
[----:B------:R-:W-:Y:S01]  /*5650*/  FADD.FTZ R2, -R134, R3 ;  /* 0x0000000386027221 */ /* 0x000fe20000010100 */
[----:B------:R-:W-:Y:S01]  /*5660*/  FMNMX.FTZ R137, R47, R138, !PT ;  /* 0x0000008a2f897209 */ /* 0x000fe20007810000 */
[----:B------:R-:W-:Y:S01]  /*5670*/  FMUL.FTZ R232, R135, UR4 ;  /* 0x0000000487e87c20 */ /* 0x000fe20008410000 */
[----:B------:R-:W-:Y:S03]  /*5680*/  LOP3.LUT R148, R151, R154, R196, 0x96, !PT ;  /* 0x0000009a97947212 */ /* 0x000fe600078e96c4 */
[----:B------:R1:W2:Y:S01]  /*5690*/  MUFU.EX2 R3, R133 ;  /* 0x0000008500037308 */ /* 0x0002a20000000800 */
[----:B------:R-:W-:Y:S01]  /*56a0*/  FMNMX.FTZ R152, R58, R137, !PT ;  /* 0x000000893a987209 */ /* 0x000fe20007810000 */
[----:B------:R-:W-:Y:S01]  /*56b0*/  FFMA.FTZ R164, R32, UR4, -R242 ;  /* 0x0000000420a47c23 */ /* 0x000fe200080108f2 */
[----:B------:R-:W-:Y:S01]  /*56c0*/  LOP3.LUT R143, R143, R224, R198, 0x96, !PT ;  /* 0x000000e08f8f7212 */ /* 0x000fe200078e96c6 */
[--C-:B------:R-:W-:Y:S01]  /*56d0*/  FFMA.FTZ R169, R33, UR4, -R242.reuse ;  /* 0x0000000421a97c23 */ /* 0x100fe200080108f2 */
[----:B------:R-:W-:Y:S01]  /*56e0*/  FMNMX.FTZ R137, R59, R152, !PT ;  /* 0x000000983b897209 */ /* 0x000fe20007810000 */
[----:B------:R-:W-:Y:S01]  /*56f0*/  FFMA.FTZ R145, R16, UR4, -R242 ;  /* 0x0000000410917c23 */ /* 0x000fe200080108f2 */
[----:B------:R-:W-:Y:S03]  /*5700*/  FSETP.NEU.FTZ.AND P1, PT, R135, -INF , PT ;  /* 0xff8000008700780b */ /* 0x000fe60003f3d000 */
[----:B------:R-:W-:Y:S01]  /*5710*/  MUFU.EX2 R164, R164 ;  /* 0x000000a400a47308 */ /* 0x000fe20000000800 */
[----:B------:R-:W-:Y:S01]  /*5720*/  FMNMX.FTZ R16, R62, R137, !PT ;  /* 0x000000893e107209 */ /* 0x000fe20007810000 */
[----:B------:R-:W-:Y:S01]  /*5730*/  FMUL.FTZ R138, R2, UR4 ;  /* 0x00000004028a7c20 */ /* 0x000fe20008410000 */
[----:B------:R-:W-:Y:S01]  /*5740*/  LOP3.LUT R244, R217, R244, R199, 0x96, !PT ;  /* 0x000000f4d9f47212 */ /* 0x000fe200078e96c7 */
[----:B------:R-:W-:Y:S01]  /*5750*/  IMAD.WIDE.U32 R148, R148, -0x326172a9, RZ ;  /* 0xcd9e8d5794947825 */ /* 0x000fe200078e00ff */
[----:B------:R-:W-:Y:S02]  /*5760*/  FSEL R232, R232, RZ, P1 ;  /* 0x000000ffe8e87208 */ /* 0x000fe40000800000 */
[----:B------:R-:W-:Y:S03]  /*5770*/  LOP3.LUT R140, R239, R218, R198, 0x96, !PT ;  /* 0x000000daef8c7212 */ /* 0x000fe600078e96c6 */
[----:B------:R3:W-:Y:S01]  /*5780*/  MUFU.EX2 R2, R138 ;  /* 0x0000008a00027308 */ /* 0x0007e20000000800 */
[----:B-1----:R-:W-:Y:S01]  /*5790*/  FMNMX.FTZ R133, R63, R16, !PT ;  /* 0x000000103f857209 */ /* 0x002fe20007810000 */
[----:B------:R-:W-:Y:S01]  /*57a0*/  IMAD.WIDE.U32 R230, R141, -0x326172a9, RZ ;  /* 0xcd9e8d578de67825 */ /* 0x000fe200078e00ff */
[--C-:B------:R-:W-:Y:S02]  /*57b0*/  LOP3.LUT R141, R235, R216, R197.reuse, 0x96, !PT ;  /* 0x000000d8eb8d7212 */ /* 0x100fe400078e96c5 */
[----:B------:R-:W-:Y:S01]  /*57c0*/  FSETP.NEU.FTZ.AND P1, PT, R134, -INF , PT ;  /* 0xff8000008600780b */ /* 0x000fe20003f3d000 */
[----:B------:R-:W1:Y:S01]  /*57d0*/  SHFL.BFLY PT, R16, R133, 0x2, 0x1f ;  /* 0x0c401f0085107f89 */ /* 0x000e6200000e0000 */
[----:B------:R-:W-:Y:S03]  /*57e0*/  LOP3.LUT R142, R231, R222, R197, 0x96, !PT ;  /* 0x000000dee78e7212 */ /* 0x000fe600078e96c5 */
[----:B------:R4:W-:Y:S01]  /*57f0*/  MUFU.EX2 R137, R145 ;  /* 0x0000009100897308 */ /* 0x0009e20000000800 */
[--C-:B------:R-:W-:Y:S01]  /*5800*/  LOP3.LUT R230, R149, R230, R195.reuse, 0x96, !PT ;  /* 0x000000e695e67212 */ /* 0x100fe200078e96c3 */
[----:B------:R-:W-:Y:S04]  /*5810*/  IMAD.WIDE.U32 R146, R146, -0x326172a9, RZ ;  /* 0xcd9e8d5792927825 */ /* 0x000fe800078e00ff */
[--C-:B------:R-:W-:Y:S01]  /*5820*/  FFMA.FTZ R166, R34, UR4, -R232.reuse ;  /* 0x0000000422a67c23 */ /* 0x100fe200080108e8 */
[----:B------:R-:W-:Y:S01]  /*5830*/  FFMA.FTZ R171, R35, UR4, -R232 ;  /* 0x0000000423ab7c23 */ /* 0x000fe200080108e8 */
[----:B------:R-:W-:Y:S01]  /*5840*/  IMAD.WIDE.U32 R154, R142, -0x2daee0ad, RZ ;  /* 0xd2511f538e9a7825 */ /* 0x000fe200078e00ff */
[--C-:B------:R-:W-:Y:S01]  /*5850*/  LOP3.LUT R234, R147, R234, R195.reuse, 0x96, !PT ;  /* 0x000000ea93ea7212 */ /* 0x100fe200078e96c3 */
[----:B------:R-:W-:Y:S02]  /*5860*/  LDSM.16.MT88.4 R32, [R178+0x6000] ;  /* 0x00600000b220783b */ /* 0x000fe40000004200 */
[----:B---3--:R-:W-:Y:S01]  /*5870*/  FFMA.FTZ R138, R17, UR4, -R242 ;  /* 0x00000004118a7c23 */ /* 0x008fe200080108f2 */
[----:B------:R-:W-:Y:S01]  /*5880*/  FFMA.FTZ R38, R38, UR4, -R232 ;  /* 0x0000000426267c23 */ /* 0x000fe200080108e8 */
[----:B------:R-:W-:Y:S01]  /*5890*/  LOP3.LUT R17, R155, R150, R194, 0x96, !PT ;  /* 0x000000969b117212 */ /* 0x000fe200078e96c2 */
[----:B------:R-:W-:Y:S01]  /*58a0*/  FFMA.FTZ R155, R4, UR4, -R242 ;  /* 0x00000004049b7c23 */ /* 0x000fe200080108f2 */
[----:B------:R-:W-:Y:S04]  /*58b0*/  IMAD.WIDE.U32 R152, R143, -0x326172a9, RZ ;  /* 0xcd9e8d578f987825 */ /* 0x000fe800078e00ff */
[----:B------:R-:W-:Y:S01]  /*58c0*/  FMUL.FTZ R214, R134, UR4 ;  /* 0x0000000486d67c20 */ /* 0x000fe20008410000 */
[----:B------:R-:W-:Y:S01]  /*58d0*/  MUFU.EX2 R169, R169 ;  /* 0x000000a900a97308 */ /* 0x000fe20000000800 */
[----:B------:R-:W-:Y:S01]  /*58e0*/  FFMA.FTZ R158, R6, UR4, -R232 ;  /* 0x00000004069e7c23 */ /* 0x000fe200080108e8 */
[----:B------:R-:W-:Y:S01]  /*58f0*/  IMAD.WIDE.U32 R142, R141, -0x2daee0ad, RZ ;  /* 0xd2511f538d8e7825 */ /* 0x000fe200078e00ff */
[----:B------:R-:W-:Y:S02]  /*5900*/  LOP3.LUT R247, R247, R152, R195, 0x96, !PT ;  /* 0x00000098f7f77212 */ /* 0x000fe400078e96c3 */
[----:B------:R-:W-:Y:S01]  /*5910*/  FSEL R214, R214, RZ, P1 ;  /* 0x000000ffd6d67208 */ /* 0x000fe20000800000 */
[----:B------:R-:W-:Y:S01]  /*5920*/  IMAD.WIDE.U32 R230, R230, -0x2daee0ad, RZ ;  /* 0xd2511f53e6e67825 */ /* 0x000fe200078e00ff */
[----:B-1----:R-:W-:Y:S03]  /*5930*/  FMNMX.FTZ R4, R133, R16, !PT ;  /* 0x0000001085047209 */ /* 0x002fe60007810000 */
[----:B------:R-:W-:Y:S01]  /*5940*/  MUFU.EX2 R155, R155 ;  /* 0x0000009b009b7308 */ /* 0x000fe20000000800 */
[----:B------:R-:W-:Y:S01]  /*5950*/  LOP3.LUT R144, R143, R144, R194, 0x96, !PT ;  /* 0x000000908f907212 */ /* 0x000fe200078e96c2 */
[----:B------:R-:W-:Y:S01]  /*5960*/  IMAD.WIDE.U32 R244, R244, -0x2daee0ad, RZ ;  /* 0xd2511f53f4f47825 */ /* 0x000fe200078e00ff */
[--C-:B------:R-:W-:Y:S01]  /*5970*/  LOP3.LUT R249, R153, R222, R197.reuse, 0x96, !PT ;  /* 0x000000de99f97212 */ /* 0x100fe200078e96c5 */
[----:B------:R-:W1:Y:S02]  /*5980*/  SHFL.BFLY PT, R133, R4, 0x1, 0x1f ;  /* 0x0c201f0004857f89 */ /* 0x000e6400000e0000 */
[----:B------:R-:W-:Y:S01]  /*5990*/  FFMA.FTZ R152, R18, UR4, -R232 ;  /* 0x0000000412987c23 */ /* 0x000fe200080108e8 */
[----:B------:R-:W-:Y:S01]  /*59a0*/  LOP3.LUT R18, R231, R154, R192, 0x96, !PT ;  /* 0x0000009ae7127212 */ /* 0x000fe200078e96c0 */
[----:B------:R-:W-:Y:S01]  /*59b0*/  FFMA.FTZ R154, R5, UR4, -R242 ;  /* 0x00000004059a7c23 */ /* 0x000fe200080108f2 */
[----:B------:R-:W-:Y:S01]  /*59c0*/  LOP3.LUT R238, R245, R238, R196, 0x96, !PT ;  /* 0x000000eef5ee7212 */ /* 0x000fe200078e96c4 */
[----:B------:R-:W-:Y:S04]  /*59d0*/  IMAD.WIDE.U32 R234, R234, -0x2daee0ad, RZ ;  /* 0xd2511f53eaea7825 */ /* 0x000fe800078e00ff */
[--C-:B------:R-:W-:Y:S01]  /*59e0*/  FFMA.FTZ R163, R13, UR4, -R214.reuse ;  /* 0x000000040da37c23 */ /* 0x100fe200080108d6 */
[----:B------:R-:W-:Y:S01]  /*59f0*/  MUFU.EX2 R158, R158 ;  /* 0x0000009e009e7308 */ /* 0x000fe20000000800 */
[----:B------:R-:W-:Y:S01]  /*5a00*/  FFMA.FTZ R60, R60, UR4, -R214 ;  /* 0x000000043c3c7c23 */ /* 0x000fe200080108d6 */
[----:B------:R-:W-:Y:S04]  /*5a10*/  IMAD.WIDE.U32 R156, R140, -0x326172a9, RZ ;  /* 0xcd9e8d578c9c7825 */ /* 0x000fe800078e00ff */
[--C-:B------:R-:W-:Y:S01]  /*5a20*/  FFMA.FTZ R153, R19, UR4, -R232.reuse ;  /* 0x0000000413997c23 */ /* 0x100fe200080108e8 */
[----:B------:R-:W-:Y:S01]  /*5a30*/  FFMA.FTZ R212, R22, UR4, -R232 ;  /* 0x0000000416d47c23 */ /* 0x000fe200080108e8 */
[----:B------:R-:W-:Y:S01]  /*5a40*/  IMAD.WIDE.U32 R150, R18, -0x326172a9, RZ ;  /* 0xcd9e8d5712967825 */ /* 0x000fe200078e00ff */
[----:B------:R-:W-:Y:S01]  /*5a50*/  LOP3.LUT R18, R235, R142, R192, 0x96, !PT ;  /* 0x0000008eeb127212 */ /* 0x000fe200078e96c0 */
[----:B------:R-:W-:Y:S01]  /*5a60*/  MUFU.EX2 R154, R154 ;  /* 0x0000009a009a7308 */ /* 0x000fe20000000800 */
[----:B------:R-:W-:Y:S01]  /*5a70*/  LOP3.LUT R245, R157, R216, R197, 0x96, !PT ;  /* 0x000000d89df57212 */ /* 0x000fe200078e96c5 */
[----:B------:R-:W-:Y:S01]  /*5a80*/  IMAD.WIDE.U32 R140, R17, -0x326172a9, RZ ;  /* 0xcd9e8d57118c7825 */ /* 0x000fe200078e00ff */
[----:B------:R-:W-:Y:S02]  /*5a90*/  SHF.R.U32.HI R142, RZ, 0x10, R150 ;  /* 0x00000010ff8e7819 */ /* 0x000fe40000011696 */
[----:B------:R-:W-:Y:S01]  /*5aa0*/  LOP3.LUT R5, R150, 0xff, RZ, 0xc0, !PT ;  /* 0x000000ff96057812 */ /* 0x000fe200078ec0ff */
[----:B------:R-:W-:Y:S01]  /*5ab0*/  IMAD.WIDE.U32 R238, R238, -0x326172a9, RZ ;  /* 0xcd9e8d57eeee7825 */ /* 0x000fe200078e00ff */
[----:B------:R-:W-:Y:S03]  /*5ac0*/  LOP3.LUT R17, R141, R148, R193, 0x96, !PT ;  /* 0x000000948d117212 */ /* 0x000fe600078e96c1 */
[----:B------:R-:W-:Y:S01]  /*5ad0*/  MUFU.EX2 R166, R166 ;  /* 0x000000a600a67308 */ /* 0x000fe20000000800 */
[----:B-1----:R-:W-:Y:S01]  /*5ae0*/  FMNMX.FTZ R133, R4, R133, !PT ;  /* 0x0000008504857209 */ /* 0x002fe20007810000 */
[----:B------:R-:W-:Y:S01]  /*5af0*/  IMAD.WIDE.U32 R148, R18, -0x326172a9, RZ ;  /* 0xcd9e8d5712947825 */ /* 0x000fe200078e00ff */
[----:B------:R-:W-:Y:S02]  /*5b00*/  LOP3.LUT R243, R239, R156, R195, 0x96, !PT ;  /* 0x0000009ceff37212 */ /* 0x000fe400078e96c3 */
[C---:B------:R-:W-:Y:S01]  /*5b10*/  FSETP.NEU.FTZ.AND P1, PT, R133.reuse, -INF , PT ;  /* 0xff8000008500780b */ /* 0x040fe20003f3d000 */
[----:B------:R-:W-:Y:S01]  /*5b20*/  IMAD.WIDE.U32 R156, R144, -0x326172a9, RZ ;  /* 0xcd9e8d57909c7825 */ /* 0x000fe200078e00ff */
[----:B------:R-:W-:Y:S03]  /*5b30*/  LOP3.LUT R144, R150, 0xffff, RZ, 0xc0, !PT ;  /* 0x0000ffff96907812 */ /* 0x000fe600078ec0ff */
[----:B------:R-:W-:Y:S01]  /*5b40*/  MUFU.EX2 R171, R171 ;  /* 0x000000ab00ab7308 */ /* 0x000fe20000000800 */
[----:B------:R-:W-:Y:S01]  /*5b50*/  SHF.R.U32.HI R19, RZ, 0x10, R148 ;  /* 0x00000010ff137819 */ /* 0x000fe20000011694 */
[----:B------:R-:W-:Y:S01]  /*5b60*/  FMUL.FTZ R170, R133, UR4 ;  /* 0x0000000485aa7c20 */ /* 0x000fe20008410000 */
[----:B------:R-:W-:Y:S01]  /*5b70*/  LOP3.LUT R16, R157, R146, R193, 0x96, !PT ;  /* 0x000000929d107212 */ /* 0x000fe200078e96c1 */
[----:B------:R-:W-:Y:S01]  /*5b80*/  FFMA.FTZ R157, R7, UR4, -R232 ;  /* 0x00000004079d7c23 */ /* 0x000fe200080108e8 */
[----:B------:R-:W-:Y:S01]  /*5b90*/  SHF.R.U32.HI R144, RZ, 0x8, R144 ;  /* 0x00000008ff907819 */ /* 0x000fe20000011690 */
[----:B------:R-:W-:Y:S01]  /*5ba0*/  FFMA.FTZ R233, R23, UR4, -R232 ;  /* 0x0000000417e97c23 */ /* 0x000fe200080108e8 */
[----:B------:R-:W-:Y:S03]  /*5bb0*/  FSEL R170, R170, RZ, P1 ;  /* 0x000000ffaaaa7208 */ /* 0x000fe60000800000 */
[----:B------:R-:W1:Y:S01]  /*5bc0*/  MUFU.EX2 R138, R138 ;  /* 0x0000008a008a7308 */ /* 0x000e620000000800 */
[----:B------:R-:W-:Y:S01]  /*5bd0*/  LOP3.LUT R18, R148, 0xffff, RZ, 0xc0, !PT ;  /* 0x0000ffff94127812 */ /* 0x000fe200078ec0ff */
[----:B--2---:R-:W-:Y:S01]  /*5be0*/  FMUL.FTZ R22, R3, R114 ;  /* 0x0000007203167220 */ /* 0x004fe20000410000 */
[----:B------:R-:W-:Y:S01]  /*5bf0*/  SHF.R.U32.HI R147, RZ, 0x18, R148 ;  /* 0x00000018ff937819 */ /* 0x000fe20000011694 */
[--C-:B------:R-:W-:Y:S01]  /*5c00*/  FFMA.FTZ R58, R58, UR4, -R170.reuse ;  /* 0x000000043a3a7c23 */ /* 0x100fe200080108aa */
[----:B------:R-:W-:Y:S01]  /*5c10*/  LOP3.LUT R4, R19, 0xff, RZ, 0xc0, !PT ;  /* 0x000000ff13047812 */ /* 0x000fe200078ec0ff */
[--C-:B------:R-:W-:Y:S01]  /*5c20*/  FFMA.FTZ R59, R59, UR4, -R170.reuse ;  /* 0x000000043b3b7c23 */ /* 0x100fe200080108aa */
[--C-:B------:R-:W-:Y:S01]  /*5c30*/  LOP3.LUT R140, R151, R140, R201.reuse, 0x96, !PT ;  /* 0x0000008c978c7212 */ /* 0x100fe200078e96c9 */
[----:B------:R-:W-:Y:S01]  /*5c40*/  FFMA.FTZ R62, R62, UR4, -R170 ;  /* 0x000000043e3e7c23 */ /* 0x000fe200080108aa */
[----:B------:R-:W-:Y:S01]  /*5c50*/  SHF.R.U32.HI R143, RZ, 0x18, R150 ;  /* 0x00000018ff8f7819 */ /* 0x000fe20000011696 */
[--C-:B------:R-:W-:Y:S01]  /*5c60*/  FFMA.FTZ R165, R10, UR4, -R170.reuse ;  /* 0x000000040aa57c23 */ /* 0x100fe200080108aa */
[----:B------:R-:W-:Y:S01]  /*5c70*/  LOP3.LUT R142, R142, 0xff, RZ, 0xc0, !PT ;  /* 0x000000ff8e8e7812 */ /* 0x000fe200078ec0ff */
[--C-:B------:R-:W-:Y:S01]  /*5c80*/  FFMA.FTZ R159, R11, UR4, -R170.reuse ;  /* 0x000000040b9f7c23 */ /* 0x100fe200080108aa */
[----:B------:R-:W-:Y:S01]  /*5c90*/  LOP3.LUT R6, R149, R156, R201, 0x96, !PT ;  /* 0x0000009c95067212 */ /* 0x000fe200078e96c9 */
[----:B------:R-:W-:Y:S01]  /*5ca0*/  FFMA.FTZ R162, R14, UR4, -R170 ;  /* 0x000000040ea27c23 */ /* 0x000fe200080108aa */
[----:B------:R-:W-:Y:S01]  /*5cb0*/  PRMT R5, R5, 0x5410, R144 ;  /* 0x0000541005057816 */ /* 0x000fe20000000090 */
[----:B------:R-:W-:Y:S01]  /*5cc0*/  FFMA.FTZ R167, R15, UR4, -R170 ;  /* 0x000000040fa77c23 */ /* 0x000fe200080108aa */
[----:B------:R-:W-:Y:S01]  /*5cd0*/  LOP3.LUT R7, R148, 0xff, RZ, 0xc0, !PT ;  /* 0x000000ff94077812 */ /* 0x000fe200078ec0ff */
[----:B------:R-:W-:Y:S01]  /*5ce0*/  MUFU.EX2 R152, R152 ;  /* 0x0000009800987308 */ /* 0x000fe20000000800 */
[----:B------:R-:W-:Y:S01]  /*5cf0*/  SHF.R.U32.HI R18, RZ, 0x8, R18 ;  /* 0x00000008ff127819 */ /* 0x000fe20000011612 */
[--C-:B------:R-:W-:Y:S01]  /*5d00*/  FFMA.FTZ R161, R8, UR4, -R214.reuse ;  /* 0x0000000408a17c23 */ /* 0x100fe200080108d6 */
[----:B------:R-:W-:Y:S01]  /*5d10*/  PRMT R147, R4, 0x5410, R147 ;  /* 0x0000541004937816 */ /* 0x000fe20000000093 */
[--C-:B------:R-:W-:Y:S01]  /*5d20*/  FFMA.FTZ R156, R9, UR4, -R214.reuse ;  /* 0x00000004099c7c23 */ /* 0x100fe200080108d6 */
[----:B------:R-:W-:Y:S01]  /*5d30*/  PRMT R143, R142, 0x5410, R143 ;  /* 0x000054108e8f7816 */ /* 0x000fe2000000008f */
[----:B------:R-:W-:Y:S01]  /*5d40*/  FFMA.FTZ R160, R12, UR4, -R214 ;  /* 0x000000040ca07c23 */ /* 0x000fe200080108d6 */
[----:B------:R-:W-:Y:S03]  /*5d50*/  LOP3.LUT R4, R140, 0xffff, RZ, 0xc0, !PT ;  /* 0x0000ffff8c047812 */ /* 0x000fe600078ec0ff */
[----:B------:R-:W2:Y:S01]  /*5d60*/  MUFU.EX2 R153, R153 ;  /* 0x0000009900997308 */ /* 0x000ea20000000800 */
[----:B------:R-:W-:Y:S01]  /*5d70*/  SHF.R.U32.HI R142, RZ, 0x10, R140 ;  /* 0x00000010ff8e7819 */ /* 0x000fe2000001168c */
[----:B----4-:R-:W-:Y:S01]  /*5d80*/  IMAD.WIDE.U32 R144, R17, -0x2daee0ad, RZ ;  /* 0xd2511f5311907825 */ /* 0x010fe200078e00ff */
[----:B------:R-:W-:Y:S02]  /*5d90*/  PRMT R7, R7, 0x5410, R18 ;  /* 0x0000541007077816 */ /* 0x000fe40000000012 */
[----:B------:R-:W-:Y:S01]  /*5da0*/  SHF.R.U32.HI R149, RZ, 0x8, R4 ;  /* 0x00000008ff957819 */ /* 0x000fe20000011604 */
[----:B------:R-:W-:Y:S01]  /*5db0*/  FFMA.FTZ R235, R31, UR4, -R170 ;  /* 0x000000041feb7c23 */ /* 0x000fe200080108aa */
[C---:B------:R-:W-:Y:S03]  /*5dc0*/  LOP3.LUT R9, R144.reuse, 0xffff, RZ, 0xc0, !PT ;  /* 0x0000ffff90097812 */ /* 0x040fe600078ec0ff */
[----:B------:R-:W3:Y:S01]  /*5dd0*/  MUFU.EX2 R157, R157 ;  /* 0x0000009d009d7308 */ /* 0x000ee20000000800 */
[----:B------:R-:W-:Y:S01]  /*5de0*/  SHF.R.U32.HI R148, RZ, 0x10, R144 ;  /* 0x00000010ff947819 */ /* 0x000fe20000011690 */
[----:B------:R-:W-:Y:S01]  /*5df0*/  FFMA.FTZ R239, R27, UR4, -R170 ;  /* 0x000000041bef7c23 */ /* 0x000fe200080108aa */
[----:B------:R-:W-:Y:S01]  /*5e00*/  LOP3.LUT R19, R144, 0xff, RZ, 0xc0, !PT ;  /* 0x000000ff90137812 */ /* 0x000fe200078ec0ff */
[----:B------:R-:W-:Y:S01]  /*5e10*/  FMUL.FTZ R23, R3, R115 ;  /* 0x0000007303177220 */ /* 0x000fe20000410000 */
[----:B------:R-:W-:Y:S01]  /*5e20*/  SHF.R.U32.HI R18, RZ, 0x18, R144 ;  /* 0x00000018ff127819 */ /* 0x000fe20000011690 */
[----:B------:R-:W-:Y:S01]  /*5e30*/  FMUL.FTZ R68, R132, R68 ;  /* 0x0000004484447220 */ /* 0x000fe20000410000 */
[----:B------:R-:W-:Y:S03]  /*5e40*/  LOP3.LUT R144, R140, 0xff, RZ, 0xc0, !PT ;  /* 0x000000ff8c907812 */ /* 0x000fe600078ec0ff */
[----:B------:R-:W-:Y:S01]  /*5e50*/  MUFU.EX2 R161, R161 ;  /* 0x000000a100a17308 */ /* 0x000fe20000000800 */
[----:B------:R-:W-:Y:S01]  /*5e60*/  SHF.R.U32.HI R141, RZ, 0x18, R140 ;  /* 0x00000018ff8d7819 */ /* 0x000fe2000001168c */
[----:B------:R-:W-:Y:S01]  /*5e70*/  FMUL.FTZ R69, R132, R69 ;  /* 0x0000004584457220 */ /* 0x000fe20000410000 */
[----:B------:R-:W-:Y:S01]  /*5e80*/  LOP3.LUT R142, R142, 0xff, RZ, 0xc0, !PT ;  /* 0x000000ff8e8e7812 */ /* 0x000fe200078ec0ff */
[----:B------:R-:W-:Y:S01]  /*5e90*/  FADD.FTZ R4, -R133, R0 ;  /* 0x0000000085047221 */ /* 0x000fe20000010100 */
[--C-:B------:R-:W-:Y:S01]  /*5ea0*/  SHF.R.U32.HI R140, RZ, 0x10, R6.reuse ;  /* 0x00000010ff8c7819 */ /* 0x100fe20000011606 */
[----:B------:R-:W-:Y:S01]  /*5eb0*/  FMUL.FTZ R70, R3, R70 ;  /* 0x0000004603467220 */ /* 0x000fe20000410000 */
[----:B------:R-:W-:Y:S03]  /*5ec0*/  LOP3.LUT R12, R6, 0xffff, RZ, 0xc0, !PT ;  /* 0x0000ffff060c7812 */ /* 0x000fe600078ec0ff */
[----:B------:R-:W-:Y:S01]  /*5ed0*/  MUFU.EX2 R156, R156 ;  /* 0x0000009c009c7308 */ /* 0x000fe20000000800 */
[----:B------:R-:W-:Y:S01]  /*5ee0*/  LOP3.LUT R230, R145, R230, R205, 0x96, !PT ;  /* 0x000000e691e67212 */ /* 0x000fe200078e96cd */
[----:B------:R-:W-:Y:S01]  /*5ef0*/  FMUL.FTZ R0, R4, UR4 ;  /* 0x0000000404007c20 */ /* 0x000fe20008410000 */
[----:B------:R-:W-:Y:S01]  /*5f00*/  PRMT R141, R142, 0x5410, R141 ;  /* 0x000054108e8d7816 */ /* 0x000fe2000000008d */
[C---:B------:R-:W-:Y:S01]  /*5f10*/  FMUL.FTZ R71, R3.reuse, R71 ;  /* 0x0000004703477220 */ /* 0x040fe20000410000 */
[----:B------:R-:W-:Y:S01]  /*5f20*/  SHF.R.U32.HI R145, RZ, 0x18, R6 ;  /* 0x00000018ff917819 */ /* 0x000fe20000011606 */
[----:B------:R-:W-:Y:S01]  /*5f30*/  FMUL.FTZ R72, R132, R72 ;  /* 0x0000004884487220 */ /* 0x000fe20000410000 */
[----:B------:R-:W-:Y:S03]  /*5f40*/  LOP3.LUT R140, R140, 0xff, RZ, 0xc0, !PT ;  /* 0x000000ff8c8c7812 */ /* 0x000fe600078ec0ff */
[----:B------:R-:W-:Y:S01]  /*5f50*/  MUFU.EX2 R165, R165 ;  /* 0x000000a500a57308 */ /* 0x000fe20000000800 */
[----:B------:R-:W-:Y:S01]  /*5f60*/  PRMT R13, R144, 0x5410, R149 ;  /* 0x00005410900d7816 */ /* 0x000fe20000000095 */
[----:B------:R-:W-:Y:S01]  /*5f70*/  FMUL.FTZ R73, R132, R73 ;  /* 0x0000004984497220 */ /* 0x000fe20000410000 */
[--C-:B------:R-:W-:Y:S01]  /*5f80*/  HSET2.LE.AND R142, R5, R208.reuse, PT ;  /* 0x000000d0058e7233 */ /* 0x100fe20003803000 */
[C---:B------:R-:W-:Y:S01]  /*5f90*/  FMUL.FTZ R74, R3.reuse, R74 ;  /* 0x0000004a034a7220 */ /* 0x040fe20000410000 */
[----:B------:R-:W-:Y:S01]  /*5fa0*/  LOP3.LUT R11, R6, 0xff, RZ, 0xc0, !PT ;  /* 0x000000ff060b7812 */ /* 0x000fe200078ec0ff */
[----:B------:R-:W-:Y:S01]  /*5fb0*/  FMUL.FTZ R75, R3, R75 ;  /* 0x0000004b034b7220 */ /* 0x000fe20000410000 */
[----:B------:R-:W-:Y:S03]  /*5fc0*/  SHF.R.U32.HI R12, RZ, 0x8, R12 ;  /* 0x00000008ff0c7819 */ /* 0x000fe6000001160c */
[----:B------:R-:W4:Y:S01]  /*5fd0*/  MUFU.EX2 R159, R159 ;  /* 0x0000009f009f7308 */ /* 0x000f220000000800 */
[----:B-1----:R-:W-:Y:S01]  /*5fe0*/  F2FP.BF16.F32.PACK_AB R5, R138, R137 ;  /* 0x000000898a05723e */ /* 0x002fe200000010ff */
[----:B------:R-:W-:Y:S01]  /*5ff0*/  FMUL.FTZ R76, R2, R76 ;  /* 0x0000004c024c7220 */ /* 0x000fe20000410000 */
[----:B------:R-:W-:Y:S01]  /*6000*/  PRMT R145, R140, 0x5410, R145 ;  /* 0x000054108c917816 */ /* 0x000fe20000000091 */
[----:B------:R-:W-:Y:S01]  /*6010*/  FMUL.FTZ R77, R2, R77 ;  /* 0x0000004d024d7220 */ /* 0x000fe20000410000 */
[----:B------:R-:W-:Y:S01]  /*6020*/  PRMT R11, R11, 0x5410, R12 ;  /* 0x000054100b0b7816 */ /* 0x000fe2000000000c */
[----:B------:R-:W-:Y:S01]  /*6030*/  FMUL.FTZ R80, R132, R80 ;  /* 0x0000005084507220 */ /* 0x000fe20000410000 */
[----:B------:R-:W-:Y:S03]  /*6040*/  LOP3.LUT R142, R142, R5, RZ, 0xc0, !PT ;  /* 0x000000058e8e7212 */ /* 0x000fe600078ec0ff */
[----:B------:R-:W-:Y:S01]  /*6050*/  MUFU.EX2 R160, R160 ;  /* 0x000000a000a07308 */ /* 0x000fe20000000800 */
[--C-:B------:R-:W-:Y:S01]  /*6060*/  HSET2.LE.AND R143, R143, R208.reuse, PT ;  /* 0x000000d08f8f7233 */ /* 0x100fe20003803000 */
[----:B------:R-:W-:Y:S01]  /*6070*/  FMUL.FTZ R81, R132, R81 ;  /* 0x0000005184517220 */ /* 0x000fe20000410000 */
[--C-:B------:R-:W-:Y:S01]  /*6080*/  HSET2.LE.AND R140, R13, R208.reuse, PT ;  /* 0x000000d00d8c7233 */ /* 0x100fe20003803000 */
[C---:B------:R-:W-:Y:S01]  /*6090*/  FMUL.FTZ R82, R3.reuse, R82 ;  /* 0x0000005203527220 */ /* 0x040fe20000410000 */
[--C-:B------:R-:W-:Y:S01]  /*60a0*/  HSET2.LE.AND R141, R141, R208.reuse, PT ;  /* 0x000000d08d8d7233 */ /* 0x100fe20003803000 */
[----:B------:R-:W-:Y:S01]  /*60b0*/  FMUL.FTZ R83, R3, R83 ;  /* 0x0000005303537220 */ /* 0x000fe20000410000 */
[----:B--2---:R-:W-:Y:S03]  /*60c0*/  F2FP.BF16.F32.PACK_AB R6, R153, R152 ;  /* 0x000000989906723e */ /* 0x004fe600000010ff */
[----:B------:R-:W1:Y:S01]  /*60d0*/  MUFU.EX2 R163, R163 ;  /* 0x000000a300a37308 */ /* 0x000e620000000800 */
[----:B------:R-:W-:Y:S01]  /*60e0*/  F2FP.BF16.F32.PACK_AB R5, R154, R155 ;  /* 0x0000009b9a05723e */ /* 0x000fe200000010ff */
[----:B------:R-:W-:Y:S01]  /*60f0*/  IMAD.WIDE.U32 R16, R16, -0x2daee0ad, RZ ;  /* 0xd2511f5310107825 */ /* 0x000fe200078e00ff */
[----:B---3--:R-:W-:Y:S02]  /*6100*/  F2FP.BF16.F32.PACK_AB R4, R157, R158 ;  /* 0x0000009e9d04723e */ /* 0x008fe400000010ff */
[----:B------:R-:W-:Y:S01]  /*6110*/  LOP3.LUT R140, R140, R5, RZ, 0xc0, !PT ;  /* 0x000000058c8c7212 */ /* 0x000fe200078ec0ff */
[--C-:B------:R-:W-:Y:S01]  /*6120*/  FFMA.FTZ R168, R20, UR4, -R242.reuse ;  /* 0x0000000414a87c23 */ /* 0x100fe200080108f2 */
[----:B------:R-:W-:Y:S03]  /*6130*/  LOP3.LUT R141, R141, R4, RZ, 0xc0, !PT ;  /* 0x000000048d8d7212 */ /* 0x000fe600078ec0ff */
[----:B------:R-:W-:Y:S01]  /*6140*/  MUFU.EX2 R162, R162 ;  /* 0x000000a200a27308 */ /* 0x000fe20000000800 */
[----:B------:R-:W-:Y:S01]  /*6150*/  LOP3.LUT R143, R143, R6, RZ, 0xc0, !PT ;  /* 0x000000068f8f7212 */ /* 0x000fe200078ec0ff */
[----:B------:R-:W-:Y:S01]  /*6160*/  FFMA.FTZ R231, R21, UR4, -R242 ;  /* 0x0000000415e77c23 */ /* 0x000fe200080108f2 */
[--C-:B------:R-:W-:Y:S01]  /*6170*/  HSET2.LE.AND R147, R147, R208.reuse, PT ;  /* 0x000000d093937233 */ /* 0x100fe20003803000 */
[C---:B------:R-:W-:Y:S01]  /*6180*/  FMUL.FTZ R20, R132.reuse, R112 ;  /* 0x0000007084147220 */ /* 0x040fe20000410000 */
[--C-:B------:R-:W-:Y:S01]  /*6190*/  HSET2.LE.AND R146, R7, R208.reuse, PT ;  /* 0x000000d007927233 */ /* 0x100fe20003803000 */
[----:B------:R-:W-:Y:S01]  /*61a0*/  FMUL.FTZ R21, R132, R113 ;  /* 0x0000007184157220 */ /* 0x000fe20000410000 */
[--C-:B------:R-:W-:Y:S03]  /*61b0*/  HSET2.LE.AND R144, R11, R208.reuse, PT ;  /* 0x000000d00b907233 */ /* 0x100fe60003803000 */
[----:B------:R-:W2:Y:S01]  /*61c0*/  MUFU.EX2 R167, R167 ;  /* 0x000000a700a77308 */ /* 0x000ea20000000800 */
[--C-:B------:R-:W-:Y:S01]  /*61d0*/  HSET2.LE.AND R145, R145, R208.reuse, PT ;  /* 0x000000d091917233 */ /* 0x100fe20003803000 */
[--C-:B------:R-:W-:Y:S01]  /*61e0*/  FFMA.FTZ R240, R51, UR4, -R232.reuse ;  /* 0x0000000433f07c23 */ /* 0x100fe200080108e8 */
[----:B----4-:R-:W-:Y:S01]  /*61f0*/  F2FP.BF16.F32.PACK_AB R6, R159, R165 ;  /* 0x000000a59f06723e */ /* 0x010fe200000010ff */
[----:B------:R-:W-:Y:S01]  /*6200*/  FMUL.FTZ R51, R3, R99 ;  /* 0x0000006303337220 */ /* 0x000fe20000410000 */
[----:B------:R-:W-:Y:S01]  /*6210*/  F2FP.BF16.F32.PACK_AB R7, R156, R161 ;  /* 0x000000a19c07723e */ /* 0x000fe200000010ff */
[----:B------:R-:W-:Y:S01]  /*6220*/  FFMA.FTZ R241, R50, UR4, -R232 ;  /* 0x0000000432f17c23 */ /* 0x000fe200080108e8 */
[----:B-1----:R-:W-:Y:S03]  /*6230*/  F2FP.BF16.F32.PACK_AB R5, R163, R160 ;  /* 0x000000a0a305723e */ /* 0x002fe600000010ff */
[----:B------:R-:W1:Y:S01]  /*6240*/  MUFU.EX2 R0, R0 ;  /* 0x0000000000007308 */ /* 0x000e620000000800 */
[----:B------:R-:W-:Y:S01]  /*6250*/  LOP3.LUT R144, R144, R7, RZ, 0xc0, !PT ;  /* 0x0000000790907212 */ /* 0x000fe200078ec0ff */
[----:B------:R-:W-:Y:S01]  /*6260*/  FMUL.FTZ R7, R3, R131 ;  /* 0x0000008303077220 */ /* 0x000fe20000410000 */
[----:B------:R-:W-:Y:S01]  /*6270*/  LOP3.LUT R145, R145, R6, RZ, 0xc0, !PT ;  /* 0x0000000691917212 */ /* 0x000fe200078ec0ff */
[C---:B------:R-:W-:Y:S01]  /*6280*/  FMUL.FTZ R6, R3.reuse, R130 ;  /* 0x0000008203067220 */ /* 0x040fe20000410000 */
[----:B------:R-:W-:Y:S01]  /*6290*/  LOP3.LUT R146, R146, R5, RZ, 0xc0, !PT ;  /* 0x0000000592927212 */ /* 0x000fe200078ec0ff */
[----:B------:R-:W-:Y:S01]  /*62a0*/  FMUL.FTZ R5, R132, R129 ;  /* 0x0000008184057220 */ /* 0x000fe20000410000 */
[----:B------:R-:W-:Y:S01]  /*62b0*/  SHF.R.U32.HI R8, RZ, 0x10, R16 ;  /* 0x00000010ff087819 */ /* 0x000fe20000011610 */
[----:B------:R-:W-:Y:S01]  /*62c0*/  FMUL.FTZ R50, R3, R98 ;  /* 0x0000006203327220 */ /* 0x000fe20000410000 */
[----:B--2---:R-:W-:Y:S01]  /*62d0*/  F2FP.BF16.F32.PACK_AB R4, R167, R162 ;  /* 0x000000a2a704723e */ /* 0x004fe200000010ff */
[----:B------:R-:W-:Y:S01]  /*62e0*/  MUFU.EX2 R168, R168 ;  /* 0x000000a800a87308 */ /* 0x000fe20000000800 */
[----:B------:R-:W-:Y:S01]  /*62f0*/  LOP3.LUT R10, R16, 0xffff, RZ, 0xc0, !PT ;  /* 0x0000ffff100a7812 */ /* 0x000fe200078ec0ff */
[----:B------:R-:W-:Y:S01]  /*6300*/  FMUL.FTZ R84, R2, R84 ;  /* 0x0000005402547220 */ /* 0x000fe20000410000 */
[----:B------:R-:W-:Y:S01]  /*6310*/  LOP3.LUT R147, R147, R4, RZ, 0xc0, !PT ;  /* 0x0000000493937212 */ /* 0x000fe200078ec0ff */
[----:B------:R-:W-:Y:S01]  /*6320*/  FMUL.FTZ R4, R132, R128 ;  /* 0x0000008084047220 */ /* 0x000fe20000410000 */
[----:B------:R-:W-:Y:S01]  /*6330*/  LOP3.LUT R234, R17, R234, R205, 0x96, !PT ;  /* 0x000000ea11ea7212 */ /* 0x000fe200078e96cd */
[C---:B------:R-:W-:Y:S01]  /*6340*/  FMUL.FTZ R85, R2.reuse, R85 ;  /* 0x0000005502557220 */ /* 0x040fe20000410000 */
[----:B------:R-:W-:Y:S01]  /*6350*/  SHF.R.U32.HI R14, RZ, 0x8, R9 ;  /* 0x00000008ff0e7819 */ /* 0x000fe20000011609 */
[----:B------:R-:W-:Y:S01]  /*6360*/  FMUL.FTZ R9, R2, R125 ;  /* 0x0000007d02097220 */ /* 0x000fe20000410000 */
[----:B------:R-:W-:Y:S01]  /*6370*/  LOP3.LUT R15, R8, 0xff, RZ, 0xc0, !PT ;  /* 0x000000ff080f7812 */ /* 0x000fe200078ec0ff */
[----:B------:R-:W-:Y:S01]  /*6380*/  FMUL.FTZ R8, R2, R124 ;  /* 0x0000007c02087220 */ /* 0x000fe20000410000 */
[-C--:B------:R-:W-:Y:S01]  /*6390*/  HMMA.16816.F32.BF16 R4, R140, R32.reuse, R4 ;  /* 0x000000208c04723c */ /* 0x080fe20000041804 */
[----:B------:R-:W-:Y:S04]  /*63a0*/  MUFU.EX2 R128, R58 ;  /* 0x0000003a00807308 */ /* 0x000fe80000000800 */
[----:B------:R-:W-:Y:S01]  /*63b0*/  SHF.R.U32.HI R12, RZ, 0x8, R10 ;  /* 0x00000008ff0c7819 */ /* 0x000fe2000001160a */
[C---:B-1----:R-:W-:Y:S01]  /*63c0*/  FMUL.FTZ R10, R0.reuse, R126 ;  /* 0x0000007e000a7220 */ /* 0x042fe20000410000 */
[----:B------:R-:W-:Y:S01]  /*63d0*/  FMUL.FTZ R11, R0, R127 ;  /* 0x0000007f000b7220 */ /* 0x000fe20000410000 */
[----:B------:R-:W-:Y:S03]  /*63e0*/  LOP3.LUT R17, R16, 0xff, RZ, 0xc0, !PT ;  /* 0x000000ff10117812 */ /* 0x000fe600078ec0ff */
[----:B------:R-:W-:Y:S01]  /*63f0*/  MUFU.EX2 R124, R59 ;  /* 0x0000003b007c7308 */ /* 0x000fe20000000800 */
[----:B------:R-:W-:Y:S01]  /*6400*/  LOP3.LUT R13, R148, 0xff, RZ, 0xc0, !PT ;  /* 0x000000ff940d7812 */ /* 0x000fe200078ec0ff */
[C---:B------:R-:W-:Y:S01]  /*6410*/  FMUL.FTZ R31, R0.reuse, R107 ;  /* 0x0000006b001f7220 */ /* 0x040fe20000410000 */
[----:B------:R-:W-:Y:S01]  /*6420*/  SHF.R.U32.HI R16, RZ, 0x18, R16 ;  /* 0x00000018ff107819 */ /* 0x000fe20000011610 */
[C---:B------:R-:W-:Y:S01]  /*6430*/  HMMA.16816.F32.BF16 R8, R144.reuse, R32, R8 ;  /* 0x000000209008723c */ /* 0x040fe20000041808 */
[----:B------:R-:W1:Y:S05]  /*6440*/  LDSM.16.MT88.4 R148, [R177+0x6000] ;  /* 0x00600000b194783b */ /* 0x000e6a0000004200 */
[----:B------:R-:W-:Y:S01]  /*6450*/  MUFU.EX2 R126, R60 ;  /* 0x0000003c007e7308 */ /* 0x000fe20000000800 */
[----:B------:R-:W-:Y:S01]  /*6460*/  PRMT R131, R19, 0x5410, R14 ;  /* 0x0000541013837816 */ /* 0x000fe2000000000e */
[----:B------:R-:W-:Y:S03]  /*6470*/  FMUL.FTZ R14, R0, R122 ;  /* 0x0000007a000e7220 */ /* 0x000fe60000410000 */
[----:B------:R-:W-:Y:S01]  /*6480*/  PRMT R129, R13, 0x5410, R18 ;  /* 0x000054100d817816 */ /* 0x000fe20000000012 */
[C---:B------:R-:W-:Y:S01]  /*6490*/  FMUL.FTZ R13, R2.reuse, R121 ;  /* 0x00000079020d7220 */ /* 0x040fe20000410000 */
[----:B------:R-:W-:Y:S02]  /*64a0*/  PRMT R127, R17, 0x5410, R12 ;  /* 0x00005410117f7816 */ /* 0x000fe4000000000c */
[----:B------:R-:W-:Y:S01]  /*64b0*/  PRMT R125, R15, 0x5410, R16 ;  /* 0x000054100f7d7816 */ /* 0x000fe20000000010 */
[----:B------:R-:W-:Y:S01]  /*64c0*/  FMUL.FTZ R12, R2, R120 ;  /* 0x00000078020c7220 */ /* 0x000fe20000410000 */
[----:B------:R-:W-:Y:S01]  /*64d0*/  FMUL.FTZ R15, R0, R123 ;  /* 0x0000007b000f7220 */ /* 0x000fe20000410000 */
[C---:B------:R-:W-:Y:S01]  /*64e0*/  FMUL.FTZ R16, R132.reuse, R116 ;  /* 0x0000007484107220 */ /* 0x040fe20000410000 */
[----:B------:R-:W-:Y:S01]  /*64f0*/  FMUL.FTZ R17, R132, R117 ;  /* 0x0000007584117220 */ /* 0x000fe20000410000 */
[C---:B------:R-:W-:Y:S01]  /*6500*/  FMUL.FTZ R18, R3.reuse, R118 ;  /* 0x0000007603127220 */ /* 0x040fe20000410000 */
[----:B------:R-:W-:Y:S01]  /*6510*/  FMUL.FTZ R19, R3, R119 ;  /* 0x0000007703137220 */ /* 0x000fe20000410000 */
[C---:B------:R-:W-:Y:S01]  /*6520*/  FMUL.FTZ R32, R2.reuse, R108 ;  /* 0x0000006c02207220 */ /* 0x040fe20000410000 */
[----:B------:R-:W-:Y:S01]  /*6530*/  FMUL.FTZ R33, R2, R109 ;  /* 0x0000006d02217220 */ /* 0x000fe20000410000 */
[-C--:B------:R-:W-:Y:S01]  /*6540*/  HMMA.16816.F32.BF16 R12, R144, R34.reuse, R12 ;  /* 0x00000022900c723c */ /* 0x080fe2000004180c */
[----:B------:R-:W2:Y:S02]  /*6550*/  MUFU.EX2 R231, R231 ;  /* 0x000000e700e77308 */ /* 0x000ea40000000800 */
[----:B------:R-:W-:Y:S01]  /*6560*/  FMUL.FTZ R27, R0, R103 ;  /* 0x00000067001b7220 */ /* 0x000fe20000410000 */
[----:B------:R-:W-:Y:S01]  /*6570*/  SHF.R.U32.HI R121, RZ, 0x10, R234 ;  /* 0x00000010ff797819 */ /* 0x000fe200000116ea */
[----:B------:R-:W-:Y:S01]  /*6580*/  FFMA.FTZ R122, R28, UR4, -R214 ;  /* 0x000000041c7a7c23 */ /* 0x000fe200080108d6 */
[C---:B------:R-:W-:Y:S05]  /*6590*/  HMMA.16816.F32.BF16 R16, R140.reuse, R34, R16 ;  /* 0x000000228c10723c */ /* 0x040fea0000041810 */
[----:B------:R-:W-:Y:S01]  /*65a0*/  MUFU.EX2 R239, R239 ;  /* 0x000000ef00ef7308 */ /* 0x000fe20000000800 */
[----:B------:R-:W-:Y:S01]  /*65b0*/  FMUL.FTZ R28, R2, R104 ;  /* 0x00000068021c7220 */ /* 0x000fe20000410000 */
[----:B------:R-:W-:Y:S01]  /*65c0*/  LOP3.LUT R104, R121, 0xff, RZ, 0xc0, !PT ;  /* 0x000000ff79687812 */ /* 0x000fe200078ec0ff */
[C---:B------:R-:W-:Y:S03]  /*65d0*/  FMUL.FTZ R34, R0.reuse, R110 ;  /* 0x0000006e00227220 */ /* 0x040fe60000410000 */
[----:B------:R-:W-:Y:S02]  /*65e0*/  FMUL.FTZ R35, R0, R111 ;  /* 0x0000006f00237220 */ /* 0x000fe40000410000 */
[----:B------:R-:W3:Y:S01]  /*65f0*/  LDSM.16.MT88.4 R108, [R176+0x6000] ;  /* 0x00600000b06c783b */ /* 0x000ee20000004200 */
[----:B------:R-:W-:Y:S01]  /*6600*/  SHF.R.U32.HI R117, RZ, 0x18, R234 ;  /* 0x00000018ff757819 */ /* 0x000fe200000116ea */
[----:B------:R-:W-:Y:S01]  /*6610*/  FFMA.FTZ R120, R29, UR4, -R214 ;  /* 0x000000041d787c23 */ /* 0x000fe200080108d6 */
[----:B------:R-:W-:Y:S01]  /*6620*/  FMUL.FTZ R29, R2, R105 ;  /* 0x00000069021d7220 */ /* 0x000fe20000410000 */
[----:B------:R-:W-:Y:S01]  /*6630*/  FFMA.FTZ R116, R30, UR4, -R170 ;  /* 0x000000041e747c23 */ /* 0x000fe200080108aa */
[-C--:B-1----:R-:W-:Y:S01]  /*6640*/  HMMA.16816.F32.BF16 R20, R140, R148.reuse, R20 ;  /* 0x000000948c14723c */ /* 0x082fe20000041814 */
[----:B------:R-:W-:Y:S02]  /*6650*/  MUFU.EX2 R212, R212 ;  /* 0x000000d400d47308 */ /* 0x000fe40000000800 */
[----:B------:R-:W-:Y:S01]  /*6660*/  FMUL.FTZ R30, R0, R106 ;  /* 0x0000006a001e7220 */ /* 0x000fe20000410000 */
[----:B------:R-:W-:Y:S01]  /*6670*/  PRMT R117, R104, 0x5410, R117 ;  /* 0x0000541068757816 */ /* 0x000fe20000000075 */
[----:B------:R-:W-:Y:S01]  /*6680*/  FMUL.FTZ R78, R0, R78 ;  /* 0x0000004e004e7220 */ /* 0x000fe20000410000 */
[C---:B------:R-:W-:Y:S01]  /*6690*/  HMMA.16816.F32.BF16 R32, R144.reuse, R148, R32 ;  /* 0x000000949020723c */ /* 0x040fe20000041820 */
[----:B------:R-:W1:Y:S04]  /*66a0*/  LDSM.16.MT88.4 R104, [R175+0x6000] ;  /* 0x00600000af68783b */ /* 0x000e680000004200 */
[----:B------:R-:W-:Y:S01]  /*66b0*/  MUFU.EX2 R149, R120 ;  /* 0x0000007800957308 */ /* 0x000fe20000000800 */
[----:B------:R-:W-:Y:S01]  /*66c0*/  LOP3.LUT R112, R234, 0xffff, RZ, 0xc0, !PT ;  /* 0x0000ffffea707812 */ /* 0x000fe200078ec0ff */
[-C--:B------:R-:W-:Y:S04]  /*66d0*/  HMMA.16816.F32.BF16 R28, R144, R150.reuse, R28 ;  /* 0x00000096901c723c */ /* 0x080fe8000004181c */
[----:B------:R-:W-:Y:S02]  /*66e0*/  SHF.R.U32.HI R112, RZ, 0x8, R112 ;  /* 0x00000008ff707819 */ /* 0x000fe40000011670 */
[C---:B------:R-:W-:Y:S02]  /*66f0*/  HMMA.16816.F32.BF16 R68, R140.reuse, R150, R68 ;  /* 0x000000968c44723c */ /* 0x040fe40000041844 */
[----:B------:R-:W-:Y:S03]  /*6700*/  MUFU.EX2 R148, R116 ;  /* 0x0000007400947308 */ /* 0x000fe60000000800 */
[----:B------:R-:W-:Y:S01]  /*6710*/  FMUL.FTZ R79, R0, R79 ;  /* 0x0000004f004f7220 */ /* 0x000fe20000410000 */
[----:B------:R-:W-:Y:S01]  /*6720*/  LOP3.LUT R119, R234, 0xff, RZ, 0xc0, !PT ;  /* 0x000000ffea777812 */ /* 0x000fe200078ec0ff */
[----:B------:R-:W-:Y:S01]  /*6730*/  FFMA.FTZ R151, R25, UR4, -R214 ;  /* 0x0000000419977c23 */ /* 0x000fe200080108d6 */
[----:B------:R-:W-:Y:S04]  /*6740*/  FMUL.FTZ R25, R2, R101 ;  /* 0x0000006502197220 */ /* 0x000fe80000410000 */
[----:B------:R-:W4:Y:S01]  /*6750*/  MUFU.EX2 R233, R233 ;  /* 0x000000e900e97308 */ /* 0x000f220000000800 */
[----:B------:R-:W-:Y:S01]  /*6760*/  PRMT R119, R119, 0x5410, R112 ;  /* 0x0000541077777816 */ /* 0x000fe20000000070 */
[----:B------:R-:W-:Y:S01]  /*6770*/  FFMA.FTZ R234, R26, UR4, -R170 ;  /* 0x000000041aea7c23 */ /* 0x000fe200080108aa */
[----:B------:R-:W-:Y:S01]  /*6780*/  FMUL.FTZ R26, R0, R102 ;  /* 0x00000066001a7220 */ /* 0x000fe20000410000 */
[----:B------:R-:W-:Y:S01]  /*6790*/  F2FP.BF16.F32.PACK_AB R99, R169, R164 ;  /* 0x000000a4a963723e */ /* 0x000fe200000010ff */
[----:B------:R-:W-:Y:S01]  /*67a0*/  FFMA.FTZ R150, R24, UR4, -R214 ;  /* 0x0000000418967c23 */ /* 0x000fe200080108d6 */
[----:B------:R-:W-:Y:S01]  /*67b0*/  FMUL.FTZ R24, R2, R100 ;  /* 0x0000006402187220 */ /* 0x000fe20000410000 */
[-C--:B---3--:R-:W-:Y:S03]  /*67c0*/  HMMA.16816.F32.BF16 R72, R140, R108.reuse, R72 ;  /* 0x0000006c8c48723c */ /* 0x088fe60000041848 */
[----:B------:R-:W-:Y:S01]  /*67d0*/  MUFU.EX2 R151, R151 ;  /* 0x0000009700977308 */ /* 0x000fe20000000800 */
[--C-:B------:R-:W-:Y:S01]  /*67e0*/  HSET2.LE.AND R100, R131, R208.reuse, PT ;  /* 0x000000d083647233 */ /* 0x100fe20003803000 */
[----:B------:R-:W-:Y:S01]  /*67f0*/  FMUL.FTZ R86, R0, R86 ;  /* 0x0000005600567220 */ /* 0x000fe20000410000 */
[----:B------:R-:W-:Y:S01]  /*6800*/  LOP3.LUT R115, R230, 0xff, RZ, 0xc0, !PT ;  /* 0x000000ffe6737812 */ /* 0x000fe200078ec0ff */
[C---:B------:R-:W-:Y:S06]  /*6810*/  HMMA.16816.F32.BF16 R76, R144.reuse, R108, R76 ;  /* 0x0000006c904c723c */ /* 0x040fec000004184c */
[----:B------:R-:W3:Y:S01]  /*6820*/  MUFU.EX2 R150, R150 ;  /* 0x0000009600967308 */ /* 0x000ee20000000800 */
[----:B------:R-:W-:Y:S01]  /*6830*/  LOP3.LUT R98, R100, R99, RZ, 0xc0, !PT ;  /* 0x0000006364627212 */ /* 0x000fe200078ec0ff */
[-C--:B------:R-:W-:Y:S01]  /*6840*/  HMMA.16816.F32.BF16 R24, R144, R110.reuse, R24 ;  /* 0x0000006e9018723c */ /* 0x080fe20000041818 */
[----:B------:R-:W5:Y:S02]  /*6850*/  LDSM.16.MT88.4 R100, [R178+0x6800] ;  /* 0x00680000b264783b */ /* 0x000f640000004200 */
[--C-:B------:R-:W-:Y:S03]  /*6860*/  FFMA.FTZ R237, R48, UR4, -R242.reuse ;  /* 0x0000000430ed7c23 */ /* 0x100fe600080108f2 */
[C---:B------:R-:W-:Y:S02]  /*6870*/  HMMA.16816.F32.BF16 R80, R140.reuse, R110, R80 ;  /* 0x0000006e8c50723c */ /* 0x040fe40000041850 */
[----:B------:R-:W3:Y:S03]  /*6880*/  MUFU.EX2 R234, R234 ;  /* 0x000000ea00ea7308 */ /* 0x000ee60000000800 */
[----:B------:R-:W-:Y:S01]  /*6890*/  FFMA.FTZ R236, R49, UR4, -R242 ;  /* 0x0000000431ec7c23 */ /* 0x000fe200080108f2 */
[C---:B------:R-:W-:Y:S01]  /*68a0*/  FMUL.FTZ R48, R132.reuse, R96 ;  /* 0x0000006084307220 */ /* 0x040fe20000410000 */
[----:B------:R-:W-:Y:S01]  /*68b0*/  FMUL.FTZ R49, R132, R97 ;  /* 0x0000006184317220 */ /* 0x000fe20000410000 */
[----:B------:R-:W-:Y:S04]  /*68c0*/  LOP3.LUT R118, R230, 0xffff, RZ, 0xc0, !PT ;  /* 0x0000ffffe6767812 */ /* 0x000fe800078ec0ff */
[----:B------:R-:W-:Y:S01]  /*68d0*/  MUFU.EX2 R235, R235 ;  /* 0x000000eb00eb7308 */ /* 0x000fe20000000800 */
[----:B------:R-:W-:Y:S01]  /*68e0*/  FMUL.FTZ R87, R0, R87 ;  /* 0x0000005700577220 */ /* 0x000fe20000410000 */
[----:B------:R-:W-:Y:S01]  /*68f0*/  SHF.R.U32.HI R118, RZ, 0x8, R118 ;  /* 0x00000008ff767819 */ /* 0x000fe20000011676 */
[C---:B------:R-:W-:Y:S01]  /*6900*/  FMUL.FTZ R88, R2.reuse, R88 ;  /* 0x0000005802587220 */ /* 0x040fe20000410000 */
[-C--:B-1----:R-:W-:Y:S03]  /*6910*/  HMMA.16816.F32.BF16 R48, R140, R104.reuse, R48 ;  /* 0x000000688c30723c */ /* 0x082fe60000041830 */
[----:B------:R-:W-:Y:S01]  /*6920*/  SHF.R.U32.HI R114, RZ, 0x10, R230 ;  /* 0x00000010ff727819 */ /* 0x000fe200000116e6 */
[----:B------:R-:W-:Y:S01]  /*6930*/  FMUL.FTZ R89, R2, R89 ;  /* 0x0000005902597220 */ /* 0x000fe20000410000 */
[C---:B------:R-:W-:Y:S01]  /*6940*/  FMUL.FTZ R90, R0.reuse, R90 ;  /* 0x0000005a005a7220 */ /* 0x040fe20000410000 */
[C---:B------:R-:W-:Y:S01]  /*6950*/  HMMA.16816.F32.BF16 R84, R144.reuse, R104, R84 ;  /* 0x000000689054723c */ /* 0x040fe20000041854 */
[----:B------:R-:W-:Y:S04]  /*6960*/  MUFU.EX2 R237, R237 ;  /* 0x000000ed00ed7308 */ /* 0x000fe80000000800 */
[----:B------:R-:W-:Y:S01]  /*6970*/  FMUL.FTZ R91, R0, R91 ;  /* 0x0000005b005b7220 */ /* 0x000fe20000410000 */
[----:B------:R-:W-:Y:S01]  /*6980*/  PRMT R115, R115, 0x5410, R118 ;  /* 0x0000541073737816 */ /* 0x000fe20000000076 */
[----:B------:R-:W-:Y:S01]  /*6990*/  FFMA.FTZ R36, R36, UR4, -R242 ;  /* 0x0000000424247c23 */ /* 0x000fe200080108f2 */
[----:B------:R-:W-:Y:S03]  /*69a0*/  LOP3.LUT R114, R114, 0xff, RZ, 0xc0, !PT ;  /* 0x000000ff72727812 */ /* 0x000fe600078ec0ff */
[----:B------:R-:W-:Y:S01]  /*69b0*/  MUFU.EX2 R236, R236 ;  /* 0x000000ec00ec7308 */ /* 0x000fe20000000800 */
[----:B------:R-:W-:Y:S01]  /*69c0*/  SHF.R.U32.HI R113, RZ, 0x18, R230 ;  /* 0x00000018ff717819 */ /* 0x000fe200000116e6 */
[-C--:B------:R-:W-:Y:S03]  /*69d0*/  HMMA.16816.F32.BF16 R88, R144, R106.reuse, R88 ;  /* 0x0000006a9058723c */ /* 0x080fe60000041858 */
[--C-:B------:R-:W-:Y:S01]  /*69e0*/  HSET2.LE.AND R109, R129, R208.reuse, PT ;  /* 0x000000d0816d7233 */ /* 0x100fe20003803000 */
[C---:B------:R-:W-:Y:S01]  /*69f0*/  FMUL.FTZ R92, R132.reuse, R92 ;  /* 0x0000005c845c7220 */ /* 0x040fe20000410000 */
[--C-:B------:R-:W-:Y:S03]  /*6a00*/  HSET2.LE.AND R108, R115, R208.reuse, PT ;  /* 0x000000d0736c7233 */ /* 0x100fe60003803000 */
[----:B------:R-:W1:Y:S03]  /*6a10*/  MUFU.EX2 R230, R122 ;  /* 0x0000007a00e67308 */ /* 0x000e660000000800 */
[----:B------:R-:W-:Y:S01]  /*6a20*/  F2FP.BF16.F32.PACK_AB R96, R171, R166 ;  /* 0x000000a6ab60723e */ /* 0x000fe200000010ff */
[----:B------:R-:W-:Y:S01]  /*6a30*/  FMUL.FTZ R93, R132, R93 ;  /* 0x0000005d845d7220 */ /* 0x000fe20000410000 */
[----:B------:R-:W-:Y:S01]  /*6a40*/  PRMT R113, R114, 0x5410, R113 ;  /* 0x0000541072717816 */ /* 0x000fe20000000071 */
[----:B------:R-:W-:Y:S01]  /*6a50*/  FMUL.FTZ R94, R3, R94 ;  /* 0x0000005e035e7220 */ /* 0x000fe20000410000 */
[----:B--2---:R-:W-:Y:S03]  /*6a60*/  F2FP.BF16.F32.PACK_AB R97, R231, R168 ;  /* 0x000000a8e761723e */ /* 0x004fe600000010ff */
[----:B------:R2:W-:Y:S01]  /*6a70*/  MUFU.EX2 R144, R36 ;  /* 0x0000002400907308 */ /* 0x0005e20000000800 */
[----:B------:R-:W-:Y:S01]  /*6a80*/  LOP3.LUT R99, R109, R96, RZ, 0xc0, !PT ;  /* 0x000000606d637212 */ /* 0x000fe200078ec0ff */
[----:B------:R-:W-:Y:S01]  /*6a90*/  FMUL.FTZ R95, R3, R95 ;  /* 0x0000005f035f7220 */ /* 0x000fe20000410000 */
[----:B------:R-:W-:Y:S01]  /*6aa0*/  LOP3.LUT R96, R108, R97, RZ, 0xc0, !PT ;  /* 0x000000616c607212 */ /* 0x000fe200078ec0ff */
[--C-:B------:R-:W-:Y:S01]  /*6ab0*/  FFMA.FTZ R147, R47, UR4, -R170.reuse ;  /* 0x000000042f937c23 */ /* 0x100fe200080108aa */
[--C-:B------:R-:W-:Y:S01]  /*6ac0*/  HSET2.LE.AND R97, R113, R208.reuse, PT ;  /* 0x000000d071617233 */ /* 0x100fe20003803000 */
[----:B------:R-:W-:Y:S01]  /*6ad0*/  FFMA.FTZ R146, R46, UR4, -R170 ;  /* 0x000000042e927c23 */ /* 0x000fe200080108aa */
[----:B------:R-:W1:Y:S01]  /*6ae0*/  LDSM.16.MT88.4 R112, [R177+0x6800] ;  /* 0x00680000b170783b */ /* 0x000e620000004200 */
[----:B----4-:R-:W-:Y:S01]  /*6af0*/  F2FP.BF16.F32.PACK_AB R108, R233, R212 ;  /* 0x000000d4e96c723e */ /* 0x010fe200000010ff */
[----:B------:R-:W-:Y:S01]  /*6b00*/  HMMA.16816.F32.BF16 R92, R140, R106, R92 ;  /* 0x0000006a8c5c723c */ /* 0x000fe2000004185c */
[----:B------:R4:W-:Y:S03]  /*6b10*/  MUFU.EX2 R140, R38 ;  /* 0x00000026008c7308 */ /* 0x0009e60000000800 */
[----:B------:R-:W-:Y:S01]  /*6b20*/  LOP3.LUT R97, R97, R108, RZ, 0xc0, !PT ;  /* 0x0000006c61617212 */ /* 0x000fe200078ec0ff */
[----:B------:R-:W-:Y:S01]  /*6b30*/  FFMA.FTZ R145, R37, UR4, -R242 ;  /* 0x0000000425917c23 */ /* 0x000fe200080108f2 */
[--C-:B------:R-:W-:Y:S01]  /*6b40*/  HSET2.LE.AND R108, R119, R208.reuse, PT ;  /* 0x000000d0776c7233 */ /* 0x100fe20003803000 */
[----:B------:R-:W-:Y:S01]  /*6b50*/  FFMA.FTZ R141, R39, UR4, -R232 ;  /* 0x00000004278d7c23 */ /* 0x000fe200080108e8 */
[--C-:B------:R-:W-:Y:S03]  /*6b60*/  HSET2.LE.AND R110, R127, R208.reuse, PT ;  /* 0x000000d07f6e7233 */ /* 0x100fe60003803000 */
[----:B------:R-:W-:Y:S01]  /*6b70*/  MUFU.EX2 R122, R62 ;  /* 0x0000003e007a7308 */ /* 0x000fe20000000800 */
[-C--:B-----5:R-:W-:Y:S05]  /*6b80*/  HMMA.16816.F32.BF16 R4, R96, R100.reuse, R4 ;  /* 0x000000646004723c */ /* 0x0a0fea0000041804 */
[--C-:B------:R-:W-:Y:S01]  /*6b90*/  HSET2.LE.AND R111, R125, R208.reuse, PT ;  /* 0x000000d07d6f7233 */ /* 0x100fe20003803000 */
[----:B------:R-:W-:Y:S01]  /*6ba0*/  IMAD.WIDE.U32 R106, R243, -0x2daee0ad, RZ ;  /* 0xd2511f53f36a7825 */ /* 0x000fe200078e00ff */
[--C-:B------:R-:W-:Y:S02]  /*6bb0*/  HSET2.LE.AND R109, R117, R208.reuse, PT ;  /* 0x000000d0756d7233 */ /* 0x100fe40003803000 */
[----:B------:R-:W-:Y:S02]  /*6bc0*/  MUFU.EX2 R146, R146 ;  /* 0x0000009200927308 */ /* 0x000fe40000000800 */
[----:B---3--:R-:W-:Y:S01]  /*6bd0*/  F2FP.BF16.F32.PACK_AB R37, R151, R150 ;  /* 0x000000969725723e */ /* 0x008fe200000010ff */
[----:B------:R-:W-:Y:S01]  /*6be0*/  IMAD.WIDE.U32 R116, R245, -0x2daee0ad, RZ ;  /* 0xd2511f53f5747825 */ /* 0x000fe200078e00ff */
[----:B--2---:R-:W-:Y:S02]  /*6bf0*/  F2FP.BF16.F32.PACK_AB R36, R239, R234 ;  /* 0x000000eaef24723e */ /* 0x004fe400000010ff */
[----:B-1----:R-:W-:Y:S01]  /*6c00*/  F2FP.BF16.F32.PACK_AB R105, R149, R230 ;  /* 0x000000e69569723e */ /* 0x002fe200000010ff */
[--C-:B------:R-:W-:Y:S01]  /*6c10*/  FFMA.FTZ R142, R44, UR4, -R214.reuse ;  /* 0x000000042c8e7c23 */ /* 0x100fe200080108d6 */
[----:B------:R-:W-:Y:S01]  /*6c20*/  F2FP.BF16.F32.PACK_AB R104, R235, R148 ;  /* 0x00000094eb68723e */ /* 0x000fe200000010ff */
[--C-:B------:R-:W-:Y:S01]  /*6c30*/  FFMA.FTZ R143, R45, UR4, -R214.reuse ;  /* 0x000000042d8f7c23 */ /* 0x100fe200080108d6 */
[----:B------:R-:W-:Y:S01]  /*6c40*/  LOP3.LUT R110, R110, R105, RZ, 0xc0, !PT ;  /* 0x000000696e6e7212 */ /* 0x000fe200078ec0ff */
[----:B------:R-:W-:Y:S01]  /*6c50*/  FFMA.FTZ R243, R40, UR4, -R214 ;  /* 0x0000000428f37c23 */ /* 0x000fe200080108d6 */
[----:B------:R-:W-:Y:S01]  /*6c60*/  LOP3.LUT R111, R111, R104, RZ, 0xc0, !PT ;  /* 0x000000686f6f7212 */ /* 0x000fe200078ec0ff */
[----:B------:R-:W-:Y:S01]  /*6c70*/  IMAD.WIDE.U32 R104, R247, -0x2daee0ad, RZ ;  /* 0xd2511f53f7687825 */ /* 0x000fe200078e00ff */
[----:B------:R-:W-:Y:S01]  /*6c80*/  LOP3.LUT R108, R108, R37, RZ, 0xc0, !PT ;  /* 0x000000256c6c7212 */ /* 0x000fe200078ec0ff */
[----:B------:R-:W-:Y:S01]  /*6c90*/  MUFU.EX2 R147, R147 ;  /* 0x0000009300937308 */ /* 0x000fe20000000800 */
[----:B------:R-:W-:Y:S01]  /*6ca0*/  LOP3.LUT R109, R109, R36, RZ, 0xc0, !PT ;  /* 0x000000246d6d7212 */ /* 0x000fe200078ec0ff */
[----:B------:R-:W-:Y:S04]  /*6cb0*/  IMAD.WIDE.U32 R36, R249, -0x2daee0ad, RZ ;  /* 0xd2511f53f9247825 */ /* 0x000fe800078e00ff */
[----:B------:R-:W-:Y:S01]  /*6cc0*/  FFMA.FTZ R245, R43, UR4, -R170 ;  /* 0x000000042bf57c23 */ /* 0x000fe200080108aa */
[----:B------:R-:W-:Y:S01]  /*6cd0*/  LOP3.LUT R44, R107, R116, R192, 0x96, !PT ;  /* 0x000000746b2c7212 */ /* 0x000fe200078e96c0 */
[----:B------:R-:W-:Y:S01]  /*6ce0*/  FFMA.FTZ R251, R52, UR4, -R242 ;  /* 0x0000000434fb7c23 */ /* 0x000fe200080108f2 */
[----:B------:R-:W-:Y:S01]  /*6cf0*/  LOP3.LUT R248, R37, R248, R194, 0x96, !PT ;  /* 0x000000f825f87212 */ /* 0x000fe200078e96c2 */
[C---:B------:R-:W-:Y:S01]  /*6d00*/  HMMA.16816.F32.BF16 R8, R108.reuse, R100, R8 ;  /* 0x000000646c08723c */ /* 0x040fe20000041808 */
[----:B------:R-:W-:Y:S03]  /*6d10*/  MUFU.EX2 R243, R243 ;  /* 0x000000f300f37308 */ /* 0x000fe60000000800 */
[----:B------:R-:W-:Y:S01]  /*6d20*/  LOP3.LUT R105, R105, R36, R192, 0x96, !PT ;  /* 0x0000002469697212 */ /* 0x000fe200078e96c0 */
[----:B------:R-:W-:Y:S01]  /*6d30*/  IMAD.WIDE.U32 R120, R44, -0x326172a9, RZ ;  /* 0xcd9e8d572c787825 */ /* 0x000fe200078e00ff */
[-C--:B------:R-:W-:Y:S01]  /*6d40*/  HMMA.16816.F32.BF16 R12, R108, R102.reuse, R12 ;  /* 0x000000666c0c723c */ /* 0x080fe2000004180c */
[----:B----4-:R-:W1:Y:S04]  /*6d50*/  LDSM.16.MT88.4 R36, [R176+0x6800] ;  /* 0x00680000b024783b */ /* 0x010e680000004200 */
[----:B------:R-:W-:Y:S01]  /*6d60*/  MUFU.EX2 R245, R245 ;  /* 0x000000f500f57308 */ /* 0x000fe20000000800 */
[----:B------:R-:W-:Y:S01]  /*6d70*/  IMAD.WIDE.U32 R118, R105, -0x326172a9, RZ ;  /* 0xcd9e8d5769767825 */ /* 0x000fe200078e00ff */
[C---:B------:R-:W-:Y:S04]  /*6d80*/  HMMA.16816.F32.BF16 R16, R96.reuse, R102, R16 ;  /* 0x000000666010723c */ /* 0x040fe80000041810 */
[----:B------:R-:W-:Y:S02]  /*6d90*/  SHF.R.U32.HI R107, RZ, 0x10, R118 ;  /* 0x00000010ff6b7819 */ /* 0x000fe40000011676 */
[-C--:B------:R-:W-:Y:S02]  /*6da0*/  HMMA.16816.F32.BF16 R20, R96, R112.reuse, R20 ;  /* 0x000000706014723c */ /* 0x080fe40000041814 */
[----:B------:R-:W-:Y:S03]  /*6db0*/  MUFU.EX2 R251, R251 ;  /* 0x000000fb00fb7308 */ /* 0x000fe60000000800 */
[----:B------:R-:W-:Y:S01]  /*6dc0*/  LOP3.LUT R102, R118, 0xffff, RZ, 0xc0, !PT ;  /* 0x0000ffff76667812 */ /* 0x000fe200078ec0ff */
[C---:B------:R-:W-:Y:S06]  /*6dd0*/  HMMA.16816.F32.BF16 R32, R108.reuse, R112, R32 ;  /* 0x000000706c20723c */ /* 0x040fec0000041820 */
[----:B------:R-:W-:Y:S01]  /*6de0*/  MUFU.EX2 R241, R241 ;  /* 0x000000f100f17308 */ /* 0x000fe20000000800 */
[----:B------:R-:W-:Y:S01]  /*6df0*/  LOP3.LUT R244, R117, R244, R194, 0x96, !PT ;  /* 0x000000f475f47212 */ /* 0x000fe200078e96c2 */
[-C--:B------:R-:W-:Y:S04]  /*6e00*/  HMMA.16816.F32.BF16 R28, R108, R114.reuse, R28 ;  /* 0x000000726c1c723c */ /* 0x080fe8000004181c */
[----:B------:R-:W-:Y:S02]  /*6e10*/  IMAD.WIDE.U32 R112, R244, -0x326172a9, RZ ;  /* 0xcd9e8d57f4707825 */ /* 0x000fe400078e00ff */
[C---:B------:R-:W-:Y:S02]  /*6e20*/  HMMA.16816.F32.BF16 R68, R96.reuse, R114, R68 ;  /* 0x000000726044723c */ /* 0x040fe40000041844 */
[----:B------:R-:W2:Y:S03]  /*6e30*/  MUFU.EX2 R240, R240 ;  /* 0x000000f000f07308 */ /* 0x000ea60000000800 */
[----:B------:R-:W-:Y:S01]  /*6e40*/  SHF.R.U32.HI R103, RZ, 0x18, R118 ;  /* 0x00000018ff677819 */ /* 0x000fe20000011676 */
[----:B------:R-:W-:Y:S01]  /*6e50*/  IMAD.WIDE.U32 R248, R248, -0x326172a9, RZ ;  /* 0xcd9e8d57f8f87825 */ /* 0x000fe200078e00ff */
[----:B------:R-:W-:Y:S05]  /*6e60*/  LOP3.LUT R44, R120, 0xffff, RZ, 0xc0, !PT ;  /* 0x0000ffff782c7812 */ /* 0x000fea00078ec0ff */
[----:B------:R-:W3:Y:S01]  /*6e70*/  MUFU.EX2 R145, R145 ;  /* 0x0000009100917308 */ /* 0x000ee20000000800 */
[-C--:B-1----:R-:W-:Y:S03]  /*6e80*/  HMMA.16816.F32.BF16 R72, R96, R36.reuse, R72 ;  /* 0x000000246048723c */ /* 0x082fe60000041848 */
[----:B------:R-:W-:Y:S01]  /*6e90*/  SHF.R.U32.HI R45, RZ, 0x10, R120 ;  /* 0x00000010ff2d7819 */ /* 0x000fe20000011678 */
[----:B------:R-:W-:Y:S01]  /*6ea0*/  FFMA.FTZ R244, R64, UR4, -R242 ;  /* 0x0000000440f47c23 */ /* 0x000fe200080108f2 */
[----:B------:R-:W-:Y:S01]  /*6eb0*/  LOP3.LUT R46, R107, 0xff, RZ, 0xc0, !PT ;  /* 0x000000ff6b2e7812 */ /* 0x000fe200078ec0ff */
[C---:B------:R-:W-:Y:S03]  /*6ec0*/  HMMA.16816.F32.BF16 R76, R108.reuse, R36, R76 ;  /* 0x000000246c4c723c */ /* 0x040fe6000004184c */
[----:B------:R-:W1:Y:S02]  /*6ed0*/  MUFU.EX2 R141, R141 ;  /* 0x0000008d008d7308 */ /* 0x000e640000000800 */
[----:B------:R-:W-:Y:S01]  /*6ee0*/  SHF.R.U32.HI R116, RZ, 0x8, R102 ;  /* 0x00000008ff747819 */ /* 0x000fe20000011666 */
[-C--:B------:R-:W-:Y:S07]  /*6ef0*/  HMMA.16816.F32.BF16 R24, R108, R38.reuse, R24 ;  /* 0x000000266c18723c */ /* 0x080fee0000041818 */
[----:B------:R-:W-:Y:S01]  /*6f00*/  MUFU.EX2 R142, R142 ;  /* 0x0000008e008e7308 */ /* 0x000fe20000000800 */
[----:B------:R-:W-:Y:S01]  /*6f10*/  LOP3.LUT R102, R121, R112, R201, 0x96, !PT ;  /* 0x0000007079667212 */ /* 0x000fe200078e96c9 */
[C---:B------:R-:W-:Y:S04]  /*6f20*/  HMMA.16816.F32.BF16 R80, R96.reuse, R38, R80 ;  /* 0x000000266050723c */ /* 0x040fe80000041850 */
[----:B------:R-:W-:Y:S01]  /*6f30*/  PRMT R103, R46, 0x5410, R103 ;  /* 0x000054102e677816 */ /* 0x000fe20000000067 */
[----:B------:R-:W-:Y:S01]  /*6f40*/  FFMA.FTZ R250, R67, UR4, -R232 ;  /* 0x0000000443fa7c23 */ /* 0x000fe200080108e8 */
[----:B------:R-:W-:Y:S02]  /*6f50*/  SHF.R.U32.HI R112, RZ, 0x8, R44 ;  /* 0x00000008ff707819 */ /* 0x000fe4000001162c */
[----:B------:R-:W4:Y:S03]  /*6f60*/  MUFU.EX2 R143, R143 ;  /* 0x0000008f008f7308 */ /* 0x000f260000000800 */
[----:B------:R-:W-:Y:S01]  /*6f70*/  LOP3.LUT R40, R45, 0xff, RZ, 0xc0, !PT ;  /* 0x000000ff2d287812 */ /* 0x000fe200078ec0ff */
[----:B------:R-:W-:Y:S01]  /*6f80*/  FFMA.FTZ R247, R65, UR4, -R242 ;  /* 0x0000000441f77c23 */ /* 0x000fe200080108f2 */
[----:B------:R-:W5:Y:S01]  /*6f90*/  LDSM.16.MT88.4 R44, [R175+0x6800] ;  /* 0x00680000af2c783b */ /* 0x000f620000004200 */
[----:B------:R-:W-:Y:S01]  /*6fa0*/  SHF.R.U32.HI R107, RZ, 0x18, R120 ;  /* 0x00000018ff6b7819 */ /* 0x000fe20000011678 */
[----:B------:R-:W-:Y:S01]  /*6fb0*/  FFMA.FTZ R54, R54, UR4, -R232 ;  /* 0x0000000436367c23 */ /* 0x000fe200080108e8 */
[----:B------:R-:W-:Y:S01]  /*6fc0*/  LOP3.LUT R100, R119, R248, R201, 0x96, !PT ;  /* 0x000000f877647212 */ /* 0x000fe200078e96c9 */
[--C-:B------:R-:W-:Y:S01]  /*6fd0*/  FFMA.FTZ R248, R42, UR4, -R170.reuse ;  /* 0x000000042af87c23 */ /* 0x100fe200080108aa */
[----:B------:R-:W-:Y:S01]  /*6fe0*/  PRMT R107, R40, 0x5410, R107 ;  /* 0x00005410286b7816 */ /* 0x000fe2000000006b */
[----:B------:R-:W-:Y:S01]  /*6ff0*/  FFMA.FTZ R170, R63, UR4, -R170 ;  /* 0x000000043faa7c23 */ /* 0x000fe200080108aa */
[----:B------:R-:W-:Y:S01]  /*7000*/  LOP3.LUT R40, R102, 0xffff, RZ, 0xc0, !PT ;  /* 0x0000ffff66287812 */ /* 0x000fe200078ec0ff */
[----:B------:R-:W-:Y:S01]  /*7010*/  MUFU.EX2 R250, R250 ;  /* 0x000000fa00fa7308 */ /* 0x000fe20000000800 */
[----:B------:R-:W-:Y:S01]  /*7020*/  SHF.R.U32.HI R42, RZ, 0x10, R100 ;  /* 0x00000010ff2a7819 */ /* 0x000fe20000011664 */
[----:B------:R-:W-:Y:S01]  /*7030*/  FFMA.FTZ R252, R56, UR4, -R214 ;  /* 0x0000000438fc7c23 */ /* 0x000fe200080108d6 */
[----:B------:R-:W-:Y:S01]  /*7040*/  LOP3.LUT R117, R102, 0xff, RZ, 0xc0, !PT ;  /* 0x000000ff66757812 */ /* 0x000fe200078ec0ff */
[----:B------:R-:W-:Y:S01]  /*7050*/  FFMA.FTZ R242, R53, UR4, -R242 ;  /* 0x0000000435f27c23 */ /* 0x000fe200080108f2 */
[----:B------:R-:W-:Y:S01]  /*7060*/  LOP3.LUT R42, R42, 0xff, RZ, 0xc0, !PT ;  /* 0x000000ff2a2a7812 */ /* 0x000fe200078ec0ff */
[----:B------:R-:W-:Y:S01]  /*7070*/  FFMA.FTZ R155, R132, R215, R155 ;  /* 0x000000d7849b7223 */ /* 0x000fe2000001009b */
[----:B------:R-:W-:Y:S03]  /*7080*/  SHF.R.U32.HI R40, RZ, 0x8, R40 ;  /* 0x00000008ff287819 */ /* 0x000fe60000011628 */
[----:B------:R-:W-:Y:S01]  /*7090*/  MUFU.EX2 R248, R248 ;  /* 0x000000f800f87308 */ /* 0x000fe20000000800 */
[----:B------:R-:W-:Y:S01]  /*70a0*/  SHF.R.U32.HI R121, RZ, 0x18, R100 ;  /* 0x00000018ff797819 */ /* 0x000fe20000011664 */
[----:B------:R-:W-:Y:S01]  /*70b0*/  FFMA.FTZ R158, R3, R210, R158 ;  /* 0x000000d2039e7223 */ /* 0x000fe2000001009e */
[----:B------:R-:W-:Y:S01]  /*70c0*/  LOP3.LUT R105, R249, R246, R193, 0x96, !PT ;  /* 0x000000f6f9697212 */ /* 0x000fe200078e96c1 */
[----:B------:R-:W-:Y:S01]  /*70d0*/  FFMA.FTZ R246, R41, UR4, -R214 ;  /* 0x0000000429f67c23 */ /* 0x000fe200080108d6 */
[----:B------:R-:W-:Y:S01]  /*70e0*/  PRMT R121, R42, 0x5410, R121 ;  /* 0x000054102a797816 */ /* 0x000fe20000000079 */
[----:B------:R-:W-:Y:S01]  /*70f0*/  FFMA.FTZ R249, R66, UR4, -R232 ;  /* 0x0000000442f97c23 */ /* 0x000fe200080108e8 */
[----:B------:R-:W-:Y:S01]  /*7100*/  PRMT R117, R117, 0x5410, R40 ;  /* 0x0000541075757816 */ /* 0x000fe20000000028 */
[----:B------:R-:W-:Y:S01]  /*7110*/  FFMA.FTZ R232, R55, UR4, -R232 ;  /* 0x0000000437e87c23 */ /* 0x000fe200080108e8 */
[----:B------:R-:W4:Y:S01]  /*7120*/  LDSM.16.MT88.4 R40, [R178+0x7000] ;  /* 0x00700000b228783b */ /* 0x000f220000004200 */
[----:B------:R-:W-:Y:S01]  /*7130*/  LOP3.LUT R119, R118, 0xff, RZ, 0xc0, !PT ;  /* 0x000000ff76777812 */ /* 0x000fe200078ec0ff */
[----:B------:R-:W4:Y:S01]  /*7140*/  MUFU.EX2 R246, R246 ;  /* 0x000000f600f67308 */ /* 0x000f220000000800 */
[----:B------:R-:W-:Y:S01]  /*7150*/  SHF.R.U32.HI R36, RZ, 0x10, R102 ;  /* 0x00000010ff247819 */ /* 0x000fe20000011666 */
[----:B------:R-:W-:Y:S01]  /*7160*/  FFMA.FTZ R161, R2, R213, R161 ;  /* 0x000000d502a17223 */ /* 0x000fe200000100a1 */
[----:B------:R-:W-:Y:S01]  /*7170*/  LOP3.LUT R37, R100, 0xffff, RZ, 0xc0, !PT ;  /* 0x0000ffff64257812 */ /* 0x000fe200078ec0ff */
[----:B------:R-:W-:Y:S01]  /*7180*/  IMAD.MOV.U32 R2, RZ, RZ, R135 ;  /* 0x000000ffff027224 */ /* 0x000fe200078e0087 */
[----:B------:R-:W-:Y:S01]  /*7190*/  PRMT R119, R119, 0x5410, R116 ;  /* 0x0000541077777816 */ /* 0x000fe20000000074 */
[----:B------:R-:W-:Y:S01]  /*71a0*/  FFMA.FTZ R165, R0, R211, R165 ;  /* 0x000000d300a57223 */ /* 0x000fe200000100a5 */
[----:B------:R-:W-:Y:S03]  /*71b0*/  SHF.R.U32.HI R115, RZ, 0x18, R102 ;  /* 0x00000018ff737819 */ /* 0x000fe60000011666 */
[----:B------:R-:W4:Y:S01]  /*71c0*/  MUFU.EX2 R249, R249 ;  /* 0x000000f900f97308 */ /* 0x000f220000000800 */
[--C-:B------:R-:W-:Y:S01]  /*71d0*/  HSET2.LE.AND R39, R103, R208.reuse, PT ;  /* 0x000000d067277233 */ /* 0x100fe20003803000 */
[----:B------:R-:W-:Y:S01]  /*71e0*/  FADD.FTZ R154, R154, R155 ;  /* 0x0000009b9a9a7221 */ /* 0x000fe20000010000 */
[--C-:B------:R-:W-:Y:S01]  /*71f0*/  HSET2.LE.AND R38, R119, R208.reuse, PT ;  /* 0x000000d077267233 */ /* 0x100fe20003803000 */
[----:B------:R-:W-:Y:S01]  /*7200*/  FADD.FTZ R157, R157, R158 ;  /* 0x0000009e9d9d7221 */ /* 0x000fe20000010000 */
[-C--:B-----5:R-:W-:Y:S03]  /*7210*/  HMMA.16816.F32.BF16 R48, R96, R44.reuse, R48 ;  /* 0x0000002c6030723c */ /* 0x0a0fe60000041830 */
[----:B------:R-:W-:Y:S02]  /*7220*/  LOP3.LUT R123, R100, 0xff, RZ, 0xc0, !PT ;  /* 0x000000ff647b7812 */ /* 0x000fe400078ec0ff */
[----:B------:R-:W-:Y:S01]  /*7230*/  MUFU.EX2 R242, R242 ;  /* 0x000000f200f27308 */ /* 0x000fe20000000800 */
[----:B------:R-:W-:Y:S01]  /*7240*/  LOP3.LUT R36, R36, 0xff, RZ, 0xc0, !PT ;  /* 0x000000ff24247812 */ /* 0x000fe200078ec0ff */
[C---:B------:R-:W-:Y:S04]  /*7250*/  HMMA.16816.F32.BF16 R84, R108.reuse, R44, R84 ;  /* 0x0000002c6c54723c */ /* 0x040fe80000041854 */
[----:B------:R-:W-:Y:S02]  /*7260*/  SHF.R.U32.HI R100, RZ, 0x8, R37 ;  /* 0x00000008ff647819 */ /* 0x000fe40000011625 */
[-C--:B------:R-:W-:Y:S02]  /*7270*/  HMMA.16816.F32.BF16 R88, R108, R46.reuse, R88 ;  /* 0x0000002e6c58723c */ /* 0x080fe40000041858 */
[----:B------:R-:W-:Y:S03]  /*7280*/  MUFU.EX2 R252, R252 ;  /* 0x000000fc00fc7308 */ /* 0x000fe60000000800 */
[----:B------:R-:W-:Y:S01]  /*7290*/  LOP3.LUT R101, R120, 0xff, RZ, 0xc0, !PT ;  /* 0x000000ff78657812 */ /* 0x000fe200078ec0ff */
[----:B------:R-:W-:Y:S06]  /*72a0*/  HMMA.16816.F32.BF16 R92, R96, R46, R92 ;  /* 0x0000002e605c723c */ /* 0x000fec000004185c */
[----:B------:R-:W-:Y:S01]  /*72b0*/  MUFU.EX2 R244, R244 ;  /* 0x000000f400f47308 */ /* 0x000fe20000000800 */
[----:B------:R-:W-:Y:S01]  /*72c0*/  PRMT R115, R36, 0x5410, R115 ;  /* 0x0000541024737816 */ /* 0x000fe20000000073 */
[----:B------:R-:W-:Y:S03]  /*72d0*/  FADD.FTZ R161, R156, R161 ;  /* 0x000000a19ca17221 */ /* 0x000fe60000010000 */
[----:B------:R-:W-:Y:S01]  /*72e0*/  PRMT R123, R123, 0x5410, R100 ;  /* 0x000054107b7b7816 */ /* 0x000fe20000000064 */
[----:B------:R-:W-:Y:S01]  /*72f0*/  FADD.FTZ R165, R159, R165 ;  /* 0x000000a59fa57221 */ /* 0x000fe20000010000 */
[----:B------:R-:W-:Y:S03]  /*7300*/  F2FP.BF16.F32.PACK_AB R37, R236, R237 ;  /* 0x000000edec25723e */ /* 0x000fe600000010ff */
[----:B------:R-:W-:Y:S01]  /*7310*/  MUFU.EX2 R247, R247 ;  /* 0x000000f700f77308 */ /* 0x000fe20000000800 */
[----:B--2---:R-:W-:Y:S01]  /*7320*/  F2FP.BF16.F32.PACK_AB R36, R240, R241 ;  /* 0x000000f1f024723e */ /* 0x004fe200000010ff */
[----:B------:R-:W-:Y:S01]  /*7330*/  FADD.FTZ R137, R137, R154 ;  /* 0x0000009a89897221 */ /* 0x000fe20000010000 */
[----:B------:R-:W-:Y:S01]  /*7340*/  PRMT R101, R101, 0x5410, R112 ;  /* 0x0000541065657816 */ /* 0x000fe20000000070 */
[----:B------:R-:W-:Y:S01]  /*7350*/  FADD.FTZ R152, R152, R157 ;  /* 0x0000009d98987221 */ /* 0x000fe20000010000 */
[----:B------:R-:W-:Y:S01]  /*7360*/  LOP3.LUT R38, R38, R37, RZ, 0xc0, !PT ;  /* 0x0000002526267212 */ /* 0x000fe200078ec0ff */
[----:B------:R-:W-:Y:S01]  /*7370*/  FADD.FTZ R160, R160, R161 ;  /* 0x000000a1a0a07221 */ /* 0x000fe20000010000 */
[----:B------:R-:W-:Y:S03]  /*7380*/  LOP3.LUT R39, R39, R36, RZ, 0xc0, !PT ;  /* 0x0000002427277212 */ /* 0x000fe600078ec0ff */
[----:B------:R-:W-:Y:S01]  /*7390*/  MUFU.EX2 R232, R232 ;  /* 0x000000e800e87308 */ /* 0x000fe20000000800 */
[--C-:B------:R-:W-:Y:S01]  /*73a0*/  HSET2.LE.AND R36, R123, R208.reuse, PT ;  /* 0x000000d07b247233 */ /* 0x100fe20003803000 */
[----:B------:R-:W-:Y:S01]  /*73b0*/  FADD.FTZ R162, R162, R165 ;  /* 0x000000a5a2a27221 */ /* 0x000fe20000010000 */
[--C-:B------:R-:W-:Y:S01]  /*73c0*/  HSET2.LE.AND R37, R121, R208.reuse, PT ;  /* 0x000000d079257233 */ /* 0x100fe20003803000 */
[----:B------:R-:W-:Y:S01]  /*73d0*/  FADD.FTZ R137, R138, R137 ;  /* 0x000000898a897221 */ /* 0x000fe20000010000 */
[--C-:B------:R-:W-:Y:S01]  /*73e0*/  HSET2.LE.AND R66, R101, R208.reuse, PT ;  /* 0x000000d065427233 */ /* 0x100fe20003803000 */
[----:B------:R-:W-:Y:S01]  /*73f0*/  FADD.FTZ R153, R153, R152 ;  /* 0x0000009899997221 */ /* 0x000fe20000010000 */
[----:B---3--:R-:W-:Y:S01]  /*7400*/  F2FP.BF16.F32.PACK_AB R53, R145, R144 ;  /* 0x000000909135723e */ /* 0x008fe200000010ff */
[----:B------:R-:W2:Y:S01]  /*7410*/  LDSM.16.MT88.4 R100, [R177+0x7000] ;  /* 0x00700000b164783b */ /* 0x000ea20000004200 */
[----:B-1----:R-:W-:Y:S01]  /*7420*/  F2FP.BF16.F32.PACK_AB R44, R141, R140 ;  /* 0x0000008c8d2c723e */ /* 0x002fe200000010ff */
[----:B------:R-:W-:Y:S01]  /*7430*/  MUFU.EX2 R170, R170 ;  /* 0x000000aa00aa7308 */ /* 0x000fe20000000800 */
[----:B----4-:R-:W-:Y:S01]  /*7440*/  F2FP.BF16.F32.PACK_AB R45, R143, R142 ;  /* 0x0000008e8f2d723e */ /* 0x010fe200000010ff */
[----:B------:R-:W-:Y:S01]  /*7450*/  FADD.FTZ R163, R163, R160 ;  /* 0x000000a0a3a37221 */ /* 0x000fe20000010000 */
[----:B------:R-:W-:Y:S01]  /*7460*/  LOP3.LUT R36, R36, R53, RZ, 0xc0, !PT ;  /* 0x0000003524247212 */ /* 0x000fe200078ec0ff */
[----:B------:R-:W-:Y:S01]  /*7470*/  FADD.FTZ R167, R167, R162 ;  /* 0x000000a2a7a77221 */ /* 0x000fe20000010000 */
[----:B------:R-:W-:Y:S01]  /*7480*/  LOP3.LUT R37, R37, R44, RZ, 0xc0, !PT ;  /* 0x0000002c25257212 */ /* 0x000fe200078ec0ff */
[----:B------:R-:W-:Y:S01]  /*7490*/  FADD.FTZ R168, R168, R137 ;  /* 0x00000089a8a87221 */ /* 0x000fe20000010000 */
[--C-:B------:R-:W-:Y:S01]  /*74a0*/  HSET2.LE.AND R64, R117, R208.reuse, PT ;  /* 0x000000d075407233 */ /* 0x100fe20003803000 */
[----:B------:R-:W-:Y:S01]  /*74b0*/  FADD.FTZ R212, R212, R153 ;  /* 0x00000099d4d47221 */ /* 0x000fe20000010000 */
[----:B------:R-:W-:Y:S01]  /*74c0*/  LOP3.LUT R66, R66, R45, RZ, 0xc0, !PT ;  /* 0x0000002d42427212 */ /* 0x000fe200078ec0ff */
[----:B------:R-:W-:Y:S01]  /*74d0*/  LDSM.16.MT88.4 R116, [R178+0x7800] ;  /* 0x00780000b274783b */ /* 0x000fe20000004200 */
[--C-:B------:R-:W-:Y:S01]  /*74e0*/  HSET2.LE.AND R67, R107, R208.reuse, PT ;  /* 0x000000d06b437233 */ /* 0x100fe20003803000 */
[-C--:B------:R-:W-:Y:S05]  /*74f0*/  HMMA.16816.F32.BF16 R4, R36, R40.reuse, R4 ;  /* 0x000000282404723c */ /* 0x080fea0000041804 */
[--C-:B------:R-:W-:Y:S01]  /*7500*/  HSET2.LE.AND R65, R115, R208.reuse, PT ;  /* 0x000000d073417233 */ /* 0x100fe20003803000 */
[----:B------:R-:W-:Y:S01]  /*7510*/  FADD.FTZ R150, R150, R163 ;  /* 0x000000a396967221 */ /* 0x000fe20000010000 */
[----:B------:R-:W-:Y:S01]  /*7520*/  F2FP.BF16.F32.PACK_AB R52, R147, R146 ;  /* 0x000000929334723e */ /* 0x000fe200000010ff */
[----:B------:R-:W-:Y:S03]  /*7530*/  FADD.FTZ R234, R234, R167 ;  /* 0x000000a7eaea7221 */ /* 0x000fe60000010000 */
[----:B------:R-:W-:Y:S01]  /*7540*/  F2FP.BF16.F32.PACK_AB R45, R246, R243 ;  /* 0x000000f3f62d723e */ /* 0x000fe200000010ff */
[----:B------:R-:W-:Y:S01]  /*7550*/  FADD.FTZ R231, R231, R168 ;  /* 0x000000a8e7e77221 */ /* 0x000fe20000010000 */
[----:B------:R-:W-:Y:S01]  /*7560*/  F2FP.BF16.F32.PACK_AB R44, R245, R248 ;  /* 0x000000f8f52c723e */ /* 0x000fe200000010ff */
[----:B------:R-:W-:Y:S01]  /*7570*/  FADD.FTZ R233, R233, R212 ;  /* 0x000000d4e9e97221 */ /* 0x000fe20000010000 */
[----:B------:R-:W-:Y:S01]  /*7580*/  LOP3.LUT R67, R67, R52, RZ, 0xc0, !PT ;  /* 0x0000003443437212 */ /* 0x000fe200078ec0ff */
[----:B------:R-:W-:Y:S01]  /*7590*/  FADD.FTZ R151, R151, R150 ;  /* 0x0000009697977221 */ /* 0x000fe20000010000 */
[----:B------:R-:W-:Y:S01]  /*75a0*/  LOP3.LUT R64, R64, R45, RZ, 0xc0, !PT ;  /* 0x0000002d40407212 */ /* 0x000fe200078ec0ff */
[----:B------:R-:W-:Y:S01]  /*75b0*/  FADD.FTZ R239, R239, R234 ;  /* 0x000000eaefef7221 */ /* 0x000fe20000010000 */
[----:B------:R-:W-:Y:S01]  /*75c0*/  LOP3.LUT R65, R65, R44, RZ, 0xc0, !PT ;  /* 0x0000002c41417212 */ /* 0x000fe200078ec0ff */
[----:B------:R-:W-:Y:S01]  /*75d0*/  IMAD.WIDE.U32 R44, R105, -0x2daee0ad, RZ ;  /* 0xd2511f53692c7825 */ /* 0x000fe200078e00ff */
[----:B------:R-:W-:Y:S02]  /*75e0*/  F2FP.BF16.F32.PACK_AB R60, R250, R249 ;  /* 0x000000f9fa3c723e */ /* 0x000fe400000010ff */
[----:B------:R-:W-:Y:S01]  /*75f0*/  LOP3.LUT R96, R113, R238, R193, 0x96, !PT ;  /* 0x000000ee71607212 */ /* 0x000fe200078e96c1 */
[----:B------:R-:W-:Y:S01]  /*7600*/  IMAD.MOV.U32 R0, RZ, RZ, R133 ;  /* 0x000000ffff007224 */ /* 0x000fe200078e0085 */
[----:B------:R-:W-:Y:S01]  /*7610*/  LOP3.LUT R104, R45, R104, R205, 0x96, !PT ;  /* 0x000000682d687212 */ /* 0x000fe200078e96cd */
[C---:B------:R-:W-:Y:S01]  /*7620*/  HMMA.16816.F32.BF16 R8, R64.reuse, R40, R8 ;  /* 0x000000284008723c */ /* 0x040fe20000041808 */
[----:B------:R-:W-:Y:S03]  /*7630*/  MUFU.EX2 R238, R54 ;  /* 0x0000003600ee7308 */ /* 0x000fe60000000800 */
[----:B------:R-:W-:Y:S01]  /*7640*/  LOP3.LUT R52, R44, 0xff, RZ, 0xc0, !PT ;  /* 0x000000ff2c347812 */ /* 0x000fe200078ec0ff */
[----:B------:R-:W-:Y:S01]  /*7650*/  IMAD.WIDE.U32 R96, R96, -0x2daee0ad, RZ ;  /* 0xd2511f5360607825 */ /* 0x000fe200078e00ff */
[-C--:B------:R-:W-:Y:S05]  /*7660*/  HMMA.16816.F32.BF16 R12, R64, R42.reuse, R12 ;  /* 0x0000002a400c723c */ /* 0x080fea000004180c */
[----:B------:R-:W-:Y:S01]  /*7670*/  LOP3.LUT R40, R44, 0xffff, RZ, 0xc0, !PT ;  /* 0x0000ffff2c287812 */ /* 0x000fe200078ec0ff */
[C---:B------:R-:W-:Y:S05]  /*7680*/  HMMA.16816.F32.BF16 R16, R36.reuse, R42, R16 ;  /* 0x0000002a2410723c */ /* 0x040fea0000041810 */
[--C-:B------:R-:W-:Y:S01]  /*7690*/  SHF.R.U32.HI R41, RZ, 0x10, R44.reuse ;  /* 0x00000010ff297819 */ /* 0x100fe2000001162c */
[-C--:B--2---:R-:W-:Y:S05]  /*76a0*/  HMMA.16816.F32.BF16 R20, R36, R100.reuse, R20 ;  /* 0x000000642414723c */ /* 0x084fea0000041814 */
[----:B------:R-:W-:Y:S01]  /*76b0*/  SHF.R.U32.HI R55, RZ, 0x18, R44 ;  /* 0x00000018ff377819 */ /* 0x000fe2000001162c */
[C---:B------:R-:W-:Y:S01]  /*76c0*/  HMMA.16816.F32.BF16 R32, R64.reuse, R100, R32 ;  /* 0x000000644020723c */ /* 0x040fe20000041820 */
[----:B------:R-:W1:Y:S04]  /*76d0*/  LDSM.16.MT88.4 R44, [R176+0x7000] ;  /* 0x00700000b02c783b */ /* 0x000e680000004200 */
[----:B------:R-:W-:Y:S01]  /*76e0*/  SHF.R.U32.HI R53, RZ, 0x8, R40 ;  /* 0x00000008ff357819 */ /* 0x000fe20000011628 */
[-C--:B------:R-:W-:Y:S05]  /*76f0*/  HMMA.16816.F32.BF16 R28, R64, R102.reuse, R28 ;  /* 0x00000066401c723c */ /* 0x080fea000004181c */
[----:B------:R-:W-:Y:S01]  /*7700*/  LOP3.LUT R40, R41, 0xff, RZ, 0xc0, !PT ;  /* 0x000000ff29287812 */ /* 0x000fe200078ec0ff */
[C---:B------:R-:W-:Y:S05]  /*7710*/  HMMA.16816.F32.BF16 R68, R36.reuse, R102, R68 ;  /* 0x000000662444723c */ /* 0x040fea0000041844 */
[----:B------:R-:W-:Y:S01]  /*7720*/  FFMA.FTZ R41, R57, UR4, -R214 ;  /* 0x0000000439297c23 */ /* 0x000fe200080108d6 */
[----:B------:R-:W-:Y:S01]  /*7730*/  SHF.R.U32.HI R43, RZ, 0x10, R96 ;  /* 0x00000010ff2b7819 */ /* 0x000fe20000011660 */
[----:B------:R-:W-:Y:S01]  /*7740*/  FFMA.FTZ R214, R61, UR4, -R214 ;  /* 0x000000043dd67c23 */ /* 0x000fe200080108d6 */
[----:B------:R-:W-:Y:S01]  /*7750*/  LOP3.LUT R42, R96, 0xffff, RZ, 0xc0, !PT ;  /* 0x0000ffff602a7812 */ /* 0x000fe200078ec0ff */
[----:B------:R2:W3:Y:S02]  /*7760*/  MUFU.EX2 R130, R41 ;  /* 0x0000002900827308 */ /* 0x0004e40000000800 */
[----:B------:R-:W-:Y:S01]  /*7770*/  PRMT R55, R40, 0x5410, R55 ;  /* 0x0000541028377816 */ /* 0x000fe20000000037 */
[----:B------:R-:W-:Y:S01]  /*7780*/  FADD.FTZ R164, R164, R231 ;  /* 0x000000e7a4a47221 */ /* 0x000fe20000010000 */
[----:B------:R-:W-:Y:S01]  /*7790*/  LOP3.LUT R106, R97, R106, R205, 0x96, !PT ;  /* 0x0000006a616a7212 */ /* 0x000fe200078e96cd */
[----:B------:R-:W-:Y:S01]  /*77a0*/  IMAD.MOV.U32 R137, RZ, RZ, R136 ;  /* 0x000000ffff897224 */ /* 0x000fe200078e0088 */
[----:B------:R-:W-:Y:S01]  /*77b0*/  SHF.R.U32.HI R42, RZ, 0x8, R42 ;  /* 0x00000008ff2a7819 */ /* 0x000fe2000001162a */
[----:B------:R-:W-:Y:S01]  /*77c0*/  FADD.FTZ R166, R166, R233 ;  /* 0x000000e9a6a67221 */ /* 0x000fe20000010000 */
[----:B------:R-:W-:Y:S02]  /*77d0*/  LOP3.LUT R40, R43, 0xff, RZ, 0xc0, !PT ;  /* 0x000000ff2b287812 */ /* 0x000fe400078ec0ff */
[----:B------:R-:W4:Y:S01]  /*77e0*/  MUFU.EX2 R214, R214 ;  /* 0x000000d600d67308 */ /* 0x000f220000000800 */
[----:B------:R-:W-:Y:S01]  /*77f0*/  LOP3.LUT R99, R96, 0xff, RZ, 0xc0, !PT ;  /* 0x000000ff60637812 */ /* 0x000fe200078ec0ff */
[----:B------:R-:W-:Y:S01]  /*7800*/  FADD.FTZ R230, R230, R151 ;  /* 0x00000097e6e67221 */ /* 0x000fe20000010000 */
[----:B------:R-:W-:Y:S01]  /*7810*/  SHF.R.U32.HI R97, RZ, 0x18, R96 ;  /* 0x00000018ff617819 */ /* 0x000fe20000011660 */
[----:B------:R-:W-:Y:S01]  /*7820*/  FADD.FTZ R148, R148, R239 ;  /* 0x000000ef94947221 */ /* 0x000fe20000010000 */
[----:B------:R-:W-:Y:S01]  /*7830*/  PRMT R99, R99, 0x5410, R42 ;  /* 0x0000541063637816 */ /* 0x000fe2000000002a */
[----:B------:R-:W-:Y:S01]  /*7840*/  FADD.FTZ R169, R169, R164 ;  /* 0x000000a4a9a97221 */ /* 0x000fe20000010000 */
[----:B------:R-:W-:Y:S01]  /*7850*/  PRMT R97, R40, 0x5410, R97 ;  /* 0x0000541028617816 */ /* 0x000fe20000000061 */
[----:B------:R-:W-:Y:S01]  /*7860*/  FADD.FTZ R171, R171, R166 ;  /* 0x000000a6abab7221 */ /* 0x000fe20000010000 */
[----:B--2---:R-:W2:Y:S01]  /*7870*/  LDSM.16.MT88.4 R40, [R175+0x7000] ;  /* 0x00700000af28783b */ /* 0x004ea20000004200 */
[----:B------:R-:W-:Y:S01]  /*7880*/  PRMT R57, R52, 0x5410, R53 ;  /* 0x0000541034397816 */ /* 0x000fe20000000035 */
[-C--:B-1----:R-:W-:Y:S03]  /*7890*/  HMMA.16816.F32.BF16 R72, R36, R44.reuse, R72 ;  /* 0x0000002c2448723c */ /* 0x082fe60000041848 */
[----:B------:R-:W-:Y:S01]  /*78a0*/  SHF.R.U32.HI R56, RZ, 0x10, R104 ;  /* 0x00000010ff387819 */ /* 0x000fe20000011668 */
[----:B------:R-:W-:Y:S01]  /*78b0*/  FADD.FTZ R230, R149, R230 ;  /* 0x000000e695e67221 */ /* 0x000fe20000010000 */
[----:B------:R-:W-:Y:S01]  /*78c0*/  SHF.R.U32.HI R103, RZ, 0x18, R104 ;  /* 0x00000018ff677819 */ /* 0x000fe20000011668 */
[C---:B------:R-:W-:Y:S05]  /*78d0*/  HMMA.16816.F32.BF16 R76, R64.reuse, R44, R76 ;  /* 0x0000002c404c723c */ /* 0x040fea000004184c */
[----:B------:R-:W-:Y:S01]  /*78e0*/  LOP3.LUT R56, R56, 0xff, RZ, 0xc0, !PT ;  /* 0x000000ff38387812 */ /* 0x000fe200078ec0ff */
[-C--:B------:R-:W-:Y:S05]  /*78f0*/  HMMA.16816.F32.BF16 R24, R64, R46.reuse, R24 ;  /* 0x0000002e4018723c */ /* 0x080fea0000041818 */
[----:B------:R-:W-:Y:S01]  /*7900*/  LOP3.LUT R52, R104, 0xffff, RZ, 0xc0, !PT ;  /* 0x0000ffff68347812 */ /* 0x000fe200078ec0ff */
[C---:B------:R-:W-:Y:S05]  /*7910*/  HMMA.16816.F32.BF16 R80, R36.reuse, R46, R80 ;  /* 0x0000002e2450723c */ /* 0x040fea0000041850 */
[----:B------:R-:W-:Y:S01]  /*7920*/  LOP3.LUT R54, R106, 0xffff, RZ, 0xc0, !PT ;  /* 0x0000ffff6a367812 */ /* 0x000fe200078ec0ff */
[----:B------:R-:W-:Y:S01]  /*7930*/  FADD.FTZ R235, R235, R148 ;  /* 0x00000094ebeb7221 */ /* 0x000fe20000010000 */
[----:B------:R-:W-:Y:S01]  /*7940*/  SHF.R.U32.HI R52, RZ, 0x8, R52 ;  /* 0x00000008ff347819 */ /* 0x000fe20000011634 */
[----:B------:R-:W-:Y:S03]  /*7950*/  FADD.FTZ R144, R144, R169 ;  /* 0x000000a990907221 */ /* 0x000fe60000010000 */
[----:B------:R-:W-:Y:S01]  /*7960*/  LOP3.LUT R53, R104, 0xff, RZ, 0xc0, !PT ;  /* 0x000000ff68357812 */ /* 0x000fe200078ec0ff */
[----:B------:R-:W-:Y:S01]  /*7970*/  FADD.FTZ R140, R140, R171 ;  /* 0x000000ab8c8c7221 */ /* 0x000fe20000010000 */
[----:B------:R-:W-:Y:S01]  /*7980*/  PRMT R103, R56, 0x5410, R103 ;  /* 0x0000541038677816 */ /* 0x000fe20000000067 */
[----:B------:R-:W-:Y:S01]  /*7990*/  FADD.FTZ R243, R243, R230 ;  /* 0x000000e6f3f37221 */ /* 0x000fe20000010000 */
[----:B------:R-:W-:Y:S01]  /*79a0*/  SHF.R.U32.HI R54, RZ, 0x8, R54 ;  /* 0x00000008ff367819 */ /* 0x000fe20000011636 */
[----:B------:R-:W-:Y:S01]  /*79b0*/  FADD.FTZ R248, R248, R235 ;  /* 0x000000ebf8f87221 */ /* 0x000fe20000010000 */
[----:B------:R-:W-:Y:S01]  /*79c0*/  SHF.R.U32.HI R61, RZ, 0x18, R106 ;  /* 0x00000018ff3d7819 */ /* 0x000fe2000001166a */
[----:B------:R-:W-:Y:S01]  /*79d0*/  FADD.FTZ R144, R145, R144 ;  /* 0x0000009091907221 */ /* 0x000fe20000010000 */
[--C-:B------:R-:W-:Y:S01]  /*79e0*/  HSET2.LE.AND R55, R55, R208.reuse, PT ;  /* 0x000000d037377233 */ /* 0x100fe20003803000 */
[-C--:B--2---:R-:W-:Y:S03]  /*79f0*/  HMMA.16816.F32.BF16 R48, R36, R40.reuse, R48 ;  /* 0x000000282430723c */ /* 0x084fe60000041830 */
[----:B------:R-:W-:Y:S01]  /*7a00*/  LOP3.LUT R101, R106, 0xff, RZ, 0xc0, !PT ;  /* 0x000000ff6a657812 */ /* 0x000fe200078ec0ff */
[----:B------:R-:W-:Y:S01]  /*7a10*/  FADD.FTZ R140, R141, R140 ;  /* 0x0000008c8d8c7221 */ /* 0x000fe20000010000 */
[----:B------:R-:W-:Y:S01]  /*7a20*/  PRMT R53, R53, 0x5410, R52 ;  /* 0x0000541035357816 */ /* 0x000fe20000000034 */
[C---:B------:R-:W-:Y:S05]  /*7a30*/  HMMA.16816.F32.BF16 R84, R64.reuse, R40, R84 ;  /* 0x000000284054723c */ /* 0x040fea0000041854 */
[----:B------:R-:W-:Y:S01]  /*7a40*/  SHF.R.U32.HI R52, RZ, 0x10, R106 ;  /* 0x00000010ff347819 */ /* 0x000fe2000001166a */
[-C--:B------:R-:W-:Y:S05]  /*7a50*/  HMMA.16816.F32.BF16 R88, R64, R42.reuse, R88 ;  /* 0x0000002a4058723c */ /* 0x080fea0000041858 */
[----:B------:R-:W-:Y:S01]  /*7a60*/  PRMT R101, R101, 0x5410, R54 ;  /* 0x0000541065657816 */ /* 0x000fe20000000036 */
[----:B------:R-:W-:Y:S05]  /*7a70*/  HMMA.16816.F32.BF16 R92, R36, R42, R92 ;  /* 0x0000002a245c723c */ /* 0x000fea000004185c */
[--C-:B------:R-:W-:Y:S01]  /*7a80*/  HSET2.LE.AND R54, R57, R208.reuse, PT ;  /* 0x000000d039367233 */ /* 0x100fe20003803000 */
[----:B---3--:R-:W-:Y:S01]  /*7a90*/  IMAD.MOV.U32 R65, RZ, RZ, R130 ;  /* 0x000000ffff417224 */ /* 0x008fe200078e0082 */
[----:B------:R-:W-:Y:S01]  /*7aa0*/  LOP3.LUT R52, R52, 0xff, RZ, 0xc0, !PT ;  /* 0x000000ff34347812 */ /* 0x000fe200078ec0ff */
[----:B------:R-:W1:Y:S03]  /*7ab0*/  LDSM.16.MT88.4 R56, [R177+0x7800] ;  /* 0x00780000b138783b */ /* 0x000e660000004200 */
[----:B------:R-:W-:Y:S01]  /*7ac0*/  F2FP.BF16.F32.PACK_AB R45, R247, R244 ;  /* 0x000000f4f72d723e */ /* 0x000fe200000010ff */
[----:B------:R-:W-:Y:S01]  /*7ad0*/  IMAD.MOV.U32 R64, RZ, RZ, R128 ;  /* 0x000000ffff407224 */ /* 0x000fe200078e0080 */
[----:B------:R-:W-:Y:S01]  /*7ae0*/  PRMT R61, R52, 0x5410, R61 ;  /* 0x00005410343d7816 */ /* 0x000fe2000000003d */
[----:B------:R-:W-:Y:S01]  /*7af0*/  IMAD.MOV.U32 R67, RZ, RZ, R126 ;  /* 0x000000ffff437224 */ /* 0x000fe200078e007e */
[--C-:B------:R-:W-:Y:S01]  /*7b00*/  HSET2.LE.AND R52, R53, R208.reuse, PT ;  /* 0x000000d035347233 */ /* 0x100fe20003803000 */
[----:B------:R-:W-:Y:S01]  /*7b10*/  IMAD.MOV.U32 R66, RZ, RZ, R124 ;  /* 0x000000ffff427224 */ /* 0x000fe200078e007c */
[----:B------:R-:W-:Y:S01]  /*7b20*/  LOP3.LUT R54, R54, R45, RZ, 0xc0, !PT ;  /* 0x0000002d36367212 */ /* 0x000fe200078ec0ff */
[----:B------:R-:W-:Y:S01]  /*7b30*/  FADD.FTZ R243, R246, R243 ;  /* 0x000000f3f6f37221 */ /* 0x000fe20000010000 */
[--C-:B------:R-:W-:Y:S01]  /*7b40*/  HSET2.LE.AND R53, R103, R208.reuse, PT ;  /* 0x000000d067357233 */ /* 0x100fe20003803000 */
[----:B------:R-:W-:Y:S01]  /*7b50*/  FADD.FTZ R245, R245, R248 ;  /* 0x000000f8f5f57221 */ /* 0x000fe20000010000 */
[--C-:B------:R-:W-:Y:S01]  /*7b60*/  HSET2.LE.AND R44, R101, R208.reuse, PT ;  /* 0x000000d0652c7233 */ /* 0x100fe20003803000 */
[----:B------:R-:W-:Y:S01]  /*7b70*/  FADD.FTZ R237, R237, R144 ;  /* 0x00000090eded7221 */ /* 0x000fe20000010000 */
[----:B------:R-:W-:Y:S01]  /*7b80*/  F2FP.BF16.F32.PACK_AB R45, R242, R251 ;  /* 0x000000fbf22d723e */ /* 0x000fe200000010ff */
[----:B------:R-:W-:Y:S01]  /*7b90*/  FADD.FTZ R241, R241, R140 ;  /* 0x0000008cf1f17221 */ /* 0x000fe20000010000 */
        /* <DEDUP_REMOVED lines=12> */
[--C-:B------:R-:W-:Y:S01]  /*7c60*/  HSET2.LE.AND R45, R61, R208.reuse, PT ;  /* 0x000000d03d2d7233 */ /* 0x100fe20003803000 */
[----:B------:R-:W-:Y:S01]  /*7c70*/  FADD.FTZ R251, R251, R236 ;  /* 0x000000ecfbfb7221 */ /* 0x000fe20000010000 */
[--C-:B------:R-:W-:Y:S01]  /*7c80*/  HSET2.LE.AND R46, R99, R208.reuse, PT ;  /* 0x000000d0632e7233 */ /* 0x100fe20003803000 */
[----:B------:R-:W2:Y:S01]  /*7c90*/  LDSM.16.MT88.4 R60, [R176+0x7800] ;  /* 0x00780000b03c783b */ /* 0x000ea20000004200 */
[----:B------:R-:W-:Y:S01]  /*7ca0*/  HSET2.LE.AND R47, R97, R208, PT ;  /* 0x000000d0612f7233 */ /* 0x000fe20003803000 */
[----:B------:R-:W-:Y:S01]  /*7cb0*/  FADD.FTZ R241, R238, R241 ;  /* 0x000000f1eef17221 */ /* 0x000fe20000010000 */
[----:B------:R-:W-:Y:S01]  /*7cc0*/  F2FP.BF16.F32.PACK_AB R96, R124, R128 ;  /* 0x000000807c60723e */ /* 0x000fe200000010ff */
[----:B------:R-:W-:Y:S01]  /*7cd0*/  FADD.FTZ R143, R252, R143 ;  /* 0x0000008ffc8f7221 */ /* 0x000fe20000010000 */
[-C--:B------:R-:W-:Y:S03]  /*7ce0*/  HMMA.16816.F32.BF16 R128, R52, R116.reuse, R4 ;  /* 0x000000743480723c */ /* 0x080fe60000041804 */
[----:B------:R-:W3:Y:S02]  /*7cf0*/  LDSM.16.MT88.4 R4, [R175+0x7800] ;  /* 0x00780000af04783b */ /* 0x000ee40000004200 */
[----:B----4-:R-:W-:Y:S01]  /*7d00*/  F2FP.BF16.F32.PACK_AB R41, R214, R126 ;  /* 0x0000007ed629723e */ /* 0x010fe200000010ff */
[----:B------:R-:W-:Y:S01]  /*7d10*/  FADD.FTZ R146, R64, R146 ;  /* 0x0000009240927221 */ /* 0x000fe20000010000 */
[----:B------:R-:W-:Y:S01]  /*7d20*/  F2FP.BF16.F32.PACK_AB R40, R170, R122 ;  /* 0x0000007aaa28723e */ /* 0x000fe200000010ff */
[----:B------:R-:W-:Y:S03]  /*7d30*/  FADD.FTZ R251, R242, R251 ;  /* 0x000000fbf2fb7221 */ /* 0x000fe60000010000 */
[----:B------:R-:W-:Y:S01]  /*7d40*/  LOP3.LUT R45, R45, R96, RZ, 0xc0, !PT ;  /* 0x000000602d2d7212 */ /* 0x000fe200078ec0ff */
[----:B------:R-:W-:Y:S01]  /*7d50*/  FADD.FTZ R232, R232, R241 ;  /* 0x000000f1e8e87221 */ /* 0x000fe20000010000 */
[----:B------:R-:W-:Y:S01]  /*7d60*/  LOP3.LUT R46, R46, R41, RZ, 0xc0, !PT ;  /* 0x000000292e2e7212 */ /* 0x000fe200078ec0ff */
[----:B------:R-:W-:Y:S01]  /*7d70*/  IMAD.MOV.U32 R41, RZ, RZ, R122 ;  /* 0x000000ffff297224 */ /* 0x000fe200078e007a */
[----:B------:R-:W-:Y:S01]  /*7d80*/  LOP3.LUT R47, R47, R40, RZ, 0xc0, !PT ;  /* 0x000000282f2f7212 */ /* 0x000fe200078ec0ff */
        /* <DEDUP_REMOVED lines=14> */
[----:B------:R-:W-:Y:S01]  /*7e70*/  IMAD.MOV.U32 R3, RZ, RZ, R134 ;  /* 0x000000ffff037224 */ /* 0x000fe200078e0086 */
[C---:B------:R-:W-:Y:S06]  /*7e80*/  HMMA.16816.F32.BF16 R108, R44.reuse, R56, R32 ;  /* 0x000000382c6c723c */ /* 0x040fec0000041820 */
        /* <DEDUP_REMOVED lines=9> */
[----:B------:R-:W-:Y:S01]  /*7f20*/  HMMA.16816.F32.BF16 R92, R52, R6, R92 ;  /* 0x00000006345c723c */ /* 0x000fe2000004185c */
[----:B------:R-:W-:Y:S11]  /*7f30*/  @!UPT UIADD3 URZ, URZ, URZ, URZ ;  /* 0x0000003f3f3ff290 */ /* 0x000ff6000fffe03f */
[----:B------:R-:W-:Y:S01]  /*7f40*/  @!UPT UIADD3 URZ, URZ, URZ, URZ ;  /* 0x0000003f3f3ff290 */ /* 0x000fe2000fffe03f */
[----:B------:R-:W-:Y:S11]  /*7f50*/  @P0 BRA `(.L_x_1460) ;  /* 0xffffffc800400947 */ /* 0x000ff6000383ffff */
.L_x_1459:
[----:B------:R-:W1:Y:S01]  /*7f60*/  SHFL.BFLY PT, R0, R215, 0x2, 0x1f ;  /* 0x0c401f00d7007f89 */ /* 0x000e6200000e0000 */
[----:B------:R-:W-:Y:S01]  /*7f70*/  MOV R12, 0x3f800000 ;  /* 0x3f800000000c7802 */ /* 0x000fe20000000f00 */
[----:B------:R-:W-:Y:S01]  /*7f80*/  ULDC UR4, c[0x0][0x38c] ;  /* 0x0000e30000047ab9 */ /* 0x000fe20000000800 */
[----:B------:R-:W-:Y:S01]  /*7f90*/  MOV R13, 0x3f800000 ;  /* 0x3f800000000d7802 */ /* 0x000fe20000000f00 */
[----:B------:R-:W2:Y:S01]  /*7fa0*/  SHFL.BFLY PT, R3, R210, 0x2, 0x1f ;  /* 0x0c401f00d2037f89 */ /* 0x000ea200000e0000 */
[----:B------:R-:W-:Y:S01]  /*7fb0*/  UMOV UR5, 0x400 ;  /* 0x0000040000057882 */ /* 0x000fe20000000000 */
[----:B------:R-:W-:Y:S01]  /*7fc0*/  CS2R R28, SRZ ;  /* 0x00000000001c7805 */ /* 0x000fe2000001ff00 */
[----:B------:R-:W-:Y:S01]  /*7fd0*/  BSSY B0, `(.L_x_1463) ;  /* 0x000012a000007945 */ /* 0x000fe20003800000 */
[----:B------:R-:W3:Y:S04]  /*7fe0*/  SHFL.BFLY PT, R6, R213, 0x2, 0x1f ;  /* 0x0c401f00d5067f89 */ /* 0x000ee800000e0000 */
[----:B------:R-:W4:Y:S01]  /*7ff0*/  SHFL.BFLY PT, R2, R211, 0x2, 0x1f ;  /* 0x0c401f00d3027f89 */ /* 0x000f2200000e0000 */
[----:B-1----:R-:W-:-:S02]  /*8000*/  FADD.FTZ R9, R0, R215 ;  /* 0x000000d700097221 */ /* 0x002fc40000010000 */
[----:B------:R-:W1:Y:S01]  /*8010*/  S2R R0, SR_TID.X ;  /* 0x0000000000007919 */ /* 0x000e620000002100 */
[----:B--2---:R-:W-:Y:S02]  /*8020*/  FADD.FTZ R4, R3, R210 ;  /* 0x000000d203047221 */ /* 0x004fe40000010000 */
[----:B------:R-:W2:Y:S01]  /*8030*/  SHFL.BFLY PT, R8, R9, 0x1, 0x1f ;  /* 0x0c201f0009087f89 */ /* 0x000ea200000e0000 */
[----:B---3--:R-:W-:-:S03]  /*8040*/  FADD.FTZ R3, R6, R213 ;  /* 0x000000d506037221 */ /* 0x008fc60000010000 */
[----:B------:R-:W3:Y:S01]  /*8050*/  SHFL.BFLY PT, R7, R4, 0x1, 0x1f ;  /* 0x0c201f0004077f89 */ /* 0x000ee200000e0000 */
[----:B----4-:R-:W-:-:S03]  /*8060*/  FADD.FTZ R2, R2, R211 ;  /* 0x000000d302027221 */ /* 0x010fc60000010000 */
[----:B------:R-:W4:Y:S04]  /*8070*/  SHFL.BFLY PT, R6, R3, 0x1, 0x1f ;  /* 0x0c201f0003067f89 */ /* 0x000f2800000e0000 */
[----:B------:R-:W5:Y:S01]  /*8080*/  SHFL.BFLY PT, R5, R2, 0x1, 0x1f ;  /* 0x0c201f0002057f89 */ /* 0x000f6200000e0000 */
[----:B--2---:R-:W-:Y:S01]  /*8090*/  FADD.FTZ R8, R9, R8 ;  /* 0x0000000809087221 */ /* 0x004fe20000010000 */
[----:B-1----:R-:W-:Y:S01]  /*80a0*/  SHF.R.S32.HI R15, RZ, 0x1f, R0 ;  /* 0x0000001fff0f7819 */ /* 0x002fe20000011400 */
[----:B---3--:R-:W-:-:S03]  /*80b0*/  FADD.FTZ R7, R4, R7 ;  /* 0x0000000704077221 */ /* 0x008fc60000010000 */
[----:B------:R-:W-:Y:S02]  /*80c0*/  FSETP.NE.FTZ.AND P6, PT, R8, RZ, PT ;  /* 0x000000ff0800720b */ /* 0x000fe40003fd5000 */
[-C--:B------:R-:W-:Y:S01]  /*80d0*/  LEA.HI R9, R15, R0.reuse, RZ, 0x2 ;  /* 0x000000000f097211 */ /* 0x080fe200078f10ff */
[----:B----4-:R-:W-:Y:S01]  /*80e0*/  FADD.FTZ R6, R3, R6 ;  /* 0x0000000603067221 */ /* 0x010fe20000010000 */
[----:B------:R-:W-:Y:S02]  /*80f0*/  FSETP.NE.FTZ.AND P5, PT, R7, RZ, PT ;  /* 0x000000ff0700720b */ /* 0x000fe40003fb5000 */
[----:B------:R-:W-:Y:S01]  /*8100*/  SHF.R.S32.HI R11, RZ, 0x2, R9 ;  /* 0x00000002ff0b7819 */ /* 0x000fe20000011409 */
[----:B-----5:R-:W-:Y:S01]  /*8110*/  FADD.FTZ R5, R2, R5 ;  /* 0x0000000502057221 */ /* 0x020fe20000010000 */
[----:B------:R-:W-:Y:S02]  /*8120*/  SHF.R.S32.HI R10, RZ, 0x1f, R9 ;  /* 0x0000001fff0a7819 */ /* 0x000fe40000011409 */
[----:B------:R-:W-:-:S02]  /*8130*/  LEA.HI R2, R15, R0, RZ, 0x3 ;  /* 0x000000000f027211 */ /* 0x000fc400078f18ff */
[----:B------:R-:W-:Y:S01]  /*8140*/  LEA.HI R10, R10, R11, RZ, 0x3 ;  /* 0x0000000b0a0a7211 */ /* 0x000fe200078f18ff */
[----:B------:R-:W1:Y:S01]  /*8150*/  @P6 MUFU.RCP R12, R8 ;  /* 0x00000008000c6308 */ /* 0x000e620000001000 */
[----:B------:R-:W-:Y:S01]  /*8160*/  FSETP.NE.FTZ.AND P4, PT, R6, RZ, PT ;  /* 0x000000ff0600720b */ /* 0x000fe20003f95000 */
[----:B------:R-:W2:Y:S01]  /*8170*/  @P6 LDC R27, c[0x0][0x2e8] ;  /* 0x0000ba00ff1b6b82 */ /* 0x000ea20000000800 */
[----:B------:R-:W-:Y:S02]  /*8180*/  FSETP.NE.FTZ.AND P3, PT, R5, RZ, PT ;  /* 0x000000ff0500720b */ /* 0x000fe40003f75000 */
[----:B------:R-:W-:Y:S02]  /*8190*/  LOP3.LUT R9, R9, 0x3ffffffc, RZ, 0xc0, !PT ;  /* 0x3ffffffc09097812 */ /* 0x000fe400078ec0ff */
[----:B------:R-:W-:Y:S01]  /*81a0*/  LOP3.LUT R3, R2, 0xfffffff8, RZ, 0xc0, !PT ;  /* 0xfffffff802037812 */ /* 0x000fe200078ec0ff */
[----:B------:R-:W3:Y:S01]  /*81b0*/  @P5 MUFU.RCP R13, R7 ;  /* 0x00000007000d5308 */ /* 0x000ee20000001000 */
[----:B------:R-:W-:Y:S01]  /*81c0*/  LOP3.LUT R10, R10, 0xfffffff8, RZ, 0xc0, !PT ;  /* 0xfffffff80a0a7812 */ /* 0x000fe200078ec0ff */
[----:B------:R-:W4:Y:S01]  /*81d0*/  @P5 LDC R18, c[0x0][0x2e8] ;  /* 0x0000ba00ff125b82 */ /* 0x000f220000000800 */
[----:B------:R-:W-:-:S02]  /*81e0*/  LEA.HI R4, R15, R0, RZ, 0x5 ;  /* 0x000000000f047211 */ /* 0x000fc400078f28ff */
[-C--:B------:R-:W-:Y:S02]  /*81f0*/  IADD3 R9, -R9, R0.reuse, RZ ;  /* 0x0000000009097210 */ /* 0x080fe40007ffe1ff */
[----:B------:R-:W-:Y:S01]  /*8200*/  IADD3 R3, -R3, R0, RZ ;  /* 0x0000000003037210 */ /* 0x000fe20007ffe1ff */
[----:B------:R-:W-:Y:S01]  /*8210*/  IMAD.MOV.U32 R0, RZ, RZ, 0x3f800000 ;  /* 0x3f800000ff007424 */ /* 0x000fe200078e00ff */
[----:B------:R-:W-:Y:S01]  /*8220*/  IADD3 R10, R11, -R10, RZ ;  /* 0x8000000a0b0a7210 */ /* 0x000fe20007ffe0ff */
[----:B-1----:R-:W-:Y:S01]  /*8230*/  FMUL.FTZ R12, R12, UR4 ;  /* 0x000000040c0c7c20 */ /* 0x002fe20008410000 */
[----:B------:R-:W-:Y:S01]  /*8240*/  MOV R11, 0x3f800000 ;  /* 0x3f800000000b7802 */ /* 0x000fe20000000f00 */
[----:B------:R-:W-:Y:S01]  /*8250*/  @P6 MUFU.LG2 R8, R8 ;  /* 0x0000000800086308 */ /* 0x000fe20000000c00 */
[----:B------:R-:W-:Y:S01]  /*8260*/  SHF.R.S32.HI R4, RZ, 0x5, R4 ;  /* 0x00000005ff047819 */ /* 0x000fe20000011404 */
[----:B------:R-:W-:Y:S01]  /*8270*/  FMUL.FTZ R128, R12, R128 ;  /* 0x000000800c807220 */ /* 0x000fe20000410000 */
[----:B------:R-:W-:Y:S01]  /*8280*/  R2P PR, R10, 0x6 ;  /* 0x000000060a007804 */ /* 0x000fe20000000000 */
[----:B------:R-:W-:Y:S01]  /*8290*/  FMUL.FTZ R129, R12, R129 ;  /* 0x000000810c817220 */ /* 0x000fe20000410000 */
[----:B---3--:R-:W-:Y:S01]  /*82a0*/  FMUL.FTZ R13, R13, UR4 ;  /* 0x000000040d0d7c20 */ /* 0x008fe20008410000 */
[----:B------:R-:W-:Y:S01]  /*82b0*/  LEA R9, R4, R9, 0x9 ;  /* 0x0000000904097211 */ /* 0x000fe200078e48ff */
[C---:B------:R-:W-:Y:S01]  /*82c0*/  FMUL.FTZ R116, R12.reuse, R116 ;  /* 0x000000740c747220 */ /* 0x040fe20000410000 */
[----:B------:R-:W1:Y:S01]  /*82d0*/  @P4 MUFU.RCP R0, R6 ;  /* 0x0000000600004308 */ /* 0x000e620000001000 */
[C---:B------:R-:W-:Y:S01]  /*82e0*/  FMUL.FTZ R130, R13.reuse, R130 ;  /* 0x000000820d827220 */ /* 0x040fe20000410000 */
[C---:B------:R-:W-:Y:S01]  /*82f0*/  FMUL.FTZ R131, R13.reuse, R131 ;  /* 0x000000830d837220 */ /* 0x040fe20000410000 */
[C---:B------:R-:W-:Y:S01]  /*8300*/  FMUL.FTZ R117, R12.reuse, R117 ;  /* 0x000000750c757220 */ /* 0x040fe20000410000 */
[C---:B------:R-:W-:Y:S01]  /*8310*/  FMUL.FTZ R118, R13.reuse, R118 ;  /* 0x000000760d767220 */ /* 0x040fe20000410000 */
[----:B------:R-:W-:Y:S01]  /*8320*/  FMUL.FTZ R119, R13, R119 ;  /* 0x000000770d777220 */ /* 0x000fe20000410000 */
[----:B------:R-:W-:Y:S01]  /*8330*/  F2FP.BF16.F32.PACK_AB R128, R129, R128 ;  /* 0x000000808180723e */ /* 0x000fe200000010ff */
[C---:B------:R-:W-:Y:S01]  /*8340*/  FMUL.FTZ R112, R12.reuse, R112 ;  /* 0x000000700c707220 */ /* 0x040fe20000410000 */
[----:B------:R-:W3:Y:S01]  /*8350*/  @P3 MUFU.RCP R11, R5 ;  /* 0x00000005000b3308 */ /* 0x000ee20000001000 */
[----:B------:R-:W-:Y:S01]  /*8360*/  F2FP.BF16.F32.PACK_AB R130, R131, R130 ;  /* 0x000000828382723e */ /* 0x000fe200000010ff */
[C---:B------:R-:W-:Y:S01]  /*8370*/  FMUL.FTZ R113, R12.reuse, R113 ;  /* 0x000000710c717220 */ /* 0x040fe20000410000 */
[----:B------:R-:W-:Y:S01]  /*8380*/  F2FP.BF16.F32.PACK_AB R116, R117, R116 ;  /* 0x000000747574723e */ /* 0x000fe200000010ff */
[----:B------:R-:W-:Y:S01]  /*8390*/  FMUL.FTZ R114, R13, R114 ;  /* 0x000000720d727220 */ /* 0x000fe20000410000 */
[----:B------:R-:W-:Y:S01]  /*83a0*/  F2FP.BF16.F32.PACK_AB R118, R119, R118 ;  /* 0x000000767776723e */ /* 0x000fe200000010ff */
[C---:B------:R-:W-:Y:S01]  /*83b0*/  FMUL.FTZ R115, R13.reuse, R115 ;  /* 0x000000730d737220 */ /* 0x040fe20000410000 */
[C---:B------:R-:W-:Y:S01]  /*83c0*/  FMUL.FTZ R68, R12.reuse, R68 ;  /* 0x000000440c447220 */ /* 0x040fe20000410000 */
[----:B------:R-:W-:Y:S01]  /*83d0*/  FMUL.FTZ R69, R12, R69 ;  /* 0x000000450c457220 */ /* 0x000fe20000410000 */
[----:B-1----:R-:W-:Y:S01]  /*83e0*/  FMUL.FTZ R0, R0, UR4 ;  /* 0x0000000400007c20 */ /* 0x002fe20008410000 */
[C---:B------:R-:W-:Y:S01]  /*83f0*/  FMUL.FTZ R70, R13.reuse, R70 ;  /* 0x000000460d467220 */ /* 0x040fe20000410000 */
[----:B------:R-:W-:Y:S01]  /*8400*/  FMUL.FTZ R71, R13, R71 ;  /* 0x000000470d477220 */ /* 0x000fe20000410000 */
[----:B------:R-:W-:Y:S01]  /*8410*/  FMUL.FTZ R72, R12, R72 ;  /* 0x000000480c487220 */ /* 0x000fe20000410000 */
[C---:B------:R-:W-:Y:S01]  /*8420*/  FMUL.FTZ R124, R0.reuse, R124 ;  /* 0x0000007c007c7220 */ /* 0x040fe20000410000 */
[C---:B------:R-:W-:Y:S01]  /*8430*/  FMUL.FTZ R125, R0.reuse, R125 ;  /* 0x0000007d007d7220 */ /* 0x040fe20000410000 */
[C---:B------:R-:W-:Y:S01]  /*8440*/  FMUL.FTZ R120, R0.reuse, R120 ;  /* 0x0000007800787220 */ /* 0x040fe20000410000 */
[C---:B------:R-:W-:Y:S01]  /*8450*/  FMUL.FTZ R121, R0.reuse, R121 ;  /* 0x0000007900797220 */ /* 0x040fe20000410000 */
        /* <DEDUP_REMOVED lines=14> */
[C---:B------:R-:W-:Y:S01]  /*8540*/  SHF.L.U32 R0, R10.reuse, 0x6, RZ ;  /* 0x000000060a007819 */ /* 0x040fe200000006ff */
[C---:B------:R-:W-:Y:S01]  /*8550*/  FMUL.FTZ R126, R11.reuse, R126 ;  /* 0x0000007e0b7e7220 */ /* 0x040fe20000410000 */
[----:B------:R-:W-:Y:S01]  /*8560*/  LOP3.LUT R10, R10, 0x1, RZ, 0xc0, !PT ;  /* 0x000000010a0a7812 */ /* 0x000fe200078ec0ff */
[C---:B------:R-:W-:Y:S01]  /*8570*/  FMUL.FTZ R127, R11.reuse, R127 ;  /* 0x0000007f0b7f7220 */ /* 0x040fe20000410000 */
[----:B------:R-:W-:Y:S01]  /*8580*/  LOP3.LUT R0, R0, 0x1c0, RZ, 0xc0, !PT ;  /* 0x000001c000007812 */ /* 0x000fe200078ec0ff */
[C---:B------:R-:W-:Y:S01]  /*8590*/  FMUL.FTZ R122, R11.reuse, R122 ;  /* 0x0000007a0b7a7220 */ /* 0x040fe20000410000 */
[----:B------:R-:W-:Y:S01]  /*85a0*/  ISETP.NE.U32.AND P0, PT, R10, 0x1, PT ;  /* 0x000000010a00780c */ /* 0x000fe20003f05070 */
[C---:B------:R-:W-:Y:S01]  /*85b0*/  FMUL.FTZ R123, R11.reuse, R123 ;  /* 0x0000007b0b7b7220 */ /* 0x040fe20000410000 */
[----:B------:R-:W-:Y:S01]  /*85c0*/  LEA.HI R0, R0, R0, RZ, 0x1d ;  /* 0x0000000000007211 */ /* 0x000fe200078fe8ff */
[C---:B------:R-:W-:Y:S01]  /*85d0*/  FMUL.FTZ R110, R11.reuse, R110 ;  /* 0x0000006e0b6e7220 */ /* 0x040fe20000410000 */
[----:B------:R-:W-:Y:S01]  /*85e0*/  MOV R10, 0xfffffff0 ;  /* 0xfffffff0000a7802 */ /* 0x000fe20000000f00 */
[----:B-1----:R-:W-:Y:S01]  /*85f0*/  ULEA UR4, UR4, UR5, 0x18 ;  /* 0x0000000504047291 */ /* 0x002fe2000f8ec03f */
[----:B------:R-:W-:Y:S01]  /*8600*/  FMUL.FTZ R111, R11, R111 ;  /* 0x0000006f0b6f7220 */ /* 0x000fe20000410000 */
[----:B------:R-:W-:Y:S01]  /*8610*/  IMAD.U32 R0, R9, 0x2, R0 ;  /* 0x0000000209007824 */ /* 0x000fe200078e0000 */
[----:B------:R-:W-:Y:S01]  /*8620*/  ULDC.U8 UR5, c[0x0][0x3d9] ;  /* 0x0000f64000057ab9 */ /* 0x000fe20000000000 */
[----:B------:R-:W-:Y:S01]  /*8630*/  SEL R9, R10, 0x10, !P0 ;  /* 0x000000100a097807 */ /* 0x000fe20004000000 */
[C---:B------:R-:W-:Y:S01]  /*8640*/  FMUL.FTZ R106, R11.reuse, R106 ;  /* 0x0000006a0b6a7220 */ /* 0x040fe20000410000 */
[----:B------:R-:W-:Y:S01]  /*8650*/  ISETP.NE.AND P0, PT, RZ, UR5, PT ;  /* 0x00000005ff007c0c */ /* 0x000fe2000bf05270 */
        /* <DEDUP_REMOVED lines=9> */
[----:B------:R-:W-:Y:S01]  /*86f0*/  LEA R15, R0, UR4, 0x1 ;  /* 0x00000004000f7c11 */ /* 0x000fe2000f8e08ff */
[----:B------:R-:W-:Y:S01]  /*8700*/  ULDC.U8 UR4, c[0x0][0x3d8] ;  /* 0x0000f60000047ab9 */ /* 0x000fe20000000000 */
[----:B------:R-:W-:Y:S01]  /*8710*/  MOV R0, 0x20 ;  /* 0x0000002000007802 */ /* 0x000fe20000000f00 */
[----:B------:R-:W-:Y:S01]  /*8720*/  FMUL.FTZ R73, R12, R73 ;  /* 0x000000490c497220 */ /* 0x000fe20000410000 */
[----:B------:R-:W-:Y:S01]  /*8730*/  F2FP.BF16.F32.PACK_AB R90, R11, R90 ;  /* 0x0000005a0b5a723e */ /* 0x000fe200000010ff */
[----:B------:R-:W-:Y:S01]  /*8740*/  STS [R15], R128 ;  /* 0x000000800f007388 */ /* 0x000fe20000000800 */
[----:B------:R-:W1:Y:S01]  /*8750*/  @P0 LDC.64 R10, c[0x0][0x2c0] ;  /* 0x0000b000ff0a0b82 */ /* 0x000e620000000a00 */
[----:B------:R-:W-:Y:S01]  /*8760*/  SEL R0, R0, 0xffffffe0, !P1 ;  /* 0xffffffe000007807 */ /* 0x000fe20004800000 */
[C---:B------:R-:W-:Y:S01]  /*8770*/  FMUL.FTZ R80, R12.reuse, R80 ;  /* 0x000000500c507220 */ /* 0x040fe20000410000 */
[----:B------:R-:W-:Y:S01]  /*8780*/  ISETP.NE.AND P1, PT, RZ, UR4, PT ;  /* 0x00000004ff007c0c */ /* 0x000fe2000bf25270 */
[----:B------:R-:W-:Y:S01]  /*8790*/  STS [R15+0x400], R130 ;  /* 0x000400820f007388 */ /* 0x000fe20000000800 */
[C---:B------:R-:W-:Y:S01]  /*87a0*/  IADD3 R17, R15.reuse, R9, RZ ;  /* 0x000000090f117210 */ /* 0x040fe20007ffe0ff */
[C---:B------:R-:W-:Y:S01]  /*87b0*/  FMUL.FTZ R81, R12.reuse, R81 ;  /* 0x000000510c517220 */ /* 0x040fe20000410000 */
[C---:B------:R-:W-:Y:S01]  /*87c0*/  IADD3 R19, R15.reuse, 0x40, RZ ;  /* 0x000000400f137810 */ /* 0x040fe20007ffe0ff */
[----:B------:R-:W-:Y:S01]  /*87d0*/  @P2 VIADD R19, R15, 0xffffffc0 ;  /* 0xffffffc00f132836 */ /* 0x000fe20000000000 */
[----:B------:R-:W-:Y:S01]  /*87e0*/  F2FP.BF16.F32.PACK_AB R124, R125, R124 ;  /* 0x0000007c7d7c723e */ /* 0x000fe200000010ff */
[C---:B------:R-:W-:Y:S01]  /*87f0*/  FMUL.FTZ R96, R12.reuse, R96 ;  /* 0x000000600c607220 */ /* 0x040fe20000410000 */
[----:B------:R-:W-:Y:S01]  /*8800*/  F2FP.BF16.F32.PACK_AB R126, R127, R126 ;  /* 0x0000007e7f7e723e */ /* 0x000fe200000010ff */
[C---:B------:R-:W-:Y:S01]  /*8810*/  FMUL.FTZ R97, R12.reuse, R97 ;  /* 0x000000610c617220 */ /* 0x040fe20000410000 */
[----:B------:R-:W-:Y:S01]  /*8820*/  ISETP.NE.OR P2, PT, RZ, UR5, !P1 ;  /* 0x00000005ff007c0c */ /* 0x000fe2000cf45670 */
[C---:B------:R-:W-:Y:S01]  /*8830*/  FMUL.FTZ R92, R12.reuse, R92 ;  /* 0x0000005c0c5c7220 */ /* 0x040fe20000410000 */
[----:B------:R-:W-:Y:S01]  /*8840*/  FMUL.FTZ R93, R12, R93 ;  /* 0x0000005d0c5d7220 */ /* 0x000fe20000410000 */
[----:B------:R-:W-:Y:S01]  /*8850*/  STS [R17], R116 ;  /* 0x0000007411007388 */ /* 0x000fe20000000800 */
[----:B------:R-:W-:Y:S01]  /*8860*/  F2FP.BF16.F32.PACK_AB R120, R121, R120 ;  /* 0x000000787978723e */ /* 0x000fe200000010ff */
[----:B------:R-:W-:Y:S01]  /*8870*/  FMUL.FTZ R74, R13, R74 ;  /* 0x0000004a0d4a7220 */ /* 0x000fe20000410000 */
[----:B------:R-:W-:Y:S01]  /*8880*/  F2FP.BF16.F32.PACK_AB R122, R123, R122 ;  /* 0x0000007a7b7a723e */ /* 0x000fe200000010ff */
[----:B------:R-:W-:Y:S01]  /*8890*/  STS [R17+0x400], R118 ;  /* 0x0004007611007388 */ /* 0x000fe20000000800 */
[----:B------:R-:W-:Y:S01]  /*88a0*/  IADD3 R21, R15, R0, RZ ;  /* 0x000000000f157210 */ /* 0x000fe20007ffe0ff */
[----:B------:R-:W-:Y:S01]  /*88b0*/  FMUL.FTZ R75, R13, R75 ;  /* 0x0000004b0d4b7220 */ /* 0x000fe20000410000 */
[----:B------:R-:W-:Y:S01]  /*88c0*/  IADD3 R12, R0, 0x400, R19 ;  /* 0x00000400000c7810 */ /* 0x000fe20007ffe013 */
[----:B------:R-:W-:Y:S01]  /*88d0*/  STS [R15+0x2000], R124 ;  /* 0x0020007c0f007388 */ /* 0x000fe20000000800 */
[----:B------:R-:W-:Y:S01]  /*88e0*/  F2FP.BF16.F32.PACK_AB R112, R113, R112 ;  /* 0x000000707170723e */ /* 0x000fe200000010ff */
[----:B-1----:R-:W-:Y:S01]  /*88f0*/  @P0 IMAD R10, R11, R10, RZ ;  /* 0x0000000a0b0a0224 */ /* 0x002fe200078e02ff */
[----:B------:R-:W-:Y:S01]  /*8900*/  F2FP.BF16.F32.PACK_AB R114, R115, R114 ;  /* 0x000000727372723e */ /* 0x000fe200000010ff */
[----:B------:R1:W-:Y:S01]  /*8910*/  STS [R15+0x2400], R126 ;  /* 0x0024007e0f007388 */ /* 0x0003e20000000800 */
[----:B------:R-:W-:Y:S01]  /*8920*/  F2FP.BF16.F32.PACK_AB R68, R69, R68 ;  /* 0x000000444544723e */ /* 0x000fe200000010ff */
[----:B------:R-:W-:Y:S01]  /*8930*/  FMUL.FTZ R82, R13, R82 ;  /* 0x000000520d527220 */ /* 0x000fe20000410000 */
[----:B------:R-:W-:Y:S01]  /*8940*/  F2FP.BF16.F32.PACK_AB R70, R71, R70 ;  /* 0x000000464746723e */ /* 0x000fe200000010ff */
[----:B------:R-:W-:Y:S01]  /*8950*/  FMUL.FTZ R83, R13, R83 ;  /* 0x000000530d537220 */ /* 0x000fe20000410000 */
[----:B------:R-:W-:Y:S01]  /*8960*/  IADD3 R23, R17, R0, RZ ;  /* 0x0000000011177210 */ /* 0x000fe20007ffe0ff */
[----:B------:R-:W3:Y:S01]  /*8970*/  @!P0 LDC R14, c[0x0][0x2e4] ;  /* 0x0000b900ff0e8b82 */ /* 0x000ee20000000800 */
[----:B------:R-:W-:Y:S01]  /*8980*/  F2FP.BF16.F32.PACK_AB R108, R109, R108 ;  /* 0x0000006c6d6c723e */ /* 0x000fe200000010ff */
[----:B------:R-:W-:Y:S01]  /*8990*/  STS [R17+0x2000], R120 ;  /* 0x0020007811007388 */ /* 0x000fe20000000800 */
[----:B------:R-:W-:Y:S01]  /*89a0*/  F2FP.BF16.F32.PACK_AB R110, R111, R110 ;  /* 0x0000006e6f6e723e */ /* 0x000fe200000010ff */
[----:B------:R-:W-:Y:S01]  /*89b0*/  FMUL.FTZ R98, R13, R98 ;  /* 0x000000620d627220 */ /* 0x000fe20000410000 */
[----:B------:R-:W-:Y:S01]  /*89c0*/  F2FP.BF16.F32.PACK_AB R104, R105, R104 ;  /* 0x000000686968723e */ /* 0x000fe200000010ff */
[----:B------:R5:W-:Y:S01]  /*89d0*/  STS [R17+0x2400], R122 ;  /* 0x0024007a11007388 */ /* 0x000be20000000800 */
[----:B------:R-:W-:Y:S01]  /*89e0*/  F2FP.BF16.F32.PACK_AB R106, R107, R106 ;  /* 0x0000006a6b6a723e */ /* 0x000fe200000010ff */
[----:B------:R-:W3:Y:S01]  /*89f0*/  @!P0 LDC R11, c[0x0][0x2c4] ;  /* 0x0000b100ff0b8b82 */ /* 0x000ee20000000800 */
[C---:B------:R-:W-:Y:S01]  /*8a00*/  IADD3 R12, R9.reuse, R12, RZ ;  /* 0x0000000c090c7210 */ /* 0x040fe20007ffe0ff */
[----:B------:R-:W-:Y:S01]  /*8a10*/  STS [R21], R112 ;  /* 0x0000007015007388 */ /* 0x000fe20000000800 */
[----:B------:R-:W-:Y:S01]  /*8a20*/  IADD3 R9, R9, R19, RZ ;  /* 0x0000001309097210 */ /* 0x000fe20007ffe0ff */
[----:B------:R-:W-:Y:S01]  /*8a30*/  FMUL.FTZ R99, R13, R99 ;  /* 0x000000630d637220 */ /* 0x000fe20000410000 */
[----:B------:R-:W-:Y:S01]  /*8a40*/  F2FP.BF16.F32.PACK_AB R72, R73, R72 ;  /* 0x000000484948723e */ /* 0x000fe200000010ff */
[----:B------:R-:W-:Y:S01]  /*8a50*/  STS [R21+0x400], R114 ;  /* 0x0004007215007388 */ /* 0x000fe20000000800 */
[----:B------:R-:W-:Y:S01]  /*8a60*/  F2FP.BF16.F32.PACK_AB R74, R75, R74 ;  /* 0x0000004a4b4a723e */ /* 0x000fe200000010ff */
[----:B------:R-:W2:Y:S01]  /*8a70*/  @!P2 LDC R16, c[0x0][0x2c4] ;  /* 0x0000b100ff10ab82 */ /* 0x000ea20000000800 */
[----:B------:R-:W-:Y:S01]  /*8a80*/  F2FP.BF16.F32.PACK_AB R80, R81, R80 ;  /* 0x000000505150723e */ /* 0x000fe200000010ff */
[----:B------:R-:W-:Y:S01]  /*8a90*/  STS [R23], R68 ;  /* 0x0000004417007388 */ /* 0x000fe20000000800 */
[----:B------:R-:W-:Y:S01]  /*8aa0*/  F2FP.BF16.F32.PACK_AB R82, R83, R82 ;  /* 0x000000525352723e */ /* 0x000fe200000010ff */
[----:B------:R-:W-:Y:S01]  /*8ab0*/  FMUL.FTZ R94, R13, R94 ;  /* 0x0000005e0d5e7220 */ /* 0x000fe20000410000 */
[----:B------:R-:W-:Y:S01]  /*8ac0*/  F2FP.BF16.F32.PACK_AB R76, R77, R76 ;  /* 0x0000004c4d4c723e */ /* 0x000fe200000010ff */
[----:B-1----:R-:W2:Y:S01]  /*8ad0*/  S2R R15, SR_CTAID.Y ;  /* 0x00000000000f7919 */ /* 0x002ea20000002600 */
[----:B------:R-:W-:Y:S01]  /*8ae0*/  F2FP.BF16.F32.PACK_AB R78, R79, R78 ;  /* 0x0000004e4f4e723e */ /* 0x000fe200000010ff */
[----:B------:R-:W1:Y:S01]  /*8af0*/  @P0 LDC R25, c[0x0][0x2c0] ;  /* 0x0000b000ff190b82 */ /* 0x000e620000000800 */
[----:B------:R-:W4:Y:S01]  /*8b00*/  @P5 MUFU.LG2 R7, R7 ;  /* 0x0000000700075308 */ /* 0x000f220000000c00 */
[----:B------:R-:W-:Y:S01]  /*8b10*/  STS [R23+0x400], R70 ;  /* 0x0004004617007388 */ /* 0x000fe20000000800 */
[----:B------:R-:W-:Y:S01]  /*8b20*/  FMUL.FTZ R13, R13, R95 ;  /* 0x0000005f0d0d7220 */ /* 0x000fe20000410000 */
[----:B------:R-:W-:-:S02]  /*8b30*/  F2FP.BF16.F32.PACK_AB R100, R101, R100 ;  /* 0x000000646564723e */ /* 0x000fc400000010ff */
[----:B------:R-:W-:Y:S01]  /*8b40*/  STS [R21+0x2000], R108 ;  /* 0x0020006c15007388 */ /* 0x000fe20000000800 */
[----:B------:R-:W-:Y:S01]  /*8b50*/  F2FP.BF16.F32.PACK_AB R102, R103, R102 ;  /* 0x000000666766723e */ /* 0x000fe200000010ff */
[----:B-----5:R-:W5:Y:S01]  /*8b60*/  @!P0 LDC R17, c[0x0][0x270] ;  /* 0x00009c00ff118b82 */ /* 0x020f620000000800 */
[----:B------:R-:W-:Y:S01]  /*8b70*/  F2FP.BF16.F32.PACK_AB R96, R97, R96 ;  /* 0x000000606160723e */ /* 0x000fe200000010ff */
[----:B------:R4:W-:Y:S01]  /*8b80*/  STS [R21+0x2400], R110 ;  /* 0x0024006e15007388 */ /* 0x0009e20000000800 */
[----:B------:R-:W-:Y:S01]  /*8b90*/  F2FP.BF16.F32.PACK_AB R98, R99, R98 ;  /* 0x000000626362723e */ /* 0x000fe200000010ff */
[----:B------:R-:W1:Y:S01]  /*8ba0*/  @P4 MUFU.LG2 R6, R6 ;  /* 0x0000000600064308 */ /* 0x000e620000000c00 */
[----:B------:R-:W-:Y:S01]  /*8bb0*/  F2FP.BF16.F32.PACK_AB R92, R93, R92 ;  /* 0x0000005c5d5c723e */ /* 0x000fe200000010ff */
[----:B------:R-:W-:Y:S01]  /*8bc0*/  STS [R23+0x2000], R104 ;  /* 0x0020006817007388 */ /* 0x000fe20000000800 */
[----:B------:R-:W-:Y:S02]  /*8bd0*/  F2FP.BF16.F32.PACK_AB R13, R13, R94 ;  /* 0x0000005e0d0d723e */ /* 0x000fe400000010ff */
[----:B---3--:R-:W-:Y:S01]  /*8be0*/  @!P0 SEL R10, R11, R14, !P1 ;  /* 0x0000000e0b0a8207 */ /* 0x008fe20004800000 */
[----:B------:R3:W-:Y:S01]  /*8bf0*/  STS [R23+0x2400], R106 ;  /* 0x0024006a17007388 */ /* 0x0007e20000000800 */
[----:B------:R-:W-:Y:S01]  /*8c00*/  F2FP.BF16.F32.PACK_AB R84, R85, R84 ;  /* 0x000000545554723e */ /* 0x000fe200000010ff */
[----:B------:R-:W1:Y:S01]  /*8c10*/  @P3 MUFU.LG2 R5, R5 ;  /* 0x0000000500053308 */ /* 0x000e620000000c00 */
[----:B------:R-:W-:Y:S01]  /*8c20*/  F2FP.BF16.F32.PACK_AB R86, R87, R86 ;  /* 0x000000565756723e */ /* 0x000fe200000010ff */
[----:B------:R-:W-:Y:S01]  /*8c30*/  STS [R19], R72 ;  /* 0x0000004813007388 */ /* 0x000fe20000000800 */
[----:B------:R-:W-:-:S02]  /*8c40*/  @P0 MOV R14, 0x1 ;  /* 0x00000001000e0802 */ /* 0x000fc40000000f00 */
[----:B------:R-:W-:Y:S01]  /*8c50*/  @!P0 MOV R25, 0x1 ;  /* 0x0000000100198802 */ /* 0x000fe20000000f00 */
[----:B------:R-:W-:Y:S01]  /*8c60*/  STS [R19+0x400], R74 ;  /* 0x0004004a13007388 */ /* 0x000fe20000000800 */
[----:B------:R-:W-:-:S03]  /*8c70*/  F2FP.BF16.F32.PACK_AB R88, R89, R88 ;  /* 0x000000585958723e */ /* 0x000fc600000010ff */
[----:B------:R-:W-:Y:S01]  /*8c80*/  STS [R9], R80 ;  /* 0x0000005009007388 */ /* 0x000fe20000000800 */
[C---:B--2---:R-:W-:Y:S02]  /*8c90*/  @!P2 IMAD R20, R15.reuse, R16, RZ ;  /* 0x000000100f14a224 */ /* 0x044fe400078e02ff */
[----:B-----5:R-:W-:Y:S01]  /*8ca0*/  @!P0 IMAD R14, R10, R17, RZ ;  /* 0x000000110a0e8224 */ /* 0x020fe200078e02ff */
[----:B------:R-:W-:Y:S01]  /*8cb0*/  STS [R9+0x400], R82 ;  /* 0x0004005209007388 */ /* 0x000fe20000000800 */
[C---:B----4-:R-:W-:Y:S01]  /*8cc0*/  IADD3 R21, R0.reuse, R19, RZ ;  /* 0x0000001300157210 */ /* 0x050fe20007ffe0ff */
[----:B------:R-:W2:Y:S01]  /*8cd0*/  @P3 LDC R16, c[0x0][0x2e8] ;  /* 0x0000ba00ff103b82 */ /* 0x000ea20000000800 */
[----:B------:R-:W-:Y:S01]  /*8ce0*/  IMAD R14, R15, R14, RZ ;  /* 0x0000000e0f0e7224 */ /* 0x000fe200078e02ff */
[----:B------:R-:W-:Y:S01]  /*8cf0*/  STS [R19+0x2000], R76 ;  /* 0x0020004c13007388 */ /* 0x000fe20000000800 */
[----:B------:R-:W-:Y:S01]  /*8d00*/  MOV R17, 0x7f800000 ;  /* 0x7f80000000117802 */ /* 0x000fe20000000f00 */
[--C-:B------:R-:W-:Y:S01]  /*8d10*/  @!P2 IMAD.MOV.U32 R28, RZ, RZ, R20.reuse ;  /* 0x000000ffff1ca224 */ /* 0x100fe200078e0014 */
[----:B------:R-:W-:Y:S01]  /*8d20*/  @!P2 SHF.R.S32.HI R29, RZ, 0x1f, R20 ;  /* 0x0000001fff1da819 */ /* 0x000fe20000011414 */
[----:B------:R4:W-:Y:S01]  /*8d30*/  STS [R19+0x2400], R78 ;  /* 0x0024004e13007388 */ /* 0x0009e20000000800 */
[----:B---3--:R-:W-:Y:S01]  /*8d40*/  IMAD.IADD R23, R0, 0x1, R9 ;  /* 0x0000000100177824 */ /* 0x008fe200078e0209 */
[----:B------:R-:W-:Y:S01]  /*8d50*/  SEL R14, R14, RZ, P2 ;  /* 0x000000ff0e0e7207 */ /* 0x000fe20001000000 */
[----:B------:R-:W1:Y:S01]  /*8d60*/  S2R R0, SR_CTAID.X ;  /* 0x0000000000007919 */ /* 0x000e620000002500 */
[----:B------:R-:W-:-:S02]  /*8d70*/  LOP3.LUT P2, RZ, R204, 0x3, RZ, 0xc0, !PT ;  /* 0x00000003ccff7812 */ /* 0x000fc4000784c0ff */
[----:B------:R-:W-:Y:S01]  /*8d80*/  SHF.L.U32 R20, R3, 0x3, RZ ;  /* 0x0000000303147819 */ /* 0x000fe200000006ff */
[----:B------:R-:W-:Y:S01]  /*8d90*/  STS [R9+0x2000], R100 ;  /* 0x0020006409007388 */ /* 0x000fe20000000800 */
[----:B------:R-:W-:-:S03]  /*8da0*/  SHF.R.S32.HI R3, RZ, 0x1f, R15 ;  /* 0x0000001fff037819 */ /* 0x000fc6000001140f */
[----:B------:R3:W-:Y:S04]  /*8db0*/  STS [R9+0x2400], R102 ;  /* 0x0024006609007388 */ /* 0x0007e80000000800 */
[----:B------:R-:W-:Y:S04]  /*8dc0*/  STS [R21], R96 ;  /* 0x0000006015007388 */ /* 0x000fe80000000800 */
[----:B------:R-:W-:Y:S04]  /*8dd0*/  STS [R21+0x400], R98 ;  /* 0x0004006215007388 */ /* 0x000fe80000000800 */
[----:B------:R-:W-:Y:S01]  /*8de0*/  STS [R23], R92 ;  /* 0x0000005c17007388 */ /* 0x000fe20000000800 */
[----:B----4-:R-:W4:Y:S03]  /*8df0*/  S2R R19, SR_CTAID.Z ;  /* 0x0000000000137919 */ /* 0x010f260000002700 */
[----:B------:R5:W-:Y:S04]  /*8e00*/  STS [R12], R13 ;  /* 0x0000000d0c007388 */ /* 0x000be80000000800 */
[----:B------:R-:W-:Y:S01]  /*8e10*/  STS [R21+0x2000], R84 ;  /* 0x0020005415007388 */ /* 0x000fe20000000800 */
[----:B---3--:R-:W-:-:S03]  /*8e20*/  MOV R9, 0x7f800000 ;  /* 0x7f80000000097802 */ /* 0x008fc60000000f00 */
[----:B------:R3:W-:Y:S04]  /*8e30*/  STS [R21+0x2400], R86 ;  /* 0x0024005615007388 */ /* 0x0007e80000000800 */
[----:B------:R1:W-:Y:S04]  /*8e40*/  STS [R23+0x2000], R88 ;  /* 0x0020005817007388 */ /* 0x0003e80000000800 */
[----:B------:R2:W-:Y:S01]  /*8e50*/  STS [R12+0x2000], R90 ;  /* 0x0020005a0c007388 */ /* 0x0005e20000000800 */
[----:B-----5:R-:W5:Y:S01]  /*8e60*/  @P4 LDC R13, c[0x0][0x2e8] ;  /* 0x0000ba00ff0d4b82 */ /* 0x020f620000000800 */
[----:B---3--:R-:W-:Y:S01]  /*8e70*/  @P6 FMUL.FTZ R21, R8, 0.69314718246459960938 ;  /* 0x3f31721808156820 */ /* 0x008fe20000410000 */
[----:B------:R-:W-:Y:S01]  /*8e80*/  @P5 FMUL.FTZ R8, R7, 0.69314718246459960938 ;  /* 0x3f31721807085820 */ /* 0x000fe20000410000 */
[----:B----4-:R-:W-:Y:S01]  /*8e90*/  IMAD R7, R19, R10, R14 ;  /* 0x0000000a13077224 */ /* 0x010fe200078e020e */
[----:B------:R-:W-:Y:S01]  /*8ea0*/  MOV R14, 0x7f800000 ;  /* 0x7f800000000e7802 */ /* 0x000fe20000000f00 */
[----:B------:R-:W-:Y:S01]  /*8eb0*/  @P6 FFMA.FTZ R9, R136, R27, R21 ;  /* 0x0000001b88096223 */ /* 0x000fe20000010015 */
[----:B------:R-:W-:Y:S01]  /*8ec0*/  @P5 FFMA.FTZ R17, R135, R18, R8 ;  /* 0x0000001287115223 */ /* 0x000fe20000010008 */
[----:B-1----:R-:W-:-:S02]  /*8ed0*/  IMAD R18, R0, R25, RZ ;  /* 0x0000001900127224 */ /* 0x002fc400078e02ff */
[----:B------:R-:W-:Y:S01]  /*8ee0*/  @P4 FMUL.FTZ R21, R6, 0.69314718246459960938 ;  /* 0x3f31721806154820 */ /* 0x000fe20000410000 */
[----:B------:R-:W-:Y:S01]  /*8ef0*/  @P3 FMUL.FTZ R6, R5, 0.69314718246459960938 ;  /* 0x3f31721805063820 */ /* 0x000fe20000410000 */
[----:B------:R-:W-:Y:S02]  /*8f00*/  MOV R8, 0x7f800000 ;  /* 0x7f80000000087802 */ /* 0x000fe40000000f00 */
[----:B------:R-:W-:Y:S01]  /*8f10*/  SHF.L.U32 R18, R18, 0x7, RZ ;  /* 0x0000000712127819 */ /* 0x000fe200000006ff */
[----:B--2---:R-:W-:-:S03]  /*8f20*/  @P3 FFMA.FTZ R14, R133, R16, R6 ;  /* 0x00000010850e3223 */ /* 0x004fc60000010006 */
[----:B------:R-:W-:Y:S01]  /*8f30*/  SHF.R.S32.HI R5, RZ, 0x1f, R18 ;  /* 0x0000001fff057819 */ /* 0x000fe20000011412 */
[----:B-----5:R-:W-:Y:S01]  /*8f40*/  @P4 FFMA.FTZ R8, R134, R13, R21 ;  /* 0x0000000d86084223 */ /* 0x020fe20000010015 */
[----:B------:R-:W-:Y:S01]  /*8f50*/  BAR.SYNC.DEFER_BLOCKING 0x0 ;  /* 0x0000000000007b1d */ /* 0x000fe20000010000 */
[--C-:B------:R-:W-:Y:S02]  /*8f60*/  IADD3 R18, P1, P0, R18, R28, R7.reuse ;  /* 0x0000001c12127210 */ /* 0x100fe4000783e007 */
[----:B------:R-:W-:Y:S02]  /*8f70*/  SHF.R.S32.HI R28, RZ, 0x1f, R7 ;  /* 0x0000001fff1c7819 */ /* 0x000fe40000011407 */
[----:B------:R-:W-:Y:S02]  /*8f80*/  SHF.R.S32.HI R21, RZ, 0x1f, R20 ;  /* 0x0000001fff157819 */ /* 0x000fe40000011414 */
[----:B------:R-:W-:Y:S01]  /*8f90*/  IADD3.X R28, R5, R29, R28, P1, P0 ;  /* 0x0000001d051c7210 */ /* 0x000fe20000fe041c */
[----:B------:R-:W-:Y:S06]  /*8fa0*/  @P2 BRA `(.L_x_1464) ;  /* 0x0000000000b02947 */ /* 0x000fec0003800000 */
[----:B------:R-:W-:Y:S01]  /*8fb0*/  SHF.R.S32.HI R7, RZ, 0x1f, R4 ;  /* 0x0000001fff077819 */ /* 0x000fe20000011404 */
[----:B------:R-:W-:Y:S01]  /*8fc0*/  IMAD R11, R0, -0x80, R11 ;  /* 0xffffff80000b7824 */ /* 0x000fe200078e020b */
        /* <DEDUP_REMOVED lines=17> */
[-C--:B------:R-:W-:Y:S01]  /*90e0*/  @!P4 IMAD R23, R16, R25.reuse, RZ ;  /* 0x000000191017c224 */ /* 0x080fe200078e02ff */
[-C--:B------:R-:W-:Y:S01]  /*90f0*/  @!P6 IADD3 R16, P0, R31, R18.reuse, RZ ;  /* 0x000000121f10e210 */ /* 0x080fe20007f1e0ff */
[----:B------:R-:W2:Y:S01]  /*9100*/  @!P5 LDC.64 R10, c[0x0][0x2b0] ;  /* 0x0000ac00ff0adb82 */ /* 0x000ea20000000a00 */
[-C--:B------:R-:W-:Y:S01]  /*9110*/  @!P5 IADD3 R24, P2, R27, R18.reuse, RZ ;  /* 0x000000121b18d210 */ /* 0x080fe20007f5e0ff */
[----:B------:R-:W-:Y:S01]  /*9120*/  @!P3 IMAD R29, R22, R25, RZ ;  /* 0x00000019161db224 */ /* 0x000fe200078e02ff */
[----:B------:R-:W-:Y:S02]  /*9130*/  @!P4 IADD3 R25, P1, R23, R18, RZ ;  /* 0x000000121719c210 */ /* 0x000fe40007f3e0ff */
[-C--:B------:R-:W-:Y:S02]  /*9140*/  @!P5 LEA.HI.X.SX32 R27, R27, R28.reuse, 0x1, P2 ;  /* 0x0000001c1b1bd211 */ /* 0x080fe400010f0eff */
[----:B------:R-:W-:Y:S01]  /*9150*/  @!P6 LEA.HI.X.SX32 R22, R31, R28, 0x1, P0 ;  /* 0x0000001c1f16e211 */ /* 0x000fe200000f0eff */
[----:B------:R-:W3:Y:S01]  /*9160*/  @!P4 LDC.64 R6, c[0x0][0x2b0] ;  /* 0x0000ac00ff06cb82 */ /* 0x000ee20000000a00 */
[----:B------:R-:W-:-:S07]  /*9170*/  @!P3 IADD3 R18, P0, R29, R18, RZ ;  /* 0x000000121d12b210 */ /* 0x000fce0007f1e0ff */
[----:B------:R-:W4:Y:S01]  /*9180*/  @!P3 LDC.64 R4, c[0x0][0x2b0] ;  /* 0x0000ac00ff04bb82 */ /* 0x000f220000000a00 */
[C---:B-1----:R-:W-:Y:S02]  /*9190*/  @!P6 LEA R30, P2, R16.reuse, R12, 0x2 ;  /* 0x0000000c101ee211 */ /* 0x042fe400078410ff */
        /* <DEDUP_REMOVED lines=13> */
.L_x_1464:
[----:B------:R-:W-:Y:S05]  /*9270*/  BSYNC B0 ;  /* 0x0000000000007941 */ /* 0x000fea0003800000 */
.L_x_1463:
[----:B------:R-:W-:Y:S01]  /*9280*/  ULDC.64 UR4, c[0x0][0x290] ;  /* 0x0000a40000047ab9 */ /* 0x000fe20000000a00 */
[----:B------:R-:W-:Y:S01]  /*9290*/  ULDC.64 UR6, c[0x0][0x298] ;  /* 0x0000a60000067ab9 */ /* 0x000fe20000000a00 */
[----:B-1----:R-:W-:Y:S01]  /*92a0*/  IMAD R4, R3, UR4, RZ ;  /* 0x0000000403047c24 */ /* 0x002fe2000f8e02ff */
[----:B------:R-:W-:Y:S01]  /*92b0*/  SHF.R.S32.HI R3, RZ, 0x1f, R19 ;  /* 0x0000001fff037819 */ /* 0x000fe20000011413 */
[C---:B------:R-:W-:Y:S01]  /*92c0*/  IMAD.WIDE.U32 R20, R15.reuse, UR4, R20 ;  /* 0x000000040f147c25 */ /* 0x040fe2000f8e0014 */
[----:B------:R-:W1:Y:S03]  /*92d0*/  LDS.128 R28, [R187] ;  /* 0x00000000bb1c7984 */ /* 0x000e660000000c00 */
[----:B------:R-:W-:Y:S01]  /*92e0*/  IMAD R15, R15, UR5, R4 ;  /* 0x000000050f0f7c24 */ /* 0x000fe2000f8e0204 */
[----:B------:R-:W-:Y:S01]  /*92f0*/  SHF.R.S32.HI R4, RZ, 0x3, R2 ;  /* 0x00000003ff047819 */ /* 0x000fe20000011402 */
[----:B------:R-:W-:Y:S01]  /*9300*/  ULDC.64 UR4, c[0x0][0x2a0] ;  /* 0x0000a80000047ab9 */ /* 0x000fe20000000a00 */
[----:B------:R-:W2:Y:S01]  /*9310*/  LDS.128 R24, [R187+0x800] ;  /* 0x00080000bb187984 */ /* 0x000ea20000000c00 */
[----:B------:R-:W-:Y:S01]  /*9320*/  IMAD R2, R3, UR4, RZ ;  /* 0x0000000403027c24 */ /* 0x000fe2000f8e02ff */
[----:B------:R-:W-:Y:S01]  /*9330*/  SHF.R.S32.HI R5, RZ, 0x1f, R4 ;  /* 0x0000001fff057819 */ /* 0x000fe20000011404 */
[----:B------:R-:W-:Y:S01]  /*9340*/  IMAD.IADD R21, R21, 0x1, R15 ;  /* 0x0000000115157824 */ /* 0x000fe200078e020f */
[----:B------:R-:W-:Y:S01]  /*9350*/  LDS.128 R8, [R187+0x2800] ;  /* 0x00280000bb087984 */ /* 0x000fe20000000c00 */
[----:B------:R-:W-:-:S02]  /*9360*/  IMAD R2, R19, UR5, R2 ;  /* 0x0000000513027c24 */ /* 0x000fc4000f8e0202 */
[----:B------:R-:W-:Y:S01]  /*9370*/  IMAD.WIDE.U32 R6, R19, UR4, R20 ;  /* 0x0000000413067c25 */ /* 0x000fe2000f8e0014 */
[----:B------:R-:W-:Y:S01]  /*9380*/  ULDC.64 UR4, c[0x0][0x280] ;  /* 0x0000a00000047ab9 */ /* 0x000fe20000000a00 */
[----:B------:R-:W3:Y:S02]  /*9390*/  LDS.128 R20, [R187+0x1000] ;  /* 0x00100000bb147984 */ /* 0x000ee40000000c00 */
[----:B------:R-:W-:Y:S02]  /*93a0*/  IMAD.WIDE R4, R0, 0x80, R4 ;  /* 0x0000008000047825 */ /* 0x000fe400078e0204 */
[----:B------:R-:W4:Y:S02]  /*93b0*/  LDS.128 R16, [R187+0x1800] ;  /* 0x00180000bb107984 */ /* 0x000f240000000c00 */
[----:B------:R-:W-:Y:S02]  /*93c0*/  IMAD.IADD R3, R7, 0x1, R2 ;  /* 0x0000000107037824 */ /* 0x000fe400078e0202 */
[----:B------:R-:W-:Y:S01]  /*93d0*/  IMAD R0, R5, UR6, RZ ;  /* 0x0000000605007c24 */ /* 0x000fe2000f8e02ff */
[----:B------:R-:W5:Y:S01]  /*93e0*/  LDS.128 R12, [R187+0x2000] ;  /* 0x00200000bb0c7984 */ /* 0x000f620000000c00 */
[----:B------:R-:W-:-:S02]  /*93f0*/  IMAD.MOV.U32 R2, RZ, RZ, R6 ;  /* 0x000000ffff027224 */ /* 0x000fc400078e0006 */
[C---:B------:R-:W-:Y:S01]  /*9400*/  IMAD R0, R4.reuse, UR7, R0 ;  /* 0x0000000704007c24 */ /* 0x040fe2000f8e0200 */
[----:B------:R-:W-:Y:S01]  /*9410*/  LDS.128 R32, [R187+0x3800] ;  /* 0x00380000bb207984 */ /* 0x000fe20000000c00 */
[----:B------:R-:W-:-:S04]  /*9420*/  IMAD.WIDE.U32 R4, R4, UR6, R2 ;  /* 0x0000000604047c25 */ /* 0x000fc8000f8e0002 */
[----:B------:R-:W-:Y:S01]  /*9430*/  IMAD.IADD R0, R5, 0x1, R0 ;  /* 0x0000000105007824 */ /* 0x000fe200078e0200 */
[C---:B------:R-:W-:Y:S01]  /*9440*/  LEA R2, P0, R4.reuse, UR4, 0x1 ;  /* 0x0000000404027c11 */ /* 0x040fe2000f8008ff */
[----:B------:R-:W-:Y:S02]  /*9450*/  USHF.L.U32 UR4, UR6, 0x5, URZ ;  /* 0x0000000506047899 */ /* 0x000fe4000800063f */
[----:B------:R-:W-:Y:S01]  /*9460*/  USHF.L.U64.HI UR6, UR6, 0x5, UR7 ;  /* 0x0000000506067899 */ /* 0x000fe20008010207 */
[----:B------:R-:W-:Y:S02]  /*9470*/  LEA.HI.X R3, R4, UR5, R0, 0x1, P0 ;  /* 0x0000000504037c11 */ /* 0x000fe400080f0c00 */
[----:B------:R-:W5:Y:S01]  /*9480*/  LDS.128 R4, [R187+0x3000] ;  /* 0x00300000bb047984 */ /* 0x000f620000000c00 */
[----:B------:R-:W-:-:S03]  /*9490*/  IADD3 R44, P0, R2, UR4, RZ ;  /* 0x00000004022c7c10 */ /* 0x000fc6000ff1e0ff */
[----:B-1----:R-:W-:Y:S01]  /*94a0*/  STG.E.128 desc[UR16][R2.64], R28 ;  /* 0x0000001c02007986 */ /* 0x002fe2000c101d10 */
[----:B------:R-:W-:Y:S02]  /*94b0*/  IADD3.X R45, R3, UR6, RZ, P0, !PT ;  /* 0x00000006032d7c10 */ /* 0x000fe400087fe4ff */
[----:B------:R-:W-:-:S03]  /*94c0*/  IADD3 R42, P0, R44, UR4, RZ ;  /* 0x000000042c2a7c10 */ /* 0x000fc6000ff1e0ff */
[----:B--2---:R-:W-:Y:S01]  /*94d0*/  STG.E.128 desc[UR16][R44.64], R24 ;  /* 0x000000182c007986 */ /* 0x004fe2000c101d10 */
[----:B------:R-:W-:Y:S02]  /*94e0*/  IADD3.X R43, R45, UR6, RZ, P0, !PT ;  /* 0x000000062d2b7c10 */ /* 0x000fe400087fe4ff */
[----:B------:R-:W-:-:S03]  /*94f0*/  IADD3 R40, P0, R42, UR4, RZ ;  /* 0x000000042a287c10 */ /* 0x000fc6000ff1e0ff */
[----:B---3--:R-:W-:Y:S01]  /*9500*/  STG.E.128 desc[UR16][R42.64], R20 ;  /* 0x000000142a007986 */ /* 0x008fe2000c101d10 */
[----:B------:R-:W-:Y:S02]  /*9510*/  IADD3.X R41, R43, UR6, RZ, P0, !PT ;  /* 0x000000062b297c10 */ /* 0x000fe400087fe4ff */
[----:B------:R-:W-:-:S03]  /*9520*/  IADD3 R38, P0, R40, UR4, RZ ;  /* 0x0000000428267c10 */ /* 0x000fc6000ff1e0ff */
[----:B----4-:R-:W-:Y:S01]  /*9530*/  STG.E.128 desc[UR16][R40.64], R16 ;  /* 0x0000001028007986 */ /* 0x010fe2000c101d10 */
[----:B------:R-:W-:Y:S02]  /*9540*/  IADD3.X R39, R41, UR6, RZ, P0, !PT ;  /* 0x0000000629277c10 */ /* 0x000fe400087fe4ff */
[----:B------:R-:W-:-:S03]  /*9550*/  IADD3 R36, P0, R38, UR4, RZ ;  /* 0x0000000426247c10 */ /* 0x000fc6000ff1e0ff */
[----:B-----5:R-:W-:Y:S01]  /*9560*/  STG.E.128 desc[UR16][R38.64], R12 ;  /* 0x0000000c26007986 */ /* 0x020fe2000c101d10 */
[----:B------:R-:W-:Y:S02]  /*9570*/  IADD3.X R37, R39, UR6, RZ, P0, !PT ;  /* 0x0000000627257c10 */ /* 0x000fe400087fe4ff */
[----:B------:R-:W-:-:S03]  /*9580*/  IADD3 R46, P0, R36, UR4, RZ ;  /* 0x00000004242e7c10 */ /* 0x000fc6000ff1e0ff */
[----:B------:R-:W-:Y:S01]  /*9590*/  STG.E.128 desc[UR16][R36.64], R8 ;  /* 0x0000000824007986 */ /* 0x000fe2000c101d10 */
[----:B------:R-:W-:Y:S02]  /*95a0*/  IADD3.X R47, R37, UR6, RZ, P0, !PT ;  /* 0x00000006252f7c10 */ /* 0x000fe400087fe4ff */
[----:B------:R-:W-:-:S03]  /*95b0*/  IADD3 R48, P0, R46, UR4, RZ ;  /* 0x000000042e307c10 */ /* 0x000fc6000ff1e0ff */
[----:B------:R-:W-:Y:S01]  /*95c0*/  STG.E.128 desc[UR16][R46.64], R4 ;  /* 0x000000042e007986 */ /* 0x000fe2000c101d10 */
[----:B------:R-:W-:-:S05]  /*95d0*/  IADD3.X R49, R47, UR6, RZ, P0, !PT ;  /* 0x000000062f317c10 */ /* 0x000fca00087fe4ff */
[----:B------:R-:W-:Y:S01]  /*95e0*/  STG.E.128 desc[UR16][R48.64], R32 ;  /* 0x0000002030007986 */ /* 0x000fe2000c101d10 */
[----:B------:R-:W-:Y:S05]  /*95f0*/  EXIT ;  /* 0x000000000000794d */ /* 0x000fea0003800000 */
.L_x_1465:
        /* <DEDUP_REMOVED lines=16> */
.L_x_2588:


//--------------------- .text._ZN5flash16flash_fwd_kernelI23Flash_fwd_kernel_traitsILi64ELi128ELi64ELi4ELb0ELb0EN7cutlass10bfloat16_tE19Flash_kernel_traitsILi64ELi128ELi64ELi4ES3_EELb0ELb0ELb0ELb0ELb1ELb1ELb1ELb0EEEvNS_16Flash_fwd_paramsE --------------------------
	.section	.text._ZN5flash16flash_fwd_kernelI23Flash_fwd_kernel_traitsILi64ELi128ELi64ELi4ELb0ELb0EN7cutlass10bfloat16_tE19Flash_kernel_traitsILi64ELi128ELi64ELi4ES3_EELb0ELb0ELb0ELb0ELb1ELb1ELb1ELb0EEEvNS_16Flash_fwd_paramsE,"ax",@progbits
	.align	128
        .global         _ZN5flash16flash_fwd_kernelI23Flash_fwd_kernel_traitsILi64ELi128ELi64ELi4ELb0ELb0EN7cutlass10bfloat16_tE19Flash_kernel_traitsILi64ELi128ELi64ELi4ES3_EELb0ELb0ELb0ELb0ELb1ELb1ELb1ELb0EEEvNS_16Flash_fwd_paramsE
        .type           _ZN5flash16flash_fwd_kernelI23Flash_fwd_kernel_traitsILi64ELi128ELi64ELi4ELb0ELb0EN7cutlass10bfloat16_tE19Flash_kernel_traitsILi64ELi128ELi64ELi4ES3_EELb0ELb0ELb0ELb0ELb1ELb1ELb1ELb0EEEvNS_16Flash_fwd_paramsE,@function
        .size           _ZN5flash16flash_fwd_kernelI23Flash_fwd_kernel_traitsILi64ELi128ELi64ELi4ELb0ELb0EN7cutlass10bfloat16_tE19Flash_kernel_traitsILi64ELi128ELi64ELi4ES3_EELb0ELb0ELb0ELb0ELb1ELb1ELb1ELb0EEEvNS_16Flash_fwd_paramsE,(.L_x_2589 - _ZN5flash16flash_fwd_kernelI23Flash_fwd_kernel_traitsILi64ELi128ELi64ELi4ELb0ELb0EN7cutlass10bfloat16_tE19Flash_kernel_traitsILi64ELi128ELi64ELi4ES3_EELb0ELb0ELb0ELb0ELb1ELb1ELb1ELb0EEEvNS_16Flash_fwd_paramsE)
        .other          _ZN5flash16flash_fwd_kernelI23Flash_fwd_kernel_traitsILi64ELi128ELi64ELi4ELb0ELb0EN7cutlass10bfloat16_tE19Flash_kernel_traitsILi64ELi128ELi64ELi4ES3_EELb0ELb0ELb0ELb0ELb1ELb1ELb1ELb0EEEvNS_16Flash_fwd_paramsE,@"STO_CUDA_ENTRY STV_DEFAULT"
_ZN5flash16flash_fwd_kernelI23Flash_fwd_kernel_traitsILi64ELi128ELi64ELi4ELb0ELb0EN7cutlass10bfloat16_tE19Flash_kernel_traitsILi64ELi128ELi64ELi4ES3_EELb0ELb0ELb0ELb0ELb1ELb1ELb1ELb0EEEvNS_16Flash_fwd_paramsE:
.text._ZN5flash16flash_fwd_kernelI23Flash_fwd_kernel_traitsILi64ELi128ELi64ELi4ELb0ELb0EN7cutlass10bfloat16_tE19Flash_kernel_traitsILi64ELi128ELi64ELi4ES3_EELb0ELb0ELb0ELb0ELb1ELb1ELb1ELb0EEEvNS_16Flash_fwd_paramsE:
[----:B------:R-:W-:Y:S08]  /*0000*/  LDC R1, c[0x0][0x28] ;  /* 0x00000a00ff017b82 */ /* 0x000ff00000000800 */
[----:B------:R-:W1:Y:S01]  /*0010*/  LDC.64 R2, c[0x0][0x308] ;  /* 0x0000c200ff027b82 */ /* 0x000e620000000a00 */
[----:B------:R-:W2:Y:S01]  /*0020*/  S2R R13, SR_CTAID.Y ;  /* 0x00000000000d7919 */ /* 0x000ea20000002600 */
[----:B------:R-:W-:Y:S01]  /*0030*/  ULDC.64 UR16, c[0x0][0x208] ;  /* 0x0000820000107ab9 */ /* 0x000fe20000000a00 */
[----:B------:R-:W-:Y:S01]  /*0040*/  IMAD.MOV.U32 R15, RZ, RZ, RZ ;  /* 0x000000ffff0f7224 */ /* 0x000fe200078e00ff */
[----:B------:R-:W-:-:S04]  /*0050*/  ULDC UR4, c[0x0][0x2c4] ;  /* 0x0000b10000047ab9 */ /* 0x000fc80000000800 */
[----:B------:R-:W3:Y:S01]  /*0060*/  LDC.64 R4, c[0x0][0x300] ;  /* 0x0000c000ff047b82 */ /* 0x000ee20000000a00 */
[----:B-1----:R-:W-:-:S04]  /*0070*/  ISETP.NE.U32.AND P3, PT, R2, RZ, PT ;  /* 0x000000ff0200720c */ /* 0x002fc80003f65070 */
[----:B------:R-:W-:Y:S02]  /*0080*/  ISETP.NE.AND.EX P3, PT, R3, RZ, PT, P3 ;  /* 0x000000ff0300720c */ /* 0x000fe40003f65330 */
[----:B---3--:R-:W-:-:S04]  /*0090*/  ISETP.NE.U32.AND P0, PT, R4, RZ, PT ;  /* 0x000000ff0400720c */ /* 0x008fc80003f05070 */
[----:B------:R-:W-:-:S07]  /*00a0*/  ISETP.NE.AND.EX P0, PT, R5, RZ, PT, P0 ;  /* 0x000000ff0500720c */ /* 0x000fce0003f05300 */
[----:B------:R-:W2:Y:S01]  /*00b0*/  @P3 LDC.64 R2, c[0x0][0x308] ;  /* 0x0000c200ff023b82 */ /* 0x000ea20000000a00 */
[----:B------:R-:W1:Y:S07]  /*00c0*/  S2R R29, SR_CTAID.X ;  /* 0x00000000001d7919 */ /* 0x000e6e0000002500 */
[----:B------:R-:W3:Y:S01]  /*00d0*/  @P0 LDC.64 R4, c[0x0][0x300] ;  /* 0x0000c000ff040b82 */ /* 0x000ee20000000a00 */
[----:B--2---:R-:W-:-:S05]  /*00e0*/  @P3 IMAD.WIDE R2, R13, 0x4, R2 ;  /* 0x000000040d023825 */ /* 0x004fca00078e0202 */
[----:B------:R2:W5:Y:S01]  /*00f0*/  @P3 LDG.E R18, desc[UR16][R2.64] ;  /* 0x0000001002123981 */ /* 0x000562000c1e1900 */
[----:B---3--:R-:W-:-:S04]  /*0100*/  @P0 IMAD.WIDE R4, R13, 0x4, R4 ;  /* 0x000000040d040825 */ /* 0x008fc800078e0204 */
[----:B-1----:R-:W-:Y:S01]  /*0110*/  IMAD.SHL.U32 R0, R29, 0x80, RZ ;  /* 0x000000801d007824 */ /* 0x002fe200078e00ff */
[----:B------:R2:W5:Y:S04]  /*0120*/  @P0 LDG.E R15, desc[UR16][R4.64] ;  /* 0x00000010040f0981 */ /* 0x000568000c1e1900 */
[----:B------:R-:W-:-:S13]  /*0130*/  ISETP.GE.AND P0, PT, R0, UR4, PT ;  /* 0x0000000400007c0c */ /* 0x000fda000bf06270 */
[----:B------:R-:W-:Y:S05]  /*0140*/  @P0 EXIT ;  /* 0x000000000000094d */ /* 0x000fea0003800000 */
[----:B------:R-:W1:Y:S01]  /*0150*/  S2R R8, SR_TID.X ;  /* 0x0000000000087919 */ /* 0x000e620000002100 */
[----:B------:R-:W3:Y:S01]  /*0160*/  LDC R11, c[0x0][0x278] ;  /* 0x00009e00ff0b7b82 */ /* 0x000ee20000000800 */
[----:B------:R-:W-:Y:S01]  /*0170*/  SHF.R.S32.HI R12, RZ, 0x1f, R13 ;  /* 0x0000001fff0c7819 */ /* 0x000fe2000001140d */
[----:B------:R-:W-:Y:S01]  /*0180*/  ULDC.64 UR4, c[0x0][0x228] ;  /* 0x00008a0000047ab9 */ /* 0x000fe20000000a00 */
[----:B------:R-:W2:Y:S01]  /*0190*/  S2R R16, SR_CTAID.Z ;  /* 0x0000000000107919 */ /* 0x000ea20000002700 */
[----:B------:R-:W-:Y:S01]  /*01a0*/  ULDC.64 UR8, c[0x0][0x240] ;  /* 0x0000900000087ab9 */ /* 0x000fe20000000a00 */
[----:B------:R-:W-:Y:S01]  /*01b0*/  ULDC.64 UR6, c[0x0][0x210] ;  /* 0x0000840000067ab9 */ /* 0x000fe20000000a00 */
[----:B------:R-:W-:Y:S01]  /*01c0*/  IMAD R26, R12, UR4, RZ ;  /* 0x000000040c1a7c24 */ /* 0x000fe2000f8e02ff */
[----:B------:R-:W-:Y:S01]  /*01d0*/  USHF.L.U32 UR13, UR8, 0x5, URZ ;  /* 0x00000005080d7899 */ /* 0x000fe2000800063f */
[----:B-----5:R-:W-:Y:S01]  /*01e0*/  @P3 IADD3 R83, R18, -R15, RZ ;  /* 0x8000000f12533210 */ /* 0x020fe20007ffe0ff */
[----:B------:R-:W-:Y:S01]  /*01f0*/  ULDC.64 UR10, c[0x0][0x250] ;  /* 0x00009400000a7ab9 */ /* 0x000fe20000000a00 */
[----:B------:R-:W-:Y:S01]  /*0200*/  IMAD R26, R13, UR5, R26 ;  /* 0x000000050d1a7c24 */ /* 0x000fe2000f8e021a */
[----:B------:R-:W-:-:S02]  /*0210*/  USHF.L.U32 UR20, UR10, 0x5, URZ ;  /* 0x000000050a147899 */ /* 0x000fc4000800063f */
[----:B------:R-:W-:Y:S01]  /*0220*/  USHF.L.U64.HI UR19, UR10, 0x5, UR11 ;  /* 0x000000050a137899 */ /* 0x000fe2000801020b */
[----:B---3--:R-:W-:-:S04]  /*0230*/  IABS R14, R11 ;  /* 0x0000000b000e7213 */ /* 0x008fc80000000000 */
[----:B------:R-:W3:Y:S01]  /*0240*/  I2F.RP R24, R14 ;  /* 0x0000000e00187306 */ /* 0x000ee20000209400 */
[----:B-1----:R-:W-:-:S04]  /*0250*/  SHF.R.S32.HI R9, RZ, 0x1f, R8 ;  /* 0x0000001fff097819 */ /* 0x002fc80000011408 */
[----:B------:R-:W-:Y:S02]  /*0260*/  LEA.HI R10, R9, R8, RZ, 0x3 ;  /* 0x00000008090a7211 */ /* 0x000fe400078f18ff */
[----:B--2---:R-:W-:Y:S02]  /*0270*/  SHF.R.S32.HI R5, RZ, 0x1f, R16 ;  /* 0x0000001fff057819 */ /* 0x004fe40000011410 */
[----:B------:R-:W-:Y:S02]  /*0280*/  LOP3.LUT R3, R10, 0xfffffff8, RZ, 0xc0, !PT ;  /* 0xfffffff80a037812 */ /* 0x000fe400078ec0ff */
[----:B------:R-:W-:Y:S01]  /*0290*/  SHF.R.S32.HI R22, RZ, 0x3, R10 ;  /* 0x00000003ff167819 */ /* 0x000fe2000001140a */
[----:B---3--:R-:W1:Y:S02]  /*02a0*/  MUFU.RCP R24, R24 ;  /* 0x0000001800187308 */ /* 0x008e640000001000 */
[----:B------:R-:W-:Y:S01]  /*02b0*/  IMAD.IADD R6, R8, 0x1, -R3 ;  /* 0x0000000108067824 */ /* 0x000fe200078e0a03 */
[----:B------:R-:W-:-:S02]  /*02c0*/  SHF.R.S32.HI R23, RZ, 0x1f, R22 ;  /* 0x0000001fff177819 */ /* 0x000fc40000011416 */
[----:B------:R-:W-:Y:S01]  /*02d0*/  LEA.HI R7, R9, R8, RZ, 0x4 ;  /* 0x0000000809077211 */ /* 0x000fe200078f20ff */
[----:B------:R-:W-:Y:S02]  /*02e0*/  IMAD.SHL.U32 R20, R6, 0x8, RZ ;  /* 0x0000000806147824 */ /* 0x000fe400078e00ff */
[----:B------:R-:W-:-:S03]  /*02f0*/  IMAD.WIDE R28, R29, 0x80, R22 ;  /* 0x000000801d1c7825 */ /* 0x000fc600078e0216 */
[----:B------:R-:W-:-:S03]  /*0300*/  SHF.R.S32.HI R21, RZ, 0x1f, R20 ;  /* 0x0000001fff157819 */ /* 0x000fc60000011414 */
[----:B------:R-:W-:Y:S01]  /*0310*/  IMAD.WIDE.U32 R2, R13, UR4, R20 ;  /* 0x000000040d027c25 */ /* 0x000fe2000f8e0014 */
[----:B------:R-:W-:-:S03]  /*0320*/  ULDC.64 UR4, c[0x0][0x258] ;  /* 0x0000960000047ab9 */ /* 0x000fc60000000a00 */
[----:B------:R-:W-:Y:S02]  /*0330*/  IMAD R5, R5, UR4, RZ ;  /* 0x0000000405057c24 */ /* 0x000fe4000f8e02ff */
[----:B------:R-:W-:Y:S01]  /*0340*/  IMAD.IADD R27, R3, 0x1, R26 ;  /* 0x00000001031b7824 */ /* 0x000fe200078e021a */
[----:B------:R-:W-:Y:S01]  /*0350*/  MOV R26, R2 ;  /* 0x00000002001a7202 */ /* 0x000fe20000000f00 */
[----:B------:R-:W-:Y:S01]  /*0360*/  IMAD R0, R16, UR5, R5 ;  /* 0x0000000510007c24 */ /* 0x000fe2000f8e0205 */
[----:B------:R-:W2:Y:S01]  /*0370*/  S2UR UR5, SR_CgaCtaId ;  /* 0x00000000000579c3 */ /* 0x000ea20000008800 */
[----:B------:R-:W-:Y:S01]  /*0380*/  IMAD.SHL.U32 R3, R22, 0x40, RZ ;  /* 0x0000004016037824 */ /* 0x000fe200078e00ff */
[----:B------:R-:W-:Y:S01]  /*0390*/  LOP3.LUT R5, R7, 0xfffffff0, RZ, 0xc0, !PT ;  /* 0xfffffff007057812 */ /* 0x000fe200078ec0ff */
[----:B-1----:R-:W-:Y:S02]  /*03a0*/  VIADD R24, R24, 0xffffffe ;  /* 0x0ffffffe18187836 */ /* 0x002fe40000000000 */
[----:B------:R-:W-:Y:S01]  /*03b0*/  IMAD.WIDE.U32 R26, R16, UR4, R26 ;  /* 0x00000004101a7c25 */ /* 0x000fe2000f8e001a */
[----:B------:R-:W-:Y:S01]  /*03c0*/  LOP3.LUT R3, R3, 0x1c0, RZ, 0xc0, !PT ;  /* 0x000001c003037812 */ /* 0x000fe200078ec0ff */
[----:B------:R-:W1:Y:S01]  /*03d0*/  F2I.FTZ.U32.TRUNC.NTZ R25, R24 ;  /* 0x0000001800197305 */ /* 0x000e62000021f000 */
[----:B------:R-:W-:Y:S01]  /*03e0*/  USHF.L.U64.HI UR4, UR8, 0x5, UR9 ;  /* 0x0000000508047899 */ /* 0x000fe20008010209 */
[----:B------:R-:W-:Y:S01]  /*03f0*/  IMAD.IADD R27, R27, 0x1, R0 ;  /* 0x000000011b1b7824 */ /* 0x000fe200078e0200 */
[----:B------:R-:W-:Y:S01]  /*0400*/  LOP3.LUT R17, R3, 0x38, R20, 0xf8, !PT ;  /* 0x0000003803117812 */ /* 0x000fe200078ef814 */
[----:B------:R-:W-:Y:S01]  /*0410*/  IMAD.IADD R5, R8, 0x1, -R5 ;  /* 0x0000000108057824 */ /* 0x000fe200078e0a05 */
[----:B------:R-:W-:Y:S01]  /*0420*/  SHF.R.U32.HI R2, RZ, 0x3, R3 ;  /* 0x00000003ff027819 */ /* 0x000fe20000011603 */
[----:B------:R-:W-:Y:S01]  /*0430*/  IMAD.WIDE.U32 R26, R28, UR8, R26 ;  /* 0x000000081c1a7c25 */ /* 0x000fe2000f8e001a */
[----:B------:R-:W-:-:S02]  /*0440*/  LEA.HI R3, R9, R8, RZ, 0x6 ;  /* 0x0000000809037211 */ /* 0x000fc400078f30ff */
[----:B------:R-:W-:Y:S01]  /*0450*/  LEA.HI R0, R9, R8, RZ, 0x5 ;  /* 0x0000000809007211 */ /* 0x000fe200078f28ff */
[----:B------:R-:W-:Y:S01]  /*0460*/  IMAD R9, R29, UR8, RZ ;  /* 0x000000081d097c24 */ /* 0x000fe2000f8e02ff */
[----:B------:R-:W-:Y:S02]  /*0470*/  LOP3.LUT R2, R17, R2, RZ, 0x3c, !PT ;  /* 0x0000000211027212 */ /* 0x000fe400078e3cff */
[----:B------:R-:W-:Y:S01]  /*0480*/  SHF.L.U32 R3, R3, 0x3, RZ ;  /* 0x0000000303037819 */ /* 0x000fe200000006ff */
[----:B------:R-:W-:Y:S01]  /*0490*/  IMAD R9, R28, UR9, R9 ;  /* 0x000000091c097c24 */ /* 0x000fe2000f8e0209 */
[----:B------:R-:W-:Y:S01]  /*04a0*/  LEA R28, P0, R26, UR6, 0x1 ;  /* 0x000000061a1c7c11 */ /* 0x000fe2000f8008ff */
[----:B------:R-:W-:Y:S01]  /*04b0*/  UMOV UR6, 0x400 ;  /* 0x0000040000067882 */ /* 0x000fe20000000000 */
[----:B------:R-:W-:Y:S01]  /*04c0*/  LOP3.LUT R2, R2, 0x7ffffe00, R3, 0xf8, !PT ;  /* 0x7ffffe0002027812 */ /* 0x000fe200078ef803 */
[----:B--2---:R-:W-:Y:S01]  /*04d0*/  ULEA UR5, UR5, UR6, 0x18 ;  /* 0x0000000605057291 */ /* 0x004fe2000f8ec03f */
[----:B-1----:R-:W-:Y:S01]  /*04e0*/  IADD3 R3, RZ, -R25, RZ ;  /* 0x80000019ff037210 */ /* 0x002fe20007ffe0ff */
[----:B------:R-:W-:Y:S01]  /*04f0*/  IMAD.MOV.U32 R24, RZ, RZ, RZ ;  /* 0x000000ffff187224 */ /* 0x000fe200078e00ff */
[----:B------:R-:W-:Y:S01]  /*0500*/  SHF.R.S32.HI R4, RZ, 0x1f, R5 ;  /* 0x0000001fff047819 */ /* 0x000fe20000011405 */
[----:B------:R-:W-:Y:S01]  /*0510*/  IMAD.IADD R9, R27, 0x1, R9 ;  /* 0x000000011b097824 */ /* 0x000fe200078e0209 */
[----:B------:R-:W-:Y:S01]  /*0520*/  ULDC.64 UR8, c[0x0][0x248] ;  /* 0x0000920000087ab9 */ /* 0x000fe20000000a00 */
[----:B------:R-:W-:Y:S01]  /*0530*/  IMAD R17, R3, R14, RZ ;  /* 0x0000000e03117224 */ /* 0x000fe200078e02ff */
[----:B------:R-:W-:Y:S01]  /*0540*/  IABS R3, R16 ;  /* 0x0000001000037213 */ /* 0x000fe20000000000 */
[----:B------:R-:W-:Y:S01]  /*0550*/  USHF.L.U64.HI UR12, UR8, 0x6, UR9 ;  /* 0x00000006080c7899 */ /* 0x000fe20008010209 */
[----:B------:R-:W-:Y:S01]  /*0560*/  LEA R204, R2, UR5, 0x1 ;  /* 0x0000000502cc7c11 */ /* 0x000fe2000f8e08ff */
[----:B------:R-:W-:Y:S01]  /*0570*/  IMAD.HI.U32 R17, R25, R17, R24 ;  /* 0x0000001119117227 */ /* 0x000fe200078e0018 */
[----:B------:R-:W-:Y:S01]  /*0580*/  MOV R2, R3 ;  /* 0x0000000300027202 */ /* 0x000fe20000000f00 */
[----:B------:R-:W-:Y:S01]  /*0590*/  USHF.L.U32 UR18, UR8, 0x6, URZ ;  /* 0x0000000608127899 */ /* 0x000fe2000800063f */
[----:B------:R-:W-:Y:S01]  /*05a0*/  LEA.HI.X R29, R26, UR7, R9, 0x1, P0 ;  /* 0x000000071a1d7c11 */ /* 0x000fe200080f0c09 */
[----:B------:R-:W-:Y:S01]  /*05b0*/  ULDC.64 UR6, c[0x0][0x230] ;  /* 0x00008c0000067ab9 */ /* 0x000fe20000000a00 */
[----:B------:R-:W-:Y:S01]  /*05c0*/  IADD3 R36, P0, R28, UR13, RZ ;  /* 0x0000000d1c247c10 */ /* 0x000fe2000ff1e0ff */
[----:B------:R-:W-:Y:S01]  /*05d0*/  IMAD.HI.U32 R17, R17, R2, RZ ;  /* 0x0000000211117227 */ /* 0x000fe200078e00ff */
[----:B------:R-:W-:Y:S01]  /*05e0*/  LEA.HI R4, R4, R5, RZ, 0x3 ;  /* 0x0000000504047211 */ /* 0x000fe200078f18ff */
[----:B------:R-:W-:Y:S01]  /*05f0*/  @!PT LDS RZ, [RZ] ;  /* 0x00000000fffff984 */ /* 0x000fe20000000800 */
[----:B------:R-:W-:Y:S01]  /*0600*/  @!PT LDS RZ, [RZ] ;  /* 0x00000000fffff984 */ /* 0x000fe20000000800 */
[----:B------:R-:W-:Y:S01]  /*0610*/  @!PT LDS RZ, [RZ] ;  /* 0x00000000fffff984 */ /* 0x000fe20000000800 */
[----:B------:R1:W-:Y:S01]  /*0620*/  LDGSTS.E.BYPASS.LTC128B.128 [R204], desc[UR16][R28.64] ;  /* 0x000000001ccc7fae */ /* 0x0003e2000b901d50 */
[----:B------:R-:W-:Y:S01]  /*0630*/  IADD3.X R37, R29, UR4, RZ, P0, !PT ;  /* 0x000000041d257c10 */ /* 0x000fe200087fe4ff */
[----:B------:R-:W-:Y:S01]  /*0640*/  IMAD.MOV R27, RZ, RZ, -R17 ;  /* 0x000000ffff1b7224 */ /* 0x000fe200078e0a11 */
[----:B------:R-:W-:Y:S01]  /*0650*/  IADD3 R34, P0, R36, UR13, RZ ;  /* 0x0000000d24227c10 */ /* 0x000fe2000ff1e0ff */
[----:B------:R-:W-:Y:S01]  /*0660*/  USHF.L.U32 UR15, UR8, 0x5, URZ ;  /* 0x00000005080f7899 */ /* 0x000fe2000800063f */
[----:B------:R-:W-:Y:S01]  /*0670*/  LOP3.LUT R8, R4, 0xfffffff8, RZ, 0xc0, !PT ;  /* 0xfffffff804087812 */ /* 0x000fe200078ec0ff */
[----:B------:R-:W-:Y:S01]  /*0680*/  IMAD R27, R14, R27, R2 ;  /* 0x0000001b0e1b7224 */ /* 0x000fe200078e0202 */
[----:B------:R-:W-:Y:S01]  /*0690*/  IADD3.X R35, R37, UR4, RZ, P0, !PT ;  /* 0x0000000425237c10 */ /* 0x000fe200087fe4ff */
[----:B------:R-:W2:Y:S01]  /*06a0*/  @!P3 LDC.64 R2, c[0x0][0x2c8] ;  /* 0x0000b200ff02bb82 */ /* 0x000ea20000000a00 */
[----:B------:R-:W-:Y:S01]  /*06b0*/  IADD3 R32, P0, R34, UR13, RZ ;  /* 0x0000000d22207c10 */ /* 0x000fe2000ff1e0ff */
[----:B------:R-:W-:Y:S01]  /*06c0*/  IMAD.IADD R5, R5, 0x1, -R8 ;  /* 0x0000000105057824 */ /* 0x000fe200078e0a08 */
[----:B------:R-:W-:Y:S01]  /*06d0*/  ISETP.GT.U32.AND P1, PT, R14, R27, PT ;  /* 0x0000001b0e00720c */ /* 0x000fe20003f24070 */
[----:B------:R-:W-:Y:S01]  /*06e0*/  USHF.L.U64.HI UR14, UR8, 0x5, UR9 ;  /* 0x00000005080e7899 */ /* 0x000fe20008010209 */
[----:B------:R-:W-:Y:S01]  /*06f0*/  IADD3.X R33, R35, UR4, RZ, P0, !PT ;  /* 0x0000000423217c10 */ /* 0x000fe200087fe4ff */
[----:B------:R-:W-:Y:S01]  /*0700*/  LDGSTS.E.BYPASS.LTC128B.128 [R204+0x800], desc[UR16][R36.64] ;  /* 0x0080000024cc7fae */ /* 0x000fe2000b901d50 */
[----:B------:R-:W-:Y:S01]  /*0710*/  IADD3 R30, P0, R32, UR13, RZ ;  /* 0x0000000d201e7c10 */ /* 0x000fe2000ff1e0ff */
[----:B------:R-:W3:Y:S01]  /*0720*/  @!P3 LDC.64 R8, c[0x0][0x318] ;  /* 0x0000c600ff08bb82 */ /* 0x000ee20000000a00 */
[----:B------:R-:W-:Y:S01]  /*0730*/  LOP3.LUT R16, R16, R11, RZ, 0x3c, !PT ;  /* 0x0000000b10107212 */ /* 0x000fe200078e3cff */
[----:B------:R-:W-:Y:S01]  /*0740*/  LDGSTS.E.BYPASS.LTC128B.128 [R204+0x1000], desc[UR16][R34.64] ;  /* 0x0100000022cc7fae */ /* 0x000fe2000b901d50 */
[----:B------:R-:W-:Y:S01]  /*0750*/  IADD3.X R31, R33, UR4, RZ, P0, !PT ;  /* 0x00000004211f7c10 */ /* 0x000fe200087fe4ff */
[----:B------:R-:W-:Y:S01]  /*0760*/  IMAD.SHL.U32 R80, R5, 0x40, RZ ;  /* 0x0000004005507824 */ /* 0x000fe200078e00ff */
[----:B------:R-:W-:Y:S01]  /*0770*/  SHF.R.S32.HI R0, RZ, 0x5, R0 ;  /* 0x00000005ff007819 */ /* 0x000fe20000011400 */
[----:B------:R-:W-:Y:S01]  /*0780*/  LDGSTS.E.BYPASS.LTC128B.128 [R204+0x1800], desc[UR16][R32.64] ;  /* 0x0180000020cc7fae */ /* 0x000fe2000b901d50 */
[----:B------:R-:W-:-:S02]  /*0790*/  IMAD.SHL.U32 R81, R4, 0x40, RZ ;  /* 0x0000004004517824 */ /* 0x000fc400078e00ff */
[----:B------:R-:W-:Y:S01]  /*07a0*/  @!P1 IMAD.IADD R27, R27, 0x1, -R14 ;  /* 0x000000011b1b9824 */ /* 0x000fe200078e0a0e */
[----:B------:R-:W-:Y:S01]  /*07b0*/  LDGSTS.E.BYPASS.LTC128B.128 [R204+0x2000], desc[UR16][R30.64] ;  /* 0x020000001ecc7fae */ /* 0x000fe2000b901d50 */
[----:B-1----:R-:W-:Y:S01]  /*07c0*/  IADD3 R28, P0, R30, UR13, RZ ;  /* 0x0000000d1e1c7c10 */ /* 0x002fe2000ff1e0ff */
[----:B------:R-:W-:Y:S01]  /*07d0*/  @!P1 VIADD R17, R17, 0x1 ;  /* 0x0000000111119836 */ /* 0x000fe20000000000 */
[----:B------:R-:W-:Y:S02]  /*07e0*/  ISETP.NE.AND P1, PT, R11, RZ, PT ;  /* 0x000000ff0b00720c */ /* 0x000fe40003f25270 */
[----:B------:R-:W-:Y:S02]  /*07f0*/  IADD3.X R29, R31, UR4, RZ, P0, !PT ;  /* 0x000000041f1d7c10 */ /* 0x000fe400087fe4ff */
[----:B------:R-:W-:Y:S02]  /*0800*/  IADD3 R24, P0, R28, UR13, RZ ;  /* 0x0000000d1c187c10 */ /* 0x000fe4000ff1e0ff */
[----:B------:R-:W-:Y:S01]  /*0810*/  ISETP.GE.U32.AND P4, PT, R27, R14, PT ;  /* 0x0000000e1b00720c */ /* 0x000fe20003f86070 */
[----:B------:R-:W-:Y:S01]  /*0820*/  LDGSTS.E.BYPASS.LTC128B.128 [R204+0x2800], desc[UR16][R28.64] ;  /* 0x028000001ccc7fae */ /* 0x000fe2000b901d50 */
[----:B------:R-:W-:-:S02]  /*0830*/  IADD3.X R25, R29, UR4, RZ, P0, !PT ;  /* 0x000000041d197c10 */ /* 0x000fc400087fe4ff */
[----:B------:R-:W-:Y:S02]  /*0840*/  IADD3 R19, P0, R22, R15, RZ ;  /* 0x0000000f16137210 */ /* 0x000fe40007f1e0ff */
[----:B---3--:R-:W-:Y:S01]  /*0850*/  @!P3 ISETP.NE.U32.AND P2, PT, R8, RZ, PT ;  /* 0x000000ff0800b20c */ /* 0x008fe20003f45070 */
[----:B------:R-:W-:Y:S01]  /*0860*/  LDGSTS.E.BYPASS.LTC128B.128 [R204+0x3000], desc[UR16][R24.64] ;  /* 0x0300000018cc7fae */ /* 0x000fe2000b901d50 */
[----:B------:R-:W-:Y:S01]  /*0870*/  LEA.HI.X.SX32 R22, R15, R23, 0x1, P0 ;  /* 0x000000170f167211 */ /* 0x000fe200000f0eff */
[----:B------:R-:W-:Y:S01]  /*0880*/  IMAD.WIDE.U32 R26, R19, UR8, R20 ;  /* 0x00000008131a7c25 */ /* 0x000fe2000f8e0014 */
[----:B------:R-:W-:Y:S02]  /*0890*/  ISETP.GE.AND P0, PT, R16, RZ, PT ;  /* 0x000000ff1000720c */ /* 0x000fe40003f06270 */
[----:B------:R-:W-:Y:S01]  /*08a0*/  @!P3 ISETP.NE.AND.EX P2, PT, R9, RZ, PT, P2 ;  /* 0x000000ff0900b20c */ /* 0x000fe20003f45320 */
[C---:B------:R-:W-:Y:S01]  /*08b0*/  IMAD R8, R22.reuse, UR8, RZ ;  /* 0x0000000816087c24 */ /* 0x040fe2000f8e02ff */
[----:B------:R-:W-:Y:S01]  /*08c0*/  @P4 IADD3 R17, R17, 0x1, RZ ;  /* 0x0000000111114810 */ /* 0x000fe20007ffe0ff */
[----:B------:R-:W-:Y:S01]  /*08d0*/  IMAD R22, R22, UR10, RZ ;  /* 0x0000000a16167c24 */ /* 0x000fe2000f8e02ff */
[----:B--2---:R-:W-:Y:S01]  /*08e0*/  @!P3 SEL R3, R3, RZ, P2 ;  /* 0x000000ff0303b207 */ /* 0x004fe20001000000 */
[C---:B------:R-:W-:Y:S01]  /*08f0*/  IMAD R8, R19.reuse, UR9, R8 ;  /* 0x0000000913087c24 */ /* 0x040fe2000f8e0208 */
[----:B------:R-:W-:Y:S01]  /*0900*/  ULDC.64 UR8, c[0x0][0x220] ;  /* 0x0000880000087ab9 */ /* 0x000fe20000000a00 */
[----:B------:R-:W-:Y:S01]  /*0910*/  IMAD R22, R19, UR11, R22 ;  /* 0x0000000b13167c24 */ /* 0x000fe2000f8e0216 */
[----:B------:R-:W-:Y:S01]  /*0920*/  @!P3 IADD3 R83, R3, R2, -R15 ;  /* 0x000000020353b210 */ /* 0x000fe20007ffe80f */
[----:B------:R-:W-:Y:S01]  /*0930*/  IMAD.IADD R27, R27, 0x1, R8 ;  /* 0x000000011b1b7824 */ /* 0x000fe200078e0208 */
[----:B------:R-:W-:Y:S01]  /*0940*/  LOP3.LUT R80, R80, 0x1c0, RZ, 0xc0, !PT ;  /* 0x000001c050507812 */ /* 0x000fe200078ec0ff */
[----:B------:R-:W-:Y:S01]  /*0950*/  IMAD R8, R12, UR6, RZ ;  /* 0x000000060c087c24 */ /* 0x000fe2000f8e02ff */
[----:B------:R-:W-:Y:S01]  /*0960*/  IADD3 R3, R83, 0x3f, RZ ;  /* 0x0000003f53037810 */ /* 0x000fe20007ffe0ff */
[----:B------:R-:W-:Y:S01]  /*0970*/  IMAD.WIDE.U32 R20, R19, UR10, R20 ;  /* 0x0000000a13147c25 */ /* 0x000fe2000f8e0014 */
[----:B------:R-:W-:-:S02]  /*0980*/  LOP3.LUT R81, R81, 0xfffffe00, RZ, 0xc0, !PT ;  /* 0xfffffe0051517812 */ /* 0x000fc400078ec0ff */
[----:B------:R-:W-:Y:S01]  /*0990*/  SHF.R.S32.HI R2, RZ, 0x1f, R3 ;  /* 0x0000001fff027819 */ /* 0x000fe20000011403 */
[C---:B------:R-:W-:Y:S02]  /*09a0*/  IMAD R8, R13.reuse, UR7, R8 ;  /* 0x000000070d087c24 */ /* 0x040fe4000f8e0208 */
[----:B------:R-:W-:Y:S01]  /*09b0*/  IMAD.WIDE.U32 R26, R13, UR6, R26 ;  /* 0x000000060d1a7c25 */ /* 0x000fe2000f8e001a */
[----:B------:R-:W-:Y:S01]  /*09c0*/  ULDC.64 UR6, c[0x0][0x238] ;  /* 0x00008e0000067ab9 */ /* 0x000fe20000000a00 */
[----:B------:R-:W-:Y:S02]  /*09d0*/  LEA.HI R3, R2, R3, RZ, 0x6 ;  /* 0x0000000302037211 */ /* 0x000fe400078f30ff */
[----:B------:R-:W-:Y:S01]  /*09e0*/  @!P0 IMAD.MOV R17, RZ, RZ, -R17 ;  /* 0x000000ffff118224 */ /* 0x000fe200078e0a11 */
[----:B------:R-:W-:Y:S01]  /*09f0*/  @!P1 LOP3.LUT R17, RZ, R11, RZ, 0x33, !PT ;  /* 0x0000000bff119212 */ /* 0x000fe200078e33ff */
[----:B------:R-:W-:Y:S01]  /*0a00*/  IMAD.IADD R21, R21, 0x1, R22 ;  /* 0x0000000115157824 */ /* 0x000fe200078e0216 */
[----:B------:R-:W-:Y:S01]  /*0a10*/  LEA.HI.SX32 R9, R3, 0xffffffff, 0x1a ;  /* 0xffffffff03097811 */ /* 0x000fe200078fd2ff */
[----:B------:R-:W-:Y:S01]  /*0a20*/  IMAD R206, R12, UR6, RZ ;  /* 0x000000060cce7c24 */ /* 0x000fe2000f8e02ff */
[----:B------:R-:W-:Y:S01]  /*0a30*/  SHF.R.S32.HI R12, RZ, 0x1f, R17 ;  /* 0x0000001fff0c7819 */ /* 0x000fe20000011411 */
[----:B------:R-:W-:Y:S01]  /*0a40*/  IMAD.WIDE.U32 R14, R13, UR6, R20 ;  /* 0x000000060d0e7c25 */ /* 0x000fe2000f8e0014 */
[----:B------:R-:W-:-:S03]  /*0a50*/  IADD3 R18, P1, R24, UR13, RZ ;  /* 0x0000000d18127c10 */ /* 0x000fc6000ff3e0ff */
[----:B------:R-:W-:Y:S01]  /*0a60*/  IMAD R206, R13, UR7, R206 ;  /* 0x000000070dce7c24 */ /* 0x000fe2000f8e02ce */
[----:B------:R-:W-:Y:S01]  /*0a70*/  ULDC.64 UR6, c[0x0][0x260] ;  /* 0x0000980000067ab9 */ /* 0x000fe20000000a00 */
[----:B------:R-:W-:Y:S01]  /*0a80*/  IMAD.IADD R27, R27, 0x1, R8 ;  /* 0x000000011b1b7824 */ /* 0x000fe200078e0208 */
[----:B------:R-:W-:Y:S01]  /*0a90*/  IADD3.X R19, R25, UR4, RZ, P1, !PT ;  /* 0x0000000419137c10 */ /* 0x000fe20008ffe4ff */
[----:B------:R-:W-:Y:S01]  /*0aa0*/  IMAD R2, R12, UR6, RZ ;  /* 0x000000060c027c24 */ /* 0x000fe2000f8e02ff */
[----:B------:R-:W-:Y:S01]  /*0ab0*/  UIADD3 UR4, UR5, 0x4000, URZ ;  /* 0x0000400005047890 */ /* 0x000fe2000fffe03f */
[C---:B------:R-:W-:Y:S02]  /*0ac0*/  IMAD.WIDE.U32 R208, R17.reuse, UR6, R26 ;  /* 0x0000000611d07c25 */ /* 0x040fe4000f8e001a */
[----:B------:R-:W-:Y:S02]  /*0ad0*/  LDGSTS.E.BYPASS.LTC128B.128 [R204+0x3800], desc[UR16][R18.64] ;  /* 0x0380000012cc7fae */ /* 0x000fe4000b901d50 */
[----:B------:R-:W-:Y:S01]  /*0ae0*/  IMAD R211, R17, UR7, R2 ;  /* 0x0000000711d37c24 */ /* 0x000fe2000f8e0202 */
[----:B------:R-:W-:Y:S01]  /*0af0*/  SHF.R.S32.HI R2, RZ, 0x1f, R9 ;  /* 0x0000001fff027819 */ /* 0x000fe20000011409 */
[----:B------:R-:W-:Y:S01]  /*0b00*/  IMAD.IADD R207, R15, 0x1, R206 ;  /* 0x000000010fcf7824 */ /* 0x000fe200078e02ce */
[----:B------:R-:W-:Y:S01]  /*0b10*/  ULDC.64 UR6, c[0x0][0x268] ;  /* 0x00009a0000067ab9 */ /* 0x000fe20000000a00 */
[----:B------:R-:W-:Y:S01]  /*0b20*/  IMAD R11, R9, UR12, RZ ;  /* 0x0000000c090b7c24 */ /* 0x000fe2000f8e02ff */
[----:B------:R-:W-:Y:S01]  /*0b30*/  MOV R206, R14 ;  /* 0x0000000e00ce7202 */ /* 0x000fe20000000f00 */
[----:B------:R-:W-:-:S02]  /*0b40*/  IMAD.IADD R211, R209, 0x1, R211 ;  /* 0x00000001d1d37824 */ /* 0x000fc400078e02d3 */
[----:B------:R-:W-:Y:S02]  /*0b50*/  IMAD.MOV.U32 R210, RZ, RZ, R208 ;  /* 0x000000ffffd27224 */ /* 0x000fe400078e00d0 */
[----:B------:R-:W-:Y:S02]  /*0b60*/  IMAD R12, R12, UR6, RZ ;  /* 0x000000060c0c7c24 */ /* 0x000fe4000f8e02ff */
[----:B------:R-:W-:Y:S02]  /*0b70*/  IMAD R8, R2, UR18, R11 ;  /* 0x0000001202087c24 */ /* 0x000fe4000f8e020b */
[----:B------:R-:W-:-:S04]  /*0b80*/  IMAD.WIDE.U32 R14, R9, UR18, R210 ;  /* 0x00000012090e7c25 */ /* 0x000fc8000f8e00d2 */
[----:B------:R-:W-:Y:S01]  /*0b90*/  IMAD R2, R2, UR10, RZ ;  /* 0x0000000a02027c24 */ /* 0x000fe2000f8e02ff */
[----:B------:R-:W-:Y:S01]  /*0ba0*/  IADD3 R8, R15, R8, RZ ;  /* 0x000000080f087210 */ /* 0x000fe20007ffe0ff */
[----:B------:R-:W-:-:S04]  /*0bb0*/  IMAD.WIDE.U32 R206, R17, UR6, R206 ;  /* 0x0000000611ce7c25 */ /* 0x000fc8000f8e00ce */
[----:B------:R-:W-:Y:S01]  /*0bc0*/  IMAD R203, R17, UR7, R12 ;  /* 0x0000000711cb7c24 */ /* 0x000fe2000f8e020c */
[----:B------:R-:W-:Y:S01]  /*0bd0*/  ULDC.64 UR6, c[0x0][0x218] ;  /* 0x0000860000067ab9 */ /* 0x000fe20000000a00 */
[C---:B------:R-:W-:Y:S01]  /*0be0*/  IMAD R2, R9.reuse, UR11, R2 ;  /* 0x0000000b09027c24 */ /* 0x040fe2000f8e0202 */
[----:B------:R-:W-:Y:S01]  /*0bf0*/  LEA R12, P0, R14, UR6, 0x1 ;  /* 0x000000060e0c7c11 */ /* 0x000fe2000f8008ff */
[----:B------:R-:W-:Y:S01]  /*0c00*/  IMAD.WIDE.U32 R16, R9, UR10, RZ ;  /* 0x0000000a09107c25 */ /* 0x000fe2000f8e00ff */
[----:B------:R-:W-:Y:S02]  /*0c10*/  SHF.L.U32 R9, R6, 0x6, RZ ;  /* 0x0000000606097819 */ /* 0x000fe400000006ff */
[----:B------:R-:W-:Y:S01]  /*0c20*/  LEA.HI.X R13, R14, UR7, R8, 0x1, P0 ;  /* 0x000000070e0d7c11 */ /* 0x000fe200080f0c08 */
[----:B------:R-:W-:Y:S01]  /*0c30*/  IMAD.IADD R2, R17, 0x1, R2 ;  /* 0x0000000111027824 */ /* 0x000fe200078e0202 */
[----:B------:R-:W-:Y:S01]  /*0c40*/  LEA R8, P0, R16, R206, 0x6 ;  /* 0x000000ce10087211 */ /* 0x000fe200078030ff */
[----:B------:R-:W-:Y:S01]  /*0c50*/  IMAD.IADD R203, R207, 0x1, R203 ;  /* 0x00000001cfcb7824 */ /* 0x000fe200078e02cb */
[----:B------:R-:W-:Y:S01]  /*0c60*/  IADD3 R14, P1, R12, UR15, RZ ;  /* 0x0000000f0c0e7c10 */ /* 0x000fe2000ff3e0ff */
[----:B------:R1:W-:Y:S01]  /*0c70*/  LDGSTS.E.BYPASS.LTC128B.128 [R204+0x4000], desc[UR16][R12.64] ;  /* 0x040000000ccc7fae */ /* 0x0003e2000b901d50 */
[----:B------:R-:W-:-:S02]  /*0c80*/  LOP3.LUT R9, R9, 0x1c0, RZ, 0xc0, !PT ;  /* 0x000001c009097812 */ /* 0x000fc400078ec0ff */
[----:B------:R-:W-:Y:S02]  /*0c90*/  LEA.HI.X R17, R16, R203, R2, 0x6, P0 ;  /* 0x000000cb10117211 */ /* 0x000fe400000f3402 */
[----:B------:R-:W-:Y:S02]  /*0ca0*/  IADD3.X R15, R13, UR14, RZ, P1, !PT ;  /* 0x0000000e0d0f7c10 */ /* 0x000fe40008ffe4ff */
[----:B------:R-:W-:Y:S02]  /*0cb0*/  IADD3 R22, P0, R14, UR15, RZ ;  /* 0x0000000f0e167c10 */ /* 0x000fe4000ff1e0ff */
[----:B------:R-:W-:Y:S01]  /*0cc0*/  SHF.R.S32.HI R2, RZ, 0x4, R7 ;  /* 0x00000004ff027819 */ /* 0x000fe20000011407 */
[----:B------:R2:W-:Y:S01]  /*0cd0*/  LDGSTS.E.BYPASS.LTC128B.128 [R204+0x4800], desc[UR16][R14.64] ;  /* 0x048000000ecc7fae */ /* 0x0005e2000b901d50 */
[----:B------:R-:W-:Y:S02]  /*0ce0*/  IADD3.X R23, R15, UR14, RZ, P0, !PT ;  /* 0x0000000e0f177c10 */ /* 0x000fe400087fe4ff */
[----:B------:R-:W-:-:S02]  /*0cf0*/  IADD3 R20, P0, R22, UR15, RZ ;  /* 0x0000000f16147c10 */ /* 0x000fc4000ff1e0ff */
[----:B------:R-:W-:Y:S01]  /*0d00*/  LEA.HI R7, R7, R2, RZ, 0x1 ;  /* 0x0000000207077211 */ /* 0x000fe200078f08ff */
[----:B------:R-:W-:Y:S01]  /*0d10*/  LDGSTS.E.BYPASS.LTC128B.128 [R204+0x5000], desc[UR16][R22.64] ;  /* 0x0500000016cc7fae */ /* 0x000fe2000b901d50 */
[----:B------:R-:W-:Y:S02]  /*0d20*/  IADD3.X R21, R23, UR14, RZ, P0, !PT ;  /* 0x0000000e17157c10 */ /* 0x000fe400087fe4ff */
[----:B------:R-:W-:Y:S02]  /*0d30*/  LOP3.LUT R7, R7, 0xfffffffe, RZ, 0xc0, !PT ;  /* 0xfffffffe07077812 */ /* 0x000fe400078ec0ff */
[----:B------:R-:W-:Y:S01]  /*0d40*/  LOP3.LUT R10, R9, 0x8, R10, 0xf8, !PT ;  /* 0x00000008090a7812 */ /* 0x000fe200078ef80a */
[----:B------:R3:W-:Y:S01]  /*0d50*/  LDGSTS.E.BYPASS.LTC128B.128 [R204+0x5800], desc[UR16][R20.64] ;  /* 0x0580000014cc7fae */ /* 0x0007e2000b901d50 */
[----:B------:R-:W-:Y:S01]  /*0d60*/  SHF.R.U32.HI R9, RZ, 0x3, R9 ;  /* 0x00000003ff097819 */ /* 0x000fe20000011609 */
[----:B------:R-:W-:Y:S02]  /*0d70*/  IMAD.IADD R2, R2, 0x1, -R7 ;  /* 0x0000000102027824 */ /* 0x000fe400078e0a07 */
[----:B------:R-:W0:Y:S01]  /*0d80*/  LDGDEPBAR ;  /* 0x00000000000079af */ /* 0x000e220000000000 */
[----:B-1----:R-:W-:-:S02]  /*0d90*/  LEA R12, P0, R8, UR8, 0x1 ;  /* 0x00000008080c7c11 */ /* 0x002fc4000f8008ff */
[----:B------:R-:W-:Y:S02]  /*0da0*/  SHF.L.U32 R7, R2, 0x3, RZ ;  /* 0x0000000302077819 */ /* 0x000fe400000006ff */
[----:B------:R-:W-:Y:S02]  /*0db0*/  LEA.HI.X R13, R8, UR9, R17, 0x1, P0 ;  /* 0x00000009080d7c11 */ /* 0x000fe400080f0c11 */
[----:B------:R-:W-:Y:S02]  /*0dc0*/  LOP3.LUT R7, R80, 0x8, R7, 0xf8, !PT ;  /* 0x0000000850077812 */ /* 0x000fe400078ef807 */
[----:B------:R-:W-:Y:S02]  /*0dd0*/  SHF.R.U32.HI R80, RZ, 0x3, R80 ;  /* 0x00000003ff507819 */ /* 0x000fe40000011650 */
[----:B--2---:R-:W-:Y:S02]  /*0de0*/  IADD3 R14, P0, R12, UR20, RZ ;  /* 0x000000140c0e7c10 */ /* 0x004fe4000ff1e0ff */
[----:B------:R-:W-:-:S02]  /*0df0*/  LOP3.LUT R80, R7, R80, RZ, 0x3c, !PT ;  /* 0x0000005007507212 */ /* 0x000fc400078e3cff */
[----:B------:R-:W-:Y:S02]  /*0e00*/  LOP3.LUT R9, R10, R9, RZ, 0x3c, !PT ;  /* 0x000000090a097212 */ /* 0x000fe400078e3cff */
[----:B------:R-:W-:Y:S01]  /*0e10*/  LEA R7, R0, R81, 0xa ;  /* 0x0000005100077211 */ /* 0x000fe200078e50ff */
[----:B------:R-:W-:Y:S01]  /*0e20*/  IMAD.MOV.U32 R0, RZ, RZ, 0x20 ;  /* 0x00000020ff007424 */ /* 0x000fe200078e00ff */
[----:B------:R-:W-:Y:S01]  /*0e30*/  IADD3 R16, P1, R14, UR20, RZ ;  /* 0x000000140e107c10 */ /* 0x000fe2000ff3e0ff */
[----:B------:R-:W-:Y:S01]  /*0e40*/  IMAD R2, R2, 0x200, R9 ;  /* 0x0000020002027824 */ /* 0x000fe200078e0209 */
[----:B------:R-:W-:Y:S01]  /*0e50*/  IADD3.X R15, R13, UR19, RZ, P0, !PT ;  /* 0x000000130d0f7c10 */ /* 0x000fe200087fe4ff */
[----:B------:R-:W-:Y:S01]  /*0e60*/  IMAD.IADD R202, R7, 0x1, R80 ;  /* 0x0000000107ca7824 */ /* 0x000fe200078e0250 */
[----:B------:R-:W-:Y:S01]  /*0e70*/  IADD3 R18, P0, R16, UR20, RZ ;  /* 0x0000001410127c10 */ /* 0x000fe2000ff1e0ff */
[----:B------:R-:W-:-:S04]  /*0e80*/  DEPBAR.LE SB0, 0x0 ;  /* 0x000080000000791a */ /* 0x000fc80000000000 */
[----:B------:R-:W-:Y:S01]  /*0e90*/  BAR.SYNC.DEFER_BLOCKING 0x0 ;  /* 0x0000000000007b1d */ /* 0x000fe20000010000 */
[----:B------:R-:W-:Y:S02]  /*0ea0*/  IADD3.X R17, R15, UR19, RZ, P1, !PT ;  /* 0x000000130f117c10 */ /* 0x000fe40008ffe4ff */
[----:B------:R-:W-:Y:S02]  /*0eb0*/  LEA R105, R2, UR5, 0x1 ;  /* 0x0000000502697c11 */ /* 0x000fe4000f8e08ff */
[----:B------:R-:W-:Y:S02]  /*0ec0*/  IADD3.X R19, R17, UR19, RZ, P0, !PT ;  /* 0x0000001311137c10 */ /* 0x000fe400087fe4ff */
[----:B------:R-:W-:Y:S02]  /*0ed0*/  LEA R202, R202, UR5, 0x1 ;  /* 0x00000005caca7c11 */ /* 0x000fe4000f8e08ff */
[----:B------:R-:W-:Y:S02]  /*0ee0*/  LOP3.LUT P0, RZ, R6, 0x2, RZ, 0xc0, !PT ;  /* 0x0000000206ff7812 */ /* 0x000fe4000780c0ff */
[----:B------:R-:W-:-:S02]  /*0ef0*/  LOP3.LUT P1, RZ, R5, 0x2, RZ, 0xc0, !PT ;  /* 0x0000000205ff7812 */ /* 0x000fc4000782c0ff */
[----:B------:R-:W-:Y:S02]  /*0f00*/  SEL R4, R0, 0xffffffe0, !P0 ;  /* 0xffffffe000047807 */ /* 0x000fe40004000000 */
[----:B------:R-:W-:Y:S01]  /*0f10*/  LEA R201, R2, UR4, 0x1 ;  /* 0x0000000402c97c11 */ /* 0x000fe2000f8e08ff */
[----:B------:R-:W-:Y:S01]  /*0f20*/  IMAD.MOV.U32 R2, RZ, RZ, 0x40 ;  /* 0x00000040ff027424 */ /* 0x000fe200078e00ff */
[----:B------:R-:W-:Y:S01]  /*0f30*/  SEL R0, R0, 0xffffffe0, !P1 ;  /* 0xffffffe000007807 */ /* 0x000fe20004800000 */
[----:B------:R-:W-:Y:S01]  /*0f40*/  ULDC UR4, c[0x0][0x39c] ;  /* 0x0000e70000047ab9 */ /* 0x000fe20000000800 */
[----:B------:R-:W-:Y:S01]  /*0f50*/  LOP3.LUT P0, RZ, R6, 0x4, RZ, 0xc0, !PT ;  /* 0x0000000406ff7812 */ /* 0x000fe2000780c0ff */
[----:B------:R-:W-:Y:S01]  /*0f60*/  IMAD.IADD R199, R201, 0x1, R4 ;  /* 0x00000001c9c77824 */ /* 0x000fe200078e0204 */
[----:B------:R-:W-:Y:S02]  /*0f70*/  IADD3 R200, R202, R0, RZ ;  /* 0x00000000cac87210 */ /* 0x000fe40007ffe0ff */
[----:B------:R-:W-:Y:S01]  /*0f80*/  LOP3.LUT P1, RZ, R5, 0x4, RZ, 0xc0, !PT ;  /* 0x0000000405ff7812 */ /* 0x000fe2000782c0ff */
[----:B------:R-:W-:Y:S01]  /*0f90*/  @!PT LDS RZ, [RZ] ;  /* 0x00000000fffff984 */ /* 0x000fe20000000800 */
[----:B------:R-:W-:Y:S01]  /*0fa0*/  @!PT LDS RZ, [RZ] ;  /* 0x00000000fffff984 */ /* 0x000fe20000000800 */
[----:B------:R-:W-:Y:S01]  /*0fb0*/  @!PT LDS RZ, [RZ] ;  /* 0x00000000fffff984 */ /* 0x000fe20000000800 */
[----:B------:R-:W-:Y:S01]  /*0fc0*/  LDGSTS.E.BYPASS.LTC128B.128 [R204+0x6000], desc[UR16][R12.64] ;  /* 0x060000000ccc7fae */ /* 0x000fe2000b901d50 */
[----:B------:R-:W-:-:S02]  /*0fd0*/  IADD3 R197, R201, 0x40, RZ ;  /* 0x00000040c9c57810 */ /* 0x000fc40007ffe0ff */
[----:B------:R-:W-:Y:S01]  /*0fe0*/  SEL R2, R2, 0xffffffc0, !P1 ;  /* 0xffffffc002027807 */ /* 0x000fe20004800000 */
[----:B------:R-:W-:Y:S04]  /*0ff0*/  LDGSTS.E.BYPASS.LTC128B.128 [R204+0x6800], desc[UR16][R14.64] ;  /* 0x068000000ecc7fae */ /* 0x000fe8000b901d50 */
[----:B------:R-:W-:Y:S01]  /*1000*/  LDGSTS.E.BYPASS.LTC128B.128 [R204+0x7000], desc[UR16][R16.64] ;  /* 0x0700000010cc7fae */ /* 0x000fe2000b901d50 */
[----:B------:R-:W-:Y:S01]  /*1010*/  @P0 VIADD R197, R201, 0xffffffc0 ;  /* 0xffffffc0c9c50836 */ /* 0x000fe20000000000 */
[----:B------:R-:W-:Y:S01]  /*1020*/  ISETP.GE.AND P0, PT, R83, 0x41, PT ;  /* 0x000000415300780c */ /* 0x000fe20003f06270 */
[----:B------:R-:W-:Y:S01]  /*1030*/  IMAD.IADD R198, R202, 0x1, R2 ;  /* 0x00000001cac67824 */ /* 0x000fe200078e0202 */
[----:B------:R1:W-:Y:S02]  /*1040*/  LDGSTS.E.BYPASS.LTC128B.128 [R204+0x7800], desc[UR16][R18.64] ;  /* 0x0780000012cc7fae */ /* 0x0003e4000b901d50 */
[----:B------:R-:W-:Y:S01]  /*1050*/  IADD3 R188, R4, R197, RZ ;  /* 0x000000c504bc7210 */ /* 0x000fe20007ffe0ff */
[----:B------:R-:W-:Y:S01]  /*1060*/  IMAD.IADD R196, R0, 0x1, R198 ;  /* 0x0000000100c47824 */ /* 0x000fe200078e02c6 */
[----:B------:R-:W-:Y:S04]  /*1070*/  LDSM.16.M88.4 R8, [R202] ;  /* 0x00000000ca08783b */ /* 0x000fe80000000200 */
[----:B------:R-:W2:Y:S04]  /*1080*/  LDSM.16.M88.4 R44, [R105+0x4000] ;  /* 0x00400000692c783b */ /* 0x000ea80000000200 */
[----:B------:R-:W4:Y:S04]  /*1090*/  LDSM.16.M88.4 R28, [R202+0x2000] ;  /* 0x00200000ca1c783b */ /* 0x000f280000000200 */
[----:B------:R-:W-:Y:S04]  /*10a0*/  LDSM.16.M88.4 R24, [R200] ;  /* 0x00000000c818783b */ /* 0x000fe80000000200 */
[----:B------:R-:W4:Y:S04]  /*10b0*/  LDSM.16.M88.4 R48, [R199] ;  /* 0x00000000c730783b */ /* 0x000f280000000200 */
[----:B---3--:R-:W3:Y:S04]  /*10c0*/  LDSM.16.M88.4 R20, [R200+0x2000] ;  /* 0x00200000c814783b */ /* 0x008ee80000000200 */
[----:B------:R-:W-:Y:S04]  /*10d0*/  LDSM.16.M88.4 R76, [R197] ;  /* 0x00000000c54c783b */ /* 0x000fe80000000200 */
[----:B-1----:R-:W1:Y:S04]  /*10e0*/  LDSM.16.M88.4 R16, [R198] ;  /* 0x00000000c610783b */ /* 0x002e680000000200 */
[----:B------:R-:W1:Y:S04]  /*10f0*/  LDSM.16.M88.4 R12, [R198+0x2000] ;  /* 0x00200000c60c783b */ /* 0x000e680000000200 */
[----:B------:R-:W1:Y:S04]  /*1100*/  LDSM.16.M88.4 R68, [R105+0x4800] ;  /* 0x004800006944783b */ /* 0x000e680000000200 */
[----:B------:R-:W-:Y:S01]  /*1110*/  LDSM.16.M88.4 R72, [R188] ;  /* 0x00000000bc48783b */ /* 0x000fe20000000200 */
[-C--:B--2---:R-:W-:Y:S03]  /*1120*/  HMMA.16816.F32.BF16 R64, R8, R44.reuse, RZ ;  /* 0x0000002c0840723c */ /* 0x084fe600000418ff */
[----:B------:R-:W2:Y:S04]  /*1130*/  LDSM.16.M88.4 R40, [R196] ;  /* 0x00000000c428783b */ /* 0x000ea80000000200 */
[----:B------:R-:W2:Y:S01]  /*1140*/  LDSM.16.M88.4 R36, [R196+0x2000] ;  /* 0x00200000c424783b */ /* 0x000ea20000000200 */
[----:B----4-:R-:W-:Y:S03]  /*1150*/  HMMA.16816.F32.BF16 R32, R28, R44, RZ ;  /* 0x0000002c1c20723c */ /* 0x010fe600000418ff */
[----:B------:R-:W4:Y:S04]  /*1160*/  LDSM.16.M88.4 R60, [R199+0x800] ;  /* 0x00080000c73c783b */ /* 0x000f280000000200 */
[----:B------:R-:W0:Y:S09]  /*1170*/  LDGDEPBAR ;  /* 0x00000000000079af */ /* 0x000e320000000000 */
[-C--:B------:R-:W-:Y:S08]  /*1180*/  HMMA.16816.F32.BF16 R64, R24, R48.reuse, R64 ;  /* 0x000000301840723c */ /* 0x080ff00000041840 */
[----:B---3--:R-:W-:Y:S06]  /*1190*/  HMMA.16816.F32.BF16 R4, R20, R48, R32 ;  /* 0x000000301404723c */ /* 0x008fec0000041820 */
[-C--:B------:R-:W-:Y:S06]  /*11a0*/  HMMA.16816.F32.BF16 R32, R8, R46.reuse, RZ ;  /* 0x0000002e0820723c */ /* 0x080fec00000418ff */
[----:B------:R-:W-:Y:S06]  /*11b0*/  HMMA.16816.F32.BF16 R44, R28, R46, RZ ;  /* 0x0000002e1c2c723c */ /* 0x000fec00000418ff */
[-C--:B-1----:R-:W-:Y:S06]  /*11c0*/  HMMA.16816.F32.BF16 R64, R16, R76.reuse, R64 ;  /* 0x0000004c1040723c */ /* 0x082fec0000041840 */
[----:B------:R-:W-:Y:S06]  /*11d0*/  HMMA.16816.F32.BF16 R4, R12, R76, R4 ;  /* 0x0000004c0c04723c */ /* 0x000fec0000041804 */
[-C--:B------:R-:W-:Y:S06]  /*11e0*/  HMMA.16816.F32.BF16 R32, R24, R50.reuse, R32 ;  /* 0x000000321820723c */ /* 0x080fec0000041820 */
[----:B------:R-:W-:Y:S01]  /*11f0*/  HMMA.16816.F32.BF16 R44, R20, R50, R44 ;  /* 0x00000032142c723c */ /* 0x000fe2000004182c */
[----:B------:R-:W1:Y:S05]  /*1200*/  LDSM.16.M88.4 R48, [R197+0x800] ;  /* 0x00080000c530783b */ /* 0x000e6a0000000200 */
[----:B------:R-:W-:Y:S06]  /*1210*/  HMMA.16816.F32.BF16 R52, R28, R68, RZ ;  /* 0x000000441c34723c */ /* 0x000fec00000418ff */
[-C--:B--2---:R-:W-:Y:S06]  /*1220*/  HMMA.16816.F32.BF16 R64, R40, R72.reuse, R64 ;  /* 0x000000482840723c */ /* 0x084fec0000041840 */
[----:B------:R-:W-:Y:S06]  /*1230*/  HMMA.16816.F32.BF16 R4, R36, R72, R4 ;  /* 0x000000482404723c */ /* 0x000fec0000041804 */
[----:B------:R-:W-:Y:S06]  /*1240*/  HMMA.16816.F32.BF16 R32, R16, R78, R32 ;  /* 0x0000004e1020723c */ /* 0x000fec0000041820 */
[----:B------:R-:W-:Y:S06]  /*1250*/  HMMA.16816.F32.BF16 R56, R8, R68, RZ ;  /* 0x000000440838723c */ /* 0x000fec00000418ff */
[----:B------:R-:W-:Y:S01]  /*1260*/  HMMA.16816.F32.BF16 R44, R12, R78, R44 ;  /* 0x0000004e0c2c723c */ /* 0x000fe2000004182c */
[----:B------:R-:W-:Y:S01]  /*1270*/  FMUL.FTZ R64, R64, UR4 ;  /* 0x0000000440407c20 */ /* 0x000fe20008410000 */
[----:B------:R-:W-:Y:S01]  /*1280*/  FMUL.FTZ R65, R65, UR4 ;  /* 0x0000000441417c20 */ /* 0x000fe20008410000 */
[----:B------:R-:W-:Y:S01]  /*1290*/  FMUL.FTZ R88, R66, UR4 ;  /* 0x0000000442587c20 */ /* 0x000fe20008410000 */
[----:B------:R-:W-:Y:S01]  /*12a0*/  FMUL.FTZ R82, R67, UR4 ;  /* 0x0000000443527c20 */ /* 0x000fe20008410000 */
[----:B------:R-:W-:Y:S01]  /*12b0*/  MUFU.TANH R84, R64 ;  /* 0x0000004000547308 */ /* 0x000fe20000002400 */
[----:B----4-:R-:W-:Y:S01]  /*12c0*/  HMMA.16816.F32.BF16 R52, R20, R60, R52 ;  /* 0x0000003c1434723c */ /* 0x010fe20000041834 */
[----:B------:R-:W-:Y:S01]  /*12d0*/  FMUL.FTZ R4, R4, UR4 ;  /* 0x0000000404047c20 */ /* 0x000fe20008410000 */
[----:B------:R-:W-:Y:S01]  /*12e0*/  FMUL.FTZ R89, R5, UR4 ;  /* 0x0000000405597c20 */ /* 0x000fe20008410000 */
[----:B------:R-:W-:Y:S01]  /*12f0*/  FMUL.FTZ R94, R6, UR4 ;  /* 0x00000004065e7c20 */ /* 0x000fe20008410000 */
[----:B------:R-:W-:Y:S01]  /*1300*/  FMUL.FTZ R86, R7, UR4 ;  /* 0x0000000407567c20 */ /* 0x000fe20008410000 */
[----:B------:R-:W-:Y:S01]  /*1310*/  LDSM.16.M88.4 R76, [R197+0x1000] ;  /* 0x00100000c54c783b */ /* 0x000fe20000000200 */
[----:B------:R-:W-:Y:S01]  /*1320*/  HMMA.16816.F32.BF16 R32, R40, R74, R32 ;  /* 0x0000004a2820723c */ /* 0x000fe20000041820 */
[----:B------:R2:W3:Y:S05]  /*1330*/  MUFU.TANH R85, R65 ;  /* 0x0000004100557308 */ /* 0x0004ea0000002400 */
[----:B------:R-:W-:Y:S03]  /*1340*/  HMMA.16816.F32.BF16 R56, R24, R60, R56 ;  /* 0x0000003c1838723c */ /* 0x000fe60000041838 */
[----:B------:R4:W-:Y:S03]  /*1350*/  MUFU.TANH R87, R4 ;  /* 0x0000000400577308 */ /* 0x0009e60000002400 */
[----:B------:R-:W-:Y:S05]  /*1360*/  HMMA.16816.F32.BF16 R44, R36, R74, R44 ;  /* 0x0000004a242c723c */ /* 0x000fea000004182c */
[----:B------:R-:W-:Y:S01]  /*1370*/  MUFU.TANH R88, R88 ;  /* 0x0000005800587308 */ /* 0x000fe20000002400 */
[----:B--2---:R-:W2:Y:S01]  /*1380*/  LDSM.16.M88.4 R64, [R188+0x800] ;  /* 0x00080000bc40783b */ /* 0x004ea20000000200 */
[-C--:B------:R-:W-:Y:S05]  /*1390*/  HMMA.16816.F32.BF16 R72, R8, R70.reuse, RZ ;  /* 0x000000460848723c */ /* 0x080fea00000418ff */
[----:B------:R-:W-:Y:S01]  /*13a0*/  FMUL.FTZ R32, R32, UR4 ;  /* 0x0000000420207c20 */ /* 0x000fe20008410000 */
[----:B------:R-:W-:Y:S01]  /*13b0*/  HMMA.16816.F32.BF16 R68, R28, R70, RZ ;  /* 0x000000461c44723c */ /* 0x000fe200000418ff */
[----:B----4-:R-:W4:Y:S01]  /*13c0*/  LDSM.16.M88.4 R4, [R105+0x5000] ;  /* 0x005000006904783b */ /* 0x010f220000000200 */
[----:B------:R-:W-:Y:S01]  /*13d0*/  FMUL.FTZ R95, R33, UR4 ;  /* 0x00000004215f7c20 */ /* 0x000fe20008410000 */
[----:B------:R3:W4:Y:S01]  /*13e0*/  MUFU.TANH R93, R32 ;  /* 0x00000020005d7308 */ /* 0x0007220000002400 */
[----:B------:R-:W-:Y:S01]  /*13f0*/  FMUL.FTZ R92, R34, UR4 ;  /* 0x00000004225c7c20 */ /* 0x000fe20008410000 */
[----:B------:R-:W-:Y:S01]  /*1400*/  FMUL.FTZ R90, R35, UR4 ;  /* 0x00000004235a7c20 */ /* 0x000fe20008410000 */
[-C--:B-1----:R-:W-:Y:S05]  /*1410*/  HMMA.16816.F32.BF16 R52, R12, R48.reuse, R52 ;  /* 0x000000300c34723c */ /* 0x082fea0000041834 */
[----:B------:R-:W-:Y:S01]  /*1420*/  FMUL.FTZ R44, R44, UR4 ;  /* 0x000000042c2c7c20 */ /* 0x000fe20008410000 */
[----:B------:R-:W-:Y:S01]  /*1430*/  HMMA.16816.F32.BF16 R56, R16, R48, R56 ;  /* 0x000000301038723c */ /* 0x000fe20000041838 */
[----:B------:R-:W-:Y:S01]  /*1440*/  FMUL.FTZ R101, R45, UR4 ;  /* 0x000000042d657c20 */ /* 0x000fe20008410000 */
[----:B------:R-:W-:Y:S01]  /*1450*/  FMUL.FTZ R100, R46, UR4 ;  /* 0x000000042e647c20 */ /* 0x000fe20008410000 */
[----:B------:R1:W-:Y:S01]  /*1460*/  MUFU.TANH R99, R44 ;  /* 0x0000002c00637308 */ /* 0x0003e20000002400 */
[----:B------:R-:W-:-:S02]  /*1470*/  FMUL.FTZ R104, R47, UR4 ;  /* 0x000000042f687c20 */ /* 0x000fc40008410000 */
[-C--:B------:R-:W-:Y:S01]  /*1480*/  HMMA.16816.F32.BF16 R72, R24, R62.reuse, R72 ;  /* 0x0000003e1848723c */ /* 0x080fe20000041848 */
[----:B---3--:R-:W3:Y:S04]  /*1490*/  LDSM.16.M88.4 R32, [R199+0x1000] ;  /* 0x00100000c720783b */ /* 0x008ee80000000200 */
[----:B------:R-:W3:Y:S01]  /*14a0*/  MUFU.TANH R95, R95 ;  /* 0x0000005f005f7308 */ /* 0x000ee20000002400 */
[----:B------:R-:W-:Y:S07]  /*14b0*/  HMMA.16816.F32.BF16 R68, R20, R62, R68 ;  /* 0x0000003e1444723c */ /* 0x000fee0000041844 */
[----:B------:R-:W-:Y:S01]  /*14c0*/  MUFU.TANH R82, R82 ;  /* 0x0000005200527308 */ /* 0x000fe20000002400 */
[-C--:B--2---:R-:W-:Y:S06]  /*14d0*/  HMMA.16816.F32.BF16 R52, R36, R64.reuse, R52 ;  /* 0x000000402434723c */ /* 0x084fec0000041834 */
[----:B------:R-:W-:Y:S01]  /*14e0*/  HMMA.16816.F32.BF16 R56, R40, R64, R56 ;  /* 0x000000402838723c */ /* 0x000fe20000041838 */
[----:B------:R-:W-:Y:S05]  /*14f0*/  MUFU.TANH R89, R89 ;  /* 0x0000005900597308 */ /* 0x000fea0000002400 */
[-C--:B----4-:R-:W-:Y:S03]  /*1500*/  HMMA.16816.F32.BF16 R60, R8, R4.reuse, RZ ;  /* 0x00000004083c723c */ /* 0x090fe600000418ff */
[----:B------:R-:W-:Y:S03]  /*1510*/  MUFU.TANH R94, R94 ;  /* 0x0000005e005e7308 */ /* 0x000fe60000002400 */
[----:B-1----:R-:W-:Y:S05]  /*1520*/  HMMA.16816.F32.BF16 R44, R28, R4, RZ ;  /* 0x000000041c2c723c */ /* 0x002fea00000418ff */
[----:B------:R-:W-:Y:S01]  /*1530*/  MUFU.TANH R86, R86 ;  /* 0x0000005600567308 */ /* 0x000fe20000002400 */
[----:B------:R-:W-:Y:S01]  /*1540*/  HMMA.16816.F32.BF16 R68, R12, R50, R68 ;  /* 0x000000320c44723c */ /* 0x000fe20000041844 */
[----:B------:R-:W-:Y:S01]  /*1550*/  FMUL.FTZ R52, R52, UR4 ;  /* 0x0000000434347c20 */ /* 0x000fe20008410000 */
[----:B------:R-:W-:Y:S01]  /*1560*/  FMUL.FTZ R97, R53, UR4 ;  /* 0x0000000435617c20 */ /* 0x000fe20008410000 */
[----:B------:R-:W-:Y:S01]  /*1570*/  FMUL.FTZ R98, R54, UR4 ;  /* 0x0000000436627c20 */ /* 0x000fe20008410000 */
[----:B------:R-:W-:-:S02]  /*1580*/  FMUL.FTZ R96, R55, UR4 ;  /* 0x0000000437607c20 */ /* 0x000fc40008410000 */
[----:B------:R-:W-:Y:S01]  /*1590*/  HMMA.16816.F32.BF16 R72, R16, R50, R72 ;  /* 0x000000321048723c */ /* 0x000fe20000041848 */
[----:B------:R1:W-:Y:S01]  /*15a0*/  MUFU.TANH R91, R52 ;  /* 0x00000034005b7308 */ /* 0x0003e20000002400 */
[----:B------:R-:W2:Y:S01]  /*15b0*/  LDSM.16.M88.4 R48, [R188+0x1000] ;  /* 0x00100000bc30783b */ /* 0x000ea20000000200 */
[----:B------:R-:W-:Y:S01]  /*15c0*/  FMUL.FTZ R56, R56, UR4 ;  /* 0x0000000438387c20 */ /* 0x000fe20008410000 */
[----:B------:R-:W-:Y:S01]  /*15d0*/  FMUL.FTZ R57, R57, UR4 ;  /* 0x0000000439397c20 */ /* 0x000fe20008410000 */
[----:B------:R-:W-:Y:S01]  /*15e0*/  FMUL.FTZ R58, R58, UR4 ;  /* 0x000000043a3a7c20 */ /* 0x000fe20008410000 */
[-C--:B---3--:R-:W-:Y:S01]  /*15f0*/  HMMA.16816.F32.BF16 R60, R24, R32.reuse, R60 ;  /* 0x00000020183c723c */ /* 0x088fe2000004183c */
[----:B------:R-:W-:Y:S02]  /*1600*/  FMUL.FTZ R59, R59, UR4 ;  /* 0x000000043b3b7c20 */ /* 0x000fe40008410000 */
[----:B------:R-:W3:Y:S03]  /*1610*/  MUFU.TANH R102, R56 ;  /* 0x0000003800667308 */ /* 0x000ee60000002400 */
[----:B------:R-:W-:Y:S05]  /*1620*/  HMMA.16816.F32.BF16 R44, R20, R32, R44 ;  /* 0x00000020142c723c */ /* 0x000fea000004182c */
[----:B------:R-:W4:Y:S01]  /*1630*/  MUFU.TANH R103, R57 ;  /* 0x0000003900677308 */ /* 0x000f220000002400 */
[----:B-1----:R1:W3:Y:S01]  /*1640*/  LDSM.16.M88.4 R52, [R105+0x5800] ;  /* 0x005800006934783b */ /* 0x0022e20000000200 */
[-C--:B------:R-:W-:Y:S06]  /*1650*/  HMMA.16816.F32.BF16 R68, R36, R66.reuse, R68 ;  /* 0x000000422444723c */ /* 0x080fec0000041844 */
[----:B------:R-:W-:Y:S01]  /*1660*/  MUFU.TANH R138, R58 ;  /* 0x0000003a008a7308 */ /* 0x000fe20000002400 */
[----:B------:R-:W-:Y:S01]  /*1670*/  HMMA.16816.F32.BF16 R72, R40, R66, R72 ;  /* 0x000000422848723c */ /* 0x000fe20000041848 */
[----:B------:R-:W4:Y:S05]  /*1680*/  LDSM.16.M88.4 R64, [R199+0x1800] ;  /* 0x00180000c740783b */ /* 0x000f2a0000000200 */
[-C--:B------:R-:W-:Y:S01]  /*1690*/  HMMA.16816.F32.BF16 R60, R16, R76.reuse, R60 ;  /* 0x0000004c103c723c */ /* 0x080fe2000004183c */
[----:B------:R2:W-:Y:S05]  /*16a0*/  MUFU.TANH R132, R59 ;  /* 0x0000003b00847308 */ /* 0x0005ea0000002400 */
[----:B------:R-:W-:Y:S03]  /*16b0*/  HMMA.16816.F32.BF16 R44, R12, R76, R44 ;  /* 0x0000004c0c2c723c */ /* 0x000fe6000004182c */
[----:B------:R-:W-:Y:S02]  /*16c0*/  MUFU.TANH R92, R92 ;  /* 0x0000005c005c7308 */ /* 0x000fe40000002400 */
[----:B------:R-:W-:Y:S01]  /*16d0*/  FMUL.FTZ R68, R68, UR4 ;  /* 0x0000000444447c20 */ /* 0x000fe20008410000 */
[----:B------:R-:W-:Y:S01]  /*16e0*/  FMUL.FTZ R69, R69, UR4 ;  /* 0x0000000445457c20 */ /* 0x000fe20008410000 */
[----:B------:R-:W-:-:S04]  /*16f0*/  FMUL.FTZ R176, R71, UR4 ;  /* 0x0000000447b07c20 */ /* 0x000fc80008410000 */
[----:B-1----:R-:W-:Y:S01]  /*1700*/  MUFU.TANH R105, R68 ;  /* 0x0000004400697308 */ /* 0x002fe20000002400 */
[-C--:B--2---:R-:W-:Y:S01]  /*1710*/  HMMA.16816.F32.BF16 R56, R8, R6.reuse, RZ ;  /* 0x000000060838723c */ /* 0x084fe200000418ff */
[----:B------:R-:W-:Y:S01]  /*1720*/  FMUL.FTZ R72, R72, UR4 ;  /* 0x0000000448487c20 */ /* 0x000fe20008410000 */
[----:B------:R-:W-:Y:S01]  /*1730*/  FMUL.FTZ R73, R73, UR4 ;  /* 0x0000000449497c20 */ /* 0x000fe20008410000 */
[----:B------:R-:W-:Y:S01]  /*1740*/  FMUL.FTZ R74, R74, UR4 ;  /* 0x000000044a4a7c20 */ /* 0x000fe20008410000 */
[----:B------:R-:W-:Y:S02]  /*1750*/  FMUL.FTZ R75, R75, UR4 ;  /* 0x000000044b4b7c20 */ /* 0x000fe40008410000 */
[----:B------:R-:W-:Y:S01]  /*1760*/  HMMA.16816.F32.BF16 R4, R28, R6, RZ ;  /* 0x000000061c04723c */ /* 0x000fe200000418ff */
[----:B------:R1:W-:Y:S05]  /*1770*/  MUFU.TANH R113, R69 ;  /* 0x0000004500717308 */ /* 0x0003ea0000002400 */
[-C--:B------:R-:W-:Y:S03]  /*1780*/  HMMA.16816.F32.BF16 R60, R40, R48.reuse, R60 ;  /* 0x00000030283c723c */ /* 0x080fe6000004183c */
[----:B------:R-:W2:Y:S03]  /*1790*/  MUFU.TANH R72, R72 ;  /* 0x0000004800487308 */ /* 0x000ea60000002400 */
[----:B------:R-:W-:Y:S05]  /*17a0*/  HMMA.16816.F32.BF16 R44, R36, R48, R44 ;  /* 0x00000030242c723c */ /* 0x000fea000004182c */
[----:B------:R-:W2:Y:S01]  /*17b0*/  MUFU.TANH R73, R73 ;  /* 0x0000004900497308 */ /* 0x000ea20000002400 */
[----:B------:R-:W-:Y:S01]  /*17c0*/  HMMA.16816.F32.BF16 R56, R24, R34, R56 ;  /* 0x000000221838723c */ /* 0x000fe20000041838 */
[----:B------:R-:W-:-:S02]  /*17d0*/  FMUL.FTZ R48, R70, UR4 ;  /* 0x0000000446307c20 */ /* 0x000fc40008410000 */
[----:B-1----:R-:W1:Y:S03]  /*17e0*/  LDSM.16.M88.4 R68, [R197+0x1800] ;  /* 0x00180000c544783b */ /* 0x002e660000000200 */
[----:B------:R-:W-:Y:S01]  /*17f0*/  HMMA.16816.F32.BF16 R4, R20, R34, R4 ;  /* 0x000000221404723c */ /* 0x000fe20000041804 */
[----:B------:R-:W-:Y:S05]  /*1800*/  MUFU.TANH R90, R90 ;  /* 0x0000005a005a7308 */ /* 0x000fea0000002400 */
[C---:B---3--:R-:W-:Y:S01]  /*1810*/  HMMA.16816.F32.BF16 R32, R8.reuse, R52, RZ ;  /* 0x000000340820723c */ /* 0x048fe200000418ff */
        /* <DEDUP_REMOVED lines=10> */
[-C--:B------:R-:W-:Y:S01]  /*18c0*/  HMMA.16816.F32.BF16 R56, R16, R78.reuse, R56 ;  /* 0x0000004e1038723c */ /* 0x080fe20000041838 */
[----:B------:R-:W-:Y:S05]  /*18d0*/  MUFU.TANH R145, R44 ;  /* 0x0000002c00917308 */ /* 0x000fea0000002400 */
[----:B------:R-:W-:Y:S03]  /*18e0*/  HMMA.16816.F32.BF16 R4, R12, R78, R4 ;  /* 0x0000004e0c04723c */ /* 0x000fe60000041804 */
[----:B------:R3:W-:Y:S03]  /*18f0*/  MUFU.TANH R143, R45 ;  /* 0x0000002d008f7308 */ /* 0x0007e60000002400 */
[C---:B----4-:R-:W-:Y:S05]  /*1900*/  HMMA.16816.F32.BF16 R32, R24.reuse, R64, R32 ;  /* 0x000000401820723c */ /* 0x050fea0000041820 */
[----:B------:R-:W4:Y:S01]  /*1910*/  MUFU.TANH R49, R49 ;  /* 0x0000003100317308 */ /* 0x000f220000002400 */
[----:B------:R-:W-:Y:S01]  /*1920*/  HMMA.16816.F32.BF16 R24, R24, R66, R8 ;  /* 0x000000421818723c */ /* 0x000fe20000041808 */
[----:B------:R-:W2:Y:S01]  /*1930*/  LDSM.16.M88.4 R8, [R188+0x1800] ;  /* 0x00180000bc08783b */ /* 0x000ea20000000200 */
[----:B------:R-:W-:-:S04]  /*1940*/  DEPBAR.LE SB0, 0x0 ;  /* 0x000080000000791a */ /* 0x000fc80000000000 */
[----:B------:R-:W-:Y:S01]  /*1950*/  HMMA.16816.F32.BF16 R56, R40, R50, R56 ;  /* 0x000000322838723c */ /* 0x000fe20000041838 */
[----:B------:R-:W4:Y:S05]  /*1960*/  MUFU.TANH R60, R60 ;  /* 0x0000003c003c7308 */ /* 0x000f2a0000002400 */
[----:B---3--:R-:W-:Y:S03]  /*1970*/  HMMA.16816.F32.BF16 R44, R28, R52, RZ ;  /* 0x000000341c2c723c */ /* 0x008fe600000418ff */
[----:B------:R-:W-:Y:S03]  /*1980*/  MUFU.TANH R100, R100 ;  /* 0x0000006400647308 */ /* 0x000fe60000002400 */
[----:B-1----:R-:W-:Y:S05]  /*1990*/  HMMA.16816.F32.BF16 R32, R16, R68, R32 ;  /* 0x000000441020723c */ /* 0x002fea0000041820 */
[----:B------:R-:W-:Y:S01]  /*19a0*/  MUFU.TANH R104, R104 ;  /* 0x0000006800687308 */ /* 0x000fe20000002400 */
[----:B------:R-:W-:Y:S06]  /*19b0*/  HMMA.16816.F32.BF16 R28, R28, R54, RZ ;  /* 0x000000361c1c723c */ /* 0x000fec00000418ff */
[----:B------:R-:W-:Y:S01]  /*19c0*/  HMMA.16816.F32.BF16 R24, R16, R70, R24 ;  /* 0x000000461018723c */ /* 0x000fe20000041818 */
[----:B------:R-:W-:Y:S01]  /*19d0*/  FMUL.FTZ R53, R57, UR4 ;  /* 0x0000000439357c20 */ /* 0x000fe20008410000 */
[----:B------:R-:W-:Y:S01]  /*19e0*/  FMUL.FTZ R58, R58, UR4 ;  /* 0x000000043a3a7c20 */ /* 0x000fe20008410000 */
[----:B------:R-:W-:Y:S01]  /*19f0*/  FMUL.FTZ R59, R59, UR4 ;  /* 0x000000043b3b7c20 */ /* 0x000fe20008410000 */
[----:B------:R-:W-:Y:S02]  /*1a00*/  MUFU.TANH R97, R97 ;  /* 0x0000006100617308 */ /* 0x000fe40000002400 */
[----:B------:R-:W-:Y:S01]  /*1a10*/  HMMA.16816.F32.BF16 R4, R36, R50, R4 ;  /* 0x000000322404723c */ /* 0x000fe20000041804 */
[----:B------:R-:W-:-:S04]  /*1a20*/  FMNMX.FTZ R16, R84, R85, !PT ;  /* 0x0000005554107209 */ /* 0x000fc80007810000 */
[----:B------:R-:W-:Y:S01]  /*1a30*/  FMNMX.FTZ R16, R93, R16, !PT ;  /* 0x000000105d107209 */ /* 0x000fe20007810000 */
[----:B--2---:R-:W-:Y:S01]  /*1a40*/  HMMA.16816.F32.BF16 R32, R40, R8, R32 ;  /* 0x000000082820723c */ /* 0x004fe20000041820 */
[----:B------:R-:W-:Y:S01]  /*1a50*/  FMUL.FTZ R51, R56, UR4 ;  /* 0x0000000438337c20 */ /* 0x000fe20008410000 */
[----:B------:R-:W-:Y:S04]  /*1a60*/  MUFU.TANH R53, R53 ;  /* 0x0000003500357308 */ /* 0x000fe80000002400 */
[C---:B------:R-:W-:Y:S04]  /*1a70*/  HMMA.16816.F32.BF16 R44, R20.reuse, R64, R44 ;  /* 0x00000040142c723c */ /* 0x040fe8000004182c */
[----:B------:R-:W1:Y:S02]  /*1a80*/  MUFU.TANH R51, R51 ;  /* 0x0000003300337308 */ /* 0x000e640000002400 */
[----:B------:R-:W-:Y:S06]  /*1a90*/  HMMA.16816.F32.BF16 R28, R20, R66, R28 ;  /* 0x00000042141c723c */ /* 0x000fec000004181c */
[----:B------:R-:W-:Y:S01]  /*1aa0*/  HMMA.16816.F32.BF16 R24, R40, R10, R24 ;  /* 0x0000000a2818723c */ /* 0x000fe20000041818 */
[----:B------:R-:W-:Y:S01]  /*1ab0*/  FMUL.FTZ R4, R4, UR4 ;  /* 0x0000000404047c20 */ /* 0x000fe20008410000 */
[----:B------:R-:W-:Y:S01]  /*1ac0*/  FMUL.FTZ R172, R7, UR4 ;  /* 0x0000000407ac7c20 */ /* 0x000fe20008410000 */
[----:B------:R-:W-:Y:S01]  /*1ad0*/  FMNMX.FTZ R7, R95, R16, !PT ;  /* 0x000000105f077209 */ /* 0x000fe20007810000 */
[----:B------:R-:W-:Y:S01]  /*1ae0*/  FMUL.FTZ R5, R5, UR4 ;  /* 0x0000000405057c20 */ /* 0x000fe20008410000 */
[----:B------:R2:W-:Y:S01]  /*1af0*/  MUFU.TANH R163, R4 ;  /* 0x0000000400a37308 */ /* 0x0005e20000002400 */
[----:B------:R-:W-:Y:S01]  /*1b00*/  FMUL.FTZ R17, R33, UR4 ;  /* 0x0000000421117c20 */ /* 0x000fe20008410000 */
[----:B------:R-:W-:Y:S01]  /*1b10*/  FMUL.FTZ R6, R6, UR4 ;  /* 0x0000000406067c20 */ /* 0x000fe20008410000 */
[----:B------:R-:W-:Y:S01]  /*1b20*/  FMUL.FTZ R34, R34, UR4 ;  /* 0x0000000422227c20 */ /* 0x000fe20008410000 */
[----:B------:R-:W-:-:S03]  /*1b30*/  FMUL.FTZ R35, R35, UR4 ;  /* 0x0000000423237c20 */ /* 0x000fc60008410000 */
[C---:B------:R-:W-:Y:S01]  /*1b40*/  HMMA.16816.F32.BF16 R44, R12.reuse, R68, R44 ;  /* 0x000000440c2c723c */ /* 0x040fe2000004182c */
[----:B------:R3:W-:Y:S05]  /*1b50*/  MUFU.TANH R149, R5 ;  /* 0x0000000500957308 */ /* 0x0007ea0000002400 */
[----:B------:R-:W-:Y:S03]  /*1b60*/  HMMA.16816.F32.BF16 R28, R12, R70, R28 ;  /* 0x000000460c1c723c */ /* 0x000fe6000004181c */
[----:B------:R-:W-:Y:S01]  /*1b70*/  MUFU.TANH R17, R17 ;  /* 0x0000001100117308 */ /* 0x000fe20000002400 */
[----:B--2---:R-:W-:-:S03]  /*1b80*/  FMNMX.FTZ R4, R102, R7, !PT ;  /* 0x0000000766047209 */ /* 0x004fc60007810000 */
[----:B------:R-:W-:Y:S01]  /*1b90*/  FMUL.FTZ R13, R24, UR4 ;  /* 0x00000004180d7c20 */ /* 0x000fe20008410000 */
[----:B------:R-:W-:Y:S01]  /*1ba0*/  FMNMX.FTZ R7, R103, R4, !PT ;  /* 0x0000000467077209 */ /* 0x000fe20007810000 */
[----:B------:R-:W-:Y:S02]  /*1bb0*/  FMUL.FTZ R12, R25, UR4 ;  /* 0x00000004190c7c20 */ /* 0x000fe40008410000 */
[----:B------:R-:W-:Y:S01]  /*1bc0*/  MUFU.TANH R98, R98 ;  /* 0x0000006200627308 */ /* 0x000fe20000002400 */
[----:B------:R-:W-:Y:S01]  /*1bd0*/  FMNMX.FTZ R4, R72, R7, !PT ;  /* 0x0000000748047209 */ /* 0x000fe20007810000 */
[----:B---3--:R-:W-:-:S03]  /*1be0*/  FMUL.FTZ R5, R32, UR4 ;  /* 0x0000000420057c20 */ /* 0x008fc60008410000 */
[----:B------:R-:W-:Y:S02]  /*1bf0*/  FMNMX.FTZ R4, R73, R4, !PT ;  /* 0x0000000449047209 */ /* 0x000fe40007810000 */
[----:B------:R-:W-:Y:S01]  /*1c00*/  HMMA.16816.F32.BF16 R44, R36, R8, R44 ;  /* 0x00000008242c723c */ /* 0x000fe2000004182c */
[----:B------:R-:W2:Y:S01]  /*1c10*/  MUFU.TANH R5, R5 ;  /* 0x0000000500057308 */ /* 0x000ea20000002400 */
[----:B----4-:R-:W-:-:S04]  /*1c20*/  FMNMX.FTZ R7, R49, R4, !PT ;  /* 0x0000000431077209 */ /* 0x010fc80007810000 */
[----:B------:R-:W-:Y:S01]  /*1c30*/  FMNMX.FTZ R4, R60, R7, !PT ;  /* 0x000000073c047209 */ /* 0x000fe20007810000 */
[----:B------:R-:W-:Y:S02]  /*1c40*/  HMMA.16816.F32.BF16 R28, R36, R10, R28 ;  /* 0x0000000a241c723c */ /* 0x000fe4000004181c */
[----:B------:R-:W3:Y:S01]  /*1c50*/  MUFU.TANH R13, R13 ;  /* 0x0000000d000d7308 */ /* 0x000ee20000002400 */
[----:B-1----:R-:W-:-:S04]  /*1c60*/  FMNMX.FTZ R4, R51, R4, !PT ;  /* 0x0000000433047209 */ /* 0x002fc80007810000 */
[----:B------:R-:W-:-:S03]  /*1c70*/  FMNMX.FTZ R4, R53, R4, !PT ;  /* 0x0000000435047209 */ /* 0x000fc60007810000 */
[----:B------:R-:W1:Y:S01]  /*1c80*/  MUFU.TANH R12, R12 ;  /* 0x0000000c000c7308 */ /* 0x000e620000002400 */
[----:B--2---:R-:W-:-:S04]  /*1c90*/  FMNMX.FTZ R4, R5, R4, !PT ;  /* 0x0000000405047209 */ /* 0x004fc80007810000 */
[----:B------:R-:W-:-:S03]  /*1ca0*/  FMNMX.FTZ R4, R17, R4, !PT ;  /* 0x0000000411047209 */ /* 0x000fc60007810000 */
[----:B------:R-:W2:Y:S01]  /*1cb0*/  MUFU.TANH R96, R96 ;  /* 0x0000006000607308 */ /* 0x000ea20000002400 */
[----:B---3--:R-:W-:-:S07]  /*1cc0*/  FMNMX.FTZ R7, R13, R4, !PT ;  /* 0x000000040d077209 */ /* 0x008fce0007810000 */
[----:B------:R3:W4:Y:S01]  /*1cd0*/  MUFU.TANH R142, R74 ;  /* 0x0000004a008e7308 */ /* 0x0007220000002400 */
[----:B-1----:R-:W-:-:S07]  /*1ce0*/  FMNMX.FTZ R7, R12, R7, !PT ;  /* 0x000000070c077209 */ /* 0x002fce0007810000 */
[----:B------:R3:W1:Y:S08]  /*1cf0*/  MUFU.TANH R140, R75 ;  /* 0x0000004b008c7308 */ /* 0x0006700000002400 */
[----:B------:R-:W1:Y:S08]  /*1d00*/  MUFU.TANH R48, R48 ;  /* 0x0000003000307308 */ /* 0x000e700000002400 */
        /* <DEDUP_REMOVED lines=8> */
[----:B------:R-:W1:Y:S08]  /*1d90*/  MUFU.TANH R172, R172 ;  /* 0x000000ac00ac7308 */ /* 0x000e700000002400 */
[----:B------:R3:W1:Y:S01]  /*1da0*/  MUFU.TANH R168, R34 ;  /* 0x0000002200a87308 */ /* 0x0006620000002400 */
[----:B------:R-:W-:Y:S06]  /*1db0*/  BAR.SYNC.DEFER_BLOCKING 0x0 ;  /* 0x0000000000007b1d */ /* 0x000fec0000010000 */
[----:B--2-4-:R-:W-:Y:S05]  /*1dc0*/  @!P0 BRA `(.L_x_1466) ;  /* 0x0000000000588947 */ /* 0x014fea0003800000 */
        /* <DEDUP_REMOVED lines=22> */
.L_x_1466:
[----:B------:R-:W4:Y:S01]  /*1f30*/  SHFL.BFLY PT, R4, R7, 0x2, 0x1f ;  /* 0x0c401f0007047f89 */ /* 0x000f2200000e0000 */
[----:B---3--:R-:W-:Y:S01]  /*1f40*/  FMNMX.FTZ R6, R87, R89, !PT ;  /* 0x0000005957067209 */ /* 0x008fe20007810000 */
[----:B------:R-:W-:Y:S01]  /*1f50*/  FMUL.FTZ R44, R44, UR4 ;  /* 0x000000042c2c7c20 */ /* 0x000fe20008410000 */
[----:B--2---:R-:W-:Y:S01]  /*1f60*/  FMNMX.FTZ R9, R94, R86, !PT ;  /* 0x000000565e097209 */ /* 0x004fe20007810000 */
[----:B------:R-:W-:Y:S01]  /*1f70*/  FMUL.FTZ R45, R45, UR4 ;  /* 0x000000042d2d7c20 */ /* 0x000fe20008410000 */
[----:B------:R-:W-:Y:S01]  /*1f80*/  FMNMX.FTZ R6, R99, R6, !PT ;  /* 0x0000000663067209 */ /* 0x000fe20007810000 */
[----:B------:R-:W-:Y:S01]  /*1f90*/  MUFU.TANH R161, R44 ;  /* 0x0000002c00a17308 */ /* 0x000fe20000002400 */
[----:B------:R-:W-:Y:S01]  /*1fa0*/  FMNMX.FTZ R9, R100, R9, !PT ;  /* 0x0000000964097209 */ /* 0x000fe20007810000 */
[----:B------:R-:W-:Y:S01]  /*1fb0*/  FMUL.FTZ R46, R46, UR4 ;  /* 0x000000042e2e7c20 */ /* 0x000fe20008410000 */
[----:B------:R-:W-:Y:S01]  /*1fc0*/  FMNMX.FTZ R6, R101, R6, !PT ;  /* 0x0000000665067209 */ /* 0x000fe20007810000 */
[----:B------:R-:W-:Y:S01]  /*1fd0*/  FMUL.FTZ R28, R28, UR4 ;  /* 0x000000041c1c7c20 */ /* 0x000fe20008410000 */
[----:B------:R-:W-:Y:S01]  /*1fe0*/  FMNMX.FTZ R11, R104, R9, !PT ;  /* 0x00000009680b7209 */ /* 0x000fe20007810000 */
        /* <DEDUP_REMOVED lines=10> */
[----:B------:R-:W2:Y:S01]  /*2090*/  MUFU.TANH R162, R46 ;  /* 0x0000002e00a27308 */ /* 0x000ea20000002400 */
[----:B-1----:R-:W-:Y:S01]  /*20a0*/  FMNMX.FTZ R11, R48, R11, !PT ;  /* 0x0000000b300b7209 */ /* 0x002fe20007810000 */
[----:B------:R-:W-:Y:S01]  /*20b0*/  FMUL.FTZ R26, R26, UR4 ;  /* 0x000000041a1a7c20 */ /* 0x000fe20008410000 */
[----:B----4-:R-:W-:Y:S01]  /*20c0*/  FMNMX.FTZ R4, R7, R4, !PT ;  /* 0x0000000407047209 */ /* 0x010fe20007810000 */
[----:B------:R-:W-:Y:S01]  /*20d0*/  FMUL.FTZ R27, R27, UR4 ;  /* 0x000000041b1b7c20 */ /* 0x000fe20008410000 */
[----:B------:R-:W-:Y:S01]  /*20e0*/  FMNMX.FTZ R11, R176, R11, !PT ;  /* 0x0000000bb00b7209 */ /* 0x000fe20007810000 */
[----:B------:R-:W-:Y:S01]  /*20f0*/  ULDC UR6, c[0x0][0x2ec] ;  /* 0x0000bb0000067ab9 */ /* 0x000fe20000000800 */
[----:B------:R-:W-:Y:S01]  /*2100*/  FMNMX.FTZ R9, R92, R9, !PT ;  /* 0x000000095c097209 */ /* 0x000fe20007810000 */
[----:B------:R-:W1:Y:S01]  /*2110*/  SHFL.BFLY PT, R7, R4, 0x1, 0x1f ;  /* 0x0c201f0004077f89 */ /* 0x000e6200000e0000 */
[----:B------:R-:W-:Y:S01]  /*2120*/  FMNMX.FTZ R11, R144, R11, !PT ;  /* 0x0000000b900b7209 */ /* 0x000fe20007810000 */
[----:B------:R-:W-:Y:S01]  /*2130*/  MUFU.TANH R157, R28 ;  /* 0x0000001c009d7308 */ /* 0x000fe20000002400 */
[----:B------:R-:W-:-:S02]  /*2140*/  FMNMX.FTZ R9, R90, R9, !PT ;  /* 0x000000095a097209 */ /* 0x000fc40007810000 */
[----:B------:R-:W-:Y:S02]  /*2150*/  FMNMX.FTZ R11, R166, R11, !PT ;  /* 0x0000000ba60b7209 */ /* 0x000fe40007810000 */
[----:B------:R-:W-:Y:S02]  /*2160*/  FMNMX.FTZ R9, R138, R9, !PT ;  /* 0x000000098a097209 */ /* 0x000fe40007810000 */
[----:B------:R-:W-:Y:S01]  /*2170*/  FMNMX.FTZ R11, R174, R11, !PT ;  /* 0x0000000bae0b7209 */ /* 0x000fe20007810000 */
[----:B------:R-:W3:Y:S01]  /*2180*/  MUFU.TANH R160, R47 ;  /* 0x0000002f00a07308 */ /* 0x000ee20000002400 */
[----:B------:R-:W-:Y:S02]  /*2190*/  FMNMX.FTZ R9, R132, R9, !PT ;  /* 0x0000000984097209 */ /* 0x000fe40007810000 */
[----:B------:R-:W-:Y:S02]  /*21a0*/  FMNMX.FTZ R11, R172, R11, !PT ;  /* 0x0000000bac0b7209 */ /* 0x000fe40007810000 */
[----:B------:R-:W-:-:S02]  /*21b0*/  FMNMX.FTZ R9, R142, R9, !PT ;  /* 0x000000098e097209 */ /* 0x000fc40007810000 */
[----:B--2---:R-:W-:Y:S01]  /*21c0*/  FMNMX.FTZ R11, R162, R11, !PT ;  /* 0x0000000ba20b7209 */ /* 0x004fe20007810000 */
[----:B------:R-:W-:Y:S01]  /*21d0*/  MUFU.TANH R155, R29 ;  /* 0x0000001d009b7308 */ /* 0x000fe20000002400 */
[----:B------:R-:W-:Y:S02]  /*21e0*/  FMNMX.FTZ R9, R140, R9, !PT ;  /* 0x000000098c097209 */ /* 0x000fe40007810000 */
[----:B------:R-:W-:Y:S02]  /*21f0*/  LOP3.LUT R195, R80, R81, RZ, 0xfc, !PT ;  /* 0x0000005150c37212 */ /* 0x000fe400078efcff */
[----:B------:R-:W-:Y:S02]  /*2200*/  FMNMX.FTZ R9, R150, R9, !PT ;  /* 0x0000000996097209 */ /* 0x000fe40007810000 */
[----:B-1----:R-:W-:Y:S01]  /*2210*/  FMNMX.FTZ R136, R4, R7, !PT ;  /* 0x0000000704887209 */ /* 0x002fe20007810000 */
[----:B------:R-:W-:Y:S01]  /*2220*/  MUFU.TANH R152, R30 ;  /* 0x0000001e00987308 */ /* 0x000fe20000002400 */
[----:B------:R-:W-:-:S02]  /*2230*/  FMNMX.FTZ R4, R105, R6, !PT ;  /* 0x0000000669047209 */ /* 0x000fc40007810000 */
[----:B---3--:R-:W-:Y:S01]  /*2240*/  FMNMX.FTZ R11, R160, R11, !PT ;  /* 0x0000000ba00b7209 */ /* 0x008fe20007810000 */
[----:B------:R-:W-:Y:S01]  /*2250*/  FMUL.FTZ R8, R136, UR6 ;  /* 0x0000000688087c20 */ /* 0x000fe20008410000 */
[----:B------:R-:W-:Y:S02]  /*2260*/  FMNMX.FTZ R4, R113, R4, !PT ;  /* 0x0000000471047209 */ /* 0x000fe40007810000 */
[----:B------:R-:W-:Y:S01]  /*2270*/  FMNMX.FTZ R9, R154, R9, !PT ;  /* 0x000000099a097209 */ /* 0x000fe20007810000 */
[----:B------:R-:W-:Y:S01]  /*2280*/  MUFU.TANH R151, R31 ;  /* 0x0000001f00977308 */ /* 0x000fe20000002400 */
[----:B------:R-:W-:Y:S02]  /*2290*/  FMNMX.FTZ R4, R145, R4, !PT ;  /* 0x0000000491047209 */ /* 0x000fe40007810000 */
[----:B------:R-:W-:Y:S02]  /*22a0*/  FMNMX.FTZ R9, R156, R9, !PT ;  /* 0x000000099c097209 */ /* 0x000fe40007810000 */
[----:B------:R-:W-:-:S02]  /*22b0*/  FMNMX.FTZ R4, R143, R4, !PT ;  /* 0x000000048f047209 */ /* 0x000fc40007810000 */
[----:B------:R-:W-:Y:S01]  /*22c0*/  FMNMX.FTZ R9, R158, R9, !PT ;  /* 0x000000099e097209 */ /* 0x000fe20007810000 */
[----:B------:R-:W1:Y:S01]  /*22d0*/  MUFU.TANH R170, R35 ;  /* 0x0000002300aa7308 */ /* 0x000e620000002400 */
[----:B------:R-:W-:Y:S02]  /*22e0*/  FMNMX.FTZ R4, R163, R4, !PT ;  /* 0x00000004a3047209 */ /* 0x000fe40007810000 */
[----:B------:R-:W-:Y:S02]  /*22f0*/  FMNMX.FTZ R9, R168, R9, !PT ;  /* 0x00000009a8097209 */ /* 0x000fe40007810000 */
[----:B------:R-:W-:Y:S02]  /*2300*/  FMNMX.FTZ R4, R149, R4, !PT ;  /* 0x0000000495047209 */ /* 0x000fe40007810000 */
[----:B------:R-:W-:Y:S01]  /*2310*/  FSETP.NEU.FTZ.AND P1, PT, R136, -INF , PT ;  /* 0xff8000008800780b */ /* 0x000fe20003f3d000 */
[----:B------:R-:W2:Y:S01]  /*2320*/  MUFU.TANH R148, R26 ;  /* 0x0000001a00947308 */ /* 0x000ea20000002400 */
[----:B------:R-:W-:-:S02]  /*2330*/  FMNMX.FTZ R4, R161, R4, !PT ;  /* 0x00000004a1047209 */ /* 0x000fc40007810000 */
[----:B------:R-:W-:Y:S02]  /*2340*/  FSEL R8, R8, RZ, P1 ;  /* 0x000000ff08087208 */ /* 0x000fe40000800000 */
[----:B------:R-:W-:Y:S02]  /*2350*/  FMNMX.FTZ R4, R159, R4, !PT ;  /* 0x000000049f047209 */ /* 0x000fe40007810000 */
[----:B------:R-:W-:Y:S01]  /*2360*/  LEA R195, R195, UR5, 0x1 ;  /* 0x00000005c3c37c11 */ /* 0x000fe2000f8e08ff */
[----:B------:R-:W3:Y:S01]  /*2370*/  MUFU.TANH R146, R27 ;  /* 0x0000001b00927308 */ /* 0x000ee20000002400 */
[----:B------:R-:W-:Y:S01]  /*2380*/  FMNMX.FTZ R4, R157, R4, !PT ;  /* 0x000000049d047209 */ /* 0x000fe20007810000 */
[--C-:B------:R-:W-:Y:S01]  /*2390*/  FFMA.FTZ R39, R60, UR6, -R8.reuse ;  /* 0x000000063c277c23 */ /* 0x100fe20008010808 */
[----:B-1----:R-:W-:Y:S01]  /*23a0*/  FMNMX.FTZ R9, R170, R9, !PT ;  /* 0x00000009aa097209 */ /* 0x002fe20007810000 */
[--C-:B------:R-:W-:Y:S01]  /*23b0*/  FFMA.FTZ R137, R84, UR6, -R8.reuse ;  /* 0x0000000654897c23 */ /* 0x100fe20008010808 */
[----:B------:R-:W-:Y:S01]  /*23c0*/  FMNMX.FTZ R7, R155, R4, !PT ;  /* 0x000000049b077209 */ /* 0x000fe20007810000 */
[--C-:B------:R-:W-:Y:S01]  /*23d0*/  FFMA.FTZ R64, R85, UR6, -R8.reuse ;  /* 0x0000000655407c23 */ /* 0x100fe20008010808 */
[----:B------:R-:W-:Y:S01]  /*23e0*/  FMNMX.FTZ R4, R152, R11, !PT ;  /* 0x0000000b98047209 */ /* 0x000fe20007810000 */
[--C-:B------:R-:W-:Y:S01]  /*23f0*/  FFMA.FTZ R44, R102, UR6, -R8.reuse ;  /* 0x00000006662c7c23 */ /* 0x100fe20008010808 */
[----:B--2---:R-:W-:Y:S01]  /*2400*/  FMNMX.FTZ R9, R148, R9, !PT ;  /* 0x0000000994097209 */ /* 0x004fe20007810000 */
[----:B------:R-:W1:Y:S01]  /*2410*/  SHFL.BFLY PT, R6, R7, 0x2, 0x1f ;  /* 0x0c401f0007067f89 */ /* 0x000e6200000e0000 */
[----:B------:R-:W-:Y:S01]  /*2420*/  FMNMX.FTZ R4, R151, R4, !PT ;  /* 0x0000000497047209 */ /* 0x000fe20007810000 */
[--C-:B------:R-:W-:Y:S01]  /*2430*/  FFMA.FTZ R43, R103, UR6, -R8.reuse ;  /* 0x00000006672b7c23 */ /* 0x100fe20008010808 */
[-C--:B------:R-:W-:Y:S01]  /*2440*/  IADD3 R193, R2, R195.reuse, RZ ;  /* 0x000000c302c17210 */ /* 0x080fe20007ffe0ff */
[--C-:B------:R-:W-:Y:S01]  /*2450*/  FFMA.FTZ R36, R5, UR6, -R8.reuse ;  /* 0x0000000605247c23 */ /* 0x100fe20008010808 */
[----:B------:R-:W-:Y:S01]  /*2460*/  IADD3 R194, R0, R195, RZ ;  /* 0x000000c300c27210 */ /* 0x000fe20007ffe0ff */
[----:B------:R-:W2:Y:S01]  /*2470*/  SHFL.BFLY PT, R133, R4, 0x2, 0x1f ;  /* 0x0c401f0004857f89 */ /* 0x000ea200000e0000 */
[----:B---3--:R-:W-:Y:S01]  /*2480*/  FMNMX.FTZ R135, R146, R9, !PT ;  /* 0x0000000992877209 */ /* 0x008fe20007810000 */
[--C-:B------:R-:W-:Y:S01]  /*2490*/  FFMA.FTZ R37, R53, UR6, -R8.reuse ;  /* 0x0000000635257c23 */ /* 0x100fe20008010808 */
[----:B------:R-:W-:Y:S01]  /*24a0*/  IADD3 R192, R0, R193, RZ ;  /* 0x000000c100c07210 */ /* 0x000fe20007ffe0ff */
[----:B------:R-:W-:Y:S01]  /*24b0*/  LDSM.16.MT88.4 R116, [R195+0x6000] ;  /* 0x00600000c374783b */ /* 0x000fe20000004200 */
[--C-:B------:R-:W-:Y:S01]  /*24c0*/  FFMA.FTZ R61, R93, UR6, -R8.reuse ;  /* 0x000000065d3d7c23 */ /* 0x100fe20008010808 */
[--C-:B------:R-:W-:Y:S01]  /*24d0*/  FFMA.FTZ R54, R95, UR6, -R8.reuse ;  /* 0x000000065f367c23 */ /* 0x100fe20008010808 */
[----:B------:R-:W-:Y:S01]  /*24e0*/  MUFU.EX2 R137, R137 ;  /* 0x0000008900897308 */ /* 0x000fe20000000800 */
[--C-:B------:R-:W-:Y:S01]  /*24f0*/  FFMA.FTZ R47, R17, UR6, -R8.reuse ;  /* 0x00000006112f7c23 */ /* 0x100fe20008010808 */
[----:B------:R-:W-:Y:S01]  /*2500*/  LDSM.16.MT88.4 R28, [R195+0x6800] ;  /* 0x00680000c31c783b */ /* 0x000fe20000004200 */
[--C-:B------:R-:W-:Y:S01]  /*2510*/  FFMA.FTZ R42, R72, UR6, -R8.reuse ;  /* 0x00000006482a7c23 */ /* 0x100fe20008010808 */
[--C-:B------:R-:W-:Y:S01]  /*2520*/  FFMA.FTZ R41, R73, UR6, -R8.reuse ;  /* 0x0000000649297c23 */ /* 0x100fe20008010808 */
[--C-:B------:R-:W-:Y:S01]  /*2530*/  FFMA.FTZ R40, R49, UR6, -R8.reuse ;  /* 0x0000000631287c23 */ /* 0x100fe20008010808 */
[----:B------:R-:W-:Y:S01]  /*2540*/  LDSM.16.MT88.4 R32, [R194+0x6800] ;  /* 0x00680000c220783b */ /* 0x000fe20000004200 */
[--C-:B------:R-:W-:Y:S01]  /*2550*/  FFMA.FTZ R38, R51, UR6, -R8.reuse ;  /* 0x0000000633267c23 */ /* 0x100fe20008010808 */
[----:B------:R-:W3:Y:S01]  /*2560*/  MUFU.EX2 R64, R64 ;  /* 0x0000004000407308 */ /* 0x000ee20000000800 */
[--C-:B------:R-:W-:Y:S01]  /*2570*/  FFMA.FTZ R66, R13, UR6, -R8.reuse ;  /* 0x000000060d427c23 */ /* 0x100fe20008010808 */
[----:B------:R-:W-:Y:S01]  /*2580*/  LDSM.16.MT88.4 R16, [R193+0x6800] ;  /* 0x00680000c110783b */ /* 0x000fe20000004200 */
[----:B-1----:R-:W-:Y:S01]  /*2590*/  FMNMX.FTZ R7, R7, R6, !PT ;  /* 0x0000000607077209 */ /* 0x002fe20007810000 */
[----:B------:R-:W-:Y:S01]  /*25a0*/  FFMA.FTZ R217, R12, UR6, -R8 ;  /* 0x000000060cd97c23 */ /* 0x000fe20008010808 */
[C---:B------:R-:W-:Y:S01]  /*25b0*/  IADD3 R191, R197.reuse, 0x800, RZ ;  /* 0x00000800c5bf7810 */ /* 0x040fe20007ffe0ff */
[----:B------:R-:W-:Y:S01]  /*25c0*/  LDSM.16.MT88.4 R20, [R192+0x6800] ;  /* 0x00680000c014783b */ /* 0x000fe20000004200 */
[C---:B------:R-:W-:Y:S01]  /*25d0*/  IADD3 R190, R197.reuse, 0x1000, RZ ;  /* 0x00001000c5be7810 */ /* 0x040fe20007ffe0ff */
[----:B------:R-:W-:Y:S01]  /*25e0*/  MUFU.EX2 R61, R61 ;  /* 0x0000003d003d7308 */ /* 0x000fe20000000800 */
[----:B--2---:R-:W-:Y:S01]  /*25f0*/  FMNMX.FTZ R133, R4, R133, !PT ;  /* 0x0000008504857209 */ /* 0x004fe20007810000 */
[----:B------:R-:W1:Y:S01]  /*2600*/  SHFL.BFLY PT, R134, R7, 0x1, 0x1f ;  /* 0x0c201f0007867f89 */ /* 0x000e6200000e0000 */
[----:B------:R-:W-:-:S03]  /*2610*/  IADD3 R189, R197, 0x1800, RZ ;  /* 0x00001800c5bd7810 */ /* 0x000fc60007ffe0ff */
[----:B------:R-:W2:Y:S02]  /*2620*/  SHFL.BFLY PT, R4, R135, 0x2, 0x1f ;  /* 0x0c401f0087047f89 */ /* 0x000ea400000e0000 */
[----:B------:R-:W4:Y:S01]  /*2630*/  MUFU.EX2 R54, R54 ;  /* 0x0000003600367308 */ /* 0x000f220000000800 */
[----:B---3--:R-:W-:Y:S01]  /*2640*/  F2FP.BF16.F32.PACK_AB R68, R64, R137 ;  /* 0x000000894044723e */ /* 0x008fe200000010ff */
[----:B------:R-:W3:Y:S01]  /*2650*/  SHFL.BFLY PT, R6, R133, 0x1, 0x1f ;  /* 0x0c201f0085067f89 */ /* 0x000ee200000e0000 */
[----:B------:R-:W-:-:S03]  /*2660*/  FADD.FTZ R64, R137, R64 ;  /* 0x0000004089407221 */ /* 0x000fc60000010000 */
[----:B------:R-:W-:Y:S02]  /*2670*/  LDSM.16.MT88.4 R12, [R195+0x7000] ;  /* 0x00700000c30c783b */ /* 0x000fe40000004200 */
[----:B------:R-:W-:Y:S02]  /*2680*/  MUFU.EX2 R44, R44 ;  /* 0x0000002c002c7308 */ /* 0x000fe40000000800 */
[----:B------:R-:W-:Y:S06]  /*2690*/  LDSM.16.MT88.4 R24, [R193+0x7000] ;  /* 0x00700000c118783b */ /* 0x000fec0000004200 */
[----:B------:R-:W-:Y:S01]  /*26a0*/  MUFU.EX2 R43, R43 ;  /* 0x0000002b002b7308 */ /* 0x000fe20000000800 */
[----:B----4-:R-:W-:Y:S01]  /*26b0*/  F2FP.BF16.F32.PACK_AB R70, R54, R61 ;  /* 0x0000003d3646723e */ /* 0x010fe200000010ff */
[----:B------:R-:W-:Y:S01]  /*26c0*/  FADD.FTZ R61, R61, R64 ;  /* 0x000000403d3d7221 */ /* 0x000fe20000010000 */
[----:B-1----:R-:W-:-:S02]  /*26d0*/  FMNMX.FTZ R134, R7, R134, !PT ;  /* 0x0000008607867209 */ /* 0x002fc40007810000 */
[----:B--2---:R-:W-:Y:S01]  /*26e0*/  FMNMX.FTZ R135, R135, R4, !PT ;  /* 0x0000000487877209 */ /* 0x004fe20007810000 */
[----:B------:R-:W-:Y:S02]  /*26f0*/  FADD.FTZ R61, R54, R61 ;  /* 0x0000003d363d7221 */ /* 0x000fe40000010000 */
[C---:B------:R-:W-:Y:S01]  /*2700*/  FMUL.FTZ R164, R134.reuse, UR6 ;  /* 0x0000000686a47c20 */ /* 0x040fe20008410000 */
[----:B------:R-:W-:Y:S01]  /*2710*/  FSETP.NEU.FTZ.AND P1, PT, R134, -INF , PT ;  /* 0xff8000008600780b */ /* 0x000fe20003f3d000 */
[----:B------:R-:W-:Y:S01]  /*2720*/  MUFU.EX2 R42, R42 ;  /* 0x0000002a002a7308 */ /* 0x000fe20000000800 */
[----:B------:R-:W1:Y:S01]  /*2730*/  SHFL.BFLY PT, R4, R135, 0x1, 0x1f ;  /* 0x0c201f0087047f89 */ /* 0x000e6200000e0000 */
[----:B---3--:R-:W-:Y:S02]  /*2740*/  FMNMX.FTZ R133, R133, R6, !PT ;  /* 0x0000000685857209 */ /* 0x008fe40007810000 */
[----:B------:R-:W-:Y:S02]  /*2750*/  FSEL R164, R164, RZ, P1 ;  /* 0x000000ffa4a47208 */ /* 0x000fe40000800000 */
[C---:B------:R-:W-:Y:S01]  /*2760*/  FSETP.NEU.FTZ.AND P1, PT, R133.reuse, -INF , PT ;  /* 0xff8000008500780b */ /* 0x040fe20003f3d000 */
[----:B------:R-:W-:Y:S01]  /*2770*/  FMUL.FTZ R153, R133, UR6 ;  /* 0x0000000685997c20 */ /* 0x000fe20008410000 */
[----:B------:R-:W-:Y:S01]  /*2780*/  MUFU.EX2 R41, R41 ;  /* 0x0000002900297308 */ /* 0x000fe20000000800 */
[--C-:B------:R-:W-:Y:S01]  /*2790*/  FFMA.FTZ R59, R87, UR6, -R164.reuse ;  /* 0x00000006573b7c23 */ /* 0x100fe200080108a4 */
[--C-:B------:R-:W-:Y:S01]  /*27a0*/  FFMA.FTZ R52, R101, UR6, -R164.reuse ;  /* 0x0000000665347c23 */ /* 0x100fe200080108a4 */
[--C-:B------:R-:W-:Y:S01]  /*27b0*/  FFMA.FTZ R58, R89, UR6, -R164.reuse ;  /* 0x00000006593a7c23 */ /* 0x100fe200080108a4 */
[----:B------:R-:W-:Y:S01]  /*27c0*/  FSEL R153, R153, RZ, P1 ;  /* 0x000000ff99997208 */ /* 0x000fe20000800000 */
[--C-:B------:R-:W-:Y:S01]  /*27d0*/  FFMA.FTZ R53, R99, UR6, -R164.reuse ;  /* 0x0000000663357c23 */ /* 0x100fe200080108a4 */
[--C-:B------:R-:W-:Y:S01]  /*27e0*/  FFMA.FTZ R51, R91, UR6, -R164.reuse ;  /* 0x000000065b337c23 */ /* 0x100fe200080108a4 */
[--C-:B------:R-:W-:Y:S01]  /*27f0*/  FFMA.FTZ R2, R97, UR6, -R164.reuse ;  /* 0x0000000661027c23 */ /* 0x100fe200080108a4 */
[----:B------:R-:W-:Y:S01]  /*2800*/  MUFU.EX2 R59, R59 ;  /* 0x0000003b003b7308 */ /* 0x000fe20000000800 */
[--C-:B------:R-:W-:Y:S01]  /*2810*/  FFMA.FTZ R60, R86, UR6, -R153.reuse ;  /* 0x00000006563c7c23 */ /* 0x100fe20008010899 */
[--C-:B------:R-:W-:Y:S01]  /*2820*/  FFMA.FTZ R55, R100, UR6, -R153.reuse ;  /* 0x0000000664377c23 */ /* 0x100fe20008010899 */
[----:B------:R-:W-:Y:S01]  /*2830*/  LDSM.16.MT88.4 R84, [R193+0x6000] ;  /* 0x00600000c154783b */ /* 0x000fe20000004200 */
[--C-:B------:R-:W-:Y:S01]  /*2840*/  FFMA.FTZ R57, R94, UR6, -R153.reuse ;  /* 0x000000065e397c23 */ /* 0x100fe20008010899 */
[--C-:B------:R-:W-:Y:S01]  /*2850*/  FFMA.FTZ R50, R104, UR6, -R153.reuse ;  /* 0x0000000668327c23 */ /* 0x100fe20008010899 */
[--C-:B------:R-:W-:Y:S01]  /*2860*/  FFMA.FTZ R45, R105, UR6, -R164.reuse ;  /* 0x00000006692d7c23 */ /* 0x100fe200080108a4 */
[----:B------:R-:W2:Y:S01]  /*2870*/  LDSM.16.MT88.4 R100, [R194+0x6000] ;  /* 0x00600000c264783b */ /* 0x000ea20000004200 */
[----:B------:R-:W3:Y:S01]  /*2880*/  MUFU.EX2 R58, R58 ;  /* 0x0000003a003a7308 */ /* 0x000ee20000000800 */
[----:B-1----:R-:W-:Y:S01]  /*2890*/  FMNMX.FTZ R135, R135, R4, !PT ;  /* 0x0000000487877209 */ /* 0x002fe20007810000 */
[--C-:B------:R-:W-:Y:S01]  /*28a0*/  FFMA.FTZ R0, R113, UR6, -R164.reuse ;  /* 0x0000000671007c23 */ /* 0x100fe200080108a4 */
[----:B------:R-:W1:Y:S01]  /*28b0*/  LDSM.16.MT88.4 R4, [R192+0x6000] ;  /* 0x00600000c004783b */ /* 0x000e620000004200 */
[--C-:B------:R-:W-:Y:S01]  /*28c0*/  FFMA.FTZ R49, R98, UR6, -R153.reuse ;  /* 0x0000000662317c23 */ /* 0x100fe20008010899 */
[C---:B------:R-:W-:Y:S01]  /*28d0*/  FSETP.NEU.FTZ.AND P1, PT, R135.reuse, -INF , PT ;  /* 0xff8000008700780b */ /* 0x040fe20003f3d000 */
[----:B------:R-:W-:Y:S01]  /*28e0*/  FMUL.FTZ R147, R135, UR6 ;  /* 0x0000000687937c20 */ /* 0x000fe20008410000 */
[--C-:B------:R-:W-:Y:S01]  /*28f0*/  FFMA.FTZ R46, R96, UR6, -R153.reuse ;  /* 0x00000006602e7c23 */ /* 0x100fe20008010899 */
[----:B------:R-:W-:Y:S01]  /*2900*/  MUFU.EX2 R53, R53 ;  /* 0x0000003500357308 */ /* 0x000fe20000000800 */
[--C-:B------:R-:W-:Y:S01]  /*2910*/  FFMA.FTZ R48, R48, UR6, -R153.reuse ;  /* 0x0000000630307c23 */ /* 0x100fe20008010899 */
[--C-:B------:R-:W-:Y:S01]  /*2920*/  FFMA.FTZ R63, R176, UR6, -R153.reuse ;  /* 0x00000006b03f7c23 */ /* 0x100fe20008010899 */
[----:B------:R-:W-:Y:S01]  /*2930*/  FSEL R147, R147, RZ, P1 ;  /* 0x000000ff93937208 */ /* 0x000fe20000800000 */
[--C-:B------:R-:W-:Y:S01]  /*2940*/  FFMA.FTZ R143, R143, UR6, -R164.reuse ;  /* 0x000000068f8f7c23 */ /* 0x100fe200080108a4 */
[--C-:B------:R-:W-:Y:S01]  /*2950*/  FFMA.FTZ R144, R144, UR6, -R153.reuse ;  /* 0x0000000690907c23 */ /* 0x100fe20008010899 */
[--C-:B------:R-:W-:Y:S01]  /*2960*/  FFMA.FTZ R159, R159, UR6, -R164.reuse ;  /* 0x000000069f9f7c23 */ /* 0x100fe200080108a4 */
[----:B------:R-:W-:Y:S01]  /*2970*/  FFMA.FTZ R160, R160, UR6, -R153 ;  /* 0x00000006a0a07c23 */ /* 0x000fe20008010899 */
[--C-:B------:R-:W-:Y:S01]  /*2980*/  FFMA.FTZ R67, R88, UR6, -R147.reuse ;  /* 0x0000000658437c23 */ /* 0x100fe20008010893 */
[--C-:B------:R-:W-:Y:S01]  /*2990*/  FFMA.FTZ R62, R82, UR6, -R147.reuse ;  /* 0x00000006523e7c23 */ /* 0x100fe20008010893 */
[--C-:B------:R-:W-:Y:S01]  /*29a0*/  FFMA.FTZ R65, R92, UR6, -R147.reuse ;  /* 0x000000065c417c23 */ /* 0x100fe20008010893 */
[--C-:B------:R-:W-:Y:S01]  /*29b0*/  FFMA.FTZ R56, R90, UR6, -R147.reuse ;  /* 0x000000065a387c23 */ /* 0x100fe20008010893 */
[----:B------:R-:W4:Y:S01]  /*29c0*/  MUFU.EX2 R52, R52 ;  /* 0x0000003400347308 */ /* 0x000f220000000800 */
[----:B---3--:R-:W-:Y:S01]  /*29d0*/  F2FP.BF16.F32.PACK_AB R72, R58, R59 ;  /* 0x0000003b3a48723e */ /* 0x008fe200000010ff */
[--C-:B------:R-:W-:Y:S01]  /*29e0*/  FFMA.FTZ R139, R138, UR6, -R147.reuse ;  /* 0x000000068a8b7c23 */ /* 0x100fe20008010893 */
[--C-:B------:R-:W-:Y:S01]  /*29f0*/  FFMA.FTZ R132, R132, UR6, -R147.reuse ;  /* 0x0000000684847c23 */ /* 0x100fe20008010893 */
[--C-:B------:R-:W-:Y:S01]  /*2a00*/  FFMA.FTZ R138, R142, UR6, -R147.reuse ;  /* 0x000000068e8a7c23 */ /* 0x100fe20008010893 */
[----:B------:R-:W-:Y:S01]  /*2a10*/  FFMA.FTZ R141, R140, UR6, -R147 ;  /* 0x000000068c8d7c23 */ /* 0x000fe20008010893 */
[--C-:B------:R-:W-:Y:S01]  /*2a20*/  FFMA.FTZ R140, R145, UR6, -R164.reuse ;  /* 0x00000006918c7c23 */ /* 0x100fe200080108a4 */
[--C-:B------:R-:W-:Y:S01]  /*2a30*/  FFMA.FTZ R142, R163, UR6, -R164.reuse ;  /* 0x00000006a38e7c23 */ /* 0x100fe200080108a4 */
[----:B------:R-:W-:Y:S01]  /*2a40*/  MUFU.EX2 R57, R57 ;  /* 0x0000003900397308 */ /* 0x000fe20000000800 */
[----:B------:R-:W-:Y:S01]  /*2a50*/  FFMA.FTZ R145, R149, UR6, -R164 ;  /* 0x0000000695917c23 */ /* 0x000fe200080108a4 */
[----:B------:R-:W-:Y:S01]  /*2a60*/  FFMA.FTZ R149, R172, UR6, -R153 ;  /* 0x00000006ac957c23 */ /* 0x000fe20008010899 */
[--C-:B------:R-:W-:Y:S01]  /*2a70*/  FFMA.FTZ R150, R150, UR6, -R147.reuse ;  /* 0x0000000696967c23 */ /* 0x100fe20008010893 */
[--C-:B------:R-:W-:Y:S01]  /*2a80*/  FFMA.FTZ R163, R158, UR6, -R147.reuse ;  /* 0x000000069ea37c23 */ /* 0x100fe20008010893 */
[----:B------:R-:W-:Y:S01]  /*2a90*/  FADD.FTZ R58, R59, R58 ;  /* 0x0000003a3b3a7221 */ /* 0x000fe20000010000 */
[----:B------:R-:W-:Y:S01]  /*2aa0*/  FFMA.FTZ R158, R155, UR6, -R164 ;  /* 0x000000069b9e7c23 */ /* 0x000fe200080108a4 */
[----:B------:R-:W-:Y:S01]  /*2ab0*/  FFMA.FTZ R165, R170, UR6, -R147 ;  /* 0x00000006aaa57c23 */ /* 0x000fe20008010893 */
[----:B------:R-:W3:Y:S01]  /*2ac0*/  MUFU.EX2 R60, R60 ;  /* 0x0000003c003c7308 */ /* 0x000ee20000000800 */
[----:B----4-:R-:W-:Y:S01]  /*2ad0*/  F2FP.BF16.F32.PACK_AB R74, R52, R53 ;  /* 0x00000035344a723e */ /* 0x010fe200000010ff */
[----:B------:R-:W-:Y:S01]  /*2ae0*/  FADD.FTZ R53, R53, R58 ;  /* 0x0000003a35357221 */ /* 0x000fe20000010000 */
[--C-:B------:R-:W-:Y:S01]  /*2af0*/  FFMA.FTZ R155, R162, UR6, -R153.reuse ;  /* 0x00000006a29b7c23 */ /* 0x100fe20008010899 */
[----:B------:R-:W-:Y:S01]  /*2b00*/  FFMA.FTZ R157, R157, UR6, -R164 ;  /* 0x000000069d9d7c23 */ /* 0x000fe200080108a4 */
[----:B------:R-:W-:Y:S01]  /*2b10*/  FFMA.FTZ R152, R152, UR6, -R153 ;  /* 0x0000000698987c23 */ /* 0x000fe20008010899 */
[----:B------:R-:W-:Y:S01]  /*2b20*/  FADD.FTZ R52, R52, R53 ;  /* 0x0000003534347221 */ /* 0x000fe20000010000 */
[----:B------:R-:W-:Y:S01]  /*2b30*/  FFMA.FTZ R213, R151, UR6, -R153 ;  /* 0x0000000697d57c23 */ /* 0x000fe20008010899 */
[----:B------:R-:W-:Y:S01]  /*2b40*/  MUFU.EX2 R55, R55 ;  /* 0x0000003700377308 */ /* 0x000fe20000000800 */
[--C-:B------:R-:W-:Y:S01]  /*2b50*/  FFMA.FTZ R148, R148, UR6, -R147.reuse ;  /* 0x0000000694947c23 */ /* 0x100fe20008010893 */
[----:B------:R-:W-:-:S06]  /*2b60*/  FFMA.FTZ R146, R146, UR6, -R147 ;  /* 0x0000000692927c23 */ /* 0x000fcc0008010893 */
[----:B------:R-:W4:Y:S01]  /*2b70*/  MUFU.EX2 R50, R50 ;  /* 0x0000003200327308 */ /* 0x000f220000000800 */
[----:B---3--:R-:W-:Y:S01]  /*2b80*/  F2FP.BF16.F32.PACK_AB R73, R60, R57 ;  /* 0x000000393c49723e */ /* 0x008fe200000010ff */
[----:B------:R-:W-:-:S06]  /*2b90*/  FADD.FTZ R60, R57, R60 ;  /* 0x0000003c393c7221 */ /* 0x000fcc0000010000 */
[----:B------:R-:W-:Y:S08]  /*2ba0*/  MUFU.EX2 R67, R67 ;  /* 0x0000004300437308 */ /* 0x000ff00000000800 */
[----:B------:R-:W3:Y:S01]  /*2bb0*/  MUFU.EX2 R62, R62 ;  /* 0x0000003e003e7308 */ /* 0x000ee20000000800 */
[----:B----4-:R-:W-:Y:S01]  /*2bc0*/  F2FP.BF16.F32.PACK_AB R75, R50, R55 ;  /* 0x00000037324b723e */ /* 0x010fe200000010ff */
[----:B------:R-:W-:-:S04]  /*2bd0*/  FADD.FTZ R55, R55, R60 ;  /* 0x0000003c37377221 */ /* 0x000fc80000010000 */
[----:B------:R-:W-:Y:S02]  /*2be0*/  FADD.FTZ R50, R50, R55 ;  /* 0x0000003732327221 */ /* 0x000fe40000010000 */
[----:B------:R-:W-:Y:S01]  /*2bf0*/  MUFU.EX2 R65, R65 ;  /* 0x0000004100417308 */ /* 0x000fe20000000800 */
[C---:B------:R-:W-:Y:S06]  /*2c00*/  HMMA.16816.F32.BF16 R124, R72.reuse, R116, RZ ;  /* 0x00000074487c723c */ /* 0x040fec00000418ff */
[----:B--2---:R-:W-:Y:S01]  /*2c10*/  HMMA.16816.F32.BF16 R108, R72, R100, RZ ;  /* 0x00000064486c723c */ /* 0x004fe200000418ff */
[----:B------:R-:W2:Y:S01]  /*2c20*/  MUFU.EX2 R56, R56 ;  /* 0x0000003800387308 */ /* 0x000ea20000000800 */
[----:B---3--:R-:W-:Y:S01]  /*2c30*/  F2FP.BF16.F32.PACK_AB R69, R62, R67 ;  /* 0x000000433e45723e */ /* 0x008fe200000010ff */
[----:B------:R-:W-:-:S03]  /*2c40*/  FADD.FTZ R62, R67, R62 ;  /* 0x0000003e433e7221 */ /* 0x000fc60000010000 */
[C---:B------:R-:W-:Y:S03]  /*2c50*/  HMMA.16816.F32.BF16 R92, R72.reuse, R84, RZ ;  /* 0x00000054485c723c */ /* 0x040fe600000418ff */
[----:B------:R-:W-:Y:S03]  /*2c60*/  MUFU.EX2 R51, R51 ;  /* 0x0000003300337308 */ /* 0x000fe60000000800 */
[C---:B-1----:R-:W-:Y:S05]  /*2c70*/  HMMA.16816.F32.BF16 R76, R72.reuse, R4, RZ ;  /* 0x00000004484c723c */ /* 0x042fea00000418ff */
[----:B------:R-:W1:Y:S01]  /*2c80*/  MUFU.EX2 R2, R2 ;  /* 0x0000000200027308 */ /* 0x000e620000000800 */
[----:B--2---:R-:W-:Y:S01]  /*2c90*/  F2FP.BF16.F32.PACK_AB R71, R56, R65 ;  /* 0x000000413847723e */ /* 0x004fe200000010ff */
[----:B------:R-:W-:Y:S01]  /*2ca0*/  HMMA.16816.F32.BF16 R120, R72, R118, RZ ;  /* 0x000000764878723c */ /* 0x000fe200000418ff */
[----:B------:R-:W-:-:S04]  /*2cb0*/  FADD.FTZ R65, R65, R62 ;  /* 0x0000003e41417221 */ /* 0x000fc80000010000 */
[----:B------:R-:W-:Y:S01]  /*2cc0*/  FADD.FTZ R56, R56, R65 ;  /* 0x0000004138387221 */ /* 0x000fe20000010000 */
[C---:B------:R-:W-:Y:S01]  /*2cd0*/  HMMA.16816.F32.BF16 R104, R72.reuse, R102, RZ ;  /* 0x000000664868723c */ /* 0x040fe200000418ff */
[----:B------:R-:W-:Y:S05]  /*2ce0*/  MUFU.EX2 R45, R45 ;  /* 0x0000002d002d7308 */ /* 0x000fea0000000800 */
[----:B------:R-:W-:Y:S03]  /*2cf0*/  HMMA.16816.F32.BF16 R88, R72, R86, RZ ;  /* 0x000000564858723c */ /* 0x000fe600000418ff */
[----:B------:R-:W2:Y:S01]  /*2d00*/  MUFU.EX2 R0, R0 ;  /* 0x0000000000007308 */ /* 0x000ea20000000800 */
[C---:B-1----:R-:W-:Y:S01]  /*2d10*/  F2FP.BF16.F32.PACK_AB R8, R2.reuse, R51 ;  /* 0x000000330208723e */ /* 0x042fe200000010ff */
[----:B------:R-:W-:Y:S01]  /*2d20*/  FADD.FTZ R51, R51, R52 ;  /* 0x0000003433337221 */ /* 0x000fe20000010000 */
[----:B------:R-:W-:Y:S03]  /*2d30*/  HMMA.16816.F32.BF16 R128, R68, R116, RZ ;  /* 0x000000744480723c */ /* 0x000fe600000418ff */
[----:B------:R-:W-:-:S02]  /*2d40*/  FADD.FTZ R2, R2, R51 ;  /* 0x0000003302027221 */ /* 0x000fc40000010000 */
[----:B------:R-:W-:Y:S01]  /*2d50*/  MUFU.EX2 R49, R49 ;  /* 0x0000003100317308 */ /* 0x000fe20000000800 */
[----:B------:R-:W-:Y:S06]  /*2d60*/  HMMA.16816.F32.BF16 R72, R72, R6, RZ ;  /* 0x000000064848723c */ /* 0x000fec00000418ff */
[----:B------:R-:W-:Y:S01]  /*2d70*/  HMMA.16816.F32.BF16 R116, R68, R118, RZ ;  /* 0x000000764474723c */ /* 0x000fe200000418ff */
[----:B------:R-:W1:Y:S01]  /*2d80*/  MUFU.EX2 R46, R46 ;  /* 0x0000002e002e7308 */ /* 0x000e620000000800 */
[----:B--2---:R-:W-:Y:S01]  /*2d90*/  F2FP.BF16.F32.PACK_AB R10, R0, R45 ;  /* 0x0000002d000a723e */ /* 0x004fe200000010ff */
[----:B------:R-:W-:-:S03]  /*2da0*/  FADD.FTZ R45, R45, R2 ;  /* 0x000000022d2d7221 */ /* 0x000fc60000010000 */
[C---:B------:R-:W-:Y:S01]  /*2db0*/  HMMA.16816.F32.BF16 R112, R68.reuse, R100, RZ ;  /* 0x000000644470723c */ /* 0x040fe200000418ff */
[----:B------:R-:W-:Y:S02]  /*2dc0*/  FADD.FTZ R45, R0, R45 ;  /* 0x0000002d002d7221 */ /* 0x000fe40000010000 */
[----:B------:R-:W-:Y:S03]  /*2dd0*/  MUFU.EX2 R48, R48 ;  /* 0x0000003000307308 */ /* 0x000fe60000000800 */
[C---:B------:R-:W-:Y:S05]  /*2de0*/  HMMA.16816.F32.BF16 R100, R68.reuse, R102, RZ ;  /* 0x000000664464723c */ /* 0x040fea00000418ff */
        /* <DEDUP_REMOVED lines=9> */
[----:B--2---:R-:W-:Y:S01]  /*2e80*/  F2FP.BF16.F32.PACK_AB R11, R63, R48 ;  /* 0x000000303f0b723e */ /* 0x004fe200000010ff */
[----:B------:R-:W-:Y:S01]  /*2e90*/  FADD.FTZ R48, R48, R49 ;  /* 0x0000003130307221 */ /* 0x000fe20000010000 */
[----:B------:R-:W-:Y:S01]  /*2ea0*/  HMMA.16816.F32.BF16 R68, R68, R6, RZ ;  /* 0x000000064444723c */ /* 0x000fe200000418ff */
[----:B------:R-:W-:Y:S01]  /*2eb0*/  F2FP.BF16.F32.PACK_AB R4, R43, R44 ;  /* 0x0000002c2b04723e */ /* 0x000fe200000010ff */
[----:B------:R-:W-:Y:S01]  /*2ec0*/  FADD.FTZ R44, R44, R61 ;  /* 0x0000003d2c2c7221 */ /* 0x000fe20000010000 */
[----:B------:R-:W-:Y:S02]  /*2ed0*/  FADD.FTZ R63, R63, R48 ;  /* 0x000000303f3f7221 */ /* 0x000fe40000010000 */
[----:B------:R-:W-:Y:S01]  /*2ee0*/  MUFU.EX2 R138, R138 ;  /* 0x0000008a008a7308 */ /* 0x000fe20000000800 */
[----:B------:R-:W-:Y:S01]  /*2ef0*/  HMMA.16816.F32.BF16 R124, R8, R28, R124 ;  /* 0x0000001c087c723c */ /* 0x000fe2000004187c */
[----:B------:R-:W-:Y:S01]  /*2f00*/  F2FP.BF16.F32.PACK_AB R6, R41, R42 ;  /* 0x0000002a2906723e */ /* 0x000fe200000010ff */
[----:B------:R-:W-:-:S04]  /*2f10*/  FADD.FTZ R43, R43, R44 ;  /* 0x0000002c2b2b7221 */ /* 0x000fc80000010000 */
[C---:B------:R-:W-:Y:S01]  /*2f20*/  HMMA.16816.F32.BF16 R108, R8.reuse, R32, R108 ;  /* 0x00000020086c723c */ /* 0x040fe2000004186c */
[----:B------:R-:W2:Y:S01]  /*2f30*/  MUFU.EX2 R141, R141 ;  /* 0x0000008d008d7308 */ /* 0x000ea20000000800 */
[----:B-1----:R-:W-:Y:S01]  /*2f40*/  F2FP.BF16.F32.PACK_AB R5, R132, R139 ;  /* 0x0000008b8405723e */ /* 0x002fe200000010ff */
[----:B------:R-:W-:Y:S01]  /*2f50*/  FADD.FTZ R139, R139, R56 ;  /* 0x000000388b8b7221 */ /* 0x000fe20000010000 */
[----:B------:R-:W-:Y:S02]  /*2f60*/  FADD.FTZ R42, R42, R43 ;  /* 0x0000002b2a2a7221 */ /* 0x000fe40000010000 */
[C---:B------:R-:W-:Y:S01]  /*2f70*/  HMMA.16816.F32.BF16 R92, R8.reuse, R16, R92 ;  /* 0x00000010085c723c */ /* 0x040fe2000004185c */
[----:B------:R-:W-:Y:S01]  /*2f80*/  FADD.FTZ R139, R132, R139 ;  /* 0x0000008b848b7221 */ /* 0x000fe20000010000 */
[----:B------:R-:W-:Y:S01]  /*2f90*/  FADD.FTZ R41, R41, R42 ;  /* 0x0000002a29297221 */ /* 0x000fe20000010000 */
[----:B------:R-:W-:Y:S03]  /*2fa0*/  MUFU.EX2 R40, R40 ;  /* 0x0000002800287308 */ /* 0x000fe60000000800 */
[C---:B------:R-:W-:Y:S05]  /*2fb0*/  HMMA.16816.F32.BF16 R76, R8.reuse, R20, R76 ;  /* 0x00000014084c723c */ /* 0x040fea000004184c */
[----:B------:R-:W-:Y:S01]  /*2fc0*/  MUFU.EX2 R39, R39 ;  /* 0x0000002700277308 */ /* 0x000fe20000000800 */
[----:B--2---:R-:W-:Y:S01]  /*2fd0*/  F2FP.BF16.F32.PACK_AB R7, R141, R138 ;  /* 0x0000008a8d07723e */ /* 0x004fe200000010ff */
        /* <DEDUP_REMOVED lines=16> */
[----:B------:R-:W-:Y:S01]  /*30e0*/  HMMA.16816.F32.BF16 R100, R4, R34, R100 ;  /* 0x000000220464723c */ /* 0x000fe20000041864 */
[--C-:B------:R-:W-:Y:S01]  /*30f0*/  FFMA.FTZ R33, R166, UR6, -R153.reuse ;  /* 0x00000006a6217c23 */ /* 0x100fe20008010899 */
[----:B------:R-:W-:-:S04]  /*3100*/  FFMA.FTZ R32, R174, UR6, -R153 ;  /* 0x00000006ae207c23 */ /* 0x000fc80008010899 */
[----:B------:R-:W4:Y:S01]  /*3110*/  MUFU.EX2 R145, R145 ;  /* 0x0000009100917308 */ /* 0x000f220000000800 */
[--C-:B------:R-:W-:Y:S01]  /*3120*/  FFMA.FTZ R35, R154, UR6, -R147.reuse ;  /* 0x000000069a237c23 */ /* 0x100fe20008010893 */
[--C-:B------:R-:W-:Y:S01]  /*3130*/  FFMA.FTZ R34, R156, UR6, -R147.reuse ;  /* 0x000000069c227c23 */ /* 0x100fe20008010893 */
[----:B------:R-:W-:Y:S01]  /*3140*/  HMMA.16816.F32.BF16 R96, R4, R16, R96 ;  /* 0x000000100460723c */ /* 0x000fe20000041860 */
[----:B------:R-:W-:Y:S01]  /*3150*/  FFMA.FTZ R154, R168, UR6, -R147 ;  /* 0x00000006a89a7c23 */ /* 0x000fe20008010893 */
[----:B------:R-:W-:-:S03]  /*3160*/  FFMA.FTZ R156, R161, UR6, -R164 ;  /* 0x00000006a19c7c23 */ /* 0x000fc600080108a4 */
[----:B------:R-:W-:Y:S01]  /*3170*/  MUFU.EX2 R144, R144 ;  /* 0x0000009000907308 */ /* 0x000fe20000000800 */
[----:B------:R-:W-:Y:S01]  /*3180*/  HMMA.16816.F32.BF16 R80, R4, R20, R80 ;  /* 0x000000140450723c */ /* 0x000fe20000041850 */
[----:B---3--:R-:W-:Y:S01]  /*3190*/  F2FP.BF16.F32.PACK_AB R16, R143, R140 ;  /* 0x0000008c8f10723e */ /* 0x008fe200000010ff */
[----:B------:R-:W-:-:S04]  /*31a0*/  FADD.FTZ R140, R140, R45 ;  /* 0x0000002d8c8c7221 */ /* 0x000fc80000010000 */
[----:B------:R-:W-:Y:S01]  /*31b0*/  HMMA.16816.F32.BF16 R84, R4, R18, R84 ;  /* 0x000000120454723c */ /* 0x000fe20000041854 */
[----:B------:R-:W3:Y:S01]  /*31c0*/  MUFU.EX2 R33, R33 ;  /* 0x0000002100217308 */ /* 0x000ee20000000800 */
[----:B------:R-:W-:-:S04]  /*31d0*/  FADD.FTZ R143, R143, R140 ;  /* 0x0000008c8f8f7221 */ /* 0x000fc80000010000 */
[----:B------:R-:W-:Y:S01]  /*31e0*/  HMMA.16816.F32.BF16 R68, R4, R22, R68 ;  /* 0x000000160444723c */ /* 0x000fe20000041844 */
[----:B----4-:R-:W-:Y:S01]  /*31f0*/  F2FP.BF16.F32.PACK_AB R18, R145, R142 ;  /* 0x0000008e9112723e */ /* 0x010fe200000010ff */
[----:B------:R-:W4:Y:S01]  /*3200*/  LDSM.16.MT88.4 R20, [R195+0x7800] ;  /* 0x00780000c314783b */ /* 0x000f220000004200 */
[----:B------:R-:W-:Y:S01]  /*3210*/  MUFU.EX2 R32, R32 ;  /* 0x0000002000207308 */ /* 0x000fe20000000800 */
[----:B------:R-:W-:-:S03]  /*3220*/  FADD.FTZ R142, R142, R143 ;  /* 0x0000008f8e8e7221 */ /* 0x000fc60000010000 */
[----:B------:R-:W-:Y:S01]  /*3230*/  F2FP.BF16.F32.PACK_AB R4, R39, R40 ;  /* 0x000000282704723e */ /* 0x000fe200000010ff */
[----:B------:R-:W-:Y:S01]  /*3240*/  FADD.FTZ R40, R40, R41 ;  /* 0x0000002928287221 */ /* 0x000fe20000010000 */
[----:B------:R-:W-:Y:S01]  /*3250*/  F2FP.BF16.F32.PACK_AB R6, R37, R38 ;  /* 0x000000262506723e */ /* 0x000fe200000010ff */
[----:B------:R-:W-:Y:S01]  /*3260*/  FADD.FTZ R145, R145, R142 ;  /* 0x0000008e91917221 */ /* 0x000fe20000010000 */
[----:B------:R-:W5:Y:S01]  /*3270*/  MUFU.EX2 R149, R149 ;  /* 0x0000009500957308 */ /* 0x000f620000000800 */
[----:B---3--:R-:W-:Y:S01]  /*3280*/  F2FP.BF16.F32.PACK_AB R17, R33, R144 ;  /* 0x000000902111723e */ /* 0x008fe200000010ff */
[----:B------:R-:W-:Y:S01]  /*3290*/  FADD.FTZ R144, R144, R63 ;  /* 0x0000003f90907221 */ /* 0x000fe20000010000 */
[----:B------:R-:W-:-:S03]  /*32a0*/  FADD.FTZ R39, R39, R40 ;  /* 0x0000002827277221 */ /* 0x000fc60000010000 */
[----:B------:R-:W-:Y:S01]  /*32b0*/  FADD.FTZ R33, R33, R144 ;  /* 0x0000009021217221 */ /* 0x000fe20000010000 */
[----:B------:R-:W-:Y:S01]  /*32c0*/  FADD.FTZ R38, R38, R39 ;  /* 0x0000002726267221 */ /* 0x000fe20000010000 */
[----:B------:R-:W-:Y:S03]  /*32d0*/  MUFU.EX2 R150, R150 ;  /* 0x0000009600967308 */ /* 0x000fe60000000800 */
[----:B------:R-:W-:-:S05]  /*32e0*/  FADD.FTZ R37, R37, R38 ;  /* 0x0000002625257221 */ /* 0x000fca0000010000 */
[----:B------:R-:W3:Y:S01]  /*32f0*/  MUFU.EX2 R35, R35 ;  /* 0x0000002300237308 */ /* 0x000ee20000000800 */
[----:B-----5:R-:W-:Y:S01]  /*3300*/  F2FP.BF16.F32.PACK_AB R19, R149, R32 ;  /* 0x000000209513723e */ /* 0x020fe200000010ff */
[----:B------:R-:W-:-:S04]  /*3310*/  FADD.FTZ R32, R32, R33 ;  /* 0x0000002120207221 */ /* 0x000fc80000010000 */
[----:B------:R-:W-:Y:S02]  /*3320*/  FADD.FTZ R32, R149, R32 ;  /* 0x0000002095207221 */ /* 0x000fe40000010000 */
[----:B------:R-:W-:Y:S01]  /*3330*/  MUFU.EX2 R34, R34 ;  /* 0x0000002200227308 */ /* 0x000fe20000000800 */
[C---:B------:R-:W-:Y:S06]  /*3340*/  HMMA.16816.F32.BF16 R124, R16.reuse, R12, R124 ;  /* 0x0000000c107c723c */ /* 0x040fec000004187c */
[----:B-1----:R-:W-:Y:S01]  /*3350*/  HMMA.16816.F32.BF16 R108, R16, R8, R108 ;  /* 0x00000008106c723c */ /* 0x002fe2000004186c */
[----:B------:R-:W1:Y:S01]  /*3360*/  MUFU.EX2 R163, R163 ;  /* 0x000000a300a37308 */ /* 0x000e620000000800 */
[----:B---3--:R-:W-:Y:S01]  /*3370*/  F2FP.BF16.F32.PACK_AB R5, R35, R150 ;  /* 0x000000962305723e */ /* 0x008fe200000010ff */
[----:B------:R-:W-:-:S03]  /*3380*/  FADD.FTZ R150, R150, R141 ;  /* 0x0000008d96967221 */ /* 0x000fc60000010000 */
[C---:B------:R-:W-:Y:S01]  /*3390*/  HMMA.16816.F32.BF16 R92, R16.reuse, R24, R92 ;  /* 0x00000018105c723c */ /* 0x040fe2000004185c */
[----:B------:R-:W-:Y:S02]  /*33a0*/  FADD.FTZ R35, R35, R150 ;  /* 0x0000009623237221 */ /* 0x000fe40000010000 */
[----:B------:R-:W-:Y:S03]  /*33b0*/  MUFU.EX2 R36, R36 ;  /* 0x0000002400247308 */ /* 0x000fe60000000800 */
[C---:B--2---:R-:W-:Y:S05]  /*33c0*/  HMMA.16816.F32.BF16 R76, R16.reuse, R28, R76 ;  /* 0x0000001c104c723c */ /* 0x044fea000004184c */
        /* <DEDUP_REMOVED lines=19> */
[----:B------:R-:W5:Y:S05]  /*3500*/  LDSM.16.MT88.4 R8, [R192+0x7800] ;  /* 0x00780000c008783b */ /* 0x000f6a0000004200 */
[----:B------:R-:W4:Y:S01]  /*3510*/  MUFU.EX2 R160, R160 ;  /* 0x000000a000a07308 */ /* 0x000f220000000800 */
[C---:B------:R-:W-:Y:S06]  /*3520*/  HMMA.16816.F32.BF16 R80, R4.reuse, R28, R80 ;  /* 0x0000001c0450723c */ /* 0x040fec0000041850 */
[C---:B------:R-:W-:Y:S01]  /*3530*/  HMMA.16816.F32.BF16 R96, R4.reuse, R24, R96 ;  /* 0x000000180460723c */ /* 0x040fe20000041860 */
[----:B------:R-:W-:Y:S05]  /*3540*/  MUFU.EX2 R66, R66 ;  /* 0x0000004200427308 */ /* 0x000fea0000000800 */
[C---:B------:R-:W-:Y:S01]  /*3550*/  HMMA.16816.F32.BF16 R84, R4.reuse, R26, R84 ;  /* 0x0000001a0454723c */ /* 0x040fe20000041854 */
[----:B---3--:R-:W-:Y:S01]  /*3560*/  F2FP.BF16.F32.PACK_AB R24, R159, R156 ;  /* 0x0000009c9f18723e */ /* 0x008fe200000010ff */
[----:B------:R-:W-:Y:S01]  /*3570*/  FADD.FTZ R156, R156, R145 ;  /* 0x000000919c9c7221 */ /* 0x000fe20000010000 */
[----:B------:R-:W3:Y:S01]  /*3580*/  MUFU.EX2 R217, R217 ;  /* 0x000000d900d97308 */ /* 0x000ee20000000800 */
[----:B----4-:R-:W-:Y:S01]  /*3590*/  F2FP.BF16.F32.PACK_AB R25, R160, R155 ;  /* 0x0000009ba019723e */ /* 0x010fe200000010ff */
[----:B------:R-:W-:Y:S01]  /*35a0*/  FADD.FTZ R155, R155, R32 ;  /* 0x000000209b9b7221 */ /* 0x000fe20000010000 */
[----:B------:R-:W-:Y:S01]  /*35b0*/  HMMA.16816.F32.BF16 R68, R4, R30, R68 ;  /* 0x0000001e0444723c */ /* 0x000fe20000041844 */
[----:B------:R-:W-:-:S02]  /*35c0*/  FADD.FTZ R156, R159, R156 ;  /* 0x0000009c9f9c7221 */ /* 0x000fc40000010000 */
[----:B------:R-:W-:Y:S02]  /*35d0*/  FADD.FTZ R155, R160, R155 ;  /* 0x0000009ba09b7221 */ /* 0x000fe40000010000 */
[----:B------:R-:W-:Y:S02]  /*35e0*/  MUFU.EX2 R157, R157 ;  /* 0x0000009d009d7308 */ /* 0x000fe40000000800 */
[----:B------:R-:W-:Y:S01]  /*35f0*/  F2FP.BF16.F32.PACK_AB R4, R47, R36 ;  /* 0x000000242f04723e */ /* 0x000fe200000010ff */
[----:B------:R-:W-:Y:S01]  /*3600*/  FADD.FTZ R36, R36, R37 ;  /* 0x0000002524247221 */ /* 0x000fe20000010000 */
[----:B------:R-:W-:Y:S01]  /*3610*/  F2FP.BF16.F32.PACK_AB R5, R165, R154 ;  /* 0x0000009aa505723e */ /* 0x000fe200000010ff */
[----:B------:R-:W-:Y:S02]  /*3620*/  FADD.FTZ R154, R154, R163 ;  /* 0x000000a39a9a7221 */ /* 0x000fe40000010000 */
[----:B------:R-:W-:Y:S01]  /*3630*/  FADD.FTZ R47, R47, R36 ;  /* 0x000000242f2f7221 */ /* 0x000fe20000010000 */
[----:B------:R-:W4:Y:S01]  /*3640*/  MUFU.EX2 R158, R158 ;  /* 0x0000009e009e7308 */ /* 0x000f220000000800 */
[----:B---3--:R-:W-:Y:S01]  /*3650*/  F2FP.BF16.F32.PACK_AB R6, R217, R66 ;  /* 0x00000042d906723e */ /* 0x008fe200000010ff */
[----:B------:R-:W-:Y:S01]  /*3660*/  FADD.FTZ R165, R165, R154 ;  /* 0x0000009aa5a57221 */ /* 0x000fe20000010000 */
[----:B------:R-:W-:-:S04]  /*3670*/  FADD.FTZ R66, R66, R47 ;  /* 0x0000002f42427221 */ /* 0x000fc80000010000 */
[----:B------:R-:W-:Y:S01]  /*3680*/  FADD.FTZ R217, R217, R66 ;  /* 0x00000042d9d97221 */ /* 0x000fe20000010000 */
[----:B------:R-:W-:Y:S08]  /*3690*/  MUFU.EX2 R152, R152 ;  /* 0x0000009800987308 */ /* 0x000ff00000000800 */
[----:B------:R-:W3:Y:S01]  /*36a0*/  MUFU.EX2 R213, R213 ;  /* 0x000000d500d57308 */ /* 0x000ee20000000800 */
[----:B----4-:R-:W-:Y:S01]  /*36b0*/  F2FP.BF16.F32.PACK_AB R26, R158, R157 ;  /* 0x0000009d9e1a723e */ /* 0x010fe200000010ff */
[----:B------:R-:W-:-:S04]  /*36c0*/  FADD.FTZ R157, R157, R156 ;  /* 0x0000009c9d9d7221 */ /* 0x000fc80000010000 */
[----:B------:R-:W-:Y:S02]  /*36d0*/  FADD.FTZ R215, R158, R157 ;  /* 0x0000009d9ed77221 */ /* 0x000fe40000010000 */
[----:B------:R-:W-:Y:S08]  /*36e0*/  MUFU.EX2 R148, R148 ;  /* 0x0000009400947308 */ /* 0x000ff00000000800 */
[----:B------:R-:W4:Y:S01]  /*36f0*/  MUFU.EX2 R29, R146 ;  /* 0x00000092001d7308 */ /* 0x000f220000000800 */
[----:B---3--:R-:W-:Y:S01]  /*3700*/  F2FP.BF16.F32.PACK_AB R27, R213, R152 ;  /* 0x00000098d51b723e */ /* 0x008fe200000010ff */
[----:B------:R-:W-:-:S04]  /*3710*/  FADD.FTZ R152, R152, R155 ;  /* 0x0000009b98987221 */ /* 0x000fc80000010000 */
[----:B------:R-:W-:Y:S02]  /*3720*/  FADD.FTZ R213, R213, R152 ;  /* 0x00000098d5d57221 */ /* 0x000fe40000010000 */
[C---:B------:R-:W-:Y:S06]  /*3730*/  HMMA.16816.F32.BF16 R124, R24.reuse, R20, R124 ;  /* 0x00000014187c723c */ /* 0x040fec000004187c */
[----:B------:R-:W-:Y:S01]  /*3740*/  HMMA.16816.F32.BF16 R120, R24, R22, R120 ;  /* 0x000000161878723c */ /* 0x000fe20000041878 */
[----:B----4-:R-:W-:Y:S01]  /*3750*/  F2FP.BF16.F32.PACK_AB R7, R29, R148 ;  /* 0x000000941d07723e */ /* 0x010fe200000010ff */
[----:B------:R-:W-:-:S04]  /*3760*/  FADD.FTZ R148, R148, R165 ;  /* 0x000000a594947221 */ /* 0x000fc80000010000 */
[----:B-1----:R-:W-:Y:S01]  /*3770*/  HMMA.16816.F32.BF16 R108, R24, R16, R108 ;  /* 0x00000010186c723c */ /* 0x002fe2000004186c */
[----:B------:R-:W-:-:S05]  /*3780*/  FADD.FTZ R212, R29, R148 ;  /* 0x000000941dd47221 */ /* 0x000fca0000010000 */
[C---:B------:R-:W-:Y:S06]  /*3790*/  HMMA.16816.F32.BF16 R104, R24.reuse, R18, R104 ;  /* 0x000000121868723c */ /* 0x040fec0000041868 */
[C---:B--2---:R-:W-:Y:S06]  /*37a0*/  HMMA.16816.F32.BF16 R92, R24.reuse, R12, R92 ;  /* 0x0000000c185c723c */ /* 0x044fec000004185c */
[C---:B------:R-:W-:Y:S06]  /*37b0*/  HMMA.16816.F32.BF16 R88, R24.reuse, R14, R88 ;  /* 0x0000000e1858723c */ /* 0x040fec0000041858 */
[C---:B-----5:R-:W-:Y:S06]  /*37c0*/  HMMA.16816.F32.BF16 R76, R24.reuse, R8, R76 ;  /* 0x00000008184c723c */ /* 0x060fec000004184c */
        /* <DEDUP_REMOVED lines=11> */
[----:B------:R-:W-:Y:S01]  /*3880*/  LEA.HI.SX32 R205, R3, 0xfffffffe, 0x1a ;  /* 0xfffffffe03cd7811 */ /* 0x000fe200078fd2ff */
[----:B------:R-:W-:Y:S01]  /*3890*/  IMAD.MOV.U32 R2, RZ, RZ, R135 ;  /* 0x000000ffff027224 */ /* 0x000fe200078e0087 */
[----:B------:R-:W-:Y:S01]  /*38a0*/  MOV R0, R133 ;  /* 0x0000008500007202 */ /* 0x000fe20000000f00 */
[----:B------:R-:W-:Y:S01]  /*38b0*/  IMAD.MOV.U32 R139, RZ, RZ, R136 ;  /* 0x000000ffff8b7224 */ /* 0x000fe200078e0088 */
[----:B------:R-:W-:Y:S01]  /*38c0*/  MOV R3, R134 ;  /* 0x0000008600037202 */ /* 0x000fe20000000f00 */
[----:B------:R-:W-:Y:S01]  /*38d0*/  ULDC UR5, c[0x0][0x39c] ;  /* 0x0000e70000057ab9 */ /* 0x000fe20000000800 */
[----:B------:R-:W-:Y:S01]  /*38e0*/  ULDC UR4, c[0x0][0x2ec] ;  /* 0x0000bb0000047ab9 */ /* 0x000fe20000000800 */
[----:B------:R-:W-:Y:S01]  /*38f0*/  ULDC.64 UR10, c[0x0][0x220] ;  /* 0x00008800000a7ab9 */ /* 0x000fe20000000a00 */
[----:B------:R-:W-:Y:S01]  /*3900*/  ULDC.64 UR12, c[0x0][0x250] ;  /* 0x00009400000c7ab9 */ /* 0x000fe20000000a00 */
[----:B------:R-:W-:Y:S01]  /*3910*/  ULDC.64 UR6, c[0x0][0x218] ;  /* 0x0000860000067ab9 */ /* 0x000fe20000000a00 */
[----:B------:R-:W-:Y:S01]  /*3920*/  ULDC.64 UR8, c[0x0][0x248] ;  /* 0x0000920000087ab9 */ /* 0x000fe20000000a00 */
[----:B------:R-:W-:Y:S05]  /*3930*/  BRA `(.L_x_1468) ;  /* 0x0000000000647947 */ /* 0x000fea0003800000 */
.L_x_1470:
        /* <DEDUP_REMOVED lines=25> */
.L_x_1468:
        /* <DEDUP_REMOVED lines=19> */
[----:B------:R-:W-:Y:S04]  /*3c00*/  IADD3.X R181, R177, UR19, RZ, P1, !PT ;  /* 0x00000013b1b57c10 */ /* 0x000fe80008ffe4ff */
[----:B------:R-:W-:Y:S01]  /*3c10*/  IADD3.X R137, R181, UR19, RZ, P0, !PT ;  /* 0x00000013b5897c10 */ /* 0x000fe200087fe4ff */
[----:B------:R1:W-:Y:S01]  /*3c20*/  LDGSTS.E.BYPASS.LTC128B.128 [R204+0x6800], desc[UR16][R176.64] ;  /* 0x06800000b0cc7fae */ /* 0x0003e2000b901d50 */
[----:B------:R-:W-:Y:S07]  /*3c30*/  ISETP.GT.AND P0, PT, R205, RZ, PT ;  /* 0x000000ffcd00720c */ /* 0x000fee0003f04270 */
[----:B------:R2:W-:Y:S08]  /*3c40*/  LDGSTS.E.BYPASS.LTC128B.128 [R204+0x7000], desc[UR16][R180.64] ;  /* 0x07000000b4cc7fae */ /* 0x0005f0000b901d50 */
[----:B------:R3:W-:Y:S08]  /*3c50*/  LDGSTS.E.BYPASS.LTC128B.128 [R204+0x7800], desc[UR16][R136.64] ;  /* 0x0780000088cc7fae */ /* 0x0007f0000b901d50 */
[----:B------:R-:W-:Y:S08]  /*3c60*/  LDSM.16.M88.4 R132, [R202] ;  /* 0x00000000ca84783b */ /* 0x000ff00000000200 */
[----:B------:R-:W4:Y:S08]  /*3c70*/  LDSM.16.M88.4 R140, [R201] ;  /* 0x00000000c98c783b */ /* 0x000f300000000200 */
[----:B------:R-:W5:Y:S08]  /*3c80*/  LDSM.16.M88.4 R144, [R202+0x2000] ;  /* 0x00200000ca90783b */ /* 0x000f700000000200 */
[----:B------:R-:W0:Y:S08]  /*3c90*/  LDGDEPBAR ;  /* 0x00000000000079af */ /* 0x000e300000000000 */
[----:B------:R-:W3:Y:S08]  /*3ca0*/  LDSM.16.M88.4 R148, [R201+0x800] ;  /* 0x00080000c994783b */ /* 0x000ef00000000200 */
[----:B------:R-:W3:Y:S08]  /*3cb0*/  LDSM.16.M88.4 R152, [R201+0x1000] ;  /* 0x00100000c998783b */ /* 0x000ef00000000200 */
[----:B------:R-:W3:Y:S08]  /*3cc0*/  LDSM.16.M88.4 R156, [R201+0x1800] ;  /* 0x00180000c99c783b */ /* 0x000ef00000000200 */
[----:B------:R-:W-:Y:S08]  /*3cd0*/  LDSM.16.M88.4 R160, [R200] ;  /* 0x00000000c8a0783b */ /* 0x000ff00000000200 */
[----:B------:R-:W3:Y:S08]  /*3ce0*/  LDSM.16.M88.4 R164, [R199] ;  /* 0x00000000c7a4783b */ /* 0x000ef00000000200 */
        /* <DEDUP_REMOVED lines=70> */
[----:B------:R1:W4:Y:S01]  /*4150*/  MUFU.TANH R170, R137 ;  /* 0x0000008900aa7308 */ /* 0x0003220000002400 */
[-C--:B--2---:R-:W-:Y:S03]  /*4160*/  HMMA.16816.F32.BF16 R20, R180, R132.reuse, R20 ;  /* 0x00000084b414723c */ /* 0x084fe60000041814 */
[----:B------:R-:W-:Y:S01]  /*4170*/  FMUL.FTZ R136, R8, UR5 ;  /* 0x0000000508887c20 */ /* 0x000fe20008410000 */
[----:B------:R-:W-:Y:S01]  /*4180*/  FMUL.FTZ R252, R9, UR5 ;  /* 0x0000000509fc7c20 */ /* 0x000fe20008410000 */
[----:B------:R-:W-:Y:S01]  /*4190*/  FMUL.FTZ R239, R10, UR5 ;  /* 0x000000050aef7c20 */ /* 0x000fe20008410000 */
[C---:B------:R-:W-:Y:S03]  /*41a0*/  HMMA.16816.F32.BF16 R24, R140.reuse, R132, R24 ;  /* 0x000000848c18723c */ /* 0x040fe60000041818 */
[----:B------:R2:W5:Y:S02]  /*41b0*/  MUFU.TANH R166, R136 ;  /* 0x0000008800a67308 */ /* 0x0005640000002400 */
        /* <DEDUP_REMOVED lines=9> */
[----:B------:R-:W-:Y:S01]  /*4250*/  FMUL.FTZ R245, R14, UR5 ;  /* 0x000000050ef57c20 */ /* 0x000fe20008410000 */
[----:B------:R-:W-:Y:S03]  /*4260*/  FMUL.FTZ R178, R16, UR5 ;  /* 0x0000000510b27c20 */ /* 0x000fe60008410000 */
[----:B------:R-:W-:Y:S01]  /*4270*/  MUFU.TANH R239, R239 ;  /* 0x000000ef00ef7308 */ /* 0x000fe20000002400 */
[----:B------:R-:W-:Y:S01]  /*4280*/  BAR.SYNC.DEFER_BLOCKING 0x0 ;  /* 0x0000000000007b1d */ /* 0x000fe20000010000 */
[C---:B------:R-:W-:Y:S04]  /*4290*/  HMMA.16816.F32.BF16 R40, R140.reuse, R144, R40 ;  /* 0x000000908c28723c */ /* 0x040fe80000041828 */
[----:B--2---:R-:W-:Y:S01]  /*42a0*/  FMUL.FTZ R136, R15, UR5 ;  /* 0x000000050f887c20 */ /* 0x004fe20008410000 */
[----:B----4-:R-:W-:Y:S03]  /*42b0*/  FMUL.FTZ R138, R22, UR5 ;  /* 0x00000005168a7c20 */ /* 0x010fe60008410000 */
[----:B------:R2:W-:Y:S01]  /*42c0*/  MUFU.TANH R15, R178 ;  /* 0x000000b2000f7308 */ /* 0x0005e20000002400 */
[-C--:B------:R-:W-:Y:S03]  /*42d0*/  HMMA.16816.F32.BF16 R44, R140, R146.reuse, R44 ;  /* 0x000000928c2c723c */ /* 0x080fe6000004182c */
[----:B-----5:R-:W-:Y:S01]  /*42e0*/  FMUL.FTZ R137, R34, UR5 ;  /* 0x0000000522897c20 */ /* 0x020fe20008410000 */
[----:B------:R-:W-:Y:S02]  /*42f0*/  FMUL.FTZ R231, R30, UR5 ;  /* 0x000000051ee77c20 */ /* 0x000fe40008410000 */
[C---:B------:R-:W-:Y:S03]  /*4300*/  HMMA.16816.F32.BF16 R48, R180.reuse, R146, R48 ;  /* 0x00000092b430723c */ /* 0x040fe60000041830 */
[----:B------:R3:W-:Y:S02]  /*4310*/  MUFU.TANH R9, R136 ;  /* 0x0000008800097308 */ /* 0x0007e40000002400 */
[----:B------:R-:W-:Y:S01]  /*4320*/  FMUL.FTZ R176, R18, UR5 ;  /* 0x0000000512b07c20 */ /* 0x000fe20008410000 */
[----:B------:R-:W-:Y:S01]  /*4330*/  FMUL.FTZ R249, R11, UR5 ;  /* 0x000000050bf97c20 */ /* 0x000fe20008410000 */
[----:B------:R-:W-:Y:S01]  /*4340*/  FMUL.FTZ R251, R7, UR5 ;  /* 0x0000000507fb7c20 */ /* 0x000fe20008410000 */
[----:B------:R-:W-:Y:S05]  /*4350*/  FMUL.FTZ R177, R17, UR5 ;  /* 0x0000000511b17c20 */ /* 0x000fea0008410000 */
[----:B------:R4:W-:Y:S01]  /*4360*/  MUFU.TANH R30, R137 ;  /* 0x00000089001e7308 */ /* 0x0009e20000002400 */
[----:B------:R-:W-:Y:S01]  /*4370*/  FMUL.FTZ R179, R20, UR5 ;  /* 0x0000000514b37c20 */ /* 0x000fe20008410000 */
[-C--:B-1----:R-:W-:Y:S03]  /*4380*/  HMMA.16816.F32.BF16 R52, R180, R132.reuse, R52 ;  /* 0x00000084b434723c */ /* 0x082fe60000041834 */
[----:B------:R-:W-:Y:S01]  /*4390*/  FMUL.FTZ R247, R12, UR5 ;  /* 0x000000050cf77c20 */ /* 0x000fe20008410000 */
[----:B--2---:R-:W-:Y:S04]  /*43a0*/  FMUL.FTZ R178, R21, UR5 ;  /* 0x0000000515b27c20 */ /* 0x004fe80008410000 */
[----:B------:R1:W-:Y:S03]  /*43b0*/  MUFU.TANH R13, R176 ;  /* 0x000000b0000d7308 */ /* 0x0003e60000002400 */
[----:B---3--:R-:W-:Y:S01]  /*43c0*/  FMUL.FTZ R136, R23, UR5 ;  /* 0x0000000517887c20 */ /* 0x008fe20008410000 */
[C---:B------:R-:W-:Y:S04]  /*43d0*/  HMMA.16816.F32.BF16 R56, R140.reuse, R132, R56 ;  /* 0x000000848c38723c */ /* 0x040fe80000041838 */
[----:B------:R-:W-:Y:S01]  /*43e0*/  FMUL.FTZ R250, R24, UR5 ;  /* 0x0000000518fa7c20 */ /* 0x000fe20008410000 */
[----:B------:R-:W-:Y:S01]  /*43f0*/  FMUL.FTZ R237, R26, UR5 ;  /* 0x000000051aed7c20 */ /* 0x000fe20008410000 */
[----:B------:R2:W-:Y:S01]  /*4400*/  MUFU.TANH R22, R136 ;  /* 0x0000008800167308 */ /* 0x0005e20000002400 */
[-C--:B------:R-:W-:Y:S04]  /*4410*/  HMMA.16816.F32.BF16 R60, R140, R134.reuse, R60 ;  /* 0x000000868c3c723c */ /* 0x080fe8000004183c */
[----:B----4-:R-:W-:Y:S01]  /*4420*/  FMNMX.FTZ R137, R170, R139, !PT ;  /* 0x0000008baa897209 */ /* 0x010fe20007810000 */
[----:B------:R-:W-:Y:S01]  /*4430*/  FMUL.FTZ R248, R25, UR5 ;  /* 0x0000000519f87c20 */ /* 0x000fe20008410000 */
[----:B------:R-:W-:Y:S03]  /*4440*/  HMMA.16816.F32.BF16 R64, R180, R134, R64 ;  /* 0x00000086b440723c */ /* 0x000fe60000041840 */
[----:B------:R-:W3:Y:S02]  /*4450*/  MUFU.TANH R241, R241 ;  /* 0x000000f100f17308 */ /* 0x000ee40000002400 */
[----:B-1----:R-:W-:Y:S01]  /*4460*/  FMUL.FTZ R176, R32, UR5 ;  /* 0x0000000520b07c20 */ /* 0x002fe20008410000 */
[----:B------:R-:W-:Y:S01]  /*4470*/  FMUL.FTZ R242, R36, UR5 ;  /* 0x0000000524f27c20 */ /* 0x000fe20008410000 */
[----:B------:R-:W-:Y:S01]  /*4480*/  FMNMX.FTZ R223, R166, R3, !PT ;  /* 0x00000003a6df7209 */ /* 0x000fe20007810000 */
[----:B------:R-:W-:Y:S05]  /*4490*/  FMUL.FTZ R235, R27, UR5 ;  /* 0x000000051beb7c20 */ /* 0x000fea0008410000 */
[----:B------:R-:W1:Y:S01]  /*44a0*/  MUFU.TANH R243, R243 ;  /* 0x000000f300f37308 */ /* 0x000e620000002400 */
[----:B--2---:R-:W-:Y:S01]  /*44b0*/  FMUL.FTZ R136, R35, UR5 ;  /* 0x0000000523887c20 */ /* 0x004fe20008410000 */
[----:B------:R-:W-:Y:S01]  /*44c0*/  FMUL.FTZ R246, R28, UR5 ;  /* 0x000000051cf67c20 */ /* 0x000fe20008410000 */
[----:B------:R-:W-:Y:S01]  /*44d0*/  FMUL.FTZ R238, R38, UR5 ;  /* 0x0000000526ee7c20 */ /* 0x000fe20008410000 */
[----:B------:R-:W-:Y:S01]  /*44e0*/  FMUL.FTZ R240, R37, UR5 ;  /* 0x0000000525f07c20 */ /* 0x000fe20008410000 */
[----:B------:R-:W-:Y:S01]  /*44f0*/  FMUL.FTZ R244, R29, UR5 ;  /* 0x000000051df47c20 */ /* 0x000fe20008410000 */
[----:B------:R-:W-:Y:S04]  /*4500*/  FMUL.FTZ R186, R39, UR5 ;  /* 0x0000000527ba7c20 */ /* 0x000fe80008410000 */
[----:B------:R2:W-:Y:S01]  /*4510*/  MUFU.TANH R14, R136 ;  /* 0x00000088000e7308 */ /* 0x0005e20000002400 */
[----:B---3--:R-:W-:Y:S01]  /*4520*/  FMNMX.FTZ R233, R241, R2, !PT ;  /* 0x00000002f1e97209 */ /* 0x008fe20007810000 */
[----:B------:R-:W-:Y:S01]  /*4530*/  FMUL.FTZ R236, R48, UR5 ;  /* 0x0000000530ec7c20 */ /* 0x000fe20008410000 */
[----:B------:R-:W-:Y:S01]  /*4540*/  FMUL.FTZ R221, R31, UR5 ;  /* 0x000000051fdd7c20 */ /* 0x000fe20008410000 */
[----:B------:R-:W-:Y:S01]  /*4550*/  FMUL.FTZ R228, R40, UR5 ;  /* 0x0000000528e47c20 */ /* 0x000fe20008410000 */
[----:B------:R-:W-:Y:S01]  /*4560*/  FMUL.FTZ R232, R50, UR5 ;  /* 0x0000000532e87c20 */ /* 0x000fe20008410000 */
[----:B------:R-:W-:Y:S01]  /*4570*/  FMUL.FTZ R234, R49, UR5 ;  /* 0x0000000531ea7c20 */ /* 0x000fe20008410000 */
[----:B------:R-:W-:Y:S03]  /*4580*/  FMUL.FTZ R225, R42, UR5 ;  /* 0x000000052ae17c20 */ /* 0x000fe60008410000 */
[----:B------:R-:W3:Y:S01]  /*4590*/  MUFU.TANH R249, R249 ;  /* 0x000000f900f97308 */ /* 0x000ee20000002400 */
[----:B-1----:R-:W-:Y:S01]  /*45a0*/  FMNMX.FTZ R137, R243, R137, !PT ;  /* 0x00000089f3897209 */ /* 0x002fe20007810000 */
[----:B------:R-:W-:Y:S01]  /*45b0*/  FMUL.FTZ R226, R41, UR5 ;  /* 0x0000000529e27c20 */ /* 0x000fe20008410000 */
[----:B------:R-:W-:Y:S01]  /*45c0*/  FMUL.FTZ R230, R51, UR5 ;  /* 0x0000000533e67c20 */ /* 0x000fe20008410000 */
        /* <DEDUP_REMOVED lines=17> */
[----:B------:R-:W-:Y:S05]  /*46e0*/  FMUL.FTZ R63, R63, UR5 ;  /* 0x000000053f3f7c20 */ /* 0x000fea0008410000 */
[----:B------:R-:W4:Y:S01]  /*46f0*/  MUFU.TANH R251, R251 ;  /* 0x000000fb00fb7308 */ /* 0x000f220000002400 */
[----:B-1----:R-:W-:Y:S09]  /*4700*/  FMUL.FTZ R138, R33, UR5 ;  /* 0x00000005218a7c20 */ /* 0x002ff20008410000 */
[----:B------:R-:W1:Y:S01]  /*4710*/  MUFU.TANH R17, R177 ;  /* 0x000000b100117308 */ /* 0x000e620000002400 */
[----:B--2---:R-:W-:Y:S04]  /*4720*/  FMNMX.FTZ R136, R239, R0, !PT ;  /* 0x00000000ef887209 */ /* 0x004fe80007810000 */
[----:B---3--:R-:W-:Y:S02]  /*4730*/  FMNMX.FTZ R183, R249, R136, !PT ;  /* 0x00000088f9b77209 */ /* 0x008fe40007810000 */
[----:B------:R-:W-:Y:S03]  /*4740*/  FMNMX.FTZ R136, R15, R137, !PT ;  /* 0x000000890f887209 */ /* 0x000fe60007810000 */
[----:B------:R-:W2:Y:S01]  /*4750*/  MUFU.TANH R252, R252 ;  /* 0x000000fc00fc7308 */ /* 0x000ea20000002400 */
[----:B----4-:R-:W-:Y:S04]  /*4760*/  FMNMX.FTZ R233, R251, R233, !PT ;  /* 0x000000e9fbe97209 */ /* 0x010fe80007810000 */
[----:B------:R-:W-:Y:S05]  /*4770*/  FMNMX.FTZ R233, R13, R233, !PT ;  /* 0x000000e90de97209 */ /* 0x000fea0007810000 */
[----:B------:R-:W3:Y:S01]  /*4780*/  MUFU.TANH R11, R179 ;  /* 0x000000b3000b7308 */ /* 0x000ee20000002400 */
[----:B-1----:R-:W-:Y:S01]  /*4790*/  FMNMX.FTZ R136, R17, R136, !PT ;  /* 0x0000008811887209 */ /* 0x002fe20007810000 */
[----:B------:R-:W-:Y:S01]  /*47a0*/  FMUL.FTZ R177, R59, UR5 ;  /* 0x000000053bb17c20 */ /* 0x000fe20008410000 */
[----:B------:R-:W-:Y:S04]  /*47b0*/  FMNMX.FTZ R233, R19, R233, !PT ;  /* 0x000000e913e97209 */ /* 0x000fe80007810000 */
[----:B------:R-:W-:Y:S03]  /*47c0*/  FMNMX.FTZ R233, R18, R233, !PT ;  /* 0x000000e912e97209 */ /* 0x000fe60007810000 */
[----:B------:R-:W1:Y:S01]  /*47d0*/  MUFU.TANH R247, R247 ;  /* 0x000000f700f77308 */ /* 0x000e620000002400 */
[----:B--2---:R-:W-:Y:S02]  /*47e0*/  FMNMX.FTZ R223, R252, R223, !PT ;  /* 0x000000dffcdf7209 */ /* 0x004fe40007810000 */
[----:B------:R-:W-:Y:S04]  /*47f0*/  FMNMX.FTZ R233, R22, R233, !PT ;  /* 0x000000e916e97209 */ /* 0x000fe80007810000 */
[----:B------:R-:W-:Y:S03]  /*4800*/  FMNMX.FTZ R233, R30, R233, !PT ;  /* 0x000000e91ee97209 */ /* 0x000fe60007810000 */
[----:B------:R-:W2:Y:S01]  /*4810*/  MUFU.TANH R174, R178 ;  /* 0x000000b200ae7308 */ /* 0x000ea20000002400 */
[----:B---3--:R-:W-:Y:S01]  /*4820*/  FMNMX.FTZ R136, R11, R136, !PT ;  /* 0x000000880b887209 */ /* 0x008fe20007810000 */
[----:B------:R-:W-:Y:S01]  /*4830*/  FMUL.FTZ R179, R58, UR5 ;  /* 0x000000053ab37c20 */ /* 0x000fe20008410000 */
[----:B------:R-:W-:Y:S07]  /*4840*/  FMNMX.FTZ R233, R14, R233, !PT ;  /* 0x000000e90ee97209 */ /* 0x000fee0007810000 */
[----:B------:R-:W3:Y:S01]  /*4850*/  MUFU.TANH R245, R245 ;  /* 0x000000f500f57308 */ /* 0x000ee20000002400 */
[----:B-1----:R-:W-:Y:S04]  /*4860*/  FMNMX.FTZ R223, R247, R223, !PT ;  /* 0x000000dff7df7209 */ /* 0x002fe80007810000 */
[----:B------:R-:W-:Y:S05]  /*4870*/  FMNMX.FTZ R223, R10, R223, !PT ;  /* 0x000000df0adf7209 */ /* 0x000fea0007810000 */
[----:B------:R-:W1:Y:S01]  /*4880*/  MUFU.TANH R21, R176 ;  /* 0x000000b000157308 */ /* 0x000e620000002400 */
[----:B--2---:R-:W-:Y:S01]  /*4890*/  FMNMX.FTZ R136, R174, R136, !PT ;  /* 0x00000088ae887209 */ /* 0x004fe20007810000 */
[----:B------:R-:W-:Y:S08]  /*48a0*/  FMUL.FTZ R178, R60, UR5 ;  /* 0x000000053cb27c20 */ /* 0x000ff00008410000 */
[----:B------:R-:W2:Y:S01]  /*48b0*/  MUFU.TANH R250, R250 ;  /* 0x000000fa00fa7308 */ /* 0x000ea20000002400 */
[----:B---3--:R-:W-:Y:S04]  /*48c0*/  FMNMX.FTZ R183, R245, R183, !PT ;  /* 0x000000b7f5b77209 */ /* 0x008fe80007810000 */
[----:B------:R-:W-:Y:S05]  /*48d0*/  FMNMX.FTZ R183, R9, R183, !PT ;  /* 0x000000b709b77209 */ /* 0x000fea0007810000 */
[----:B------:R-:W3:Y:S01]  /*48e0*/  MUFU.TANH R34, R138 ;  /* 0x0000008a00227308 */ /* 0x000ee20000002400 */
[----:B-1----:R-:W-:Y:S01]  /*48f0*/  FMNMX.FTZ R136, R21, R136, !PT ;  /* 0x0000008815887209 */ /* 0x002fe20007810000 */
[----:B------:R-:W-:Y:S08]  /*4900*/  FMUL.FTZ R176, R61, UR5 ;  /* 0x000000053db07c20 */ /* 0x000ff00008410000 */
[----:B------:R-:W1:Y:S01]  /*4910*/  MUFU.TANH R237, R237 ;  /* 0x000000ed00ed7308 */ /* 0x000e620000002400 */
[----:B--2---:R-:W-:Y:S09]  /*4920*/  FMNMX.FTZ R223, R250, R223, !PT ;  /* 0x000000dffadf7209 */ /* 0x004ff20007810000 */
[----:B------:R-:W2:Y:S01]  /*4930*/  MUFU.TANH R248, R248 ;  /* 0x000000f800f87308 */ /* 0x000ea20000002400 */
[----:B---3--:R-:W-:Y:S01]  /*4940*/  FMNMX.FTZ R136, R34, R136, !PT ;  /* 0x0000008822887209 */ /* 0x008fe20007810000 */
[----:B------:R-:W-:Y:S08]  /*4950*/  FMUL.FTZ R138, R62, UR5 ;  /* 0x000000053e8a7c20 */ /* 0x000ff00008410000 */
        /* <DEDUP_REMOVED lines=68> */
.L_x_1469:
[----:B------:R-:W-:Y:S01]  /*4da0*/  LDSM.16.MT88.4 R40, [R194+0x6000] ;  /* 0x00600000c228783b */ /* 0x000fe20000004200 */
[----:B---3--:R-:W-:Y:S02]  /*4db0*/  FMNMX.FTZ R16, R182, R233, !PT ;  /* 0x000000e9b6107209 */ /* 0x008fe40007810000 */
[----:B-1----:R-:W-:Y:S02]  /*4dc0*/  FMNMX.FTZ R25, R180, R223, !PT ;  /* 0x000000dfb4197209 */ /* 0x002fe40007810000 */
        /* <DEDUP_REMOVED lines=17> */
[----:B------:R-:W-:Y:S08]  /*4ee0*/  LDSM.16.MT88.4 R24, [R195+0x6000] ;  /* 0x00600000c318783b */ /* 0x000ff00000004200 */
[----:B------:R-:W2:Y:S08]  /*4ef0*/  SHFL.BFLY PT, R135, R12, 0x1, 0x1f ;  /* 0x0c201f000c877f89 */ /* 0x000eb000000e0000 */
[----:B------:R-:W3:Y:S08]  /*4f00*/  SHFL.BFLY PT, R134, R7, 0x1, 0x1f ;  /* 0x0c201f0007867f89 */ /* 0x000ef000000e0000 */
[----:B------:R-:W4:Y:S01]  /*4f10*/  SHFL.BFLY PT, R133, R4, 0x1, 0x1f ;  /* 0x0c201f0004857f89 */ /* 0x000f2200000e0000 */
[----:B-1----:R-:W-:Y:S04]  /*4f20*/  FMNMX.FTZ R136, R23, R136, !PT ;  /* 0x0000008817887209 */ /* 0x002fe80007810000 */
[C---:B------:R-:W-:Y:S01]  /*4f30*/  FSETP.NEU.FTZ.AND P1, PT, R136.reuse, -INF , PT ;  /* 0xff8000008800780b */ /* 0x040fe20003f3d000 */
[C---:B------:R-:W-:Y:S01]  /*4f40*/  FMUL.FTZ R233, R136.reuse, UR4 ;  /* 0x0000000488e97c20 */ /* 0x040fe20008410000 */
[----:B------:R-:W-:Y:S04]  /*4f50*/  FADD.FTZ R6, -R136, R139 ;  /* 0x0000008b88067221 */ /* 0x000fe80000010100 */
[----:B------:R-:W-:Y:S01]  /*4f60*/  FSEL R233, R233, RZ, P1 ;  /* 0x000000ffe9e97208 */ /* 0x000fe20000800000 */
[----:B------:R-:W-:Y:S01]  /*4f70*/  FMUL.FTZ R132, R6, UR4 ;  /* 0x0000000406847c20 */ /* 0x000fe20008410000 */
[----:B--2---:R-:W-:Y:S03]  /*4f80*/  FMNMX.FTZ R135, R12, R135, !PT ;  /* 0x000000870c877209 */ /* 0x004fe60007810000 */
[--C-:B------:R-:W-:Y:S01]  /*4f90*/  FFMA.FTZ R155, R17, UR4, -R233.reuse ;  /* 0x00000004119b7c23 */ /* 0x100fe200080108e9 */
[--C-:B------:R-:W-:Y:S01]  /*4fa0*/  FFMA.FTZ R151, R34, UR4, -R233.reuse ;  /* 0x0000000422977c23 */ /* 0x100fe200080108e9 */
[----:B------:R-:W1:Y:S01]  /*4fb0*/  MUFU.EX2 R132, R132 ;  /* 0x0000008400847308 */ /* 0x000e620000000800 */
[----:B---3--:R-:W-:Y:S01]  /*4fc0*/  FMNMX.FTZ R134, R7, R134, !PT ;  /* 0x0000008607867209 */ /* 0x008fe20007810000 */
[C---:B------:R-:W-:Y:S01]  /*4fd0*/  FMUL.FTZ R223, R135.reuse, UR4 ;  /* 0x0000000487df7c20 */ /* 0x040fe20008410000 */
[C---:B------:R-:W-:Y:S01]  /*4fe0*/  FSETP.NEU.FTZ.AND P1, PT, R135.reuse, -INF , PT ;  /* 0xff8000008700780b */ /* 0x040fe20003f3d000 */
[----:B------:R-:W-:Y:S01]  /*4ff0*/  FADD.FTZ R2, -R135, R2 ;  /* 0x0000000287027221 */ /* 0x000fe20000010100 */
[----:B----4-:R-:W-:Y:S01]  /*5000*/  FMNMX.FTZ R133, R4, R133, !PT ;  /* 0x0000008504857209 */ /* 0x010fe20007810000 */
[----:B------:R-:W-:Y:S01]  /*5010*/  FFMA.FTZ R163, R170, UR4, -R233 ;  /* 0x00000004aaa37c23 */ /* 0x000fe200080108e9 */
[----:B------:R-:W-:Y:S03]  /*5020*/  FSEL R223, R223, RZ, P1 ;  /* 0x000000ffdfdf7208 */ /* 0x000fe60000800000 */
[----:B------:R-:W-:Y:S01]  /*5030*/  MUFU.EX2 R155, R155 ;  /* 0x0000009b009b7308 */ /* 0x000fe20000000800 */
[----:B------:R-:W-:Y:S01]  /*5040*/  FMUL.FTZ R5, R2, UR4 ;  /* 0x0000000402057c20 */ /* 0x000fe20008410000 */
[----:B------:R-:W-:Y:S01]  /*5050*/  FADD.FTZ R2, -R134, R3 ;  /* 0x0000000386027221 */ /* 0x000fe20000010100 */
[----:B------:R-:W-:Y:S01]  /*5060*/  FADD.FTZ R0, -R133, R0 ;  /* 0x0000000085007221 */ /* 0x000fe20000010100 */
[--C-:B------:R-:W-:Y:S01]  /*5070*/  FFMA.FTZ R148, R19, UR4, -R223.reuse ;  /* 0x0000000413947c23 */ /* 0x100fe200080108df */
[----:B------:R-:W-:Y:S01]  /*5080*/  FFMA.FTZ R147, R18, UR4, -R223 ;  /* 0x0000000412937c23 */ /* 0x000fe200080108df */
[----:B------:R-:W-:Y:S01]  /*5090*/  FMUL.FTZ R4, R2, UR4 ;  /* 0x0000000402047c20 */ /* 0x000fe20008410000 */
[----:B------:R-:W-:Y:S03]  /*50a0*/  FMUL.FTZ R6, R0, UR4 ;  /* 0x0000000400067c20 */ /* 0x000fe60008410000 */
[----:B------:R-:W2:Y:S01]  /*50b0*/  MUFU.EX2 R3, R5 ;  /* 0x0000000500037308 */ /* 0x000ea20000000800 */
[C---:B-1----:R-:W-:Y:S01]  /*50c0*/  FMUL.FTZ R16, R132.reuse, R116 ;  /* 0x0000007484107220 */ /* 0x042fe20000410000 */
[C---:B------:R-:W-:Y:S01]  /*50d0*/  FMUL.FTZ R17, R132.reuse, R117 ;  /* 0x0000007584117220 */ /* 0x040fe20000410000 */
[C---:B------:R-:W-:Y:S01]  /*50e0*/  FMUL.FTZ R32, R132.reuse, R100 ;  /* 0x0000006484207220 */ /* 0x040fe20000410000 */
[C---:B------:R-:W-:Y:S01]  /*50f0*/  FMUL.FTZ R33, R132.reuse, R101 ;  /* 0x0000006584217220 */ /* 0x040fe20000410000 */
[C---:B------:R-:W-:Y:S01]  /*5100*/  FMUL.FTZ R48, R132.reuse, R84 ;  /* 0x0000005484307220 */ /* 0x040fe20000410000 */
[C---:B------:R-:W-:Y:S01]  /*5110*/  FMUL.FTZ R49, R132.reuse, R85 ;  /* 0x0000005584317220 */ /* 0x040fe20000410000 */
[C---:B------:R-:W-:Y:S03]  /*5120*/  FMUL.FTZ R52, R132.reuse, R80 ;  /* 0x0000005084347220 */ /* 0x040fe60000410000 */
[----:B------:R1:W3:Y:S01]  /*5130*/  MUFU.EX2 R2, R4 ;  /* 0x0000000400027308 */ /* 0x0002e20000000800 */
[C---:B------:R-:W-:Y:S01]  /*5140*/  FMUL.FTZ R53, R132.reuse, R81 ;  /* 0x0000005184357220 */ /* 0x040fe20000410000 */
[C---:B------:R-:W-:Y:S01]  /*5150*/  FMUL.FTZ R20, R132.reuse, R112 ;  /* 0x0000007084147220 */ /* 0x040fe20000410000 */
[C---:B------:R-:W-:Y:S01]  /*5160*/  FMUL.FTZ R36, R132.reuse, R96 ;  /* 0x0000006084247220 */ /* 0x040fe20000410000 */
[C---:B------:R-:W-:Y:S01]  /*5170*/  FMUL.FTZ R37, R132.reuse, R97 ;  /* 0x0000006184257220 */ /* 0x040fe20000410000 */
[C---:B------:R-:W-:Y:S01]  /*5180*/  FMUL.FTZ R64, R132.reuse, R68 ;  /* 0x0000004484407220 */ /* 0x040fe20000410000 */
[C---:B------:R-:W-:Y:S01]  /*5190*/  FMUL.FTZ R65, R132.reuse, R69 ;  /* 0x0000004584417220 */ /* 0x040fe20000410000 */
[----:B------:R-:W-:Y:S03]  /*51a0*/  FFMA.FTZ R161, R243, UR4, -R233 ;  /* 0x00000004f3a17c23 */ /* 0x000fe600080108e9 */
[----:B------:R4:W5:Y:S01]  /*51b0*/  MUFU.EX2 R0, R6 ;  /* 0x0000000600007308 */ /* 0x0009620000000800 */
[C---:B--2---:R-:W-:Y:S01]  /*51c0*/  FMUL.FTZ R18, R3.reuse, R118 ;  /* 0x0000007603127220 */ /* 0x044fe20000410000 */
[C---:B------:R-:W-:Y:S01]  /*51d0*/  FMUL.FTZ R19, R3.reuse, R119 ;  /* 0x0000007703137220 */ /* 0x040fe20000410000 */
[C---:B------:R-:W-:Y:S01]  /*51e0*/  FMUL.FTZ R34, R3.reuse, R102 ;  /* 0x0000006603227220 */ /* 0x040fe20000410000 */
[----:B------:R-:W-:Y:S01]  /*51f0*/  LDSM.16.MT88.4 R116, [R195+0x7800] ;  /* 0x00780000c374783b */ /* 0x000fe20000004200 */
[C---:B------:R-:W-:Y:S01]  /*5200*/  FMUL.FTZ R35, R3.reuse, R103 ;  /* 0x0000006703237220 */ /* 0x040fe20000410000 */
[C---:B------:R-:W-:Y:S01]  /*5210*/  FMUL.FTZ R50, R3.reuse, R86 ;  /* 0x0000005603327220 */ /* 0x040fe20000410000 */
[C---:B------:R-:W-:Y:S03]  /*5220*/  FMUL.FTZ R51, R3.reuse, R87 ;  /* 0x0000005703337220 */ /* 0x040fe60000410000 */
[----:B------:R-:W-:Y:S01]  /*5230*/  MUFU.EX2 R163, R163 ;  /* 0x000000a300a37308 */ /* 0x000fe20000000800 */
[C---:B------:R-:W-:Y:S01]  /*5240*/  FMUL.FTZ R54, R3.reuse, R82 ;  /* 0x0000005203367220 */ /* 0x040fe20000410000 */
[C---:B------:R-:W-:Y:S01]  /*5250*/  FMUL.FTZ R55, R3.reuse, R83 ;  /* 0x0000005303377220 */ /* 0x040fe20000410000 */
[C---:B-1----:R-:W-:Y:S01]  /*5260*/  FMUL.FTZ R4, R132.reuse, R128 ;  /* 0x0000008084047220 */ /* 0x042fe20000410000 */
[----:B------:R-:W-:Y:S01]  /*5270*/  LDSM.16.MT88.4 R80, [R193+0x6800] ;  /* 0x00680000c150783b */ /* 0x000fe20000004200 */
[----:B------:R-:W-:Y:S01]  /*5280*/  FMUL.FTZ R5, R132, R129 ;  /* 0x0000008184057220 */ /* 0x000fe20000410000 */
[C---:B------:R-:W-:Y:S01]  /*5290*/  FMUL.FTZ R7, R3.reuse, R131 ;  /* 0x0000008303077220 */ /* 0x040fe20000410000 */
[C---:B---3--:R-:W-:Y:S03]  /*52a0*/  FMUL.FTZ R8, R2.reuse, R124 ;  /* 0x0000007c02087220 */ /* 0x048fe60000410000 */
[----:B------:R-:W1:Y:S01]  /*52b0*/  MUFU.EX2 R161, R161 ;  /* 0x000000a100a17308 */ /* 0x000e620000000800 */
[C---:B----4-:R-:W-:Y:S01]  /*52c0*/  FMUL.FTZ R6, R3.reuse, R130 ;  /* 0x0000008203067220 */ /* 0x050fe20000410000 */
[C---:B------:R-:W-:Y:S01]  /*52d0*/  FMUL.FTZ R12, R2.reuse, R120 ;  /* 0x00000078020c7220 */ /* 0x040fe20000410000 */
[C---:B------:R-:W-:Y:S01]  /*52e0*/  FMUL.FTZ R23, R3.reuse, R115 ;  /* 0x0000007303177220 */ /* 0x040fe20000410000 */
[----:B------:R-:W-:Y:S01]  /*52f0*/  LDSM.16.MT88.4 R84, [R192+0x6800] ;  /* 0x00680000c054783b */ /* 0x000fe20000004200 */
[C---:B------:R-:W-:Y:S01]  /*5300*/  FMUL.FTZ R28, R2.reuse, R104 ;  /* 0x00000068021c7220 */ /* 0x040fe20000410000 */
[----:B------:R-:W-:Y:S01]  /*5310*/  FMUL.FTZ R29, R2, R105 ;  /* 0x00000069021d7220 */ /* 0x000fe20000410000 */
[----:B-----5:R-:W-:Y:S03]  /*5320*/  FMUL.FTZ R31, R0, R107 ;  /* 0x0000006b001f7220 */ /* 0x020fe60000410000 */
[----:B------:R-:W-:Y:S01]  /*5330*/  MUFU.EX2 R148, R148 ;  /* 0x0000009400947308 */ /* 0x000fe20000000800 */
[C---:B------:R-:W-:Y:S01]  /*5340*/  FMUL.FTZ R38, R3.reuse, R98 ;  /* 0x0000006203267220 */ /* 0x040fe20000410000 */
[----:B------:R-:W-:Y:S01]  /*5350*/  FMUL.FTZ R39, R3, R99 ;  /* 0x0000006303277220 */ /* 0x000fe20000410000 */
[C---:B------:R-:W-:Y:S01]  /*5360*/  FMUL.FTZ R44, R2.reuse, R88 ;  /* 0x00000058022c7220 */ /* 0x040fe20000410000 */
[----:B------:R-:W-:Y:S01]  /*5370*/  LDSM.16.MT88.4 R100, [R194+0x7800] ;  /* 0x00780000c264783b */ /* 0x000fe20000004200 */
[----:B------:R-:W-:Y:S01]  /*5380*/  FMUL.FTZ R45, R2, R89 ;  /* 0x00000059022d7220 */ /* 0x000fe20000410000 */
[C---:B------:R-:W-:Y:S01]  /*5390*/  FMUL.FTZ R46, R0.reuse, R90 ;  /* 0x0000005a002e7220 */ /* 0x040fe20000410000 */
[----:B------:R-:W-:Y:S03]  /*53a0*/  FMUL.FTZ R47, R0, R91 ;  /* 0x0000005b002f7220 */ /* 0x000fe60000410000 */
[----:B------:R-:W-:Y:S01]  /*53b0*/  MUFU.EX2 R147, R147 ;  /* 0x0000009300937308 */ /* 0x000fe20000000800 */
[----:B-1----:R-:W-:Y:S01]  /*53c0*/  F2FP.BF16.F32.PACK_AB R128, R161, R163 ;  /* 0x000000a3a180723e */ /* 0x002fe200000010ff */
[C---:B------:R-:W-:Y:S01]  /*53d0*/  FMUL.FTZ R60, R2.reuse, R72 ;  /* 0x00000048023c7220 */ /* 0x040fe20000410000 */
[----:B------:R-:W-:Y:S01]  /*53e0*/  FMUL.FTZ R61, R2, R73 ;  /* 0x00000049023d7220 */ /* 0x000fe20000410000 */
        /* <DEDUP_REMOVED lines=8> */
[----:B------:R-:W-:Y:S01]  /*5470*/  FMUL.FTZ R15, R0, R123 ;  /* 0x0000007b000f7220 */ /* 0x000fe20000410000 */
[----:B------:R-:W-:Y:S01]  /*5480*/  FFMA.FTZ R149, R13, UR4, -R223 ;  /* 0x000000040d957c23 */ /* 0x000fe200080108df */
[----:B------:R-:W-:Y:S01]  /*5490*/  FMUL.FTZ R13, R2, R121 ;  /* 0x00000079020d7220 */ /* 0x000fe20000410000 */
[----:B------:R-:W-:Y:S03]  /*54a0*/  FFMA.FTZ R154, R11, UR4, -R233 ;  /* 0x000000040b9a7c23 */ /* 0x000fe600080108e9 */
[----:B------:R-:W-:Y:S01]  /*54b0*/  MUFU.EX2 R160, R160 ;  /* 0x000000a000a07308 */ /* 0x000fe20000000800 */
[----:B------:R-:W-:Y:S01]  /*54c0*/  FMUL.FTZ R11, R0, R127 ;  /* 0x0000007f000b7220 */ /* 0x000fe20000410000 */
[--C-:B------:R-:W-:Y:S01]  /*54d0*/  FFMA.FTZ R158, R14, UR4, -R223.reuse ;  /* 0x000000040e9e7c23 */ /* 0x100fe200080108df */
[----:B------:R-:W-:Y:S01]  /*54e0*/  FMUL.FTZ R14, R0, R122 ;  /* 0x0000007a000e7220 */ /* 0x000fe20000410000 */
[----:B------:R-:W-:Y:S01]  /*54f0*/  FFMA.FTZ R146, R22, UR4, -R223 ;  /* 0x0000000416927c23 */ /* 0x000fe200080108df */
[----:B------:R-:W-:Y:S01]  /*5500*/  FMUL.FTZ R22, R3, R114 ;  /* 0x0000007203167220 */ /* 0x000fe20000410000 */
[----:B------:R-:W-:Y:S01]  /*5510*/  FFMA.FTZ R152, R21, UR4, -R233 ;  /* 0x0000000415987c23 */ /* 0x000fe200080108e9 */
[----:B------:R-:W-:Y:S03]  /*5520*/  FMUL.FTZ R21, R132, R113 ;  /* 0x0000007184157220 */ /* 0x000fe60000410000 */
[----:B------:R-:W1:Y:S01]  /*5530*/  MUFU.EX2 R150, R150 ;  /* 0x0000009600967308 */ /* 0x000e620000000800 */
[----:B------:R-:W-:Y:S01]  /*5540*/  FMUL.FTZ R175, R134, UR4 ;  /* 0x0000000486af7c20 */ /* 0x000fe20008410000 */
[----:B------:R-:W-:Y:S01]  /*5550*/  FFMA.FTZ R145, R30, UR4, -R223 ;  /* 0x000000041e917c23 */ /* 0x000fe200080108df */
[----:B------:R-:W-:Y:S01]  /*5560*/  FMUL.FTZ R30, R0, R106 ;  /* 0x0000006a001e7220 */ /* 0x000fe20000410000 */
[----:B------:R-:W-:Y:S01]  /*5570*/  FFMA.FTZ R153, R174, UR4, -R233 ;  /* 0x00000004ae997c23 */ /* 0x000fe200080108e9 */
[----:B------:R-:W-:Y:S01]  /*5580*/  FFMA.FTZ R183, R186, UR4, -R223 ;  /* 0x00000004bab77c23 */ /* 0x000fe200080108df */
[--C-:B------:R-:W-:Y:S01]  /*5590*/  FFMA.FTZ R172, R242, UR4, -R233.reuse ;  /* 0x00000004f2ac7c23 */ /* 0x100fe200080108e9 */
[----:B------:R-:W-:Y:S03]  /*55a0*/  FFMA.FTZ R173, R240, UR4, -R233 ;  /* 0x00000004f0ad7c23 */ /* 0x000fe600080108e9 */
[----:B------:R-:W2:Y:S01]  /*55b0*/  MUFU.EX2 R156, R156 ;  /* 0x0000009c009c7308 */ /* 0x000ea20000000800 */
[----:B------:R-:W-:Y:S01]  /*55c0*/  FSETP.NEU.FTZ.AND P1, PT, R134, -INF , PT ;  /* 0xff8000008600780b */ /* 0x000fe20003f3d000 */
[----:B------:R-:W-:Y:S01]  /*55d0*/  FMUL.FTZ R168, R133, UR4 ;  /* 0x0000000485a87c20 */ /* 0x000fe20008410000 */
[----:B------:R-:W-:Y:S01]  /*55e0*/  FFMA.FTZ R174, R238, UR4, -R223 ;  /* 0x00000004eeae7c23 */ /* 0x000fe200080108df */
[----:B------:R-:W-:Y:S01]  /*55f0*/  FFMA.FTZ R186, R236, UR4, -R233 ;  /* 0x00000004ecba7c23 */ /* 0x000fe200080108e9 */
[----:B------:R-:W-:Y:S01]  /*5600*/  FSEL R175, R175, RZ, P1 ;  /* 0x000000ffafaf7208 */ /* 0x000fe20000800000 */
[----:B------:R-:W-:Y:S01]  /*5610*/  FFMA.FTZ R230, R230, UR4, -R223 ;  /* 0x00000004e6e67c23 */ /* 0x000fe200080108df */
[----:B------:R-:W-:Y:S03]  /*5620*/  FSETP.NEU.FTZ.AND P1, PT, R133, -INF , PT ;  /* 0xff8000008500780b */ /* 0x000fe60003f3d000 */
[----:B------:R-:W3:Y:S01]  /*5630*/  MUFU.EX2 R149, R149 ;  /* 0x0000009500957308 */ /* 0x000ee20000000800 */
[----:B-1----:R-:W-:Y:S01]  /*5640*/  F2FP.BF16.F32.PACK_AB R129, R150, R160 ;  /* 0x000000a09681723e */ /* 0x002fe200000010ff */
[--C-:B------:R-:W-:Y:S01]  /*5650*/  FFMA.FTZ R142, R10, UR4, -R175.reuse ;  /* 0x000000040a8e7c23 */ /* 0x100fe200080108af */
[----:B------:R-:W-:Y:S01]  /*5660*/  FSEL R168, R168, RZ, P1 ;  /* 0x000000ffa8a87208 */ /* 0x000fe20000800000 */
[--C-:B------:R-:W-:Y:S01]  /*5670*/  FFMA.FTZ R159, R166, UR4, -R175.reuse ;  /* 0x00000004a69f7c23 */ /* 0x100fe200080108af */
[--C-:B------:R-:W-:Y:S01]  /*5680*/  FFMA.FTZ R144, R252, UR4, -R175.reuse ;  /* 0x00000004fc907c23 */ /* 0x100fe200080108af */
[--C-:B------:R-:W-:Y:S01]  /*5690*/  FFMA.FTZ R143, R247, UR4, -R175.reuse ;  /* 0x00000004f78f7c23 */ /* 0x100fe200080108af */
[----:B------:R-:W-:Y:S03]  /*56a0*/  FMUL.FTZ R10, R0, R126 ;  /* 0x0000007e000a7220 */ /* 0x000fe60000410000 */
[----:B------:R-:W-:Y:S01]  /*56b0*/  MUFU.EX2 R142, R142 ;  /* 0x0000008e008e7308 */ /* 0x000fe20000000800 */
[--C-:B------:R-:W-:Y:S01]  /*56c0*/  FFMA.FTZ R139, R9, UR4, -R168.reuse ;  /* 0x00000004098b7c23 */ /* 0x100fe200080108a8 */
[--C-:B------:R-:W-:Y:S01]  /*56d0*/  FFMA.FTZ R157, R239, UR4, -R168.reuse ;  /* 0x00000004ef9d7c23 */ /* 0x100fe200080108a8 */
[--C-:B------:R-:W-:Y:S01]  /*56e0*/  FFMA.FTZ R141, R249, UR4, -R168.reuse ;  /* 0x00000004f98d7c23 */ /* 0x100fe200080108a8 */
[--C-:B------:R-:W-:Y:S01]  /*56f0*/  FFMA.FTZ R140, R245, UR4, -R168.reuse ;  /* 0x00000004f58c7c23 */ /* 0x100fe200080108a8 */
[----:B--2---:R-:W-:Y:S01]  /*5700*/  F2FP.BF16.F32.PACK_AB R130, R155, R156 ;  /* 0x0000009c9b82723e */ /* 0x004fe200000010ff */
[----:B------:R-:W-:Y:S01]  /*5710*/  FMUL.FTZ R9, R2, R125 ;  /* 0x0000007d02097220 */ /* 0x000fe20000410000 */
[--C-:B------:R-:W-:Y:S03]  /*5720*/  FFMA.FTZ R162, R250, UR4, -R175.reuse ;  /* 0x00000004faa27c23 */ /* 0x100fe600080108af */
[----:B------:R-:W-:Y:S01]  /*5730*/  MUFU.EX2 R159, R159 ;  /* 0x0000009f009f7308 */ /* 0x000fe20000000800 */
[----:B---3--:R-:W-:Y:S01]  /*5740*/  F2FP.BF16.F32.PACK_AB R131, R148, R149 ;  /* 0x000000959483723e */ /* 0x008fe200000010ff */
[--C-:B------:R-:W-:Y:S01]  /*5750*/  FFMA.FTZ R165, R248, UR4, -R175.reuse ;  /* 0x00000004f8a57c23 */ /* 0x100fe200080108af */
[--C-:B------:R-:W-:Y:S01]  /*5760*/  FFMA.FTZ R164, R237, UR4, -R168.reuse ;  /* 0x00000004eda47c23 */ /* 0x100fe200080108a8 */
[--C-:B------:R-:W-:Y:S01]  /*5770*/  FFMA.FTZ R167, R235, UR4, -R168.reuse ;  /* 0x00000004eba77c23 */ /* 0x100fe200080108a8 */
[--C-:B------:R-:W-:Y:S01]  /*5780*/  FFMA.FTZ R166, R246, UR4, -R175.reuse ;  /* 0x00000004f6a67c23 */ /* 0x100fe200080108af */
[----:B------:R-:W-:Y:S01]  /*5790*/  FFMA.FTZ R169, R244, UR4, -R175 ;  /* 0x00000004f4a97c23 */ /* 0x000fe200080108af */
[--C-:B------:R-:W-:Y:S03]  /*57a0*/  FFMA.FTZ R170, R231, UR4, -R168.reuse ;  /* 0x00000004e7aa7c23 */ /* 0x100fe600080108a8 */
[----:B------:R-:W1:Y:S01]  /*57b0*/  MUFU.EX2 R144, R144 ;  /* 0x0000009000907308 */ /* 0x000e620000000800 */
[-C--:B------:R-:W-:Y:S05]  /*57c0*/  HMMA.16816.F32.BF16 R4, R128, R24.reuse, R4 ;  /* 0x000000188004723c */ /* 0x080fea0000041804 */
[--C-:B------:R-:W-:Y:S01]  /*57d0*/  FFMA.FTZ R171, R221, UR4, -R168.reuse ;  /* 0x00000004ddab7c23 */ /* 0x100fe200080108a8 */
[----:B------:R-:W-:Y:S03]  /*57e0*/  FFMA.FTZ R221, R234, UR4, -R233 ;  /* 0x00000004eadd7c23 */ /* 0x000fe600080108e9 */
[----:B------:R-:W-:Y:S02]  /*57f0*/  MUFU.EX2 R157, R157 ;  /* 0x0000009d009d7308 */ /* 0x000fe40000000800 */
[----:B------:R-:W-:Y:S01]  /*5800*/  FFMA.FTZ R231, R232, UR4, -R223 ;  /* 0x00000004e8e77c23 */ /* 0x000fe200080108df */
[--C-:B------:R-:W-:Y:S01]  /*5810*/  FFMA.FTZ R235, R226, UR4, -R175.reuse ;  /* 0x00000004e2eb7c23 */ /* 0x100fe200080108af */
[--C-:B------:R-:W-:Y:S01]  /*5820*/  FFMA.FTZ R226, R227, UR4, -R168.reuse ;  /* 0x00000004e3e27c23 */ /* 0x100fe200080108a8 */
[--C-:B------:R-:W-:Y:S01]  /*5830*/  FFMA.FTZ R227, R218, UR4, -R175.reuse ;  /* 0x00000004dae37c23 */ /* 0x100fe200080108af */
[--C-:B------:R-:W-:Y:S04]  /*5840*/  FFMA.FTZ R228, R228, UR4, -R175.reuse ;  /* 0x00000004e4e47c23 */ /* 0x100fe800080108af */
[----:B------:R-:W2:Y:S01]  /*5850*/  MUFU.EX2 R141, R141 ;  /* 0x0000008d008d7308 */ /* 0x000ea20000000800 */
[----:B-1----:R-:W-:Y:S01]  /*5860*/  F2FP.BF16.F32.PACK_AB R124, R144, R159 ;  /* 0x0000009f907c723e */ /* 0x002fe200000010ff */
[--C-:B------:R-:W-:Y:S01]  /*5870*/  FFMA.FTZ R225, R225, UR4, -R168.reuse ;  /* 0x00000004e1e17c23 */ /* 0x100fe200080108a8 */
[----:B------:R-:W-:Y:S01]  /*5880*/  FFMA.FTZ R222, R222, UR4, -R175 ;  /* 0x00000004dede7c23 */ /* 0x000fe200080108af */
[--C-:B------:R-:W-:Y:S01]  /*5890*/  FFMA.FTZ R187, R187, UR4, -R168.reuse ;  /* 0x00000004bbbb7c23 */ /* 0x100fe200080108a8 */
[--C-:B------:R-:W-:Y:S01]  /*58a0*/  FFMA.FTZ R218, R219, UR4, -R168.reuse ;  /* 0x00000004dbda7c23 */ /* 0x100fe200080108a8 */
[----:B------:R-:W-:Y:S01]  /*58b0*/  FFMA.FTZ R237, R216, UR4, -R223 ;  /* 0x00000004d8ed7c23 */ /* 0x000fe200080108df */
[--C-:B------:R-:W-:Y:S03]  /*58c0*/  FFMA.FTZ R219, R220, UR4, -R233.reuse ;  /* 0x00000004dcdb7c23 */ /* 0x100fe600080108e9 */
[----:B------:R-:W1:Y:S01]  /*58d0*/  MUFU.EX2 R143, R143 ;  /* 0x0000008f008f7308 */ /* 0x000e620000000800 */
[--C-:B------:R-:W-:Y:S01]  /*58e0*/  FFMA.FTZ R214, R214, UR4, -R233.reuse ;  /* 0x00000004d6d67c23 */ /* 0x100fe200080108e9 */
[----:B------:R-:W-:Y:S01]  /*58f0*/  FFMA.FTZ R216, R229, UR4, -R233 ;  /* 0x00000004e5d87c23 */ /* 0x000fe200080108e9 */
[----:B------:R-:W-:Y:S01]  /*5900*/  FFMA.FTZ R184, R184, UR4, -R223 ;  /* 0x00000004b8b87c23 */ /* 0x000fe200080108df */
[----:B------:R-:W-:Y:S01]  /*5910*/  FFMA.FTZ R233, R224, UR4, -R233 ;  /* 0x00000004e0e97c23 */ /* 0x000fe200080108e9 */
[--C-:B------:R-:W-:Y:S01]  /*5920*/  FFMA.FTZ R185, R185, UR4, -R223.reuse ;  /* 0x00000004b9b97c23 */ /* 0x100fe200080108df */
[----:B------:R-:W-:Y:S01]  /*5930*/  FFMA.FTZ R223, R182, UR4, -R223 ;  /* 0x00000004b6df7c23 */ /* 0x000fe200080108df */
[--C-:B------:R-:W-:Y:S03]  /*5940*/  FFMA.FTZ R220, R177, UR4, -R168.reuse ;  /* 0x00000004b1dc7c23 */ /* 0x100fe600080108a8 */
[----:B------:R-:W-:Y:S01]  /*5950*/  MUFU.EX2 R140, R140 ;  /* 0x0000008c008c7308 */ /* 0x000fe20000000800 */
[----:B--2---:R-:W-:Y:S01]  /*5960*/  F2FP.BF16.F32.PACK_AB R125, R141, R157 ;  /* 0x0000009d8d7d723e */ /* 0x004fe200000010ff */
[--C-:B------:R-:W-:Y:S01]  /*5970*/  FFMA.FTZ R181, R181, UR4, -R175.reuse ;  /* 0x00000004b5b57c23 */ /* 0x100fe200080108af */
[--C-:B------:R-:W-:Y:S01]  /*5980*/  FFMA.FTZ R180, R180, UR4, -R175.reuse ;  /* 0x00000004b4b47c23 */ /* 0x100fe200080108af */
[--C-:B------:R-:W-:Y:S01]  /*5990*/  FFMA.FTZ R179, R179, UR4, -R168.reuse ;  /* 0x00000004b3b37c23 */ /* 0x100fe200080108a8 */
[--C-:B------:R-:W-:Y:S01]  /*59a0*/  FFMA.FTZ R177, R178, UR4, -R175.reuse ;  /* 0x00000004b2b17c23 */ /* 0x100fe200080108af */
[--C-:B------:R-:W-:Y:S01]  /*59b0*/  FFMA.FTZ R138, R138, UR4, -R168.reuse ;  /* 0x000000048a8a7c23 */ /* 0x100fe200080108a8 */
[----:B------:R-:W-:Y:S03]  /*59c0*/  FFMA.FTZ R175, R176, UR4, -R175 ;  /* 0x00000004b0af7c23 */ /* 0x000fe600080108af */
[----:B------:R-:W2:Y:S01]  /*59d0*/  MUFU.EX2 R139, R139 ;  /* 0x0000008b008b7308 */ /* 0x000ea20000000800 */
[----:B-1----:R-:W-:Y:S01]  /*59e0*/  F2FP.BF16.F32.PACK_AB R126, R142, R143 ;  /* 0x0000008f8e7e723e */ /* 0x002fe200000010ff */
[----:B------:R-:W-:Y:S01]  /*59f0*/  FFMA.FTZ R168, R137, UR4, -R168 ;  /* 0x0000000489a87c23 */ /* 0x000fe200080108a8 */
[----:B------:R-:W-:Y:S01]  /*5a00*/  FFMA.FTZ R163, R132, R217, R163 ;  /* 0x000000d984a37223 */ /* 0x000fe200000100a3 */
[----:B------:R-:W-:Y:S01]  /*5a10*/  FFMA.FTZ R160, R3, R212, R160 ;  /* 0x000000d403a07223 */ /* 0x000fe200000100a0 */
[----:B------:R-:W-:Y:S01]  /*5a20*/  MOV R3, R134 ;  /* 0x0000008600037202 */ /* 0x000fe20000000f00 */
[----:B------:R-:W-:Y:S01]  /*5a30*/  FFMA.FTZ R159, R2, R215, R159 ;  /* 0x000000d7029f7223 */ /* 0x000fe2000001009f */
[----:B------:R-:W-:Y:S03]  /*5a40*/  FFMA.FTZ R157, R0, R213, R157 ;  /* 0x000000d5009d7223 */ /* 0x000fe6000001009d */
        /* <DEDUP_REMOVED lines=8> */
[----:B------:R-:W1:Y:S01]  /*5ad0*/  MUFU.EX2 R153, R153 ;  /* 0x0000009900997308 */ /* 0x000e620000000800 */
[----:B--2---:R-:W-:Y:S01]  /*5ae0*/  F2FP.BF16.F32.PACK_AB R127, R139, R140 ;  /* 0x0000008c8b7f723e */ /* 0x004fe200000010ff */
[----:B------:R-:W-:Y:S01]  /*5af0*/  FADD.FTZ R140, R140, R157 ;  /* 0x0000009d8c8c7221 */ /* 0x000fe20000010000 */
[----:B------:R-:W-:Y:S01]  /*5b00*/  FADD.FTZ R155, R155, R156 ;  /* 0x0000009c9b9b7221 */ /* 0x000fe20000010000 */
[----:B------:R-:W-:Y:S01]  /*5b10*/  FADD.FTZ R148, R148, R149 ;  /* 0x0000009594947221 */ /* 0x000fe20000010000 */
[----:B------:R-:W-:Y:S01]  /*5b20*/  FADD.FTZ R143, R142, R143 ;  /* 0x0000008f8e8f7221 */ /* 0x000fe20000010000 */
[----:B------:R-:W-:Y:S02]  /*5b30*/  FADD.FTZ R139, R139, R140 ;  /* 0x0000008c8b8b7221 */ /* 0x000fe40000010000 */
[C---:B------:R-:W-:Y:S02]  /*5b40*/  HMMA.16816.F32.BF16 R8, R124.reuse, R24, R8 ;  /* 0x000000187c08723c */ /* 0x040fe40000041808 */
[----:B------:R-:W2:Y:S04]  /*5b50*/  MUFU.EX2 R146, R146 ;  /* 0x0000009200927308 */ /* 0x000ea80000000800 */
[-C--:B------:R-:W-:Y:S06]  /*5b60*/  HMMA.16816.F32.BF16 R12, R124, R26.reuse, R12 ;  /* 0x0000001a7c0c723c */ /* 0x080fec000004180c */
[----:B------:R-:W3:Y:S01]  /*5b70*/  MUFU.EX2 R152, R152 ;  /* 0x0000009800987308 */ /* 0x000ee20000000800 */
[C---:B------:R-:W-:Y:S01]  /*5b80*/  FMUL.FTZ R24, R2.reuse, R108 ;  /* 0x0000006c02187220 */ /* 0x040fe20000410000 */
[C---:B------:R-:W-:Y:S04]  /*5b90*/  HMMA.16816.F32.BF16 R16, R128.reuse, R26, R16 ;  /* 0x0000001a8010723c */ /* 0x040fe80000041810 */
[----:B------:R-:W-:Y:S02]  /*5ba0*/  FMUL.FTZ R25, R2, R109 ;  /* 0x0000006d02197220 */ /* 0x000fe40000410000 */
[-C--:B------:R-:W-:Y:S02]  /*5bb0*/  HMMA.16816.F32.BF16 R20, R128, R40.reuse, R20 ;  /* 0x000000288014723c */ /* 0x080fe40000041814 */
[----:B------:R-:W-:Y:S03]  /*5bc0*/  MUFU.EX2 R145, R145 ;  /* 0x0000009100917308 */ /* 0x000fe60000000800 */
[C---:B------:R-:W-:Y:S01]  /*5bd0*/  FMUL.FTZ R26, R0.reuse, R110 ;  /* 0x0000006e001a7220 */ /* 0x040fe20000410000 */
[----:B------:R-:W-:Y:S01]  /*5be0*/  FMUL.FTZ R27, R0, R111 ;  /* 0x0000006f001b7220 */ /* 0x000fe20000410000 */
[----:B-1----:R-:W-:Y:S01]  /*5bf0*/  F2FP.BF16.F32.PACK_AB R68, R153, R154 ;  /* 0x0000009a9944723e */ /* 0x002fe200000010ff */
[----:B------:R-:W1:Y:S04]  /*5c00*/  LDSM.16.MT88.4 R108, [R192+0x6000] ;  /* 0x00600000c06c783b */ /* 0x000e680000004200 */
[----:B------:R-:W4:Y:S01]  /*5c10*/  MUFU.EX2 R158, R158 ;  /* 0x0000009e009e7308 */ /* 0x000f220000000800 */
[----:B--2---:R-:W-:Y:S01]  /*5c20*/  F2FP.BF16.F32.PACK_AB R69, R146, R147 ;  /* 0x000000939245723e */ /* 0x004fe200000010ff */
[----:B------:R-:W-:Y:S01]  /*5c30*/  FADD.FTZ R154, R154, R155 ;  /* 0x0000009b9a9a7221 */ /* 0x000fe20000010000 */
[C---:B------:R-:W-:Y:S04]  /*5c40*/  HMMA.16816.F32.BF16 R24, R124.reuse, R40, R24 ;  /* 0x000000287c18723c */ /* 0x040fe80000041818 */
[----:B---3--:R-:W-:Y:S03]  /*5c50*/  F2FP.BF16.F32.PACK_AB R70, R151, R152 ;  /* 0x000000989746723e */ /* 0x008fe600000010ff */
[----:B------:R-:W-:Y:S01]  /*5c60*/  MUFU.EX2 R162, R162 ;  /* 0x000000a200a27308 */ /* 0x000fe20000000800 */
[-C--:B------:R-:W-:Y:S03]  /*5c70*/  HMMA.16816.F32.BF16 R28, R124, R42.reuse, R28 ;  /* 0x0000002a7c1c723c */ /* 0x080fe6000004181c */
[C---:B------:R-:W-:Y:S03]  /*5c80*/  FMUL.FTZ R40, R2.reuse, R92 ;  /* 0x0000005c02287220 */ /* 0x040fe60000410000 */
[C---:B------:R-:W-:Y:S03]  /*5c90*/  HMMA.16816.F32.BF16 R32, R128.reuse, R42, R32 ;  /* 0x0000002a8020723c */ /* 0x040fe60000041820 */
[----:B------:R-:W2:Y:S02]  /*5ca0*/  MUFU.EX2 R165, R165 ;  /* 0x000000a500a57308 */ /* 0x000ea40000000800 */
[----:B------:R-:W-:Y:S01]  /*5cb0*/  FMUL.FTZ R41, R2, R93 ;  /* 0x0000005d02297220 */ /* 0x000fe20000410000 */
[-C--:B------:R-:W-:Y:S07]  /*5cc0*/  HMMA.16816.F32.BF16 R36, R128, R56.reuse, R36 ;  /* 0x000000388024723c */ /* 0x080fee0000041824 */
[----:B------:R-:W-:Y:S01]  /*5cd0*/  MUFU.EX2 R164, R164 ;  /* 0x000000a400a47308 */ /* 0x000fe20000000800 */
[C---:B------:R-:W-:Y:S03]  /*5ce0*/  FMUL.FTZ R42, R0.reuse, R94 ;  /* 0x0000005e002a7220 */ /* 0x040fe60000410000 */
[----:B------:R-:W-:Y:S01]  /*5cf0*/  FMUL.FTZ R43, R0, R95 ;  /* 0x0000005f002b7220 */ /* 0x000fe20000410000 */
[----:B----4-:R-:W-:Y:S01]  /*5d00*/  F2FP.BF16.F32.PACK_AB R71, R158, R145 ;  /* 0x000000919e47723e */ /* 0x010fe200000010ff */
[----:B------:R-:W3:Y:S04]  /*5d10*/  LDSM.16.MT88.4 R92, [R195+0x6800] ;  /* 0x00680000c35c783b */ /* 0x000ee80000004200 */
[----:B------:R-:W4:Y:S01]  /*5d20*/  MUFU.EX2 R167, R167 ;  /* 0x000000a700a77308 */ /* 0x000f220000000800 */
[----:B--2---:R-:W-:Y:S01]  /*5d30*/  F2FP.BF16.F32.PACK_AB R72, R165, R162 ;  /* 0x000000a2a548723e */ /* 0x004fe200000010ff */
[C---:B------:R-:W-:Y:S04]  /*5d40*/  HMMA.16816.F32.BF16 R40, R124.reuse, R56, R40 ;  /* 0x000000387c28723c */ /* 0x040fe80000041828 */
[----:B------:R-:W-:Y:S01]  /*5d50*/  FADD.FTZ R147, R147, R148 ;  /* 0x0000009493937221 */ /* 0x000fe20000010000 */
[----:B------:R-:W-:Y:S01]  /*5d60*/  FADD.FTZ R162, R162, R143 ;  /* 0x0000008fa2a27221 */ /* 0x000fe20000010000 */
[-C--:B------:R-:W-:Y:S02]  /*5d70*/  HMMA.16816.F32.BF16 R44, R124, R58.reuse, R44 ;  /* 0x0000003a7c2c723c */ /* 0x080fe4000004182c */
[----:B------:R-:W-:Y:S03]  /*5d80*/  MUFU.EX2 R166, R166 ;  /* 0x000000a600a67308 */ /* 0x000fe60000000800 */
[C---:B------:R-:W-:Y:S01]  /*5d90*/  FMUL.FTZ R56, R2.reuse, R76 ;  /* 0x0000004c02387220 */ /* 0x040fe20000410000 */
[C---:B------:R-:W-:Y:S06]  /*5da0*/  HMMA.16816.F32.BF16 R48, R128.reuse, R58, R48 ;  /* 0x0000003a8030723c */ /* 0x040fec0000041830 */
[----:B------:R-:W2:Y:S01]  /*5db0*/  MUFU.EX2 R169, R169 ;  /* 0x000000a900a97308 */ /* 0x000ea20000000800 */
[----:B------:R-:W-:Y:S01]  /*5dc0*/  FMUL.FTZ R57, R2, R77 ;  /* 0x0000004d02397220 */ /* 0x000fe20000410000 */
[-C--:B-1----:R-:W-:Y:S03]  /*5dd0*/  HMMA.16816.F32.BF16 R52, R128, R108.reuse, R52 ;  /* 0x0000006c8034723c */ /* 0x082fe60000041834 */
[C---:B------:R-:W-:Y:S01]  /*5de0*/  FMUL.FTZ R58, R0.reuse, R78 ;  /* 0x0000004e003a7220 */ /* 0x040fe20000410000 */
[----:B------:R-:W-:Y:S01]  /*5df0*/  FMUL.FTZ R59, R0, R79 ;  /* 0x0000004f003b7220 */ /* 0x000fe20000410000 */
[----:B----4-:R-:W-:Y:S01]  /*5e00*/  F2FP.BF16.F32.PACK_AB R73, R167, R164 ;  /* 0x000000a4a749723e */ /* 0x010fe200000010ff */
[----:B------:R-:W1:Y:S02]  /*5e10*/  LDSM.16.MT88.4 R76, [R194+0x6800] ;  /* 0x00680000c24c783b */ /* 0x000e640000004200 */
[----:B------:R-:W-:Y:S03]  /*5e20*/  MUFU.EX2 R170, R170 ;  /* 0x000000aa00aa7308 */ /* 0x000fe60000000800 */
[----:B------:R-:W-:Y:S01]  /*5e30*/  FADD.FTZ R164, R164, R139 ;  /* 0x0000008ba4a47221 */ /* 0x000fe20000010000 */
[----:B------:R-:W-:Y:S01]  /*5e40*/  MOV R0, R133 ;  /* 0x0000008500007202 */ /* 0x000fe20000000f00 */
[C---:B------:R-:W-:Y:S05]  /*5e50*/  HMMA.16816.F32.BF16 R56, R124.reuse, R108, R56 ;  /* 0x0000006c7c38723c */ /* 0x040fea0000041838 */
[----:B------:R-:W4:Y:S01]  /*5e60*/  MUFU.EX2 R171, R171 ;  /* 0x000000ab00ab7308 */ /* 0x000f220000000800 */
[----:B--2---:R-:W-:Y:S01]  /*5e70*/  F2FP.BF16.F32.PACK_AB R74, R169, R166 ;  /* 0x000000a6a94a723e */ /* 0x004fe200000010ff */
[-C--:B------:R-:W-:Y:S04]  /*5e80*/  HMMA.16816.F32.BF16 R60, R124, R110.reuse, R60 ;  /* 0x0000006e7c3c723c */ /* 0x080fe8000004183c */
[----:B------:R-:W-:Y:S02]  /*5e90*/  MOV R2, R135 ;  /* 0x0000008700027202 */ /* 0x000fe40000000f00 */
[----:B------:R-:W-:Y:S02]  /*5ea0*/  HMMA.16816.F32.BF16 R64, R128, R110, R64 ;  /* 0x0000006e8040723c */ /* 0x000fe40000041840 */
[----:B------:R-:W-:Y:S03]  /*5eb0*/  MUFU.EX2 R172, R172 ;  /* 0x000000ac00ac7308 */ /* 0x000fe60000000800 */
[----:B------:R-:W-:Y:S01]  /*5ec0*/  FADD.FTZ R153, R153, R154 ;  /* 0x0000009a99997221 */ /* 0x000fe20000010000 */
[-C--:B---3--:R-:W-:Y:S06]  /*5ed0*/  HMMA.16816.F32.BF16 R4, R68, R92.reuse, R4 ;  /* 0x0000005c4404723c */ /* 0x088fec0000041804 */
[----:B------:R-:W2:Y:S01]  /*5ee0*/  MUFU.EX2 R173, R173 ;  /* 0x000000ad00ad7308 */ /* 0x000ea20000000800 */
[----:B----4-:R-:W-:Y:S01]  /*5ef0*/  F2FP.BF16.F32.PACK_AB R75, R171, R170 ;  /* 0x000000aaab4b723e */ /* 0x010fe200000010ff */
[----:B------:R-:W-:Y:S03]  /*5f00*/  FADD.FTZ R146, R146, R147 ;  /* 0x0000009392927221 */ /* 0x000fe60000010000 */
[----:B------:R-:W-:Y:S01]  /*5f10*/  MOV R139, R136 ;  /* 0x00000088008b7202 */ /* 0x000fe20000000f00 */
[----:B------:R-:W-:Y:S04]  /*5f20*/  FADD.FTZ R165, R165, R162 ;  /* 0x000000a2a5a57221 */ /* 0x000fe80000010000 */
[----:B------:R-:W-:Y:S01]  /*5f30*/  MUFU.EX2 R174, R174 ;  /* 0x000000ae00ae7308 */ /* 0x000fe20000000800 */
[C---:B------:R-:W-:Y:S04]  /*5f40*/  HMMA.16816.F32.BF16 R8, R72.reuse, R92, R8 ;  /* 0x0000005c4808723c */ /* 0x040fe80000041808 */
[----:B------:R-:W-:Y:S01]  /*5f50*/  FADD.FTZ R167, R167, R164 ;  /* 0x000000a4a7a77221 */ /* 0x000fe20000010000 */
[----:B------:R-:W-:Y:S01]  /*5f60*/  FADD.FTZ R152, R152, R153 ;  /* 0x0000009998987221 */ /* 0x000fe20000010000 */
[-C--:B------:R-:W-:Y:S03]  /*5f70*/  HMMA.16816.F32.BF16 R12, R72, R94.reuse, R12 ;  /* 0x0000005e480c723c */ /* 0x080fe6000004180c */
[----:B------:R-:W3:Y:S02]  /*5f80*/  MUFU.EX2 R183, R183 ;  /* 0x000000b700b77308 */ /* 0x000ee40000000800 */
[----:B------:R-:W-:Y:S01]  /*5f90*/  FADD.FTZ R145, R145, R146 ;  /* 0x0000009291917221 */ /* 0x000fe20000010000 */
[C---:B------:R-:W-:Y:S07]  /*5fa0*/  HMMA.16816.F32.BF16 R16, R68.reuse, R94, R16 ;  /* 0x0000005e4410723c */ /* 0x040fee0000041810 */
[----:B------:R-:W-:Y:S01]  /*5fb0*/  MUFU.EX2 R186, R186 ;  /* 0x000000ba00ba7308 */ /* 0x000fe20000000800 */
[----:B------:R-:W-:Y:S01]  /*5fc0*/  FADD.FTZ R166, R166, R165 ;  /* 0x000000a5a6a67221 */ /* 0x000fe20000010000 */
[-C--:B-1----:R-:W-:Y:S08]  /*5fd0*/  HMMA.16816.F32.BF16 R20, R68, R76.reuse, R20 ;  /* 0x0000004c4414723c */ /* 0x082ff00000041814 */
[----:B------:R-:W1:Y:S01]  /*5fe0*/  MUFU.EX2 R221, R221 ;  /* 0x000000dd00dd7308 */ /* 0x000e620000000800 */
[C---:B------:R-:W-:Y:S04]  /*5ff0*/  HMMA.16816.F32.BF16 R24, R72.reuse, R76, R24 ;  /* 0x0000004c4818723c */ /* 0x040fe80000041818 */
[----:B------:R-:W-:Y:S02]  /*6000*/  FADD.FTZ R170, R170, R167 ;  /* 0x000000a7aaaa7221 */ /* 0x000fe40000010000 */
[-C--:B------:R-:W-:Y:S03]  /*6010*/  HMMA.16816.F32.BF16 R28, R72, R78.reuse, R28 ;  /* 0x0000004e481c723c */ /* 0x080fe6000004181c */
[----:B------:R-:W-:Y:S02]  /*6020*/  MUFU.EX2 R231, R231 ;  /* 0x000000e700e77308 */ /* 0x000fe40000000800 */
[----:B------:R-:W-:Y:S01]  /*6030*/  FADD.FTZ R151, R151, R152 ;  /* 0x0000009897977221 */ /* 0x000fe20000010000 */
[C---:B------:R-:W-:Y:S01]  /*6040*/  HMMA.16816.F32.BF16 R32, R68.reuse, R78, R32 ;  /* 0x0000004e4420723c */ /* 0x040fe20000041820 */
[----:B------:R-:W4:Y:S06]  /*6050*/  LDSM.16.MT88.4 R76, [R195+0x7000] ;  /* 0x00700000c34c783b */ /* 0x000f2c0000004200 */
[----:B------:R-:W5:Y:S01]  /*6060*/  MUFU.EX2 R230, R230 ;  /* 0x000000e600e67308 */ /* 0x000f620000000800 */
[----:B------:R-:W-:Y:S01]  /*6070*/  FADD.FTZ R145, R158, R145 ;  /* 0x000000919e917221 */ /* 0x000fe20000010000 */
[-C--:B------:R-:W-:Y:S08]  /*6080*/  HMMA.16816.F32.BF16 R36, R68, R80.reuse, R36 ;  /* 0x000000504424723c */ /* 0x080ff00000041824 */
[----:B------:R-:W-:Y:S01]  /*6090*/  MUFU.EX2 R228, R228 ;  /* 0x000000e400e47308 */ /* 0x000fe20000000800 */
[C---:B------:R-:W-:Y:S04]  /*60a0*/  HMMA.16816.F32.BF16 R40, R72.reuse, R80, R40 ;  /* 0x000000504828723c */ /* 0x040fe80000041828 */
[----:B------:R-:W-:Y:S02]  /*60b0*/  FADD.FTZ R169, R169, R166 ;  /* 0x000000a6a9a97221 */ /* 0x000fe40000010000 */
[-C--:B------:R-:W-:Y:S03]  /*60c0*/  HMMA.16816.F32.BF16 R44, R72, R82.reuse, R44 ;  /* 0x00000052482c723c */ /* 0x080fe6000004182c */
[----:B------:R-:W4:Y:S02]  /*60d0*/  MUFU.EX2 R235, R235 ;  /* 0x000000eb00eb7308 */ /* 0x000f240000000800 */
[----:B------:R-:W-:Y:S01]  /*60e0*/  FADD.FTZ R170, R171, R170 ;  /* 0x000000aaabaa7221 */ /* 0x000fe20000010000 */
[C---:B------:R-:W-:Y:S01]  /*60f0*/  HMMA.16816.F32.BF16 R48, R68.reuse, R82, R48 ;  /* 0x000000524430723c */ /* 0x040fe20000041830 */
[----:B------:R-:W4:Y:S06]  /*6100*/  LDSM.16.MT88.4 R80, [R194+0x7000] ;  /* 0x00700000c250783b */ /* 0x000f2c0000004200 */
[----:B------:R-:W-:Y:S01]  /*6110*/  MUFU.EX2 R225, R225 ;  /* 0x000000e100e17308 */ /* 0x000fe20000000800 */
[-C--:B------:R-:W-:Y:S09]  /*6120*/  HMMA.16816.F32.BF16 R52, R68, R84.reuse, R52 ;  /* 0x000000544434723c */ /* 0x080ff20000041834 */
[----:B------:R-:W4:Y:S01]  /*6130*/  MUFU.EX2 R226, R226 ;  /* 0x000000e200e27308 */ /* 0x000f220000000800 */
[C---:B------:R-:W-:Y:S06]  /*6140*/  HMMA.16816.F32.BF16 R56, R72.reuse, R84, R56 ;  /* 0x000000544838723c */ /* 0x040fec0000041838 */
[-C--:B------:R-:W-:Y:S03]  /*6150*/  HMMA.16816.F32.BF16 R60, R72, R86.reuse, R60 ;  /* 0x00000056483c723c */ /* 0x080fe6000004183c */
[----:B------:R-:W-:Y:S03]  /*6160*/  MUFU.EX2 R222, R222 ;  /* 0x000000de00de7308 */ /* 0x000fe60000000800 */
[----:B------:R-:W-:Y:S01]  /*6170*/  HMMA.16816.F32.BF16 R64, R68, R86, R64 ;  /* 0x000000564440723c */ /* 0x000fe20000041840 */
[----:B------:R-:W4:Y:S06]  /*6180*/  LDSM.16.MT88.4 R84, [R193+0x7000] ;  /* 0x00700000c154783b */ /* 0x000f2c0000004200 */
[----:B------:R-:W4:Y:S01]  /*6190*/  MUFU.EX2 R227, R227 ;  /* 0x000000e300e37308 */ /* 0x000f220000000800 */
[----:B--2---:R-:W-:Y:S03]  /*61a0*/  F2FP.BF16.F32.PACK_AB R72, R173, R172 ;  /* 0x000000acad48723e */ /* 0x004fe600000010ff */
[----:B------:R-:W-:Y:S01]  /*61b0*/  FADD.FTZ R172, R172, R151 ;  /* 0x00000097acac7221 */ /* 0x000fe20000010000 */
[----:B---3--:R-:W-:Y:S01]  /*61c0*/  F2FP.BF16.F32.PACK_AB R73, R183, R174 ;  /* 0x000000aeb749723e */ /* 0x008fe200000010ff */
[----:B------:R-:W-:Y:S04]  /*61d0*/  FADD.FTZ R174, R174, R145 ;  /* 0x00000091aeae7221 */ /* 0x000fe80000010000 */
[----:B------:R-:W-:Y:S01]  /*61e0*/  MUFU.EX2 R187, R187 ;  /* 0x000000bb00bb7308 */ /* 0x000fe20000000800 */
[----:B-1----:R-:W-:Y:S01]  /*61f0*/  F2FP.BF16.F32.PACK_AB R74, R221, R186 ;  /* 0x000000badd4a723e */ /* 0x002fe200000010ff */
[----:B------:R-:W-:Y:S01]  /*6200*/  FADD.FTZ R173, R173, R172 ;  /* 0x000000acadad7221 */ /* 0x000fe20000010000 */
[----:B-----5:R-:W-:Y:S01]  /*6210*/  F2FP.BF16.F32.PACK_AB R75, R230, R231 ;  /* 0x000000e7e64b723e */ /* 0x020fe200000010ff */
[----:B------:R-:W-:Y:S01]  /*6220*/  FADD.FTZ R174, R183, R174 ;  /* 0x000000aeb7ae7221 */ /* 0x000fe20000010000 */
[----:B----4-:R-:W-:Y:S01]  /*6230*/  F2FP.BF16.F32.PACK_AB R68, R235, R228 ;  /* 0x000000e4eb44723e */ /* 0x010fe200000010ff */
[----:B------:R-:W-:Y:S01]  /*6240*/  FADD.FTZ R228, R228, R169 ;  /* 0x000000a9e4e47221 */ /* 0x000fe20000010000 */
[----:B------:R-:W-:Y:S03]  /*6250*/  F2FP.BF16.F32.PACK_AB R69, R226, R225 ;  /* 0x000000e1e245723e */ /* 0x000fe600000010ff */
[----:B------:R-:W1:Y:S01]  /*6260*/  MUFU.EX2 R218, R218 ;  /* 0x000000da00da7308 */ /* 0x000e620000000800 */
[----:B------:R-:W-:Y:S01]  /*6270*/  F2FP.BF16.F32.PACK_AB R70, R227, R222 ;  /* 0x000000dee346723e */ /* 0x000fe200000010ff */
[-C--:B------:R-:W-:Y:S05]  /*6280*/  HMMA.16816.F32.BF16 R4, R72, R76.reuse, R4 ;  /* 0x0000004c4804723c */ /* 0x080fea0000041804 */
[----:B------:R-:W-:Y:S03]  /*6290*/  FADD.FTZ R225, R225, R170 ;  /* 0x000000aae1e17221 */ /* 0x000fe60000010000 */
[----:B------:R-:W-:Y:S03]  /*62a0*/  MUFU.EX2 R219, R219 ;  /* 0x000000db00db7308 */ /* 0x000fe60000000800 */
[----:B------:R-:W-:Y:S01]  /*62b0*/  FADD.FTZ R235, R235, R228 ;  /* 0x000000e4ebeb7221 */ /* 0x000fe20000010000 */
[----:B------:R-:W-:Y:S01]  /*62c0*/  FADD.FTZ R186, R186, R173 ;  /* 0x000000adbaba7221 */ /* 0x000fe20000010000 */
[----:B------:R-:W-:Y:S01]  /*62d0*/  FADD.FTZ R226, R226, R225 ;  /* 0x000000e1e2e27221 */ /* 0x000fe20000010000 */
[----:B------:R-:W-:Y:S01]  /*62e0*/  FADD.FTZ R231, R231, R174 ;  /* 0x000000aee7e77221 */ /* 0x000fe20000010000 */
[----:B------:R-:W-:Y:S03]  /*62f0*/  FADD.FTZ R222, R222, R235 ;  /* 0x000000ebdede7221 */ /* 0x000fe60000010000 */
[----:B------:R-:W2:Y:S01]  /*6300*/  MUFU.EX2 R214, R214 ;  /* 0x000000d600d67308 */ /* 0x000ea20000000800 */
[----:B-1----:R-:W-:Y:S01]  /*6310*/  F2FP.BF16.F32.PACK_AB R71, R218, R187 ;  /* 0x000000bbda47723e */ /* 0x002fe200000010ff */
[----:B------:R-:W-:Y:S01]  /*6320*/  FADD.FTZ R187, R187, R226 ;  /* 0x000000e2bbbb7221 */ /* 0x000fe20000010000 */
[----:B------:R-:W-:Y:S01]  /*6330*/  FADD.FTZ R186, R221, R186 ;  /* 0x000000baddba7221 */ /* 0x000fe20000010000 */
[----:B------:R-:W-:Y:S01]  /*6340*/  FADD.FTZ R231, R230, R231 ;  /* 0x000000e7e6e77221 */ /* 0x000fe20000010000 */
[----:B------:R-:W-:Y:S01]  /*6350*/  FADD.FTZ R222, R227, R222 ;  /* 0x000000dee3de7221 */ /* 0x000fe20000010000 */
[----:B------:R-:W-:Y:S02]  /*6360*/  FADD.FTZ R218, R218, R187 ;  /* 0x000000bbdada7221 */ /* 0x000fe40000010000 */
[C---:B------:R-:W-:Y:S02]  /*6370*/  HMMA.16816.F32.BF16 R8, R68.reuse, R76, R8 ;  /* 0x0000004c4408723c */ /* 0x040fe40000041808 */
[----:B------:R-:W-:Y:S04]  /*6380*/  MUFU.EX2 R184, R184 ;  /* 0x000000b800b87308 */ /* 0x000fe80000000800 */
[-C--:B------:R-:W-:Y:S06]  /*6390*/  HMMA.16816.F32.BF16 R12, R68, R78.reuse, R12 ;  /* 0x0000004e440c723c */ /* 0x080fec000004180c */
[----:B------:R-:W1:Y:S01]  /*63a0*/  MUFU.EX2 R237, R237 ;  /* 0x000000ed00ed7308 */ /* 0x000e620000000800 */
[C---:B------:R-:W-:Y:S01]  /*63b0*/  HMMA.16816.F32.BF16 R16, R72.reuse, R78, R16 ;  /* 0x0000004e4810723c */ /* 0x040fe20000041810 */
[----:B------:R-:W3:Y:S08]  /*63c0*/  LDSM.16.MT88.4 R76, [R192+0x7000] ;  /* 0x00700000c04c783b */ /* 0x000ef00000004200 */
[----:B------:R-:W-:Y:S01]  /*63d0*/  MUFU.EX2 R216, R216 ;  /* 0x000000d800d87308 */ /* 0x000fe20000000800 */
[-C--:B------:R-:W-:Y:S06]  /*63e0*/  HMMA.16816.F32.BF16 R20, R72, R80.reuse, R20 ;  /* 0x000000504814723c */ /* 0x080fec0000041814 */
[C---:B------:R-:W-:Y:S03]  /*63f0*/  HMMA.16816.F32.BF16 R24, R68.reuse, R80, R24 ;  /* 0x000000504418723c */ /* 0x040fe60000041818 */
[----:B------:R-:W4:Y:S03]  /*6400*/  MUFU.EX2 R233, R233 ;  /* 0x000000e900e97308 */ /* 0x000f260000000800 */
[-C--:B------:R-:W-:Y:S07]  /*6410*/  HMMA.16816.F32.BF16 R28, R68, R82.reuse, R28 ;  /* 0x00000052441c723c */ /* 0x080fee000004181c */
[----:B------:R-:W-:Y:S01]  /*6420*/  MUFU.EX2 R185, R185 ;  /* 0x000000b900b97308 */ /* 0x000fe20000000800 */
[C---:B------:R-:W-:Y:S09]  /*6430*/  HMMA.16816.F32.BF16 R32, R72.reuse, R82, R32 ;  /* 0x000000524820723c */ /* 0x040ff20000041820 */
[----:B------:R-:W5:Y:S01]  /*6440*/  MUFU.EX2 R182, R223 ;  /* 0x000000df00b67308 */ /* 0x000f620000000800 */
[-C--:B------:R-:W-:Y:S06]  /*6450*/  HMMA.16816.F32.BF16 R36, R72, R84.reuse, R36 ;  /* 0x000000544824723c */ /* 0x080fec0000041824 */
[C---:B------:R-:W-:Y:S03]  /*6460*/  HMMA.16816.F32.BF16 R40, R68.reuse, R84, R40 ;  /* 0x000000544428723c */ /* 0x040fe60000041828 */
[----:B------:R-:W-:Y:S03]  /*6470*/  MUFU.EX2 R181, R181 ;  /* 0x000000b500b57308 */ /* 0x000fe60000000800 */
[-C--:B------:R-:W-:Y:S07]  /*6480*/  HMMA.16816.F32.BF16 R44, R68, R86.reuse, R44 ;  /* 0x00000056442c723c */ /* 0x080fee000004182c */
[----:B------:R-:W5:Y:S01]  /*6490*/  MUFU.EX2 R180, R180 ;  /* 0x000000b400b47308 */ /* 0x000f620000000800 */
[C---:B------:R-:W-:Y:S01]  /*64a0*/  HMMA.16816.F32.BF16 R48, R72.reuse, R86, R48 ;  /* 0x000000564830723c */ /* 0x040fe20000041830 */
[----:B------:R-:W5:Y:S08]  /*64b0*/  LDSM.16.MT88.4 R84, [R193+0x7800] ;  /* 0x00780000c154783b */ /* 0x000f700000004200 */
[----:B------:R-:W-:Y:S01]  /*64c0*/  MUFU.EX2 R179, R179 ;  /* 0x000000b300b37308 */ /* 0x000fe20000000800 */
[-C--:B---3--:R-:W-:Y:S06]  /*64d0*/  HMMA.16816.F32.BF16 R52, R72, R76.reuse, R52 ;  /* 0x0000004c4834723c */ /* 0x088fec0000041834 */
[C---:B------:R-:W-:Y:S03]  /*64e0*/  HMMA.16816.F32.BF16 R56, R68.reuse, R76, R56 ;  /* 0x0000004c4438723c */ /* 0x040fe60000041838 */
[----:B------:R-:W3:Y:S03]  /*64f0*/  MUFU.EX2 R220, R220 ;  /* 0x000000dc00dc7308 */ /* 0x000ee60000000800 */
[-C--:B------:R-:W-:Y:S07]  /*6500*/  HMMA.16816.F32.BF16 R60, R68, R78.reuse, R60 ;  /* 0x0000004e443c723c */ /* 0x080fee000004183c */
[----:B------:R-:W-:Y:S01]  /*6510*/  MUFU.EX2 R177, R177 ;  /* 0x000000b100b17308 */ /* 0x000fe20000000800 */
[----:B------:R-:W-:Y:S09]  /*6520*/  HMMA.16816.F32.BF16 R64, R72, R78, R64 ;  /* 0x0000004e4840723c */ /* 0x000ff20000041840 */
[----:B------:R-:W3:Y:S02]  /*6530*/  MUFU.EX2 R176, R175 ;  /* 0x000000af00b07308 */ /* 0x000ee40000000800 */
[----:B--2---:R-:W-:Y:S01]  /*6540*/  F2FP.BF16.F32.PACK_AB R68, R214, R219 ;  /* 0x000000dbd644723e */ /* 0x004fe200000010ff */
[----:B------:R-:W-:Y:S01]  /*6550*/  FADD.FTZ R219, R219, R186 ;  /* 0x000000badbdb7221 */ /* 0x000fe20000010000 */
[----:B-1----:R-:W-:Y:S02]  /*6560*/  F2FP.BF16.F32.PACK_AB R69, R237, R184 ;  /* 0x000000b8ed45723e */ /* 0x002fe400000010ff */
[----:B----4-:R-:W-:Y:S01]  /*6570*/  F2FP.BF16.F32.PACK_AB R70, R233, R216 ;  /* 0x000000d8e946723e */ /* 0x010fe200000010ff */
[----:B------:R-:W-:Y:S03]  /*6580*/  FADD.FTZ R184, R184, R231 ;  /* 0x000000e7b8b87221 */ /* 0x000fe60000010000 */
[----:B------:R-:W-:Y:S01]  /*6590*/  MUFU.EX2 R138, R138 ;  /* 0x0000008a008a7308 */ /* 0x000fe20000000800 */
[----:B-----5:R-:W-:Y:S01]  /*65a0*/  F2FP.BF16.F32.PACK_AB R71, R182, R185 ;  /* 0x000000b9b647723e */ /* 0x020fe200000010ff */
[----:B------:R-:W-:Y:S01]  /*65b0*/  FADD.FTZ R219, R214, R219 ;  /* 0x000000dbd6db7221 */ /* 0x000fe20000010000 */
[----:B------:R-:W-:Y:S01]  /*65c0*/  F2FP.BF16.F32.PACK_AB R72, R180, R181 ;  /* 0x000000b5b448723e */ /* 0x000fe200000010ff */
[----:B------:R-:W-:Y:S01]  /*65d0*/  FADD.FTZ R181, R181, R222 ;  /* 0x000000deb5b57221 */ /* 0x000fe20000010000 */
[----:B---3--:R-:W-:Y:S01]  /*65e0*/  F2FP.BF16.F32.PACK_AB R73, R220, R179 ;  /* 0x000000b3dc49723e */ /* 0x008fe200000010ff */
        /* <DEDUP_REMOVED lines=35> */
.L_x_1467:
[----:B------:R-:W1:Y:S01]  /*6820*/  SHFL.BFLY PT, R0, R217, 0x2, 0x1f ;  /* 0x0c401f00d9007f89 */ /* 0x000e6200000e0000 */
[----:B------:R-:W-:Y:S01]  /*6830*/  MOV R10, 0x3f800000 ;  /* 0x3f800000000a7802 */ /* 0x000fe20000000f00 */
[----:B------:R-:W2:Y:S01]  /*6840*/  S2UR UR4, SR_CgaCtaId ;  /* 0x00000000000479c3 */ /* 0x000ea20000008800 */
[----:B------:R-:W-:Y:S01]  /*6850*/  UMOV UR5, 0x400 ;  /* 0x0000040000057882 */ /* 0x000fe20000000000 */
[----:B------:R-:W3:Y:S01]  /*6860*/  SHFL.BFLY PT, R6, R215, 0x2, 0x1f ;  /* 0x0c401f00d7067f89 */ /* 0x000ee200000e0000 */
[----:B------:R-:W-:Y:S01]  /*6870*/  CS2R R30, SRZ ;  /* 0x00000000001e7805 */ /* 0x000fe2000001ff00 */
[----:B------:R-:W-:Y:S02]  /*6880*/  BSSY B0, `(.L_x_1471) ;  /* 0x000012b000007945 */ /* 0x000fe40003800000 */
[----:B------:R-:W4:Y:S04]  /*6890*/  SHFL.BFLY PT, R9, R212, 0x2, 0x1f ;  /* 0x0c401f00d4097f89 */ /* 0x000f2800000e0000 */
[----:B------:R-:W5:Y:S01]  /*68a0*/  SHFL.BFLY PT, R4, R213, 0x2, 0x1f ;  /* 0x0c401f00d5047f89 */ /* 0x000f6200000e0000 */
[----:B------:R-:W5:Y:S01]  /*68b0*/  S2R R2, SR_TID.X ;  /* 0x0000000000027919 */ /* 0x000f620000002100 */
[----:B-1----:R-:W-:-:S02]  /*68c0*/  FADD.FTZ R5, R0, R217 ;  /* 0x000000d900057221 */ /* 0x002fc40000010000 */
[----:B------:R-:W1:Y:S01]  /*68d0*/  S2R R0, SR_TID.X ;  /* 0x0000000000007919 */ /* 0x000e620000002100 */
[----:B--2---:R-:W-:Y:S01]  /*68e0*/  ULEA UR4, UR4, UR5, 0x18 ;  /* 0x0000000504047291 */ /* 0x004fe2000f8ec03f */
[----:B---3--:R-:W-:Y:S01]  /*68f0*/  FADD.FTZ R3, R6, R215 ;  /* 0x000000d706037221 */ /* 0x008fe20000010000 */
[----:B------:R-:W2:Y:S01]  /*6900*/  SHFL.BFLY PT, R8, R5, 0x1, 0x1f ;  /* 0x0c201f0005087f89 */ /* 0x000ea200000e0000 */
[----:B------:R-:W-:Y:S01]  /*6910*/  ULDC.U8 UR5, c[0x0][0x3d9] ;  /* 0x0000f64000057ab9 */ /* 0x000fe20000000000 */
[----:B----4-:R-:W-:Y:S02]  /*6920*/  FADD.FTZ R9, R9, R212 ;  /* 0x000000d409097221 */ /* 0x010fe40000010000 */
[----:B------:R-:W3:Y:S01]  /*6930*/  SHFL.BFLY PT, R6, R3, 0x1, 0x1f ;  /* 0x0c201f0003067f89 */ /* 0x000ee200000e0000 */
[----:B-----5:R-:W-:-:S03]  /*6940*/  FADD.FTZ R13, R4, R213 ;  /* 0x000000d5040d7221 */ /* 0x020fc60000010000 */
[----:B------:R-:W4:Y:S04]  /*6950*/  SHFL.BFLY PT, R12, R9, 0x1, 0x1f ;  /* 0x0c201f00090c7f89 */ /* 0x000f2800000e0000 */
[----:B------:R-:W5:Y:S01]  /*6960*/  SHFL.BFLY PT, R4, R13, 0x1, 0x1f ;  /* 0x0c201f000d047f89 */ /* 0x000f6200000e0000 */
[----:B--2---:R-:W-:Y:S01]  /*6970*/  FADD.FTZ R8, R5, R8 ;  /* 0x0000000805087221 */ /* 0x004fe20000010000 */
[----:B------:R-:W-:Y:S02]  /*6980*/  SHF.R.S32.HI R5, RZ, 0x1f, R2 ;  /* 0x0000001fff057819 */ /* 0x000fe40000011402 */
[----:B-1----:R-:W-:Y:S01]  /*6990*/  SHF.R.S32.HI R11, RZ, 0x1f, R0 ;  /* 0x0000001fff0b7819 */ /* 0x002fe20000011400 */
[----:B---3--:R-:W-:Y:S01]  /*69a0*/  FADD.FTZ R6, R3, R6 ;  /* 0x0000000603067221 */ /* 0x008fe20000010000 */
[----:B------:R-:W-:-:S02]  /*69b0*/  LEA.HI R3, R5, R2, RZ, 0x3 ;  /* 0x0000000205037211 */ /* 0x000fc400078f18ff */
[----:B------:R-:W-:Y:S01]  /*69c0*/  LEA.HI R11, R11, R0, RZ, 0x5 ;  /* 0x000000000b0b7211 */ /* 0x000fe200078f28ff */
[----:B----4-:R-:W-:Y:S01]  /*69d0*/  FADD.FTZ R7, R9, R12 ;  /* 0x0000000c09077221 */ /* 0x010fe20000010000 */
[----:B------:R-:W-:Y:S01]  /*69e0*/  LEA.HI R9, R5, R2, RZ, 0x2 ;  /* 0x0000000205097211 */ /* 0x000fe200078f10ff */
[----:B------:R-:W-:Y:S01]  /*69f0*/  IMAD.MOV.U32 R12, RZ, RZ, 0x3f800000 ;  /* 0x3f800000ff0c7424 */ /* 0x000fe200078e00ff */
[----:B------:R-:W-:Y:S01]  /*6a00*/  LOP3.LUT R11, R11, 0xffffffe0, RZ, 0xc0, !PT ;  /* 0xffffffe00b0b7812 */ /* 0x000fe200078ec0ff */
[----:B-----5:R-:W-:Y:S01]  /*6a10*/  FADD.FTZ R4, R13, R4 ;  /* 0x000000040d047221 */ /* 0x020fe20000010000 */
[----:B------:R-:W-:Y:S02]  /*6a20*/  FSETP.NE.FTZ.AND P4, PT, R6, RZ, PT ;  /* 0x000000ff0600720b */ /* 0x000fe40003f95000 */
[----:B------:R-:W-:Y:S02]  /*6a30*/  IADD3 R0, -R11, R0, RZ ;  /* 0x000000000b007210 */ /* 0x000fe40007ffe1ff */
[----:B------:R-:W-:-:S02]  /*6a40*/  LOP3.LUT R13, R9, 0x3ffffffc, RZ, 0xc0, !PT ;  /* 0x3ffffffc090d7812 */ /* 0x000fc400078ec0ff */
[----:B------:R-:W-:Y:S02]  /*6a50*/  LOP3.LUT R11, R3, 0xfffffff8, RZ, 0xc0, !PT ;  /* 0xfffffff8030b7812 */ /* 0x000fe400078ec0ff */
[-C--:B------:R-:W-:Y:S02]  /*6a60*/  LEA.HI R5, R5, R2.reuse, RZ, 0x5 ;  /* 0x0000000205057211 */ /* 0x080fe400078f28ff */
[-C--:B------:R-:W-:Y:S02]  /*6a70*/  IADD3 R13, -R13, R2.reuse, RZ ;  /* 0x000000020d0d7210 */ /* 0x080fe40007ffe1ff */
[----:B------:R-:W-:Y:S01]  /*6a80*/  IADD3 R11, -R11, R2, RZ ;  /* 0x000000020b0b7210 */ /* 0x000fe20007ffe1ff */
[----:B------:R-:W-:Y:S01]  /*6a90*/  IMAD.MOV.U32 R2, RZ, RZ, 0x3f800000 ;  /* 0x3f800000ff027424 */ /* 0x000fe200078e00ff */
[----:B------:R-:W-:Y:S01]  /*6aa0*/  FSETP.NE.FTZ.AND P6, PT, R8, RZ, PT ;  /* 0x000000ff0800720b */ /* 0x000fe20003fd5000 */
[----:B------:R-:W1:Y:S01]  /*6ab0*/  @P4 LDC R29, c[0x0][0x2e8] ;  /* 0x0000ba00ff1d4b82 */ /* 0x000e620000000800 */
[----:B------:R-:W-:-:S02]  /*6ac0*/  FSETP.NE.FTZ.AND P5, PT, R7, RZ, PT ;  /* 0x000000ff0700720b */ /* 0x000fc40003fb5000 */
[----:B------:R-:W-:Y:S01]  /*6ad0*/  SHF.R.S32.HI R14, RZ, 0x5, R5 ;  /* 0x00000005ff0e7819 */ /* 0x000fe20000011405 */
[----:B------:R-:W2:Y:S01]  /*6ae0*/  @P4 MUFU.RCP R2, R6 ;  /* 0x0000000600024308 */ /* 0x000ea20000001000 */
[----:B------:R-:W-:Y:S02]  /*6af0*/  FSETP.NE.FTZ.AND P3, PT, R4, RZ, PT ;  /* 0x000000ff0400720b */ /* 0x000fe40003f75000 */
[----:B------:R-:W-:-:S05]  /*6b00*/  LEA R13, R14, R13, 0x9 ;  /* 0x0000000d0e0d7211 */ /* 0x000fca00078e48ff */
[----:B------:R-:W3:Y:S01]  /*6b10*/  @P6 MUFU.RCP R10, R8 ;  /* 0x00000008000a6308 */ /* 0x000ee20000001000 */
[----:B------:R-:W4:Y:S07]  /*6b20*/  @P6 LDC R27, c[0x0][0x2e8] ;  /* 0x0000ba00ff1b6b82 */ /* 0x000f2e0000000800 */
[----:B------:R-:W5:Y:S01]  /*6b30*/  @P5 MUFU.RCP R12, R7 ;  /* 0x00000007000c5308 */ /* 0x000f620000001000 */
        /* <DEDUP_REMOVED lines=17> */
[C---:B---3--:R-:W-:Y:S01]  /*6c50*/  FMUL.FTZ R128, R10.reuse, R128 ;  /* 0x000000800a807220 */ /* 0x048fe20000410000 */
[----:B------:R-:W-:Y:S01]  /*6c60*/  SHF.R.S32.HI R9, RZ, 0x1f, R9 ;  /* 0x0000001fff097819 */ /* 0x000fe20000011409 */
[C---:B------:R-:W-:Y:S01]  /*6c70*/  FMUL.FTZ R129, R10.reuse, R129 ;  /* 0x000000810a817220 */ /* 0x040fe20000410000 */
[C---:B------:R-:W-:Y:S01]  /*6c80*/  FMUL.FTZ R116, R10.reuse, R116 ;  /* 0x000000740a747220 */ /* 0x040fe20000410000 */
[C---:B------:R-:W-:Y:S01]  /*6c90*/  FMUL.FTZ R117, R10.reuse, R117 ;  /* 0x000000750a757220 */ /* 0x040fe20000410000 */
[----:B------:R-:W-:Y:S01]  /*6ca0*/  LEA.HI R9, R9, R2, RZ, 0x3 ;  /* 0x0000000209097211 */ /* 0x000fe200078f18ff */
[C---:B------:R-:W-:Y:S01]  /*6cb0*/  FMUL.FTZ R112, R10.reuse, R112 ;  /* 0x000000700a707220 */ /* 0x040fe20000410000 */
[C---:B------:R-:W-:Y:S01]  /*6cc0*/  FMUL.FTZ R113, R10.reuse, R113 ;  /* 0x000000710a717220 */ /* 0x040fe20000410000 */
[C---:B------:R-:W-:Y:S01]  /*6cd0*/  FMUL.FTZ R100, R10.reuse, R100 ;  /* 0x000000640a647220 */ /* 0x040fe20000410000 */
[----:B------:R-:W-:Y:S01]  /*6ce0*/  LOP3.LUT R9, R9, 0xfffffff8, RZ, 0xc0, !PT ;  /* 0xfffffff809097812 */ /* 0x000fe200078ec0ff */
[C---:B------:R-:W-:Y:S01]  /*6cf0*/  FMUL.FTZ R101, R10.reuse, R101 ;  /* 0x000000650a657220 */ /* 0x040fe20000410000 */
[C---:B------:R-:W-:Y:S01]  /*6d00*/  FMUL.FTZ R96, R10.reuse, R96 ;  /* 0x000000600a607220 */ /* 0x040fe20000410000 */
[----:B------:R-:W-:Y:S01]  /*6d10*/  FMUL.FTZ R97, R10, R97 ;  /* 0x000000610a617220 */ /* 0x000fe20000410000 */
[----:B------:R-:W-:Y:S01]  /*6d20*/  IADD3 R9, R2, -R9, RZ ;  /* 0x8000000902097210 */ /* 0x000fe20007ffe0ff */
[C---:B------:R-:W-:Y:S01]  /*6d30*/  FMUL.FTZ R84, R10.reuse, R84 ;  /* 0x000000540a547220 */ /* 0x040fe20000410000 */
[C---:B------:R-:W-:Y:S01]  /*6d40*/  FMUL.FTZ R85, R10.reuse, R85 ;  /* 0x000000550a557220 */ /* 0x040fe20000410000 */
[C---:B------:R-:W-:Y:S01]  /*6d50*/  FMUL.FTZ R80, R10.reuse, R80 ;  /* 0x000000500a507220 */ /* 0x040fe20000410000 */
[----:B------:R-:W-:Y:S01]  /*6d60*/  FMUL.FTZ R81, R10, R81 ;  /* 0x000000510a517220 */ /* 0x000fe20000410000 */
[----:B------:R-:W-:-:S02]  /*6d70*/  IMAD.SHL.U32 R2, R9, 0x40, RZ ;  /* 0x0000004009027824 */ /* 0x000fc400078e00ff */
[C---:B------:R-:W-:Y:S01]  /*6d80*/  FMUL.FTZ R68, R10.reuse, R68 ;  /* 0x000000440a447220 */ /* 0x040fe20000410000 */
[----:B------:R-:W-:Y:S01]  /*6d90*/  FMUL.FTZ R69, R10, R69 ;  /* 0x000000450a457220 */ /* 0x000fe20000410000 */
[C---:B-----5:R-:W-:Y:S01]  /*6da0*/  FMUL.FTZ R130, R12.reuse, R130 ;  /* 0x000000820c827220 */ /* 0x060fe20000410000 */
[----:B------:R-:W-:Y:S01]  /*6db0*/  FMUL.FTZ R131, R12, R131 ;  /* 0x000000830c837220 */ /* 0x000fe20000410000 */
[----:B------:R-:W-:Y:S01]  /*6dc0*/  LOP3.LUT R5, R2, 0x1c0, RZ, 0xc0, !PT ;  /* 0x000001c002057812 */ /* 0x000fe200078ec0ff */
[C---:B------:R-:W-:Y:S01]  /*6dd0*/  FMUL.FTZ R118, R12.reuse, R118 ;  /* 0x000000760c767220 */ /* 0x040fe20000410000 */
[----:B------:R-:W-:Y:S01]  /*6de0*/  LOP3.LUT R2, R9, 0x1, RZ, 0xc0, !PT ;  /* 0x0000000109027812 */ /* 0x000fe200078ec0ff */
[C---:B------:R-:W-:Y:S01]  /*6df0*/  FMUL.FTZ R119, R12.reuse, R119 ;  /* 0x000000770c777220 */ /* 0x040fe20000410000 */
[C---:B------:R-:W-:Y:S01]  /*6e00*/  FMUL.FTZ R114, R12.reuse, R114 ;  /* 0x000000720c727220 */ /* 0x040fe20000410000 */
[----:B------:R-:W-:Y:S01]  /*6e10*/  FMUL.FTZ R115, R12, R115 ;  /* 0x000000730c737220 */ /* 0x000fe20000410000 */
[----:B------:R-:W-:Y:S01]  /*6e20*/  ISETP.NE.U32.AND P0, PT, R2, 0x1, PT ;  /* 0x000000010200780c */ /* 0x000fe20003f05070 */
        /* <DEDUP_REMOVED lines=11> */
[----:B------:R-:W2:Y:S01]  /*6ee0*/  @P5 LDC R20, c[0x0][0x2e8] ;  /* 0x0000ba00ff145b82 */ /* 0x000ea20000000800 */
[----:B------:R-:W-:Y:S01]  /*6ef0*/  MOV R10, 0x3f800000 ;  /* 0x3f800000000a7802 */ /* 0x000fe20000000f00 */
[----:B------:R-:W-:Y:S01]  /*6f00*/  @P6 MUFU.LG2 R8, R8 ;  /* 0x0000000800086308 */ /* 0x000fe20000000c00 */
[----:B------:R-:W-:-:S02]  /*6f10*/  LEA.HI R12, R5, R5, RZ, 0x1d ;  /* 0x00000005050c7211 */ /* 0x000fc400078fe8ff */
[----:B------:R-:W-:Y:S02]  /*6f20*/  SEL R2, R2, 0x10, !P0 ;  /* 0x0000001002027807 */ /* 0x000fe40004000000 */
[----:B------:R-:W-:Y:S01]  /*6f30*/  ISETP.NE.AND P0, PT, RZ, UR5, PT ;  /* 0x00000005ff007c0c */ /* 0x000fe2000bf05270 */
[----:B------:R-:W-:Y:S01]  /*6f40*/  IMAD.U32 R12, R13, 0x2, R12 ;  /* 0x000000020d0c7824 */ /* 0x000fe200078e000c */
[----:B------:R-:W-:Y:S01]  /*6f50*/  F2FP.BF16.F32.PACK_AB R128, R129, R128 ;  /* 0x000000808180723e */ /* 0x000fe200000010ff */
[----:B------:R-:W3:Y:S01]  /*6f60*/  @P3 MUFU.RCP R10, R4 ;  /* 0x00000004000a3308 */ /* 0x000ee20000001000 */
[----:B------:R-:W-:Y:S02]  /*6f70*/  R2P PR, R9, 0x6 ;  /* 0x0000000609007804 */ /* 0x000fe40000000000 */
[----:B------:R-:W-:Y:S01]  /*6f80*/  LEA R5, R12, UR4, 0x1 ;  /* 0x000000040c057c11 */ /* 0x000fe2000f8e08ff */
[----:B------:R-:W-:Y:S01]  /*6f90*/  ULDC.U8 UR4, c[0x0][0x3d8] ;  /* 0x0000f60000047ab9 */ /* 0x000fe20000000000 */
[----:B------:R-:W-:-:S02]  /*6fa0*/  MOV R12, 0x20 ;  /* 0x00000020000c7802 */ /* 0x000fc40000000f00 */
[----:B------:R-:W-:Y:S01]  /*6fb0*/  F2FP.BF16.F32.PACK_AB R130, R131, R130 ;  /* 0x000000828382723e */ /* 0x000fe200000010ff */
[----:B------:R-:W-:Y:S01]  /*6fc0*/  STS [R5], R128 ;  /* 0x0000008005007388 */ /* 0x000fe20000000800 */
[----:B------:R-:W-:Y:S01]  /*6fd0*/  SEL R16, R12, 0xffffffe0, !P1 ;  /* 0xffffffe00c107807 */ /* 0x000fe20004800000 */
[C---:B------:R-:W-:Y:S01]  /*6fe0*/  VIADD R15, R5.reuse, 0x40 ;  /* 0x00000040050f7836 */ /* 0x040fe20000000000 */
[----:B------:R-:W5:Y:S01]  /*6ff0*/  @P0 LDC.64 R12, c[0x0][0x2c0] ;  /* 0x0000b000ff0c0b82 */ /* 0x000f620000000a00 */
[----:B------:R-:W-:Y:S01]  /*7000*/  IADD3 R9, R5, R2, RZ ;  /* 0x0000000205097210 */ /* 0x000fe20007ffe0ff */
[----:B------:R-:W-:Y:S01]  /*7010*/  STS [R5+0x400], R130 ;  /* 0x0004008205007388 */ /* 0x000fe20000000800 */
[----:B------:R-:W-:Y:S01]  /*7020*/  F2FP.BF16.F32.PACK_AB R116, R117, R116 ;  /* 0x000000747574723e */ /* 0x000fe200000010ff */
[----:B------:R-:W-:Y:S01]  /*7030*/  @P5 MUFU.LG2 R7, R7 ;  /* 0x0000000700075308 */ /* 0x000fe20000000c00 */
[----:B------:R-:W-:Y:S01]  /*7040*/  F2FP.BF16.F32.PACK_AB R118, R119, R118 ;  /* 0x000000767776723e */ /* 0x000fe200000010ff */
[C---:B---3--:R-:W-:Y:S01]  /*7050*/  FMUL.FTZ R127, R10.reuse, R127 ;  /* 0x0000007f0a7f7220 */ /* 0x048fe20000410000 */
[C---:B------:R-:W-:Y:S01]  /*7060*/  FMUL.FTZ R126, R10.reuse, R126 ;  /* 0x0000007e0a7e7220 */ /* 0x040fe20000410000 */
[C---:B------:R-:W-:Y:S01]  /*7070*/  FMUL.FTZ R123, R10.reuse, R123 ;  /* 0x0000007b0a7b7220 */ /* 0x040fe20000410000 */
[C---:B------:R-:W-:Y:S01]  /*7080*/  FMUL.FTZ R122, R10.reuse, R122 ;  /* 0x0000007a0a7a7220 */ /* 0x040fe20000410000 */
[C---:B------:R-:W-:Y:S01]  /*7090*/  FMUL.FTZ R111, R10.reuse, R111 ;  /* 0x0000006f0a6f7220 */ /* 0x040fe20000410000 */
[C---:B------:R-:W-:Y:S01]  /*70a0*/  FMUL.FTZ R110, R10.reuse, R110 ;  /* 0x0000006e0a6e7220 */ /* 0x040fe20000410000 */
[----:B------:R-:W-:Y:S01]  /*70b0*/  F2FP.BF16.F32.PACK_AB R124, R125, R124 ;  /* 0x0000007c7d7c723e */ /* 0x000fe200000010ff */
[----:B------:R-:W-:Y:S01]  /*70c0*/  IMAD.IADD R19, R9, 0x1, R16 ;  /* 0x0000000109137824 */ /* 0x000fe200078e0210 */
[----:B------:R-:W-:Y:S01]  /*70d0*/  F2FP.BF16.F32.PACK_AB R126, R127, R126 ;  /* 0x0000007e7f7e723e */ /* 0x000fe200000010ff */
[----:B------:R-:W-:Y:S01]  /*70e0*/  STS [R9], R116 ;  /* 0x0000007409007388 */ /* 0x000fe20000000800 */
[----:B------:R-:W-:Y:S01]  /*70f0*/  F2FP.BF16.F32.PACK_AB R120, R121, R120 ;  /* 0x000000787978723e */ /* 0x000fe200000010ff */
[C---:B------:R-:W-:Y:S01]  /*7100*/  FMUL.FTZ R107, R10.reuse, R107 ;  /* 0x0000006b0a6b7220 */ /* 0x040fe20000410000 */
[----:B------:R-:W-:Y:S01]  /*7110*/  F2FP.BF16.F32.PACK_AB R122, R123, R122 ;  /* 0x0000007a7b7a723e */ /* 0x000fe200000010ff */
[----:B------:R-:W-:Y:S01]  /*7120*/  STS [R9+0x400], R118 ;  /* 0x0004007609007388 */ /* 0x000fe20000000800 */
[----:B------:R-:W-:Y:S01]  /*7130*/  ISETP.NE.AND P1, PT, RZ, UR4, PT ;  /* 0x00000004ff007c0c */ /* 0x000fe2000bf25270 */
[C---:B------:R-:W-:Y:S01]  /*7140*/  FMUL.FTZ R106, R10.reuse, R106 ;  /* 0x0000006a0a6a7220 */ /* 0x040fe20000410000 */
[----:B------:R-:W-:Y:S01]  /*7150*/  F2FP.BF16.F32.PACK_AB R112, R113, R112 ;  /* 0x000000707170723e */ /* 0x000fe200000010ff */
[----:B------:R-:W-:Y:S01]  /*7160*/  STS [R5+0x2000], R124 ;  /* 0x0020007c05007388 */ /* 0x000fe20000000800 */
[----:B------:R-:W-:Y:S01]  /*7170*/  F2FP.BF16.F32.PACK_AB R114, R115, R114 ;  /* 0x000000727372723e */ /* 0x000fe200000010ff */
[----:B-----5:R-:W-:Y:S01]  /*7180*/  @P0 IMAD R12, R13, R12, RZ ;  /* 0x0000000c0d0c0224 */ /* 0x020fe200078e02ff */
[----:B------:R-:W-:Y:S01]  /*7190*/  IADD3 R17, R5, R16, RZ ;  /* 0x0000001005117210 */ /* 0x000fe20007ffe0ff */
[----:B------:R3:W-:Y:S01]  /*71a0*/  STS [R5+0x2400], R126 ;  /* 0x0024007e05007388 */ /* 0x0007e20000000800 */
[----:B------:R-:W-:Y:S01]  /*71b0*/  F2FP.BF16.F32.PACK_AB R100, R101, R100 ;  /* 0x000000646564723e */ /* 0x000fe200000010ff */
[----:B------:R-:W5:Y:S01]  /*71c0*/  @!P0 LDC R13, c[0x0][0x2c4] ;  /* 0x0000b100ff0d8b82 */ /* 0x000f620000000800 */
[----:B------:R-:W-:Y:S01]  /*71d0*/  F2FP.BF16.F32.PACK_AB R102, R103, R102 ;  /* 0x000000666766723e */ /* 0x000fe200000010ff */
[----:B------:R-:W-:Y:S01]  /*71e0*/  STS [R9+0x2000], R120 ;  /* 0x0020007809007388 */ /* 0x000fe20000000800 */
[----:B------:R-:W-:Y:S01]  /*71f0*/  F2FP.BF16.F32.PACK_AB R108, R109, R108 ;  /* 0x0000006c6d6c723e */ /* 0x000fe200000010ff */
[C---:B------:R-:W-:Y:S01]  /*7200*/  FMUL.FTZ R95, R10.reuse, R95 ;  /* 0x0000005f0a5f7220 */ /* 0x040fe20000410000 */
[----:B------:R-:W-:Y:S01]  /*7210*/  F2FP.BF16.F32.PACK_AB R110, R111, R110 ;  /* 0x0000006e6f6e723e */ /* 0x000fe200000010ff */
[----:B------:R1:W-:Y:S01]  /*7220*/  STS [R9+0x2400], R122 ;  /* 0x0024007a09007388 */ /* 0x0003e20000000800 */
[----:B------:R-:W-:Y:S01]  /*7230*/  @P2 IADD3 R15, R5, -0x40, RZ ;  /* 0xffffffc0050f2810 */ /* 0x000fe20007ffe0ff */
[----:B------:R-:W-:Y:S01]  /*7240*/  FMUL.FTZ R94, R10, R94 ;  /* 0x0000005e0a5e7220 */ /* 0x000fe20000410000 */
[----:B------:R-:W-:Y:S01]  /*7250*/  ISETP.NE.OR P2, PT, RZ, UR5, !P1 ;  /* 0x00000005ff007c0c */ /* 0x000fe2000cf45670 */
[----:B------:R-:W-:Y:S01]  /*7260*/  STS [R17], R112 ;  /* 0x0000007011007388 */ /* 0x000fe20000000800 */
[----:B------:R-:W-:Y:S01]  /*7270*/  F2FP.BF16.F32.PACK_AB R104, R105, R104 ;  /* 0x000000686968723e */ /* 0x000fe200000010ff */
[--C-:B------:R-:W-:Y:S01]  /*7280*/  IMAD.IADD R21, R16, 0x1, R15.reuse ;  /* 0x0000000110157824 */ /* 0x100fe200078e020f */
[----:B------:R-:W-:Y:S01]  /*7290*/  F2FP.BF16.F32.PACK_AB R106, R107, R106 ;  /* 0x0000006a6b6a723e */ /* 0x000fe200000010ff */
[----:B------:R-:W-:Y:S01]  /*72a0*/  STS [R17+0x400], R114 ;  /* 0x0004007211007388 */ /* 0x000fe20000000800 */
[----:B------:R-:W-:Y:S01]  /*72b0*/  F2FP.BF16.F32.PACK_AB R96, R97, R96 ;  /* 0x000000606160723e */ /* 0x000fe200000010ff */
[----:B------:R-:W2:Y:S01]  /*72c0*/  @P0 LDC R25, c[0x0][0x2c0] ;  /* 0x0000b000ff190b82 */ /* 0x000ea20000000800 */
[----:B------:R-:W-:Y:S01]  /*72d0*/  F2FP.BF16.F32.PACK_AB R98, R99, R98 ;  /* 0x000000626362723e */ /* 0x000fe200000010ff */
[----:B------:R-:W-:Y:S01]  /*72e0*/  STS [R19], R100 ;  /* 0x0000006413007388 */ /* 0x000fe20000000800 */
[----:B------:R-:W-:Y:S01]  /*72f0*/  F2FP.BF16.F32.PACK_AB R84, R85, R84 ;  /* 0x000000545554723e */ /* 0x000fe200000010ff */
[----:B------:R-:W-:Y:S01]  /*7300*/  FMUL.FTZ R91, R10, R91 ;  /* 0x0000005b0a5b7220 */ /* 0x000fe20000410000 */
[----:B------:R-:W-:Y:S01]  /*7310*/  F2FP.BF16.F32.PACK_AB R86, R87, R86 ;  /* 0x000000565756723e */ /* 0x000fe200000010ff */
[----:B------:R-:W-:Y:S01]  /*7320*/  STS [R19+0x400], R102 ;  /* 0x0004006613007388 */ /* 0x000fe20000000800 */
[----:B---3--:R-:W-:Y:S01]  /*7330*/  IADD3 R5, R16, 0x400, R15 ;  /* 0x0000040010057810 */ /* 0x008fe20007ffe00f */
[----:B------:R-:W3:Y:S01]  /*7340*/  @!P2 LDC R18, c[0x0][0x2c4] ;  /* 0x0000b100ff12ab82 */ /* 0x000ee20000000800 */
[----:B------:R-:W-:Y:S01]  /*7350*/  F2FP.BF16.F32.PACK_AB R92, R93, R92 ;  /* 0x0000005c5d5c723e */ /* 0x000fe200000010ff */
[----:B------:R-:W-:Y:S01]  /*7360*/  STS [R17+0x2000], R108 ;  /* 0x0020006c11007388 */ /* 0x000fe20000000800 */
[----:B------:R-:W-:Y:S01]  /*7370*/  IADD3 R5, R2, R5, RZ ;  /* 0x0000000502057210 */ /* 0x000fe20007ffe0ff */
[----:B------:R-:W-:Y:S01]  /*7380*/  FMUL.FTZ R90, R10, R90 ;  /* 0x0000005a0a5a7220 */ /* 0x000fe20000410000 */
[----:B------:R-:W-:Y:S01]  /*7390*/  F2FP.BF16.F32.PACK_AB R94, R95, R94 ;  /* 0x0000005e5f5e723e */ /* 0x000fe200000010ff */
[----:B------:R4:W-:Y:S01]  /*73a0*/  STS [R17+0x2400], R110 ;  /* 0x0024006e11007388 */ /* 0x0009e20000000800 */
[----:B-1----:R-:W-:Y:S01]  /*73b0*/  IADD3 R9, R2, R15, RZ ;  /* 0x0000000f02097210 */ /* 0x002fe20007ffe0ff */
[----:B------:R-:W-:Y:S01]  /*73c0*/  FMUL.FTZ R79, R10, R79 ;  /* 0x0000004f0a4f7220 */ /* 0x000fe20000410000 */
[----:B------:R-:W5:Y:S01]  /*73d0*/  @!P0 LDC R2, c[0x0][0x2e4] ;  /* 0x0000b900ff028b82 */ /* 0x000f620000000800 */
[----:B------:R-:W-:Y:S01]  /*73e0*/  STS [R19+0x2000], R104 ;  /* 0x0020006813007388 */ /* 0x000fe20000000800 */
[----:B------:R-:W-:Y:S01]  /*73f0*/  IADD3 R23, R16, R9, RZ ;  /* 0x0000000910177210 */ /* 0x000fe20007ffe0ff */
[C---:B------:R-:W-:Y:S01]  /*7400*/  FMUL.FTZ R78, R10.reuse, R78 ;  /* 0x0000004e0a4e7220 */ /* 0x040fe20000410000 */
[C---:B------:R-:W-:Y:S01]  /*7410*/  FMUL.FTZ R75, R10.reuse, R75 ;  /* 0x0000004b0a4b7220 */ /* 0x040fe20000410000 */
[----:B------:R1:W-:Y:S01]  /*7420*/  STS [R19+0x2400], R106 ;  /* 0x0024006a13007388 */ /* 0x0003e20000000800 */
[----:B------:R-:W-:Y:S01]  /*7430*/  F2FP.BF16.F32.PACK_AB R88, R89, R88 ;  /* 0x000000585958723e */ /* 0x000fe200000010ff */
[----:B------:R-:W-:Y:S01]  /*7440*/  FMUL.FTZ R10, R10, R74 ;  /* 0x0000004a0a0a7220 */ /* 0x000fe20000410000 */
[----:B------:R-:W-:Y:S01]  /*7450*/  F2FP.BF16.F32.PACK_AB R90, R91, R90 ;  /* 0x0000005a5b5a723e */ /* 0x000fe200000010ff */
[----:B------:R-:W2:Y:S01]  /*7460*/  S2R R16, SR_CTAID.X ;  /* 0x0000000000107919 */ /* 0x000ea20000002500 */
[----:B------:R-:W-:Y:S01]  /*7470*/  F2FP.BF16.F32.PACK_AB R80, R81, R80 ;  /* 0x000000505150723e */ /* 0x000fe200000010ff */
[----:B------:R-:W1:Y:S01]  /*7480*/  @P3 MUFU.LG2 R4, R4 ;  /* 0x0000000400043308 */ /* 0x000e620000000c00 */
[----:B------:R-:W-:Y:S01]  /*7490*/  F2FP.BF16.F32.PACK_AB R82, R83, R82 ;  /* 0x000000525352723e */ /* 0x000fe200000010ff */
[----:B------:R-:W-:Y:S01]  /*74a0*/  STS [R15], R96 ;  /* 0x000000600f007388 */ /* 0x000fe20000000800 */
[----:B------:R-:W-:-:S02]  /*74b0*/  F2FP.BF16.F32.PACK_AB R68, R69, R68 ;  /* 0x000000444544723e */ /* 0x000fc400000010ff */
[----:B------:R-:W-:Y:S01]  /*74c0*/  F2FP.BF16.F32.PACK_AB R70, R71, R70 ;  /* 0x000000464746723e */ /* 0x000fe200000010ff */
[----:B------:R-:W-:Y:S01]  /*74d0*/  STS [R15+0x400], R98 ;  /* 0x000400620f007388 */ /* 0x000fe20000000800 */
[----:B------:R-:W-:Y:S01]  /*74e0*/  F2FP.BF16.F32.PACK_AB R76, R77, R76 ;  /* 0x0000004c4d4c723e */ /* 0x000fe200000010ff */
[----:B------:R-:W2:Y:S01]  /*74f0*/  @P4 MUFU.LG2 R6, R6 ;  /* 0x0000000600064308 */ /* 0x000ea20000000c00 */
[----:B------:R-:W-:Y:S01]  /*7500*/  F2FP.BF16.F32.PACK_AB R78, R79, R78 ;  /* 0x0000004e4f4e723e */ /* 0x000fe200000010ff */
[----:B------:R-:W-:Y:S01]  /*7510*/  STS [R9], R84 ;  /* 0x0000005409007388 */ /* 0x000fe20000000800 */
[----:B------:R-:W-:Y:S02]  /*7520*/  F2FP.BF16.F32.PACK_AB R72, R73, R72 ;  /* 0x000000484948723e */ /* 0x000fe400000010ff */
[----:B-----5:R-:W-:Y:S01]  /*7530*/  @!P0 SEL R12, R13, R2, !P1 ;  /* 0x000000020d0c8207 */ /* 0x020fe20004800000 */
[----:B----4-:R-:W3:Y:S01]  /*7540*/  S2R R17, SR_CTAID.Y ;  /* 0x0000000000117919 */ /* 0x010ee20000002600 */
[----:B------:R-:W-:-:S02]  /*7550*/  F2FP.BF16.F32.PACK_AB R10, R75, R10 ;  /* 0x0000000a4b0a723e */ /* 0x000fc400000010ff */
[----:B------:R-:W-:Y:S01]  /*7560*/  @P0 MOV R2, 0x1 ;  /* 0x0000000100020802 */ /* 0x000fe20000000f00 */
[----:B------:R-:W-:Y:S01]  /*7570*/  STS [R9+0x400], R86 ;  /* 0x0004005609007388 */ /* 0x000fe20000000800 */
[----:B-1----:R-:W1:Y:S01]  /*7580*/  @!P0 LDC R19, c[0x0][0x270] ;  /* 0x00009c00ff138b82 */ /* 0x002e620000000800 */
[----:B------:R-:W-:Y:S01]  /*7590*/  @!P0 MOV R25, 0x1 ;  /* 0x0000000100198802 */ /* 0x000fe20000000f00 */
[----:B------:R-:W-:Y:S01]  /*75a0*/  @P3 FMUL.FTZ R4, R4, 0.69314718246459960938 ;  /* 0x3f31721804043820 */ /* 0x000fe20000410000 */
[----:B------:R-:W-:Y:S04]  /*75b0*/  STS [R15+0x2000], R92 ;  /* 0x0020005c0f007388 */ /* 0x000fe80000000800 */
[----:B------:R4:W-:Y:S04]  /*75c0*/  STS [R15+0x2400], R94 ;  /* 0x0024005e0f007388 */ /* 0x0009e80000000800 */
[----:B------:R-:W-:Y:S04]  /*75d0*/  STS [R9+0x2000], R88 ;  /* 0x0020005809007388 */ /* 0x000fe80000000800 */
[----:B------:R5:W-:Y:S04]  /*75e0*/  STS [R9+0x2400], R90 ;  /* 0x0024005a09007388 */ /* 0x000be80000000800 */
[----:B------:R-:W-:Y:S04]  /*75f0*/  STS [R21], R80 ;  /* 0x0000005015007388 */ /* 0x000fe80000000800 */
[----:B------:R-:W-:Y:S01]  /*7600*/  STS [R21+0x400], R82 ;  /* 0x0004005215007388 */ /* 0x000fe20000000800 */
[----:B-1----:R-:W-:Y:S01]  /*7610*/  @!P0 IMAD R2, R12, R19, RZ ;  /* 0x000000130c028224 */ /* 0x002fe200078e02ff */
[----:B------:R-:W-:-:S02]  /*7620*/  MOV R19, 0x7f800000 ;  /* 0x7f80000000137802 */ /* 0x000fc40000000f00 */
[----:B------:R-:W-:Y:S01]  /*7630*/  STS [R23], R68 ;  /* 0x0000004417007388 */ /* 0x000fe20000000800 */
[C---:B---3--:R-:W-:Y:S02]  /*7640*/  @!P2 IMAD R22, R17.reuse, R18, RZ ;  /* 0x000000121116a224 */ /* 0x048fe400078e02ff */
[----:B------:R-:W1:Y:S01]  /*7650*/  @P3 LDC R18, c[0x0][0x2e8] ;  /* 0x0000ba00ff123b82 */ /* 0x000e620000000800 */
[----:B------:R-:W-:Y:S01]  /*7660*/  STS [R5], R70 ;  /* 0x0000004605007388 */ /* 0x000fe20000000800 */
[----:B------:R-:W-:Y:S01]  /*7670*/  IMAD R2, R17, R2, RZ ;  /* 0x0000000211027224 */ /* 0x000fe200078e02ff */
[----:B------:R-:W-:Y:S01]  /*7680*/  @!P2 SHF.R.S32.HI R31, RZ, 0x1f, R22 ;  /* 0x0000001fff1fa819 */ /* 0x000fe20000011416 */
[----:B----4-:R-:W3:Y:S01]  /*7690*/  S2R R15, SR_CTAID.Z ;  /* 0x00000000000f7919 */ /* 0x010ee20000002700 */
[----:B------:R-:W-:Y:S02]  /*76a0*/  @!P2 MOV R30, R22 ;  /* 0x00000016001ea202 */ /* 0x000fe40000000f00 */
[----:B------:R-:W-:Y:S01]  /*76b0*/  SEL R2, R2, RZ, P2 ;  /* 0x000000ff02027207 */ /* 0x000fe20001000000 */
[----:B------:R-:W-:Y:S01]  /*76c0*/  STS [R21+0x2000], R76 ;  /* 0x0020004c15007388 */ /* 0x000fe20000000800 */
[----:B------:R-:W-:Y:S01]  /*76d0*/  LOP3.LUT P2, RZ, R0, 0x3, RZ, 0xc0, !PT ;  /* 0x0000000300ff7812 */ /* 0x000fe2000784c0ff */
[----:B-----5:R-:W-:Y:S01]  /*76e0*/  IMAD.MOV.U32 R9, RZ, RZ, 0x7f800000 ;  /* 0x7f800000ff097424 */ /* 0x020fe200078e00ff */
[----:B------:R-:W-:Y:S01]  /*76f0*/  SHF.L.U32 R22, R11, 0x3, RZ ;  /* 0x000000030b167819 */ /* 0x000fe200000006ff */
[----:B------:R2:W-:Y:S04]  /*7700*/  STS [R21+0x2400], R78 ;  /* 0x0024004e15007388 */ /* 0x0005e80000000800 */
[----:B------:R4:W-:Y:S04]  /*7710*/  STS [R23+0x2000], R72 ;  /* 0x0020004817007388 */ /* 0x0009e80000000800 */
[----:B------:R5:W-:Y:S01]  /*7720*/  STS [R5+0x2000], R10 ;  /* 0x0020000a05007388 */ /* 0x000be20000000800 */
[----:B--2---:R-:W-:Y:S01]  /*7730*/  @P4 FMUL.FTZ R21, R6, 0.69314718246459960938 ;  /* 0x3f31721806154820 */ /* 0x004fe20000410000 */
[----:B----4-:R-:W-:Y:S01]  /*7740*/  SHF.R.S32.HI R23, RZ, 0x1f, R22 ;  /* 0x0000001fff177819 */ /* 0x010fe20000011416 */
[----:B-----5:R-:W-:Y:S01]  /*7750*/  @P6 FMUL.FTZ R5, R8, 0.69314718246459960938 ;  /* 0x3f31721808056820 */ /* 0x020fe20000410000 */
[----:B------:R-:W-:Y:S01]  /*7760*/  @P5 FMUL.FTZ R8, R7, 0.69314718246459960938 ;  /* 0x3f31721807085820 */ /* 0x000fe20000410000 */
[----:B---3--:R-:W-:-:S02]  /*7770*/  IMAD R7, R15, R12, R2 ;  /* 0x0000000c0f077224 */ /* 0x008fc400078e0202 */
[----:B------:R-:W-:Y:S01]  /*7780*/  @P6 FFMA.FTZ R9, R136, R27, R5 ;  /* 0x0000001b88096223 */ /* 0x000fe20000010005 */
[----:B------:R-:W-:Y:S01]  /*7790*/  @P5 FFMA.FTZ R19, R135, R20, R8 ;  /* 0x0000001487135223 */ /* 0x000fe20000010008 */
[----:B------:R-:W-:Y:S01]  /*77a0*/  IMAD R20, R16, R25, RZ ;  /* 0x0000001910147224 */ /* 0x000fe200078e02ff */
[----:B------:R-:W-:Y:S01]  /*77b0*/  MOV R8, 0x7f800000 ;  /* 0x7f80000000087802 */ /* 0x000fe20000000f00 */
[----:B------:R-:W-:Y:S02]  /*77c0*/  IMAD.MOV.U32 R2, RZ, RZ, 0x7f800000 ;  /* 0x7f800000ff027424 */ /* 0x000fe400078e00ff */
[----:B-1----:R-:W-:Y:S01]  /*77d0*/  @P3 FFMA.FTZ R8, R133, R18, R4 ;  /* 0x0000001285083223 */ /* 0x002fe20000010004 */
[----:B------:R-:W-:Y:S01]  /*77e0*/  @P4 FFMA.FTZ R2, R134, R29, R21 ;  /* 0x0000001d86024223 */ /* 0x000fe20000010015 */
[----:B------:R-:W-:Y:S02]  /*77f0*/  SHF.L.U32 R20, R20, 0x7, RZ ;  /* 0x0000000714147819 */ /* 0x000fe400000006ff */
[----:B------:R-:W-:-:S02]  /*7800*/  SHF.R.S32.HI R18, RZ, 0x1f, R17 ;  /* 0x0000001fff127819 */ /* 0x000fc40000011411 */
[----:B------:R-:W-:Y:S01]  /*7810*/  SHF.R.S32.HI R5, RZ, 0x1f, R20 ;  /* 0x0000001fff057819 */ /* 0x000fe20000011414 */
[----:B------:R-:W-:Y:S01]  /*7820*/  BAR.SYNC.DEFER_BLOCKING 0x0 ;  /* 0x0000000000007b1d */ /* 0x000fe20000010000 */
[--C-:B------:R-:W-:Y:S02]  /*7830*/  IADD3 R20, P1, P0, R20, R30, R7.reuse ;  /* 0x0000001e14147210 */ /* 0x100fe4000783e007 */
[----:B------:R-:W-:-:S04]  /*7840*/  SHF.R.S32.HI R30, RZ, 0x1f, R7 ;  /* 0x0000001fff1e7819 */ /* 0x000fc80000011407 */
        /* <DEDUP_REMOVED lines=46> */
.L_x_1472:
[----:B------:R-:W-:Y:S05]  /*7b30*/  BSYNC B0 ;  /* 0x0000000000007941 */ /* 0x000fea0003800000 */
.L_x_1471:
[----:B------:R-:W-:Y:S01]  /*7b40*/  ULDC.64 UR4, c[0x0][0x290] ;  /* 0x0000a40000047ab9 */ /* 0x000fe20000000a00 */
[----:B------:R-:W-:Y:S01]  /*7b50*/  SHF.R.S32.HI R0, RZ, 0x1f, R15 ;  /* 0x0000001fff007819 */ /* 0x000fe2000001140f */
[----:B------:R-:W-:Y:S01]  /*7b60*/  IMAD R18, R18, UR4, RZ ;  /* 0x0000000412127c24 */ /* 0x000fe2000f8e02ff */
[----:B-1----:R-:W-:Y:S01]  /*7b70*/  SHF.R.S32.HI R4, RZ, 0x3, R3 ;  /* 0x00000003ff047819 */ /* 0x002fe20000011403 */
[C---:B------:R-:W-:Y:S01]  /*7b80*/  IMAD.WIDE.U32 R22, R17.reuse, UR4, R22 ;  /* 0x0000000411167c25 */ /* 0x040fe2000f8e0016 */
[----:B------:R-:W-:Y:S01]  /*7b90*/  ULDC.64 UR6, c[0x0][0x298] ;  /* 0x0000a60000067ab9 */ /* 0x000fe20000000a00 */
[----:B------:R-:W1:Y:S01]  /*7ba0*/  LDS.128 R28, [R204] ;  /* 0x00000000cc1c7984 */ /* 0x000e620000000c00 */
        /* <DEDUP_REMOVED lines=10> */
[----:B------:R-:W3:Y:S02]  /*7c50*/  LDS.128 R20, [R204+0x1000] ;  /* 0x00100000cc147984 */ /* 0x000ee40000000c00 */
[----:B------:R-:W-:Y:S02]  /*7c60*/  IMAD.WIDE R4, R16, 0x80, R4 ;  /* 0x0000008010047825 */ /* 0x000fe400078e0204 */
[----:B------:R-:W4:Y:S02]  /*7c70*/  LDS.128 R16, [R204+0x1800] ;  /* 0x00180000cc107984 */ /* 0x000f240000000c00 */
[----:B------:R-:W-:-:S02]  /*7c80*/  IMAD.IADD R3, R7, 0x1, R2 ;  /* 0x0000000107037824 */ /* 0x000fc400078e0202 */
[----:B------:R-:W-:Y:S01]  /*7c90*/  IMAD R0, R5, UR6, RZ ;  /* 0x0000000605007c24 */ /* 0x000fe2000f8e02ff */
[----:B------:R-:W5:Y:S01]  /*7ca0*/  LDS.128 R12, [R204+0x2000] ;  /* 0x00200000cc0c7984 */ /* 0x000f620000000c00 */
[----:B------:R-:W-:Y:S02]  /*7cb0*/  IMAD.MOV.U32 R2, RZ, RZ, R6 ;  /* 0x000000ffff027224 */ /* 0x000fe400078e0006 */
        /* <DEDUP_REMOVED lines=32> */
.L_x_1473:
        /* <DEDUP_REMOVED lines=12> */
.L_x_2589:


//--------------------- .text._ZN5flash16flash_fwd_kernelI23Flash_fwd_kernel_traitsILi64ELi128ELi64ELi4ELb0ELb0EN7cutlass10bfloat16_tE19Flash_kernel_traitsILi64ELi128ELi64ELi4ES3_EELb1ELb0ELb0ELb1ELb0ELb0ELb0ELb0EEEvNS_16Flash_fwd_paramsE --------------------------
	.section	.text._ZN5flash16flash_fwd_kernelI23Flash_fwd_kernel_traitsILi64ELi128ELi64ELi4ELb0ELb0EN7cutlass10bfloat16_tE19Flash_kernel_traitsILi64ELi128ELi64ELi4ES3_EELb1ELb0ELb0ELb1ELb0ELb0ELb0ELb0EEEvNS_16Flash_fwd_paramsE,"ax",@progbits
	.align	128
        .global         _ZN5flash16flash_fwd_kernelI23Flash_fwd_kernel_traitsILi64ELi128ELi64ELi4ELb0ELb0EN7cutlass10bfloat16_tE19Flash_kernel_traitsILi64ELi128ELi64ELi4ES3_EELb1ELb0ELb0ELb1ELb0ELb0ELb0ELb0EEEvNS_16Flash_fwd_paramsE
        .type           _ZN5flash16flash_fwd_kernelI23Flash_fwd_kernel_traitsILi64ELi128ELi64ELi4ELb0ELb0EN7cutlass10bfloat16_tE19Flash_kernel_traitsILi64ELi128ELi64ELi4ES3_EELb1ELb0ELb0ELb1ELb0ELb0ELb0ELb0EEEvNS_16Flash_fwd_paramsE,@function
        .size           _ZN5flash16flash_fwd_kernelI23Flash_fwd_kernel_traitsILi64ELi128ELi64ELi4ELb0ELb0EN7cutlass10bfloat16_tE19Flash_kernel_traitsILi64ELi128ELi64ELi4ES3_EELb1ELb0ELb0ELb1ELb0ELb0ELb0ELb0EEEvNS_16Flash_fwd_paramsE,(.L_x_2590 - _ZN5flash16flash_fwd_kernelI23Flash_fwd_kernel_traitsILi64ELi128ELi64ELi4ELb0ELb0EN7cutlass10bfloat16_tE19Flash_kernel_traitsILi64ELi128ELi64ELi4ES3_EELb1ELb0ELb0ELb1ELb0ELb0ELb0ELb0EEEvNS_16Flash_fwd_paramsE)
        .other          _ZN5flash16flash_fwd_kernelI23Flash_fwd_kernel_traitsILi64ELi128ELi64ELi4ELb0ELb0EN7cutlass10bfloat16_tE19Flash_kernel_traitsILi64ELi128ELi64ELi4ES3_EELb1ELb0ELb0ELb1ELb0ELb0ELb0ELb0EEEvNS_16Flash_fwd_paramsE,@"STO_CUDA_ENTRY STV_DEFAULT"
_ZN5flash16flash_fwd_kernelI23Flash_fwd_kernel_traitsILi64ELi128ELi64ELi4ELb0ELb0EN7cutlass10bfloat16_tE19Flash_kernel_traitsILi64ELi128ELi64ELi4ES3_EELb1ELb0ELb0ELb1ELb0ELb0ELb0ELb0EEEvNS_16Flash_fwd_paramsE:
.text._ZN5flash16flash_fwd_kernelI23Flash_fwd_kernel_traitsILi64ELi128ELi64ELi4ELb0ELb0EN7cutlass10bfloat16_tE19Flash_kernel_traitsILi64ELi128ELi64ELi4ES3_EELb1ELb0ELb0ELb1ELb0ELb0ELb0ELb0EEEvNS_16Flash_fwd_paramsE:
        /* <DEDUP_REMOVED lines=19> */
[----:B------:R-:W4:Y:S01]  /*0130*/  LDC.64 R12, c[0x0][0x2f8] ;  /* 0x0000be00ff0c7b82 */ /* 0x000f220000000a00 */
[----:B--2---:R-:W-:-:S07]  /*0140*/  @P3 IMAD.MOV.U32 R2, RZ, RZ, R10 ;  /* 0x000000ffff023224 */ /* 0x004fce00078e000a */
[----:B------:R-:W2:Y:S01]  /*0150*/  LDC R19, c[0x0][0x270] ;  /* 0x00009c00ff137b82 */ /* 0x000ea20000000800 */
[----:B---3--:R-:W-:-:S06]  /*0160*/  @P3 IMAD.MOV.U32 R3, RZ, RZ, R11 ;  /* 0x000000ffff033224 */ /* 0x008fcc00078e000b */
[----:B------:R-:W3:Y:S01]  /*0170*/  @P3 LDG.E.64 R2, desc[UR20][R2.64] ;  /* 0x0000001402023981 */ /* 0x000ee2000c1e1b00 */
[----:B-1----:R-:W-:Y:S02]  /*0180*/  ISETP.NE.U32.AND P0, PT, R8, RZ, PT ;  /* 0x000000ff0800720c */ /* 0x002fe40003f05070 */
[----:B------:R-:W-:Y:S01]  /*0190*/  ISETP.NE.U32.AND P4, PT, RZ, UR4, PT ;  /* 0x00000004ff007c0c */ /* 0x000fe2000bf85070 */
[----:B------:R-:W1:Y:S01]  /*01a0*/  LDC.U8 R8, c[0x0][0x3c2] ;  /* 0x0000f080ff087b82 */ /* 0x000e620000000000 */
[----:B------:R-:W-:Y:S02]  /*01b0*/  ISETP.NE.AND.EX P1, PT, R9, RZ, PT, P0 ;  /* 0x000000ff0900720c */ /* 0x000fe40003f25300 */
[----:B----4-:R-:W-:Y:S02]  /*01c0*/  LOP3.LUT R0, R16, R238, R28, 0xfe, !PT ;  /* 0x000000ee10007212 */ /* 0x010fe400078efe1c */
[----:B------:R-:W-:Y:S02]  /*01d0*/  ISETP.NE.AND.EX P0, PT, RZ, UR5, PT, P4 ;  /* 0x00000005ff007c0c */ /* 0x000fe4000bf05340 */
[----:B------:R-:W-:-:S02]  /*01e0*/  LOP3.LUT P2, RZ, R0, R156, RZ, 0xfc, !PT ;  /* 0x0000009c00ff7212 */ /* 0x000fc4000784fcff */
[----:B------:R-:W3:Y:S11]  /*01f0*/  @P3 LDC R0, c[0x0][0x3b0] ;  /* 0x0000ec00ff003b82 */ /* 0x000ef60000000800 */
[----:B------:R-:W4:Y:S01]  /*0200*/  @!P2 LDC.64 R4, c[0x0][0x3b8] ;  /* 0x0000ee00ff04ab82 */ /* 0x000f220000000a00 */
[----:B------:R-:W-:-:S02]  /*0210*/  @P3 R2UR UR22, R6 ;  /* 0x00000000061632ca */ /* 0x000fc400000e0000 */
        /* <DEDUP_REMOVED lines=12> */
[----:B------:R4:W2:Y:S01]  /*02e0*/  @P0 LDG.E R0, desc[UR20][R6.64+0x4] ;  /* 0x0000041406000981 */ /* 0x0008a2000c1e1900 */
[----:B-1----:R-:W-:-:S02]  /*02f0*/  ISETP.NE.AND P3, PT, R8, RZ, PT ;  /* 0x000000ff0800720c */ /* 0x002fc40003f65270 */
[----:B------:R-:W-:Y:S01]  /*0300*/  ISETP.EQ.U32.AND P2, PT, R12, RZ, PT ;  /* 0x000000ff0c00720c */ /* 0x000fe20003f42070 */
[----:B---3--:R-:W1:Y:S03]  /*0310*/  @P1 LDC.64 R2, c[0x0][0x300] ;  /* 0x0000c000ff021b82 */ /* 0x008e660000000a00 */
[----:B------:R-:W-:Y:S01]  /*0320*/  ISETP.EQ.OR.EX P2, PT, R13, RZ, !P3, P2 ;  /* 0x000000ff0d00720c */ /* 0x000fe20005f42720 */
[----:B------:R-:W-:Y:S01]  /*0330*/  IMAD.MOV.U32 R8, RZ, RZ, RZ ;  /* 0x000000ffff087224 */ /* 0x000fe200078e00ff */
[----:B------:R-:W-:Y:S01]  /*0340*/  SHF.R.S32.HI R29, RZ, 0x1f, R156 ;  /* 0x0000001fff1d7819 */ /* 0x000fe2000001149c */
[----:B----4-:R-:W-:-:S04]  /*0350*/  IMAD.WIDE R14, R28, 0x4, R14 ;  /* 0x000000041c0e7825 */ /* 0x010fc800078e020e */
[----:B------:R-:W-:Y:S01]  /*0360*/  IMAD.MOV.U32 R7, RZ, RZ, -0x1 ;  /* 0xffffffffff077424 */ /* 0x000fe200078e00ff */
[----:B------:R-:W-:-:S05]  /*0370*/  LEA.HI R30, R29, R156, RZ, 0x5 ;  /* 0x0000009c1d1e7211 */ /* 0x000fca00078f28ff */
[----:B------:R-:W5:Y:S01]  /*0380*/  @!P2 LDG.E R7, desc[UR20][R14.64] ;  /* 0x000000140e07a981 */ /* 0x000f62000c1e1900 */
[----:B-1----:R-:W-:-:S05]  /*0390*/  @P1 IMAD.WIDE R2, R28, 0x4, R2 ;  /* 0x000000041c021825 */ /* 0x002fca00078e0202 */
[----:B------:R1:W5:Y:S02]  /*03a0*/  @P1 LDG.E R8, desc[UR20][R2.64] ;  /* 0x0000001402081981 */ /* 0x000364000c1e1900 */
[----:B-1----:R-:W-:-:S05]  /*03b0*/  LOP3.LUT R2, R30, 0xffffffe0, RZ, 0xc0, !PT ;  /* 0xffffffe01e027812 */ /* 0x002fca00078ec0ff */
[----:B------:R-:W-:-:S05]  /*03c0*/  IMAD.IADD R91, R156, 0x1, -R2 ;  /* 0x000000019c5b7824 */ /* 0x000fca00078e0a02 */
[----:B------:R-:W-:Y:S01]  /*03d0*/  SHF.R.S32.HI R2, RZ, 0x1f, R91 ;  /* 0x0000001fff027819 */ /* 0x000fe2000001145b */
[----:B--2---:R-:W-:Y:S01]  /*03e0*/  @P0 IMAD.IADD R165, R0, 0x1, -R18 ;  /* 0x0000000100a50824 */ /* 0x004fe200078e0a12 */
[----:B------:R1:W-:Y:S05]  /*03f0*/  STL [R1+0x28], R18 ;  /* 0x0000281201007387 */ /* 0x0003ea0000100800 */
[----:B------:R-:W2:Y:S01]  /*0400*/  @!P0 LDC R165, c[0x0][0x2c4] ;  /* 0x0000b100ffa58b82 */ /* 0x000ea20000000800 */
        /* <DEDUP_REMOVED lines=8> */
[----:B------:R-:W3:Y:S02]  /*0490*/  @P3 LDG.E R0, desc[UR20][R14.64+0x4] ;  /* 0x000004140e003981 */ /* 0x000ee4000c1e1900 */
[----:B---3-5:R-:W-:-:S06]  /*04a0*/  @P3 IADD3 R4, R0, -R7, RZ ;  /* 0x8000000700043210 */ /* 0x028fcc0007ffe0ff */
[----:B------:R4:W5:Y:S01]  /*04b0*/  @!P3 LDG.E R4, desc[UR20][R14.64] ;  /* 0x000000140e04b981 */ /* 0x000962000c1e1900 */
[----:B------:R-:W-:Y:S05]  /*04c0*/  BRA `(.L_x_1475) ;  /* 0x0000000000047947 */ /* 0x000fea0003800000 */
.L_x_1474:
[----:B------:R-:W3:Y:S02]  /*04d0*/  LDC R4, c[0x0][0x2c8] ;  /* 0x0000b200ff047b82 */ /* 0x000ee40000000800 */
.L_x_1475:
[----:B------:R-:W1:Y:S02]  /*04e0*/  LDC.64 R2, c[0x0][0x308] ;  /* 0x0000c200ff027b82 */ /* 0x000e640000000a00 */
[----:B-1----:R-:W-:-:S04]  /*04f0*/  ISETP.NE.U32.AND P0, PT, R2, RZ, PT ;  /* 0x000000ff0200720c */ /* 0x002fc80003f05070 */
[----:B------:R-:W-:-:S13]  /*0500*/  ISETP.NE.AND.EX P0, PT, R3, RZ, PT, P0 ;  /* 0x000000ff0300720c */ /* 0x000fda0003f05300 */
[----:B------:R-:W1:Y:S08]  /*0510*/  @P0 LDC.64 R2, c[0x0][0x308] ;  /* 0x0000c200ff020b82 */ /* 0x000e700000000a00 */
[----:B------:R-:W4:Y:S01]  /*0520*/  @!P0 LDC R5, c[0x0][0x2cc] ;  /* 0x0000b300ff058b82 */ /* 0x000f220000000800 */
[----:B-1----:R-:W-:-:S05]  /*0530*/  @P0 IMAD.WIDE R2, R28, 0x4, R2 ;  /* 0x000000041c020825 */ /* 0x002fca00078e0202 */
[----:B------:R-:W3:Y:S01]  /*0540*/  @P0 LDG.E R0, desc[UR20][R2.64] ;  /* 0x0000001402000981 */ /* 0x000ee2000c1e1900 */
[----:B------:R-:W-:Y:S01]  /*0550*/  IMAD.SHL.U32 R210, R238, 0x80, RZ ;  /* 0x00000080eed27824 */ /* 0x000fe200078e00ff */
[----:B------:R-:W1:Y:S02]  /*0560*/  @!P0 LDC.64 R2, c[0x0][0x318] ;  /* 0x0000c600ff028b82 */ /* 0x000e640000000a00 */
[----:B-1----:R-:W-:-:S04]  /*0570*/  @!P0 ISETP.NE.U32.AND P1, PT, R2, RZ, PT ;  /* 0x000000ff0200820c */ /* 0x002fc80003f25070 */
[----:B------:R-:W-:Y:S02]  /*0580*/  @!P0 ISETP.NE.AND.EX P2, PT, R3, RZ, PT, P1 ;  /* 0x000000ff0300820c */ /* 0x000fe40003f45310 */
[----:B--2---:R-:W-:Y:S01]  /*0590*/  ISETP.GT.AND P1, PT, R165, R210, PT ;  /* 0x000000d2a500720c */ /* 0x004fe20003f24270 */
[----:B---3-5:R-:W-:Y:S01]  /*05a0*/  @P0 IMAD.IADD R96, R0, 0x1, -R8 ;  /* 0x0000000100600824 */ /* 0x028fe200078e0a08 */
[----:B----4-:R-:W-:-:S04]  /*05b0*/  @!P0 SEL R0, R5, RZ, P2 ;  /* 0x000000ff05008207 */ /* 0x010fc80001000000 */
[----:B------:R-:W-:-:S07]  /*05c0*/  @!P0 IADD3 R96, R0, R4, -R8 ;  /* 0x0000000400608210 */ /* 0x000fce0007ffe808 */
[----:B------:R-:W-:Y:S05]  /*05d0*/  @!P1 EXIT ;  /* 0x000000000000994d */ /* 0x000fea0003800000 */
[----:B------:R-:W-:-:S13]  /*05e0*/  ISETP.GE.AND P0, PT, R96, 0x1, PT ;  /* 0x000000016000780c */ /* 0x000fda0003f06270 */
[----:B------:R-:W-:Y:S05]  /*05f0*/  @!P0 BRA `(.L_x_1476) ;  /* 0x000000dc00708947 */ /* 0x000fea0003800000 */
[----:B------:R-:W1:Y:S01]  /*0600*/  LDC R19, c[0x0][0x278] ;  /* 0x00009e00ff137b82 */ /* 0x000e620000000800 */
[----:B------:R-:W-:Y:S01]  /*0610*/  IABS R4, R16 ;  /* 0x0000001000047213 */ /* 0x000fe20000000000 */
[----:B------:R-:W-:Y:S01]  /*0620*/  IMAD.MOV.U32 R177, RZ, RZ, R23 ;  /* 0x000000ffffb17224 */ /* 0x000fe200078e0017 */
[----:B------:R-:W-:Y:S02]  /*0630*/  ISETP.NE.AND P1, PT, R18, -0x1, PT ;  /* 0xffffffff1200780c */ /* 0x000fe40003f25270 */
[----:B------:R-:W-:Y:S02]  /*0640*/  ISETP.NE.AND P0, PT, R7, -0x1, PT ;  /* 0xffffffff0700780c */ /* 0x000fe40003f05270 */
[----:B------:R-:W-:Y:S01]  /*0650*/  MOV R35, R21 ;  /* 0x0000001500237202 */ /* 0x000fe20000000f00 */
[----:B------:R-:W2:Y:S08]  /*0660*/  LDC.64 R26, c[0x0][0x3c8] ;  /* 0x0000f200ff1a7b82 */ /* 0x000eb00000000a00 */
[----:B------:R-:W3:Y:S01]  /*0670*/  @P1 LDC.64 R12, c[0x0][0x240] ;  /* 0x00009000ff0c1b82 */ /* 0x000ee20000000a00 */
[----:B-1----:R-:W-:-:S07]  /*0680*/  IABS R15, R19 ;  /* 0x00000013000f7213 */ /* 0x002fce0000000000 */
[----:B------:R-:W1:Y:S01]  /*0690*/  @!P1 LDC.64 R10, c[0x0][0x228] ;  /* 0x00008a00ff0a9b82 */ /* 0x000e620000000a00 */
[----:B------:R-:W-:Y:S01]  /*06a0*/  ISETP.NE.AND P6, PT, R19, RZ, PT ;  /* 0x000000ff1300720c */ /* 0x000fe20003fc5270 */
[----:B------:R-:W4:Y:S01]  /*06b0*/  I2F.RP R2, R15 ;  /* 0x0000000f00027306 */ /* 0x000f220000209400 */
[----:B--2---:R-:W-:-:S05]  /*06c0*/  ISETP.NE.U32.AND P5, PT, R26, RZ, PT ;  /* 0x000000ff1a00720c */ /* 0x004fca0003fa5070 */
[----:B------:R-:W2:Y:S02]  /*06d0*/  @P0 LDC.64 R88, c[0x0][0x248] ;  /* 0x00009200ff580b82 */ /* 0x000ea40000000a00 */
[----:B----4-:R-:W4:Y:S02]  /*06e0*/  MUFU.RCP R2, R2 ;  /* 0x0000000200027308 */ /* 0x010f240000001000 */
[----:B----4-:R-:W-:-:S06]  /*06f0*/  VIADD R2, R2, 0xffffffe ;  /* 0x0ffffffe02027836 */ /* 0x010fcc0000000000 */
[----:B------:R-:W4:Y:S02]  /*0700*/  F2I.FTZ.U32.TRUNC.NTZ R3, R2 ;  /* 0x0000000200037305 */ /* 0x000f24000021f000 */
[----:B----4-:R-:W-:Y:S01]  /*0710*/  IMAD.MOV R0, RZ, RZ, -R3 ;  /* 0x000000ffff007224 */ /* 0x010fe200078e0a03 */
[----:B------:R-:W-:-:S03]  /*0720*/  MOV R2, RZ ;  /* 0x000000ff00027202 */ /* 0x000fc60000000f00 */
[----:B------:R-:W-:-:S04]  /*0730*/  IMAD R0, R0, R15, RZ ;  /* 0x0000000f00007224 */ /* 0x000fc800078e02ff */
[----:B------:R-:W-:-:S04]  /*0740*/  IMAD.HI.U32 R2, R3, R0, R2 ;  /* 0x0000000003027227 */ /* 0x000fc800078e0002 */
[----:B------:R-:W-:Y:S01]  /*0750*/  IMAD.MOV.U32 R0, RZ, RZ, R4 ;  /* 0x000000ffff007224 */ /* 0x000fe200078e0004 */
[----:B------:R-:W-:-:S03]  /*0760*/  LEA.HI R4, R29, R156, RZ, 0x3 ;  /* 0x0000009c1d047211 */ /* 0x000fc600078f18ff */
[----:B------:R-:W-:Y:S01]  /*0770*/  IMAD.HI.U32 R6, R2, R0, RZ ;  /* 0x0000000002067227 */ /* 0x000fe200078e00ff */
[----:B------:R-:W-:Y:S02]  /*0780*/  LOP3.LUT R3, R4, 0xfffffff8, RZ, 0xc0, !PT ;  /* 0xfffffff804037812 */ /* 0x000fe400078ec0ff */
[----:B------:R-:W-:Y:S01]  /*0790*/  SHF.R.S32.HI R20, RZ, 0x3, R4 ;  /* 0x00000003ff147819 */ /* 0x000fe20000011404 */
[----:B------:R-:W-:Y:S02]  /*07a0*/  IMAD.MOV R2, RZ, RZ, -R6 ;  /* 0x000000ffff027224 */ /* 0x000fe400078e0a06 */
[----:B------:R-:W-:Y:S01]  /*07b0*/  IMAD.IADD R40, R156, 0x1, -R3 ;  /* 0x000000019c287824 */ /* 0x000fe200078e0a03 */
[----:B------:R-:W-:Y:S01]  /*07c0*/  LEA.HI R3, R29, R156, RZ, 0x6 ;  /* 0x0000009c1d037211 */ /* 0x000fe200078f30ff */
[--C-:B------:R-:W-:Y:S01]  /*07d0*/  IMAD.MOV.U32 R34, RZ, RZ, R20.reuse ;  /* 0x000000ffff227224 */ /* 0x100fe200078e0014 */
[----:B------:R4:W-:Y:S01]  /*07e0*/  STL [R1+0x10], R20 ;  /* 0x0000101401007387 */ /* 0x0009e20000100800 */
[----:B------:R-:W-:-:S02]  /*07f0*/  IMAD.MOV.U32 R34, RZ, RZ, R20 ;  /* 0x000000ffff227224 */ /* 0x000fc400078e0014 */
[C---:B------:R-:W-:Y:S02]  /*0800*/  IMAD R4, R15.reuse, R2, R0 ;  /* 0x000000020f047224 */ /* 0x040fe400078e0200 */
[----:B------:R-:W-:Y:S01]  /*0810*/  IMAD.SHL.U32 R22, R40, 0x8, RZ ;  /* 0x0000000828167824 */ /* 0x000fe200078e00ff */
[----:B------:R-:W-:Y:S02]  /*0820*/  SHF.L.U32 R5, R34, 0x6, RZ ;  /* 0x0000000622057819 */ /* 0x000fe400000006ff */
[----:B------:R-:W-:Y:S02]  /*0830*/  ISETP.GT.U32.AND P2, PT, R15, R4, PT ;  /* 0x000000040f00720c */ /* 0x000fe40003f44070 */
[----:B------:R-:W-:Y:S01]  /*0840*/  MOV R176, R22 ;  /* 0x0000001600b07202 */ /* 0x000fe20000000f00 */
[----:B------:R-:W-:Y:S01]  /*0850*/  IMAD.MOV.U32 R176, RZ, RZ, R22 ;  /* 0x000000ffffb07224 */ /* 0x000fe200078e0016 */
[----:B------:R-:W-:Y:S01]  /*0860*/  LOP3.LUT R0, R5, 0x1c0, RZ, 0xc0, !PT ;  /* 0x000001c005007812 */ /* 0x000fe200078ec0ff */
[----:B------:R5:W-:Y:S01]  /*0870*/  STL [R1+0x8], R22 ;  /* 0x0000081601007387 */ /* 0x000be20000100800 */
[----:B------:R-:W-:-:S02]  /*0880*/  @!P1 SHF.R.S32.HI R5, RZ, 0x1f, R28 ;  /* 0x0000001fff059819 */ /* 0x000fc4000001141c */
[----:B------:R-:W-:Y:S02]  /*0890*/  LOP3.LUT R2, R0, 0x38, R176, 0xf8, !PT ;  /* 0x0000003800027812 */ /* 0x000fe400078ef8b0 */
[----:B------:R-:W-:Y:S01]  /*08a0*/  SHF.R.U32.HI R0, RZ, 0x3, R0 ;  /* 0x00000003ff007819 */ /* 0x000fe20000011600 */
[----:B-1----:R-:W-:Y:S02]  /*08b0*/  @!P1 IMAD R5, R5, R10, RZ ;  /* 0x0000000a05059224 */ /* 0x002fe400078e02ff */
[----:B------:R-:W-:Y:S01]  /*08c0*/  @!P2 IMAD.IADD R4, R4, 0x1, -R15 ;  /* 0x000000010404a824 */ /* 0x000fe200078e0a0f */
[----:B------:R-:W-:Y:S01]  /*08d0*/  LOP3.LUT R0, R2, R0, RZ, 0x3c, !PT ;  /* 0x0000000002007212 */ /* 0x000fe200078e3cff */
[----:B------:R-:W-:Y:S01]  /*08e0*/  @!P2 VIADD R6, R6, 0x1 ;  /* 0x000000010606a836 */ /* 0x000fe20000000000 */
[----:B------:R-:W-:Y:S01]  /*08f0*/  SHF.L.U32 R2, R3, 0x3, RZ ;  /* 0x0000000303027819 */ /* 0x000fe200000006ff */
[----:B----4-:R-:W1:Y:S01]  /*0900*/  @P0 LDC.64 R20, c[0x0][0x250] ;  /* 0x00009400ff140b82 */ /* 0x010e620000000a00 */
[----:B------:R-:W-:Y:S01]  /*0910*/  ISETP.GE.U32.AND P4, PT, R4, R15, PT ;  /* 0x0000000f0400720c */ /* 0x000fe20003f86070 */
[----:B------:R-:W-:Y:S01]  /*0920*/  @!P1 IMAD R9, R28, R11, R5 ;  /* 0x0000000b1c099224 */ /* 0x000fe200078e0205 */
[----:B------:R-:W-:Y:S01]  /*0930*/  LOP3.LUT R204, R0, 0xfffffe00, R2, 0xf8, !PT ;  /* 0xfffffe0000cc7812 */ /* 0x000fe200078ef802 */
[----:B---3--:R-:W-:Y:S01]  /*0940*/  @P1 IMAD.WIDE.U32 R2, R18, R12, RZ ;  /* 0x0000000c12021225 */ /* 0x008fe200078e00ff */
[----:B------:R-:W-:-:S02]  /*0950*/  LOP3.LUT R0, R16, R19, RZ, 0x3c, !PT ;  /* 0x0000001310007212 */ /* 0x000fc400078e3cff */
[----:B------:R-:W-:Y:S01]  /*0960*/  @P0 IADD3 R4, R8, R7, RZ ;  /* 0x0000000708040210 */ /* 0x000fe20007ffe0ff */
[----:B------:R-:W-:Y:S01]  /*0970*/  @P1 IMAD R18, R18, R13, R3 ;  /* 0x0000000d12121224 */ /* 0x000fe200078e0203 */
[----:B------:R-:W-:Y:S01]  /*0980*/  ISETP.GE.AND P3, PT, R0, RZ, PT ;  /* 0x000000ff0000720c */ /* 0x000fe20003f66270 */
[----:B------:R-:W-:Y:S01]  /*0990*/  @P0 IMAD.IADD R0, R8, 0x1, R7 ;  /* 0x0000000108000824 */ /* 0x000fe200078e0207 */
[----:B------:R-:W-:Y:S01]  /*09a0*/  @P1 MOV R14, R2 ;  /* 0x00000002000e1202 */ /* 0x000fe20000000f00 */
[----:B------:R-:W-:-:S04]  /*09b0*/  @!P1 IMAD.WIDE.U32 R10, R28, R10, RZ ;  /* 0x0000000a1c0a9225 */ /* 0x000fc800078e00ff */
[----:B------:R-:W-:Y:S01]  /*09c0*/  @P4 VIADD R6, R6, 0x1 ;  /* 0x0000000106064836 */ /* 0x000fe20000000000 */
[----:B------:R-:W-:-:S03]  /*09d0*/  @!P1 IADD3 R18, R11, R9, RZ ;  /* 0x000000090b129210 */ /* 0x000fc60007ffe0ff */
[----:B------:R-:W-:Y:S02]  /*09e0*/  IMAD.MOV.U32 R15, RZ, RZ, R6 ;  /* 0x000000ffff0f7224 */ /* 0x000fe400078e0006 */
[C---:B-1----:R-:W-:Y:S02]  /*09f0*/  @P0 IMAD R7, R0.reuse, R21, RZ ;  /* 0x0000001500070224 */ /* 0x042fe400078e02ff */
[----:B------:R-:W-:-:S04]  /*0a00*/  @P0 IMAD.WIDE.U32 R2, R0, R20, RZ ;  /* 0x0000001400020225 */ /* 0x000fc800078e00ff */
[C---:B--2---:R-:W-:Y:S01]  /*0a10*/  @P0 IMAD R0, R4.reuse, R89, RZ ;  /* 0x0000005904000224 */ /* 0x044fe200078e02ff */
[----:B------:R-:W-:Y:S01]  /*0a20*/  @P0 IADD3 R25, R3, R7, RZ ;  /* 0x0000000703190210 */ /* 0x000fe20007ffe0ff */
[----:B------:R-:W-:-:S04]  /*0a30*/  @P0 IMAD.WIDE.U32 R4, R4, R88, RZ ;  /* 0x0000005804040225 */ /* 0x000fc800078e00ff */
[----:B------:R-:W-:Y:S01]  /*0a40*/  @P0 IMAD.MOV.U32 R23, RZ, RZ, R2 ;  /* 0x000000ffff170224 */ /* 0x000fe200078e0002 */
[----:B------:R-:W-:Y:S02]  /*0a50*/  @P0 IADD3 R24, R5, R0, RZ ;  /* 0x0000000005180210 */ /* 0x000fe40007ffe0ff */
[----:B-----5:R-:W-:Y:S01]  /*0a60*/  @P0 MOV R22, R4 ;  /* 0x0000000400160202 */ /* 0x020fe20000000f00 */
        /* <DEDUP_REMOVED lines=14> */
.L_x_1477:
        /* <DEDUP_REMOVED lines=14> */
.L_x_1478:
[----:B------:R-:W-:Y:S01]  /*0c30*/  IMAD.IADD R37, R165, 0x1, -R210 ;  /* 0x00000001a5257824 */ /* 0x000fe200078e0ad2 */
[----:B------:R-:W-:Y:S01]  /*0c40*/  ISETP.NE.AND.EX P5, PT, R27, RZ, PT, P5 ;  /* 0x000000ff1b00720c */ /* 0x000fe20003fa5350 */
[C---:B------:R-:W-:Y:S01]  /*0c50*/  VIADD R33, R34.reuse, 0x10 ;  /* 0x0000001022217836 */ /* 0x040fe20000000000 */
[----:B------:R-:W-:Y:S01]  /*0c60*/  SHF.R.S32.HI R35, RZ, 0x1f, R34 ;  /* 0x0000001fff237819 */ /* 0x000fe20000011422 */
[----:B------:R-:W1:Y:S01]  /*0c70*/  S2UR UR4, SR_CgaCtaId ;  /* 0x00000000000479c3 */ /* 0x000e620000008800 */
[C---:B------:R-:W-:Y:S01]  /*0c80*/  VIADD R32, R34.reuse, 0x20 ;  /* 0x0000002022207836 */ /* 0x040fe20000000000 */
[C---:B------:R-:W-:Y:S01]  /*0c90*/  IADD3 R4, R34.reuse, 0x40, RZ ;  /* 0x0000004022047810 */ /* 0x040fe20007ffe0ff */
[----:B------:R-:W-:Y:S01]  /*0ca0*/  STL [R1+0x20], R37 ;  /* 0x0000202501007387 */ /* 0x000fe20000100800 */
[C---:B------:R-:W-:Y:S01]  /*0cb0*/  VIADD R31, R34.reuse, 0x30 ;  /* 0x00000030221f7836 */ /* 0x040fe20000000000 */
[----:B------:R-:W-:Y:S01]  /*0cc0*/  SHF.R.S32.HI R177, RZ, 0x1f, R176 ;  /* 0x0000001fffb17819 */ /* 0x000fe200000114b0 */
[C---:B------:R-:W-:Y:S01]  /*0cd0*/  VIADD R0, R34.reuse, 0x50 ;  /* 0x0000005022007836 */ /* 0x040fe20000000000 */
[----:B------:R-:W-:Y:S01]  /*0ce0*/  STL [R1+0x14], R35 ;  /* 0x0000142301007387 */ /* 0x000fe20000100800 */
[C---:B------:R-:W-:Y:S01]  /*0cf0*/  IADD3 R11, R34.reuse, 0x60, RZ ;  /* 0x00000060220b7810 */ /* 0x040fe20007ffe0ff */
[----:B------:R-:W-:Y:S01]  /*0d00*/  @!P1 IMAD.MOV.U32 R14, RZ, RZ, R10 ;  /* 0x000000ffff0e9224 */ /* 0x000fe200078e000a */
[----:B------:R-:W2:Y:S01]  /*0d10*/  @P5 LDC.64 R12, c[0x0][0x3d0] ;  /* 0x0000f400ff0c5b82 */ /* 0x000ea20000000a00 */
[----:B------:R-:W-:Y:S01]  /*0d20*/  STL [R1+0x34], R33 ;  /* 0x0000342101007387 */ /* 0x000fe20000100800 */
[-C--:B------:R-:W-:Y:S01]  /*0d30*/  ISETP.GE.AND P1, PT, R34, R37.reuse, PT ;  /* 0x000000252200720c */ /* 0x080fe20003f26270 */
[----:B------:R-:W-:Y:S01]  /*0d40*/  ULDC.64 UR6, c[0x0][0x258] ;  /* 0x0000960000067ab9 */ /* 0x000fe20000000a00 */
[----:B------:R-:W-:Y:S01]  /*0d50*/  IADD3 R2, P0, R176, R14, RZ ;  /* 0x0000000eb0027210 */ /* 0x000fe20007f1e0ff */
[----:B------:R-:W-:Y:S01]  /*0d60*/  STL [R1+0x30], R32 ;  /* 0x0000302001007387 */ /* 0x000fe20000100800 */
[----:B------:R-:W-:Y:S01]  /*0d70*/  SHF.R.S32.HI R17, RZ, 0x1f, R16 ;  /* 0x0000001fff117819 */ /* 0x000fe20000011410 */
[----:B------:R-:W-:Y:S01]  /*0d80*/  UMOV UR5, 0x400 ;  /* 0x0000040000057882 */ /* 0x000fe20000000000 */
[----:B------:R-:W-:Y:S01]  /*0d90*/  BSSY B0, `(.L_x_1479) ;  /* 0x0000029000007945 */ /* 0x000fe20003800000 */
[----:B------:R-:W-:Y:S01]  /*0da0*/  STL [R1+0x40], R4 ;  /* 0x0000400401007387 */ /* 0x000fe20000100800 */
[----:B------:R-:W-:Y:S01]  /*0db0*/  IMAD.X R3, R177, 0x1, R18, P0 ;  /* 0x00000001b1037824 */ /* 0x000fe200000e0612 */
[----:B------:R-:W-:Y:S01]  /*0dc0*/  ISETP.GE.AND P0, PT, R0, R37, PT ;  /* 0x000000250000720c */ /* 0x000fe20003f06270 */
[----:B------:R-:W-:Y:S01]  /*0dd0*/  @!P3 IMAD.MOV R15, RZ, RZ, -R15 ;  /* 0x000000ffff0fb224 */ /* 0x000fe200078e0a0f */
[----:B------:R-:W-:Y:S01]  /*0de0*/  STL [R1+0x2c], R31 ;  /* 0x00002c1f01007387 */ /* 0x000fe20000100800 */
[----:B-1----:R-:W-:Y:S01]  /*0df0*/  ULEA UR4, UR4, UR5, 0x18 ;  /* 0x0000000504047291 */ /* 0x002fe2000f8ec03f */
[----:B------:R-:W-:Y:S01]  /*0e00*/  IMAD.WIDE.U32 R8, R16, UR6, R2 ;  /* 0x0000000610087c25 */ /* 0x000fe2000f8e0002 */
[----:B------:R-:W-:Y:S01]  /*0e10*/  @!P6 LOP3.LUT R15, RZ, R19, RZ, 0x33, !PT ;  /* 0x00000013ff0fe212 */ /* 0x000fe200078e33ff */
[----:B------:R1:W-:Y:S01]  /*0e20*/  STL [R1+0x3c], R0 ;  /* 0x00003c0001007387 */ /* 0x0003e20000100800 */
[-C--:B------:R-:W-:Y:S01]  /*0e30*/  ISETP.GE.AND P2, PT, R33, R37.reuse, PT ;  /* 0x000000252100720c */ /* 0x080fe20003f46270 */
[----:B------:R-:W-:Y:S01]  /*0e40*/  VIADD R10, R96, 0x3f ;  /* 0x0000003f600a7836 */ /* 0x000fe20000000000 */
[-C--:B------:R-:W-:Y:S01]  /*0e50*/  ISETP.GE.AND P3, PT, R32, R37.reuse, PT ;  /* 0x000000252000720c */ /* 0x080fe20003f66270 */
[----:B------:R3:W-:Y:S01]  /*0e60*/  STL [R1+0xc], R177 ;  /* 0x00000cb101007387 */ /* 0x0007e20000100800 */
[-C--:B------:R-:W-:Y:S01]  /*0e70*/  ISETP.GE.AND P4, PT, R31, R37.reuse, PT ;  /* 0x000000251f00720c */ /* 0x080fe20003f86270 */
[----:B------:R-:W-:Y:S01]  /*0e80*/  IMAD.WIDE R242, R238, 0x80, R34 ;  /* 0x00000080eef27825 */ /* 0x000fe200078e0222 */
[----:B------:R-:W-:Y:S01]  /*0e90*/  ISETP.GE.AND P6, PT, R4, R37, PT ;  /* 0x000000250400720c */ /* 0x000fe20003fc6270 */
[----:B------:R3:W-:Y:S01]  /*0ea0*/  STL [R1+0x48], R11 ;  /* 0x0000480b01007387 */ /* 0x0007e20000100800 */
[----:B------:R-:W-:-:S02]  /*0eb0*/  P2R R19, PR, RZ, 0x1 ;  /* 0x00000001ff137803 */ /* 0x000fc40000000000 */
[----:B------:R-:W-:Y:S01]  /*0ec0*/  LEA R204, R204, UR4, 0x1 ;  /* 0x00000004cccc7c11 */ /* 0x000fe2000f8e08ff */
[----:B-1----:R-:W-:-:S04]  /*0ed0*/  IMAD R0, R17, UR6, RZ ;  /* 0x0000000611007c24 */ /* 0x002fc8000f8e02ff */
[----:B------:R-:W-:-:S04]  /*0ee0*/  IMAD R0, R16, UR7, R0 ;  /* 0x0000000710007c24 */ /* 0x000fc8000f8e0200 */
[----:B------:R-:W-:Y:S01]  /*0ef0*/  IMAD.IADD R7, R9, 0x1, R0 ;  /* 0x0000000109077824 */ /* 0x000fe200078e0200 */
[----:B--23--:R-:W-:Y:S06]  /*0f00*/  @P1 BRA `(.L_x_1480) ;  /* 0x0000000000441947 */ /* 0x00cfec0003800000 */
        /* <DEDUP_REMOVED lines=17> */
.L_x_1480:
[----:B------:R-:W-:Y:S05]  /*1020*/  BSYNC B0 ;  /* 0x0000000000007941 */ /* 0x000fea0003800000 */
.L_x_1479:
[----:B------:R-:W-:Y:S01]  /*1030*/  VIADD R36, R34, 0x70 ;  /* 0x0000007022247836 */ /* 0x000fe20000000000 */
[----:B------:R-:W-:Y:S01]  /*1040*/  ISETP.GE.AND P0, PT, R11, R37, PT ;  /* 0x000000250b00720c */ /* 0x000fe20003f06270 */
[----:B------:R-:W-:Y:S01]  /*1050*/  BSSY B0, `(.L_x_1481) ;  /* 0x000001a000007945 */ /* 0x000fe20003800000 */
[----:B------:R-:W-:Y:S02]  /*1060*/  SHF.R.S32.HI R11, RZ, 0x1f, R10 ;  /* 0x0000001fff0b7819 */ /* 0x000fe4000001140a */
[----:B------:R3:W-:Y:S01]  /*1070*/  STL [R1+0x44], R36 ;  /* 0x0000442401007387 */ /* 0x0007e20000100800 */
[----:B------:R-:W-:Y:S02]  /*1080*/  P2R R18, PR, RZ, 0x1 ;  /* 0x00000001ff127803 */ /* 0x000fe40000000000 */
[----:B------:R-:W-:Y:S01]  /*1090*/  @P5 SHF.R.S32.HI R14, RZ, 0x1f, R28 ;  /* 0x0000001fff0e5819 */ /* 0x000fe2000001141c */
[----:B------:R-:W-:Y:S06]  /*10a0*/  @P2 BRA `(.L_x_1482) ;  /* 0x0000000000502947 */ /* 0x000fec0003800000 */
[----:B------:R-:W-:Y:S02]  /*10b0*/  ULDC UR5, c[0x0][0x2d0] ;  /* 0x0000b40000057ab9 */ /* 0x000fe40000000800 */
[----:B------:R-:W-:-:S13]  /*10c0*/  ISETP.GE.AND P0, PT, R176, UR5, PT ;  /* 0x00000005b0007c0c */ /* 0x000fda000bf06270 */
[----:B------:R4:W-:Y:S01]  /*10d0*/  @P0 STS.128 [R204+0x800], RZ ;  /* 0x000800ffcc000388 */ /* 0x0009e20000000c00 */
[----:B------:R-:W-:Y:S05]  /*10e0*/  @P0 BRA `(.L_x_1482) ;  /* 0x0000000000400947 */ /* 0x000fea0003800000 */
[----:B--2---:R-:W-:Y:S01]  /*10f0*/  IADD3 R4, P0, R242, 0x10, RZ ;  /* 0x00000010f2047810 */ /* 0x004fe20007f1e0ff */
        /* <DEDUP_REMOVED lines=15> */
.L_x_1482:
[----:B------:R-:W-:Y:S05]  /*11f0*/  BSYNC B0 ;  /* 0x0000000000007941 */ /* 0x000fea0003800000 */
.L_x_1481:
[----:B------:R-:W-:Y:S01]  /*1200*/  @P5 IMAD R0, R14, R12, RZ ;  /* 0x0000000c0e005224 */ /* 0x000fe200078e02ff */
[----:B------:R-:W-:Y:S01]  /*1210*/  BSSY B0, `(.L_x_1483) ;  /* 0x000001a000007945 */ /* 0x000fe20003800000 */
[----:B------:R-:W-:Y:S01]  /*1220*/  LEA.HI R203, R11, R10, RZ, 0x6 ;  /* 0x0000000a0bcb7211 */ /* 0x000fe200078f30ff */
[----:B------:R-:W-:Y:S01]  /*1230*/  @P5 IMAD.WIDE.U32 R16, R28, R12, R16 ;  /* 0x0000000c1c105225 */ /* 0x000fe200078e0010 */
[----:B------:R-:W-:-:S03]  /*1240*/  ISETP.GE.AND P1, PT, R36, R37, PT ;  /* 0x000000252400720c */ /* 0x000fc60003f26270 */
[----:B------:R-:W-:Y:S01]  /*1250*/  @P5 IMAD R10, R28, R13, R0 ;  /* 0x0000000d1c0a5224 */ /* 0x000fe200078e0200 */
[----:B------:R-:W-:Y:S05]  /*1260*/  @P3 BRA `(.L_x_1484) ;  /* 0x0000000000503947 */ /* 0x000fea0003800000 */
        /* <DEDUP_REMOVED lines=20> */
.L_x_1484:
[----:B------:R-:W-:Y:S05]  /*13b0*/  BSYNC B0 ;  /* 0x0000000000007941 */ /* 0x000fea0003800000 */
.L_x_1483:
[----:B------:R-:W-:Y:S04]  /*13c0*/  BSSY B0, `(.L_x_1485) ;  /* 0x0000016000007945 */ /* 0x000fe80003800000 */
        /* <DEDUP_REMOVED lines=21> */
.L_x_1486:
[----:B------:R-:W-:Y:S05]  /*1520*/  BSYNC B0 ;  /* 0x0000000000007941 */ /* 0x000fea0003800000 */
.L_x_1485:
        /* <DEDUP_REMOVED lines=22> */
.L_x_1488:
[----:B------:R-:W-:Y:S05]  /*1690*/  BSYNC B0 ;  /* 0x0000000000007941 */ /* 0x000fea0003800000 */
.L_x_1487:
[----:B------:R-:W-:Y:S01]  /*16a0*/  ISETP.NE.AND P0, PT, R19, RZ, PT ;  /* 0x000000ff1300720c */ /* 0x000fe20003f05270 */
[----:B------:R-:W-:-:S12]  /*16b0*/  BSSY B0, `(.L_x_1489) ;  /* 0x0000016000007945 */ /* 0x000fd80003800000 */
        /* <DEDUP_REMOVED lines=21> */
.L_x_1490:
[----:B------:R-:W-:Y:S05]  /*1810*/  BSYNC B0 ;  /* 0x0000000000007941 */ /* 0x000fea0003800000 */
.L_x_1489:
        /* <DEDUP_REMOVED lines=23> */
.L_x_1492:
[----:B------:R-:W-:Y:S05]  /*1990*/  BSYNC B0 ;  /* 0x0000000000007941 */ /* 0x000fea0003800000 */
.L_x_1491:
        /* <DEDUP_REMOVED lines=22> */
.L_x_1494:
[----:B------:R-:W-:Y:S05]  /*1b00*/  BSYNC B0 ;  /* 0x0000000000007941 */ /* 0x000fea0003800000 */
.L_x_1493:
[-C--:B------:R-:W-:Y:S01]  /*1b10*/  IMAD R0, R35, R88.reuse, RZ ;  /* 0x0000005823007224 */ /* 0x080fe200078e02ff */
[----:B------:R-:W-:Y:S01]  /*1b20*/  SHF.R.S32.HI R9, RZ, 0x1f, R15 ;  /* 0x0000001fff097819 */ /* 0x000fe2000001140f */
[--C-:B--2---:R-:W-:Y:S01]  /*1b30*/  IMAD.WIDE.U32 R4, R34, R88, R176.reuse ;  /* 0x0000005822047225 */ /* 0x104fe200078e00b0 */
[----:B------:R-:W-:Y:S01]  /*1b40*/  ULDC.64 UR6, c[0x0][0x260] ;  /* 0x0000980000067ab9 */ /* 0x000fe20000000a00 */
[----:B------:R-:W-:Y:S01]  /*1b50*/  LEA.HI.SX32 R90, R203, 0xffffffff, 0x1a ;  /* 0xffffffffcb5a7811 */ /* 0x000fe200078fd2ff */
[----:B------:R-:W-:Y:S01]  /*1b60*/  BSSY B0, `(.L_x_1495) ;  /* 0x000002e000007945 */ /* 0x000fe20003800000 */
[----:B------:R-:W-:Y:S01]  /*1b70*/  IMAD R7, R35, R20, RZ ;  /* 0x0000001423077224 */ /* 0x000fe200078e02ff */
[----:B------:R-:W-:Y:S01]  /*1b80*/  IADD3 R6, P2, R22, R4, RZ ;  /* 0x0000000416067210 */ /* 0x000fe20007f5e0ff */
[----:B------:R-:W-:Y:S01]  /*1b90*/  IMAD.WIDE.U32 R2, R34, R20, R176 ;  /* 0x0000001422027225 */ /* 0x000fe200078e00b0 */
[----:B------:R-:W-:Y:S02]  /*1ba0*/  @P5 LEA R12, P0, R16, R26, 0x2 ;  /* 0x0000001a100c5211 */ /* 0x000fe400078010ff */
[----:B------:R-:W-:Y:S01]  /*1bb0*/  @P5 IADD3 R10, R17, R10, RZ ;  /* 0x0000000a110a5210 */ /* 0x000fe20007ffe0ff */
[C---:B------:R-:W-:Y:S01]  /*1bc0*/  IMAD R8, R34.reuse, R89, R0 ;  /* 0x0000005922087224 */ /* 0x040fe200078e0200 */
[----:B------:R-:W-:Y:S01]  /*1bd0*/  IADD3 R4, P1, R23, R2, RZ ;  /* 0x0000000217047210 */ /* 0x000fe20007f3e0ff */
[----:B------:R-:W-:Y:S01]  /*1be0*/  IMAD R0, R34, R21, R7 ;  /* 0x0000001522007224 */ /* 0x000fe200078e0207 */
[----:B------:R-:W-:Y:S01]  /*1bf0*/  @P5 LEA.HI.X R13, R16, R27, R10, 0x2, P0 ;  /* 0x0000001b100d5211 */ /* 0x000fe200000f140a */
[----:B------:R-:W-:Y:S01]  /*1c00*/  IMAD R2, R9, UR6, RZ ;  /* 0x0000000609027c24 */ /* 0x000fe2000f8e02ff */
[----:B------:R-:W-:Y:S01]  /*1c10*/  IADD3.X R7, R24, R5, R8, P2, !PT ;  /* 0x0000000518077210 */ /* 0x000fe200017fe408 */
[----:B------:R-:W-:Y:S01]  /*1c20*/  IMAD R8, R90, -0x40, R96 ;  /* 0xffffffc05a087824 */ /* 0x000fe200078e0260 */
[----:B------:R-:W-:Y:S01]  /*1c30*/  IADD3.X R5, R25, R3, R0, P1, !PT ;  /* 0x0000000319057210 */ /* 0x000fe20000ffe400 */
[C---:B------:R-:W-:Y:S01]  /*1c40*/  IMAD R2, R15.reuse, UR7, R2 ;  /* 0x000000070f027c24 */ /* 0x040fe2000f8e0202 */
[----:B------:R-:W-:Y:S01]  /*1c50*/  SHF.L.U64.HI R154, R88, 0x6, R89 ;  /* 0x00000006589a7819 */ /* 0x000fe20000010259 */
[----:B------:R-:W-:Y:S01]  /*1c60*/  IMAD.WIDE.U32 R218, R15, UR6, R6 ;  /* 0x000000060fda7c25 */ /* 0x000fe2000f8e0006 */
[----:B------:R-:W-:Y:S01]  /*1c70*/  ULDC.64 UR6, c[0x0][0x268] ;  /* 0x00009a0000067ab9 */ /* 0x000fe20000000a00 */
[----:B------:R-:W-:-:S02]  /*1c80*/  ISETP.GE.AND P0, PT, R34, R8, PT ;  /* 0x000000082200720c */ /* 0x000fc40003f06270 */
[----:B------:R-:W-:Y:S01]  /*1c90*/  IMAD.WIDE.U32 R18, R15, UR6, R4 ;  /* 0x000000060f127c25 */ /* 0x000fe2000f8e0004 */
[----:B------:R-:W-:Y:S02]  /*1ca0*/  SHF.R.S32.HI R14, RZ, 0x1f, R90 ;  /* 0x0000001fff0e7819 */ /* 0x000fe4000001145a */
[----:B------:R-:W-:Y:S01]  /*1cb0*/  SHF.L.U32 R98, R88, 0x6, RZ ;  /* 0x0000000658627819 */ /* 0x000fe200000006ff */
[----:B------:R-:W-:Y:S01]  /*1cc0*/  IMAD R0, R154, R90, RZ ;  /* 0x0000005a9a007224 */ /* 0x000fe200078e02ff */
[----:B------:R2:W-:Y:S01]  /*1cd0*/  STL.64 [R1+0x18], R18 ;  /* 0x0000181201007387 */ /* 0x0005e20000100a00 */
[----:B------:R-:W-:Y:S01]  /*1ce0*/  IADD3 R217, R219, R2, RZ ;  /* 0x00000002dbd97210 */ /* 0x000fe20007ffe0ff */
[----:B------:R-:W-:Y:S01]  /*1cf0*/  IMAD R6, R9, UR6, RZ ;  /* 0x0000000609067c24 */ /* 0x000fe2000f8e02ff */
[----:B------:R-:W-:Y:S01]  /*1d00*/  MOV R216, R218 ;  /* 0x000000da00d87202 */ /* 0x000fe20000000f00 */
[----:B------:R-:W-:Y:S01]  /*1d10*/  IMAD R0, R14, R98, R0 ;  /* 0x000000620e007224 */ /* 0x000fe200078e0200 */
[-C--:B------:R-:W-:Y:S01]  /*1d20*/  ISETP.GE.AND P1, PT, R33, R8.reuse, PT ;  /* 0x000000082100720c */ /* 0x080fe20003f26270 */
[----:B------:R-:W-:Y:S01]  /*1d30*/  IMAD R16, R15, UR7, R6 ;  /* 0x000000070f107c24 */ /* 0x000fe2000f8e0206 */
[----:B------:R-:W-:Y:S01]  /*1d40*/  ISETP.GE.AND P2, PT, R32, R8, PT ;  /* 0x000000082000720c */ /* 0x000fe20003f46270 */
[----:B------:R-:W-:Y:S01]  /*1d50*/  IMAD.WIDE.U32 R2, R90, R98, R216 ;  /* 0x000000625a027225 */ /* 0x000fe200078e00d8 */
[----:B------:R-:W-:-:S04]  /*1d60*/  ISETP.GE.AND P3, PT, R31, R8, PT ;  /* 0x000000081f00720c */ /* 0x000fc80003f66270 */
[----:B------:R-:W-:Y:S01]  /*1d70*/  IADD3 R5, R3, R0, RZ ;  /* 0x0000000003057210 */ /* 0x000fe20007ffe0ff */
[----:B------:R-:W-:Y:S08]  /*1d80*/  @P0 BRA `(.L_x_1496) ;  /* 0x00000000002c0947 */ /* 0x000ff00003800000 */
        /* <DEDUP_REMOVED lines=11> */
.L_x_1496:
[----:B------:R-:W-:Y:S05]  /*1e40*/  BSYNC B0 ;  /* 0x0000000000007941 */ /* 0x000fea0003800000 */
.L_x_1495:
[----:B------:R-:W-:Y:S01]  /*1e50*/  BSSY B0, `(.L_x_1497) ;  /* 0x0000011000007945 */ /* 0x000fe20003800000 */
[C---:B------:R-:W-:Y:S02]  /*1e60*/  SHF.L.U64.HI R245, R88.reuse, 0x4, R89 ;  /* 0x0000000458f57819 */ /* 0x040fe40000010259 */
[----:B------:R-:W-:Y:S01]  /*1e70*/  SHF.L.U32 R252, R88, 0x4, RZ ;  /* 0x0000000458fc7819 */ /* 0x000fe200000006ff */
[----:B------:R-:W-:Y:S05]  /*1e80*/  @P1 BRA `(.L_x_1498) ;  /* 0x0000000000341947 */ /* 0x000fea0003800000 */
[----:B------:R-:W-:Y:S02]  /*1e90*/  ULDC UR5, c[0x0][0x2d0] ;  /* 0x0000b40000057ab9 */ /* 0x000fe40000000800 */
[----:B------:R-:W-:-:S13]  /*1ea0*/  ISETP.GE.AND P0, PT, R176, UR5, PT ;  /* 0x00000005b0007c0c */ /* 0x000fda000bf06270 */
[----:B------:R1:W-:Y:S01]  /*1eb0*/  @P0 STS.128 [R204+0x4800], RZ ;  /* 0x004800ffcc000388 */ /* 0x0003e20000000c00 */
[----:B------:R-:W-:Y:S05]  /*1ec0*/  @P0 BRA `(.L_x_1498) ;  /* 0x0000000000240947 */ /* 0x000fea0003800000 */
[----:B------:R-:W-:Y:S01]  /*1ed0*/  IADD3 R0, P0, R252, R2, RZ ;  /* 0x00000002fc007210 */ /* 0x000fe20007f1e0ff */
[----:B------:R-:W-:-:S04]  /*1ee0*/  ULDC.64 UR6, c[0x0][0x218] ;  /* 0x0000860000067ab9 */ /* 0x000fc80000000a00 */
[----:B-1----:R-:W-:Y:S01]  /*1ef0*/  IMAD.X R7, R245, 0x1, R5, P0 ;  /* 0x00000001f5077824 */ /* 0x002fe200000e0605 */
[----:B------:R-:W-:-:S04]  /*1f00*/  LEA R6, P0, R0, UR6, 0x1 ;  /* 0x0000000600067c11 */ /* 0x000fc8000f8008ff */
[----:B------:R-:W-:-:S05]  /*1f10*/  LEA.HI.X R7, R0, UR7, R7, 0x1, P0 ;  /* 0x0000000700077c11 */ /* 0x000fca00080f0c07 */
[----:B------:R-:W-:Y:S01]  /*1f20*/  @!PT LDS RZ, [RZ] ;  /* 0x00000000fffff984 */ /* 0x000fe20000000800 */
[----:B------:R-:W-:Y:S01]  /*1f30*/  @!PT LDS RZ, [RZ] ;  /* 0x00000000fffff984 */ /* 0x000fe20000000800 */
[----:B------:R-:W-:Y:S01]  /*1f40*/  @!PT LDS RZ, [RZ] ;  /* 0x00000000fffff984 */ /* 0x000fe20000000800 */
[----:B------:R1:W-:Y:S04]  /*1f50*/  LDGSTS.E.BYPASS.LTC128B.128 [R204+0x4800], desc[UR20][R6.64] ;  /* 0x0480000006cc7fae */ /* 0x0003e8000b901d54 */
.L_x_1498:
[----:B------:R-:W-:Y:S05]  /*1f60*/  BSYNC B0 ;  /* 0x0000000000007941 */ /* 0x000fea0003800000 */
.L_x_1497:
        /* <DEDUP_REMOVED lines=8> */
[----:B-1----:R-:W-:Y:S02]  /*1ff0*/  LEA.HI.X R7, R88, R5, R89, 0x5, P0 ;  /* 0x0000000558077211 */ /* 0x002fe400000f2c59 */
[----:B------:R-:W-:-:S04]  /*2000*/  LEA R6, P0, R0, UR6, 0x1 ;  /* 0x0000000600067c11 */ /* 0x000fc8000f8008ff */
[----:B------:R-:W-:-:S05]  /*2010*/  LEA.HI.X R7, R0, UR7, R7, 0x1, P0 ;  /* 0x0000000700077c11 */ /* 0x000fca00080f0c07 */
[----:B------:R-:W-:Y:S01]  /*2020*/  @!PT LDS RZ, [RZ] ;  /* 0x00000000fffff984 */ /* 0x000fe20000000800 */
[----:B------:R-:W-:Y:S01]  /*2030*/  @!PT LDS RZ, [RZ] ;  /* 0x00000000fffff984 */ /* 0x000fe20000000800 */
[----:B------:R-:W-:Y:S01]  /*2040*/  @!PT LDS RZ, [RZ] ;  /* 0x00000000fffff984 */ /* 0x000fe20000000800 */
[----:B------:R1:W-:Y:S04]  /*2050*/  LDGSTS.E.BYPASS.LTC128B.128 [R204+0x5000], desc[UR20][R6.64] ;  /* 0x0500000006cc7fae */ /* 0x0003e8000b901d54 */
.L_x_1500:
[----:B------:R-:W-:Y:S05]  /*2060*/  BSYNC B0 ;  /* 0x0000000000007941 */ /* 0x000fea0003800000 */
.L_x_1499:
        /* <DEDUP_REMOVED lines=17> */
.L_x_1502:
[----:B------:R-:W-:Y:S05]  /*2180*/  BSYNC B0 ;  /* 0x0000000000007941 */ /* 0x000fea0003800000 */
.L_x_1501:
[----:B------:R-:W-:Y:S01]  /*2190*/  LEA.HI R2, R29, R156, RZ, 0x4 ;  /* 0x0000009c1d027211 */ /* 0x000fe200078f20ff */
[----:B------:R-:W0:Y:S03]  /*21a0*/  LDGDEPBAR ;  /* 0x00000000000079af */ /* 0x000e260000000000 */
[----:B------:R-:W-:Y:S01]  /*21b0*/  LOP3.LUT R0, R2, 0xfffffff0, RZ, 0xc0, !PT ;  /* 0xfffffff002007812 */ /* 0x000fe200078ec0ff */
[----:B------:R2:W5:Y:S01]  /*21c0*/  @P5 LDG.E R97, desc[UR20][R12.64] ;  /* 0x000000140c615981 */ /* 0x000562000c1e1900 */
[----:B------:R-:W-:Y:S01]  /*21d0*/  SHF.R.S32.HI R3, RZ, 0x4, R2 ;  /* 0x00000004ff037819 */ /* 0x000fe20000011402 */
[----:B------:R-:W-:Y:S01]  /*21e0*/  IMAD.SHL.U32 R9, R40, 0x40, RZ ;  /* 0x0000004028097824 */ /* 0x000fe200078e00ff */
[-C--:B------:R-:W-:Y:S01]  /*21f0*/  ISETP.GE.AND P0, PT, R34, R8.reuse, PT ;  /* 0x000000082200720c */ /* 0x080fe20003f06270 */
[----:B------:R-:W-:Y:S01]  /*2200*/  IMAD.IADD R0, R156, 0x1, -R0 ;  /* 0x000000019c007824 */ /* 0x000fe200078e0a00 */
[----:B------:R-:W-:Y:S01]  /*2210*/  LEA.HI R2, R2, R3, RZ, 0x1 ;  /* 0x0000000302027211 */ /* 0x000fe200078f08ff */
[----:B-1----:R-:W-:Y:S01]  /*2220*/  IMAD.SHL.U32 R4, R34, 0x8, RZ ;  /* 0x0000000822047824 */ /* 0x002fe200078e00ff */
[----:B------:R-:W-:Y:S01]  /*2230*/  ISETP.GE.AND P2, PT, R33, R8, PT ;  /* 0x000000082100720c */ /* 0x000fe20003f46270 */
[----:B------:R-:W-:Y:S01]  /*2240*/  BSSY B0, `(.L_x_1503) ;  /* 0x000002f000007945 */ /* 0x000fe20003800000 */
[----:B------:R-:W-:-:S02]  /*2250*/  SHF.R.S32.HI R7, RZ, 0x1f, R0 ;  /* 0x0000001fff077819 */ /* 0x000fc40000011400 */
[----:B------:R-:W-:Y:S02]  /*2260*/  LOP3.LUT R5, R2, 0xfffffffe, RZ, 0xc0, !PT ;  /* 0xfffffffe02057812 */ /* 0x000fe400078ec0ff */
[----:B------:R-:W-:Y:S02]  /*2270*/  LEA.HI R7, R7, R0, RZ, 0x3 ;  /* 0x0000000007077211 */ /* 0x000fe400078f18ff */
[----:B------:R-:W-:Y:S01]  /*2280*/  LOP3.LUT R2, R9, 0x1c0, RZ, 0xc0, !PT ;  /* 0x000001c009027812 */ /* 0x000fe200078ec0ff */
[----:B------:R-:W-:Y:S01]  /*2290*/  IMAD.IADD R9, R3, 0x1, -R5 ;  /* 0x0000000103097824 */ /* 0x000fe200078e0a05 */
[----:B------:R-:W-:Y:S02]  /*22a0*/  LOP3.LUT R6, R7, 0xfffffff8, RZ, 0xc0, !PT ;  /* 0xfffffff807067812 */ /* 0x000fe400078ec0ff */
[----:B------:R-:W-:Y:S01]  /*22b0*/  LOP3.LUT R3, R2, 0x8, R4, 0xf8, !PT ;  /* 0x0000000802037812 */ /* 0x000fe200078ef804 */
[----:B------:R-:W-:-:S04]  /*22c0*/  DEPBAR.LE SB0, 0x0 ;  /* 0x000080000000791a */ /* 0x000fc80000000000 */
[----:B------:R-:W-:Y:S01]  /*22d0*/  BAR.SYNC.DEFER_BLOCKING 0x0 ;  /* 0x0000000000007b1d */ /* 0x000fe20000010000 */
[----:B--2---:R-:W-:Y:S01]  /*22e0*/  IMAD.IADD R12, R19, 0x1, R16 ;  /* 0x00000001130c7824 */ /* 0x004fe200078e0210 */
[----:B------:R-:W-:Y:S01]  /*22f0*/  ISETP.GE.AND P3, PT, R32, R8, PT ;  /* 0x000000082000720c */ /* 0x000fe20003f66270 */
[----:B------:R-:W-:Y:S01]  /*2300*/  IMAD.IADD R11, R0, 0x1, -R6 ;  /* 0x00000001000b7824 */ /* 0x000fe200078e0a06 */
[----:B------:R-:W-:Y:S01]  /*2310*/  SHF.R.U32.HI R0, RZ, 0x3, R2 ;  /* 0x00000003ff007819 */ /* 0x000fe20000011602 */
[----:B------:R-:W-:Y:S01]  /*2320*/  IMAD R4, R14, R20, RZ ;  /* 0x000000140e047224 */ /* 0x000fe200078e02ff */
[----:B------:R-:W-:Y:S01]  /*2330*/  ISETP.GE.AND P4, PT, R31, R8, PT ;  /* 0x000000081f00720c */ /* 0x000fe20003f86270 */
[----:B------:R-:W-:Y:S01]  /*2340*/  IMAD.SHL.U32 R5, R9, 0x8, RZ ;  /* 0x0000000809057824 */ /* 0x000fe200078e00ff */
[----:B------:R1:W-:Y:S01]  /*2350*/  STL [R1+0x24], R12 ;  /* 0x0000240c01007387 */ /* 0x0003e20000100800 */
[----:B------:R-:W-:Y:S01]  /*2360*/  LOP3.LUT R10, R3, R0, RZ, 0x3c, !PT ;  /* 0x00000000030a7212 */ /* 0x000fe200078e3cff */
[----:B------:R-:W-:Y:S01]  /*2370*/  IMAD.SHL.U32 R0, R11, 0x40, RZ ;  /* 0x000000400b007824 */ /* 0x000fe200078e00ff */
[----:B------:R-:W-:Y:S01]  /*2380*/  SHF.R.S32.HI R99, RZ, 0x5, R30 ;  /* 0x00000005ff637819 */ /* 0x000fe2000001141e */
[----:B------:R-:W-:-:S02]  /*2390*/  IMAD.SHL.U32 R8, R7, 0x40, RZ ;  /* 0x0000004007087824 */ /* 0x000fc400078e00ff */
[----:B------:R-:W-:Y:S01]  /*23a0*/  IMAD.WIDE.U32 R2, R90, R20, RZ ;  /* 0x000000145a027225 */ /* 0x000fe200078e00ff */
[----:B------:R-:W-:Y:S02]  /*23b0*/  LOP3.LUT R0, R0, 0x1c0, RZ, 0xc0, !PT ;  /* 0x000001c000007812 */ /* 0x000fe400078ec0ff */
[----:B------:R-:W-:Y:S01]  /*23c0*/  LOP3.LUT R155, R8, 0xfffffe00, RZ, 0xc0, !PT ;  /* 0xfffffe00089b7812 */ /* 0x000fe200078ec0ff */
[----:B------:R-:W-:Y:S01]  /*23d0*/  IMAD R4, R90, R21, R4 ;  /* 0x000000155a047224 */ /* 0x000fe200078e0204 */
[----:B------:R-:W-:Y:S02]  /*23e0*/  LOP3.LUT R7, R0, 0x8, R5, 0xf8, !PT ;  /* 0x0000000800077812 */ /* 0x000fe400078ef805 */
[----:B------:R-:W-:Y:S01]  /*23f0*/  SHF.R.U32.HI R5, RZ, 0x3, R0 ;  /* 0x00000003ff057819 */ /* 0x000fe20000011600 */
[----:B------:R-:W-:Y:S01]  /*2400*/  IMAD.IADD R4, R3, 0x1, R4 ;  /* 0x0000000103047824 */ /* 0x000fe200078e0204 */
[C---:B------:R-:W-:Y:S01]  /*2410*/  LEA R6, P1, R2.reuse, R18, 0x6 ;  /* 0x0000001202067211 */ /* 0x040fe200078230ff */
[----:B------:R1:W-:Y:S01]  /*2420*/  @P0 STS.128 [R204+0x6000], RZ ;  /* 0x006000ffcc000388 */ /* 0x0003e20000000c00 */
[----:B------:R-:W-:Y:S01]  /*2430*/  LOP3.LUT R153, R7, R5, RZ, 0x3c, !PT ;  /* 0x0000000507997212 */ /* 0x000fe200078e3cff */
[----:B------:R-:W-:Y:S01]  /*2440*/  IMAD R0, R9, 0x200, R10 ;  /* 0x0000020009007824 */ /* 0x000fe200078e020a */
[----:B------:R-:W-:Y:S01]  /*2450*/  LEA.HI.X R7, R2, R12, R4, 0x6, P1 ;  /* 0x0000000c02077211 */ /* 0x000fe200008f3404 */
[----:B------:R-:W-:Y:S01]  /*2460*/  IMAD R5, R99, 0x400, R155 ;  /* 0x0000040063057824 */ /* 0x000fe200078e029b */
        /* <DEDUP_REMOVED lines=12> */
.L_x_1504:
[----:B------:R-:W-:Y:S05]  /*2530*/  BSYNC B0 ;  /* 0x0000000000007941 */ /* 0x000fea0003800000 */
.L_x_1503:
[----:B------:R1:W-:Y:S01]  /*2540*/  @P2 STS.128 [R204+0x6800], RZ ;  /* 0x006800ffcc002388 */ /* 0x0003e20000000c00 */
[----:B------:R-:W-:Y:S04]  /*2550*/  BSSY B0, `(.L_x_1505) ;  /* 0x000000f000007945 */ /* 0x000fe80003800000 */
[----:B------:R-:W-:Y:S05]  /*2560*/  @P2 BRA `(.L_x_1506) ;  /* 0x0000000000342947 */ /* 0x000fea0003800000 */
[----:B------:R-:W-:Y:S02]  /*2570*/  ULDC UR5, c[0x0][0x2d0] ;  /* 0x0000b40000057ab9 */ /* 0x000fe40000000800 */
[----:B------:R-:W-:-:S13]  /*2580*/  ISETP.GE.AND P0, PT, R176, UR5, PT ;  /* 0x00000005b0007c0c */ /* 0x000fda000bf06270 */
[----:B------:R1:W-:Y:S01]  /*2590*/  @P0 STS.128 [R204+0x6800], RZ ;  /* 0x006800ffcc000388 */ /* 0x0003e20000000c00 */
[----:B------:R-:W-:Y:S05]  /*25a0*/  @P0 BRA `(.L_x_1506) ;  /* 0x0000000000240947 */ /* 0x000fea0003800000 */
[----:B-1----:R-:W-:Y:S01]  /*25b0*/  LEA R3, P0, R20, R6, 0x4 ;  /* 0x0000000614037211 */ /* 0x002fe200078020ff */
[----:B------:R-:W-:-:S03]  /*25c0*/  ULDC.64 UR6, c[0x0][0x220] ;  /* 0x0000880000067ab9 */ /* 0x000fc60000000a00 */
[----:B------:R-:W-:Y:S02]  /*25d0*/  LEA.HI.X R4, R20, R7, R21, 0x4, P0 ;  /* 0x0000000714047211 */ /* 0x000fe400000f2415 */
[----:B------:R-:W-:-:S04]  /*25e0*/  LEA R2, P0, R3, UR6, 0x1 ;  /* 0x0000000603027c11 */ /* 0x000fc8000f8008ff */
[----:B------:R-:W-:-:S05]  /*25f0*/  LEA.HI.X R3, R3, UR7, R4, 0x1, P0 ;  /* 0x0000000703037c11 */ /* 0x000fca00080f0c04 */
[----:B------:R-:W-:Y:S01]  /*2600*/  @!PT LDS RZ, [RZ] ;  /* 0x00000000fffff984 */ /* 0x000fe20000000800 */
[----:B------:R-:W-:Y:S01]  /*2610*/  @!PT LDS RZ, [RZ] ;  /* 0x00000000fffff984 */ /* 0x000fe20000000800 */
[----:B------:R-:W-:Y:S01]  /*2620*/  @!PT LDS RZ, [RZ] ;  /* 0x00000000fffff984 */ /* 0x000fe20000000800 */
[----:B------:R1:W-:Y:S04]  /*2630*/  LDGSTS.E.BYPASS.LTC128B.128 [R204+0x6800], desc[UR20][R2.64] ;  /* 0x0680000002cc7fae */ /* 0x0003e8000b901d54 */
.L_x_1506:
[----:B------:R-:W-:Y:S05]  /*2640*/  BSYNC B0 ;  /* 0x0000000000007941 */ /* 0x000fea0003800000 */
.L_x_1505:
        /* <DEDUP_REMOVED lines=16> */
.L_x_1508:
[----:B------:R-:W-:Y:S05]  /*2750*/  BSYNC B0 ;  /* 0x0000000000007941 */ /* 0x000fea0003800000 */
.L_x_1507:
[----:B------:R2:W-:Y:S01]  /*2760*/  @P4 STS.128 [R204+0x7800], RZ ;  /* 0x007800ffcc004388 */ /* 0x0005e20000000c00 */
[----:B------:R-:W-:Y:S01]  /*2770*/  R2P PR, R11, 0x6 ;  /* 0x000000060b007804 */ /* 0x000fe20000000000 */
[----:B-1----:R-:W-:Y:S01]  /*2780*/  IMAD.IADD R2, R153, 0x1, R5 ;  /* 0x0000000199027824 */ /* 0x002fe200078e0205 */
[----:B------:R-:W-:Y:S01]  /*2790*/  BSSY B0, `(.L_x_1509) ;  /* 0x0000016000007945 */ /* 0x000fe20003800000 */
[----:B------:R-:W-:Y:S01]  /*27a0*/  IMAD.MOV.U32 R4, RZ, RZ, 0x10 ;  /* 0x00000010ff047424 */ /* 0x000fe200078e00ff */
[----:B------:R-:W-:Y:S01]  /*27b0*/  LEA R188, R0, UR4, 0x1 ;  /* 0x0000000400bc7c11 */ /* 0x000fe2000f8e08ff */
[----:B------:R-:W-:Y:S01]  /*27c0*/  IMAD.MOV.U32 R16, RZ, RZ, 0x20 ;  /* 0x00000020ff107424 */ /* 0x000fe200078e00ff */
[----:B------:R-:W-:Y:S02]  /*27d0*/  LEA R195, R2, UR4, 0x1 ;  /* 0x0000000402c37c11 */ /* 0x000fe4000f8e08ff */
[----:B------:R-:W-:Y:S02]  /*27e0*/  SEL R4, R4, 0xfffffff0, !P1 ;  /* 0xfffffff004047807 */ /* 0x000fe40004800000 */
[----:B------:R-:W-:Y:S01]  /*27f0*/  SEL R5, R16, 0xffffffe0, !P2 ;  /* 0xffffffe010057807 */ /* 0x000fe20005000000 */
[----:B------:R-:W-:Y:S06]  /*2800*/  @P4 BRA `(.L_x_1510) ;  /* 0x0000000000384947 */ /* 0x000fec0003800000 */
        /* <DEDUP_REMOVED lines=14> */
.L_x_1510:
[----:B------:R-:W-:Y:S05]  /*28f0*/  BSYNC B0 ;  /* 0x0000000000007941 */ /* 0x000fea0003800000 */
.L_x_1509:
[----:B------:R-:W-:Y:S01]  /*2900*/  LDSM.16.M88.4 R12, [R195] ;  /* 0x00000000c30c783b */ /* 0x000fe20000000200 */
[----:B------:R-:W-:Y:S01]  /*2910*/  R2P PR, R40, 0x6 ;  /* 0x0000000628007804 */ /* 0x000fe20000000000 */
[--C-:B------:R-:W-:Y:S01]  /*2920*/  IMAD R198, R4, 0x2, R195.reuse ;  /* 0x0000000204c67824 */ /* 0x100fe200078e02c3 */
[----:B------:R-:W-:Y:S01]  /*2930*/  LOP3.LUT R251, R156, 0x3, RZ, 0xc0, !PT ;  /* 0x000000039cfb7812 */ /* 0x000fe200078ec0ff */
[----:B------:R-:W2:Y:S01]  /*2940*/  LDSM.16.M88.4 R20, [R188+0x4000] ;  /* 0x00400000bc14783b */ /* 0x000ea20000000200 */
[----:B-1----:R-:W-:Y:S01]  /*2950*/  VIADD R2, R188, 0x4000 ;  /* 0x00004000bc027836 */ /* 0x002fe20000000000 */
[----:B------:R-:W-:Y:S01]  /*2960*/  SEL R0, R16, 0xffffffe0, !P1 ;  /* 0xffffffe010007807 */ /* 0x000fe20004800000 */
[C---:B------:R-:W-:Y:S01]  /*2970*/  VIADD R199, R188.reuse, 0x4040 ;  /* 0x00004040bcc77836 */ /* 0x040fe20000000000 */
[----:B------:R-:W1:Y:S01]  /*2980*/  LDSM.16.M88.4 R8, [R195+0x2000] ;  /* 0x00200000c308783b */ /* 0x000e620000000200 */
[----:B------:R-:W-:Y:S01]  /*2990*/  IMAD R196, R5, 0x2, R195 ;  /* 0x0000000205c47824 */ /* 0x000fe200078e02c3 */
[----:B------:R-:W-:Y:S01]  /*29a0*/  ULDC.U8 UR17, c[0x0][0x388] ;  /* 0x0000e20000117ab9 */ /* 0x000fe20000000000 */
[----:B------:R-:W-:Y:S01]  /*29b0*/  IMAD.IADD R194, R188, 0x1, R0 ;  /* 0x00000001bcc27824 */ /* 0x000fe200078e0200 */
[----:B------:R-:W4:Y:S01]  /*29c0*/  LDSM.16.M88.4 R32, [R188+0x5000] ;  /* 0x00500000bc20783b */ /* 0x000f220000000200 */
[----:B------:R-:W-:-:S02]  /*29d0*/  IMAD R197, R4, 0x2, R196 ;  /* 0x0000000204c57824 */ /* 0x000fc400078e02c4 */
[----:B------:R-:W-:Y:S01]  /*29e0*/  @P2 VIADD R199, R2, 0xffffffc0 ;  /* 0xffffffc002c72836 */ /* 0x000fe20000000000 */
[----:B------:R-:W4:Y:S01]  /*29f0*/  LDSM.16.M88.4 R28, [R188+0x5800] ;  /* 0x00580000bc1c783b */ /* 0x000f220000000200 */
[----:B------:R-:W2:Y:S02]  /*2a00*/  @P5 LDC R2, c[0x0][0x2e8] ;  /* 0x0000ba00ff025b82 */ /* 0x000ea40000000800 */
[----:B------:R-:W-:Y:S01]  /*2a10*/  IMAD.IADD R193, R0, 0x1, R199 ;  /* 0x0000000100c17824 */ /* 0x000fe200078e02c7 */
[----:B---3--:R-:W3:Y:S01]  /*2a20*/  LDSM.16.M88.4 R36, [R188+0x4800] ;  /* 0x00480000bc24783b */ /* 0x008ee20000000200 */
[----:B------:R-:W-:Y:S01]  /*2a30*/  SHF.R.S32.HI R0, RZ, 0x1f, R91 ;  /* 0x0000001fff007819 */ /* 0x000fe2000001145b */
[C---:B------:R-:W-:Y:S02]  /*2a40*/  VIADD R202, R199.reuse, 0x800 ;  /* 0x00000800c7ca7836 */ /* 0x040fe40000000000 */
[----:B------:R-:W-:Y:S01]  /*2a50*/  LDSM.16.M88.4 R16, [R198+0x2000] ;  /* 0x00200000c610783b */ /* 0x000fe20000000200 */
[----:B------:R-:W-:Y:S01]  /*2a60*/  LEA.HI R0, R0, R91, RZ, 0x2 ;  /* 0x0000005b00007211 */ /* 0x000fe200078f10ff */
[----:B------:R-:W-:-:S02]  /*2a70*/  VIADD R201, R199, 0x1000 ;  /* 0x00001000c7c97836 */ /* 0x000fc40000000000 */
[----:B------:R-:W3:Y:S01]  /*2a80*/  LDSM.16.M88.4 R52, [R194+0x5000] ;  /* 0x00500000c234783b */ /* 0x000ee20000000200 */
[----:B------:R-:W-:Y:S01]  /*2a90*/  SHF.R.S32.HI R3, RZ, 0x2, R0 ;  /* 0x00000002ff037819 */ /* 0x000fe20000011400 */
[----:B------:R-:W-:Y:S02]  /*2aa0*/  VIADD R200, R199, 0x1800 ;  /* 0x00001800c7c87836 */ /* 0x000fe40000000000 */
[----:B------:R-:W3:Y:S02]  /*2ab0*/  LDSM.16.M88.4 R56, [R194+0x5800] ;  /* 0x00580000c238783b */ /* 0x000ee40000000200 */
[----:B------:R-:W-:Y:S02]  /*2ac0*/  IMAD R0, R99, 0x10, R3 ;  /* 0x0000001063007824 */ /* 0x000fe400078e0203 */
[----:B------:R-:W3:Y:S02]  /*2ad0*/  LDSM.16.M88.4 R40, [R194+0x4000] ;  /* 0x00400000c228783b */ /* 0x000ee40000000200 */
[----:B------:R-:W-:-:S02]  /*2ae0*/  IMAD.IADD R210, R210, 0x1, R0 ;  /* 0x00000001d2d27824 */ /* 0x000fc400078e0200 */
[----:B------:R-:W3:Y:S01]  /*2af0*/  LDSM.16.M88.4 R24, [R198] ;  /* 0x00000000c618783b */ /* 0x000ee20000000200 */
[----:B--2---:R-:W2:Y:S02]  /*2b00*/  @P5 MUFU.RCP R6, R2 ;  /* 0x0000000200065308 */ /* 0x004ea40000001000 */
[----:B------:R-:W-:Y:S01]  /*2b10*/  IADD3 R0, R96, R210, -R165 ;  /* 0x000000d260007210 */ /* 0x000fe20007ffe8a5 */
[-C--:B------:R-:W-:Y:S01]  /*2b20*/  HMMA.16816.F32.BF16 R100, R12, R20.reuse, RZ ;  /* 0x000000140c64723c */ /* 0x080fe200000418ff */
[----:B------:R-:W3:Y:S04]  /*2b30*/  LDSM.16.M88.4 R44, [R194+0x4800] ;  /* 0x00480000c22c783b */ /* 0x000ee80000000200 */
[----:B------:R2:W-:Y:S01]  /*2b40*/  STL [R1+0x38], R3 ;  /* 0x0000380301007387 */ /* 0x0005e20000100800 */
[C---:B-1----:R-:W-:Y:S03]  /*2b50*/  HMMA.16816.F32.BF16 R68, R8.reuse, R20, RZ ;  /* 0x000000140844723c */ /* 0x042fe600000418ff */
[----:B------:R-:W0:Y:S03]  /*2b60*/  LDGDEPBAR ;  /* 0x00000000000079af */ /* 0x000e260000000000 */
[-C--:B------:R-:W-:Y:S06]  /*2b70*/  HMMA.16816.F32.BF16 R64, R8, R22.reuse, RZ ;  /* 0x000000160840723c */ /* 0x080fec00000418ff */
[----:B------:R-:W-:Y:S06]  /*2b80*/  HMMA.16816.F32.BF16 R112, R12, R22, RZ ;  /* 0x000000160c70723c */ /* 0x000fec00000418ff */
[C---:B----4-:R-:W-:Y:S06]  /*2b90*/  HMMA.16816.F32.BF16 R48, R8.reuse, R32, RZ ;  /* 0x000000200830723c */ /* 0x050fec00000418ff */
[----:B------:R-:W-:Y:S01]  /*2ba0*/  HMMA.16816.F32.BF16 R20, R8, R28, RZ ;  /* 0x0000001c0814723c */ /* 0x000fe200000418ff */
[----:B--2---:R-:W-:-:S02]  /*2bb0*/  IMAD.MOV.U32 R3, RZ, RZ, RZ ;  /* 0x000000ffff037224 */ /* 0x004fc400078e00ff */
[----:B-----5:R-:W-:-:S03]  /*2bc0*/  @P5 FMUL.FTZ R3, R97, R6 ;  /* 0x0000000661035220 */ /* 0x020fc60000410000 */
[C---:B---3--:R-:W-:Y:S06]  /*2bd0*/  HMMA.16816.F32.BF16 R72, R8.reuse, R38, RZ ;  /* 0x000000260848723c */ /* 0x048fec00000418ff */
[-C--:B------:R-:W-:Y:S06]  /*2be0*/  HMMA.16816.F32.BF16 R60, R8, R36.reuse, RZ ;  /* 0x00000024083c723c */ /* 0x080fec00000418ff */
[C---:B------:R-:W-:Y:S06]  /*2bf0*/  HMMA.16816.F32.BF16 R92, R12.reuse, R36, RZ ;  /* 0x000000240c5c723c */ /* 0x040fec00000418ff */
[----:B------:R-:W-:Y:S01]  /*2c00*/  HMMA.16816.F32.BF16 R104, R12, R38, RZ ;  /* 0x000000260c68723c */ /* 0x000fe200000418ff */
[----:B------:R-:W-:Y:S05]  /*2c10*/  LDSM.16.M88.4 R36, [R199+0x800] ;  /* 0x00080000c724783b */ /* 0x000fea0000000200 */
[C---:B------:R-:W-:Y:S06]  /*2c20*/  HMMA.16816.F32.BF16 R76, R8.reuse, R34, RZ ;  /* 0x00000022084c723c */ /* 0x040fec00000418ff */
[----:B------:R-:W-:Y:S06]  /*2c30*/  HMMA.16816.F32.BF16 R8, R8, R30, RZ ;  /* 0x0000001e0808723c */ /* 0x000fec00000418ff */
[C---:B------:R-:W-:Y:S01]  /*2c40*/  HMMA.16816.F32.BF16 R144, R16.reuse, R52, R48 ;  /* 0x000000341090723c */ /* 0x040fe20000041830 */
[----:B------:R-:W-:Y:S05]  /*2c50*/  LDSM.16.M88.4 R48, [R199] ;  /* 0x00000000c730783b */ /* 0x000fea0000000200 */
[----:B------:R-:W-:Y:S01]  /*2c60*/  HMMA.16816.F32.BF16 R148, R16, R56, R20 ;  /* 0x000000381094723c */ /* 0x000fe20000041814 */
[----:B------:R-:W1:Y:S05]  /*2c70*/  LDSM.16.M88.4 R20, [R196] ;  /* 0x00000000c414783b */ /* 0x000e6a0000000200 */
[C---:B------:R-:W-:Y:S06]  /*2c80*/  HMMA.16816.F32.BF16 R84, R12.reuse, R32, RZ ;  /* 0x000000200c54723c */ /* 0x040fec00000418ff */
[C---:B------:R-:W-:Y:S06]  /*2c90*/  HMMA.16816.F32.BF16 R80, R12.reuse, R28, RZ ;  /* 0x0000001c0c50723c */ /* 0x040fec00000418ff */
[C---:B------:R-:W-:Y:S01]  /*2ca0*/  HMMA.16816.F32.BF16 R116, R12.reuse, R30, RZ ;  /* 0x0000001e0c74723c */ /* 0x040fe200000418ff */
[----:B------:R-:W-:Y:S05]  /*2cb0*/  LDSM.16.M88.4 R28, [R199+0x1800] ;  /* 0x00180000c71c783b */ /* 0x000fea0000000200 */
[----:B------:R-:W-:Y:S01]  /*2cc0*/  HMMA.16816.F32.BF16 R108, R12, R34, RZ ;  /* 0x000000220c6c723c */ /* 0x000fe200000418ff */
[----:B------:R-:W2:Y:S04]  /*2cd0*/  LDSM.16.M88.4 R32, [R199+0x1000] ;  /* 0x00100000c720783b */ /* 0x000ea80000000200 */
[----:B------:R-:W3:Y:S01]  /*2ce0*/  LDSM.16.M88.4 R12, [R196+0x2000] ;  /* 0x00200000c40c783b */ /* 0x000ee20000000200 */
[-C--:B------:R-:W-:Y:S06]  /*2cf0*/  HMMA.16816.F32.BF16 R136, R16, R40.reuse, R68 ;  /* 0x000000281088723c */ /* 0x080fec0000041844 */
[----:B------:R-:W-:Y:S06]  /*2d00*/  HMMA.16816.F32.BF16 R68, R24, R40, R100 ;  /* 0x000000281844723c */ /* 0x000fec0000041864 */
[C---:B------:R-:W-:Y:S06]  /*2d10*/  HMMA.16816.F32.BF16 R124, R16.reuse, R46, R72 ;  /* 0x0000002e107c723c */ /* 0x040fec0000041848 */
[-C--:B------:R-:W-:Y:S06]  /*2d20*/  HMMA.16816.F32.BF16 R140, R16, R44.reuse, R60 ;  /* 0x0000002c108c723c */ /* 0x080fec000004183c */
[C---:B------:R-:W-:Y:S06]  /*2d30*/  HMMA.16816.F32.BF16 R72, R24.reuse, R44, R92 ;  /* 0x0000002c1848723c */ /* 0x040fec000004185c */
[----:B------:R-:W-:Y:S06]  /*2d40*/  HMMA.16816.F32.BF16 R44, R24, R46, R104 ;  /* 0x0000002e182c723c */ /* 0x000fec0000041868 */
[C---:B------:R-:W-:Y:S06]  /*2d50*/  HMMA.16816.F32.BF16 R120, R16.reuse, R42, R64 ;  /* 0x0000002a1078723c */ /* 0x040fec0000041840 */
[C---:B------:R-:W-:Y:S06]  /*2d60*/  HMMA.16816.F32.BF16 R132, R16.reuse, R54, R76 ;  /* 0x000000361084723c */ /* 0x040fec000004184c */
[----:B------:R-:W-:Y:S01]  /*2d70*/  HMMA.16816.F32.BF16 R128, R16, R58, R8 ;  /* 0x0000003a1080723c */ /* 0x000fe20000041808 */
[----:B------:R-:W-:Y:S04]  /*2d80*/  LDSM.16.M88.4 R8, [R197] ;  /* 0x00000000c508783b */ /* 0x000fe80000000200 */
[----:B------:R-:W4:Y:S01]  /*2d90*/  LDSM.16.M88.4 R16, [R193] ;  /* 0x00000000c110783b */ /* 0x000f220000000200 */
[C---:B------:R-:W-:Y:S06]  /*2da0*/  HMMA.16816.F32.BF16 R64, R24.reuse, R52, R84 ;  /* 0x000000341840723c */ /* 0x040fec0000041854 */
[C---:B------:R-:W-:Y:S06]  /*2db0*/  HMMA.16816.F32.BF16 R76, R24.reuse, R56, R80 ;  /* 0x00000038184c723c */ /* 0x040fec0000041850 */
[C---:B------:R-:W-:Y:S01]  /*2dc0*/  HMMA.16816.F32.BF16 R60, R24.reuse, R42, R112 ;  /* 0x0000002a183c723c */ /* 0x040fe20000041870 */
[----:B------:R-:W-:Y:S05]  /*2dd0*/  LDSM.16.M88.4 R40, [R193+0x1000] ;  /* 0x00100000c128783b */ /* 0x000fea0000000200 */
[C---:B------:R-:W-:Y:S06]  /*2de0*/  HMMA.16816.F32.BF16 R56, R24.reuse, R58, R116 ;  /* 0x0000003a1838723c */ /* 0x040fec0000041874 */
[----:B------:R-:W-:Y:S01]  /*2df0*/  HMMA.16816.F32.BF16 R52, R24, R54, R108 ;  /* 0x000000361834723c */ /* 0x000fe2000004186c */
[----:B------:R-:W-:Y:S04]  /*2e00*/  LDSM.16.M88.4 R24, [R193+0x800] ;  /* 0x00080000c118783b */ /* 0x000fe80000000200 */
[----:B------:R-:W-:Y:S01]  /*2e10*/  LDSM.16.M88.4 R108, [R193+0x1800] ;  /* 0x00180000c16c783b */ /* 0x000fe20000000200 */
[C---:B-1----:R-:W-:Y:S06]  /*2e20*/  HMMA.16816.F32.BF16 R104, R20.reuse, R48, R68 ;  /* 0x000000301468723c */ /* 0x042fec0000041844 */
[----:B------:R-:W-:Y:S01]  /*2e30*/  HMMA.16816.F32.BF16 R80, R20, R38, R44 ;  /* 0x000000261450723c */ /* 0x000fe2000004182c */
[----:B------:R-:W1:Y:S01]  /*2e40*/  LDSM.16.M88.4 R44, [R197+0x2000] ;  /* 0x00200000c52c783b */ /* 0x000e620000000200 */
[----:B------:R-:W-:-:S04]  /*2e50*/  DEPBAR.LE SB0, 0x0 ;  /* 0x000080000000791a */ /* 0x000fc80000000000 */
[C---:B--2---:R-:W-:Y:S06]  /*2e60*/  HMMA.16816.F32.BF16 R92, R20.reuse, R32, R64 ;  /* 0x00000020145c723c */ /* 0x044fec0000041840 */
[C---:B------:R-:W-:Y:S06]  /*2e70*/  HMMA.16816.F32.BF16 R100, R20.reuse, R36, R72 ;  /* 0x000000241464723c */ /* 0x040fec0000041848 */
[C---:B------:R-:W-:Y:S06]  /*2e80*/  HMMA.16816.F32.BF16 R84, R20.reuse, R50, R60 ;  /* 0x000000321454723c */ /* 0x040fec000004183c */
[C---:B------:R-:W-:Y:S06]  /*2e90*/  HMMA.16816.F32.BF16 R64, R20.reuse, R30, R56 ;  /* 0x0000001e1440723c */ /* 0x040fec0000041838 */
[----:B------:R-:W-:Y:S06]  /*2ea0*/  HMMA.16816.F32.BF16 R72, R20, R34, R52 ;  /* 0x000000221448723c */ /* 0x000fec0000041834 */
[C---:B---3--:R-:W-:Y:S06]  /*2eb0*/  HMMA.16816.F32.BF16 R60, R12.reuse, R48, R136 ;  /* 0x000000300c3c723c */ /* 0x048fec0000041888 */
        /* <DEDUP_REMOVED lines=8> */
[----:B----4-:R-:W-:Y:S01]  /*2f40*/  HMMA.16816.F32.BF16 R104, R8, R16, R104 ;  /* 0x000000100868723c */ /* 0x010fe20000041868 */
[----:B------:R-:W-:-:S05]  /*2f50*/  IMAD.SHL.U32 R15, R156, 0x2, RZ ;  /* 0x000000029c0f7824 */ /* 0x000fca00078e00ff */
[----:B------:R-:W-:Y:S01]  /*2f60*/  LOP3.LUT R15, R15, 0x6, RZ, 0xc0, !PT ;  /* 0x000000060f0f7812 */ /* 0x000fe200078ec0ff */
[----:B-1----:R-:W-:Y:S04]  /*2f70*/  HMMA.16816.F32.BF16 R60, R44, R16, R60 ;  /* 0x000000102c3c723c */ /* 0x002fe8000004183c */
[----:B------:R-:W-:Y:S02]  /*2f80*/  IMAD R15, R90, 0x40, R15 ;  /* 0x000000405a0f7824 */ /* 0x000fe400078e020f */
[----:B------:R-:W-:Y:S02]  /*2f90*/  HMMA.16816.F32.BF16 R84, R8, R18, R84 ;  /* 0x000000120854723c */ /* 0x000fe40000041854 */
[----:B------:R-:W-:Y:S01]  /*2fa0*/  IMAD.IADD R2, R0, 0x1, -R15 ;  /* 0x0000000100027824 */ /* 0x000fe200078e0a0f */
[C---:B------:R-:W-:Y:S01]  /*2fb0*/  ISETP.GE.AND P4, PT, R15.reuse, R96, PT ;  /* 0x000000600f00720c */ /* 0x040fe20003f86270 */
[----:B------:R-:W-:-:S02]  /*2fc0*/  VIADD R14, R15, 0x1 ;  /* 0x000000010f0e7836 */ /* 0x000fc40000000000 */
[C---:B------:R-:W-:Y:S01]  /*2fd0*/  VIADD R16, R15.reuse, 0x8 ;  /* 0x000000080f107836 */ /* 0x040fe20000000000 */
[----:B------:R-:W-:Y:S01]  /*2fe0*/  IABS R2, R2 ;  /* 0x0000000200027213 */ /* 0x000fe20000000000 */
[----:B------:R-:W-:Y:S01]  /*2ff0*/  HMMA.16816.F32.BF16 R132, R8, R42, R72 ;  /* 0x0000002a0884723c */ /* 0x000fe20000041848 */
[----:B------:R-:W-:Y:S01]  /*3000*/  VIADD R17, R15, 0x9 ;  /* 0x000000090f117836 */ /* 0x000fe20000000000 */
[----:B------:R-:W-:Y:S01]  /*3010*/  ISETP.GE.AND P3, PT, R14, R96, PT ;  /* 0x000000600e00720c */ /* 0x000fe20003f66270 */
[C---:B------:R-:W-:Y:S01]  /*3020*/  IMAD.IADD R6, R0.reuse, 0x1, -R14 ;  /* 0x0000000100067824 */ /* 0x040fe200078e0a0e */
[----:B------:R-:W-:Y:S01]  /*3030*/  I2FP.F32.S32 R2, R2 ;  /* 0x0000000200027245 */ /* 0x000fe20000201400 */
[----:B------:R-:W-:Y:S01]  /*3040*/  IMAD.IADD R7, R0, 0x1, -R17 ;  /* 0x0000000100077824 */ /* 0x000fe200078e0a11 */
[----:B------:R-:W-:Y:S01]  /*3050*/  HMMA.16816.F32.BF16 R56, R44, R18, R56 ;  /* 0x000000122c38723c */ /* 0x000fe20000041838 */
[-C--:B------:R-:W-:Y:S02]  /*3060*/  ISETP.GE.AND P2, PT, R16, R96.reuse, PT ;  /* 0x000000601000720c */ /* 0x080fe40003f46270 */
[----:B------:R-:W-:-:S03]  /*3070*/  ISETP.GE.AND P1, PT, R17, R96, PT ;  /* 0x000000601100720c */ /* 0x000fc60003f26270 */
[----:B------:R-:W-:Y:S01]  /*3080*/  HMMA.16816.F32.BF16 R72, R44, R26, R52 ;  /* 0x0000001a2c48723c */ /* 0x000fe20000041834 */
[C---:B------:R-:W-:Y:S02]  /*3090*/  VIADD R18, R15.reuse, 0x10 ;  /* 0x000000100f127836 */ /* 0x040fe40000000000 */
[----:B------:R-:W-:-:S03]  /*30a0*/  VIADD R19, R15, 0x11 ;  /* 0x000000110f137836 */ /* 0x000fc60000000000 */
[C---:B------:R-:W-:Y:S01]  /*30b0*/  HMMA.16816.F32.BF16 R100, R8.reuse, R24, R100 ;  /* 0x000000180864723c */ /* 0x040fe20000041864 */
[----:B------:R-:W-:Y:S01]  /*30c0*/  FFMA.FTZ R53, R2, -R3, R104 ;  /* 0x8000000302357223 */ /* 0x000fe20000010068 */
[----:B------:R-:W-:Y:S01]  /*30d0*/  IMAD.IADD R2, R0, 0x1, -R16 ;  /* 0x0000000100027824 */ /* 0x000fe200078e0a10 */
[-C--:B------:R-:W-:Y:S02]  /*30e0*/  ISETP.GE.AND P0, PT, R18, R96.reuse, PT ;  /* 0x000000601200720c */ /* 0x080fe40003f06270 */
[----:B------:R-:W-:Y:S01]  /*30f0*/  ISETP.GE.AND P6, PT, R19, R96, PT ;  /* 0x000000601300720c */ /* 0x000fe20003fc6270 */
[C---:B------:R-:W-:Y:S06]  /*3100*/  HMMA.16816.F32.BF16 R80, R8.reuse, R26, R80 ;  /* 0x0000001a0850723c */ /* 0x040fec0000041850 */
[C---:B------:R-:W-:Y:S06]  /*3110*/  HMMA.16816.F32.BF16 R92, R8.reuse, R40, R92 ;  /* 0x00000028085c723c */ /* 0x040fec000004185c */
[C---:B------:R-:W-:Y:S06]  /*3120*/  HMMA.16816.F32.BF16 R136, R8.reuse, R108, R68 ;  /* 0x0000006c0888723c */ /* 0x040fec0000041844 */
[----:B------:R-:W-:Y:S06]  /*3130*/  HMMA.16816.F32.BF16 R140, R8, R110, R64 ;  /* 0x0000006e088c723c */ /* 0x000fec0000041840 */
[----:B------:R-:W-:Y:S01]  /*3140*/  HMMA.16816.F32.BF16 R76, R44, R40, R36 ;  /* 0x000000282c4c723c */ /* 0x000fe20000041824 */
[C---:B------:R-:W-:Y:S01]  /*3150*/  IMAD.IADD R9, R0.reuse, 0x1, -R18 ;  /* 0x0000000100097824 */ /* 0x040fe200078e0a12 */
[----:B------:R-:W-:Y:S01]  /*3160*/  IABS R8, R6 ;  /* 0x0000000600087213 */ /* 0x000fe20000000000 */
[----:B------:R-:W-:Y:S01]  /*3170*/  IMAD.IADD R10, R0, 0x1, -R19 ;  /* 0x00000001000a7824 */ /* 0x000fe200078e0a13 */
[----:B------:R-:W-:-:S02]  /*3180*/  IABS R6, R2 ;  /* 0x0000000200067213 */ /* 0x000fc40000000000 */
[----:B------:R-:W-:Y:S01]  /*3190*/  IABS R2, R7 ;  /* 0x0000000700027213 */ /* 0x000fe20000000000 */
[C---:B------:R-:W-:Y:S01]  /*31a0*/  VIADD R40, R15.reuse, 0x18 ;  /* 0x000000180f287836 */ /* 0x040fe20000000000 */
        /* <DEDUP_REMOVED lines=8> */
[----:B------:R-:W-:Y:S01]  /*3230*/  I2FP.F32.S32 R8, R8 ;  /* 0x0000000800087245 */ /* 0x000fe20000201400 */
[C---:B------:R-:W-:Y:S01]  /*3240*/  VIADD R39, R15.reuse, 0x19 ;  /* 0x000000190f277836 */ /* 0x040fe20000000000 */
[----:B------:R-:W-:Y:S01]  /*3250*/  I2FP.F32.S32 R9, R9 ;  /* 0x0000000900097245 */ /* 0x000fe20000201400 */
[----:B------:R-:W-:Y:S01]  /*3260*/  VIADD R38, R15, 0x20 ;  /* 0x000000200f267836 */ /* 0x000fe20000000000 */
[----:B------:R-:W-:Y:S01]  /*3270*/  I2FP.F32.S32 R2, R2 ;  /* 0x0000000200027245 */ /* 0x000fe20000201400 */
[----:B------:R-:W-:Y:S01]  /*3280*/  FFMA.FTZ R69, R8, -R3, R84 ;  /* 0x8000000308457223 */ /* 0x000fe20000010054 */
[----:B------:R-:W-:Y:S01]  /*3290*/  I2FP.F32.S32 R6, R6 ;  /* 0x0000000600067245 */ /* 0x000fe20000201400 */
[----:B------:R-:W-:-:S02]  /*32a0*/  IMAD.IADD R8, R0, 0x1, -R40 ;  /* 0x0000000100087824 */ /* 0x000fc400078e0a28 */
[-C--:B------:R-:W-:Y:S01]  /*32b0*/  FFMA.FTZ R36, R9, -R3.reuse, R105 ;  /* 0x8000000309247223 */ /* 0x080fe20000010069 */
[-C--:B------:R-:W-:Y:S01]  /*32c0*/  FFMA.FTZ R54, R2, -R3.reuse, R101 ;  /* 0x8000000302367223 */ /* 0x080fe20000010065 */
[C---:B------:R-:W-:Y:S02]  /*32d0*/  IMAD.IADD R2, R0.reuse, 0x1, -R39 ;  /* 0x0000000100027824 */ /* 0x040fe400078e0a27 */
[-C--:B------:R-:W-:Y:S01]  /*32e0*/  FFMA.FTZ R68, R7, -R3.reuse, R85 ;  /* 0x8000000307447223 */ /* 0x080fe20000010055 */
[----:B------:R-:W-:Y:S02]  /*32f0*/  IMAD.IADD R9, R0, 0x1, -R38 ;  /* 0x0000000100097824 */ /* 0x000fe400078e0a26 */
[----:B------:R-:W-:Y:S01]  /*3300*/  FFMA.FTZ R55, R6, -R3, R100 ;  /* 0x8000000306377223 */ /* 0x000fe20000010064 */
[C---:B------:R-:W-:Y:S01]  /*3310*/  VIADD R7, R0.reuse, 0x8 ;  /* 0x0000000800077836 */ /* 0x040fe20000000000 */
[----:B------:R-:W-:Y:S01]  /*3320*/  IABS R10, R8 ;  /* 0x00000008000a7213 */ /* 0x000fe20000000000 */
[----:B------:R-:W-:Y:S01]  /*3330*/  VIADD R6, R0, 0x40 ;  /* 0x0000004000067836 */ /* 0x000fe20000000000 */
[----:B------:R-:W-:Y:S01]  /*3340*/  IABS R8, R2 ;  /* 0x0000000200087213 */ /* 0x000fe20000000000 */
[C---:B------:R-:W-:Y:S01]  /*3350*/  HMMA.16816.F32.BF16 R124, R44.reuse, R108, R20 ;  /* 0x0000006c2c7c723c */ /* 0x040fe20000041814 */
[----:B------:R-:W-:Y:S01]  /*3360*/  IABS R2, R9 ;  /* 0x0000000900027213 */ /* 0x000fe20000000000 */
[--C-:B------:R-:W-:Y:S01]  /*3370*/  IMAD.IADD R9, R7, 0x1, -R15.reuse ;  /* 0x0000000107097824 */ /* 0x100fe200078e0a0f */
[----:B------:R-:W-:Y:S01]  /*3380*/  FSEL R55, R55, -INF , !P0 ;  /* 0xff80000037377808 */ /* 0x000fe20004000000 */
[----:B------:R-:W-:Y:S01]  /*3390*/  IMAD.IADD R12, R6, 0x1, -R15 ;  /* 0x00000001060c7824 */ /* 0x000fe200078e0a0f */
[----:B------:R-:W-:Y:S01]  /*33a0*/  FSEL R54, R54, -INF , !P6 ;  /* 0xff80000036367808 */ /* 0x000fe20007000000 */
[----:B------:R-:W-:Y:S01]  /*33b0*/  IMAD.MOV.U32 R11, RZ, RZ, R10 ;  /* 0x000000ffff0b7224 */ /* 0x000fe200078e000a */
[----:B------:R-:W-:Y:S01]  /*33c0*/  HMMA.16816.F32.BF16 R116, R44, R42, R32 ;  /* 0x0000002a2c74723c */ /* 0x000fe20000041820 */
[----:B------:R-:W-:Y:S01]  /*33d0*/  IMAD.MOV.U32 R10, RZ, RZ, R8 ;  /* 0x000000ffff0a7224 */ /* 0x000fe200078e0008 */
[----:B------:R-:W-:Y:S01]  /*33e0*/  IABS R8, R9 ;  /* 0x0000000900087213 */ /* 0x000fe20000000000 */
[----:B------:R-:W-:Y:S01]  /*33f0*/  IMAD.MOV.U32 R13, RZ, RZ, R2 ;  /* 0x000000ffff0d7224 */ /* 0x000fe200078e0002 */
[----:B------:R-:W-:-:S02]  /*3400*/  IABS R2, R12 ;  /* 0x0000000c00027213 */ /* 0x000fc40000000000 */
[----:B------:R-:W-:Y:S01]  /*3410*/  I2FP.F32.S32 R9, R8 ;  /* 0x0000000800097245 */ /* 0x000fe20000201400 */
[----:B------:R-:W-:Y:S01]  /*3420*/  HMMA.16816.F32.BF16 R44, R44, R110, R128 ;  /* 0x0000006e2c2c723c */ /* 0x000fe20000041880 */
[----:B------:R-:W-:Y:S01]  /*3430*/  I2FP.F32.S32 R8, R2 ;  /* 0x0000000200087245 */ /* 0x000fe20000201400 */
[----:B------:R-:W-:Y:S01]  /*3440*/  VIADD R2, R0, 0x48 ;  /* 0x0000004800027836 */ /* 0x000fe20000000000 */
[----:B------:R-:W-:Y:S01]  /*3450*/  I2FP.F32.S32 R12, R10 ;  /* 0x0000000a000c7245 */ /* 0x000fe20000201400 */
[----:B------:R-:W-:Y:S01]  /*3460*/  FFMA.FTZ R25, R9, -R3, R106 ;  /* 0x8000000309197223 */ /* 0x000fe2000001006a */
[----:B------:R-:W-:Y:S01]  /*3470*/  I2FP.F32.S32 R10, R13 ;  /* 0x0000000d000a7245 */ /* 0x000fe20000201400 */
[----:B------:R-:W-:Y:S01]  /*3480*/  FFMA.FTZ R24, R8, -R3, R60 ;  /* 0x8000000308187223 */ /* 0x000fe2000001003c */
[----:B------:R-:W-:Y:S01]  /*3490*/  I2FP.F32.S32 R11, R11 ;  /* 0x0000000b000b7245 */ /* 0x000fe20000201400 */
[----:B------:R-:W-:Y:S02]  /*34a0*/  IMAD.IADD R8, R2, 0x1, -R15 ;  /* 0x0000000102087824 */ /* 0x000fe400078e0a0f */
[-C--:B------:R-:W-:Y:S01]  /*34b0*/  FFMA.FTZ R51, R12, -R3.reuse, R81 ;  /* 0x800000030c337223 */ /* 0x080fe20000010051 */
[----:B------:R-:W-:Y:S01]  /*34c0*/  FFMA.FTZ R50, R10, -R3, R92 ;  /* 0x800000030a327223 */ /* 0x000fe2000001005c */
[----:B------:R-:W-:-:S02]  /*34d0*/  IMAD.IADD R9, R7, 0x1, -R14 ;  /* 0x0000000107097824 */ /* 0x000fc400078e0a0e */
[----:B------:R-:W-:Y:S01]  /*34e0*/  FFMA.FTZ R52, R11, -R3, R80 ;  /* 0x800000030b347223 */ /* 0x000fe20000010050 */
[--C-:B------:R-:W-:Y:S01]  /*34f0*/  IMAD.IADD R10, R6, 0x1, -R14.reuse ;  /* 0x00000001060a7824 */ /* 0x100fe200078e0a0e */
[----:B------:R-:W-:Y:S01]  /*3500*/  IABS R11, R8 ;  /* 0x00000008000b7213 */ /* 0x000fe20000000000 */
[----:B------:R-:W-:Y:S01]  /*3510*/  IMAD.IADD R12, R2, 0x1, -R14 ;  /* 0x00000001020c7824 */ /* 0x000fe200078e0a0e */
[----:B------:R-:W-:Y:S01]  /*3520*/  IABS R9, R9 ;  /* 0x0000000900097213 */ /* 0x000fe20000000000 */
[----:B------:R-:W-:Y:S01]  /*3530*/  IMAD.IADD R13, R7, 0x1, -R16 ;  /* 0x00000001070d7824 */ /* 0x000fe200078e0a10 */
[----:B------:R-:W-:Y:S02]  /*3540*/  IABS R8, R10 ;  /* 0x0000000a00087213 */ /* 0x000fe40000000000 */
[----:B------:R-:W-:Y:S02]  /*3550*/  IABS R10, R12 ;  /* 0x0000000c000a7213 */ /* 0x000fe40000000000 */
[----:B------:R-:W-:Y:S01]  /*3560*/  IABS R12, R13 ;  /* 0x0000000d000c7213 */ /* 0x000fe20000000000 */
[----:B------:R-:W-:-:S02]  /*3570*/  IMAD.MOV.U32 R13, RZ, RZ, R11 ;  /* 0x000000ffff0d7224 */ /* 0x000fc400078e000b */
[----:B------:R-:W-:Y:S02]  /*3580*/  IMAD.MOV.U32 R11, RZ, RZ, R9 ;  /* 0x000000ffff0b7224 */ /* 0x000fe400078e0009 */
[----:B------:R-:W-:Y:S01]  /*3590*/  IMAD.MOV.U32 R9, RZ, RZ, R8 ;  /* 0x000000ffff097224 */ /* 0x000fe200078e0008 */
[----:B------:R-:W-:Y:S01]  /*35a0*/  I2FP.F32.S32 R13, R13 ;  /* 0x0000000d000d7245 */ /* 0x000fe20000201400 */
[----:B------:R-:W-:Y:S02]  /*35b0*/  IMAD.MOV.U32 R8, RZ, RZ, R10 ;  /* 0x000000ffff087224 */ /* 0x000fe400078e000a */
[----:B------:R-:W-:Y:S01]  /*35c0*/  IMAD.MOV.U32 R10, RZ, RZ, R12 ;  /* 0x000000ffff0a7224 */ /* 0x000fe200078e000c */
[----:B------:R-:W-:Y:S01]  /*35d0*/  I2FP.F32.S32 R12, R11 ;  /* 0x0000000b000c7245 */ /* 0x000fe20000201400 */
[----:B------:R-:W-:Y:S01]  /*35e0*/  FFMA.FTZ R23, R13, -R3, R62 ;  /* 0x800000030d177223 */ /* 0x000fe2000001003e */
[----:B------:R-:W-:Y:S01]  /*35f0*/  I2FP.F32.S32 R11, R9 ;  /* 0x00000009000b7245 */ /* 0x000fe20000201400 */
[----:B------:R-:W-:Y:S01]  /*3600*/  IMAD.IADD R13, R2, 0x1, -R17 ;  /* 0x00000001020d7824 */ /* 0x000fe200078e0a11 */
[----:B------:R-:W-:Y:S01]  /*3610*/  I2FP.F32.S32 R9, R10 ;  /* 0x0000000a00097245 */ /* 0x000fe20000201400 */
[-C--:B------:R-:W-:Y:S01]  /*3620*/  FFMA.FTZ R22, R12, -R3.reuse, R107 ;  /* 0x800000030c167223 */ /* 0x080fe2000001006b */
[----:B------:R-:W-:Y:S01]  /*3630*/  I2FP.F32.S32 R8, R8 ;  /* 0x0000000800087245 */ /* 0x000fe20000201400 */
[----:B------:R-:W-:Y:S01]  /*3640*/  FFMA.FTZ R21, R11, -R3, R61 ;  /* 0x800000030b157223 */ /* 0x000fe2000001003d */
[----:B------:R-:W-:-:S02]  /*3650*/  IMAD.IADD R11, R6, 0x1, -R17 ;  /* 0x00000001060b7824 */ /* 0x000fc400078e0a11 */
[-C--:B------:R-:W-:Y:S01]  /*3660*/  FFMA.FTZ R49, R9, -R3.reuse, R86 ;  /* 0x8000000309317223 */ /* 0x080fe20000010056 */
[--C-:B------:R-:W-:Y:S02]  /*3670*/  IMAD.IADD R9, R6, 0x1, -R16.reuse ;  /* 0x0000000106097824 */ /* 0x100fe400078e0a10 */
[----:B------:R-:W-:Y:S01]  /*3680*/  FFMA.FTZ R20, R8, -R3, R63 ;  /* 0x8000000308147223 */ /* 0x000fe2000001003f */
        /* <DEDUP_REMOVED lines=14> */
[----:B------:R-:W-:Y:S01]  /*3770*/  FFMA.FTZ R41, R9, -R3, R57 ;  /* 0x8000000309297223 */ /* 0x000fe20000010039 */
[----:B------:R-:W-:Y:S01]  /*3780*/  I2FP.F32.S32 R8, R8 ;  /* 0x0000000800087245 */ /* 0x000fe20000201400 */
[----:B------:R-:W-:Y:S01]  /*3790*/  IMAD.IADD R9, R7, 0x1, -R18 ;  /* 0x0000000107097824 */ /* 0x000fe200078e0a12 */
[----:B------:R-:W-:Y:S01]  /*37a0*/  I2FP.F32.S32 R13, R13 ;  /* 0x0000000d000d7245 */ /* 0x000fe20000201400 */
[-C--:B------:R-:W-:Y:S01]  /*37b0*/  FFMA.FTZ R42, R10, -R3.reuse, R87 ;  /* 0x800000030a2a7223 */ /* 0x080fe20000010057 */
[-C--:B------:R-:W-:Y:S01]  /*37c0*/  FFMA.FTZ R43, R11, -R3.reuse, R58 ;  /* 0x800000030b2b7223 */ /* 0x080fe2000001003a */
[----:B------:R-:W-:Y:S01]  /*37d0*/  FFMA.FTZ R37, R8, -R3, R59 ;  /* 0x8000000308257223 */ /* 0x000fe2000001003b */
[----:B------:R-:W-:-:S02]  /*37e0*/  IMAD.IADD R8, R6, 0x1, -R18 ;  /* 0x0000000106087824 */ /* 0x000fc400078e0a12 */
[----:B------:R-:W-:Y:S01]  /*37f0*/  FFMA.FTZ R48, R13, -R3, R56 ;  /* 0x800000030d307223 */ /* 0x000fe20000010038 */
[----:B------:R-:W-:Y:S01]  /*3800*/  IMAD.IADD R10, R2, 0x1, -R18 ;  /* 0x00000001020a7824 */ /* 0x000fe200078e0a12 */
[----:B------:R-:W-:Y:S01]  /*3810*/  IABS R12, R9 ;  /* 0x00000009000c7213 */ /* 0x000fe20000000000 */
[--C-:B------:R-:W-:Y:S01]  /*3820*/  IMAD.IADD R11, R7, 0x1, -R19.reuse ;  /* 0x00000001070b7824 */ /* 0x100fe200078e0a13 */
[----:B------:R-:W-:Y:S01]  /*3830*/  IABS R9, R8 ;  /* 0x0000000800097213 */ /* 0x000fe20000000000 */
[----:B------:R-:W-:Y:S01]  /*3840*/  IMAD.IADD R13, R6, 0x1, -R19 ;  /* 0x00000001060d7824 */ /* 0x000fe200078e0a13 */
        /* <DEDUP_REMOVED lines=10> */
[----:B------:R-:W-:Y:S01]  /*38f0*/  I2FP.F32.S32 R11, R8 ;  /* 0x00000008000b7245 */ /* 0x000fe20000201400 */
[----:B------:R-:W-:Y:S01]  /*3900*/  VIADD R36, R15, 0x21 ;  /* 0x000000210f247836 */ /* 0x000fe20000000000 */
[----:B------:R-:W-:Y:S01]  /*3910*/  I2FP.F32.S32 R9, R9 ;  /* 0x0000000900097245 */ /* 0x000fe20000201400 */
[-C--:B------:R-:W-:Y:S01]  /*3920*/  FFMA.FTZ R35, R13, -R3.reuse, R102 ;  /* 0x800000030d237223 */ /* 0x080fe20000010066 */
[----:B------:R-:W-:Y:S01]  /*3930*/  I2FP.F32.S32 R8, R10 ;  /* 0x0000000a00087245 */ /* 0x000fe20000201400 */
[-C--:B------:R-:W-:Y:S01]  /*3940*/  FFMA.FTZ R33, R11, -R3.reuse, R66 ;  /* 0x800000030b217223 */ /* 0x080fe20000010042 */
[----:B------:R-:W-:Y:S01]  /*3950*/  I2FP.F32.S32 R12, R12 ;  /* 0x0000000c000c7245 */ /* 0x000fe20000201400 */
[----:B------:R-:W-:Y:S01]  /*3960*/  FFMA.FTZ R32, R9, -R3, R103 ;  /* 0x8000000309207223 */ /* 0x000fe20000010067 */
[----:B------:R-:W-:-:S02]  /*3970*/  IMAD.IADD R9, R7, 0x1, -R40 ;  /* 0x0000000107097824 */ /* 0x000fc400078e0a28 */
[-C--:B------:R-:W-:Y:S01]  /*3980*/  FFMA.FTZ R31, R8, -R3.reuse, R65 ;  /* 0x80000003081f7223 */ /* 0x080fe20000010041 */
[----:B------:R-:W-:Y:S02]  /*3990*/  IMAD.IADD R8, R2, 0x1, -R19 ;  /* 0x0000000102087824 */ /* 0x000fe400078e0a13 */
[----:B------:R-:W-:Y:S01]  /*39a0*/  FFMA.FTZ R34, R12, -R3, R64 ;  /* 0x800000030c227223 */ /* 0x000fe20000010040 */
[--C-:B------:R-:W-:Y:S01]  /*39b0*/  IMAD.IADD R10, R6, 0x1, -R40.reuse ;  /* 0x00000001060a7824 */ /* 0x100fe200078e0a28 */
[----:B------:R-:W-:Y:S01]  /*39c0*/  IABS R9, R9 ;  /* 0x0000000900097213 */ /* 0x000fe20000000000 */
[----:B------:R-:W-:Y:S01]  /*39d0*/  IMAD.IADD R11, R2, 0x1, -R40 ;  /* 0x00000001020b7824 */ /* 0x000fe200078e0a28 */
[----:B------:R-:W-:Y:S01]  /*39e0*/  IABS R8, R8 ;  /* 0x0000000800087213 */ /* 0x000fe20000000000 */
[----:B------:R-:W-:Y:S01]  /*39f0*/  IMAD.IADD R12, R7, 0x1, -R39 ;  /* 0x00000001070c7824 */ /* 0x000fe200078e0a27 */
[----:B------:R-:W-:Y:S01]  /*3a00*/  IABS R14, R10 ;  /* 0x0000000a000e7213 */ /* 0x000fe20000000000 */
[----:B------:R-:W-:Y:S01]  /*3a10*/  IMAD.MOV.U32 R13, RZ, RZ, R9 ;  /* 0x000000ffff0d7224 */ /* 0x000fe200078e0009 */
[----:B------:R-:W-:-:S02]  /*3a20*/  IABS R11, R11 ;  /* 0x0000000b000b7213 */ /* 0x000fc40000000000 */
[----:B------:R-:W-:Y:S01]  /*3a30*/  IABS R12, R12 ;  /* 0x0000000c000c7213 */ /* 0x000fe20000000000 */
[----:B------:R-:W-:Y:S01]  /*3a40*/  IMAD.MOV.U32 R9, RZ, RZ, R14 ;  /* 0x000000ffff097224 */ /* 0x000fe200078e000e */
[----:B------:R-:W-:Y:S01]  /*3a50*/  I2FP.F32.S32 R10, R8 ;  /* 0x00000008000a7245 */ /* 0x000fe20000201400 */
[----:B------:R-:W-:Y:S01]  /*3a60*/  IMAD.MOV.U32 R8, RZ, RZ, R11 ;  /* 0x000000ffff087224 */ /* 0x000fe200078e000b */
[----:B------:R-:W-:Y:S01]  /*3a70*/  I2FP.F32.S32 R13, R13 ;  /* 0x0000000d000d7245 */ /* 0x000fe20000201400 */
[----:B------:R-:W-:Y:S01]  /*3a80*/  IMAD.MOV.U32 R11, RZ, RZ, R12 ;  /* 0x000000ffff0b7224 */ /* 0x000fe200078e000c */
[----:B------:R-:W-:Y:S01]  /*3a90*/  FSEL R122, R35, -INF , !P0 ;  /* 0xff800000237a7808 */ /* 0x000fe20004000000 */
[----:B------:R-:W-:Y:S01]  /*3aa0*/  FFMA.FTZ R30, R10, -R3, R67 ;  /* 0x800000030a1e7223 */ /* 0x000fe20000010043 */
[----:B------:R-:W-:Y:S01]  /*3ab0*/  I2FP.F32.S32 R10, R9 ;  /* 0x00000009000a7245 */ /* 0x000fe20000201400 */
[----:B------:R-:W-:Y:S01]  /*3ac0*/  FFMA.FTZ R29, R13, -R3, R82 ;  /* 0x800000030d1d7223 */ /* 0x000fe20000010052 */
[----:B------:R-:W-:Y:S01]  /*3ad0*/  I2FP.F32.S32 R9, R11 ;  /* 0x0000000b00097245 */ /* 0x000fe20000201400 */
[--C-:B------:R-:W-:Y:S01]  /*3ae0*/  IMAD.IADD R11, R6, 0x1, -R38.reuse ;  /* 0x00000001060b7824 */ /* 0x100fe200078e0a26 */
[----:B------:R-:W-:Y:S01]  /*3af0*/  I2FP.F32.S32 R8, R8 ;  /* 0x0000000800087245 */ /* 0x000fe20000201400 */
[----:B------:R-:W-:-:S02]  /*3b00*/  IMAD.IADD R13, R2, 0x1, -R38 ;  /* 0x00000001020d7824 */ /* 0x000fc400078e0a26 */
[-C--:B------:R-:W-:Y:S01]  /*3b10*/  FFMA.FTZ R28, R10, -R3.reuse, R72 ;  /* 0x800000030a1c7223 */ /* 0x080fe20000010048 */
[-C--:B------:R-:W-:Y:S01]  /*3b20*/  FFMA.FTZ R26, R9, -R3.reuse, R83 ;  /* 0x80000003091a7223 */ /* 0x080fe20000010053 */
[--C-:B------:R-:W-:Y:S02]  /*3b30*/  IMAD.IADD R9, R6, 0x1, -R39.reuse ;  /* 0x0000000106097824 */ /* 0x100fe400078e0a27 */
[----:B------:R-:W-:Y:S01]  /*3b40*/  FFMA.FTZ R27, R8, -R3, R74 ;  /* 0x80000003081b7223 */ /* 0x000fe2000001004a */
[----:B------:R-:W-:Y:S01]  /*3b50*/  IMAD.IADD R8, R2, 0x1, -R39 ;  /* 0x0000000102087824 */ /* 0x000fe200078e0a27 */
[----:B------:R-:W-:Y:S01]  /*3b60*/  FSEL R72, R20, -INF , !P3 ;  /* 0xff80000014487808 */ /* 0x000fe20005800000 */
[----:B------:R-:W-:Y:S01]  /*3b70*/  IMAD.IADD R10, R7, 0x1, -R38 ;  /* 0x00000001070a7824 */ /* 0x000fe200078e0a26 */
        /* <DEDUP_REMOVED lines=11> */
[----:B------:R-:W-:Y:S01]  /*3c30*/  VIADD R12, R15, 0x28 ;  /* 0x000000280f0c7836 */ /* 0x000fe20000000000 */
[----:B------:R-:W-:Y:S01]  /*3c40*/  I2FP.F32.S32 R10, R10 ;  /* 0x0000000a000a7245 */ /* 0x000fe20000201400 */
[-C--:B------:R-:W-:Y:S01]  /*3c50*/  FFMA.FTZ R21, R13, -R3.reuse, R73 ;  /* 0x800000030d157223 */ /* 0x080fe20000010049 */
[----:B------:R-:W-:Y:S01]  /*3c60*/  I2FP.F32.S32 R8, R8 ;  /* 0x0000000800087245 */ /* 0x000fe20000201400 */
[-C--:B------:R-:W-:Y:S01]  /*3c70*/  FFMA.FTZ R20, R11, -R3.reuse, R75 ;  /* 0x800000030b147223 */ /* 0x080fe2000001004b */
[-C--:B------:R-:W-:Y:S01]  /*3c80*/  FFMA.FTZ R16, R9, -R3.reuse, R76 ;  /* 0x8000000309107223 */ /* 0x080fe2000001004c */
[----:B------:R-:W-:Y:S01]  /*3c90*/  FFMA.FTZ R18, R10, -R3, R94 ;  /* 0x800000030a127223 */ /* 0x000fe2000001005e */
[----:B------:R-:W-:-:S02]  /*3ca0*/  VIADD R11, R15, 0x29 ;  /* 0x000000290f0b7836 */ /* 0x000fc40000000000 */
[----:B------:R-:W-:Y:S01]  /*3cb0*/  FFMA.FTZ R14, R8, -R3, R78 ;  /* 0x80000003080e7223 */ /* 0x000fe2000001004e */
[C---:B------:R-:W-:Y:S01]  /*3cc0*/  VIADD R10, R15.reuse, 0x30 ;  /* 0x000000300f0a7836 */ /* 0x040fe20000000000 */
[----:B------:R-:W-:Y:S01]  /*3cd0*/  FSEL R76, R34, -INF , !P0 ;  /* 0xff800000224c7808 */ /* 0x000fe20004000000 */
[----:B------:R-:W-:Y:S01]  /*3ce0*/  VIADD R9, R15, 0x31 ;  /* 0x000000310f097836 */ /* 0x000fe20000000000 */
[----:B------:R-:W-:Y:S01]  /*3cf0*/  FSEL R85, R33, -INF , !P0 ;  /* 0xff80000021557808 */ /* 0x000fe20004000000 */
[C---:B------:R-:W-:Y:S01]  /*3d00*/  VIADD R8, R15.reuse, 0x38 ;  /* 0x000000380f087836 */ /* 0x040fe20000000000 */
[-C--:B------:R-:W-:Y:S01]  /*3d10*/  ISETP.GE.AND P0, PT, R38, R96.reuse, PT ;  /* 0x000000602600720c */ /* 0x080fe20003f06270 */
[----:B------:R-:W-:Y:S01]  /*3d20*/  VIADD R13, R15, 0x39 ;  /* 0x000000390f0d7836 */ /* 0x000fe20000000000 */
[----:B------:R-:W-:Y:S01]  /*3d30*/  FSEL R53, R69, -INF , !P2 ;  /* 0xff80000045357808 */ /* 0x000fe20005000000 */
[----:B------:R-:W-:Y:S01]  /*3d40*/  IMAD.IADD R15, R0, 0x1, -R36 ;  /* 0x00000001000f7824 */ /* 0x000fe200078e0a24 */
[----:B------:R-:W-:Y:S01]  /*3d50*/  FSEL R56, R68, -INF , !P1 ;  /* 0xff80000044387808 */ /* 0x000fe20004800000 */
[C---:B------:R-:W-:Y:S01]  /*3d60*/  IMAD.IADD R17, R0.reuse, 0x1, -R12 ;  /* 0x0000000100117824 */ /* 0x040fe200078e0a0c */
        /* <DEDUP_REMOVED lines=13> */
[--C-:B------:R-:W-:Y:S01]  /*3e40*/  IMAD.IADD R49, R6, 0x1, -R8.reuse ;  /* 0x0000000106317824 */ /* 0x100fe200078e0a08 */
[----:B------:R-:W-:Y:S01]  /*3e50*/  FSEL R75, R42, -INF , !P1 ;  /* 0xff8000002a4b7808 */ /* 0x000fe20004800000 */
[----:B------:R-:W-:Y:S01]  /*3e60*/  IMAD.IADD R48, R6, 0x1, -R13 ;  /* 0x0000000106307824 */ /* 0x000fe200078e0a0d */
[----:B------:R-:W-:Y:S01]  /*3e70*/  FSEL R66, R41, -INF , !P1 ;  /* 0xff80000029427808 */ /* 0x000fe20004800000 */
[----:B------:R-:W-:Y:S01]  /*3e80*/  IMAD.IADD R33, R2, 0x1, -R9 ;  /* 0x0000000102217824 */ /* 0x000fe200078e0a09 */
[----:B------:R-:W-:Y:S01]  /*3e90*/  FSEL R68, R37, -INF , !P1 ;  /* 0xff80000025447808 */ /* 0x000fe20004800000 */
[C-C-:B------:R-:W-:Y:S01]  /*3ea0*/  IMAD.IADD R35, R7.reuse, 0x1, -R8.reuse ;  /* 0x0000000107237824 */ /* 0x140fe200078e0a08 */
[-C--:B------:R-:W-:Y:S01]  /*3eb0*/  ISETP.GE.AND P2, PT, R40, R96.reuse, PT ;  /* 0x000000602800720c */ /* 0x080fe20003f46270 */
[--C-:B------:R-:W-:Y:S01]  /*3ec0*/  IMAD.IADD R43, R7, 0x1, -R13.reuse ;  /* 0x00000001072b7824 */ /* 0x100fe200078e0a0d */
[----:B------:R-:W-:Y:S01]  /*3ed0*/  ISETP.GE.AND P1, PT, R39, R96, PT ;  /* 0x000000602700720c */ /* 0x000fe20003f26270 */
[----:B------:R-:W-:Y:S01]  /*3ee0*/  IMAD.IADD R42, R2, 0x1, -R8 ;  /* 0x00000001022a7824 */ /* 0x000fe200078e0a08 */
[----:B------:R-:W-:Y:S01]  /*3ef0*/  FSEL R152, R14, -INF , !P0 ;  /* 0xff8000000e987808 */ /* 0x000fe20004000000 */
[----:B------:R-:W-:Y:S01]  /*3f00*/  IMAD.IADD R41, R2, 0x1, -R13 ;  /* 0x0000000102297824 */ /* 0x000fe200078e0a0d */
[----:B------:R-:W-:-:S02]  /*3f10*/  IABS R0, R15 ;  /* 0x0000000f00007213 */ /* 0x000fc40000000000 */
[----:B------:R-:W-:Y:S01]  /*3f20*/  IABS R14, R17 ;  /* 0x00000011000e7213 */ /* 0x000fe20000000000 */
[----:B------:R-:W-:Y:S01]  /*3f30*/  IMAD.IADD R17, R6, 0x1, -R36 ;  /* 0x0000000106117824 */ /* 0x000fe200078e0a24 */
[----:B------:R-:W-:Y:S01]  /*3f40*/  IABS R15, R19 ;  /* 0x00000013000f7213 */ /* 0x000fe20000000000 */
[----:B------:R-:W-:Y:S01]  /*3f50*/  IMAD.IADD R19, R7, 0x1, -R12 ;  /* 0x0000000107137824 */ /* 0x000fe200078e0a0c */
[----:B------:R-:W-:Y:S01]  /*3f60*/  FSEL R81, R28, -INF , !P2 ;  /* 0xff8000001c517808 */ /* 0x000fe20005000000 */
[----:B------:R-:W-:Y:S01]  /*3f70*/  IMAD.IADD R28, R6, 0x1, -R10 ;  /* 0x00000001061c7824 */ /* 0x000fe200078e0a0a */
[----:B------:R-:W-:Y:S01]  /*3f80*/  FSEL R149, R26, -INF , !P1 ;  /* 0xff8000001a957808 */ /* 0x000fe20004800000 */
[----:B------:R-:W-:Y:S01]  /*3f90*/  IMAD.IADD R26, R6, 0x1, -R11 ;  /* 0x00000001061a7824 */ /* 0x000fe200078e0a0b */
[----:B------:R-:W-:Y:S01]  /*3fa0*/  FSEL R120, R20, -INF , !P1 ;  /* 0xff80000014787808 */ /* 0x000fe20004800000 */
[----:B------:R-:W-:Y:S01]  /*3fb0*/  IMAD.IADD R20, R6, 0x1, -R12 ;  /* 0x0000000106147824 */ /* 0x000fe200078e0a0c */
[----:B------:R-:W-:Y:S01]  /*3fc0*/  FSEL R78, R31, -INF , !P6 ;  /* 0xff8000001f4e7808 */ /* 0x000fe20007000000 */
[----:B------:R-:W-:Y:S01]  /*3fd0*/  IMAD.MOV.U32 R6, RZ, RZ, R0 ;  /* 0x000000ffff067224 */ /* 0x000fe200078e0000 */
[----:B------:R-:W-:Y:S01]  /*3fe0*/  FSEL R59, R52, -INF , !P2 ;  /* 0xff800000343b7808 */ /* 0x000fe20005000000 */
[----:B------:R-:W-:Y:S01]  /*3ff0*/  IMAD.IADD R31, R7, 0x1, -R9 ;  /* 0x00000001071f7824 */ /* 0x000fe200078e0a09 */
[----:B------:R-:W-:Y:S01]  /*4000*/  FSEL R148, R29, -INF , !P2 ;  /* 0xff8000001d947808 */ /* 0x000fe20005000000 */
[----:B------:R-:W-:Y:S01]  /*4010*/  IMAD.MOV.U32 R0, RZ, RZ, R14 ;  /* 0x000000ffff007224 */ /* 0x000fe200078e000e */
[----:B------:R-:W-:Y:S01]  /*4020*/  FSEL R113, R27, -INF , !P2 ;  /* 0xff8000001b717808 */ /* 0x000fe20005000000 */
[----:B------:R-:W-:Y:S01]  /*4030*/  IMAD.IADD R27, R7, 0x1, -R10 ;  /* 0x00000001071b7824 */ /* 0x000fe200078e0a0a */
[----:B------:R-:W-:Y:S01]  /*4040*/  ISETP.GE.AND P2, PT, R9, R96, PT ;  /* 0x000000600900720c */ /* 0x000fe20003f46270 */
[----:B------:R-:W-:Y:S01]  /*4050*/  IMAD.MOV.U32 R9, RZ, RZ, R15 ;  /* 0x000000ffff097224 */ /* 0x000fe200078e000f */
[----:B------:R-:W-:Y:S01]  /*4060*/  FSEL R84, R21, -INF , !P1 ;  /* 0xff80000015547808 */ /* 0x000fe20004800000 */
[C---:B------:R-:W-:Y:S01]  /*4070*/  IMAD.IADD R21, R7.reuse, 0x1, -R11 ;  /* 0x0000000107157824 */ /* 0x040fe200078e0a0b */
[----:B------:R-:W-:Y:S01]  /*4080*/  FSEL R151, R16, -INF , !P0 ;  /* 0xff80000010977808 */ /* 0x000fe20004000000 */
[----:B------:R-:W-:Y:S01]  /*4090*/  IMAD.IADD R16, R7, 0x1, -R36 ;  /* 0x0000000107107824 */ /* 0x000fe200078e0a24 */
[----:B------:R-:W-:-:S02]  /*40a0*/  I2FP.F32.S32 R7, R6 ;  /* 0x0000000600077245 */ /* 0x000fc40000201400 */
[----:B------:R-:W-:Y:S02]  /*40b0*/  I2FP.F32.S32 R6, R0 ;  /* 0x0000000000067245 */ /* 0x000fe40000201400 */
[----:B------:R-:W-:Y:S02]  /*40c0*/  I2FP.F32.S32 R0, R9 ;  /* 0x0000000900007245 */ /* 0x000fe40000201400 */
[-C--:B------:R-:W-:Y:S01]  /*40d0*/  ISETP.GE.AND P5, PT, R12, R96.reuse, PT ;  /* 0x000000600c00720c */ /* 0x080fe20003fa6270 */
[C---:B------:R-:W-:Y:S01]  /*40e0*/  IMAD.IADD R12, R2.reuse, 0x1, -R12 ;  /* 0x00000001020c7824 */ /* 0x040fe200078e0a0c */
[----:B------:R-:W-:Y:S01]  /*40f0*/  ISETP.GE.AND P4, PT, R11, R96, PT ;  /* 0x000000600b00720c */ /* 0x000fe20003f86270 */
[----:B------:R-:W-:Y:S01]  /*4100*/  IMAD.IADD R11, R2, 0x1, -R11 ;  /* 0x00000001020b7824 */ /* 0x000fe200078e0a0b */
[----:B------:R-:W-:Y:S01]  /*4110*/  FSEL R112, R30, -INF , !P6 ;  /* 0xff8000001e707808 */ /* 0x000fe20007000000 */
[----:B------:R-:W-:Y:S01]  /*4120*/  IMAD.IADD R30, R2, 0x1, -R10 ;  /* 0x00000001021e7824 */ /* 0x000fe200078e0a0a */
[----:B------:R-:W-:Y:S01]  /*4130*/  FSEL R173, R18, -INF , !P0 ;  /* 0xff80000012ad7808 */ /* 0x000fe20004000000 */
[----:B------:R-:W-:Y:S01]  /*4140*/  IMAD.IADD R18, R2, 0x1, -R36 ;  /* 0x0000000102127824 */ /* 0x000fe200078e0a24 */
[----:B------:R-:W-:Y:S01]  /*4150*/  FSEL R121, R50, -INF , !P0 ;  /* 0xff80000032797808 */ /* 0x000fe20004000000 */
[-C--:B------:R-:W-:Y:S01]  /*4160*/  FFMA.FTZ R50, R7, -R3.reuse, R93 ;  /* 0x8000000307327223 */ /* 0x080fe2000001005d */
[----:B------:R-:W-:Y:S01]  /*4170*/  FSEL R64, R51, -INF , !P1 ;  /* 0xff80000033407808 */ /* 0x000fe20004800000 */
[-C--:B------:R-:W-:Y:S01]  /*4180*/  FFMA.FTZ R51, R0, -R3.reuse, R133 ;  /* 0x8000000300337223 */ /* 0x080fe20000010085 */
[----:B------:R-:W-:Y:S01]  /*4190*/  IABS R2, R22 ;  /* 0x0000001600027213 */ /* 0x000fe20000000000 */
[----:B------:R-:W-:Y:S01]  /*41a0*/  FFMA.FTZ R52, R6, -R3, R132 ;  /* 0x8000000306347223 */ /* 0x000fe20000010084 */
[----:B------:R-:W-:-:S02]  /*41b0*/  IABS R7, R24 ;  /* 0x0000001800077213 */ /* 0x000fc40000000000 */
[----:B------:R-:W-:Y:S01]  /*41c0*/  IABS R0, R23 ;  /* 0x0000001700007213 */ /* 0x000fe20000000000 */
[----:B------:R-:W-:Y:S01]  /*41d0*/  IMAD.MOV.U32 R9, RZ, RZ, R2 ;  /* 0x000000ffff097224 */ /* 0x000fe200078e0002 */
[----:B------:R-:W-:Y:S01]  /*41e0*/  BAR.SYNC.DEFER_BLOCKING 0x0 ;  /* 0x0000000000007b1d */ /* 0x000fe20000010000 */
[----:B------:R-:W-:Y:S01]  /*41f0*/  ISETP.GE.AND P1, PT, R8, R96, PT ;  /* 0x000000600800720c */ /* 0x000fe20003f26270 */
[----:B------:R-:W-:Y:S01]  /*4200*/  IMAD.MOV.U32 R2, RZ, RZ, R7 ;  /* 0x000000ffff027224 */ /* 0x000fe200078e0007 */
[----:B------:R-:W-:Y:S01]  /*4210*/  IABS R6, R25 ;  /* 0x0000001900067213 */ /* 0x000fe20000000000 */
[----:B------:R-:W-:Y:S01]  /*4220*/  IMAD.MOV.U32 R8, RZ, RZ, R0 ;  /* 0x000000ffff087224 */ /* 0x000fe200078e0000 */
[----:B------:R-:W-:Y:S02]  /*4230*/  IABS R0, R16 ;  /* 0x0000001000007213 */ /* 0x000fe40000000000 */
[----:B------:R-:W-:Y:S02]  /*4240*/  I2FP.F32.S32 R2, R2 ;  /* 0x0000000200027245 */ /* 0x000fe40000201400 */
[----:B------:R-:W-:-:S02]  /*4250*/  I2FP.F32.S32 R6, R6 ;  /* 0x0000000600067245 */ /* 0x000fc40000201400 */
[----:B------:R-:W-:Y:S01]  /*4260*/  I2FP.F32.S32 R0, R0 ;  /* 0x0000000000007245 */ /* 0x000fe20000201400 */
[-C--:B------:R-:W-:Y:S01]  /*4270*/  FFMA.FTZ R37, R2, -R3.reuse, R141 ;  /* 0x8000000302257223 */ /* 0x080fe2000001008d */
[----:B------:R-:W-:Y:S01]  /*4280*/  I2FP.F32.S32 R7, R8 ;  /* 0x0000000800077245 */ /* 0x000fe20000201400 */
[----:B------:R-:W-:Y:S01]  /*4290*/  FFMA.FTZ R38, R6, -R3, R140 ;  /* 0x8000000306267223 */ /* 0x000fe2000001008c */
[----:B------:R-:W-:Y:S02]  /*42a0*/  I2FP.F32.S32 R9, R9 ;  /* 0x0000000900097245 */ /* 0x000fe40000201400 */
[----:B------:R-:W-:Y:S01]  /*42b0*/  FSEL R123, R32, -INF , !P6 ;  /* 0xff800000207b7808 */ /* 0x000fe20007000000 */
[----:B------:R-:W-:Y:S01]  /*42c0*/  FFMA.FTZ R32, R0, -R3, R95 ;  /* 0x8000000300207223 */ /* 0x000fe2000001005f */
[----:B------:R-:W-:Y:S01]  /*42d0*/  IABS R2, R17 ;  /* 0x0000001100027213 */ /* 0x000fe20000000000 */
[-C--:B------:R-:W-:Y:S01]  /*42e0*/  FFMA.FTZ R39, R7, -R3.reuse, R137 ;  /* 0x8000000307277223 */ /* 0x080fe20000010089 */
[----:B------:R-:W-:Y:S01]  /*42f0*/  IABS R0, R18 ;  /* 0x0000001200007213 */ /* 0x000fe20000000000 */
[----:B------:R-:W-:Y:S01]  /*4300*/  FFMA.FTZ R40, R9, -R3, R136 ;  /* 0x8000000309287223 */ /* 0x000fe20000010088 */
[----:B------:R-:W-:-:S02]  /*4310*/  IABS R6, R19 ;  /* 0x0000001300067213 */ /* 0x000fc40000000000 */
[----:B------:R-:W-:Y:S01]  /*4320*/  IABS R7, R20 ;  /* 0x0000001400077213 */ /* 0x000fe20000000000 */
[----:B------:R-:W-:Y:S01]  /*4330*/  IMAD.MOV.U32 R8, RZ, RZ, R0 ;  /* 0x000000ffff087224 */ /* 0x000fe200078e0000 */
[----:B------:R-:W-:Y:S01]  /*4340*/  ISETP.GE.AND P3, PT, R10, R96, PT ;  /* 0x000000600a00720c */ /* 0x000fe20003f66270 */
[----:B------:R-:W-:Y:S01]  /*4350*/  IMAD.MOV.U32 R10, RZ, RZ, R2 ;  /* 0x000000ffff0a7224 */ /* 0x000fe200078e0002 */
[----:B------:R-:W-:Y:S01]  /*4360*/  IABS R9, R12 ;  /* 0x0000000c00097213 */ /* 0x000fe20000000000 */
[----:B------:R-:W-:Y:S01]  /*4370*/  IMAD.MOV.U32 R2, RZ, RZ, R6 ;  /* 0x000000ffff027224 */ /* 0x000fe200078e0006 */
[----:B------:R-:W-:Y:S01]  /*4380*/  I2FP.F32.S32 R8, R8 ;  /* 0x0000000800087245 */ /* 0x000fe20000201400 */
[----:B------:R-:W-:Y:S01]  /*4390*/  IMAD.MOV.U32 R0, RZ, RZ, R7 ;  /* 0x000000ffff007224 */ /* 0x000fe200078e0007 */
[----:B------:R-:W-:Y:S01]  /*43a0*/  I2FP.F32.S32 R10, R10 ;  /* 0x0000000a000a7245 */ /* 0x000fe20000201400 */
[----:B------:R-:W-:Y:S01]  /*43b0*/  IMAD.MOV.U32 R6, RZ, RZ, R9 ;  /* 0x000000ffff067224 */ /* 0x000fe200078e0009 */
[----:B------:R-:W-:Y:S01]  /*43c0*/  I2FP.F32.S32 R7, R2 ;  /* 0x0000000200077245 */ /* 0x000fe20000201400 */
[-C--:B------:R-:W-:Y:S01]  /*43d0*/  FFMA.FTZ R23, R8, -R3.reuse, R79 ;  /* 0x8000000308177223 */ /* 0x080fe2000001004f */
[----:B------:R-:W-:Y:S01]  /*43e0*/  I2FP.F32.S32 R2, R0 ;  /* 0x0000000000027245 */ /* 0x000fe20000201400 */
[-C--:B------:R-:W-:Y:S01]  /*43f0*/  FFMA.FTZ R25, R10, -R3.reuse, R77 ;  /* 0x800000030a197223 */ /* 0x080fe2000001004d */
[----:B------:R-:W-:Y:S01]  /*4400*/  I2FP.F32.S32 R0, R6 ;  /* 0x0000000600007245 */ /* 0x000fe20000201400 */
[----:B------:R-:W-:Y:S01]  /*4410*/  FFMA.FTZ R29, R7, -R3, R134 ;  /* 0x80000003071d7223 */ /* 0x000fe20000010086 */
[----:B------:R-:W-:Y:S01]  /*4420*/  IABS R6, R21 ;  /* 0x0000001500067213 */ /* 0x000fe20000000000 */
[-C--:B------:R-:W-:Y:S01]  /*4430*/  FFMA.FTZ R24, R2, -R3.reuse, R116 ;  /* 0x8000000302187223 */ /* 0x080fe20000010074 */
[----:B------:R-:W-:Y:S01]  /*4440*/  IABS R9, R28 ;  /* 0x0000001c00097213 */ /* 0x000fe20000000000 */
[----:B------:R-:W-:Y:S01]  /*4450*/  FFMA.FTZ R22, R0, -R3, R118 ;  /* 0x8000000300167223 */ /* 0x000fe20000010076 */
        /* <DEDUP_REMOVED lines=8> */
[----:B------:R-:W-:-:S02]  /*44e0*/  I2FP.F32.S32 R7, R0 ;  /* 0x0000000000077245 */ /* 0x000fc40000201400 */
        /* <DEDUP_REMOVED lines=21> */
[----:B------:R-:W-:Y:S02]  /*4640*/  I2FP.F32.S32 R0, R0 ;  /* 0x0000000000007245 */ /* 0x000fe40000201400 */
[----:B------:R-:W-:Y:S01]  /*4650*/  I2FP.F32.S32 R10, R10 ;  /* 0x0000000a000a7245 */ /* 0x000fe20000201400 */
[----:B------:R-:W-:Y:S01]  /*4660*/  FFMA.FTZ R11, R2, -R3, R142 ;  /* 0x80000003020b7223 */ /* 0x000fe2000001008e */
[----:B------:R-:W-:Y:S01]  /*4670*/  IABS R6, R43 ;  /* 0x0000002b00067213 */ /* 0x000fe20000000000 */
[-C--:B------:R-:W-:Y:S01]  /*4680*/  FFMA.FTZ R12, R0, -R3.reuse, R127 ;  /* 0x80000003000c7223 */ /* 0x080fe2000001007f */
[----:B------:R-:W-:Y:S01]  /*4690*/  ISETP.GE.AND P0, PT, R13, R96, PT ;  /* 0x000000600d00720c */ /* 0x000fe20003f06270 */
[----:B------:R-:W-:Y:S01]  /*46a0*/  FFMA.FTZ R13, R7, -R3, R125 ;  /* 0x80000003070d7223 */ /* 0x000fe2000001007d */
        /* <DEDUP_REMOVED lines=10> */
[----:B------:R-:W-:Y:S01]  /*4750*/  ISETP.GE.AND P6, PT, R36, R96, PT ;  /* 0x000000602400720c */ /* 0x000fe20003fc6270 */
[----:B------:R-:W-:Y:S01]  /*4760*/  IMAD.MOV.U32 R6, RZ, RZ, R9 ;  /* 0x000000ffff067224 */ /* 0x000fe200078e0009 */
[----:B------:R-:W-:-:S02]  /*4770*/  I2FP.F32.S32 R7, R2 ;  /* 0x0000000200077245 */ /* 0x000fc40000201400 */
[----:B------:R-:W-:Y:S02]  /*4780*/  I2FP.F32.S32 R2, R0 ;  /* 0x0000000000027245 */ /* 0x000fe40000201400 */
[----:B------:R-:W-:Y:S01]  /*4790*/  I2FP.F32.S32 R0, R6 ;  /* 0x0000000600007245 */ /* 0x000fe20000201400 */
[-C--:B------:R-:W-:Y:S01]  /*47a0*/  FFMA.FTZ R6, R10, -R3.reuse, R143 ;  /* 0x800000030a067223 */ /* 0x080fe2000001008f */
[----:B------:R-:W-:Y:S01]  /*47b0*/  FSEL R97, R50, -INF , !P6 ;  /* 0xff80000032617808 */ /* 0x000fe20007000000 */
[-C--:B------:R-:W-:Y:S01]  /*47c0*/  FFMA.FTZ R7, R7, -R3.reuse, R45 ;  /* 0x8000000307077223 */ /* 0x080fe2000001002d */
[----:B------:R-:W-:Y:S01]  /*47d0*/  FSEL R156, R32, -INF , !P6 ;  /* 0xff800000209c7808 */ /* 0x000fe20007000000 */
[-C--:B------:R-:W-:Y:S01]  /*47e0*/  FFMA.FTZ R2, R2, -R3.reuse, R46 ;  /* 0x8000000302027223 */ /* 0x080fe2000001002e */
[----:B------:R-:W-:Y:S01]  /*47f0*/  FSEL R140, R25, -INF , !P6 ;  /* 0xff800000198c7808 */ /* 0x000fe20007000000 */
[----:B------:R-:W-:Y:S01]  /*4800*/  FFMA.FTZ R0, R0, -R3, R47 ;  /* 0x8000000300007223 */ /* 0x000fe2000001002f */
[----:B------:R-:W-:-:S02]  /*4810*/  FSEL R143, R23, -INF , !P6 ;  /* 0xff800000178f7808 */ /* 0x000fc40007000000 */
[----:B------:R-:W-:Y:S02]  /*4820*/  ISETP.GE.AND P6, PT, R96, 0x41, PT ;  /* 0x000000416000780c */ /* 0x000fe40003fc6270 */
[----:B------:R-:W-:Y:S02]  /*4830*/  I2FP.F32.S32 R8, R8 ;  /* 0x0000000800087245 */ /* 0x000fe40000201400 */
[----:B------:R-:W-:Y:S02]  /*4840*/  FSEL R118, R52, -INF , !P5 ;  /* 0xff80000034767808 */ /* 0x000fe40006800000 */
[----:B------:R-:W-:Y:S01]  /*4850*/  FSEL R157, R29, -INF , !P5 ;  /* 0xff8000001d9d7808 */ /* 0x000fe20006800000 */
[----:B------:R-:W-:Y:S01]  /*4860*/  FFMA.FTZ R8, R8, -R3, R44 ;  /* 0x8000000308087223 */ /* 0x000fe2000001002c */
        /* <DEDUP_REMOVED lines=24> */
[----:B------:R-:W-:Y:S01]  /*49f0*/  LEA.HI.SX32 R6, R203, 0xfffffffe, 0x1a ;  /* 0xfffffffecb067811 */ /* 0x000fe200078fd2ff */
[----:B------:R-:W-:Y:S01]  /*4a00*/  BSSY B0, `(.L_x_1512) ;  /* 0x0000030000007945 */ /* 0x000fe20003800000 */
[----:B------:R-:W-:Y:S02]  /*4a10*/  ISETP.GE.AND P0, PT, R176, UR5, PT ;  /* 0x00000005b0007c0c */ /* 0x000fe4000bf06270 */
[----:B------:R-:W-:Y:S01]  /*4a20*/  SHF.R.S32.HI R8, RZ, 0x1f, R6 ;  /* 0x0000001fff087819 */ /* 0x000fe20000011406 */
[----:B------:R-:W-:Y:S02]  /*4a30*/  IMAD R0, R154, R6, RZ ;  /* 0x000000069a007224 */ /* 0x000fe400078e02ff */
[----:B------:R-:W-:-:S04]  /*4a40*/  IMAD.WIDE.U32 R6, R6, R98, R216 ;  /* 0x0000006206067225 */ /* 0x000fc800078e00d8 */
[----:B------:R-:W-:-:S04]  /*4a50*/  IMAD R8, R8, R98, R0 ;  /* 0x0000006208087224 */ /* 0x000fc800078e0200 */
        /* <DEDUP_REMOVED lines=42> */
.L_x_1513:
[----:B------:R-:W-:Y:S05]  /*4d00*/  BSYNC B0 ;  /* 0x0000000000007941 */ /* 0x000fea0003800000 */
.L_x_1512:
[----:B------:R-:W0:Y:S02]  /*4d10*/  LDGDEPBAR ;  /* 0x00000000000079af */ /* 0x000e240000000000 */
.L_x_1511:
[----:B------:R-:W-:Y:S01]  /*4d20*/  FMNMX.FTZ R0, R57, R58, !PT ;  /* 0x0000003a39007209 */ /* 0x000fe20007810000 */
[----:B------:R-:W-:Y:S01]  /*4d30*/  IMAD.SHL.U32 R2, R90, 0x2, RZ ;  /* 0x000000025a027824 */ /* 0x000fe200078e00ff */
[----:B-1----:R-:W-:Y:S01]  /*4d40*/  FMNMX.FTZ R6, R67, R70, !PT ;  /* 0x0000004643067209 */ /* 0x002fe20007810000 */
[----:B--2---:R-:W-:Y:S01]  /*4d50*/  IMAD.WIDE.U32 R14, R240, -0x2daee0ad, RZ ;  /* 0xd2511f53f00e7825 */ /* 0x004fe200078e00ff */
[----:B------:R-:W-:Y:S01]  /*4d60*/  FMNMX.FTZ R0, R53, R0, !PT ;  /* 0x0000000035007209 */ /* 0x000fe20007810000 */
[----:B------:R-:W-:Y:S01]  /*4d70*/  UIADD3 UR14, UR22, -0x61c88647, URZ ;  /* 0x9e3779b9160e7890 */ /* 0x000fe2000fffe03f */
[----:B------:R-:W-:Y:S01]  /*4d80*/  FMNMX.FTZ R6, R65, R6, !PT ;  /* 0x0000000641067209 */ /* 0x000fe20007810000 */
[----:B------:R-:W-:Y:S01]  /*4d90*/  VIADD R7, R2, 0x1 ;  /* 0x0000000102077836 */ /* 0x000fe20000000000 */
[----:B------:R-:W-:Y:S01]  /*4da0*/  FMNMX.FTZ R0, R56, R0, !PT ;  /* 0x0000000038007209 */ /* 0x000fe20007810000 */
[----:B------:R-:W-:Y:S01]  /*4db0*/  IMAD R238, R238, 0x8, R99 ;  /* 0x00000008eeee7824 */ /* 0x000fe200078e0263 */
[----:B------:R-:W-:Y:S01]  /*4dc0*/  FMNMX.FTZ R6, R66, R6, !PT ;  /* 0x0000000642067209 */ /* 0x000fe20007810000 */
[----:B------:R-:W-:Y:S01]  /*4dd0*/  UIADD3 UR13, UR23, -0x4498517b, URZ ;  /* 0xbb67ae85170d7890 */ /* 0x000fe2000fffe03f */
[----:B------:R-:W-:Y:S01]  /*4de0*/  FMNMX.FTZ R0, R55, R0, !PT ;  /* 0x0000000037007209 */ /* 0x000fe20007810000 */
[----:B------:R-:W-:Y:S01]  /*4df0*/  VIADD R236, R238, 0x4 ;  /* 0x00000004eeec7836 */ /* 0x000fe20000000000 */
[----:B------:R-:W-:Y:S01]  /*4e00*/  FMNMX.FTZ R6, R76, R6, !PT ;  /* 0x000000064c067209 */ /* 0x000fe20007810000 */
[----:B------:R-:W-:Y:S01]  /*4e10*/  IMAD.WIDE.U32 R8, R238, -0x326172a9, RZ ;  /* 0xcd9e8d57ee087825 */ /* 0x000fe200078e00ff */
[----:B------:R-:W-:Y:S01]  /*4e20*/  FMNMX.FTZ R0, R54, R0, !PT ;  /* 0x0000000036007209 */ /* 0x000fe20007810000 */
[----:B------:R-:W-:Y:S01]  /*4e30*/  UIADD3 UR11, UR23, 0x76cf5d0a, URZ ;  /* 0x76cf5d0a170b7890 */ /* 0x000fe2000fffe03f */
[----:B------:R-:W-:Y:S01]  /*4e40*/  LOP3.LUT R12, R15, UR23, R2, 0x96, !PT ;  /* 0x000000170f0c7c12 */ /* 0x000fe2000f8e9602 */
[----:B------:R-:W-:Y:S01]  /*4e50*/  ULDC UR18, c[0x0][0x2ec] ;  /* 0x0000bb0000127ab9 */ /* 0x000fe20000000800 */
        /* <DEDUP_REMOVED lines=9> */
[----:B------:R-:W-:Y:S01]  /*4ef0*/  UIADD3 UR7, UR23, -0x126145ec, URZ ;  /* 0xed9eba1417077890 */ /* 0x000fe2000fffe03f */
[----:B------:R-:W-:Y:S01]  /*4f00*/  LOP3.LUT R7, R15, UR23, R7, 0x96, !PT ;  /* 0x000000170f077c12 */ /* 0x000fe2000f8e9607 */
[----:B------:R-:W-:Y:S01]  /*4f10*/  UIADD3 UR8, UR22, 0x78dde6e4, URZ ;  /* 0x78dde6e416087890 */ /* 0x000fe2000fffe03f */
[----:B------:R-:W-:Y:S01]  /*4f20*/  FMNMX.FTZ R0, R97, R0, !PT ;  /* 0x0000000061007209 */ /* 0x000fe20007810000 */
[----:B------:R-:W-:Y:S01]  /*4f30*/  UIADD3 UR6, UR22, 0x1715609d, URZ ;  /* 0x1715609d16067890 */ /* 0x000fe2000fffe03f */
[----:B------:R-:W-:Y:S01]  /*4f40*/  FMNMX.FTZ R2, R84, R2, !PT ;  /* 0x0000000254027209 */ /* 0x000fe20007810000 */
[----:B------:R-:W-:Y:S01]  /*4f50*/  IMAD.WIDE.U32 R10, R7, -0x326172a9, RZ ;  /* 0xcd9e8d57070a7825 */ /* 0x000fe200078e00ff */
[----:B------:R-:W-:Y:S01]  /*4f60*/  FMNMX.FTZ R0, R118, R0, !PT ;  /* 0x0000000076007209 */ /* 0x000fe20007810000 */
[----:B------:R-:W-:Y:S01]  /*4f70*/  UIADD3 UR5, UR23, -0x56f99767, URZ ;  /* 0xa906689917057890 */ /* 0x000fe2000fffe03f */
[----:B------:R-:W-:Y:S01]  /*4f80*/  LOP3.LUT R212, R212, UR22, RZ, 0x3c, !PT ;  /* 0x00000016d4d47c12 */ /* 0x000fe2000f8e3cff */
[----:B------:R-:W-:Y:S01]  /*4f90*/  IMAD.WIDE.U32 R6, R236, -0x326172a9, RZ ;  /* 0xcd9e8d57ec067825 */ /* 0x000fe200078e00ff */
[----:B------:R-:W-:Y:S01]  /*4fa0*/  FMNMX.FTZ R0, R119, R0, !PT ;  /* 0x0000000077007209 */ /* 0x000fe20007810000 */
[----:B------:R-:W-:Y:S01]  /*4fb0*/  UIADD3 UR16, UR22, -0x4ab325aa, URZ ;  /* 0xb54cda5616107890 */ /* 0x000fe2000fffe03f */
[----:B------:R-:W-:Y:S01]  /*4fc0*/  FMNMX.FTZ R2, R151, R2, !PT ;  /* 0x0000000297027209 */ /* 0x000fe20007810000 */
[----:B------:R-:W-:Y:S01]  /*4fd0*/  UIADD3 UR15, UR23, 0x646e171e, URZ ;  /* 0x646e171e170f7890 */ /* 0x000fe2000fffe03f */
[----:B------:R-:W-:-:S02]  /*4fe0*/  FMNMX.FTZ R0, R146, R0, !PT ;  /* 0x0000000092007209 */ /* 0x000fc40007810000 */
[----:B------:R-:W-:Y:S02]  /*4ff0*/  LOP3.LUT R9, R9, R212, RZ, 0x3c, !PT ;  /* 0x000000d409097212 */ /* 0x000fe400078e3cff */
[----:B------:R-:W-:Y:S02]  /*5000*/  FMNMX.FTZ R0, R147, R0, !PT ;  /* 0x0000000093007209 */ /* 0x000fe40007810000 */
[----:B------:R-:W-:Y:S02]  /*5010*/  FMNMX.FTZ R2, R140, R2, !PT ;  /* 0x000000028c027209 */ /* 0x000fe40007810000 */
[----:B------:R-:W-:Y:S02]  /*5020*/  FMNMX.FTZ R0, R168, R0, !PT ;  /* 0x00000000a8007209 */ /* 0x000fe40007810000 */
[----:B------:R-:W-:Y:S02]  /*5030*/  LOP3.LUT R7, R7, R212, RZ, 0x3c, !PT ;  /* 0x000000d407077212 */ /* 0x000fe400078e3cff */
[----:B------:R-:W-:Y:S01]  /*5040*/  FMNMX.FTZ R101, R169, R0, !PT ;  /* 0x00000000a9657209 */ /* 0x000fe20007810000 */
[----:B------:R-:W-:Y:S01]  /*5050*/  IMAD.IADD R0, R155, 0x1, R153 ;  /* 0x000000019b007824 */ /* 0x000fe200078e0299 */
[----:B------:R-:W-:-:S02]  /*5060*/  LOP3.LUT R16, R13, UR14, R8, 0x96, !PT ;  /* 0x0000000e0d107c12 */ /* 0x000fc4000f8e9608 */
[----:B------:R-:W-:Y:S01]  /*5070*/  LOP3.LUT R15, R11, UR14, R8, 0x96, !PT ;  /* 0x0000000e0b0f7c12 */ /* 0x000fe2000f8e9608 */
[----:B------:R-:W1:Y:S01]  /*5080*/  SHFL.BFLY PT, R17, R101, 0x2, 0x1f ;  /* 0x0c401f0065117f89 */ /* 0x000e6200000e0000 */
[----:B------:R-:W-:Y:S01]  /*5090*/  FMNMX.FTZ R2, R141, R2, !PT ;  /* 0x000000028d027209 */ /* 0x000fe20007810000 */
[----:B------:R-:W-:Y:S01]  /*50a0*/  IMAD.WIDE.U32 R8, R9, -0x2daee0ad, RZ ;  /* 0xd2511f5309087825 */ /* 0x000fe200078e00ff */
[--C-:B------:R-:W-:Y:S02]  /*50b0*/  LOP3.LUT R21, R13, UR14, R6.reuse, 0x96, !PT ;  /* 0x0000000e0d157c12 */ /* 0x100fe4000f8e9606 */
[----:B------:R-:W-:Y:S01]  /*50c0*/  LOP3.LUT R20, R11, UR14, R6, 0x96, !PT ;  /* 0x0000000e0b147c12 */ /* 0x000fe2000f8e9606 */
[----:B------:R-:W-:Y:S01]  /*50d0*/  IMAD.WIDE.U32 R6, R7, -0x2daee0ad, RZ ;  /* 0xd2511f5307067825 */ /* 0x000fe200078e00ff */
[----:B------:R-:W-:Y:S02]  /*50e0*/  FMNMX.FTZ R2, R142, R2, !PT ;  /* 0x000000028e027209 */ /* 0x000fe40007810000 */
[--C-:B------:R-:W-:Y:S01]  /*50f0*/  LOP3.LUT R11, R9, UR13, R14.reuse, 0x96, !PT ;  /* 0x0000000d090b7c12 */ /* 0x100fe2000f8e960e */
[----:B------:R-:W-:Y:S01]  /*5100*/  IMAD.WIDE.U32 R18, R16, -0x2daee0ad, RZ ;  /* 0xd2511f5310127825 */ /* 0x000fe200078e00ff */
[----:B------:R-:W-:-:S02]  /*5110*/  LOP3.LUT R14, R7, UR13, R14, 0x96, !PT ;  /* 0x0000000d070e7c12 */ /* 0x000fc4000f8e960e */
[----:B------:R-:W-:Y:S01]  /*5120*/  FMNMX.FTZ R7, R159, R2, !PT ;  /* 0x000000029f077209 */ /* 0x000fe20007810000 */
[----:B------:R-:W-:Y:S01]  /*5130*/  IMAD.WIDE.U32 R24, R21, -0x2daee0ad, RZ ;  /* 0xd2511f5315187825 */ /* 0x000fe200078e00ff */
[----:B------:R-:W-:Y:S02]  /*5140*/  FMNMX.FTZ R2, R71, R72, !PT ;  /* 0x0000004847027209 */ /* 0x000fe40007810000 */
[----:B------:R-:W-:Y:S01]  /*5150*/  FMNMX.FTZ R7, R160, R7, !PT ;  /* 0x00000007a0077209 */ /* 0x000fe20007810000 */
[----:B------:R-:W-:Y:S01]  /*5160*/  IMAD.WIDE.U32 R26, R20, -0x2daee0ad, RZ ;  /* 0xd2511f53141a7825 */ /* 0x000fe200078e00ff */
[----:B------:R-:W-:Y:S02]  /*5170*/  FMNMX.FTZ R9, R69, R2, !PT ;  /* 0x0000000245097209 */ /* 0x000fe40007810000 */
[----:B------:R-:W-:Y:S01]  /*5180*/  FMNMX.FTZ R2, R161, R7, !PT ;  /* 0x00000007a1027209 */ /* 0x000fe20007810000 */
[----:B------:R-:W-:Y:S01]  /*5190*/  IMAD.WIDE.U32 R62, R11, -0x326172a9, RZ ;  /* 0xcd9e8d570b3e7825 */ /* 0x000fe200078e00ff */
[----:B------:R-:W-:-:S02]  /*51a0*/  LOP3.LUT R22, R19, UR11, R8, 0x96, !PT ;  /* 0x0000000b13167c12 */ /* 0x000fc4000f8e9608 */
[----:B-1----:R-:W-:Y:S01]  /*51b0*/  FMNMX.FTZ R101, R101, R17, !PT ;  /* 0x0000001165657209 */ /* 0x002fe20007810000 */
[----:B------:R-:W-:Y:S01]  /*51c0*/  IMAD.WIDE.U32 R16, R15, -0x2daee0ad, RZ ;  /* 0xd2511f530f107825 */ /* 0x000fe200078e00ff */
[--C-:B------:R-:W-:Y:S02]  /*51d0*/  LOP3.LUT R19, R25, UR11, R6.reuse, 0x96, !PT ;  /* 0x0000000b19137c12 */ /* 0x100fe4000f8e9606 */
[----:B------:R-:W-:Y:S01]  /*51e0*/  LOP3.LUT R98, R27, UR11, R6, 0x96, !PT ;  /* 0x0000000b1b627c12 */ /* 0x000fe2000f8e9606 */
[----:B------:R-:W1:Y:S01]  /*51f0*/  SHFL.BFLY PT, R13, R101, 0x1, 0x1f ;  /* 0x0c201f00650d7f89 */ /* 0x000e6200000e0000 */
[----:B------:R-:W-:Y:S01]  /*5200*/  LOP3.LUT R150, R17, UR11, R8, 0x96, !PT ;  /* 0x0000000b11967c12 */ /* 0x000fe2000f8e9608 */
[----:B------:R-:W-:Y:S01]  /*5210*/  IMAD.WIDE.U32 R60, R14, -0x326172a9, RZ ;  /* 0xcd9e8d570e3c7825 */ /* 0x000fe200078e00ff */
        /* <DEDUP_REMOVED lines=8> */
[----:B------:R-:W-:-:S02]  /*52a0*/  FMNMX.FTZ R2, R113, R2, !PT ;  /* 0x0000000271027209 */ /* 0x000fc40007810000 */
[----:B------:R-:W-:Y:S02]  /*52b0*/  FMNMX.FTZ R7, R122, R7, !PT ;  /* 0x000000077a077209 */ /* 0x000fe40007810000 */
[----:B------:R-:W-:Y:S02]  /*52c0*/  FMNMX.FTZ R2, R120, R2, !PT ;  /* 0x0000000278027209 */ /* 0x000fe40007810000 */
[----:B------:R-:W-:Y:S02]  /*52d0*/  LOP3.LUT R11, R63, UR12, R12, 0x96, !PT ;  /* 0x0000000c3f0b7c12 */ /* 0x000fe4000f8e960c */
[----:B-1----:R-:W-:Y:S02]  /*52e0*/  FMNMX.FTZ R101, R101, R13, !PT ;  /* 0x0000000d65657209 */ /* 0x002fe40007810000 */
[----:B------:R-:W-:Y:S02]  /*52f0*/  FMNMX.FTZ R2, R152, R2, !PT ;  /* 0x0000000298027209 */ /* 0x000fe40007810000 */
[C---:B------:R-:W-:Y:S01]  /*5300*/  FSETP.NEU.FTZ.AND P0, PT, R101.reuse, -INF , PT ;  /* 0xff8000006500780b */ /* 0x040fe20003f1d000 */
[----:B------:R-:W-:Y:S01]  /*5310*/  FMUL.FTZ R6, R101, UR18 ;  /* 0x0000001265067c20 */ /* 0x000fe20008410000 */
[----:B------:R-:W-:-:S02]  /*5320*/  FMNMX.FTZ R2, R143, R2, !PT ;  /* 0x000000028f027209 */ /* 0x000fc40007810000 */
[----:B------:R-:W-:Y:S02]  /*5330*/  LOP3.LUT R9, R63, UR12, R10, 0x96, !PT ;  /* 0x0000000c3f097c12 */ /* 0x000fe4000f8e960a */
[----:B------:R-:W-:Y:S02]  /*5340*/  FMNMX.FTZ R2, R144, R2, !PT ;  /* 0x0000000290027209 */ /* 0x000fe40007810000 */
[----:B------:R-:W-:Y:S01]  /*5350*/  FSEL R20, R6, RZ, P0 ;  /* 0x000000ff06147208 */ /* 0x000fe20000000000 */
[----:B------:R-:W-:Y:S01]  /*5360*/  IMAD.WIDE.U32 R116, R9, -0x2daee0ad, RZ ;  /* 0xd2511f5309747825 */ /* 0x000fe200078e00ff */
[----:B------:R-:W-:Y:S02]  /*5370*/  FMNMX.FTZ R6, R123, R7, !PT ;  /* 0x000000077b067209 */ /* 0x000fe40007810000 */
[----:B------:R-:W-:Y:S01]  /*5380*/  FMNMX.FTZ R2, R145, R2, !PT ;  /* 0x0000000291027209 */ /* 0x000fe20007810000 */
[----:B------:R-:W-:Y:S01]  /*5390*/  FFMA.FTZ R7, R57, UR18, -R20 ;  /* 0x0000001239077c23 */ /* 0x000fe20008010814 */
[----:B------:R-:W-:-:S02]  /*53a0*/  FMNMX.FTZ R6, R148, R6, !PT ;  /* 0x0000000694067209 */ /* 0x000fc40007810000 */
[----:B------:R-:W-:Y:S01]  /*53b0*/  FMNMX.FTZ R2, R163, R2, !PT ;  /* 0x00000002a3027209 */ /* 0x000fe20007810000 */
[----:B------:R1:W-:Y:S01]  /*53c0*/  MUFU.EX2 R249, R7 ;  /* 0x0000000700f97308 */ /* 0x0003e20000000800 */
[----:B------:R-:W-:Y:S01]  /*53d0*/  LOP3.LUT R23, R61, UR12, R10, 0x96, !PT ;  /* 0x0000000c3d177c12 */ /* 0x000fe2000f8e960a */
[----:B------:R-:W-:Y:S01]  /*53e0*/  IMAD.WIDE.U32 R10, R11, -0x2daee0ad, RZ ;  /* 0xd2511f530b0a7825 */ /* 0x000fe200078e00ff */
[----:B------:R-:W-:Y:S02]  /*53f0*/  FMNMX.FTZ R2, R164, R2, !PT ;  /* 0x00000002a4027209 */ /* 0x000fe40007810000 */
[----:B------:R-:W-:Y:S01]  /*5400*/  LOP3.LUT R15, R61, UR12, R12, 0x96, !PT ;  /* 0x0000000c3d0f7c12 */ /* 0x000fe2000f8e960c */
[----:B------:R-:W-:Y:S01]  /*5410*/  IMAD.WIDE.U32 R12, R22, -0x326172a9, RZ ;  /* 0xcd9e8d57160c7825 */ /* 0x000fe200078e00ff */
[----:B------:R-:W-:Y:S02]  /*5420*/  FMNMX.FTZ R2, R166, R2, !PT ;  /* 0x00000002a6027209 */ /* 0x000fe40007810000 */
[----:B------:R-:W-:Y:S01]  /*5430*/  LOP3.LUT R14, R11, UR9, R18, 0x96, !PT ;  /* 0x000000090b0e7c12 */ /* 0x000fe2000f8e9612 */
[----:B------:R-:W-:Y:S01]  /*5440*/  IMAD.WIDE.U32 R18, R19, -0x326172a9, RZ ;  /* 0xcd9e8d5713127825 */ /* 0x000fe200078e00ff */
[----:B------:R-:W-:-:S02]  /*5450*/  FMNMX.FTZ R2, R167, R2, !PT ;  /* 0x00000002a7027209 */ /* 0x000fc40007810000 */
[----:B--2---:R-:W-:Y:S01]  /*5460*/  FMNMX.FTZ R99, R8, R99, !PT ;  /* 0x0000006308637209 */ /* 0x004fe20007810000 */
[----:B------:R-:W-:Y:S01]  /*5470*/  FFMA.FTZ R8, R56, UR18, -R20 ;  /* 0x0000001238087c23 */ /* 0x000fe20008010814 */
[----:B------:R-:W-:Y:S01]  /*5480*/  LOP3.LUT R61, R117, UR9, R16, 0x96, !PT ;  /* 0x00000009753d7c12 */ /* 0x000fe2000f8e9610 */
[----:B------:R-:W2:Y:S01]  /*5490*/  SHFL.BFLY PT, R22, R2, 0x2, 0x1f ;  /* 0x0c401f0002167f89 */ /* 0x000ea200000e0000 */
[----:B-1----:R-:W-:Y:S01]  /*54a0*/  FMNMX.FTZ R7, R149, R6, !PT ;  /* 0x0000000695077209 */ /* 0x002fe20007810000 */
[----:B------:R-:W-:Y:S01]  /*54b0*/  FFMA.FTZ R6, R58, UR18, -R20 ;  /* 0x000000123a067c23 */ /* 0x000fe20008010814 */
[----:B------:R1:W-:Y:S01]  /*54c0*/  MUFU.EX2 R246, R8 ;  /* 0x0000000800f67308 */ /* 0x0003e20000000800 */
[----:B------:R-:W3:Y:S01]  /*54d0*/  SHFL.BFLY PT, R21, R99, 0x1, 0x1f ;  /* 0x0c201f0063157f89 */ /* 0x000ee200000e0000 */
[----:B------:R-:W-:Y:S01]  /*54e0*/  FMNMX.FTZ R7, R173, R7, !PT ;  /* 0x00000007ad077209 */ /* 0x000fe20007810000 */
[----:B------:R-:W-:Y:S01]  /*54f0*/  IMAD.WIDE.U32 R102, R23, -0x2daee0ad, RZ ;  /* 0xd2511f5317667825 */ /* 0x000fe200078e00ff */
[----:B------:R-:W-:-:S02]  /*5500*/  LOP3.LUT R16, R13, UR10, R62, 0x96, !PT ;  /* 0x0000000a0d107c12 */ /* 0x000fc4000f8e963e */
[----:B------:R-:W-:Y:S02]  /*5510*/  FMNMX.FTZ R9, R156, R7, !PT ;  /* 0x000000079c097209 */ /* 0x000fe40007810000 */
[----:B------:R4:W-:Y:S01]  /*5520*/  MUFU.EX2 R248, R6 ;  /* 0x0000000600f87308 */ /* 0x0009e20000000800 */
[----:B------:R-:W-:Y:S01]  /*5530*/  IMAD.WIDE.U32 R16, R16, -0x2daee0ad, RZ ;  /* 0xd2511f5310107825 */ /* 0x000fe200078e00ff */
[----:B------:R-:W-:Y:S02]  /*5540*/  FMNMX.FTZ R9, R157, R9, !PT ;  /* 0x000000099d097209 */ /* 0x000fe40007810000 */
[----:B------:R-:W-:Y:S02]  /*5550*/  LOP3.LUT R27, R103, UR9, R26, 0x96, !PT ;  /* 0x00000009671b7c12 */ /* 0x000fe4000f8e961a */
[----:B------:R-:W-:Y:S02]  /*5560*/  FMNMX.FTZ R9, R158, R9, !PT ;  /* 0x000000099e097209 */ /* 0x000fe40007810000 */
[----:B------:R-:W-:Y:S01]  /*5570*/  LOP3.LUT R17, R17, UR7, R10, 0x96, !PT ;  /* 0x0000000711117c12 */ /* 0x000fe2000f8e960a */
[----:B------:R-:W-:Y:S01]  /*5580*/  FFMA.FTZ R10, R55, UR18, -R20 ;  /* 0x00000012370a7c23 */ /* 0x000fe20008010814 */
[----:B-1----:R-:W-:-:S02]  /*5590*/  LOP3.LUT R8, R19, UR10, R60, 0x96, !PT ;  /* 0x0000000a13087c12 */ /* 0x002fc4000f8e963c */
[----:B------:R-:W-:Y:S01]  /*55a0*/  LEA R189, R0, UR4, 0x1 ;  /* 0x0000000400bd7c11 */ /* 0x000fe2000f8e08ff */
[----:B------:R1:W-:Y:S01]  /*55b0*/  MUFU.EX2 R247, R10 ;  /* 0x0000000a00f77308 */ /* 0x0003e20000000800 */
[----:B--2---:R-:W-:Y:S01]  /*55c0*/  FMNMX.FTZ R2, R2, R22, !PT ;  /* 0x0000001602027209 */ /* 0x004fe20007810000 */
[----:B------:R-:W-:-:S04]  /*55d0*/  IMAD.WIDE.U32 R22, R17, -0x326172a9, RZ ;  /* 0xcd9e8d5711167825 */ /* 0x000fc800078e00ff */
[----:B----4-:R-:W-:Y:S01]  /*55e0*/  FFMA.FTZ R6, R53, UR18, -R20 ;  /* 0x0000001235067c23 */ /* 0x010fe20008010814 */
[----:B---3--:R-:W-:Y:S01]  /*55f0*/  FMNMX.FTZ R99, R99, R21, !PT ;  /* 0x0000001563637209 */ /* 0x008fe20007810000 */
[--C-:B------:R-:W-:Y:S01]  /*5600*/  IMAD R190, R5, 0x2, R189.reuse ;  /* 0x0000000205be7824 */ /* 0x100fe200078e02bd */
[----:B------:R-:W2:Y:S01]  /*5610*/  SHFL.BFLY PT, R21, R2, 0x1, 0x1f ;  /* 0x0c201f0002157f89 */ /* 0x000ea200000e0000 */
[----:B------:R3:W-:Y:S01]  /*5620*/  MUFU.EX2 R244, R6 ;  /* 0x0000000600f47308 */ /* 0x0007e20000000800 */
[----:B------:R-:W-:Y:S01]  /*5630*/  FSETP.NEU.FTZ.AND P0, PT, R99, -INF , PT ;  /* 0xff8000006300780b */ /* 0x000fe20003f1d000 */
[C---:B------:R-:W-:Y:S01]  /*5640*/  IMAD R192, R4.reuse, 0x2, R189 ;  /* 0x0000000204c07824 */ /* 0x040fe200078e02bd */
[----:B------:R-:W-:Y:S01]  /*5650*/  LDSM.16.MT88.4 R28, [R189+0x6000] ;  /* 0x00600000bd1c783b */ /* 0x000fe20000004200 */
[----:B------:R-:W-:-:S03]  /*5660*/  IMAD R191, R4, 0x2, R190 ;  /* 0x0000000204bf7824 */ /* 0x000fc600078e02be */
[----:B------:R-:W-:Y:S01]  /*5670*/  LDSM.16.MT88.4 R32, [R192+0x6000] ;  /* 0x00600000c020783b */ /* 0x000fe20000004200 */
[----:B-1----:R-:W-:-:S03]  /*5680*/  FFMA.FTZ R10, R54, UR18, -R20 ;  /* 0x00000012360a7c23 */ /* 0x002fc60008010814 */
[----:B------:R-:W-:Y:S01]  /*5690*/  LDSM.16.MT88.4 R40, [R190+0x6000] ;  /* 0x00600000be28783b */ /* 0x000fe20000004200 */
[----:B------:R1:W-:Y:S03]  /*56a0*/  MUFU.EX2 R241, R10 ;  /* 0x0000000a00f17308 */ /* 0x0003e60000000800 */
[----:B------:R-:W-:Y:S01]  /*56b0*/  LDSM.16.MT88.4 R44, [R191+0x6000] ;  /* 0x00600000bf2c783b */ /* 0x000fe20000004200 */
[----:B---3--:R-:W-:-:S03]  /*56c0*/  IMAD.WIDE.U32 R6, R15, -0x2daee0ad, RZ ;  /* 0xd2511f530f067825 */ /* 0x008fc600078e00ff */
[----:B------:R-:W-:Y:S01]  /*56d0*/  LDSM.16.MT88.4 R48, [R189+0x6800] ;  /* 0x00680000bd30783b */ /* 0x000fe20000004200 */
[----:B------:R-:W-:Y:S01]  /*56e0*/  IMAD.WIDE.U32 R14, R14, -0x326172a9, RZ ;  /* 0xcd9e8d570e0e7825 */ /* 0x000fe200078e00ff */
[----:B------:R-:W-:Y:S02]  /*56f0*/  LOP3.LUT R11, R7, UR9, R24, 0x96, !PT ;  /* 0x00000009070b7c12 */ /* 0x000fe4000f8e9618 */
[----:B------:R-:W-:Y:S01]  /*5700*/  LDSM.16.MT88.4 R36, [R192+0x6800] ;  /* 0x00680000c024783b */ /* 0x000fe20000004200 */
[----:B------:R-:W-:Y:S01]  /*5710*/  FMNMX.FTZ R7, R171, R9, !PT ;  /* 0x00000009ab077209 */ /* 0x000fe20007810000 */
[----:B------:R-:W-:Y:S01]  /*5720*/  IMAD.WIDE.U32 R8, R8, -0x2daee0ad, RZ ;  /* 0xd2511f5308087825 */ /* 0x000fe200078e00ff */
[----:B------:R-:W-:Y:S01]  /*5730*/  LOP3.LUT R12, R15, UR8, R12, 0x96, !PT ;  /* 0x000000080f0c7c12 */ /* 0x000fe2000f8e960c */
[----:B------:R-:W-:Y:S01]  /*5740*/  LDSM.16.MT88.4 R52, [R190+0x6800] ;  /* 0x00680000be34783b */ /* 0x000fe20000004200 */
[----:B------:R-:W-:Y:S02]  /*5750*/  FMNMX.FTZ R7, R174, R7, !PT ;  /* 0x00000007ae077209 */ /* 0x000fe40007810000 */
[----:B------:R-:W-:Y:S01]  /*5760*/  LOP3.LUT R13, R9, UR7, R6, 0x96, !PT ;  /* 0x00000007090d7c12 */ /* 0x000fe2000f8e9606 */
[----:B-1----:R-:W-:Y:S01]  /*5770*/  FFMA.FTZ R10, R59, UR18, -R20 ;  /* 0x000000123b0a7c23 */ /* 0x002fe20008010814 */
[----:B------:R-:W-:Y:S01]  /*5780*/  FMNMX.FTZ R9, R170, R7, !PT ;  /* 0x00000007aa097209 */ /* 0x000fe20007810000 */
[----:B------:R-:W-:Y:S01]  /*5790*/  IMAD.WIDE.U32 R6, R11, -0x326172a9, RZ ;  /* 0xcd9e8d570b067825 */ /* 0x000fe200078e00ff */
[----:B------:R-:W-:Y:S01]  /*57a0*/  LOP3.LUT R14, R23, UR6, R14, 0x96, !PT ;  /* 0x00000006170e7c12 */ /* 0x000fe2000f8e960e */
[----:B------:R1:W-:Y:S01]  /*57b0*/  MUFU.EX2 R239, R10 ;  /* 0x0000000a00ef7308 */ /* 0x0003e20000000800 */
[----:B------:R-:W-:Y:S01]  /*57c0*/  FMNMX.FTZ R9, R172, R9, !PT ;  /* 0x00000009ac097209 */ /* 0x000fe20007810000 */
[----:B------:R-:W-:Y:S01]  /*57d0*/  LDSM.16.MT88.4 R56, [R191+0x6800] ;  /* 0x00680000bf38783b */ /* 0x000fe20000004200 */
[----:B------:R-:W-:Y:S01]  /*57e0*/  LOP3.LUT R18, R7, UR8, R18, 0x96, !PT ;  /* 0x0000000807127c12 */ /* 0x000fe2000f8e9612 */
[----:B------:R-:W-:Y:S01]  /*57f0*/  FMUL.FTZ R7, R99, UR18 ;  /* 0x0000001263077c20 */ /* 0x000fe20008410000 */
[----:B--2---:R-:W-:Y:S01]  /*5800*/  FMNMX.FTZ R2, R2, R21, !PT ;  /* 0x0000001502027209 */ /* 0x004fe20007810000 */
[----:B------:R-:W2:Y:S01]  /*5810*/  SHFL.BFLY PT, R100, R9, 0x2, 0x1f ;  /* 0x0c401f0009647f89 */ /* 0x000ea200000e0000 */
[----:B------:R-:W-:-:S02]  /*5820*/  IMAD.WIDE.U32 R24, R14, -0x2daee0ad, RZ ;  /* 0xd2511f530e187825 */ /* 0x000fc400078e00ff */
[----:B------:R-:W-:Y:S02]  /*5830*/  FSEL R7, R7, RZ, P0 ;  /* 0x000000ff07077208 */ /* 0x000fe40000000000 */
[----:B------:R-:W-:Y:S01]  /*5840*/  IMAD.WIDE.U32 R18, R18, -0x2daee0ad, RZ ;  /* 0xd2511f5312127825 */ /* 0x000fe200078e00ff */
[----:B------:R-:W-:-:S03]  /*5850*/  FSETP.NEU.FTZ.AND P0, PT, R2, -INF , PT ;  /* 0xff8000000200780b */ /* 0x000fc60003f1d000 */
[----:B------:R-:W-:Y:S01]  /*5860*/  FFMA.FTZ R15, R67, UR18, -R7 ;  /* 0x00000012430f7c23 */ /* 0x000fe20008010807 */
[----:B------:R-:W-:Y:S01]  /*5870*/  LOP3.LUT R8, R19, UR5, R8, 0x96, !PT ;  /* 0x0000000513087c12 */ /* 0x000fe2000f8e9608 */
[----:B-1----:R-:W-:Y:S02]  /*5880*/  FFMA.FTZ R10, R64, UR18, -R20 ;  /* 0x00000012400a7c23 */ /* 0x002fe40008010814 */
[----:B------:R1:W-:Y:S08]  /*5890*/  MUFU.EX2 R235, R15 ;  /* 0x0000000f00eb7308 */ /* 0x0003f00000000800 */
[----:B------:R3:W-:Y:S01]  /*58a0*/  MUFU.EX2 R237, R10 ;  /* 0x0000000a00ed7308 */ /* 0x0007e20000000800 */
[----:B--2---:R-:W-:Y:S01]  /*58b0*/  FMNMX.FTZ R100, R9, R100, !PT ;  /* 0x0000006409647209 */ /* 0x004fe20007810000 */
[----:B------:R-:W-:-:S04]  /*58c0*/  IMAD.WIDE.U32 R8, R8, -0x326172a9, RZ ;  /* 0xcd9e8d5708087825 */ /* 0x000fc800078e00ff */
[----:B-1----:R-:W1:Y:S01]  /*58d0*/  SHFL.BFLY PT, R15, R100, 0x1, 0x1f ;  /* 0x0c201f00640f7f89 */ /* 0x002e6200000e0000 */
[----:B------:R-:W-:Y:S01]  /*58e0*/  LOP3.LUT R14, R8, 0xff, RZ, 0xc0, !PT ;  /* 0x000000ff080e7812 */ /* 0x000fe200078ec0ff */
[----:B---3--:R-:W-:-:S04]  /*58f0*/  IMAD.WIDE.U32 R10, R13, -0x326172a9, RZ ;  /* 0xcd9e8d570d0a7825 */ /* 0x008fc800078e00ff */
[----:B------:R-:W-:Y:S01]  /*5900*/  IMAD.WIDE.U32 R12, R12, -0x2daee0ad, RZ ;  /* 0xd2511f530c0c7825 */ /* 0x000fe200078e00ff */
[----:B------:R-:W-:-:S03]  /*5910*/  LOP3.LUT R17, R11, UR6, R6, 0x96, !PT ;  /* 0x000000060b117c12 */ /* 0x000fc6000f8e9606 */
[--C-:B------:R-:W-:Y:S01]  /*5920*/  FFMA.FTZ R6, R70, UR18, -R7.reuse ;  /* 0x0000001246067c23 */ /* 0x100fe20008010807 */
[----:B------:R-:W-:Y:S01]  /*5930*/  LOP3.LUT R10, R9, UR16, R10, 0x96, !PT ;  /* 0x00000010090a7c12 */ /* 0x000fe2000f8e960a */
[----:B------:R-:W-:Y:S01]  /*5940*/  FFMA.FTZ R11, R66, UR18, -R7 ;  /* 0x00000012420b7c23 */ /* 0x000fe20008010807 */
[----:B------:R-:W-:Y:S01]  /*5950*/  LOP3.LUT R26, R25, UR15, R12, 0x96, !PT ;  /* 0x0000000f191a7c12 */ /* 0x000fe2000f8e960c */
[----:B------:R2:W-:Y:S01]  /*5960*/  MUFU.EX2 R233, R6 ;  /* 0x0000000600e97308 */ /* 0x0005e20000000800 */
[----:B------:R-:W-:Y:S02]  /*5970*/  LOP3.LUT R9, R8, 0xffff, RZ, 0xc0, !PT ;  /* 0x0000ffff08097812 */ /* 0x000fe400078ec0ff */
[----:B------:R-:W-:Y:S02]  /*5980*/  SHF.R.U32.HI R12, RZ, 0x10, R8 ;  /* 0x00000010ff0c7819 */ /* 0x000fe40000011608 */
[----:B------:R-:W-:Y:S01]  /*5990*/  LOP3.LUT R23, R13, UR5, R16, 0x96, !PT ;  /* 0x000000050d177c12 */ /* 0x000fe2000f8e9610 */
[----:B------:R-:W-:Y:S01]  /*59a0*/  IMAD.WIDE.U32 R16, R17, -0x2daee0ad, RZ ;  /* 0xd2511f5311107825 */ /* 0x000fe200078e00ff */
[----:B------:R-:W-:Y:S01]  /*59b0*/  SHF.R.U32.HI R13, RZ, 0x8, R9 ;  /* 0x00000008ff0d7819 */ /* 0x000fe20000011609 */
[----:B------:R3:W-:Y:S01]  /*59c0*/  MUFU.EX2 R234, R11 ;  /* 0x0000000b00ea7308 */ /* 0x0007e20000000800 */
[----:B------:R-:W-:-:S02]  /*59d0*/  LOP3.LUT R9, R12, 0xff, RZ, 0xc0, !PT ;  /* 0x000000ff0c097812 */ /* 0x000fc400078ec0ff */
[----:B-1----:R-:W-:Y:S01]  /*59e0*/  FMNMX.FTZ R100, R100, R15, !PT ;  /* 0x0000000f64647209 */ /* 0x002fe20007810000 */
[----:B------:R-:W-:Y:S01]  /*59f0*/  IMAD.U32 R15, RZ, RZ, UR17 ;  /* 0x00000011ff0f7e24 */ /* 0x000fe2000f8e00ff */
[----:B------:R-:W-:Y:S02]  /*5a00*/  PRMT R13, R14, 0x5410, R13 ;  /* 0x000054100e0d7816 */ /* 0x000fe4000000000d */
[----:B------:R-:W-:Y:S01]  /*5a10*/  LOP3.LUT R21, R17, UR15, R18, 0x96, !PT ;  /* 0x0000000f11157c12 */ /* 0x000fe2000f8e9612 */
[----:B--2---:R-:W-:Y:S01]  /*5a20*/  FFMA.FTZ R6, R65, UR18, -R7 ;  /* 0x0000001241067c23 */ /* 0x004fe20008010807 */
[----:B------:R-:W-:Y:S02]  /*5a30*/  LEA R0, R15, UR17, 0x10 ;  /* 0x000000110f007c11 */ /* 0x000fe4000f8e80ff */
[----:B------:R-:W-:Y:S01]  /*5a40*/  LOP3.LUT R17, R16, 0xffff, RZ, 0xc0, !PT ;  /* 0x0000ffff10117812 */ /* 0x000fe200078ec0ff */
[----:B------:R1:W2:Y:S02]  /*5a50*/  MUFU.EX2 R232, R6 ;  /* 0x0000000600e87308 */ /* 0x0002a40000000800 */
[----:B------:R-:W-:-:S02]  /*5a60*/  HSET2.LE.AND R4, R13, R0, PT ;  /* 0x000000000d047233 */ /* 0x000fc40003803000 */
[----:B---3--:R-:W-:-:S04]  /*5a70*/  SHF.R.U32.HI R11, RZ, 0x18, R8 ;  /* 0x00000018ff0b7819 */ /* 0x008fc80000011608 */
[----:B------:R-:W-:Y:S02]  /*5a80*/  PRMT R12, R9, 0x5410, R11 ;  /* 0x00005410090c7816 */ /* 0x000fe4000000000b */
[----:B------:R-:W-:Y:S01]  /*5a90*/  LOP3.LUT R11, R10, 0xff, RZ, 0xc0, !PT ;  /* 0x000000ff0a0b7812 */ /* 0x000fe200078ec0ff */
[----:B-1----:R-:W-:-:S05]  /*5aa0*/  FMUL.FTZ R6, R2, UR18 ;  /* 0x0000001202067c20 */ /* 0x002fca0008410000 */
[----:B------:R-:W-:Y:S02]  /*5ab0*/  FSEL R6, R6, RZ, P0 ;  /* 0x000000ff06067208 */ /* 0x000fe40000000000 */
[----:B------:R-:W-:-:S03]  /*5ac0*/  FSETP.NEU.FTZ.AND P0, PT, R100, -INF , PT ;  /* 0xff8000006400780b */ /* 0x000fc60003f1d000 */
[--C-:B------:R-:W-:Y:S01]  /*5ad0*/  FFMA.FTZ R8, R71, UR18, -R6.reuse ;  /* 0x0000001247087c23 */ /* 0x100fe20008010806 */
[----:B------:R-:W-:-:S03]  /*5ae0*/  FFMA.FTZ R9, R69, UR18, -R6 ;  /* 0x0000001245097c23 */ /* 0x000fc60008010806 */
[----:B------:R1:W-:Y:S08]  /*5af0*/  MUFU.EX2 R227, R8 ;  /* 0x0000000800e37308 */ /* 0x0003f00000000800 */
[----:B------:R3:W-:Y:S01]  /*5b00*/  MUFU.EX2 R230, R9 ;  /* 0x0000000900e67308 */ /* 0x0007e20000000800 */
[----:B-1----:R-:W-:-:S04]  /*5b10*/  LOP3.LUT R8, R10, 0xffff, RZ, 0xc0, !PT ;  /* 0x0000ffff0a087812 */ /* 0x002fc800078ec0ff */
[----:B------:R-:W-:Y:S01]  /*5b20*/  SHF.R.U32.HI R8, RZ, 0x8, R8 ;  /* 0x00000008ff087819 */ /* 0x000fe20000011608 */
[----:B---3--:R-:W-:-:S03]  /*5b30*/  FFMA.FTZ R9, R68, UR18, -R6 ;  /* 0x0000001244097c23 */ /* 0x008fc60008010806 */
[----:B------:R-:W-:Y:S01]  /*5b40*/  PRMT R14, R11, 0x5410, R8 ;  /* 0x000054100b0e7816 */ /* 0x000fe20000000008 */
[----:B------:R-:W-:Y:S01]  /*5b50*/  FFMA.FTZ R11, R72, UR18, -R6 ;  /* 0x00000012480b7c23 */ /* 0x000fe20008010806 */
[--C-:B------:R-:W-:Y:S01]  /*5b60*/  SHF.R.U32.HI R8, RZ, 0x10, R10.reuse ;  /* 0x00000010ff087819 */ /* 0x100fe2000001160a */
[----:B------:R1:W3:Y:S01]  /*5b70*/  MUFU.EX2 R231, R9 ;  /* 0x0000000900e77308 */ /* 0x0002e20000000800 */
[----:B------:R-:W-:Y:S02]  /*5b80*/  SHF.R.U32.HI R10, RZ, 0x18, R10 ;  /* 0x00000018ff0a7819 */ /* 0x000fe4000001160a */
[----:B------:R-:W-:-:S05]  /*5b90*/  LOP3.LUT R8, R8, 0xff, RZ, 0xc0, !PT ;  /* 0x000000ff08087812 */ /* 0x000fca00078ec0ff */
[----:B------:R4:W5:Y:S01]  /*5ba0*/  MUFU.EX2 R225, R11 ;  /* 0x0000000b00e17308 */ /* 0x0009620000000800 */
[----:B-1----:R-:W-:-:S05]  /*5bb0*/  FMUL.FTZ R9, R100, UR18 ;  /* 0x0000001264097c20 */ /* 0x002fca0008410000 */
[----:B------:R-:W-:Y:S02]  /*5bc0*/  FSEL R5, R9, RZ, P0 ;  /* 0x000000ff09057208 */ /* 0x000fe40000000000 */
[----:B------:R-:W-:Y:S02]  /*5bd0*/  PRMT R9, R8, 0x5410, R10 ;  /* 0x0000541008097816 */ /* 0x000fe4000000000a */
[----:B--2---:R-:W-:Y:S01]  /*5be0*/  F2FP.BF16.F32.PACK_AB R10, R234, R232 ;  /* 0x000000e8ea0a723e */ /* 0x004fe200000010ff */
[--C-:B------:R-:W-:Y:S01]  /*5bf0*/  FFMA.FTZ R8, R74, UR18, -R5.reuse ;  /* 0x000000124a087c23 */ /* 0x100fe20008010805 */
[--C-:B----4-:R-:W-:Y:S01]  /*5c00*/  HSET2.LE.AND R11, R12, R0.reuse, PT ;  /* 0x000000000c0b7233 */ /* 0x110fe20003803000 */
[----:B------:R-:W-:Y:S01]  /*5c10*/  IMAD.WIDE.U32 R12, R23, -0x326172a9, RZ ;  /* 0xcd9e8d57170c7825 */ /* 0x000fe200078e00ff */
[----:B------:R-:W-:Y:S01]  /*5c20*/  LOP3.LUT R10, R4, R10, RZ, 0xc0, !PT ;  /* 0x0000000a040a7212 */ /* 0x000fe200078ec0ff */
[----:B------:R3:W-:Y:S02]  /*5c30*/  MUFU.EX2 R224, R8 ;  /* 0x0000000800e07308 */ /* 0x0007e40000000800 */
[--C-:B------:R-:W-:Y:S01]  /*5c40*/  FFMA.FTZ R4, R80, UR18, -R5.reuse ;  /* 0x0000001250047c23 */ /* 0x100fe20008010805 */
[----:B------:R-:W-:Y:S01]  /*5c50*/  HSET2.LE.AND R9, R9, R0, PT ;  /* 0x0000000009097233 */ /* 0x000fe20003803000 */
[----:B------:R-:W-:Y:S01]  /*5c60*/  FFMA.FTZ R15, R73, UR18, -R5 ;  /* 0x00000012490f7c23 */ /* 0x000fe20008010805 */
[----:B------:R-:W-:-:S02]  /*5c70*/  LOP3.LUT R18, R12, 0xff, RZ, 0xc0, !PT ;  /* 0x000000ff0c127812 */ /* 0x000fc400078ec0ff */
[----:B------:R-:W-:Y:S01]  /*5c80*/  SHF.R.U32.HI R23, RZ, 0x18, R12 ;  /* 0x00000018ff177819 */ /* 0x000fe2000001160c */
[----:B------:R1:W-:Y:S08]  /*5c90*/  MUFU.EX2 R215, R4 ;  /* 0x0000000400d77308 */ /* 0x0003f00000000800 */
[----:B------:R2:W-:Y:S01]  /*5ca0*/  MUFU.EX2 R223, R15 ;  /* 0x0000000f00df7308 */ /* 0x0005e20000000800 */
[----:B---3--:R-:W-:-:S04]  /*5cb0*/  F2FP.BF16.F32.PACK_AB R8, R231, R230 ;  /* 0x000000e6e708723e */ /* 0x008fc800000010ff */
[----:B------:R-:W-:Y:S02]  /*5cc0*/  LOP3.LUT R11, R11, R8, RZ, 0xc0, !PT ;  /* 0x000000080b0b7212 */ /* 0x000fe400078ec0ff */
[----:B------:R-:W-:Y:S02]  /*5cd0*/  F2FP.BF16.F32.PACK_AB R8, R233, R235 ;  /* 0x000000ebe908723e */ /* 0x000fe400000010ff */
[----:B-1----:R-:W-:Y:S02]  /*5ce0*/  HSET2.LE.AND R4, R14, R0, PT ;  /* 0x000000000e047233 */ /* 0x002fe40003803000 */
[----:B-----5:R-:W-:-:S03]  /*5cf0*/  F2FP.BF16.F32.PACK_AB R14, R225, R227 ;  /* 0x000000e3e10e723e */ /* 0x020fc600000010ff */
[----:B------:R-:W-:Y:S02]  /*5d00*/  LOP3.LUT R8, R4, R8, RZ, 0xc0, !PT ;  /* 0x0000000804087212 */ /* 0x000fe400078ec0ff */
[----:B------:R-:W-:Y:S01]  /*5d10*/  LOP3.LUT R4, R12, 0xffff, RZ, 0xc0, !PT ;  /* 0x0000ffff0c047812 */ /* 0x000fe200078ec0ff */
[----:B--2---:R-:W-:Y:S01]  /*5d20*/  FFMA.FTZ R15, R75, UR18, -R5 ;  /* 0x000000124b0f7c23 */ /* 0x004fe20008010805 */
[----:B------:R-:W-:Y:S02]  /*5d30*/  LOP3.LUT R9, R9, R14, RZ, 0xc0, !PT ;  /* 0x0000000e09097212 */ /* 0x000fe400078ec0ff */
[----:B------:R-:W-:Y:S01]  /*5d40*/  SHF.R.U32.HI R14, RZ, 0x8, R4 ;  /* 0x00000008ff0e7819 */ /* 0x000fe20000011604 */
[----:B------:R1:W2:Y:S01]  /*5d50*/  MUFU.EX2 R214, R15 ;  /* 0x0000000f00d67308 */ /* 0x0002a20000000800 */
[----:B------:R-:W-:Y:S02]  /*5d60*/  LOP3.LUT R4, R13, UR16, R22, 0x96, !PT ;  /* 0x000000100d047c12 */ /* 0x000fe4000f8e9616 */
[----:B------:R-:W-:Y:S01]  /*5d70*/  SHF.R.U32.HI R13, RZ, 0x10, R12 ;  /* 0x00000010ff0d7819 */ /* 0x000fe2000001160c */
[----:B------:R-:W-:Y:S01]  /*5d80*/  HMMA.16816.F32.BF16 R72, R8, R28, RZ ;  /* 0x0000001c0848723c */ /* 0x000fe200000418ff */
[----:B------:R-:W-:-:S02]  /*5d90*/  PRMT R22, R18, 0x5410, R14 ;  /* 0x0000541012167816 */ /* 0x000fc4000000000e */
[C---:B------:R-:W-:Y:S02]  /*5da0*/  LOP3.LUT R12, R4.reuse, 0xffff, RZ, 0xc0, !PT ;  /* 0x0000ffff040c7812 */ /* 0x040fe400078ec0ff */
[--C-:B------:R-:W-:Y:S01]  /*5db0*/  SHF.R.U32.HI R14, RZ, 0x10, R4.reuse ;  /* 0x00000010ff0e7819 */ /* 0x100fe20000011604 */
[C---:B------:R-:W-:Y:S01]  /*5dc0*/  HMMA.16816.F32.BF16 R108, R8.reuse, R32, RZ ;  /* 0x00000020086c723c */ /* 0x040fe200000418ff */
[----:B------:R-:W-:Y:S02]  /*5dd0*/  LOP3.LUT R19, R4, 0xff, RZ, 0xc0, !PT ;  /* 0x000000ff04137812 */ /* 0x000fe400078ec0ff */
[----:B------:R-:W-:Y:S02]  /*5de0*/  SHF.R.U32.HI R18, RZ, 0x18, R4 ;  /* 0x00000018ff127819 */ /* 0x000fe40000011604 */
[----:B------:R-:W-:Y:S01]  /*5df0*/  SHF.R.U32.HI R4, RZ, 0x8, R12 ;  /* 0x00000008ff047819 */ /* 0x000fe2000001160c */
[--C-:B------:R-:W-:Y:S01]  /*5e00*/  FFMA.FTZ R12, R78, UR18, -R7.reuse ;  /* 0x000000124e0c7c23 */ /* 0x100fe20008010807 */
[----:B-1----:R-:W-:Y:S01]  /*5e10*/  LOP3.LUT R15, R13, 0xff, RZ, 0xc0, !PT ;  /* 0x000000ff0d0f7812 */ /* 0x002fe200078ec0ff */
[----:B------:R-:W-:Y:S01]  /*5e20*/  FFMA.FTZ R13, R76, UR18, -R7 ;  /* 0x000000124c0d7c23 */ /* 0x000fe20008010807 */
[----:B------:R-:W-:Y:S01]  /*5e30*/  LOP3.LUT R14, R14, 0xff, RZ, 0xc0, !PT ;  /* 0x000000ff0e0e7812 */ /* 0x000fe200078ec0ff */
[----:B------:R1:W-:Y:S01]  /*5e40*/  MUFU.EX2 R222, R12 ;  /* 0x0000000c00de7308 */ /* 0x0003e20000000800 */
[----:B------:R-:W-:Y:S01]  /*5e50*/  PRMT R15, R15, 0x5410, R23 ;  /* 0x000054100f0f7816 */ /* 0x000fe20000000017 */
[----:B------:R-:W-:Y:S04]  /*5e60*/  HMMA.16816.F32.BF16 R88, R8, R40, RZ ;  /* 0x000000280858723c */ /* 0x000fe800000418ff */
[----:B------:R-:W-:-:S02]  /*5e70*/  HSET2.LE.AND R15, R15, R0, PT ;  /* 0x000000000f0f7233 */ /* 0x000fc40003803000 */
[----:B------:R3:W-:Y:S01]  /*5e80*/  MUFU.EX2 R221, R13 ;  /* 0x0000000d00dd7308 */ /* 0x0007e20000000800 */
[C---:B------:R-:W-:Y:S06]  /*5e90*/  HMMA.16816.F32.BF16 R92, R8.reuse, R30, RZ ;  /* 0x0000001e085c723c */ /* 0x040fec00000418ff */
[----:B------:R-:W-:Y:S01]  /*5ea0*/  HMMA.16816.F32.BF16 R68, R8, R34, RZ ;  /* 0x000000220844723c */ /* 0x000fe200000418ff */
[----:B-1----:R-:W-:-:S04]  /*5eb0*/  FFMA.FTZ R12, R81, UR18, -R7 ;  /* 0x00000012510c7c23 */ /* 0x002fc80008010807 */
[----:B------:R2:W-:Y:S01]  /*5ec0*/  MUFU.EX2 R220, R12 ;  /* 0x0000000c00dc7308 */ /* 0x0005e20000000800 */
[----:B------:R-:W-:Y:S01]  /*5ed0*/  HMMA.16816.F32.BF16 R80, R8, R44, RZ ;  /* 0x0000002c0850723c */ /* 0x000fe200000418ff */
[----:B---3--:R-:W-:Y:S02]  /*5ee0*/  PRMT R13, R19, 0x5410, R4 ;  /* 0x00005410130d7816 */ /* 0x008fe40000000004 */
[----:B------:R-:W-:-:S03]  /*5ef0*/  PRMT R19, R14, 0x5410, R18 ;  /* 0x000054100e137816 */ /* 0x000fc60000000012 */
[----:B------:R-:W-:Y:S01]  /*5f00*/  HMMA.16816.F32.BF16 R104, R8, R42, RZ ;  /* 0x0000002a0868723c */ /* 0x000fe200000418ff */
[--C-:B------:R-:W-:Y:S02]  /*5f10*/  HSET2.LE.AND R4, R22, R0.reuse, PT ;  /* 0x0000000016047233 */ /* 0x100fe40003803000 */
[----:B------:R-:W-:Y:S02]  /*5f20*/  F2FP.BF16.F32.PACK_AB R14, R246, R244 ;  /* 0x000000f4f60e723e */ /* 0x000fe400000010ff */
[----:B------:R-:W-:Y:S02]  /*5f30*/  HSET2.LE.AND R13, R13, R0, PT ;  /* 0x000000000d0d7233 */ /* 0x000fe40003803000 */
[----:B------:R-:W-:Y:S01]  /*5f40*/  LOP3.LUT R14, R4, R14, RZ, 0xc0, !PT ;  /* 0x0000000e040e7212 */ /* 0x000fe200078ec0ff */
[----:B------:R-:W-:Y:S01]  /*5f50*/  FFMA.FTZ R4, R84, UR18, -R7 ;  /* 0x0000001254047c23 */ /* 0x000fe20008010807 */
[----:B------:R-:W-:Y:S02]  /*5f60*/  F2FP.BF16.F32.PACK_AB R18, R248, R249 ;  /* 0x000000f9f812723e */ /* 0x000fe400000010ff */
[----:B--2---:R-:W-:Y:S01]  /*5f70*/  F2FP.BF16.F32.PACK_AB R12, R214, R223 ;  /* 0x000000dfd60c723e */ /* 0x004fe200000010ff */
[----:B------:R1:W2:Y:S01]  /*5f80*/  MUFU.EX2 R213, R4 ;  /* 0x0000000400d57308 */ /* 0x0002a20000000800 */
[----:B------:R-:W-:-:S02]  /*5f90*/  SHF.R.U32.HI R22, RZ, 0x18, R16 ;  /* 0x00000018ff167819 */ /* 0x000fc40000011610 */
[----:B------:R-:W-:Y:S02]  /*5fa0*/  LOP3.LUT R15, R15, R12, RZ, 0xc0, !PT ;  /* 0x0000000c0f0f7212 */ /* 0x000fe400078ec0ff */
[----:B------:R-:W-:Y:S01]  /*5fb0*/  LOP3.LUT R12, R13, R18, RZ, 0xc0, !PT ;  /* 0x000000120d0c7212 */ /* 0x000fe200078ec0ff */
[--C-:B------:R-:W-:Y:S01]  /*5fc0*/  FFMA.FTZ R18, R85, UR18, -R6.reuse ;  /* 0x0000001255127c23 */ /* 0x100fe20008010806 */
[----:B------:R-:W-:Y:S01]  /*5fd0*/  F2FP.BF16.F32.PACK_AB R13, R215, R224 ;  /* 0x000000e0d70d723e */ /* 0x000fe200000010ff */
[----:B------:R-:W-:Y:S02]  /*5fe0*/  HMMA.16816.F32.BF16 R84, R8, R46, RZ ;  /* 0x0000002e0854723c */ /* 0x000fe400000418ff */
[----:B------:R3:W-:Y:S05]  /*5ff0*/  MUFU.EX2 R211, R18 ;  /* 0x0000001200d37308 */ /* 0x0007ea0000000800 */
[----:B------:R-:W-:Y:S01]  /*6000*/  FFMA.FTZ R9, R113, UR18, -R6 ;  /* 0x0000001271097c23 */ /* 0x000fe20008010806 */
[----:B------:R-:W-:-:S02]  /*6010*/  SHF.R.U32.HI R8, RZ, 0x10, R21 ;  /* 0x00000010ff087819 */ /* 0x000fc40000011615 */
[----:B-1----:R-:W-:Y:S01]  /*6020*/  HSET2.LE.AND R4, R19, R0, PT ;  /* 0x0000000013047233 */ /* 0x002fe20003803000 */
[----:B------:R-:W-:Y:S01]  /*6030*/  MUFU.EX2 R209, R9 ;  /* 0x0000000900d17308 */ /* 0x000fe20000000800 */
[----:B------:R-:W-:Y:S02]  /*6040*/  LOP3.LUT R19, R16, 0xff, RZ, 0xc0, !PT ;  /* 0x000000ff10137812 */ /* 0x000fe400078ec0ff */
[----:B------:R-:W-:Y:S02]  /*6050*/  SHF.R.U32.HI R10, RZ, 0x18, R21 ;  /* 0x00000018ff0a7819 */ /* 0x000fe40000011615 */
[----:B------:R-:W-:Y:S01]  /*6060*/  LOP3.LUT R13, R4, R13, RZ, 0xc0, !PT ;  /* 0x0000000d040d7212 */ /* 0x000fe200078ec0ff */
[----:B------:R-:W-:Y:S01]  /*6070*/  FFMA.FTZ R4, R112, UR18, -R6 ;  /* 0x0000001270047c23 */ /* 0x000fe20008010806 */
[----:B---3--:R-:W-:-:S03]  /*6080*/  SHF.R.U32.HI R18, RZ, 0x8, R17 ;  /* 0x00000008ff127819 */ /* 0x008fc60000011611 */
[----:B------:R1:W3:Y:S01]  /*6090*/  MUFU.EX2 R208, R4 ;  /* 0x0000000400d07308 */ /* 0x0002e20000000800 */
[----:B------:R-:W-:Y:S01]  /*60a0*/  SHF.R.U32.HI R17, RZ, 0x10, R16 ;  /* 0x00000010ff117819 */ /* 0x000fe20000011610 */
[C---:B------:R-:W-:Y:S01]  /*60b0*/  HMMA.16816.F32.BF16 R76, R12.reuse, R28, RZ ;  /* 0x0000001c0c4c723c */ /* 0x040fe200000418ff */
[----:B------:R-:W-:Y:S02]  /*60c0*/  PRMT R18, R19, 0x5410, R18 ;  /* 0x0000541013127816 */ /* 0x000fe40000000012 */
[----:B------:R-:W-:Y:S02]  /*60d0*/  LOP3.LUT R11, R17, 0xff, RZ, 0xc0, !PT ;  /* 0x000000ff110b7812 */ /* 0x000fe400078ec0ff */
[----:B------:R-:W-:Y:S01]  /*60e0*/  LOP3.LUT R16, R21, 0xff, RZ, 0xc0, !PT ;  /* 0x000000ff15107812 */ /* 0x000fe200078ec0ff */
[----:B------:R-:W-:Y:S01]  /*60f0*/  HMMA.16816.F32.BF16 R112, R12, R30, RZ ;  /* 0x0000001e0c70723c */ /* 0x000fe200000418ff */
[----:B------:R-:W-:-:S05]  /*6100*/  PRMT R17, R11, 0x5410, R22 ;  /* 0x000054100b117816 */ /* 0x000fca0000000016 */
[----:B------:R-:W-:Y:S01]  /*6110*/  HMMA.16816.F32.BF16 R64, R12, R32, RZ ;  /* 0x000000200c40723c */ /* 0x000fe200000418ff */
[----:B-1----:R-:W-:-:S05]  /*6120*/  LOP3.LUT R4, R21, 0xffff, RZ, 0xc0, !PT ;  /* 0x0000ffff15047812 */ /* 0x002fca00078ec0ff */
[C---:B------:R-:W-:Y:S01]  /*6130*/  HMMA.16816.F32.BF16 R124, R12.reuse, R34, RZ ;  /* 0x000000220c7c723c */ /* 0x040fe200000418ff */
[----:B------:R-:W-:Y:S02]  /*6140*/  SHF.R.U32.HI R9, RZ, 0x8, R4 ;  /* 0x00000008ff097819 */ /* 0x000fe40000011604 */
[----:B------:R-:W-:Y:S01]  /*6150*/  LOP3.LUT R4, R8, 0xff, RZ, 0xc0, !PT ;  /* 0x000000ff08047812 */ /* 0x000fe200078ec0ff */
[----:B------:R-:W-:Y:S01]  /*6160*/  FFMA.FTZ R8, R120, UR18, -R6 ;  /* 0x0000001278087c23 */ /* 0x000fe20008010806 */
[----:B------:R-:W-:Y:S01]  /*6170*/  PRMT R16, R16, 0x5410, R9 ;  /* 0x0000541010107816 */ /* 0x000fe20000000009 */
[C---:B------:R-:W-:Y:S01]  /*6180*/  HMMA.16816.F32.BF16 R32, R12.reuse, R40, RZ ;  /* 0x000000280c20723c */ /* 0x040fe200000418ff */
[----:B------:R-:W-:Y:S01]  /*6190*/  PRMT R11, R4, 0x5410, R10 ;  /* 0x00005410040b7816 */ /* 0x000fe2000000000a */
[----:B------:R1:W4:Y:S01]  /*61a0*/  MUFU.EX2 R207, R8 ;  /* 0x0000000800cf7308 */ /* 0x0003220000000800 */
[--C-:B------:R-:W-:Y:S01]  /*61b0*/  HSET2.LE.AND R4, R18, R0.reuse, PT ;  /* 0x0000000012047233 */ /* 0x100fe20003803000 */
[----:B------:R-:W-:Y:S01]  /*61c0*/  FFMA.FTZ R9, R97, UR18, -R20 ;  /* 0x0000001261097c23 */ /* 0x000fe20008010814 */
[----:B--2---:R-:W-:Y:S01]  /*61d0*/  F2FP.BF16.F32.PACK_AB R10, R213, R220 ;  /* 0x000000dcd50a723e */ /* 0x004fe200000010ff */
[C---:B------:R-:W-:Y:S01]  /*61e0*/  HMMA.16816.F32.BF16 R136, R12.reuse, R42, RZ ;  /* 0x0000002a0c88723c */ /* 0x040fe200000418ff */
[----:B------:R-:W-:Y:S01]  /*61f0*/  FFMA.FTZ R18, R122, UR18, -R5 ;  /* 0x000000127a127c23 */ /* 0x000fe20008010805 */
[----:B------:R-:W-:Y:S01]  /*6200*/  IMAD.WIDE.U32 R40, R61, -0x326172a9, RZ ;  /* 0xcd9e8d573d287825 */ /* 0x000fe200078e00ff */
[----:B------:R-:W-:Y:S01]  /*6210*/  LOP3.LUT R10, R4, R10, RZ, 0xc0, !PT ;  /* 0x0000000a040a7212 */ /* 0x000fe200078ec0ff */
[----:B------:R2:W-:Y:S01]  /*6220*/  MUFU.EX2 R205, R9 ;  /* 0x0000000900cd7308 */ /* 0x0005e20000000800 */
[----:B------:R-:W-:Y:S01]  /*6230*/  HSET2.LE.AND R4, R17, R0, PT ;  /* 0x0000000011047233 */ /* 0x000fe20003803000 */
[----:B------:R-:W-:Y:S01]  /*6240*/  HMMA.16816.F32.BF16 R28, R12, R44, RZ ;  /* 0x0000002c0c1c723c */ /* 0x000fe200000418ff */
[----:B---3--:R-:W-:Y:S01]  /*6250*/  F2FP.BF16.F32.PACK_AB R17, R208, R211 ;  /* 0x000000d3d011723e */ /* 0x008fe200000010ff */
[----:B------:R-:W-:-:S04]  /*6260*/  IMAD.WIDE.U32 R42, R27, -0x326172a9, RZ ;  /* 0xcd9e8d571b2a7825 */ /* 0x000fc800078e00ff */
[----:B------:R-:W-:Y:S01]  /*6270*/  HMMA.16816.F32.BF16 R128, R12, R46, RZ ;  /* 0x0000002e0c80723c */ /* 0x000fe200000418ff */
[----:B-1----:R-:W-:Y:S01]  /*6280*/  FFMA.FTZ R8, R121, UR18, -R20 ;  /* 0x0000001279087c23 */ /* 0x002fe20008010814 */
[----:B------:R1:W-:Y:S05]  /*6290*/  MUFU.EX2 R187, R18 ;  /* 0x0000001200bb7308 */ /* 0x0003ea0000000800 */
[----:B------:R-:W-:Y:S01]  /*62a0*/  FFMA.FTZ R12, R123, UR18, -R5 ;  /* 0x000000127b0c7c23 */ /* 0x000fe20008010805 */
[----:B------:R-:W-:Y:S02]  /*62b0*/  LOP3.LUT R15, R26, 0xff, RZ, 0xc0, !PT ;  /* 0x000000ff1a0f7812 */ /* 0x000fe400078ec0ff */
[----:B------:R3:W-:Y:S01]  /*62c0*/  MUFU.EX2 R206, R8 ;  /* 0x0000000800ce7308 */ /* 0x0007e20000000800 */
[----:B--2---:R-:W-:-:S02]  /*62d0*/  F2FP.BF16.F32.PACK_AB R9, R222, R221 ;  /* 0x000000ddde09723e */ /* 0x004fc400000010ff */
[----:B------:R-:W-:-:S04]  /*62e0*/  SHF.R.U32.HI R13, RZ, 0x10, R24 ;  /* 0x00000010ff0d7819 */ /* 0x000fc80000011618 */
[----:B------:R-:W-:Y:S01]  /*62f0*/  LOP3.LUT R13, R13, 0xff, RZ, 0xc0, !PT ;  /* 0x000000ff0d0d7812 */ /* 0x000fe200078ec0ff */
[----:B------:R2:W-:Y:S01]  /*6300*/  MUFU.EX2 R186, R12 ;  /* 0x0000000c00ba7308 */ /* 0x0005e20000000800 */
[----:B-1----:R-:W-:-:S03]  /*6310*/  IMAD.WIDE.U32 R18, R150, -0x326172a9, RZ ;  /* 0xcd9e8d5796127825 */ /* 0x002fc600078e00ff */
[----:B------:R-:W-:Y:S02]  /*6320*/  LOP3.LUT R18, R41, UR8, R18, 0x96, !PT ;  /* 0x0000000829127c12 */ /* 0x000fe4000f8e9612 */
[--C-:B---3--:R-:W-:Y:S02]  /*6330*/  HSET2.LE.AND R8, R16, R0.reuse, PT ;  /* 0x0000000010087233 */ /* 0x108fe40003803000 */
[----:B------:R-:W-:Y:S02]  /*6340*/  HSET2.LE.AND R16, R11, R0, PT ;  /* 0x000000000b107233 */ /* 0x000fe40003803000 */
[----:B----4-:R-:W-:Y:S02]  /*6350*/  F2FP.BF16.F32.PACK_AB R11, R207, R209 ;  /* 0x000000d1cf0b723e */ /* 0x010fe400000010ff */
[----:B------:R-:W-:Y:S02]  /*6360*/  LOP3.LUT R8, R8, R9, RZ, 0xc0, !PT ;  /* 0x0000000908087212 */ /* 0x000fe400078ec0ff */
[----:B------:R-:W-:Y:S01]  /*6370*/  LOP3.LUT R11, R4, R11, RZ, 0xc0, !PT ;  /* 0x0000000b040b7212 */ /* 0x000fe200078ec0ff */
[----:B--2---:R-:W-:Y:S01]  /*6380*/  FFMA.FTZ R12, R148, UR18, -R5 ;  /* 0x00000012940c7c23 */ /* 0x004fe20008010805 */
[----:B------:R-:W-:-:S02]  /*6390*/  LOP3.LUT R4, R24, 0xffff, RZ, 0xc0, !PT ;  /* 0x0000ffff18047812 */ /* 0x000fc400078ec0ff */
[----:B------:R-:W-:Y:S01]  /*63a0*/  LOP3.LUT R9, R16, R17, RZ, 0xc0, !PT ;  /* 0x0000001110097212 */ /* 0x000fe200078ec0ff */
[----:B------:R1:W-:Y:S01]  /*63b0*/  MUFU.EX2 R185, R12 ;  /* 0x0000000c00b97308 */ /* 0x0003e20000000800 */
[----:B------:R-:W-:Y:S02]  /*63c0*/  SHF.R.U32.HI R14, RZ, 0x8, R4 ;  /* 0x00000008ff0e7819 */ /* 0x000fe40000011604 */
[----:B------:R-:W-:Y:S02]  /*63d0*/  LOP3.LUT R4, R26, 0xffff, RZ, 0xc0, !PT ;  /* 0x0000ffff1a047812 */ /* 0x000fe400078ec0ff */
[----:B------:R-:W-:Y:S01]  /*63e0*/  LOP3.LUT R16, R24, 0xff, RZ, 0xc0, !PT ;  /* 0x000000ff18107812 */ /* 0x000fe200078ec0ff */
[----:B------:R-:W-:Y:S01]  /*63f0*/  HMMA.16816.F32.BF16 R132, R8, R48, R72 ;  /* 0x000000300884723c */ /* 0x000fe20000041848 */
[----:B------:R-:W-:Y:S02]  /*6400*/  SHF.R.U32.HI R4, RZ, 0x8, R4 ;  /* 0x00000008ff047819 */ /* 0x000fe40000011604 */
[----:B------:R-:W-:-:S02]  /*6410*/  PRMT R14, R16, 0x5410, R14 ;  /* 0x00005410100e7816 */ /* 0x000fc4000000000e */
[----:B------:R-:W-:Y:S01]  /*6420*/  PRMT R16, R15, 0x5410, R4 ;  /* 0x000054100f107816 */ /* 0x000fe20000000004 */
[C---:B------:R-:W-:Y:S01]  /*6430*/  HMMA.16816.F32.BF16 R108, R8.reuse, R36, R108 ;  /* 0x00000024086c723c */ /* 0x040fe2000004186c */
[----:B------:R-:W-:Y:S02]  /*6440*/  SHF.R.U32.HI R4, RZ, 0x10, R26 ;  /* 0x00000010ff047819 */ /* 0x000fe4000001161a */
[----:B------:R-:W-:Y:S01]  /*6450*/  SHF.R.U32.HI R17, RZ, 0x18, R24 ;  /* 0x00000018ff117819 */ /* 0x000fe20000011618 */
[----:B-1----:R-:W-:Y:S01]  /*6460*/  FFMA.FTZ R12, R149, UR18, -R5 ;  /* 0x00000012950c7c23 */ /* 0x002fe20008010805 */
[----:B------:R-:W-:Y:S01]  /*6470*/  SHF.R.U32.HI R15, RZ, 0x18, R26 ;  /* 0x00000018ff0f7819 */ /* 0x000fe2000001161a */
[----:B------:R-:W-:Y:S01]  /*6480*/  HMMA.16816.F32.BF16 R88, R8, R52, R88 ;  /* 0x000000340858723c */ /* 0x000fe20000041858 */
[----:B------:R-:W-:Y:S01]  /*6490*/  PRMT R17, R13, 0x5410, R17 ;  /* 0x000054100d117816 */ /* 0x000fe20000000011 */
[----:B------:R1:W2:Y:S01]  /*64a0*/  MUFU.EX2 R184, R12 ;  /* 0x0000000c00b87308 */ /* 0x0002a20000000800 */
[----:B------:R-:W-:Y:S01]  /*64b0*/  FFMA.FTZ R13, R118, UR18, -R20 ;  /* 0x00000012760d7c23 */ /* 0x000fe20008010814 */
[----:B------:R-:W-:-:S02]  /*64c0*/  IMAD.WIDE.U32 R26, R18, -0x2daee0ad, RZ ;  /* 0xd2511f53121a7825 */ /* 0x000fc400078e00ff */
[C---:B------:R-:W-:Y:S04]  /*64d0*/  HMMA.16816.F32.BF16 R80, R8.reuse, R56, R80 ;  /* 0x000000380850723c */ /* 0x040fe80000041850 */
[----:B------:R3:W-:Y:S02]  /*64e0*/  MUFU.EX2 R183, R13 ;  /* 0x0000000d00b77308 */ /* 0x0007e40000000800 */
[C---:B------:R-:W-:Y:S06]  /*64f0*/  HMMA.16816.F32.BF16 R92, R8.reuse, R50, R92 ;  /* 0x00000032085c723c */ /* 0x040fec000004185c */
[----:B------:R-:W-:Y:S01]  /*6500*/  HMMA.16816.F32.BF16 R120, R8, R38, R68 ;  /* 0x000000260878723c */ /* 0x000fe20000041844 */
[----:B-1----:R-:W-:-:S02]  /*6510*/  LOP3.LUT R12, R4, 0xff, RZ, 0xc0, !PT ;  /* 0x000000ff040c7812 */ /* 0x002fc400078ec0ff */
[--C-:B------:R-:W-:Y:S02]  /*6520*/  HSET2.LE.AND R4, R14, R0.reuse, PT ;  /* 0x000000000e047233 */ /* 0x100fe40003803000 */
[----:B------:R-:W-:Y:S01]  /*6530*/  F2FP.BF16.F32.PACK_AB R14, R237, R239 ;  /* 0x000000efed0e723e */ /* 0x000fe200000010ff */
[C---:B------:R-:W-:Y:S01]  /*6540*/  HMMA.16816.F32.BF16 R72, R8.reuse, R54, R104 ;  /* 0x000000360848723c */ /* 0x040fe20000041868 */
[----:B------:R-:W-:Y:S02]  /*6550*/  PRMT R15, R12, 0x5410, R15 ;  /* 0x000054100c0f7816 */ /* 0x000fe4000000000f */
[----:B------:R-:W-:Y:S01]  /*6560*/  LOP3.LUT R14, R4, R14, RZ, 0xc0, !PT ;  /* 0x0000000e040e7212 */ /* 0x000fe200078ec0ff */
[----:B---3--:R-:W-:Y:S01]  /*6570*/  FFMA.FTZ R13, R119, UR18, -R20 ;  /* 0x00000012770d7c23 */ /* 0x008fe20008010814 */
[--C-:B------:R-:W-:Y:S01]  /*6580*/  HSET2.LE.AND R12, R16, R0.reuse, PT ;  /* 0x00000000100c7233 */ /* 0x100fe20003803000 */
[----:B------:R-:W-:Y:S01]  /*6590*/  HMMA.16816.F32.BF16 R84, R8, R58, R84 ;  /* 0x0000003a0854723c */ /* 0x000fe20000041854 */
[--C-:B------:R-:W-:Y:S01]  /*65a0*/  HSET2.LE.AND R4, R17, R0.reuse, PT ;  /* 0x0000000011047233 */ /* 0x100fe20003803000 */
[----:B------:R1:W-:Y:S01]  /*65b0*/  MUFU.EX2 R182, R13 ;  /* 0x0000000d00b67308 */ /* 0x0003e20000000800 */
[----:B------:R-:W-:-:S02]  /*65c0*/  HSET2.LE.AND R16, R15, R0, PT ;  /* 0x000000000f107233 */ /* 0x000fc40003803000 */
[----:B--2---:R-:W-:Y:S02]  /*65d0*/  F2FP.BF16.F32.PACK_AB R15, R184, R185 ;  /* 0x000000b9b80f723e */ /* 0x004fe400000010ff */
[----:B------:R-:W-:Y:S01]  /*65e0*/  F2FP.BF16.F32.PACK_AB R17, R186, R187 ;  /* 0x000000bbba11723e */ /* 0x000fe200000010ff */
[--C-:B------:R-:W-:Y:S01]  /*65f0*/  FFMA.FTZ R10, R141, UR18, -R7.reuse ;  /* 0x000000128d0a7c23 */ /* 0x100fe20008010807 */
[----:B------:R-:W-:Y:S01]  /*6600*/  LOP3.LUT R15, R4, R15, RZ, 0xc0, !PT ;  /* 0x0000000f040f7212 */ /* 0x000fe200078ec0ff */
[----:B------:R-:W-:Y:S01]  /*6610*/  FFMA.FTZ R4, R151, UR18, -R7 ;  /* 0x0000001297047c23 */ /* 0x000fe20008010807 */
[----:B------:R-:W-:Y:S01]  /*6620*/  LOP3.LUT R11, R19, UR10, R62, 0x96, !PT ;  /* 0x0000000a130b7c12 */ /* 0x000fe2000f8e963e */
[----:B------:R2:W-:Y:S01]  /*6630*/  MUFU.EX2 R179, R10 ;  /* 0x0000000a00b37308 */ /* 0x0005e20000000800 */
[----:B-1----:R-:W-:-:S07]  /*6640*/  F2FP.BF16.F32.PACK_AB R13, R241, R247 ;  /* 0x000000f7f10d723e */ /* 0x002fce00000010ff */
[----:B------:R1:W-:Y:S01]  /*6650*/  MUFU.EX2 R181, R4 ;  /* 0x0000000400b57308 */ /* 0x0003e20000000800 */
[----:B------:R-:W-:Y:S02]  /*6660*/  LOP3.LUT R12, R12, R13, RZ, 0xc0, !PT ;  /* 0x0000000d0c0c7212 */ /* 0x000fe400078ec0ff */
[----:B------:R-:W-:Y:S01]  /*6670*/  LOP3.LUT R13, R16, R17, RZ, 0xc0, !PT ;  /* 0x00000011100d7212 */ /* 0x000fe200078ec0ff */
[----:B------:R-:W-:-:S04]  /*6680*/  IMAD.WIDE.U32 R16, R98, -0x326172a9, RZ ;  /* 0xcd9e8d5762107825 */ /* 0x000fc800078e00ff */
[----:B--2---:R-:W-:Y:S01]  /*6690*/  IMAD.WIDE.U32 R10, R11, -0x2daee0ad, RZ ;  /* 0xd2511f530b0a7825 */ /* 0x004fe200078e00ff */
[----:B------:R-:W-:Y:S01]  /*66a0*/  LOP3.LUT R8, R17, UR10, R60, 0x96, !PT ;  /* 0x0000000a11087c12 */ /* 0x000fe2000f8e963c */
[----:B------:R-:W-:Y:S01]  /*66b0*/  HMMA.16816.F32.BF16 R68, R12, R36, R64 ;  /* 0x000000240c44723c */ /* 0x000fe20000041840 */
[----:B------:R-:W-:-:S03]  /*66c0*/  LOP3.LUT R21, R27, UR5, R10, 0x96, !PT ;  /* 0x000000051b157c12 */ /* 0x000fc6000f8e960a */
[----:B------:R-:W-:-:S04]  /*66d0*/  IMAD.WIDE.U32 R8, R8, -0x2daee0ad, RZ ;  /* 0xd2511f5308087825 */ /* 0x000fc800078e00ff */
[----:B-1----:R-:W-:Y:S01]  /*66e0*/  FFMA.FTZ R4, R140, UR18, -R7 ;  /* 0x000000128c047c23 */ /* 0x002fe20008010807 */
[----:B------:R-:W-:Y:S01]  /*66f0*/  FFMA.FTZ R10, R152, UR18, -R6 ;  /* 0x00000012980a7c23 */ /* 0x000fe20008010806 */
[----:B------:R-:W-:Y:S01]  /*6700*/  LOP3.LUT R22, R11, UR7, R116, 0x96, !PT ;  /* 0x000000070b167c12 */ /* 0x000fe2000f8e9674 */
[----:B------:R-:W-:Y:S01]  /*6710*/  FFMA.FTZ R11, R143, UR18, -R6 ;  /* 0x000000128f0b7c23 */ /* 0x000fe20008010806 */
[----:B------:R1:W2:Y:S01]  /*6720*/  MUFU.EX2 R180, R4 ;  /* 0x0000000400b47308 */ /* 0x0002a20000000800 */
[----:B------:R-:W-:Y:S01]  /*6730*/  HMMA.16816.F32.BF16 R148, R12, R52, R32 ;  /* 0x000000340c94723c */ /* 0x000fe20000041820 */
[----:B------:R-:W3:Y:S01]  /*6740*/  LDSM.16.MT88.4 R32, [R189+0x7000] ;  /* 0x00700000bd20783b */ /* 0x000ee20000004200 */
[----:B------:R-:W-:-:S04]  /*6750*/  IMAD.WIDE.U32 R22, R22, -0x326172a9, RZ ;  /* 0xcd9e8d5716167825 */ /* 0x000fc800078e00ff */
[C---:B------:R-:W-:Y:S01]  /*6760*/  HMMA.16816.F32.BF16 R76, R12.reuse, R48, R76 ;  /* 0x000000300c4c723c */ /* 0x040fe2000004184c */
[----:B------:R-:W-:Y:S05]  /*6770*/  MUFU.EX2 R177, R10 ;  /* 0x0000000a00b17308 */ /* 0x000fea0000000800 */
[----:B------:R-:W-:Y:S01]  /*6780*/  HMMA.16816.F32.BF16 R152, R12, R56, R28 ;  /* 0x000000380c98723c */ /* 0x000fe2000004181c */
[----:B------:R-:W4:Y:S02]  /*6790*/  LDSM.16.MT88.4 R28, [R192+0x7000] ;  /* 0x00700000c01c783b */ /* 0x000f240000004200 */
[----:B------:R-:W5:Y:S01]  /*67a0*/  MUFU.EX2 R176, R11 ;  /* 0x0000000b00b07308 */ /* 0x000f620000000800 */
[----:B-1----:R-:W-:-:S02]  /*67b0*/  LOP3.LUT R4, R43, UR8, R16, 0x96, !PT ;  /* 0x000000082b047c12 */ /* 0x002fc4000f8e9610 */
[----:B------:R-:W-:Y:S01]  /*67c0*/  LOP3.LUT R16, R9, UR7, R102, 0x96, !PT ;  /* 0x0000000709107c12 */ /* 0x000fe2000f8e9666 */
[----:B------:R-:W-:Y:S01]  /*67d0*/  HMMA.16816.F32.BF16 R64, R12, R50, R112 ;  /* 0x000000320c40723c */ /* 0x000fe20000041870 */
[----:B------:R-:W-:Y:S01]  /*67e0*/  LDSM.16.MT88.4 R48, [R191+0x7000] ;  /* 0x00700000bf30783b */ /* 0x000fe20000004200 */
[----:B------:R-:W-:-:S03]  /*67f0*/  IMAD.WIDE.U32 R44, R4, -0x2daee0ad, RZ ;  /* 0xd2511f53042c7825 */ /* 0x000fc600078e00ff */
[----:B------:R-:W-:Y:S01]  /*6800*/  LDSM.16.MT88.4 R112, [R189+0x7800] ;  /* 0x00780000bd70783b */ /* 0x000fe20000004200 */
[----:B------:R-:W-:Y:S01]  /*6810*/  IMAD.WIDE.U32 R24, R16, -0x326172a9, RZ ;  /* 0xcd9e8d5710187825 */ /* 0x000fe200078e00ff */
[----:B------:R-:W-:-:S03]  /*6820*/  LOP3.LUT R4, R45, UR5, R8, 0x96, !PT ;  /* 0x000000052d047c12 */ /* 0x000fc6000f8e9608 */
[----:B------:R-:W-:Y:S01]  /*6830*/  FFMA.FTZ R8, R142, UR18, -R7 ;  /* 0x000000128e087c23 */ /* 0x000fe20008010807 */
[C---:B------:R-:W-:Y:S01]  /*6840*/  HMMA.16816.F32.BF16 R60, R12.reuse, R38, R124 ;  /* 0x000000260c3c723c */ /* 0x040fe2000004187c */
[----:B------:R-:W1:Y:S02]  /*6850*/  LDSM.16.MT88.4 R36, [R190+0x7000] ;  /* 0x00700000be24783b */ /* 0x000e640000004200 */
[----:B------:R2:W-:Y:S03]  /*6860*/  MUFU.EX2 R178, R8 ;  /* 0x0000000800b27308 */ /* 0x0005e60000000800 */
[C---:B------:R-:W-:Y:S06]  /*6870*/  HMMA.16816.F32.BF16 R52, R12.reuse, R54, R136 ;  /* 0x000000360c34723c */ /* 0x040fec0000041888 */
[----:B------:R-:W-:Y:S07]  /*6880*/  HMMA.16816.F32.BF16 R56, R12, R58, R128 ;  /* 0x0000003a0c38723c */ /* 0x000fee0000041880 */
[----:B------:R-:W-:Y:S01]  /*6890*/  FFMA.FTZ R13, R156, UR18, -R5 ;  /* 0x000000129c0d7c23 */ /* 0x000fe20008010805 */
[----:B--2---:R-:W-:-:S03]  /*68a0*/  IMAD.WIDE.U32 R8, R4, -0x326172a9, RZ ;  /* 0xcd9e8d5704087825 */ /* 0x004fc600078e00ff */
[----:B------:R2:W-:Y:S01]  /*68b0*/  MUFU.EX2 R47, R13 ;  /* 0x0000000d002f7308 */ /* 0x0005e20000000800 */
[C---:B------:R-:W-:Y:S02]  /*68c0*/  LOP3.LUT R4, R8.reuse, 0xffff, RZ, 0xc0, !PT ;  /* 0x0000ffff08047812 */ /* 0x040fe400078ec0ff */
[----:B------:R-:W-:Y:S02]  /*68d0*/  LOP3.LUT R16, R8, 0xff, RZ, 0xc0, !PT ;  /* 0x000000ff08107812 */ /* 0x000fe400078ec0ff */
[----:B------:R-:W-:Y:S02]  /*68e0*/  SHF.R.U32.HI R10, RZ, 0x8, R4 ;  /* 0x00000008ff0a7819 */ /* 0x000fe40000011604 */
[----:B------:R-:W-:Y:S02]  /*68f0*/  LOP3.LUT R4, R9, UR16, R24, 0x96, !PT ;  /* 0x0000001009047c12 */ /* 0x000fe4000f8e9618 */
[--C-:B------:R-:W-:Y:S02]  /*6900*/  SHF.R.U32.HI R9, RZ, 0x10, R8.reuse ;  /* 0x00000010ff097819 */ /* 0x100fe40000011608 */
[----:B------:R-:W-:-:S02]  /*6910*/  SHF.R.U32.HI R18, RZ, 0x18, R8 ;  /* 0x00000018ff127819 */ /* 0x000fc40000011608 */
[----:B------:R-:W-:Y:S02]  /*6920*/  PRMT R19, R16, 0x5410, R10 ;  /* 0x0000541010137816 */ /* 0x000fe4000000000a */
[----:B------:R-:W-:Y:S01]  /*6930*/  LOP3.LUT R16, R9, 0xff, RZ, 0xc0, !PT ;  /* 0x000000ff09107812 */ /* 0x000fe200078ec0ff */
[----:B------:R-:W-:Y:S01]  /*6940*/  FFMA.FTZ R9, R144, UR18, -R6 ;  /* 0x0000001290097c23 */ /* 0x000fe20008010806 */
[C---:B------:R-:W-:Y:S01]  /*6950*/  LOP3.LUT R8, R4.reuse, 0xffff, RZ, 0xc0, !PT ;  /* 0x0000ffff04087812 */ /* 0x040fe200078ec0ff */
[----:B--2---:R-:W-:Y:S01]  /*6960*/  FFMA.FTZ R13, R157, UR18, -R5 ;  /* 0x000000129d0d7c23 */ /* 0x004fe20008010805 */
[----:B------:R-:W-:Y:S01]  /*6970*/  SHF.R.U32.HI R10, RZ, 0x10, R4 ;  /* 0x00000010ff0a7819 */ /* 0x000fe20000011604 */
[----:B------:R2:W-:Y:S01]  /*6980*/  MUFU.EX2 R175, R9 ;  /* 0x0000000900af7308 */ /* 0x0005e20000000800 */
[----:B------:R-:W-:Y:S02]  /*6990*/  LOP3.LUT R17, R4, 0xff, RZ, 0xc0, !PT ;  /* 0x000000ff04117812 */ /* 0x000fe400078ec0ff */
[----:B------:R-:W-:-:S02]  /*69a0*/  SHF.R.U32.HI R11, RZ, 0x8, R8 ;  /* 0x00000008ff0b7819 */ /* 0x000fc40000011608 */
[----:B------:R-:W-:Y:S02]  /*69b0*/  SHF.R.U32.HI R8, RZ, 0x18, R4 ;  /* 0x00000018ff087819 */ /* 0x000fe40000011604 */
[----:B------:R-:W-:Y:S01]  /*69c0*/  LOP3.LUT R4, R10, 0xff, RZ, 0xc0, !PT ;  /* 0x000000ff0a047812 */ /* 0x000fe200078ec0ff */
[----:B------:R5:W-:Y:S01]  /*69d0*/  MUFU.EX2 R46, R13 ;  /* 0x0000000d002e7308 */ /* 0x000be20000000800 */
[----:B------:R-:W-:Y:S01]  /*69e0*/  PRMT R10, R17, 0x5410, R11 ;  /* 0x00005410110a7816 */ /* 0x000fe2000000000b */
[----:B------:R-:W-:Y:S01]  /*69f0*/  FFMA.FTZ R11, R146, UR18, -R20 ;  /* 0x00000012920b7c23 */ /* 0x000fe20008010814 */
[----:B------:R-:W-:-:S05]  /*6a00*/  PRMT R16, R16, 0x5410, R18 ;  /* 0x0000541010107816 */ /* 0x000fca0000000012 */
[----:B------:R3:W-:Y:S01]  /*6a10*/  MUFU.EX2 R102, R11 ;  /* 0x0000000b00667308 */ /* 0x0007e20000000800 */
[----:B--2---:R-:W-:-:S07]  /*6a20*/  FFMA.FTZ R9, R145, UR18, -R6 ;  /* 0x0000001291097c23 */ /* 0x004fce0008010806 */
[----:B------:R2:W4:Y:S01]  /*6a30*/  MUFU.EX2 R103, R9 ;  /* 0x0000000900677308 */ /* 0x0005220000000800 */
[----:B-----5:R-:W-:-:S07]  /*6a40*/  FFMA.FTZ R13, R158, UR18, -R5 ;  /* 0x000000129e0d7c23 */ /* 0x020fce0008010805 */
        /* <DEDUP_REMOVED lines=10> */
[----:B------:R-:W-:-:S02]  /*6af0*/  F2FP.BF16.F32.PACK_AB R10, R176, R177 ;  /* 0x000000b1b00a723e */ /* 0x000fc400000010ff */
[----:B----4-:R-:W-:Y:S01]  /*6b00*/  F2FP.BF16.F32.PACK_AB R18, R103, R175 ;  /* 0x000000af6712723e */ /* 0x010fe200000010ff */
[----:B------:R2:W-:Y:S01]  /*6b10*/  MUFU.EX2 R98, R4 ;  /* 0x0000000400627308 */ /* 0x0005e20000000800 */
[----:B------:R-:W-:Y:S02]  /*6b20*/  LOP3.LUT R9, R9, R10, RZ, 0xc0, !PT ;  /* 0x0000000a09097212 */ /* 0x000fe400078ec0ff */
[----:B------:R-:W-:Y:S02]  /*6b30*/  F2FP.BF16.F32.PACK_AB R10, R178, R179 ;  /* 0x000000b3b20a723e */ /* 0x000fe400000010ff */
[----:B------:R-:W-:Y:S02]  /*6b40*/  LOP3.LUT R11, R11, R18, RZ, 0xc0, !PT ;  /* 0x000000120b0b7212 */ /* 0x000fe400078ec0ff */
[----:B------:R-:W-:Y:S02]  /*6b50*/  LOP3.LUT R18, R16, 0xff, RZ, 0xc0, !PT ;  /* 0x000000ff10127812 */ /* 0x000fe400078ec0ff */
[----:B------:R-:W-:-:S04]  /*6b60*/  SHF.R.U32.HI R15, RZ, 0x10, R16 ;  /* 0x00000010ff0f7819 */ /* 0x000fc80000011610 */
[----:B------:R-:W-:Y:S02]  /*6b70*/  LOP3.LUT R15, R15, 0xff, RZ, 0xc0, !PT ;  /* 0x000000ff0f0f7812 */ /* 0x000fe400078ec0ff */
[----:B--2---:R-:W-:Y:S01]  /*6b80*/  HSET2.LE.AND R4, R19, R0, PT ;  /* 0x0000000013047233 */ /* 0x004fe20003803000 */
[----:B------:R-:W-:-:S04]  /*6b90*/  FFMA.FTZ R19, R173, UR18, -R5 ;  /* 0x00000012ad137c23 */ /* 0x000fc80008010805 */
[----:B------:R-:W-:Y:S01]  /*6ba0*/  LOP3.LUT R10, R4, R10, RZ, 0xc0, !PT ;  /* 0x0000000a040a7212 */ /* 0x000fe200078ec0ff */
[----:B------:R-:W2:Y:S01]  /*6bb0*/  MUFU.EX2 R97, R19 ;  /* 0x0000001300617308 */ /* 0x000ea20000000800 */
        /* <DEDUP_REMOVED lines=17> */
[----:B-1----:R-:W-:Y:S01]  /*6cd0*/  HMMA.16816.F32.BF16 R136, R8, R36, R88 ;  /* 0x000000240888723c */ /* 0x002fe20000041858 */
[----:B------:R-:W-:Y:S01]  /*6ce0*/  HSET2.LE.AND R4, R16, R0, PT ;  /* 0x0000000010047233 */ /* 0x000fe20003803000 */
[----:B------:R-:W-:Y:S01]  /*6cf0*/  LDSM.16.MT88.4 R88, [R190+0x7800] ;  /* 0x00780000be58783b */ /* 0x000fe20000004200 */
[----:B------:R-:W-:-:S03]  /*6d00*/  F2FP.BF16.F32.PACK_AB R14, R182, R183 ;  /* 0x000000b7b60e723e */ /* 0x000fc600000010ff */
[C---:B------:R-:W-:Y:S01]  /*6d10*/  HMMA.16816.F32.BF16 R144, R8.reuse, R48, R80 ;  /* 0x000000300890723c */ /* 0x040fe20000041850 */
[----:B------:R-:W-:Y:S02]  /*6d20*/  LOP3.LUT R14, R4, R14, RZ, 0xc0, !PT ;  /* 0x0000000e040e7212 */ /* 0x000fe400078ec0ff */
[--C-:B------:R-:W-:Y:S01]  /*6d30*/  HSET2.LE.AND R4, R18, R0.reuse, PT ;  /* 0x0000000012047233 */ /* 0x100fe20003803000 */
[----:B------:R-:W-:Y:S02]  /*6d40*/  FFMA.FTZ R18, R161, UR18, -R7 ;  /* 0x00000012a1127c23 */ /* 0x000fe40008010807 */
[C---:B------:R-:W-:Y:S01]  /*6d50*/  HMMA.16816.F32.BF16 R120, R8.reuse, R30, R120 ;  /* 0x0000001e0878723c */ /* 0x040fe20000041878 */
[----:B---3--:R-:W-:Y:S01]  /*6d60*/  PRMT R15, R12, 0x5410, R13 ;  /* 0x000054100c0f7816 */ /* 0x008fe2000000000d */
[--C-:B------:R-:W-:Y:S01]  /*6d70*/  FFMA.FTZ R13, R160, UR18, -R7.reuse ;  /* 0x00000012a00d7c23 */ /* 0x100fe20008010807 */
[--C-:B------:R-:W-:Y:S01]  /*6d80*/  HSET2.LE.AND R12, R17, R0.reuse, PT ;  /* 0x00000000110c7233 */ /* 0x100fe20003803000 */
[----:B------:R-:W-:Y:S01]  /*6d90*/  MUFU.EX2 R27, R18 ;  /* 0x00000012001b7308 */ /* 0x000fe20000000800 */
[----:B--2---:R-:W-:Y:S01]  /*6da0*/  F2FP.BF16.F32.PACK_AB R17, R47, R97 ;  /* 0x000000612f11723e */ /* 0x004fe200000010ff */
[----:B------:R-:W-:Y:S01]  /*6db0*/  HMMA.16816.F32.BF16 R92, R8, R38, R72 ;  /* 0x00000026085c723c */ /* 0x000fe20000041848 */
[----:B------:R-:W-:Y:S01]  /*6dc0*/  HSET2.LE.AND R16, R15, R0, PT ;  /* 0x000000000f107233 */ /* 0x000fe20003803000 */
[----:B------:R-:W-:Y:S01]  /*6dd0*/  FFMA.FTZ R7, R162, UR18, -R7 ;  /* 0x00000012a2077c23 */ /* 0x000fe20008010807 */
[----:B------:R-:W-:-:S03]  /*6de0*/  F2FP.BF16.F32.PACK_AB R15, R45, R46 ;  /* 0x0000002e2d0f723e */ /* 0x000fc600000010ff */
[----:B------:R-:W-:Y:S01]  /*6df0*/  HMMA.16816.F32.BF16 R140, R8, R50, R84 ;  /* 0x00000032088c723c */ /* 0x000fe20000041854 */
[----:B------:R-:W-:Y:S01]  /*6e00*/  LOP3.LUT R15, R4, R15, RZ, 0xc0, !PT ;  /* 0x0000000f040f7212 */ /* 0x000fe200078ec0ff */
[----:B------:R1:W2:Y:S01]  /*6e10*/  MUFU.EX2 R41, R13 ;  /* 0x0000000d00297308 */ /* 0x0002a20000000800 */
[----:B------:R-:W-:-:S04]  /*6e20*/  LOP3.LUT R4, R23, UR6, R40, 0x96, !PT ;  /* 0x0000000617047c12 */ /* 0x000fc8000f8e9628 */
[----:B------:R-:W-:Y:S01]  /*6e30*/  LOP3.LUT R8, R25, UR6, R42, 0x96, !PT ;  /* 0x0000000619087c12 */ /* 0x000fe2000f8e962a */
[----:B------:R-:W-:-:S04]  /*6e40*/  IMAD.WIDE.U32 R10, R4, -0x2daee0ad, RZ ;  /* 0xd2511f53040a7825 */ /* 0x000fc800078e00ff */
[----:B------:R-:W-:Y:S01]  /*6e50*/  FFMA.FTZ R4, R163, UR18, -R6 ;  /* 0x00000012a3047c23 */ /* 0x000fe20008010806 */
[----:B------:R3:W-:Y:S01]  /*6e60*/  MUFU.EX2 R228, R7 ;  /* 0x0000000700e47308 */ /* 0x0007e20000000800 */
[----:B------:R-:W-:-:S03]  /*6e70*/  IMAD.WIDE.U32 R8, R8, -0x2daee0ad, RZ ;  /* 0xd2511f5308087825 */ /* 0x000fc600078e00ff */
[----:B------:R-:W-:-:S04]  /*6e80*/  LOP3.LUT R19, R8, 0xff, RZ, 0xc0, !PT ;  /* 0x000000ff08137812 */ /* 0x000fc800078ec0ff */
[----:B------:R4:W-:Y:S01]  /*6e90*/  MUFU.EX2 R25, R4 ;  /* 0x0000000400197308 */ /* 0x0009e20000000800 */
[----:B-1----:R-:W-:Y:S02]  /*6ea0*/  F2FP.BF16.F32.PACK_AB R13, R205, R206 ;  /* 0x000000cecd0d723e */ /* 0x002fe400000010ff */
[----:B------:R-:W-:Y:S02]  /*6eb0*/  SHF.R.U32.HI R18, RZ, 0x10, R8 ;  /* 0x00000010ff127819 */ /* 0x000fe40000011608 */
[----:B------:R-:W-:Y:S02]  /*6ec0*/  LOP3.LUT R12, R12, R13, RZ, 0xc0, !PT ;  /* 0x0000000d0c0c7212 */ /* 0x000fe400078ec0ff */
[----:B------:R-:W-:Y:S01]  /*6ed0*/  LOP3.LUT R13, R16, R17, RZ, 0xc0, !PT ;  /* 0x00000011100d7212 */ /* 0x000fe200078ec0ff */
[----:B------:R-:W-:Y:S01]  /*6ee0*/  FFMA.FTZ R16, R164, UR18, -R6 ;  /* 0x00000012a4107c23 */ /* 0x000fe20008010806 */
[----:B------:R-:W-:Y:S02]  /*6ef0*/  SHF.R.U32.HI R21, RZ, 0x18, R8 ;  /* 0x00000018ff157819 */ /* 0x000fe40000011608 */
[----:B---3--:R-:W-:Y:S01]  /*6f00*/  LOP3.LUT R7, R11, UR15, R26, 0x96, !PT ;  /* 0x0000000f0b077c12 */ /* 0x008fe2000f8e961a */
[----:B------:R1:W3:Y:S02]  /*6f10*/  MUFU.EX2 R24, R16 ;  /* 0x0000001000187308 */ /* 0x0002e40000000800 */
[----:B------:R-:W-:Y:S01]  /*6f20*/  HMMA.16816.F32.BF16 R108, R12, R32, R76 ;  /* 0x000000200c6c723c */ /* 0x000fe2000004184c */
[----:B------:R-:W5:Y:S01]  /*6f30*/  LDSM.16.MT88.4 R76, [R192+0x7800] ;  /* 0x00780000c04c783b */ /* 0x000f620000004200 */
[----:B----4-:R-:W-:Y:S01]  /*6f40*/  LOP3.LUT R4, R8, 0xffff, RZ, 0xc0, !PT ;  /* 0x0000ffff08047812 */ /* 0x010fe200078ec0ff */
[----:B------:R-:W-:-:S03]  /*6f50*/  FFMA.FTZ R8, R166, UR18, -R6 ;  /* 0x00000012a6087c23 */ /* 0x000fc60008010806 */
[C---:B------:R-:W-:Y:S01]  /*6f60*/  HMMA.16816.F32.BF16 R128, R12.reuse, R48, R152 ;  /* 0x000000300c80723c */ /* 0x040fe20000041898 */
[----:B------:R-:W-:Y:S01]  /*6f70*/  SHF.R.U32.HI R17, RZ, 0x8, R4 ;  /* 0x00000008ff117819 */ /* 0x000fe20000011604 */
[----:B------:R4:W-:Y:S01]  /*6f80*/  MUFU.EX2 R23, R8 ;  /* 0x0000000800177308 */ /* 0x0009e20000000800 */
[----:B------:R-:W-:Y:S02]  /*6f90*/  LOP3.LUT R4, R9, UR15, R44, 0x96, !PT ;  /* 0x0000000f09047c12 */ /* 0x000fe4000f8e962c */
[----:B------:R-:W-:Y:S01]  /*6fa0*/  PRMT R19, R19, 0x5410, R17 ;  /* 0x0000541013137816 */ /* 0x000fe20000000011 */
[C---:B------:R-:W-:Y:S01]  /*6fb0*/  HMMA.16816.F32.BF16 R64, R12.reuse, R34, R64 ;  /* 0x000000220c40723c */ /* 0x040fe20000041840 */
[----:B------:R-:W-:Y:S01]  /*6fc0*/  LOP3.LUT R9, R4, 0xffff, RZ, 0xc0, !PT ;  /* 0x0000ffff04097812 */ /* 0x000fe200078ec0ff */
[----:B-1----:R-:W-:Y:S01]  /*6fd0*/  FFMA.FTZ R16, R167, UR18, -R6 ;  /* 0x00000012a7107c23 */ /* 0x002fe20008010806 */
[----:B------:R-:W-:Y:S01]  /*6fe0*/  LOP3.LUT R6, R18, 0xff, RZ, 0xc0, !PT ;  /* 0x000000ff12067812 */ /* 0x000fe200078ec0ff */
[----:B------:R-:W-:Y:S01]  /*6ff0*/  FFMA.FTZ R18, R171, UR18, -R5 ;  /* 0x00000012ab127c23 */ /* 0x000fe20008010805 */
[----:B------:R-:W-:Y:S01]  /*7000*/  SHF.R.U32.HI R9, RZ, 0x8, R9 ;  /* 0x00000008ff097819 */ /* 0x000fe20000011609 */
[----:B------:R1:W5:Y:S01]  /*7010*/  MUFU.EX2 R229, R16 ;  /* 0x0000001000e57308 */ /* 0x0003620000000800 */
[----:B------:R-:W-:Y:S01]  /*7020*/  PRMT R17, R6, 0x5410, R21 ;  /* 0x0000541006117816 */ /* 0x000fe20000000015 */
[----:B------:R-:W-:Y:S01]  /*7030*/  HMMA.16816.F32.BF16 R68, R12, R28, R68 ;  /* 0x0000001c0c44723c */ /* 0x000fe20000041844 */
[----:B----4-:R-:W-:-:S05]  /*7040*/  LOP3.LUT R8, R4, 0xff, RZ, 0xc0, !PT ;  /* 0x000000ff04087812 */ /* 0x010fca00078ec0ff */
[C---:B------:R-:W-:Y:S01]  /*7050*/  HMMA.16816.F32.BF16 R60, R12.reuse, R30, R60 ;  /* 0x0000001e0c3c723c */ /* 0x040fe2000004183c */
[----:B------:R-:W-:Y:S02]  /*7060*/  PRMT R6, R8, 0x5410, R9 ;  /* 0x0000541008067816 */ /* 0x000fe40000000009 */
[--C-:B------:R-:W-:Y:S02]  /*7070*/  SHF.R.U32.HI R8, RZ, 0x10, R4.reuse ;  /* 0x00000010ff087819 */ /* 0x100fe40000011604 */
[----:B------:R-:W-:Y:S01]  /*7080*/  SHF.R.U32.HI R9, RZ, 0x18, R4 ;  /* 0x00000018ff097819 */ /* 0x000fe20000011604 */
[C---:B------:R-:W-:Y:S01]  /*7090*/  HMMA.16816.F32.BF16 R80, R12.reuse, R36, R148 ;  /* 0x000000240c50723c */ /* 0x040fe20000041894 */
[----:B------:R-:W-:Y:S01]  /*70a0*/  LOP3.LUT R8, R8, 0xff, RZ, 0xc0, !PT ;  /* 0x000000ff08087812 */ /* 0x000fe200078ec0ff */
[--C-:B-1----:R-:W-:Y:S01]  /*70b0*/  FFMA.FTZ R16, R168, UR18, -R20.reuse ;  /* 0x00000012a8107c23 */ /* 0x102fe20008010814 */
[--C-:B------:R-:W-:Y:S02]  /*70c0*/  HSET2.LE.AND R4, R6, R0.reuse, PT ;  /* 0x0000000006047233 */ /* 0x100fe40003803000 */
[----:B--2---:R-:W-:Y:S01]  /*70d0*/  F2FP.BF16.F32.PACK_AB R6, R41, R43 ;  /* 0x0000002b2906723e */ /* 0x004fe200000010ff */
[C---:B------:R-:W-:Y:S01]  /*70e0*/  HMMA.16816.F32.BF16 R52, R12.reuse, R38, R52 ;  /* 0x000000260c34723c */ /* 0x040fe20000041834 */
[----:B------:R-:W-:Y:S01]  /*70f0*/  PRMT R9, R8, 0x5410, R9 ;  /* 0x0000541008097816 */ /* 0x000fe20000000009 */
[----:B------:R-:W-:Y:S01]  /*7100*/  FFMA.FTZ R8, R169, UR18, -R20 ;  /* 0x00000012a9087c23 */ /* 0x000fe20008010814 */
[----:B------:R-:W-:Y:S01]  /*7110*/  LOP3.LUT R132, R4, R6, RZ, 0xc0, !PT ;  /* 0x0000000604847212 */ /* 0x000fe200078ec0ff */
[----:B------:R1:W-:Y:S01]  /*7120*/  MUFU.EX2 R22, R16 ;  /* 0x0000001000167308 */ /* 0x0003e20000000800 */
[----:B---3--:R-:W-:Y:S01]  /*7130*/  F2FP.BF16.F32.PACK_AB R6, R24, R25 ;  /* 0x000000191806723e */ /* 0x008fe200000010ff */
[----:B------:R-:W-:Y:S01]  /*7140*/  HMMA.16816.F32.BF16 R48, R12, R50, R56 ;  /* 0x000000320c30723c */ /* 0x000fe20000041838 */
[----:B------:R-:W-:-:S02]  /*7150*/  HSET2.LE.AND R4, R9, R0, PT ;  /* 0x0000000009047233 */ /* 0x000fc40003803000 */
[----:B------:R-:W-:-:S03]  /*7160*/  F2FP.BF16.F32.PACK_AB R9, R228, R27 ;  /* 0x0000001be409723e */ /* 0x000fc600000010ff */
[----:B------:R-:W-:Y:S01]  /*7170*/  LOP3.LUT R133, R4, R6, RZ, 0xc0, !PT ;  /* 0x0000000604857212 */ /* 0x000fe200078ec0ff */
[----:B------:R-:W-:Y:S01]  /*7180*/  FFMA.FTZ R4, R170, UR18, -R5 ;  /* 0x00000012aa047c23 */ /* 0x000fe20008010805 */
[----:B------:R2:W3:Y:S01]  /*7190*/  MUFU.EX2 R21, R8 ;  /* 0x0000000800157308 */ /* 0x0004e20000000800 */
[--C-:B------:R-:W-:Y:S02]  /*71a0*/  SHF.R.U32.HI R6, RZ, 0x10, R10.reuse ;  /* 0x00000010ff067819 */ /* 0x100fe4000001160a */
[----:B------:R-:W-:Y:S02]  /*71b0*/  LOP3.LUT R13, R10, 0xff, RZ, 0xc0, !PT ;  /* 0x000000ff0a0d7812 */ /* 0x000fe400078ec0ff */
[----:B------:R-:W-:Y:S02]  /*71c0*/  SHF.R.U32.HI R12, RZ, 0x18, R10 ;  /* 0x00000018ff0c7819 */ /* 0x000fe4000001160a */
[----:B-1----:R-:W-:Y:S01]  /*71d0*/  HSET2.LE.AND R16, R17, R0, PT ;  /* 0x0000000011107233 */ /* 0x002fe20003803000 */
[----:B------:R1:W-:Y:S01]  /*71e0*/  MUFU.EX2 R15, R4 ;  /* 0x00000004000f7308 */ /* 0x0003e20000000800 */
[----:B-----5:R-:W-:-:S04]  /*71f0*/  F2FP.BF16.F32.PACK_AB R17, R229, R23 ;  /* 0x00000017e511723e */ /* 0x020fc800000010ff */
[----:B------:R-:W-:-:S03]  /*7200*/  LOP3.LUT R135, R16, R17, RZ, 0xc0, !PT ;  /* 0x0000001110877212 */ /* 0x000fc600078ec0ff */
[----:B------:R4:W-:Y:S01]  /*7210*/  MUFU.EX2 R20, R18 ;  /* 0x0000001200147308 */ /* 0x0009e20000000800 */
[----:B--2---:R-:W-:-:S05]  /*7220*/  HSET2.LE.AND R8, R19, R0, PT ;  /* 0x0000000013087233 */ /* 0x004fca0003803000 */
[----:B------:R-:W-:Y:S01]  /*7230*/  LOP3.LUT R134, R8, R9, RZ, 0xc0, !PT ;  /* 0x0000000908867212 */ /* 0x000fe200078ec0ff */
[--C-:B------:R-:W-:Y:S01]  /*7240*/  FFMA.FTZ R9, R174, UR18, -R5.reuse ;  /* 0x00000012ae097c23 */ /* 0x100fe20008010805 */
[----:B------:R-:W-:Y:S01]  /*7250*/  LOP3.LUT R8, R10, 0xffff, RZ, 0xc0, !PT ;  /* 0x0000ffff0a087812 */ /* 0x000fe200078ec0ff */
[----:B-1----:R-:W-:Y:S01]  /*7260*/  FFMA.FTZ R4, R172, UR18, -R5 ;  /* 0x00000012ac047c23 */ /* 0x002fe20008010805 */
[----:B------:R-:W-:Y:S01]  /*7270*/  SHF.R.U32.HI R5, RZ, 0x10, R7 ;  /* 0x00000010ff057819 */ /* 0x000fe20000011607 */
[----:B------:R1:W-:Y:S01]  /*7280*/  MUFU.EX2 R14, R9 ;  /* 0x00000009000e7308 */ /* 0x0003e20000000800 */
[----:B------:R-:W-:Y:S01]  /*7290*/  SHF.R.U32.HI R11, RZ, 0x8, R8 ;  /* 0x00000008ff0b7819 */ /* 0x000fe20000011608 */
[C---:B------:R-:W-:Y:S01]  /*72a0*/  HMMA.16816.F32.BF16 R72, R132.reuse, R76, R124 ;  /* 0x0000004c8448723c */ /* 0x040fe2000004187c */
[----:B------:R-:W-:Y:S02]  /*72b0*/  LOP3.LUT R8, R6, 0xff, RZ, 0xc0, !PT ;  /* 0x000000ff06087812 */ /* 0x000fe400078ec0ff */
[----:B------:R-:W-:Y:S01]  /*72c0*/  LOP3.LUT R10, R7, 0xff, RZ, 0xc0, !PT ;  /* 0x000000ff070a7812 */ /* 0x000fe200078ec0ff */
[----:B----4-:R-:W2:Y:S01]  /*72d0*/  LDSM.16.MT88.4 R16, [R191+0x7800] ;  /* 0x00780000bf10783b */ /* 0x010ea20000004200 */
[----:B------:R-:W-:Y:S01]  /*72e0*/  LOP3.LUT R5, R5, 0xff, RZ, 0xc0, !PT ;  /* 0x000000ff05057812 */ /* 0x000fe200078ec0ff */
[----:B------:R4:W5:Y:S01]  /*72f0*/  MUFU.EX2 R226, R4 ;  /* 0x0000000400e27308 */ /* 0x0009620000000800 */
[C---:B------:R-:W-:Y:S06]  /*7300*/  HMMA.16816.F32.BF16 R124, R132.reuse, R88, R136 ;  /* 0x00000058847c723c */ /* 0x040fec0000041888 */
[----:B------:R-:W-:Y:S01]  /*7310*/  HMMA.16816.F32.BF16 R104, R132, R112, R104 ;  /* 0x000000708468723c */ /* 0x000fe20000041868 */
[----:B-1----:R-:W-:-:S05]  /*7320*/  PRMT R9, R8, 0x5410, R12 ;  /* 0x0000541008097816 */ /* 0x002fca000000000c */
[----:B------:R-:W-:Y:S01]  /*7330*/  HMMA.16816.F32.BF16 R116, R132, R114, R116 ;  /* 0x000000728474723c */ /* 0x000fe20000041874 */
[----:B----4-:R-:W-:Y:S02]  /*7340*/  LOP3.LUT R4, R7, 0xffff, RZ, 0xc0, !PT ;  /* 0x0000ffff07047812 */ /* 0x010fe400078ec0ff */
[----:B------:R-:W-:-:S03]  /*7350*/  SHF.R.U32.HI R7, RZ, 0x18, R7 ;  /* 0x00000018ff077819 */ /* 0x000fc60000011607 */
[C---:B------:R-:W-:Y:S01]  /*7360*/  HMMA.16816.F32.BF16 R120, R132.reuse, R78, R120 ;  /* 0x0000004e8478723c */ /* 0x040fe20000041878 */
[----:B------:R-:W-:Y:S02]  /*7370*/  SHF.R.U32.HI R6, RZ, 0x8, R4 ;  /* 0x00000008ff067819 */ /* 0x000fe40000011604 */
[----:B------:R-:W-:Y:S02]  /*7380*/  PRMT R4, R13, 0x5410, R11 ;  /* 0x000054100d047816 */ /* 0x000fe4000000000b */
[----:B------:R-:W-:Y:S01]  /*7390*/  PRMT R8, R10, 0x5410, R6 ;  /* 0x000054100a087816 */ /* 0x000fe20000000006 */
[----:B------:R-:W-:Y:S01]  /*73a0*/  HMMA.16816.F32.BF16 R84, R132, R90, R92 ;  /* 0x0000005a8454723c */ /* 0x000fe2000004185c */
[----:B------:R-:W-:Y:S02]  /*73b0*/  PRMT R5, R5, 0x5410, R7 ;  /* 0x0000541005057816 */ /* 0x000fe40000000007 */
[--C-:B------:R-:W-:Y:S02]  /*73c0*/  HSET2.LE.AND R6, R9, R0.reuse, PT ;  /* 0x0000000009067233 */ /* 0x100fe40003803000 */
[----:B------:R-:W-:-:S02]  /*73d0*/  HSET2.LE.AND R4, R4, R0, PT ;  /* 0x0000000004047233 */ /* 0x000fc40003803000 */
[--C-:B------:R-:W-:Y:S02]  /*73e0*/  HSET2.LE.AND R8, R8, R0.reuse, PT ;  /* 0x0000000008087233 */ /* 0x100fe40003803000 */
[----:B------:R-:W-:Y:S02]  /*73f0*/  HSET2.LE.AND R9, R5, R0, PT ;  /* 0x0000000005097233 */ /* 0x000fe40003803000 */
[----:B---3--:R-:W-:Y:S01]  /*7400*/  F2FP.BF16.F32.PACK_AB R0, R21, R22 ;  /* 0x000000161500723e */ /* 0x008fe200000010ff */
[C---:B--2---:R-:W-:Y:S01]  /*7410*/  HMMA.16816.F32.BF16 R92, R132.reuse, R16, R144 ;  /* 0x00000010845c723c */ /* 0x044fe20000041890 */
[----:B-----5:R-:W-:Y:S02]  /*7420*/  F2FP.BF16.F32.PACK_AB R5, R226, R15 ;  /* 0x0000000fe205723e */ /* 0x020fe400000010ff */
[----:B------:R-:W-:Y:S01]  /*7430*/  LOP3.LUT R138, R4, R0, RZ, 0xc0, !PT ;  /* 0x00000000048a7212 */ /* 0x000fe200078ec0ff */
[----:B------:R-:W-:Y:S01]  /*7440*/  FADD.FTZ R4, R224, R215 ;  /* 0x000000d7e0047221 */ /* 0x000fe20000010000 */
[----:B------:R-:W-:Y:S01]  /*7450*/  F2FP.BF16.F32.PACK_AB R0, R14, R20 ;  /* 0x000000140e00723e */ /* 0x000fe200000010ff */
[----:B------:R-:W-:Y:S01]  /*7460*/  HMMA.16816.F32.BF16 R132, R132, R18, R140 ;  /* 0x000000128484723c */ /* 0x000fe2000004188c */
[----:B------:R-:W-:-:S02]  /*7470*/  F2FP.BF16.F32.PACK_AB R7, R98, R102 ;  /* 0x000000666207723e */ /* 0x000fc400000010ff */
        /* <DEDUP_REMOVED lines=72> */
[----:B------:R-:W2:Y:S01]  /*7900*/  LDL.64 R156, [R1+0x8] ;  /* 0x00000800019c7983 */ /* 0x000ea20000100a00 */
[----:B------:R-:W-:Y:S01]  /*7910*/  ULDC UR4, c[0x0][0x2d0] ;  /* 0x0000b40000047ab9 */ /* 0x000fe20000000800 */
[----:B------:R-:W1:Y:S01]  /*7920*/  LDC.64 R206, c[0x0][0x250] ;  /* 0x00009400ffce7b82 */ /* 0x000e620000000a00 */
[----:B------:R-:W-:Y:S01]  /*7930*/  IMAD R210, R251, -0x2, R210 ;  /* 0xfffffffefbd27824 */ /* 0x000fe200078e02d2 */
[----:B------:R-:W-:Y:S01]  /*7940*/  LEA.HI.SX32 R203, R203, 0xfffffffe, 0x1a ;  /* 0xfffffffecbcb7811 */ /* 0x000fe200078fd2ff */
[----:B------:R-:W-:Y:S01]  /*7950*/  IMAD.WIDE.U32 R238, R238, -0x326172a9, RZ ;  /* 0xcd9e8d57eeee7825 */ /* 0x000fe200078e00ff */
[----:B------:R-:W-:Y:S02]  /*7960*/  MOV R97, R100 ;  /* 0x0000006400617202 */ /* 0x000fe40000000f00 */
[----:B------:R-:W-:Y:S01]  /*7970*/  IADD3 R210, R96, R210, -R165 ;  /* 0x000000d260d27210 */ /* 0x000fe20007ffe8a5 */
[----:B------:R-:W-:Y:S01]  /*7980*/  IMAD.WIDE.U32 R236, R236, -0x326172a9, RZ ;  /* 0xcd9e8d57ecec7825 */ /* 0x000fe200078e00ff */
[----:B------:R-:W-:-:S02]  /*7990*/  LOP3.LUT R214, R239, R212, RZ, 0x3c, !PT ;  /* 0x000000d4efd67212 */ /* 0x000fc400078e3cff */
[----:B------:R-:W-:Y:S01]  /*79a0*/  MOV R96, R101 ;  /* 0x0000006500607202 */ /* 0x000fe20000000f00 */
[----:B------:R-:W-:Y:S01]  /*79b0*/  IMAD.WIDE.U32 R208, R240, -0x2daee0ad, RZ ;  /* 0xd2511f53f0d07825 */ /* 0x000fe200078e00ff */
[----:B------:R-:W-:Y:S02]  /*79c0*/  LOP3.LUT R212, R237, R212, RZ, 0x3c, !PT ;  /* 0x000000d4edd47212 */ /* 0x000fe400078e3cff */
[----:B------:R-:W-:Y:S01]  /*79d0*/  MOV R102, R2 ;  /* 0x0000000200667202 */ /* 0x000fe20000000f00 */
[----:B------:R-:W-:Y:S01]  /*79e0*/  IMAD.WIDE.U32 R214, R214, -0x2daee0ad, RZ ;  /* 0xd2511f53d6d67825 */ /* 0x000fe200078e00ff */
[----:B------:R-:W-:-:S03]  /*79f0*/  MOV R98, R99 ;  /* 0x0000006300627202 */ /* 0x000fc60000000f00 */
[----:B------:R-:W-:Y:S01]  /*7a00*/  IMAD.WIDE.U32 R212, R212, -0x2daee0ad, RZ ;  /* 0xd2511f53d4d47825 */ /* 0x000fe200078e00ff */
[----:B--2---:R-:W-:Y:S01]  /*7a10*/  ISETP.GE.AND P0, PT, R156, UR4, PT ;  /* 0x000000049c007c0c */ /* 0x004fe2000bf06270 */
[----:B------:R-:W-:-:S12]  /*7a20*/  ULDC UR4, c[0x0][0x2ec] ;  /* 0x0000bb0000047ab9 */ /* 0x000fd80000000800 */
[----:B------:R-:W2:Y:S01]  /*7a30*/  @!P0 LDC.64 R4, c[0x0][0x220] ;  /* 0x00008800ff048b82 */ /* 0x000ea20000000a00 */
[----:B-1----:R-:W-:-:S07]  /*7a40*/  @!P0 IMAD R244, R207, 0x30, RZ ;  /* 0x00000030cff48824 */ /* 0x002fce00078e02ff */
[----:B------:R-:W1:Y:S08]  /*7a50*/  @!P0 LDC.64 R250, c[0x0][0x220] ;  /* 0x00008800fffa8b82 */ /* 0x000e700000000a00 */
[----:B------:R-:W3:Y:S01]  /*7a60*/  @!P0 LDC.64 R248, c[0x0][0x220] ;  /* 0x00008800fff88b82 */ /* 0x000ee20000000a00 */
[----:B--2---:R2:W-:Y:S07]  /*7a70*/  @!P0 STL.64 [R1], R4 ;  /* 0x0000000401008387 */ /* 0x0045ee0000100a00 */
[----:B------:R-:W4:Y:S01]  /*7a80*/  @!P0 LDC.64 R246, c[0x0][0x220] ;  /* 0x00008800fff68b82 */ /* 0x000f220000000a00 */
[----:B-1----:R-:W-:Y:S05]  /*7a90*/  BRA `(.L_x_1515) ;  /* 0x0000000400307947 */ /* 0x002fea0003800000 */
.L_x_1517:
[----:B------:R-:W1:Y:S01]  /*7aa0*/  @!P0 LDC.64 R140, c[0x0][0x248] ;  /* 0x00009200ff8c8b82 */ /* 0x000e620000000a00 */
[----:B------:R-:W-:Y:S01]  /*7ab0*/  @!P0 VIADD R99, R203, 0xffffffff ;  /* 0xffffffffcb638836 */ /* 0x000fe20000000000 */
[----:B------:R2:W-:Y:S04]  /*7ac0*/  @P0 STS.128 [R204+0x4000], RZ ;  /* 0x004000ffcc000388 */ /* 0x0005e80000000c00 */
[----:B------:R-:W-:Y:S02]  /*7ad0*/  @!P0 SHF.R.S32.HI R100, RZ, 0x1f, R99 ;  /* 0x0000001fff648819 */ /* 0x000fe40000011463 */
[----:B------:R-:W3:Y:S08]  /*7ae0*/  @!P0 LDC.64 R146, c[0x0][0x248] ;  /* 0x00009200ff928b82 */ /* 0x000ef00000000a00 */
[----:B------:R-:W4:Y:S01]  /*7af0*/  @!P0 LDC.64 R152, c[0x0][0x248] ;  /* 0x00009200ff988b82 */ /* 0x000f220000000a00 */
[-C--:B-1----:R-:W-:Y:S07]  /*7b00*/  @!P0 IMAD R103, R100, R140.reuse, RZ ;  /* 0x0000008c64678224 */ /* 0x082fee00078e02ff */
[----:B------:R-:W1:Y:S01]  /*7b10*/  @!P0 LDC.64 R154, c[0x0][0x248] ;  /* 0x00009200ff9a8b82 */ /* 0x000e620000000a00 */
[C---:B------:R-:W-:Y:S04]  /*7b20*/  @!P0 IMAD.WIDE.U32 R100, R99.reuse, R140, RZ ;  /* 0x0000008c63648225 */ /* 0x040fe800078e00ff */
[----:B------:R-:W-:Y:S01]  /*7b30*/  @!P0 IMAD R103, R99, R141, R103 ;  /* 0x0000008d63678224 */ /* 0x000fe200078e0267 */
[C---:B------:R-:W-:Y:S01]  /*7b40*/  @!P0 LEA R144, P1, R100.reuse, R218, 0x6 ;  /* 0x000000da64908211 */ /* 0x040fe200078230ff */
[----:B------:R-:W-:Y:S01]  /*7b50*/  @!P0 IMAD R166, R141, 0x30, RZ ;  /* 0x000000308da68824 */ /* 0x000fe200078e02ff */
[----:B------:R-:W5:Y:S01]  /*7b60*/  @!P0 LDC.64 R158, c[0x0][0x218] ;  /* 0x00008600ff9e8b82 */ /* 0x000f620000000a00 */
[----:B------:R-:W-:Y:S05]  /*7b70*/  @!P0 IMAD.IADD R103, R101, 0x1, R103 ;  /* 0x0000000165678824 */ /* 0x000fea00078e0267 */
[----:B------:R-:W-:Y:S01]  /*7b80*/  @!P0 LEA.HI.X R145, R100, R217, R103, 0x6, P1 ;  /* 0x000000d964918211 */ /* 0x000fe200008f3467 */
[----:B------:R-:W-:Y:S01]  /*7b90*/  @!P0 VIADD R100, R203, 0xffffffff ;  /* 0xffffffffcb648836 */ /* 0x000fe20000000000 */
[----:B------:R-:W2:Y:S01]  /*7ba0*/  @!P0 LDC.64 R164, c[0x0][0x218] ;  /* 0x00008600ffa48b82 */ /* 0x000ea20000000a00 */
[----:B----4-:R-:W-:Y:S03]  /*7bb0*/  @!P0 IMAD.WIDE.U32 R142, R99, R152, RZ ;  /* 0x00000098638e8225 */ /* 0x010fe600078e00ff */
[----:B------:R-:W-:Y:S01]  /*7bc0*/  @!P0 SHF.R.S32.HI R101, RZ, 0x1f, R100 ;  /* 0x0000001fff658819 */ /* 0x000fe20000011464 */
[----:B------:R-:W-:Y:S02]  /*7bd0*/  @!P0 VIADD R103, R203, 0xffffffff ;  /* 0xffffffffcb678836 */ /* 0x000fe40000000000 */
[----:B------:R-:W-:Y:S01]  /*7be0*/  @!P0 IMAD.WIDE.U32 R144, R140, 0x30, R144 ;  /* 0x000000308c908825 */ /* 0x000fe200078e0090 */
[----:B------:R-:W-:Y:S01]  /*7bf0*/  @!P0 SHF.R.S32.HI R140, RZ, 0x1f, R99 ;  /* 0x0000001fff8c8819 */ /* 0x000fe20000011463 */
[----:B------:R-:W4:Y:S01]  /*7c00*/  @!P0 LDC.64 R162, c[0x0][0x218] ;  /* 0x00008600ffa28b82 */ /* 0x000f220000000a00 */
[----:B------:R-:W-:Y:S01]  /*7c10*/  @!P0 SHF.R.S32.HI R156, RZ, 0x1f, R103 ;  /* 0x0000001fff9c8819 */ /* 0x000fe20000011467 */
[----:B---3--:R-:W-:Y:S02]  /*7c20*/  @!P0 IMAD R101, R101, R146, RZ ;  /* 0x0000009265658224 */ /* 0x008fe400078e02ff */
[----:B------:R-:W-:Y:S02]  /*7c30*/  @!P0 IMAD R140, R140, R152, RZ ;  /* 0x000000988c8c8224 */ /* 0x000fe400078e02ff */
[C---:B------:R-:W-:Y:S02]  /*7c40*/  @!P0 IMAD R141, R100.reuse, R147, R101 ;  /* 0x00000093648d8224 */ /* 0x040fe400078e0265 */
[----:B------:R-:W-:Y:S01]  /*7c50*/  @!P0 IMAD.WIDE.U32 R100, R100, R146, RZ ;  /* 0x0000009264648225 */ /* 0x000fe200078e00ff */
[----:B------:R-:W3:Y:S03]  /*7c60*/  @!P0 LDC.64 R160, c[0x0][0x218] ;  /* 0x00008600ffa08b82 */ /* 0x000ee60000000a00 */
[----:B-1----:R-:W-:Y:S01]  /*7c70*/  @!P0 IMAD R156, R156, R154, RZ ;  /* 0x0000009a9c9c8224 */ /* 0x002fe200078e02ff */
[-C--:B------:R-:W-:Y:S01]  /*7c80*/  @!P0 LEA R157, P1, R100, R218.reuse, 0x6 ;  /* 0x000000da649d8211 */ /* 0x080fe200078230ff */
[----:B------:R-:W-:Y:S01]  /*7c90*/  @!P0 IMAD.IADD R152, R101, 0x1, R141 ;  /* 0x0000000165988824 */ /* 0x000fe200078e028d */
[----:B------:R-:W-:Y:S01]  /*7ca0*/  @!P0 LEA R101, P3, R142, R218, 0x6 ;  /* 0x000000da8e658211 */ /* 0x000fe200078630ff */
[----:B------:R-:W-:Y:S02]  /*7cb0*/  @!P0 IMAD R153, R99, R153, R140 ;  /* 0x0000009963998224 */ /* 0x000fe400078e028c */
[C---:B------:R-:W-:Y:S01]  /*7cc0*/  @!P0 IMAD.WIDE.U32 R140, R103.reuse, R154, RZ ;  /* 0x0000009a678c8225 */ /* 0x040fe200078e00ff */
[----:B------:R-:W-:Y:S03]  /*7cd0*/  @!P0 LEA.HI.X R152, R100, R217, R152, 0x6, P1 ;  /* 0x000000d964988211 */ /* 0x000fe600008f3498 */
[----:B------:R-:W-:Y:S01]  /*7ce0*/  @!P0 IMAD R155, R103, R155, R156 ;  /* 0x0000009b679b8224 */ /* 0x000fe200078e029c */
[----:B------:R-:W-:Y:S01]  /*7cf0*/  @!P0 LEA R103, P2, R146, R157, 0x5 ;  /* 0x0000009d92678211 */ /* 0x000fe200078428ff */
[----:B------:R-:W-:Y:S01]  /*7d00*/  @!P0 IMAD.IADD R143, R143, 0x1, R153 ;  /* 0x000000018f8f8824 */ /* 0x000fe200078e0299 */
[----:B------:R-:W-:Y:S01]  /*7d10*/  @!P0 LEA R99, P1, R140, R218, 0x6 ;  /* 0x000000da8c638211 */ /* 0x000fe200078230ff */
[----:B------:R-:W-:Y:S01]  /*7d20*/  @!P0 IMAD.IADD R100, R141, 0x1, R155 ;  /* 0x000000018d648824 */ /* 0x000fe200078e029b */
[----:B------:R-:W-:Y:S02]  /*7d30*/  @!P0 LEA.HI.X R152, R146, R152, R147, 0x5, P2 ;  /* 0x0000009892988211 */ /* 0x000fe400010f2c93 */
[C---:B-----5:R-:W-:Y:S02]  /*7d40*/  @!P0 LEA R146, P4, R101.reuse, R158, 0x1 ;  /* 0x0000009e65928211 */ /* 0x060fe400078808ff */
[----:B------:R-:W-:Y:S01]  /*7d50*/  @!P0 LEA.HI.X R153, R142, R217, R143, 0x6, P3 ;  /* 0x000000d98e998211 */ /* 0x000fe200018f348f */
[----:B------:R-:W-:Y:S01]  /*7d60*/  @!P0 IMAD.IADD R143, R166, 0x1, R145 ;  /* 0x00000001a68f8824 */ /* 0x000fe200078e0291 */
[----:B------:R-:W-:Y:S02]  /*7d70*/  @!P0 IADD3 R99, P5, R252, R99, RZ ;  /* 0x00000063fc638210 */ /* 0x000fe40007fbe0ff */
[----:B------:R-:W-:Y:S02]  /*7d80*/  @!P0 LEA.HI.X R140, R140, R217, R100, 0x6, P1 ;  /* 0x000000d98c8c8211 */ /* 0x000fe400008f3464 */
[----:B------:R-:W-:Y:S02]  /*7d90*/  @!P0 LEA.HI.X R147, R101, R159, R153, 0x1, P4 ;  /* 0x0000009f65938211 */ /* 0x000fe400020f0c99 */
[C---:B--2---:R-:W-:Y:S01]  /*7da0*/  @!P0 LEA R100, P1, R144.reuse, R164, 0x1 ;  /* 0x000000a490648211 */ /* 0x044fe200078208ff */
[----:B------:R-:W-:Y:S01]  /*7db0*/  @!P0 IMAD.X R141, R245, 0x1, R140, P5 ;  /* 0x00000001f58d8824 */ /* 0x000fe200028e068c */
[C---:B----4-:R-:W-:Y:S01]  /*7dc0*/  @!P0 LEA R142, P3, R99.reuse, R162, 0x1 ;  /* 0x000000a2638e8211 */ /* 0x050fe200078608ff */
[----:B------:R-:W-:Y:S01]  /*7dd0*/  @!PT LDS RZ, [RZ] ;  /* 0x00000000fffff984 */ /* 0x000fe20000000800 */
[----:B------:R-:W-:Y:S01]  /*7de0*/  @!PT LDS RZ, [RZ] ;  /* 0x00000000fffff984 */ /* 0x000fe20000000800 */
[----:B------:R-:W-:Y:S01]  /*7df0*/  @!PT LDS RZ, [RZ] ;  /* 0x00000000fffff984 */ /* 0x000fe20000000800 */
[----:B------:R1:W-:Y:S01]  /*7e00*/  @!P0 LDGSTS.E.BYPASS.LTC128B.128 [R204+0x4000], desc[UR20][R146.64] ;  /* 0x0400000092cc8fae */ /* 0x0003e2000b901d54 */
[----:B------:R-:W-:Y:S02]  /*7e10*/  @!P0 LEA.HI.X R101, R144, R165, R143, 0x1, P1 ;  /* 0x000000a590658211 */ /* 0x000fe400008f0c8f */
[----:B------:R-:W-:Y:S03]  /*7e20*/  @!P0 LEA.HI.X R143, R99, R163, R141, 0x1, P3 ;  /* 0x000000a3638f8211 */ /* 0x000fe600018f0c8d */
[----:B------:R1:W-:Y:S01]  /*7e30*/  @P0 STS.128 [R204+0x4800], RZ ;  /* 0x004800ffcc000388 */ /* 0x0003e20000000c00 */
[C---:B---3--:R-:W-:Y:S05]  /*7e40*/  @!P0 LEA R140, P2, R103.reuse, R160, 0x1 ;  /* 0x000000a0678c8211 */ /* 0x048fea00078408ff */
[----:B------:R-:W-:Y:S01]  /*7e50*/  @!PT LDS RZ, [RZ] ;  /* 0x00000000fffff984 */ /* 0x000fe20000000800 */
[----:B------:R-:W-:Y:S01]  /*7e60*/  @!PT LDS RZ, [RZ] ;  /* 0x00000000fffff984 */ /* 0x000fe20000000800 */
[----:B------:R-:W-:Y:S01]  /*7e70*/  @!PT LDS RZ, [RZ] ;  /* 0x00000000fffff984 */ /* 0x000fe20000000800 */
[----:B------:R1:W-:Y:S01]  /*7e80*/  @!P0 LDGSTS.E.BYPASS.LTC128B.128 [R204+0x4800], desc[UR20][R142.64] ;  /* 0x048000008ecc8fae */ /* 0x0003e2000b901d54 */
[----:B------:R-:W-:Y:S05]  /*7e90*/  @!P0 LEA.HI.X R141, R103, R161, R152, 0x1, P2 ;  /* 0x000000a1678d8211 */ /* 0x000fea00010f0c98 */
        /* <DEDUP_REMOVED lines=12> */
.L_x_1515:
[----:B------:R-:W2:Y:S01]  /*7f60*/  LDL.64 R10, [R1+0x18] ;  /* 0x00001800010a7983 */ /* 0x000ea20000100a00 */
[----:B------:R-:W-:Y:S04]  /*7f70*/  DEPBAR.LE SB0, 0x0 ;  /* 0x000080000000791a */ /* 0x000fe80000000000 */
[----:B------:R-:W-:Y:S01]  /*7f80*/  SHF.R.S32.HI R0, RZ, 0x1f, R203 ;  /* 0x0000001fff007819 */ /* 0x000fe200000114cb */
[----:B------:R-:W5:Y:S01]  /*7f90*/  LDL R9, [R1+0x24] ;  /* 0x0000240001097983 */ /* 0x000f620000100800 */
[-C--:B------:R-:W-:Y:S01]  /*7fa0*/  IMAD.WIDE.U32 R6, R203, R206.reuse, RZ ;  /* 0x000000cecb067225 */ /* 0x080fe200078e00ff */
[----:B------:R-:W-:Y:S02]  /*7fb0*/  LOP3.LUT R205, R205, 0xffffffef, RZ, 0xc0, !PT ;  /* 0xffffffefcdcd7812 */ /* 0x000fe400078ec0ff */
[----:B------:R-:W3:Y:S01]  /*7fc0*/  LDL R8, [R1] ;  /* 0x0000000001087983 */ /* 0x000ee20000100800 */
[----:B------:R-:W-:Y:S01]  /*7fd0*/  IMAD R0, R0, R206, RZ ;  /* 0x000000ce00007224 */ /* 0x000fe200078e02ff */
[----:B------:R-:W-:Y:S01]  /*7fe0*/  @P0 LOP3.LUT R205, R205, 0x10, RZ, 0xfc, !PT ;  /* 0x00000010cdcd0812 */ /* 0x000fe200078efcff */
[----:B------:R-:W-:Y:S01]  /*7ff0*/  IMAD.MOV.U32 R211, RZ, RZ, -0x40 ;  /* 0xffffffc0ffd37424 */ /* 0x000fe200078e00ff */
[----:B------:R-:W4:Y:S01]  /*8000*/  LDL R14, [R1+0x4] ;  /* 0x00000400010e7983 */ /* 0x000f220000100800 */
[----:B------:R-:W-:Y:S01]  /*8010*/  IMAD R0, R203, R207, R0 ;  /* 0x000000cfcb007224 */ /* 0x000fe200078e0200 */
[----:B------:R-:W-:Y:S03]  /*8020*/  BAR.SYNC.DEFER_BLOCKING 0x0 ;  /* 0x0000000000007b1d */ /* 0x000fe60000010000 */
[----:B------:R-:W-:Y:S03]  /*8030*/  IMAD.IADD R0, R7, 0x1, R0 ;  /* 0x0000000107007824 */ /* 0x000fe600078e0200 */
[----:B------:R-:W-:Y:S01]  /*8040*/  @P0 STS.128 [R204+0x6000], RZ ;  /* 0x006000ffcc000388 */ /* 0x000fe20000000c00 */
[----:B--2---:R-:W-:Y:S04]  /*8050*/  LEA R4, P1, R6, R10, 0x6 ;  /* 0x0000000a06047211 */ /* 0x004fe800078230ff */
[----:B------:R-:W-:Y:S02]  /*8060*/  @!P0 LEA R2, P4, R206, R4, 0x4 ;  /* 0x00000004ce028211 */ /* 0x000fe400078820ff */
[----:B-----5:R-:W-:Y:S02]  /*8070*/  LEA.HI.X R5, R6, R9, R0, 0x6, P1 ;  /* 0x0000000906057211 */ /* 0x020fe400008f3400 */
[----:B------:R-:W-:Y:S02]  /*8080*/  @!P0 LEA R10, P3, R2, R250, 0x1 ;  /* 0x000000fa020a8211 */ /* 0x000fe400078608ff */
[----:B---3--:R-:W-:Y:S02]  /*8090*/  @!P0 LEA R12, P5, R4, R8, 0x1 ;  /* 0x00000008040c8211 */ /* 0x008fe400078a08ff */
[----:B------:R-:W-:Y:S02]  /*80a0*/  @!P0 LEA.HI.X R6, R206, R5, R207, 0x4, P4 ;  /* 0x00000005ce068211 */ /* 0x000fe400020f24cf */
[----:B----4-:R-:W-:Y:S02]  /*80b0*/  @!P0 LEA.HI.X R13, R4, R14, R5, 0x1, P5 ;  /* 0x0000000e040d8211 */ /* 0x010fe400028f0c05 */
[----:B------:R-:W-:Y:S02]  /*80c0*/  @!P0 LEA.HI.X R11, R2, R251, R6, 0x1, P3 ;  /* 0x000000fb020b8211 */ /* 0x000fe400018f0c06 */
[----:B------:R-:W-:Y:S01]  /*80d0*/  @!P0 LEA R0, P2, R206, R4, 0x5 ;  /* 0x00000004ce008211 */ /* 0x000fe200078428ff */
[----:B------:R-:W-:Y:S01]  /*80e0*/  @!PT LDS RZ, [RZ] ;  /* 0x00000000fffff984 */ /* 0x000fe20000000800 */
[----:B------:R-:W-:Y:S01]  /*80f0*/  @!PT LDS RZ, [RZ] ;  /* 0x00000000fffff984 */ /* 0x000fe20000000800 */
[----:B------:R-:W-:Y:S01]  /*8100*/  @!PT LDS RZ, [RZ] ;  /* 0x00000000fffff984 */ /* 0x000fe20000000800 */
[----:B------:R-:W-:Y:S03]  /*8110*/  @!P0 LDGSTS.E.BYPASS.LTC128B.128 [R204+0x6000], desc[UR20][R12.64] ;  /* 0x060000000ccc8fae */ /* 0x000fe6000b901d54 */
[----:B------:R-:W-:Y:S02]  /*8120*/  @!P0 LEA R8, P1, R0, R248, 0x1 ;  /* 0x000000f800088211 */ /* 0x000fe400078208ff */
[C---:B------:R-:W-:Y:S01]  /*8130*/  @!P0 LEA.HI.X R7, R206.reuse, R5, R207, 0x5, P2 ;  /* 0x00000005ce078211 */ /* 0x040fe200010f2ccf */
[----:B------:R-:W-:Y:S02]  /*8140*/  @!P0 IMAD.WIDE.U32 R4, R206, 0x30, R4 ;  /* 0x00000030ce048825 */ /* 0x000fe400078e0004 */
[----:B------:R-:W-:Y:S01]  /*8150*/  @P0 STS.128 [R204+0x6800], RZ ;  /* 0x006800ffcc000388 */ /* 0x000fe20000000c00 */
[----:B------:R-:W-:Y:S01]  /*8160*/  @!P0 LEA.HI.X R9, R0, R249, R7, 0x1, P1 ;  /* 0x000000f900098211 */ /* 0x000fe200008f0c07 */
[----:B------:R-:W-:Y:S01]  /*8170*/  @!P0 IMAD.IADD R0, R244, 0x1, R5 ;  /* 0x00000001f4008824 */ /* 0x000fe200078e0205 */
[C---:B------:R-:W-:Y:S04]  /*8180*/  @!P0 LEA R6, P1, R4.reuse, R246, 0x1 ;  /* 0x000000f604068211 */ /* 0x040fe800078208ff */
[----:B------:R-:W-:Y:S01]  /*8190*/  @!P0 LEA.HI.X R7, R4, R247, R0, 0x1, P1 ;  /* 0x000000f704078211 */ /* 0x000fe200008f0c00 */
[----:B------:R-:W-:Y:S01]  /*81a0*/  @!PT LDS RZ, [RZ] ;  /* 0x00000000fffff984 */ /* 0x000fe20000000800 */
[----:B------:R-:W-:Y:S01]  /*81b0*/  @!PT LDS RZ, [RZ] ;  /* 0x00000000fffff984 */ /* 0x000fe20000000800 */
[----:B------:R-:W-:Y:S01]  /*81c0*/  @!PT LDS RZ, [RZ] ;  /* 0x00000000fffff984 */ /* 0x000fe20000000800 */
[----:B------:R-:W-:Y:S01]  /*81d0*/  @!P0 LDGSTS.E.BYPASS.LTC128B.128 [R204+0x6800], desc[UR20][R10.64] ;  /* 0x068000000acc8fae */ /* 0x000fe2000b901d54 */
[----:B------:R-:W-:Y:S04]  /*81e0*/  IMAD R0, R203, -0x40, R210 ;  /* 0xffffffc0cb007824 */ /* 0x000fe800078e02d2 */
[C---:B------:R-:W-:Y:S01]  /*81f0*/  VIADD R2, R0.reuse, 0xffffffff ;  /* 0xffffffff00027836 */ /* 0x040fe20000000000 */
[C---:B------:R-:W-:Y:S01]  /*8200*/  IADD3 R99, -R0.reuse, -0x8, RZ ;  /* 0xfffffff800637810 */ /* 0x040fe20007ffe1ff */
[C---:B------:R-:W-:Y:S01]  /*8210*/  VIADD R103, R0.reuse, 0xfffffff0 ;  /* 0xfffffff000677836 */ /* 0x040fe20000000000 */
[----:B------:R-:W-:Y:S01]  /*8220*/  @P0 STS.128 [R204+0x7000], RZ ;  /* 0x007000ffcc000388 */ /* 0x000fe20000000c00 */
[----:B------:R-:W-:Y:S02]  /*8230*/  IADD3 R100, -R0, -0x7, RZ ;  /* 0xfffffff900647810 */ /* 0x000fe40007ffe1ff */
[----:B------:R-:W-:Y:S02]  /*8240*/  ISETP.GE.AND P1, PT, R2, RZ, PT ;  /* 0x000000ff0200720c */ /* 0x000fe40003f26270 */
[----:B------:R-:W-:Y:S03]  /*8250*/  IABS R101, R0 ;  /* 0x0000000000657213 */ /* 0x000fe60000000000 */
[----:B------:R-:W-:Y:S01]  /*8260*/  @!PT LDS RZ, [RZ] ;  /* 0x00000000fffff984 */ /* 0x000fe20000000800 */
[----:B------:R-:W-:Y:S01]  /*8270*/  @!PT LDS RZ, [RZ] ;  /* 0x00000000fffff984 */ /* 0x000fe20000000800 */
[----:B------:R-:W-:Y:S01]  /*8280*/  @!PT LDS RZ, [RZ] ;  /* 0x00000000fffff984 */ /* 0x000fe20000000800 */
[----:B------:R-:W-:Y:S01]  /*8290*/  @!P0 LDGSTS.E.BYPASS.LTC128B.128 [R204+0x7000], desc[UR20][R8.64] ;  /* 0x0700000008cc8fae */ /* 0x000fe2000b901d54 */
[----:B------:R-:W-:Y:S07]  /*82a0*/  I2FP.F32.S32 R101, R101 ;  /* 0x0000006500657245 */ /* 0x000fee0000201400 */
[----:B------:R-:W-:Y:S01]  /*82b0*/  @P0 STS.128 [R204+0x7800], RZ ;  /* 0x007800ffcc000388 */ /* 0x000fe20000000c00 */
[C---:B------:R-:W-:Y:S04]  /*82c0*/  @!P1 IADD3 R2, -R0.reuse, 0x1, RZ ;  /* 0x0000000100029810 */ /* 0x040fe80007ffe1ff */
[----:B------:R-:W-:Y:S03]  /*82d0*/  I2FP.F32.S32 R2, R2 ;  /* 0x0000000200027245 */ /* 0x000fe60000201400 */
        /* <DEDUP_REMOVED lines=12> */
[----:B------:R-:W-:Y:S01]  /*83a0*/  LDSM.16.M88.4 R144, [R198] ;  /* 0x00000000c690783b */ /* 0x000fe20000000200 */
[C---:B--2---:R-:W-:Y:S07]  /*83b0*/  HMMA.16816.F32.BF16 R8, R60.reuse, R16, RZ ;  /* 0x000000103c08723c */ /* 0x044fee00000418ff */
[----:B------:R-:W1:Y:S01]  /*83c0*/  LDSM.16.M88.4 R148, [R194+0x4000] ;  /* 0x00400000c294783b */ /* 0x000e620000000200 */
[-C--:B------:R-:W-:Y:S06]  /*83d0*/  HMMA.16816.F32.BF16 R12, R60, R18.reuse, RZ ;  /* 0x000000123c0c723c */ /* 0x080fec00000418ff */
[C---:B------:R-:W-:Y:S01]  /*83e0*/  HMMA.16816.F32.BF16 R16, R64.reuse, R18, RZ ;  /* 0x000000124010723c */ /* 0x040fe200000418ff */
[----:B------:R-:W2:Y:S05]  /*83f0*/  LDSM.16.M88.4 R152, [R198+0x2000] ;  /* 0x00200000c698783b */ /* 0x000eaa0000000200 */
[-C--:B---3--:R-:W-:Y:S03]  /*8400*/  HMMA.16816.F32.BF16 R20, R64, R32.reuse, RZ ;  /* 0x000000204014723c */ /* 0x088fe600000418ff */
[----:B------:R-:W3:Y:S03]  /*8410*/  LDSM.16.M88.4 R156, [R194+0x4800] ;  /* 0x00480000c29c783b */ /* 0x000ee60000000200 */
[C---:B------:R-:W-:Y:S05]  /*8420*/  HMMA.16816.F32.BF16 R24, R60.reuse, R32, RZ ;  /* 0x000000203c18723c */ /* 0x040fea00000418ff */
[----:B------:R-:W3:Y:S01]  /*8430*/  LDSM.16.M88.4 R160, [R194+0x5000] ;  /* 0x00500000c2a0783b */ /* 0x000ee20000000200 */
[-C--:B------:R-:W-:Y:S06]  /*8440*/  HMMA.16816.F32.BF16 R28, R60, R34.reuse, RZ ;  /* 0x000000223c1c723c */ /* 0x080fec00000418ff */
[C---:B------:R-:W-:Y:S01]  /*8450*/  HMMA.16816.F32.BF16 R32, R64.reuse, R34, RZ ;  /* 0x000000224020723c */ /* 0x040fe200000418ff */
[----:B------:R-:W-:Y:S05]  /*8460*/  LDSM.16.M88.4 R164, [R199] ;  /* 0x00000000c7a4783b */ /* 0x000fea0000000200 */
[-C--:B----4-:R-:W-:Y:S03]  /*8470*/  HMMA.16816.F32.BF16 R36, R64, R48.reuse, RZ ;  /* 0x000000304024723c */ /* 0x090fe600000418ff */
[----:B------:R-:W-:Y:S03]  /*8480*/  LDSM.16.M88.4 R168, [R196+0x2000] ;  /* 0x00200000c4a8783b */ /* 0x000fe60000000200 */
[C---:B------:R-:W-:Y:S05]  /*8490*/  HMMA.16816.F32.BF16 R40, R60.reuse, R48, RZ ;  /* 0x000000303c28723c */ /* 0x040fea00000418ff */
[----:B------:R-:W-:Y:S01]  /*84a0*/  LDSM.16.M88.4 R172, [R201] ;  /* 0x00000000c9ac783b */ /* 0x000fe20000000200 */
[-C--:B------:R-:W-:Y:S06]  /*84b0*/  HMMA.16816.F32.BF16 R44, R60, R50.reuse, RZ ;  /* 0x000000323c2c723c */ /* 0x080fec00000418ff */
[C---:B------:R-:W-:Y:S01]  /*84c0*/  HMMA.16816.F32.BF16 R48, R64.reuse, R50, RZ ;  /* 0x000000324030723c */ /* 0x040fe200000418ff */
[----:B------:R-:W-:Y:S05]  /*84d0*/  LDSM.16.M88.4 R176, [R200] ;  /* 0x00000000c8b0783b */ /* 0x000fea0000000200 */
[-C--:B-----5:R-:W-:Y:S03]  /*84e0*/  HMMA.16816.F32.BF16 R52, R64, R140.reuse, RZ ;  /* 0x0000008c4034723c */ /* 0x0a0fe600000418ff */
[----:B------:R-:W-:Y:S03]  /*84f0*/  LDSM.16.M88.4 R180, [R193] ;  /* 0x00000000c1b4783b */ /* 0x000fe60000000200 */
[C---:B------:R-:W-:Y:S05]  /*8500*/  HMMA.16816.F32.BF16 R56, R60.reuse, R140, RZ ;  /* 0x0000008c3c38723c */ /* 0x040fea00000418ff */
[----:B------:R-:W-:Y:S01]  /*8510*/  LDSM.16.M88.4 R184, [R197+0x2000] ;  /* 0x00200000c5b8783b */ /* 0x000fe20000000200 */
[-C--:B------:R-:W-:Y:S06]  /*8520*/  HMMA.16816.F32.BF16 R60, R60, R142.reuse, RZ ;  /* 0x0000008e3c3c723c */ /* 0x080fec00000418ff */
[----:B------:R-:W-:Y:S01]  /*8530*/  HMMA.16816.F32.BF16 R64, R64, R142, RZ ;  /* 0x0000008e4040723c */ /* 0x000fe200000418ff */
[----:B------:R-:W4:Y:S05]  /*8540*/  LDSM.16.M88.4 R140, [R194+0x5800] ;  /* 0x00580000c28c783b */ /* 0x000f2a0000000200 */
        /* <DEDUP_REMOVED lines=14> */
[----:B------:R-:W3:Y:S05]  /*8630*/  LDSM.16.M88.4 R160, [R197] ;  /* 0x00000000c5a0783b */ /* 0x000eea0000000200 */
[-C--:B----4-:R-:W-:Y:S06]  /*8640*/  HMMA.16816.F32.BF16 R52, R144, R140.reuse, R52 ;  /* 0x0000008c9034723c */ /* 0x090fec0000041834 */
[C---:B------:R-:W-:Y:S06]  /*8650*/  HMMA.16816.F32.BF16 R56, R152.reuse, R140, R56 ;  /* 0x0000008c9838723c */ /* 0x040fec0000041838 */
[-C--:B------:R-:W-:Y:S06]  /*8660*/  HMMA.16816.F32.BF16 R60, R152, R142.reuse, R60 ;  /* 0x0000008e983c723c */ /* 0x080fec000004183c */
[----:B------:R-:W-:Y:S01]  /*8670*/  HMMA.16816.F32.BF16 R64, R144, R142, R64 ;  /* 0x0000008e9040723c */ /* 0x000fe20000041840 */
[----:B------:R-:W4:Y:S05]  /*8680*/  LDSM.16.M88.4 R140, [R193+0x800] ;  /* 0x00080000c18c783b */ /* 0x000f2a0000000200 */
[-C--:B-1----:R-:W-:Y:S03]  /*8690*/  HMMA.16816.F32.BF16 R4, R148, R164.reuse, R4 ;  /* 0x000000a49404723c */ /* 0x082fe60000041804 */
[----:B------:R-:W1:Y:S03]  /*86a0*/  LDSM.16.M88.4 R144, [R193+0x1000] ;  /* 0x00100000c190783b */ /* 0x000e660000000200 */
        /* <DEDUP_REMOVED lines=14> */
[----:B------:R-:W-:Y:S06]  /*8790*/  HMMA.16816.F32.BF16 R64, R148, R178, R64 ;  /* 0x000000b29440723c */ /* 0x000fec0000041840 */
[-C--:B---3--:R-:W-:Y:S05]  /*87a0*/  HMMA.16816.F32.BF16 R4, R160, R180.reuse, R4 ;  /* 0x000000b4a004723c */ /* 0x088fea0000041804 */
[----:B------:R-:W-:Y:S01]  /*87b0*/  VIADD R150, R0, 0x8 ;  /* 0x0000000800967836 */ /* 0x000fe20000000000 */
[C---:B------:R-:W-:Y:S04]  /*87c0*/  HMMA.16816.F32.BF16 R8, R184.reuse, R180, R8 ;  /* 0x000000b4b808723c */ /* 0x040fe80000041808 */
[----:B------:R-:W-:Y:S01]  /*87d0*/  ISETP.GE.AND P0, PT, R150, RZ, PT ;  /* 0x000000ff9600720c */ /* 0x000fe20003f06270 */
[----:B------:R-:W-:Y:S01]  /*87e0*/  VIADD R148, R0, 0x7 ;  /* 0x0000000700947836 */ /* 0x000fe20000000000 */
[-C--:B------:R-:W-:Y:S04]  /*87f0*/  HMMA.16816.F32.BF16 R12, R184, R182.reuse, R12 ;  /* 0x000000b6b80c723c */ /* 0x080fe8000004180c */
[----:B------:R-:W-:Y:S01]  /*8800*/  ISETP.GE.AND P6, PT, R148, RZ, PT ;  /* 0x000000ff9400720c */ /* 0x000fe20003fc6270 */
[----:B------:R-:W-:Y:S01]  /*8810*/  VIADD R149, R0, 0xfffffff8 ;  /* 0xfffffff800957836 */ /* 0x000fe20000000000 */
[----:B------:R-:W-:Y:S01]  /*8820*/  SEL R99, R99, R150, !P0 ;  /* 0x0000009663637207 */ /* 0x000fe20004000000 */
[C---:B------:R-:W-:Y:S04]  /*8830*/  HMMA.16816.F32.BF16 R16, R160.reuse, R182, R16 ;  /* 0x000000b6a010723c */ /* 0x040fe80000041810 */
[----:B------:R-:W-:Y:S01]  /*8840*/  I2FP.F32.S32 R99, R99 ;  /* 0x0000006300637245 */ /* 0x000fe20000201400 */
[-C--:B------:R-:W-:Y:S01]  /*8850*/  FFMA.FTZ R5, R2, -R3.reuse, R5 ;  /* 0x8000000302057223 */ /* 0x080fe20000010005 */
[----:B------:R-:W-:Y:S01]  /*8860*/  SEL R100, R100, R148, !P6 ;  /* 0x0000009464647207 */ /* 0x000fe20007000000 */
[-C--:B----4-:R-:W-:Y:S03]  /*8870*/  HMMA.16816.F32.BF16 R20, R160, R140.reuse, R20 ;  /* 0x0000008ca014723c */ /* 0x090fe60000041814 */
[----:B------:R-:W-:Y:S01]  /*8880*/  ISETP.GE.AND P2, PT, R149, RZ, PT ;  /* 0x000000ff9500720c */ /* 0x000fe20003f46270 */
[-C--:B------:R-:W-:Y:S01]  /*8890*/  FFMA.FTZ R6, R99, -R3.reuse, R6 ;  /* 0x8000000363067223 */ /* 0x080fe20000010006 */
[----:B------:R-:W-:Y:S01]  /*88a0*/  I2FP.F32.S32 R100, R100 ;  /* 0x0000006400647245 */ /* 0x000fe20000201400 */
[C---:B------:R-:W-:Y:S05]  /*88b0*/  HMMA.16816.F32.BF16 R24, R184.reuse, R140, R24 ;  /* 0x0000008cb818723c */ /* 0x040fea0000041818 */
[----:B------:R-:W-:Y:S01]  /*88c0*/  VIADD R99, R0, 0xfffffff7 ;  /* 0xfffffff700637836 */ /* 0x000fe20000000000 */
[-C--:B------:R-:W-:Y:S04]  /*88d0*/  HMMA.16816.F32.BF16 R28, R184, R142.reuse, R28 ;  /* 0x0000008eb81c723c */ /* 0x080fe8000004181c */
[----:B------:R-:W-:Y:S01]  /*88e0*/  ISETP.GE.AND P1, PT, R99, RZ, PT ;  /* 0x000000ff6300720c */ /* 0x000fe20003f26270 */
[----:B------:R-:W-:Y:S01]  /*88f0*/  FFMA.FTZ R7, R100, -R3, R7 ;  /* 0x8000000364077223 */ /* 0x000fe20000010007 */
[C---:B------:R-:W-:Y:S01]  /*8900*/  @!P2 IADD3 R149, -R0.reuse, 0x8, RZ ;  /* 0x000000080095a810 */ /* 0x040fe20007ffe1ff */
[C---:B------:R-:W-:Y:S01]  /*8910*/  HMMA.16816.F32.BF16 R32, R160.reuse, R142, R32 ;  /* 0x0000008ea020723c */ /* 0x040fe20000041820 */
[----:B------:R-:W2:Y:S01]  /*8920*/  LDSM.16.M88.4 R140, [R193+0x1800] ;  /* 0x00180000c18c783b */ /* 0x000ea20000000200 */
[----:B------:R-:W-:Y:S04]  /*8930*/  DEPBAR.LE SB0, 0x0 ;  /* 0x000080000000791a */ /* 0x000fe80000000000 */
[----:B------:R-:W-:Y:S01]  /*8940*/  I2FP.F32.S32 R149, R149 ;  /* 0x0000009500957245 */ /* 0x000fe20000201400 */
[-C--:B-1----:R-:W-:Y:S01]  /*8950*/  HMMA.16816.F32.BF16 R36, R160, R144.reuse, R36 ;  /* 0x00000090a024723c */ /* 0x082fe20000041824 */
[----:B------:R-:W-:Y:S04]  /*8960*/  BAR.SYNC.DEFER_BLOCKING 0x0 ;  /* 0x0000000000007b1d */ /* 0x000fe80000010000 */
[----:B------:R-:W-:Y:S01]  /*8970*/  @!P1 IADD3 R99, -R0, 0x9, RZ ;  /* 0x0000000900639810 */ /* 0x000fe20007ffe1ff */
[----:B------:R-:W-:Y:S01]  /*8980*/  FFMA.FTZ R19, R2, -R3, R19 ;  /* 0x8000000302137223 */ /* 0x000fe20000010013 */
[----:B------:R-:W-:Y:S01]  /*8990*/  ISETP.GE.AND P1, PT, R103, RZ, PT ;  /* 0x000000ff6700720c */ /* 0x000fe20003f26270 */
[C---:B------:R-:W-:Y:S01]  /*89a0*/  VIADD R100, R0.reuse, 0xffffffe8 ;  /* 0xffffffe800647836 */ /* 0x040fe20000000000 */
[C---:B------:R-:W-:Y:S04]  /*89b0*/  HMMA.16816.F32.BF16 R40, R184.reuse, R144, R40 ;  /* 0x00000090b828723c */ /* 0x040fe80000041828 */
[----:B------:R-:W-:Y:S01]  /*89c0*/  I2FP.F32.S32 R99, R99 ;  /* 0x0000006300637245 */ /* 0x000fe20000201400 */
[----:B------:R-:W-:Y:S01]  /*89d0*/  VIADD R2, R0, 0xffffffe7 ;  /* 0xffffffe700027836 */ /* 0x000fe20000000000 */
[----:B------:R-:W-:Y:S01]  /*89e0*/  ISETP.GE.AND P4, PT, R100, RZ, PT ;  /* 0x000000ff6400720c */ /* 0x000fe20003f86270 */
[-C--:B------:R-:W-:Y:S03]  /*89f0*/  HMMA.16816.F32.BF16 R44, R184, R146.reuse, R44 ;  /* 0x00000092b82c723c */ /* 0x080fe6000004182c */
[----:B------:R-:W-:Y:S01]  /*8a00*/  ISETP.GE.AND P3, PT, R2, RZ, PT ;  /* 0x000000ff0200720c */ /* 0x000fe20003f66270 */
[CC--:B------:R-:W-:Y:S01]  /*8a10*/  FFMA.FTZ R17, R99.reuse, -R3.reuse, R17 ;  /* 0x8000000363117223 */ /* 0x0c0fe20000010011 */
[C---:B------:R-:W-:Y:S01]  /*8a20*/  @!P1 IADD3 R103, -R0.reuse, 0x10, RZ ;  /* 0x0000001000679810 */ /* 0x040fe20007ffe1ff */
[-C--:B------:R-:W-:Y:S01]  /*8a30*/  FFMA.FTZ R23, R99, -R3.reuse, R23 ;  /* 0x8000000363177223 */ /* 0x080fe20000010017 */
[C---:B------:R-:W-:Y:S01]  /*8a40*/  VIADD R99, R0.reuse, 0xffffffdf ;  /* 0xffffffdf00637836 */ /* 0x040fe20000000000 */
[C---:B------:R-:W-:Y:S04]  /*8a50*/  HMMA.16816.F32.BF16 R48, R160.reuse, R146, R48 ;  /* 0x00000092a030723c */ /* 0x040fe80000041830 */
[----:B------:R-:W-:Y:S01]  /*8a60*/  ISETP.GE.AND P1, PT, R99, RZ, PT ;  /* 0x000000ff6300720c */ /* 0x000fe20003f26270 */
[C---:B------:R-:W-:Y:S01]  /*8a70*/  VIADD R144, R0.reuse, 0xffffffe0 ;  /* 0xffffffe000907836 */ /* 0x040fe20000000000 */
[C---:B------:R-:W-:Y:S01]  /*8a80*/  @!P4 IADD3 R100, -R0.reuse, 0x18, RZ ;  /* 0x000000180064c810 */ /* 0x040fe20007ffe1ff */
[CC--:B------:R-:W-:Y:S01]  /*8a90*/  FFMA.FTZ R4, R101.reuse, -R3.reuse, R4 ;  /* 0x8000000365047223 */ /* 0x0c0fe20000010004 */
[----:B------:R-:W-:Y:S02]  /*8aa0*/  @!P3 IADD3 R2, -R0, 0x19, RZ ;  /* 0x000000190002b810 */ /* 0x000fe40007ffe1ff */
[----:B------:R-:W-:Y:S01]  /*8ab0*/  ISETP.GE.AND P2, PT, R144, RZ, PT ;  /* 0x000000ff9000720c */ /* 0x000fe20003f46270 */
[-C--:B--2---:R-:W-:Y:S03]  /*8ac0*/  HMMA.16816.F32.BF16 R52, R160, R140.reuse, R52 ;  /* 0x0000008ca034723c */ /* 0x084fe60000041834 */
[----:B------:R-:W-:Y:S01]  /*8ad0*/  I2FP.F32.S32 R145, R100 ;  /* 0x0000006400917245 */ /* 0x000fe20000201400 */
[----:B------:R-:W-:Y:S01]  /*8ae0*/  FFMA.FTZ R18, R101, -R3, R18 ;  /* 0x8000000365127223 */ /* 0x000fe20000010012 */
[----:B------:R-:W-:Y:S01]  /*8af0*/  I2FP.F32.S32 R103, R103 ;  /* 0x0000006700677245 */ /* 0x000fe20000201400 */
[C---:B------:R-:W-:Y:S01]  /*8b00*/  VIADD R101, R0.reuse, 0xffffffef ;  /* 0xffffffef00657836 */ /* 0x040fe20000000000 */
[----:B------:R-:W-:Y:S01]  /*8b10*/  I2FP.F32.S32 R100, R2 ;  /* 0x0000000200647245 */ /* 0x000fe20000201400 */
[C---:B------:R-:W-:Y:S01]  /*8b20*/  VIADD R2, R0.reuse, 0xffffffd7 ;  /* 0xffffffd700027836 */ /* 0x040fe20000000000 */
[C---:B------:R-:W-:Y:S04]  /*8b30*/  HMMA.16816.F32.BF16 R56, R184.reuse, R140, R56 ;  /* 0x0000008cb838723c */ /* 0x040fe80000041838 */
[----:B------:R-:W-:Y:S01]  /*8b40*/  @!P1 IADD3 R99, -R0, 0x21, RZ ;  /* 0x0000002100639810 */ /* 0x000fe20007ffe1ff */
[CC--:B------:R-:W-:Y:S01]  /*8b50*/  FFMA.FTZ R20, R103.reuse, -R3.reuse, R20 ;  /* 0x8000000367147223 */ /* 0x0c0fe20000010014 */
[----:B------:R-:W-:Y:S01]  /*8b60*/  ISETP.GE.AND P1, PT, R2, RZ, PT ;  /* 0x000000ff0200720c */ /* 0x000fe20003f26270 */
[----:B------:R-:W-:Y:S01]  /*8b70*/  FFMA.FTZ R34, R103, -R3, R34 ;  /* 0x8000000367227223 */ /* 0x000fe20000010022 */
[----:B------:R-:W-:Y:S01]  /*8b80*/  ISETP.GE.AND P5, PT, R101, RZ, PT ;  /* 0x000000ff6500720c */ /* 0x000fe20003fa6270 */
[-C--:B------:R-:W-:Y:S03]  /*8b90*/  HMMA.16816.F32.BF16 R60, R184, R142.reuse, R60 ;  /* 0x0000008eb83c723c */ /* 0x080fe6000004183c */
[C---:B------:R-:W-:Y:S01]  /*8ba0*/  @!P2 IADD3 R144, -R0.reuse, 0x20, RZ ;  /* 0x000000200090a810 */ /* 0x040fe20007ffe1ff */
[C---:B------:R-:W-:Y:S01]  /*8bb0*/  VIADD R103, R0.reuse, 0xffffffd8 ;  /* 0xffffffd800677836 */ /* 0x040fe20000000000 */
[----:B------:R-:W-:Y:S01]  /*8bc0*/  I2FP.F32.S32 R140, R99 ;  /* 0x00000063008c7245 */ /* 0x000fe20000201400 */
[----:B------:R-:W-:Y:S01]  /*8bd0*/  VIADD R99, R0, 0xffffffc8 ;  /* 0xffffffc800637836 */ /* 0x000fe20000000000 */
[----:B------:R-:W-:Y:S01]  /*8be0*/  I2FP.F32.S32 R144, R144 ;  /* 0x0000009000907245 */ /* 0x000fe20000201400 */
[----:B------:R-:W-:Y:S04]  /*8bf0*/  HMMA.16816.F32.BF16 R64, R160, R142, R64 ;  /* 0x0000008ea040723c */ /* 0x000fe80000041840 */
[----:B------:R-:W-:Y:S01]  /*8c00*/  ISETP.GE.AND P2, PT, R103, RZ, PT ;  /* 0x000000ff6700720c */ /* 0x000fe20003f46270 */
[-C--:B------:R-:W-:Y:S01]  /*8c10*/  FFMA.FTZ R33, R100, -R3.reuse, R33 ;  /* 0x8000000364217223 */ /* 0x080fe20000010021 */
[----:B------:R-:W-:Y:S01]  /*8c20*/  @!P1 IADD3 R2, -R0, 0x29, RZ ;  /* 0x0000002900029810 */ /* 0x000fe20007ffe1ff */
[-C--:B------:R-:W-:Y:S01]  /*8c30*/  FFMA.FTZ R39, R100, -R3.reuse, R39 ;  /* 0x8000000364277223 */ /* 0x080fe20000010027 */
[----:B------:R-:W-:Y:S03]  /*8c40*/  ISETP.GE.AND P1, PT, R99, RZ, PT ;  /* 0x000000ff6300720c */ /* 0x000fe60003f26270 */
[C---:B------:R-:W-:Y:S01]  /*8c50*/  @!P5 IADD3 R101, -R0.reuse, 0x11, RZ ;  /* 0x000000110065d810 */ /* 0x040fe20007ffe1ff */
[----:B------:R-:W-:Y:S01]  /*8c60*/  VIADD R100, R0, 0xffffffcf ;  /* 0xffffffcf00647836 */ /* 0x000fe20000000000 */
[----:B------:R-:W-:Y:S01]  /*8c70*/  I2FP.F32.S32 R2, R2 ;  /* 0x0000000200027245 */ /* 0x000fe20000201400 */
[C---:B------:R-:W-:Y:S01]  /*8c80*/  FFMA.FTZ R37, R140.reuse, -R3, R37 ;  /* 0x800000038c257223 */ /* 0x040fe20000010025 */
[----:B------:R-:W-:Y:S01]  /*8c90*/  I2FP.F32.S32 R101, R101 ;  /* 0x0000006500657245 */ /* 0x000fe20000201400 */
[----:B------:R-:W-:Y:S01]  /*8ca0*/  FFMA.FTZ R51, R140, -R3, R51 ;  /* 0x800000038c337223 */ /* 0x000fe20000010033 */
[----:B------:R-:W-:Y:S01]  /*8cb0*/  @!P2 IADD3 R103, -R0, 0x28, RZ ;  /* 0x000000280067a810 */ /* 0x000fe20007ffe1ff */
[----:B------:R-:W-:Y:S01]  /*8cc0*/  IMAD R140, R203, R211, 0x40 ;  /* 0x00000040cb8c7424 */ /* 0x000fe200078e02d3 */
[----:B------:R-:W-:Y:S01]  /*8cd0*/  ISETP.GE.AND P2, PT, R100, RZ, PT ;  /* 0x000000ff6400720c */ /* 0x000fe20003f46270 */
[-C--:B------:R-:W-:Y:S01]  /*8ce0*/  FFMA.FTZ R49, R2, -R3.reuse, R49 ;  /* 0x8000000302317223 */ /* 0x080fe20000010031 */
[----:B------:R-:W-:Y:S01]  /*8cf0*/  @!P1 IADD3 R99, -R0, 0x38, RZ ;  /* 0x0000003800639810 */ /* 0x000fe20007ffe1ff */
[----:B------:R-:W-:Y:S01]  /*8d00*/  FFMA.FTZ R55, R2, -R3, R55 ;  /* 0x8000000302377223 */ /* 0x000fe20000010037 */
[----:B------:R-:W-:Y:S01]  /*8d10*/  I2FP.F32.S32 R103, R103 ;  /* 0x0000006700677245 */ /* 0x000fe20000201400 */
[C---:B------:R-:W-:Y:S01]  /*8d20*/  FFMA.FTZ R21, R101.reuse, -R3, R21 ;  /* 0x8000000365157223 */ /* 0x040fe20000010015 */
[----:B------:R-:W-:Y:S01]  /*8d30*/  I2FP.F32.S32 R99, R99 ;  /* 0x0000006300637245 */ /* 0x000fe20000201400 */
[-C--:B------:R-:W-:Y:S01]  /*8d40*/  FFMA.FTZ R35, R101, -R3.reuse, R35 ;  /* 0x8000000365237223 */ /* 0x080fe20000010023 */
[----:B------:R-:W-:Y:S02]  /*8d50*/  IMAD.IADD R2, R210, 0x1, R140 ;  /* 0x00000001d2027824 */ /* 0x000fe400078e028c */
[-C--:B------:R-:W-:Y:S01]  /*8d60*/  FFMA.FTZ R36, R144, -R3.reuse, R36 ;  /* 0x8000000390247223 */ /* 0x080fe20000010024 */
[----:B------:R-:W-:Y:S02]  /*8d70*/  VIADD R101, R0, 0xffffffd0 ;  /* 0xffffffd000657836 */ /* 0x000fe40000000000 */
[-C--:B------:R-:W-:Y:S01]  /*8d80*/  FFMA.FTZ R50, R144, -R3.reuse, R50 ;  /* 0x8000000390327223 */ /* 0x080fe20000010032 */
[----:B------:R-:W-:Y:S01]  /*8d90*/  VIADD R147, R0, 0x38 ;  /* 0x0000003800937836 */ /* 0x000fe20000000000 */
[----:B------:R-:W-:Y:S01]  /*8da0*/  @!P6 IADD3 R148, -R2, 0x39, RZ ;  /* 0x000000390294e810 */ /* 0x000fe20007ffe1ff */
[C---:B------:R-:W-:Y:S01]  /*8db0*/  VIADD R144, R0.reuse, 0x2f ;  /* 0x0000002f00907836 */ /* 0x040fe20000000000 */
[----:B------:R-:W-:Y:S01]  /*8dc0*/  ISETP.GE.AND P3, PT, R101, RZ, PT ;  /* 0x000000ff6500720c */ /* 0x000fe20003f66270 */
[C---:B------:R-:W-:Y:S01]  /*8dd0*/  VIADD R146, R0.reuse, 0x37 ;  /* 0x0000003700927836 */ /* 0x040fe20000000000 */
[C---:B------:R-:W-:Y:S01]  /*8de0*/  @!P2 IADD3 R100, -R0.reuse, 0x31, RZ ;  /* 0x000000310064a810 */ /* 0x040fe20007ffe1ff */
[----:B------:R-:W-:Y:S01]  /*8df0*/  VIADD R143, R0, 0x28 ;  /* 0x00000028008f7836 */ /* 0x000fe20000000000 */
[----:B------:R-:W-:Y:S01]  /*8e00*/  @!P0 IADD3 R150, -R2, 0x38, RZ ;  /* 0x0000003802968810 */ /* 0x000fe20007ffe1ff */
[-C--:B------:R-:W-:Y:S01]  /*8e10*/  FFMA.FTZ R64, R99, -R3.reuse, R64 ;  /* 0x8000000363407223 */ /* 0x080fe20000010040 */
[----:B------:R-:W-:Y:S01]  /*8e20*/  ISETP.GE.AND P2, PT, R147, RZ, PT ;  /* 0x000000ff9300720c */ /* 0x000fe20003f46270 */
[CC--:B------:R-:W-:Y:S01]  /*8e30*/  FFMA.FTZ R16, R149.reuse, -R3.reuse, R16 ;  /* 0x8000000395107223 */ /* 0x0c0fe20000010010 */
[----:B------:R-:W-:Y:S01]  /*8e40*/  ISETP.GE.AND P0, PT, R144, RZ, PT ;  /* 0x000000ff9000720c */ /* 0x000fe20003f06270 */
[-C--:B------:R-:W-:Y:S01]  /*8e50*/  FFMA.FTZ R22, R149, -R3.reuse, R22 ;  /* 0x8000000395167223 */ /* 0x080fe20000010016 */
[----:B------:R-:W-:Y:S01]  /*8e60*/  I2FP.F32.S32 R148, R148 ;  /* 0x0000009400947245 */ /* 0x000fe20000201400 */
[----:B------:R-:W-:Y:S01]  /*8e70*/  VIADD R142, R0, 0x27 ;  /* 0x00000027008e7836 */ /* 0x000fe20000000000 */
[----:B------:R-:W-:Y:S01]  /*8e80*/  ISETP.GE.AND P1, PT, R146, RZ, PT ;  /* 0x000000ff9200720c */ /* 0x000fe20003f26270 */
[----:B------:R-:W-:Y:S01]  /*8e90*/  VIADD R149, R0, 0xffffffc7 ;  /* 0xffffffc700957836 */ /* 0x000fe20000000000 */
[----:B------:R-:W-:Y:S01]  /*8ea0*/  P2R R99, PR, RZ, 0x1 ;  /* 0x00000001ff637803 */ /* 0x000fe20000000000 */
[-C--:B------:R-:W-:Y:S01]  /*8eb0*/  FFMA.FTZ R61, R148, -R3.reuse, R61 ;  /* 0x80000003943d7223 */ /* 0x080fe2000001003d */
[----:B------:R-:W-:Y:S01]  /*8ec0*/  ISETP.GE.AND P0, PT, R143, RZ, PT ;  /* 0x000000ff8f00720c */ /* 0x000fe20003f06270 */
[----:B------:R-:W-:Y:S01]  /*8ed0*/  VIADD R148, R0, 0x3f ;  /* 0x0000003f00947836 */ /* 0x000fe20000000000 */
[----:B------:R-:W-:Y:S01]  /*8ee0*/  I2FP.F32.S32 R150, R150 ;  /* 0x0000009600967245 */ /* 0x000fe20000201400 */
[CC--:B------:R-:W-:Y:S01]  /*8ef0*/  FFMA.FTZ R32, R145.reuse, -R3.reuse, R32 ;  /* 0x8000000391207223 */ /* 0x0c0fe20000010020 */
[----:B------:R-:W-:Y:S01]  /*8f00*/  P2R R152, PR, RZ, 0x1 ;  /* 0x00000001ff987803 */ /* 0x000fe20000000000 */
[-C--:B------:R-:W-:Y:S01]  /*8f10*/  FFMA.FTZ R38, R145, -R3.reuse, R38 ;  /* 0x8000000391267223 */ /* 0x080fe20000010026 */
[----:B------:R-:W-:Y:S01]  /*8f20*/  ISETP.GE.AND P0, PT, R142, RZ, PT ;  /* 0x000000ff8e00720c */ /* 0x000fe20003f06270 */
[-C--:B------:R-:W-:Y:S01]  /*8f30*/  FFMA.FTZ R60, R150, -R3.reuse, R60 ;  /* 0x80000003963c7223 */ /* 0x080fe2000001003c */
[----:B------:R-:W-:Y:S01]  /*8f40*/  @!P3 IADD3 R101, -R0, 0x30, RZ ;  /* 0x000000300065b810 */ /* 0x000fe20007ffe1ff */
[-C--:B------:R-:W-:Y:S01]  /*8f50*/  FFMA.FTZ R48, R103, -R3.reuse, R48 ;  /* 0x8000000367307223 */ /* 0x080fe20000010030 */
[----:B------:R-:W-:Y:S01]  /*8f60*/  ISETP.GE.AND P4, PT, R149, RZ, PT ;  /* 0x000000ff9500720c */ /* 0x000fe20003f86270 */
[-C--:B------:R-:W-:Y:S01]  /*8f70*/  FFMA.FTZ R54, R103, -R3.reuse, R54 ;  /* 0x8000000367367223 */ /* 0x080fe20000010036 */
[----:B------:R-:W-:Y:S01]  /*8f80*/  ISETP.GE.AND P3, PT, R148, RZ, PT ;  /* 0x000000ff9400720c */ /* 0x000fe20003f66270 */
[----:B------:R-:W-:Y:S01]  /*8f90*/  VIADD R145, R0, 0x30 ;  /* 0x0000003000917836 */ /* 0x000fe20000000000 */
[----:B------:R-:W-:Y:S01]  /*8fa0*/  @!P2 IADD3 R147, -R2, 0x8, RZ ;  /* 0x000000080293a810 */ /* 0x000fe20007ffe1ff */
[C---:B------:R-:W-:Y:S01]  /*8fb0*/  VIADD R141, R0.reuse, 0x20 ;  /* 0x00000020008d7836 */ /* 0x040fe20000000000 */
[----:B------:R-:W-:Y:S01]  /*8fc0*/  P2R R150, PR, RZ, 0x1 ;  /* 0x00000001ff967803 */ /* 0x000fe20000000000 */
[----:B------:R-:W-:Y:S01]  /*8fd0*/  VIADD R140, R0, 0x1f ;  /* 0x0000001f008c7836 */ /* 0x000fe20000000000 */
[----:B------:R-:W-:Y:S01]  /*8fe0*/  ISETP.NE.AND P2, PT, R152, RZ, PT ;  /* 0x000000ff9800720c */ /* 0x000fe20003f45270 */
[----:B------:R-:W-:Y:S01]  /*8ff0*/  VIADD R103, R0, 0x18 ;  /* 0x0000001800677836 */ /* 0x000fe20000000000 */
[----:B------:R-:W-:Y:S02]  /*9000*/  @!P1 IADD3 R146, -R2, 0x9, RZ ;  /* 0x0000000902929810 */ /* 0x000fe40007ffe1ff */
[----:B------:R-:W-:Y:S01]  /*9010*/  ISETP.NE.AND P1, PT, R150, RZ, PT ;  /* 0x000000ff9600720c */ /* 0x000fe20003f25270 */
[C---:B------:R-:W-:Y:S01]  /*9020*/  VIADD R150, R0.reuse, 0x48 ;  /* 0x0000004800967836 */ /* 0x040fe20000000000 */
[----:B------:R-:W-:Y:S01]  /*9030*/  I2FP.F32.S32 R151, R100 ;  /* 0x0000006400977245 */ /* 0x000fe20000201400 */
[C---:B------:R-:W-:Y:S01]  /*9040*/  VIADD R100, R0.reuse, 0x10 ;  /* 0x0000001000647836 */ /* 0x040fe20000000000 */
[----:B------:R-:W-:Y:S02]  /*9050*/  @!P4 IADD3 R149, -R0, 0x39, RZ ;  /* 0x000000390095c810 */ /* 0x000fe40007ffe1ff */
[----:B------:R-:W-:Y:S01]  /*9060*/  @!P3 IADD3 R148, -R2, 0x1, RZ ;  /* 0x000000010294b810 */ /* 0x000fe20007ffe1ff */
[-C--:B------:R-:W-:Y:S01]  /*9070*/  FFMA.FTZ R53, R151, -R3.reuse, R53 ;  /* 0x8000000397357223 */ /* 0x080fe20000010035 */
[----:B------:R-:W-:Y:S01]  /*9080*/  ISETP.NE.AND P3, PT, R99, RZ, PT ;  /* 0x000000ff6300720c */ /* 0x000fe20003f65270 */
[----:B------:R-:W-:Y:S01]  /*9090*/  VIADD R99, R0, 0xf ;  /* 0x0000000f00637836 */ /* 0x000fe20000000000 */
[----:B------:R-:W-:Y:S01]  /*90a0*/  @!P2 IADD3 R143, -R2, 0x18, RZ ;  /* 0x00000018028fa810 */ /* 0x000fe20007ffe1ff */
[----:B------:R-:W-:Y:S01]  /*90b0*/  FFMA.FTZ R67, R151, -R3, R67 ;  /* 0x8000000397437223 */ /* 0x000fe20000010043 */
[----:B------:R-:W-:Y:S02]  /*90c0*/  I2FP.F32.S32 R101, R101 ;  /* 0x0000006500657245 */ /* 0x000fe40000201400 */
[----:B------:R-:W-:Y:S02]  /*90d0*/  I2FP.F32.S32 R149, R149 ;  /* 0x0000009500957245 */ /* 0x000fe40000201400 */
[----:B------:R-:W-:Y:S01]  /*90e0*/  ISETP.GE.AND P2, PT, R100, RZ, PT ;  /* 0x000000ff6400720c */ /* 0x000fe20003f46270 */
[CC--:B------:R-:W-:Y:S01]  /*90f0*/  FFMA.FTZ R52, R101.reuse, -R3.reuse, R52 ;  /* 0x8000000365347223 */ /* 0x0c0fe20000010034 */
[----:B------:R-:W-:Y:S01]  /*9100*/  IABS R151, R2 ;  /* 0x0000000200977213 */ /* 0x000fe20000000000 */
[-C--:B------:R-:W-:Y:S01]  /*9110*/  FFMA.FTZ R66, R101, -R3.reuse, R66 ;  /* 0x8000000365427223 */ /* 0x080fe20000010042 */
[----:B------:R-:W-:Y:S01]  /*9120*/  @!P1 IADD3 R142, -R2, 0x19, RZ ;  /* 0x00000019028e9810 */ /* 0x000fe20007ffe1ff */
[----:B------:R-:W-:Y:S01]  /*9130*/  FFMA.FTZ R65, R149, -R3, R65 ;  /* 0x8000000395417223 */ /* 0x000fe20000010041 */
[----:B------:R-:W-:Y:S01]  /*9140*/  ISETP.GE.AND P1, PT, R99, RZ, PT ;  /* 0x000000ff6300720c */ /* 0x000fe20003f26270 */
[C---:B------:R-:W-:Y:S01]  /*9150*/  VIADD R101, R0.reuse, 0x17 ;  /* 0x0000001700657836 */ /* 0x040fe20000000000 */
[----:B------:R-:W-:Y:S01]  /*9160*/  ISETP.GE.AND P6, PT, R145, RZ, PT ;  /* 0x000000ff9100720c */ /* 0x000fe20003fc6270 */
[----:B------:R-:W-:Y:S01]  /*9170*/  VIADD R149, R0, 0x47 ;  /* 0x0000004700957836 */ /* 0x000fe20000000000 */
[----:B------:R-:W-:Y:S01]  /*9180*/  I2FP.F32.S32 R176, R148 ;  /* 0x0000009400b07245 */ /* 0x000fe20000201400 */
[----:B------:R-:W-:Y:S01]  /*9190*/  IMAD.MOV.U32 R0, RZ, RZ, R151 ;  /* 0x000000ffff007224 */ /* 0x000fe200078e0097 */
[----:B------:R-:W-:Y:S02]  /*91a0*/  FMNMX.FTZ R151, R6, R97, !PT ;  /* 0x0000006106977209 */ /* 0x000fe40007810000 */
[----:B------:R-:W-:Y:S01]  /*91b0*/  @!P2 IADD3 R100, -R2, 0x30, RZ ;  /* 0x000000300264a810 */ /* 0x000fe20007ffe1ff */
[-C--:B------:R-:W-:Y:S01]  /*91c0*/  FFMA.FTZ R9, R176, -R3.reuse, R9 ;  /* 0x80000003b0097223 */ /* 0x080fe20000010009 */
[----:B------:R-:W-:Y:S02]  /*91d0*/  I2FP.F32.S32 R168, R0 ;  /* 0x0000000000a87245 */ /* 0x000fe40000201400 */
[----:B------:R-:W-:Y:S02]  /*91e0*/  I2FP.F32.S32 R169, R100 ;  /* 0x0000006400a97245 */ /* 0x000fe40000201400 */
[----:B------:R-:W-:Y:S01]  /*91f0*/  @!P1 IADD3 R99, -R2, 0x31, RZ ;  /* 0x0000003102639810 */ /* 0x000fe20007ffe1ff */
[-C--:B------:R-:W-:Y:S01]  /*9200*/  FFMA.FTZ R8, R168, -R3.reuse, R8 ;  /* 0x80000003a8087223 */ /* 0x080fe20000010008 */
[----:B------:R-:W-:Y:S01]  /*9210*/  FMNMX.FTZ R100, R4, R96, !PT ;  /* 0x0000006004647209 */ /* 0x000fe20007810000 */
[----:B------:R-:W-:Y:S01]  /*9220*/  FFMA.FTZ R56, R169, -R3, R56 ;  /* 0x80000003a9387223 */ /* 0x000fe20000010038 */
[----:B------:R-:W-:Y:S02]  /*9230*/  I2FP.F32.S32 R180, R147 ;  /* 0x0000009300b47245 */ /* 0x000fe40000201400 */
[----:B------:R-:W-:Y:S02]  /*9240*/  I2FP.F32.S32 R0, R99 ;  /* 0x0000006300007245 */ /* 0x000fe40000201400 */
[----:B------:R-:W-:Y:S01]  /*9250*/  FMNMX.FTZ R99, R8, R98, !PT ;  /* 0x0000006208637209 */ /* 0x000fe20007810000 */
[-C--:B------:R-:W-:Y:S01]  /*9260*/  FFMA.FTZ R12, R180, -R3.reuse, R12 ;  /* 0x80000003b40c7223 */ /* 0x080fe2000001000c */
[----:B------:R-:W-:Y:S01]  /*9270*/  FMNMX.FTZ R100, R5, R100, !PT ;  /* 0x0000006405647209 */ /* 0x000fe20007810000 */
[----:B------:R-:W-:Y:S01]  /*9280*/  FFMA.FTZ R57, R0, -R3, R57 ;  /* 0x8000000300397223 */ /* 0x000fe20000010039 */
[----:B------:R-:W-:Y:S02]  /*9290*/  FMNMX.FTZ R151, R7, R151, !PT ;  /* 0x0000009707977209 */ /* 0x000fe40007810000 */
[----:B------:R-:W-:Y:S02]  /*92a0*/  @!P6 IADD3 R145, -R2, 0x10, RZ ;  /* 0x000000100291e810 */ /* 0x000fe40007ffe1ff */
[----:B------:R-:W-:Y:S02]  /*92b0*/  I2FP.F32.S32 R179, R146 ;  /* 0x0000009200b37245 */ /* 0x000fe40000201400 */
[----:B------:R-:W-:Y:S02]  /*92c0*/  FMNMX.FTZ R99, R9, R99, !PT ;  /* 0x0000006309637209 */ /* 0x000fe40007810000 */
[----:B------:R-:W-:Y:S01]  /*92d0*/  FMNMX.FTZ R148, R16, R100, !PT ;  /* 0x0000006410947209 */ /* 0x000fe20007810000 */
[----:B------:R-:W-:Y:S01]  /*92e0*/  FFMA.FTZ R13, R179, -R3, R13 ;  /* 0x80000003b30d7223 */ /* 0x000fe2000001000d */
[----:B------:R-:W-:Y:S02]  /*92f0*/  FMNMX.FTZ R151, R18, R151, !PT ;  /* 0x0000009712977209 */ /* 0x000fe40007810000 */
[----:B------:R-:W-:Y:S02]  /*9300*/  ISETP.GE.AND P0, PT, R141, RZ, PT ;  /* 0x000000ff8d00720c */ /* 0x000fe40003f06270 */
[----:B------:R-:W-:Y:S02]  /*9310*/  @!P3 IADD3 R144, -R2, 0x11, RZ ;  /* 0x000000110290b810 */ /* 0x000fe40007ffe1ff */
[----:B------:R-:W-:Y:S02]  /*9320*/  I2FP.F32.S32 R178, R145 ;  /* 0x0000009100b27245 */ /* 0x000fe40000201400 */
[----:B------:R-:W-:Y:S02]  /*9330*/  FMNMX.FTZ R99, R12, R99, !PT ;  /* 0x000000630c637209 */ /* 0x000fe40007810000 */
[----:B------:R-:W-:Y:S01]  /*9340*/  FMNMX.FTZ R148, R17, R148, !PT ;  /* 0x0000009411947209 */ /* 0x000fe20007810000 */
[----:B------:R-:W-:Y:S01]  /*9350*/  FFMA.FTZ R24, R178, -R3, R24 ;  /* 0x80000003b2187223 */ /* 0x000fe20000010018 */
[----:B------:R-:W-:Y:S02]  /*9360*/  FMNMX.FTZ R151, R19, R151, !PT ;  /* 0x0000009713977209 */ /* 0x000fe40007810000 */
[----:B------:R-:W-:Y:S02]  /*9370*/  ISETP.GE.AND P5, PT, R140, RZ, PT ;  /* 0x000000ff8c00720c */ /* 0x000fe40003fa6270 */
        /* <DEDUP_REMOVED lines=36> */
[----:B------:R-:W-:Y:S02]  /*95c0*/  ISETP.GT.AND P6, PT, R203, RZ, PT ;  /* 0x000000ffcb00720c */ /* 0x000fe40003fc4270 */
[----:B------:R-:W-:Y:S02]  /*95d0*/  I2FP.F32.S32 R170, R101 ;  /* 0x0000006500aa7245 */ /* 0x000fe40000201400 */
[----:B------:R-:W-:Y:S02]  /*95e0*/  FMNMX.FTZ R99, R41, R99, !PT ;  /* 0x0000006329637209 */ /* 0x000fe40007810000 */
[----:B------:R-:W-:Y:S01]  /*95f0*/  FMNMX.FTZ R148, R48, R148, !PT ;  /* 0x0000009430947209 */ /* 0x000fe20007810000 */
[----:B------:R-:W-:Y:S01]  /*9600*/  FFMA.FTZ R45, R170, -R3, R45 ;  /* 0x80000003aa2d7223 */ /* 0x000fe2000001002d */
[----:B------:R-:W-:Y:S02]  /*9610*/  FMNMX.FTZ R151, R50, R151, !PT ;  /* 0x0000009732977209 */ /* 0x000fe40007810000 */
[----:B------:R-:W-:Y:S02]  /*9620*/  P2R R167, PR, RZ, 0x40 ;  /* 0x00000040ffa77803 */ /* 0x000fe40000000000 */
[----:B------:R-:W-:Y:S02]  /*9630*/  FMNMX.FTZ R99, R44, R99, !PT ;  /* 0x000000632c637209 */ /* 0x000fe40007810000 */
[----:B------:R-:W-:Y:S02]  /*9640*/  FMNMX.FTZ R148, R49, R148, !PT ;  /* 0x0000009431947209 */ /* 0x000fe40007810000 */
[----:B------:R-:W-:Y:S02]  /*9650*/  FMNMX.FTZ R151, R51, R151, !PT ;  /* 0x0000009733977209 */ /* 0x000fe40007810000 */
[----:B------:R-:W-:Y:S02]  /*9660*/  ISETP.NE.AND P5, PT, R167, RZ, PT ;  /* 0x000000ffa700720c */ /* 0x000fe40003fa5270 */
        /* <DEDUP_REMOVED lines=9> */
[----:B------:R-:W-:Y:S02]  /*9700*/  LOP3.LUT P0, RZ, R205, 0x10, RZ, 0xc0, !PT ;  /* 0x00000010cdff7812 */ /* 0x000fe4000780c0ff */
[----:B------:R-:W-:Y:S02]  /*9710*/  ISETP.GE.AND P6, PT, R150, RZ, PT ;  /* 0x000000ff9600720c */ /* 0x000fe40003fc6270 */
[----:B------:R-:W-:Y:S02]  /*9720*/  FMNMX.FTZ R181, R60, R99, !PT ;  /* 0x000000633cb57209 */ /* 0x000fe40007810000 */
[----:B------:R-:W-:Y:S02]  /*9730*/  FMNMX.FTZ R148, R65, R148, !PT ;  /* 0x0000009441947209 */ /* 0x000fe40007810000 */
[----:B------:R-:W-:Y:S01]  /*9740*/  FMNMX.FTZ R151, R67, R151, !PT ;  /* 0x0000009743977209 */ /* 0x000fe20007810000 */
[----:B------:R-:W-:Y:S06]  /*9750*/  @P5 BRA `(.L_x_1517) ;  /* 0xffffffe000d05947 */ /* 0x000fec000383ffff */
.L_x_1516:
[----:B------:R-:W-:Y:S01]  /*9760*/  ISETP.GE.AND P1, PT, R149, RZ, PT ;  /* 0x000000ff9500720c */ /* 0x000fe20003f26270 */
[----:B-1----:R-:W1:Y:S01]  /*9770*/  SHFL.BFLY PT, R101, R148, 0x2, 0x1f ;  /* 0x0c401f0094657f89 */ /* 0x002e6200000e0000 */
[----:B------:R-:W-:Y:S01]  /*9780*/  FMNMX.FTZ R99, R61, R181, !PT ;  /* 0x000000b53d637209 */ /* 0x000fe20007810000 */
[----:B------:R-:W-:Y:S01]  /*9790*/  IMAD.MOV.U32 R146, RZ, RZ, 0x7054 ;  /* 0x00007054ff927424 */ /* 0x000fe200078e00ff */
[----:B------:R-:W-:Y:S05]  /*97a0*/  @!P6 IADD3 R150, -R2, -0x8, RZ ;  /* 0xfffffff80296e810 */ /* 0x000fea0007ffe1ff */
[----:B------:R-:W2:Y:S01]  /*97b0*/  SHFL.BFLY PT, R100, R151, 0x2, 0x1f ;  /* 0x0c401f0097647f89 */ /* 0x000ea200000e0000 */
[----:B------:R-:W-:Y:S01]  /*97c0*/  ISETP.NE.AND P2, PT, R167, RZ, PT ;  /* 0x000000ffa700720c */ /* 0x000fe20003f45270 */
[-C--:B------:R-:W-:Y:S01]  /*97d0*/  FFMA.FTZ R15, R176, -R3.reuse, R15 ;  /* 0x80000003b00f7223 */ /* 0x080fe2000001000f */
[----:B------:R-:W-:Y:S01]  /*97e0*/  I2FP.F32.S32 R150, R150 ;  /* 0x0000009600967245 */ /* 0x000fe20000201400 */
[-C--:B------:R-:W-:Y:S01]  /*97f0*/  FFMA.FTZ R46, R173, -R3.reuse, R46 ;  /* 0x80000003ad2e7223 */ /* 0x080fe2000001002e */
[-C--:B------:R-:W-:Y:S01]  /*9800*/  FFMA.FTZ R47, R172, -R3.reuse, R47 ;  /* 0x80000003ac2f7223 */ /* 0x080fe2000001002f */
[----:B------:R-:W-:Y:S02]  /*9810*/  IMAD.U32 R152, RZ, RZ, UR17 ;  /* 0x00000011ff987e24 */ /* 0x000fe4000f8e00ff */
[-C--:B------:R-:W-:Y:S01]  /*9820*/  FFMA.FTZ R58, R171, -R3.reuse, R58 ;  /* 0x80000003ab3a7223 */ /* 0x080fe2000001003a */
[----:B------:R-:W-:Y:S01]  /*9830*/  @!P1 IADD3 R149, -R2, -0x7, RZ ;  /* 0xfffffff902959810 */ /* 0x000fe20007ffe1ff */
[-C--:B------:R-:W-:Y:S01]  /*9840*/  FFMA.FTZ R10, R150, -R3.reuse, R10 ;  /* 0x80000003960a7223 */ /* 0x080fe2000001000a */
[-C--:B------:R-:W-:Y:S01]  /*9850*/  FFMA.FTZ R59, R170, -R3.reuse, R59 ;  /* 0x80000003aa3b7223 */ /* 0x080fe2000001003b */
[----:B------:R-:W-:Y:S01]  /*9860*/  PRMT R152, R152, R146, UR17 ;  /* 0x0000001198987e16 */ /* 0x000fe20008000092 */
[----:B------:R-:W-:Y:S01]  /*9870*/  FFMA.FTZ R14, R168, -R3, R14 ;  /* 0x80000003a80e7223 */ /* 0x000fe2000001000e */
[----:B------:R-:W-:Y:S01]  /*9880*/  I2FP.F32.S32 R149, R149 ;  /* 0x0000009500957245 */ /* 0x000fe20000201400 */
[-C--:B------:R-:W-:Y:S01]  /*9890*/  FFMA.FTZ R26, R180, -R3.reuse, R26 ;  /* 0x80000003b41a7223 */ /* 0x080fe2000001001a */
[----:B------:R-:W-:Y:S01]  /*98a0*/  FMNMX.FTZ R103, R10, R102, !PT ;  /* 0x000000660a677209 */ /* 0x000fe20007810000 */
[-C--:B------:R-:W-:Y:S01]  /*98b0*/  FFMA.FTZ R27, R179, -R3.reuse, R27 ;  /* 0x80000003b31b7223 */ /* 0x080fe2000001001b */
[-C--:B------:R-:W-:Y:S01]  /*98c0*/  FFMA.FTZ R30, R178, -R3.reuse, R30 ;  /* 0x80000003b21e7223 */ /* 0x080fe2000001001e */
[-C--:B------:R-:W-:Y:S01]  /*98d0*/  FFMA.FTZ R11, R149, -R3.reuse, R11 ;  /* 0x80000003950b7223 */ /* 0x080fe2000001000b */
[----:B------:R-:W-:Y:S01]  /*98e0*/  FFMA.FTZ R31, R177, -R3, R31 ;  /* 0x80000003b11f7223 */ /* 0x000fe2000001001f */
[----:B-1----:R-:W-:Y:S01]  /*98f0*/  FMNMX.FTZ R101, R148, R101, !PT ;  /* 0x0000006594657209 */ /* 0x002fe20007810000 */
[----:B------:R-:W1:Y:S01]  /*9900*/  SHFL.BFLY PT, R140, R99, 0x2, 0x1f ;  /* 0x0c401f00638c7f89 */ /* 0x000e6200000e0000 */
[----:B------:R-:W-:Y:S01]  /*9910*/  FFMA.FTZ R42, R175, -R3, R42 ;  /* 0x80000003af2a7223 */ /* 0x000fe2000001002a */
[----:B------:R-:W-:Y:S01]  /*9920*/  FMNMX.FTZ R103, R11, R103, !PT ;  /* 0x000000670b677209 */ /* 0x000fe20007810000 */
[----:B------:R-:W-:Y:S01]  /*9930*/  FFMA.FTZ R43, R174, -R3, R43 ;  /* 0x80000003ae2b7223 */ /* 0x000fe2000001002b */
[----:B--2---:R-:W-:Y:S04]  /*9940*/  FMNMX.FTZ R100, R151, R100, !PT ;  /* 0x0000006497647209 */ /* 0x004fe80007810000 */
[----:B------:R-:W2:Y:S01]  /*9950*/  SHFL.BFLY PT, R2, R101, 0x1, 0x1f ;  /* 0x0c201f0065027f89 */ /* 0x000ea200000e0000 */
[----:B------:R-:W-:Y:S01]  /*9960*/  FMNMX.FTZ R103, R14, R103, !PT ;  /* 0x000000670e677209 */ /* 0x000fe20007810000 */
[-C--:B------:R-:W-:Y:S01]  /*9970*/  FFMA.FTZ R62, R169, -R3.reuse, R62 ;  /* 0x80000003a93e7223 */ /* 0x080fe2000001003e */
[----:B------:R-:W-:Y:S02]  /*9980*/  IMAD.SHL.U32 R149, R203, 0x2, RZ ;  /* 0x00000002cb957824 */ /* 0x000fe400078e00ff */
[----:B------:R-:W-:Y:S01]  /*9990*/  FFMA.FTZ R63, R0, -R3, R63 ;  /* 0x80000003003f7223 */ /* 0x000fe2000001003f */
[----:B------:R-:W-:Y:S04]  /*99a0*/  FMNMX.FTZ R103, R15, R103, !PT ;  /* 0x000000670f677209 */ /* 0x000fe80007810000 */
[----:B------:R-:W-:Y:S04]  /*99b0*/  FMNMX.FTZ R103, R26, R103, !PT ;  /* 0x000000671a677209 */ /* 0x000fe80007810000 */
[----:B------:R-:W-:Y:S04]  /*99c0*/  FMNMX.FTZ R103, R27, R103, !PT ;  /* 0x000000671b677209 */ /* 0x000fe80007810000 */
[----:B------:R-:W-:Y:S02]  /*99d0*/  FMNMX.FTZ R103, R30, R103, !PT ;  /* 0x000000671e677209 */ /* 0x000fe40007810000 */
[----:B-1----:R-:W-:Y:S02]  /*99e0*/  FMNMX.FTZ R99, R99, R140, !PT ;  /* 0x0000008c63637209 */ /* 0x002fe40007810000 */
[----:B------:R-:W-:Y:S01]  /*99f0*/  FMNMX.FTZ R103, R31, R103, !PT ;  /* 0x000000671f677209 */ /* 0x000fe20007810000 */
[----:B------:R-:W1:Y:S01]  /*9a00*/  SHFL.BFLY PT, R140, R100, 0x1, 0x1f ;  /* 0x0c201f00648c7f89 */ /* 0x000e6200000e0000 */
[----:B--2---:R-:W-:Y:S02]  /*9a10*/  FMNMX.FTZ R101, R101, R2, !PT ;  /* 0x0000000265657209 */ /* 0x004fe40007810000 */
[----:B------:R-:W-:Y:S05]  /*9a20*/  FMNMX.FTZ R103, R42, R103, !PT ;  /* 0x000000672a677209 */ /* 0x000fea0007810000 */
[----:B------:R-:W2:Y:S01]  /*9a30*/  SHFL.BFLY PT, R141, R99, 0x1, 0x1f ;  /* 0x0c201f00638d7f89 */ /* 0x000ea200000e0000 */
[C---:B------:R-:W-:Y:S01]  /*9a40*/  FSETP.NEU.FTZ.AND P1, PT, R101.reuse, -INF , PT ;  /* 0xff8000006500780b */ /* 0x040fe20003f3d000 */
[----:B------:R-:W-:Y:S01]  /*9a50*/  FADD.FTZ R0, -R101, R96 ;  /* 0x0000006065007221 */ /* 0x000fe20000010100 */
[----:B------:R-:W-:Y:S01]  /*9a60*/  FMNMX.FTZ R103, R43, R103, !PT ;  /* 0x000000672b677209 */ /* 0x000fe20007810000 */
[----:B------:R-:W-:Y:S02]  /*9a70*/  FMUL.FTZ R153, R101, UR4 ;  /* 0x0000000465997c20 */ /* 0x000fe40008410000 */
[----:B------:R-:W-:Y:S03]  /*9a80*/  FMUL.FTZ R2, R0, UR4 ;  /* 0x0000000400027c20 */ /* 0x000fe60008410000 */
[----:B------:R-:W-:Y:S01]  /*9a90*/  FSEL R153, R153, RZ, P1 ;  /* 0x000000ff99997208 */ /* 0x000fe20000800000 */
[----:B------:R3:W-:Y:S04]  /*9aa0*/  MUFU.EX2 R96, R2 ;  /* 0x0000000200607308 */ /* 0x0007e80000000800 */
[--C-:B------:R-:W-:Y:S01]  /*9ab0*/  FFMA.FTZ R33, R33, UR4, -R153.reuse ;  /* 0x0000000421217c23 */ /* 0x100fe20008010899 */
[--C-:B------:R-:W-:Y:S01]  /*9ac0*/  FFMA.FTZ R16, R16, UR4, -R153.reuse ;  /* 0x0000000410107c23 */ /* 0x100fe20008010899 */
[--C-:B------:R-:W-:Y:S01]  /*9ad0*/  FFMA.FTZ R17, R17, UR4, -R153.reuse ;  /* 0x0000000411117c23 */ /* 0x100fe20008010899 */
[--C-:B------:R-:W-:Y:S03]  /*9ae0*/  FFMA.FTZ R32, R32, UR4, -R153.reuse ;  /* 0x0000000420207c23 */ /* 0x100fe60008010899 */
[----:B------:R-:W-:Y:S01]  /*9af0*/  MUFU.EX2 R221, R33 ;  /* 0x0000002100dd7308 */ /* 0x000fe20000000800 */
[----:B-1----:R-:W-:Y:S01]  /*9b00*/  FMNMX.FTZ R100, R100, R140, !PT ;  /* 0x0000008c64647209 */ /* 0x002fe20007810000 */
[--C-:B------:R-:W-:Y:S01]  /*9b10*/  FFMA.FTZ R20, R20, UR4, -R153.reuse ;  /* 0x0000000414147c23 */ /* 0x100fe20008010899 */
[----:B------:R-:W-:Y:S01]  /*9b20*/  LOP3.LUT R140, R215, UR13, R208, 0x96, !PT ;  /* 0x0000000dd78c7c12 */ /* 0x000fe2000f8e96d0 */
[----:B------:R-:W-:Y:S01]  /*9b30*/  FFMA.FTZ R48, R48, UR4, -R153 ;  /* 0x0000000430307c23 */ /* 0x000fe20008010899 */
[C---:B------:R-:W-:Y:S01]  /*9b40*/  FSETP.NEU.FTZ.AND P1, PT, R100.reuse, -INF , PT ;  /* 0xff8000006400780b */ /* 0x040fe20003f3d000 */
[----:B------:R-:W-:Y:S01]  /*9b50*/  FADD.FTZ R0, -R100, R97 ;  /* 0x0000006164007221 */ /* 0x000fe20000010100 */
[----:B--2---:R-:W-:Y:S01]  /*9b60*/  FMNMX.FTZ R99, R99, R141, !PT ;  /* 0x0000008d63637209 */ /* 0x004fe20007810000 */
[----:B------:R-:W-:Y:S01]  /*9b70*/  IMAD.WIDE.U32 R170, R140, -0x326172a9, RZ ;  /* 0xcd9e8d578caa7825 */ /* 0x000fe200078e00ff */
[----:B------:R-:W-:Y:S01]  /*9b80*/  FMNMX.FTZ R97, R46, R103, !PT ;  /* 0x000000672e617209 */ /* 0x000fe20007810000 */
[----:B------:R-:W-:Y:S01]  /*9b90*/  MUFU.EX2 R241, R16 ;  /* 0x0000001000f17308 */ /* 0x000fe20000000800 */
[----:B------:R-:W-:Y:S01]  /*9ba0*/  LOP3.LUT R141, R209, UR23, R149, 0x96, !PT ;  /* 0x00000017d18d7c12 */ /* 0x000fe2000f8e9695 */
[----:B---3--:R-:W-:Y:S01]  /*9bb0*/  FMUL.FTZ R2, R0, UR4 ;  /* 0x0000000400027c20 */ /* 0x008fe20008410000 */
[----:B------:R-:W-:Y:S01]  /*9bc0*/  FMNMX.FTZ R97, R47, R97, !PT ;  /* 0x000000612f617209 */ /* 0x000fe20007810000 */
[----:B------:R-:W-:Y:S01]  /*9bd0*/  FADD.FTZ R0, -R99, R98 ;  /* 0x0000006263007221 */ /* 0x000fe20000010100 */
[----:B------:R-:W-:Y:S01]  /*9be0*/  LOP3.LUT R103, R213, UR13, R208, 0x96, !PT ;  /* 0x0000000dd5677c12 */ /* 0x000fe2000f8e96d0 */
[----:B------:R-:W-:Y:S01]  /*9bf0*/  FMUL.FTZ R154, R100, UR4 ;  /* 0x00000004649a7c20 */ /* 0x000fe20008410000 */
[----:B------:R-:W-:Y:S03]  /*9c00*/  FMNMX.FTZ R97, R58, R97, !PT ;  /* 0x000000613a617209 */ /* 0x000fe60007810000 */
[----:B------:R1:W-:Y:S01]  /*9c10*/  MUFU.EX2 R98, R2 ;  /* 0x0000000200627308 */ /* 0x0003e20000000800 */
[----:B------:R-:W-:Y:S04]  /*9c20*/  IMAD.WIDE.U32 R140, R141, -0x326172a9, RZ ;  /* 0xcd9e8d578d8c7825 */ /* 0x000fe800078e00ff */
[----:B------:R-:W-:Y:S01]  /*9c30*/  FMUL.FTZ R156, R99, UR4 ;  /* 0x00000004639c7c20 */ /* 0x000fe20008410000 */
[----:B------:R-:W-:Y:S01]  /*9c40*/  FSEL R154, R154, RZ, P1 ;  /* 0x000000ff9a9a7208 */ /* 0x000fe20000800000 */
[----:B------:R-:W-:Y:S01]  /*9c50*/  IMAD.WIDE.U32 R172, R103, -0x326172a9, RZ ;  /* 0xcd9e8d5767ac7825 */ /* 0x000fe200078e00ff */
[----:B------:R-:W-:Y:S02]  /*9c60*/  LOP3.LUT R103, R141, UR14, R238, 0x96, !PT ;  /* 0x0000000e8d677c12 */ /* 0x000fe4000f8e96ee */
[----:B------:R-:W-:Y:S01]  /*9c70*/  LOP3.LUT R142, R171, UR12, R140, 0x96, !PT ;  /* 0x0000000cab8e7c12 */ /* 0x000fe2000f8e968c */
[----:B------:R2:W-:Y:S01]  /*9c80*/  MUFU.EX2 R240, R17 ;  /* 0x0000001100f07308 */ /* 0x0005e20000000800 */
[----:B------:R-:W-:Y:S01]  /*9c90*/  LOP3.LUT R145, R141, UR14, R236, 0x96, !PT ;  /* 0x0000000e8d917c12 */ /* 0x000fe2000f8e96ec */
[----:B------:R-:W-:Y:S01]  /*9ca0*/  FFMA.FTZ R18, R18, UR4, -R154 ;  /* 0x0000000412127c23 */ /* 0x000fe2000801089a */
[----:B------:R-:W-:Y:S01]  /*9cb0*/  LOP3.LUT R144, R173, UR12, R140, 0x96, !PT ;  /* 0x0000000cad907c12 */ /* 0x000fe2000f8e968c */
[----:B------:R-:W-:Y:S01]  /*9cc0*/  IMAD.WIDE.U32 R140, R103, -0x2daee0ad, RZ ;  /* 0xd2511f53678c7825 */ /* 0x000fe200078e00ff */
[----:B------:R-:W-:Y:S03]  /*9cd0*/  FSETP.NEU.FTZ.AND P1, PT, R99, -INF , PT ;  /* 0xff8000006300780b */ /* 0x000fe60003f3d000 */
[--C-:B------:R-:W-:Y:S01]  /*9ce0*/  FFMA.FTZ R19, R19, UR4, -R154.reuse ;  /* 0x0000000413137c23 */ /* 0x100fe2000801089a */
[----:B-1----:R-:W-:Y:S01]  /*9cf0*/  FMUL.FTZ R2, R0, UR4 ;  /* 0x0000000400027c20 */ /* 0x002fe20008410000 */
[----:B------:R-:W-:Y:S01]  /*9d00*/  FMNMX.FTZ R0, R59, R97, !PT ;  /* 0x000000613b007209 */ /* 0x000fe20007810000 */
[----:B------:R-:W-:Y:S01]  /*9d10*/  FFMA.FTZ R39, R39, UR4, -R154 ;  /* 0x0000000427277c23 */ /* 0x000fe2000801089a */
[----:B------:R-:W-:Y:S01]  /*9d20*/  LOP3.LUT R141, R141, UR11, R214, 0x96, !PT ;  /* 0x0000000b8d8d7c12 */ /* 0x000fe2000f8e96d6 */
[----:B------:R1:W3:Y:S01]  /*9d30*/  MUFU.EX2 R97, R2 ;  /* 0x0000000200617308 */ /* 0x0002e20000000800 */
[----:B------:R-:W-:Y:S01]  /*9d40*/  FMNMX.FTZ R0, R62, R0, !PT ;  /* 0x000000003e007209 */ /* 0x000fe20007810000 */
[--C-:B------:R-:W-:Y:S01]  /*9d50*/  FFMA.FTZ R34, R34, UR4, -R154.reuse ;  /* 0x0000000422227c23 */ /* 0x100fe2000801089a */
[----:B------:R-:W-:Y:S01]  /*9d60*/  FSEL R156, R156, RZ, P1 ;  /* 0x000000ff9c9c7208 */ /* 0x000fe20000800000 */
[----:B------:R-:W-:Y:S01]  /*9d70*/  FFMA.FTZ R38, R38, UR4, -R154 ;  /* 0x0000000426267c23 */ /* 0x000fe2000801089a */
[----:B------:R-:W-:Y:S01]  /*9d80*/  FMNMX.FTZ R0, R63, R0, !PT ;  /* 0x000000003f007209 */ /* 0x000fe20007810000 */
[----:B------:R-:W-:Y:S04]  /*9d90*/  IMAD.WIDE.U32 R142, R142, -0x2daee0ad, RZ ;  /* 0xd2511f538e8e7825 */ /* 0x000fe800078e00ff */
[--C-:B------:R-:W-:Y:S01]  /*9da0*/  FFMA.FTZ R4, R4, UR4, -R153.reuse ;  /* 0x0000000404047c23 */ /* 0x100fe20008010899 */
[----:B------:R4:W-:Y:S01]  /*9db0*/  MUFU.EX2 R235, R18 ;  /* 0x0000001200eb7308 */ /* 0x0009e20000000800 */
[----:B------:R-:W-:Y:S01]  /*9dc0*/  FFMA.FTZ R45, R45, UR4, -R156 ;  /* 0x000000042d2d7c23 */ /* 0x000fe2000801089c */
[----:B--2---:R-:W-:Y:S01]  /*9dd0*/  IMAD.WIDE.U32 R16, R145, -0x2daee0ad, RZ ;  /* 0xd2511f5391107825 */ /* 0x004fe200078e00ff */
[----:B------:R-:W-:Y:S03]  /*9de0*/  LOP3.LUT R103, R143, UR9, R140, 0x96, !PT ;  /* 0x000000098f677c12 */ /* 0x000fe6000f8e968c */
[----:B------:R-:W-:Y:S01]  /*9df0*/  FFMA.FTZ R44, R44, UR4, -R156 ;  /* 0x000000042c2c7c23 */ /* 0x000fe2000801089c */
[----:B------:R-:W-:Y:S01]  /*9e00*/  IMAD.WIDE.U32 R144, R144, -0x2daee0ad, RZ ;  /* 0xd2511f5390907825 */ /* 0x000fe200078e00ff */
[----:B------:R-:W-:Y:S02]  /*9e10*/  LOP3.LUT R17, R17, UR11, R212, 0x96, !PT ;  /* 0x0000000b11117c12 */ /* 0x000fe4000f8e96d4 */
[----:B------:R-:W2:Y:S01]  /*9e20*/  MUFU.EX2 R234, R19 ;  /* 0x0000001300ea7308 */ /* 0x000ea20000000800 */
[----:B-1----:R-:W1:Y:S01]  /*9e30*/  SHFL.BFLY PT, R2, R0, 0x2, 0x1f ;  /* 0x0c401f0000027f89 */ /* 0x002e6200000e0000 */
[----:B---3--:R-:W-:Y:S01]  /*9e40*/  FMUL.FTZ R33, R97, R121 ;  /* 0x0000007961217220 */ /* 0x008fe20000410000 */
[----:B------:R-:W-:Y:S04]  /*9e50*/  IMAD.WIDE.U32 R140, R141, -0x326172a9, RZ ;  /* 0xcd9e8d578d8c7825 */ /* 0x000fe800078e00ff */
[----:B------:R-:W-:Y:S01]  /*9e60*/  FFMA.FTZ R9, R9, UR4, -R156 ;  /* 0x0000000409097c23 */ /* 0x000fe2000801089c */
[C---:B------:R-:W-:Y:S01]  /*9e70*/  FMUL.FTZ R68, R96.reuse, R68 ;  /* 0x0000004460447220 */ /* 0x040fe20000410000 */
[----:B------:R-:W-:Y:S01]  /*9e80*/  IMAD.WIDE.U32 R162, R103, -0x326172a9, RZ ;  /* 0xcd9e8d5767a27825 */ /* 0x000fe200078e00ff */
[----:B------:R-:W-:Y:S01]  /*9e90*/  LOP3.LUT R141, R141, UR10, R170, 0x96, !PT ;  /* 0x0000000a8d8d7c12 */ /* 0x000fe2000f8e96aa */
[----:B------:R3:W-:Y:S01]  /*9ea0*/  MUFU.EX2 R225, R4 ;  /* 0x0000000400e17308 */ /* 0x0007e20000000800 */
[----:B----4-:R-:W-:Y:S01]  /*9eb0*/  LOP3.LUT R18, R145, UR9, R16, 0x96, !PT ;  /* 0x0000000991127c12 */ /* 0x010fe2000f8e9610 */
[----:B------:R-:W-:Y:S01]  /*9ec0*/  FMUL.FTZ R69, R96, R69 ;  /* 0x0000004560457220 */ /* 0x000fe20000410000 */
[----:B------:R-:W-:Y:S01]  /*9ed0*/  LOP3.LUT R140, R163, UR8, R140, 0x96, !PT ;  /* 0x00000008a38c7c12 */ /* 0x000fe2000f8e968c */
[C---:B------:R-:W-:Y:S01]  /*9ee0*/  FMUL.FTZ R70, R98.reuse, R70 ;  /* 0x0000004662467220 */ /* 0x040fe20000410000 */
[----:B------:R-:W-:Y:S01]  /*9ef0*/  FMUL.FTZ R71, R98, R71 ;  /* 0x0000004762477220 */ /* 0x000fe20000410000 */
[----:B------:R-:W-:Y:S04]  /*9f00*/  IMAD.WIDE.U32 R166, R18, -0x326172a9, RZ ;  /* 0xcd9e8d5712a67825 */ /* 0x000fe800078e00ff */
[----:B------:R-:W-:Y:S01]  /*9f10*/  FMUL.FTZ R76, R96, R76 ;  /* 0x0000004c604c7220 */ /* 0x000fe20000410000 */
[----:B------:R-:W-:Y:S01]  /*9f20*/  MUFU.EX2 R187, R34 ;  /* 0x0000002200bb7308 */ /* 0x000fe20000000800 */
[----:B--2---:R-:W-:Y:S01]  /*9f30*/  F2FP.BF16.F32.PACK_AB R143, R234, R235 ;  /* 0x000000ebea8f723e */ /* 0x004fe200000010ff */
[----:B------:R-:W-:Y:S04]  /*9f40*/  IMAD.WIDE.U32 R164, R140, -0x2daee0ad, RZ ;  /* 0xd2511f538ca47825 */ /* 0x000fe800078e00ff */
[----:B------:R-:W-:Y:S01]  /*9f50*/  FMUL.FTZ R77, R96, R77 ;  /* 0x0000004d604d7220 */ /* 0x000fe20000410000 */
[C---:B------:R-:W-:Y:S01]  /*9f60*/  FMUL.FTZ R78, R98.reuse, R78 ;  /* 0x0000004e624e7220 */ /* 0x040fe20000410000 */
[----:B------:R-:W-:Y:S01]  /*9f70*/  FMUL.FTZ R79, R98, R79 ;  /* 0x0000004f624f7220 */ /* 0x000fe20000410000 */
[----:B------:R-:W-:Y:S01]  /*9f80*/  FMUL.FTZ R80, R96, R80 ;  /* 0x0000005060507220 */ /* 0x000fe20000410000 */
[----:B-1----:R-:W-:Y:S01]  /*9f90*/  FMNMX.FTZ R0, R0, R2, !PT ;  /* 0x0000000200007209 */ /* 0x002fe20007810000 */
[----:B------:R-:W-:Y:S01]  /*9fa0*/  FFMA.FTZ R5, R5, UR4, -R153 ;  /* 0x0000000405057c23 */ /* 0x000fe20008010899 */
[----:B------:R-:W-:Y:S01]  /*9fb0*/  IMAD.WIDE.U32 R16, R17, -0x326172a9, RZ ;  /* 0xcd9e8d5711107825 */ /* 0x000fe200078e00ff */
[----:B------:R-:W-:Y:S02]  /*9fc0*/  MUFU.EX2 R222, R9 ;  /* 0x0000000900de7308 */ /* 0x000fe40000000800 */
[----:B------:R-:W1:Y:S01]  /*9fd0*/  SHFL.BFLY PT, R2, R0, 0x1, 0x1f ;  /* 0x0c201f0000027f89 */ /* 0x000e6200000e0000 */
[----:B------:R-:W-:Y:S01]  /*9fe0*/  FMUL.FTZ R81, R96, R81 ;  /* 0x0000005160517220 */ /* 0x000fe20000410000 */
[----:B------:R-:W-:Y:S01]  /*9ff0*/  LOP3.LUT R18, R17, UR10, R172, 0x96, !PT ;  /* 0x0000000a11127c12 */ /* 0x000fe2000f8e96ac */
[----:B------:R-:W-:Y:S01]  /*a000*/  FMUL.FTZ R82, R98, R82 ;  /* 0x0000005262527220 */ /* 0x000fe20000410000 */
[----:B------:R-:W-:Y:S01]  /*a010*/  LOP3.LUT R103, R167, UR8, R16, 0x96, !PT ;  /* 0x00000008a7677c12 */ /* 0x000fe2000f8e9610 */
[--C-:B------:R-:W-:Y:S03]  /*a020*/  FFMA.FTZ R6, R6, UR4, -R154.reuse ;  /* 0x0000000406067c23 */ /* 0x100fe6000801089a */
[----:B------:R2:W-:Y:S01]  /*a030*/  MUFU.EX2 R233, R5 ;  /* 0x0000000500e97308 */ /* 0x0005e20000000800 */
[----:B------:R-:W-:Y:S04]  /*a040*/  IMAD.WIDE.U32 R16, R141, -0x2daee0ad, RZ ;  /* 0xd2511f538d107825 */ /* 0x000fe800078e00ff */
[----:B------:R-:W-:Y:S01]  /*a050*/  FFMA.FTZ R7, R7, UR4, -R154 ;  /* 0x0000000407077c23 */ /* 0x000fe2000801089a */
[----:B------:R-:W-:Y:S01]  /*a060*/  FFMA.FTZ R13, R13, UR4, -R156 ;  /* 0x000000040d0d7c23 */ /* 0x000fe2000801089c */
[----:B------:R-:W-:Y:S01]  /*a070*/  IMAD.WIDE.U32 R18, R18, -0x2daee0ad, RZ ;  /* 0xd2511f5312127825 */ /* 0x000fe200078e00ff */
[----:B---3--:R-:W-:Y:S02]  /*a080*/  LOP3.LUT R4, R165, UR5, R16, 0x96, !PT ;  /* 0x00000005a5047c12 */ /* 0x008fe4000f8e9610 */
[----:B------:R-:W-:Y:S01]  /*a090*/  LOP3.LUT R17, R17, UR7, R142, 0x96, !PT ;  /* 0x0000000711117c12 */ /* 0x000fe2000f8e968e */
[----:B------:R3:W-:Y:S01]  /*a0a0*/  MUFU.EX2 R227, R6 ;  /* 0x0000000600e37308 */ /* 0x0007e20000000800 */
[----:B------:R-:W-:Y:S04]  /*a0b0*/  IMAD.WIDE.U32 R168, R103, -0x2daee0ad, RZ ;  /* 0xd2511f5367a87825 */ /* 0x000fe800078e00ff */
[----:B------:R-:W-:Y:S01]  /*a0c0*/  FFMA.FTZ R12, R12, UR4, -R156 ;  /* 0x000000040c0c7c23 */ /* 0x000fe2000801089c */
[----:B------:R-:W-:Y:S01]  /*a0d0*/  FMUL.FTZ R83, R98, R83 ;  /* 0x0000005362537220 */ /* 0x000fe20000410000 */
[----:B------:R-:W-:Y:S01]  /*a0e0*/  IMAD.WIDE.U32 R158, R17, -0x326172a9, RZ ;  /* 0xcd9e8d57119e7825 */ /* 0x000fe200078e00ff */
[----:B------:R-:W-:Y:S02]  /*a0f0*/  LOP3.LUT R16, R169, UR5, R18, 0x96, !PT ;  /* 0x00000005a9107c12 */ /* 0x000fe4000f8e9612 */
[----:B------:R-:W-:Y:S01]  /*a100*/  LOP3.LUT R18, R19, UR7, R144, 0x96, !PT ;  /* 0x0000000713127c12 */ /* 0x000fe2000f8e9690 */
[----:B------:R4:W5:Y:S01]  /*a110*/  MUFU.EX2 R230, R7 ;  /* 0x0000000700e67308 */ /* 0x0009620000000800 */
[----:B-1----:R-:W-:Y:S01]  /*a120*/  FMNMX.FTZ R2, R0, R2, !PT ;  /* 0x0000000200027209 */ /* 0x002fe20007810000 */
[----:B--2---:R-:W-:Y:S01]  /*a130*/  IMAD.WIDE.U32 R4, R4, -0x326172a9, RZ ;  /* 0xcd9e8d5704047825 */ /* 0x004fe200078e00ff */
[----:B------:R-:W1:Y:S02]  /*a140*/  LDSM.16.MT88.4 R144, [R189+0x6000] ;  /* 0x00600000bd90783b */ /* 0x000e640000004200 */
[C---:B------:R-:W-:Y:S01]  /*a150*/  FSETP.NEU.FTZ.AND P1, PT, R2.reuse, -INF , PT ;  /* 0xff8000000200780b */ /* 0x040fe20003f3d000 */
[----:B------:R-:W-:Y:S01]  /*a160*/  FMUL.FTZ R155, R2, UR4 ;  /* 0x00000004029b7c20 */ /* 0x000fe20008410000 */
[--C-:B------:R-:W-:Y:S03]  /*a170*/  SHF.R.U32.HI R103, RZ, 0x10, R4.reuse ;  /* 0x00000010ff677819 */ /* 0x100fe60000011604 */
[----:B------:R2:W-:Y:S01]  /*a180*/  MUFU.EX2 R231, R13 ;  /* 0x0000000d00e77308 */ /* 0x0005e20000000800 */
[----:B------:R-:W-:Y:S01]  /*a190*/  LOP3.LUT R19, R4, 0xffff, RZ, 0xc0, !PT ;  /* 0x0000ffff04137812 */ /* 0x000fe200078ec0ff */
[----:B------:R-:W-:Y:S01]  /*a1a0*/  IMAD.WIDE.U32 R16, R16, -0x326172a9, RZ ;  /* 0xcd9e8d5710107825 */ /* 0x000fe200078e00ff */
[----:B------:R-:W-:Y:S02]  /*a1b0*/  LOP3.LUT R141, R4, 0xff, RZ, 0xc0, !PT ;  /* 0x000000ff048d7812 */ /* 0x000fe400078ec0ff */
[----:B------:R-:W-:Y:S01]  /*a1c0*/  SHF.R.U32.HI R140, RZ, 0x18, R4 ;  /* 0x00000018ff8c7819 */ /* 0x000fe20000011604 */
[----:B------:R-:W-:Y:S01]  /*a1d0*/  FMUL.FTZ R84, R97, R84 ;  /* 0x0000005461547220 */ /* 0x000fe20000410000 */
[----:B------:R-:W-:Y:S03]  /*a1e0*/  LOP3.LUT R0, R103, 0xff, RZ, 0xc0, !PT ;  /* 0x000000ff67007812 */ /* 0x000fe600078ec0ff */
[----:B------:R5:W-:Y:S01]  /*a1f0*/  MUFU.EX2 R232, R12 ;  /* 0x0000000c00e87308 */ /* 0x000be20000000800 */
[----:B------:R-:W-:Y:S01]  /*a200*/  LOP3.LUT R4, R5, UR16, R158, 0x96, !PT ;  /* 0x0000001005047c12 */ /* 0x000fe2000f8e969e */
[----:B------:R-:W-:Y:S01]  /*a210*/  FMUL.FTZ R85, R97, R85 ;  /* 0x0000005561557220 */ /* 0x000fe20000410000 */
[----:B---3--:R-:W-:Y:S01]  /*a220*/  LOP3.LUT R6, R16, 0xffff, RZ, 0xc0, !PT ;  /* 0x0000ffff10067812 */ /* 0x008fe200078ec0ff */
[----:B------:R-:W-:Y:S01]  /*a230*/  FFMA.FTZ R8, R8, UR4, -R156 ;  /* 0x0000000408087c23 */ /* 0x000fe2000801089c */
[----:B----4-:R-:W-:Y:S01]  /*a240*/  SHF.R.U32.HI R7, RZ, 0x10, R16 ;  /* 0x00000010ff077819 */ /* 0x010fe20000011610 */
[----:B------:R-:W-:Y:S01]  /*a250*/  FFMA.FTZ R25, R25, UR4, -R156 ;  /* 0x0000000419197c23 */ /* 0x000fe2000801089c */
[----:B------:R-:W-:Y:S01]  /*a260*/  SHF.R.U32.HI R5, RZ, 0x8, R19 ;  /* 0x00000008ff057819 */ /* 0x000fe20000011613 */
[----:B------:R-:W-:Y:S01]  /*a270*/  FMUL.FTZ R19, R98, R115 ;  /* 0x0000007362137220 */ /* 0x000fe20000410000 */
[----:B------:R-:W-:Y:S01]  /*a280*/  PRMT R140, R0, 0x5410, R140 ;  /* 0x00005410008c7816 */ /* 0x000fe2000000008c */
[----:B------:R3:W-:Y:S01]  /*a290*/  MUFU.EX2 R220, R32 ;  /* 0x0000002000dc7308 */ /* 0x0007e20000000800 */
[----:B--2---:R-:W-:Y:S01]  /*a2a0*/  SHF.R.U32.HI R13, RZ, 0x8, R6 ;  /* 0x00000008ff0d7819 */ /* 0x004fe20000011606 */
[----:B------:R-:W-:Y:S01]  /*a2b0*/  FMUL.FTZ R88, R96, R88 ;  /* 0x0000005860587220 */ /* 0x000fe20000410000 */
[----:B------:R-:W-:Y:S01]  /*a2c0*/  LOP3.LUT R0, R4, 0xffff, RZ, 0xc0, !PT ;  /* 0x0000ffff04007812 */ /* 0x000fe200078ec0ff */
[----:B------:R-:W-:Y:S01]  /*a2d0*/  FMUL.FTZ R89, R96, R89 ;  /* 0x0000005960597220 */ /* 0x000fe20000410000 */
[--C-:B------:R-:W-:Y:S01]  /*a2e0*/  SHF.R.U32.HI R6, RZ, 0x10, R4.reuse ;  /* 0x00000010ff067819 */ /* 0x100fe20000011604 */
[----:B------:R-:W-:Y:S01]  /*a2f0*/  IMAD.WIDE.U32 R160, R18, -0x326172a9, RZ ;  /* 0xcd9e8d5712a07825 */ /* 0x000fe200078e00ff */
[----:B------:R-:W-:Y:S03]  /*a300*/  PRMT R141, R141, 0x5410, R5 ;  /* 0x000054108d8d7816 */ /* 0x000fe60000000005 */
[----:B------:R2:W4:Y:S01]  /*a310*/  MUFU.EX2 R223, R8 ;  /* 0x0000000800df7308 */ /* 0x0005220000000800 */
[----:B-----5:R-:W-:Y:S01]  /*a320*/  LOP3.LUT R12, R7, 0xff, RZ, 0xc0, !PT ;  /* 0x000000ff070c7812 */ /* 0x020fe200078ec0ff */
[----:B------:R-:W-:Y:S01]  /*a330*/  FMUL.FTZ R90, R98, R90 ;  /* 0x0000005a625a7220 */ /* 0x000fe20000410000 */
[----:B------:R-:W-:Y:S01]  /*a340*/  LOP3.LUT R7, R4, 0xff, RZ, 0xc0, !PT ;  /* 0x000000ff04077812 */ /* 0x000fe200078ec0ff */
[----:B------:R-:W-:Y:S01]  /*a350*/  FMUL.FTZ R91, R98, R91 ;  /* 0x0000005b625b7220 */ /* 0x000fe20000410000 */
[----:B------:R-:W-:Y:S01]  /*a360*/  SHF.R.U32.HI R5, RZ, 0x18, R4 ;  /* 0x00000018ff057819 */ /* 0x000fe20000011604 */
[----:B------:R-:W-:Y:S01]  /*a370*/  FFMA.FTZ R29, R29, UR4, -R156 ;  /* 0x000000041d1d7c23 */ /* 0x000fe2000801089c */
[----:B------:R-:W-:Y:S03]  /*a380*/  SHF.R.U32.HI R4, RZ, 0x8, R0 ;  /* 0x00000008ff047819 */ /* 0x000fe60000011600 */
[----:B------:R-:W-:Y:S01]  /*a390*/  MUFU.EX2 R186, R20 ;  /* 0x0000001400ba7308 */ /* 0x000fe20000000800 */
[----:B------:R-:W-:Y:S01]  /*a3a0*/  LOP3.LUT R142, R16, 0xff, RZ, 0xc0, !PT ;  /* 0x000000ff108e7812 */ /* 0x000fe200078ec0ff */
[C---:B---3--:R-:W-:Y:S01]  /*a3b0*/  FMUL.FTZ R32, R97.reuse, R120 ;  /* 0x0000007861207220 */ /* 0x048fe20000410000 */
[----:B------:R-:W-:Y:S01]  /*a3c0*/  SHF.R.U32.HI R18, RZ, 0x18, R16 ;  /* 0x00000018ff127819 */ /* 0x000fe20000011610 */
[C---:B------:R-:W-:Y:S01]  /*a3d0*/  FMUL.FTZ R92, R97.reuse, R92 ;  /* 0x0000005c615c7220 */ /* 0x040fe20000410000 */
[----:B------:R-:W-:Y:S01]  /*a3e0*/  LOP3.LUT R0, R6, 0xff, RZ, 0xc0, !PT ;  /* 0x000000ff06007812 */ /* 0x000fe200078ec0ff */
[----:B------:R-:W-:Y:S01]  /*a3f0*/  FMUL.FTZ R93, R97, R93 ;  /* 0x0000005d615d7220 */ /* 0x000fe20000410000 */
[----:B------:R-:W-:Y:S01]  /*a400*/  LOP3.LUT R16, R17, UR16, R160, 0x96, !PT ;  /* 0x0000001011107c12 */ /* 0x000fe2000f8e96a0 */
[----:B------:R-:W-:Y:S01]  /*a410*/  FMUL.FTZ R17, R96, R113 ;  /* 0x0000007160117220 */ /* 0x000fe20000410000 */
[----:B------:R-:W-:Y:S01]  /*a420*/  PRMT R6, R0, 0x5410, R5 ;  /* 0x0000541000067816 */ /* 0x000fe20000000005 */
[----:B------:R3:W-:Y:S01]  /*a430*/  MUFU.EX2 R182, R25 ;  /* 0x0000001900b67308 */ /* 0x0007e20000000800 */
[C---:B------:R-:W-:Y:S01]  /*a440*/  LOP3.LUT R0, R16.reuse, 0xffff, RZ, 0xc0, !PT ;  /* 0x0000ffff10007812 */ /* 0x040fe200078ec0ff */
[--C-:B------:R-:W-:Y:S01]  /*a450*/  FFMA.FTZ R49, R49, UR4, -R153.reuse ;  /* 0x0000000431317c23 */ /* 0x100fe20008010899 */
[----:B------:R-:W-:Y:S01]  /*a460*/  LOP3.LUT R5, R16, 0xff, RZ, 0xc0, !PT ;  /* 0x000000ff10057812 */ /* 0x000fe200078ec0ff */
[----:B------:R-:W-:Y:S01]  /*a470*/  FFMA.FTZ R50, R50, UR4, -R154 ;  /* 0x0000000432327c23 */ /* 0x000fe2000801089a */
[----:B------:R-:W-:Y:S01]  /*a480*/  SHF.R.U32.HI R0, RZ, 0x8, R0 ;  /* 0x00000008ff007819 */ /* 0x000fe20000011600 */
[----:B------:R-:W-:Y:S01]  /*a490*/  FFMA.FTZ R37, R37, UR4, -R153 ;  /* 0x0000000425257c23 */ /* 0x000fe20008010899 */
[----:B------:R-:W-:Y:S03]  /*a4a0*/  PRMT R13, R142, 0x5410, R13 ;  /* 0x000054108e0d7816 */ /* 0x000fe6000000000d */
[----:B------:R5:W-:Y:S01]  /*a4b0*/  MUFU.EX2 R179, R29 ;  /* 0x0000001d00b37308 */ /* 0x000be20000000800 */
[----:B--2---:R-:W-:Y:S01]  /*a4c0*/  PRMT R8, R5, 0x5410, R0 ;  /* 0x0000541005087816 */ /* 0x004fe20000000000 */
[----:B------:R-:W-:Y:S01]  /*a4d0*/  FFMA.FTZ R40, R40, UR4, -R156 ;  /* 0x0000000428287c23 */ /* 0x000fe2000801089c */
[--C-:B------:R-:W-:Y:S01]  /*a4e0*/  HSET2.LE.AND R142, R141, R152.reuse, PT ;  /* 0x000000988d8e7233 */ /* 0x100fe20003803000 */
[----:B------:R-:W-:Y:S01]  /*a4f0*/  FFMA.FTZ R64, R64, UR4, -R153 ;  /* 0x0000000440407c23 */ /* 0x000fe20008010899 */
[----:B------:R-:W-:Y:S01]  /*a500*/  F2FP.BF16.F32.PACK_AB R0, R240, R241 ;  /* 0x000000f1f000723e */ /* 0x000fe200000010ff */
[----:B------:R-:W-:Y:S01]  /*a510*/  FFMA.FTZ R67, R67, UR4, -R154 ;  /* 0x0000000443437c23 */ /* 0x000fe2000801089a */
[----:B------:R-:W-:Y:S03]  /*a520*/  FSEL R155, R155, RZ, P1 ;  /* 0x000000ff9b9b7208 */ /* 0x000fe60000800000 */
[----:B------:R2:W-:Y:S01]  /*a530*/  MUFU.EX2 R178, R48 ;  /* 0x0000003000b27308 */ /* 0x0005e20000000800 */
[----:B------:R-:W-:Y:S01]  /*a540*/  LOP3.LUT R142, R142, R0, RZ, 0xc0, !PT ;  /* 0x000000008e8e7212 */ /* 0x000fe200078ec0ff */
[----:B------:R-:W-:Y:S01]  /*a550*/  FADD.FTZ R0, -R2, R102 ;  /* 0x0000006602007221 */ /* 0x000fe20000010100 */
[----:B------:R-:W-:Y:S01]  /*a560*/  PRMT R7, R7, 0x5410, R4 ;  /* 0x0000541007077816 */ /* 0x000fe20000000004 */
[--C-:B------:R-:W-:Y:S01]  /*a570*/  FFMA.FTZ R10, R10, UR4, -R155.reuse ;  /* 0x000000040a0a7c23 */ /* 0x100fe2000801089b */
[--C-:B------:R-:W-:Y:S01]  /*a580*/  SHF.R.U32.HI R4, RZ, 0x10, R16.reuse ;  /* 0x00000010ff047819 */ /* 0x100fe20000011610 */
[--C-:B------:R-:W-:Y:S01]  /*a590*/  FFMA.FTZ R11, R11, UR4, -R155.reuse ;  /* 0x000000040b0b7c23 */ /* 0x100fe2000801089b */
[----:B------:R-:W-:Y:S01]  /*a5a0*/  SHF.R.U32.HI R16, RZ, 0x18, R16 ;  /* 0x00000018ff107819 */ /* 0x000fe20000011610 */
[----:B------:R-:W-:Y:S01]  /*a5b0*/  FMUL.FTZ R0, R0, UR4 ;  /* 0x0000000400007c20 */ /* 0x000fe20008410000 */
[----:B------:R-:W-:Y:S01]  /*a5c0*/  LOP3.LUT R4, R4, 0xff, RZ, 0xc0, !PT ;  /* 0x000000ff04047812 */ /* 0x000fe200078ec0ff */
[----:B------:R-:W-:Y:S01]  /*a5d0*/  MUFU.EX2 R163, R10 ;  /* 0x0000000a00a37308 */ /* 0x000fe20000000800 */
[--C-:B------:R-:W-:Y:S01]  /*a5e0*/  HSET2.LE.AND R6, R6, R152.reuse, PT ;  /* 0x0000009806067233 */ /* 0x100fe20003803000 */
[--C-:B------:R-:W-:Y:S01]  /*a5f0*/  FFMA.FTZ R14, R14, UR4, -R155.reuse ;  /* 0x000000040e0e7c23 */ /* 0x100fe2000801089b */
[----:B------:R-:W-:Y:S01]  /*a600*/  F2FP.BF16.F32.PACK_AB R141, R230, R227 ;  /* 0x000000e3e68d723e */ /* 0x000fe200000010ff */
[--C-:B------:R-:W-:Y:S01]  /*a610*/  FFMA.FTZ R15, R15, UR4, -R155.reuse ;  /* 0x000000040f0f7c23 */ /* 0x100fe2000801089b */
[--C-:B------:R-:W-:Y:S01]  /*a620*/  HSET2.LE.AND R5, R7, R152.reuse, PT ;  /* 0x0000009807057233 */ /* 0x100fe20003803000 */
[--C-:B------:R-:W-:Y:S01]  /*a630*/  FFMA.FTZ R46, R46, UR4, -R155.reuse ;  /* 0x000000042e2e7c23 */ /* 0x100fe2000801089b */
[----:B------:R-:W-:Y:S03]  /*a640*/  PRMT R16, R4, 0x5410, R16 ;  /* 0x0000541004107816 */ /* 0x000fe60000000010 */
[----:B------:R-:W1:Y:S01]  /*a650*/  MUFU.EX2 R165, R11 ;  /* 0x0000000b00a57308 */ /* 0x000e620000000800 */
[----:B------:R-:W-:Y:S01]  /*a660*/  LOP3.LUT R141, R6, R141, RZ, 0xc0, !PT ;  /* 0x0000008d068d7212 */ /* 0x000fe200078ec0ff */
[----:B------:R-:W-:Y:S01]  /*a670*/  VIADD R7, R149, 0x1 ;  /* 0x0000000195077836 */ /* 0x000fe20000000000 */
[--C-:B------:R-:W-:Y:S01]  /*a680*/  HSET2.LE.AND R4, R140, R152.reuse, PT ;  /* 0x000000988c047233 */ /* 0x100fe20003803000 */
[----:B------:R-:W-:Y:S01]  /*a690*/  FFMA.FTZ R47, R47, UR4, -R155 ;  /* 0x000000042f2f7c23 */ /* 0x000fe2000801089b */
[--C-:B------:R-:W-:Y:S01]  /*a6a0*/  HSET2.LE.AND R6, R8, R152.reuse, PT ;  /* 0x0000009808067233 */ /* 0x100fe20003803000 */
[----:B---3--:R-:W-:Y:S01]  /*a6b0*/  FMUL.FTZ R25, R96, R129 ;  /* 0x0000008160197220 */ /* 0x008fe20000410000 */
[----:B------:R-:W-:Y:S03]  /*a6c0*/  PRMT R12, R12, 0x5410, R18 ;  /* 0x000054100c0c7816 */ /* 0x000fe60000000012 */
[----:B------:R-:W-:Y:S01]  /*a6d0*/  MUFU.EX2 R169, R14 ;  /* 0x0000000e00a97308 */ /* 0x000fe20000000800 */
[----:B------:R-:W-:Y:S01]  /*a6e0*/  F2FP.BF16.F32.PACK_AB R140, R233, R225 ;  /* 0x000000e1e98c723e */ /* 0x000fe200000010ff */
[----:B-----5:R-:W-:Y:S01]  /*a6f0*/  FMUL.FTZ R29, R97, R133 ;  /* 0x00000085611d7220 */ /* 0x020fe20000410000 */
[----:B----4-:R-:W-:Y:S01]  /*a700*/  F2FP.BF16.F32.PACK_AB R148, R222, R223 ;  /* 0x000000dfde94723e */ /* 0x010fe200000010ff */
[----:B--2---:R-:W-:Y:S01]  /*a710*/  FMUL.FTZ R48, R96, R136 ;  /* 0x0000008860307220 */ /* 0x004fe20000410000 */
[----:B------:R-:W-:Y:S01]  /*a720*/  LOP3.LUT R9, R209, UR23, R7, 0x96, !PT ;  /* 0x00000017d1097c12 */ /* 0x000fe2000f8e9607 */
[----:B------:R-:W-:Y:S01]  /*a730*/  FMUL.FTZ R7, R98, R111 ;  /* 0x0000006f62077220 */ /* 0x000fe20000410000 */
[--C-:B------:R-:W-:Y:S03]  /*a740*/  HSET2.LE.AND R8, R16, R152.reuse, PT ;  /* 0x0000009810087233 */ /* 0x100fe60003803000 */
[----:B------:R-:W2:Y:S01]  /*a750*/  MUFU.EX2 R167, R15 ;  /* 0x0000000f00a77308 */ /* 0x000ea20000000800 */
[----:B-1----:R-:W-:Y:S01]  /*a760*/  F2FP.BF16.F32.PACK_AB R149, R165, R163 ;  /* 0x000000a3a595723e */ /* 0x002fe200000010ff */
[--C-:B------:R-:W-:Y:S01]  /*a770*/  FFMA.FTZ R59, R59, UR4, -R155.reuse ;  /* 0x000000043b3b7c23 */ /* 0x100fe2000801089b */
[----:B------:R-:W-:Y:S01]  /*a780*/  LOP3.LUT R143, R4, R143, RZ, 0xc0, !PT ;  /* 0x0000008f048f7212 */ /* 0x000fe200078ec0ff */
[----:B------:R-:W-:Y:S01]  /*a790*/  FMUL.FTZ R18, R98, R114 ;  /* 0x0000007262127220 */ /* 0x000fe20000410000 */
[----:B------:R-:W-:Y:S01]  /*a7a0*/  LOP3.LUT R140, R5, R140, RZ, 0xc0, !PT ;  /* 0x0000008c058c7212 */ /* 0x000fe200078ec0ff */
[----:B------:R-:W-:Y:S01]  /*a7b0*/  FFMA.FTZ R30, R30, UR4, -R155 ;  /* 0x000000041e1e7c23 */ /* 0x000fe2000801089b */
[----:B------:R-:W-:Y:S03]  /*a7c0*/  LOP3.LUT R148, R6, R148, RZ, 0xc0, !PT ;  /* 0x0000009406947212 */ /* 0x000fe600078ec0ff */
[----:B------:R-:W1:Y:S01]  /*a7d0*/  MUFU.EX2 R0, R0 ;  /* 0x0000000000007308 */ /* 0x000e620000000800 */
[--C-:B------:R-:W-:Y:S01]  /*a7e0*/  HSET2.LE.AND R4, R13, R152.reuse, PT ;  /* 0x000000980d047233 */ /* 0x100fe20003803000 */
[----:B------:R-:W-:Y:S01]  /*a7f0*/  FMUL.FTZ R6, R98, R110 ;  /* 0x0000006e62067220 */ /* 0x000fe20000410000 */
[--C-:B------:R-:W-:Y:S01]  /*a800*/  HSET2.LE.AND R5, R12, R152.reuse, PT ;  /* 0x000000980c057233 */ /* 0x100fe20003803000 */
[----:B------:R-:W-:Y:S01]  /*a810*/  IMAD.WIDE.U32 R110, R9, -0x326172a9, RZ ;  /* 0xcd9e8d57096e7825 */ /* 0x000fe200078e00ff */
[----:B------:R-:W-:Y:S02]  /*a820*/  F2FP.BF16.F32.PACK_AB R150, R231, R232 ;  /* 0x000000e8e796723e */ /* 0x000fe400000010ff */
[----:B------:R-:W-:Y:S01]  /*a830*/  LOP3.LUT R149, R8, R149, RZ, 0xc0, !PT ;  /* 0x0000009508957212 */ /* 0x000fe200078ec0ff */
[----:B------:R-:W-:Y:S01]  /*a840*/  FMUL.FTZ R8, R97, R104 ;  /* 0x0000006861087220 */ /* 0x000fe20000410000 */
[----:B--2---:R-:W-:Y:S01]  /*a850*/  F2FP.BF16.F32.PACK_AB R151, R167, R169 ;  /* 0x000000a9a797723e */ /* 0x004fe200000010ff */
[----:B------:R-:W-:Y:S01]  /*a860*/  FMUL.FTZ R9, R97, R105 ;  /* 0x0000006961097220 */ /* 0x000fe20000410000 */
[----:B------:R-:W-:Y:S01]  /*a870*/  LOP3.LUT R102, R159, UR6, R162, 0x96, !PT ;  /* 0x000000069f667c12 */ /* 0x000fe2000f8e96a2 */
[----:B------:R-:W-:Y:S01]  /*a880*/  FMUL.FTZ R13, R97, R117 ;  /* 0x00000075610d7220 */ /* 0x000fe20000410000 */
[----:B------:R-:W-:Y:S01]  /*a890*/  LOP3.LUT R150, R4, R150, RZ, 0xc0, !PT ;  /* 0x0000009604967212 */ /* 0x000fe200078ec0ff */
[C---:B------:R-:W-:Y:S01]  /*a8a0*/  FMUL.FTZ R4, R96.reuse, R108 ;  /* 0x0000006c60047220 */ /* 0x040fe20000410000 */
[----:B------:R-:W-:Y:S01]  /*a8b0*/  LOP3.LUT R151, R5, R151, RZ, 0xc0, !PT ;  /* 0x0000009705977212 */ /* 0x000fe200078ec0ff */
[----:B------:R-:W-:Y:S01]  /*a8c0*/  FMUL.FTZ R5, R96, R109 ;  /* 0x0000006d60057220 */ /* 0x000fe20000410000 */
[----:B------:R-:W-:Y:S01]  /*a8d0*/  LOP3.LUT R108, R111, UR14, R238, 0x96, !PT ;  /* 0x0000000e6f6c7c12 */ /* 0x000fe2000f8e96ee */
[C---:B-1----:R-:W-:Y:S01]  /*a8e0*/  FMUL.FTZ R10, R0.reuse, R106 ;  /* 0x0000006a000a7220 */ /* 0x042fe20000410000 */
[----:B------:R-:W-:Y:S01]  /*a8f0*/  FMUL.FTZ R11, R0, R107 ;  /* 0x0000006b000b7220 */ /* 0x000fe20000410000 */
[----:B------:R-:W-:Y:S01]  /*a900*/  IMAD.WIDE.U32 R102, R102, -0x2daee0ad, RZ ;  /* 0xd2511f5366667825 */ /* 0x000fe200078e00ff */
[----:B------:R-:W1:Y:S01]  /*a910*/  LDSM.16.MT88.4 R104, [R192+0x6000] ;  /* 0x00600000c068783b */ /* 0x000e620000004200 */
[----:B------:R-:W-:Y:S01]  /*a920*/  MUFU.EX2 R177, R49 ;  /* 0x0000003100b17308 */ /* 0x000fe20000000800 */
[-C--:B------:R-:W-:Y:S05]  /*a930*/  HMMA.16816.F32.BF16 R4, R140, R144.reuse, R4 ;  /* 0x000000908c04723c */ /* 0x080fea0000041804 */
[----:B------:R-:W-:Y:S01]  /*a940*/  LOP3.LUT R114, R103, UR15, R164, 0x96, !PT ;  /* 0x0000000f67727c12 */ /* 0x000fe2000f8e96a4 */
[----:B------:R-:W-:Y:S01]  /*a950*/  FMUL.FTZ R12, R97, R116 ;  /* 0x00000074610c7220 */ /* 0x000fe20000410000 */
[----:B------:R-:W-:Y:S01]  /*a960*/  LOP3.LUT R116, R102, 0xffff, RZ, 0xc0, !PT ;  /* 0x0000ffff66747812 */ /* 0x000fe200078ec0ff */
[----:B------:R-:W-:Y:S01]  /*a970*/  FFMA.FTZ R103, R35, UR4, -R154 ;  /* 0x0000000423677c23 */ /* 0x000fe2000801089a */
[C---:B------:R-:W-:Y:S01]  /*a980*/  HMMA.16816.F32.BF16 R8, R148.reuse, R144, R8 ;  /* 0x000000909408723c */ /* 0x040fe20000041808 */
[----:B------:R-:W-:Y:S03]  /*a990*/  MUFU.EX2 R164, R45 ;  /* 0x0000002d00a47308 */ /* 0x000fe60000000800 */
[----:B------:R-:W-:Y:S01]  /*a9a0*/  LOP3.LUT R16, R171, UR12, R110, 0x96, !PT ;  /* 0x0000000cab107c12 */ /* 0x000fe2000f8e966e */
[C---:B------:R-:W-:Y:S01]  /*a9b0*/  FMUL.FTZ R14, R0.reuse, R118 ;  /* 0x00000076000e7220 */ /* 0x040fe20000410000 */
[----:B------:R-:W-:Y:S01]  /*a9c0*/  LOP3.LUT R159, R111, UR14, R236, 0x96, !PT ;  /* 0x0000000e6f9f7c12 */ /* 0x000fe2000f8e96ec */
[----:B------:R-:W-:Y:S01]  /*a9d0*/  FMUL.FTZ R15, R0, R119 ;  /* 0x00000077000f7220 */ /* 0x000fe20000410000 */
[----:B------:R-:W-:Y:S03]  /*a9e0*/  LOP3.LUT R158, R173, UR12, R110, 0x96, !PT ;  /* 0x0000000cad9e7c12 */ /* 0x000fe6000f8e966e */
[----:B------:R2:W3:Y:S01]  /*a9f0*/  MUFU.EX2 R211, R103 ;  /* 0x0000006700d37308 */ /* 0x0004e20000000800 */
[----:B------:R-:W-:Y:S01]  /*aa00*/  LOP3.LUT R115, R102, 0xff, RZ, 0xc0, !PT ;  /* 0x000000ff66737812 */ /* 0x000fe200078ec0ff */
[----:B------:R-:W-:Y:S04]  /*aa10*/  IMAD.WIDE.U32 R108, R108, -0x2daee0ad, RZ ;  /* 0xd2511f536c6c7825 */ /* 0x000fe800078e00ff */
[----:B------:R-:W-:Y:S01]  /*aa20*/  FMUL.FTZ R34, R0, R122 ;  /* 0x0000007a00227220 */ /* 0x000fe20000410000 */
[-C--:B------:R-:W-:Y:S03]  /*aa30*/  HMMA.16816.F32.BF16 R12, R148, R146.reuse, R12 ;  /* 0x00000092940c723c */ /* 0x080fe6000004180c */
[----:B------:R-:W-:Y:S01]  /*aa40*/  LOP3.LUT R157, R109, UR11, R214, 0x96, !PT ;  /* 0x0000000b6d9d7c12 */ /* 0x000fe2000f8e96d6 */
[----:B------:R-:W-:Y:S01]  /*aa50*/  IMAD.WIDE.U32 R144, R16, -0x2daee0ad, RZ ;  /* 0xd2511f5310907825 */ /* 0x000fe200078e00ff */
[----:B------:R-:W-:Y:S01]  /*aa60*/  LOP3.LUT R20, R114, 0xffff, RZ, 0xc0, !PT ;  /* 0x0000ffff72147812 */ /* 0x000fe200078ec0ff */
[----:B------:R4:W-:Y:S01]  /*aa70*/  MUFU.EX2 R171, R38 ;  /* 0x0000002600ab7308 */ /* 0x0009e20000000800 */
[----:B------:R-:W-:Y:S01]  /*aa80*/  SHF.R.U32.HI R117, RZ, 0x10, R102 ;  /* 0x00000010ff757819 */ /* 0x000fe20000011666 */
[----:B------:R-:W-:Y:S03]  /*aa90*/  FMUL.FTZ R16, R96, R112 ;  /* 0x0000007060107220 */ /* 0x000fe60000410000 */
[----:B------:R-:W-:Y:S01]  /*aaa0*/  LOP3.LUT R145, R145, UR9, R108, 0x96, !PT ;  /* 0x0000000991917c12 */ /* 0x000fe2000f8e966c */
[C---:B------:R-:W-:Y:S01]  /*aab0*/  FMUL.FTZ R35, R0.reuse, R123 ;  /* 0x0000007b00237220 */ /* 0x040fe20000410000 */
[----:B------:R-:W5:Y:S01]  /*aac0*/  LDSM.16.MT88.4 R108, [R190+0x6000] ;  /* 0x00600000be6c783b */ /* 0x000f620000004200 */
[----:B--2---:R-:W-:Y:S01]  /*aad0*/  SHF.R.U32.HI R103, RZ, 0x8, R116 ;  /* 0x00000008ff677819 */ /* 0x004fe20000011674 */
[C---:B------:R-:W-:Y:S01]  /*aae0*/  HMMA.16816.F32.BF16 R16, R140.reuse, R146, R16 ;  /* 0x000000928c10723c */ /* 0x040fe20000041810 */
[----:B------:R2:W-:Y:S03]  /*aaf0*/  MUFU.EX2 R147, R30 ;  /* 0x0000001e00937308 */ /* 0x0005e60000000800 */
[----:B------:R-:W-:Y:S01]  /*ab00*/  PRMT R119, R115, 0x5410, R103 ;  /* 0x0000541073777816 */ /* 0x000fe20000000067 */
[----:B------:R-:W-:Y:S01]  /*ab10*/  FFMA.FTZ R103, R23, UR4, -R154 ;  /* 0x0000000417677c23 */ /* 0x000fe2000801089a */
[-C--:B-1----:R-:W-:Y:S05]  /*ab20*/  HMMA.16816.F32.BF16 R68, R140, R104.reuse, R68 ;  /* 0x000000688c44723c */ /* 0x082fea0000041844 */
[----:B------:R1:W-:Y:S01]  /*ab30*/  MUFU.EX2 R183, R103 ;  /* 0x0000006700b77308 */ /* 0x0003e20000000800 */
[----:B------:R-:W-:Y:S01]  /*ab40*/  LOP3.LUT R112, R161, UR6, R166, 0x96, !PT ;  /* 0x00000006a1707c12 */ /* 0x000fe2000f8e96a6 */
[C---:B------:R-:W-:Y:S01]  /*ab50*/  FMUL.FTZ R72, R97.reuse, R72 ;  /* 0x0000004861487220 */ /* 0x040fe20000410000 */
[----:B------:R-:W-:Y:S03]  /*ab60*/  SHF.R.U32.HI R118, RZ, 0x18, R102 ;  /* 0x00000018ff767819 */ /* 0x000fe60000011666 */
[----:B------:R-:W-:Y:S01]  /*ab70*/  FMUL.FTZ R73, R97, R73 ;  /* 0x0000004961497220 */ /* 0x000fe20000410000 */
[C---:B------:R-:W-:Y:S01]  /*ab80*/  FMUL.FTZ R74, R0.reuse, R74 ;  /* 0x0000004a004a7220 */ /* 0x040fe20000410000 */
[----:B------:R-:W-:Y:S01]  /*ab90*/  FMUL.FTZ R75, R0, R75 ;  /* 0x0000004b004b7220 */ /* 0x000fe20000410000 */
[----:B------:R-:W-:Y:S01]  /*aba0*/  FFMA.FTZ R21, R21, UR4, -R153 ;  /* 0x0000000415157c23 */ /* 0x000fe20008010899 */
[----:B------:R-:W-:Y:S01]  /*abb0*/  FFMA.FTZ R22, R22, UR4, -R154 ;  /* 0x0000000416167c23 */ /* 0x000fe2000801089a */
[----:B------:R-:W-:Y:S04]  /*abc0*/  IMAD.WIDE.U32 R112, R112, -0x2daee0ad, RZ ;  /* 0xd2511f5370707825 */ /* 0x000fe800078e00ff */
[----:B----4-:R-:W-:Y:S01]  /*abd0*/  FFMA.FTZ R38, R41, UR4, -R156 ;  /* 0x0000000429267c23 */ /* 0x010fe2000801089c */
[----:B------:R-:W4:Y:S01]  /*abe0*/  MUFU.EX2 R185, R21 ;  /* 0x0000001500b97308 */ /* 0x000f220000000800 */
[----:B--2---:R-:W-:Y:S01]  /*abf0*/  FMUL.FTZ R30, R0, R134 ;  /* 0x00000086001e7220 */ /* 0x004fe20000410000 */
[C---:B------:R-:W-:Y:S04]  /*ac00*/  HMMA.16816.F32.BF16 R72, R148.reuse, R104, R72 ;  /* 0x000000689448723c */ /* 0x040fe80000041848 */
[----:B------:R-:W-:Y:S01]  /*ac10*/  LOP3.LUT R102, R113, UR15, R168, 0x96, !PT ;  /* 0x0000000f71667c12 */ /* 0x000fe2000f8e96a8 */
[----:B-1----:R-:W-:Y:S01]  /*ac20*/  FFMA.FTZ R103, R24, UR4, -R156 ;  /* 0x0000000418677c23 */ /* 0x002fe2000801089c */
[C---:B------:R-:W-:Y:S02]  /*ac30*/  LOP3.LUT R116, R112.reuse, 0xff, RZ, 0xc0, !PT ;  /* 0x000000ff70747812 */ /* 0x040fe400078ec0ff */
[----:B------:R1:W-:Y:S03]  /*ac40*/  MUFU.EX2 R184, R22 ;  /* 0x0000001600b87308 */ /* 0x0003e60000000800 */
[----:B------:R-:W-:Y:S01]  /*ac50*/  LOP3.LUT R104, R112, 0xffff, RZ, 0xc0, !PT ;  /* 0x0000ffff70687812 */ /* 0x000fe200078ec0ff */
[-C--:B------:R-:W-:Y:S03]  /*ac60*/  HMMA.16816.F32.BF16 R32, R148, R106.reuse, R32 ;  /* 0x0000006a9420723c */ /* 0x080fe60000041820 */
[--C-:B------:R-:W-:Y:S01]  /*ac70*/  SHF.R.U32.HI R105, RZ, 0x10, R112.reuse ;  /* 0x00000010ff697819 */ /* 0x100fe20000011670 */
[----:B------:R-:W-:Y:S01]  /*ac80*/  FMUL.FTZ R23, R0, R127 ;  /* 0x0000007f00177220 */ /* 0x000fe20000410000 */
[----:B------:R-:W-:Y:S01]  /*ac90*/  SHF.R.U32.HI R113, RZ, 0x18, R112 ;  /* 0x00000018ff717819 */ /* 0x000fe20000011670 */
[C---:B------:R-:W-:Y:S01]  /*aca0*/  HMMA.16816.F32.BF16 R76, R140.reuse, R106, R76 ;  /* 0x0000006a8c4c723c */ /* 0x040fe2000004184c */
[----:B------:R2:W4:Y:S04]  /*acb0*/  MUFU.EX2 R181, R103 ;  /* 0x0000006700b57308 */ /* 0x0005280000000800 */
[----:B------:R-:W-:Y:S01]  /*acc0*/  LOP3.LUT R112, R114, 0xff, RZ, 0xc0, !PT ;  /* 0x000000ff72707812 */ /* 0x000fe200078ec0ff */
[-C--:B-----5:R-:W-:Y:S05]  /*acd0*/  HMMA.16816.F32.BF16 R80, R140, R108.reuse, R80 ;  /* 0x0000006c8c50723c */ /* 0x0a0fea0000041850 */
[----:B------:R-:W-:Y:S01]  /*ace0*/  MUFU.EX2 R166, R44 ;  /* 0x0000002c00a67308 */ /* 0x000fe20000000800 */
[----:B------:R-:W-:Y:S01]  /*acf0*/  SHF.R.U32.HI R106, RZ, 0x8, R104 ;  /* 0x00000008ff6a7819 */ /* 0x000fe20000011668 */
[----:B------:R-:W-:Y:S01]  /*ad00*/  FMUL.FTZ R49, R96, R137 ;  /* 0x0000008960317220 */ /* 0x000fe20000410000 */
[----:B------:R-:W-:Y:S03]  /*ad10*/  LOP3.LUT R104, R105, 0xff, RZ, 0xc0, !PT ;  /* 0x000000ff69687812 */ /* 0x000fe600078ec0ff */
[----:B-1----:R-:W-:Y:S01]  /*ad20*/  FMUL.FTZ R22, R0, R126 ;  /* 0x0000007e00167220 */ /* 0x002fe20000410000 */
[----:B------:R-:W-:Y:S01]  /*ad30*/  SHF.R.U32.HI R105, RZ, 0x8, R20 ;  /* 0x00000008ff697819 */ /* 0x000fe20000011614 */
[----:B------:R-:W-:Y:S01]  /*ad40*/  FMUL.FTZ R20, R97, R124 ;  /* 0x0000007c61147220 */ /* 0x000fe20000410000 */
[----:B------:R-:W-:Y:S01]  /*ad50*/  LOP3.LUT R107, R117, 0xff, RZ, 0xc0, !PT ;  /* 0x000000ff756b7812 */ /* 0x000fe200078ec0ff */
[----:B------:R-:W-:Y:S01]  /*ad60*/  FMUL.FTZ R21, R97, R125 ;  /* 0x0000007d61157220 */ /* 0x000fe20000410000 */
[----:B------:R-:W-:Y:S01]  /*ad70*/  PRMT R120, R116, 0x5410, R106 ;  /* 0x0000541074787816 */ /* 0x000fe2000000006a */
[----:B------:R-:W-:Y:S01]  /*ad80*/  IMAD.WIDE.U32 R126, R159, -0x2daee0ad, RZ ;  /* 0xd2511f539f7e7825 */ /* 0x000fe200078e00ff */
[----:B------:R-:W-:Y:S01]  /*ad90*/  PRMT R115, R107, 0x5410, R118 ;  /* 0x000054106b737816 */ /* 0x000fe20000000076 */
[----:B------:R1:W-:Y:S01]  /*ada0*/  MUFU.EX2 R175, R50 ;  /* 0x0000003200af7308 */ /* 0x0003e20000000800 */
[----:B------:R-:W-:Y:S01]  /*adb0*/  PRMT R118, R104, 0x5410, R113 ;  /* 0x0000541068767816 */ /* 0x000fe20000000071 */
[----:B------:R-:W-:Y:S01]  /*adc0*/  FMUL.FTZ R86, R0, R86 ;  /* 0x0000005600567220 */ /* 0x000fe20000410000 */
[C---:B------:R-:W-:Y:S04]  /*add0*/  HMMA.16816.F32.BF16 R20, R148.reuse, R108, R20 ;  /* 0x0000006c9414723c */ /* 0x040fe80000041814 */
[----:B------:R-:W-:Y:S01]  /*ade0*/  PRMT R112, R112, 0x5410, R105 ;  /* 0x0000541070707816 */ /* 0x000fe20000000069 */
[----:B------:R-:W-:Y:S01]  /*adf0*/  FMUL.FTZ R87, R0, R87 ;  /* 0x0000005700577220 */ /* 0x000fe20000410000 */
[--C-:B------:R-:W-:Y:S01]  /*ae00*/  SHF.R.U32.HI R24, RZ, 0x10, R114.reuse ;  /* 0x00000010ff187819 */ /* 0x100fe20000011672 */
[----:B------:R-:W5:Y:S01]  /*ae10*/  LDSM.16.MT88.4 R104, [R191+0x6000] ;  /* 0x00600000bf68783b */ /* 0x000f620000004200 */
[----:B------:R-:W-:Y:S01]  /*ae20*/  SHF.R.U32.HI R114, RZ, 0x18, R114 ;  /* 0x00000018ff727819 */ /* 0x000fe20000011672 */
[----:B------:R-:W-:Y:S02]  /*ae30*/  MUFU.EX2 R173, R37 ;  /* 0x0000002500ad7308 */ /* 0x000fe40000000800 */
[----:B--2---:R-:W-:Y:S01]  /*ae40*/  LOP3.LUT R103, R102, 0xffff, RZ, 0xc0, !PT ;  /* 0x0000ffff66677812 */ /* 0x004fe200078ec0ff */
[-C--:B------:R-:W-:Y:S03]  /*ae50*/  HMMA.16816.F32.BF16 R84, R148, R110.reuse, R84 ;  /* 0x0000006e9454723c */ /* 0x080fe60000041854 */
[----:B------:R-:W-:Y:S01]  /*ae60*/  LOP3.LUT R24, R24, 0xff, RZ, 0xc0, !PT ;  /* 0x000000ff18187812 */ /* 0x000fe200078ec0ff */
[----:B-1----:R-:W-:Y:S01]  /*ae70*/  FMUL.FTZ R50, R98, R138 ;  /* 0x0000008a62327220 */ /* 0x002fe20000410000 */
[----:B------:R-:W-:Y:S01]  /*ae80*/  LOP3.LUT R108, R102, 0xff, RZ, 0xc0, !PT ;  /* 0x000000ff666c7812 */ /* 0x000fe200078ec0ff */
[C---:B------:R-:W-:Y:S01]  /*ae90*/  HMMA.16816.F32.BF16 R88, R140.reuse, R110, R88 ;  /* 0x0000006e8c58723c */ /* 0x040fe20000041858 */
[----:B------:R-:W-:Y:S04]  /*aea0*/  MUFU.EX2 R168, R40 ;  /* 0x0000002800a87308 */ /* 0x000fe80000000800 */
[----:B------:R-:W-:Y:S01]  /*aeb0*/  SHF.R.U32.HI R103, RZ, 0x8, R103 ;  /* 0x00000008ff677819 */ /* 0x000fe20000011667 */
[--C-:B------:R-:W-:Y:S01]  /*aec0*/  FFMA.FTZ R31, R31, UR4, -R155.reuse ;  /* 0x000000041f1f7c23 */ /* 0x100fe2000801089b */
[----:B------:R-:W-:Y:S01]  /*aed0*/  PRMT R114, R24, 0x5410, R114 ;  /* 0x0000541018727816 */ /* 0x000fe20000000072 */
[----:B------:R-:W-:Y:S03]  /*aee0*/  FMUL.FTZ R94, R0, R94 ;  /* 0x0000005e005e7220 */ /* 0x000fe60000410000 */
[----:B------:R-:W-:Y:S01]  /*aef0*/  MUFU.EX2 R162, R64 ;  /* 0x0000004000a27308 */ /* 0x000fe20000000800 */
[----:B------:R-:W-:Y:S01]  /*af00*/  SHF.R.U32.HI R24, RZ, 0x10, R102 ;  /* 0x00000010ff187819 */ /* 0x000fe20000011666 */
[----:B------:R-:W-:Y:S01]  /*af10*/  FFMA.FTZ R26, R26, UR4, -R155 ;  /* 0x000000041a1a7c23 */ /* 0x000fe2000801089b */
[----:B------:R-:W-:Y:S01]  /*af20*/  PRMT R109, R108, 0x5410, R103 ;  /* 0x000054106c6d7816 */ /* 0x000fe20000000067 */
[----:B------:R-:W-:Y:S01]  /*af30*/  FFMA.FTZ R27, R27, UR4, -R155 ;  /* 0x000000041b1b7c23 */ /* 0x000fe2000801089b */
[----:B------:R-:W-:Y:S01]  /*af40*/  LOP3.LUT R103, R24, 0xff, RZ, 0xc0, !PT ;  /* 0x000000ff18677812 */ /* 0x000fe200078ec0ff */
[----:B------:R-:W-:Y:S04]  /*af50*/  FFMA.FTZ R24, R28, UR4, -R156 ;  /* 0x000000041c187c23 */ /* 0x000fe8000801089c */
[----:B------:R1:W-:Y:S01]  /*af60*/  MUFU.EX2 R161, R26 ;  /* 0x0000001a00a17308 */ /* 0x0003e20000000800 */
[----:B------:R-:W-:Y:S01]  /*af70*/  SHF.R.U32.HI R108, RZ, 0x18, R102 ;  /* 0x00000018ff6c7819 */ /* 0x000fe20000011666 */
[----:B------:R-:W-:Y:S01]  /*af80*/  FMUL.FTZ R95, R0, R95 ;  /* 0x0000005f005f7220 */ /* 0x000fe20000410000 */
[--C-:B------:R-:W-:Y:S01]  /*af90*/  HSET2.LE.AND R102, R115, R152.reuse, PT ;  /* 0x0000009873667233 */ /* 0x100fe20003803000 */
[----:B------:R-:W-:Y:S01]  /*afa0*/  FFMA.FTZ R36, R36, UR4, -R153 ;  /* 0x0000000424247c23 */ /* 0x000fe20008010899 */
[----:B---3--:R-:W-:Y:S01]  /*afb0*/  F2FP.BF16.F32.PACK_AB R111, R211, R187 ;  /* 0x000000bbd36f723e */ /* 0x008fe200000010ff */
[----:B------:R-:W-:Y:S01]  /*afc0*/  IMAD.WIDE.U32 R124, R158, -0x2daee0ad, RZ ;  /* 0xd2511f539e7c7825 */ /* 0x000fe200078e00ff */
[----:B------:R-:W-:Y:S03]  /*afd0*/  PRMT R117, R103, 0x5410, R108 ;  /* 0x0000541067757816 */ /* 0x000fe6000000006c */
[----:B------:R2:W-:Y:S01]  /*afe0*/  MUFU.EX2 R180, R24 ;  /* 0x0000001800b47308 */ /* 0x0005e20000000800 */
[----:B------:R-:W-:Y:S01]  /*aff0*/  LOP3.LUT R111, R102, R111, RZ, 0xc0, !PT ;  /* 0x0000006f666f7212 */ /* 0x000fe200078ec0ff */
[--C-:B------:R-:W-:Y:S01]  /*b000*/  FFMA.FTZ R42, R42, UR4, -R155.reuse ;  /* 0x000000042a2a7c23 */ /* 0x100fe2000801089b */
[--C-:B------:R-:W-:Y:S01]  /*b010*/  HSET2.LE.AND R102, R112, R152.reuse, PT ;  /* 0x0000009870667233 */ /* 0x100fe20003803000 */
[--C-:B------:R-:W-:Y:S01]  /*b020*/  FFMA.FTZ R43, R43, UR4, -R155.reuse ;  /* 0x000000042b2b7c23 */ /* 0x100fe2000801089b */
[--C-:B------:R-:W-:Y:S01]  /*b030*/  HSET2.LE.AND R103, R114, R152.reuse, PT ;  /* 0x0000009872677233 */ /* 0x100fe20003803000 */
[--C-:B------:R-:W-:Y:S01]  /*b040*/  FFMA.FTZ R56, R56, UR4, -R156.reuse ;  /* 0x0000000438387c23 */ /* 0x100fe2000801089c */
[----:B------:R-:W3:Y:S03]  /*b050*/  LDSM.16.MT88.4 R112, [R189+0x6800] ;  /* 0x00680000bd70783b */ /* 0x000ee60000004200 */
[----:B------:R5:W5:Y:S01]  /*b060*/  MUFU.EX2 R160, R27 ;  /* 0x0000001b00a07308 */ /* 0x000b620000000800 */
[----:B-1----:R-:W-:Y:S01]  /*b070*/  FMUL.FTZ R26, R98, R130 ;  /* 0x00000082621a7220 */ /* 0x002fe20000410000 */
[--C-:B------:R-:W-:Y:S01]  /*b080*/  HSET2.LE.AND R28, R119, R152.reuse, PT ;  /* 0x00000098771c7233 */ /* 0x100fe20003803000 */
[--C-:B------:R-:W-:Y:S01]  /*b090*/  FFMA.FTZ R57, R57, UR4, -R156.reuse ;  /* 0x0000000439397c23 */ /* 0x100fe2000801089c */
[----:B------:R-:W-:Y:S01]  /*b0a0*/  F2FP.BF16.F32.PACK_AB R110, R221, R220 ;  /* 0x000000dcdd6e723e */ /* 0x000fe200000010ff */
[----:B------:R-:W-:Y:S01]  /*b0b0*/  FFMA.FTZ R58, R58, UR4, -R155 ;  /* 0x000000043a3a7c23 */ /* 0x000fe2000801089b */
[----:B----4-:R-:W-:Y:S01]  /*b0c0*/  F2FP.BF16.F32.PACK_AB R108, R185, R186 ;  /* 0x000000bab96c723e */ /* 0x010fe200000010ff */
[--C-:B------:R-:W-:Y:S03]  /*b0d0*/  FFMA.FTZ R60, R60, UR4, -R156.reuse ;  /* 0x000000043c3c7c23 */ /* 0x100fe6000801089c */
[----:B------:R1:W4:Y:S01]  /*b0e0*/  MUFU.EX2 R146, R31 ;  /* 0x0000001f00927308 */ /* 0x0003220000000800 */
[----:B--2---:R-:W-:Y:S01]  /*b0f0*/  FMUL.FTZ R24, R96, R128 ;  /* 0x0000008060187220 */ /* 0x004fe20000410000 */
[----:B------:R-:W-:Y:S01]  /*b100*/  LOP3.LUT R110, R28, R110, RZ, 0xc0, !PT ;  /* 0x0000006e1c6e7212 */ /* 0x000fe200078ec0ff */
[----:B------:R-:W-:Y:S01]  /*b110*/  FMUL.FTZ R28, R97, R132 ;  /* 0x00000084611c7220 */ /* 0x000fe20000410000 */
[----:B------:R-:W-:Y:S01]  /*b120*/  F2FP.BF16.F32.PACK_AB R116, R182, R181 ;  /* 0x000000b5b674723e */ /* 0x000fe200000010ff */
[----:B------:R-:W-:Y:S01]  /*b130*/  FFMA.FTZ R156, R61, UR4, -R156 ;  /* 0x000000043d9c7c23 */ /* 0x000fe2000801089c */
[----:B------:R-:W-:Y:S01]  /*b140*/  LOP3.LUT R108, R102, R108, RZ, 0xc0, !PT ;  /* 0x0000006c666c7212 */ /* 0x000fe200078ec0ff */
[--C-:B------:R-:W-:Y:S01]  /*b150*/  FFMA.FTZ R66, R66, UR4, -R154.reuse ;  /* 0x0000000442427c23 */ /* 0x100fe2000801089a */
[--C-:B------:R-:W-:Y:S01]  /*b160*/  HSET2.LE.AND R102, R117, R152.reuse, PT ;  /* 0x0000009875667233 */ /* 0x100fe20003803000 */
[----:B-----5:R-:W-:Y:S01]  /*b170*/  FMUL.FTZ R27, R98, R131 ;  /* 0x00000083621b7220 */ /* 0x020fe20000410000 */
[----:B------:R-:W-:Y:S01]  /*b180*/  F2FP.BF16.F32.PACK_AB R117, R160, R161 ;  /* 0x000000a1a075723e */ /* 0x000fe200000010ff */
[----:B------:R-:W-:Y:S01]  /*b190*/  MUFU.EX2 R174, R36 ;  /* 0x0000002400ae7308 */ /* 0x000fe20000000800 */
[----:B------:R-:W-:Y:S01]  /*b1a0*/  FFMA.FTZ R65, R65, UR4, -R153 ;  /* 0x0000000441417c23 */ /* 0x000fe20008010899 */
[--C-:B------:R-:W-:Y:S01]  /*b1b0*/  FFMA.FTZ R62, R62, UR4, -R155.reuse ;  /* 0x000000043e3e7c23 */ /* 0x100fe2000801089b */
[----:B------:R-:W-:Y:S01]  /*b1c0*/  LOP3.LUT R117, R102, R117, RZ, 0xc0, !PT ;  /* 0x0000007566757212 */ /* 0x000fe200078ec0ff */
[----:B------:R-:W-:Y:S01]  /*b1d0*/  FFMA.FTZ R155, R63, UR4, -R155 ;  /* 0x000000043f9b7c23 */ /* 0x000fe2000801089b */
[-C--:B------:R-:W-:Y:S03]  /*b1e0*/  HMMA.16816.F32.BF16 R24, R140, R104.reuse, R24 ;  /* 0x000000688c18723c */ /* 0x080fe60000041818 */
[----:B-1----:R-:W-:Y:S01]  /*b1f0*/  FMUL.FTZ R31, R0, R135 ;  /* 0x00000087001f7220 */ /* 0x002fe20000410000 */
[----:B----4-:R-:W-:Y:S01]  /*b200*/  F2FP.BF16.F32.PACK_AB R119, R146, R147 ;  /* 0x000000939277723e */ /* 0x010fe200000010ff */
[----:B------:R1:W-:Y:S01]  /*b210*/  MUFU.EX2 R158, R66 ;  /* 0x00000042009e7308 */ /* 0x0003e20000000800 */
[C---:B------:R-:W-:Y:S05]  /*b220*/  HMMA.16816.F32.BF16 R92, R148.reuse, R104, R92 ;  /* 0x00000068945c723c */ /* 0x040fea000004185c */
[----:B------:R-:W-:Y:S01]  /*b230*/  FFMA.FTZ R96, R96, R224, R225 ;  /* 0x000000e060607223 */ /* 0x000fe200000100e1 */
[-C--:B------:R-:W-:Y:S03]  /*b240*/  HMMA.16816.F32.BF16 R28, R148, R106.reuse, R28 ;  /* 0x0000006a941c723c */ /* 0x080fe6000004181c */
[----:B------:R-:W-:Y:S02]  /*b250*/  MUFU.EX2 R149, R56 ;  /* 0x0000003800957308 */ /* 0x000fe40000000800 */
[--C-:B------:R-:W-:Y:S01]  /*b260*/  HSET2.LE.AND R104, R109, R152.reuse, PT ;  /* 0x000000986d687233 */ /* 0x100fe20003803000 */
[----:B------:R-:W-:Y:S01]  /*b270*/  FFMA.FTZ R105, R51, UR4, -R154 ;  /* 0x0000000433697c23 */ /* 0x000fe2000801089a */
[----:B------:R-:W-:Y:S01]  /*b280*/  F2FP.BF16.F32.PACK_AB R109, R183, R184 ;  /* 0x000000b8b76d723e */ /* 0x000fe200000010ff */
[----:B------:R-:W-:Y:S05]  /*b290*/  FMUL.FTZ R51, R98, R139 ;  /* 0x0000008b62337220 */ /* 0x000fea0000410000 */
[----:B------:R-:W-:Y:S01]  /*b2a0*/  MUFU.EX2 R148, R57 ;  /* 0x0000003900947308 */ /* 0x000fe20000000800 */
[----:B------:R-:W-:Y:S01]  /*b2b0*/  LOP3.LUT R109, R103, R109, RZ, 0xc0, !PT ;  /* 0x0000006d676d7212 */ /* 0x000fe200078ec0ff */
[--C-:B-1----:R-:W-:Y:S01]  /*b2c0*/  FFMA.FTZ R66, R52, UR4, -R153.reuse ;  /* 0x0000000434427c23 */ /* 0x102fe20008010899 */
[--C-:B------:R-:W-:Y:S01]  /*b2d0*/  HSET2.LE.AND R103, R120, R152.reuse, PT ;  /* 0x0000009878677233 */ /* 0x100fe20003803000 */
[----:B------:R-:W-:Y:S01]  /*b2e0*/  FFMA.FTZ R153, R53, UR4, -R153 ;  /* 0x0000000435997c23 */ /* 0x000fe20008010899 */
[----:B------:R-:W-:Y:S01]  /*b2f0*/  HMMA.16816.F32.BF16 R48, R140, R106, R48 ;  /* 0x0000006a8c30723c */ /* 0x000fe20000041830 */
[----:B------:R-:W1:Y:S04]  /*b300*/  LDSM.16.MT88.4 R120, [R192+0x6800] ;  /* 0x00680000c078783b */ /* 0x000e680000004200 */
[----:B------:R2:W-:Y:S01]  /*b310*/  MUFU.EX2 R176, R105 ;  /* 0x0000006900b07308 */ /* 0x0005e20000000800 */
[----:B------:R-:W-:Y:S01]  /*b320*/  LOP3.LUT R116, R104, R116, RZ, 0xc0, !PT ;  /* 0x0000007468747212 */ /* 0x000fe200078ec0ff */
[----:B------:R-:W-:Y:S01]  /*b330*/  FFMA.FTZ R98, R98, R226, R227 ;  /* 0x000000e262627223 */ /* 0x000fe200000100e3 */
[-C--:B---3--:R-:W-:Y:S07]  /*b340*/  HMMA.16816.F32.BF16 R4, R108, R112.reuse, R4 ;  /* 0x000000706c04723c */ /* 0x088fee0000041804 */
[----:B------:R-:W-:Y:S01]  /*b350*/  MUFU.EX2 R142, R46 ;  /* 0x0000002e008e7308 */ /* 0x000fe20000000800 */
[--C-:B------:R-:W-:Y:S03]  /*b360*/  HSET2.LE.AND R104, R118, R152.reuse, PT ;  /* 0x0000009876687233 */ /* 0x100fe60003803000 */
[----:B------:R-:W-:Y:S01]  /*b370*/  FFMA.FTZ R97, R97, R228, R223 ;  /* 0x000000e461617223 */ /* 0x000fe200000100df */
[----:B------:R-:W-:Y:S01]  /*b380*/  F2FP.BF16.F32.PACK_AB R118, R179, R180 ;  /* 0x000000b4b376723e */ /* 0x000fe200000010ff */
[----:B------:R-:W-:Y:S03]  /*b390*/  FFMA.FTZ R0, R0, R229, R163 ;  /* 0x000000e500007223 */ /* 0x000fe600000100a3 */
[----:B------:R-:W-:Y:S01]  /*b3a0*/  LOP3.LUT R118, R103, R118, RZ, 0xc0, !PT ;  /* 0x0000007667767212 */ /* 0x000fe200078ec0ff */
[----:B------:R-:W-:Y:S01]  /*b3b0*/  IMAD.WIDE.U32 R102, R157, -0x326172a9, RZ ;  /* 0xcd9e8d579d667825 */ /* 0x000fe200078e00ff */
[----:B------:R-:W-:Y:S01]  /*b3c0*/  LOP3.LUT R119, R104, R119, RZ, 0xc0, !PT ;  /* 0x0000007768777212 */ /* 0x000fe200078ec0ff */
[----:B------:R-:W-:Y:S01]  /*b3d0*/  MUFU.EX2 R143, R47 ;  /* 0x0000002f008f7308 */ /* 0x000fe20000000800 */
[----:B------:R-:W-:Y:S01]  /*b3e0*/  LOP3.LUT R104, R127, UR11, R212, 0x96, !PT ;  /* 0x0000000b7f687c12 */ /* 0x000fe2000f8e96d4 */
[----:B------:R-:W-:Y:S01]  /*b3f0*/  FADD.FTZ R0, R165, R0 ;  /* 0x00000000a5007221 */ /* 0x000fe20000010000 */
[----:B------:R-:W-:Y:S01]  /*b400*/  LOP3.LUT R36, R125, UR9, R126, 0x96, !PT ;  /* 0x000000097d247c12 */ /* 0x000fe2000f8e967e */
[----:B------:R-:W-:Y:S01]  /*b410*/  IMAD.WIDE.U32 R126, R145, -0x326172a9, RZ ;  /* 0xcd9e8d57917e7825 */ /* 0x000fe200078e00ff */
[----:B------:R-:W-:Y:S01]  /*b420*/  LOP3.LUT R125, R103, UR10, R170, 0x96, !PT ;  /* 0x0000000a677d7c12 */ /* 0x000fe2000f8e96aa */
[C---:B------:R-:W-:Y:S04]  /*b430*/  HMMA.16816.F32.BF16 R8, R116.reuse, R112, R8 ;  /* 0x000000707408723c */ /* 0x040fe80000041808 */
[----:B------:R-:W-:Y:S01]  /*b440*/  MUFU.EX2 R170, R39 ;  /* 0x0000002700aa7308 */ /* 0x000fe20000000800 */
[----:B------:R-:W-:Y:S01]  /*b450*/  IMAD.WIDE.U32 R128, R104, -0x326172a9, RZ ;  /* 0xcd9e8d5768807825 */ /* 0x000fe200078e00ff */
[----:B------:R-:W-:Y:S01]  /*b460*/  LOP3.LUT R102, R127, UR8, R102, 0x96, !PT ;  /* 0x000000087f667c12 */ /* 0x000fe2000f8e9666 */
[-C--:B------:R-:W-:Y:S01]  /*b470*/  HMMA.16816.F32.BF16 R12, R116, R114.reuse, R12 ;  /* 0x00000072740c723c */ /* 0x080fe2000004180c */
[----:B--2---:R-:W2:Y:S06]  /*b480*/  LDSM.16.MT88.4 R104, [R190+0x6800] ;  /* 0x00680000be68783b */ /* 0x004eac0000004200 */
[----:B------:R-:W-:Y:S04]  /*b490*/  MUFU.EX2 R140, R59 ;  /* 0x0000003b008c7308 */ /* 0x000fe80000000800 */
[----:B------:R-:W-:Y:S01]  /*b4a0*/  IMAD.WIDE.U32 R130, R102, -0x2daee0ad, RZ ;  /* 0xd2511f5366827825 */ /* 0x000fe200078e00ff */
[C---:B------:R-:W-:Y:S04]  /*b4b0*/  HMMA.16816.F32.BF16 R16, R108.reuse, R114, R16 ;  /* 0x000000726c10723c */ /* 0x040fe80000041810 */
[----:B------:R-:W-:Y:S02]  /*b4c0*/  IMAD.WIDE.U32 R132, R36, -0x326172a9, RZ ;  /* 0xcd9e8d5724847825 */ /* 0x000fe400078e00ff */
[-C--:B-1----:R-:W-:Y:S01]  /*b4d0*/  HMMA.16816.F32.BF16 R68, R108, R120.reuse, R68 ;  /* 0x000000786c44723c */ /* 0x082fe20000041844 */
[----:B------:R-:W-:Y:S04]  /*b4e0*/  MUFU.EX2 R151, R66 ;  /* 0x0000004200977308 */ /* 0x000fe80000000800 */
[----:B------:R-:W-:Y:S01]  /*b4f0*/  IMAD.WIDE.U32 R36, R125, -0x2daee0ad, RZ ;  /* 0xd2511f537d247825 */ /* 0x000fe200078e00ff */
[C---:B------:R-:W-:Y:S05]  /*b500*/  HMMA.16816.F32.BF16 R72, R116.reuse, R120, R72 ;  /* 0x000000787448723c */ /* 0x040fea0000041848 */
[----:B------:R-:W1:Y:S01]  /*b510*/  MUFU.EX2 R157, R67 ;  /* 0x00000043009d7308 */ /* 0x000e620000000800 */
[----:B------:R-:W-:Y:S01]  /*b520*/  LOP3.LUT R103, R133, UR8, R128, 0x96, !PT ;  /* 0x0000000885677c12 */ /* 0x000fe2000f8e9680 */
[-C--:B------:R-:W-:Y:S04]  /*b530*/  HMMA.16816.F32.BF16 R32, R116, R122.reuse, R32 ;  /* 0x0000007a7420723c */ /* 0x080fe80000041820 */
[----:B------:R-:W-:Y:S02]  /*b540*/  LOP3.LUT R112, R129, UR10, R172, 0x96, !PT ;  /* 0x0000000a81707c12 */ /* 0x000fe4000f8e96ac */
[C---:B------:R-:W-:Y:S02]  /*b550*/  HMMA.16816.F32.BF16 R76, R108.reuse, R122, R76 ;  /* 0x0000007a6c4c723c */ /* 0x040fe4000004184c */
[----:B------:R-:W-:Y:S03]  /*b560*/  MUFU.EX2 R141, R58 ;  /* 0x0000003a008d7308 */ /* 0x000fe60000000800 */
[----:B------:R-:W-:Y:S01]  /*b570*/  LOP3.LUT R36, R131, UR5, R36, 0x96, !PT ;  /* 0x0000000583247c12 */ /* 0x000fe2000f8e9624 */
[----:B------:R-:W-:Y:S01]  /*b580*/  IMAD.WIDE.U32 R112, R112, -0x2daee0ad, RZ ;  /* 0xd2511f5370707825 */ /* 0x000fe200078e00ff */
[----:B------:R-:W-:Y:S05]  /*b590*/  LOP3.LUT R102, R37, UR7, R144, 0x96, !PT ;  /* 0x0000000725667c12 */ /* 0x000fea000f8e9690 */
[----:B------:R3:W4:Y:S01]  /*b5a0*/  MUFU.EX2 R131, R38 ;  /* 0x0000002600837308 */ /* 0x0007220000000800 */
[-C--:B--2---:R-:W-:Y:S03]  /*b5b0*/  HMMA.16816.F32.BF16 R80, R108, R104.reuse, R80 ;  /* 0x000000686c50723c */ /* 0x084fe60000041850 */
[----:B------:R-:W-:Y:S01]  /*b5c0*/  LOP3.LUT R124, R113, UR7, R124, 0x96, !PT ;  /* 0x00000007717c7c12 */ /* 0x000fe2000f8e967c */
[----:B------:R-:W-:Y:S01]  /*b5d0*/  IMAD.WIDE.U32 R128, R103, -0x2daee0ad, RZ ;  /* 0xd2511f5367807825 */ /* 0x000fe200078e00ff */
[----:B------:R-:W-:Y:S01]  /*b5e0*/  F2FP.BF16.F32.PACK_AB R52, R164, R166 ;  /* 0x000000a6a434723e */ /* 0x000fe200000010ff */
[C---:B------:R-:W-:Y:S03]  /*b5f0*/  HMMA.16816.F32.BF16 R20, R116.reuse, R104, R20 ;  /* 0x000000687414723c */ /* 0x040fe60000041814 */
[----:B------:R-:W-:Y:S02]  /*b600*/  MUFU.EX2 R144, R43 ;  /* 0x0000002b00907308 */ /* 0x000fe40000000800 */
[----:B------:R-:W-:Y:S01]  /*b610*/  LOP3.LUT R112, R129, UR5, R112, 0x96, !PT ;  /* 0x0000000581707c12 */ /* 0x000fe2000f8e9670 */
[----:B------:R-:W-:Y:S01]  /*b620*/  IMAD.WIDE.U32 R36, R36, -0x326172a9, RZ ;  /* 0xcd9e8d5724247825 */ /* 0x000fe200078e00ff */
[----:B-1----:R-:W-:Y:S01]  /*b630*/  F2FP.BF16.F32.PACK_AB R139, R157, R158 ;  /* 0x0000009e9d8b723e */ /* 0x002fe200000010ff */
[-C--:B------:R-:W-:Y:S05]  /*b640*/  HMMA.16816.F32.BF16 R84, R116, R106.reuse, R84 ;  /* 0x0000006a7454723c */ /* 0x080fea0000041854 */
[----:B------:R1:W2:Y:S01]  /*b650*/  MUFU.EX2 R129, R42 ;  /* 0x0000002a00817308 */ /* 0x0002a20000000800 */
[----:B------:R-:W-:Y:S05]  /*b660*/  LOP3.LUT R114, R36, 0xff, RZ, 0xc0, !PT ;  /* 0x000000ff24727812 */ /* 0x000fea00078ec0ff */
[----:B------:R-:W-:Y:S01]  /*b670*/  IMAD.WIDE.U32 R102, R102, -0x326172a9, RZ ;  /* 0xcd9e8d5766667825 */ /* 0x000fe200078e00ff */
[----:B------:R-:W-:Y:S01]  /*b680*/  SHF.R.U32.HI R120, RZ, 0x10, R36 ;  /* 0x00000010ff787819 */ /* 0x000fe20000011624 */
[C---:B------:R-:W-:Y:S02]  /*b690*/  HMMA.16816.F32.BF16 R88, R108.reuse, R106, R88 ;  /* 0x0000006a6c58723c */ /* 0x040fe40000041858 */
[----:B------:R-:W-:Y:S02]  /*b6a0*/  MUFU.EX2 R145, R60 ;  /* 0x0000003c00917308 */ /* 0x000fe40000000800 */
[----:B------:R-:W-:Y:S01]  /*b6b0*/  LOP3.LUT R102, R37, UR16, R102, 0x96, !PT ;  /* 0x0000001025667c12 */ /* 0x000fe2000f8e9666 */
[----:B------:R-:W-:Y:S01]  /*b6c0*/  IMAD.WIDE.U32 R40, R112, -0x326172a9, RZ ;  /* 0xcd9e8d5770287825 */ /* 0x000fe200078e00ff */
[----:B------:R-:W-:Y:S02]  /*b6d0*/  LOP3.LUT R112, R36, 0xffff, RZ, 0xc0, !PT ;  /* 0x0000ffff24707812 */ /* 0x000fe400078ec0ff */
[----:B------:R-:W-:Y:S03]  /*b6e0*/  SHF.R.U32.HI R121, RZ, 0x18, R36 ;  /* 0x00000018ff797819 */ /* 0x000fe60000011624 */
[----:B------:R-:W-:Y:S01]  /*b6f0*/  IMAD.WIDE.U32 R124, R124, -0x326172a9, RZ ;  /* 0xcd9e8d577c7c7825 */ /* 0x000fe200078e00ff */
[----:B------:R-:W-:Y:S01]  /*b700*/  LOP3.LUT R126, R103, UR6, R126, 0x96, !PT ;  /* 0x00000006677e7c12 */ /* 0x000fe2000f8e967e */
[----:B---3--:R-:W3:Y:S01]  /*b710*/  LDSM.16.MT88.4 R36, [R191+0x6800] ;  /* 0x00680000bf24783b */ /* 0x008ee20000004200 */
[----:B-1----:R-:W-:Y:S01]  /*b720*/  SHF.R.U32.HI R42, RZ, 0x8, R112 ;  /* 0x00000008ff2a7819 */ /* 0x002fe20000011670 */
[----:B------:R-:W1:Y:S01]  /*b730*/  MUFU.EX2 R153, R153 ;  /* 0x0000009900997308 */ /* 0x000e620000000800 */
[C---:B------:R-:W-:Y:S02]  /*b740*/  LOP3.LUT R103, R40.reuse, 0xffff, RZ, 0xc0, !PT ;  /* 0x0000ffff28677812 */ /* 0x040fe400078ec0ff */
[--C-:B------:R-:W-:Y:S02]  /*b750*/  SHF.R.U32.HI R113, RZ, 0x10, R40.reuse ;  /* 0x00000010ff717819 */ /* 0x100fe40000011628 */
[----:B------:R-:W-:Y:S02]  /*b760*/  LOP3.LUT R115, R40, 0xff, RZ, 0xc0, !PT ;  /* 0x000000ff28737812 */ /* 0x000fe400078ec0ff */
[----:B------:R-:W-:Y:S03]  /*b770*/  SHF.R.U32.HI R112, RZ, 0x18, R40 ;  /* 0x00000018ff707819 */ /* 0x000fe60000011628 */
[----:B------:R5:W-:Y:S01]  /*b780*/  MUFU.EX2 R159, R65 ;  /* 0x00000041009f7308 */ /* 0x000be20000000800 */
[----:B------:R-:W-:Y:S02]  /*b790*/  LOP3.LUT R40, R41, UR16, R124, 0x96, !PT ;  /* 0x0000001029287c12 */ /* 0x000fe4000f8e967c */
[----:B------:R-:W-:Y:S02]  /*b7a0*/  LOP3.LUT R41, R102, 0xffff, RZ, 0xc0, !PT ;  /* 0x0000ffff66297812 */ /* 0x000fe400078ec0ff */
[----:B------:R-:W-:Y:S02]  /*b7b0*/  LOP3.LUT R104, R120, 0xff, RZ, 0xc0, !PT ;  /* 0x000000ff78687812 */ /* 0x000fe400078ec0ff */
[----:B------:R-:W-:Y:S03]  /*b7c0*/  PRMT R114, R114, 0x5410, R42 ;  /* 0x0000541072727816 */ /* 0x000fe6000000002a */
[----:B------:R-:W-:Y:S01]  /*b7d0*/  MUFU.EX2 R156, R156 ;  /* 0x0000009c009c7308 */ /* 0x000fe20000000800 */
[----:B------:R-:W-:Y:S02]  /*b7e0*/  LOP3.LUT R43, R102, 0xff, RZ, 0xc0, !PT ;  /* 0x000000ff662b7812 */ /* 0x000fe400078ec0ff */
[----:B------:R-:W-:Y:S02]  /*b7f0*/  SHF.R.U32.HI R41, RZ, 0x8, R41 ;  /* 0x00000008ff297819 */ /* 0x000fe40000011629 */
[----:B------:R-:W-:Y:S02]  /*b800*/  LOP3.LUT R42, R113, 0xff, RZ, 0xc0, !PT ;  /* 0x000000ff712a7812 */ /* 0x000fe400078ec0ff */
[----:B------:R-:W-:Y:S03]  /*b810*/  PRMT R105, R104, 0x5410, R121 ;  /* 0x0000541068697816 */ /* 0x000fe60000000079 */
[----:B------:R-:W-:Y:S01]  /*b820*/  MUFU.EX2 R155, R155 ;  /* 0x0000009b009b7308 */ /* 0x000fe20000000800 */
[----:B------:R-:W-:Y:S02]  /*b830*/  PRMT R104, R43, 0x5410, R41 ;  /* 0x000054102b687816 */ /* 0x000fe40000000029 */
[----:B------:R-:W-:Y:S02]  /*b840*/  PRMT R113, R42, 0x5410, R112 ;  /* 0x000054102a717816 */ /* 0x000fe40000000070 */
[--C-:B------:R-:W-:Y:S02]  /*b850*/  SHF.R.U32.HI R43, RZ, 0x10, R102.reuse ;  /* 0x00000010ff2b7819 */ /* 0x100fe40000011666 */
[C---:B------:R-:W-:Y:S02]  /*b860*/  LOP3.LUT R42, R40.reuse, 0xffff, RZ, 0xc0, !PT ;  /* 0x0000ffff282a7812 */ /* 0x040fe400078ec0ff */
[----:B------:R-:W-:Y:S02]  /*b870*/  SHF.R.U32.HI R103, RZ, 0x8, R103 ;  /* 0x00000008ff677819 */ /* 0x000fe40000011667 */
[----:B------:R-:W-:Y:S02]  /*b880*/  SHF.R.U32.HI R102, RZ, 0x18, R102 ;  /* 0x00000018ff667819 */ /* 0x000fe40000011666 */
[----:B------:R-:W-:Y:S01]  /*b890*/  LOP3.LUT R43, R43, 0xff, RZ, 0xc0, !PT ;  /* 0x000000ff2b2b7812 */ /* 0x000fe200078ec0ff */
[-C--:B---3--:R-:W-:Y:S03]  /*b8a0*/  HMMA.16816.F32.BF16 R24, R108, R36.reuse, R24 ;  /* 0x000000246c18723c */ /* 0x088fe60000041818 */
[----:B------:R-:W-:Y:S02]  /*b8b0*/  LOP3.LUT R44, R40, 0xff, RZ, 0xc0, !PT ;  /* 0x000000ff282c7812 */ /* 0x000fe400078ec0ff */
[----:B------:R-:W-:Y:S01]  /*b8c0*/  SHF.R.U32.HI R42, RZ, 0x8, R42 ;  /* 0x00000008ff2a7819 */ /* 0x000fe2000001162a */
[C---:B------:R-:W-:Y:S05]  /*b8d0*/  HMMA.16816.F32.BF16 R92, R116.reuse, R36, R92 ;  /* 0x00000024745c723c */ /* 0x040fea000004185c */
[----:B------:R-:W-:Y:S01]  /*b8e0*/  PRMT R115, R115, 0x5410, R103 ;  /* 0x0000541073737816 */ /* 0x000fe20000000067 */
[-C--:B------:R-:W-:Y:S05]  /*b8f0*/  HMMA.16816.F32.BF16 R28, R116, R38.reuse, R28 ;  /* 0x00000026741c723c */ /* 0x080fea000004181c */
[----:B------:R-:W-:Y:S01]  /*b900*/  PRMT R103, R43, 0x5410, R102 ;  /* 0x000054102b677816 */ /* 0x000fe20000000066 */
[----:B------:R-:W-:Y:S05]  /*b910*/  HMMA.16816.F32.BF16 R48, R108, R38, R48 ;  /* 0x000000266c30723c */ /* 0x000fea0000041830 */
[----:B------:R-:W-:Y:S02]  /*b920*/  PRMT R102, R44, 0x5410, R42 ;  /* 0x000054102c667816 */ /* 0x000fe4000000002a */
[----:B------:R-:W3:Y:S01]  /*b930*/  LDSM.16.MT88.4 R44, [R189+0x7000] ;  /* 0x00700000bd2c783b */ /* 0x000ee20000004200 */
[--C-:B------:R-:W-:Y:S03]  /*b940*/  SHF.R.U32.HI R41, RZ, 0x10, R40.reuse ;  /* 0x00000010ff297819 */ /* 0x100fe60000011628 */
[----:B------:R-:W-:Y:S02]  /*b950*/  SHF.R.U32.HI R40, RZ, 0x18, R40 ;  /* 0x00000018ff287819 */ /* 0x000fe40000011628 */
[----:B------:R-:W-:Y:S02]  /*b960*/  LOP3.LUT R41, R41, 0xff, RZ, 0xc0, !PT ;  /* 0x000000ff29297812 */ /* 0x000fe400078ec0ff */
[--C-:B------:R-:W-:Y:S02]  /*b970*/  HSET2.LE.AND R42, R114, R152.reuse, PT ;  /* 0x00000098722a7233 */ /* 0x100fe40003803000 */
[----:B------:R-:W-:Y:S02]  /*b980*/  PRMT R112, R41, 0x5410, R40 ;  /* 0x0000541029707816 */ /* 0x000fe40000000028 */
[--C-:B------:R-:W-:Y:S02]  /*b990*/  HSET2.LE.AND R40, R104, R152.reuse, PT ;  /* 0x0000009868287233 */ /* 0x100fe40003803000 */
[--C-:B------:R-:W-:Y:S02]  /*b9a0*/  HSET2.LE.AND R43, R105, R152.reuse, PT ;  /* 0x00000098692b7233 */ /* 0x100fe40003803000 */
[----:B------:R-:W-:Y:S01]  /*b9b0*/  F2FP.BF16.F32.PACK_AB R41, R173, R174 ;  /* 0x000000aead29723e */ /* 0x000fe200000010ff */
[----:B------:R-:W1:Y:S01]  /*b9c0*/  LDSM.16.MT88.4 R104, [R192+0x7000] ;  /* 0x00700000c068783b */ /* 0x000e620000004200 */
[----:B------:R-:W-:Y:S02]  /*b9d0*/  F2FP.BF16.F32.PACK_AB R36, R177, R178 ;  /* 0x000000b2b124723e */ /* 0x000fe400000010ff */
[----:B------:R-:W-:Y:S02]  /*b9e0*/  F2FP.BF16.F32.PACK_AB R37, R176, R175 ;  /* 0x000000afb025723e */ /* 0x000fe400000010ff */
[----:B------:R-:W-:Y:S02]  /*b9f0*/  LOP3.LUT R40, R40, R41, RZ, 0xc0, !PT ;  /* 0x0000002928287212 */ /* 0x000fe400078ec0ff */
[----:B------:R-:W-:Y:S02]  /*ba00*/  LOP3.LUT R42, R42, R36, RZ, 0xc0, !PT ;  /* 0x000000242a2a7212 */ /* 0x000fe400078ec0ff */
[----:B------:R-:W-:Y:S02]  /*ba10*/  LOP3.LUT R43, R43, R37, RZ, 0xc0, !PT ;  /* 0x000000252b2b7212 */ /* 0x000fe400078ec0ff */
[--C-:B------:R-:W-:Y:S02]  /*ba20*/  HSET2.LE.AND R41, R103, R152.reuse, PT ;  /* 0x0000009867297233 */ /* 0x100fe40003803000 */
[--C-:B------:R-:W-:Y:S02]  /*ba30*/  HSET2.LE.AND R37, R102, R152.reuse, PT ;  /* 0x0000009866257233 */ /* 0x100fe40003803000 */
[----:B------:R-:W-:Y:S02]  /*ba40*/  F2FP.BF16.F32.PACK_AB R36, R170, R171 ;  /* 0x000000abaa24723e */ /* 0x000fe400000010ff */
[----:B----4-:R-:W-:Y:S02]  /*ba50*/  F2FP.BF16.F32.PACK_AB R64, R131, R168 ;  /* 0x000000a88340723e */ /* 0x010fe400000010ff */
[----:B------:R-:W-:Y:S02]  /*ba60*/  LOP3.LUT R41, R41, R36, RZ, 0xc0, !PT ;  /* 0x0000002429297212 */ /* 0x000fe400078ec0ff */
[----:B------:R-:W-:Y:S02]  /*ba70*/  LOP3.LUT R36, R37, R64, RZ, 0xc0, !PT ;  /* 0x0000004025247212 */ /* 0x000fe400078ec0ff */
[--C-:B------:R-:W-:Y:S02]  /*ba80*/  HSET2.LE.AND R37, R112, R152.reuse, PT ;  /* 0x0000009870257233 */ /* 0x100fe40003803000 */
[--C-:B------:R-:W-:Y:S01]  /*ba90*/  HSET2.LE.AND R39, R115, R152.reuse, PT ;  /* 0x0000009873277233 */ /* 0x100fe20003803000 */
[-C--:B---3--:R-:W-:Y:S05]  /*baa0*/  HMMA.16816.F32.BF16 R4, R40, R44.reuse, R4 ;  /* 0x0000002c2804723c */ /* 0x088fea0000041804 */
[----:B--2---:R-:W-:Y:S02]  /*bab0*/  F2FP.BF16.F32.PACK_AB R38, R144, R129 ;  /* 0x000000819026723e */ /* 0x004fe400000010ff */
[--C-:B------:R-:W-:Y:S02]  /*bac0*/  HSET2.LE.AND R64, R113, R152.reuse, PT ;  /* 0x0000009871407233 */ /* 0x100fe40003803000 */
[----:B------:R-:W-:Y:S02]  /*bad0*/  LDSM.16.MT88.4 R112, [R189+0x7800] ;  /* 0x00780000bd70783b */ /* 0x000fe40000004200 */
[----:B-----5:R-:W-:Y:S02]  /*bae0*/  F2FP.BF16.F32.PACK_AB R65, R143, R142 ;  /* 0x0000008e8f41723e */ /* 0x020fe400000010ff */
[----:B------:R-:W-:Y:S02]  /*baf0*/  LOP3.LUT R37, R37, R38, RZ, 0xc0, !PT ;  /* 0x0000002625257212 */ /* 0x000fe400078ec0ff */
[----:B------:R-:W-:Y:S01]  /*bb00*/  LOP3.LUT R38, R39, R52, RZ, 0xc0, !PT ;  /* 0x0000003427267212 */ /* 0x000fe200078ec0ff */
[----:B------:R-:W-:Y:S01]  /*bb10*/  IMAD.WIDE.U32 R52, R126, -0x2daee0ad, RZ ;  /* 0xd2511f537e347825 */ /* 0x000fe200078e00ff */
[----:B------:R-:W-:Y:S02]  /*bb20*/  LOP3.LUT R39, R64, R65, RZ, 0xc0, !PT ;  /* 0x0000004140277212 */ /* 0x000fe400078ec0ff */
[----:B-1----:R-:W-:Y:S02]  /*bb30*/  F2FP.BF16.F32.PACK_AB R136, R153, R151 ;  /* 0x000000979988723e */ /* 0x002fe400000010ff */
[----:B------:R-:W-:Y:S02]  /*bb40*/  LOP3.LUT R65, R53, UR15, R130, 0x96, !PT ;  /* 0x0000000f35417c12 */ /* 0x000fe4000f8e9682 */
[--C-:B------:R-:W-:Y:S01]  /*bb50*/  SHF.R.U32.HI R66, RZ, 0x10, R52.reuse ;  /* 0x00000010ff427819 */ /* 0x100fe20000011634 */
[C---:B------:R-:W-:Y:S04]  /*bb60*/  HMMA.16816.F32.BF16 R8, R36.reuse, R44, R8 ;  /* 0x0000002c2408723c */ /* 0x040fe80000041808 */
[----:B------:R-:W-:Y:S02]  /*bb70*/  SHF.R.U32.HI R108, RZ, 0x18, R52 ;  /* 0x00000018ff6c7819 */ /* 0x000fe40000011634 */
[-C--:B------:R-:W-:Y:S05]  /*bb80*/  HMMA.16816.F32.BF16 R12, R36, R46.reuse, R12 ;  /* 0x0000002e240c723c */ /* 0x080fea000004180c */
[----:B------:R-:W-:Y:S01]  /*bb90*/  FFMA.FTZ R44, R54, UR4, -R154 ;  /* 0x00000004362c7c23 */ /* 0x000fe2000801089a */
[C---:B------:R-:W-:Y:S03]  /*bba0*/  HMMA.16816.F32.BF16 R16, R40.reuse, R46, R16 ;  /* 0x0000002e2810723c */ /* 0x040fe60000041810 */
[----:B------:R1:W-:Y:S02]  /*bbb0*/  MUFU.EX2 R150, R44 ;  /* 0x0000002c00967308 */ /* 0x0003e40000000800 */
[----:B------:R-:W-:Y:S01]  /*bbc0*/  LOP3.LUT R64, R125, UR6, R132, 0x96, !PT ;  /* 0x000000067d407c12 */ /* 0x000fe2000f8e9684 */
[-C--:B------:R-:W-:Y:S05]  /*bbd0*/  HMMA.16816.F32.BF16 R68, R40, R104.reuse, R68 ;  /* 0x000000682844723c */ /* 0x080fea0000041844 */
[----:B------:R-:W-:Y:S01]  /*bbe0*/  FFMA.FTZ R154, R55, UR4, -R154 ;  /* 0x00000004379a7c23 */ /* 0x000fe2000801089a */
[C---:B------:R-:W-:Y:S05]  /*bbf0*/  HMMA.16816.F32.BF16 R72, R36.reuse, R104, R72 ;  /* 0x000000682448723c */ /* 0x040fea0000041848 */
[----:B------:R-:W-:Y:S01]  /*bc00*/  IMAD.WIDE.U32 R54, R64, -0x2daee0ad, RZ ;  /* 0xd2511f5340367825 */ /* 0x000fe200078e00ff */
[-C--:B------:R-:W-:Y:S01]  /*bc10*/  HMMA.16816.F32.BF16 R32, R36, R106.reuse, R32 ;  /* 0x0000006a2420723c */ /* 0x080fe20000041820 */
[----:B------:R-:W2:Y:S04]  /*bc20*/  MUFU.EX2 R154, R154 ;  /* 0x0000009a009a7308 */ /* 0x000ea80000000800 */
[C---:B-1----:R-:W-:Y:S01]  /*bc30*/  LOP3.LUT R44, R52.reuse, 0xffff, RZ, 0xc0, !PT ;  /* 0x0000ffff342c7812 */ /* 0x042fe200078ec0ff */
[C---:B------:R-:W-:Y:S05]  /*bc40*/  HMMA.16816.F32.BF16 R76, R40.reuse, R106, R76 ;  /* 0x0000006a284c723c */ /* 0x040fea000004184c */
[----:B------:R-:W-:Y:S02]  /*bc50*/  LOP3.LUT R53, R52, 0xff, RZ, 0xc0, !PT ;  /* 0x000000ff34357812 */ /* 0x000fe400078ec0ff */
[----:B------:R-:W-:Y:S02]  /*bc60*/  SHF.R.U32.HI R52, RZ, 0x8, R44 ;  /* 0x00000008ff347819 */ /* 0x000fe4000001162c */
[----:B------:R-:W1:Y:S02]  /*bc70*/  LDSM.16.MT88.4 R44, [R190+0x7000] ;  /* 0x00700000be2c783b */ /* 0x000e640000004200 */
[----:B------:R-:W-:Y:S02]  /*bc80*/  LOP3.LUT R64, R55, UR15, R128, 0x96, !PT ;  /* 0x0000000f37407c12 */ /* 0x000fe4000f8e9680 */
[C---:B------:R-:W-:Y:S02]  /*bc90*/  LOP3.LUT R67, R54.reuse, 0xffff, RZ, 0xc0, !PT ;  /* 0x0000ffff36437812 */ /* 0x040fe400078ec0ff */
[----:B------:R-:W-:Y:S02]  /*bca0*/  PRMT R109, R53, 0x5410, R52 ;  /* 0x00005410356d7816 */ /* 0x000fe40000000034 */
[--C-:B------:R-:W-:Y:S02]  /*bcb0*/  SHF.R.U32.HI R55, RZ, 0x10, R54.reuse ;  /* 0x00000010ff377819 */ /* 0x100fe40000011636 */
[----:B------:R-:W-:Y:S02]  /*bcc0*/  LOP3.LUT R52, R65, 0xffff, RZ, 0xc0, !PT ;  /* 0x0000ffff41347812 */ /* 0x000fe400078ec0ff */
[----:B------:R-:W-:Y:S02]  /*bcd0*/  LOP3.LUT R103, R54, 0xff, RZ, 0xc0, !PT ;  /* 0x000000ff36677812 */ /* 0x000fe400078ec0ff */
[----:B------:R-:W-:Y:S02]  /*bce0*/  SHF.R.U32.HI R102, RZ, 0x18, R54 ;  /* 0x00000018ff667819 */ /* 0x000fe40000011636 */
[----:B------:R-:W-:Y:S02]  /*bcf0*/  LOP3.LUT R54, R66, 0xff, RZ, 0xc0, !PT ;  /* 0x000000ff42367812 */ /* 0x000fe400078ec0ff */
[----:B------:R-:W-:Y:S02]  /*bd00*/  LOP3.LUT R55, R55, 0xff, RZ, 0xc0, !PT ;  /* 0x000000ff37377812 */ /* 0x000fe400078ec0ff */
[----:B------:R-:W-:Y:S02]  /*bd10*/  LOP3.LUT R53, R65, 0xff, RZ, 0xc0, !PT ;  /* 0x000000ff41357812 */ /* 0x000fe400078ec0ff */
[----:B------:R-:W-:Y:S02]  /*bd20*/  SHF.R.U32.HI R52, RZ, 0x8, R52 ;  /* 0x00000008ff347819 */ /* 0x000fe40000011634 */
[----:B------:R-:W-:Y:S02]  /*bd30*/  PRMT R108, R54, 0x5410, R108 ;  /* 0x00005410366c7816 */ /* 0x000fe4000000006c */
[----:B------:R-:W-:Y:S02]  /*bd40*/  PRMT R105, R55, 0x5410, R102 ;  /* 0x0000541037697816 */ /* 0x000fe40000000066 */
[----:B------:R-:W-:Y:S02]  /*bd50*/  PRMT R104, R53, 0x5410, R52 ;  /* 0x0000541035687816 */ /* 0x000fe40000000034 */
[----:B------:R-:W3:Y:S01]  /*bd60*/  LDSM.16.MT88.4 R52, [R191+0x7000] ;  /* 0x00700000bf34783b */ /* 0x000ee20000004200 */
[----:B------:R-:W-:Y:S02]  /*bd70*/  LOP3.LUT R59, R64, 0xff, RZ, 0xc0, !PT ;  /* 0x000000ff403b7812 */ /* 0x000fe400078ec0ff */
[----:B------:R-:W-:Y:S02]  /*bd80*/  SHF.R.U32.HI R56, RZ, 0x8, R67 ;  /* 0x00000008ff387819 */ /* 0x000fe40000011643 */
[----:B------:R-:W-:Y:S02]  /*bd90*/  SHF.R.U32.HI R57, RZ, 0x10, R64 ;  /* 0x00000010ff397819 */ /* 0x000fe40000011640 */
[--C-:B------:R-:W-:Y:S02]  /*bda0*/  SHF.R.U32.HI R58, RZ, 0x10, R65.reuse ;  /* 0x00000010ff3a7819 */ /* 0x100fe40000011641 */
[----:B------:R-:W-:Y:S01]  /*bdb0*/  LOP3.LUT R57, R57, 0xff, RZ, 0xc0, !PT ;  /* 0x000000ff39397812 */ /* 0x000fe200078ec0ff */
[-C--:B-1----:R-:W-:Y:S03]  /*bdc0*/  HMMA.16816.F32.BF16 R80, R40, R44.reuse, R80 ;  /* 0x0000002c2850723c */ /* 0x082fe60000041850 */
[----:B------:R-:W-:Y:S02]  /*bdd0*/  LOP3.LUT R58, R58, 0xff, RZ, 0xc0, !PT ;  /* 0x000000ff3a3a7812 */ /* 0x000fe400078ec0ff */
[----:B------:R-:W-:Y:S01]  /*bde0*/  SHF.R.U32.HI R65, RZ, 0x18, R65 ;  /* 0x00000018ff417819 */ /* 0x000fe20000011641 */
[C---:B------:R-:W-:Y:S05]  /*bdf0*/  HMMA.16816.F32.BF16 R20, R36.reuse, R44, R20 ;  /* 0x0000002c2414723c */ /* 0x040fea0000041814 */
[----:B------:R-:W-:Y:S01]  /*be00*/  PRMT R102, R58, 0x5410, R65 ;  /* 0x000054103a667816 */ /* 0x000fe20000000041 */
[-C--:B------:R-:W-:Y:S05]  /*be10*/  HMMA.16816.F32.BF16 R84, R36, R46.reuse, R84 ;  /* 0x0000002e2454723c */ /* 0x080fea0000041854 */
[----:B------:R-:W-:Y:S01]  /*be20*/  PRMT R103, R103, 0x5410, R56 ;  /* 0x0000541067677816 */ /* 0x000fe20000000038 */
[C---:B------:R-:W-:Y:S05]  /*be30*/  HMMA.16816.F32.BF16 R88, R40.reuse, R46, R88 ;  /* 0x0000002e2858723c */ /* 0x040fea0000041858 */
[----:B------:R-:W-:Y:S02]  /*be40*/  LOP3.LUT R56, R64, 0xffff, RZ, 0xc0, !PT ;  /* 0x0000ffff40387812 */ /* 0x000fe400078ec0ff */
[----:B------:R-:W-:Y:S04]  /*be50*/  SHF.R.U32.HI R64, RZ, 0x18, R64 ;  /* 0x00000018ff407819 */ /* 0x000fe80000011640 */
[----:B------:R-:W-:Y:S01]  /*be60*/  PRMT R66, R57, 0x5410, R64 ;  /* 0x0000541039427816 */ /* 0x000fe20000000040 */
[-C--:B---3--:R-:W-:Y:S03]  /*be70*/  HMMA.16816.F32.BF16 R24, R40, R52.reuse, R24 ;  /* 0x000000342818723c */ /* 0x088fe60000041818 */
[--C-:B------:R-:W-:Y:S02]  /*be80*/  HSET2.LE.AND R64, R103, R152.reuse, PT ;  /* 0x0000009867407233 */ /* 0x100fe40003803000 */
[----:B------:R1:W3:Y:S01]  /*be90*/  MUFU.EX2 R103, R62 ;  /* 0x0000003e00677308 */ /* 0x0002e20000000800 */
[C---:B------:R-:W-:Y:S05]  /*bea0*/  HMMA.16816.F32.BF16 R92, R36.reuse, R52, R92 ;  /* 0x00000034245c723c */ /* 0x040fea000004185c */
[----:B------:R-:W-:Y:S01]  /*beb0*/  SHF.R.U32.HI R56, RZ, 0x8, R56 ;  /* 0x00000008ff387819 */ /* 0x000fe20000011638 */
[-C--:B------:R-:W-:Y:S05]  /*bec0*/  HMMA.16816.F32.BF16 R28, R36, R54.reuse, R28 ;  /* 0x00000036241c723c */ /* 0x080fea000004181c */
[----:B------:R-:W-:Y:S01]  /*bed0*/  PRMT R67, R59, 0x5410, R56 ;  /* 0x000054103b437816 */ /* 0x000fe20000000038 */
[----:B------:R-:W-:Y:S01]  /*bee0*/  HMMA.16816.F32.BF16 R48, R40, R54, R48 ;  /* 0x000000362830723c */ /* 0x000fe20000041830 */
[----:B------:R-:W4:Y:S04]  /*bef0*/  LDSM.16.MT88.4 R56, [R192+0x7800] ;  /* 0x00780000c038783b */ /* 0x000f280000004200 */
[--C-:B------:R-:W-:Y:S02]  /*bf00*/  HSET2.LE.AND R44, R104, R152.reuse, PT ;  /* 0x00000098682c7233 */ /* 0x100fe40003803000 */
[--C-:B------:R-:W-:Y:S01]  /*bf10*/  HSET2.LE.AND R45, R102, R152.reuse, PT ;  /* 0x00000098662d7233 */ /* 0x100fe20003803000 */
[----:B------:R-:W-:Y:S03]  /*bf20*/  IMAD.MOV.U32 R102, RZ, RZ, R2 ;  /* 0x000000ffff667224 */ /* 0x000fe600078e0002 */
[--C-:B------:R-:W-:Y:S02]  /*bf30*/  HSET2.LE.AND R60, R109, R152.reuse, PT ;  /* 0x000000986d3c7233 */ /* 0x100fe40003803000 */
[--C-:B------:R-:W-:Y:S02]  /*bf40*/  HSET2.LE.AND R61, R108, R152.reuse, PT ;  /* 0x000000986c3d7233 */ /* 0x100fe40003803000 */
[----:B--2---:R-:W-:Y:S02]  /*bf50*/  F2FP.BF16.F32.PACK_AB R137, R154, R150 ;  /* 0x000000969a89723e */ /* 0x004fe400000010ff */
[----:B------:R-:W-:Y:S02]  /*bf60*/  F2FP.BF16.F32.PACK_AB R138, R159, R162 ;  /* 0x000000a29f8a723e */ /* 0x000fe400000010ff */
[----:B------:R-:W-:Y:S02]  /*bf70*/  LOP3.LUT R136, R44, R136, RZ, 0xc0, !PT ;  /* 0x000000882c887212 */ /* 0x000fe400078ec0ff */
[----:B------:R-:W-:Y:S02]  /*bf80*/  LOP3.LUT R137, R45, R137, RZ, 0xc0, !PT ;  /* 0x000000892d897212 */ /* 0x000fe400078ec0ff */
[----:B------:R-:W-:Y:S01]  /*bf90*/  LOP3.LUT R138, R60, R138, RZ, 0xc0, !PT ;  /* 0x0000008a3c8a7212 */ /* 0x000fe200078ec0ff */
[----:B------:R-:W2:Y:S01]  /*bfa0*/  LDSM.16.MT88.4 R44, [R190+0x7800] ;  /* 0x00780000be2c783b */ /* 0x000ea20000004200 */
[----:B------:R-:W-:Y:S02]  /*bfb0*/  LOP3.LUT R139, R61, R139, RZ, 0xc0, !PT ;  /* 0x0000008b3d8b7212 */ /* 0x000fe400078ec0ff */
[--C-:B------:R-:W-:Y:S02]  /*bfc0*/  HSET2.LE.AND R65, R105, R152.reuse, PT ;  /* 0x0000009869417233 */ /* 0x100fe40003803000 */
[--C-:B-1----:R-:W-:Y:S02]  /*bfd0*/  HSET2.LE.AND R62, R67, R152.reuse, PT ;  /* 0x00000098433e7233 */ /* 0x102fe40003803000 */
[----:B------:R-:W-:Y:S01]  /*bfe0*/  HSET2.LE.AND R63, R66, R152, PT ;  /* 0x00000098423f7233 */ /* 0x000fe20003803000 */
[-C--:B------:R-:W-:Y:S01]  /*bff0*/  HMMA.16816.F32.BF16 R108, R136, R112.reuse, R4 ;  /* 0x00000070886c723c */ /* 0x080fe20000041804 */
[----:B------:R-:W1:Y:S04]  /*c000*/  LDSM.16.MT88.4 R4, [R191+0x7800] ;  /* 0x00780000bf04783b */ /* 0x000e680000004200 */
[----:B------:R-:W-:Y:S02]  /*c010*/  F2FP.BF16.F32.PACK_AB R132, R148, R149 ;  /* 0x000000959484723e */ /* 0x000fe400000010ff */
[----:B------:R-:W-:Y:S04]  /*c020*/  F2FP.BF16.F32.PACK_AB R133, R140, R141 ;  /* 0x0000008d8c85723e */ /* 0x000fe800000010ff */
[----:B------:R-:W-:Y:S02]  /*c030*/  F2FP.BF16.F32.PACK_AB R134, R156, R145 ;  /* 0x000000919c86723e */ /* 0x000fe400000010ff */
[----:B---3--:R-:W-:Y:S02]  /*c040*/  F2FP.BF16.F32.PACK_AB R135, R155, R103 ;  /* 0x000000679b87723e */ /* 0x008fe400000010ff */
[----:B------:R-:W-:Y:S02]  /*c050*/  LOP3.LUT R132, R62, R132, RZ, 0xc0, !PT ;  /* 0x000000843e847212 */ /* 0x000fe400078ec0ff */
[----:B------:R-:W-:Y:S02]  /*c060*/  LOP3.LUT R133, R63, R133, RZ, 0xc0, !PT ;  /* 0x000000853f857212 */ /* 0x000fe400078ec0ff */
[----:B------:R-:W-:Y:S02]  /*c070*/  LOP3.LUT R134, R64, R134, RZ, 0xc0, !PT ;  /* 0x0000008640867212 */ /* 0x000fe400078ec0ff */
[----:B------:R-:W-:Y:S07]  /*c080*/  LOP3.LUT R135, R65, R135, RZ, 0xc0, !PT ;  /* 0x0000008741877212 */ /* 0x000fee00078ec0ff */
[C---:B------:R-:W-:Y:S06]  /*c090*/  HMMA.16816.F32.BF16 R104, R132.reuse, R112, R8 ;  /* 0x000000708468723c */ /* 0x040fec0000041808 */
[-C--:B------:R-:W-:Y:S05]  /*c0a0*/  HMMA.16816.F32.BF16 R116, R132, R114.reuse, R12 ;  /* 0x000000728474723c */ /* 0x080fea000004180c */
[----:B------:R-:W-:Y:S01]  /*c0b0*/  FADD.FTZ R11, R233, R96 ;  /* 0x00000060e90b7221 */ /* 0x000fe20000010000 */
[C---:B------:R-:W-:Y:S05]  /*c0c0*/  HMMA.16816.F32.BF16 R112, R136.reuse, R114, R16 ;  /* 0x000000728870723c */ /* 0x040fea0000041810 */
[----:B------:R-:W-:Y:S01]  /*c0d0*/  FADD.FTZ R10, R230, R98 ;  /* 0x00000062e60a7221 */ /* 0x000fe20000010000 */
[-C--:B----4-:R-:W-:Y:S05]  /*c0e0*/  HMMA.16816.F32.BF16 R68, R136, R56.reuse, R68 ;  /* 0x000000388844723c */ /* 0x090fea0000041844 */
[----:B------:R-:W-:Y:S01]  /*c0f0*/  FADD.FTZ R9, R222, R97 ;  /* 0x00000061de097221 */ /* 0x000fe20000010000 */
[C---:B------:R-:W-:Y:S05]  /*c100*/  HMMA.16816.F32.BF16 R72, R132.reuse, R56, R72 ;  /* 0x000000388448723c */ /* 0x040fea0000041848 */
[----:B------:R-:W-:Y:S01]  /*c110*/  FADD.FTZ R11, R241, R11 ;  /* 0x0000000bf10b7221 */ /* 0x000fe20000010000 */
[-C--:B------:R-:W-:Y:S05]  /*c120*/  HMMA.16816.F32.BF16 R120, R132, R58.reuse, R32 ;  /* 0x0000003a8478723c */ /* 0x080fea0000041820 */
        /* <DEDUP_REMOVED lines=70> */
.L_x_1514:
[----:B------:R-:W2:Y:S01]  /*c590*/  LDL R41, [R1+0x28] ;  /* 0x0000280001297983 */ /* 0x000ea20000100800 */
[----:B------:R-:W-:Y:S01]  /*c5a0*/  ULDC UR4, c[0x0][0x38c] ;  /* 0x0000e30000047ab9 */ /* 0x000fe20000000800 */
[----:B------:R-:W-:Y:S01]  /*c5b0*/  UMOV UR5, 0x400 ;  /* 0x0000040000057882 */ /* 0x000fe20000000000 */
[----:B------:R-:W-:Y:S01]  /*c5c0*/  MOV R34, 0x20 ;  /* 0x0000002000227802 */ /* 0x000fe20000000f00 */
[----:B------:R-:W1:Y:S04]  /*c5d0*/  SHFL.BFLY PT, R3, R224, 0x2, 0x1f ;  /* 0x0c401f00e0037f89 */ /* 0x000e6800000e0000 */
        /* <DEDUP_REMOVED lines=11> */
[----:B------:R-:W-:-:S04]  /*c690*/  SHF.R.S32.HI R39, RZ, 0x1f, R40 ;  /* 0x0000001fff277819 */ /* 0x000fc80000011428 */
[-C--:B------:R-:W-:Y:S01]  /*c6a0*/  LEA.HI R32, R39, R40.reuse, RZ, 0x2 ;  /* 0x0000002827207211 */ /* 0x080fe200078f10ff */
[----:B-1----:R-:W-:Y:S01]  /*c6b0*/  FADD.FTZ R35, R3, R6 ;  /* 0x0000000603237221 */ /* 0x002fe20000010000 */
[----:B------:R-:W-:Y:S01]  /*c6c0*/  MOV R3, 0x3f800000 ;  /* 0x3f80000000037802 */ /* 0x000fe20000000f00 */
[----:B------:R-:W1:Y:S01]  /*c6d0*/  SHFL.BFLY PT, R6, R5, 0x1, 0x1f ;  /* 0x0c201f0005067f89 */ /* 0x000e6200000e0000 */
[----:B------:R-:W-:Y:S01]  /*c6e0*/  LEA.HI R39, R39, R40, RZ, 0x5 ;  /* 0x0000002827277211 */ /* 0x000fe200078f28ff */
[----:B---3--:R-:W-:Y:S01]  /*c6f0*/  FADD.FTZ R36, R0, R8 ;  /* 0x0000000800247221 */ /* 0x008fe20000010000 */
[----:B------:R-:W-:Y:S02]  /*c700*/  FSETP.NE.FTZ.AND P6, PT, R35, RZ, PT ;  /* 0x000000ff2300720b */ /* 0x000fe40003fd5000 */
[----:B------:R-:W-:Y:S01]  /*c710*/  MOV R0, 0x3f800000 ;  /* 0x3f80000000007802 */ /* 0x000fe20000000f00 */
[----:B----4-:R-:W-:Y:S01]  /*c720*/  FADD.FTZ R37, R4, R7 ;  /* 0x0000000704257221 */ /* 0x010fe20000010000 */
[----:B------:R-:W-:-:S02]  /*c730*/  SHF.R.S32.HI R4, RZ, 0x1f, R32 ;  /* 0x0000001fff047819 */ /* 0x000fc40000011420 */
[----:B------:R-:W-:Y:S02]  /*c740*/  FSETP.NE.FTZ.AND P5, PT, R36, RZ, PT ;  /* 0x000000ff2400720b */ /* 0x000fe40003fb5000 */
[----:B------:R-:W-:Y:S02]  /*c750*/  FSETP.NE.FTZ.AND P4, PT, R37, RZ, PT ;  /* 0x000000ff2500720b */ /* 0x000fe40003f95000 */
[----:B------:R-:W-:-:S03]  /*c760*/  SHF.R.S32.HI R33, RZ, 0x5, R39 ;  /* 0x00000005ff217819 */ /* 0x000fc60000011427 */
[----:B------:R-:W3:Y:S01]  /*c770*/  @P6 MUFU.RCP R0, R35 ;  /* 0x0000002300006308 */ /* 0x000ee20000001000 */
[----:B-1----:R-:W-:Y:S01]  /*c780*/  FADD.FTZ R38, R5, R6 ;  /* 0x0000000605267221 */ /* 0x002fe20000010000 */
[----:B------:R-:W-:-:S06]  /*c790*/  SHF.R.S32.HI R6, RZ, 0x2, R32 ;  /* 0x00000002ff067819 */ /* 0x000fcc0000011420 */
[----:B------:R-:W1:Y:S01]  /*c7a0*/  @P5 MUFU.RCP R3, R36 ;  /* 0x0000002400035308 */ /* 0x000e620000001000 */
[----:B------:R-:W-:Y:S02]  /*c7b0*/  MOV R5, 0x3f800000 ;  /* 0x3f80000000057802 */ /* 0x000fe40000000f00 */
[----:B------:R-:W-:Y:S02]  /*c7c0*/  FSETP.NE.FTZ.AND P3, PT, R38, RZ, PT ;  /* 0x000000ff2600720b */ /* 0x000fe40003f75000 */
[----:B------:R-:W-:Y:S01]  /*c7d0*/  LEA.HI R4, R4, R6, RZ, 0x3 ;  /* 0x0000000604047211 */ /* 0x000fe200078f18ff */
[----:B---3--:R-:W-:Y:S02]  /*c7e0*/  FMUL.FTZ R0, R0, UR4 ;  /* 0x0000000400007c20 */ /* 0x008fe40008410000 */
[----:B------:R-:W3:Y:S01]  /*c7f0*/  @P4 MUFU.RCP R5, R37 ;  /* 0x0000002500054308 */ /* 0x000ee20000001000 */
[----:B------:R-:W-:Y:S02]  /*c800*/  LOP3.LUT R21, R4, 0xfffffff8, RZ, 0xc0, !PT ;  /* 0xfffffff804157812 */ /* 0x000fe400078ec0ff */
[----:B------:R-:W-:Y:S01]  /*c810*/  MOV R4, 0x3f800000 ;  /* 0x3f80000000047802 */ /* 0x000fe20000000f00 */
[----:B------:R-:W-:Y:S01]  /*c820*/  FMUL.FTZ R108, R0, R108 ;  /* 0x0000006c006c7220 */ /* 0x000fe20000410000 */
[----:B------:R-:W-:Y:S01]  /*c830*/  IADD3 R21, R6, -R21, RZ ;  /* 0x8000001506157210 */ /* 0x000fe20007ffe0ff */
[C---:B------:R-:W-:Y:S01]  /*c840*/  FMUL.FTZ R9, R0.reuse, R109 ;  /* 0x0000006d00097220 */ /* 0x040fe20000410000 */
[C---:B------:R-:W-:Y:S01]  /*c850*/  FMUL.FTZ R112, R0.reuse, R112 ;  /* 0x0000007000707220 */ /* 0x040fe20000410000 */
[C---:B------:R-:W-:Y:S01]  /*c860*/  FMUL.FTZ R7, R0.reuse, R113 ;  /* 0x0000007100077220 */ /* 0x040fe20000410000 */
        /* <DEDUP_REMOVED lines=34> */
[----:B------:R-:W-:Y:S01]  /*ca90*/  FMUL.FTZ R104, R5, R104 ;  /* 0x0000006805687220 */ /* 0x000fe20000410000 */
[----:B------:R-:W-:Y:S01]  /*caa0*/  SHF.L.U32 R6, R21, 0x6, RZ ;  /* 0x0000000615067819 */ /* 0x000fe200000006ff */
[----:B------:R-:W-:Y:S01]  /*cab0*/  FMUL.FTZ R11, R5, R105 ;  /* 0x00000069050b7220 */ /* 0x000fe20000410000 */
[----:B------:R-:W-:Y:S01]  /*cac0*/  IADD3 R3, -R3, R40, RZ ;  /* 0x0000002803037210 */ /* 0x000fe20007ffe1ff */
[----:B------:R-:W-:Y:S01]  /*cad0*/  FMUL.FTZ R106, R4, R106 ;  /* 0x0000006a046a7220 */ /* 0x000fe20000410000 */
[----:B------:R-:W-:Y:S01]  /*cae0*/  LOP3.LUT R6, R6, 0x1c0, RZ, 0xc0, !PT ;  /* 0x000001c006067812 */ /* 0x000fe200078ec0ff */
[----:B------:R-:W-:Y:S01]  /*caf0*/  FMUL.FTZ R10, R4, R107 ;  /* 0x0000006b040a7220 */ /* 0x000fe20000410000 */
[C---:B------:R-:W-:Y:S01]  /*cb00*/  R2P PR, R21.reuse, 0x6 ;  /* 0x0000000615007804 */ /* 0x040fe20000000000 */
[----:B-1----:R-:W-:Y:S01]  /*cb10*/  ULEA UR4, UR4, UR5, 0x18 ;  /* 0x0000000504047291 */ /* 0x002fe2000f8ec03f */
[----:B------:R-:W-:Y:S01]  /*cb20*/  LOP3.LUT R21, R21, 0x1, RZ, 0xc0, !PT ;  /* 0x0000000115157812 */ /* 0x000fe200078ec0ff */
[----:B------:R-:W-:Y:S01]  /*cb30*/  FMUL.FTZ R116, R5, R116 ;  /* 0x0000007405747220 */ /* 0x000fe20000410000 */
[----:B------:R-:W-:Y:S01]  /*cb40*/  LEA R3, R33, R3, 0x9 ;  /* 0x0000000321037211 */ /* 0x000fe200078e48ff */
[----:B------:R-:W-:Y:S01]  /*cb50*/  FMUL.FTZ R12, R5, R117 ;  /* 0x00000075050c7220 */ /* 0x000fe20000410000 */
[----:B------:R-:W-:Y:S01]  /*cb60*/  LEA.HI R6, R6, R6, RZ, 0x1d ;  /* 0x0000000606067211 */ /* 0x000fe200078fe8ff */
[C---:B------:R-:W-:Y:S01]  /*cb70*/  FMUL.FTZ R118, R4.reuse, R118 ;  /* 0x0000007604767220 */ /* 0x040fe20000410000 */
[----:B------:R-:W-:Y:S01]  /*cb80*/  ISETP.NE.U32.AND P0, PT, R21, 0x1, PT ;  /* 0x000000011500780c */ /* 0x000fe20003f05070 */
[----:B------:R-:W-:Y:S01]  /*cb90*/  FMUL.FTZ R20, R4, R119 ;  /* 0x0000007704147220 */ /* 0x000fe20000410000 */
[----:B------:R-:W-:Y:S01]  /*cba0*/  MOV R32, 0xfffffff0 ;  /* 0xfffffff000207802 */ /* 0x000fe20000000f00 */
[----:B------:R-:W-:Y:S01]  /*cbb0*/  FMUL.FTZ R72, R5, R72 ;  /* 0x0000004805487220 */ /* 0x000fe20000410000 */
[----:B------:R-:W-:Y:S01]  /*cbc0*/  LEA R3, R3, R6, 0x1 ;  /* 0x0000000603037211 */ /* 0x000fe200078e08ff */
[----:B------:R-:W-:Y:S01]  /*cbd0*/  FMUL.FTZ R17, R5, R73 ;  /* 0x0000004905117220 */ /* 0x000fe20000410000 */
[----:B------:R-:W-:Y:S01]  /*cbe0*/  SEL R32, R32, 0x10, !P0 ;  /* 0x0000001020207807 */ /* 0x000fe20004000000 */
[C---:B------:R-:W-:Y:S01]  /*cbf0*/  FMUL.FTZ R74, R4.reuse, R74 ;  /* 0x0000004a044a7220 */ /* 0x040fe20000410000 */
[----:B------:R-:W-:Y:S01]  /*cc00*/  LEA R3, R3, UR4, 0x1 ;  /* 0x0000000403037c11 */ /* 0x000fe2000f8e08ff */
[----:B------:R-:W-:Y:S01]  /*cc10*/  FMUL.FTZ R16, R4, R75 ;  /* 0x0000004b04107220 */ /* 0x000fe20000410000 */
[----:B------:R-:W-:Y:S01]  /*cc20*/  F2FP.BF16.F32.PACK_AB R9, R9, R108 ;  /* 0x0000006c0909723e */ /* 0x000fe200000010ff */
[C---:B------:R-:W-:Y:S01]  /*cc30*/  FMUL.FTZ R120, R5.reuse, R120 ;  /* 0x0000007805787220 */ /* 0x040fe20000410000 */
[----:B------:R-:W-:Y:S01]  /*cc40*/  F2FP.BF16.F32.PACK_AB R8, R8, R110 ;  /* 0x0000006e0808723e */ /* 0x000fe200000010ff */
[----:B------:R-:W-:Y:S01]  /*cc50*/  FMUL.FTZ R13, R5, R121 ;  /* 0x00000079050d7220 */ /* 0x000fe20000410000 */
[----:B------:R-:W-:Y:S01]  /*cc60*/  F2FP.BF16.F32.PACK_AB R0, R0, R114 ;  /* 0x000000720000723e */ /* 0x000fe200000010ff */
[----:B------:R-:W-:Y:S01]  /*cc70*/  STS [R3], R9 ;  /* 0x0000000903007388 */ /* 0x000fe20000000800 */
[----:B------:R-:W-:Y:S01]  /*cc80*/  IADD3 R6, R3, R32, RZ ;  /* 0x0000002003067210 */ /* 0x000fe20007ffe0ff */
[C---:B------:R-:W-:Y:S01]  /*cc90*/  FMUL.FTZ R122, R4.reuse, R122 ;  /* 0x0000007a047a7220 */ /* 0x040fe20000410000 */
[----:B------:R-:W-:Y:S01]  /*cca0*/  F2FP.BF16.F32.PACK_AB R7, R7, R112 ;  /* 0x000000700707723e */ /* 0x000fe200000010ff */
[----:B------:R-:W-:Y:S01]  /*ccb0*/  STS [R3+0x400], R8 ;  /* 0x0004000803007388 */ /* 0x000fe20000000800 */
[----:B------:R-:W-:Y:S01]  /*ccc0*/  F2FP.BF16.F32.PACK_AB R11, R11, R104 ;  /* 0x000000680b0b723e */ /* 0x000fe200000010ff */
[----:B------:R-:W-:Y:S01]  /*ccd0*/  FMUL.FTZ R25, R4, R123 ;  /* 0x0000007b04197220 */ /* 0x000fe20000410000 */
[----:B------:R-:W-:Y:S01]  /*cce0*/  F2FP.BF16.F32.PACK_AB R10, R10, R106 ;  /* 0x0000006a0a0a723e */ /* 0x000fe200000010ff */
[----:B------:R1:W-:Y:S01]  /*ccf0*/  STS [R6+0x400], R0 ;  /* 0x0004000006007388 */ /* 0x0003e20000000800 */
[----:B------:R-:W-:Y:S01]  /*cd00*/  SEL R34, R34, 0xffffffe0, !P1 ;  /* 0xffffffe022227807 */ /* 0x000fe20004800000 */
[C---:B------:R-:W-:Y:S01]  /*cd10*/  FMUL.FTZ R124, R5.reuse, R124 ;  /* 0x0000007c057c7220 */ /* 0x040fe20000410000 */
[----:B------:R-:W-:Y:S01]  /*cd20*/  F2FP.BF16.F32.PACK_AB R12, R12, R116 ;  /* 0x000000740c0c723e */ /* 0x000fe200000010ff */
        /* <DEDUP_REMOVED lines=19> */
[C---:B------:R-:W-:Y:S01]  /*ce60*/  FMUL.FTZ R86, R4.reuse, R86 ;  /* 0x0000005604567220 */ /* 0x040fe20000410000 */
        /* <DEDUP_REMOVED lines=11> */
[----:B------:R-:W-:-:S02]  /*cf20*/  F2FP.BF16.F32.PACK_AB R22, R22, R88 ;  /* 0x000000581616723e */ /* 0x000fc400000010ff */
[----:B----4-:R-:W-:Y:S01]  /*cf30*/  IADD3 R3, R3, R34, RZ ;  /* 0x0000002203037210 */ /* 0x010fe20007ffe0ff */
[----:B------:R-:W-:Y:S01]  /*cf40*/  FMUL.FTZ R10, R5, R132 ;  /* 0x00000084050a7220 */ /* 0x000fe20000410000 */
[----:B------:R-:W-:Y:S02]  /*cf50*/  F2FP.BF16.F32.PACK_AB R21, R91, R90 ;  /* 0x0000005a5b15723e */ /* 0x000fe400000010ff */
[----:B------:R-:W-:Y:S01]  /*cf60*/  F2FP.BF16.F32.PACK_AB R31, R31, R124 ;  /* 0x0000007c1f1f723e */ /* 0x000fe200000010ff */
[----:B------:R-:W-:Y:S01]  /*cf70*/  STS [R3], R19 ;  /* 0x0000001303007388 */ /* 0x000fe20000000800 */
[----:B------:R-:W-:Y:S02]  /*cf80*/  F2FP.BF16.F32.PACK_AB R30, R30, R126 ;  /* 0x0000007e1e1e723e */ /* 0x000fe400000010ff */
        /* <DEDUP_REMOVED lines=9> */
[----:B-----5:R-:W-:Y:S01]  /*d020*/  F2FP.BF16.F32.PACK_AB R12, R137, R136 ;  /* 0x00000088890c723e */ /* 0x020fe200000010ff */
[----:B------:R-:W-:Y:S01]  /*d030*/  STS [R3+0x2000], R17 ;  /* 0x0020001103007388 */ /* 0x000fe20000000800 */
[----:B------:R-:W-:-:S02]  /*d040*/  F2FP.BF16.F32.PACK_AB R11, R139, R138 ;  /* 0x0000008a8b0b723e */ /* 0x000fc400000010ff */
        /* <DEDUP_REMOVED lines=19> */
[----:B--2---:R-:W-:-:S02]  /*d180*/  ISETP.NE.AND P1, PT, R41, -0x1, PT ;  /* 0xffffffff2900780c */ /* 0x004fc40003f25270 */
[----:B-1----:R-:W-:-:S04]  /*d190*/  IADD3 R0, R34, 0x400, R0 ;  /* 0x0000040022007810 */ /* 0x002fc80007ffe000 */
[----:B------:R-:W-:Y:S02]  /*d1a0*/  IADD3 R0, R32, R0, RZ ;  /* 0x0000000020007210 */ /* 0x000fe40007ffe0ff */
[----:B---3--:R-:W-:-:S05]  /*d1b0*/  IADD3 R3, R34, R3, RZ ;  /* 0x0000000322037210 */ /* 0x008fca0007ffe0ff */
        /* <DEDUP_REMOVED lines=13> */
.L_x_1518:
        /* <DEDUP_REMOVED lines=9> */
[----:B------:R5:W-:Y:S01]  /*d320*/  STS [R9+0x2400], R95 ;  /* 0x0024005f09007388 */ /* 0x000be20000000800 */
[----:B------:R-:W3:Y:S05]  /*d330*/  S2R R26, SR_CTAID.Z ;  /* 0x00000000001a7919 */ /* 0x000eea0000002700 */
[----:B------:R-:W3:Y:S01]  /*d340*/  @P2 LDC.64 R6, c[0x0][0x2c0] ;  /* 0x0000b000ff062b82 */ /* 0x000ee20000000a00 */
[----:B------:R-:W3:Y:S01]  /*d350*/  S2R R16, SR_CTAID.X ;  /* 0x0000000000107919 */ /* 0x000ee20000002500 */
[----:B------:R-:W-:Y:S01]  /*d360*/  @!P0 CS2R R4, SRZ ;  /* 0x0000000000048805 */ /* 0x000fe2000001ff00 */
[----:B------:R-:W-:Y:S01]  /*d370*/  STS [R3+0x2000], R10 ;  /* 0x0020000a03007388 */ /* 0x000fe20000000800 */
        /* <DEDUP_REMOVED lines=13> */
.L_x_1519:
        /* <DEDUP_REMOVED lines=11> */
.L_x_1520:
[----:B------:R4:W5:Y:S01]  /*d500*/  LDL R27, [R1+0x20] ;  /* 0x00002000011b7983 */ /* 0x0009620000100800 */
[----:B-1----:R-:W-:Y:S01]  /*d510*/  IMAD R7, R12, R3, RZ ;  /* 0x000000030c077224 */ /* 0x002fe200078e02ff */
[----:B------:R-:W1:Y:S01]  /*d520*/  @P4 LDC R13, c[0x0][0x2e8] ;  /* 0x0000ba00ff0d4b82 */ /* 0x000e620000000800 */
[----:B------:R-:W-:-:S07]  /*d530*/  LOP3.LUT R3, R39, 0xffffffe0, RZ, 0xc0, !PT ;  /* 0xffffffe027037812 */ /* 0x000fce00078ec0ff */
[----:B------:R-:W-:Y:S01]  /*d540*/  BAR.SYNC.DEFER_BLOCKING 0x0 ;  /* 0x0000000000007b1d */ /* 0x000fe20000010000 */
[----:B------:R-:W-:Y:S01]  /*d550*/  @P6 FMUL.FTZ R8, R8, 0.69314718246459960938 ;  /* 0x3f31721808086820 */ /* 0x000fe20000410000 */
[----:B------:R-:W-:Y:S02]  /*d560*/  SEL R7, R7, RZ, !P2 ;  /* 0x000000ff07077207 */ /* 0x000fe40005000000 */
[----:B------:R-:W-:-:S04]  /*d570*/  IADD3 R3, -R3, R40, RZ ;  /* 0x0000002803037210 */ /* 0x000fc80007ffe1ff */
[----:B------:R-:W2:Y:S01]  /*d580*/  @P5 LDC R14, c[0x0][0x2e8] ;  /* 0x0000ba00ff0e5b82 */ /* 0x000ea20000000800 */
[----:B------:R-:W4:Y:S01]  /*d590*/  @P3 MUFU.LG2 R10, R38 ;  /* 0x00000026000a3308 */ /* 0x000f220000000c00 */
[----:B------:R-:W-:Y:S01]  /*d5a0*/  LOP3.LUT P2, RZ, R3, 0x3, RZ, 0xc0, !PT ;  /* 0x0000000303ff7812 */ /* 0x000fe2000784c0ff */
[----:B---3--:R-:W-:Y:S01]  /*d5b0*/  IMAD R3, R16, R6, RZ ;  /* 0x0000000610037224 */ /* 0x008fe200078e02ff */
[----:B------:R-:W-:Y:S01]  /*d5c0*/  MOV R23, 0x7f800000 ;  /* 0x7f80000000177802 */ /* 0x000fe20000000f00 */
[----:B------:R-:W-:Y:S01]  /*d5d0*/  @P6 FFMA.FTZ R23, R101, R9, R8 ;  /* 0x0000000965176223 */ /* 0x000fe20000010008 */
[----:B------:R-:W-:Y:S02]  /*d5e0*/  IMAD R0, R26, R0, R7 ;  /* 0x000000001a007224 */ /* 0x000fe400078e0207 */
[----:B------:R-:W-:Y:S01]  /*d5f0*/  @P5 FMUL.FTZ R9, R15, 0.69314718246459960938 ;  /* 0x3f3172180f095820 */ /* 0x000fe20000410000 */
[----:B------:R-:W3:Y:S01]  /*d600*/  @P3 LDC R12, c[0x0][0x2e8] ;  /* 0x0000ba00ff0c3b82 */ /* 0x000ee20000000800 */
[----:B------:R-:W2:Y:S01]  /*d610*/  @P4 MUFU.LG2 R11, R37 ;  /* 0x00000025000b4308 */ /* 0x000ea20000000c00 */
[----:B------:R-:W-:Y:S01]  /*d620*/  SHF.L.U32 R8, R3, 0x7, RZ ;  /* 0x0000000703087819 */ /* 0x000fe200000006ff */
[----:B------:R-:W-:Y:S01]  /*d630*/  BSSY B0, `(.L_x_1521) ;  /* 0x0000038000007945 */ /* 0x000fe20003800000 */
[----:B------:R-:W-:-:S02]  /*d640*/  MOV R20, 0x7f800000 ;  /* 0x7f80000000147802 */ /* 0x000fc40000000f00 */
[----:B------:R-:W-:Y:S02]  /*d650*/  MOV R22, 0x7f800000 ;  /* 0x7f80000000167802 */ /* 0x000fe40000000f00 */
[----:B------:R-:W-:Y:S01]  /*d660*/  MOV R21, 0x7f800000 ;  /* 0x7f80000000157802 */ /* 0x000fe20000000f00 */
[----:B------:R1:W3:Y:S01]  /*d670*/  LDS.128 R28, [R204+0x3800] ;  /* 0x00380000cc1c7984 */ /* 0x0002e20000000c00 */
[----:B----4-:R-:W-:Y:S01]  /*d680*/  @P3 FMUL.FTZ R3, R10, 0.69314718246459960938 ;  /* 0x3f3172180a033820 */ /* 0x010fe20000410000 */
[----:B------:R-:W-:Y:S02]  /*d690*/  SHF.R.S32.HI R10, RZ, 0x1f, R8 ;  /* 0x0000001fff0a7819 */ /* 0x000fe40000011408 */
[--C-:B------:R-:W-:Y:S02]  /*d6a0*/  IADD3 R8, P1, P0, R8, R4, R0.reuse ;  /* 0x0000000408087210 */ /* 0x100fe4000783e000 */
[----:B------:R-:W-:Y:S01]  /*d6b0*/  SHF.R.S32.HI R0, RZ, 0x1f, R0 ;  /* 0x0000001fff007819 */ /* 0x000fe20000011400 */
[----:B--2---:R-:W-:Y:S01]  /*d6c0*/  @P5 FFMA.FTZ R22, R100, R14, R9 ;  /* 0x0000000e64165223 */ /* 0x004fe20000010009 */
[----:B------:R-:W-:-:S04]  /*d6d0*/  @P4 FMUL.FTZ R7, R11, 0.69314718246459960938 ;  /* 0x3f3172180b074820 */ /* 0x000fc80000410000 */
[----:B-1----:R-:W-:Y:S01]  /*d6e0*/  @P4 FFMA.FTZ R20, R99, R13, R7 ;  /* 0x0000000d63144223 */ /* 0x002fe20000010007 */
[----:B------:R-:W-:Y:S01]  /*d6f0*/  IADD3.X R7, R10, R5, R0, P1, P0 ;  /* 0x000000050a077210 */ /* 0x000fe20000fe0400 */
[----:B---3--:R-:W-:Y:S01]  /*d700*/  @P3 FFMA.FTZ R21, R2, R12, R3 ;  /* 0x0000000c02153223 */ /* 0x008fe20000010003 */
[----:B------:R-:W-:Y:S06]  /*d710*/  @P2 BRA `(.L_x_1522) ;  /* 0x0000000000a42947 */ /* 0x000fec0003800000 */
[----:B------:R-:W2:Y:S01]  /*d720*/  LDL.LU R17, [R1+0x38] ;  /* 0x0000380001117983 */ /* 0x000ea20000300800 */
[----:B------:R-:W-:-:S04]  /*d730*/  SHF.R.S32.HI R0, RZ, 0x1f, R33 ;  /* 0x0000001fff007819 */ /* 0x000fc80000011421 */
[----:B------:R-:W-:-:S04]  /*d740*/  LEA.HI R0, R0, R33, RZ, 0x2 ;  /* 0x0000002100007211 */ /* 0x000fc800078f10ff */
[----:B------:R-:W-:-:S05]  /*d750*/  LOP3.LUT R0, R0, 0xffffffc, RZ, 0xc0, !PT ;  /* 0x0ffffffc00007812 */ /* 0x000fca00078ec0ff */
[----:B------:R-:W-:-:S04]  /*d760*/  IMAD.IADD R0, R33, 0x1, -R0 ;  /* 0x0000000121007824 */ /* 0x000fc800078e0a00 */
[----:B--2---:R-:W-:-:S04]  /*d770*/  IMAD R0, R0, 0x10, R17 ;  /* 0x0000001000007824 */ /* 0x004fc800078e0211 */
        /* <DEDUP_REMOVED lines=35> */
.L_x_1522:
[----:B------:R-:W-:Y:S05]  /*d9b0*/  BSYNC B0 ;  /* 0x0000000000007941 */ /* 0x000fea0003800000 */
.L_x_1521:
[----:B------:R-:W2:Y:S01]  /*d9c0*/  LDL.LU.64 R12, [R1+0x8] ;  /* 0x00000800010c7983 */ /* 0x000ea20000300a00 */
        /* <DEDUP_REMOVED lines=35> */
.L_x_1524:
[----:B------:R-:W-:Y:S05]  /*dc00*/  BSYNC B0 ;  /* 0x0000000000007941 */ /* 0x000fea0003800000 */
.L_x_1523:
        /* <DEDUP_REMOVED lines=21> */
.L_x_1526:
[----:B------:R-:W-:Y:S05]  /*dd60*/  BSYNC B0 ;  /* 0x0000000000007941 */ /* 0x000fea0003800000 */
.L_x_1525:
        /* <DEDUP_REMOVED lines=16> */
.L_x_1528:
[----:B------:R-:W-:Y:S05]  /*de70*/  BSYNC B0 ;  /* 0x0000000000007941 */ /* 0x000fea0003800000 */
.L_x_1527:
        /* <DEDUP_REMOVED lines=16> */
.L_x_1530:
[----:B------:R-:W-:Y:S05]  /*df80*/  BSYNC B0 ;  /* 0x0000000000007941 */ /* 0x000fea0003800000 */
.L_x_1529:
        /* <DEDUP_REMOVED lines=16> */
.L_x_1532:
[----:B------:R-:W-:Y:S05]  /*e090*/  BSYNC B0 ;  /* 0x0000000000007941 */ /* 0x000fea0003800000 */
.L_x_1531:
        /* <DEDUP_REMOVED lines=16> */
.L_x_1534:
[----:B------:R-:W-:Y:S05]  /*e1a0*/  BSYNC B0 ;  /* 0x0000000000007941 */ /* 0x000fea0003800000 */
.L_x_1533:
        /* <DEDUP_REMOVED lines=16> */
.L_x_1536:
[----:B------:R-:W-:Y:S05]  /*e2b0*/  BSYNC B0 ;  /* 0x0000000000007941 */ /* 0x000fea0003800000 */
.L_x_1535:
        /* <DEDUP_REMOVED lines=16> */
.L_x_1476:
[----:B------:R-:W2:Y:S01]  /*e3c0*/  LDL.LU R14, [R1+0x28] ;  /* 0x00002800010e7983 */ /* 0x000ea20000300800 */
[----:B------:R-:W1:Y:S01]  /*e3d0*/  LDC.U8 R0, c[0x0][0x3d9] ;  /* 0x0000f640ff007b82 */ /* 0x000e620000000000 */
[----:B------:R-:W-:Y:S01]  /*e3e0*/  LEA.HI R18, R29, R156, RZ, 0x3 ;  /* 0x0000009c1d127211 */ /* 0x000fe200078f18ff */
[----:B------:R-:W-:Y:S01]  /*e3f0*/  ULDC UR6, c[0x0][0x2d0] ;  /* 0x0000b40000067ab9 */ /* 0x000fe20000000800 */
[----:B------:R-:W-:Y:S01]  /*e400*/  ULDC.64 UR4, c[0x0][0x2a0] ;  /* 0x0000a80000047ab9 */ /* 0x000fe20000000a00 */
[----:B------:R-:W-:Y:S01]  /*e410*/  BSSY B0, `(.L_x_1537) ;  /* 0x000004e000007945 */ /* 0x000fe20003800000 */
[----:B------:R-:W-:-:S03]  /*e420*/  LOP3.LUT R15, R18, 0xfffffff8, RZ, 0xc0, !PT ;  /* 0xfffffff8120f7812 */ /* 0x000fc600078ec0ff */
        /* <DEDUP_REMOVED lines=16> */
[----:B------:R-:W3:Y:S01]  /*e530*/  @P0 LDC.64 R8, c[0x0][0x298] ;  /* 0x0000a600ff080b82 */ /* 0x000ee20000000a00 */
[----:B--2---:R-:W-:Y:S02]  /*e540*/  @!P0 IMAD R6, R0, R4, RZ ;  /* 0x0000000400068224 */ /* 0x004fe400078e02ff */
[----:B------:R-:W-:Y:S02]  /*e550*/  @P2 IMAD.MOV.U32 R0, RZ, RZ, 0x1 ;  /* 0x00000001ff002424 */ /* 0x000fe400078e00ff */
[----:B-1----:R-:W-:Y:S02]  /*e560*/  @!P2 IMAD R0, R7, R19, RZ ;  /* 0x000000130700a224 */ /* 0x002fe400078e02ff */
[C---:B------:R-:W-:Y:S02]  /*e570*/  @!P0 IMAD R12, R28.reuse, R5, R6 ;  /* 0x000000051c0c8224 */ /* 0x040fe400078e0206 */
[----:B------:R-:W-:Y:S02]  /*e580*/  IMAD R0, R28, R0, RZ ;  /* 0x000000001c007224 */ /* 0x000fe400078e02ff */
[----:B---3--:R-:W-:-:S03]  /*e590*/  @P0 IMAD.WIDE.U32 R2, R14, R8, RZ ;  /* 0x000000080e020225 */ /* 0x008fc600078e00ff */
[----:B------:R-:W-:Y:S01]  /*e5a0*/  SEL R0, R0, RZ, !P1 ;  /* 0x000000ff00007207 */ /* 0x000fe20004800000 */
[----:B------:R-:W-:Y:S02]  /*e5b0*/  @P2 IMAD R6, R11, R10, RZ ;  /* 0x0000000a0b062224 */ /* 0x000fe400078e02ff */
[----:B------:R-:W-:Y:S01]  /*e5c0*/  @!P2 IMAD.MOV.U32 R6, RZ, RZ, R7 ;  /* 0x000000ffff06a224 */ /* 0x000fe200078e0007 */
[----:B------:R-:W-:Y:S01]  /*e5d0*/  SHF.R.S32.HI R7, RZ, 0x1f, R16 ;  /* 0x0000001fff077819 */ /* 0x000fe20000011410 */
[----:B------:R-:W-:-:S04]  /*e5e0*/  @!P0 IMAD.WIDE.U32 R4, R28, R4, RZ ;  /* 0x000000041c048225 */ /* 0x000fc800078e00ff */
[----:B------:R-:W-:Y:S02]  /*e5f0*/  @P0 IMAD R9, R14, R9, R3 ;  /* 0x000000090e090224 */ /* 0x000fe400078e0203 */
[----:B------:R-:W-:Y:S01]  /*e600*/  @P0 IMAD.MOV.U32 R8, RZ, RZ, R2 ;  /* 0x000000ffff080224 */ /* 0x000fe200078e0002 */
[----:B------:R-:W-:Y:S01]  /*e610*/  @!P1 CS2R R2, SRZ ;  /* 0x0000000000029805 */ /* 0x000fe2000001ff00 */
[----:B----4-:R-:W-:Y:S02]  /*e620*/  @!P3 IMAD R14, R28, R13, RZ ;  /* 0x0000000d1c0eb224 */ /* 0x010fe400078e02ff */
[----:B------:R-:W-:Y:S02]  /*e630*/  IMAD R6, R16, R6, R0 ;  /* 0x0000000610067224 */ /* 0x000fe400078e0200 */
[----:B------:R-:W-:Y:S01]  /*e640*/  @!P0 IMAD.MOV.U32 R8, RZ, RZ, R4 ;  /* 0x000000ffff088224 */ /* 0x000fe200078e0004 */
[----:B------:R1:W-:Y:S01]  /*e650*/  @!P3 STL [R1+0x28], R14 ;  /* 0x0000280e0100b387 */ /* 0x0003e20000100800 */
[----:B------:R-:W-:Y:S01]  /*e660*/  IMAD.SHL.U32 R0, R15, 0x8, RZ ;  /* 0x000000080f007824 */ /* 0x000fe200078e00ff */
[----:B------:R-:W-:Y:S01]  /*e670*/  @P1 SHF.R.S32.HI R3, RZ, 0x1f, R14 ;  /* 0x0000001fff031819 */ /* 0x000fe2000001140e */
[----:B------:R-:W-:Y:S01]  /*e680*/  @!P0 IMAD.IADD R9, R5, 0x1, R12 ;  /* 0x0000000105098824 */ /* 0x000fe200078e020c */
[----:B------:R-:W-:Y:S01]  /*e690*/  SHF.R.S32.HI R4, RZ, 0x3, R18 ;  /* 0x00000003ff047819 */ /* 0x000fe20000011412 */
[----:B------:R-:W-:Y:S01]  /*e6a0*/  @P1 IMAD.MOV.U32 R2, RZ, RZ, R14 ;  /* 0x000000ffff021224 */ /* 0x000fe200078e000e */
[----:B------:R-:W-:Y:S01]  /*e6b0*/  IADD3 R8, P0, R0, R8, RZ ;  /* 0x0000000800087210 */ /* 0x000fe20007f1e0ff */
[----:B-----5:R-:W-:Y:S01]  /*e6c0*/  IMAD R5, R210, R17, RZ ;  /* 0x00000011d2057224 */ /* 0x020fe200078e02ff */
[----:B------:R-:W-:Y:S01]  /*e6d0*/  ISETP.GE.AND P3, PT, R0, UR6, PT ;  /* 0x0000000600007c0c */ /* 0x000fe2000bf66270 */
[----:B------:R-:W-:Y:S01]  /*e6e0*/  VIADD R24, R4, 0x10 ;  /* 0x0000001004187836 */ /* 0x000fe20000000000 */
[----:B------:R-:W-:Y:S01]  /*e6f0*/  LEA.HI.X.SX32 R9, R0, R9, 0x1, P0 ;  /* 0x0000000900097211 */ /* 0x000fe200000f0eff */
[C---:B------:R-:W-:Y:S01]  /*e700*/  VIADD R25, R4.reuse, 0x20 ;  /* 0x0000002004197836 */ /* 0x040fe20000000000 */
[--C-:B------:R-:W-:Y:S01]  /*e710*/  IADD3 R19, P2, P1, R5, R2, R6.reuse ;  /* 0x0000000205137210 */ /* 0x100fe2000795e006 */
[----:B------:R-:W-:Y:S01]  /*e720*/  IMAD R2, R7, UR4, RZ ;  /* 0x0000000407027c24 */ /* 0x000fe2000f8e02ff */
[----:B------:R-:W-:Y:S01]  /*e730*/  SHF.R.S32.HI R10, RZ, 0x1f, R5 ;  /* 0x0000001fff0a7819 */ /* 0x000fe20000011405 */
[----:B------:R-:W-:Y:S01]  /*e740*/  VIADD R26, R4, 0x30 ;  /* 0x00000030041a7836 */ /* 0x000fe20000000000 */
[----:B------:R-:W-:Y:S01]  /*e750*/  SHF.R.S32.HI R6, RZ, 0x1f, R6 ;  /* 0x0000001fff067819 */ /* 0x000fe20000011406 */
[----:B------:R-:W-:Y:S01]  /*e760*/  IMAD.WIDE.U32 R8, R16, UR4, R8 ;  /* 0x0000000410087c25 */ /* 0x000fe2000f8e0008 */
[----:B------:R-:W-:-:S02]  /*e770*/  SHF.R.S32.HI R5, RZ, 0x1f, R4 ;  /* 0x0000001fff057819 */ /* 0x000fc40000011404 */
[----:B------:R-:W-:Y:S01]  /*e780*/  IADD3.X R18, R10, R3, R6, P2, P1 ;  /* 0x000000030a127210 */ /* 0x000fe200017e2406 */
[----:B------:R-:W-:Y:S02]  /*e790*/  IMAD R6, R16, UR5, R2 ;  /* 0x0000000510067c24 */ /* 0x000fe4000f8e0202 */
[----:B------:R-:W-:-:S04]  /*e7a0*/  IMAD.WIDE R2, R238, 0x80, R4 ;  /* 0x00000080ee027825 */ /* 0x000fc800078e0204 */
[----:B-1----:R-:W-:Y:S02]  /*e7b0*/  IMAD.IADD R14, R165, 0x1, -R210 ;  /* 0x00000001a50e7824 */ /* 0x002fe400078e0ad2 */
[----:B------:R-:W-:-:S03]  /*e7c0*/  IMAD.IADD R7, R6, 0x1, R9 ;  /* 0x0000000106077824 */ /* 0x000fc600078e0209 */
[-C--:B------:R-:W-:Y:S02]  /*e7d0*/  ISETP.GE.AND P0, PT, R4, R14.reuse, PT ;  /* 0x0000000e0400720c */ /* 0x080fe40003f06270 */
[-C--:B------:R-:W-:Y:S02]  /*e7e0*/  ISETP.GE.AND P6, PT, R24, R14.reuse, PT ;  /* 0x0000000e1800720c */ /* 0x080fe40003fc6270 */
[----:B------:R-:W-:Y:S02]  /*e7f0*/  P2R R22, PR, RZ, 0x1 ;  /* 0x00000001ff167803 */ /* 0x000fe40000000000 */
[-C--:B------:R-:W-:Y:S02]  /*e800*/  ISETP.GE.OR P0, PT, R4, R14.reuse, P3 ;  /* 0x0000000e0400720c */ /* 0x080fe40001f06670 */
[-C--:B------:R-:W-:Y:S02]  /*e810*/  ISETP.GE.AND P5, PT, R25, R14.reuse, PT ;  /* 0x0000000e1900720c */ /* 0x080fe40003fa6270 */
[----:B------:R-:W-:-:S02]  /*e820*/  ISETP.GE.AND P4, PT, R26, R14, PT ;  /* 0x0000000e1a00720c */ /* 0x000fc40003f86270 */
[----:B------:R-:W-:-:S07]  /*e830*/  ISETP.GE.OR P1, PT, R24, R14, P3 ;  /* 0x0000000e1800720c */ /* 0x000fce0001f26670 */
        /* <DEDUP_REMOVED lines=11> */
.L_x_1538:
[----:B------:R-:W-:Y:S05]  /*e8f0*/  BSYNC B0 ;  /* 0x0000000000007941 */ /* 0x000fea0003800000 */
.L_x_1537:
        /* <DEDUP_REMOVED lines=16> */
.L_x_1540:
[----:B------:R-:W-:Y:S05]  /*ea00*/  BSYNC B0 ;  /* 0x0000000000007941 */ /* 0x000fea0003800000 */
.L_x_1539:
        /* <DEDUP_REMOVED lines=17> */
.L_x_1542:
[----:B------:R-:W-:Y:S05]  /*eb20*/  BSYNC B0 ;  /* 0x0000000000007941 */ /* 0x000fea0003800000 */
.L_x_1541:
        /* <DEDUP_REMOVED lines=16> */
.L_x_1544:
[----:B------:R-:W-:Y:S05]  /*ec30*/  BSYNC B0 ;  /* 0x0000000000007941 */ /* 0x000fea0003800000 */
.L_x_1543:
        /* <DEDUP_REMOVED lines=19> */
.L_x_1546:
[----:B------:R-:W-:Y:S05]  /*ed70*/  BSYNC B0 ;  /* 0x0000000000007941 */ /* 0x000fea0003800000 */
.L_x_1545:
[----:B------:R-:W-:Y:S01]  /*ed80*/  ISETP.NE.AND P2, PT, R22, RZ, PT ;  /* 0x000000ff1600720c */ /* 0x000fe20003f45270 */
[----:B------:R-:W-:Y:S01]  /*ed90*/  BSSY B0, `(.L_x_1547) ;  /* 0x000001b000007945 */ /* 0x000fe20003800000 */
[----:B------:R-:W-:Y:S02]  /*eda0*/  ISETP.GE.AND P0, PT, R16, R14, PT ;  /* 0x0000000e1000720c */ /* 0x000fe40003f06270 */
[C---:B------:R-:W-:Y:S02]  /*edb0*/  ISETP.NE.OR P2, PT, R15.reuse, RZ, P2 ;  /* 0x000000ff0f00720c */ /* 0x040fe40001745670 */
[C---:B------:R-:W-:Y:S02]  /*edc0*/  ISETP.NE.OR P4, PT, R15.reuse, RZ, P4 ;  /* 0x000000ff0f00720c */ /* 0x040fe40002785670 */
[----:B------:R-:W-:Y:S02]  /*edd0*/  P2R R22, PR, RZ, 0x4 ;  /* 0x00000004ff167803 */ /* 0x000fe40000000000 */
[----:B------:R-:W-:-:S02]  /*ede0*/  ISETP.NE.OR P2, PT, R15, RZ, P1 ;  /* 0x000000ff0f00720c */ /* 0x000fc40000f45670 */
[C---:B------:R-:W-:Y:S02]  /*edf0*/  ISETP.NE.OR P1, PT, R15.reuse, RZ, P0 ;  /* 0x000000ff0f00720c */ /* 0x040fe40000725670 */
        /* <DEDUP_REMOVED lines=20> */
.L_x_1548:
[----:B------:R-:W-:Y:S05]  /*ef40*/  BSYNC B0 ;  /* 0x0000000000007941 */ /* 0x000fea0003800000 */
.L_x_1547:
        /* <DEDUP_REMOVED lines=19> */
.L_x_1550:
[----:B------:R-:W-:Y:S05]  /*f080*/  BSYNC B0 ;  /* 0x0000000000007941 */ /* 0x000fea0003800000 */
.L_x_1549:
        /* <DEDUP_REMOVED lines=16> */
.L_x_1552:
[----:B------:R-:W-:Y:S05]  /*f190*/  BSYNC B0 ;  /* 0x0000000000007941 */ /* 0x000fea0003800000 */
.L_x_1551:
        /* <DEDUP_REMOVED lines=11> */
.L_x_1554:
[----:B------:R-:W-:Y:S05]  /*f250*/  BSYNC B0 ;  /* 0x0000000000007941 */ /* 0x000fea0003800000 */
.L_x_1553:
        /* <DEDUP_REMOVED lines=10> */
.L_x_1556:
[----:B------:R-:W-:Y:S05]  /*f300*/  BSYNC B0 ;  /* 0x0000000000007941 */ /* 0x000fea0003800000 */
.L_x_1555:
        /* <DEDUP_REMOVED lines=10> */
.L_x_1558:
[----:B------:R-:W-:Y:S05]  /*f3b0*/  BSYNC B0 ;  /* 0x0000000000007941 */ /* 0x000fea0003800000 */
.L_x_1557:
        /* <DEDUP_REMOVED lines=11> */
.L_x_1560:
[----:B------:R-:W-:Y:S05]  /*f470*/  BSYNC B0 ;  /* 0x0000000000007941 */ /* 0x000fea0003800000 */
.L_x_1559:
        /* <DEDUP_REMOVED lines=11> */
.L_x_1562:
[----:B------:R-:W-:Y:S05]  /*f530*/  BSYNC B0 ;  /* 0x0000000000007941 */ /* 0x000fea0003800000 */
.L_x_1561:
        /* <DEDUP_REMOVED lines=11> */
.L_x_1564:
[----:B------:R-:W-:Y:S05]  /*f5f0*/  BSYNC B0 ;  /* 0x0000000000007941 */ /* 0x000fea0003800000 */
.L_x_1563:
        /* <DEDUP_REMOVED lines=10> */
.L_x_1566:
[----:B------:R-:W-:Y:S05]  /*f6a0*/  BSYNC B0 ;  /* 0x0000000000007941 */ /* 0x000fea0003800000 */
.L_x_1565:
        /* <DEDUP_REMOVED lines=10> */
.L_x_1567:
        /* <DEDUP_REMOVED lines=11> */
.L_x_2590:


//--------------------- .text._ZN5flash16flash_fwd_kernelI23Flash_fwd_kernel_traitsILi64ELi128ELi64ELi4ELb0ELb0EN7cutlass10bfloat16_tE19Flash_kernel_traitsILi64ELi128ELi64ELi4ES3_EELb1ELb0ELb0ELb0ELb0ELb0ELb0ELb1EEEvNS_16Flash_fwd_paramsE --------------------------
	.section	.text._ZN5flash16flash_fwd_kernelI23Flash_fwd_kernel_traitsILi64ELi128ELi64ELi4ELb0ELb0EN7cutlass10bfloat16_tE19Flash_kernel_traitsILi64ELi128ELi64ELi4ES3_EELb1ELb0ELb0ELb0ELb0ELb0ELb0ELb1EEEvNS_16Flash_fwd_paramsE,"ax",@progbits
	.align	128
        .global         _ZN5flash16flash_fwd_kernelI23Flash_fwd_kernel_traitsILi64ELi128ELi64ELi4ELb0ELb0EN7cutlass10bfloat16_tE19Flash_kernel_traitsILi64ELi128ELi64ELi4ES3_EELb1ELb0ELb0ELb0ELb0ELb0ELb0ELb1EEEvNS_16Flash_fwd_paramsE
        .type           _ZN5flash16flash_fwd_kernelI23Flash_fwd_kernel_traitsILi64ELi128ELi64ELi4ELb0ELb0EN7cutlass10bfloat16_tE19Flash_kernel_traitsILi64ELi128ELi64ELi4ES3_EELb1ELb0ELb0ELb0ELb0ELb0ELb0ELb1EEEvNS_16Flash_fwd_paramsE,@function
        .size           _ZN5flash16flash_fwd_kernelI23Flash_fwd_kernel_traitsILi64ELi128ELi64ELi4ELb0ELb0EN7cutlass10bfloat16_tE19Flash_kernel_traitsILi64ELi128ELi64ELi4ES3_EELb1ELb0ELb0ELb0ELb0ELb0ELb0ELb1EEEvNS_16Flash_fwd_paramsE,(.L_x_2591 - _ZN5flash16flash_fwd_kernelI23Flash_fwd_kernel_traitsILi64ELi128ELi64ELi4ELb0ELb0EN7cutlass10bfloat16_tE19Flash_kernel_traitsILi64ELi128ELi64ELi4ES3_EELb1ELb0ELb0ELb0ELb0ELb0ELb0ELb1EEEvNS_16Flash_fwd_paramsE)
        .other          _ZN5flash16flash_fwd_kernelI23Flash_fwd_kernel_traitsILi64ELi128ELi64ELi4ELb0ELb0EN7cutlass10bfloat16_tE19Flash_kernel_traitsILi64ELi128ELi64ELi4ES3_EELb1ELb0ELb0ELb0ELb0ELb0ELb0ELb1EEEvNS_16Flash_fwd_paramsE,@"STO_CUDA_ENTRY STV_DEFAULT"
_ZN5flash16flash_fwd_kernelI23Flash_fwd_kernel_traitsILi64ELi128ELi64ELi4ELb0ELb0EN7cutlass10bfloat16_tE19Flash_kernel_traitsILi64ELi128ELi64ELi4ES3_EELb1ELb0ELb0ELb0ELb0ELb0ELb0ELb1EEEvNS_16Flash_fwd_paramsE:
.text._ZN5flash16flash_fwd_kernelI23Flash_fwd_kernel_traitsILi64ELi128ELi64ELi4ELb0ELb0EN7cutlass10bfloat16_tE19Flash_kernel_traitsILi64ELi128ELi64ELi4ES3_EELb1ELb0ELb0ELb0ELb0ELb0ELb0ELb1EEEvNS_16Flash_fwd_paramsE:
        /* <DEDUP_REMOVED lines=11> */
[----:B-1----:R-:W-:Y:S01]  /*00b0*/  VIADD R1, R1, 0xfffffed8 ;  /* 0xfffffed801017836 */ /* 0x002fe20000000000 */
[----:B------:R-:W-:-:S04]  /*00c0*/  ULDC.U8 UR19, c[0x0][0x388] ;  /* 0x0000e20000137ab9 */ /* 0x000fc80000000000 */
[----:B------:R-:W4:Y:S01]  /*00d0*/  @P3 LDG.E.64 R8, desc[UR20][R8.64] ;  /* 0x0000001408083981 */ /* 0x000f22000c1e1b00 */
[----:B------:R-:W1:Y:S01]  /*00e0*/  LDC.64 R2, c[0x0][0x300] ;  /* 0x0000c000ff027b82 */ /* 0x000e620000000a00 */
[----:B--2---:R-:W-:Y:S01]  /*00f0*/  @P3 IMAD.MOV.U32 R126, RZ, RZ, R130 ;  /* 0x000000ffff7e3224 */ /* 0x004fe200078e0082 */
[----:B------:R-:W2:Y:S06]  /*0100*/  S2R R132, SR_CTAID.Y ;  /* 0x0000000000847919 */ /* 0x000eac0000002600 */
[----:B------:R-:W2:Y:S01]  /*0110*/  LDC.64 R4, c[0x0][0x2f0] ;  /* 0x0000bc00ff047b82 */ /* 0x000ea20000000a00 */
[----:B---3--:R-:W3:Y:S01]  /*0120*/  @P3 LDG.E.64 R6, desc[UR20][R126.64] ;  /* 0x000000147e063981 */ /* 0x008ee2000c1e1b00 */
[----:B------:R-:W-:Y:S01]  /*0130*/  ISETP.NE.U32.AND P4, PT, RZ, UR4, PT ;  /* 0x00000004ff007c0c */ /* 0x000fe2000bf85070 */
[----:B------:R-:W-:Y:S01]  /*0140*/  IMAD.MOV.U32 R22, RZ, RZ, -0x1 ;  /* 0xffffffffff167424 */ /* 0x000fe200078e00ff */
[----:B------:R-:W4:Y:S01]  /*0150*/  S2R R129, SR_CTAID.Z ;  /* 0x0000000000817919 */ /* 0x000f220000002700 */
[----:B------:R-:W4:Y:S01]  /*0160*/  S2R R123, SR_TID.X ;  /* 0x00000000007b7919 */ /* 0x000f220000002100 */
[----:B-1----:R-:W-:-:S04]  /*0170*/  ISETP.NE.U32.AND P0, PT, R2, RZ, PT ;  /* 0x000000ff0200720c */ /* 0x002fc80003f05070 */
[----:B------:R-:W-:Y:S02]  /*0180*/  ISETP.NE.AND.EX P1, PT, R3, RZ, PT, P0 ;  /* 0x000000ff0300720c */ /* 0x000fe40003f25300 */
[----:B------:R-:W-:Y:S01]  /*0190*/  ISETP.NE.AND.EX P0, PT, RZ, UR5, PT, P4 ;  /* 0x00000005ff007c0c */ /* 0x000fe2000bf05340 */
[----:B------:R-:W1:Y:S01]  /*01a0*/  LDC.64 R2, c[0x0][0x2f8] ;  /* 0x0000be00ff027b82 */ /* 0x000e620000000a00 */
[----:B--2---:R-:W-:-:S09]  /*01b0*/  IMAD.WIDE R14, R132, 0x4, R4 ;  /* 0x00000004840e7825 */ /* 0x004fd200078e0204 */
[----:B------:R-:W2:Y:S01]  /*01c0*/  @P1 LDC.64 R4, c[0x0][0x300] ;  /* 0x0000c000ff041b82 */ /* 0x000ea20000000a00 */
[----:B----4-:R-:W-:-:S04]  /*01d0*/  LOP3.LUT R0, R129, R138, R132, 0xfe, !PT ;  /* 0x0000008a81007212 */ /* 0x010fc800078efe84 */
[----:B------:R-:W-:-:S03]  /*01e0*/  LOP3.LUT P2, RZ, R0, R123, RZ, 0xfc, !PT ;  /* 0x0000007b00ff7212 */ /* 0x000fc6000784fcff */
[----:B------:R-:W3:Y:S10]  /*01f0*/  @P3 LDC R0, c[0x0][0x3b0] ;  /* 0x0000ec00ff003b82 */ /* 0x000ef40000000800 */
[----:B------:R-:W4:Y:S01]  /*0200*/  @!P2 LDC.64 R12, c[0x0][0x3b8] ;  /* 0x0000ee00ff0cab82 */ /* 0x000f220000000a00 */
[----:B------:R-:W-:-:S02]  /*0210*/  IMAD.MOV.U32 R19, RZ, RZ, -0x1 ;  /* 0xffffffffff137424 */ /* 0x000fc400078e00ff */
[----:B--2---:R-:W-:Y:S01]  /*0220*/  @P1 IMAD.WIDE R4, R132, 0x4, R4 ;  /* 0x0000000484041825 */ /* 0x004fe200078e0204 */
[----:B------:R-:W-:Y:S02]  /*0230*/  @P3 R2UR UR22, R8 ;  /* 0x00000000081632ca */ /* 0x000fe400000e0000 */
[----:B------:R-:W-:Y:S02]  /*0240*/  @P3 R2UR UR23, R9 ;  /* 0x00000000091732ca */ /* 0x000fe400000e0000 */
[----:B------:R-:W2:Y:S09]  /*0250*/  LDC.U8 R8, c[0x0][0x3c2] ;  /* 0x0000f080ff087b82 */ /* 0x000eb20000000000 */
[----:B------:R-:W-:-:S02]  /*0260*/  IMAD.U32 R10, RZ, RZ, UR22 ;  /* 0x00000016ff0a7e24 */ /* 0x000fc4000f8e00ff */
[----:B------:R-:W-:Y:S01]  /*0270*/  IMAD.U32 R11, RZ, RZ, UR23 ;  /* 0x00000017ff0b7e24 */ /* 0x000fe2000f8e00ff */
[----:B---3--:R-:W-:-:S04]  /*0280*/  @P3 IADD3 R130, P5, R6, R0, RZ ;  /* 0x0000000006823210 */ /* 0x008fc80007fbe0ff */
[----:B----4-:R3:W-:Y:S01]  /*0290*/  @!P2 STG.E.64 desc[UR20][R12.64], R10 ;  /* 0x0000000a0c00a986 */ /* 0x0107e2000c101b14 */
[----:B------:R-:W-:Y:S02]  /*02a0*/  @P3 IMAD.X R127, RZ, RZ, R7, P5 ;  /* 0x000000ffff7f3224 */ /* 0x000fe400028e0607 */
[----:B------:R-:W-:Y:S01]  /*02b0*/  @!P2 IMAD.MOV.U32 R126, RZ, RZ, R130 ;  /* 0x000000ffff7ea224 */ /* 0x000fe200078e0082 */
[----:B------:R-:W4:Y:S04]  /*02c0*/  LDC.64 R6, c[0x0][0x2f8] ;  /* 0x0000be00ff067b82 */ /* 0x000f280000000a00 */
[----:B------:R3:W-:Y:S04]  /*02d0*/  @!P2 STG.E.64 desc[UR20][R12.64+0x8], R126 ;  /* 0x0000087e0c00a986 */ /* 0x0007e8000c101b14 */
[----:B------:R-:W3:Y:S04]  /*02e0*/  @P0 LDG.E R22, desc[UR20][R14.64] ;  /* 0x000000140e160981 */ /* 0x000ee8000c1e1900 */
[----:B------:R3:W3:Y:S01]  /*02f0*/  @P0 LDG.E R0, desc[UR20][R14.64+0x4] ;  /* 0x000004140e000981 */ /* 0x0006e2000c1e1900 */
[----:B--2---:R-:W-:-:S02]  /*0300*/  ISETP.NE.AND P3, PT, R8, RZ, PT ;  /* 0x000000ff0800720c */ /* 0x004fc40003f65270 */
[----:B-1----:R-:W-:-:S04]  /*0310*/  ISETP.EQ.U32.AND P2, PT, R2, RZ, PT ;  /* 0x000000ff0200720c */ /* 0x002fc80003f42070 */
[----:B------:R-:W-:Y:S01]  /*0320*/  ISETP.EQ.OR.EX P2, PT, R3, RZ, !P3, P2 ;  /* 0x000000ff0300720c */ /* 0x000fe20005f42720 */
[----:B----4-:R-:W-:-:S04]  /*0330*/  IMAD.WIDE R6, R132, 0x4, R6 ;  /* 0x0000000484067825 */ /* 0x010fc800078e0206 */
[----:B---3--:R-:W-:-:S08]  /*0340*/  IMAD.MOV.U32 R10, RZ, RZ, RZ ;  /* 0x000000ffff0a7224 */ /* 0x008fd000078e00ff */
[----:B------:R1:W5:Y:S04]  /*0350*/  @!P2 LDG.E R19, desc[UR20][R6.64] ;  /* 0x000000140613a981 */ /* 0x000368000c1e1900 */
[----:B------:R1:W5:Y:S01]  /*0360*/  @P1 LDG.E R10, desc[UR20][R4.64] ;  /* 0x00000014040a1981 */ /* 0x000362000c1e1900 */
[----:B------:R-:W-:-:S04]  /*0370*/  SHF.R.S32.HI R14, RZ, 0x1f, R123 ;  /* 0x0000001fff0e7819 */ /* 0x000fc8000001147b */
[----:B------:R-:W-:Y:S01]  /*0380*/  LEA.HI R131, R14, R123, RZ, 0x5 ;  /* 0x0000007b0e837211 */ /* 0x000fe200078f28ff */
[----:B------:R-:W-:-:S06]  /*0390*/  @P0 IMAD.IADD R17, R0, 0x1, -R22 ;  /* 0x0000000100110824 */ /* 0x000fcc00078e0a16 */
[----:B------:R-:W2:Y:S01]  /*03a0*/  @!P0 LDC R17, c[0x0][0x2c4] ;  /* 0x0000b100ff118b82 */ /* 0x000ea20000000800 */
[----:B------:R1:W-:Y:S01]  /*03b0*/  STL [R1+0x70], R22 ;  /* 0x0000701601007387 */ /* 0x0003e20000100800 */
[----:B------:R-:W-:-:S04]  /*03c0*/  ISETP.NE.U32.AND P0, PT, R2, RZ, PT ;  /* 0x000000ff0200720c */ /* 0x000fc80003f05070 */
[----:B------:R-:W-:Y:S02]  /*03d0*/  ISETP.NE.AND.EX P0, PT, R3, RZ, PT, P0 ;  /* 0x000000ff0300720c */ /* 0x000fe40003f05300 */
[----:B------:R-:W-:Y:S01]  /*03e0*/  LOP3.LUT R0, R131, 0xffffffe0, RZ, 0xc0, !PT ;  /* 0xffffffe083007812 */ /* 0x000fe200078ec0ff */
[----:B--2---:R1:W-:Y:S04]  /*03f0*/  STL [R1+0x78], R17 ;  /* 0x0000781101007387 */ /* 0x0043e80000100800 */
[----:B------:R-:W-:-:S06]  /*0400*/  IMAD.IADD R121, R123, 0x1, -R0 ;  /* 0x000000017b797824 */ /* 0x000fcc00078e0a00 */
[----:B------:R-:W-:Y:S05]  /*0410*/  @!P0 BRA `(.L_x_1568) ;  /* 0x0000000000108947 */ /* 0x000fea0003800000 */
[----:B------:R-:W1:Y:S02]  /*0420*/  @P3 LDG.E R0, desc[UR20][R6.64+0x4] ;  /* 0x0000041406003981 */ /* 0x000e64000c1e1900 */
[----:B-1---5:R-:W-:-:S06]  /*0430*/  @P3 IADD3 R5, R0, -R19, RZ ;  /* 0x8000001300053210 */ /* 0x022fcc0007ffe0ff */
[----:B------:R2:W5:Y:S01]  /*0440*/  @!P3 LDG.E R5, desc[UR20][R6.64] ;  /* 0x000000140605b981 */ /* 0x000562000c1e1900 */
[----:B------:R-:W-:Y:S05]  /*0450*/  BRA `(.L_x_1569) ;  /* 0x0000000000047947 */ /* 0x000fea0003800000 */
.L_x_1568:
[----:B-1----:R-:W1:Y:S02]  /*0460*/  LDC R5, c[0x0][0x2c8] ;  /* 0x0000b200ff057b82 */ /* 0x002e640000000800 */
.L_x_1569:
[----:B------:R-:W3:Y:S02]  /*0470*/  LDC.64 R2, c[0x0][0x308] ;  /* 0x0000c200ff027b82 */ /* 0x000ee40000000a00 */
[----:B---3--:R-:W-:-:S04]  /*0480*/  ISETP.NE.U32.AND P0, PT, R2, RZ, PT ;  /* 0x000000ff0200720c */ /* 0x008fc80003f05070 */
[----:B------:R-:W-:-:S13]  /*0490*/  ISETP.NE.AND.EX P0, PT, R3, RZ, PT, P0 ;  /* 0x000000ff0300720c */ /* 0x000fda0003f05300 */
[----:B------:R-:W2:Y:S08]  /*04a0*/  @P0 LDC.64 R2, c[0x0][0x308] ;  /* 0x0000c200ff020b82 */ /* 0x000eb00000000a00 */
[----:B------:R-:W3:Y:S01]  /*04b0*/  @!P0 LDC R0, c[0x0][0x2cc] ;  /* 0x0000b300ff008b82 */ /* 0x000ee20000000800 */
[----:B--2---:R-:W-:-:S07]  /*04c0*/  @P0 IMAD.WIDE R6, R132, 0x4, R2 ;  /* 0x0000000484060825 */ /* 0x004fce00078e0202 */
[----:B------:R-:W2:Y:S01]  /*04d0*/  @!P0 LDC.64 R2, c[0x0][0x318] ;  /* 0x0000c600ff028b82 */ /* 0x000ea20000000a00 */
[----:B------:R-:W4:Y:S01]  /*04e0*/  @P0 LDG.E R7, desc[UR20][R6.64] ;  /* 0x0000001406070981 */ /* 0x000f22000c1e1900 */
[----:B------:R-:W-:Y:S01]  /*04f0*/  IMAD.SHL.U32 R128, R138, 0x80, RZ ;  /* 0x000000808a807824 */ /* 0x000fe200078e00ff */
[----:B--2---:R-:W-:-:S04]  /*0500*/  @!P0 ISETP.NE.U32.AND P1, PT, R2, RZ, PT ;  /* 0x000000ff0200820c */ /* 0x004fc80003f25070 */
[----:B------:R-:W-:Y:S02]  /*0510*/  @!P0 ISETP.NE.AND.EX P2, PT, R3, RZ, PT, P1 ;  /* 0x000000ff0300820c */ /* 0x000fe40003f45310 */
[----:B------:R-:W-:Y:S02]  /*0520*/  ISETP.GT.AND P1, PT, R17, R128, PT ;  /* 0x000000801100720c */ /* 0x000fe40003f24270 */
[----:B---3--:R-:W-:Y:S01]  /*0530*/  @!P0 SEL R0, R0, RZ, P2 ;  /* 0x000000ff00008207 */ /* 0x008fe20001000000 */
[----:B----45:R-:W-:-:S03]  /*0540*/  @P0 IMAD.IADD R122, R7, 0x1, -R10 ;  /* 0x00000001077a0824 */ /* 0x030fc600078e0a0a */
[----:B-1----:R-:W-:-:S07]  /*0550*/  @!P0 IADD3 R122, R0, R5, -R10 ;  /* 0x00000005007a8210 */ /* 0x002fce0007ffe80a */
        /* <DEDUP_REMOVED lines=9> */
[----:B------:R-:W-:Y:S02]  /*05f0*/  ISETP.NE.AND P0, PT, R19, -0x1, PT ;  /* 0xffffffff1300780c */ /* 0x000fe40003f05270 */
[----:B------:R-:W-:Y:S02]  /*0600*/  LEA.HI R16, R14, R123, RZ, 0x3 ;  /* 0x0000007b0e107211 */ /* 0x000fe400078f18ff */
[----:B------:R2:W-:Y:S02]  /*0610*/  STL [R1+0x64], R36 ;  /* 0x0000642401007387 */ /* 0x0005e40000100800 */
[----:B------:R-:W-:Y:S02]  /*0620*/  SHF.R.S32.HI R18, RZ, 0x3, R16 ;  /* 0x00000003ff127819 */ /* 0x000fe40000011410 */
[----:B------:R-:W-:-:S02]  /*0630*/  LOP3.LUT R16, R16, 0xfffffff8, RZ, 0xc0, !PT ;  /* 0xfffffff810107812 */ /* 0x000fc400078ec0ff */
[C---:B------:R-:W-:Y:S01]  /*0640*/  IADD3 R13, R18.reuse, 0x70, RZ ;  /* 0x00000070120d7810 */ /* 0x040fe20007ffe0ff */
[----:B------:R-:W3:Y:S01]  /*0650*/  @P1 LDC.64 R6, c[0x0][0x240] ;  /* 0x00009000ff061b82 */ /* 0x000ee20000000a00 */
[----:B------:R-:W-:Y:S01]  /*0660*/  @!P1 SHF.R.S32.HI R11, RZ, 0x1f, R132 ;  /* 0x0000001fff0b9819 */ /* 0x000fe20000011484 */
[----:B------:R-:W-:Y:S01]  /*0670*/  VIADD R15, R18, 0x60 ;  /* 0x00000060120f7836 */ /* 0x000fe20000000000 */
[-C--:B------:R-:W-:Y:S01]  /*0680*/  ISETP.GE.AND P2, PT, R13, R36.reuse, PT ;  /* 0x000000240d00720c */ /* 0x080fe20003f46270 */
[----:B------:R-:W-:Y:S02]  /*0690*/  @P0 IMAD.IADD R30, R10, 0x1, R19 ;  /* 0x000000010a1e0824 */ /* 0x000fe400078e0213 */
[----:B------:R-:W-:Y:S01]  /*06a0*/  IMAD.IADD R16, R123, 0x1, -R16 ;  /* 0x000000017b107824 */ /* 0x000fe200078e0a10 */
[----:B------:R-:W-:Y:S01]  /*06b0*/  ISETP.GE.AND P3, PT, R15, R36, PT ;  /* 0x000000240f00720c */ /* 0x000fe20003f66270 */
[----:B------:R-:W4:Y:S01]  /*06c0*/  @!P1 LDC.64 R4, c[0x0][0x228] ;  /* 0x00008a00ff049b82 */ /* 0x000f220000000a00 */
[----:B------:R-:W-:Y:S01]  /*06d0*/  VIADD R17, R18, 0x50 ;  /* 0x0000005012117836 */ /* 0x000fe20000000000 */
[----:B-1----:R-:W-:-:S02]  /*06e0*/  IABS R12, R0 ;  /* 0x00000000000c7213 */ /* 0x002fc40000000000 */
[----:B------:R-:W-:Y:S02]  /*06f0*/  SHF.L.U32 R134, R16, 0x3, RZ ;  /* 0x0000000310867819 */ /* 0x000fe400000006ff */
[----:B------:R-:W1:Y:S01]  /*0700*/  I2F.RP R2, R12 ;  /* 0x0000000c00027306 */ /* 0x000e620000209400 */
[----:B------:R-:W-:Y:S01]  /*0710*/  ISETP.GE.AND P5, PT, R17, R36, PT ;  /* 0x000000241100720c */ /* 0x000fe20003fa6270 */
[----:B------:R-:W5:Y:S01]  /*0720*/  @P0 LDC.64 R8, c[0x0][0x250] ;  /* 0x00009400ff080b82 */ /* 0x000f620000000a00 */
[----:B------:R-:W-:Y:S02]  /*0730*/  P2R R13, PR, RZ, 0x8 ;  /* 0x00000008ff0d7803 */ /* 0x000fe40000000000 */
[----:B------:R-:W-:Y:S01]  /*0740*/  P2R R17, PR, RZ, 0x4 ;  /* 0x00000004ff117803 */ /* 0x000fe20000000000 */
[----:B---3--:R-:W-:-:S04]  /*0750*/  @P1 IMAD.WIDE.U32 R24, R22, R6, RZ ;  /* 0x0000000616181225 */ /* 0x008fc800078e00ff */
[----:B------:R-:W-:Y:S01]  /*0760*/  @P0 IMAD.IADD R6, R10, 0x1, R19 ;  /* 0x000000010a060824 */ /* 0x000fe200078e0213 */
[----:B-1----:R1:W3:Y:S01]  /*0770*/  MUFU.RCP R20, R2 ;  /* 0x0000000200147308 */ /* 0x0022e20000001000 */
[----:B------:R-:W-:Y:S01]  /*0780*/  @P1 IMAD R7, R22, R7, R25 ;  /* 0x0000000716071224 */ /* 0x000fe200078e0219 */
[----:B------:R-:W-:Y:S01]  /*0790*/  @P1 MOV R15, R24 ;  /* 0x00000018000f1202 */ /* 0x000fe20000000f00 */
[-C--:B----4-:R-:W-:Y:S02]  /*07a0*/  @!P1 IMAD R11, R11, R4.reuse, RZ ;  /* 0x000000040b0b9224 */ /* 0x090fe400078e02ff */
[----:B------:R-:W-:-:S04]  /*07b0*/  @!P1 IMAD.WIDE.U32 R28, R132, R4, RZ ;  /* 0x00000004841c9225 */ /* 0x000fc800078e00ff */
[----:B------:R-:W-:Y:S02]  /*07c0*/  @!P1 IMAD R11, R132, R5, R11 ;  /* 0x00000005840b9224 */ /* 0x000fe400078e020b */
[C---:B-----5:R-:W-:Y:S02]  /*07d0*/  @P0 IMAD R5, R6.reuse, R9, RZ ;  /* 0x0000000906050224 */ /* 0x060fe400078e02ff */
[----:B------:R-:W-:Y:S01]  /*07e0*/  @P0 IMAD.WIDE.U32 R24, R6, R8, RZ ;  /* 0x0000000806180225 */ /* 0x000fe200078e00ff */
[----:B-1----:R-:W-:-:S03]  /*07f0*/  IADD3 R2, R18, 0x40, RZ ;  /* 0x0000004012027810 */ /* 0x002fc60007ffe0ff */
[----:B---3--:R-:W-:Y:S01]  /*0800*/  VIADD R20, R20, 0xffffffe ;  /* 0x0ffffffe14147836 */ /* 0x008fe20000000000 */
[----:B------:R-:W-:Y:S02]  /*0810*/  @P0 IADD3 R6, R25, R5, RZ ;  /* 0x0000000519060210 */ /* 0x000fe40007ffe0ff */
[----:B------:R-:W-:Y:S01]  /*0820*/  ISETP.GE.AND P4, PT, R2, R36, PT ;  /* 0x000000240200720c */ /* 0x000fe20003f86270 */
[----:B------:R-:W1:Y:S01]  /*0830*/  F2I.FTZ.U32.TRUNC.NTZ R21, R20 ;  /* 0x0000001400157305 */ /* 0x000e62000021f000 */
[----:B------:R-:W3:Y:S01]  /*0840*/  @P0 LDC.64 R2, c[0x0][0x248] ;  /* 0x00009200ff020b82 */ /* 0x000ee20000000a00 */
[----:B------:R-:W-:-:S04]  /*0850*/  SHF.L.U32 R25, R18, 0x6, RZ ;  /* 0x0000000612197819 */ /* 0x000fc800000006ff */
[----:B------:R-:W-:-:S04]  /*0860*/  LOP3.LUT R25, R25, 0x1c0, RZ, 0xc0, !PT ;  /* 0x000001c019197812 */ /* 0x000fc800078ec0ff */
[----:B------:R-:W-:Y:S02]  /*0870*/  LOP3.LUT R26, R25, 0x38, R134, 0xf8, !PT ;  /* 0x00000038191a7812 */ /* 0x000fe400078ef886 */
[----:B------:R-:W-:Y:S01]  /*0880*/  SHF.R.U32.HI R25, RZ, 0x3, R25 ;  /* 0x00000003ff197819 */ /* 0x000fe20000011619 */
[----:B-1----:R-:W-:Y:S02]  /*0890*/  IMAD.MOV R23, RZ, RZ, -R21 ;  /* 0x000000ffff177224 */ /* 0x002fe400078e0a15 */
[----:B------:R-:W-:Y:S02]  /*08a0*/  IMAD.MOV.U32 R20, RZ, RZ, RZ ;  /* 0x000000ffff147224 */ /* 0x000fe400078e00ff */
[----:B------:R-:W-:-:S04]  /*08b0*/  IMAD R23, R23, R12, RZ ;  /* 0x0000000c17177224 */ /* 0x000fc800078e02ff */
[----:B------:R-:W-:Y:S01]  /*08c0*/  IMAD.HI.U32 R21, R21, R23, R20 ;  /* 0x0000001715157227 */ /* 0x000fe200078e0014 */
[----:B------:R-:W-:-:S03]  /*08d0*/  IABS R23, R129 ;  /* 0x0000008100177213 */ /* 0x000fc60000000000 */
[C---:B---3--:R-:W-:Y:S02]  /*08e0*/  @P0 IMAD R22, R30.reuse, R3, RZ ;  /* 0x000000031e160224 */ /* 0x048fe400078e02ff */
[----:B------:R-:W-:-:S04]  /*08f0*/  @P0 IMAD.WIDE.U32 R30, R30, R2, RZ ;  /* 0x000000021e1e0225 */ /* 0x000fc800078e00ff */
[----:B------:R-:W-:Y:S01]  /*0900*/  @P0 IMAD.MOV.U32 R20, RZ, RZ, R24 ;  /* 0x000000ffff140224 */ /* 0x000fe200078e0018 */
[----:B------:R-:W-:Y:S01]  /*0910*/  @P0 MOV R24, R30 ;  /* 0x0000001e00180202 */ /* 0x000fe20000000f00 */
        /* <DEDUP_REMOVED lines=15> */
.L_x_1571:
[----:B------:R-:W-:Y:S05]  /*0a10*/  @P0 BRA `(.L_x_1572) ;  /* 0x0000000000340947 */ /* 0x000fea0003800000 */
        /* <DEDUP_REMOVED lines=13> */
.L_x_1572:
[----:B------:R-:W1:Y:S01]  /*0af0*/  S2UR UR6, SR_CgaCtaId ;  /* 0x00000000000679c3 */ /* 0x000e620000008800 */
[----:B------:R-:W-:Y:S01]  /*0b00*/  @!P1 IMAD.MOV.U32 R15, RZ, RZ, R28 ;  /* 0x000000ffff0f9224 */ /* 0x000fe200078e001c */
[----:B------:R-:W-:Y:S01]  /*0b10*/  SHF.R.S32.HI R135, RZ, 0x1f, R134 ;  /* 0x0000001fff877819 */ /* 0x000fe20000011486 */
[----:B------:R-:W-:Y:S01]  /*0b20*/  @!P1 IMAD.IADD R7, R29, 0x1, R11 ;  /* 0x000000011d079824 */ /* 0x000fe200078e020b */
[----:B------:R-:W-:Y:S01]  /*0b30*/  LEA.HI R5, R14, R123, RZ, 0x6 ;  /* 0x0000007b0e057211 */ /* 0x000fe200078f30ff */
[----:B------:R-:W-:Y:S01]  /*0b40*/  ULDC.64 UR4, c[0x0][0x258] ;  /* 0x0000960000047ab9 */ /* 0x000fe20000000a00 */
[----:B------:R-:W-:Y:S01]  /*0b50*/  IADD3 R28, P0, R134, R15, RZ ;  /* 0x0000000f861c7210 */ /* 0x000fe20007f1e0ff */
[----:B------:R-:W-:Y:S01]  /*0b60*/  IMAD.HI.U32 R4, R21, R23, RZ ;  /* 0x0000001715047227 */ /* 0x000fe200078e00ff */
[----:B------:R-:W-:Y:S01]  /*0b70*/  SHF.R.S32.HI R10, RZ, 0x1f, R129 ;  /* 0x0000001fff0a7819 */ /* 0x000fe20000011481 */
[----:B------:R-:W-:Y:S01]  /*0b80*/  BSSY B0, `(.L_x_1573) ;  /* 0x000002a000007945 */ /* 0x000fe20003800000 */
[----:B------:R-:W-:Y:S01]  /*0b90*/  LOP3.LUT R25, R26, R25, RZ, 0x3c, !PT ;  /* 0x000000191a197212 */ /* 0x000fe200078e3cff */
[----:B------:R-:W-:Y:S01]  /*0ba0*/  IMAD.X R29, R135, 0x1, R7, P0 ;  /* 0x00000001871d7824 */ /* 0x000fe200000e0607 */
[----:B------:R-:W-:Y:S01]  /*0bb0*/  ISETP.GE.AND P0, PT, R18, R36, PT ;  /* 0x000000241200720c */ /* 0x000fe20003f06270 */
[----:B------:R-:W-:Y:S01]  /*0bc0*/  IMAD.SHL.U32 R26, R5, 0x8, RZ ;  /* 0x00000008051a7824 */ /* 0x000fe200078e00ff */
[----:B------:R-:W-:Y:S01]  /*0bd0*/  IADD3 R5, -R4, RZ, RZ ;  /* 0x000000ff04057210 */ /* 0x000fe20007ffe1ff */
[----:B------:R-:W-:Y:S01]  /*0be0*/  IMAD R10, R10, UR4, RZ ;  /* 0x000000040a0a7c24 */ /* 0x000fe2000f8e02ff */
[----:B------:R-:W-:Y:S01]  /*0bf0*/  SHF.R.S32.HI R19, RZ, 0x1f, R18 ;  /* 0x0000001fff137819 */ /* 0x000fe20000011412 */
[----:B------:R-:W-:Y:S01]  /*0c00*/  IMAD.WIDE.U32 R28, R129, UR4, R28 ;  /* 0x00000004811c7c25 */ /* 0x000fe2000f8e001c */
[----:B------:R-:W-:Y:S01]  /*0c10*/  UMOV UR4, 0x400 ;  /* 0x0000040000047882 */ /* 0x000fe20000000000 */
[----:B------:R-:W-:-:S02]  /*0c20*/  LOP3.LUT R7, R25, 0xfffffe00, R26, 0xf8, !PT ;  /* 0xfffffe0019077812 */ /* 0x000fc400078ef81a */
[----:B------:R-:W-:Y:S01]  /*0c30*/  IMAD R23, R12, R5, R23 ;  /* 0x000000050c177224 */ /* 0x000fe200078e0217 */
[----:B------:R-:W-:Y:S01]  /*0c40*/  SHF.R.S32.HI R133, RZ, 0x6, R133 ;  /* 0x00000006ff857819 */ /* 0x000fe20000011485 */
[----:B------:R-:W-:Y:S01]  /*0c50*/  IMAD R31, R129, UR5, R10 ;  /* 0x00000005811f7c24 */ /* 0x000fe2000f8e020a */
[----:B-1----:R-:W-:Y:S01]  /*0c60*/  ULEA UR4, UR6, UR4, 0x18 ;  /* 0x0000000406047291 */ /* 0x002fe2000f8ec03f */
[----:B------:R-:W-:Y:S01]  /*0c70*/  VIADD R25, R18, 0x10 ;  /* 0x0000001012197836 */ /* 0x000fe20000000000 */
[----:B------:R-:W-:Y:S01]  /*0c80*/  ISETP.GT.U32.AND P1, PT, R12, R23, PT ;  /* 0x000000170c00720c */ /* 0x000fe20003f24070 */
[C---:B------:R-:W-:Y:S01]  /*0c90*/  VIADD R11, R18.reuse, 0x30 ;  /* 0x00000030120b7836 */ /* 0x040fe20000000000 */
[----:B------:R-:W-:Y:S01]  /*0ca0*/  IADD3 R5, R18, 0x20, RZ ;  /* 0x0000002012057810 */ /* 0x000fe20007ffe0ff */
[----:B------:R-:W-:Y:S01]  /*0cb0*/  IMAD.WIDE R32, R138, 0x80, R18 ;  /* 0x000000808a207825 */ /* 0x000fe200078e0212 */
[----:B------:R-:W-:Y:S02]  /*0cc0*/  LEA R139, R7, UR4, 0x1 ;  /* 0x00000004078b7c11 */ /* 0x000fe4000f8e08ff */
[----:B------:R-:W-:-:S02]  /*0cd0*/  ISETP.GE.AND P3, PT, R25, R36, PT ;  /* 0x000000241900720c */ /* 0x000fc40003f66270 */
[----:B------:R-:W-:Y:S01]  /*0ce0*/  IADD3 R31, R29, R31, RZ ;  /* 0x0000001f1d1f7210 */ /* 0x000fe20007ffe0ff */
[----:B------:R1:W-:Y:S01]  /*0cf0*/  STL [R1+0x74], R139 ;  /* 0x0000748b01007387 */ /* 0x0003e20000100800 */
[----:B------:R-:W-:Y:S09]  /*0d00*/  @P0 BRA `(.L_x_1574) ;  /* 0x0000000000440947 */ /* 0x000ff20003800000 */
        /* <DEDUP_REMOVED lines=17> */
.L_x_1574:
[----:B------:R-:W-:Y:S05]  /*0e20*/  BSYNC B0 ;  /* 0x0000000000007941 */ /* 0x000fea0003800000 */
.L_x_1573:
[----:B------:R-:W-:Y:S01]  /*0e30*/  VIADD R7, R133, 0xffffffff ;  /* 0xffffffff85077836 */ /* 0x000fe20000000000 */
[----:B------:R-:W-:Y:S01]  /*0e40*/  BSSY B0, `(.L_x_1575) ;  /* 0x000001b000007945 */ /* 0x000fe20003800000 */
[----:B------:R-:W-:Y:S01]  /*0e50*/  @!P1 IMAD.IADD R23, R23, 0x1, -R12 ;  /* 0x0000000117179824 */ /* 0x000fe200078e0a0c */
[----:B------:R-:W-:Y:S01]  /*0e60*/  @!P1 IADD3 R4, R4, 0x1, RZ ;  /* 0x0000000104049810 */ /* 0x000fe20007ffe0ff */
[----:B------:R-:W-:Y:S01]  /*0e70*/  IMAD R10, R7, -0x40, R122 ;  /* 0xffffffc0070a7824 */ /* 0x000fe200078e027a */
[-C--:B------:R-:W-:Y:S02]  /*0e80*/  ISETP.GE.AND P2, PT, R5, R36.reuse, PT ;  /* 0x000000240500720c */ /* 0x080fe40003f46270 */
[----:B------:R-:W-:Y:S01]  /*0e90*/  ISETP.GE.AND P1, PT, R11, R36, PT ;  /* 0x000000240b00720c */ /* 0x000fe20003f26270 */
[----:B------:R-:W-:-:S12]  /*0ea0*/  @P3 BRA `(.L_x_1576) ;  /* 0x0000000000503947 */ /* 0x000fd80003800000 */
[----:B------:R-:W-:Y:S02]  /*0eb0*/  ULDC UR5, c[0x0][0x2d0] ;  /* 0x0000b40000057ab9 */ /* 0x000fe40000000800 */
[----:B------:R-:W-:-:S13]  /*0ec0*/  ISETP.GE.AND P0, PT, R134, UR5, PT ;  /* 0x0000000586007c0c */ /* 0x000fda000bf06270 */
[----:B------:R4:W-:Y:S01]  /*0ed0*/  @P0 STS.128 [R139+0x800], RZ ;  /* 0x000800ff8b000388 */ /* 0x0009e20000000c00 */
[----:B------:R-:W-:Y:S05]  /*0ee0*/  @P0 BRA `(.L_x_1576) ;  /* 0x0000000000400947 */ /* 0x000fea0003800000 */
[----:B------:R-:W-:Y:S01]  /*0ef0*/  IADD3 R26, P0, R32, 0x10, RZ ;  /* 0x00000010201a7810 */ /* 0x000fe20007f1e0ff */
[----:B------:R-:W-:Y:S01]  /*0f00*/  ULDC.64 UR6, c[0x0][0x240] ;  /* 0x0000900000067ab9 */ /* 0x000fe20000000a00 */
[----:B---3--:R-:W-:Y:S01]  /*0f10*/  MOV R35, R31 ;  /* 0x0000001f00237202 */ /* 0x008fe20000000f00 */
        /* <DEDUP_REMOVED lines=13> */
.L_x_1576:
[----:B------:R-:W-:Y:S05]  /*0ff0*/  BSYNC B0 ;  /* 0x0000000000007941 */ /* 0x000fea0003800000 */
.L_x_1575:
[----:B------:R-:W-:Y:S01]  /*1000*/  ISETP.GE.AND P0, PT, R25, R10, PT ;  /* 0x0000000a1900720c */ /* 0x000fe20003f06270 */
[----:B------:R-:W-:Y:S03]  /*1010*/  BSSY B0, `(.L_x_1577) ;  /* 0x0000017000007945 */ /* 0x000fe60003800000 */
[----:B------:R-:W-:Y:S01]  /*1020*/  P2R R15, PR, RZ, 0x1 ;  /* 0x00000001ff0f7803 */ /* 0x000fe20000000000 */
[----:B------:R-:W-:Y:S08]  /*1030*/  @P2 BRA `(.L_x_1578) ;  /* 0x0000000000502947 */ /* 0x000ff00003800000 */
        /* <DEDUP_REMOVED lines=20> */
.L_x_1578:
[----:B------:R-:W-:Y:S05]  /*1180*/  BSYNC B0 ;  /* 0x0000000000007941 */ /* 0x000fea0003800000 */
.L_x_1577:
[----:B------:R-:W-:Y:S01]  /*1190*/  BSSY B0, `(.L_x_1579) ;  /* 0x0000017000007945 */ /* 0x000fe20003800000 */
[----:B------:R-:W-:-:S03]  /*11a0*/  ISETP.GE.AND P6, PT, R25, R10, PT ;  /* 0x0000000a1900720c */ /* 0x000fc60003fc6270 */
[----:B------:R-:W-:Y:S10]  /*11b0*/  @P1 BRA `(.L_x_1580) ;  /* 0x0000000000501947 */ /* 0x000ff40003800000 */
        /* <DEDUP_REMOVED lines=20> */
.L_x_1580:
[----:B------:R-:W-:Y:S05]  /*1300*/  BSYNC B0 ;  /* 0x0000000000007941 */ /* 0x000fea0003800000 */
.L_x_1579:
        /* <DEDUP_REMOVED lines=24> */
.L_x_1582:
[----:B------:R-:W-:Y:S05]  /*1490*/  BSYNC B0 ;  /* 0x0000000000007941 */ /* 0x000fea0003800000 */
.L_x_1581:
[----:B------:R-:W-:Y:S01]  /*14a0*/  BSSY B0, `(.L_x_1583) ;  /* 0x0000018000007945 */ /* 0x000fe20003800000 */
[----:B------:R-:W-:Y:S02]  /*14b0*/  ISETP.GE.AND P3, PT, R5, R10, PT ;  /* 0x0000000a0500720c */ /* 0x000fe40003f66270 */
[----:B------:R-:W-:Y:S01]  /*14c0*/  LOP3.LUT R25, R129, R0, RZ, 0x3c, !PT ;  /* 0x0000000081197212 */ /* 0x000fe200078e3cff */
        /* <DEDUP_REMOVED lines=21> */
.L_x_1584:
[----:B------:R-:W-:Y:S05]  /*1620*/  BSYNC B0 ;  /* 0x0000000000007941 */ /* 0x000fea0003800000 */
.L_x_1583:
[----:B------:R-:W-:Y:S01]  /*1630*/  ISETP.NE.AND P0, PT, R13, RZ, PT ;  /* 0x000000ff0d00720c */ /* 0x000fe20003f05270 */
[----:B------:R-:W-:Y:S01]  /*1640*/  BSSY B0, `(.L_x_1585) ;  /* 0x0000017000007945 */ /* 0x000fe20003800000 */
[----:B------:R-:W-:-:S11]  /*1650*/  ISETP.GE.AND P2, PT, R25, RZ, PT ;  /* 0x000000ff1900720c */ /* 0x000fd60003f46270 */
        /* <DEDUP_REMOVED lines=21> */
.L_x_1586:
[----:B------:R-:W-:Y:S05]  /*17b0*/  BSYNC B0 ;  /* 0x0000000000007941 */ /* 0x000fea0003800000 */
.L_x_1585:
[----:B------:R-:W-:Y:S01]  /*17c0*/  ISETP.NE.AND P0, PT, R17, RZ, PT ;  /* 0x000000ff1100720c */ /* 0x000fe20003f05270 */
[----:B------:R-:W-:Y:S01]  /*17d0*/  BSSY B0, `(.L_x_1587) ;  /* 0x0000018000007945 */ /* 0x000fe20003800000 */
[----:B------:R-:W-:Y:S02]  /*17e0*/  ISETP.GE.U32.AND P1, PT, R23, R12, PT ;  /* 0x0000000c1700720c */ /* 0x000fe40003f26070 */
[----:B------:R-:W-:-:S09]  /*17f0*/  LEA.HI R14, R14, R123, RZ, 0x4 ;  /* 0x0000007b0e0e7211 */ /* 0x000fd200078f20ff */
[----:B------:R-:W-:Y:S05]  /*1800*/  @P0 BRA `(.L_x_1588) ;  /* 0x0000000000500947 */ /* 0x000fea0003800000 */
        /* <DEDUP_REMOVED lines=20> */
.L_x_1588:
[----:B------:R-:W-:Y:S05]  /*1950*/  BSYNC B0 ;  /* 0x0000000000007941 */ /* 0x000fea0003800000 */
.L_x_1587:
[----:B------:R-:W-:Y:S01]  /*1960*/  @P1 VIADD R4, R4, 0x1 ;  /* 0x0000000104041836 */ /* 0x000fe20000000000 */
[----:B------:R-:W-:Y:S01]  /*1970*/  ISETP.NE.AND P1, PT, R0, RZ, PT ;  /* 0x000000ff0000720c */ /* 0x000fe20003f25270 */
[-C--:B------:R-:W-:Y:S01]  /*1980*/  IMAD R5, R19, R2.reuse, RZ ;  /* 0x0000000213057224 */ /* 0x080fe200078e02ff */
[----:B------:R-:W-:Y:S01]  /*1990*/  LOP3.LUT R12, R14, 0xfffffff0, RZ, 0xc0, !PT ;  /* 0xfffffff00e0c7812 */ /* 0x000fe200078ec0ff */
[----:B---3--:R-:W-:Y:S01]  /*19a0*/  IMAD.WIDE.U32 R26, R18, R2, R134 ;  /* 0x00000002121a7225 */ /* 0x008fe200078e0086 */
[----:B------:R-:W-:Y:S01]  /*19b0*/  SHF.R.S32.HI R201, RZ, 0x4, R14 ;  /* 0x00000004ffc97819 */ /* 0x000fe2000001140e */
[----:B------:R-:W-:Y:S01]  /*19c0*/  ULDC.64 UR6, c[0x0][0x260] ;  /* 0x0000980000067ab9 */ /* 0x000fe20000000a00 */
[----:B------:R-:W-:Y:S01]  /*19d0*/  BSSY B0, `(.L_x_1589) ;  /* 0x000003f000007945 */ /* 0x000fe20003800000 */
[----:B------:R-:W-:Y:S01]  /*19e0*/  IMAD.MOV.U32 R17, RZ, RZ, R4 ;  /* 0x000000ffff117224 */ /* 0x000fe200078e0004 */
[----:B------:R-:W-:Y:S01]  /*19f0*/  IADD3 R24, P0, R24, R26, RZ ;  /* 0x0000001a18187210 */ /* 0x000fe20007f1e0ff */
[----:B------:R-:W-:Y:S01]  /*1a00*/  IMAD R5, R18, R3, R5 ;  /* 0x0000000312057224 */ /* 0x000fe200078e0205 */
[----:B------:R-:W-:Y:S01]  /*1a10*/  LEA.HI R14, R14, R201, RZ, 0x1 ;  /* 0x000000c90e0e7211 */ /* 0x000fe200078f08ff */
[----:B------:R-:W-:Y:S01]  /*1a20*/  IMAD.IADD R4, R123, 0x1, -R12 ;  /* 0x000000017b047824 */ /* 0x000fe200078e0a0c */
[----:B------:R-:W-:Y:S01]  /*1a30*/  @!P2 IADD3 R17, -R17, RZ, RZ ;  /* 0x000000ff1111a210 */ /* 0x000fe20007ffe1ff */
[----:B------:R-:W-:Y:S01]  /*1a40*/  IMAD.SHL.U32 R124, R2, 0x40, RZ ;  /* 0x00000040027c7824 */ /* 0x000fe200078e00ff */
[----:B------:R-:W-:-:S02]  /*1a50*/  @!P1 LOP3.LUT R17, RZ, R0, RZ, 0x33, !PT ;  /* 0x00000000ff119212 */ /* 0x000fc400078e33ff */
[----:B------:R-:W-:Y:S01]  /*1a60*/  IADD3.X R25, R22, R27, R5, P0, !PT ;  /* 0x0000001b16197210 */ /* 0x000fe200007fe405 */
[-C--:B------:R-:W-:Y:S01]  /*1a70*/  IMAD.WIDE.U32 R22, R18, R8.reuse, R134 ;  /* 0x0000000812167225 */ /* 0x080fe200078e0086 */
[----:B------:R-:W-:Y:S02]  /*1a80*/  SHF.R.S32.HI R12, RZ, 0x1f, R17 ;  /* 0x0000001fff0c7819 */ /* 0x000fe40000011411 */
[----:B------:R-:W-:Y:S01]  /*1a90*/  SHF.R.S32.HI R13, RZ, 0x1f, R4 ;  /* 0x0000001fff0d7819 */ /* 0x000fe20000011404 */
[----:B------:R-:W-:Y:S01]  /*1aa0*/  IMAD R5, R19, R8, RZ ;  /* 0x0000000813057224 */ /* 0x000fe200078e02ff */
[----:B------:R-:W-:Y:S01]  /*1ab0*/  IADD3 R26, P0, R20, R22, RZ ;  /* 0x00000016141a7210 */ /* 0x000fe20007f1e0ff */
[----:B------:R-:W-:Y:S01]  /*1ac0*/  IMAD R20, R12, UR6, RZ ;  /* 0x000000060c147c24 */ /* 0x000fe2000f8e02ff */
[----:B------:R-:W-:Y:S01]  /*1ad0*/  LOP3.LUT R0, R14, 0xfffffffe, RZ, 0xc0, !PT ;  /* 0xfffffffe0e007812 */ /* 0x000fe200078ec0ff */
[----:B------:R-:W-:Y:S01]  /*1ae0*/  IMAD R5, R18, R9, R5 ;  /* 0x0000000912057224 */ /* 0x000fe200078e0205 */
[----:B------:R-:W-:Y:S01]  /*1af0*/  LEA.HI R14, R13, R4, RZ, 0x3 ;  /* 0x000000040d0e7211 */ /* 0x000fe200078f18ff */
[C---:B------:R-:W-:Y:S01]  /*1b00*/  IMAD R20, R17.reuse, UR7, R20 ;  /* 0x0000000711147c24 */ /* 0x040fe2000f8e0214 */
[----:B------:R-:W-:Y:S01]  /*1b10*/  SHF.R.S32.HI R13, RZ, 0x1f, R7 ;  /* 0x0000001fff0d7819 */ /* 0x000fe20000011407 */
[----:B------:R-:W-:Y:S01]  /*1b20*/  IMAD.WIDE.U32 R28, R17, UR6, R24 ;  /* 0x00000006111c7c25 */ /* 0x000fe2000f8e0018 */
[----:B------:R-:W-:Y:S01]  /*1b30*/  IADD3.X R27, R6, R23, R5, P0, !PT ;  /* 0x00000017061b7210 */ /* 0x000fe200007fe405 */
[----:B------:R-:W-:Y:S01]  /*1b40*/  ULDC.64 UR6, c[0x0][0x268] ;  /* 0x00009a0000067ab9 */ /* 0x000fe20000000a00 */
[----:B------:R-:W-:Y:S01]  /*1b50*/  LOP3.LUT R19, R14, 0xfffffff8, RZ, 0xc0, !PT ;  /* 0xfffffff80e137812 */ /* 0x000fe200078ec0ff */
[----:B------:R-:W-:Y:S01]  /*1b60*/  IMAD.MOV.U32 R142, RZ, RZ, R28 ;  /* 0x000000ffff8e7224 */ /* 0x000fe200078e001c */
[----:B------:R3:W-:Y:S01]  /*1b70*/  STL.64 [R1+0x88], R28 ;  /* 0x0000881c01007387 */ /* 0x0007e20000100a00 */
[----:B------:R-:W-:Y:S01]  /*1b80*/  IADD3 R143, R29, R20, RZ ;  /* 0x000000141d8f7210 */ /* 0x000fe20007ffe0ff */
[----:B------:R-:W-:Y:S01]  /*1b90*/  IMAD.IADD R201, R201, 0x1, -R0 ;  /* 0x00000001c9c97824 */ /* 0x000fe200078e0a00 */
[----:B------:R-:W-:Y:S01]  /*1ba0*/  SHF.L.U64.HI R6, R2, 0x6, R3 ;  /* 0x0000000602067819 */ /* 0x000fe20000010203 */
[----:B------:R-:W-:Y:S01]  /*1bb0*/  IMAD.IADD R19, R4, 0x1, -R19 ;  /* 0x0000000104137824 */ /* 0x000fe200078e0a13 */
[----:B------:R-:W-:Y:S01]  /*1bc0*/  MOV R4, 0x10 ;  /* 0x0000001000047802 */ /* 0x000fe20000000f00 */
[----:B------:R1:W-:Y:S01]  /*1bd0*/  STL.64 [R1+0x90], R142 ;  /* 0x0000908e01007387 */ /* 0x0003e20000100a00 */
[----:B------:R-:W-:-:S02]  /*1be0*/  IMAD R12, R12, UR6, RZ ;  /* 0x000000060c0c7c24 */ /* 0x000fc4000f8e02ff */
[----:B------:R-:W-:Y:S01]  /*1bf0*/  R2P PR, R19, 0x6 ;  /* 0x0000000613007804 */ /* 0x000fe20000000000 */
[----:B------:R-:W-:Y:S01]  /*1c00*/  IMAD R25, R6, R7, RZ ;  /* 0x0000000706197224 */ /* 0x000fe200078e02ff */
[----:B------:R-:W-:Y:S01]  /*1c10*/  ISETP.GE.AND P0, PT, R18, R10, PT ;  /* 0x0000000a1200720c */ /* 0x000fe20003f06270 */
[----:B------:R-:W-:Y:S02]  /*1c20*/  IMAD.MOV.U32 R0, RZ, RZ, 0x20 ;  /* 0x00000020ff007424 */ /* 0x000fe400078e00ff */
[----:B------:R-:W-:Y:S01]  /*1c30*/  IMAD.SHL.U32 R20, R16, 0x40, RZ ;  /* 0x0000004010147824 */ /* 0x000fe200078e00ff */
[----:B------:R-:W-:Y:S01]  /*1c40*/  SEL R4, R4, 0xfffffff0, !P1 ;  /* 0xfffffff004047807 */ /* 0x000fe20004800000 */
[-C--:B------:R-:W-:Y:S01]  /*1c50*/  IMAD R25, R13, R124.reuse, R25 ;  /* 0x0000007c0d197224 */ /* 0x080fe200078e0219 */
[----:B------:R-:W-:Y:S01]  /*1c60*/  SEL R5, R0, 0xffffffe0, !P2 ;  /* 0xffffffe000057807 */ /* 0x000fe20005000000 */
[----:B------:R-:W-:Y:S01]  /*1c70*/  IMAD.WIDE.U32 R22, R7, R124, R142 ;  /* 0x0000007c07167225 */ /* 0x000fe200078e008e */
[----:B------:R-:W-:-:S02]  /*1c80*/  ISETP.GE.AND P1, PT, R11, R10, PT ;  /* 0x0000000a0b00720c */ /* 0x000fc40003f26270 */
[----:B------:R-:W-:Y:S01]  /*1c90*/  ISETP.GE.AND P2, PT, R18, R10, PT ;  /* 0x0000000a1200720c */ /* 0x000fe20003f46270 */
[----:B------:R-:W-:Y:S01]  /*1ca0*/  IMAD R12, R17, UR7, R12 ;  /* 0x00000007110c7c24 */ /* 0x000fe2000f8e020c */
[----:B------:R-:W-:Y:S01]  /*1cb0*/  LOP3.LUT R20, R20, 0x1c0, RZ, 0xc0, !PT ;  /* 0x000001c014147812 */ /* 0x000fe200078ec0ff */
[----:B------:R-:W-:Y:S02]  /*1cc0*/  IMAD.IADD R25, R23, 0x1, R25 ;  /* 0x0000000117197824 */ /* 0x000fe400078e0219 */
[----:B---3--:R-:W-:Y:S01]  /*1cd0*/  IMAD.WIDE.U32 R28, R17, UR6, R26 ;  /* 0x00000006111c7c25 */ /* 0x008fe2000f8e001a */
[----:B------:R-:W-:-:S04]  /*1ce0*/  SHF.L.U32 R17, R18, 0x3, RZ ;  /* 0x0000000312117819 */ /* 0x000fc800000006ff */
        /* <DEDUP_REMOVED lines=13> */
.L_x_1590:
[----:B------:R-:W-:Y:S05]  /*1dc0*/  BSYNC B0 ;  /* 0x0000000000007941 */ /* 0x000fea0003800000 */
.L_x_1589:
[C---:B------:R-:W-:Y:S01]  /*1dd0*/  SHF.L.U64.HI R140, R2.reuse, 0x4, R3 ;  /* 0x00000004028c7819 */ /* 0x040fe20000010203 */
[----:B------:R-:W-:Y:S01]  /*1de0*/  IMAD.SHL.U32 R141, R2, 0x10, RZ ;  /* 0x00000010028d7824 */ /* 0x000fe200078e00ff */
[----:B------:R-:W-:Y:S01]  /*1df0*/  ISETP.NE.AND P0, PT, R15, RZ, PT ;  /* 0x000000ff0f00720c */ /* 0x000fe20003f05270 */
[----:B------:R-:W-:Y:S02]  /*1e00*/  BSSY B0, `(.L_x_1591) ;  /* 0x0000011000007945 */ /* 0x000fe40003800000 */
[----:B------:R1:W-:Y:S04]  /*1e10*/  STL [R1+0x68], R140 ;  /* 0x0000688c01007387 */ /* 0x0003e80000100800 */
[----:B------:R1:W-:Y:S06]  /*1e20*/  STL [R1+0x6c], R141 ;  /* 0x00006c8d01007387 */ /* 0x0003ec0000100800 */
        /* <DEDUP_REMOVED lines=14> */
.L_x_1592:
[----:B------:R-:W-:Y:S05]  /*1f10*/  BSYNC B0 ;  /* 0x0000000000007941 */ /* 0x000fea0003800000 */
.L_x_1591:
[----:B------:R-:W-:Y:S01]  /*1f20*/  ISETP.NE.AND P0, PT, R21, RZ, PT ;  /* 0x000000ff1500720c */ /* 0x000fe20003f05270 */
[----:B------:R-:W-:-:S12]  /*1f30*/  BSSY B0, `(.L_x_1593) ;  /* 0x000000f000007945 */ /* 0x000fd80003800000 */
        /* <DEDUP_REMOVED lines=14> */
.L_x_1594:
[----:B------:R-:W-:Y:S05]  /*2020*/  BSYNC B0 ;  /* 0x0000000000007941 */ /* 0x000fea0003800000 */
.L_x_1593:
        /* <DEDUP_REMOVED lines=17> */
.L_x_1596:
[----:B------:R-:W-:Y:S05]  /*2140*/  BSYNC B0 ;  /* 0x0000000000007941 */ /* 0x000fea0003800000 */
.L_x_1595:
[----:B------:R-:W0:Y:S01]  /*2150*/  LDGDEPBAR ;  /* 0x00000000000079af */ /* 0x000e220000000000 */
[----:B-1----:R-:W-:Y:S01]  /*2160*/  IMAD.IADD R23, R29, 0x1, R12 ;  /* 0x000000011d177824 */ /* 0x002fe200078e020c */
[----:B------:R-:W-:Y:S01]  /*2170*/  LOP3.LUT R17, R20, 0x8, R17, 0xf8, !PT ;  /* 0x0000000814117812 */ /* 0x000fe200078ef811 */
[----:B------:R-:W-:Y:S01]  /*2180*/  IMAD.SHL.U32 R15, R19, 0x40, RZ ;  /* 0x00000040130f7824 */ /* 0x000fe200078e00ff */
[----:B------:R-:W-:Y:S01]  /*2190*/  SHF.R.U32.HI R18, RZ, 0x3, R20 ;  /* 0x00000003ff127819 */ /* 0x000fe20000011614 */
[----:B------:R-:W-:Y:S01]  /*21a0*/  IMAD.SHL.U32 R20, R201, 0x8, RZ ;  /* 0x00000008c9147824 */ /* 0x000fe200078e00ff */
[----:B------:R1:W-:Y:S01]  /*21b0*/  STL [R1+0x60], R23 ;  /* 0x0000601701007387 */ /* 0x0003e20000100800 */
[----:B------:R-:W-:Y:S01]  /*21c0*/  IMAD.SHL.U32 R126, R14, 0x40, RZ ;  /* 0x000000400e7e7824 */ /* 0x000fe200078e00ff */
[----:B------:R-:W-:Y:S01]  /*21d0*/  LOP3.LUT R15, R15, 0x1c0, RZ, 0xc0, !PT ;  /* 0x000001c00f0f7812 */ /* 0x000fe200078ec0ff */
[-C--:B------:R-:W-:Y:S01]  /*21e0*/  IMAD R22, R13, R8.reuse, RZ ;  /* 0x000000080d167224 */ /* 0x080fe200078e02ff */
[----:B------:R-:W-:Y:S01]  /*21f0*/  SHF.R.S32.HI R120, RZ, 0x5, R131 ;  /* 0x00000005ff787819 */ /* 0x000fe20000011483 */
[----:B------:R-:W-:Y:S01]  /*2200*/  BSSY B0, `(.L_x_1597) ;  /* 0x0000020000007945 */ /* 0x000fe20003800000 */
[----:B------:R-:W-:Y:S01]  /*2210*/  LOP3.LUT R125, R15, 0x8, R20, 0xf8, !PT ;  /* 0x000000080f7d7812 */ /* 0x000fe200078ef814 */
[----:B------:R-:W-:Y:S01]  /*2220*/  IMAD.WIDE.U32 R20, R7, R8, RZ ;  /* 0x0000000807147225 */ /* 0x000fe200078e00ff */
[----:B------:R-:W-:-:S02]  /*2230*/  SHF.R.U32.HI R14, RZ, 0x3, R15 ;  /* 0x00000003ff0e7819 */ /* 0x000fc4000001160f */
[----:B------:R-:W-:Y:S01]  /*2240*/  LOP3.LUT R126, R126, 0xfffffe00, RZ, 0xc0, !PT ;  /* 0xfffffe007e7e7812 */ /* 0x000fe200078ec0ff */
[----:B------:R-:W-:Y:S01]  /*2250*/  IMAD R13, R7, R9, R22 ;  /* 0x00000009070d7224 */ /* 0x000fe200078e0216 */
[----:B------:R-:W-:Y:S02]  /*2260*/  LOP3.LUT R18, R17, R18, RZ, 0x3c, !PT ;  /* 0x0000001211127212 */ /* 0x000fe400078e3cff */
[----:B------:R-:W-:Y:S01]  /*2270*/  LOP3.LUT R125, R125, R14, RZ, 0x3c, !PT ;  /* 0x0000000e7d7d7212 */ /* 0x000fe200078e3cff */
[----:B------:R-:W-:Y:S01]  /*2280*/  IMAD R202, R120, 0x400, R126 ;  /* 0x0000040078ca7824 */ /* 0x000fe200078e027e */
[----:B------:R-:W-:Y:S01]  /*2290*/  LEA R14, P0, R20, R28, 0x6 ;  /* 0x0000001c140e7211 */ /* 0x000fe200078030ff */
[----:B------:R-:W-:Y:S01]  /*22a0*/  IMAD.IADD R12, R21, 0x1, R13 ;  /* 0x00000001150c7824 */ /* 0x000fe200078e020d */
[----:B------:R-:W-:-:S04]  /*22b0*/  DEPBAR.LE SB0, 0x0 ;  /* 0x000080000000791a */ /* 0x000fc80000000000 */
[----:B------:R-:W-:Y:S01]  /*22c0*/  BAR.SYNC.DEFER_BLOCKING 0x0 ;  /* 0x0000000000007b1d */ /* 0x000fe20000010000 */
[----:B------:R-:W-:Y:S01]  /*22d0*/  IMAD R201, R201, 0x200, R18 ;  /* 0x00000200c9c97824 */ /* 0x000fe200078e0212 */
[----:B------:R-:W-:Y:S01]  /*22e0*/  ISETP.GE.AND P1, PT, R11, R10, PT ;  /* 0x0000000a0b00720c */ /* 0x000fe20003f26270 */
[----:B------:R-:W-:Y:S01]  /*22f0*/  IMAD.IADD R202, R125, 0x1, R202 ;  /* 0x000000017dca7824 */ /* 0x000fe200078e02ca */
[----:B------:R-:W-:Y:S02]  /*2300*/  LEA.HI.X R15, R20, R23, R12, 0x6, P0 ;  /* 0x00000017140f7211 */ /* 0x000fe400000f340c */
[----:B------:R-:W-:Y:S02]  /*2310*/  LEA R201, R201, UR4, 0x1 ;  /* 0x00000004c9c97c11 */ /* 0x000fe4000f8e08ff */
[----:B------:R-:W-:Y:S01]  /*2320*/  LEA R202, R202, UR4, 0x1 ;  /* 0x00000004caca7c11 */ /* 0x000fe2000f8e08ff */
        /* <DEDUP_REMOVED lines=13> */
.L_x_1598:
[----:B------:R-:W-:Y:S05]  /*2400*/  BSYNC B0 ;  /* 0x0000000000007941 */ /* 0x000fea0003800000 */
.L_x_1597:
        /* <DEDUP_REMOVED lines=16> */
.L_x_1600:
[----:B------:R-:W-:Y:S05]  /*2510*/  BSYNC B0 ;  /* 0x0000000000007941 */ /* 0x000fea0003800000 */
.L_x_1599:
        /* <DEDUP_REMOVED lines=16> */
.L_x_1602:
[----:B------:R-:W-:Y:S05]  /*2620*/  BSYNC B0 ;  /* 0x0000000000007941 */ /* 0x000fea0003800000 */
.L_x_1601:
        /* <DEDUP_REMOVED lines=17> */
.L_x_1604:
[----:B------:R-:W-:Y:S05]  /*2740*/  BSYNC B0 ;  /* 0x0000000000007941 */ /* 0x000fea0003800000 */
.L_x_1603:
[----:B-1----:R-:W-:Y:S01]  /*2750*/  LDSM.16.M88.4 R8, [R202] ;  /* 0x00000000ca08783b */ /* 0x002fe20000000200 */
[----:B------:R-:W-:Y:S01]  /*2760*/  R2P PR, R16, 0x6 ;  /* 0x0000000610007804 */ /* 0x000fe20000000000 */
[--C-:B------:R-:W-:Y:S01]  /*2770*/  IMAD R200, R4, 0x2, R202.reuse ;  /* 0x0000000204c87824 */ /* 0x100fe200078e02ca */
[----:B------:R-:W-:Y:S01]  /*2780*/  SHF.R.S32.HI R131, RZ, 0x1f, R131 ;  /* 0x0000001fff837819 */ /* 0x000fe20000011483 */
[----:B------:R-:W-:Y:S01]  /*2790*/  LDSM.16.M88.4 R12, [R202+0x2000] ;  /* 0x00200000ca0c783b */ /* 0x000fe20000000200 */
[C---:B------:R-:W-:Y:S01]  /*27a0*/  VIADD R16, R201.reuse, 0x4000 ;  /* 0x00004000c9107836 */ /* 0x040fe20000000000 */
[----:B------:R-:W-:Y:S01]  /*27b0*/  SEL R0, R0, 0xffffffe0, !P1 ;  /* 0xffffffe000007807 */ /* 0x000fe20004800000 */
[----:B------:R-:W-:Y:S01]  /*27c0*/  VIADD R198, R201, 0x4040 ;  /* 0x00004040c9c67836 */ /* 0x000fe20000000000 */
[----:B------:R-:W1:Y:S01]  /*27d0*/  LDSM.16.M88.4 R20, [R201+0x5000] ;  /* 0x00500000c914783b */ /* 0x000e620000000200 */
[----:B------:R-:W-:Y:S01]  /*27e0*/  IMAD R199, R5, 0x2, R202 ;  /* 0x0000000205c77824 */ /* 0x000fe200078e02ca */
[----:B------:R-:W-:Y:S01]  /*27f0*/  ISETP.GE.AND P3, PT, R122, 0x41, PT ;  /* 0x000000417a00780c */ /* 0x000fe20003f66270 */
[----:B------:R-:W-:Y:S01]  /*2800*/  IMAD.IADD R195, R201, 0x1, R0 ;  /* 0x00000001c9c37824 */ /* 0x000fe200078e0200 */
[----:B------:R-:W5:Y:S01]  /*2810*/  LDSM.16.M88.4 R32, [R201+0x4800] ;  /* 0x00480000c920783b */ /* 0x000f620000000200 */
[----:B------:R-:W-:Y:S01]  /*2820*/  IMAD R197, R4, 0x2, R199 ;  /* 0x0000000204c57824 */ /* 0x000fe200078e02c7 */
[----:B------:R-:W-:Y:S01]  /*2830*/  LOP3.LUT R136, R136, 0xffffffef, RZ, 0xc0, !PT ;  /* 0xffffffef88887812 */ /* 0x000fe200078ec0ff */
[----:B------:R-:W-:Y:S01]  /*2840*/  @P2 VIADD R198, R16, 0xffffffc0 ;  /* 0xffffffc010c62836 */ /* 0x000fe20000000000 */
[----:B------:R-:W-:Y:S03]  /*2850*/  LDSM.16.M88.4 R112, [R200+0x2000] ;  /* 0x00200000c870783b */ /* 0x000fe60000000200 */
[----:B------:R-:W-:Y:S01]  /*2860*/  VIADD R190, R198, 0x1000 ;  /* 0x00001000c6be7836 */ /* 0x000fe20000000000 */
[----:B------:R-:W2:Y:S01]  /*2870*/  LDSM.16.M88.4 R72, [R195+0x5000] ;  /* 0x00500000c348783b */ /* 0x000ea20000000200 */
[----:B------:R-:W-:Y:S01]  /*2880*/  IADD3 R188, R0, R198, RZ ;  /* 0x000000c600bc7210 */ /* 0x000fe20007ffe0ff */
[----:B------:R-:W-:Y:S01]  /*2890*/  VIADD R189, R198, 0x1800 ;  /* 0x00001800c6bd7836 */ /* 0x000fe20000000000 */
[----:B------:R-:W3:Y:S01]  /*28a0*/  LDC R0, c[0x0][0x270] ;  /* 0x00009c00ff007b82 */ /* 0x000ee20000000800 */
[----:B------:R-:W4:Y:S01]  /*28b0*/  LDSM.16.M88.4 R96, [R200] ;  /* 0x00000000c860783b */ /* 0x000f220000000200 */
[----:B------:R-:W-:-:S02]  /*28c0*/  @P3 LOP3.LUT R136, R136, 0x10, RZ, 0xfc, !PT ;  /* 0x0000001088883812 */ /* 0x000fc400078efcff */
[----:B------:R-:W-:Y:S01]  /*28d0*/  IADD3 R191, R198, 0x800, RZ ;  /* 0x00000800c6bf7810 */ /* 0x000fe20007ffe0ff */
[----:B------:R-:W4:Y:S04]  /*28e0*/  LDSM.16.M88.4 R44, [R201+0x4000] ;  /* 0x00400000c92c783b */ /* 0x000f280000000200 */
[----:B------:R-:W4:Y:S04]  /*28f0*/  LDSM.16.M88.4 R52, [R201+0x5800] ;  /* 0x00580000c934783b */ /* 0x000f280000000200 */
[----:B------:R-:W4:Y:S04]  /*2900*/  LDSM.16.M88.4 R104, [R195+0x4800] ;  /* 0x00480000c368783b */ /* 0x000f280000000200 */
[----:B------:R-:W4:Y:S04]  /*2910*/  LDSM.16.M88.4 R100, [R195+0x5800] ;  /* 0x00580000c364783b */ /* 0x000f280000000200 */
[----:B------:R-:W4:Y:S01]  /*2920*/  LDSM.16.M88.4 R108, [R195+0x4000] ;  /* 0x00400000c36c783b */ /* 0x000f220000000200 */
[----:B---3--:R-:W-:Y:S01]  /*2930*/  IMAD R0, R132, R0, R129 ;  /* 0x0000000084007224 */ /* 0x008fe200078e0281 */
[C---:B-1----:R-:W-:Y:S02]  /*2940*/  HMMA.16816.F32.BF16 R80, R12.reuse, R20, RZ ;  /* 0x000000140c50723c */ /* 0x042fe400000418ff */
[----:B------:R-:W-:Y:S04]  /*2950*/  LDSM.16.M88.4 R68, [R199+0x2000] ;  /* 0x00200000c744783b */ /* 0x000fe80000000200 */
[----:B------:R-:W1:Y:S01]  /*2960*/  LDSM.16.M88.4 R60, [R198+0x800] ;  /* 0x00080000c63c783b */ /* 0x000e620000000200 */
[----:B------:R-:W-:Y:S03]  /*2970*/  HMMA.16816.F32.BF16 R24, R12, R22, RZ ;  /* 0x000000160c18723c */ /* 0x000fe600000418ff */
[----:B------:R-:W3:Y:S03]  /*2980*/  LDSM.16.M88.4 R56, [R198+0x1000] ;  /* 0x00100000c638783b */ /* 0x000ee60000000200 */
[C---:B------:R-:W-:Y:S01]  /*2990*/  HMMA.16816.F32.BF16 R28, R8.reuse, R20, RZ ;  /* 0x00000014081c723c */ /* 0x040fe200000418ff */
[----:B------:R-:W-:Y:S04]  /*29a0*/  LDSM.16.M88.4 R64, [R198] ;  /* 0x00000000c640783b */ /* 0x000fe80000000200 */
[----:B------:R-:W-:Y:S01]  /*29b0*/  LDSM.16.M88.4 R116, [R197] ;  /* 0x00000000c574783b */ /* 0x000fe20000000200 */
[----:B------:R-:W-:Y:S03]  /*29c0*/  HMMA.16816.F32.BF16 R20, R8, R22, RZ ;  /* 0x000000160814723c */ /* 0x000fe600000418ff */
[----:B------:R-:W0:Y:S03]  /*29d0*/  LDGDEPBAR ;  /* 0x00000000000079af */ /* 0x000e260000000000 */
[-C--:B-----5:R-:W-:Y:S06]  /*29e0*/  HMMA.16816.F32.BF16 R84, R12, R32.reuse, RZ ;  /* 0x000000200c54723c */ /* 0x0a0fec00000418ff */
[----:B------:R-:W-:Y:S06]  /*29f0*/  HMMA.16816.F32.BF16 R40, R8, R32, RZ ;  /* 0x000000200828723c */ /* 0x000fec00000418ff */
[C---:B--2---:R-:W-:Y:S06]  /*2a00*/  HMMA.16816.F32.BF16 R80, R112.reuse, R72, R80 ;  /* 0x000000487050723c */ /* 0x044fec0000041850 */
[----:B------:R-:W-:Y:S06]  /*2a10*/  HMMA.16816.F32.BF16 R24, R112, R74, R24 ;  /* 0x0000004a7018723c */ /* 0x000fec0000041818 */
[C---:B----4-:R-:W-:Y:S06]  /*2a20*/  HMMA.16816.F32.BF16 R28, R96.reuse, R72, R28 ;  /* 0x00000048601c723c */ /* 0x050fec000004181c */
[----:B------:R-:W-:Y:S01]  /*2a30*/  HMMA.16816.F32.BF16 R20, R96, R74, R20 ;  /* 0x0000004a6014723c */ /* 0x000fe20000041814 */
[----:B------:R-:W2:Y:S05]  /*2a40*/  LDSM.16.M88.4 R72, [R199] ;  /* 0x00000000c748783b */ /* 0x000eaa0000000200 */
[-C--:B------:R-:W-:Y:S06]  /*2a50*/  HMMA.16816.F32.BF16 R48, R8, R44.reuse, RZ ;  /* 0x0000002c0830723c */ /* 0x080fec00000418ff */
[C---:B------:R-:W-:Y:S06]  /*2a60*/  HMMA.16816.F32.BF16 R92, R12.reuse, R44, RZ ;  /* 0x0000002c0c5c723c */ /* 0x040fec00000418ff */
[C---:B------:R-:W-:Y:S06]  /*2a70*/  HMMA.16816.F32.BF16 R88, R12.reuse, R46, RZ ;  /* 0x0000002e0c58723c */ /* 0x040fec00000418ff */
[C---:B------:R-:W-:Y:S06]  /*2a80*/  HMMA.16816.F32.BF16 R76, R12.reuse, R52, RZ ;  /* 0x000000340c4c723c */ /* 0x040fec00000418ff */
[----:B------:R-:W-:Y:S06]  /*2a90*/  HMMA.16816.F32.BF16 R36, R12, R34, RZ ;  /* 0x000000220c24723c */ /* 0x000fec00000418ff */
[C---:B------:R-:W-:Y:S06]  /*2aa0*/  HMMA.16816.F32.BF16 R16, R8.reuse, R52, RZ ;  /* 0x000000340810723c */ /* 0x040fec00000418ff */
[C---:B------:R-:W-:Y:S06]  /*2ab0*/  HMMA.16816.F32.BF16 R44, R8.reuse, R46, RZ ;  /* 0x0000002e082c723c */ /* 0x040fec00000418ff */
[----:B------:R-:W-:Y:S06]  /*2ac0*/  HMMA.16816.F32.BF16 R32, R8, R34, RZ ;  /* 0x000000220820723c */ /* 0x000fec00000418ff */
[-C--:B------:R-:W-:Y:S06]  /*2ad0*/  HMMA.16816.F32.BF16 R12, R12, R54.reuse, RZ ;  /* 0x000000360c0c723c */ /* 0x080fec00000418ff */
[----:B------:R-:W-:Y:S01]  /*2ae0*/  HMMA.16816.F32.BF16 R8, R8, R54, RZ ;  /* 0x000000360808723c */ /* 0x000fe200000418ff */
[----:B------:R-:W4:Y:S05]  /*2af0*/  LDSM.16.M88.4 R52, [R198+0x1800] ;  /* 0x00180000c634783b */ /* 0x000f2a0000000200 */
[-C--:B------:R-:W-:Y:S06]  /*2b00*/  HMMA.16816.F32.BF16 R84, R112, R104.reuse, R84 ;  /* 0x000000687054723c */ /* 0x080fec0000041854 */
[----:B------:R-:W-:Y:S06]  /*2b10*/  HMMA.16816.F32.BF16 R40, R96, R104, R40 ;  /* 0x000000686028723c */ /* 0x000fec0000041828 */
[-C--:B------:R-:W-:Y:S06]  /*2b20*/  HMMA.16816.F32.BF16 R76, R112, R100.reuse, R76 ;  /* 0x00000064704c723c */ /* 0x080fec000004184c */
        /* <DEDUP_REMOVED lines=8> */
[----:B------:R-:W5:Y:S05]  /*2bb0*/  LDSM.16.M88.4 R108, [R188] ;  /* 0x00000000bc6c783b */ /* 0x000f6a0000000200 */
[C---:B------:R-:W-:Y:S01]  /*2bc0*/  HMMA.16816.F32.BF16 R32, R96.reuse, R106, R32 ;  /* 0x0000006a6020723c */ /* 0x040fe20000041820 */
[----:B------:R-:W5:Y:S05]  /*2bd0*/  LDSM.16.M88.4 R104, [R188+0x800] ;  /* 0x00080000bc68783b */ /* 0x000f6a0000000200 */
[----:B------:R-:W-:Y:S01]  /*2be0*/  HMMA.16816.F32.BF16 R8, R96, R102, R8 ;  /* 0x000000666008723c */ /* 0x000fe20000041808 */
[----:B------:R-:W5:Y:S04]  /*2bf0*/  LDSM.16.M88.4 R100, [R188+0x1000] ;  /* 0x00100000bc64783b */ /* 0x000f680000000200 */
[----:B------:R-:W5:Y:S01]  /*2c00*/  LDSM.16.M88.4 R96, [R188+0x1800] ;  /* 0x00180000bc60783b */ /* 0x000f620000000200 */
[----:B-1----:R-:W-:Y:S01]  /*2c10*/  HMMA.16816.F32.BF16 R84, R68, R60, R84 ;  /* 0x0000003c4454723c */ /* 0x002fe20000041854 */
[----:B------:R-:W-:-:S05]  /*2c20*/  DEPBAR.LE SB0, 0x0 ;  /* 0x000080000000791a */ /* 0x000fca0000000000 */
[----:B---3--:R-:W-:Y:S06]  /*2c30*/  HMMA.16816.F32.BF16 R80, R68, R56, R80 ;  /* 0x000000384450723c */ /* 0x008fec0000041850 */
[C---:B--2---:R-:W-:Y:S06]  /*2c40*/  HMMA.16816.F32.BF16 R40, R72.reuse, R60, R40 ;  /* 0x0000003c4828723c */ /* 0x044fec0000041828 */
[----:B------:R-:W-:Y:S01]  /*2c50*/  HMMA.16816.F32.BF16 R28, R72, R56, R28 ;  /* 0x00000038481c723c */ /* 0x000fe2000004181c */
[----:B------:R-:W-:-:S04]  /*2c60*/  SHF.R.S32.HI R60, RZ, 0x1f, R121 ;  /* 0x0000001fff3c7819 */ /* 0x000fc80000011479 */
[----:B------:R-:W-:Y:S01]  /*2c70*/  LEA.HI R60, R60, R121, RZ, 0x2 ;  /* 0x000000793c3c7211 */ /* 0x000fe200078f10ff */
[-C--:B----4-:R-:W-:Y:S01]  /*2c80*/  HMMA.16816.F32.BF16 R76, R68, R52.reuse, R76 ;  /* 0x00000034444c723c */ /* 0x090fe2000004184c */
[----:B------:R-:W-:Y:S02]  /*2c90*/  LEA.HI R57, R131, R120, RZ, 0x2 ;  /* 0x0000007883397211 */ /* 0x000fe400078f10ff */
[----:B------:R-:W-:Y:S02]  /*2ca0*/  SHF.R.S32.HI R56, RZ, 0x2, R60 ;  /* 0x00000002ff387819 */ /* 0x000fe4000001143c */
[----:B------:R-:W-:Y:S01]  /*2cb0*/  LOP3.LUT R57, R57, 0xffffffc, RZ, 0xc0, !PT ;  /* 0x0ffffffc39397812 */ /* 0x000fe200078ec0ff */
[----:B------:R-:W-:Y:S01]  /*2cc0*/  HMMA.16816.F32.BF16 R16, R72, R52, R16 ;  /* 0x000000344810723c */ /* 0x000fe20000041810 */
[----:B------:R-:W1:Y:S03]  /*2cd0*/  LDC R53, c[0x0][0x2d4] ;  /* 0x0000b500ff357b82 */ /* 0x000e660000000800 */
[----:B------:R-:W-:-:S02]  /*2ce0*/  IMAD.IADD R57, R120, 0x1, -R57 ;  /* 0x0000000178397824 */ /* 0x000fc400078e0a39 */
[----:B------:R-:W-:Y:S01]  /*2cf0*/  HMMA.16816.F32.BF16 R92, R68, R64, R92 ;  /* 0x00000040445c723c */ /* 0x000fe2000004185c */
[----:B------:R-:W-:Y:S02]  /*2d00*/  IMAD.SHL.U32 R52, R0, 0x20, RZ ;  /* 0x0000002000347824 */ /* 0x000fe400078e00ff */
[----:B------:R-:W-:-:S03]  /*2d10*/  IMAD R137, R57, 0x10, R56 ;  /* 0x0000001039897824 */ /* 0x000fc600078e0238 */
[C---:B------:R-:W-:Y:S02]  /*2d20*/  HMMA.16816.F32.BF16 R88, R68.reuse, R66, R88 ;  /* 0x000000424458723c */ /* 0x040fe40000041858 */
[----:B------:R2:W-:Y:S04]  /*2d30*/  STL [R1+0x98], R137 ;  /* 0x0000988901007387 */ /* 0x0005e80000100800 */
[C---:B------:R-:W-:Y:S06]  /*2d40*/  HMMA.16816.F32.BF16 R36, R68.reuse, R62, R36 ;  /* 0x0000003e4424723c */ /* 0x040fec0000041824 */
[----:B------:R-:W-:Y:S01]  /*2d50*/  HMMA.16816.F32.BF16 R24, R68, R58, R24 ;  /* 0x0000003a4418723c */ /* 0x000fe20000041818 */
[----:B-1----:R-:W-:-:S05]  /*2d60*/  IMAD R0, R0, R53, R128 ;  /* 0x0000003500007224 */ /* 0x002fca00078e0280 */
[----:B------:R-:W-:Y:S06]  /*2d70*/  HMMA.16816.F32.BF16 R12, R68, R54, R12 ;  /* 0x00000036440c723c */ /* 0x000fec000004180c */
[C---:B------:R-:W-:Y:S06]  /*2d80*/  HMMA.16816.F32.BF16 R48, R72.reuse, R64, R48 ;  /* 0x000000404830723c */ /* 0x040fec0000041830 */
[C---:B------:R-:W-:Y:S06]  /*2d90*/  HMMA.16816.F32.BF16 R44, R72.reuse, R66, R44 ;  /* 0x00000042482c723c */ /* 0x040fec000004182c */
[C---:B------:R-:W-:Y:S06]  /*2da0*/  HMMA.16816.F32.BF16 R32, R72.reuse, R62, R32 ;  /* 0x0000003e4820723c */ /* 0x040fec0000041820 */
[C---:B------:R-:W-:Y:S06]  /*2db0*/  HMMA.16816.F32.BF16 R20, R72.reuse, R58, R20 ;  /* 0x0000003a4814723c */ /* 0x040fec0000041814 */
[----:B------:R-:W-:Y:S01]  /*2dc0*/  HMMA.16816.F32.BF16 R8, R72, R54, R8 ;  /* 0x000000364808723c */ /* 0x000fe20000041808 */
[----:B------:R-:W1:Y:S05]  /*2dd0*/  LDC R55, c[0x0][0x2d8] ;  /* 0x0000b600ff377b82 */ /* 0x000e6a0000000800 */
[----:B-----5:R-:W-:Y:S01]  /*2de0*/  HMMA.16816.F32.BF16 R92, R112, R108, R92 ;  /* 0x0000006c705c723c */ /* 0x020fe2000004185c */
[----:B------:R-:W-:-:S02]  /*2df0*/  IADD3 R54, P1, P0, R52, R130, R121 ;  /* 0x0000008234367210 */ /* 0x000fc4000783e079 */
[----:B------:R-:W-:Y:S02]  /*2e00*/  SHF.R.S32.HI R72, RZ, 0x1f, R121 ;  /* 0x0000001fff487819 */ /* 0x000fe40000011479 */
[----:B------:R-:W-:Y:S01]  /*2e10*/  SHF.R.S32.HI R52, RZ, 0x1f, R52 ;  /* 0x0000001fff347819 */ /* 0x000fe20000011434 */
[----:B------:R-:W-:Y:S03]  /*2e20*/  HMMA.16816.F32.BF16 R88, R112, R110, R88 ;  /* 0x0000006e7058723c */ /* 0x000fe60000041858 */
[----:B------:R-:W-:-:S03]  /*2e30*/  IADD3.X R72, R52, R127, R72, P1, P0 ;  /* 0x0000007f34487210 */ /* 0x000fc60000fe0448 */
[C---:B------:R-:W-:Y:S06]  /*2e40*/  HMMA.16816.F32.BF16 R84, R112.reuse, R104, R84 ;  /* 0x000000687054723c */ /* 0x040fec0000041854 */
[----:B------:R-:W-:Y:S01]  /*2e50*/  HMMA.16816.F32.BF16 R36, R112, R106, R36 ;  /* 0x0000006a7024723c */ /* 0x000fe20000041824 */
[----:B-1----:R-:W-:-:S05]  /*2e60*/  IMAD R0, R0, R55, RZ ;  /* 0x0000003700007224 */ /* 0x002fca00078e02ff */
        /* <DEDUP_REMOVED lines=14> */
[----:B--2---:R-:W-:-:S15]  /*2f50*/  @!P3 BRA `(.L_x_1605) ;  /* 0x0000000000d0b947 */ /* 0x004fde0003800000 */
[----:B------:R-:W-:Y:S01]  /*2f60*/  ULDC UR5, c[0x0][0x2d0] ;  /* 0x0000b40000057ab9 */ /* 0x000fe20000000800 */
[----:B------:R-:W-:Y:S01]  /*2f70*/  VIADD R63, R133, 0xfffffffe ;  /* 0xfffffffe853f7836 */ /* 0x000fe20000000000 */
[----:B------:R-:W-:Y:S01]  /*2f80*/  ISETP.GE.AND P0, PT, R134, UR5, PT ;  /* 0x0000000586007c0c */ /* 0x000fe2000bf06270 */
[----:B------:R-:W-:Y:S02]  /*2f90*/  BSSY B0, `(.L_x_1606) ;  /* 0x000002f000007945 */ /* 0x000fe40003800000 */
[----:B------:R-:W-:Y:S01]  /*2fa0*/  IMAD R6, R6, R63, RZ ;  /* 0x0000003f06067224 */ /* 0x000fe200078e02ff */
[----:B------:R-:W-:Y:S01]  /*2fb0*/  SHF.R.S32.HI R61, RZ, 0x1f, R63 ;  /* 0x0000001fff3d7819 */ /* 0x000fe2000001143f */
        /* <DEDUP_REMOVED lines=44> */
.L_x_1607:
[----:B------:R-:W-:Y:S05]  /*3280*/  BSYNC B0 ;  /* 0x0000000000007941 */ /* 0x000fea0003800000 */
.L_x_1606:
[----:B------:R-:W0:Y:S02]  /*3290*/  LDGDEPBAR ;  /* 0x00000000000079af */ /* 0x000e240000000000 */
.L_x_1605:
[----:B------:R-:W-:Y:S01]  /*32a0*/  IMAD.SHL.U32 R6, R123, 0x2, RZ ;  /* 0x000000027b067824 */ /* 0x000fe200078e00ff */
[----:B--2---:R-:W-:Y:S01]  /*32b0*/  LOP3.LUT R56, R60, 0x7ffffffc, RZ, 0xc0, !PT ;  /* 0x7ffffffc3c387812 */ /* 0x004fe200078ec0ff */
[----:B------:R-:W-:Y:S01]  /*32c0*/  IMAD.WIDE.U32 R112, R54, -0x2daee0ad, RZ ;  /* 0xd2511f5336707825 */ /* 0x000fe200078e00ff */
[----:B------:R-:W-:Y:S01]  /*32d0*/  UIADD3 UR16, UR22, -0x61c88647, URZ ;  /* 0x9e3779b916107890 */ /* 0x000fe2000fffe03f */
[----:B------:R-:W-:Y:S01]  /*32e0*/  STL [R1+0xf4], R189 ;  /* 0x0000f4bd01007387 */ /* 0x000fe20000100800 */
[----:B------:R-:W-:Y:S01]  /*32f0*/  LOP3.LUT R6, R6, 0x6, RZ, 0xc0, !PT ;  /* 0x0000000606067812 */ /* 0x000fe200078ec0ff */
[----:B------:R-:W-:Y:S01]  /*3300*/  IMAD.IADD R121, R121, 0x1, -R56 ;  /* 0x0000000179797824 */ /* 0x000fe200078e0a38 */
[----:B------:R-:W-:Y:S01]  /*3310*/  LOP3.LUT R56, R72, UR22, RZ, 0x3c, !PT ;  /* 0x0000001648387c12 */ /* 0x000fe2000f8e3cff */
[----:B------:R-:W-:Y:S01]  /*3320*/  IMAD R58, R138, 0x8, R120 ;  /* 0x000000088a3a7824 */ /* 0x000fe200078e0278 */
[----:B------:R-:W-:Y:S01]  /*3330*/  UIADD3 UR15, UR23, -0x4498517b, URZ ;  /* 0xbb67ae85170f7890 */ /* 0x000fe2000fffe03f */
[----:B-1----:R-:W-:Y:S01]  /*3340*/  IMAD R3, R7, 0x40, R6 ;  /* 0x0000004007037824 */ /* 0x002fe200078e0206 */
[----:B------:R-:W-:Y:S01]  /*3350*/  UIADD3 UR13, UR23, 0x76cf5d0a, URZ ;  /* 0x76cf5d0a170d7890 */ /* 0x000fe2000fffe03f */
[----:B------:R-:W-:Y:S01]  /*3360*/  IMAD.SHL.U32 R108, R121, 0x2, RZ ;  /* 0x00000002796c7824 */ /* 0x000fe200078e00ff */
[----:B------:R-:W-:Y:S01]  /*3370*/  UIADD3 UR14, UR22, 0x3c6ef372, URZ ;  /* 0x3c6ef372160e7890 */ /* 0x000fe2000fffe03f */
[C---:B------:R-:W-:Y:S01]  /*3380*/  VIADD R59, R3.reuse, 0x8 ;  /* 0x00000008033b7836 */ /* 0x040fe20000000000 */
[CC--:B------:R-:W-:Y:S01]  /*3390*/  ISETP.GE.AND P4, PT, R3.reuse, R122.reuse, PT ;  /* 0x0000007a0300720c */ /* 0x0c0fe20003f86270 */
[C---:B------:R-:W-:Y:S01]  /*33a0*/  VIADD R57, R3.reuse, 0x1 ;  /* 0x0000000103397836 */ /* 0x040fe20000000000 */
[----:B------:R-:W-:Y:S01]  /*33b0*/  UIADD3 UR11, UR23, 0x32370b8f, URZ ;  /* 0x32370b8f170b7890 */ /* 0x000fe2000fffe03f */
[----:B------:R-:W-:Y:S01]  /*33c0*/  VIADD R67, R3, 0x11 ;  /* 0x0000001103437836 */ /* 0x000fe20000000000 */
[-C--:B------:R-:W-:Y:S01]  /*33d0*/  ISETP.GE.AND P2, PT, R59, R122.reuse, PT ;  /* 0x0000007a3b00720c */ /* 0x080fe20003f46270 */
[----:B------:R-:W-:Y:S01]  /*33e0*/  VIADD R59, R3, 0x10 ;  /* 0x00000010033b7836 */ /* 0x000fe20000000000 */
[-C--:B------:R-:W-:Y:S01]  /*33f0*/  ISETP.GE.AND P3, PT, R57, R122.reuse, PT ;  /* 0x0000007a3900720c */ /* 0x080fe20003f66270 */
[C---:B------:R-:W-:Y:S01]  /*3400*/  VIADD R57, R3.reuse, 0x9 ;  /* 0x0000000903397836 */ /* 0x040fe20000000000 */
[----:B------:R-:W-:Y:S01]  /*3410*/  FSEL R94, R94, -INF , !P4 ;  /* 0xff8000005e5e7808 */ /* 0x000fe20006000000 */
[----:B------:R-:W-:Y:S01]  /*3420*/  VIADD R71, R3, 0x18 ;  /* 0x0000001803477836 */ /* 0x000fe20000000000 */
[-C--:B------:R-:W-:Y:S01]  /*3430*/  ISETP.GE.AND P0, PT, R59, R122.reuse, PT ;  /* 0x0000007a3b00720c */ /* 0x080fe20003f06270 */
[----:B------:R-:W-:Y:S01]  /*3440*/  VIADD R65, R3, 0x19 ;  /* 0x0000001903417836 */ /* 0x000fe20000000000 */
[-C--:B------:R-:W-:Y:S01]  /*3450*/  ISETP.GE.AND P1, PT, R57, R122.reuse, PT ;  /* 0x0000007a3900720c */ /* 0x080fe20003f26270 */
[C---:B------:R-:W-:Y:S01]  /*3460*/  VIADD R57, R3.reuse, 0x20 ;  /* 0x0000002003397836 */ /* 0x040fe20000000000 */
[----:B------:R-:W-:Y:S01]  /*3470*/  FSEL R59, R92, -INF , !P4 ;  /* 0xff8000005c3b7808 */ /* 0x000fe20006000000 */
[----:B------:R-:W-:Y:S01]  /*3480*/  VIADD R61, R3, 0x21 ;  /* 0x00000021033d7836 */ /* 0x000fe20000000000 */
[----:B------:R-:W-:Y:S01]  /*3490*/  FSEL R69, R50, -INF , !P4 ;  /* 0xff80000032457808 */ /* 0x000fe20006000000 */
[----:B------:R-:W-:Y:S01]  /*34a0*/  IMAD R101, R137, R55, R108 ;  /* 0x0000003789657224 */ /* 0x000fe200078e026c */
[----:B------:R-:W-:Y:S01]  /*34b0*/  FSEL R98, R48, -INF , !P4 ;  /* 0xff80000030627808 */ /* 0x000fe20006000000 */
[----:B------:R-:W-:Y:S01]  /*34c0*/  IMAD.WIDE.U32 R116, R58, -0x326172a9, RZ ;  /* 0xcd9e8d573a747825 */ /* 0x000fe200078e00ff */
[-C--:B------:R-:W-:Y:S01]  /*34d0*/  ISETP.GE.AND P4, PT, R67, R122.reuse, PT ;  /* 0x0000007a4300720c */ /* 0x080fe20003f86270 */
[----:B------:R-:W-:Y:S01]  /*34e0*/  UIADD3 UR12, UR22, -0x255992d5, URZ ;  /* 0xdaa66d2b160c7890 */ /* 0x000fe2000fffe03f */
[----:B------:R-:W-:Y:S01]  /*34f0*/  FSEL R60, R95, -INF , !P3 ;  /* 0xff8000005f3c7808 */ /* 0x000fe20005800000 */
[----:B------:R-:W-:Y:S01]  /*3500*/  VIADD R95, R3, 0x28 ;  /* 0x00000028035f7836 */ /* 0x000fe20000000000 */
[----:B------:R-:W-:Y:S01]  /*3510*/  FSEL R64, R91, -INF , !P1 ;  /* 0xff8000005b407808 */ /* 0x000fe20004800000 */
[----:B------:R-:W-:Y:S01]  /*3520*/  UIADD3 UR10, UR22, 0x78dde6e4, URZ ;  /* 0x78dde6e4160a7890 */ /* 0x000fe2000fffe03f */
[----:B------:R-:W-:Y:S01]  /*3530*/  FSEL R93, R93, -INF , !P3 ;  /* 0xff8000005d5d7808 */ /* 0x000fe20005800000 */
[----:B------:R-:W-:Y:S01]  /*3540*/  UIADD3 UR9, UR23, -0x126145ec, URZ ;  /* 0xed9eba1417097890 */ /* 0x000fe2000fffe03f */
[----:B------:R-:W-:Y:S01]  /*3550*/  FSEL R99, R51, -INF , !P3 ;  /* 0xff80000033637808 */ /* 0x000fe20005800000 */
[----:B------:R-:W-:Y:S01]  /*3560*/  UIADD3 UR5, UR23, -0x56f99767, URZ ;  /* 0xa906689917057890 */ /* 0x000fe2000fffe03f */
[----:B------:R-:W-:Y:S01]  /*3570*/  FSEL R106, R49, -INF , !P3 ;  /* 0xff800000316a7808 */ /* 0x000fe20005800000 */
[----:B------:R-:W-:Y:S01]  /*3580*/  IMAD.IADD R6, R126, 0x1, R125 ;  /* 0x000000017e067824 */ /* 0x000fe200078e027d */
[----:B------:R-:W-:Y:S01]  /*3590*/  FSEL R89, R89, -INF , !P1 ;  /* 0xff80000059597808 */ /* 0x000fe20004800000 */
[----:B------:R-:W-:Y:S01]  /*35a0*/  UIADD3 UR8, UR22, 0x1715609d, URZ ;  /* 0x1715609d16087890 */ /* 0x000fe2000fffe03f */
[----:B------:R-:W-:Y:S01]  /*35b0*/  FSEL R91, R47, -INF , !P1 ;  /* 0xff8000002f5b7808 */ /* 0x000fe20004800000 */
[----:B------:R-:W-:Y:S01]  /*35c0*/  UIADD3 UR18, UR22, -0x4ab325aa, URZ ;  /* 0xb54cda5616127890 */ /* 0x000fe2000fffe03f */
[----:B------:R-:W-:Y:S01]  /*35d0*/  FSEL R124, R45, -INF , !P1 ;  /* 0xff8000002d7c7808 */ /* 0x000fe20004800000 */
[----:B------:R-:W-:Y:S01]  /*35e0*/  ULDC UR6, c[0x0][0x2ec] ;  /* 0x0000bb0000067ab9 */ /* 0x000fe20000000800 */
[----:B------:R-:W-:Y:S01]  /*35f0*/  FSEL R68, R87, -INF , !P4 ;  /* 0xff80000057447808 */ /* 0x000fe20006000000 */
[----:B------:R-:W-:Y:S01]  /*3600*/  VIADD R87, R3, 0x30 ;  /* 0x0000003003577836 */ /* 0x000fe20000000000 */
[-C--:B------:R-:W-:Y:S01]  /*3610*/  ISETP.GE.AND P3, PT, R71, R122.reuse, PT ;  /* 0x0000007a4700720c */ /* 0x080fe20003f66270 */
[----:B------:R-:W-:Y:S01]  /*3620*/  UIADD3 UR17, UR23, 0x646e171e, URZ ;  /* 0x646e171e17117890 */ /* 0x000fe2000fffe03f */
[-C--:B------:R-:W-:Y:S01]  /*3630*/  ISETP.GE.AND P1, PT, R57, R122.reuse, PT ;  /* 0x0000007a3900720c */ /* 0x080fe20003f26270 */
[----:B------:R-:W-:Y:S01]  /*3640*/  VIADD R57, R3, 0x38 ;  /* 0x0000003803397836 */ /* 0x000fe20000000000 */
[----:B------:R-:W-:Y:S01]  /*3650*/  ISETP.GE.AND P5, PT, R95, R122, PT ;  /* 0x0000007a5f00720c */ /* 0x000fe20003fa6270 */
[----:B------:R-:W-:Y:S01]  /*3660*/  VIADD R95, R3, 0x29 ;  /* 0x00000029035f7836 */ /* 0x000fe20000000000 */
        /* <DEDUP_REMOVED lines=9> */
[----:B------:R-:W-:Y:S02]  /*3700*/  FSEL R129, R46, -INF , !P2 ;  /* 0xff8000002e817808 */ /* 0x000fe40005000000 */
[----:B------:R-:W-:-:S02]  /*3710*/  FSEL R96, R44, -INF , !P2 ;  /* 0xff8000002c607808 */ /* 0x000fc40005000000 */
[-C--:B------:R-:W-:Y:S01]  /*3720*/  ISETP.GE.AND P3, PT, R87, R122.reuse, PT ;  /* 0x0000007a5700720c */ /* 0x080fe20003f66270 */
[----:B------:R-:W-:Y:S01]  /*3730*/  VIADD R87, R3, 0x31 ;  /* 0x0000003103577836 */ /* 0x000fe20000000000 */
[----:B------:R-:W-:Y:S02]  /*3740*/  FSEL R222, R82, -INF , !P1 ;  /* 0xff80000052de7808 */ /* 0x000fe40004800000 */
[----:B------:R-:W-:Y:S02]  /*3750*/  FSEL R221, R80, -INF , !P1 ;  /* 0xff80000050dd7808 */ /* 0x000fe40004800000 */
[----:B------:R-:W-:Y:S02]  /*3760*/  FSEL R181, R30, -INF , !P1 ;  /* 0xff8000001eb57808 */ /* 0x000fe40004800000 */
[----:B------:R-:W-:Y:S02]  /*3770*/  FSEL R102, R28, -INF , !P1 ;  /* 0xff8000001c667808 */ /* 0x000fe40004800000 */
[----:B------:R-:W-:-:S02]  /*3780*/  ISETP.GE.AND P2, PT, R65, R122, PT ;  /* 0x0000007a4100720c */ /* 0x000fc40003f46270 */
[-C--:B------:R-:W-:Y:S01]  /*3790*/  ISETP.GE.AND P1, PT, R57, R122.reuse, PT ;  /* 0x0000007a3900720c */ /* 0x080fe20003f26270 */
[----:B------:R-:W-:Y:S01]  /*37a0*/  VIADD R57, R3, 0x39 ;  /* 0x0000003903397836 */ /* 0x000fe20000000000 */
[----:B------:R-:W-:Y:S01]  /*37b0*/  FSEL R67, R85, -INF , !P4 ;  /* 0xff80000055437808 */ /* 0x000fe20006000000 */
[----:B------:R-:W-:Y:S01]  /*37c0*/  IMAD.SHL.U32 R3, R7, 0x2, RZ ;  /* 0x0000000207037824 */ /* 0x000fe200078e00ff */
[----:B------:R-:W-:Y:S02]  /*37d0*/  FSEL R127, R43, -INF , !P4 ;  /* 0xff8000002b7f7808 */ /* 0x000fe40006000000 */
[----:B------:R-:W-:Y:S02]  /*37e0*/  FSEL R140, R41, -INF , !P4 ;  /* 0xff800000298c7808 */ /* 0x000fe40006000000 */
[----:B------:R-:W-:Y:S02]  /*37f0*/  ISETP.GE.AND P4, PT, R95, R122, PT ;  /* 0x0000007a5f00720c */ /* 0x000fe40003f86270 */
[----:B------:R-:W-:-:S02]  /*3800*/  FSEL R92, R39, -INF , !P2 ;  /* 0xff800000275c7808 */ /* 0x000fc40005000000 */
[----:B------:R-:W-:Y:S02]  /*3810*/  FSEL R95, R37, -INF , !P2 ;  /* 0xff800000255f7808 */ /* 0x000fe40005000000 */
[----:B------:R-:W-:Y:S02]  /*3820*/  FSEL R65, R35, -INF , !P2 ;  /* 0xff80000023417808 */ /* 0x000fe40005000000 */
[----:B------:R-:W-:Y:S02]  /*3830*/  FSEL R90, R33, -INF , !P2 ;  /* 0xff800000215a7808 */ /* 0x000fe40005000000 */
[-C--:B------:R-:W-:Y:S01]  /*3840*/  ISETP.GE.AND P2, PT, R87, R122.reuse, PT ;  /* 0x0000007a5700720c */ /* 0x080fe20003f46270 */
[C---:B------:R-:W-:Y:S01]  /*3850*/  VIADD R87, R3.reuse, 0x1 ;  /* 0x0000000103577836 */ /* 0x040fe20000000000 */
[----:B------:R-:W-:Y:S02]  /*3860*/  LOP3.LUT R3, R3, UR23, RZ, 0x3c, !PT ;  /* 0x0000001703037c12 */ /* 0x000fe4000f8e3cff */
[----:B------:R-:W-:-:S02]  /*3870*/  ISETP.GE.AND P6, PT, R61, R122, PT ;  /* 0x0000007a3d00720c */ /* 0x000fc40003fc6270 */
[----:B------:R-:W-:Y:S02]  /*3880*/  LOP3.LUT R87, R87, UR23, RZ, 0x3c, !PT ;  /* 0x0000001757577c12 */ /* 0x000fe4000f8e3cff */
[----:B------:R-:W-:Y:S01]  /*3890*/  FSEL R70, R86, -INF , !P0 ;  /* 0xff80000056467808 */ /* 0x000fe20004000000 */
[----:B------:R-:W-:Y:S01]  /*38a0*/  IMAD R86, R133, 0x40, R0 ;  /* 0x0000004085567824 */ /* 0x000fe200078e0200 */
[----:B------:R-:W-:Y:S02]  /*38b0*/  FSEL R61, R84, -INF , !P0 ;  /* 0xff800000543d7808 */ /* 0x000fe40004000000 */
[----:B------:R-:W-:Y:S01]  /*38c0*/  FSEL R103, R42, -INF , !P0 ;  /* 0xff8000002a677808 */ /* 0x000fe20004000000 */
[----:B------:R-:W-:Y:S01]  /*38d0*/  VIADD R86, R86, 0xffffffc0 ;  /* 0xffffffc056567836 */ /* 0x000fe20000000000 */
[----:B------:R-:W-:Y:S02]  /*38e0*/  FSEL R128, R40, -INF , !P0 ;  /* 0xff80000028807808 */ /* 0x000fe40004000000 */
[----:B------:R-:W-:Y:S01]  /*38f0*/  ISETP.GE.AND P0, PT, R57, R122, PT ;  /* 0x0000007a3900720c */ /* 0x000fe20003f06270 */
[----:B------:R-:W-:Y:S01]  /*3900*/  VIADD R57, R58, 0x4 ;  /* 0x000000043a397836 */ /* 0x000fe20000000000 */
[----:B------:R-:W-:-:S02]  /*3910*/  LOP3.LUT R114, R113, R3, RZ, 0x3c, !PT ;  /* 0x0000000371727212 */ /* 0x000fc400078e3cff */
[-C--:B------:R-:W-:Y:S01]  /*3920*/  LOP3.LUT R130, R113, R87.reuse, RZ, 0x3c, !PT ;  /* 0x0000005771827212 */ /* 0x080fe200078e3cff */
[----:B------:R-:W-:Y:S01]  /*3930*/  IMAD.WIDE.U32 R110, R57, -0x326172a9, RZ ;  /* 0xcd9e8d57396e7825 */ /* 0x000fe200078e00ff */
[-C--:B------:R-:W-:Y:S02]  /*3940*/  LOP3.LUT R142, R117, R56.reuse, RZ, 0x3c, !PT ;  /* 0x00000038758e7212 */ /* 0x080fe400078e3cff */
[----:B------:R-:W-:Y:S01]  /*3950*/  LOP3.LUT R138, R113, R87, RZ, 0x3c, !PT ;  /* 0x00000057718a7212 */ /* 0x000fe200078e3cff */
[----:B------:R-:W-:Y:S01]  /*3960*/  IMAD.WIDE.U32 R114, R114, -0x326172a9, RZ ;  /* 0xcd9e8d5772727825 */ /* 0x000fe200078e00ff */
[----:B------:R-:W-:Y:S02]  /*3970*/  LOP3.LUT R208, R111, R56, RZ, 0x3c, !PT ;  /* 0x000000386fd07212 */ /* 0x000fe400078e3cff */
[----:B------:R-:W-:Y:S01]  /*3980*/  FSEL R120, R26, -INF , !P5 ;  /* 0xff8000001a787808 */ /* 0x000fe20006800000 */
[----:B------:R-:W-:Y:S01]  /*3990*/  IMAD.WIDE.U32 R130, R130, -0x326172a9, RZ ;  /* 0xcd9e8d5782827825 */ /* 0x000fe200078e00ff */
[----:B------:R-:W-:-:S02]  /*39a0*/  LOP3.LUT R3, R115, UR16, R110, 0x96, !PT ;  /* 0x0000001073037c12 */ /* 0x000fc4000f8e966e */
[----:B------:R-:W-:Y:S01]  /*39b0*/  FSEL R193, R24, -INF , !P5 ;  /* 0xff80000018c17808 */ /* 0x000fe20006800000 */
[----:B------:R-:W-:Y:S01]  /*39c0*/  IMAD.WIDE.U32 R108, R57, -0x326172a9, RZ ;  /* 0xcd9e8d57396c7825 */ /* 0x000fe200078e00ff */
[C---:B------:R-:W-:Y:S02]  /*39d0*/  LOP3.LUT R175, R131.reuse, UR16, R110, 0x96, !PT ;  /* 0x0000001083af7c12 */ /* 0x040fe4000f8e966e */
[--C-:B------:R-:W-:Y:S01]  /*39e0*/  LOP3.LUT R107, R131, UR16, R116.reuse, 0x96, !PT ;  /* 0x00000010836b7c12 */ /* 0x100fe2000f8e9674 */
[----:B------:R-:W-:Y:S01]  /*39f0*/  IMAD.WIDE.U32 R142, R142, -0x2daee0ad, RZ ;  /* 0xd2511f538e8e7825 */ /* 0x000fe200078e00ff */
[----:B------:R-:W-:Y:S02]  /*3a00*/  LOP3.LUT R110, R109, R56, RZ, 0x3c, !PT ;  /* 0x000000386d6e7212 */ /* 0x000fe400078e3cff */
[----:B------:R-:W-:Y:S01]  /*3a10*/  LOP3.LUT R109, R115, UR16, R116, 0x96, !PT ;  /* 0x00000010736d7c12 */ /* 0x000fe2000f8e9674 */
[----:B------:R-:W-:Y:S01]  /*3a20*/  IMAD.WIDE.U32 R208, R208, -0x2daee0ad, RZ ;  /* 0xd2511f53d0d07825 */ /* 0x000fe200078e00ff */
[----:B------:R-:W-:-:S02]  /*3a30*/  LOP3.LUT R113, R143, UR15, R112, 0x96, !PT ;  /* 0x0000000f8f717c12 */ /* 0x000fc4000f8e9670 */
[----:B------:R-:W-:Y:S01]  /*3a40*/  FSEL R185, R22, -INF , !P5 ;  /* 0xff80000016b97808 */ /* 0x000fe20006800000 */
[----:B------:R-:W-:Y:S01]  /*3a50*/  IMAD.WIDE.U32 R110, R110, -0x2daee0ad, RZ ;  /* 0xd2511f536e6e7825 */ /* 0x000fe200078e00ff */
[--C-:B------:R-:W-:Y:S02]  /*3a60*/  LOP3.LUT R214, R209, UR15, R112.reuse, 0x96, !PT ;  /* 0x0000000fd1d67c12 */ /* 0x100fe4000f8e9670 */
[----:B------:R-:W-:Y:S01]  /*3a70*/  FSEL R182, R20, -INF , !P5 ;  /* 0xff80000014b67808 */ /* 0x000fe20006800000 */
[----:B------:R-:W-:Y:S01]  /*3a80*/  IMAD.WIDE.U32 R158, R109, -0x2daee0ad, RZ ;  /* 0xd2511f536d9e7825 */ /* 0x000fe200078e00ff */
[----:B------:R-:W-:Y:S02]  /*3a90*/  LOP3.LUT R112, R111, UR15, R112, 0x96, !PT ;  /* 0x0000000f6f707c12 */ /* 0x000fe4000f8e9670 */
[----:B------:R-:W-:Y:S01]  /*3aa0*/  SHF.R.S32.HI R165, RZ, 0x1f, R101 ;  /* 0x0000001fffa57819 */ /* 0x000fe20000011465 */
[----:B------:R-:W-:Y:S01]  /*3ab0*/  IMAD.WIDE.U32 R138, R138, -0x326172a9, RZ ;  /* 0xcd9e8d578a8a7825 */ /* 0x000fe200078e00ff */
[----:B------:R-:W-:-:S02]  /*3ac0*/  LOP3.LUT R111, R159, UR13, R142, 0x96, !PT ;  /* 0x0000000d9f6f7c12 */ /* 0x000fc4000f8e968e */
[----:B------:R-:W-:Y:S01]  /*3ad0*/  IADD3 R166, P5, R86, R101, RZ ;  /* 0x0000006556a67210 */ /* 0x000fe20007fbe0ff */
[----:B------:R-:W-:Y:S01]  /*3ae0*/  IMAD.WIDE.U32 R216, R113, -0x326172a9, RZ ;  /* 0xcd9e8d5771d87825 */ /* 0x000fe200078e00ff */
[----:B------:R-:W-:Y:S02]  /*3af0*/  LOP3.LUT R105, R139, UR16, R116, 0x96, !PT ;  /* 0x000000108b697c12 */ /* 0x000fe4000f8e9674 */
[--C-:B------:R-:W-:Y:S01]  /*3b00*/  LOP3.LUT R101, R115, UR16, R108.reuse, 0x96, !PT ;  /* 0x0000001073657c12 */ /* 0x100fe2000f8e966c */
[----:B------:R-:W-:Y:S01]  /*3b10*/  IMAD.WIDE.U32 R148, R111, -0x326172a9, RZ ;  /* 0xcd9e8d576f947825 */ /* 0x000fe200078e00ff */
[----:B------:R-:W-:Y:S02]  /*3b20*/  FMNMX.FTZ R111, R98, R106, !PT ;  /* 0x0000006a626f7209 */ /* 0x000fe40007810000 */
[----:B------:R-:W-:Y:S01]  /*3b30*/  LOP3.LUT R108, R139, UR16, R108, 0x96, !PT ;  /* 0x000000108b6c7c12 */ /* 0x000fe2000f8e966c */
[----:B------:R-:W-:Y:S01]  /*3b40*/  IMAD.WIDE.U32 R214, R214, -0x326172a9, RZ ;  /* 0xcd9e8d57d6d67825 */ /* 0x000fe200078e00ff */
[----:B------:R-:W-:-:S02]  /*3b50*/  FMNMX.FTZ R111, R96, R111, !PT ;  /* 0x0000006f606f7209 */ /* 0x000fc40007810000 */
[--C-:B------:R-:W-:Y:S01]  /*3b60*/  LOP3.LUT R150, R217, UR14, R114.reuse, 0x96, !PT ;  /* 0x0000000ed9967c12 */ /* 0x100fe2000f8e9672 */
[----:B------:R-:W-:Y:S01]  /*3b70*/  IMAD.WIDE.U32 R154, R107, -0x2daee0ad, RZ ;  /* 0xd2511f536b9a7825 */ /* 0x000fe200078e00ff */
[----:B------:R-:W-:Y:S02]  /*3b80*/  FMNMX.FTZ R111, R124, R111, !PT ;  /* 0x0000006f7c6f7209 */ /* 0x000fe40007810000 */
[----:B------:R-:W-:Y:S01]  /*3b90*/  LOP3.LUT R156, R215, UR14, R114, 0x96, !PT ;  /* 0x0000000ed79c7c12 */ /* 0x000fe2000f8e9672 */
[----:B------:R-:W-:Y:S01]  /*3ba0*/  IMAD.WIDE.U32 R152, R105, -0x2daee0ad, RZ ;  /* 0xd2511f5369987825 */ /* 0x000fe200078e00ff */
[----:B------:R-:W-:Y:S02]  /*3bb0*/  FMNMX.FTZ R111, R128, R111, !PT ;  /* 0x0000006f806f7209 */ /* 0x000fe40007810000 */
[--C-:B------:R-:W-:Y:S01]  /*3bc0*/  LOP3.LUT R139, R159, UR13, R142.reuse, 0x96, !PT ;  /* 0x0000000d9f8b7c12 */ /* 0x100fe2000f8e968e */
[----:B------:R-:W-:Y:S01]  /*3bd0*/  IMAD.WIDE.U32 R112, R112, -0x326172a9, RZ ;  /* 0xcd9e8d5770707825 */ /* 0x000fe200078e00ff */
[----:B------:R-:W-:-:S02]  /*3be0*/  LOP3.LUT R105, R155, UR13, R142, 0x96, !PT ;  /* 0x0000000d9b697c12 */ /* 0x000fc4000f8e968e */
[----:B------:R-:W-:Y:S01]  /*3bf0*/  LOP3.LUT R114, R153, UR13, R142, 0x96, !PT ;  /* 0x0000000d99727c12 */ /* 0x000fe2000f8e968e */
[----:B------:R-:W-:Y:S01]  /*3c00*/  IMAD.WIDE.U32 R150, R150, -0x2daee0ad, RZ ;  /* 0xd2511f5396967825 */ /* 0x000fe200078e00ff */
[----:B------:R-:W-:Y:S02]  /*3c10*/  FMNMX.FTZ R111, R140, R111, !PT ;  /* 0x0000006f8c6f7209 */ /* 0x000fe40007810000 */
[----:B------:R-:W-:Y:S01]  /*3c20*/  FMNMX.FTZ R142, R69, R99, !PT ;  /* 0x00000063458e7209 */ /* 0x000fe20007810000 */
[----:B------:R-:W-:Y:S01]  /*3c30*/  IMAD.WIDE.U32 R210, R105, -0x326172a9, RZ ;  /* 0xcd9e8d5769d27825 */ /* 0x000fe200078e00ff */
[----:B------:R-:W-:Y:S02]  /*3c40*/  FMNMX.FTZ R111, R66, R111, !PT ;  /* 0x0000006f426f7209 */ /* 0x000fe40007810000 */
[----:B------:R-:W-:Y:S01]  /*3c50*/  FMNMX.FTZ R142, R129, R142, !PT ;  /* 0x0000008e818e7209 */ /* 0x000fe20007810000 */
[----:B------:R-:W-:Y:S01]  /*3c60*/  IMAD.WIDE.U32 R114, R114, -0x326172a9, RZ ;  /* 0xcd9e8d5772727825 */ /* 0x000fe200078e00ff */
[----:B------:R-:W-:-:S02]  /*3c70*/  FMNMX.FTZ R111, R90, R111, !PT ;  /* 0x0000006f5a6f7209 */ /* 0x000fc40007810000 */
[----:B------:R-:W-:Y:S01]  /*3c80*/  FMNMX.FTZ R142, R91, R142, !PT ;  /* 0x0000008e5b8e7209 */ /* 0x000fe20007810000 */
[----:B------:R-:W-:Y:S01]  /*3c90*/  IMAD.WIDE.U32 R162, R101, -0x2daee0ad, RZ ;  /* 0xd2511f5365a27825 */ /* 0x000fe200078e00ff */
[----:B------:R-:W-:Y:S02]  /*3ca0*/  FSEL R100, R29, -INF , !P6 ;  /* 0xff8000001d647808 */ /* 0x000fe40007000000 */
[----:B------:R-:W-:Y:S01]  /*3cb0*/  FMNMX.FTZ R111, R102, R111, !PT ;  /* 0x0000006f666f7209 */ /* 0x000fe20007810000 */
[----:B------:R-:W-:Y:S01]  /*3cc0*/  IMAD.WIDE.U32 R224, R3, -0x2daee0ad, RZ ;  /* 0xd2511f5303e07825 */ /* 0x000fe200078e00ff */
[----:B------:R-:W-:Y:S02]  /*3cd0*/  FMNMX.FTZ R142, R103, R142, !PT ;  /* 0x0000008e678e7209 */ /* 0x000fe40007810000 */
[----:B------:R-:W-:Y:S01]  /*3ce0*/  FMNMX.FTZ R111, R100, R111, !PT ;  /* 0x0000006f646f7209 */ /* 0x000fe20007810000 */
[----:B------:R-:W-:Y:S01]  /*3cf0*/  IMAD.WIDE.U32 R156, R156, -0x2daee0ad, RZ ;  /* 0xd2511f539c9c7825 */ /* 0x000fe200078e00ff */
[----:B------:R-:W-:-:S02]  /*3d00*/  FMNMX.FTZ R142, R127, R142, !PT ;  /* 0x0000008e7f8e7209 */ /* 0x000fc40007810000 */
[----:B------:R-:W-:Y:S02]  /*3d10*/  FSEL R206, R21, -INF , !P4 ;  /* 0xff80000015ce7808 */ /* 0x000fe40006000000 */
[----:B------:R-:W-:Y:S02]  /*3d20*/  FMNMX.FTZ R111, R182, R111, !PT ;  /* 0x0000006fb66f7209 */ /* 0x000fe40007810000 */
[----:B------:R-:W-:Y:S02]  /*3d30*/  FMNMX.FTZ R142, R97, R142, !PT ;  /* 0x0000008e618e7209 */ /* 0x000fe40007810000 */
[----:B------:R-:W-:Y:S02]  /*3d40*/  FSEL R184, R16, -INF , !P3 ;  /* 0xff80000010b87808 */ /* 0x000fe40005800000 */
[--C-:B------:R-:W-:Y:S02]  /*3d50*/  LOP3.LUT R186, R217, UR14, R138.reuse, 0x96, !PT ;  /* 0x0000000ed9ba7c12 */ /* 0x100fe4000f8e968a */
[----:B------:R-:W-:Y:S01]  /*3d60*/  LOP3.LUT R109, R113, UR14, R138, 0x96, !PT ;  /* 0x0000000e716d7c12 */ /* 0x000fe2000f8e968a */
[----:B------:R-:W-:Y:S01]  /*3d70*/  IMAD.WIDE.U32 R138, R139, -0x326172a9, RZ ;  /* 0xcd9e8d578b8a7825 */ /* 0x000fe200078e00ff */
[----:B------:R-:W-:-:S02]  /*3d80*/  FMNMX.FTZ R111, R206, R111, !PT ;  /* 0x0000006fce6f7209 */ /* 0x000fc40007810000 */
[----:B------:R-:W-:Y:S01]  /*3d90*/  FMNMX.FTZ R142, R65, R142, !PT ;  /* 0x0000008e418e7209 */ /* 0x000fe20007810000 */
[----:B------:R-:W-:Y:S01]  /*3da0*/  IMAD.WIDE.U32 R186, R186, -0x2daee0ad, RZ ;  /* 0xd2511f53baba7825 */ /* 0x000fe200078e00ff */
[----:B------:R-:W-:Y:S02]  /*3db0*/  LOP3.LUT R232, R151, UR11, R158, 0x96, !PT ;  /* 0x0000000b97e87c12 */ /* 0x000fe4000f8e969e */
[----:B------:R-:W-:Y:S02]  /*3dc0*/  FSEL R179, R31, -INF , !P6 ;  /* 0xff8000001fb37808 */ /* 0x000fe40007000000 */
[----:B------:R-:W-:Y:S01]  /*3dd0*/  FSEL R178, R17, -INF , !P2 ;  /* 0xff80000011b27808 */ /* 0x000fe20005000000 */
[----:B------:R-:W-:Y:S01]  /*3de0*/  IMAD.WIDE.U32 R232, R232, -0x326172a9, RZ ;  /* 0xcd9e8d57e8e87825 */ /* 0x000fe200078e00ff */
[----:B------:R-:W-:Y:S02]  /*3df0*/  FMNMX.FTZ R111, R184, R111, !PT ;  /* 0x0000006fb86f7209 */ /* 0x000fe40007810000 */
[----:B------:R-:W-:-:S02]  /*3e00*/  FMNMX.FTZ R142, R181, R142, !PT ;  /* 0x0000008eb58e7209 */ /* 0x000fc40007810000 */
[--C-:B------:R-:W-:Y:S02]  /*3e10*/  LOP3.LUT R228, R149, UR12, R216.reuse, 0x96, !PT ;  /* 0x0000000c95e47c12 */ /* 0x100fe4000f8e96d8 */
[----:B------:R-:W-:Y:S02]  /*3e20*/  LOP3.LUT R204, R139, UR12, R216, 0x96, !PT ;  /* 0x0000000c8bcc7c12 */ /* 0x000fe4000f8e96d8 */
[----:B------:R-:W-:Y:S01]  /*3e30*/  FSEL R180, R8, -INF , !P1 ;  /* 0xff80000008b47808 */ /* 0x000fe20004800000 */
[----:B------:R-:W-:Y:S01]  /*3e40*/  IMAD.WIDE.U32 R228, R228, -0x2daee0ad, RZ ;  /* 0xd2511f53e4e47825 */ /* 0x000fe200078e00ff */
[----:B------:R-:W-:Y:S02]  /*3e50*/  FMNMX.FTZ R111, R178, R111, !PT ;  /* 0x0000006fb26f7209 */ /* 0x000fe40007810000 */
[----:B------:R-:W-:Y:S01]  /*3e60*/  FMNMX.FTZ R142, R179, R142, !PT ;  /* 0x0000008eb38e7209 */ /* 0x000fe20007810000 */
[----:B------:R-:W-:Y:S01]  /*3e70*/  IMAD.WIDE.U32 R204, R204, -0x2daee0ad, RZ ;  /* 0xd2511f53cccc7825 */ /* 0x000fe200078e00ff */
[----:B------:R-:W-:-:S02]  /*3e80*/  FSEL R177, R23, -INF , !P4 ;  /* 0xff80000017b17808 */ /* 0x000fc40006000000 */
[----:B------:R-:W-:Y:S02]  /*3e90*/  FSEL R194, R9, -INF , !P0 ;  /* 0xff80000009c27808 */ /* 0x000fe40004000000 */
[----:B------:R-:W-:Y:S02]  /*3ea0*/  LOP3.LUT R148, R233, UR10, R148, 0x96, !PT ;  /* 0x0000000ae9947c12 */ /* 0x000fe4000f8e9694 */
[----:B------:R-:W-:Y:S02]  /*3eb0*/  FMNMX.FTZ R111, R180, R111, !PT ;  /* 0x0000006fb46f7209 */ /* 0x000fe40007810000 */
[----:B------:R-:W-:Y:S01]  /*3ec0*/  FMNMX.FTZ R142, R185, R142, !PT ;  /* 0x0000008eb98e7209 */ /* 0x000fe20007810000 */
[----:B------:R-:W-:Y:S01]  /*3ed0*/  IMAD.WIDE.U32 R148, R148, -0x2daee0ad, RZ ;  /* 0xd2511f5394947825 */ /* 0x000fe200078e00ff */
[--C-:B------:R-:W-:Y:S02]  /*3ee0*/  LOP3.LUT R226, R211, UR12, R216.reuse, 0x96, !PT ;  /* 0x0000000cd3e27c12 */ /* 0x100fe4000f8e96d8 */
[----:B------:R-:W-:-:S02]  /*3ef0*/  LOP3.LUT R216, R115, UR12, R216, 0x96, !PT ;  /* 0x0000000c73d87c12 */ /* 0x000fc4000f8e96d8 */
[----:B------:R-:W-:Y:S01]  /*3f00*/  LOP3.LUT R144, R229, UR9, R150, 0x96, !PT ;  /* 0x00000009e5907c12 */ /* 0x000fe2000f8e9696 */
[----:B------:R-:W-:Y:S01]  /*3f10*/  IMAD.WIDE.U32 R226, R226, -0x2daee0ad, RZ ;  /* 0xd2511f53e2e27825 */ /* 0x000fe200078e00ff */
[----:B------:R-:W-:Y:S02]  /*3f20*/  FSEL R173, R18, -INF , !P3 ;  /* 0xff80000012ad7808 */ /* 0x000fe40005800000 */
[----:B------:R-:W-:Y:S01]  /*3f30*/  LOP3.LUT R158, R151, UR11, R158, 0x96, !PT ;  /* 0x0000000b979e7c12 */ /* 0x000fe2000f8e969e */
[----:B------:R-:W-:Y:S01]  /*3f40*/  IMAD.WIDE.U32 R144, R144, -0x326172a9, RZ ;  /* 0xcd9e8d5790907825 */ /* 0x000fe200078e00ff */
[----:B------:R-:W-:Y:S02]  /*3f50*/  LOP3.LUT R150, R205, UR9, R150, 0x96, !PT ;  /* 0x00000009cd967c12 */ /* 0x000fe4000f8e9696 */
[----:B------:R-:W-:Y:S01]  /*3f60*/  FMNMX.FTZ R132, R194, R111, !PT ;  /* 0x0000006fc2847209 */ /* 0x000fe20007810000 */
[----:B------:R-:W-:Y:S01]  /*3f70*/  IMAD.WIDE.U32 R158, R158, -0x326172a9, RZ ;  /* 0xcd9e8d579e9e7825 */ /* 0x000fe200078e00ff */
[----:B------:R-:W-:-:S02]  /*3f80*/  FMNMX.FTZ R142, R177, R142, !PT ;  /* 0x0000008eb18e7209 */ /* 0x000fc40007810000 */
[----:B------:R-:W-:Y:S01]  /*3f90*/  LOP3.LUT R212, R217, UR14, R130, 0x96, !PT ;  /* 0x0000000ed9d47c12 */ /* 0x000fe2000f8e9682 */
[----:B------:R-:W-:Y:S01]  /*3fa0*/  IMAD.WIDE.U32 R216, R216, -0x2daee0ad, RZ ;  /* 0xd2511f53d8d87825 */ /* 0x000fe200078e00ff */
[----:B------:R-:W-:Y:S01]  /*3fb0*/  FSEL R171, R19, -INF , !P2 ;  /* 0xff80000013ab7808 */ /* 0x000fe20005000000 */
[----:B------:R-:W1:Y:S01]  /*3fc0*/  SHFL.BFLY PT, R125, R132, 0x2, 0x1f ;  /* 0x0c401f00847d7f89 */ /* 0x000e6200000e0000 */
[----:B------:R-:W-:Y:S01]  /*3fd0*/  FMNMX.FTZ R142, R173, R142, !PT ;  /* 0x0000008ead8e7209 */ /* 0x000fe20007810000 */
[----:B------:R-:W-:Y:S01]  /*3fe0*/  IMAD.WIDE.U32 R150, R150, -0x326172a9, RZ ;  /* 0xcd9e8d5796967825 */ /* 0x000fe200078e00ff */
[----:B------:R-:W-:Y:S02]  /*3ff0*/  LOP3.LUT R101, R149, UR5, R228, 0x96, !PT ;  /* 0x0000000595657c12 */ /* 0x000fe4000f8e96e4 */
[----:B------:R-:W-:Y:S01]  /*4000*/  FSEL R169, R10, -INF , !P1 ;  /* 0xff8000000aa97808 */ /* 0x000fe20004800000 */
[----:B------:R-:W-:Y:S01]  /*4010*/  IMAD.WIDE.U32 R212, R212, -0x2daee0ad, RZ ;  /* 0xd2511f53d4d47825 */ /* 0x000fe200078e00ff */
[----:B------:R-:W-:-:S02]  /*4020*/  FMNMX.FTZ R142, R171, R142, !PT ;  /* 0x0000008eab8e7209 */ /* 0x000fc40007810000 */
[----:B------:R-:W-:Y:S02]  /*4030*/  LOP3.LUT R152, R187, UR11, R152, 0x96, !PT ;  /* 0x0000000bbb987c12 */ /* 0x000fe4000f8e9698 */
[----:B------:R-:W-:Y:S02]  /*4040*/  LOP3.LUT R186, R217, UR9, R186, 0x96, !PT ;  /* 0x00000009d9ba7c12 */ /* 0x000fe4000f8e96ba */
[----:B------:R-:W-:Y:S01]  /*4050*/  LOP3.LUT R138, R159, UR10, R138, 0x96, !PT ;  /* 0x0000000a9f8a7c12 */ /* 0x000fe2000f8e968a */
[----:B------:R-:W-:Y:S01]  /*4060*/  IMAD.WIDE.U32 R152, R152, -0x326172a9, RZ ;  /* 0xcd9e8d5798987825 */ /* 0x000fe200078e00ff */
[----:B------:R-:W-:Y:S02]  /*4070*/  LOP3.LUT R3, R151, UR8, R158, 0x96, !PT ;  /* 0x0000000897037c12 */ /* 0x000fe4000f8e969e */
[----:B------:R-:W-:Y:S01]  /*4080*/  FSEL R174, R11, -INF , !P0 ;  /* 0xff8000000bae7808 */ /* 0x000fe20004000000 */
[----:B------:R-:W-:Y:S01]  /*4090*/  IMAD.WIDE.U32 R158, R101, -0x326172a9, RZ ;  /* 0xcd9e8d57659e7825 */ /* 0x000fe200078e00ff */
[----:B------:R-:W-:-:S02]  /*40a0*/  FMNMX.FTZ R101, R169, R142, !PT ;  /* 0x0000008ea9657209 */ /* 0x000fc40007810000 */
[----:B------:R-:W-:Y:S01]  /*40b0*/  LOP3.LUT R126, R145, UR8, R232, 0x96, !PT ;  /* 0x00000008917e7c12 */ /* 0x000fe2000f8e96e8 */
[----:B------:R-:W-:Y:S01]  /*40c0*/  IMAD.WIDE.U32 R186, R186, -0x326172a9, RZ ;  /* 0xcd9e8d57baba7825 */ /* 0x000fe200078e00ff */
[----:B------:R-:W-:Y:S02]  /*40d0*/  FMNMX.FTZ R101, R174, R101, !PT ;  /* 0x00000065ae657209 */ /* 0x000fe40007810000 */
[----:B------:R-:W-:Y:S01]  /*40e0*/  LOP3.LUT R114, R153, UR10, R114, 0x96, !PT ;  /* 0x0000000a99727c12 */ /* 0x000fe2000f8e9672 */
[----:B------:R-:W-:Y:S01]  /*40f0*/  IMAD.WIDE.U32 R138, R138, -0x2daee0ad, RZ ;  /* 0xd2511f538a8a7825 */ /* 0x000fe200078e00ff */
[----:B------:R-:W-:Y:S02]  /*4100*/  LOP3.LUT R111, R187, UR8, R152, 0x96, !PT ;  /* 0x00000008bb6f7c12 */ /* 0x000fe4000f8e9698 */
[----:B------:R-:W-:Y:S01]  /*4110*/  LOP3.LUT R154, R213, UR11, R154, 0x96, !PT ;  /* 0x0000000bd59a7c12 */ /* 0x000fe2000f8e969a */
[----:B------:R-:W-:Y:S01]  /*4120*/  IMAD.WIDE.U32 R152, R126, -0x2daee0ad, RZ ;  /* 0xd2511f537e987825 */ /* 0x000fe200078e00ff */
[----:B-1----:R-:W-:Y:S01]  /*4130*/  FMNMX.FTZ R125, R132, R125, !PT ;  /* 0x0000007d847d7209 */ /* 0x002fe20007810000 */
[----:B------:R-:W1:Y:S01]  /*4140*/  SHFL.BFLY PT, R126, R101, 0x2, 0x1f ;  /* 0x0c401f00657e7f89 */ /* 0x000e6200000e0000 */
[----:B------:R-:W-:Y:S01]  /*4150*/  LOP3.LUT R209, R215, UR14, R130, 0x96, !PT ;  /* 0x0000000ed7d17c12 */ /* 0x000fe2000f8e9682 */
[----:B------:R-:W-:Y:S01]  /*4160*/  IMAD.WIDE.U32 R154, R154, -0x326172a9, RZ ;  /* 0xcd9e8d579a9a7825 */ /* 0x000fe200078e00ff */
[----:B------:R-:W-:Y:S01]  /*4170*/  LOP3.LUT R130, R163, UR13, R110, 0x96, !PT ;  /* 0x0000000da3827c12 */ /* 0x000fe2000f8e966e */
[----:B------:R-:W2:Y:S01]  /*4180*/  SHFL.BFLY PT, R132, R125, 0x1, 0x1f ;  /* 0x0c201f007d847f89 */ /* 0x000ea200000e0000 */
[----:B------:R-:W-:Y:S01]  /*4190*/  LOP3.LUT R162, R157, UR11, R162, 0x96, !PT ;  /* 0x0000000b9da27c12 */ /* 0x000fe2000f8e96a2 */
[----:B------:R-:W-:Y:S01]  /*41a0*/  IMAD.WIDE.U32 R114, R114, -0x2daee0ad, RZ ;  /* 0xd2511f5372727825 */ /* 0x000fe200078e00ff */
[----:B------:R-:W-:-:S02]  /*41b0*/  LOP3.LUT R210, R155, UR10, R210, 0x96, !PT ;  /* 0x0000000a9bd27c12 */ /* 0x000fc4000f8e96d2 */
[----:B------:R-:W-:Y:S01]  /*41c0*/  LOP3.LUT R212, R227, UR9, R212, 0x96, !PT ;  /* 0x00000009e3d47c12 */ /* 0x000fe2000f8e96d4 */
[----:B------:R-:W-:Y:S01]  /*41d0*/  IMAD.WIDE.U32 R130, R130, -0x326172a9, RZ ;  /* 0xcd9e8d5782827825 */ /* 0x000fe200078e00ff */
[----:B------:R-:W-:Y:S02]  /*41e0*/  LOP3.LUT R230, R225, UR13, R208, 0x96, !PT ;  /* 0x0000000de1e67c12 */ /* 0x000fe4000f8e96d0 */
[----:B------:R-:W-:Y:S01]  /*41f0*/  FSEL R118, R15, -INF , !P0 ;  /* 0xff8000000f767808 */ /* 0x000fe20004000000 */
[----:B------:R-:W-:Y:S01]  /*4200*/  IMAD.WIDE.U32 R210, R210, -0x2daee0ad, RZ ;  /* 0xd2511f53d2d27825 */ /* 0x000fe200078e00ff */
[----:B------:R-:W-:Y:S02]  /*4210*/  LOP3.LUT R146, R131, UR12, R112, 0x96, !PT ;  /* 0x0000000c83927c12 */ /* 0x000fe4000f8e9670 */
[----:B------:R-:W-:Y:S01]  /*4220*/  FSEL R119, R13, -INF , !P0 ;  /* 0xff8000000d777808 */ /* 0x000fe20004000000 */
[----:B------:R-:W-:Y:S01]  /*4230*/  IMAD.WIDE.U32 R162, R162, -0x326172a9, RZ ;  /* 0xcd9e8d57a2a27825 */ /* 0x000fe200078e00ff */
[----:B------:R-:W-:-:S02]  /*4240*/  LOP3.LUT R107, R211, UR5, R226, 0x96, !PT ;  /* 0x00000005d36b7c12 */ /* 0x000fc4000f8e96e2 */
[----:B------:R-:W-:Y:S01]  /*4250*/  LOP3.LUT R143, R159, UR18, R144, 0x96, !PT ;  /* 0x000000129f8f7c12 */ /* 0x000fe2000f8e9690 */
[----:B------:R-:W-:Y:S01]  /*4260*/  IMAD.WIDE.U32 R226, R3, -0x2daee0ad, RZ ;  /* 0xd2511f5303e27825 */ /* 0x000fe200078e00ff */
[----:B------:R-:W-:Y:S02]  /*4270*/  LOP3.LUT R130, R163, UR10, R130, 0x96, !PT ;  /* 0x0000000aa3827c12 */ /* 0x000fe4000f8e9682 */
[----:B-1----:R-:W-:Y:S01]  /*4280*/  FMNMX.FTZ R126, R101, R126, !PT ;  /* 0x0000007e657e7209 */ /* 0x002fe20007810000 */
[----:B------:R-:W-:Y:S01]  /*4290*/  IMAD.WIDE.U32 R230, R230, -0x326172a9, RZ ;  /* 0xcd9e8d57e6e67825 */ /* 0x000fe200078e00ff */
[----:B------:R-:W-:Y:S02]  /*42a0*/  LOP3.LUT R141, R158, 0xffff, RZ, 0xc0, !PT ;  /* 0x0000ffff9e8d7812 */ /* 0x000fe400078ec0ff */
[----:B--2---:R-:W-:Y:S01]  /*42b0*/  FMNMX.FTZ R132, R125, R132, !PT ;  /* 0x000000847d847209 */ /* 0x004fe20007810000 */
[----:B------:R-:W1:Y:S01]  /*42c0*/  SHFL.BFLY PT, R3, R126, 0x1, 0x1f ;  /* 0x0c201f007e037f89 */ /* 0x000e6200000e0000 */
[----:B------:R-:W-:Y:S01]  /*42d0*/  LOP3.LUT R160, R231, UR12, R214, 0x96, !PT ;  /* 0x0000000ce7a07c12 */ /* 0x000fe2000f8e96d6 */
[----:B------:R-:W-:Y:S01]  /*42e0*/  IMAD.WIDE.U32 R146, R146, -0x2daee0ad, RZ ;  /* 0xd2511f5392927825 */ /* 0x000fe200078e00ff */
[----:B------:R-:W-:-:S03]  /*42f0*/  FSETP.NEU.FTZ.AND P0, PT, R132, -INF , PT ;  /* 0xff8000008400780b */ /* 0x000fc60003f1d000 */
[----:B------:R-:W-:Y:S01]  /*4300*/  FMUL.FTZ R183, R132, UR6 ;  /* 0x0000000684b77c20 */ /* 0x000fe20008410000 */
[--C-:B------:R-:W-:Y:S01]  /*4310*/  SHF.R.U32.HI R137, RZ, 0x10, R158.reuse ;  /* 0x00000010ff897819 */ /* 0x100fe2000001169e */
[----:B------:R-:W-:Y:S01]  /*4320*/  IMAD.WIDE.U32 R130, R130, -0x2daee0ad, RZ ;  /* 0xd2511f5382827825 */ /* 0x000fe200078e00ff */
[----:B------:R-:W-:Y:S02]  /*4330*/  SHF.R.U32.HI R144, RZ, 0x18, R158 ;  /* 0x00000018ff907819 */ /* 0x000fe4000001169e */
[----:B------:R-:W-:Y:S01]  /*4340*/  FSEL R183, R183, RZ, P0 ;  /* 0x000000ffb7b77208 */ /* 0x000fe20000000000 */
[----:B------:R-:W-:Y:S01]  /*4350*/  IMAD.WIDE.U32 R160, R160, -0x2daee0ad, RZ ;  /* 0xd2511f53a0a07825 */ /* 0x000fe200078e00ff */
[----:B------:R-:W-:Y:S02]  /*4360*/  LOP3.LUT R113, R131, UR5, R146, 0x96, !PT ;  /* 0x0000000583717c12 */ /* 0x000fe4000f8e9692 */
[----:B------:R-:W-:Y:S01]  /*4370*/  LOP3.LUT R146, R158, 0xff, RZ, 0xc0, !PT ;  /* 0x000000ff9e927812 */ /* 0x000fe200078ec0ff */
[--C-:B------:R-:W-:Y:S01]  /*4380*/  FFMA.FTZ R241, R98, UR6, -R183.reuse ;  /* 0x0000000662f17c23 */ /* 0x100fe200080108b7 */
[----:B------:R-:W-:Y:S01]  /*4390*/  FMNMX.FTZ R158, R59, R93, !PT ;  /* 0x0000005d3b9e7209 */ /* 0x000fe20007810000 */
[----:B------:R-:W-:Y:S01]  /*43a0*/  FFMA.FTZ R240, R106, UR6, -R183 ;  /* 0x000000066af07c23 */ /* 0x000fe200080108b7 */
[--C-:B------:R-:W-:Y:S01]  /*43b0*/  LOP3.LUT R234, R161, UR9, R156.reuse, 0x96, !PT ;  /* 0x00000009a1ea7c12 */ /* 0x100fe2000f8e969c */
[----:B------:R-:W-:Y:S01]  /*43c0*/  IMAD.WIDE.U32 R212, R212, -0x326172a9, RZ ;  /* 0xcd9e8d57d4d47825 */ /* 0x000fe200078e00ff */
[----:B------:R-:W-:Y:S01]  /*43d0*/  LOP3.LUT R156, R147, UR9, R156, 0x96, !PT ;  /* 0x00000009939c7c12 */ /* 0x000fe2000f8e969c */
[----:B------:R-:W-:Y:S01]  /*43e0*/  MUFU.EX2 R241, R241 ;  /* 0x000000f100f17308 */ /* 0x000fe20000000800 */
[----:B------:R-:W-:Y:S01]  /*43f0*/  FMNMX.FTZ R158, R63, R158, !PT ;  /* 0x0000009e3f9e7209 */ /* 0x000fe20007810000 */
[----:B------:R-:W-:Y:S01]  /*4400*/  IMAD.WIDE.U32 R234, R234, -0x326172a9, RZ ;  /* 0xcd9e8d57eaea7825 */ /* 0x000fe200078e00ff */
[----:B------:R-:W-:-:S03]  /*4410*/  LOP3.LUT R224, R157, UR11, R224, 0x96, !PT ;  /* 0x0000000b9de07c12 */ /* 0x000fc6000f8e96e0 */
[----:B------:R-:W-:Y:S01]  /*4420*/  FFMA.FTZ R247, R128, UR6, -R183 ;  /* 0x0000000680f77c23 */ /* 0x000fe200080108b7 */
[----:B-1----:R-:W-:Y:S01]  /*4430*/  FMNMX.FTZ R3, R126, R3, !PT ;  /* 0x000000037e037209 */ /* 0x002fe20007810000 */
[----:B------:R-:W-:Y:S01]  /*4440*/  IMAD.WIDE.U32 R156, R156, -0x326172a9, RZ ;  /* 0xcd9e8d579c9c7825 */ /* 0x000fe200078e00ff */
[----:B------:R-:W-:Y:S01]  /*4450*/  FMNMX.FTZ R158, R89, R158, !PT ;  /* 0x0000009e599e7209 */ /* 0x000fe20007810000 */
[----:B------:R-:W1:Y:S01]  /*4460*/  MUFU.EX2 R240, R240 ;  /* 0x000000f000f07308 */ /* 0x000e620000000800 */
[----:B------:R-:W-:Y:S01]  /*4470*/  FSETP.NEU.FTZ.AND P0, PT, R3, -INF , PT ;  /* 0xff8000000300780b */ /* 0x000fe20003f1d000 */
[----:B------:R-:W-:-:S04]  /*4480*/  IMAD.WIDE.U32 R224, R224, -0x326172a9, RZ ;  /* 0xcd9e8d57e0e07825 */ /* 0x000fc800078e00ff */
[----:B------:R-:W-:Y:S01]  /*4490*/  FMUL.FTZ R176, R3, UR6 ;  /* 0x0000000603b07c20 */ /* 0x000fe20008410000 */
[----:B------:R-:W-:Y:S01]  /*44a0*/  LOP3.LUT R155, R153, UR17, R148, 0x96, !PT ;  /* 0x00000011999b7c12 */ /* 0x000fe2000f8e9694 */
[--C-:B------:R-:W-:Y:S01]  /*44b0*/  FFMA.FTZ R218, R140, UR6, -R183.reuse ;  /* 0x000000068cda7c23 */ /* 0x100fe200080108b7 */
[----:B------:R-:W-:Y:S01]  /*44c0*/  FMNMX.FTZ R158, R61, R158, !PT ;  /* 0x0000009e3d9e7209 */ /* 0x000fe20007810000 */
[----:B------:R-:W-:Y:S01]  /*44d0*/  IMAD.WIDE.U32 R148, R107, -0x326172a9, RZ ;  /* 0xcd9e8d576b947825 */ /* 0x000fe200078e00ff */
[----:B------:R-:W-:Y:S01]  /*44e0*/  LOP3.LUT R159, R143, 0xffff, RZ, 0xc0, !PT ;  /* 0x0000ffff8f9f7812 */ /* 0x000fe200078ec0ff */
[----:B------:R-:W-:Y:S01]  /*44f0*/  MUFU.EX2 R247, R247 ;  /* 0x000000f700f77308 */ /* 0x000fe20000000800 */
[----:B------:R-:W-:Y:S01]  /*4500*/  LOP3.LUT R105, R139, UR5, R204, 0x96, !PT ;  /* 0x000000058b697c12 */ /* 0x000fe2000f8e96cc */
[--C-:B------:R-:W-:Y:S01]  /*4510*/  FFMA.FTZ R167, R66, UR6, -R183.reuse ;  /* 0x0000000642a77c23 */ /* 0x100fe200080108b7 */
[----:B------:R-:W-:Y:S01]  /*4520*/  LOP3.LUT R162, R157, UR8, R162, 0x96, !PT ;  /* 0x000000089da27c12 */ /* 0x000fe2000f8e96a2 */
[--C-:B------:R-:W-:Y:S01]  /*4530*/  FFMA.FTZ R164, R90, UR6, -R183.reuse ;  /* 0x000000065aa47c23 */ /* 0x100fe200080108b7 */
[----:B------:R-:W-:Y:S01]  /*4540*/  LOP3.LUT R230, R225, UR10, R230, 0x96, !PT ;  /* 0x0000000ae1e67c12 */ /* 0x000fe2000f8e96e6 */
[----:B------:R-:W-:Y:S01]  /*4550*/  FFMA.FTZ R194, R194, UR6, -R183 ;  /* 0x00000006c2c27c23 */ /* 0x000fe200080108b7 */
[----:B------:R-:W-:Y:S01]  /*4560*/  LOP3.LUT R147, R235, UR8, R224, 0x96, !PT ;  /* 0x00000008eb937c12 */ /* 0x000fe2000f8e96e0 */
[----:B------:R-:W-:Y:S01]  /*4570*/  IMAD.WIDE.U32 R162, R162, -0x2daee0ad, RZ ;  /* 0xd2511f53a2a27825 */ /* 0x000fe200078e00ff */
[----:B------:R-:W-:Y:S01]  /*4580*/  FSEL R176, R176, RZ, P0 ;  /* 0x000000ffb0b07208 */ /* 0x000fe20000000000 */
[----:B------:R-:W-:Y:S01]  /*4590*/  MUFU.EX2 R218, R218 ;  /* 0x000000da00da7308 */ /* 0x000fe20000000800 */
[----:B------:R-:W-:Y:S01]  /*45a0*/  LOP3.LUT R157, R143, 0xff, RZ, 0xc0, !PT ;  /* 0x000000ff8f9d7812 */ /* 0x000fe200078ec0ff */
[----:B------:R-:W-:Y:S01]  /*45b0*/  IMAD.WIDE.U32 R230, R230, -0x2daee0ad, RZ ;  /* 0xd2511f53e6e67825 */ /* 0x000fe200078e00ff */
[----:B------:R-:W-:-:S03]  /*45c0*/  LOP3.LUT R216, R115, UR5, R216, 0x96, !PT ;  /* 0x0000000573d87c12 */ /* 0x000fc6000f8e96d8 */
[----:B------:R-:W-:Y:S01]  /*45d0*/  FFMA.FTZ R239, R69, UR6, -R176 ;  /* 0x0000000645ef7c23 */ /* 0x000fe200080108b0 */
[----:B------:R-:W-:Y:S01]  /*45e0*/  FMNMX.FTZ R158, R67, R158, !PT ;  /* 0x0000009e439e7209 */ /* 0x000fe20007810000 */
[----:B------:R-:W-:Y:S01]  /*45f0*/  IMAD.WIDE.U32 R224, R147, -0x2daee0ad, RZ ;  /* 0xd2511f5393e07825 */ /* 0x000fe200078e00ff */
[----:B------:R-:W-:-:S03]  /*4600*/  SHF.R.U32.HI R159, RZ, 0x8, R159 ;  /* 0x00000008ff9f7819 */ /* 0x000fc6000001169f */
[----:B------:R-:W-:Y:S01]  /*4610*/  FFMA.FTZ R192, R99, UR6, -R176 ;  /* 0x0000000663c07c23 */ /* 0x000fe200080108b0 */
[----:B------:R-:W-:Y:S01]  /*4620*/  LOP3.LUT R212, R149, UR18, R212, 0x96, !PT ;  /* 0x0000001295d47c12 */ /* 0x000fe2000f8e96d4 */
[----:B------:R-:W-:Y:S01]  /*4630*/  IMAD.WIDE.U32 R216, R216, -0x326172a9, RZ ;  /* 0xcd9e8d57d8d87825 */ /* 0x000fe200078e00ff */
[----:B------:R-:W-:-:S03]  /*4640*/  LOP3.LUT R139, R148, 0xff, RZ, 0xc0, !PT ;  /* 0x000000ff948b7812 */ /* 0x000fc600078ec0ff */
[----:B------:R-:W-:Y:S01]  /*4650*/  FFMA.FTZ R99, R96, UR6, -R183 ;  /* 0x0000000660637c23 */ /* 0x000fe200080108b7 */
[----:B------:R-:W-:Y:S01]  /*4660*/  LOP3.LUT R187, R148, 0xffff, RZ, 0xc0, !PT ;  /* 0x0000ffff94bb7812 */ /* 0x000fe200078ec0ff */
[----:B------:R-:W-:Y:S01]  /*4670*/  MUFU.EX2 R239, R239 ;  /* 0x000000ef00ef7308 */ /* 0x000fe20000000800 */
[----:B------:R-:W-:Y:S01]  /*4680*/  SHF.R.U32.HI R207, RZ, 0x10, R148 ;  /* 0x00000010ffcf7819 */ /* 0x000fe20000011694 */
[----:B------:R-:W-:Y:S01]  /*4690*/  FFMA.FTZ R91, R91, UR6, -R176 ;  /* 0x000000065b5b7c23 */ /* 0x000fe200080108b0 */
[----:B------:R-:W-:Y:S01]  /*46a0*/  SHF.R.U32.HI R115, RZ, 0x18, R148 ;  /* 0x00000018ff737819 */ /* 0x000fe20000011694 */
[----:B------:R-:W-:Y:S01]  /*46b0*/  IMAD.WIDE.U32 R148, R105, -0x326172a9, RZ ;  /* 0xcd9e8d5769947825 */ /* 0x000fe200078e00ff */
[----:B------:R-:W-:-:S03]  /*46c0*/  ISETP.LE.U32.AND P0, PT, R157, UR19, PT ;  /* 0x000000139d007c0c */ /* 0x000fc6000bf03070 */
[--C-:B------:R-:W-:Y:S01]  /*46d0*/  FFMA.FTZ R250, R103, UR6, -R176.reuse ;  /* 0x0000000667fa7c23 */ /* 0x100fe200080108b0 */
[----:B------:R-:W-:Y:S01]  /*46e0*/  FMNMX.FTZ R158, R71, R158, !PT ;  /* 0x0000009e479e7209 */ /* 0x000fe20007810000 */
[----:B------:R-:W2:Y:S01]  /*46f0*/  MUFU.EX2 R192, R192 ;  /* 0x000000c000c07308 */ /* 0x000ea20000000800 */
[----:B------:R-:W-:Y:S01]  /*4700*/  LOP3.LUT R69, R159, 0xffff, RZ, 0xc0, !PT ;  /* 0x0000ffff9f457812 */ /* 0x000fe200078ec0ff */
[--C-:B------:R-:W-:Y:S01]  /*4710*/  FFMA.FTZ R172, R97, UR6, -R176.reuse ;  /* 0x0000000661ac7c23 */ /* 0x100fe200080108b0 */
[C---:B------:R-:W-:Y:S01]  /*4720*/  LOP3.LUT R107, R152.reuse, 0xffff, RZ, 0xc0, !PT ;  /* 0x0000ffff986b7812 */ /* 0x040fe200078ec0ff */
[----:B------:R-:W-:Y:S01]  /*4730*/  FFMA.FTZ R181, R181, UR6, -R176 ;  /* 0x00000006b5b57c23 */ /* 0x000fe200080108b0 */
[----:B------:R-:W-:Y:S02]  /*4740*/  LOP3.LUT R145, R152, 0xff, RZ, 0xc0, !PT ;  /* 0x000000ff98917812 */ /* 0x000fe400078ec0ff */
[--C-:B------:R-:W-:Y:S01]  /*4750*/  SHF.R.U32.HI R153, RZ, 0x10, R152.reuse ;  /* 0x00000010ff997819 */ /* 0x100fe20000011698 */
[----:B------:R-:W-:Y:S01]  /*4760*/  MUFU.EX2 R99, R99 ;  /* 0x0000006300637308 */ /* 0x000fe20000000800 */
[----:B------:R-:W-:-:S02]  /*4770*/  SHF.R.U32.HI R142, RZ, 0x18, R152 ;  /* 0x00000018ff8e7819 */ /* 0x000fc40000011698 */
[----:B------:R-:W-:Y:S02]  /*4780*/  FSEL R116, R14, -INF , !P1 ;  /* 0xff8000000e747808 */ /* 0x000fe40004800000 */
[----:B------:R-:W-:Y:S02]  /*4790*/  FSEL R117, R12, -INF , !P1 ;  /* 0xff8000000c757808 */ /* 0x000fe40004800000 */
[----:B------:R-:W-:Y:S01]  /*47a0*/  LOP3.LUT R105, R149, UR18, R150, 0x96, !PT ;  /* 0x0000001295697c12 */ /* 0x000fe2000f8e9696 */
[----:B------:R-:W-:Y:S01]  /*47b0*/  MUFU.EX2 R91, R91 ;  /* 0x0000005b005b7308 */ /* 0x000fe20000000800 */
[----:B------:R-:W-:Y:S02]  /*47c0*/  LOP3.LUT R152, R148, 0xffff, RZ, 0xc0, !PT ;  /* 0x0000ffff94987812 */ /* 0x000fe400078ec0ff */
[----:B------:R-:W-:Y:S02]  /*47d0*/  LOP3.LUT R101, R227, UR17, R138, 0x96, !PT ;  /* 0x00000011e3657c12 */ /* 0x000fe4000f8e968a */
[----:B------:R-:W-:-:S02]  /*47e0*/  FMNMX.FTZ R158, R95, R158, !PT ;  /* 0x0000009e5f9e7209 */ /* 0x000fc40007810000 */
[----:B------:R-:W-:Y:S01]  /*47f0*/  LEA.HI.X.SX32 R165, R86, R165, 0x1, P5 ;  /* 0x000000a556a57211 */ /* 0x000fe200028f0eff */
[----:B------:R-:W-:Y:S01]  /*4800*/  MUFU.EX2 R250, R250 ;  /* 0x000000fa00fa7308 */ /* 0x000fe20000000800 */
[----:B------:R-:W-:Y:S02]  /*4810*/  LOP3.LUT R160, R231, UR5, R160, 0x96, !PT ;  /* 0x00000005e7a07c12 */ /* 0x000fe4000f8e96a0 */
[----:B------:R-:W-:Y:S02]  /*4820*/  LOP3.LUT R230, R225, UR17, R230, 0x96, !PT ;  /* 0x00000011e1e67c12 */ /* 0x000fe4000f8e96e6 */
[----:B------:R-:W-:Y:S02]  /*4830*/  LOP3.LUT R232, R224, 0xffff, RZ, 0xc0, !PT ;  /* 0x0000ffffe0e87812 */ /* 0x000fe400078ec0ff */
[C---:B------:R-:W-:Y:S01]  /*4840*/  LOP3.LUT R149, R226.reuse, 0xffff, RZ, 0xc0, !PT ;  /* 0x0000ffffe2957812 */ /* 0x040fe200078ec0ff */
[----:B------:R-:W-:Y:S01]  /*4850*/  MUFU.EX2 R167, R167 ;  /* 0x000000a700a77308 */ /* 0x000fe20000000800 */
[----:B------:R-:W-:-:S02]  /*4860*/  LOP3.LUT R147, R226, 0xff, RZ, 0xc0, !PT ;  /* 0x000000ffe2937812 */ /* 0x000fc400078ec0ff */
[--C-:B------:R-:W-:Y:S02]  /*4870*/  SHF.R.U32.HI R138, RZ, 0x10, R226.reuse ;  /* 0x00000010ff8a7819 */ /* 0x100fe400000116e2 */
[----:B------:R-:W-:Y:S02]  /*4880*/  SHF.R.U32.HI R131, RZ, 0x18, R226 ;  /* 0x00000018ff837819 */ /* 0x000fe400000116e2 */
[----:B------:R-:W-:Y:S01]  /*4890*/  ISETP.LE.U32.AND P1, PT, R69, UR19, PT ;  /* 0x0000001345007c0c */ /* 0x000fe2000bf23070 */
[----:B------:R-:W-:Y:S01]  /*48a0*/  MUFU.EX2 R164, R164 ;  /* 0x000000a400a47308 */ /* 0x000fe20000000800 */
[----:B------:R-:W-:Y:S02]  /*48b0*/  FSEL R86, R78, -INF , !P3 ;  /* 0xff8000004e567808 */ /* 0x000fe40005800000 */
[----:B------:R-:W-:Y:S02]  /*48c0*/  FSEL R121, R76, -INF , !P3 ;  /* 0xff8000004c797808 */ /* 0x000fe40005800000 */
[----:B------:R-:W-:-:S02]  /*48d0*/  LOP3.LUT R226, R216, 0xffff, RZ, 0xc0, !PT ;  /* 0x0000ffffd8e27812 */ /* 0x000fc400078ec0ff */
[----:B------:R-:W-:Y:S01]  /*48e0*/  LOP3.LUT R231, R216, 0xff, RZ, 0xc0, !PT ;  /* 0x000000ffd8e77812 */ /* 0x000fe200078ec0ff */
[----:B------:R-:W-:Y:S01]  /*48f0*/  MUFU.EX2 R172, R172 ;  /* 0x000000ac00ac7308 */ /* 0x000fe20000000800 */
[--C-:B------:R-:W-:Y:S02]  /*4900*/  SHF.R.U32.HI R225, RZ, 0x10, R216.reuse ;  /* 0x00000010ffe17819 */ /* 0x100fe400000116d8 */
[----:B------:R-:W-:Y:S02]  /*4910*/  SHF.R.U32.HI R228, RZ, 0x18, R216 ;  /* 0x00000018ffe47819 */ /* 0x000fe400000116d8 */
[----:B-1----:R-:W-:Y:S02]  /*4920*/  F2FP.BF16.F32.PACK_AB R216, R240, R241 ;  /* 0x000000f1f0d8723e */ /* 0x002fe400000010ff */
[----:B------:R-:W-:Y:S02]  /*4930*/  ISETP.LE.U32.AND P3, PT, R146, UR19, PT ;  /* 0x0000001392007c0c */ /* 0x000fe4000bf63070 */
[----:B------:R-:W-:Y:S01]  /*4940*/  FSEL R223, R81, -INF , !P6 ;  /* 0xff80000051df7808 */ /* 0x000fe20007000000 */
[----:B------:R-:W-:Y:S01]  /*4950*/  @!P0 HFMA2.BF16_V2 R47, -RZ.H0_H0, RZ.H0_H0, -R216.H0_H0 ;  /* 0x200000ffff2f8231 */ /* 0x000fe200003409d8 */
[----:B------:R-:W-:-:S02]  /*4960*/  FMNMX.FTZ R146, R221, R158, !PT ;  /* 0x0000009edd927209 */ /* 0x000fc40007810000 */
[----:B------:R-:W-:Y:S02]  /*4970*/  FSEL R122, R27, -INF , !P4 ;  /* 0xff8000001b7a7808 */ /* 0x000fe40006000000 */
[----:B------:R-:W-:Y:S02]  /*4980*/  FSEL R219, R25, -INF , !P4 ;  /* 0xff80000019db7808 */ /* 0x000fe40006000000 */
[----:B------:R-:W-:Y:S02]  /*4990*/  ISETP.LE.U32.AND P4, PT, R144, UR19, PT ;  /* 0x0000001390007c0c */ /* 0x000fe4000bf83070 */
[----:B------:R-:W-:Y:S02]  /*49a0*/  PRMT R211, R216, 0x7632, R211 ;  /* 0x00007632d8d37816 */ /* 0x000fe400000000d3 */
[----:B------:R-:W-:Y:S02]  /*49b0*/  FMNMX.FTZ R144, R223, R146, !PT ;  /* 0x00000092df907209 */ /* 0x000fe40007810000 */
[----:B------:R-:W-:Y:S01]  /*49c0*/  SHF.R.U32.HI R96, RZ, 0x18, R143 ;  /* 0x00000018ff607819 */ /* 0x000fe2000001168f */
[----:B------:R-:W-:Y:S01]  /*49d0*/  @!P1 HFMA2.BF16_V2 R46, -RZ.H0_H0, RZ.H0_H0, -R211.H0_H0 ;  /* 0x200000ffff2e9231 */ /* 0x000fe200003409d3 */
[----:B------:R-:W-:-:S02]  /*49e0*/  FMNMX.FTZ R144, R193, R144, !PT ;  /* 0x00000090c1907209 */ /* 0x000fc40007810000 */
[----:B------:R-:W-:Y:S02]  /*49f0*/  PRMT R69, R216, 0x5410, R211 ;  /* 0x00005410d8457816 */ /* 0x000fe400000000d3 */
[----:B------:R-:W-:Y:S02]  /*4a00*/  @!P0 PRMT R216, R47, 0x5410, RZ ;  /* 0x000054102fd88816 */ /* 0x000fe400000000ff */
[----:B------:R-:W-:Y:S01]  /*4a10*/  ISETP.LE.U32.AND P0, PT, R96, UR19, PT ;  /* 0x0000001360007c0c */ /* 0x000fe2000bf03070 */
[----:B------:R-:W-:Y:S01]  /*4a20*/  FFMA.FTZ R96, R124, UR6, -R183 ;  /* 0x000000067c607c23 */ /* 0x000fe200080108b7 */
[----:B------:R-:W-:Y:S02]  /*4a30*/  FMNMX.FTZ R124, R219, R144, !PT ;  /* 0x00000090db7c7209 */ /* 0x000fe40007810000 */
[----:B------:R-:W-:Y:S02]  /*4a40*/  @!P1 PRMT R211, R46, 0x5410, RZ ;  /* 0x000054102ed39816 */ /* 0x000fe400000000ff */
[----:B------:R-:W-:Y:S01]  /*4a50*/  FSEL R123, R77, -INF , !P2 ;  /* 0xff8000004d7b7808 */ /* 0x000fe20005000000 */
[----:B------:R-:W1:Y:S01]  /*4a60*/  MUFU.EX2 R96, R96 ;  /* 0x0000006000607308 */ /* 0x000e620000000800 */
[----:B------:R-:W-:Y:S01]  /*4a70*/  FMNMX.FTZ R46, R121, R124, !PT ;  /* 0x0000007c792e7209 */ /* 0x000fe20007810000 */
[----:B------:R-:W-:Y:S01]  /*4a80*/  FFMA.FTZ R124, R129, UR6, -R176 ;  /* 0x00000006817c7c23 */ /* 0x000fe200080108b0 */
[----:B------:R-:W-:-:S02]  /*4a90*/  SHF.R.U32.HI R143, RZ, 0x10, R143 ;  /* 0x00000010ff8f7819 */ /* 0x000fc4000001168f */
[----:B------:R-:W-:Y:S02]  /*4aa0*/  FMNMX.FTZ R46, R123, R46, !PT ;  /* 0x0000002e7b2e7209 */ /* 0x000fe40007810000 */
[----:B------:R-:W-:Y:S01]  /*4ab0*/  LOP3.LUT R98, R163, UR17, R130, 0x96, !PT ;  /* 0x00000011a3627c12 */ /* 0x000fe2000f8e9682 */
[----:B------:R-:W3:Y:S01]  /*4ac0*/  MUFU.EX2 R124, R124 ;  /* 0x0000007c007c7308 */ /* 0x000ee20000000800 */
[C---:B------:R-:W-:Y:S01]  /*4ad0*/  LOP3.LUT R130, R162.reuse, 0xffff, RZ, 0xc0, !PT ;  /* 0x0000ffffa2827812 */ /* 0x040fe200078ec0ff */
[----:B------:R-:W-:Y:S01]  /*4ae0*/  FFMA.FTZ R163, R65, UR6, -R176 ;  /* 0x0000000641a37c23 */ /* 0x000fe200080108b0 */
[----:B------:R-:W-:Y:S02]  /*4af0*/  LOP3.LUT R126, R162, 0xff, RZ, 0xc0, !PT ;  /* 0x000000ffa27e7812 */ /* 0x000fe400078ec0ff */
[--C-:B------:R-:W-:Y:S02]  /*4b00*/  SHF.R.U32.HI R125, RZ, 0x10, R162.reuse ;  /* 0x00000010ff7d7819 */ /* 0x100fe400000116a2 */
[----:B------:R-:W-:Y:S01]  /*4b10*/  SHF.R.U32.HI R106, RZ, 0x18, R162 ;  /* 0x00000018ff6a7819 */ /* 0x000fe200000116a2 */
[----:B------:R-:W-:Y:S01]  /*4b20*/  MUFU.EX2 R163, R163 ;  /* 0x000000a300a37308 */ /* 0x000fe20000000800 */
[----:B--2---:R-:W-:-:S02]  /*4b30*/  F2FP.BF16.F32.PACK_AB R162, R192, R239 ;  /* 0x000000efc0a2723e */ /* 0x004fc400000010ff */
[----:B------:R-:W-:Y:S02]  /*4b40*/  LOP3.LUT R143, R143, 0xff, RZ, 0xc0, !PT ;  /* 0x000000ff8f8f7812 */ /* 0x000fe400078ec0ff */
[----:B------:R-:W-:Y:S02]  /*4b50*/  FMNMX.FTZ R46, R117, R46, !PT ;  /* 0x0000002e752e7209 */ /* 0x000fe40007810000 */
[----:B------:R-:W-:Y:S02]  /*4b60*/  PRMT R161, R162, 0x7632, R161 ;  /* 0x00007632a2a17816 */ /* 0x000fe400000000a1 */
[----:B------:R-:W-:Y:S02]  /*4b70*/  ISETP.LE.U32.AND P1, PT, R143, UR19, PT ;  /* 0x000000138f007c0c */ /* 0x000fe4000bf23070 */
[----:B------:R-:W-:Y:S01]  /*4b80*/  FMNMX.FTZ R47, R119, R46, !PT ;  /* 0x0000002e772f7209 */ /* 0x000fe20007810000 */
[----:B------:R-:W-:Y:S01]  /*4b90*/  @!P0 HFMA2.BF16_V2 R45, -RZ.H0_H0, RZ.H0_H0, -R161.H0_H0 ;  /* 0x200000ffff2d8231 */ /* 0x000fe200003409a1 */
[----:B------:R-:W-:-:S02]  /*4ba0*/  SHF.R.U32.HI R141, RZ, 0x8, R141 ;  /* 0x00000008ff8d7819 */ /* 0x000fc4000001168d */
[----:B------:R-:W-:Y:S01]  /*4bb0*/  PRMT R46, R162, 0x5410, R161 ;  /* 0x00005410a22e7816 */ /* 0x000fe200000000a1 */
[----:B------:R-:W2:Y:S01]  /*4bc0*/  SHFL.BFLY PT, R146, R47, 0x2, 0x1f ;  /* 0x0c401f002f927f89 */ /* 0x000ea200000e0000 */
[----:B------:R-:W-:Y:S02]  /*4bd0*/  LOP3.LUT R141, R141, 0xffff, RZ, 0xc0, !PT ;  /* 0x0000ffff8d8d7812 */ /* 0x000fe400078ec0ff */
[----:B------:R-:W-:Y:S02]  /*4be0*/  @!P0 PRMT R161, R45, 0x5410, RZ ;  /* 0x000054102da18816 */ /* 0x000fe400000000ff */
[----:B-1----:R-:W-:Y:S01]  /*4bf0*/  F2FP.BF16.F32.PACK_AB R144, R96, R99 ;  /* 0x000000636090723e */ /* 0x002fe200000010ff */
[----:B------:R-:W-:Y:S01]  /*4c00*/  @!P1 HFMA2.BF16_V2 R44, -RZ.H0_H0, RZ.H0_H0, -R162.H0_H0 ;  /* 0x200000ffff2c9231 */ /* 0x000fe200003409a2 */
[----:B------:R-:W-:Y:S02]  /*4c10*/  FMNMX.FTZ R45, R94, R60, !PT ;  /* 0x0000003c5e2d7209 */ /* 0x000fe40007810000 */
[----:B------:R-:W-:Y:S01]  /*4c20*/  ISETP.LE.U32.AND P0, PT, R141, UR19, PT ;  /* 0x000000138d007c0c */ /* 0x000fe2000bf03070 */
[----:B------:R-:W-:Y:S01]  /*4c30*/  @!P3 HFMA2.BF16_V2 R19, -RZ.H0_H0, RZ.H0_H0, -R144.H0_H0 ;  /* 0x200000ffff13b231 */ /* 0x000fe20000340990 */
[----:B------:R-:W-:-:S02]  /*4c40*/  FMNMX.FTZ R45, R62, R45, !PT ;  /* 0x0000002d3e2d7209 */ /* 0x000fc40007810000 */
[----:B------:R-:W-:Y:S02]  /*4c50*/  PRMT R141, R144, 0x7632, R141 ;  /* 0x00007632908d7816 */ /* 0x000fe4000000008d */
[----:B------:R-:W-:Y:S02]  /*4c60*/  @!P1 PRMT R162, R44, 0x5410, RZ ;  /* 0x000054102ca29816 */ /* 0x000fe400000000ff */
[----:B------:R-:W-:Y:S02]  /*4c70*/  FMNMX.FTZ R45, R64, R45, !PT ;  /* 0x0000002d402d7209 */ /* 0x000fe40007810000 */
[----:B------:R-:W-:Y:S02]  /*4c80*/  PRMT R44, R144, 0x5410, R141 ;  /* 0x00005410902c7816 */ /* 0x000fe4000000008d */
[----:B------:R-:W-:Y:S01]  /*4c90*/  @!P3 PRMT R144, R19, 0x5410, RZ ;  /* 0x000054101390b816 */ /* 0x000fe200000000ff */
[----:B------:R-:W-:Y:S01]  /*4ca0*/  @!P0 HFMA2.BF16_V2 R18, -RZ.H0_H0, RZ.H0_H0, -R141.H0_H0 ;  /* 0x200000ffff128231 */ /* 0x000fe2000034098d */
[----:B------:R-:W-:-:S02]  /*4cb0*/  LOP3.LUT R19, R155, 0xff, RZ, 0xc0, !PT ;  /* 0x000000ff9b137812 */ /* 0x000fc400078ec0ff */
[----:B------:R-:W-:Y:S02]  /*4cc0*/  FMNMX.FTZ R45, R70, R45, !PT ;  /* 0x0000002d462d7209 */ /* 0x000fe40007810000 */
[----:B------:R-:W-:Y:S02]  /*4cd0*/  ISETP.LE.U32.AND P3, PT, R19, UR19, PT ;  /* 0x0000001313007c0c */ /* 0x000fe4000bf63070 */
[----:B------:R-:W-:Y:S02]  /*4ce0*/  FMNMX.FTZ R19, R68, R45, !PT ;  /* 0x0000002d44137209 */ /* 0x000fe40007810000 */
[----:B--2---:R-:W-:Y:S02]  /*4cf0*/  FMNMX.FTZ R45, R47, R146, !PT ;  /* 0x000000922f2d7209 */ /* 0x004fe40007810000 */
[----:B------:R-:W-:Y:S02]  /*4d00*/  @!P0 PRMT R141, R18, 0x5410, RZ ;  /* 0x00005410128d8816 */ /* 0x000fe400000000ff */
[----:B------:R-:W-:-:S02]  /*4d10*/  FMNMX.FTZ R47, R104, R19, !PT ;  /* 0x00000013682f7209 */ /* 0x000fc40007810000 */
[----:B------:R-:W-:Y:S02]  /*4d20*/  LOP3.LUT R137, R137, 0xff, RZ, 0xc0, !PT ;  /* 0x000000ff89897812 */ /* 0x000fe400078ec0ff */
[----:B---3--:R-:W-:Y:S02]  /*4d30*/  F2FP.BF16.F32.PACK_AB R146, R91, R124 ;  /* 0x0000007c5b92723e */ /* 0x008fe400000010ff */
[----:B------:R-:W-:Y:S02]  /*4d40*/  LOP3.LUT R18, R155, 0xffff, RZ, 0xc0, !PT ;  /* 0x0000ffff9b127812 */ /* 0x000fe400078ec0ff */
[----:B------:R-:W-:Y:S02]  /*4d50*/  FSEL R87, R79, -INF , !P2 ;  /* 0xff8000004f577808 */ /* 0x000fe40005000000 */
[----:B------:R-:W-:Y:S02]  /*4d60*/  FMNMX.FTZ R47, R92, R47, !PT ;  /* 0x0000002f5c2f7209 */ /* 0x000fe40007810000 */
[----:B------:R-:W-:-:S02]  /*4d70*/  ISETP.LE.U32.AND P2, PT, R137, UR19, PT ;  /* 0x0000001389007c0c */ /* 0x000fc4000bf43070 */
[----:B------:R-:W-:Y:S02]  /*4d80*/  PRMT R143, R146, 0x7632, R143 ;  /* 0x00007632928f7816 */ /* 0x000fe4000000008f */
[----:B------:R-:W-:Y:S02]  /*4d90*/  SHF.R.U32.HI R18, RZ, 0x8, R18 ;  /* 0x00000008ff127819 */ /* 0x000fe40000011612 */
[----:B------:R-:W-:Y:S01]  /*4da0*/  FSEL R220, R83, -INF , !P6 ;  /* 0xff80000053dc7808 */ /* 0x000fe20007000000 */
[----:B------:R-:W-:Y:S01]  /*4db0*/  @!P4 HFMA2.BF16_V2 R17, -RZ.H0_H0, RZ.H0_H0, -R143.H0_H0 ;  /* 0x200000ffff11c231 */ /* 0x000fe2000034098f */
[----:B------:R-:W-:Y:S02]  /*4dc0*/  FMNMX.FTZ R47, R222, R47, !PT ;  /* 0x0000002fde2f7209 */ /* 0x000fe40007810000 */
[----:B------:R-:W-:Y:S02]  /*4dd0*/  LOP3.LUT R19, R18, 0xffff, RZ, 0xc0, !PT ;  /* 0x0000ffff12137812 */ /* 0x000fe400078ec0ff */
[----:B------:R-:W-:Y:S01]  /*4de0*/  FMNMX.FTZ R47, R220, R47, !PT ;  /* 0x0000002fdc2f7209 */ /* 0x000fe20007810000 */
[----:B------:R-:W-:Y:S01]  /*4df0*/  @!P2 HFMA2.BF16_V2 R16, -RZ.H0_H0, RZ.H0_H0, -R146.H0_H0 ;  /* 0x200000ffff10a231 */ /* 0x000fe20000340992 */
[----:B------:R-:W-:Y:S01]  /*4e00*/  ISETP.LE.U32.AND P1, PT, R19, UR19, PT ;  /* 0x0000001313007c0c */ /* 0x000fe2000bf23070 */
[----:B------:R-:W1:Y:S01]  /*4e10*/  SHFL.BFLY PT, R18, R45, 0x1, 0x1f ;  /* 0x0c201f002d127f89 */ /* 0x000e6200000e0000 */
[----:B------:R-:W-:-:S02]  /*4e20*/  PRMT R19, R146, 0x5410, R143 ;  /* 0x0000541092137816 */ /* 0x000fc4000000008f */
[----:B------:R-:W-:Y:S02]  /*4e30*/  @!P4 PRMT R143, R17, 0x5410, RZ ;  /* 0x00005410118fc816 */ /* 0x000fe400000000ff */
[----:B------:R-:W-:Y:S02]  /*4e40*/  FMNMX.FTZ R17, R120, R47, !PT ;  /* 0x0000002f78117209 */ /* 0x000fe40007810000 */
[----:B------:R-:W-:Y:S02]  /*4e50*/  @!P2 PRMT R146, R16, 0x5410, RZ ;  /* 0x000054101092a816 */ /* 0x000fe400000000ff */
[----:B------:R-:W-:Y:S02]  /*4e60*/  FMNMX.FTZ R47, R122, R17, !PT ;  /* 0x000000117a2f7209 */ /* 0x000fe40007810000 */
[----:B------:R-:W-:Y:S01]  /*4e70*/  LOP3.LUT R227, R217, UR18, R186, 0x96, !PT ;  /* 0x00000012d9e37c12 */ /* 0x000fe2000f8e96ba */
[----:B------:R-:W-:Y:S01]  /*4e80*/  FFMA.FTZ R217, R127, UR6, -R176 ;  /* 0x000000067fd97c23 */ /* 0x000fe200080108b0 */
[----:B------:R-:W-:-:S02]  /*4e90*/  FMNMX.FTZ R16, R86, R47, !PT ;  /* 0x0000002f56107209 */ /* 0x000fc40007810000 */
[----:B------:R-:W-:Y:S02]  /*4ea0*/  SHF.R.U32.HI R17, RZ, 0x18, R155 ;  /* 0x00000018ff117819 */ /* 0x000fe4000001169b */
[----:B------:R-:W-:Y:S01]  /*4eb0*/  FMNMX.FTZ R103, R87, R16, !PT ;  /* 0x0000001057677209 */ /* 0x000fe20007810000 */
[----:B------:R-:W2:Y:S01]  /*4ec0*/  MUFU.EX2 R217, R217 ;  /* 0x000000d900d97308 */ /* 0x000ea20000000800 */
[----:B------:R-:W-:Y:S02]  /*4ed0*/  ISETP.LE.U32.AND P0, PT, R17, UR19, PT ;  /* 0x0000001311007c0c */ /* 0x000fe4000bf03070 */
[----:B------:R-:W-:Y:S02]  /*4ee0*/  FMNMX.FTZ R103, R116, R103, !PT ;  /* 0x0000006774677209 */ /* 0x000fe40007810000 */
[----:B------:R-:W-:Y:S02]  /*4ef0*/  ISETP.LE.U32.AND P4, PT, R142, UR19, PT ;  /* 0x000000138e007c0c */ /* 0x000fe4000bf83070 */
[----:B------:R-:W-:-:S02]  /*4f00*/  FMNMX.FTZ R103, R118, R103, !PT ;  /* 0x0000006776677209 */ /* 0x000fc40007810000 */
[----:B------:R-:W-:Y:S02]  /*4f10*/  ISETP.LE.U32.AND P6, PT, R139, UR19, PT ;  /* 0x000000138b007c0c */ /* 0x000fe4000bfc3070 */
[----:B------:R-:W-:Y:S01]  /*4f20*/  SHF.R.U32.HI R155, RZ, 0x10, R155 ;  /* 0x00000010ff9b7819 */ /* 0x000fe2000001169b */
[----:B------:R-:W3:Y:S01]  /*4f30*/  SHFL.BFLY PT, R16, R103, 0x2, 0x1f ;  /* 0x0c401f0067107f89 */ /* 0x000ee200000e0000 */
[----:B------:R-:W-:Y:S02]  /*4f40*/  LOP3.LUT R154, R213, UR8, R154, 0x96, !PT ;  /* 0x00000008d59a7c12 */ /* 0x000fe4000f8e969a */
[----:B------:R-:W-:Y:S02]  /*4f50*/  LOP3.LUT R155, R155, 0xff, RZ, 0xc0, !PT ;  /* 0x000000ff9b9b7812 */ /* 0x000fe400078ec0ff */
[----:B--2---:R-:W-:Y:S01]  /*4f60*/  F2FP.BF16.F32.PACK_AB R142, R217, R250 ;  /* 0x000000fad98e723e */ /* 0x004fe200000010ff */
[----:B------:R-:W-:Y:S01]  /*4f70*/  IMAD.WIDE.U32 R158, R154, -0x2daee0ad, RZ ;  /* 0xd2511f539a9e7825 */ /* 0x000fe200078e00ff */
[----:B------:R-:W-:-:S02]  /*4f80*/  F2FP.BF16.F32.PACK_AB R140, R218, R247 ;  /* 0x000000f7da8c723e */ /* 0x000fc400000010ff */
[----:B------:R-:W-:Y:S02]  /*4f90*/  PRMT R139, R142, 0x7632, R139 ;  /* 0x000076328e8b7816 */ /* 0x000fe4000000008b */
[----:B------:R-:W-:Y:S01]  /*4fa0*/  PRMT R137, R140, 0x7632, R137 ;  /* 0x000076328c897816 */ /* 0x000fe20000000089 */
[----:B------:R-:W-:Y:S01]  /*4fb0*/  @!P3 HFMA2.BF16_V2 R2, -RZ.H0_H0, RZ.H0_H0, -R140.H0_H0 ;  /* 0x200000ffff02b231 */ /* 0x000fe2000034098c */
[----:B------:R-:W-:Y:S01]  /*4fc0*/  PRMT R129, R142, 0x5410, R139 ;  /* 0x000054108e817816 */ /* 0x000fe2000000008b */
[----:B------:R-:W-:Y:S01]  /*4fd0*/  @!P0 HFMA2.BF16_V2 R14, -RZ.H0_H0, RZ.H0_H0, -R139.H0_H0 ;  /* 0x200000ffff0e8231 */ /* 0x000fe2000034098b */
[----:B------:R-:W-:Y:S01]  /*4fe0*/  PRMT R128, R140, 0x5410, R137 ;  /* 0x000054108c807816 */ /* 0x000fe20000000089 */
[----:B------:R-:W-:Y:S01]  /*4ff0*/  @!P1 HFMA2.BF16_V2 R15, -RZ.H0_H0, RZ.H0_H0, -R137.H0_H0 ;  /* 0x200000ffff0f9231 */ /* 0x000fe20000340989 */
[----:B------:R-:W-:Y:S02]  /*5000*/  @!P3 PRMT R140, R2, 0x5410, RZ ;  /* 0x00005410028cb816 */ /* 0x000fe400000000ff */
[----:B------:R-:W-:-:S02]  /*5010*/  @!P0 PRMT R139, R14, 0x5410, RZ ;  /* 0x000054100e8b8816 */ /* 0x000fc400000000ff */
[----:B------:R-:W-:Y:S02]  /*5020*/  ISETP.LE.U32.AND P0, PT, R155, UR19, PT ;  /* 0x000000139b007c0c */ /* 0x000fe4000bf03070 */
[----:B-1----:R-:W-:Y:S02]  /*5030*/  FMNMX.FTZ R2, R45, R18, !PT ;  /* 0x000000122d027209 */ /* 0x002fe40007810000 */
[----:B---3--:R-:W-:Y:S02]  /*5040*/  FMNMX.FTZ R103, R103, R16, !PT ;  /* 0x0000001067677209 */ /* 0x008fe40007810000 */
[----:B------:R-:W-:Y:S01]  /*5050*/  ISETP.LE.U32.AND P2, PT, R145, UR19, PT ;  /* 0x0000001391007c0c */ /* 0x000fe2000bf43070 */
[C---:B------:R-:W-:Y:S01]  /*5060*/  FMUL.FTZ R242, R2.reuse, UR6 ;  /* 0x0000000602f27c20 */ /* 0x040fe20008410000 */
[----:B------:R-:W-:Y:S01]  /*5070*/  @!P1 PRMT R137, R15, 0x5410, RZ ;  /* 0x000054100f899816 */ /* 0x000fe200000000ff */
[----:B------:R-:W1:Y:S01]  /*5080*/  SHFL.BFLY PT, R154, R103, 0x1, 0x1f ;  /* 0x0c201f00679a7f89 */ /* 0x000e6200000e0000 */
[----:B------:R-:W-:Y:S01]  /*5090*/  FSETP.NEU.FTZ.AND P1, PT, R2, -INF , PT ;  /* 0xff8000000200780b */ /* 0x000fe20003f3d000 */
[----:B------:R-:W-:Y:S01]  /*50a0*/  IMAD.WIDE.U32 R14, R113, -0x326172a9, RZ ;  /* 0xcd9e8d57710e7825 */ /* 0x000fe200078e00ff */
[----:B------:R-:W-:-:S03]  /*50b0*/  F2FP.BF16.F32.PACK_AB R66, R164, R167 ;  /* 0x000000a7a442723e */ /* 0x000fc600000010ff */
[----:B------:R-:W-:Y:S01]  /*50c0*/  @!P0 HFMA2.BF16_V2 R0, -RZ.H0_H0, RZ.H0_H0, -R142.H0_H0 ;  /* 0x200000ffff008231 */ /* 0x000fe2000034098e */
[----:B------:R-:W-:Y:S02]  /*50d0*/  FSEL R242, R242, RZ, P1 ;  /* 0x000000fff2f27208 */ /* 0x000fe40000800000 */
[----:B------:R-:W-:Y:S02]  /*50e0*/  PRMT R65, R66, 0x7632, R65 ;  /* 0x0000763242417816 */ /* 0x000fe40000000041 */
[----:B------:R-:W-:Y:S01]  /*50f0*/  @!P0 PRMT R142, R0, 0x5410, RZ ;  /* 0x00005410008e8816 */ /* 0x000fe200000000ff */
[----:B------:R-:W-:Y:S01]  /*5100*/  @!P2 HFMA2.BF16_V2 R13, -RZ.H0_H0, RZ.H0_H0, -R66.H0_H0 ;  /* 0x200000ffff0da231 */ /* 0x000fe20000340942 */
[----:B------:R-:W-:Y:S01]  /*5110*/  SHF.R.U32.HI R0, RZ, 0x8, R149 ;  /* 0x00000008ff007819 */ /* 0x000fe20000011695 */
[----:B------:R-:W-:Y:S01]  /*5120*/  FFMA.FTZ R127, R93, UR6, -R242 ;  /* 0x000000065d7f7c23 */ /* 0x000fe200080108f2 */
[----:B------:R-:W-:Y:S01]  /*5130*/  LOP3.LUT R156, R15, UR18, R156, 0x96, !PT ;  /* 0x000000120f9c7c12 */ /* 0x000fe2000f8e969c */
[--C-:B------:R-:W-:Y:S01]  /*5140*/  FFMA.FTZ R97, R63, UR6, -R242.reuse ;  /* 0x000000063f617c23 */ /* 0x100fe200080108f2 */
[----:B------:R-:W-:Y:S01]  /*5150*/  LOP3.LUT R18, R14, 0xffff, RZ, 0xc0, !PT ;  /* 0x0000ffff0e127812 */ /* 0x000fe200078ec0ff */
[----:B------:R-:W-:Y:S01]  /*5160*/  FFMA.FTZ R90, R89, UR6, -R242 ;  /* 0x00000006595a7c23 */ /* 0x000fe200080108f2 */
[----:B------:R-:W-:Y:S01]  /*5170*/  PRMT R15, R147, 0x5410, R0 ;  /* 0x00005410930f7816 */ /* 0x000fe20000000000 */
[----:B------:R-:W-:Y:S01]  /*5180*/  FFMA.FTZ R238, R59, UR6, -R242 ;  /* 0x000000063bee7c23 */ /* 0x000fe200080108f2 */
[----:B------:R-:W-:Y:S01]  /*5190*/  SHF.R.U32.HI R93, RZ, 0x8, R130 ;  /* 0x00000008ff5d7819 */ /* 0x000fe20000011682 */
[----:B------:R-:W-:Y:S01]  /*51a0*/  MUFU.EX2 R97, R97 ;  /* 0x0000006100617308 */ /* 0x000fe20000000800 */
[----:B------:R-:W-:Y:S01]  /*51b0*/  PRMT R130, R66, 0x5410, R65 ;  /* 0x0000541042827816 */ /* 0x000fe20000000041 */
[--C-:B------:R-:W-:Y:S01]  /*51c0*/  FFMA.FTZ R170, R71, UR6, -R242.reuse ;  /* 0x0000000647aa7c23 */ /* 0x100fe200080108f2 */
[----:B------:R-:W-:Y:S01]  /*51d0*/  @!P2 PRMT R66, R13, 0x5410, RZ ;  /* 0x000054100d42a816 */ /* 0x000fe200000000ff */
[--C-:B------:R-:W-:Y:S01]  /*51e0*/  FFMA.FTZ R248, R61, UR6, -R242.reuse ;  /* 0x000000063df87c23 */ /* 0x100fe200080108f2 */
[----:B-1----:R-:W-:Y:S01]  /*51f0*/  FMNMX.FTZ R0, R103, R154, !PT ;  /* 0x0000009a67007209 */ /* 0x002fe20007810000 */
[----:B------:R-:W-:Y:S01]  /*5200*/  FFMA.FTZ R215, R67, UR6, -R242 ;  /* 0x0000000643d77c23 */ /* 0x000fe200080108f2 */
[----:B------:R-:W-:Y:S01]  /*5210*/  SHF.R.U32.HI R13, RZ, 0x8, R107 ;  /* 0x00000008ff0d7819 */ /* 0x000fe2000001166b */
[----:B------:R-:W1:Y:S01]  /*5220*/  MUFU.EX2 R90, R90 ;  /* 0x0000005a005a7308 */ /* 0x000e620000000800 */
[C---:B------:R-:W-:Y:S01]  /*5230*/  FSETP.NEU.FTZ.AND P0, PT, R0.reuse, -INF , PT ;  /* 0xff8000000000780b */ /* 0x040fe20003f1d000 */
[----:B------:R-:W-:Y:S01]  /*5240*/  FMUL.FTZ R243, R0, UR6 ;  /* 0x0000000600f37c20 */ /* 0x000fe20008410000 */
[----:B------:R-:W-:-:S02]  /*5250*/  LOP3.LUT R13, R13, 0xffff, RZ, 0xc0, !PT ;  /* 0x0000ffff0d0d7812 */ /* 0x000fc400078ec0ff */
[----:B------:R-:W-:Y:S02]  /*5260*/  PRMT R93, R126, 0x5410, R93 ;  /* 0x000054107e5d7816 */ /* 0x000fe4000000005d */
[----:B------:R-:W-:Y:S01]  /*5270*/  FSEL R243, R243, RZ, P0 ;  /* 0x000000fff3f37208 */ /* 0x000fe20000000000 */
[----:B------:R-:W-:Y:S01]  /*5280*/  MUFU.EX2 R238, R238 ;  /* 0x000000ee00ee7308 */ /* 0x000fe20000000800 */
[----:B------:R-:W-:Y:S02]  /*5290*/  ISETP.LE.U32.AND P0, PT, R13, UR19, PT ;  /* 0x000000130d007c0c */ /* 0x000fe4000bf03070 */
[C---:B------:R-:W-:Y:S01]  /*52a0*/  LOP3.LUT R126, R105.reuse, 0xffff, RZ, 0xc0, !PT ;  /* 0x0000ffff697e7812 */ /* 0x040fe200078ec0ff */
[--C-:B------:R-:W-:Y:S01]  /*52b0*/  FFMA.FTZ R89, R64, UR6, -R243.reuse ;  /* 0x0000000640597c23 */ /* 0x100fe200080108f3 */
[----:B------:R-:W-:Y:S01]  /*52c0*/  LOP3.LUT R147, R105, 0xff, RZ, 0xc0, !PT ;  /* 0x000000ff69937812 */ /* 0x000fe200078ec0ff */
[--C-:B------:R-:W-:Y:S01]  /*52d0*/  FFMA.FTZ R168, R104, UR6, -R243.reuse ;  /* 0x0000000668a87c23 */ /* 0x100fe200080108f3 */
[----:B------:R-:W-:Y:S01]  /*52e0*/  SHF.R.U32.HI R126, RZ, 0x8, R126 ;  /* 0x00000008ff7e7819 */ /* 0x000fe2000001167e */
[----:B------:R-:W-:Y:S01]  /*52f0*/  MUFU.EX2 R127, R127 ;  /* 0x0000007f007f7308 */ /* 0x000fe20000000800 */
[----:B------:R-:W-:Y:S01]  /*5300*/  LOP3.LUT R151, R148, 0xff, RZ, 0xc0, !PT ;  /* 0x000000ff94977812 */ /* 0x000fe200078ec0ff */
[--C-:B------:R-:W-:Y:S01]  /*5310*/  FFMA.FTZ R157, R92, UR6, -R243.reuse ;  /* 0x000000065c9d7c23 */ /* 0x100fe200080108f3 */
[----:B------:R-:W-:Y:S01]  /*5320*/  SHF.R.U32.HI R152, RZ, 0x8, R152 ;  /* 0x00000008ff987819 */ /* 0x000fe20000011698 */
[--C-:B------:R-:W-:Y:S01]  /*5330*/  FFMA.FTZ R246, R70, UR6, -R243.reuse ;  /* 0x0000000646f67c23 */ /* 0x100fe200080108f3 */
[----:B------:R-:W-:Y:S01]  /*5340*/  LOP3.LUT R103, R125, 0xff, RZ, 0xc0, !PT ;  /* 0x000000ff7d677812 */ /* 0x000fe200078ec0ff */
[----:B------:R-:W-:Y:S01]  /*5350*/  @!P0 HFMA2.BF16_V2 R12, -RZ.H0_H0, RZ.H0_H0, -R65.H0_H0 ;  /* 0x200000ffff0c8231 */ /* 0x000fe20000340941 */
[----:B------:R-:W-:Y:S01]  /*5360*/  LOP3.LUT R47, R14, 0xff, RZ, 0xc0, !PT ;  /* 0x000000ff0e2f7812 */ /* 0x000fe200078ec0ff */
[----:B------:R-:W-:Y:S01]  /*5370*/  FFMA.FTZ R125, R60, UR6, -R243 ;  /* 0x000000063c7d7c23 */ /* 0x000fe200080108f3 */
[----:B------:R-:W-:Y:S01]  /*5380*/  LOP3.LUT R153, R153, 0xff, RZ, 0xc0, !PT ;  /* 0x000000ff99997812 */ /* 0x000fe200078ec0ff */
[----:B------:R-:W-:Y:S01]  /*5390*/  MUFU.EX2 R89, R89 ;  /* 0x0000005900597308 */ /* 0x000fe20000000800 */
[----:B------:R-:W-:-:S02]  /*53a0*/  SHF.R.U32.HI R18, RZ, 0x8, R18 ;  /* 0x00000008ff127819 */ /* 0x000fc40000011612 */
[----:B------:R-:W-:Y:S02]  /*53b0*/  PRMT R147, R147, 0x5410, R126 ;  /* 0x0000541093937816 */ /* 0x000fe4000000007e */
[----:B------:R-:W-:Y:S02]  /*53c0*/  PRMT R17, R151, 0x5410, R152 ;  /* 0x0000541097117816 */ /* 0x000fe40000000098 */
[----:B------:R-:W-:Y:S01]  /*53d0*/  PRMT R103, R103, 0x5410, R106 ;  /* 0x0000541067677816 */ /* 0x000fe2000000006a */
[----:B------:R-:W-:Y:S01]  /*53e0*/  MUFU.EX2 R125, R125 ;  /* 0x0000007d007d7308 */ /* 0x000fe20000000800 */
[----:B------:R-:W-:Y:S02]  /*53f0*/  LOP3.LUT R126, R101, 0xffff, RZ, 0xc0, !PT ;  /* 0x0000ffff657e7812 */ /* 0x000fe400078ec0ff */
[----:B------:R-:W-:Y:S02]  /*5400*/  ISETP.LE.U32.AND P3, PT, R153, UR19, PT ;  /* 0x0000001399007c0c */ /* 0x000fe4000bf63070 */
[----:B------:R-:W-:-:S02]  /*5410*/  LOP3.LUT R151, R101, 0xff, RZ, 0xc0, !PT ;  /* 0x000000ff65977812 */ /* 0x000fc400078ec0ff */
[--C-:B------:R-:W-:Y:S01]  /*5420*/  SHF.R.U32.HI R106, RZ, 0x10, R101.reuse ;  /* 0x00000010ff6a7819 */ /* 0x100fe20000011665 */
[----:B------:R-:W-:Y:S01]  /*5430*/  MUFU.EX2 R170, R170 ;  /* 0x000000aa00aa7308 */ /* 0x000fe20000000800 */
[----:B------:R-:W-:Y:S02]  /*5440*/  SHF.R.U32.HI R203, RZ, 0x18, R101 ;  /* 0x00000018ffcb7819 */ /* 0x000fe40000011665 */
[----:B------:R-:W-:Y:S02]  /*5450*/  PRMT R47, R47, 0x5410, R18 ;  /* 0x000054102f2f7816 */ /* 0x000fe40000000012 */
[C---:B------:R-:W-:Y:S02]  /*5460*/  LOP3.LUT R18, R98.reuse, 0xffff, RZ, 0xc0, !PT ;  /* 0x0000ffff62127812 */ /* 0x040fe400078ec0ff */
[----:B------:R-:W-:Y:S01]  /*5470*/  LOP3.LUT R153, R98, 0xff, RZ, 0xc0, !PT ;  /* 0x000000ff62997812 */ /* 0x000fe200078ec0ff */
[----:B------:R-:W-:Y:S01]  /*5480*/  MUFU.EX2 R168, R168 ;  /* 0x000000a800a87308 */ /* 0x000fe20000000800 */
[----:B------:R-:W-:-:S02]  /*5490*/  SHF.R.U32.HI R13, RZ, 0x10, R98 ;  /* 0x00000010ff0d7819 */ /* 0x000fc40000011662 */
[----:B------:R-:W-:Y:S01]  /*54a0*/  SHF.R.U32.HI R101, RZ, 0x18, R98 ;  /* 0x00000018ff657819 */ /* 0x000fe20000011662 */
[----:B------:R-:W-:Y:S01]  /*54b0*/  FFMA.FTZ R98, R62, UR6, -R243 ;  /* 0x000000063e627c23 */ /* 0x000fe200080108f3 */
[----:B------:R-:W-:Y:S02]  /*54c0*/  SHF.R.U32.HI R16, RZ, 0x10, R14 ;  /* 0x00000010ff107819 */ /* 0x000fe4000001160e */
[----:B------:R-:W-:Y:S01]  /*54d0*/  SHF.R.U32.HI R126, RZ, 0x8, R126 ;  /* 0x00000008ff7e7819 */ /* 0x000fe2000001167e */
[----:B------:R-:W-:Y:S01]  /*54e0*/  MUFU.EX2 R157, R157 ;  /* 0x0000009d009d7308 */ /* 0x000fe20000000800 */
[----:B------:R-:W-:Y:S02]  /*54f0*/  @!P0 PRMT R65, R12, 0x5410, RZ ;  /* 0x000054100c418816 */ /* 0x000fe400000000ff */
[----:B------:R-:W-:Y:S02]  /*5500*/  LOP3.LUT R138, R138, 0xff, RZ, 0xc0, !PT ;  /* 0x000000ff8a8a7812 */ /* 0x000fe400078ec0ff */
[----:B------:R-:W-:-:S02]  /*5510*/  LOP3.LUT R106, R106, 0xff, RZ, 0xc0, !PT ;  /* 0x000000ff6a6a7812 */ /* 0x000fc400078ec0ff */
[----:B------:R-:W-:Y:S01]  /*5520*/  LOP3.LUT R12, R156, 0xffff, RZ, 0xc0, !PT ;  /* 0x0000ffff9c0c7812 */ /* 0x000fe200078ec0ff */
[----:B------:R-:W2:Y:S01]  /*5530*/  MUFU.EX2 R98, R98 ;  /* 0x0000006200627308 */ /* 0x000ea20000000800 */
[----:B------:R-:W-:Y:S02]  /*5540*/  LEA R196, R6, UR4, 0x1 ;  /* 0x0000000406c47c11 */ /* 0x000fe4000f8e08ff */
[----:B------:R-:W-:Y:S02]  /*5550*/  LOP3.LUT R210, R159, UR17, R210, 0x96, !PT ;  /* 0x000000119fd27c12 */ /* 0x000fe4000f8e96d2 */
[----:B------:R-:W-:Y:S01]  /*5560*/  LOP3.LUT R205, R158, 0xffff, RZ, 0xc0, !PT ;  /* 0x0000ffff9ecd7812 */ /* 0x000fe200078ec0ff */
[----:B------:R-:W-:Y:S01]  /*5570*/  FFMA.FTZ R159, R95, UR6, -R242 ;  /* 0x000000065f9f7c23 */ /* 0x000fe200080108f2 */
[----:B------:R-:W-:Y:S01]  /*5580*/  SHF.R.U32.HI R14, RZ, 0x18, R14 ;  /* 0x00000018ff0e7819 */ /* 0x000fe2000001160e */
[----:B------:R-:W-:Y:S01]  /*5590*/  MUFU.EX2 R248, R248 ;  /* 0x000000f800f87308 */ /* 0x000fe20000000800 */
[----:B------:R-:W-:Y:S01]  /*55a0*/  PRMT R151, R151, 0x5410, R126 ;  /* 0x0000541097977816 */ /* 0x000fe2000000007e */
[----:B------:R-:W-:Y:S01]  /*55b0*/  FFMA.FTZ R126, R94, UR6, -R243 ;  /* 0x000000065e7e7c23 */ /* 0x000fe200080108f3 */
[----:B------:R-:W-:-:S02]  /*55c0*/  LOP3.LUT R59, R16, 0xff, RZ, 0xc0, !PT ;  /* 0x000000ff103b7812 */ /* 0x000fc400078ec0ff */
[----:B------:R-:W-:Y:S02]  /*55d0*/  PRMT R131, R138, 0x5410, R131 ;  /* 0x000054108a837816 */ /* 0x000fe40000000083 */
[----:B------:R-:W-:Y:S01]  /*55e0*/  LOP3.LUT R95, R156, 0xff, RZ, 0xc0, !PT ;  /* 0x000000ff9c5f7812 */ /* 0x000fe200078ec0ff */
[----:B------:R-:W3:Y:S01]  /*55f0*/  MUFU.EX2 R126, R126 ;  /* 0x0000007e007e7308 */ /* 0x000ee20000000800 */
[----:B------:R-:W-:Y:S02]  /*5600*/  SHF.R.U32.HI R12, RZ, 0x8, R12 ;  /* 0x00000008ff0c7819 */ /* 0x000fe4000001160c */
[--C-:B------:R-:W-:Y:S02]  /*5610*/  SHF.R.U32.HI R138, RZ, 0x10, R105.reuse ;  /* 0x00000010ff8a7819 */ /* 0x100fe40000011669 */
[----:B------:R-:W-:Y:S02]  /*5620*/  SHF.R.U32.HI R213, RZ, 0x18, R105 ;  /* 0x00000018ffd57819 */ /* 0x000fe40000011669 */
[----:B------:R-:W-:Y:S01]  /*5630*/  PRMT R203, R106, 0x5410, R203 ;  /* 0x000054106acb7816 */ /* 0x000fe200000000cb */
[----:B------:R-:W4:Y:S01]  /*5640*/  MUFU.EX2 R159, R159 ;  /* 0x0000009f009f7308 */ /* 0x000f220000000800 */
[----:B------:R-:W-:Y:S01]  /*5650*/  SHF.R.U32.HI R16, RZ, 0x8, R18 ;  /* 0x00000008ff107819 */ /* 0x000fe20000011612 */
[----:B------:R-:W4:Y:S01]  /*5660*/  LDSM.16.MT88.4 R104, [R196+0x6000] ;  /* 0x00600000c468783b */ /* 0x000f220000004200 */
[----:B------:R-:W-:-:S02]  /*5670*/  LOP3.LUT R18, R13, 0xff, RZ, 0xc0, !PT ;  /* 0x000000ff0d127812 */ /* 0x000fc400078ec0ff */
[----:B------:R-:W-:Y:S02]  /*5680*/  PRMT R13, R59, 0x5410, R14 ;  /* 0x000054103b0d7816 */ /* 0x000fe4000000000e */
[----:B------:R-:W-:Y:S01]  /*5690*/  SHF.R.U32.HI R150, RZ, 0x10, R148 ;  /* 0x00000010ff967819 */ /* 0x000fe20000011694 */
[----:B------:R-:W4:Y:S01]  /*56a0*/  MUFU.EX2 R215, R215 ;  /* 0x000000d700d77308 */ /* 0x000f220000000800 */
[----:B------:R-:W-:Y:S02]  /*56b0*/  LOP3.LUT R14, R212, 0xffff, RZ, 0xc0, !PT ;  /* 0x0000ffffd40e7812 */ /* 0x000fe400078ec0ff */
[----:B------:R-:W-:Y:S01]  /*56c0*/  PRMT R95, R95, 0x5410, R12 ;  /* 0x000054105f5f7816 */ /* 0x000fe2000000000c */
[----:B------:R-:W-:Y:S01]  /*56d0*/  IMAD.U32 R12, RZ, RZ, UR19 ;  /* 0x00000013ff0c7e24 */ /* 0x000fe2000f8e00ff */
[----:B------:R-:W-:Y:S02]  /*56e0*/  SHF.R.U32.HI R148, RZ, 0x18, R148 ;  /* 0x00000018ff947819 */ /* 0x000fe40000011694 */
[----:B------:R-:W-:Y:S01]  /*56f0*/  LOP3.LUT R45, R150, 0xff, RZ, 0xc0, !PT ;  /* 0x000000ff962d7812 */ /* 0x000fe200078ec0ff */
[----:B------:R-:W-:Y:S01]  /*5700*/  MUFU.EX2 R246, R246 ;  /* 0x000000f600f67308 */ /* 0x000fe20000000800 */
[----:B------:R-:W-:-:S02]  /*5710*/  LOP3.LUT R138, R138, 0xff, RZ, 0xc0, !PT ;  /* 0x000000ff8a8a7812 */ /* 0x000fc400078ec0ff */
[----:B------:R-:W-:Y:S02]  /*5720*/  SHF.R.U32.HI R14, RZ, 0x8, R14 ;  /* 0x00000008ff0e7819 */ /* 0x000fe4000001160e */
[----:B------:R-:W-:Y:S02]  /*5730*/  LEA R6, R12, UR19, 0x10 ;  /* 0x000000130c067c11 */ /* 0x000fe4000f8e80ff */
[----:B------:R-:W-:Y:S02]  /*5740*/  PRMT R45, R45, 0x5410, R148 ;  /* 0x000054102d2d7816 */ /* 0x000fe40000000094 */
[----:B------:R-:W-:Y:S02]  /*5750*/  PRMT R213, R138, 0x5410, R213 ;  /* 0x000054108ad57816 */ /* 0x000fe400000000d5 */
[----:B------:R-:W-:Y:S02]  /*5760*/  LOP3.LUT R14, R14, 0xffff, RZ, 0xc0, !PT ;  /* 0x0000ffff0e0e7812 */ /* 0x000fe400078ec0ff */
[----:B------:R-:W-:-:S02]  /*5770*/  PRMT R153, R153, 0x5410, R16 ;  /* 0x0000541099997816 */ /* 0x000fc40000000010 */
[--C-:B------:R-:W-:Y:S02]  /*5780*/  HSET2.LE.AND R16, R147, R6.reuse, PT ;  /* 0x0000000693107233 */ /* 0x100fe40003803000 */
[----:B------:R-:W-:Y:S02]  /*5790*/  ISETP.LE.U32.AND P1, PT, R14, UR19, PT ;  /* 0x000000130e007c0c */ /* 0x000fe4000bf23070 */
[----:B-1----:R-:W-:Y:S02]  /*57a0*/  F2FP.BF16.F32.PACK_AB R60, R90, R97 ;  /* 0x000000615a3c723e */ /* 0x002fe400000010ff */
[----:B------:R-:W-:Y:S02]  /*57b0*/  SHF.R.U32.HI R71, RZ, 0x10, R156 ;  /* 0x00000010ff477819 */ /* 0x000fe4000001169c */
[----:B--2---:R-:W-:Y:S02]  /*57c0*/  F2FP.BF16.F32.PACK_AB R62, R89, R98 ;  /* 0x00000062593e723e */ /* 0x004fe400000010ff */
[----:B------:R-:W-:-:S02]  /*57d0*/  HSET2.LE.AND R213, R213, R6, PT ;  /* 0x00000006d5d57233 */ /* 0x000fc40003803000 */
[--C-:B------:R-:W-:Y:S02]  /*57e0*/  HSET2.LE.AND R14, R45, R6.reuse, PT ;  /* 0x000000062d0e7233 */ /* 0x100fe40003803000 */
[----:B------:R-:W-:Y:S02]  /*57f0*/  HSET2.LE.AND R15, R15, R6, PT ;  /* 0x000000060f0f7233 */ /* 0x000fe40003803000 */
[----:B------:R-:W-:Y:S02]  /*5800*/  PRMT R59, R60, 0x7632, R59 ;  /* 0x000076323c3b7816 */ /* 0x000fe4000000003b */
[----:B------:R-:W-:Y:S02]  /*5810*/  LOP3.LUT R16, R16, R69, RZ, 0xc0, !PT ;  /* 0x0000004510107212 */ /* 0x000fe400078ec0ff */
[----:B------:R-:W-:Y:S02]  /*5820*/  ISETP.LE.U32.AND P5, PT, R115, UR19, PT ;  /* 0x0000001373007c0c */ /* 0x000fe4000bfa3070 */
[----:B------:R-:W-:-:S02]  /*5830*/  SHF.R.U32.HI R156, RZ, 0x18, R156 ;  /* 0x00000018ff9c7819 */ /* 0x000fc4000001169c */
[----:B------:R-:W-:Y:S02]  /*5840*/  LOP3.LUT R71, R71, 0xff, RZ, 0xc0, !PT ;  /* 0x000000ff47477812 */ /* 0x000fe400078ec0ff */
[----:B------:R-:W-:Y:S02]  /*5850*/  PRMT R61, R62, 0x7632, R61 ;  /* 0x000076323e3d7816 */ /* 0x000fe4000000003d */
[----:B------:R-:W-:Y:S02]  /*5860*/  HSET2.LE.AND R69, R17, R6, PT ;  /* 0x0000000611457233 */ /* 0x000fe40003803000 */
[----:B------:R-:W-:Y:S02]  /*5870*/  LOP3.LUT R237, R158, 0xff, RZ, 0xc0, !PT ;  /* 0x000000ff9eed7812 */ /* 0x000fe400078ec0ff */
[--C-:B------:R-:W-:Y:S02]  /*5880*/  SHF.R.U32.HI R113, RZ, 0x10, R158.reuse ;  /* 0x00000010ff717819 */ /* 0x100fe4000001169e */
[----:B------:R-:W-:-:S02]  /*5890*/  SHF.R.U32.HI R115, RZ, 0x18, R158 ;  /* 0x00000018ff737819 */ /* 0x000fc4000001169e */
[----:B------:R-:W-:Y:S01]  /*58a0*/  LOP3.LUT R17, R213, R46, RZ, 0xc0, !PT ;  /* 0x0000002ed5117212 */ /* 0x000fe200078ec0ff */
[----:B------:R-:W-:Y:S01]  /*58b0*/  FFMA.FTZ R213, R68, UR6, -R243 ;  /* 0x0000000644d57c23 */ /* 0x000fe200080108f3 */
[----:B------:R-:W-:Y:S02]  /*58c0*/  LOP3.LUT R19, R14, R19, RZ, 0xc0, !PT ;  /* 0x000000130e137212 */ /* 0x000fe400078ec0ff */
[----:B------:R-:W-:Y:S02]  /*58d0*/  F2FP.BF16.F32.PACK_AB R158, R127, R238 ;  /* 0x000000ee7f9e723e */ /* 0x000fe400000010ff */
[----:B---3--:R-:W-:Y:S01]  /*58e0*/  F2FP.BF16.F32.PACK_AB R64, R125, R126 ;  /* 0x0000007e7d40723e */ /* 0x008fe200000010ff */
[----:B------:R-:W1:Y:S01]  /*58f0*/  MUFU.EX2 R213, R213 ;  /* 0x000000d500d57308 */ /* 0x000e620000000800 */
[----:B------:R-:W-:Y:S02]  /*5900*/  LOP3.LUT R130, R15, R130, RZ, 0xc0, !PT ;  /* 0x000000820f827212 */ /* 0x000fe400078ec0ff */
[----:B------:R-:W-:-:S02]  /*5910*/  HSET2.LE.AND R14, R47, R6, PT ;  /* 0x000000062f0e7233 */ /* 0x000fc40003803000 */
[--C-:B------:R-:W-:Y:S01]  /*5920*/  HSET2.LE.AND R12, R203, R6.reuse, PT ;  /* 0x00000006cb0c7233 */ /* 0x100fe20003803000 */
[----:B------:R-:W-:Y:S01]  /*5930*/  FFMA.FTZ R203, R179, UR6, -R176 ;  /* 0x00000006b3cb7c23 */ /* 0x000fe200080108b0 */
[----:B------:R-:W-:Y:S02]  /*5940*/  HSET2.LE.AND R13, R13, R6, PT ;  /* 0x000000060d0d7233 */ /* 0x000fe40003803000 */
[----:B------:R-:W-:Y:S02]  /*5950*/  PRMT R15, R60, 0x5410, R59 ;  /* 0x000054103c0f7816 */ /* 0x000fe4000000003b */
[----:B------:R-:W-:Y:S01]  /*5960*/  PRMT R71, R71, 0x5410, R156 ;  /* 0x0000541047477816 */ /* 0x000fe2000000009c */
[----:B------:R-:W-:Y:S01]  /*5970*/  FFMA.FTZ R156, R100, UR6, -R183 ;  /* 0x00000006649c7c23 */ /* 0x000fe200080108b7 */
[----:B------:R-:W-:Y:S01]  /*5980*/  PRMT R68, R62, 0x5410, R61 ;  /* 0x000054103e447816 */ /* 0x000fe2000000003d */
[----:B------:R-:W-:Y:S01]  /*5990*/  MUFU.EX2 R203, R203 ;  /* 0x000000cb00cb7308 */ /* 0x000fe20000000800 */
[----:B------:R-:W-:-:S02]  /*59a0*/  PRMT R101, R18, 0x5410, R101 ;  /* 0x0000541012657816 */ /* 0x000fc40000000065 */
[----:B------:R-:W-:Y:S02]  /*59b0*/  PRMT R155, R158, 0x7632, R155 ;  /* 0x000076329e9b7816 */ /* 0x000fe4000000009b */
[----:B------:R-:W-:Y:S02]  /*59c0*/  PRMT R63, R64, 0x7632, R63 ;  /* 0x00007632403f7816 */ /* 0x000fe4000000003f */
[----:B------:R-:W-:Y:S01]  /*59d0*/  LOP3.LUT R18, R69, R44, RZ, 0xc0, !PT ;  /* 0x0000002c45127212 */ /* 0x000fe200078ec0ff */
[----:B------:R-:W-:Y:S01]  /*59e0*/  MUFU.EX2 R156, R156 ;  /* 0x0000009c009c7308 */ /* 0x000fe20000000800 */
[----:B------:R-:W2:Y:S01]  /*59f0*/  LDSM.16.MT88.4 R44, [R196+0x6800] ;  /* 0x00680000c42c783b */ /* 0x000ea20000004200 */
[----:B------:R-:W-:Y:S02]  /*5a00*/  LOP3.LUT R14, R14, R15, RZ, 0xc0, !PT ;  /* 0x0000000f0e0e7212 */ /* 0x000fe400078ec0ff */
[----:B------:R-:W-:Y:S02]  /*5a10*/  F2FP.BF16.F32.PACK_AB R138, R163, R172 ;  /* 0x000000aca38a723e */ /* 0x000fe400000010ff */
[----:B----4-:R-:W-:-:S02]  /*5a20*/  F2FP.BF16.F32.PACK_AB R148, R159, R170 ;  /* 0x000000aa9f94723e */ /* 0x010fc400000010ff */
[----:B------:R-:W-:Y:S01]  /*5a30*/  LOP3.LUT R129, R12, R129, RZ, 0xc0, !PT ;  /* 0x000000810c817212 */ /* 0x000fe200078ec0ff */
[----:B------:R-:W-:Y:S01]  /*5a40*/  @!P3 HFMA2.BF16_V2 R85, -RZ.H0_H0, RZ.H0_H0, -R138.H0_H0 ;  /* 0x200000ffff55b231 */ /* 0x000fe2000034098a */
[----:B------:R-:W-:Y:S02]  /*5a50*/  LOP3.LUT R15, R13, R68, RZ, 0xc0, !PT ;  /* 0x000000440d0f7212 */ /* 0x000fe400078ec0ff */
[--C-:B------:R-:W-:Y:S02]  /*5a60*/  HSET2.LE.AND R12, R95, R6.reuse, PT ;  /* 0x000000065f0c7233 */ /* 0x100fe40003803000 */
[----:B------:R-:W-:Y:S02]  /*5a70*/  HSET2.LE.AND R13, R71, R6, PT ;  /* 0x00000006470d7233 */ /* 0x000fe40003803000 */
[----:B------:R-:W-:Y:S02]  /*5a80*/  PRMT R69, R158, 0x5410, R155 ;  /* 0x000054109e457816 */ /* 0x000fe4000000009b */
[----:B------:R-:W-:-:S02]  /*5a90*/  PRMT R68, R64, 0x5410, R63 ;  /* 0x0000541040447816 */ /* 0x000fc4000000003f */
[----:B------:R-:W-:Y:S02]  /*5aa0*/  PRMT R67, R138, 0x7632, R67 ;  /* 0x000076328a437816 */ /* 0x000fe40000000043 */
[----:B------:R-:W-:Y:S02]  /*5ab0*/  PRMT R145, R148, 0x7632, R145 ;  /* 0x0000763294917816 */ /* 0x000fe40000000091 */
[----:B------:R-:W-:Y:S01]  /*5ac0*/  HSET2.LE.AND R151, R151, R6, PT ;  /* 0x0000000697977233 */ /* 0x000fe20003803000 */
[----:B------:R-:W-:Y:S01]  /*5ad0*/  @!P4 HFMA2.BF16_V2 R88, -RZ.H0_H0, RZ.H0_H0, -R67.H0_H0 ;  /* 0x200000ffff58c231 */ /* 0x000fe20000340943 */
[----:B------:R-:W-:Y:S02]  /*5ae0*/  F2FP.BF16.F32.PACK_AB R150, R157, R168 ;  /* 0x000000a89d96723e */ /* 0x000fe400000010ff */
[----:B------:R-:W-:Y:S02]  /*5af0*/  LOP3.LUT R12, R12, R69, RZ, 0xc0, !PT ;  /* 0x000000450c0c7212 */ /* 0x000fe400078ec0ff */
[----:B------:R-:W-:-:S02]  /*5b00*/  LOP3.LUT R13, R13, R68, RZ, 0xc0, !PT ;  /* 0x000000440d0d7212 */ /* 0x000fc400078ec0ff */
[--C-:B------:R-:W-:Y:S02]  /*5b10*/  HSET2.LE.AND R131, R131, R6.reuse, PT ;  /* 0x0000000683837233 */ /* 0x100fe40003803000 */
[----:B------:R-:W-:Y:S02]  /*5b20*/  HSET2.LE.AND R68, R93, R6, PT ;  /* 0x000000065d447233 */ /* 0x000fe40003803000 */
[----:B------:R-:W-:Y:S01]  /*5b30*/  PRMT R70, R138, 0x5410, R67 ;  /* 0x000054108a467816 */ /* 0x000fe20000000043 */
[----:B------:R-:W-:Y:S01]  /*5b40*/  HMMA.16816.F32.BF16 R92, R16, R104, RZ ;  /* 0x00000068105c723c */ /* 0x000fe200000418ff */
[----:B------:R-:W-:Y:S02]  /*5b50*/  PRMT R69, R148, 0x5410, R145 ;  /* 0x0000541094457816 */ /* 0x000fe40000000091 */
[----:B------:R-:W-:Y:S02]  /*5b60*/  PRMT R147, R150, 0x7632, R147 ;  /* 0x0000763296937816 */ /* 0x000fe40000000093 */
[----:B------:R-:W-:Y:S01]  /*5b70*/  LOP3.LUT R128, R151, R128, RZ, 0xc0, !PT ;  /* 0x0000008097807212 */ /* 0x000fe200078ec0ff */
[----:B------:R-:W-:Y:S01]  /*5b80*/  FFMA.FTZ R151, R102, UR6, -R183 ;  /* 0x0000000666977c23 */ /* 0x000fe200080108b7 */
[----:B------:R-:W-:-:S02]  /*5b90*/  F2FP.BF16.F32.PACK_AB R152, R215, R248 ;  /* 0x000000f8d798723e */ /* 0x000fc400000010ff */
[----:B------:R-:W-:Y:S02]  /*5ba0*/  LOP3.LUT R131, R131, R70, RZ, 0xc0, !PT ;  /* 0x0000004683837212 */ /* 0x000fe400078ec0ff */
[----:B------:R-:W-:Y:S01]  /*5bb0*/  LOP3.LUT R102, R68, R69, RZ, 0xc0, !PT ;  /* 0x0000004544667212 */ /* 0x000fe200078ec0ff */
[----:B------:R-:W3:Y:S01]  /*5bc0*/  MUFU.EX2 R151, R151 ;  /* 0x0000009700977308 */ /* 0x000ee20000000800 */
[--C-:B------:R-:W-:Y:S01]  /*5bd0*/  HSET2.LE.AND R103, R103, R6.reuse, PT ;  /* 0x0000000667677233 */ /* 0x100fe20003803000 */
[----:B------:R-:W-:Y:S01]  /*5be0*/  HMMA.16816.F32.BF16 R68, R12, R104, RZ ;  /* 0x000000680c44723c */ /* 0x000fe200000418ff */
[----:B------:R-:W-:Y:S02]  /*5bf0*/  PRMT R149, R152, 0x7632, R149 ;  /* 0x0000763298957816 */ /* 0x000fe40000000095 */
[----:B-1----:R-:W-:Y:S02]  /*5c00*/  F2FP.BF16.F32.PACK_AB R154, R213, R246 ;  /* 0x000000f6d59a723e */ /* 0x002fe400000010ff */
[----:B------:R-:W-:-:S02]  /*5c10*/  HSET2.LE.AND R101, R101, R6, PT ;  /* 0x0000000665657233 */ /* 0x000fc40003803000 */
[----:B------:R-:W-:Y:S02]  /*5c20*/  PRMT R104, R150, 0x5410, R147 ;  /* 0x0000541096687816 */ /* 0x000fe40000000093 */
[----:B------:R-:W-:Y:S01]  /*5c30*/  PRMT R105, R152, 0x5410, R149 ;  /* 0x0000541098697816 */ /* 0x000fe20000000095 */
[----:B--2---:R-:W-:Y:S01]  /*5c40*/  HMMA.16816.F32.BF16 R92, R128, R44, R92 ;  /* 0x0000002c805c723c */ /* 0x004fe2000004185c */
[----:B------:R-:W-:Y:S02]  /*5c50*/  LOP3.LUT R103, R103, R104, RZ, 0xc0, !PT ;  /* 0x0000006867677212 */ /* 0x000fe400078ec0ff */
[----:B------:R-:W-:Y:S02]  /*5c60*/  HSET2.LE.AND R104, R153, R6, PT ;  /* 0x0000000699687233 */ /* 0x000fe40003803000 */
[----:B------:R-:W-:Y:S02]  /*5c70*/  PRMT R153, R154, 0x7632, R153 ;  /* 0x000076329a997816 */ /* 0x000fe40000000099 */
[----:B------:R-:W-:-:S02]  /*5c80*/  LOP3.LUT R204, R224, 0xff, RZ, 0xc0, !PT ;  /* 0x000000ffe0cc7812 */ /* 0x000fc400078ec0ff */
[----:B------:R-:W-:Y:S02]  /*5c90*/  LOP3.LUT R100, R104, R105, RZ, 0xc0, !PT ;  /* 0x0000006968647212 */ /* 0x000fe400078ec0ff */
[----:B------:R-:W-:Y:S02]  /*5ca0*/  PRMT R104, R154, 0x5410, R153 ;  /* 0x000054109a687816 */ /* 0x000fe40000000099 */
[----:B------:R-:W-:Y:S02]  /*5cb0*/  @!P4 PRMT R67, R88, 0x5410, RZ ;  /* 0x000054105843c816 */ /* 0x000fe400000000ff */
[----:B------:R-:W-:Y:S01]  /*5cc0*/  LOP3.LUT R101, R101, R104, RZ, 0xc0, !PT ;  /* 0x0000006865657212 */ /* 0x000fe200078ec0ff */
[----:B------:R-:W-:Y:S01]  /*5cd0*/  IMAD.WIDE.U32 R104, R160, -0x326172a9, RZ ;  /* 0xcd9e8d57a0687825 */ /* 0x000fe200078e00ff */
[----:B---3--:R-:W-:Y:S01]  /*5ce0*/  F2FP.BF16.F32.PACK_AB R186, R156, R151 ;  /* 0x000000979cba723e */ /* 0x008fe200000010ff */
[----:B------:R-:W1:Y:S01]  /*5cf0*/  MUFU.EX2 R160, R181 ;  /* 0x000000b500a07308 */ /* 0x000e620000000800 */
[----:B------:R-:W-:-:S02]  /*5d00*/  ISETP.LE.U32.AND P4, PT, R204, UR19, PT ;  /* 0x00000013cc007c0c */ /* 0x000fc4000bf83070 */
[----:B------:R-:W-:Y:S01]  /*5d10*/  PRMT R179, R186, 0x7632, R179 ;  /* 0x00007632bab37816 */ /* 0x000fe200000000b3 */
[----:B------:R-:W-:Y:S01]  /*5d20*/  HMMA.16816.F32.BF16 R68, R100, R44, R68 ;  /* 0x0000002c6444723c */ /* 0x000fe20000041844 */
[----:B------:R-:W-:Y:S02]  /*5d30*/  LOP3.LUT R88, R212, 0xff, RZ, 0xc0, !PT ;  /* 0x000000ffd4587812 */ /* 0x000fe400078ec0ff */
[----:B------:R-:W-:Y:S01]  /*5d40*/  LOP3.LUT R234, R105, UR18, R234, 0x96, !PT ;  /* 0x0000001269ea7c12 */ /* 0x000fe2000f8e96ea */
[----:B------:R-:W-:Y:S01]  /*5d50*/  @!P1 HFMA2.BF16_V2 R83, -RZ.H0_H0, RZ.H0_H0, -R179.H0_H0 ;  /* 0x200000ffff539231 */ /* 0x000fe200003409b3 */
[----:B------:R-:W-:Y:S02]  /*5d60*/  ISETP.LE.U32.AND P2, PT, R88, UR19, PT ;  /* 0x0000001358007c0c */ /* 0x000fe4000bf43070 */
[----:B------:R-:W-:Y:S02]  /*5d70*/  SHF.R.U32.HI R44, RZ, 0x18, R212 ;  /* 0x00000018ff2c7819 */ /* 0x000fe400000116d4 */
[----:B------:R-:W-:Y:S01]  /*5d80*/  PRMT R88, R186, 0x5410, R179 ;  /* 0x00005410ba587816 */ /* 0x000fe200000000b3 */
[----:B------:R-:W-:Y:S01]  /*5d90*/  @!P4 HFMA2.BF16_V2 R28, -RZ.H0_H0, RZ.H0_H0, -R148.H0_H0 ;  /* 0x200000ffff1cc231 */ /* 0x000fe20000340994 */
[----:B------:R-:W-:-:S02]  /*5da0*/  ISETP.LE.U32.AND P0, PT, R44, UR19, PT ;  /* 0x000000132c007c0c */ /* 0x000fc4000bf03070 */
[----:B-1----:R-:W-:Y:S02]  /*5db0*/  F2FP.BF16.F32.PACK_AB R204, R203, R160 ;  /* 0x000000a0cbcc723e */ /* 0x002fe400000010ff */
[----:B------:R-:W-:Y:S01]  /*5dc0*/  SHF.R.U32.HI R44, RZ, 0x10, R212 ;  /* 0x00000010ff2c7819 */ /* 0x000fe200000116d4 */
[----:B------:R-:W-:Y:S01]  /*5dd0*/  FFMA.FTZ R212, R184, UR6, -R183 ;  /* 0x00000006b8d47c23 */ /* 0x000fe200080108b7 */
[----:B------:R-:W-:Y:S01]  /*5de0*/  PRMT R181, R204, 0x7632, R181 ;  /* 0x00007632ccb57816 */ /* 0x000fe200000000b5 */
[----:B------:R-:W-:Y:S01]  /*5df0*/  @!P2 HFMA2.BF16_V2 R84, -RZ.H0_H0, RZ.H0_H0, -R186.H0_H0 ;  /* 0x200000ffff54a231 */ /* 0x000fe200003409ba */
[----:B------:R-:W-:Y:S02]  /*5e00*/  LOP3.LUT R44, R44, 0xff, RZ, 0xc0, !PT ;  /* 0x000000ff2c2c7812 */ /* 0x000fe400078ec0ff */
[----:B------:R-:W-:Y:S01]  /*5e10*/  @!P1 PRMT R179, R83, 0x5410, RZ ;  /* 0x0000541053b39816 */ /* 0x000fe200000000ff */
[----:B------:R-:W-:Y:S01]  /*5e20*/  MUFU.EX2 R212, R212 ;  /* 0x000000d400d47308 */ /* 0x000fe20000000800 */
[----:B------:R-:W-:Y:S01]  /*5e30*/  PRMT R83, R204, 0x5410, R181 ;  /* 0x00005410cc537816 */ /* 0x000fe200000000b5 */
[----:B------:R-:W-:Y:S01]  /*5e40*/  @!P0 HFMA2.BF16_V2 R82, -RZ.H0_H0, RZ.H0_H0, -R181.H0_H0 ;  /* 0x200000ffff528231 */ /* 0x000fe200003409b5 */
[----:B------:R-:W-:-:S02]  /*5e50*/  LOP3.LUT R249, R104, 0xff, RZ, 0xc0, !PT ;  /* 0x000000ff68f97812 */ /* 0x000fc400078ec0ff */
[----:B------:R-:W-:Y:S02]  /*5e60*/  LOP3.LUT R235, R104, 0xffff, RZ, 0xc0, !PT ;  /* 0x0000ffff68eb7812 */ /* 0x000fe400078ec0ff */
[----:B------:R-:W-:Y:S02]  /*5e70*/  @!P0 PRMT R181, R82, 0x5410, RZ ;  /* 0x0000541052b58816 */ /* 0x000fe400000000ff */
[----:B------:R-:W-:Y:S01]  /*5e80*/  ISETP.LE.U32.AND P0, PT, R44, UR19, PT ;  /* 0x000000132c007c0c */ /* 0x000fe2000bf03070 */
[----:B------:R-:W-:Y:S01]  /*5e90*/  IMAD.WIDE.U32 R44, R175, -0x2daee0ad, RZ ;  /* 0xd2511f53af2c7825 */ /* 0x000fe200078e00ff */
[--C-:B------:R-:W-:Y:S02]  /*5ea0*/  SHF.R.U32.HI R236, RZ, 0x10, R104.reuse ;  /* 0x00000010ffec7819 */ /* 0x100fe40000011668 */
[----:B------:R-:W-:Y:S01]  /*5eb0*/  SHF.R.U32.HI R245, RZ, 0x18, R104 ;  /* 0x00000018fff57819 */ /* 0x000fe20000011668 */
[----:B------:R-:W-:Y:S01]  /*5ec0*/  IMAD.WIDE.U32 R104, R209, -0x2daee0ad, RZ ;  /* 0xd2511f53d1687825 */ /* 0x000fe200078e00ff */
[----:B------:R-:W-:-:S02]  /*5ed0*/  LOP3.LUT R208, R45, UR13, R208, 0x96, !PT ;  /* 0x0000000d2dd07c12 */ /* 0x000fc4000f8e96d0 */
[----:B------:R-:W-:Y:S02]  /*5ee0*/  @!P3 PRMT R138, R85, 0x5410, RZ ;  /* 0x00005410558ab816 */ /* 0x000fe400000000ff */
[----:B------:R-:W-:Y:S01]  /*5ef0*/  LOP3.LUT R44, R105, UR11, R44, 0x96, !PT ;  /* 0x0000000b692c7c12 */ /* 0x000fe2000f8e962c */
[----:B------:R-:W-:Y:S01]  /*5f00*/  IMAD.WIDE.U32 R208, R208, -0x326172a9, RZ ;  /* 0xcd9e8d57d0d07825 */ /* 0x000fe200078e00ff */
[----:B------:R-:W-:-:S03]  /*5f10*/  @!P2 PRMT R186, R84, 0x5410, RZ ;  /* 0x0000541054baa816 */ /* 0x000fc600000000ff */
[----:B------:R-:W-:Y:S01]  /*5f20*/  @!P0 HFMA2.BF16_V2 R81, -RZ.H0_H0, RZ.H0_H0, -R204.H0_H0 ;  /* 0x200000ffff518231 */ /* 0x000fe200003409cc */
[----:B------:R-:W-:Y:S01]  /*5f30*/  LOP3.LUT R207, R207, 0xff, RZ, 0xc0, !PT ;  /* 0x000000ffcfcf7812 */ /* 0x000fe200078ec0ff */
[----:B------:R-:W-:Y:S01]  /*5f40*/  IMAD.WIDE.U32 R84, R44, -0x326172a9, RZ ;  /* 0xcd9e8d572c547825 */ /* 0x000fe200078e00ff */
[----:B------:R-:W-:-:S03]  /*5f50*/  LOP3.LUT R45, R209, UR12, R214, 0x96, !PT ;  /* 0x0000000cd12d7c12 */ /* 0x000fc6000f8e96d6 */
[--C-:B------:R-:W-:Y:S01]  /*5f60*/  FFMA.FTZ R214, R182, UR6, -R183.reuse ;  /* 0x00000006b6d67c23 */ /* 0x100fe200080108b7 */
[----:B------:R-:W-:Y:S01]  /*5f70*/  FFMA.FTZ R209, R206, UR6, -R183 ;  /* 0x00000006ced17c23 */ /* 0x000fe200080108b7 */
[----:B------:R-:W-:Y:S01]  /*5f80*/  @!P0 PRMT R204, R81, 0x5410, RZ ;  /* 0x0000541051cc8816 */ /* 0x000fe200000000ff */
[----:B------:R-:W-:Y:S01]  /*5f90*/  FFMA.FTZ R206, R173, UR6, -R176 ;  /* 0x00000006adce7c23 */ /* 0x000fe200080108b0 */
[----:B------:R-:W-:Y:S01]  /*5fa0*/  LOP3.LUT R44, R85, UR10, R208, 0x96, !PT ;  /* 0x0000000a552c7c12 */ /* 0x000fe2000f8e96d0 */
[----:B------:R-:W-:Y:S01]  /*5fb0*/  IMAD.WIDE.U32 R188, R45, -0x2daee0ad, RZ ;  /* 0xd2511f532dbc7825 */ /* 0x000fe200078e00ff */
[----:B------:R-:W-:Y:S01]  /*5fc0*/  MUFU.EX2 R214, R214 ;  /* 0x000000d600d67308 */ /* 0x000fe20000000800 */
[----:B------:R-:W-:Y:S02]  /*5fd0*/  SHF.R.U32.HI R45, RZ, 0x8, R187 ;  /* 0x00000008ff2d7819 */ /* 0x000fe400000116bb */
[----:B------:R-:W-:Y:S01]  /*5fe0*/  FFMA.FTZ R208, R185, UR6, -R176 ;  /* 0x00000006b9d07c23 */ /* 0x000fe200080108b0 */
[----:B------:R-:W-:Y:S01]  /*5ff0*/  IMAD.WIDE.U32 R134, R44, -0x2daee0ad, RZ ;  /* 0xd2511f532c867825 */ /* 0x000fe200078e00ff */
[----:B------:R-:W-:-:S03]  /*6000*/  LOP3.LUT R81, R189, UR9, R104, 0x96, !PT ;  /* 0x00000009bd517c12 */ /* 0x000fc6000f8e9668 */
[--C-:B------:R-:W-:Y:S01]  /*6010*/  FFMA.FTZ R187, R177, UR6, -R176.reuse ;  /* 0x00000006b1bb7c23 */ /* 0x100fe200080108b0 */
[----:B------:R-:W-:Y:S01]  /*6020*/  LOP3.LUT R45, R45, 0xffff, RZ, 0xc0, !PT ;  /* 0x0000ffff2d2d7812 */ /* 0x000fe200078ec0ff */
[----:B------:R-:W-:Y:S01]  /*6030*/  FFMA.FTZ R185, R171, UR6, -R176 ;  /* 0x00000006abb97c23 */ /* 0x000fe200080108b0 */
[----:B------:R-:W1:Y:S01]  /*6040*/  MUFU.EX2 R209, R209 ;  /* 0x000000d100d17308 */ /* 0x000e620000000800 */
[----:B------:R-:W-:Y:S01]  /*6050*/  LOP3.LUT R44, R135, UR5, R188, 0x96, !PT ;  /* 0x00000005872c7c12 */ /* 0x000fe2000f8e96bc */
[----:B------:R-:W-:Y:S01]  /*6060*/  IMAD.WIDE.U32 R104, R81, -0x326172a9, RZ ;  /* 0xcd9e8d5751687825 */ /* 0x000fe200078e00ff */
[----:B------:R-:W-:Y:S02]  /*6070*/  ISETP.LE.U32.AND P0, PT, R45, UR19, PT ;  /* 0x000000132d007c0c */ /* 0x000fe4000bf03070 */
[----:B------:R-:W-:Y:S01]  /*6080*/  ISETP.LE.U32.AND P1, PT, R207, UR19, PT ;  /* 0x00000013cf007c0c */ /* 0x000fe2000bf23070 */
[----:B------:R-:W-:Y:S01]  /*6090*/  FFMA.FTZ R207, R178, UR6, -R183 ;  /* 0x00000006b2cf7c23 */ /* 0x000fe200080108b7 */
[----:B------:R-:W-:Y:S01]  /*60a0*/  IMAD.WIDE.U32 R44, R44, -0x326172a9, RZ ;  /* 0xcd9e8d572c2c7825 */ /* 0x000fe200078e00ff */
[----:B------:R-:W-:Y:S01]  /*60b0*/  MUFU.EX2 R208, R208 ;  /* 0x000000d000d07308 */ /* 0x000fe20000000800 */
[----:B------:R-:W-:-:S02]  /*60c0*/  LOP3.LUT R244, R105, UR8, R84, 0x96, !PT ;  /* 0x0000000869f47c12 */ /* 0x000fc4000f8e9654 */
[----:B------:R-:W-:Y:S02]  /*60d0*/  ISETP.LE.U32.AND P3, PT, R237, UR19, PT ;  /* 0x00000013ed007c0c */ /* 0x000fe4000bf63070 */
[C---:B------:R-:W-:Y:S02]  /*60e0*/  LOP3.LUT R233, R44.reuse, 0xff, RZ, 0xc0, !PT ;  /* 0x000000ff2ce97812 */ /* 0x040fe400078ec0ff */
[----:B------:R-:W-:Y:S01]  /*60f0*/  LOP3.LUT R84, R44, 0xffff, RZ, 0xc0, !PT ;  /* 0x0000ffff2c547812 */ /* 0x000fe200078ec0ff */
[----:B------:R-:W2:Y:S01]  /*6100*/  MUFU.EX2 R187, R187 ;  /* 0x000000bb00bb7308 */ /* 0x000ea20000000800 */
[----:B-1----:R-:W-:Y:S02]  /*6110*/  F2FP.BF16.F32.PACK_AB R182, R209, R214 ;  /* 0x000000d6d1b6723e */ /* 0x002fe400000010ff */
[--C-:B------:R-:W-:Y:S02]  /*6120*/  SHF.R.U32.HI R85, RZ, 0x10, R44.reuse ;  /* 0x00000010ff557819 */ /* 0x100fe4000001162c */
[----:B------:R-:W-:Y:S01]  /*6130*/  SHF.R.U32.HI R105, RZ, 0x18, R44 ;  /* 0x00000018ff697819 */ /* 0x000fe2000001162c */
[----:B------:R-:W-:Y:S01]  /*6140*/  @!P6 HFMA2.BF16_V2 R80, -RZ.H0_H0, RZ.H0_H0, -R182.H0_H0 ;  /* 0x200000ffff50e231 */ /* 0x000fe200003409b6 */
[----:B------:R-:W-:Y:S01]  /*6150*/  PRMT R175, R182, 0x7632, R175 ;  /* 0x00007632b6af7816 */ /* 0x000fe200000000af */
[----:B------:R-:W1:Y:S01]  /*6160*/  MUFU.EX2 R207, R207 ;  /* 0x000000cf00cf7308 */ /* 0x000e620000000800 */
[----:B------:R-:W-:-:S02]  /*6170*/  LOP3.LUT R44, R210, 0xffff, RZ, 0xc0, !PT ;  /* 0x0000ffffd22c7812 */ /* 0x000fc400078ec0ff */
[----:B------:R-:W-:Y:S01]  /*6180*/  LOP3.LUT R104, R45, UR18, R104, 0x96, !PT ;  /* 0x000000122d687c12 */ /* 0x000fe2000f8e9668 */
[----:B------:R-:W-:Y:S01]  /*6190*/  @!P0 HFMA2.BF16_V2 R79, -RZ.H0_H0, RZ.H0_H0, -R175.H0_H0 ;  /* 0x200000ffff4f8231 */ /* 0x000fe200003409af */
[----:B------:R-:W-:Y:S02]  /*61a0*/  SHF.R.U32.HI R44, RZ, 0x8, R44 ;  /* 0x00000008ff2c7819 */ /* 0x000fe4000001162c */
[----:B------:R-:W-:Y:S01]  /*61b0*/  LOP3.LUT R45, R210, 0xff, RZ, 0xc0, !PT ;  /* 0x000000ffd22d7812 */ /* 0x000fe200078ec0ff */
[----:B------:R-:W-:Y:S01]  /*61c0*/  MUFU.EX2 R206, R206 ;  /* 0x000000ce00ce7308 */ /* 0x000fe20000000800 */
[----:B------:R-:W-:Y:S02]  /*61d0*/  LOP3.LUT R44, R44, 0xffff, RZ, 0xc0, !PT ;  /* 0x0000ffff2c2c7812 */ /* 0x000fe400078ec0ff */
[----:B------:R-:W-:Y:S02]  /*61e0*/  PRMT R81, R182, 0x5410, R175 ;  /* 0x00005410b6517816 */ /* 0x000fe400000000af */
[----:B------:R-:W-:-:S02]  /*61f0*/  @!P0 PRMT R175, R79, 0x5410, RZ ;  /* 0x000054104faf8816 */ /* 0x000fc400000000ff */
[----:B--2---:R-:W-:Y:S01]  /*6200*/  F2FP.BF16.F32.PACK_AB R184, R187, R208 ;  /* 0x000000d0bbb8723e */ /* 0x004fe200000010ff */
[----:B------:R-:W2:Y:S01]  /*6210*/  MUFU.EX2 R185, R185 ;  /* 0x000000b900b97308 */ /* 0x000ea20000000800 */
[----:B------:R-:W-:Y:S02]  /*6220*/  ISETP.LE.U32.AND P0, PT, R45, UR19, PT ;  /* 0x000000132d007c0c */ /* 0x000fe4000bf03070 */
[----:B------:R-:W-:Y:S01]  /*6230*/  ISETP.LE.U32.AND P2, PT, R44, UR19, PT ;  /* 0x000000132c007c0c */ /* 0x000fe2000bf43070 */
[----:B------:R-:W-:Y:S01]  /*6240*/  @!P1 HFMA2.BF16_V2 R78, -RZ.H0_H0, RZ.H0_H0, -R184.H0_H0 ;  /* 0x200000ffff4e9231 */ /* 0x000fe200003409b8 */
[----:B------:R-:W-:Y:S02]  /*6250*/  SHF.R.U32.HI R44, RZ, 0x10, R210 ;  /* 0x00000010ff2c7819 */ /* 0x000fe400000116d2 */
[----:B------:R-:W-:Y:S02]  /*6260*/  PRMT R177, R184, 0x7632, R177 ;  /* 0x00007632b8b17816 */ /* 0x000fe400000000b1 */
[----:B-1----:R-:W-:-:S02]  /*6270*/  F2FP.BF16.F32.PACK_AB R178, R207, R212 ;  /* 0x000000d4cfb2723e */ /* 0x002fc400000010ff */
[----:B------:R-:W-:Y:S01]  /*6280*/  LOP3.LUT R44, R44, 0xff, RZ, 0xc0, !PT ;  /* 0x000000ff2c2c7812 */ /* 0x000fe200078ec0ff */
[----:B------:R-:W-:Y:S01]  /*6290*/  @!P5 HFMA2.BF16_V2 R77, -RZ.H0_H0, RZ.H0_H0, -R177.H0_H0 ;  /* 0x200000ffff4dd231 */ /* 0x000fe200003409b1 */
[----:B------:R-:W-:Y:S01]  /*62a0*/  @!P6 PRMT R182, R80, 0x5410, RZ ;  /* 0x0000541050b6e816 */ /* 0x000fe200000000ff */
[----:B------:R-:W-:Y:S01]  /*62b0*/  @!P0 HFMA2.BF16_V2 R76, -RZ.H0_H0, RZ.H0_H0, -R178.H0_H0 ;  /* 0x200000ffff4c8231 */ /* 0x000fe200003409b2 */
[----:B------:R-:W-:Y:S02]  /*62c0*/  PRMT R80, R184, 0x5410, R177 ;  /* 0x00005410b8507816 */ /* 0x000fe400000000b1 */
[----:B------:R-:W-:Y:S02]  /*62d0*/  PRMT R171, R178, 0x7632, R171 ;  /* 0x00007632b2ab7816 */ /* 0x000fe400000000ab */
[----:B------:R-:W-:Y:S02]  /*62e0*/  @!P1 PRMT R184, R78, 0x5410, RZ ;  /* 0x000054104eb89816 */ /* 0x000fe400000000ff */
[----:B------:R-:W-:Y:S01]  /*62f0*/  ISETP.LE.U32.AND P1, PT, R44, UR19, PT ;  /* 0x000000132c007c0c */ /* 0x000fe2000bf23070 */
[----:B------:R-:W-:Y:S01]  /*6300*/  @!P2 HFMA2.BF16_V2 R75, -RZ.H0_H0, RZ.H0_H0, -R171.H0_H0 ;  /* 0x200000ffff4ba231 */ /* 0x000fe200003409ab */
[----:B------:R-:W-:-:S02]  /*6310*/  SHF.R.U32.HI R44, RZ, 0x8, R205 ;  /* 0x00000008ff2c7819 */ /* 0x000fc400000116cd */
[----:B------:R-:W-:Y:S01]  /*6320*/  SHF.R.U32.HI R210, RZ, 0x18, R210 ;  /* 0x00000018ffd27819 */ /* 0x000fe200000116d2 */
[----:B------:R-:W-:Y:S01]  /*6330*/  MUFU.EX2 R205, R194 ;  /* 0x000000c200cd7308 */ /* 0x000fe20000000800 */
[----:B------:R-:W-:Y:S02]  /*6340*/  LOP3.LUT R44, R44, 0xffff, RZ, 0xc0, !PT ;  /* 0x0000ffff2c2c7812 */ /* 0x000fe400078ec0ff */
[----:B------:R-:W-:Y:S02]  /*6350*/  PRMT R82, R178, 0x5410, R171 ;  /* 0x00005410b2527816 */ /* 0x000fe400000000ab */
[----:B------:R-:W-:Y:S02]  /*6360*/  @!P0 PRMT R178, R76, 0x5410, RZ ;  /* 0x000054104cb28816 */ /* 0x000fe400000000ff */
[----:B------:R-:W-:Y:S02]  /*6370*/  @!P2 PRMT R171, R75, 0x5410, RZ ;  /* 0x000054104baba816 */ /* 0x000fe400000000ff */
[----:B------:R-:W-:Y:S01]  /*6380*/  ISETP.LE.U32.AND P0, PT, R210, UR19, PT ;  /* 0x00000013d2007c0c */ /* 0x000fe2000bf03070 */
[----:B------:R-:W-:Y:S01]  /*6390*/  FFMA.FTZ R210, R180, UR6, -R183 ;  /* 0x00000006b4d27c23 */ /* 0x000fe200080108b7 */
[----:B------:R-:W-:Y:S01]  /*63a0*/  ISETP.LE.U32.AND P2, PT, R44, UR19, PT ;  /* 0x000000132c007c0c */ /* 0x000fe2000bf43070 */
[--C-:B------:R-:W-:Y:S01]  /*63b0*/  FFMA.FTZ R183, R169, UR6, -R176.reuse ;  /* 0x00000006a9b77c23 */ /* 0x100fe200080108b0 */
[----:B------:R-:W-:Y:S01]  /*63c0*/  FFMA.FTZ R44, R174, UR6, -R176 ;  /* 0x00000006ae2c7c23 */ /* 0x000fe200080108b0 */
[----:B--2---:R-:W-:-:S02]  /*63d0*/  F2FP.BF16.F32.PACK_AB R180, R185, R206 ;  /* 0x000000ceb9b4723e */ /* 0x004fc400000010ff */
[----:B------:R-:W1:Y:S01]  /*63e0*/  MUFU.EX2 R210, R210 ;  /* 0x000000d200d27308 */ /* 0x000e620000000800 */
[----:B------:R-:W-:Y:S02]  /*63f0*/  LOP3.LUT R113, R113, 0xff, RZ, 0xc0, !PT ;  /* 0x000000ff71717812 */ /* 0x000fe400078ec0ff */
[C---:B------:R-:W-:Y:S01]  /*6400*/  PRMT R173, R180.reuse, 0x7632, R173 ;  /* 0x00007632b4ad7816 */ /* 0x040fe200000000ad */
[----:B------:R-:W-:Y:S01]  /*6410*/  @!P1 HFMA2.BF16_V2 R74, -RZ.H0_H0, RZ.H0_H0, -R180.H0_H0 ;  /* 0x200000ffff4a9231 */ /* 0x000fe200003409b4 */
[----:B------:R-:W-:Y:S02]  /*6420*/  SHF.R.U32.HI R235, RZ, 0x8, R235 ;  /* 0x00000008ffeb7819 */ /* 0x000fe400000116eb */
[----:B------:R-:W-:Y:S01]  /*6430*/  PRMT R75, R180, 0x5410, R173 ;  /* 0x00005410b44b7816 */ /* 0x000fe200000000ad */
[----:B------:R-:W-:Y:S01]  /*6440*/  MUFU.EX2 R183, R183 ;  /* 0x000000b700b77308 */ /* 0x000fe20000000800 */
[----:B------:R-:W-:Y:S01]  /*6450*/  @!P0 HFMA2.BF16_V2 R73, -RZ.H0_H0, RZ.H0_H0, -R173.H0_H0 ;  /* 0x200000ffff498231 */ /* 0x000fe200003409ad */
[----:B------:R-:W-:-:S02]  /*6460*/  @!P1 PRMT R180, R74, 0x5410, RZ ;  /* 0x000054104ab49816 */ /* 0x000fc400000000ff */
[----:B------:R-:W-:Y:S02]  /*6470*/  ISETP.LE.U32.AND P1, PT, R113, UR19, PT ;  /* 0x0000001371007c0c */ /* 0x000fe4000bf23070 */
[----:B------:R-:W-:Y:S02]  /*6480*/  @!P0 PRMT R173, R73, 0x5410, RZ ;  /* 0x0000541049ad8816 */ /* 0x000fe400000000ff */
[----:B------:R-:W2:Y:S01]  /*6490*/  MUFU.EX2 R44, R44 ;  /* 0x0000002c002c7308 */ /* 0x000ea20000000800 */
[----:B------:R-:W-:Y:S02]  /*64a0*/  ISETP.LE.U32.AND P0, PT, R115, UR19, PT ;  /* 0x0000001373007c0c */ /* 0x000fe4000bf03070 */
[----:B-1----:R-:W-:Y:S02]  /*64b0*/  F2FP.BF16.F32.PACK_AB R174, R205, R210 ;  /* 0x000000d2cdae723e */ /* 0x002fe400000010ff */
[----:B------:R-:W-:Y:S02]  /*64c0*/  LOP3.LUT R235, R235, 0xffff, RZ, 0xc0, !PT ;  /* 0x0000ffffebeb7812 */ /* 0x000fe400078ec0ff */
[----:B------:R-:W-:Y:S01]  /*64d0*/  PRMT R45, R174, 0x7632, R45 ;  /* 0x00007632ae2d7816 */ /* 0x000fe2000000002d */
[----:B------:R-:W-:Y:S01]  /*64e0*/  @!P3 HFMA2.BF16_V2 R72, -RZ.H0_H0, RZ.H0_H0, -R174.H0_H0 ;  /* 0x200000ffff48b231 */ /* 0x000fe200003409ae */
[----:B------:R-:W-:Y:S01]  /*64f0*/  @!P5 PRMT R177, R77, 0x5410, RZ ;  /* 0x000054104db1d816 */ /* 0x000fe200000000ff */
[----:B------:R-:W-:Y:S01]  /*6500*/  IMAD.WIDE.U32 R76, R244, -0x2daee0ad, RZ ;  /* 0xd2511f53f44c7825 */ /* 0x000fe200078e00ff */
[----:B------:R-:W-:-:S03]  /*6510*/  PRMT R73, R174, 0x5410, R45 ;  /* 0x00005410ae497816 */ /* 0x000fc6000000002d */
[----:B------:R-:W-:Y:S01]  /*6520*/  @!P2 HFMA2.BF16_V2 R43, -RZ.H0_H0, RZ.H0_H0, -R45.H0_H0 ;  /* 0x200000ffff2ba231 */ /* 0x000fe2000034092d */
[----:B------:R-:W-:Y:S02]  /*6530*/  @!P3 PRMT R174, R72, 0x5410, RZ ;  /* 0x0000541048aeb816 */ /* 0x000fe400000000ff */
[----:B------:R-:W-:Y:S02]  /*6540*/  LOP3.LUT R74, R77, UR17, R134, 0x96, !PT ;  /* 0x000000114d4a7c12 */ /* 0x000fe4000f8e9686 */
[----:B--2---:R-:W-:Y:S02]  /*6550*/  F2FP.BF16.F32.PACK_AB R176, R44, R183 ;  /* 0x000000b72cb0723e */ /* 0x004fe400000010ff */
[----:B------:R-:W-:Y:S02]  /*6560*/  @!P2 PRMT R45, R43, 0x5410, RZ ;  /* 0x000054102b2da816 */ /* 0x000fe400000000ff */
[----:B------:R-:W-:Y:S01]  /*6570*/  PRMT R169, R176, 0x7632, R169 ;  /* 0x00007632b0a97816 */ /* 0x000fe200000000a9 */
[----:B------:R-:W-:Y:S01]  /*6580*/  @!P1 HFMA2.BF16_V2 R42, -RZ.H0_H0, RZ.H0_H0, -R176.H0_H0 ;  /* 0x200000ffff2a9231 */ /* 0x000fe200003409b0 */
[----:B------:R-:W-:-:S02]  /*6590*/  LOP3.LUT R43, R234, 0xff, RZ, 0xc0, !PT ;  /* 0x000000ffea2b7812 */ /* 0x000fc400078ec0ff */
[----:B------:R-:W-:Y:S01]  /*65a0*/  PRMT R72, R176, 0x5410, R169 ;  /* 0x00005410b0487816 */ /* 0x000fe200000000a9 */
[----:B------:R-:W-:Y:S01]  /*65b0*/  @!P0 HFMA2.BF16_V2 R41, -RZ.H0_H0, RZ.H0_H0, -R169.H0_H0 ;  /* 0x200000ffff298231 */ /* 0x000fe200003409a9 */
[----:B------:R-:W-:Y:S02]  /*65c0*/  @!P1 PRMT R176, R42, 0x5410, RZ ;  /* 0x000054102ab09816 */ /* 0x000fe400000000ff */
[----:B------:R-:W-:Y:S01]  /*65d0*/  ISETP.LE.U32.AND P3, PT, R43, UR19, PT ;  /* 0x000000132b007c0c */ /* 0x000fe2000bf63070 */
[----:B------:R-:W-:Y:S01]  /*65e0*/  IMAD.WIDE.U32 R42, R108, -0x2daee0ad, RZ ;  /* 0xd2511f536c2a7825 */ /* 0x000fe200078e00ff */
[----:B------:R-:W-:Y:S02]  /*65f0*/  @!P0 PRMT R169, R41, 0x5410, RZ ;  /* 0x0000541029a98816 */ /* 0x000fe400000000ff */
[----:B------:R-:W-:Y:S02]  /*6600*/  SHF.R.U32.HI R41, RZ, 0x18, R234 ;  /* 0x00000018ff297819 */ /* 0x000fe400000116ea */
[----:B------:R-:W-:-:S02]  /*6610*/  LOP3.LUT R110, R43, UR13, R110, 0x96, !PT ;  /* 0x0000000d2b6e7c12 */ /* 0x000fc4000f8e966e */
[----:B------:R-:W-:Y:S02]  /*6620*/  ISETP.LE.U32.AND P1, PT, R41, UR19, PT ;  /* 0x0000001329007c0c */ /* 0x000fe4000bf23070 */
[----:B------:R-:W-:Y:S02]  /*6630*/  SHF.R.U32.HI R41, RZ, 0x10, R234 ;  /* 0x00000010ff297819 */ /* 0x000fe400000116ea */
[----:B------:R-:W-:Y:S01]  /*6640*/  LOP3.LUT R234, R234, 0xffff, RZ, 0xc0, !PT ;  /* 0x0000ffffeaea7812 */ /* 0x000fe200078ec0ff */
[----:B------:R-:W-:Y:S01]  /*6650*/  @!P3 HFMA2.BF16_V2 R40, -RZ.H0_H0, RZ.H0_H0, -R158.H0_H0 ;  /* 0x200000ffff28b231 */ /* 0x000fe2000034099e */
[----:B------:R-:W-:Y:S02]  /*6660*/  LOP3.LUT R41, R41, 0xff, RZ, 0xc0, !PT ;  /* 0x000000ff29297812 */ /* 0x000fe400078ec0ff */
[----:B------:R-:W-:Y:S02]  /*6670*/  SHF.R.U32.HI R234, RZ, 0x8, R234 ;  /* 0x00000008ffea7819 */ /* 0x000fe400000116ea */
[----:B------:R-:W-:-:S02]  /*6680*/  @!P3 PRMT R158, R40, 0x5410, RZ ;  /* 0x00005410289eb816 */ /* 0x000fc400000000ff */
[----:B------:R-:W-:Y:S01]  /*6690*/  LOP3.LUT R234, R234, 0xffff, RZ, 0xc0, !PT ;  /* 0x0000ffffeaea7812 */ /* 0x000fe200078ec0ff */
[----:B------:R-:W-:Y:S01]  /*66a0*/  @!P1 HFMA2.BF16_V2 R36, -RZ.H0_H0, RZ.H0_H0, -R63.H0_H0 ;  /* 0x200000ffff249231 */ /* 0x000fe2000034093f */
[----:B------:R-:W-:Y:S02]  /*66b0*/  ISETP.LE.U32.AND P3, PT, R245, UR19, PT ;  /* 0x00000013f5007c0c */ /* 0x000fe4000bf63070 */
[----:B------:R-:W-:Y:S02]  /*66c0*/  ISETP.LE.U32.AND P0, PT, R234, UR19, PT ;  /* 0x00000013ea007c0c */ /* 0x000fe4000bf03070 */
[----:B------:R-:W-:Y:S01]  /*66d0*/  ISETP.LE.U32.AND P2, PT, R41, UR19, PT ;  /* 0x0000001329007c0c */ /* 0x000fe2000bf43070 */
[----:B------:R-:W-:Y:S01]  /*66e0*/  IMAD.WIDE.U32 R40, R109, -0x2daee0ad, RZ ;  /* 0xd2511f536d287825 */ /* 0x000fe200078e00ff */
[C---:B------:R-:W-:Y:S02]  /*66f0*/  LOP3.LUT R237, R76.reuse, 0xff, RZ, 0xc0, !PT ;  /* 0x000000ff4ced7812 */ /* 0x040fe400078ec0ff */
[----:B------:R-:W-:-:S02]  /*6700*/  LOP3.LUT R244, R76, 0xffff, RZ, 0xc0, !PT ;  /* 0x0000ffff4cf47812 */ /* 0x000fc400078ec0ff */
[--C-:B------:R-:W-:Y:S02]  /*6710*/  SHF.R.U32.HI R252, RZ, 0x10, R76.reuse ;  /* 0x00000010fffc7819 */ /* 0x100fe4000001164c */
[----:B------:R-:W-:Y:S01]  /*6720*/  SHF.R.U32.HI R55, RZ, 0x18, R76 ;  /* 0x00000018ff377819 */ /* 0x000fe2000001164c */
[----:B------:R-:W-:Y:S01]  /*6730*/  @!P3 HFMA2.BF16_V2 R33, -RZ.H0_H0, RZ.H0_H0, -R61.H0_H0 ;  /* 0x200000ffff21b231 */ /* 0x000fe2000034093d */
[----:B------:R-:W-:Y:S01]  /*6740*/  @!P1 PRMT R63, R36, 0x5410, RZ ;  /* 0x00005410243f9816 */ /* 0x000fe200000000ff */
[----:B------:R-:W-:Y:S02]  /*6750*/  @!P0 HFMA2.BF16_V2 R39, -RZ.H0_H0, RZ.H0_H0, -R155.H0_H0 ;  /* 0x200000ffff278231 */ /* 0x000fe4000034099b */
[----:B------:R-:W-:Y:S01]  /*6760*/  IMAD.WIDE.U32 R76, R110, -0x326172a9, RZ ;  /* 0xcd9e8d576e4c7825 */ /* 0x000fe200078e00ff */
[----:B------:R-:W-:-:S03]  /*6770*/  LOP3.LUT R36, R230, 0xffff, RZ, 0xc0, !PT ;  /* 0x0000ffffe6247812 */ /* 0x000fc600078ec0ff */
[----:B------:R-:W-:Y:S01]  /*6780*/  @!P2 HFMA2.BF16_V2 R37, -RZ.H0_H0, RZ.H0_H0, -R64.H0_H0 ;  /* 0x200000ffff25a231 */ /* 0x000fe20000340940 */
[----:B------:R-:W-:Y:S01]  /*6790*/  @!P3 PRMT R61, R33, 0x5410, RZ ;  /* 0x00005410213db816 */ /* 0x000fe200000000ff */
[----:B------:R-:W-:Y:S01]  /*67a0*/  IMAD.MOV.U32 R109, RZ, RZ, R55 ;  /* 0x000000ffff6d7224 */ /* 0x000fe200078e0037 */
[----:B------:R-:W-:Y:S02]  /*67b0*/  @!P0 PRMT R155, R39, 0x5410, RZ ;  /* 0x00005410279b8816 */ /* 0x000fe400000000ff */
[----:B------:R-:W-:Y:S02]  /*67c0*/  ISETP.LE.U32.AND P0, PT, R249, UR19, PT ;  /* 0x00000013f9007c0c */ /* 0x000fe4000bf03070 */
[----:B------:R-:W-:Y:S02]  /*67d0*/  SHF.R.U32.HI R33, RZ, 0x18, R230 ;  /* 0x00000018ff217819 */ /* 0x000fe400000116e6 */
[----:B------:R-:W-:Y:S02]  /*67e0*/  LOP3.LUT R42, R41, UR11, R42, 0x96, !PT ;  /* 0x0000000b292a7c12 */ /* 0x000fe4000f8e962a */
[----:B------:R-:W-:-:S02]  /*67f0*/  LOP3.LUT R112, R77, UR12, R112, 0x96, !PT ;  /* 0x0000000c4d707c12 */ /* 0x000fc4000f8e9670 */
[----:B------:R-:W-:Y:S01]  /*6800*/  LOP3.LUT R236, R236, 0xff, RZ, 0xc0, !PT ;  /* 0x000000ffecec7812 */ /* 0x000fe200078ec0ff */
[----:B------:R-:W-:Y:S01]  /*6810*/  IMAD.WIDE.U32 R42, R42, -0x326172a9, RZ ;  /* 0xcd9e8d572a2a7825 */ /* 0x000fe200078e00ff */
[----:B------:R-:W-:Y:S02]  /*6820*/  @!P2 PRMT R64, R37, 0x5410, RZ ;  /* 0x000054102540a816 */ /* 0x000fe400000000ff */
[----:B------:R-:W-:Y:S01]  /*6830*/  ISETP.LE.U32.AND P2, PT, R236, UR19, PT ;  /* 0x00000013ec007c0c */ /* 0x000fe2000bf43070 */
[----:B------:R-:W-:Y:S02]  /*6840*/  @!P0 HFMA2.BF16_V2 R38, -RZ.H0_H0, RZ.H0_H0, -R60.H0_H0 ;  /* 0x200000ffff268231 */ /* 0x000fe4000034093c */
[----:B------:R-:W-:Y:S01]  /*6850*/  IMAD.WIDE.U32 R112, R112, -0x2daee0ad, RZ ;  /* 0xd2511f5370707825 */ /* 0x000fe200078e00ff */
[----:B------:R-:W-:Y:S02]  /*6860*/  LOP3.LUT R41, R43, UR10, R76, 0x96, !PT ;  /* 0x0000000a2b297c12 */ /* 0x000fe4000f8e964c */
[----:B------:R-:W-:Y:S01]  /*6870*/  SHF.R.U32.HI R229, RZ, 0x10, R224 ;  /* 0x00000010ffe57819 */ /* 0x000fe200000116e0 */
[----:B------:R-:W-:Y:S01]  /*6880*/  IMAD.WIDE.U32 R76, R111, -0x2daee0ad, RZ ;  /* 0xd2511f536f4c7825 */ /* 0x000fe200078e00ff */
[----:B------:R-:W-:-:S02]  /*6890*/  @!P0 PRMT R60, R38, 0x5410, RZ ;  /* 0x00005410263c8816 */ /* 0x000fc400000000ff */
[----:B------:R-:W-:Y:S01]  /*68a0*/  ISETP.LE.U32.AND P0, PT, R235, UR19, PT ;  /* 0x00000013eb007c0c */ /* 0x000fe2000bf03070 */
[----:B------:R-:W-:Y:S01]  /*68b0*/  IMAD.WIDE.U32 R78, R41, -0x2daee0ad, RZ ;  /* 0xd2511f53294e7825 */ /* 0x000fe200078e00ff */
[----:B------:R-:W-:Y:S02]  /*68c0*/  LOP3.LUT R40, R113, UR9, R40, 0x96, !PT ;  /* 0x0000000971287c12 */ /* 0x000fe4000f8e9628 */
[----:B------:R-:W-:Y:S01]  /*68d0*/  LOP3.LUT R251, R77, UR17, R114, 0x96, !PT ;  /* 0x000000114dfb7c12 */ /* 0x000fe2000f8e9672 */
[----:B------:R-:W-:Y:S01]  /*68e0*/  @!P2 HFMA2.BF16_V2 R34, -RZ.H0_H0, RZ.H0_H0, -R62.H0_H0 ;  /* 0x200000ffff22a231 */ /* 0x000fe2000034093e */
[C---:B------:R-:W-:Y:S01]  /*68f0*/  LOP3.LUT R194, R76.reuse, 0xffff, RZ, 0xc0, !PT ;  /* 0x0000ffff4cc27812 */ /* 0x040fe200078ec0ff */
[----:B------:R-:W-:Y:S01]  /*6900*/  IMAD.MOV.U32 R236, RZ, RZ, R109 ;  /* 0x000000ffffec7224 */ /* 0x000fe200078e006d */
[----:B------:R-:W-:Y:S02]  /*6910*/  LOP3.LUT R189, R76, 0xff, RZ, 0xc0, !PT ;  /* 0x000000ff4cbd7812 */ /* 0x000fe400078ec0ff */
[----:B------:R-:W-:Y:S01]  /*6920*/  SHF.R.U32.HI R108, RZ, 0x10, R76 ;  /* 0x00000010ff6c7819 */ /* 0x000fe2000001164c */
[----:B------:R-:W-:Y:S01]  /*6930*/  IMAD.MOV.U32 R38, RZ, RZ, R236 ;  /* 0x000000ffff267224 */ /* 0x000fe200078e00ec */
[----:B------:R-:W-:Y:S01]  /*6940*/  SHF.R.U32.HI R188, RZ, 0x18, R76 ;  /* 0x00000018ffbc7819 */ /* 0x000fe2000001164c */
[----:B------:R-:W-:-:S02]  /*6950*/  @!P0 HFMA2.BF16_V2 R35, -RZ.H0_H0, RZ.H0_H0, -R59.H0_H0 ;  /* 0x200000ffff238231 */ /* 0x000fc4000034093b */
[----:B------:R-:W-:Y:S01]  /*6960*/  IMAD.WIDE.U32 R76, R40, -0x326172a9, RZ ;  /* 0xcd9e8d57284c7825 */ /* 0x000fe200078e00ff */
[----:B------:R-:W-:-:S03]  /*6970*/  LOP3.LUT R229, R229, 0xff, RZ, 0xc0, !PT ;  /* 0x000000ffe5e57812 */ /* 0x000fc600078ec0ff */
[----:B------:R-:W-:Y:S01]  /*6980*/  FFMA.FTZ R236, R221, UR6, -R242 ;  /* 0x00000006ddec7c23 */ /* 0x000fe200080108f2 */
[----:B------:R-:W-:Y:S01]  /*6990*/  SHF.R.U32.HI R36, RZ, 0x8, R36 ;  /* 0x00000008ff247819 */ /* 0x000fe20000011624 */
[----:B------:R-:W-:Y:S01]  /*69a0*/  IMAD.MOV.U32 R245, RZ, RZ, R194 ;  /* 0x000000fffff57224 */ /* 0x000fe200078e00c2 */
[----:B------:R-:W-:Y:S01]  /*69b0*/  @!P0 PRMT R59, R35, 0x5410, RZ ;  /* 0x00005410233b8816 */ /* 0x000fe200000000ff */
[----:B------:R-:W-:Y:S01]  /*69c0*/  IMAD R194, R4, 0x2, R196 ;  /* 0x0000000204c27824 */ /* 0x000fe200078e02c4 */
[----:B------:R-:W-:Y:S01]  /*69d0*/  LOP3.LUT R35, R230, 0xff, RZ, 0xc0, !PT ;  /* 0x000000ffe6237812 */ /* 0x000fe200078ec0ff */
[----:B------:R-:W-:Y:S01]  /*69e0*/  MUFU.EX2 R236, R236 ;  /* 0x000000ec00ec7308 */ /* 0x000fe20000000800 */
[----:B------:R-:W-:Y:S01]  /*69f0*/  SHF.R.U32.HI R230, RZ, 0x10, R230 ;  /* 0x00000010ffe67819 */ /* 0x000fe200000116e6 */
[----:B------:R-:W-:Y:S01]  /*6a00*/  IMAD.MOV.U32 R37, RZ, RZ, R108 ;  /* 0x000000ffff257224 */ /* 0x000fe200078e006c */
[----:B------:R-:W-:Y:S01]  /*6a10*/  ISETP.LE.U32.AND P0, PT, R35, UR19, PT ;  /* 0x0000001323007c0c */ /* 0x000fe2000bf03070 */
[----:B------:R-:W-:Y:S01]  /*6a20*/  IMAD.MOV.U32 R35, RZ, RZ, R79 ;  /* 0x000000ffff237224 */ /* 0x000fe200078e004f */
[----:B------:R-:W-:-:S02]  /*6a30*/  LOP3.LUT R230, R230, 0xff, RZ, 0xc0, !PT ;  /* 0x000000ffe6e67812 */ /* 0x000fc400078ec0ff */
[----:B------:R-:W-:Y:S02]  /*6a40*/  LOP3.LUT R234, R77, UR8, R42, 0x96, !PT ;  /* 0x000000084dea7c12 */ /* 0x000fe4000f8e962a */
[----:B------:R-:W-:Y:S02]  /*6a50*/  SHF.R.U32.HI R224, RZ, 0x18, R224 ;  /* 0x00000018ffe07819 */ /* 0x000fe400000116e0 */
[----:B------:R-:W-:Y:S01]  /*6a60*/  LOP3.LUT R36, R36, 0xffff, RZ, 0xc0, !PT ;  /* 0x0000ffff24247812 */ /* 0x000fe200078ec0ff */
[----:B------:R-:W-:Y:S01]  /*6a70*/  IMAD.WIDE.U32 R234, R234, -0x2daee0ad, RZ ;  /* 0xd2511f53eaea7825 */ /* 0x000fe200078e00ff */
[----:B------:R-:W-:Y:S02]  /*6a80*/  @!P2 PRMT R62, R34, 0x5410, RZ ;  /* 0x00005410223ea816 */ /* 0x000fe400000000ff */
[----:B------:R-:W-:Y:S01]  /*6a90*/  ISETP.LE.U32.AND P6, PT, R224, UR19, PT ;  /* 0x00000013e0007c0c */ /* 0x000fe2000bfc3070 */
[----:B------:R-:W-:Y:S02]  /*6aa0*/  @!P0 HFMA2.BF16_V2 R32, -RZ.H0_H0, RZ.H0_H0, -R152.H0_H0 ;  /* 0x200000ffff208231 */ /* 0x000fe40000340998 */
[----:B------:R-:W-:Y:S01]  /*6ab0*/  IMAD.MOV.U32 R34, RZ, RZ, R78 ;  /* 0x000000ffff227224 */ /* 0x000fe200078e004e */
[----:B------:R-:W-:-:S02]  /*6ac0*/  ISETP.LE.U32.AND P1, PT, R36, UR19, PT ;  /* 0x0000001324007c0c */ /* 0x000fc4000bf23070 */
[----:B------:R-:W-:Y:S02]  /*6ad0*/  LOP3.LUT R36, R234, 0xffff, RZ, 0xc0, !PT ;  /* 0x0000ffffea247812 */ /* 0x000fe400078ec0ff */
[----:B------:R-:W-:Y:S02]  /*6ae0*/  @!P0 PRMT R152, R32, 0x5410, RZ ;  /* 0x0000541020988816 */ /* 0x000fe400000000ff */
[----:B------:R-:W-:Y:S01]  /*6af0*/  ISETP.LE.U32.AND P0, PT, R230, UR19, PT ;  /* 0x00000013e6007c0c */ /* 0x000fe2000bf03070 */
[----:B------:R-:W-:Y:S01]  /*6b00*/  FFMA.FTZ R230, R222, UR6, -R243 ;  /* 0x00000006dee67c23 */ /* 0x000fe200080108f3 */
[----:B------:R-:W-:Y:S01]  /*6b10*/  LOP3.LUT R32, R235, UR17, R34, 0x96, !PT ;  /* 0x00000011eb207c12 */ /* 0x000fe2000f8e9622 */
[----:B------:R-:W-:Y:S01]  /*6b20*/  FFMA.FTZ R235, R223, UR6, -R242 ;  /* 0x00000006dfeb7c23 */ /* 0x000fe200080108f2 */
[----:B------:R-:W-:Y:S01]  /*6b30*/  ISETP.LE.U32.AND P2, PT, R33, UR19, PT ;  /* 0x0000001321007c0c */ /* 0x000fe2000bf43070 */
[----:B------:R-:W-:Y:S01]  /*6b40*/  @!P6 HFMA2.BF16_V2 R25, -RZ.H0_H0, RZ.H0_H0, -R147.H0_H0 ;  /* 0x200000ffff19e231 */ /* 0x000fe20000340993 */
[----:B------:R-:W-:Y:S01]  /*6b50*/  SHF.R.U32.HI R232, RZ, 0x8, R232 ;  /* 0x00000008ffe87819 */ /* 0x000fe200000116e8 */
[----:B------:R-:W-:Y:S01]  /*6b60*/  @!P1 HFMA2.BF16_V2 R31, -RZ.H0_H0, RZ.H0_H0, -R149.H0_H0 ;  /* 0x200000ffff1f9231 */ /* 0x000fe20000340995 */
[----:B------:R-:W-:Y:S01]  /*6b70*/  LOP3.LUT R41, R79, UR5, R112, 0x96, !PT ;  /* 0x000000054f297c12 */ /* 0x000fe2000f8e9670 */
[----:B------:R-:W1:Y:S01]  /*6b80*/  MUFU.EX2 R235, R235 ;  /* 0x000000eb00eb7308 */ /* 0x000e620000000800 */
[----:B------:R-:W-:Y:S01]  /*6b90*/  LOP3.LUT R232, R232, 0xffff, RZ, 0xc0, !PT ;  /* 0x0000ffffe8e87812 */ /* 0x000fe200078ec0ff */
[----:B------:R-:W2:Y:S01]  /*6ba0*/  LDSM.16.MT88.4 R112, [R194+0x6000] ;  /* 0x00600000c270783b */ /* 0x000ea20000004200 */
[----:B------:R-:W-:Y:S01]  /*6bb0*/  @!P6 PRMT R147, R25, 0x5410, RZ ;  /* 0x000054101993e816 */ /* 0x000fe200000000ff */
[----:B------:R-:W-:Y:S01]  /*6bc0*/  @!P0 HFMA2.BF16_V2 R30, -RZ.H0_H0, RZ.H0_H0, -R154.H0_H0 ;  /* 0x200000ffff1e8231 */ /* 0x000fe2000034099a */
[----:B------:R-:W-:Y:S01]  /*6bd0*/  LOP3.LUT R25, R104, 0xffff, RZ, 0xc0, !PT ;  /* 0x0000ffff68197812 */ /* 0x000fe200078ec0ff */
[----:B------:R-:W-:Y:S01]  /*6be0*/  IMAD.WIDE.U32 R40, R41, -0x326172a9, RZ ;  /* 0xcd9e8d5729287825 */ /* 0x000fe200078e00ff */
[----:B------:R-:W-:-:S03]  /*6bf0*/  @!P1 PRMT R149, R31, 0x5410, RZ ;  /* 0x000054101f959816 */ /* 0x000fc600000000ff */
[----:B------:R-:W-:Y:S01]  /*6c00*/  @!P2 HFMA2.BF16_V2 R29, -RZ.H0_H0, RZ.H0_H0, -R153.H0_H0 ;  /* 0x200000ffff1da231 */ /* 0x000fe20000340999 */
[----:B------:R-:W-:Y:S01]  /*6c10*/  @!P0 PRMT R154, R30, 0x5410, RZ ;  /* 0x000054101e9a8816 */ /* 0x000fe200000000ff */
[----:B------:R-:W-:Y:S01]  /*6c20*/  MUFU.EX2 R230, R230 ;  /* 0x000000e600e67308 */ /* 0x000fe20000000800 */
[----:B------:R-:W-:Y:S01]  /*6c30*/  ISETP.LE.U32.AND P0, PT, R229, UR19, PT ;  /* 0x00000013e5007c0c */ /* 0x000fe2000bf03070 */
[----:B------:R-:W-:Y:S01]  /*6c40*/  FFMA.FTZ R229, R220, UR6, -R243 ;  /* 0x00000006dce57c23 */ /* 0x000fe200080108f3 */
[----:B------:R-:W-:Y:S02]  /*6c50*/  ISETP.LE.U32.AND P1, PT, R232, UR19, PT ;  /* 0x00000013e8007c0c */ /* 0x000fe4000bf23070 */
[----:B------:R-:W-:Y:S02]  /*6c60*/  SHF.R.U32.HI R25, RZ, 0x8, R25 ;  /* 0x00000008ff197819 */ /* 0x000fe40000011619 */
[----:B-1----:R-:W-:Y:S01]  /*6c70*/  F2FP.BF16.F32.PACK_AB R224, R235, R236 ;  /* 0x000000ecebe0723e */ /* 0x002fe200000010ff */
[----:B------:R-:W1:Y:S01]  /*6c80*/  MUFU.EX2 R229, R229 ;  /* 0x000000e500e57308 */ /* 0x000e620000000800 */
[----:B------:R-:W-:-:S02]  /*6c90*/  LOP3.LUT R25, R25, 0xffff, RZ, 0xc0, !PT ;  /* 0x0000ffff19197812 */ /* 0x000fc400078ec0ff */
[----:B------:R-:W-:Y:S02]  /*6ca0*/  @!P2 PRMT R153, R29, 0x5410, RZ ;  /* 0x000054101d99a816 */ /* 0x000fe400000000ff */
[----:B------:R-:W-:Y:S01]  /*6cb0*/  ISETP.LE.U32.AND P2, PT, R25, UR19, PT ;  /* 0x0000001319007c0c */ /* 0x000fe2000bf43070 */
[----:B------:R-:W-:Y:S01]  /*6cc0*/  @!P0 HFMA2.BF16_V2 R26, -RZ.H0_H0, RZ.H0_H0, -R150.H0_H0 ;  /* 0x200000ffff1a8231 */ /* 0x000fe20000340996 */
[----:B------:R-:W-:Y:S01]  /*6cd0*/  SHF.R.U32.HI R25, RZ, 0x10, R104 ;  /* 0x00000010ff197819 */ /* 0x000fe20000011668 */
[----:B------:R-:W-:Y:S01]  /*6ce0*/  @!P1 HFMA2.BF16_V2 R27, -RZ.H0_H0, RZ.H0_H0, -R145.H0_H0 ;  /* 0x200000ffff1b9231 */ /* 0x000fe20000340991 */
[----:B------:R-:W-:Y:S02]  /*6cf0*/  PRMT R223, R224, 0x7632, R223 ;  /* 0x00007632e0df7816 */ /* 0x000fe400000000df */
[----:B------:R-:W-:Y:S02]  /*6d00*/  @!P0 PRMT R150, R26, 0x5410, RZ ;  /* 0x000054101a968816 */ /* 0x000fe400000000ff */
[----:B------:R-:W-:-:S02]  /*6d10*/  LOP3.LUT R26, R104, 0xff, RZ, 0xc0, !PT ;  /* 0x000000ff681a7812 */ /* 0x000fc400078ec0ff */
[----:B------:R-:W-:Y:S02]  /*6d20*/  SHF.R.U32.HI R104, RZ, 0x18, R104 ;  /* 0x00000018ff687819 */ /* 0x000fe40000011668 */
[----:B------:R-:W-:Y:S02]  /*6d30*/  ISETP.LE.U32.AND P0, PT, R26, UR19, PT ;  /* 0x000000131a007c0c */ /* 0x000fe4000bf03070 */
[----:B------:R-:W-:Y:S02]  /*6d40*/  @!P4 PRMT R148, R28, 0x5410, RZ ;  /* 0x000054101c94c816 */ /* 0x000fe400000000ff */
[----:B------:R-:W-:Y:S02]  /*6d50*/  SHF.R.U32.HI R226, RZ, 0x8, R226 ;  /* 0x00000008ffe27819 */ /* 0x000fe400000116e2 */
[----:B------:R-:W-:Y:S01]  /*6d60*/  LOP3.LUT R35, R234, 0xff, RZ, 0xc0, !PT ;  /* 0x000000ffea237812 */ /* 0x000fe200078ec0ff */
[----:B--2---:R-:W-:Y:S01]  /*6d70*/  HMMA.16816.F32.BF16 R108, R16, R112, RZ ;  /* 0x00000070106c723c */ /* 0x004fe200000418ff */
[----:B------:R-:W-:-:S02]  /*6d80*/  LOP3.LUT R25, R25, 0xff, RZ, 0xc0, !PT ;  /* 0x000000ff19197812 */ /* 0x000fc400078ec0ff */
[--C-:B------:R-:W-:Y:S02]  /*6d90*/  SHF.R.U32.HI R34, RZ, 0x10, R234.reuse ;  /* 0x00000010ff227819 */ /* 0x100fe400000116ea */
[----:B------:R-:W-:Y:S01]  /*6da0*/  SHF.R.U32.HI R33, RZ, 0x18, R234 ;  /* 0x00000018ff217819 */ /* 0x000fe200000116ea */
[----:B------:R-:W-:Y:S01]  /*6db0*/  @!P0 HFMA2.BF16_V2 R24, -RZ.H0_H0, RZ.H0_H0, -R224.H0_H0 ;  /* 0x200000ffff188231 */ /* 0x000fe200003409e0 */
[----:B------:R-:W-:Y:S01]  /*6dc0*/  PRMT R28, R224, 0x5410, R223 ;  /* 0x00005410e01c7816 */ /* 0x000fe200000000df */
[--C-:B------:R-:W-:Y:S01]  /*6dd0*/  FFMA.FTZ R234, R193, UR6, -R242.reuse ;  /* 0x00000006c1ea7c23 */ /* 0x100fe200080108f2 */
[----:B------:R-:W-:Y:S02]  /*6de0*/  @!P1 PRMT R145, R27, 0x5410, RZ ;  /* 0x000054101b919816 */ /* 0x000fe400000000ff */
[----:B------:R-:W-:Y:S01]  /*6df0*/  ISETP.LE.U32.AND P3, PT, R233, UR19, PT ;  /* 0x00000013e9007c0c */ /* 0x000fe2000bf63070 */
[----:B------:R-:W-:Y:S01]  /*6e00*/  FFMA.FTZ R233, R219, UR6, -R242 ;  /* 0x00000006dbe97c23 */ /* 0x000fe200080108f2 */
[----:B------:R-:W-:Y:S01]  /*6e10*/  @!P0 PRMT R224, R24, 0x5410, RZ ;  /* 0x0000541018e08816 */ /* 0x000fe200000000ff */
[----:B------:R-:W-:Y:S01]  /*6e20*/  MUFU.EX2 R234, R234 ;  /* 0x000000ea00ea7308 */ /* 0x000fe20000000800 */
[----:B------:R-:W-:-:S02]  /*6e30*/  ISETP.LE.U32.AND P0, PT, R104, UR19, PT ;  /* 0x0000001368007c0c */ /* 0x000fc4000bf03070 */
[----:B------:R-:W-:Y:S02]  /*6e40*/  LOP3.LUT R39, R41, UR18, R76, 0x96, !PT ;  /* 0x0000001229277c12 */ /* 0x000fe4000f8e964c */
[C---:B------:R-:W-:Y:S01]  /*6e50*/  LOP3.LUT R135, R40.reuse, 0xffff, RZ, 0xc0, !PT ;  /* 0x0000ffff28877812 */ /* 0x040fe200078ec0ff */
[----:B------:R-:W-:Y:S01]  /*6e60*/  HMMA.16816.F32.BF16 R76, R12, R112, RZ ;  /* 0x000000700c4c723c */ /* 0x000fe200000418ff */
[----:B------:R-:W-:Y:S01]  /*6e70*/  ISETP.LE.U32.AND P1, PT, R25, UR19, PT ;  /* 0x0000001319007c0c */ /* 0x000fe2000bf23070 */
[----:B------:R-:W2:Y:S01]  /*6e80*/  MUFU.EX2 R233, R233 ;  /* 0x000000e900e97308 */ /* 0x000ea20000000800 */
[----:B------:R-:W-:Y:S02]  /*6e90*/  PRMT R25, R231, 0x5410, R226 ;  /* 0x00005410e7197816 */ /* 0x000fe400000000e2 */
[----:B------:R-:W-:Y:S02]  /*6ea0*/  LOP3.LUT R55, R40, 0xff, RZ, 0xc0, !PT ;  /* 0x000000ff28377812 */ /* 0x000fe400078ec0ff */
[----:B------:R-:W-:-:S02]  /*6eb0*/  SHF.R.U32.HI R134, RZ, 0x10, R40 ;  /* 0x00000010ff867819 */ /* 0x000fc40000011628 */
[----:B------:R-:W-:Y:S02]  /*6ec0*/  SHF.R.U32.HI R249, RZ, 0x18, R40 ;  /* 0x00000018fff97819 */ /* 0x000fe40000011628 */
[----:B------:R-:W-:Y:S01]  /*6ed0*/  LOP3.LUT R31, R227, 0xff, RZ, 0xc0, !PT ;  /* 0x000000ffe31f7812 */ /* 0x000fe200078ec0ff */
[----:B------:R-:W3:Y:S01]  /*6ee0*/  LDSM.16.MT88.4 R40, [R194+0x6800] ;  /* 0x00680000c228783b */ /* 0x000ee20000004200 */
[----:B-1----:R-:W-:Y:S01]  /*6ef0*/  F2FP.BF16.F32.PACK_AB R226, R229, R230 ;  /* 0x000000e6e5e2723e */ /* 0x002fe200000010ff */
[----:B------:R-:W-:Y:S01]  /*6f00*/  FFMA.FTZ R232, R121, UR6, -R242 ;  /* 0x0000000679e87c23 */ /* 0x000fe200080108f2 */
[----:B------:R-:W-:Y:S01]  /*6f10*/  LOP3.LUT R27, R225, 0xff, RZ, 0xc0, !PT ;  /* 0x000000ffe11b7812 */ /* 0x000fe200078ec0ff */
[----:B------:R-:W-:Y:S01]  /*6f20*/  @!P2 HFMA2.BF16_V2 R23, -RZ.H0_H0, RZ.H0_H0, -R223.H0_H0 ;  /* 0x200000ffff17a231 */ /* 0x000fe200003409df */
[----:B------:R-:W-:Y:S01]  /*6f30*/  PRMT R225, R226, 0x7632, R225 ;  /* 0x00007632e2e17816 */ /* 0x000fe200000000e1 */
[----:B------:R-:W-:Y:S01]  /*6f40*/  @!P1 HFMA2.BF16_V2 R22, -RZ.H0_H0, RZ.H0_H0, -R226.H0_H0 ;  /* 0x200000ffff169231 */ /* 0x000fe200003409e2 */
[----:B------:R-:W-:-:S02]  /*6f50*/  PRMT R27, R27, 0x5410, R228 ;  /* 0x000054101b1b7816 */ /* 0x000fc400000000e4 */
[----:B------:R-:W-:Y:S01]  /*6f60*/  PRMT R29, R226, 0x5410, R225 ;  /* 0x00005410e21d7816 */ /* 0x000fe200000000e1 */
[----:B------:R-:W-:Y:S01]  /*6f70*/  @!P0 HFMA2.BF16_V2 R21, -RZ.H0_H0, RZ.H0_H0, -R225.H0_H0 ;  /* 0x200000ffff158231 */ /* 0x000fe200003409e1 */
[----:B------:R-:W-:Y:S02]  /*6f80*/  @!P1 PRMT R226, R22, 0x5410, RZ ;  /* 0x0000541016e29816 */ /* 0x000fe400000000ff */
[----:B------:R-:W-:Y:S02]  /*6f90*/  LOP3.LUT R22, R227, 0xffff, RZ, 0xc0, !PT ;  /* 0x0000ffffe3167812 */ /* 0x000fe400078ec0ff */
[----:B------:R-:W-:Y:S02]  /*6fa0*/  @!P0 PRMT R225, R21, 0x5410, RZ ;  /* 0x0000541015e18816 */ /* 0x000fe400000000ff */
[----:B------:R-:W-:Y:S02]  /*6fb0*/  SHF.R.U32.HI R21, RZ, 0x8, R84 ;  /* 0x00000008ff157819 */ /* 0x000fe40000011654 */
[----:B------:R-:W-:-:S02]  /*6fc0*/  SHF.R.U32.HI R22, RZ, 0x8, R22 ;  /* 0x00000008ff167819 */ /* 0x000fc40000011616 */
[----:B------:R-:W-:Y:S02]  /*6fd0*/  LOP3.LUT R21, R21, 0xffff, RZ, 0xc0, !PT ;  /* 0x0000ffff15157812 */ /* 0x000fe400078ec0ff */
[----:B------:R-:W-:Y:S02]  /*6fe0*/  PRMT R31, R31, 0x5410, R22 ;  /* 0x000054101f1f7816 */ /* 0x000fe40000000016 */
[----:B------:R-:W-:Y:S01]  /*6ff0*/  ISETP.LE.U32.AND P0, PT, R21, UR19, PT ;  /* 0x0000001315007c0c */ /* 0x000fe2000bf03070 */
[----:B------:R-:W-:Y:S01]  /*7000*/  FFMA.FTZ R228, R120, UR6, -R243 ;  /* 0x0000000678e47c23 */ /* 0x000fe200080108f3 */
[--C-:B------:R-:W-:Y:S02]  /*7010*/  SHF.R.U32.HI R113, RZ, 0x10, R227.reuse ;  /* 0x00000010ff717819 */ /* 0x100fe400000116e3 */
[----:B------:R-:W-:Y:S01]  /*7020*/  SHF.R.U32.HI R22, RZ, 0x18, R227 ;  /* 0x00000018ff167819 */ /* 0x000fe200000116e3 */
[----:B------:R-:W-:Y:S01]  /*7030*/  FFMA.FTZ R227, R122, UR6, -R243 ;  /* 0x000000067ae37c23 */ /* 0x000fe200080108f3 */
[----:B--2---:R-:W-:Y:S01]  /*7040*/  F2FP.BF16.F32.PACK_AB R220, R233, R234 ;  /* 0x000000eae9dc723e */ /* 0x004fe200000010ff */
[----:B------:R-:W-:Y:S01]  /*7050*/  MUFU.EX2 R228, R228 ;  /* 0x000000e400e47308 */ /* 0x000fe20000000800 */
[----:B------:R-:W-:Y:S01]  /*7060*/  FFMA.FTZ R231, R123, UR6, -R242 ;  /* 0x000000067be77c23 */ /* 0x000fe200080108f2 */
[----:B------:R-:W-:-:S02]  /*7070*/  LOP3.LUT R85, R85, 0xff, RZ, 0xc0, !PT ;  /* 0x000000ff55557812 */ /* 0x000fc400078ec0ff */
[C---:B------:R-:W-:Y:S02]  /*7080*/  PRMT R219, R220.reuse, 0x7632, R219 ;  /* 0x00007632dcdb7816 */ /* 0x040fe400000000db */
[----:B------:R-:W-:Y:S02]  /*7090*/  ISETP.LE.U32.AND P5, PT, R105, UR19, PT ;  /* 0x0000001369007c0c */ /* 0x000fe4000bfa3070 */
[----:B------:R-:W1:Y:S01]  /*70a0*/  MUFU.EX2 R227, R227 ;  /* 0x000000e300e37308 */ /* 0x000e620000000800 */
[----:B------:R-:W-:Y:S01]  /*70b0*/  @!P0 HFMA2.BF16_V2 R11, -RZ.H0_H0, RZ.H0_H0, -R219.H0_H0 ;  /* 0x200000ffff0b8231 */ /* 0x000fe200003409db */
[----:B------:R-:W-:Y:S01]  /*70c0*/  PRMT R30, R220, 0x5410, R219 ;  /* 0x00005410dc1e7816 */ /* 0x000fe200000000db */
[----:B------:R-:W-:Y:S01]  /*70d0*/  @!P3 HFMA2.BF16_V2 R20, -RZ.H0_H0, RZ.H0_H0, -R220.H0_H0 ;  /* 0x200000ffff14b231 */ /* 0x000fe200003409dc */
[----:B------:R-:W-:Y:S01]  /*70e0*/  ISETP.LE.U32.AND P1, PT, R85, UR19, PT ;  /* 0x0000001355007c0c */ /* 0x000fe2000bf23070 */
[----:B---3--:R-:W-:Y:S01]  /*70f0*/  HMMA.16816.F32.BF16 R108, R128, R40, R108 ;  /* 0x00000028806c723c */ /* 0x008fe2000004186c */
[----:B------:R-:W-:-:S02]  /*7100*/  @!P0 PRMT R219, R11, 0x5410, RZ ;  /* 0x000054100bdb8816 */ /* 0x000fc400000000ff */
[----:B------:R-:W-:Y:S01]  /*7110*/  MUFU.EX2 R232, R232 ;  /* 0x000000e800e87308 */ /* 0x000fe20000000800 */
[----:B------:R-:W-:Y:S02]  /*7120*/  LOP3.LUT R11, R74, 0xffff, RZ, 0xc0, !PT ;  /* 0x0000ffff4a0b7812 */ /* 0x000fe400078ec0ff */
[----:B------:R-:W-:Y:S01]  /*7130*/  @!P3 PRMT R220, R20, 0x5410, RZ ;  /* 0x0000541014dcb816 */ /* 0x000fe200000000ff */
[----:B------:R-:W-:Y:S01]  /*7140*/  HMMA.16816.F32.BF16 R76, R100, R40, R76 ;  /* 0x00000028644c723c */ /* 0x000fe2000004184c */
[----:B------:R-:W-:Y:S01]  /*7150*/  @!P2 PRMT R223, R23, 0x5410, RZ ;  /* 0x0000541017dfa816 */ /* 0x000fe200000000ff */
[----:B------:R-:W-:Y:S01]  /*7160*/  IMAD R193, R5, 0x2, R196 ;  /* 0x0000000205c17824 */ /* 0x000fe200078e02c4 */
[----:B------:R-:W-:Y:S01]  /*7170*/  LOP3.LUT R252, R252, 0xff, RZ, 0xc0, !PT ;  /* 0x000000fffcfc7812 */ /* 0x000fe200078ec0ff */
[----:B------:R-:W2:Y:S01]  /*7180*/  MUFU.EX2 R231, R231 ;  /* 0x000000e700e77308 */ /* 0x000ea20000000800 */
[----:B------:R-:W-:Y:S02]  /*7190*/  SHF.R.U32.HI R11, RZ, 0x8, R11 ;  /* 0x00000008ff0b7819 */ /* 0x000fe4000001160b */
[----:B------:R-:W-:Y:S01]  /*71a0*/  LOP3.LUT R20, R74, 0xff, RZ, 0xc0, !PT ;  /* 0x000000ff4a147812 */ /* 0x000fe200078ec0ff */
[----:B------:R-:W3:Y:S01]  /*71b0*/  LDSM.16.MT88.4 R120, [R193+0x6000] ;  /* 0x00600000c178783b */ /* 0x000ee20000004200 */
[----:B-1----:R-:W-:-:S02]  /*71c0*/  F2FP.BF16.F32.PACK_AB R222, R227, R228 ;  /* 0x000000e4e3de723e */ /* 0x002fc400000010ff */
[----:B------:R-:W-:Y:S02]  /*71d0*/  LOP3.LUT R11, R11, 0xffff, RZ, 0xc0, !PT ;  /* 0x0000ffff0b0b7812 */ /* 0x000fe400078ec0ff */
[----:B------:R-:W-:Y:S02]  /*71e0*/  ISETP.LE.U32.AND P0, PT, R20, UR19, PT ;  /* 0x0000001314007c0c */ /* 0x000fe4000bf03070 */
[----:B------:R-:W-:Y:S02]  /*71f0*/  PRMT R221, R222, 0x7632, R221 ;  /* 0x00007632dedd7816 */ /* 0x000fe400000000dd */
[----:B------:R-:W-:Y:S01]  /*7200*/  ISETP.LE.U32.AND P2, PT, R11, UR19, PT ;  /* 0x000000130b007c0c */ /* 0x000fe2000bf43070 */
[----:B------:R-:W-:Y:S01]  /*7210*/  @!P1 HFMA2.BF16_V2 R10, -RZ.H0_H0, RZ.H0_H0, -R222.H0_H0 ;  /* 0x200000ffff0a9231 */ /* 0x000fe200003409de */
[----:B------:R-:W-:Y:S01]  /*7220*/  LOP3.LUT R112, R134, 0xff, RZ, 0xc0, !PT ;  /* 0x000000ff86707812 */ /* 0x000fe200078ec0ff */
[----:B------:R-:W-:Y:S01]  /*7230*/  @!P5 HFMA2.BF16_V2 R9, -RZ.H0_H0, RZ.H0_H0, -R221.H0_H0 ;  /* 0x200000ffff09d231 */ /* 0x000fe200003409dd */
[----:B--2---:R-:W-:-:S02]  /*7240*/  F2FP.BF16.F32.PACK_AB R41, R231, R232 ;  /* 0x000000e8e729723e */ /* 0x004fc400000010ff */
[----:B------:R-:W-:Y:S02]  /*7250*/  PRMT R24, R222, 0x5410, R221 ;  /* 0x00005410de187816 */ /* 0x000fe400000000dd */
[----:B------:R-:W-:Y:S01]  /*7260*/  PRMT R40, R41, 0x7632, R40 ;  /* 0x0000763229287816 */ /* 0x000fe20000000028 */
[----:B------:R-:W-:Y:S01]  /*7270*/  @!P0 HFMA2.BF16_V2 R8, -RZ.H0_H0, RZ.H0_H0, -R41.H0_H0 ;  /* 0x200000ffff088231 */ /* 0x000fe20000340929 */
[----:B------:R-:W-:Y:S02]  /*7280*/  @!P5 PRMT R221, R9, 0x5410, RZ ;  /* 0x0000541009ddd816 */ /* 0x000fe400000000ff */
[--C-:B------:R-:W-:Y:S02]  /*7290*/  SHF.R.U32.HI R9, RZ, 0x10, R74.reuse ;  /* 0x00000010ff097819 */ /* 0x100fe4000001164a */
[----:B------:R-:W-:Y:S01]  /*72a0*/  @!P1 PRMT R222, R10, 0x5410, RZ ;  /* 0x000054100ade9816 */ /* 0x000fe200000000ff */
[----:B------:R-:W-:Y:S01]  /*72b0*/  @!P2 HFMA2.BF16_V2 R7, -RZ.H0_H0, RZ.H0_H0, -R40.H0_H0 ;  /* 0x200000ffff07a231 */ /* 0x000fe20000340928 */
[----:B------:R-:W-:-:S02]  /*72c0*/  SHF.R.U32.HI R10, RZ, 0x18, R74 ;  /* 0x00000018ff0a7819 */ /* 0x000fc4000001164a */
[----:B------:R-:W-:Y:S02]  /*72d0*/  LOP3.LUT R9, R9, 0xff, RZ, 0xc0, !PT ;  /* 0x000000ff09097812 */ /* 0x000fe400078ec0ff */
[----:B------:R-:W-:Y:S02]  /*72e0*/  PRMT R26, R41, 0x5410, R40 ;  /* 0x00005410291a7816 */ /* 0x000fe40000000028 */
[----:B------:R-:W-:Y:S02]  /*72f0*/  @!P0 PRMT R41, R8, 0x5410, RZ ;  /* 0x0000541008298816 */ /* 0x000fe400000000ff */
[----:B------:R-:W-:Y:S02]  /*7300*/  ISETP.LE.U32.AND P3, PT, R10, UR19, PT ;  /* 0x000000130a007c0c */ /* 0x000fe4000bf63070 */
[----:B------:R-:W-:Y:S02]  /*7310*/  SHF.R.U32.HI R8, RZ, 0x10, R251 ;  /* 0x00000010ff087819 */ /* 0x000fe400000116fb */
[----:B------:R-:W-:-:S02]  /*7320*/  SHF.R.U32.HI R10, RZ, 0x8, R244 ;  /* 0x00000008ff0a7819 */ /* 0x000fc400000116f4 */
[----:B------:R-:W-:Y:S02]  /*7330*/  ISETP.LE.U32.AND P1, PT, R9, UR19, PT ;  /* 0x0000001309007c0c */ /* 0x000fe4000bf23070 */
[----:B------:R-:W-:Y:S02]  /*7340*/  @!P2 PRMT R40, R7, 0x5410, RZ ;  /* 0x000054100728a816 */ /* 0x000fe400000000ff */
[C---:B------:R-:W-:Y:S02]  /*7350*/  LOP3.LUT R7, R251.reuse, 0xffff, RZ, 0xc0, !PT ;  /* 0x0000fffffb077812 */ /* 0x040fe400078ec0ff */
[----:B------:R-:W-:Y:S02]  /*7360*/  LOP3.LUT R9, R251, 0xff, RZ, 0xc0, !PT ;  /* 0x000000fffb097812 */ /* 0x000fe400078ec0ff */
[----:B------:R-:W-:Y:S02]  /*7370*/  SHF.R.U32.HI R251, RZ, 0x18, R251 ;  /* 0x00000018fffb7819 */ /* 0x000fe400000116fb */
[----:B------:R-:W-:-:S02]  /*7380*/  LOP3.LUT R8, R8, 0xff, RZ, 0xc0, !PT ;  /* 0x000000ff08087812 */ /* 0x000fc400078ec0ff */
[----:B------:R-:W-:Y:S02]  /*7390*/  LOP3.LUT R10, R10, 0xffff, RZ, 0xc0, !PT ;  /* 0x0000ffff0a0a7812 */ /* 0x000fe400078ec0ff */
[----:B------:R-:W-:Y:S02]  /*73a0*/  SHF.R.U32.HI R20, RZ, 0x8, R7 ;  /* 0x00000008ff147819 */ /* 0x000fe40000011607 */
[----:B------:R-:W-:Y:S02]  /*73b0*/  PRMT R7, R8, 0x5410, R251 ;  /* 0x0000541008077816 */ /* 0x000fe400000000fb */
[----:B------:R-:W-:Y:S02]  /*73c0*/  SHF.R.U32.HI R11, RZ, 0x10, R32 ;  /* 0x00000010ff0b7819 */ /* 0x000fe40000011620 */
[----:B------:R-:W-:Y:S02]  /*73d0*/  ISETP.LE.U32.AND P0, PT, R10, UR19, PT ;  /* 0x000000130a007c0c */ /* 0x000fe4000bf03070 */
[----:B------:R-:W-:-:S02]  /*73e0*/  LOP3.LUT R8, R39, 0xffff, RZ, 0xc0, !PT ;  /* 0x0000ffff27087812 */ /* 0x000fc400078ec0ff */
[C---:B------:R-:W-:Y:S02]  /*73f0*/  LOP3.LUT R10, R32.reuse, 0xffff, RZ, 0xc0, !PT ;  /* 0x0000ffff200a7812 */ /* 0x040fe400078ec0ff */
[----:B------:R-:W-:Y:S02]  /*7400*/  LOP3.LUT R251, R32, 0xff, RZ, 0xc0, !PT ;  /* 0x000000ff20fb7812 */ /* 0x000fe400078ec0ff */
[----:B------:R-:W-:Y:S02]  /*7410*/  LOP3.LUT R34, R34, 0xff, RZ, 0xc0, !PT ;  /* 0x000000ff22227812 */ /* 0x000fe400078ec0ff */
[----:B------:R-:W-:Y:S01]  /*7420*/  SHF.R.U32.HI R32, RZ, 0x18, R32 ;  /* 0x00000018ff207819 */ /* 0x000fe20000011620 */
[----:B------:R-:W-:Y:S01]  /*7430*/  FADD.FTZ R239, R239, R192 ;  /* 0x000000c0efef7221 */ /* 0x000fe20000010000 */
[----:B------:R-:W-:Y:S02]  /*7440*/  SHF.R.U32.HI R36, RZ, 0x8, R36 ;  /* 0x00000008ff247819 */ /* 0x000fe40000011624 */
[----:B------:R-:W-:Y:S01]  /*7450*/  LOP3.LUT R11, R11, 0xff, RZ, 0xc0, !PT ;  /* 0x000000ff0b0b7812 */ /* 0x000fe200078ec0ff */
[----:B------:R-:W-:Y:S01]  /*7460*/  IMAD R192, R4, 0x2, R193 ;  /* 0x0000000204c07824 */ /* 0x000fe200078e02c1 */
[----:B------:R-:W-:-:S02]  /*7470*/  SHF.R.U32.HI R8, RZ, 0x8, R8 ;  /* 0x00000008ff087819 */ /* 0x000fc40000011608 */
[----:B------:R-:W-:Y:S02]  /*7480*/  LOP3.LUT R5, R39, 0xff, RZ, 0xc0, !PT ;  /* 0x000000ff27057812 */ /* 0x000fe400078ec0ff */
[----:B------:R-:W-:Y:S02]  /*7490*/  ISETP.LE.U32.AND P4, PT, R252, UR19, PT ;  /* 0x00000013fc007c0c */ /* 0x000fe4000bf83070 */
[----:B------:R-:W-:Y:S02]  /*74a0*/  PRMT R112, R112, 0x5410, R249 ;  /* 0x0000541070707816 */ /* 0x000fe400000000f9 */
[----:B------:R-:W-:Y:S02]  /*74b0*/  PRMT R249, R35, 0x5410, R36 ;  /* 0x0000541023f97816 */ /* 0x000fe40000000024 */
[----:B------:R-:W-:Y:S02]  /*74c0*/  PRMT R252, R34, 0x5410, R33 ;  /* 0x0000541022fc7816 */ /* 0x000fe40000000021 */
[----:B------:R-:W-:-:S02]  /*74d0*/  PRMT R11, R11, 0x5410, R32 ;  /* 0x000054100b0b7816 */ /* 0x000fc40000000020 */
[----:B------:R-:W-:Y:S01]  /*74e0*/  SHF.R.U32.HI R105, RZ, 0x8, R245 ;  /* 0x00000008ff697819 */ /* 0x000fe200000116f5 */
[----:B------:R-:W1:Y:S01]  /*74f0*/  LDSM.16.MT88.4 R32, [R193+0x6800] ;  /* 0x00680000c120783b */ /* 0x000e620000004200 */
[----:B------:R-:W-:Y:S02]  /*7500*/  PRMT R5, R5, 0x5410, R8 ;  /* 0x0000541005057816 */ /* 0x000fe40000000008 */
[----:B------:R-:W-:Y:S02]  /*7510*/  ISETP.LE.U32.AND P6, PT, R38, UR19, PT ;  /* 0x0000001326007c0c */ /* 0x000fe4000bfc3070 */
[----:B------:R-:W-:Y:S02]  /*7520*/  LOP3.LUT R245, R37, 0xff, RZ, 0xc0, !PT ;  /* 0x000000ff25f57812 */ /* 0x000fe400078ec0ff */
[--C-:B------:R-:W-:Y:S02]  /*7530*/  SHF.R.U32.HI R21, RZ, 0x10, R39.reuse ;  /* 0x00000010ff157819 */ /* 0x100fe40000011627 */
[----:B------:R-:W-:-:S02]  /*7540*/  SHF.R.U32.HI R8, RZ, 0x18, R39 ;  /* 0x00000018ff087819 */ /* 0x000fc40000011627 */
[----:B------:R-:W2:Y:S01]  /*7550*/  LDSM.16.MT88.4 R36, [R192+0x6000] ;  /* 0x00600000c024783b */ /* 0x000ea20000004200 */
[----:B------:R-:W-:Y:S02]  /*7560*/  LOP3.LUT R113, R113, 0xff, RZ, 0xc0, !PT ;  /* 0x000000ff71717812 */ /* 0x000fe400078ec0ff */
[----:B------:R-:W-:Y:S01]  /*7570*/  SHF.R.U32.HI R10, RZ, 0x8, R10 ;  /* 0x00000008ff0a7819 */ /* 0x000fe2000001160a */
[----:B------:R-:W-:Y:S01]  /*7580*/  FFMA.FTZ R244, R119, UR6, -R242 ;  /* 0x0000000677f47c23 */ /* 0x000fe200080108f2 */
[----:B------:R-:W-:Y:S01]  /*7590*/  PRMT R113, R113, 0x5410, R22 ;  /* 0x0000541071717816 */ /* 0x000fe20000000016 */
[----:B------:R-:W-:Y:S01]  /*75a0*/  FFMA.FTZ R22, R117, UR6, -R242 ;  /* 0x0000000675167c23 */ /* 0x000fe200080108f2 */
[----:B------:R-:W-:Y:S01]  /*75b0*/  PRMT R251, R251, 0x5410, R10 ;  /* 0x00005410fbfb7816 */ /* 0x000fe2000000000a */
[--C-:B------:R-:W-:Y:S01]  /*75c0*/  FFMA.FTZ R242, R86, UR6, -R243.reuse ;  /* 0x0000000656f27c23 */ /* 0x100fe200080108f3 */
[--C-:B------:R-:W-:Y:S01]  /*75d0*/  FFMA.FTZ R10, R87, UR6, -R243.reuse ;  /* 0x00000006570a7c23 */ /* 0x100fe200080108f3 */
[--C-:B------:R-:W-:Y:S01]  /*75e0*/  FFMA.FTZ R74, R116, UR6, -R243.reuse ;  /* 0x00000006744a7c23 */ /* 0x100fe200080108f3 */
[----:B------:R-:W-:Y:S01]  /*75f0*/  FFMA.FTZ R243, R118, UR6, -R243 ;  /* 0x0000000676f37c23 */ /* 0x000fe200080108f3 */
[----:B---3--:R-:W-:Y:S01]  /*7600*/  HMMA.16816.F32.BF16 R84, R12, R120, RZ ;  /* 0x000000780c54723c */ /* 0x008fe200000418ff */
[----:B------:R-:W-:-:S02]  /*7610*/  LOP3.LUT R21, R21, 0xff, RZ, 0xc0, !PT ;  /* 0x000000ff15157812 */ /* 0x000fc400078ec0ff */
[----:B------:R-:W-:Y:S01]  /*7620*/  PRMT R9, R9, 0x5410, R20 ;  /* 0x0000541009097816 */ /* 0x000fe20000000014 */
[----:B------:R-:W-:Y:S01]  /*7630*/  FADD.FTZ R240, R241, R240 ;  /* 0x000000f0f1f07221 */ /* 0x000fe20000010000 */
[----:B------:R-:W-:Y:S01]  /*7640*/  FADD.FTZ R125, R126, R125 ;  /* 0x0000007d7e7d7221 */ /* 0x000fe20000010000 */
[----:B------:R-:W-:Y:S01]  /*7650*/  HMMA.16816.F32.BF16 R116, R16, R120, RZ ;  /* 0x000000781074723c */ /* 0x000fe200000418ff */
[----:B------:R-:W-:Y:S01]  /*7660*/  PRMT R8, R21, 0x5410, R8 ;  /* 0x0000541015087816 */ /* 0x000fe20000000008 */
[----:B------:R-:W-:Y:S01]  /*7670*/  FADD.FTZ R238, R238, R127 ;  /* 0x0000007feeee7221 */ /* 0x000fe20000010000 */
[----:B------:R-:W-:Y:S01]  /*7680*/  FADD.FTZ R124, R124, R239 ;  /* 0x000000ef7c7c7221 */ /* 0x000fe20000010000 */
[----:B------:R-:W-:Y:S01]  /*7690*/  SHF.R.U32.HI R104, RZ, 0x8, R135 ;  /* 0x00000008ff687819 */ /* 0x000fe20000011687 */
[----:B------:R-:W-:Y:S01]  /*76a0*/  ULDC.64 UR6, c[0x0][0x2a8] ;  /* 0x0000aa0000067ab9 */ /* 0x000fe20000000a00 */
[----:B------:R-:W-:Y:S01]  /*76b0*/  PRMT R105, R189, 0x5410, R105 ;  /* 0x00005410bd697816 */ /* 0x000fe20000000069 */
[----:B------:R-:W-:-:S02]  /*76c0*/  IMAD.MOV.U32 R121, RZ, RZ, R22 ;  /* 0x000000ffff797224 */ /* 0x000fc400078e0016 */
[----:B------:R-:W-:Y:S01]  /*76d0*/  FADD.FTZ R99, R99, R240 ;  /* 0x000000f063637221 */ /* 0x000fe20000010000 */
[----:B------:R-:W3:Y:S01]  /*76e0*/  LDSM.16.MT88.4 R20, [R192+0x6800] ;  /* 0x00680000c014783b */ /* 0x000ee20000004200 */
[----:B------:R-:W-:Y:S01]  /*76f0*/  FADD.FTZ R98, R98, R125 ;  /* 0x0000007d62627221 */ /* 0x000fe20000010000 */
[----:B------:R-:W-:Y:S01]  /*7700*/  FADD.FTZ R91, R91, R124 ;  /* 0x0000007c5b5b7221 */ /* 0x000fe20000010000 */
[----:B------:R-:W-:-:S05]  /*7710*/  FADD.FTZ R4, R96, R99 ;  /* 0x0000006360047221 */ /* 0x000fca0000010000 */
[----:B-1----:R-:W-:Y:S01]  /*7720*/  HMMA.16816.F32.BF16 R84, R100, R32, R84 ;  /* 0x000000206454723c */ /* 0x002fe20000041854 */
[----:B------:R-:W-:-:S05]  /*7730*/  FADD.FTZ R89, R89, R98 ;  /* 0x0000006259597221 */ /* 0x000fca0000010000 */
[----:B------:R-:W-:Y:S01]  /*7740*/  HMMA.16816.F32.BF16 R116, R128, R32, R116 ;  /* 0x000000208074723c */ /* 0x000fe20000041874 */
[----:B------:R-:W-:Y:S02]  /*7750*/  PRMT R245, R245, 0x5410, R188 ;  /* 0x00005410f5f57816 */ /* 0x000fe400000000bc */
[--C-:B------:R-:W-:Y:S02]  /*7760*/  HSET2.LE.AND R241, R31, R6.reuse, PT ;  /* 0x000000061ff17233 */ /* 0x100fe40003803000 */
[--C-:B------:R-:W-:Y:S01]  /*7770*/  HSET2.LE.AND R249, R249, R6.reuse, PT ;  /* 0x00000006f9f97233 */ /* 0x100fe20003803000 */
[-C--:B--2---:R-:W-:Y:S01]  /*7780*/  HMMA.16816.F32.BF16 R124, R16, R36.reuse, RZ ;  /* 0x00000024107c723c */ /* 0x084fe200000418ff */
[----:B------:R-:W-:Y:S01]  /*7790*/  FADD.FTZ R33, R97, R238 ;  /* 0x000000ee61217221 */ /* 0x000fe20000010000 */
[----:B------:R-:W-:Y:S02]  /*77a0*/  PRMT R104, R55, 0x5410, R104 ;  /* 0x0000541037687816 */ /* 0x000fe40000000068 */
[--C-:B------:R-:W-:Y:S01]  /*77b0*/  HSET2.LE.AND R251, R251, R6.reuse, PT ;  /* 0x00000006fbfb7233 */ /* 0x100fe20003803000 */
[----:B------:R-:W-:Y:S01]  /*77c0*/  MUFU.EX2 R239, R242 ;  /* 0x000000f200ef7308 */ /* 0x000fe20000000800 */
[----:B------:R-:W-:Y:S01]  /*77d0*/  HMMA.16816.F32.BF16 R96, R12, R36, RZ ;  /* 0x000000240c60723c */ /* 0x000fe200000418ff */
[----:B------:R-:W-:Y:S01]  /*77e0*/  FADD.FTZ R33, R90, R33 ;  /* 0x000000215a217221 */ /* 0x000fe20000010000 */
[----:B------:R-:W-:Y:S01]  /*77f0*/  FADD.FTZ R247, R247, R4 ;  /* 0x00000004f7f77221 */ /* 0x000fe20000010000 */
[--C-:B------:R-:W-:Y:S01]  /*7800*/  HSET2.LE.AND R4, R25, R6.reuse, PT ;  /* 0x0000000619047233 */ /* 0x100fe20003803000 */
[----:B------:R-:W-:Y:S01]  /*7810*/  FADD.FTZ R250, R250, R91 ;  /* 0x0000005bfafa7221 */ /* 0x000fe20000010000 */
[--C-:B------:R-:W-:Y:S01]  /*7820*/  HSET2.LE.AND R90, R113, R6.reuse, PT ;  /* 0x00000006715a7233 */ /* 0x100fe20003803000 */
[----:B------:R-:W-:Y:S01]  /*7830*/  FADD.FTZ R246, R246, R89 ;  /* 0x00000059f6f67221 */ /* 0x000fe20000010000 */
[----:B------:R1:W-:Y:S01]  /*7840*/  MUFU.EX2 R32, R121 ;  /* 0x0000007900207308 */ /* 0x0003e20000000800 */
[--C-:B------:R-:W-:Y:S01]  /*7850*/  HSET2.LE.AND R31, R112, R6.reuse, PT ;  /* 0x00000006701f7233 */ /* 0x100fe20003803000 */
[----:B------:R-:W2:Y:S01]  /*7860*/  LDC R55, c[0x0][0x2d8] ;  /* 0x0000b600ff377b82 */ /* 0x000ea20000000800 */
[--C-:B------:R-:W-:Y:S01]  /*7870*/  HSET2.LE.AND R245, R245, R6.reuse, PT ;  /* 0x00000006f5f57233 */ /* 0x100fe20003803000 */
[----:B------:R4:W5:Y:S01]  /*7880*/  LDL.LU R189, [R1+0xf4] ;  /* 0x0000f40001bd7983 */ /* 0x0009620000300800 */
[----:B------:R-:W-:-:S02]  /*7890*/  HSET2.LE.AND R113, R9, R6, PT ;  /* 0x0000000609717233 */ /* 0x000fc40003803000 */
[----:B------:R-:W-:-:S04]  /*78a0*/  HSET2.LE.AND R112, R7, R6, PT ;  /* 0x0000000607707233 */ /* 0x000fc80003803000 */
[-C--:B---3--:R-:W-:Y:S01]  /*78b0*/  HMMA.16816.F32.BF16 R124, R128, R20.reuse, R124 ;  /* 0x00000014807c723c */ /* 0x088fe2000004187c */
[----:B------:R3:W4:Y:S05]  /*78c0*/  MUFU.EX2 R238, R10 ;  /* 0x0000000a00ee7308 */ /* 0x00072a0000000800 */
[----:B------:R-:W-:Y:S01]  /*78d0*/  HMMA.16816.F32.BF16 R96, R100, R20, R96 ;  /* 0x000000146460723c */ /* 0x000fe20000041860 */
[--C-:B-1----:R-:W-:Y:S02]  /*78e0*/  HSET2.LE.AND R121, R27, R6.reuse, PT ;  /* 0x000000061b797233 */ /* 0x102fe40003803000 */
[----:B------:R-:W-:Y:S01]  /*78f0*/  HSET2.LE.AND R25, R11, R6, PT ;  /* 0x000000060b197233 */ /* 0x000fe20003803000 */
[----:B------:R1:W-:Y:S01]  /*7900*/  MUFU.EX2 R36, R74 ;  /* 0x0000004a00247308 */ /* 0x0003e20000000800 */
[----:B------:R-:W-:-:S07]  /*7910*/  FADD.FTZ R248, R248, R33 ;  /* 0x00000021f8f87221 */ /* 0x000fce0000010000 */
[----:B------:R-:W4:Y:S01]  /*7920*/  MUFU.EX2 R37, R244 ;  /* 0x000000f400257308 */ /* 0x000f220000000800 */
[--C-:B------:R-:W-:Y:S01]  /*7930*/  HSET2.LE.AND R20, R105, R6.reuse, PT ;  /* 0x0000000669147233 */ /* 0x100fe20003803000 */
[----:B------:R-:W-:Y:S01]  /*7940*/  FADD.FTZ R218, R218, R247 ;  /* 0x000000f7dada7221 */ /* 0x000fe20000010000 */
[--C-:B------:R-:W-:Y:S01]  /*7950*/  HSET2.LE.AND R21, R104, R6.reuse, PT ;  /* 0x0000000668157233 */ /* 0x100fe20003803000 */
[----:B------:R-:W-:Y:S01]  /*7960*/  FADD.FTZ R217, R217, R250 ;  /* 0x000000fad9d97221 */ /* 0x000fe20000010000 */
[--C-:B------:R-:W-:Y:S01]  /*7970*/  HSET2.LE.AND R27, R252, R6.reuse, PT ;  /* 0x00000006fc1b7233 */ /* 0x100fe20003803000 */
[----:B------:R-:W-:Y:S01]  /*7980*/  FADD.FTZ R213, R213, R246 ;  /* 0x000000f6d5d57221 */ /* 0x000fe20000010000 */
[--C-:B------:R-:W-:Y:S01]  /*7990*/  HSET2.LE.AND R105, R5, R6.reuse, PT ;  /* 0x0000000605697233 */ /* 0x100fe20003803000 */
[----:B------:R1:W5:Y:S01]  /*79a0*/  LDL.LU R188, [R1+0xf0] ;  /* 0x0000f00001bc7983 */ /* 0x0003620000300800 */
[----:B------:R-:W-:Y:S02]  /*79b0*/  HSET2.LE.AND R104, R8, R6, PT ;  /* 0x0000000608687233 */ /* 0x000fe40003803000 */
[----:B---3--:R-:W-:-:S02]  /*79c0*/  LOP3.LUT R10, R4, R81, RZ, 0xc0, !PT ;  /* 0x00000051040a7212 */ /* 0x008fc400078ec0ff */
[----:B------:R-:W-:Y:S02]  /*79d0*/  LOP3.LUT R9, R90, R83, RZ, 0xc0, !PT ;  /* 0x000000535a097212 */ /* 0x000fe400078ec0ff */
[----:B------:R-:W-:Y:S02]  /*79e0*/  LOP3.LUT R11, R121, R80, RZ, 0xc0, !PT ;  /* 0x00000050790b7212 */ /* 0x000fe400078ec0ff */
[----:B------:R-:W-:Y:S01]  /*79f0*/  LOP3.LUT R7, R245, R72, RZ, 0xc0, !PT ;  /* 0x00000048f5077212 */ /* 0x000fe200078ec0ff */
[----:B------:R-:W3:Y:S01]  /*7a00*/  MUFU.EX2 R33, R243 ;  /* 0x000000f300217308 */ /* 0x000ee20000000800 */
[----:B------:R-:W-:Y:S02]  /*7a10*/  LOP3.LUT R8, R241, R88, RZ, 0xc0, !PT ;  /* 0x00000058f1087212 */ /* 0x000fe400078ec0ff */
[----:B------:R-:W-:Y:S01]  /*7a20*/  LOP3.LUT R30, R21, R30, RZ, 0xc0, !PT ;  /* 0x0000001e151e7212 */ /* 0x000fe200078ec0ff */
[----:B------:R-:W-:Y:S01]  /*7a30*/  HMMA.16816.F32.BF16 R88, R12, R122, RZ ;  /* 0x0000007a0c58723c */ /* 0x000fe200000418ff */
[----:B------:R-:W-:-:S02]  /*7a40*/  LOP3.LUT R4, R113, R82, RZ, 0xc0, !PT ;  /* 0x0000005271047212 */ /* 0x000fc400078ec0ff */
[----:B------:R-:W-:Y:S01]  /*7a50*/  LOP3.LUT R31, R31, R24, RZ, 0xc0, !PT ;  /* 0x000000181f1f7212 */ /* 0x000fe200078ec0ff */
[----:B------:R-:W-:Y:S01]  /*7a60*/  FADD.FTZ R167, R167, R218 ;  /* 0x000000daa7a77221 */ /* 0x000fe20000010000 */
[----:B------:R-:W-:Y:S01]  /*7a70*/  LOP3.LUT R5, R112, R75, RZ, 0xc0, !PT ;  /* 0x0000004b70057212 */ /* 0x000fe200078ec0ff */
[C---:B------:R-:W-:Y:S01]  /*7a80*/  HMMA.16816.F32.BF16 R80, R12.reuse, R114, RZ ;  /* 0x000000720c50723c */ /* 0x040fe200000418ff */
[----:B------:R-:W-:Y:S01]  /*7a90*/  LOP3.LUT R6, R20, R73, RZ, 0xc0, !PT ;  /* 0x0000004914067212 */ /* 0x000fe200078ec0ff */
[----:B------:R-:W-:Y:S01]  /*7aa0*/  FADD.FTZ R215, R215, R248 ;  /* 0x000000f8d7d77221 */ /* 0x000fe20000010000 */
[----:B------:R-:W-:Y:S01]  /*7ab0*/  LOP3.LUT R28, R105, R28, RZ, 0xc0, !PT ;  /* 0x0000001c691c7212 */ /* 0x000fe200078ec0ff */
[----:B------:R-:W-:Y:S01]  /*7ac0*/  FADD.FTZ R172, R172, R217 ;  /* 0x000000d9acac7221 */ /* 0x000fe20000010000 */
[----:B------:R-:W-:Y:S01]  /*7ad0*/  FADD.FTZ R168, R168, R213 ;  /* 0x000000d5a8a87221 */ /* 0x000fe20000010000 */
[C---:B-1----:R-:W-:Y:S01]  /*7ae0*/  HMMA.16816.F32.BF16 R72, R12.reuse, R106, RZ ;  /* 0x0000006a0c48723c */ /* 0x042fe200000418ff */
[----:B------:R-:W-:Y:S01]  /*7af0*/  ISETP.LE.U32.AND P5, PT, R237, UR19, PT ;  /* 0x00000013ed007c0c */ /* 0x000fe2000bfa3070 */
[----:B------:R1:W5:Y:S04]  /*7b00*/  LDL.LU R135, [R1+0xec] ;  /* 0x0000ec0001877983 */ /* 0x0003680000300800 */
[----:B------:R-:W-:Y:S01]  /*7b10*/  HMMA.16816.F32.BF16 R12, R12, R38, RZ ;  /* 0x000000260c0c723c */ /* 0x000fe200000418ff */
[----:B------:R-:W-:-:S05]  /*7b20*/  LOP3.LUT R29, R104, R29, RZ, 0xc0, !PT ;  /* 0x0000001d681d7212 */ /* 0x000fca00078ec0ff */
[C---:B------:R-:W-:Y:S06]  /*7b30*/  HMMA.16816.F32.BF16 R88, R100.reuse, R34, R88 ;  /* 0x000000226458723c */ /* 0x040fec0000041858 */
[----:B------:R-:W-:Y:S06]  /*7b40*/  HMMA.16816.F32.BF16 R80, R100, R42, R80 ;  /* 0x0000002a6450723c */ /* 0x000fec0000041850 */
[C---:B------:R-:W-:Y:S06]  /*7b50*/  HMMA.16816.F32.BF16 R112, R16.reuse, R114, RZ ;  /* 0x000000721070723c */ /* 0x040fec00000418ff */
[----:B------:R-:W-:Y:S01]  /*7b60*/  HMMA.16816.F32.BF16 R120, R16, R122, RZ ;  /* 0x0000007a1078723c */ /* 0x000fe200000418ff */
[----:B----4-:R-:W-:-:S02]  /*7b70*/  F2FP.BF16.F32.PACK_AB R20, R238, R239 ;  /* 0x000000efee14723e */ /* 0x010fc400000010ff */
[----:B------:R-:W-:Y:S02]  /*7b80*/  F2FP.BF16.F32.PACK_AB R21, R37, R32 ;  /* 0x000000202515723e */ /* 0x000fe400000010ff */
[----:B------:R-:W-:Y:S01]  /*7b90*/  LOP3.LUT R24, R251, R26, RZ, 0xc0, !PT ;  /* 0x0000001afb187212 */ /* 0x000fe200078ec0ff */
[----:B------:R-:W-:Y:S01]  /*7ba0*/  HMMA.16816.F32.BF16 R104, R16, R106, RZ ;  /* 0x0000006a1068723c */ /* 0x000fe200000418ff */
[----:B------:R-:W-:Y:S01]  /*7bb0*/  FADD.FTZ R164, R164, R167 ;  /* 0x000000a7a4a47221 */ /* 0x000fe20000010000 */
[----:B------:R-:W-:Y:S01]  /*7bc0*/  FADD.FTZ R170, R170, R215 ;  /* 0x000000d7aaaa7221 */ /* 0x000fe20000010000 */
[----:B------:R-:W-:Y:S01]  /*7bd0*/  FADD.FTZ R163, R163, R172 ;  /* 0x000000aca3a37221 */ /* 0x000fe20000010000 */
[----:B------:R-:W-:Y:S01]  /*7be0*/  FADD.FTZ R157, R157, R168 ;  /* 0x000000a89d9d7221 */ /* 0x000fe20000010000 */
[----:B------:R1:W5:Y:S01]  /*7bf0*/  LDL.LU R134, [R1+0xe8] ;  /* 0x0000e80001867983 */ /* 0x0003620000300800 */
[C---:B------:R-:W-:Y:S01]  /*7c00*/  HMMA.16816.F32.BF16 R72, R100.reuse, R46, R72 ;  /* 0x0000002e6448723c */ /* 0x040fe20000041848 */
[C---:B------:R-:W-:Y:S01]  /*7c10*/  PRMT R240, R20.reuse, 0x7610, R240 ;  /* 0x0000761014f07816 */ /* 0x040fe200000000f0 */
[----:B------:R-:W-:Y:S01]  /*7c20*/  FADD.FTZ R151, R151, R164 ;  /* 0x000000a497977221 */ /* 0x000fe20000010000 */
[----:B------:R-:W-:Y:S01]  /*7c30*/  PRMT R241, R20, 0x7632, R241 ;  /* 0x0000763214f17816 */ /* 0x000fe200000000f1 */
[----:B------:R-:W-:Y:S01]  /*7c40*/  FADD.FTZ R159, R159, R170 ;  /* 0x000000aa9f9f7221 */ /* 0x000fe20000010000 */
[----:B---3--:R-:W-:Y:S01]  /*7c50*/  F2FP.BF16.F32.PACK_AB R20, R33, R36 ;  /* 0x000000242114723e */ /* 0x008fe200000010ff */
[----:B------:R-:W-:Y:S01]  /*7c60*/  HMMA.16816.F32.BF16 R100, R100, R22, R12 ;  /* 0x000000166464723c */ /* 0x000fe2000004180c */
[----:B------:R-:W3:Y:S01]  /*7c70*/  LDSM.16.MT88.4 R12, [R196+0x7000] ;  /* 0x00700000c40c783b */ /* 0x000ee20000004200 */
[C---:B------:R-:W-:Y:S01]  /*7c80*/  PRMT R242, R21.reuse, 0x7610, R242 ;  /* 0x0000761015f27816 */ /* 0x040fe200000000f2 */
[----:B------:R-:W-:Y:S01]  /*7c90*/  FADD.FTZ R151, R156, R151 ;  /* 0x000000979c977221 */ /* 0x000fe20000010000 */
[----:B------:R-:W-:Y:S01]  /*7ca0*/  PRMT R244, R20, 0x7610, R244 ;  /* 0x0000761014f47816 */ /* 0x000fe200000000f4 */
[----:B------:R-:W-:Y:S01]  /*7cb0*/  FADD.FTZ R160, R160, R163 ;  /* 0x000000a3a0a07221 */ /* 0x000fe20000010000 */
[----:B------:R-:W-:Y:S01]  /*7cc0*/  HMMA.16816.F32.BF16 R16, R16, R38, RZ ;  /* 0x000000261010723c */ /* 0x000fe200000418ff */
[----:B------:R-:W-:Y:S01]  /*7cd0*/  PRMT R245, R20, 0x7632, R245 ;  /* 0x0000763214f57816 */ /* 0x000fe200000000f5 */
[----:B------:R-:W-:Y:S01]  /*7ce0*/  FADD.FTZ R230, R230, R157 ;  /* 0x0000009de6e67221 */ /* 0x000fe20000010000 */
[----:B------:R-:W-:Y:S01]  /*7cf0*/  PRMT R20, R240, 0x5410, R241 ;  /* 0x00005410f0147816 */ /* 0x000fe200000000f1 */
[----:B------:R-:W-:Y:S01]  /*7d00*/  FADD.FTZ R236, R236, R159 ;  /* 0x0000009fecec7221 */ /* 0x000fe20000010000 */
[----:B------:R-:W-:Y:S01]  /*7d10*/  PRMT R243, R21, 0x7632, R243 ;  /* 0x0000763215f37816 */ /* 0x000fe200000000f3 */
[C---:B------:R-:W-:Y:S01]  /*7d20*/  HMMA.16816.F32.BF16 R104, R128.reuse, R46, R104 ;  /* 0x0000002e8068723c */ /* 0x040fe20000041868 */
[----:B------:R-:W-:Y:S01]  /*7d30*/  LOP3.LUT R25, R25, R20, RZ, 0xc0, !PT ;  /* 0x0000001419197212 */ /* 0x000fe200078ec0ff */
[----:B------:R-:W-:Y:S01]  /*7d40*/  FADD.FTZ R214, R214, R151 ;  /* 0x00000097d6d67221 */ /* 0x000fe20000010000 */
[----:B------:R-:W-:Y:S01]  /*7d50*/  PRMT R20, R244, 0x5410, R245 ;  /* 0x00005410f4147816 */ /* 0x000fe200000000f5 */
[----:B------:R-:W-:Y:S01]  /*7d60*/  @!P0 HFMA2.BF16_V2 R48, -RZ.H0_H0, RZ.H0_H0, -R243.H0_H0 ;  /* 0x200000ffff308231 */ /* 0x000fe200003409f3 */
[----:B------:R-:W-:Y:S01]  /*7d70*/  PRMT R26, R242, 0x5410, R243 ;  /* 0x00005410f21a7816 */ /* 0x000fe200000000f3 */
[C---:B------:R-:W-:Y:S01]  /*7d80*/  HMMA.16816.F32.BF16 R112, R128.reuse, R42, R112 ;  /* 0x0000002a8070723c */ /* 0x040fe20000041870 */
[----:B------:R-:W-:Y:S01]  /*7d90*/  LOP3.LUT R27, R27, R20, RZ, 0xc0, !PT ;  /* 0x000000141b1b7212 */ /* 0x000fe200078ec0ff */
[----:B------:R-:W-:Y:S01]  /*7da0*/  FADD.FTZ R203, R203, R160 ;  /* 0x000000a0cbcb7221 */ /* 0x000fe20000010000 */
[----:B------:R-:W-:Y:S01]  /*7db0*/  LOP3.LUT R26, R249, R26, RZ, 0xc0, !PT ;  /* 0x0000001af91a7212 */ /* 0x000fe200078ec0ff */
[----:B------:R-:W-:Y:S01]  /*7dc0*/  FADD.FTZ R229, R229, R230 ;  /* 0x000000e6e5e57221 */ /* 0x000fe20000010000 */
[----:B------:R-:W-:Y:S01]  /*7dd0*/  @!P0 PRMT R243, R48, 0x5410, RZ ;  /* 0x0000541030f38816 */ /* 0x000fe200000000ff */
[----:B------:R-:W-:Y:S01]  /*7de0*/  HMMA.16816.F32.BF16 R120, R128, R34, R120 ;  /* 0x000000228078723c */ /* 0x000fe20000041878 */
[----:B------:R-:W-:Y:S01]  /*7df0*/  FADD.FTZ R235, R235, R236 ;  /* 0x000000ecebeb7221 */ /* 0x000fe20000010000 */
[----:B------:R-:W-:Y:S01]  /*7e00*/  FADD.FTZ R209, R209, R214 ;  /* 0x000000d6d1d17221 */ /* 0x000fe20000010000 */
[----:B------:R-:W-:-:S02]  /*7e10*/  @!P1 HFMA2.BF16_V2 R51, -RZ.H0_H0, RZ.H0_H0, -R240.H0_H0 ;  /* 0x200000ffff339231 */ /* 0x000fc400003409f0 */
[----:B------:R-:W-:Y:S01]  /*7e20*/  FADD.FTZ R208, R208, R203 ;  /* 0x000000cbd0d07221 */ /* 0x000fe20000010000 */
[----:B------:R-:W-:Y:S01]  /*7e30*/  @!P3 HFMA2.BF16_V2 R50, -RZ.H0_H0, RZ.H0_H0, -R241.H0_H0 ;  /* 0x200000ffff32b231 */ /* 0x000fe200003409f1 */
[----:B------:R-:W-:Y:S01]  /*7e40*/  HMMA.16816.F32.BF16 R128, R128, R22, R16 ;  /* 0x000000168080723c */ /* 0x000fe20000041810 */
[----:B------:R-:W4:Y:S01]  /*7e50*/  LDSM.16.MT88.4 R16, [R193+0x7000] ;  /* 0x00700000c110783b */ /* 0x000f220000004200 */
[----:B------:R-:W-:Y:S01]  /*7e60*/  FADD.FTZ R228, R228, R229 ;  /* 0x000000e5e4e47221 */ /* 0x000fe20000010000 */
[----:B------:R-:W-:Y:S01]  /*7e70*/  FADD.FTZ R234, R234, R235 ;  /* 0x000000ebeaea7221 */ /* 0x000fe20000010000 */
[----:B------:R-:W-:Y:S01]  /*7e80*/  @!P5 HFMA2.BF16_V2 R49, -RZ.H0_H0, RZ.H0_H0, -R242.H0_H0 ;  /* 0x200000ffff31d231 */ /* 0x000fe200003409f2 */
[----:B------:R-:W2:Y:S01]  /*7e90*/  LDSM.16.MT88.4 R20, [R194+0x7000] ;  /* 0x00700000c214783b */ /* 0x000ea20000004200 */
[----:B------:R-:W-:Y:S01]  /*7ea0*/  FADD.FTZ R212, R212, R209 ;  /* 0x000000d1d4d47221 */ /* 0x000fe20000010000 */
[----:B------:R-:W-:Y:S02]  /*7eb0*/  @!P4 HFMA2.BF16_V2 R53, -RZ.H0_H0, RZ.H0_H0, -R244.H0_H0 ;  /* 0x200000ffff35c231 */ /* 0x000fe400003409f4 */
[----:B------:R-:W-:Y:S01]  /*7ec0*/  FADD.FTZ R187, R187, R208 ;  /* 0x000000d0bbbb7221 */ /* 0x000fe20000010000 */
[----:B------:R-:W-:Y:S01]  /*7ed0*/  @!P6 HFMA2.BF16_V2 R52, -RZ.H0_H0, RZ.H0_H0, -R245.H0_H0 ;  /* 0x200000ffff34e231 */ /* 0x000fe200003409f5 */
[----:B------:R-:W-:Y:S01]  /*7ee0*/  @!P1 PRMT R240, R51, 0x5410, RZ ;  /* 0x0000541033f09816 */ /* 0x000fe200000000ff */
[-C--:B---3--:R-:W-:Y:S01]  /*7ef0*/  HMMA.16816.F32.BF16 R92, R8, R12.reuse, R92 ;  /* 0x0000000c085c723c */ /* 0x088fe2000004185c */
[----:B------:R-:W-:Y:S01]  /*7f00*/  @!P3 PRMT R241, R50, 0x5410, RZ ;  /* 0x0000541032f1b816 */ /* 0x000fe200000000ff */
[----:B------:R-:W-:Y:S01]  /*7f10*/  FADD.FTZ R228, R227, R228 ;  /* 0x000000e4e3e47221 */ /* 0x000fe20000010000 */
[----:B------:R-:W-:Y:S01]  /*7f20*/  FADD.FTZ R233, R233, R234 ;  /* 0x000000eae9e97221 */ /* 0x000fe20000010000 */
[----:B------:R-:W-:Y:S01]  /*7f30*/  FADD.FTZ R207, R207, R212 ;  /* 0x000000d4cfcf7221 */ /* 0x000fe20000010000 */
[----:B------:R-:W-:Y:S01]  /*7f40*/  @!P5 PRMT R242, R49, 0x5410, RZ ;  /* 0x0000541031f2d816 */ /* 0x000fe200000000ff */
[C---:B------:R-:W-:Y:S01]  /*7f50*/  HMMA.16816.F32.BF16 R68, R28.reuse, R12, R68 ;  /* 0x0000000c1c44723c */ /* 0x040fe20000041844 */
[----:B------:R-:W-:Y:S01]  /*7f60*/  FADD.FTZ R206, R206, R187 ;  /* 0x000000bbcece7221 */ /* 0x000fe20000010000 */
[----:B------:R-:W-:Y:S01]  /*7f70*/  @!P4 PRMT R244, R53, 0x5410, RZ ;  /* 0x0000541035f4c816 */ /* 0x000fe200000000ff */
[----:B------:R-:W-:Y:S01]  /*7f80*/  FADD.FTZ R239, R239, R228 ;  /* 0x000000e4efef7221 */ /* 0x000fe20000010000 */
[----:B------:R-:W-:Y:S01]  /*7f90*/  @!P6 PRMT R245, R52, 0x5410, RZ ;  /* 0x0000541034f5e816 */ /* 0x000fe200000000ff */
[----:B------:R-:W-:Y:S01]  /*7fa0*/  FADD.FTZ R232, R232, R233 ;  /* 0x000000e9e8e87221 */ /* 0x000fe20000010000 */
[-C--:B------:R-:W-:Y:S01]  /*7fb0*/  HMMA.16816.F32.BF16 R72, R28, R14.reuse, R72 ;  /* 0x0000000e1c48723c */ /* 0x080fe20000041848 */
[----:B------:R-:W-:Y:S01]  /*7fc0*/  FADD.FTZ R210, R210, R207 ;  /* 0x000000cfd2d27221 */ /* 0x000fe20000010000 */
[----:B------:R-:W-:Y:S01]  /*7fd0*/  FADD.FTZ R206, R185, R206 ;  /* 0x000000ceb9ce7221 */ /* 0x000fe20000010000 */
[----:B------:R-:W-:Y:S01]  /*7fe0*/  FADD.FTZ R239, R238, R239 ;  /* 0x000000efeeef7221 */ /* 0x000fe20000010000 */
[----:B------:R-:W-:Y:S01]  /*7ff0*/  FADD.FTZ R231, R231, R232 ;  /* 0x000000e8e7e77221 */ /* 0x000fe20000010000 */
[----:B------:R-:W-:Y:S01]  /*8000*/  LOP3.LUT P5, RZ, R136, 0x10, RZ, 0xc0, !PT ;  /* 0x0000001088ff7812 */ /* 0x000fe200078ac0ff */
[----:B------:R-:W-:Y:S01]  /*8010*/  HMMA.16816.F32.BF16 R104, R8, R14, R104 ;  /* 0x0000000e0868723c */ /* 0x000fe20000041868 */
[----:B------:R-:W3:Y:S01]  /*8020*/  LDSM.16.MT88.4 R12, [R192+0x7000] ;  /* 0x00700000c00c783b */ /* 0x000ee20000004200 */
[----:B------:R-:W-:Y:S01]  /*8030*/  FADD.FTZ R183, R183, R206 ;  /* 0x000000ceb7b77221 */ /* 0x000fe20000010000 */
[----:B------:R-:W-:Y:S01]  /*8040*/  FADD.FTZ R36, R36, R239 ;  /* 0x000000ef24247221 */ /* 0x000fe20000010000 */
[----:B------:R-:W-:-:S02]  /*8050*/  FADD.FTZ R32, R32, R231 ;  /* 0x000000e720207221 */ /* 0x000fc40000010000 */
[C---:B----4-:R-:W-:Y:S06]  /*8060*/  HMMA.16816.F32.BF16 R84, R28.reuse, R16, R84 ;  /* 0x000000101c54723c */ /* 0x050fec0000041854 */
[----:B------:R-:W-:Y:S06]  /*8070*/  HMMA.16816.F32.BF16 R88, R28, R18, R88 ;  /* 0x000000121c58723c */ /* 0x000fec0000041858 */
[C---:B------:R-:W-:Y:S06]  /*8080*/  HMMA.16816.F32.BF16 R116, R8.reuse, R16, R116 ;  /* 0x000000100874723c */ /* 0x040fec0000041874 */
[----:B------:R-:W-:Y:S01]  /*8090*/  HMMA.16816.F32.BF16 R120, R8, R18, R120 ;  /* 0x000000120878723c */ /* 0x000fe20000041878 */
[----:B------:R-:W4:Y:S05]  /*80a0*/  LDSM.16.MT88.4 R16, [R194+0x7800] ;  /* 0x00780000c210783b */ /* 0x000f2a0000004200 */
[C---:B--2---:R-:W-:Y:S06]  /*80b0*/  HMMA.16816.F32.BF16 R76, R28.reuse, R20, R76 ;  /* 0x000000141c4c723c */ /* 0x044fec000004184c */
[C---:B---3--:R-:W-:Y:S06]  /*80c0*/  HMMA.16816.F32.BF16 R96, R28.reuse, R12, R96 ;  /* 0x0000000c1c60723c */ /* 0x048fec0000041860 */
[----:B------:R-:W-:Y:S06]  /*80d0*/  HMMA.16816.F32.BF16 R100, R28, R14, R100 ;  /* 0x0000000e1c64723c */ /* 0x000fec0000041864 */
[C---:B------:R-:W-:Y:S06]  /*80e0*/  HMMA.16816.F32.BF16 R124, R8.reuse, R12, R124 ;  /* 0x0000000c087c723c */ /* 0x040fec000004187c */
[----:B------:R-:W-:Y:S01]  /*80f0*/  HMMA.16816.F32.BF16 R128, R8, R14, R128 ;  /* 0x0000000e0880723c */ /* 0x000fe20000041880 */
[----:B------:R-:W2:Y:S05]  /*8100*/  LDSM.16.MT88.4 R12, [R193+0x7800] ;  /* 0x00780000c10c783b */ /* 0x000eaa0000004200 */
[----:B------:R-:W-:Y:S06]  /*8110*/  HMMA.16816.F32.BF16 R80, R28, R22, R80 ;  /* 0x000000161c50723c */ /* 0x000fec0000041850 */
[C---:B------:R-:W-:Y:S06]  /*8120*/  HMMA.16816.F32.BF16 R108, R8.reuse, R20, R108 ;  /* 0x00000014086c723c */ /* 0x040fec000004186c */
[----:B------:R-:W-:Y:S01]  /*8130*/  HMMA.16816.F32.BF16 R112, R8, R22, R112 ;  /* 0x000000160870723c */ /* 0x000fe20000041870 */
[----:B------:R-:W3:Y:S04]  /*8140*/  LDSM.16.MT88.4 R20, [R196+0x7800] ;  /* 0x00780000c414783b */ /* 0x000ee80000004200 */
[----:B------:R-:W1:Y:S01]  /*8150*/  LDSM.16.MT88.4 R8, [R192+0x7800] ;  /* 0x00780000c008783b */ /* 0x000e620000004200 */
[C---:B----4-:R-:W-:Y:S06]  /*8160*/  HMMA.16816.F32.BF16 R76, R24.reuse, R16, R76 ;  /* 0x00000010184c723c */ /* 0x050fec000004184c */
[----:B------:R-:W-:Y:S06]  /*8170*/  HMMA.16816.F32.BF16 R80, R24, R18, R80 ;  /* 0x000000121850723c */ /* 0x000fec0000041850 */
[C---:B------:R-:W-:Y:S06]  /*8180*/  HMMA.16816.F32.BF16 R108, R4.reuse, R16, R108 ;  /* 0x00000010046c723c */ /* 0x040fec000004186c */
[----:B------:R-:W-:Y:S01]  /*8190*/  HMMA.16816.F32.BF16 R112, R4, R18, R112 ;  /* 0x000000120470723c */ /* 0x000fe20000041870 */
[----:B------:R-:W-:-:S04]  /*81a0*/  LEA R16, P0, R166, UR6, 0x1 ;  /* 0x00000006a6107c11 */ /* 0x000fc8000f8008ff */
[----:B------:R-:W-:Y:S01]  /*81b0*/  LEA.HI.X R17, R166, UR7, R165, 0x1, P0 ;  /* 0x00000007a6117c11 */ /* 0x000fe200080f0ca5 */
[----:B--2---:R-:W-:Y:S01]  /*81c0*/  HMMA.16816.F32.BF16 R88, R24, R14, R88 ;  /* 0x0000000e1858723c */ /* 0x004fe20000041858 */
[----:B------:R-:W-:-:S03]  /*81d0*/  IMAD.SHL.U32 R19, R55, 0x8, RZ ;  /* 0x0000000837137824 */ /* 0x000fc600078e00ff */
[----:B------:R-:W-:Y:S02]  /*81e0*/  STG.E.U16 desc[UR20][R16.64], R216 ;  /* 0x000000d810007986 */ /* 0x000fe4000c101514 */
[----:B------:R-:W-:Y:S02]  /*81f0*/  HMMA.16816.F32.BF16 R120, R4, R14, R120 ;  /* 0x0000000e0478723c */ /* 0x000fe40000041878 */
[----:B------:R-:W-:Y:S04]  /*8200*/  STG.E.U16 desc[UR20][R16.64+0x2], R211 ;  /* 0x000002d310007986 */ /* 0x000fe8000c101514 */
[----:B------:R-:W-:Y:S01]  /*8210*/  HMMA.16816.F32.BF16 R84, R24, R12, R84 ;  /* 0x0000000c1854723c */ /* 0x000fe20000041854 */
[C---:B------:R-:W-:Y:S02]  /*8220*/  IMAD.SHL.U32 R15, R55.reuse, 0x40, RZ ;  /* 0x00000040370f7824 */ /* 0x040fe400078e00ff */
[----:B------:R-:W-:-:S02]  /*8230*/  IMAD R55, R55, 0x48, RZ ;  /* 0x0000004837377824 */ /* 0x000fc400078e02ff */
[--C-:B------:R-:W-:Y:S01]  /*8240*/  IMAD.WIDE R14, R15, 0x2, R16.reuse ;  /* 0x000000020f0e7825 */ /* 0x100fe200078e0210 */
[C---:B------:R-:W-:Y:S06]  /*8250*/  HMMA.16816.F32.BF16 R116, R4.reuse, R12, R116 ;  /* 0x0000000c0474723c */ /* 0x040fec0000041874 */
[----:B---3--:R-:W-:Y:S01]  /*8260*/  HMMA.16816.F32.BF16 R92, R4, R20, R92 ;  /* 0x00000014045c723c */ /* 0x008fe2000004185c */
[----:B------:R-:W-:-:S05]  /*8270*/  IMAD.WIDE R12, R19, 0x2, R16 ;  /* 0x00000002130c7825 */ /* 0x000fca00078e0210 */
[C---:B------:R-:W-:Y:S01]  /*8280*/  HMMA.16816.F32.BF16 R104, R4.reuse, R22, R104 ;  /* 0x000000160468723c */ /* 0x040fe20000041868 */
[----:B------:R-:W-:Y:S04]  /*8290*/  STG.E.U16 desc[UR20][R12.64], R162 ;  /* 0x000000a20c007986 */ /* 0x000fe8000c101514 */
[----:B------:R-:W-:Y:S01]  /*82a0*/  STG.E.U16 desc[UR20][R12.64+0x2], R161 ;  /* 0x000002a10c007986 */ /* 0x000fe2000c101514 */
[C---:B-1----:R-:W-:Y:S03]  /*82b0*/  HMMA.16816.F32.BF16 R124, R4.reuse, R8, R124 ;  /* 0x00000008047c723c */ /* 0x042fe6000004187c */
[----:B------:R-:W-:Y:S03]  /*82c0*/  STG.E.U16 desc[UR20][R14.64], R158 ;  /* 0x0000009e0e007986 */ /* 0x000fe6000c101514 */
[----:B------:R-:W-:Y:S01]  /*82d0*/  HMMA.16816.F32.BF16 R128, R4, R10, R128 ;  /* 0x0000000a0480723c */ /* 0x000fe20000041880 */
[----:B------:R-:W-:Y:S05]  /*82e0*/  STG.E.U16 desc[UR20][R14.64+0x2], R155 ;  /* 0x0000029b0e007986 */ /* 0x000fea000c101514 */
[----:B------:R-:W-:Y:S01]  /*82f0*/  HMMA.16816.F32.BF16 R68, R24, R20, R68 ;  /* 0x000000141844723c */ /* 0x000fe20000041844 */
[----:B------:R-:W-:-:S04]  /*8300*/  IMAD.WIDE R4, R55, 0x2, R16 ;  /* 0x0000000237047825 */ /* 0x000fc800078e0210 */
[----:B------:R-:W-:Y:S01]  /*8310*/  FADD.FTZ R6, R44, R183 ;  /* 0x000000b72c067221 */ /* 0x000fe20000010000 */
[----:B------:R-:W-:Y:S01]  /*8320*/  STG.E.U16 desc[UR20][R4.64], R64 ;  /* 0x0000004004007986 */ /* 0x000fe2000c101514 */
[C---:B------:R-:W-:Y:S03]  /*8330*/  HMMA.16816.F32.BF16 R72, R24.reuse, R22, R72 ;  /* 0x000000161848723c */ /* 0x040fe60000041848 */
[----:B------:R-:W-:Y:S03]  /*8340*/  STG.E.U16 desc[UR20][R4.64+0x2], R63 ;  /* 0x0000023f04007986 */ /* 0x000fe6000c101514 */
[C---:B------:R-:W-:Y:S01]  /*8350*/  HMMA.16816.F32.BF16 R96, R24.reuse, R8, R96 ;  /* 0x000000081860723c */ /* 0x040fe20000041860 */
[----:B------:R-:W-:Y:S04]  /*8360*/  STG.E.U16 desc[UR20][R16.64+0x10], R144 ;  /* 0x0000109010007986 */ /* 0x000fe8000c101514 */
[----:B------:R-:W-:Y:S01]  /*8370*/  STG.E.U16 desc[UR20][R16.64+0x12], R141 ;  /* 0x0000128d10007986 */ /* 0x000fe2000c101514 */
[----:B------:R-:W-:Y:S03]  /*8380*/  HMMA.16816.F32.BF16 R100, R24, R10, R100 ;  /* 0x0000000a1864723c */ /* 0x000fe60000041864 */
[----:B------:R-:W-:Y:S04]  /*8390*/  STG.E.U16 desc[UR20][R12.64+0x10], R146 ;  /* 0x000010920c007986 */ /* 0x000fe8000c101514 */
        /* <DEDUP_REMOVED lines=52> */
[----:B------:R1:W-:Y:S02]  /*86e0*/  STG.E.U16 desc[UR20][R4.64+0x72], R245 ;  /* 0x000072f504007986 */ /* 0x0003e4000c101514 */
[----:B-1----:R-:W-:Y:S01]  /*86f0*/  FADD.FTZ R4, R205, R210 ;  /* 0x000000d2cd047221 */ /* 0x002fe20000010000 */
[----:B------:R-:W-:-:S04]  /*8700*/  FADD.FTZ R5, R37, R32 ;  /* 0x0000002025057221 */ /* 0x000fc80000010000 */
[----:B------:R1:W-:Y:S04]  /*8710*/  STL [R1+0xe4], R4 ;  /* 0x0000e40401007387 */ /* 0x0003e80000100800 */
[----:B------:R2:W-:Y:S01]  /*8720*/  STL [R1+0xe0], R6 ;  /* 0x0000e00601007387 */ /* 0x0005e20000100800 */
[----:B-1----:R-:W-:-:S05]  /*8730*/  FADD.FTZ R4, R33, R36 ;  /* 0x0000002421047221 */ /* 0x002fca0000010000 */
[----:B------:R2:W-:Y:S04]  /*8740*/  STL [R1+0xd8], R4 ;  /* 0x0000d80401007387 */ /* 0x0005e80000100800 */
[----:B------:R2:W-:Y:S01]  /*8750*/  STL [R1+0xdc], R5 ;  /* 0x0000dc0501007387 */ /* 0x0005e20000100800 */
[----:B------:R-:W-:Y:S05]  /*8760*/  @!P5 BRA `(.L_x_1608) ;  /* 0x000000680074d947 */ /* 0x000fea0003800000 */
[----:B------:R-:W1:Y:S01]  /*8770*/  LDC.64 R212, c[0x0][0x250] ;  /* 0x00009400ffd47b82 */ /* 0x000e620000000a00 */
[----:B--2---:R-:W-:Y:S01]  /*8780*/  IADD3 R5, R133, -0x2, RZ ;  /* 0xfffffffe85057810 */ /* 0x004fe20007ffe0ff */
[----:B------:R-:W-:Y:S01]  /*8790*/  ULDC UR4, c[0x0][0x2d0] ;  /* 0x0000b40000047ab9 */ /* 0x000fe20000000800 */
[----:B------:R-:W-:Y:S01]  /*87a0*/  IADD3 R4, P0, R16, -0x80, RZ ;  /* 0xffffff8010047810 */ /* 0x000fe20007f1e0ff */
[----:B------:R-:W-:Y:S01]  /*87b0*/  IMAD.WIDE.U32 R6, R58, -0x326172a9, RZ ;  /* 0xcd9e8d573a067825 */ /* 0x000fe200078e00ff */
[----:B-----5:R-:W-:Y:S01]  /*87c0*/  ISETP.GE.AND P2, PT, R134, UR4, PT ;  /* 0x0000000486007c0c */ /* 0x020fe2000bf46270 */
[----:B------:R-:W-:Y:S01]  /*87d0*/  STL [R1+0xa0], R5 ;  /* 0x0000a00501007387 */ /* 0x000fe20000100800 */
[----:B------:R-:W-:Y:S01]  /*87e0*/  MOV R134, R3 ;  /* 0x0000000300867202 */ /* 0x000fe20000000f00 */
[----:B------:R-:W-:Y:S01]  /*87f0*/  IMAD.MOV.U32 R133, RZ, RZ, R2 ;  /* 0x000000ffff857224 */ /* 0x000fe200078e0002 */
[----:B------:R-:W-:Y:S01]  /*8800*/  MOV R135, R0 ;  /* 0x0000000000877202 */ /* 0x000fe20000000f00 */
[----:B------:R2:W-:Y:S01]  /*8810*/  STL [R1+0xd0], R4 ;  /* 0x0000d00401007387 */ /* 0x0005e20000100800 */
[----:B------:R-:W-:Y:S01]  /*8820*/  IMAD.WIDE.U32 R2, R54, -0x2daee0ad, RZ ;  /* 0xd2511f5336027825 */ /* 0x000fe200078e00ff */
[----:B------:R-:W-:Y:S01]  /*8830*/  LOP3.LUT R0, R7, R56, RZ, 0x3c, !PT ;  /* 0x0000003807007212 */ /* 0x000fe200078e3cff */
[----:B------:R-:W-:Y:S01]  /*8840*/  ULDC UR4, c[0x0][0x2ec] ;  /* 0x0000bb0000047ab9 */ /* 0x000fe20000000800 */
[----:B------:R-:W-:Y:S01]  /*8850*/  STL.64 [R1+0xc0], R6 ;  /* 0x0000c00601007387 */ /* 0x000fe20000100a00 */
[----:B------:R-:W-:-:S03]  /*8860*/  IMAD.MOV.U32 R137, RZ, RZ, R132 ;  /* 0x000000ffff897224 */ /* 0x000fc600078e0084 */
[----:B------:R-:W3:Y:S08]  /*8870*/  @!P2 LDC.64 R210, c[0x0][0x220] ;  /* 0x00008800ffd2ab82 */ /* 0x000ef00000000a00 */
[----:B------:R-:W4:Y:S08]  /*8880*/  @!P2 LDC.64 R208, c[0x0][0x220] ;  /* 0x00008800ffd0ab82 */ /* 0x000f300000000a00 */
[----:B------:R-:W3:Y:S01]  /*8890*/  @!P2 LDC.64 R206, c[0x0][0x220] ;  /* 0x00008800ffceab82 */ /* 0x000ee20000000a00 */
[----:B--2---:R-:W-:-:S05]  /*88a0*/  IMAD.WIDE.U32 R4, R57, -0x326172a9, RZ ;  /* 0xcd9e8d5739047825 */ /* 0x004fca00078e00ff */
[----:B------:R2:W-:Y:S01]  /*88b0*/  STL.64 [R1+0xb0], R4 ;  /* 0x0000b00401007387 */ /* 0x0005e20000100a00 */
[----:B------:R-:W-:Y:S01]  /*88c0*/  LOP3.LUT R56, R5, R56, RZ, 0x3c, !PT ;  /* 0x0000003805387212 */ /* 0x000fe200078e3cff */
[----:B------:R-:W3:Y:S02]  /*88d0*/  @!P2 LDC.64 R204, c[0x0][0x220] ;  /* 0x00008800ffccab82 */ /* 0x000ee40000000a00 */
[----:B------:R1:W-:Y:S01]  /*88e0*/  STL.64 [R1+0xc8], R2 ;  /* 0x0000c80201007387 */ /* 0x0003e20000100a00 */
[----:B--2---:R-:W-:Y:S01]  /*88f0*/  IMAD.WIDE.U32 R4, R0, -0x2daee0ad, RZ ;  /* 0xd2511f5300047825 */ /* 0x004fe200078e00ff */
[----:B-1----:R-:W-:-:S03]  /*8900*/  IADD3.X R2, R17, -0x1, RZ, P0, !PT ;  /* 0xffffffff11027810 */ /* 0x002fc600007fe4ff */
[----:B------:R-:W-:Y:S02]  /*8910*/  @!P2 IMAD R0, R213, 0x30, RZ ;  /* 0x00000030d500a824 */ /* 0x000fe400078e02ff */
[----:B------:R1:W-:Y:S04]  /*8920*/  STL [R1+0xd4], R2 ;  /* 0x0000d40201007387 */ /* 0x0003e80000100800 */
[----:B------:R2:W-:Y:S01]  /*8930*/  STL.64 [R1+0xb8], R4 ;  /* 0x0000b80401007387 */ /* 0x0005e20000100a00 */
[----:B-1----:R-:W-:-:S05]  /*8940*/  IMAD.WIDE.U32 R2, R56, -0x2daee0ad, RZ ;  /* 0xd2511f5338027825 */ /* 0x002fca00078e00ff */
[----:B------:R2:W-:Y:S04]  /*8950*/  STL.64 [R1+0xa8], R2 ;  /* 0x0000a80201007387 */ /* 0x0005e80000100a00 */
[----:B------:R2:W-:Y:S01]  /*8960*/  @!P2 STL [R1+0x9c], R0 ;  /* 0x00009c000100a387 */ /* 0x0005e20000100800 */
[----:B---34-:R-:W-:Y:S05]  /*8970*/  BRA `(.L_x_1609) ;  /* 0x0000000000dc7947 */ /* 0x018fea0003800000 */
.L_x_1611:
[----:B------:R-:W2:Y:S01]  /*8980*/  LDL.64 R178, [R1+0x88] ;  /* 0x0000880001b27983 */ /* 0x000ea20000100a00 */
[----:B------:R-:W1:Y:S01]  /*8990*/  LDC.64 R144, c[0x0][0x248] ;  /* 0x00009200ff907b82 */ /* 0x000e620000000a00 */
[----:B------:R-:W-:Y:S02]  /*89a0*/  VIADD R3, R169, 0xffffffff ;  /* 0xffffffffa9037836 */ /* 0x000fe40000000000 */
[----:B------:R-:W3:Y:S01]  /*89b0*/  LDL.64 R176, [R1+0x90] ;  /* 0x0000900001b07983 */ /* 0x000ee20000100a00 */
[----:B------:R-:W-:Y:S02]  /*89c0*/  IMAD.MOV.U32 R168, RZ, RZ, R138 ;  /* 0x000000ffffa87224 */ /* 0x000fe400078e008a */
[----:B------:R-:W-:Y:S01]  /*89d0*/  SHF.R.S32.HI R147, RZ, 0x1f, R3 ;  /* 0x0000001fff937819 */ /* 0x000fe20000011403 */
[----:B------:R-:W4:Y:S01]  /*89e0*/  LDL R170, [R1+0x6c] ;  /* 0x00006c0001aa7983 */ /* 0x000f220000100800 */
[----:B------:R-:W5:Y:S03]  /*89f0*/  @!P2 LDC.64 R142, c[0x0][0x218] ;  /* 0x00008600ff8eab82 */ /* 0x000f660000000a00 */
[----:B------:R-:W4:Y:S04]  /*8a00*/  LDL R171, [R1+0x68] ;  /* 0x0000680001ab7983 */ /* 0x000f280000100800 */
[----:B------:R1:W-:Y:S01]  /*8a10*/  @P2 STS.128 [R168+0x4000], RZ ;  /* 0x004000ffa8002388 */ /* 0x0003e20000000c00 */
[----:B------:R-:W4:Y:S08]  /*8a20*/  @!P2 LDC.64 R140, c[0x0][0x218] ;  /* 0x00008600ff8cab82 */ /* 0x000f300000000a00 */
[----:B------:R-:W4:Y:S01]  /*8a30*/  @!P2 LDC.64 R138, c[0x0][0x218] ;  /* 0x00008600ff8aab82 */ /* 0x000f220000000a00 */
[-C--:B-1----:R-:W-:Y:S02]  /*8a40*/  IMAD R146, R147, R144.reuse, RZ ;  /* 0x0000009093927224 */ /* 0x082fe400078e02ff */
[C---:B------:R-:W-:Y:S04]  /*8a50*/  IMAD.WIDE.U32 R148, R3.reuse, R144, RZ ;  /* 0x0000009003947225 */ /* 0x040fe800078e00ff */
[----:B------:R-:W-:Y:S02]  /*8a60*/  IMAD R146, R3, R145, R146 ;  /* 0x0000009103927224 */ /* 0x000fe400078e0292 */
[----:B------:R-:W1:Y:S02]  /*8a70*/  @!P2 LDC.64 R2, c[0x0][0x218] ;  /* 0x00008600ff02ab82 */ /* 0x000e640000000a00 */
[----:B------:R-:W-:Y:S01]  /*8a80*/  IMAD.IADD R146, R149, 0x1, R146 ;  /* 0x0000000195927824 */ /* 0x000fe200078e0292 */
[----:B--2---:R-:W-:Y:S04]  /*8a90*/  LEA R150, P0, R148, R178, 0x6 ;  /* 0x000000b294967211 */ /* 0x004fe800078030ff */
[----:B-----5:R-:W-:Y:S02]  /*8aa0*/  @!P2 LEA R142, P4, R150, R142, 0x1 ;  /* 0x0000008e968ea211 */ /* 0x020fe400078808ff */
[----:B---3--:R-:W-:Y:S01]  /*8ab0*/  LEA.HI.X R151, R148, R177, R146, 0x6, P0 ;  /* 0x000000b194977211 */ /* 0x008fe200000f3492 */
[----:B------:R-:W-:Y:S01]  /*8ac0*/  @!P2 IMAD R146, R145, 0x30, RZ ;  /* 0x000000309192a824 */ /* 0x000fe200078e02ff */
[----:B----4-:R-:W-:Y:S02]  /*8ad0*/  @!P2 IADD3 R147, P3, R170, R150, RZ ;  /* 0x00000096aa93a210 */ /* 0x010fe40007f7e0ff */
[--C-:B------:R-:W-:Y:S01]  /*8ae0*/  @!P2 LEA.HI.X R143, R150, R143, R151.reuse, 0x1, P4 ;  /* 0x0000008f968fa211 */ /* 0x100fe200020f0c97 */
[C---:B------:R-:W-:Y:S01]  /*8af0*/  @!P2 IMAD.WIDE.U32 R152, R144.reuse, 0x30, R150 ;  /* 0x000000309098a825 */ /* 0x040fe200078e0096 */
[----:B------:R-:W-:Y:S02]  /*8b00*/  @!P2 LEA R154, P1, R147, R140, 0x1 ;  /* 0x0000008c939aa211 */ /* 0x000fe400078208ff */
[C---:B------:R-:W-:Y:S01]  /*8b10*/  @!P2 LEA R148, P0, R144.reuse, R150, 0x5 ;  /* 0x000000969094a211 */ /* 0x040fe200078028ff */
[----:B------:R-:W-:Y:S01]  /*8b20*/  @!PT LDS RZ, [RZ] ;  /* 0x00000000fffff984 */ /* 0x000fe20000000800 */
[----:B------:R-:W-:Y:S01]  /*8b30*/  @!PT LDS RZ, [RZ] ;  /* 0x00000000fffff984 */ /* 0x000fe20000000800 */
[----:B------:R-:W-:Y:S01]  /*8b40*/  @!PT LDS RZ, [RZ] ;  /* 0x00000000fffff984 */ /* 0x000fe20000000800 */
[----:B------:R2:W-:Y:S01]  /*8b50*/  @!P2 LDGSTS.E.BYPASS.LTC128B.128 [R168+0x4000], desc[UR20][R142.64] ;  /* 0x040000008ea8afae */ /* 0x0005e2000b901d54 */
[----:B------:R-:W-:Y:S02]  /*8b60*/  @!P2 IMAD.X R140, R171, 0x1, R151, P3 ;  /* 0x00000001ab8ca824 */ /* 0x000fe400018e0697 */
[----:B------:R-:W-:Y:S01]  /*8b70*/  @!P2 LEA.HI.X R145, R144, R151, R145, 0x5, P0 ;  /* 0x000000979091a211 */ /* 0x000fe200000f2c91 */
[----:B------:R2:W-:Y:S01]  /*8b80*/  @P2 STS.128 [R168+0x4800], RZ ;  /* 0x004800ffa8002388 */ /* 0x0005e20000000c00 */
[----:B------:R-:W-:Y:S01]  /*8b90*/  @!P2 LEA R138, P0, R148, R138, 0x1 ;  /* 0x0000008a948aa211 */ /* 0x000fe200078008ff */
[----:B------:R-:W-:Y:S01]  /*8ba0*/  @!P2 IMAD.IADD R146, R146, 0x1, R153 ;  /* 0x000000019292a824 */ /* 0x000fe200078e0299 */
[----:B------:R-:W-:Y:S02]  /*8bb0*/  @!P2 LEA.HI.X R155, R147, R141, R140, 0x1, P1 ;  /* 0x0000008d939ba211 */ /* 0x000fe400008f0c8c */
        /* <DEDUP_REMOVED lines=17> */
[----:B------:R-:W0:Y:S01]  /*8cd0*/  LDGDEPBAR ;  /* 0x00000000000079af */ /* 0x000e220000000000 */
[----:B------:R-:W-:Y:S05]  /*8ce0*/  BRA `(.L_x_1610) ;  /* 0x0000000c00247947 */ /* 0x000fea0003800000 */
.L_x_1609:
[----:B------:R-:W3:Y:S01]  /*8cf0*/  LDL R132, [R1+0xa0] ;  /* 0x0000a00001847983 */ /* 0x000ee20000100800 */
[----:B------:R-:W-:Y:S05]  /*8d00*/  DEPBAR.LE SB0, 0x0 ;  /* 0x000080000000791a */ /* 0x000fea0000000000 */
[----:B----4-:R-:W4:Y:S06]  /*8d10*/  LDL.64 R10, [R1+0x80] ;  /* 0x00008000010a7983 */ /* 0x010f2c0000100a00 */
[----:B-----5:R-:W5:Y:S06]  /*8d20*/  LDL R8, [R1+0x60] ;  /* 0x0000600001087983 */ /* 0x020f6c0000100800 */
[----:B--2---:R-:W2:Y:S06]  /*8d30*/  LDL R4, [R1+0x74] ;  /* 0x0000740001047983 */ /* 0x004eac0000100800 */
[----:B------:R-:W5:Y:S01]  /*8d40*/  LDL R5, [R1+0x9c] ;  /* 0x00009c0001057983 */ /* 0x000f620000100800 */
[----:B------:R-:W-:Y:S01]  /*8d50*/  BAR.SYNC.DEFER_BLOCKING 0x0 ;  /* 0x0000000000007b1d */ /* 0x000fe20000010000 */
[----:B---3--:R-:W-:Y:S05]  /*8d60*/  SHF.R.S32.HI R3, RZ, 0x1f, R132 ;  /* 0x0000001fff037819 */ /* 0x008fea0000011484 */
[-C--:B------:R-:W-:Y:S02]  /*8d70*/  IMAD R0, R3, R212.reuse, RZ ;  /* 0x000000d403007224 */ /* 0x080fe400078e02ff */
[C---:B------:R-:W-:Y:S04]  /*8d80*/  IMAD.WIDE.U32 R2, R132.reuse, R212, RZ ;  /* 0x000000d484027225 */ /* 0x040fe800078e00ff */
[----:B------:R-:W-:Y:S01]  /*8d90*/  IMAD R0, R132, R213, R0 ;  /* 0x000000d584007224 */ /* 0x000fe200078e0200 */
[----:B----4-:R-:W-:Y:S01]  /*8da0*/  LEA R6, P0, R2, R10, 0x6 ;  /* 0x0000000a02067211 */ /* 0x010fe200078030ff */
[----:B--2---:R-:W-:Y:S02]  /*8db0*/  @P2 STS.128 [R4+0x6000], RZ ;  /* 0x006000ff04002388 */ /* 0x004fe40000000c00 */
[----:B------:R-:W-:Y:S01]  /*8dc0*/  IMAD.IADD R0, R3, 0x1, R0 ;  /* 0x0000000103007824 */ /* 0x000fe200078e0200 */
[----:B------:R-:W-:Y:S02]  /*8dd0*/  @!P2 LEA R14, P5, R6, R210, 0x1 ;  /* 0x000000d2060ea211 */ /* 0x000fe400078a08ff */
[----:B------:R-:W-:Y:S02]  /*8de0*/  @!P2 LEA R3, P4, R212, R6, 0x4 ;  /* 0x00000006d403a211 */ /* 0x000fe400078820ff */
[----:B-----5:R-:W-:Y:S02]  /*8df0*/  LEA.HI.X R7, R2, R8, R0, 0x6, P0 ;  /* 0x0000000802077211 */ /* 0x020fe400000f3400 */
[C---:B------:R-:W-:Y:S02]  /*8e00*/  @!P2 LEA R10, P3, R3.reuse, R208, 0x1 ;  /* 0x000000d0030aa211 */ /* 0x040fe400078608ff */
[----:B------:R-:W-:Y:S02]  /*8e10*/  @!P2 LEA.HI.X R15, R6, R211, R7, 0x1, P5 ;  /* 0x000000d3060fa211 */ /* 0x000fe400028f0c07 */
[C-C-:B------:R-:W-:Y:S02]  /*8e20*/  @!P2 LEA.HI.X R0, R212.reuse, R7, R213.reuse, 0x4, P4 ;  /* 0x00000007d400a211 */ /* 0x140fe400020f24d5 */
[C---:B------:R-:W-:Y:S01]  /*8e30*/  @!P2 LEA R139, P1, R212.reuse, R6, 0x5 ;  /* 0x00000006d48ba211 */ /* 0x040fe200078228ff */
[----:B------:R-:W-:Y:S01]  /*8e40*/  @!PT LDS RZ, [RZ] ;  /* 0x00000000fffff984 */ /* 0x000fe20000000800 */
[----:B------:R-:W-:Y:S01]  /*8e50*/  @!PT LDS RZ, [RZ] ;  /* 0x00000000fffff984 */ /* 0x000fe20000000800 */
[----:B------:R-:W-:Y:S01]  /*8e60*/  @!PT LDS RZ, [RZ] ;  /* 0x00000000fffff984 */ /* 0x000fe20000000800 */
[----:B------:R-:W-:Y:S01]  /*8e70*/  @!P2 LDGSTS.E.BYPASS.LTC128B.128 [R4+0x6000], desc[UR20][R14.64] ;  /* 0x060000000e04afae */ /* 0x000fe2000b901d54 */
[----:B------:R-:W-:Y:S02]  /*8e80*/  @!P2 LEA.HI.X R11, R3, R209, R0, 0x1, P3 ;  /* 0x000000d1030ba211 */ /* 0x000fe400018f0c00 */
[C---:B------:R-:W-:Y:S03]  /*8e90*/  @!P2 LEA R138, P0, R139.reuse, R206, 0x1 ;  /* 0x000000ce8b8aa211 */ /* 0x040fe600078008ff */
[----:B------:R-:W-:Y:S01]  /*8ea0*/  @P2 STS.128 [R4+0x6800], RZ ;  /* 0x006800ff04002388 */ /* 0x000fe20000000c00 */
[C---:B------:R-:W-:Y:S01]  /*8eb0*/  @!P2 LEA.HI.X R2, R212.reuse, R7, R213, 0x5, P1 ;  /* 0x00000007d402a211 */ /* 0x040fe200008f2cd5 */
[----:B------:R-:W-:Y:S04]  /*8ec0*/  @!P2 IMAD.WIDE.U32 R6, R212, 0x30, R6 ;  /* 0x00000030d406a825 */ /* 0x000fe800078e0006 */
[----:B------:R-:W-:Y:S01]  /*8ed0*/  @!PT LDS RZ, [RZ] ;  /* 0x00000000fffff984 */ /* 0x000fe20000000800 */
[----:B------:R-:W-:Y:S01]  /*8ee0*/  @!PT LDS RZ, [RZ] ;  /* 0x00000000fffff984 */ /* 0x000fe20000000800 */
[----:B------:R-:W-:Y:S01]  /*8ef0*/  @!PT LDS RZ, [RZ] ;  /* 0x00000000fffff984 */ /* 0x000fe20000000800 */
[----:B------:R-:W-:Y:S01]  /*8f00*/  @!P2 LDGSTS.E.BYPASS.LTC128B.128 [R4+0x6800], desc[UR20][R10.64] ;  /* 0x068000000a04afae */ /* 0x000fe2000b901d54 */
[----:B------:R-:W-:Y:S01]  /*8f10*/  @!P2 LEA.HI.X R139, R139, R207, R2, 0x1, P0 ;  /* 0x000000cf8b8ba211 */ /* 0x000fe200000f0c02 */
[----:B------:R-:W-:Y:S01]  /*8f20*/  @!P2 IMAD.IADD R0, R5, 0x1, R7 ;  /* 0x000000010500a824 */ /* 0x000fe200078e0207 */
[C---:B------:R-:W-:Y:S03]  /*8f30*/  @!P2 LEA R2, P0, R6.reuse, R204, 0x1 ;  /* 0x000000cc0602a211 */ /* 0x040fe600078008ff */
[----:B------:R-:W-:Y:S01]  /*8f40*/  @P2 STS.128 [R4+0x7000], RZ ;  /* 0x007000ff04002388 */ /* 0x000fe20000000c00 */
[----:B------:R-:W-:Y:S05]  /*8f50*/  @!P2 LEA.HI.X R3, R6, R205, R0, 0x1, P0 ;  /* 0x000000cd0603a211 */ /* 0x000fea00000f0c00 */
[----:B------:R-:W-:Y:S01]  /*8f60*/  @!PT LDS RZ, [RZ] ;  /* 0x00000000fffff984 */ /* 0x000fe20000000800 */
[----:B------:R-:W-:Y:S01]  /*8f70*/  @!PT LDS RZ, [RZ] ;  /* 0x00000000fffff984 */ /* 0x000fe20000000800 */
[----:B------:R-:W-:Y:S01]  /*8f80*/  @!PT LDS RZ, [RZ] ;  /* 0x00000000fffff984 */ /* 0x000fe20000000800 */
[----:B------:R1:W-:Y:S02]  /*8f90*/  @!P2 LDGSTS.E.BYPASS.LTC128B.128 [R4+0x7000], desc[UR20][R138.64] ;  /* 0x070000008a04afae */ /* 0x0003e4000b901d54 */
[----:B-1----:R-:W-:Y:S05]  /*8fa0*/  IMAD.MOV.U32 R138, RZ, RZ, R4 ;  /* 0x000000ffff8a7224 */ /* 0x002fea00078e0004 */
[----:B------:R-:W-:Y:S06]  /*8fb0*/  @P2 STS.128 [R138+0x7800], RZ ;  /* 0x007800ff8a002388 */ /* 0x000fec0000000c00 */
[----:B------:R-:W-:Y:S01]  /*8fc0*/  @!PT LDS RZ, [RZ] ;  /* 0x00000000fffff984 */ /* 0x000fe20000000800 */
[----:B------:R-:W-:Y:S01]  /*8fd0*/  @!PT LDS RZ, [RZ] ;  /* 0x00000000fffff984 */ /* 0x000fe20000000800 */
[----:B------:R-:W-:Y:S01]  /*8fe0*/  @!PT LDS RZ, [RZ] ;  /* 0x00000000fffff984 */ /* 0x000fe20000000800 */
[----:B------:R1:W-:Y:S06]  /*8ff0*/  @!P2 LDGSTS.E.BYPASS.LTC128B.128 [R138+0x7800], desc[UR20][R2.64] ;  /* 0x07800000028aafae */ /* 0x0003ec000b901d54 */
[----:B------:R-:W-:Y:S06]  /*9000*/  LDSM.16.M88.4 R140, [R202] ;  /* 0x00000000ca8c783b */ /* 0x000fec0000000200 */
[----:B------:R-:W2:Y:S06]  /*9010*/  LDSM.16.M88.4 R144, [R201+0x4000] ;  /* 0x00400000c990783b */ /* 0x000eac0000000200 */
[----:B------:R-:W3:Y:S06]  /*9020*/  LDSM.16.M88.4 R148, [R202+0x2000] ;  /* 0x00200000ca94783b */ /* 0x000eec0000000200 */
[----:B------:R-:W4:Y:S06]  /*9030*/  LDSM.16.M88.4 R152, [R201+0x4800] ;  /* 0x00480000c998783b */ /* 0x000f2c0000000200 */
[----:B------:R-:W0:Y:S06]  /*9040*/  LDGDEPBAR ;  /* 0x00000000000079af */ /* 0x000e2c0000000000 */
[----:B------:R-:W5:Y:S06]  /*9050*/  LDSM.16.M88.4 R156, [R201+0x5000] ;  /* 0x00500000c99c783b */ /* 0x000f6c0000000200 */
[----:B------:R-:W1:Y:S06]  /*9060*/  LDSM.16.M88.4 R160, [R201+0x5800] ;  /* 0x00580000c9a0783b */ /* 0x000e6c0000000200 */
[----:B------:R-:W-:Y:S01]  /*9070*/  LDSM.16.M88.4 R164, [R200] ;  /* 0x00000000c8a4783b */ /* 0x000fe20000000200 */
[-C--:B--2---:R-:W-:Y:S05]  /*9080*/  HMMA.16816.F32.BF16 R4, R140, R144.reuse, RZ ;  /* 0x000000908c04723c */ /* 0x084fea00000418ff */
[----:B------:R-:W2:Y:S01]  /*9090*/  LDSM.16.M88.4 R168, [R195+0x4000] ;  /* 0x00400000c3a8783b */ /* 0x000ea20000000200 */
[C---:B---3--:R-:W-:Y:S05]  /*90a0*/  HMMA.16816.F32.BF16 R8, R148.reuse, R144, RZ ;  /* 0x000000909408723c */ /* 0x048fea00000418ff */
[----:B------:R-:W3:Y:S01]  /*90b0*/  LDSM.16.M88.4 R172, [R200+0x2000] ;  /* 0x00200000c8ac783b */ /* 0x000ee20000000200 */
[-C--:B------:R-:W-:Y:S05]  /*90c0*/  HMMA.16816.F32.BF16 R12, R148, R146.reuse, RZ ;  /* 0x00000092940c723c */ /* 0x080fea00000418ff */
[----:B------:R-:W3:Y:S01]  /*90d0*/  LDSM.16.M88.4 R176, [R195+0x4800] ;  /* 0x00480000c3b0783b */ /* 0x000ee20000000200 */
[C---:B------:R-:W-:Y:S05]  /*90e0*/  HMMA.16816.F32.BF16 R16, R140.reuse, R146, RZ ;  /* 0x000000928c10723c */ /* 0x040fea00000418ff */
[----:B------:R-:W3:Y:S01]  /*90f0*/  LDSM.16.M88.4 R180, [R195+0x5000] ;  /* 0x00500000c3b4783b */ /* 0x000ee20000000200 */
[-C--:B----4-:R-:W-:Y:S05]  /*9100*/  HMMA.16816.F32.BF16 R20, R140, R152.reuse, RZ ;  /* 0x000000988c14723c */ /* 0x090fea00000418ff */
[----:B------:R-:W4:Y:S01]  /*9110*/  LDSM.16.M88.4 R184, [R195+0x5800] ;  /* 0x00580000c3b8783b */ /* 0x000f220000000200 */
[C---:B------:R-:W-:Y:S05]  /*9120*/  HMMA.16816.F32.BF16 R24, R148.reuse, R152, RZ ;  /* 0x000000989418723c */ /* 0x040fea00000418ff */
[----:B------:R-:W-:Y:S01]  /*9130*/  LDSM.16.M88.4 R144, [R198] ;  /* 0x00000000c690783b */ /* 0x000fe20000000200 */
[-C--:B------:R-:W-:Y:S06]  /*9140*/  HMMA.16816.F32.BF16 R28, R148, R154.reuse, RZ ;  /* 0x0000009a941c723c */ /* 0x080fec00000418ff */
[C---:B------:R-:W-:Y:S01]  /*9150*/  HMMA.16816.F32.BF16 R32, R140.reuse, R154, RZ ;  /* 0x0000009a8c20723c */ /* 0x040fe200000418ff */
[----:B------:R-:W-:Y:S05]  /*9160*/  LDSM.16.M88.4 R152, [R191] ;  /* 0x00000000bf98783b */ /* 0x000fea0000000200 */
[-C--:B-----5:R-:W-:Y:S06]  /*9170*/  HMMA.16816.F32.BF16 R36, R140, R156.reuse, RZ ;  /* 0x0000009c8c24723c */ /* 0x0a0fec00000418ff */
[C---:B------:R-:W-:Y:S06]  /*9180*/  HMMA.16816.F32.BF16 R40, R148.reuse, R156, RZ ;  /* 0x0000009c9428723c */ /* 0x040fec00000418ff */
[-C--:B------:R-:W-:Y:S06]  /*9190*/  HMMA.16816.F32.BF16 R44, R148, R158.reuse, RZ ;  /* 0x0000009e942c723c */ /* 0x080fec00000418ff */
[C---:B------:R-:W-:Y:S01]  /*91a0*/  HMMA.16816.F32.BF16 R48, R140.reuse, R158, RZ ;  /* 0x0000009e8c30723c */ /* 0x040fe200000418ff */
[----:B------:R-:W-:Y:S05]  /*91b0*/  LDSM.16.M88.4 R156, [R190] ;  /* 0x00000000be9c783b */ /* 0x000fea0000000200 */
[-C--:B-1----:R-:W-:Y:S06]  /*91c0*/  HMMA.16816.F32.BF16 R52, R140, R160.reuse, RZ ;  /* 0x000000a08c34723c */ /* 0x082fec00000418ff */
[C---:B------:R-:W-:Y:S06]  /*91d0*/  HMMA.16816.F32.BF16 R56, R148.reuse, R160, RZ ;  /* 0x000000a09438723c */ /* 0x040fec00000418ff */
[-C--:B------:R-:W-:Y:S01]  /*91e0*/  HMMA.16816.F32.BF16 R60, R148, R162.reuse, RZ ;  /* 0x000000a2943c723c */ /* 0x080fe200000418ff */
[----:B------:R-:W-:Y:S05]  /*91f0*/  LDSM.16.M88.4 R148, [R199+0x2000] ;  /* 0x00200000c794783b */ /* 0x000fea0000000200 */
[----:B------:R-:W-:Y:S01]  /*9200*/  HMMA.16816.F32.BF16 R64, R140, R162, RZ ;  /* 0x000000a28c40723c */ /* 0x000fe200000418ff */
[----:B------:R-:W1:Y:S05]  /*9210*/  LDSM.16.M88.4 R140, [R199] ;  /* 0x00000000c78c783b */ /* 0x000e6a0000000200 */
[-C--:B--2---:R-:W-:Y:S01]  /*9220*/  HMMA.16816.F32.BF16 R4, R164, R168.reuse, R4 ;  /* 0x000000a8a404723c */ /* 0x084fe20000041804 */
[----:B------:R-:W2:Y:S05]  /*9230*/  LDSM.16.M88.4 R160, [R189] ;  /* 0x00000000bda0783b */ /* 0x000eaa0000000200 */
[C---:B---3--:R-:W-:Y:S06]  /*9240*/  HMMA.16816.F32.BF16 R8, R172.reuse, R168, R8 ;  /* 0x000000a8ac08723c */ /* 0x048fec0000041808 */
[-C--:B------:R-:W-:Y:S05]  /*9250*/  HMMA.16816.F32.BF16 R12, R172, R170.reuse, R12 ;  /* 0x000000aaac0c723c */ /* 0x080fea000004180c */
[----:B------:R-:W-:Y:S01]  /*9260*/  IMAD.MOV.U32 R169, RZ, RZ, R132 ;  /* 0x000000ffffa97224 */ /* 0x000fe200078e0084 */
[C---:B------:R-:W-:Y:S04]  /*9270*/  HMMA.16816.F32.BF16 R16, R164.reuse, R170, R16 ;  /* 0x000000aaa410723c */ /* 0x040fe80000041810 */
[----:B------:R-:W-:Y:S02]  /*9280*/  ISETP.GE.AND P0, PT, R169, 0x1, PT ;  /* 0x00000001a900780c */ /* 0x000fe40003f06270 */
        /* <DEDUP_REMOVED lines=8> */
[-C--:B----4-:R-:W-:Y:S06]  /*9310*/  HMMA.16816.F32.BF16 R52, R164, R184.reuse, R52 ;  /* 0x000000b8a434723c */ /* 0x090fec0000041834 */
[C---:B------:R-:W-:Y:S06]  /*9320*/  HMMA.16816.F32.BF16 R56, R172.reuse, R184, R56 ;  /* 0x000000b8ac38723c */ /* 0x040fec0000041838 */
[-C--:B------:R-:W-:Y:S06]  /*9330*/  HMMA.16816.F32.BF16 R60, R172, R186.reuse, R60 ;  /* 0x000000baac3c723c */ /* 0x080fec000004183c */
[----:B------:R-:W-:Y:S01]  /*9340*/  HMMA.16816.F32.BF16 R64, R164, R186, R64 ;  /* 0x000000baa440723c */ /* 0x000fe20000041840 */
[----:B------:R-:W-:Y:S05]  /*9350*/  LDSM.16.M88.4 R164, [R188+0x800] ;  /* 0x00080000bca4783b */ /* 0x000fea0000000200 */
[-C--:B-1----:R-:W-:Y:S06]  /*9360*/  HMMA.16816.F32.BF16 R4, R140, R144.reuse, R4 ;  /* 0x000000908c04723c */ /* 0x082fec0000041804 */
[C---:B------:R-:W-:Y:S06]  /*9370*/  HMMA.16816.F32.BF16 R8, R148.reuse, R144, R8 ;  /* 0x000000909408723c */ /* 0x040fec0000041808 */
[-C--:B------:R-:W-:Y:S06]  /*9380*/  HMMA.16816.F32.BF16 R12, R148, R146.reuse, R12 ;  /* 0x00000092940c723c */ /* 0x080fec000004180c */
[C---:B------:R-:W-:Y:S01]  /*9390*/  HMMA.16816.F32.BF16 R16, R140.reuse, R146, R16 ;  /* 0x000000928c10723c */ /* 0x040fe20000041810 */
[----:B------:R-:W-:Y:S05]  /*93a0*/  LDSM.16.M88.4 R144, [R197] ;  /* 0x00000000c590783b */ /* 0x000fea0000000200 */
[-C--:B------:R-:W-:Y:S06]  /*93b0*/  HMMA.16816.F32.BF16 R20, R140, R152.reuse, R20 ;  /* 0x000000988c14723c */ /* 0x080fec0000041814 */
        /* <DEDUP_REMOVED lines=8> */
[----:B------:R-:W3:Y:S05]  /*9440*/  LDSM.16.M88.4 R156, [R197+0x2000] ;  /* 0x00200000c59c783b */ /* 0x000eea0000000200 */
[-C--:B--2---:R-:W-:Y:S06]  /*9450*/  HMMA.16816.F32.BF16 R52, R140, R160.reuse, R52 ;  /* 0x000000a08c34723c */ /* 0x084fec0000041834 */
[C---:B------:R-:W-:Y:S06]  /*9460*/  HMMA.16816.F32.BF16 R56, R148.reuse, R160, R56 ;  /* 0x000000a09438723c */ /* 0x040fec0000041838 */
[-C--:B------:R-:W-:Y:S01]  /*9470*/  HMMA.16816.F32.BF16 R60, R148, R162.reuse, R60 ;  /* 0x000000a2943c723c */ /* 0x080fe2000004183c */
[----:B------:R-:W2:Y:S05]  /*9480*/  LDSM.16.M88.4 R148, [R188+0x1000] ;  /* 0x00100000bc94783b */ /* 0x000eaa0000000200 */
[----:B------:R-:W-:Y:S01]  /*9490*/  HMMA.16816.F32.BF16 R64, R140, R162, R64 ;  /* 0x000000a28c40723c */ /* 0x000fe20000041840 */
[----:B------:R-:W4:Y:S01]  /*94a0*/  LDSM.16.M88.4 R140, [R188+0x1800] ;  /* 0x00180000bc8c783b */ /* 0x000f220000000200 */
[----:B------:R-:W-:Y:S04]  /*94b0*/  DEPBAR.LE SB0, 0x0 ;  /* 0x000080000000791a */ /* 0x000fe80000000000 */
[-C--:B-1----:R-:W-:Y:S01]  /*94c0*/  HMMA.16816.F32.BF16 R4, R144, R152.reuse, R4 ;  /* 0x000000989004723c */ /* 0x082fe20000041804 */
[----:B------:R-:W-:Y:S05]  /*94d0*/  BAR.SYNC.DEFER_BLOCKING 0x0 ;  /* 0x0000000000007b1d */ /* 0x000fea0000010000 */
[C---:B---3--:R-:W-:Y:S06]  /*94e0*/  HMMA.16816.F32.BF16 R8, R156.reuse, R152, R8 ;  /* 0x000000989c08723c */ /* 0x048fec0000041808 */
[-C--:B------:R-:W-:Y:S06]  /*94f0*/  HMMA.16816.F32.BF16 R12, R156, R154.reuse, R12 ;  /* 0x0000009a9c0c723c */ /* 0x080fec000004180c */
[C---:B------:R-:W-:Y:S06]  /*9500*/  HMMA.16816.F32.BF16 R16, R144.reuse, R154, R16 ;  /* 0x0000009a9010723c */ /* 0x040fec0000041810 */
[----:B------:R-:W-:Y:S01]  /*9510*/  FMNMX.FTZ R0, R4, R137, !PT ;  /* 0x0000008904007209 */ /* 0x000fe20007810000 */
[-C--:B------:R-:W-:Y:S04]  /*9520*/  HMMA.16816.F32.BF16 R20, R144, R164.reuse, R20 ;  /* 0x000000a49014723c */ /* 0x080fe80000041814 */
[----:B------:R-:W-:Y:S02]  /*9530*/  FMNMX.FTZ R132, R6, R134, !PT ;  /* 0x0000008606847209 */ /* 0x000fe40007810000 */
        /* <DEDUP_REMOVED lines=68> */
.L_x_1610:
[----:B------:R-:W-:Y:S01]  /*9980*/  FMNMX.FTZ R132, R58, R132, !PT ;  /* 0x000000843a847209 */ /* 0x000fe20007810000 */
[----:B------:R-:W3:Y:S01]  /*9990*/  LDL.64 R172, [R1+0xc8] ;  /* 0x0000c80001ac7983 */ /* 0x000ee20000100a00 */
[----:B--2---:R-:W-:Y:S01]  /*99a0*/  FMNMX.FTZ R3, R67, R162, !PT ;  /* 0x000000a243037209 */ /* 0x004fe20007810000 */
[----:B------:R-:W-:Y:S01]  /*99b0*/  IMAD.MOV.U32 R153, RZ, RZ, R169 ;  /* 0x000000ffff997224 */ /* 0x000fe200078e00a9 */
[----:B------:R-:W-:Y:S02]  /*99c0*/  FMNMX.FTZ R139, R59, R132, !PT ;  /* 0x000000843b8b7209 */ /* 0x000fe40007810000 */
[----:B------:R-:W-:Y:S01]  /*99d0*/  FMNMX.FTZ R2, R61, R136, !PT ;  /* 0x000000883d027209 */ /* 0x000fe20007810000 */
[----:B------:R-:W2:Y:S01]  /*99e0*/  LDL.64 R160, [R1+0xc0] ;  /* 0x0000c00001a07983 */ /* 0x000ea20000100a00 */
[----:B------:R-:W-:Y:S01]  /*99f0*/  FMNMX.FTZ R138, R62, R139, !PT ;  /* 0x0000008b3e8a7209 */ /* 0x000fe20007810000 */
[----:B------:R-:W-:Y:S03]  /*9a00*/  IMAD.SHL.U32 R151, R153, 0x2, RZ ;  /* 0x0000000299977824 */ /* 0x000fe600078e00ff */
[----:B------:R-:W-:Y:S01]  /*9a10*/  FMNMX.FTZ R139, R63, R138, !PT ;  /* 0x0000008a3f8b7209 */ /* 0x000fe20007810000 */
        /* <DEDUP_REMOVED lines=10> */
[----:B------:R1:W-:Y:S06]  /*9ac0*/  STL.64 [R1+0xf8], R198 ;  /* 0x0000f8c601007387 */ /* 0x0003ec0000100a00 */
[----:B------:R-:W4:Y:S08]  /*9ad0*/  SHFL.BFLY PT, R145, R0, 0x2, 0x1f ;  /* 0x0c401f0000917f89 */ /* 0x000f3000000e0000 */
[----:B------:R-:W4:Y:S08]  /*9ae0*/  SHFL.BFLY PT, R136, R3, 0x2, 0x1f ;  /* 0x0c401f0003887f89 */ /* 0x000f3000000e0000 */
[----:B------:R-:W4:Y:S08]  /*9af0*/  SHFL.BFLY PT, R141, R2, 0x2, 0x1f ;  /* 0x0c401f00028d7f89 */ /* 0x000f3000000e0000 */
[----:B------:R-:W4:Y:S08]  /*9b00*/  SHFL.BFLY PT, R140, R139, 0x2, 0x1f ;  /* 0x0c401f008b8c7f89 */ /* 0x000f3000000e0000 */
[----:B-1----:R-:W2:Y:S01]  /*9b10*/  LDL.64 R198, [R1+0xa8] ;  /* 0x0000a80001c67983 */ /* 0x002ea20000100a00 */
[----:B----4-:R-:W-:Y:S05]  /*9b20*/  FMNMX.FTZ R145, R0, R145, !PT ;  /* 0x0000009100917209 */ /* 0x010fea0007810000 */
[----:B------:R1:W-:Y:S01]  /*9b30*/  STL.64 [R1+0xf0], R190 ;  /* 0x0000f0be01007387 */ /* 0x0003e20000100a00 */
[----:B------:R-:W-:Y:S02]  /*9b40*/  FMNMX.FTZ R136, R3, R136, !PT ;  /* 0x0000008803887209 */ /* 0x000fe40007810000 */
[----:B------:R-:W-:Y:S03]  /*9b50*/  FMNMX.FTZ R141, R2, R141, !PT ;  /* 0x0000008d028d7209 */ /* 0x000fe60007810000 */
[----:B------:R-:W4:Y:S01]  /*9b60*/  SHFL.BFLY PT, R3, R136, 0x1, 0x1f ;  /* 0x0c201f0088037f89 */ /* 0x000f2200000e0000 */
[----:B------:R-:W-:Y:S07]  /*9b70*/  FMNMX.FTZ R140, R139, R140, !PT ;  /* 0x0000008c8b8c7209 */ /* 0x000fee0007810000 */
[----:B------:R-:W-:Y:S08]  /*9b80*/  SHFL.BFLY PT, R139, R140, 0x1, 0x1f ;  /* 0x0c201f008c8b7f89 */ /* 0x000ff000000e0000 */
[----:B-1----:R-:W2:Y:S01]  /*9b90*/  LDL.64 R190, [R1+0xb0] ;  /* 0x0000b00001be7983 */ /* 0x002ea20000100a00 */
[----:B----4-:R-:W-:Y:S05]  /*9ba0*/  FMNMX.FTZ R3, R136, R3, !PT ;  /* 0x0000000388037209 */ /* 0x010fea0007810000 */
[----:B------:R1:W-:Y:S01]  /*9bb0*/  STL.64 [R1+0xe8], R188 ;  /* 0x0000e8bc01007387 */ /* 0x0003e20000100a00 */
[----:B------:R-:W-:Y:S05]  /*9bc0*/  FMUL.FTZ R158, R3, UR4 ;  /* 0x00000004039e7c20 */ /* 0x000fea0008410000 */
[----:B-1----:R-:W4:Y:S01]  /*9bd0*/  LDL.64 R188, [R1+0xb8] ;  /* 0x0000b80001bc7983 */ /* 0x002f220000100a00 */
[----:B---3--:R-:W-:Y:S01]  /*9be0*/  LOP3.LUT R182, R173, UR23, R151, 0x96, !PT ;  /* 0x00000017adb67c12 */ /* 0x008fe2000f8e9697 */
[----:B------:R-:W-:Y:S04]  /*9bf0*/  VIADD R151, R151, 0x1 ;  /* 0x0000000197977836 */ /* 0x000fe80000000000 */
[----:B------:R-:W-:Y:S05]  /*9c00*/  IMAD.WIDE.U32 R182, R182, -0x326172a9, RZ ;  /* 0xcd9e8d57b6b67825 */ /* 0x000fea00078e00ff */
[----:B--2---:R-:W-:Y:S05]  /*9c10*/  LOP3.LUT R132, R183, UR16, R160, 0x96, !PT ;  /* 0x00000010b7847c12 */ /* 0x004fea000f8e96a0 */
[----:B------:R-:W-:Y:S02]  /*9c20*/  IMAD.WIDE.U32 R156, R132, -0x2daee0ad, RZ ;  /* 0xd2511f53849c7825 */ /* 0x000fe400078e00ff */
[----:B------:R-:W1:Y:S02]  /*9c30*/  SHFL.BFLY PT, R132, R145, 0x1, 0x1f ;  /* 0x0c201f0091847f89 */ /* 0x000e6400000e0000 */
[----:B-1----:R-:W-:Y:S04]  /*9c40*/  FMNMX.FTZ R132, R145, R132, !PT ;  /* 0x0000008491847209 */ /* 0x002fe80007810000 */
[C---:B------:R-:W-:Y:S01]  /*9c50*/  FSETP.NEU.FTZ.AND P0, PT, R132.reuse, -INF , PT ;  /* 0xff8000008400780b */ /* 0x040fe20003f1d000 */
[----:B------:R-:W-:Y:S05]  /*9c60*/  FMUL.FTZ R150, R132, UR4 ;  /* 0x0000000484967c20 */ /* 0x000fea0008410000 */
[----:B------:R-:W-:Y:S02]  /*9c70*/  FSEL R150, R150, RZ, P0 ;  /* 0x000000ff96967208 */ /* 0x000fe40000000000 */
[----:B------:R-:W-:Y:S03]  /*9c80*/  FSETP.NEU.FTZ.AND P0, PT, R3, -INF , PT ;  /* 0xff8000000300780b */ /* 0x000fe60003f1d000 */
[--C-:B------:R-:W-:Y:S01]  /*9c90*/  FFMA.FTZ R208, R32, UR4, -R150.reuse ;  /* 0x0000000420d07c23 */ /* 0x100fe20008010896 */
[----:B------:R-:W-:Y:S01]  /*9ca0*/  FSEL R158, R158, RZ, P0 ;  /* 0x000000ff9e9e7208 */ /* 0x000fe20000000000 */
[--C-:B------:R-:W-:Y:S01]  /*9cb0*/  FFMA.FTZ R17, R17, UR4, -R150.reuse ;  /* 0x0000000411117c23 */ /* 0x100fe20008010896 */
[--C-:B------:R-:W-:Y:S01]  /*9cc0*/  FFMA.FTZ R16, R16, UR4, -R150.reuse ;  /* 0x0000000410107c23 */ /* 0x100fe20008010896 */
[--C-:B------:R-:W-:Y:S01]  /*9cd0*/  FFMA.FTZ R164, R20, UR4, -R150.reuse ;  /* 0x0000000414a47c23 */ /* 0x100fe20008010896 */
[----:B------:R-:W-:Y:S01]  /*9ce0*/  FFMA.FTZ R168, R21, UR4, -R150 ;  /* 0x0000000415a87c23 */ /* 0x000fe20008010896 */
        /* <DEDUP_REMOVED lines=9> */
[--C-:B------:R-:W-:Y:S01]  /*9d80*/  FFMA.FTZ R5, R5, UR4, -R150.reuse ;  /* 0x0000000405057c23 */ /* 0x100fe20008010896 */
[----:B------:R-:W-:Y:S01]  /*9d90*/  FFMA.FTZ R166, R4, UR4, -R150 ;  /* 0x0000000404a67c23 */ /* 0x000fe20008010896 */
[----:B------:R-:W-:Y:S02]  /*9da0*/  IMAD.MOV.U32 R20, RZ, RZ, R172 ;  /* 0x000000ffff147224 */ /* 0x000fe400078e00ac */
[--C-:B------:R-:W-:Y:S01]  /*9db0*/  FFMA.FTZ R33, R33, UR4, -R150.reuse ;  /* 0x0000000421217c23 */ /* 0x100fe20008010896 */
[----:B------:R-:W-:Y:S02]  /*9dc0*/  IMAD.MOV.U32 R21, RZ, RZ, R173 ;  /* 0x000000ffff157224 */ /* 0x000fe400078e00ad */
[----:B------:R-:W-:Y:S01]  /*9dd0*/  FFMA.FTZ R148, R48, UR4, -R150 ;  /* 0x0000000430947c23 */ /* 0x000fe20008010896 */
[----:B------:R-:W-:Y:S01]  /*9de0*/  FFMA.FTZ R187, R38, UR4, -R158 ;  /* 0x0000000426bb7c23 */ /* 0x000fe2000801089e */
[----:B------:R-:W-:Y:S01]  /*9df0*/  MUFU.EX2 R205, R16 ;  /* 0x0000001000cd7308 */ /* 0x000fe20000000800 */
[----:B------:R-:W-:Y:S01]  /*9e00*/  LOP3.LUT R154, R199, UR15, R172, 0x96, !PT ;  /* 0x0000000fc79a7c12 */ /* 0x000fe2000f8e96ac */
[--C-:B------:R-:W-:Y:S01]  /*9e10*/  FFMA.FTZ R186, R39, UR4, -R158.reuse ;  /* 0x0000000427ba7c23 */ /* 0x100fe2000801089e */
[--C-:B------:R-:W-:Y:S01]  /*9e20*/  FFMA.FTZ R152, R50, UR4, -R158.reuse ;  /* 0x0000000432987c23 */ /* 0x100fe2000801089e */
[----:B------:R-:W-:Y:S02]  /*9e30*/  FFMA.FTZ R149, R51, UR4, -R158 ;  /* 0x0000000433957c23 */ /* 0x000fe4000801089e */
[----:B------:R-:W-:Y:S04]  /*9e40*/  IMAD.WIDE.U32 R154, R154, -0x326172a9, RZ ;  /* 0xcd9e8d579a9a7825 */ /* 0x000fe800078e00ff */
[----:B------:R-:W-:Y:S10]  /*9e50*/  MUFU.EX2 R204, R18 ;  /* 0x0000001200cc7308 */ /* 0x000ff40000000800 */
[----:B------:R-:W-:Y:S10]  /*9e60*/  MUFU.EX2 R197, R19 ;  /* 0x0000001300c57308 */ /* 0x000ff40000000800 */
[----:B------:R-:W-:Y:S10]  /*9e70*/  MUFU.EX2 R166, R166 ;  /* 0x000000a600a67308 */ /* 0x000ff40000000800 */
[----:B------:R-:W-:Y:S01]  /*9e80*/  MUFU.EX2 R165, R165 ;  /* 0x000000a500a57308 */ /* 0x000fe20000000800 */
[----:B------:R-:W-:Y:S05]  /*9e90*/  LOP3.LUT R142, R183, UR16, R190, 0x96, !PT ;  /* 0x00000010b78e7c12 */ /* 0x000fea000f8e96be */
[----:B------:R-:W-:Y:S04]  /*9ea0*/  IMAD.WIDE.U32 R142, R142, -0x2daee0ad, RZ ;  /* 0xd2511f538e8e7825 */ /* 0x000fe800078e00ff */
[----:B------:R-:W-:Y:S01]  /*9eb0*/  MUFU.EX2 R146, R5 ;  /* 0x0000000500927308 */ /* 0x000fe20000000800 */
[----:B------:R-:W-:Y:S09]  /*9ec0*/  LOP3.LUT R2, R143, UR13, R198, 0x96, !PT ;  /* 0x0000000d8f027c12 */ /* 0x000ff2000f8e96c6 */
[----:B------:R-:W-:Y:S01]  /*9ed0*/  MUFU.EX2 R152, R152 ;  /* 0x0000009800987308 */ /* 0x000fe20000000800 */
[----:B------:R-:W-:Y:S02]  /*9ee0*/  IMAD.WIDE.U32 R174, R2, -0x326172a9, RZ ;  /* 0xcd9e8d5702ae7825 */ /* 0x000fe400078e00ff */
[----:B------:R-:W1:Y:S03]  /*9ef0*/  SHFL.BFLY PT, R2, R141, 0x1, 0x1f ;  /* 0x0c201f008d027f89 */ /* 0x000e6600000e0000 */
[----:B------:R-:W-:Y:S05]  /*9f00*/  LOP3.LUT R184, R175, UR12, R154, 0x96, !PT ;  /* 0x0000000cafb87c12 */ /* 0x000fea000f8e969a */
[----:B------:R-:W-:Y:S01]  /*9f10*/  IMAD.WIDE.U32 R184, R184, -0x2daee0ad, RZ ;  /* 0xd2511f53b8b87825 */ /* 0x000fe200078e00ff */
[----:B----4-:R-:W-:Y:S02]  /*9f20*/  LOP3.LUT R162, R189, UR15, R172, 0x96, !PT ;  /* 0x0000000fbda27c12 */ /* 0x010fe4000f8e96ac */
[----:B------:R-:W-:Y:S03]  /*9f30*/  LOP3.LUT R0, R157, UR13, R188, 0x96, !PT ;  /* 0x0000000d9d007c12 */ /* 0x000fe6000f8e96bc */
[----:B------:R-:W-:Y:S01]  /*9f40*/  IMAD.WIDE.U32 R162, R162, -0x326172a9, RZ ;  /* 0xcd9e8d57a2a27825 */ /* 0x000fe200078e00ff */
[----:B-1----:R-:W-:Y:S03]  /*9f50*/  FMNMX.FTZ R2, R141, R2, !PT ;  /* 0x000000028d027209 */ /* 0x002fe60007810000 */
[----:B------:R-:W-:Y:S01]  /*9f60*/  IMAD.WIDE.U32 R180, R0, -0x326172a9, RZ ;  /* 0xcd9e8d5700b47825 */ /* 0x000fe200078e00ff */
[----:B------:R-:W-:Y:S02]  /*9f70*/  LOP3.LUT R178, R163, UR14, R182, 0x96, !PT ;  /* 0x0000000ea3b27c12 */ /* 0x000fe4000f8e96b6 */
[C---:B------:R-:W-:Y:S01]  /*9f80*/  FSETP.NEU.FTZ.AND P1, PT, R2.reuse, -INF , PT ;  /* 0xff8000000200780b */ /* 0x040fe20003f3d000 */
[----:B------:R-:W-:Y:S01]  /*9f90*/  FMUL.FTZ R159, R2, UR4 ;  /* 0x00000004029f7c20 */ /* 0x000fe20008410000 */
[----:B------:R-:W-:Y:S01]  /*9fa0*/  LOP3.LUT R0, R181, UR12, R162, 0x96, !PT ;  /* 0x0000000cb5007c12 */ /* 0x000fe2000f8e96a2 */
[----:B------:R-:W-:Y:S01]  /*9fb0*/  IMAD.WIDE.U32 R178, R178, -0x2daee0ad, RZ ;  /* 0xd2511f53b2b27825 */ /* 0x000fe200078e00ff */
[----:B------:R-:W-:Y:S02]  /*9fc0*/  LOP3.LUT R182, R155, UR14, R182, 0x96, !PT ;  /* 0x0000000e9bb67c12 */ /* 0x000fe4000f8e96b6 */
[----:B------:R-:W-:Y:S01]  /*9fd0*/  FSEL R159, R159, RZ, P1 ;  /* 0x000000ff9f9f7208 */ /* 0x000fe20000800000 */
[----:B------:R-:W-:Y:S01]  /*9fe0*/  IMAD.WIDE.U32 R176, R0, -0x2daee0ad, RZ ;  /* 0xd2511f5300b07825 */ /* 0x000fe200078e00ff */
[----:B------:R-:W-:Y:S03]  /*9ff0*/  LOP3.LUT R156, R179, UR11, R156, 0x96, !PT ;  /* 0x0000000bb39c7c12 */ /* 0x000fe6000f8e969c */
[----:B------:R-:W-:Y:S01]  /*a000*/  FADD.FTZ R0, -R132, R137 ;  /* 0x0000008984007221 */ /* 0x000fe20000010100 */
[--C-:B------:R-:W-:Y:S01]  /*a010*/  FFMA.FTZ R200, R29, UR4, -R159.reuse ;  /* 0x000000041dc87c23 */ /* 0x100fe2000801089f */
[----:B------:R-:W-:Y:S01]  /*a020*/  LOP3.LUT R178, R177, UR9, R178, 0x96, !PT ;  /* 0x00000009b1b27c12 */ /* 0x000fe2000f8e96b2 */
[----:B------:R-:W-:Y:S04]  /*a030*/  IMAD.WIDE.U32 R156, R156, -0x326172a9, RZ ;  /* 0xcd9e8d579c9c7825 */ /* 0x000fe800078e00ff */
[--C-:B------:R-:W-:Y:S01]  /*a040*/  FFMA.FTZ R6, R40, UR4, -R159.reuse ;  /* 0x0000000428067c23 */ /* 0x100fe2000801089f */
[--C-:B------:R-:W-:Y:S01]  /*a050*/  FFMA.FTZ R9, R9, UR4, -R159.reuse ;  /* 0x0000000409097c23 */ /* 0x100fe2000801089f */
[----:B------:R-:W-:Y:S01]  /*a060*/  IMAD.MOV.U32 R40, RZ, RZ, R34 ;  /* 0x000000ffff287224 */ /* 0x000fe200078e0022 */
[----:B------:R-:W-:Y:S01]  /*a070*/  LOP3.LUT R180, R157, UR10, R180, 0x96, !PT ;  /* 0x0000000a9db47c12 */ /* 0x000fe2000f8e96b4 */
[----:B------:R-:W-:Y:S04]  /*a080*/  IMAD.WIDE.U32 R178, R178, -0x326172a9, RZ ;  /* 0xcd9e8d57b2b27825 */ /* 0x000fe800078e00ff */
[----:B------:R-:W-:Y:S01]  /*a090*/  FMUL.FTZ R137, R0, UR4 ;  /* 0x0000000400897c20 */ /* 0x000fe20008410000 */
[----:B------:R-:W-:Y:S01]  /*a0a0*/  MUFU.EX2 R206, R9 ;  /* 0x0000000900ce7308 */ /* 0x000fe20000000800 */
[----:B------:R-:W-:Y:S01]  /*a0b0*/  FADD.FTZ R0, -R3, R134 ;  /* 0x0000008603007221 */ /* 0x000fe20000010100 */
[----:B------:R-:W-:Y:S01]  /*a0c0*/  IMAD.WIDE.U32 R180, R180, -0x2daee0ad, RZ ;  /* 0xd2511f53b4b47825 */ /* 0x000fe200078e00ff */
[----:B------:R-:W-:Y:S03]  /*a0d0*/  LOP3.LUT R156, R179, UR8, R156, 0x96, !PT ;  /* 0x00000008b39c7c12 */ /* 0x000fe6000f8e969c */
[--C-:B------:R-:W-:Y:S01]  /*a0e0*/  FFMA.FTZ R12, R12, UR4, -R159.reuse ;  /* 0x000000040c0c7c23 */ /* 0x100fe2000801089f */
[----:B------:R-:W-:Y:S01]  /*a0f0*/  FFMA.FTZ R157, R64, UR4, -R150 ;  /* 0x00000004409d7c23 */ /* 0x000fe20008010896 */
[----:B------:R-:W-:Y:S01]  /*a100*/  LOP3.LUT R176, R181, UR5, R176, 0x96, !PT ;  /* 0x00000005b5b07c12 */ /* 0x000fe2000f8e96b0 */
[----:B------:R-:W-:Y:S01]  /*a110*/  FMUL.FTZ R136, R0, UR4 ;  /* 0x0000000400887c20 */ /* 0x000fe20008410000 */
[----:B------:R-:W-:Y:S01]  /*a120*/  FMNMX.FTZ R0, R140, R139, !PT ;  /* 0x0000008b8c007209 */ /* 0x000fe20007810000 */
[----:B------:R-:W-:Y:S01]  /*a130*/  FFMA.FTZ R140, R52, UR4, -R150 ;  /* 0x00000004348c7c23 */ /* 0x000fe20008010896 */
[--C-:B------:R-:W-:Y:S01]  /*a140*/  FFMA.FTZ R22, R41, UR4, -R159.reuse ;  /* 0x0000000429167c23 */ /* 0x100fe2000801089f */
[----:B------:R-:W-:Y:S01]  /*a150*/  IMAD.WIDE.U32 R176, R176, -0x326172a9, RZ ;  /* 0xcd9e8d57b0b07825 */ /* 0x000fe200078e00ff */
[----:B------:R-:W-:Y:S01]  /*a160*/  FSETP.NEU.FTZ.AND P0, PT, R0, -INF , PT ;  /* 0xff8000000000780b */ /* 0x000fe20003f1d000 */
[----:B------:R-:W1:Y:S02]  /*a170*/  MUFU.EX2 R136, R136 ;  /* 0x0000008800887308 */ /* 0x000e640000000800 */
[--C-:B------:R-:W-:Y:S01]  /*a180*/  FFMA.FTZ R167, R8, UR4, -R159.reuse ;  /* 0x0000000408a77c23 */ /* 0x100fe2000801089f */
[----:B------:R-:W-:Y:S01]  /*a190*/  IMAD.MOV.U32 R41, RZ, RZ, R6 ;  /* 0x000000ffff297224 */ /* 0x000fe200078e0006 */
[C-C-:B------:R-:W-:Y:S01]  /*a1a0*/  LOP3.LUT R138, R177.reuse, UR18, R178.reuse, 0x96, !PT ;  /* 0x00000012b18a7c12 */ /* 0x140fe2000f8e96b2 */
[----:B------:R-:W-:Y:S01]  /*a1b0*/  FFMA.FTZ R23, R24, UR4, -R159 ;  /* 0x0000000418177c23 */ /* 0x000fe2000801089f */
[----:B------:R-:W-:Y:S01]  /*a1c0*/  LOP3.LUT R178, R177, UR18, R178, 0x96, !PT ;  /* 0x00000012b1b27c12 */ /* 0x000fe2000f8e96b2 */
[----:B------:R-:W-:Y:S01]  /*a1d0*/  FFMA.FTZ R179, R37, UR4, -R150 ;  /* 0x0000000425b37c23 */ /* 0x000fe20008010896 */
[C---:B------:R-:W-:Y:S02]  /*a1e0*/  LOP3.LUT R134, R138.reuse, 0xff, RZ, 0xc0, !PT ;  /* 0x000000ff8a867812 */ /* 0x040fe400078ec0ff */
[----:B------:R-:W-:Y:S01]  /*a1f0*/  MUFU.EX2 R167, R167 ;  /* 0x000000a700a77308 */ /* 0x000fe20000000800 */
[--C-:B------:R-:W-:Y:S01]  /*a200*/  SHF.R.U32.HI R141, RZ, 0x18, R138.reuse ;  /* 0x00000018ff8d7819 */ /* 0x100fe2000001168a */
[----:B------:R-:W-:Y:S01]  /*a210*/  IMAD.MOV.U32 R37, RZ, RZ, R161 ;  /* 0x000000ffff257224 */ /* 0x000fe200078e00a1 */
[----:B------:R-:W-:Y:S01]  /*a220*/  LOP3.LUT R139, R138, 0xffff, RZ, 0xc0, !PT ;  /* 0x0000ffff8a8b7812 */ /* 0x000fe200078ec0ff */
[----:B------:R-:W-:Y:S01]  /*a230*/  FFMA.FTZ R161, R60, UR4, -R159 ;  /* 0x000000043ca17c23 */ /* 0x000fe2000801089f */
[----:B------:R-:W-:Y:S01]  /*a240*/  SHF.R.U32.HI R138, RZ, 0x10, R138 ;  /* 0x00000010ff8a7819 */ /* 0x000fe2000001168a */
[----:B------:R-:W-:Y:S01]  /*a250*/  FFMA.FTZ R8, R35, UR4, -R158 ;  /* 0x0000000423087c23 */ /* 0x000fe2000801089e */
[----:B------:R-:W-:Y:S03]  /*a260*/  ISETP.LE.U32.AND P6, PT, R134, UR19, PT ;  /* 0x0000001386007c0c */ /* 0x000fe6000bfc3070 */
[----:B------:R-:W-:Y:S01]  /*a270*/  MUFU.EX2 R179, R179 ;  /* 0x000000b300b37308 */ /* 0x000fe20000000800 */
[----:B------:R-:W-:Y:S01]  /*a280*/  LOP3.LUT R138, R138, 0xff, RZ, 0xc0, !PT ;  /* 0x000000ff8a8a7812 */ /* 0x000fe200078ec0ff */
[C---:B-1----:R-:W-:Y:S01]  /*a290*/  FMUL.FTZ R6, R136.reuse, R94 ;  /* 0x0000005e88067220 */ /* 0x042fe20000410000 */
[----:B------:R-:W-:Y:S01]  /*a2a0*/  SHF.R.U32.HI R139, RZ, 0x8, R139 ;  /* 0x00000008ff8b7819 */ /* 0x000fe2000001168b */
[----:B------:R-:W-:Y:S01]  /*a2b0*/  FMUL.FTZ R18, R136, R106 ;  /* 0x0000006a88127220 */ /* 0x000fe20000410000 */
[----:B------:R-:W-:Y:S01]  /*a2c0*/  ISETP.LE.U32.AND P5, PT, R138, UR19, PT ;  /* 0x000000138a007c0c */ /* 0x000fe2000bfa3070 */
[----:B------:R-:W-:Y:S01]  /*a2d0*/  FMUL.FTZ R138, R0, UR4 ;  /* 0x00000004008a7c20 */ /* 0x000fe20008410000 */
[----:B------:R-:W-:Y:S01]  /*a2e0*/  LOP3.LUT R139, R139, 0xffff, RZ, 0xc0, !PT ;  /* 0x0000ffff8b8b7812 */ /* 0x000fe200078ec0ff */
[C---:B------:R-:W-:Y:S01]  /*a2f0*/  FMUL.FTZ R19, R136.reuse, R107 ;  /* 0x0000006b88137220 */ /* 0x040fe20000410000 */
[----:B------:R-:W-:Y:S01]  /*a300*/  ISETP.LE.U32.AND P4, PT, R141, UR19, PT ;  /* 0x000000138d007c0c */ /* 0x000fe2000bf83070 */
[----:B------:R-:W-:Y:S01]  /*a310*/  FMUL.FTZ R34, R136, R114 ;  /* 0x0000007288227220 */ /* 0x000fe20000410000 */
[----:B------:R-:W-:Y:S01]  /*a320*/  FSEL R138, R138, RZ, P0 ;  /* 0x000000ff8a8a7208 */ /* 0x000fe20000000000 */
[----:B------:R-:W-:Y:S01]  /*a330*/  FADD.FTZ R133, -R2, R133 ;  /* 0x0000008502857221 */ /* 0x000fe20000010100 */
[----:B------:R-:W-:Y:S01]  /*a340*/  ISETP.LE.U32.AND P3, PT, R139, UR19, PT ;  /* 0x000000138b007c0c */ /* 0x000fe2000bf63070 */
[----:B------:R-:W1:Y:S01]  /*a350*/  MUFU.EX2 R137, R137 ;  /* 0x0000008900897308 */ /* 0x000e620000000800 */
[----:B------:R-:W-:Y:S04]  /*a360*/  IMAD.WIDE.U32 R182, R182, -0x2daee0ad, RZ ;  /* 0xd2511f53b6b67825 */ /* 0x000fe800078e00ff */
[--C-:B------:R-:W-:Y:S01]  /*a370*/  FFMA.FTZ R11, R11, UR4, -R138.reuse ;  /* 0x000000040b0b7c23 */ /* 0x100fe2000801088a */
[--C-:B------:R-:W-:Y:S01]  /*a380*/  FFMA.FTZ R201, R30, UR4, -R138.reuse ;  /* 0x000000041ec97c23 */ /* 0x100fe2000801088a */
[----:B------:R-:W-:Y:S01]  /*a390*/  FFMA.FTZ R195, R31, UR4, -R138 ;  /* 0x000000041fc37c23 */ /* 0x000fe2000801088a */
[----:B------:R-:W-:Y:S01]  /*a3a0*/  LOP3.LUT R142, R183, UR11, R142, 0x96, !PT ;  /* 0x0000000bb78e7c12 */ /* 0x000fe2000f8e968e */
[----:B------:R-:W-:Y:S01]  /*a3b0*/  FMUL.FTZ R134, R133, UR4 ;  /* 0x0000000485867c20 */ /* 0x000fe20008410000 */
[----:B------:R-:W-:Y:S01]  /*a3c0*/  LOP3.LUT R182, R185, UR9, R182, 0x96, !PT ;  /* 0x00000009b9b67c12 */ /* 0x000fe2000f8e96b6 */
[----:B------:R-:W2:Y:S01]  /*a3d0*/  MUFU.EX2 R7, R11 ;  /* 0x0000000b00077308 */ /* 0x000ea20000000800 */
[----:B------:R-:W-:Y:S01]  /*a3e0*/  FADD.FTZ R133, -R0, R135 ;  /* 0x0000008700857221 */ /* 0x000fe20000010100 */
[----:B------:R-:W-:Y:S04]  /*a3f0*/  IMAD.WIDE.U32 R142, R142, -0x326172a9, RZ ;  /* 0xcd9e8d578e8e7825 */ /* 0x000fe800078e00ff */
[--C-:B------:R-:W-:Y:S01]  /*a400*/  FFMA.FTZ R139, R62, UR4, -R138.reuse ;  /* 0x000000043e8b7c23 */ /* 0x100fe2000801088a */
[----:B------:R-:W-:Y:S01]  /*a410*/  FFMA.FTZ R170, R10, UR4, -R138 ;  /* 0x000000040aaa7c23 */ /* 0x000fe2000801088a */
[----:B------:R-:W-:Y:S01]  /*a420*/  FFMA.FTZ R10, R13, UR4, -R159 ;  /* 0x000000040d0a7c23 */ /* 0x000fe2000801089f */
[----:B------:R-:W-:Y:S01]  /*a430*/  LOP3.LUT R174, R143, UR10, R174, 0x96, !PT ;  /* 0x0000000a8fae7c12 */ /* 0x000fe2000f8e96ae */
[----:B------:R-:W3:Y:S01]  /*a440*/  MUFU.EX2 R134, R134 ;  /* 0x0000008600867308 */ /* 0x000ee20000000800 */
[----:B-1----:R-:W-:Y:S01]  /*a450*/  FMUL.FTZ R17, R137, R105 ;  /* 0x0000006989117220 */ /* 0x002fe20000410000 */
[----:B------:R-:W-:Y:S02]  /*a460*/  IMAD.MOV.U32 R105, RZ, RZ, R40 ;  /* 0x000000ffff697224 */ /* 0x000fe400078e0028 */
[----:B------:R-:W-:Y:S01]  /*a470*/  FMUL.FTZ R135, R133, UR4 ;  /* 0x0000000485877c20 */ /* 0x000fe20008410000 */
[----:B------:R-:W-:Y:S04]  /*a480*/  IMAD.WIDE.U32 R174, R174, -0x2daee0ad, RZ ;  /* 0xd2511f53aeae7825 */ /* 0x000fe800078e00ff */
[--C-:B------:R-:W-:Y:S01]  /*a490*/  FFMA.FTZ R13, R15, UR4, -R138.reuse ;  /* 0x000000040f0d7c23 */ /* 0x100fe2000801088a */
[----:B------:R-:W-:Y:S01]  /*a4a0*/  FFMA.FTZ R24, R26, UR4, -R138 ;  /* 0x000000041a187c23 */ /* 0x000fe2000801088a */
[----:B------:R1:W4:Y:S01]  /*a4b0*/  MUFU.EX2 R133, R135 ;  /* 0x0000008700857308 */ /* 0x0003220000000800 */
[----:B------:R-:W-:Y:S01]  /*a4c0*/  LOP3.LUT R184, R175, UR5, R184, 0x96, !PT ;  /* 0x00000005afb87c12 */ /* 0x000fe2000f8e96b8 */
[----:B--2---:R-:W-:Y:S02]  /*a4d0*/  IMAD.MOV.U32 R30, RZ, RZ, R7 ;  /* 0x000000ffff1e7224 */ /* 0x004fe400078e0007 */
[----:B------:R-:W-:Y:S01]  /*a4e0*/  FFMA.FTZ R5, R28, UR4, -R159 ;  /* 0x000000041c057c23 */ /* 0x000fe2000801089f */
[----:B------:R-:W2:Y:S01]  /*a4f0*/  LDL.LU R7, [R1+0xe4] ;  /* 0x0000e40001077983 */ /* 0x000ea20000300800 */
[----:B------:R-:W-:Y:S04]  /*a500*/  IMAD.WIDE.U32 R182, R182, -0x326172a9, RZ ;  /* 0xcd9e8d57b6b67825 */ /* 0x000fe800078e00ff */
[----:B------:R-:W-:Y:S01]  /*a510*/  FFMA.FTZ R43, R43, UR4, -R138 ;  /* 0x000000042b2b7c23 */ /* 0x000fe2000801088a */
[----:B------:R-:W2:Y:S01]  /*a520*/  LDL.LU R31, [R1+0xe0] ;  /* 0x0000e000011f7983 */ /* 0x000ea20000300800 */
[----:B---3--:R-:W-:Y:S01]  /*a530*/  FMUL.FTZ R40, R134, R84 ;  /* 0x0000005486287220 */ /* 0x008fe20000410000 */
[----:B------:R-:W-:Y:S01]  /*a540*/  LOP3.LUT R147, R183, UR8, R142, 0x96, !PT ;  /* 0x00000008b7937c12 */ /* 0x000fe2000f8e968e */
[----:B------:R-:W-:Y:S01]  /*a550*/  IMAD.WIDE.U32 R184, R184, -0x326172a9, RZ ;  /* 0xcd9e8d57b8b87825 */ /* 0x000fe200078e00ff */
[----:B------:R-:W3:Y:S01]  /*a560*/  LDL.LU R94, [R1+0xdc] ;  /* 0x0000dc00015e7983 */ /* 0x000ee20000300800 */
[----:B------:R-:W4:Y:S02]  /*a570*/  MUFU.EX2 R170, R170 ;  /* 0x000000aa00aa7308 */ /* 0x000f240000000800 */
[----:B------:R-:W-:Y:S01]  /*a580*/  FFMA.FTZ R29, R42, UR4, -R138 ;  /* 0x000000042a1d7c23 */ /* 0x000fe2000801088a */
[----:B------:R-:W-:Y:S01]  /*a590*/  IMAD.MOV.U32 R15, RZ, RZ, R5 ;  /* 0x000000ffff0f7224 */ /* 0x000fe200078e0005 */
[C-C-:B------:R-:W-:Y:S01]  /*a5a0*/  LOP3.LUT R144, R185.reuse, UR18, R182.reuse, 0x96, !PT ;  /* 0x00000012b9907c12 */ /* 0x140fe2000f8e96b6 */
[----:B------:R-:W3:Y:S01]  /*a5b0*/  LDL.LU R84, [R1+0xd8] ;  /* 0x0000d80001547983 */ /* 0x000ee20000300800 */
[----:B------:R-:W-:Y:S01]  /*a5c0*/  LOP3.LUT R182, R185, UR18, R182, 0x96, !PT ;  /* 0x00000012b9b67c12 */ /* 0x000fe2000f8e96b6 */
[----:B------:R-:W-:Y:S01]  /*a5d0*/  FFMA.FTZ R183, R36, UR4, -R150 ;  /* 0x0000000424b77c23 */ /* 0x000fe20008010896 */
[----:B------:R-:W-:Y:S02]  /*a5e0*/  IMAD.MOV.U32 R36, RZ, RZ, R160 ;  /* 0x000000ffff247224 */ /* 0x000fe400078e00a0 */
[--C-:B------:R-:W-:Y:S01]  /*a5f0*/  FFMA.FTZ R145, R56, UR4, -R159.reuse ;  /* 0x0000000438917c23 */ /* 0x100fe2000801089f */
[----:B------:R-:W-:Y:S02]  /*a600*/  IMAD.MOV.U32 R9, RZ, RZ, R144 ;  /* 0x000000ffff097224 */ /* 0x000fe400078e0090 */
[----:B------:R-:W-:Y:S01]  /*a610*/  FFMA.FTZ R56, R27, UR4, -R138 ;  /* 0x000000041b387c23 */ /* 0x000fe2000801088a */
[C---:B------:R-:W-:Y:S01]  /*a620*/  FMUL.FTZ R5, R137.reuse, R93 ;  /* 0x0000005d89057220 */ /* 0x040fe20000410000 */
[C---:B------:R-:W-:Y:S01]  /*a630*/  FMUL.FTZ R16, R137.reuse, R104 ;  /* 0x0000006889107220 */ /* 0x040fe20000410000 */
[----:B------:R-:W-:Y:S01]  /*a640*/  FMUL.FTZ R32, R137, R112 ;  /* 0x0000007089207220 */ /* 0x000fe20000410000 */
[----:B------:R-:W-:Y:S01]  /*a650*/  LOP3.LUT R4, R9, 0xff, RZ, 0xc0, !PT ;  /* 0x000000ff09047812 */ /* 0x000fe200078ec0ff */
[C---:B------:R-:W-:Y:S01]  /*a660*/  FMUL.FTZ R48, R137.reuse, R120 ;  /* 0x0000007889307220 */ /* 0x040fe20000410000 */
[C---:B------:R-:W-:Y:S01]  /*a670*/  FMUL.FTZ R52, R137.reuse, R124 ;  /* 0x0000007c89347220 */ /* 0x040fe20000410000 */
[C---:B------:R-:W-:Y:S01]  /*a680*/  FMUL.FTZ R64, R137.reuse, R128 ;  /* 0x0000008089407220 */ /* 0x040fe20000410000 */
[----:B------:R-:W-:Y:S01]  /*a690*/  ISETP.LE.U32.AND P0, PT, R4, UR19, PT ;  /* 0x0000001304007c0c */ /* 0x000fe2000bf03070 */
[----:B------:R-:W-:Y:S01]  /*a6a0*/  FMUL.FTZ R4, R137, R92 ;  /* 0x0000005c89047220 */ /* 0x000fe20000410000 */
[----:B------:R-:W-:Y:S01]  /*a6b0*/  FFMA.FTZ R144, R57, UR4, -R159 ;  /* 0x0000000439907c23 */ /* 0x000fe2000801089f */
[----:B------:R4:W-:Y:S01]  /*a6c0*/  MUFU.EX2 R92, R12 ;  /* 0x0000000c005c7308 */ /* 0x0009e20000000800 */
[----:B------:R-:W-:Y:S02]  /*a6d0*/  IMAD.MOV.U32 R57, RZ, RZ, R23 ;  /* 0x000000ffff397224 */ /* 0x000fe400078e0017 */
[----:B------:R-:W-:Y:S01]  /*a6e0*/  FFMA.FTZ R143, R49, UR4, -R150 ;  /* 0x00000004318f7c23 */ /* 0x000fe20008010896 */
[----:B------:R-:W-:Y:S02]  /*a6f0*/  IMAD.MOV.U32 R60, RZ, RZ, R22 ;  /* 0x000000ffff3c7224 */ /* 0x000fe400078e0016 */
[----:B-1----:R-:W-:Y:S01]  /*a700*/  FFMA.FTZ R135, R53, UR4, -R150 ;  /* 0x0000000435877c23 */ /* 0x002fe20008010896 */
[----:B------:R-:W-:Y:S02]  /*a710*/  IMAD.MOV.U32 R35, RZ, RZ, R146 ;  /* 0x000000ffff237224 */ /* 0x000fe400078e0092 */
[--C-:B------:R-:W-:Y:S01]  /*a720*/  FFMA.FTZ R25, R25, UR4, -R159.reuse ;  /* 0x0000000419197c23 */ /* 0x100fe2000801089f */
[----:B------:R-:W-:Y:S02]  /*a730*/  IMAD.MOV.U32 R22, RZ, RZ, R20 ;  /* 0x000000ffff167224 */ /* 0x000fe400078e0014 */
[----:B------:R-:W-:Y:S01]  /*a740*/  FFMA.FTZ R173, R44, UR4, -R159 ;  /* 0x000000042cad7c23 */ /* 0x000fe2000801089f */
[----:B------:R-:W-:Y:S02]  /*a750*/  IMAD.MOV.U32 R23, RZ, RZ, R21 ;  /* 0x000000ffff177224 */ /* 0x000fe400078e0015 */
[--C-:B------:R-:W-:Y:S01]  /*a760*/  FFMA.FTZ R172, R45, UR4, -R159.reuse ;  /* 0x000000042dac7c23 */ /* 0x100fe2000801089f */
[----:B------:R-:W-:Y:S01]  /*a770*/  FFMA.FTZ R150, R65, UR4, -R150 ;  /* 0x0000000441967c23 */ /* 0x000fe20008010896 */
[----:B------:R-:W-:Y:S01]  /*a780*/  FFMA.FTZ R159, R61, UR4, -R159 ;  /* 0x000000043d9f7c23 */ /* 0x000fe2000801089f */
[----:B------:R-:W-:Y:S02]  /*a790*/  IMAD.MOV.U32 R26, RZ, RZ, R36 ;  /* 0x000000ffff1a7224 */ /* 0x000fe400078e0024 */
[C---:B------:R-:W-:Y:S01]  /*a7a0*/  FMUL.FTZ R20, R137.reuse, R108 ;  /* 0x0000006c89147220 */ /* 0x040fe20000410000 */
[----:B------:R-:W-:Y:S02]  /*a7b0*/  IMAD.MOV.U32 R27, RZ, RZ, R37 ;  /* 0x000000ffff1b7224 */ /* 0x000fe400078e0025 */
[C---:B------:R-:W-:Y:S01]  /*a7c0*/  FMUL.FTZ R21, R137.reuse, R109 ;  /* 0x0000006d89157220 */ /* 0x040fe20000410000 */
[----:B------:R-:W-:Y:S02]  /*a7d0*/  IMAD.MOV.U32 R11, RZ, RZ, R33 ;  /* 0x000000ffff0b7224 */ /* 0x000fe400078e0021 */
[C---:B------:R-:W-:Y:S01]  /*a7e0*/  FMUL.FTZ R33, R137.reuse, R113 ;  /* 0x0000007189217220 */ /* 0x040fe20000410000 */
[C---:B------:R-:W-:Y:S01]  /*a7f0*/  FMUL.FTZ R36, R137.reuse, R116 ;  /* 0x0000007489247220 */ /* 0x040fe20000410000 */
[C---:B------:R-:W-:Y:S01]  /*a800*/  FMUL.FTZ R37, R137.reuse, R117 ;  /* 0x0000007589257220 */ /* 0x040fe20000410000 */
[C---:B------:R-:W-:Y:S01]  /*a810*/  FMUL.FTZ R49, R137.reuse, R121 ;  /* 0x0000007989317220 */ /* 0x040fe20000410000 */
[C---:B------:R-:W-:Y:S01]  /*a820*/  FMUL.FTZ R53, R137.reuse, R125 ;  /* 0x0000007d89357220 */ /* 0x040fe20000410000 */
[----:B------:R-:W-:Y:S01]  /*a830*/  FMUL.FTZ R65, R137, R129 ;  /* 0x0000008189417220 */ /* 0x000fe20000410000 */
[----:B------:R-:W-:Y:S02]  /*a840*/  IMAD.MOV.U32 R44, RZ, RZ, R22 ;  /* 0x000000ffff2c7224 */ /* 0x000fe400078e0016 */
[--C-:B------:R-:W-:Y:S01]  /*a850*/  FFMA.FTZ R142, R54, UR4, -R158.reuse ;  /* 0x00000004368e7c23 */ /* 0x100fe2000801089e */
[--C-:B------:R-:W-:Y:S01]  /*a860*/  FFMA.FTZ R141, R55, UR4, -R158.reuse ;  /* 0x00000004378d7c23 */ /* 0x100fe2000801089e */
[--C-:B------:R-:W-:Y:S01]  /*a870*/  FFMA.FTZ R160, R66, UR4, -R158.reuse ;  /* 0x0000000442a07c23 */ /* 0x100fe2000801089e */
[----:B------:R-:W-:Y:S02]  /*a880*/  IMAD.MOV.U32 R61, RZ, RZ, R153 ;  /* 0x000000ffff3d7224 */ /* 0x000fe400078e0099 */
[----:B------:R-:W-:Y:S01]  /*a890*/  FFMA.FTZ R158, R67, UR4, -R158 ;  /* 0x00000004439e7c23 */ /* 0x000fe2000801089e */
[----:B------:R-:W-:Y:S02]  /*a8a0*/  IMAD.MOV.U32 R28, RZ, RZ, R35 ;  /* 0x000000ffff1c7224 */ /* 0x000fe400078e0023 */
[--C-:B------:R-:W-:Y:S01]  /*a8b0*/  FFMA.FTZ R14, R14, UR4, -R138.reuse ;  /* 0x000000040e0e7c23 */ /* 0x100fe2000801088a */
[----:B------:R-:W-:Y:S02]  /*a8c0*/  IMAD.MOV.U32 R45, RZ, RZ, R23 ;  /* 0x000000ffff2d7224 */ /* 0x000fe400078e0017 */
[--C-:B------:R-:W-:Y:S01]  /*a8d0*/  FFMA.FTZ R181, R46, UR4, -R138.reuse ;  /* 0x000000042eb57c23 */ /* 0x100fe2000801088a */
[--C-:B------:R-:W-:Y:S01]  /*a8e0*/  FFMA.FTZ R175, R47, UR4, -R138.reuse ;  /* 0x000000042faf7c23 */ /* 0x100fe2000801088a */
[--C-:B------:R-:W-:Y:S01]  /*a8f0*/  FFMA.FTZ R153, R58, UR4, -R138.reuse ;  /* 0x000000043a997c23 */ /* 0x100fe2000801088a */
[--C-:B------:R-:W-:Y:S01]  /*a900*/  FFMA.FTZ R146, R59, UR4, -R138.reuse ;  /* 0x000000043b927c23 */ /* 0x100fe2000801088a */
        /* <DEDUP_REMOVED lines=12> */
[----:B------:R-:W-:Y:S01]  /*a9d0*/  FFMA.FTZ R138, R63, UR4, -R138 ;  /* 0x000000043f8a7c23 */ /* 0x000fe2000801088a */
[----:B------:R-:W-:Y:S02]  /*a9e0*/  IMAD.MOV.U32 R104, RZ, RZ, R43 ;  /* 0x000000ffff687224 */ /* 0x000fe400078e002b */
[C---:B----4-:R-:W-:Y:S01]  /*a9f0*/  FMUL.FTZ R12, R134.reuse, R72 ;  /* 0x00000048860c7220 */ /* 0x050fe20000410000 */
[----:B------:R-:W-:Y:S01]  /*aa00*/  F2FP.BF16.F32.PACK_AB R72, R207, R165 ;  /* 0x000000a5cf48723e */ /* 0x000fe200000010ff */
[----:B------:R-:W-:Y:S02]  /*aa10*/  IMAD.MOV.U32 R116, RZ, RZ, R57 ;  /* 0x000000ffff747224 */ /* 0x000fe400078e0039 */
[----:B------:R-:W-:Y:S01]  /*aa20*/  FMUL.FTZ R57, R134, R97 ;  /* 0x0000006186397220 */ /* 0x000fe20000410000 */
[----:B------:R-:W-:Y:S01]  /*aa30*/  PRMT R97, R110, 0x7632, R97 ;  /* 0x000076326e617816 */ /* 0x000fe20000000061 */
        /* <DEDUP_REMOVED lines=23> */
[----:B------:R-:W-:Y:S01]  /*abb0*/  FMUL.FTZ R9, R134, R69 ;  /* 0x0000004586097220 */ /* 0x000fe20000410000 */
[----:B------:R-:W-:Y:S02]  /*abc0*/  IMAD.MOV.U32 R68, RZ, RZ, R46 ;  /* 0x000000ffff447224 */ /* 0x000fe400078e002e */
[C---:B------:R-:W-:Y:S01]  /*abd0*/  FMUL.FTZ R46, R133.reuse, R90 ;  /* 0x0000005a852e7220 */ /* 0x040fe20000410000 */
[----:B------:R-:W-:Y:S01]  /*abe0*/  IMAD.MOV.U32 R126, RZ, RZ, R117 ;  /* 0x000000ffff7e7224 */ /* 0x000fe200078e0075 */
[----:B------:R-:W1:Y:S01]  /*abf0*/  LDC R73, c[0x0][0x2d8] ;  /* 0x0000b600ff497b82 */ /* 0x000e620000000800 */
[----:B------:R-:W-:Y:S01]  /*ac00*/  IMAD.MOV.U32 R124, RZ, RZ, R108 ;  /* 0x000000ffff7c7224 */ /* 0x000fe200078e006c */
[----:B------:R-:W-:Y:S01]  /*ac10*/  MUFU.EX2 R181, R181 ;  /* 0x000000b500b57308 */ /* 0x000fe20000000800 */
[----:B------:R-:W-:Y:S02]  /*ac20*/  IMAD.MOV.U32 R128, RZ, RZ, R113 ;  /* 0x000000ffff807224 */ /* 0x000fe400078e0071 */
[----:B------:R-:W-:Y:S02]  /*ac30*/  IMAD.MOV.U32 R125, RZ, RZ, R109 ;  /* 0x000000ffff7d7224 */ /* 0x000fe400078e006d */
        /* <DEDUP_REMOVED lines=14> */
[----:B------:R-:W-:Y:S01]  /*ad20*/  F2FP.BF16.F32.PACK_AB R91, R202, R205 ;  /* 0x000000cdca5b723e */ /* 0x000fe200000010ff */
[----:B------:R-:W-:Y:S02]  /*ad30*/  IMAD.MOV.U32 R109, RZ, RZ, R42 ;  /* 0x000000ffff6d7224 */ /* 0x000fe400078e002a */
[----:B------:R-:W-:Y:S01]  /*ad40*/  FMUL.FTZ R42, R133, R86 ;  /* 0x00000056852a7220 */ /* 0x000fe20000410000 */
[----:B------:R-:W-:Y:S01]  /*ad50*/  IMAD.MOV.U32 R122, RZ, RZ, R30 ;  /* 0x000000ffff7a7224 */ /* 0x000fe200078e001e */
[----:B------:R-:W-:Y:S01]  /*ad60*/  PRMT R90, R91, 0x7632, R90 ;  /* 0x000076325b5a7816 */ /* 0x000fe2000000005a */
[----:B------:R-:W-:Y:S02]  /*ad70*/  IMAD.MOV.U32 R120, RZ, RZ, R26 ;  /* 0x000000ffff787224 */ /* 0x000fe400078e001a */
[C---:B------:R-:W-:Y:S01]  /*ad80*/  FMUL.FTZ R26, R133.reuse, R78 ;  /* 0x0000004e851a7220 */ /* 0x040fe20000410000 */
[----:B------:R-:W-:Y:S01]  /*ad90*/  IMAD.MOV.U32 R121, RZ, RZ, R27 ;  /* 0x000000ffff797224 */ /* 0x000fe200078e001b */
[----:B------:R-:W-:Y:S01]  /*ada0*/  F2FP.BF16.F32.PACK_AB R112, R122, R170 ;  /* 0x000000aa7a70723e */ /* 0x000fe200000010ff */
[----:B------:R-:W-:Y:S02]  /*adb0*/  IMAD.MOV.U32 R123, RZ, RZ, R11 ;  /* 0x000000ffff7b7224 */ /* 0x000fe400078e000b */
[C---:B------:R-:W-:Y:S01]  /*adc0*/  FMUL.FTZ R11, R133.reuse, R71 ;  /* 0x00000047850b7220 */ /* 0x040fe20000410000 */
[----:B------:R-:W-:Y:S01]  /*add0*/  PRMT R71, R72, 0x7632, R71 ;  /* 0x0000763248477816 */ /* 0x000fe20000000047 */
[C---:B------:R-:W-:Y:S01]  /*ade0*/  FMUL.FTZ R27, R133.reuse, R79 ;  /* 0x0000004f851b7220 */ /* 0x040fe20000410000 */
[----:B------:R-:W-:Y:S01]  /*adf0*/  PRMT R93, R112, 0x7632, R93 ;  /* 0x00007632705d7816 */ /* 0x000fe2000000005d */
[----:B------:R-:W-:Y:S01]  /*ae00*/  FMUL.FTZ R30, R133, R82 ;  /* 0x00000052851e7220 */ /* 0x000fe20000410000 */
[----:B------:R1:W-:Y:S10]  /*ae10*/  MUFU.EX2 R78, R77 ;  /* 0x0000004d004e7308 */ /* 0x0003f40000000800 */
[----:B------:R-:W-:Y:S10]  /*ae20*/  MUFU.EX2 R108, R108 ;  /* 0x0000006c006c7308 */ /* 0x000ff40000000800 */
[----:B------:R-:W-:Y:S01]  /*ae30*/  MUFU.EX2 R141, R141 ;  /* 0x0000008d008d7308 */ /* 0x000fe20000000800 */
[----:B-1----:R-:W-:Y:S09]  /*ae40*/  IMAD.SHL.U32 R77, R73, 0x8, RZ ;  /* 0x00000008494d7824 */ /* 0x002ff200078e00ff */
[----:B------:R-:W-:Y:S10]  /*ae50*/  MUFU.EX2 R160, R160 ;  /* 0x000000a000a07308 */ /* 0x000ff40000000800 */
[----:B------:R-:W-:Y:S10]  /*ae60*/  MUFU.EX2 R109, R109 ;  /* 0x0000006d006d7308 */ /* 0x000ff40000000800 */
[----:B------:R-:W-:Y:S10]  /*ae70*/  MUFU.EX2 R142, R142 ;  /* 0x0000008e008e7308 */ /* 0x000ff40000000800 */
[----:B------:R-:W-:Y:S01]  /*ae80*/  MUFU.EX2 R144, R144 ;  /* 0x0000009000907308 */ /* 0x000fe20000000800 */
[----:B--2---:R-:W-:Y:S01]  /*ae90*/  FFMA.FTZ R137, R137, R7, R166 ;  /* 0x0000000789897223 */ /* 0x004fe200000100a6 */
[C---:B------:R-:W-:Y:S08]  /*aea0*/  FMUL.FTZ R7, R136.reuse, R95 ;  /* 0x0000005f88077220 */ /* 0x040ff00000410000 */
[----:B------:R-:W1:Y:S01]  /*aeb0*/  MUFU.EX2 R95, R10 ;  /* 0x0000000a005f7308 */ /* 0x000e620000000800 */
[----:B------:R-:W-:Y:S01]  /*aec0*/  FFMA.FTZ R136, R136, R31, R165 ;  /* 0x0000001f88887223 */ /* 0x000fe200000100a5 */
[----:B------:R-:W-:Y:S02]  /*aed0*/  IMAD.MOV.U32 R31, RZ, RZ, R61 ;  /* 0x000000ffff1f7224 */ /* 0x000fe400078e003d */
[C---:B------:R-:W-:Y:S01]  /*aee0*/  FMUL.FTZ R61, R134.reuse, R101 ;  /* 0x00000065863d7220 */ /* 0x040fe20000410000 */
[----:B------:R-:W-:Y:S01]  /*aef0*/  FADD.FTZ R137, R81, R137 ;  /* 0x0000008951897221 */ /* 0x000fe20000010000 */
[----:B---3--:R-:W-:Y:S01]  /*af00*/  FFMA.FTZ R134, R134, R94, R167 ;  /* 0x0000005e86867223 */ /* 0x008fe200000100a7 */
[----:B------:R-:W-:Y:S02]  /*af10*/  IMAD.MOV.U32 R94, RZ, RZ, R105 ;  /* 0x000000ffff5e7224 */ /* 0x000fe400078e0069 */
[----:B------:R-:W-:Y:S01]  /*af20*/  FADD.FTZ R136, R207, R136 ;  /* 0x00000088cf887221 */ /* 0x000fe20000010000 */
[----:B------:R2:W3:Y:S01]  /*af30*/  MUFU.EX2 R105, R14 ;  /* 0x0000000e00697308 */ /* 0x0004e20000000800 */
[----:B------:R-:W-:Y:S02]  /*af40*/  IMAD.MOV.U32 R113, RZ, RZ, R31 ;  /* 0x000000ffff717224 */ /* 0x000fe400078e001f */
[----:B------:R-:W-:Y:S01]  /*af50*/  FMUL.FTZ R31, R133, R83 ;  /* 0x00000053851f7220 */ /* 0x000fe20000410000 */
[----:B------:R-:W-:Y:S01]  /*af60*/  FADD.FTZ R101, R205, R137 ;  /* 0x00000089cd657221 */ /* 0x000fe20000010000 */
[----:B------:R-:W-:Y:S01]  /*af70*/  FADD.FTZ R100, R204, R136 ;  /* 0x00000088cc647221 */ /* 0x000fe20000010000 */
[----:B------:R-:W-:Y:S02]  /*af80*/  IMAD.MOV.U32 R137, RZ, RZ, R125 ;  /* 0x000000ffff897224 */ /* 0x000fe400078e007d */
[----:B------:R-:W-:Y:S01]  /*af90*/  FADD.FTZ R101, R202, R101 ;  /* 0x00000065ca657221 */ /* 0x000fe20000010000 */
[----:B------:R-:W-:Y:S01]  /*afa0*/  FADD.FTZ R100, R197, R100 ;  /* 0x00000064c5647221 */ /* 0x000fe20000010000 */
[----:B-1----:R-:W-:Y:S01]  /*afb0*/  F2FP.BF16.F32.PACK_AB R103, R95, R92 ;  /* 0x0000005c5f67723e */ /* 0x002fe200000010ff */
[----:B------:R-:W-:Y:S01]  /*afc0*/  FMUL.FTZ R10, R133, R70 ;  /* 0x00000046850a7220 */ /* 0x000fe20000410000 */
[----:B------:R-:W-:Y:S01]  /*afd0*/  F2FP.BF16.F32.PACK_AB R70, R206, R167 ;  /* 0x000000a7ce46723e */ /* 0x000fe200000010ff */
[----:B------:R-:W-:Y:S01]  /*afe0*/  IMAD.MOV.U32 R136, RZ, RZ, R124 ;  /* 0x000000ffff887224 */ /* 0x000fe200078e007c */
[----:B------:R-:W-:Y:S02]  /*aff0*/  PRMT R102, R103, 0x7632, R102 ;  /* 0x0000763267667816 */ /* 0x000fe40000000066 */
[----:B------:R-:W-:Y:S02]  /*b000*/  PRMT R83, R70, 0x7632, R83 ;  /* 0x0000763246537816 */ /* 0x000fe40000000053 */
[----:B------:R-:W-:Y:S01]  /*b010*/  LOP3.LUT R136, R137, UR23, R151, 0x96, !PT ;  /* 0x0000001789887c12 */ /* 0x000fe2000f8e9697 */
[----:B--2---:R-:W-:Y:S01]  /*b020*/  FMUL.FTZ R14, R133, R74 ;  /* 0x0000004a850e7220 */ /* 0x004fe20000410000 */
[----:B------:R-:W-:Y:S01]  /*b030*/  F2FP.BF16.F32.PACK_AB R74, R81, R166 ;  /* 0x000000a6514a723e */ /* 0x000fe200000010ff */
[----:B------:R-:W-:Y:S01]  /*b040*/  FFMA.FTZ R133, R133, R84, R170 ;  /* 0x0000005485857223 */ /* 0x000fe200000100aa */
[----:B------:R-:W-:Y:S02]  /*b050*/  IMAD.MOV.U32 R84, RZ, RZ, R68 ;  /* 0x000000ffff547224 */ /* 0x000fe400078e0044 */
[----:B------:R-:W-:Y:S01]  /*b060*/  PRMT R69, R74, 0x7632, R69 ;  /* 0x000076324a457816 */ /* 0x000fe20000000045 */
[----:B------:R1:W2:Y:S01]  /*b070*/  LDL.S16 R68, [R1+0x54] ;  /* 0x0000540001447983 */ /* 0x0002a20000100600 */
[----:B------:R-:W-:Y:S02]  /*b080*/  IMAD.MOV.U32 R81, RZ, RZ, R116 ;  /* 0x000000ffff517224 */ /* 0x000fe400078e0074 */
[----:B------:R-:W-:Y:S01]  /*b090*/  IMAD.MOV.U32 R116, RZ, RZ, R104 ;  /* 0x000000ffff747224 */ /* 0x000fe200078e0068 */
[----:B------:R-:W4:Y:S01]  /*b0a0*/  LDL.LU R87, [R1+0xd0] ;  /* 0x0000d00001577983 */ /* 0x000f220000300800 */
[----:B------:R4:W1:Y:S03]  /*b0b0*/  MUFU.EX2 R104, R164 ;  /* 0x000000a400687308 */ /* 0x0008660000000800 */
[----:B------:R1:W3:Y:S04]  /*b0c0*/  LDL.S16 R99, [R1+0x50] ;  /* 0x0000500001637983 */ /* 0x0002e80000100600 */
[----:B------:R1:W3:Y:S04]  /*b0d0*/  LDL.S16 R96, [R1+0x4c] ;  /* 0x00004c0001607983 */ /* 0x0002e80000100600 */
[----:B------:R-:W3:Y:S04]  /*b0e0*/  LDL.LU R88, [R1+0xd4] ;  /* 0x0000d40001587983 */ /* 0x000ee80000300800 */
[----:B------:R1:W3:Y:S01]  /*b0f0*/  LDL.S16 R75, [R1+0x48] ;  /* 0x00004800014b7983 */ /* 0x0002e20000100600 */
[----:B--2---:R-:W-:Y:S02]  /*b100*/  @!P6 HFMA2.BF16_V2 R68, -RZ.H0_H0, RZ.H0_H0, -R74.H0_H0 ;  /* 0x200000ffff44e231 */ /* 0x004fe4000034094a */
[----:B----4-:R-:W-:Y:S03]  /*b110*/  IMAD.MOV.U32 R164, RZ, RZ, R87 ;  /* 0x000000ffffa47224 */ /* 0x010fe600078e0057 */
[----:B------:R-:W-:Y:S01]  /*b120*/  PRMT R86, R68, 0x7610, R86 ;  /* 0x0000761044567816 */ /* 0x000fe20000000056 */
[----:B------:R2:W-:Y:S01]  /*b130*/  @!P6 STL.S16 [R1+0x54], R68 ;  /* 0x000054440100e387 */ /* 0x0005e20000100600 */
[----:B------:R-:W-:Y:S01]  /*b140*/  MUFU.EX2 R87, R127 ;  /* 0x0000007f00577308 */ /* 0x000fe20000000800 */
[----:B---3--:R-:W-:Y:S01]  /*b150*/  @!P3 HFMA2.BF16_V2 R99, -RZ.H0_H0, RZ.H0_H0, -R69.H0_H0 ;  /* 0x200000ffff63b231 */ /* 0x008fe20000340945 */
[-C--:B------:R-:W-:Y:S01]  /*b160*/  LEA R166, P1, R77, R164.reuse, 0x1 ;  /* 0x000000a44da67211 */ /* 0x080fe200078208ff */
[----:B------:R-:W-:Y:S03]  /*b170*/  @!P5 HFMA2.BF16_V2 R96, -RZ.H0_H0, RZ.H0_H0, -R72.H0_H0 ;  /* 0x200000ffff60d231 */ /* 0x000fe60000340948 */
[----:B------:R-:W-:Y:S01]  /*b180*/  PRMT R85, R99, 0x7610, R85 ;  /* 0x0000761063557816 */ /* 0x000fe20000000055 */
[----:B------:R-:W-:Y:S01]  /*b190*/  IMAD.MOV.U32 R165, RZ, RZ, R88 ;  /* 0x000000ffffa57224 */ /* 0x000fe200078e0058 */
[----:B------:R-:W-:Y:S01]  /*b1a0*/  PRMT R80, R96, 0x7610, R80 ;  /* 0x0000761060507816 */ /* 0x000fe20000000050 */
[----:B------:R-:W-:Y:S02]  /*b1b0*/  IMAD.MOV.U32 R88, RZ, RZ, R84 ;  /* 0x000000ffff587224 */ /* 0x000fe400078e0054 */
[----:B------:R-:W-:Y:S01]  /*b1c0*/  @!P4 HFMA2.BF16_V2 R75, -RZ.H0_H0, RZ.H0_H0, -R71.H0_H0 ;  /* 0x200000ffff4bc231 */ /* 0x000fe20000340947 */
[-C--:B------:R-:W-:Y:S01]  /*b1d0*/  LEA.HI.X.SX32 R167, R77, R165.reuse, 0x1, P1 ;  /* 0x000000a54da77211 */ /* 0x080fe200008f0eff */
[----:B------:R-:W-:Y:S03]  /*b1e0*/  IMAD R77, R73, 0x38, R77 ;  /* 0x00000038494d7824 */ /* 0x000fe600078e024d */
[----:B------:R-:W-:Y:S01]  /*b1f0*/  PRMT R76, R75, 0x7610, R76 ;  /* 0x000076104b4c7816 */ /* 0x000fe2000000004c */
[----:B------:R-:W-:Y:S01]  /*b200*/  VIADD R77, R77, 0x1 ;  /* 0x000000014d4d7836 */ /* 0x000fe20000000000 */
[----:B--2---:R3:W2:Y:S04]  /*b210*/  LDL.S16 R68, [R1+0x44] ;  /* 0x0000440001447983 */ /* 0x0046a80000100600 */
[----:B------:R4:W-:Y:S04]  /*b220*/  @!P3 STL.S16 [R1+0x50], R99 ;  /* 0x000050630100b387 */ /* 0x0009e80000100600 */
[----:B------:R-:W-:Y:S04]  /*b230*/  @!P5 STL.S16 [R1+0x4c], R96 ;  /* 0x00004c600100d387 */ /* 0x000fe80000100600 */
[----:B------:R1:W-:Y:S01]  /*b240*/  @!P4 STL.S16 [R1+0x48], R75 ;  /* 0x0000484b0100c387 */ /* 0x0003e20000100600 */
[----:B----4-:R-:W-:Y:S10]  /*b250*/  MUFU.EX2 R99, R171 ;  /* 0x000000ab00637308 */ /* 0x010ff40000000800 */
[----:B-1----:R1:W4:Y:S01]  /*b260*/  MUFU.EX2 R75, R168 ;  /* 0x000000a8004b7308 */ /* 0x0023220000000800 */
[----:B--2---:R-:W-:Y:S05]  /*b270*/  @!P0 HFMA2.BF16_V2 R68, -RZ.H0_H0, RZ.H0_H0, -R70.H0_H0 ;  /* 0x200000ffff448231 */ /* 0x004fea0000340946 */
[----:B------:R-:W-:Y:S01]  /*b280*/  PRMT R79, R68, 0x7610, R79 ;  /* 0x00007610444f7816 */ /* 0x000fe2000000004f */
[----:B------:R2:W-:Y:S02]  /*b290*/  @!P0 STL.S16 [R1+0x44], R68 ;  /* 0x0000444401008387 */ /* 0x0005e40000100600 */
[----:B--2---:R-:W-:Y:S02]  /*b2a0*/  PRMT R68, R74, 0x5410, R69 ;  /* 0x000054104a447816 */ /* 0x004fe40000000045 */
[----:B------:R-:W-:Y:S01]  /*b2b0*/  @!P3 PRMT R69, R85, 0x5410, RZ ;  /* 0x000054105545b816 */ /* 0x000fe200000000ff */
[C---:B------:R-:W-:Y:S01]  /*b2c0*/  IMAD.WIDE R84, R73.reuse, 0x70, R166 ;  /* 0x0000007049547825 */ /* 0x040fe200078e02a6 */
[----:B------:R-:W-:Y:S02]  /*b2d0*/  @!P6 PRMT R74, R86, 0x5410, RZ ;  /* 0x00005410564ae816 */ /* 0x000fe400000000ff */
[----:B------:R3:W2:Y:S01]  /*b2e0*/  LDL.S16 R86, [R1+0x58] ;  /* 0x0000580001567983 */ /* 0x0006a20000100600 */
[----:B------:R-:W-:Y:S03]  /*b2f0*/  IMAD R73, R73, 0x48, RZ ;  /* 0x0000004849497824 */ /* 0x000fe600078e02ff */
[----:B------:R4:W-:Y:S02]  /*b300*/  STG.E.U16 desc[UR20][R164.64+0x2], R69 ;  /* 0x00000245a4007986 */ /* 0x0009e4000c101514 */
[-C--:B-1----:R-:W-:Y:S02]  /*b310*/  LEA R168, P3, R73, R164.reuse, 0x1 ;  /* 0x000000a449a87211 */ /* 0x082fe400078608ff */
[----:B------:R1:W-:Y:S01]  /*b320*/  STG.E.U16 desc[UR20][R164.64], R74 ;  /* 0x0000004aa4007986 */ /* 0x0003e2000c101514 */
[----:B----4-:R-:W-:Y:S02]  /*b330*/  PRMT R69, R72, 0x5410, R71 ;  /* 0x0000541048457816 */ /* 0x010fe40000000047 */
[----:B------:R-:W-:Y:S02]  /*b340*/  @!P5 PRMT R72, R80, 0x5410, RZ ;  /* 0x000054105048d816 */ /* 0x000fe400000000ff */
[----:B------:R-:W-:Y:S01]  /*b350*/  @!P4 PRMT R71, R76, 0x5410, RZ ;  /* 0x000054104c47c816 */ /* 0x000fe200000000ff */
[----:B------:R4:W3:Y:S01]  /*b360*/  MUFU.EX2 R80, R169 ;  /* 0x000000a900507308 */ /* 0x0008e20000000800 */
[----:B------:R-:W-:Y:S01]  /*b370*/  PRMT R76, R70, 0x5410, R83 ;  /* 0x00005410464c7816 */ /* 0x000fe20000000053 */
[----:B------:R3:W-:Y:S01]  /*b380*/  STG.E.U16 desc[UR20][R166.64], R72 ;  /* 0x00000048a6007986 */ /* 0x0007e2000c101514 */
[----:B------:R-:W-:Y:S02]  /*b390*/  @!P0 PRMT R70, R79, 0x5410, RZ ;  /* 0x000054104f468816 */ /* 0x000fe400000000ff */
[----:B-1----:R-:W-:Y:S01]  /*b3a0*/  LOP3.LUT R74, R131, 0xffff, RZ, 0xc0, !PT ;  /* 0x0000ffff834a7812 */ /* 0x002fe200078ec0ff */
[----:B------:R1:W-:Y:S04]  /*b3b0*/  STG.E.U16 desc[UR20][R166.64+0x2], R71 ;  /* 0x00000247a6007986 */ /* 0x0003e8000c101514 */
[----:B------:R3:W2:Y:S01]  /*b3c0*/  MUFU.EX2 R79, R81 ;  /* 0x00000051004f7308 */ /* 0x0006a20000000800 */
[----:B------:R-:W-:Y:S01]  /*b3d0*/  SHF.R.U32.HI R74, RZ, 0x8, R74 ;  /* 0x00000008ff4a7819 */ /* 0x000fe2000001164a */
[----:B------:R1:W-:Y:S03]  /*b3e0*/  STG.E.U16 desc[UR20][R84.64], R70 ;  /* 0x0000004654007986 */ /* 0x0003e6000c101514 */
[----:B------:R-:W-:Y:S04]  /*b3f0*/  LOP3.LUT R74, R74, 0xffff, RZ, 0xc0, !PT ;  /* 0x0000ffff4a4a7812 */ /* 0x000fe800078ec0ff */
[----:B------:R-:W-:Y:S02]  /*b400*/  ISETP.LE.U32.AND P1, PT, R74, UR19, PT ;  /* 0x000000134a007c0c */ /* 0x000fe4000bf23070 */
[-C--:B----4-:R-:W-:Y:S01]  /*b410*/  LEA.HI.X.SX32 R169, R73, R165.reuse, 0x1, P3 ;  /* 0x000000a549a97211 */ /* 0x090fe200018f0eff */
[----:B------:R4:W2:Y:S01]  /*b420*/  MUFU.EX2 R74, R88 ;  /* 0x00000058004a7308 */ /* 0x0008a20000000800 */
[C---:B------:R-:W-:Y:S04]  /*b430*/  LEA R170, P3, R77.reuse, R164, 0x1 ;  /* 0x000000a44daa7211 */ /* 0x040fe800078608ff */
[----:B------:R-:W-:Y:S02]  /*b440*/  LEA.HI.X.SX32 R171, R77, R165, 0x1, P3 ;  /* 0x000000a54dab7211 */ /* 0x000fe400018f0eff */
[C---:B---3--:R-:W-:Y:S03]  /*b450*/  LOP3.LUT R81, R176.reuse, 0xff, RZ, 0xc0, !PT ;  /* 0x000000ffb0517812 */ /* 0x048fe600078ec0ff */
[----:B------:R-:W-:Y:S01]  /*b460*/  MUFU.EX2 R73, R208 ;  /* 0x000000d000497308 */ /* 0x000fe20000000800 */
[----:B------:R-:W-:Y:S02]  /*b470*/  LOP3.LUT R72, R176, 0xffff, RZ, 0xc0, !PT ;  /* 0x0000ffffb0487812 */ /* 0x000fe400078ec0ff */
[----:B------:R-:W-:Y:S02]  /*b480*/  PRMT R77, R112, 0x5410, R93 ;  /* 0x00005410704d7816 */ /* 0x000fe4000000005d */
[----:B-1----:R-:W-:Y:S04]  /*b490*/  SHF.R.U32.HI R71, RZ, 0x10, R131 ;  /* 0x00000010ff477819 */ /* 0x002fe80000011683 */
[----:B------:R-:W-:Y:S01]  /*b4a0*/  LOP3.LUT R71, R71, 0xff, RZ, 0xc0, !PT ;  /* 0x000000ff47477812 */ /* 0x000fe200078ec0ff */
[----:B------:R1:W3:Y:S01]  /*b4b0*/  LDL.S16 R85, [R1+0x5c] ;  /* 0x00005c0001557983 */ /* 0x0002e20000100600 */
[----:B------:R-:W-:Y:S01]  /*b4c0*/  SHF.R.U32.HI R70, RZ, 0x8, R72 ;  /* 0x00000008ff467819 */ /* 0x000fe20000011648 */
[----:B----4-:R-:W-:Y:S01]  /*b4d0*/  FADD.FTZ R88, R122, R133 ;  /* 0x000000857a587221 */ /* 0x010fe20000010000 */
[----:B------:R-:W-:Y:S02]  /*b4e0*/  ISETP.LE.U32.AND P0, PT, R71, UR19, PT ;  /* 0x0000001347007c0c */ /* 0x000fe4000bf03070 */
[--C-:B------:R-:W-:Y:S02]  /*b4f0*/  SHF.R.U32.HI R71, RZ, 0x10, R176.reuse ;  /* 0x00000010ff477819 */ /* 0x100fe400000116b0 */
[----:B------:R-:W-:Y:S02]  /*b500*/  SHF.R.U32.HI R72, RZ, 0x18, R131 ;  /* 0x00000018ff487819 */ /* 0x000fe40000011683 */
[----:B------:R-:W-:Y:S02]  /*b510*/  LOP3.LUT R71, R71, 0xff, RZ, 0xc0, !PT ;  /* 0x000000ff47477812 */ /* 0x000fe400078ec0ff */
[----:B------:R-:W-:Y:S02]  /*b520*/  ISETP.LE.U32.AND P4, PT, R72, UR19, PT ;  /* 0x0000001348007c0c */ /* 0x000fe4000bf83070 */
[----:B------:R-:W-:Y:S01]  /*b530*/  ISETP.LE.U32.AND P6, PT, R71, UR19, PT ;  /* 0x0000001347007c0c */ /* 0x000fe2000bfc3070 */
[----:B------:R4:W1:Y:S01]  /*b540*/  MUFU.EX2 R72, R126 ;  /* 0x0000007e00487308 */ /* 0x0008620000000800 */
[----:B------:R-:W-:Y:S02]  /*b550*/  SHF.R.U32.HI R71, RZ, 0x18, R176 ;  /* 0x00000018ff477819 */ /* 0x000fe400000116b0 */
[----:B------:R-:W-:Y:S02]  /*b560*/  LOP3.LUT R70, R70, 0xffff, RZ, 0xc0, !PT ;  /* 0x0000ffff46467812 */ /* 0x000fe400078ec0ff */
[----:B------:R-:W-:Y:S02]  /*b570*/  ISETP.LE.U32.AND P5, PT, R71, UR19, PT ;  /* 0x0000001347007c0c */ /* 0x000fe4000bfa3070 */
[----:B------:R-:W-:Y:S04]  /*b580*/  LOP3.LUT R71, R184, 0xff, RZ, 0xc0, !PT ;  /* 0x000000ffb8477812 */ /* 0x000fe800078ec0ff */
[----:B------:R-:W-:Y:S01]  /*b590*/  ISETP.LE.U32.AND P3, PT, R71, UR19, PT ;  /* 0x0000001347007c0c */ /* 0x000fe2000bf63070 */
[----:B------:R-:W-:Y:S02]  /*b5a0*/  FADD.FTZ R71, R206, R134 ;  /* 0x00000086ce477221 */ /* 0x000fe40000010000 */
[----:B------:R1:W-:Y:S01]  /*b5b0*/  MUFU.EX2 R134, R173 ;  /* 0x000000ad00867308 */ /* 0x0003e20000000800 */
[----:B----4-:R-:W-:Y:S09]  /*b5c0*/  IMAD.WIDE.U32 R126, R147, -0x2daee0ad, RZ ;  /* 0xd2511f53937e7825 */ /* 0x010ff200078e00ff */
[----:B------:R-:W-:Y:S01]  /*b5d0*/  MUFU.EX2 R147, R148 ;  /* 0x0000009400937308 */ /* 0x000fe20000000800 */
[----:B-1----:R-:W-:Y:S02]  /*b5e0*/  IMAD.MOV.U32 R173, RZ, RZ, R121 ;  /* 0x000000ffffad7224 */ /* 0x002fe400078e0079 */
[----:B--2---:R-:W-:Y:S05]  /*b5f0*/  @!P0 HFMA2.BF16_V2 R86, -RZ.H0_H0, RZ.H0_H0, -R112.H0_H0 ;  /* 0x200000ffff568231 */ /* 0x004fea0000340970 */
[----:B------:R-:W-:Y:S04]  /*b600*/  PRMT R84, R86, 0x7610, R84 ;  /* 0x0000761056547816 */ /* 0x000fe80000000054 */
[----:B------:R-:W-:Y:S02]  /*b610*/  @!P0 PRMT R112, R84, 0x5410, RZ ;  /* 0x0000541054708816 */ /* 0x000fe400000000ff */
[----:B------:R-:W-:Y:S04]  /*b620*/  LOP3.LUT R84, R184, 0xffff, RZ, 0xc0, !PT ;  /* 0x0000ffffb8547812 */ /* 0x000fe800078ec0ff */
[----:B------:R-:W-:Y:S01]  /*b630*/  SHF.R.U32.HI R84, RZ, 0x8, R84 ;  /* 0x00000008ff547819 */ /* 0x000fe20000011654 */
[----:B---3--:R-:W-:Y:S05]  /*b640*/  @!P1 HFMA2.BF16_V2 R85, -RZ.H0_H0, RZ.H0_H0, -R83.H0_H0 ;  /* 0x200000ffff559231 */ /* 0x008fea0000340953 */
[----:B------:R-:W-:Y:S01]  /*b650*/  PRMT R82, R85, 0x7610, R82 ;  /* 0x0000761055527816 */ /* 0x000fe20000000052 */
[----:B------:R1:W-:Y:S03]  /*b660*/  @!P1 STL.S16 [R1+0x5c], R85 ;  /* 0x00005c5501009387 */ /* 0x0003e60000100600 */
[----:B------:R-:W-:Y:S01]  /*b670*/  @!P1 PRMT R83, R82, 0x5410, RZ ;  /* 0x0000541052539816 */ /* 0x000fe200000000ff */
[----:B------:R3:W5:Y:S01]  /*b680*/  LDL.LU R208, [R1+0x124] ;  /* 0x0001240001d07983 */ /* 0x0007620000300800 */
[----:B------:R2:W4:Y:S03]  /*b690*/  MUFU.EX2 R82, R123 ;  /* 0x0000007b00527308 */ /* 0x0005260000000800 */
[----:B------:R-:W-:Y:S04]  /*b6a0*/  STG.E.U16 desc[UR20][R170.64], R83 ;  /* 0x00000053aa007986 */ /* 0x000fe8000c101514 */
[----:B------:R-:W-:Y:S01]  /*b6b0*/  STG.E.U16 desc[UR20][R168.64], R112 ;  /* 0x00000070a8007986 */ /* 0x000fe2000c101514 */
[----:B--2---:R-:W-:Y:S02]  /*b6c0*/  IMAD.WIDE.U32 R122, R156, -0x2daee0ad, RZ ;  /* 0xd2511f539c7a7825 */ /* 0x004fe400078e00ff */
[----:B------:R-:W-:Y:S01]  /*b6d0*/  MUFU.EX2 R156, R153 ;  /* 0x00000099009c7308 */ /* 0x000fe20000000800 */
[----:B-1----:R3:W2:Y:S04]  /*b6e0*/  LDL.S16 R85, [R1+0x40] ;  /* 0x0000400001557983 */ /* 0x0026a80000100600 */
[----:B------:R1:W-:Y:S01]  /*b6f0*/  @!P0 STL.S16 [R1+0x58], R86 ;  /* 0x0000585601008387 */ /* 0x0003e20000100600 */
[----:B------:R-:W-:Y:S02]  /*b700*/  ISETP.LE.U32.AND P0, PT, R81, UR19, PT ;  /* 0x0000001351007c0c */ /* 0x000fe4000bf03070 */
[----:B------:R-:W-:Y:S01]  /*b710*/  SHF.R.U32.HI R81, RZ, 0x10, R184 ;  /* 0x00000010ff517819 */ /* 0x000fe200000116b8 */
[----:B------:R3:W5:Y:S03]  /*b720*/  LDL.LU R207, [R1+0x120] ;  /* 0x0001200001cf7983 */ /* 0x0007660000300800 */
[----:B------:R-:W-:Y:S01]  /*b730*/  LOP3.LUT R81, R81, 0xff, RZ, 0xc0, !PT ;  /* 0x000000ff51517812 */ /* 0x000fe200078ec0ff */
[----:B------:R3:W5:Y:S04]  /*b740*/  LDL.LU R206, [R1+0x11c] ;  /* 0x00011c0001ce7983 */ /* 0x0007680000300800 */
[----:B------:R3:W4:Y:S01]  /*b750*/  LDL.S16 R96, [R1+0x3c] ;  /* 0x00003c0001607983 */ /* 0x0007220000100600 */
[----:B-1----:R-:W-:Y:S02]  /*b760*/  LOP3.LUT R86, R84, 0xffff, RZ, 0xc0, !PT ;  /* 0x0000ffff54567812 */ /* 0x002fe400078ec0ff */
[----:B------:R-:W-:Y:S02]  /*b770*/  MUFU.EX2 R84, R106 ;  /* 0x0000006a00547308 */ /* 0x000fe40000000800 */
[----:B------:R-:W-:Y:S08]  /*b780*/  ISETP.LE.U32.AND P1, PT, R86, UR19, PT ;  /* 0x0000001356007c0c */ /* 0x000ff0000bf23070 */
[----:B------:R-:W-:Y:S01]  /*b790*/  MUFU.EX2 R106, R201 ;  /* 0x000000c9006a7308 */ /* 0x000fe20000000800 */
[----:B--2---:R-:W-:Y:S05]  /*b7a0*/  @!P4 HFMA2.BF16_V2 R85, -RZ.H0_H0, RZ.H0_H0, -R93.H0_H0 ;  /* 0x200000ffff55c231 */ /* 0x004fea000034095d */
[----:B------:R-:W-:Y:S01]  /*b7b0*/  PRMT R98, R85, 0x7610, R98 ;  /* 0x0000761055627816 */ /* 0x000fe20000000062 */
[----:B------:R1:W-:Y:S03]  /*b7c0*/  @!P4 STL.S16 [R1+0x40], R85 ;  /* 0x000040550100c387 */ /* 0x0003e60000100600 */
[----:B------:R-:W-:Y:S02]  /*b7d0*/  @!P4 PRMT R93, R98, 0x5410, RZ ;  /* 0x00005410625dc816 */ /* 0x000fe400000000ff */
[----:B------:R-:W-:Y:S02]  /*b7e0*/  ISETP.LE.U32.AND P4, PT, R70, UR19, PT ;  /* 0x0000001346007c0c */ /* 0x000fe4000bf83070 */
[----:B------:R-:W-:Y:S01]  /*b7f0*/  PRMT R70, R91, 0x5410, R90 ;  /* 0x000054105b467816 */ /* 0x000fe2000000005a */
[----:B------:R-:W-:Y:S01]  /*b800*/  STG.E.U16 desc[UR20][R168.64+0x2], R93 ;  /* 0x0000025da8007986 */ /* 0x000fe2000c101514 */
[----:B----4-:R-:W-:Y:S05]  /*b810*/  @!P0 HFMA2.BF16_V2 R96, -RZ.H0_H0, RZ.H0_H0, -R91.H0_H0 ;  /* 0x200000ffff608231 */ /* 0x010fea000034095b */
[----:B------:R-:W-:Y:S04]  /*b820*/  PRMT R86, R96, 0x7610, R86 ;  /* 0x0000761060567816 */ /* 0x000fe80000000056 */
[----:B------:R-:W-:Y:S05]  /*b830*/  @!P0 PRMT R91, R86, 0x5410, RZ ;  /* 0x00005410565b8816 */ /* 0x000fea00000000ff */
[----:B------:R-:W-:Y:S01]  /*b840*/  STG.E.U16 desc[UR20][R164.64+0x10], R91 ;  /* 0x0000105ba4007986 */ /* 0x000fe2000c101514 */
[----:B-1----:R1:W2:Y:S03]  /*b850*/  MUFU.EX2 R85, R94 ;  /* 0x0000005e00557308 */ /* 0x0022a60000000800 */
[----:B-1----:R3:W4:Y:S04]  /*b860*/  LDL.S16 R94, [R1+0x38] ;  /* 0x00003800015e7983 */ /* 0x0027280000100600 */
[----:B------:R1:W-:Y:S01]  /*b870*/  @!P0 STL.S16 [R1+0x3c], R96 ;  /* 0x00003c6001008387 */ /* 0x0003e20000100600 */
[----:B------:R-:W-:Y:S02]  /*b880*/  ISETP.LE.U32.AND P0, PT, R81, UR19, PT ;  /* 0x0000001351007c0c */ /* 0x000fe4000bf03070 */
[----:B------:R-:W-:Y:S01]  /*b890*/  SHF.R.U32.HI R81, RZ, 0x18, R184 ;  /* 0x00000018ff517819 */ /* 0x000fe200000116b8 */
[----:B------:R3:W5:Y:S04]  /*b8a0*/  LDL.LU R205, [R1+0x118] ;  /* 0x0001180001cd7983 */ /* 0x0007680000300800 */
[----:B------:R3:W2:Y:S01]  /*b8b0*/  LDL.S16 R86, [R1+0x34] ;  /* 0x0000340001567983 */ /* 0x0006a20000100600 */
[----:B-1----:R-:W-:Y:S01]  /*b8c0*/  FADD.FTZ R96, R92, R71 ;  /* 0x000000475c607221 */ /* 0x002fe20000010000 */
[----:B------:R-:W-:Y:S01]  /*b8d0*/  FADD.FTZ R71, R105, R88 ;  /* 0x0000005869477221 */ /* 0x000fe20000010000 */
[C---:B------:R-:W-:Y:S02]  /*b8e0*/  F2FP.BF16.F32.PACK_AB R105, R78.reuse, R105 ;  /* 0x000000694e69723e */ /* 0x040fe400000010ff */
[----:B------:R-:W-:Y:S01]  /*b8f0*/  FADD.FTZ R96, R95, R96 ;  /* 0x000000605f607221 */ /* 0x000fe20000010000 */
[----:B------:R-:W-:Y:S01]  /*b900*/  FADD.FTZ R98, R78, R71 ;  /* 0x000000474e627221 */ /* 0x000fe20000010000 */
[----:B------:R-:W-:Y:S01]  /*b910*/  PRMT R71, R110, 0x5410, R97 ;  /* 0x000054106e477816 */ /* 0x000fe20000000061 */
[----:B----4-:R-:W-:Y:S05]  /*b920*/  @!P4 HFMA2.BF16_V2 R94, -RZ.H0_H0, RZ.H0_H0, -R90.H0_H0 ;  /* 0x200000ffff5ec231 */ /* 0x010fea000034095a */
[----:B------:R-:W-:Y:S01]  /*b930*/  PRMT R89, R94, 0x7610, R89 ;  /* 0x000076105e597816 */ /* 0x000fe20000000059 */
[----:B------:R1:W-:Y:S03]  /*b940*/  @!P4 STL.S16 [R1+0x38], R94 ;  /* 0x0000385e0100c387 */ /* 0x0003e60000100600 */
[----:B------:R-:W-:Y:S01]  /*b950*/  @!P4 PRMT R90, R89, 0x5410, RZ ;  /* 0x00005410595ac816 */ /* 0x000fe200000000ff */
[----:B------:R3:W5:Y:S01]  /*b960*/  LDL.LU R204, [R1+0x114] ;  /* 0x0001140001cc7983 */ /* 0x0007620000300800 */
[----:B------:R-:W-:Y:S01]  /*b970*/  ISETP.LE.U32.AND P4, PT, R81, UR19, PT ;  /* 0x0000001351007c0c */ /* 0x000fe2000bf83070 */
[----:B--2---:R-:W-:Y:S01]  /*b980*/  @!P6 HFMA2.BF16_V2 R86, -RZ.H0_H0, RZ.H0_H0, -R110.H0_H0 ;  /* 0x200000ffff56e231 */ /* 0x004fe2000034096e */
[----:B------:R2:W4:Y:S01]  /*b990*/  MUFU.EX2 R81, R200 ;  /* 0x000000c800517308 */ /* 0x0005220000000800 */
[----:B------:R3:W5:Y:S03]  /*b9a0*/  LDL.LU R202, [R1+0x110] ;  /* 0x0001100001ca7983 */ /* 0x0007660000300800 */
[----:B------:R-:W-:Y:S01]  /*b9b0*/  PRMT R114, R86, 0x7610, R114 ;  /* 0x0000761056727816 */ /* 0x000fe20000000072 */
[----:B------:R3:W5:Y:S03]  /*b9c0*/  LDL.LU R201, [R1+0x10c] ;  /* 0x00010c0001c97983 */ /* 0x0007660000300800 */
[----:B------:R-:W-:Y:S02]  /*b9d0*/  @!P6 PRMT R110, R114, 0x5410, RZ ;  /* 0x00005410726ee816 */ /* 0x000fe400000000ff */
[----:B------:R4:W-:Y:S01]  /*b9e0*/  MUFU.EX2 R89, R195 ;  /* 0x000000c300597308 */ /* 0x0009e20000000800 */
[----:B------:R3:W-:Y:S01]  /*b9f0*/  @!P6 STL.S16 [R1+0x34], R86 ;  /* 0x000034560100e387 */ /* 0x0007e20000100600 */
[--C-:B------:R-:W-:Y:S01]  /*ba00*/  FADD.FTZ R114, R104, R101.reuse ;  /* 0x0000006568727221 */ /* 0x100fe20000010000 */
[C---:B------:R-:W-:Y:S02]  /*ba10*/  F2FP.BF16.F32.PACK_AB R104, R75.reuse, R104 ;  /* 0x000000684b68723e */ /* 0x040fe400000010ff */
[----:B------:R-:W-:Y:S01]  /*ba20*/  STG.E.U16 desc[UR20][R164.64+0x12], R90 ;  /* 0x0000125aa4007986 */ /* 0x000fe2000c101514 */
[----:B------:R-:W-:Y:S01]  /*ba30*/  FADD.FTZ R114, R75, R114 ;  /* 0x000000724b727221 */ /* 0x000fe20000010000 */
[----:B------:R-:W-:Y:S02]  /*ba40*/  PRMT R101, R104, 0x7632, R101 ;  /* 0x0000763268657816 */ /* 0x000fe40000000065 */
[----:B--2---:R2:W5:Y:S04]  /*ba50*/  LDL.LU R200, [R1+0x108] ;  /* 0x0001080001c87983 */ /* 0x0045680000300800 */
[----:B------:R2:W5:Y:S04]  /*ba60*/  LDL.LU R197, [R1+0x104] ;  /* 0x0001040001c57983 */ /* 0x0005680000300800 */
[----:B-1----:R2:W2:Y:S04]  /*ba70*/  LDL.S16 R94, [R1+0x30] ;  /* 0x00003000015e7983 */ /* 0x0024a80000100600 */
[----:B----4-:R1:W5:Y:S04]  /*ba80*/  LDL.LU R195, [R1+0x100] ;  /* 0x0001000001c37983 */ /* 0x0103680000300800 */
[----:B------:R1:W4:Y:S01]  /*ba90*/  LDL.S16 R95, [R1+0x2c] ;  /* 0x00002c00015f7983 */ /* 0x0003220000100600 */
[C-C-:B---3--:R-:W-:Y:S02]  /*baa0*/  LOP3.LUT R86, R123.reuse, UR17, R180.reuse, 0x96, !PT ;  /* 0x000000117b567c12 */ /* 0x148fe4000f8e96b4 */
[----:B------:R-:W-:Y:S01]  /*bab0*/  LOP3.LUT R180, R123, UR17, R180, 0x96, !PT ;  /* 0x000000117bb47c12 */ /* 0x000fe2000f8e96b4 */
[----:B------:R1:W3:Y:S01]  /*bac0*/  LDL.S16 R92, [R1+0x28] ;  /* 0x00002800015c7983 */ /* 0x0002e20000100600 */
[C---:B------:R-:W-:Y:S02]  /*bad0*/  LOP3.LUT R78, R86.reuse, 0xffff, RZ, 0xc0, !PT ;  /* 0x0000ffff564e7812 */ /* 0x040fe400078ec0ff */
[----:B------:R-:W-:Y:S01]  /*bae0*/  LOP3.LUT R88, R86, 0xff, RZ, 0xc0, !PT ;  /* 0x000000ff56587812 */ /* 0x000fe200078ec0ff */
[----:B------:R-:W-:Y:S01]  /*baf0*/  STG.E.U16 desc[UR20][R166.64+0x10], R110 ;  /* 0x0000106ea6007986 */ /* 0x000fe2000c101514 */
[----:B------:R-:W-:Y:S04]  /*bb00*/  SHF.R.U32.HI R78, RZ, 0x8, R78 ;  /* 0x00000008ff4e7819 */ /* 0x000fe8000001164e */
[----:B------:R-:W-:Y:S02]  /*bb10*/  LOP3.LUT R75, R78, 0xffff, RZ, 0xc0, !PT ;  /* 0x0000ffff4e4b7812 */ /* 0x000fe400078ec0ff */
[----:B------:R-:W-:Y:S02]  /*bb20*/  PRMT R78, R103, 0x5410, R102 ;  /* 0x00005410674e7816 */ /* 0x000fe40000000066 */
[----:B------:R-:W-:Y:S01]  /*bb30*/  ISETP.LE.U32.AND P6, PT, R75, UR19, PT ;  /* 0x000000134b007c0c */ /* 0x000fe2000bfc3070 */
[--C-:B------:R-:W-:Y:S01]  /*bb40*/  FADD.FTZ R75, R99, R100.reuse ;  /* 0x00000064634b7221 */ /* 0x100fe20000010000 */
[----:B------:R-:W-:Y:S02]  /*bb50*/  PRMT R100, R105, 0x7632, R100 ;  /* 0x0000763269647816 */ /* 0x000fe40000000064 */
[C---:B------:R-:W-:Y:S01]  /*bb60*/  F2FP.BF16.F32.PACK_AB R99, R80.reuse, R99 ;  /* 0x000000635063723e */ /* 0x040fe200000010ff */
[----:B------:R-:W-:Y:S02]  /*bb70*/  FADD.FTZ R80, R80, R75 ;  /* 0x0000004b50507221 */ /* 0x000fe40000010000 */
[----:B------:R-:W-:Y:S01]  /*bb80*/  MUFU.EX2 R75, R186 ;  /* 0x000000ba004b7308 */ /* 0x000fe20000000800 */
[----:B--2---:R-:W-:Y:S05]  /*bb90*/  @!P5 HFMA2.BF16_V2 R94, -RZ.H0_H0, RZ.H0_H0, -R97.H0_H0 ;  /* 0x200000ffff5ed231 */ /* 0x004fea0000340961 */
[----:B------:R-:W-:Y:S01]  /*bba0*/  PRMT R111, R94, 0x7610, R111 ;  /* 0x000076105e6f7816 */ /* 0x000fe2000000006f */
[----:B------:R2:W-:Y:S01]  /*bbb0*/  @!P5 STL.S16 [R1+0x30], R94 ;  /* 0x0000305e0100d387 */ /* 0x0005e20000100600 */
[----:B----4-:R-:W-:Y:S02]  /*bbc0*/  @!P3 HFMA2.BF16_V2 R95, -RZ.H0_H0, RZ.H0_H0, -R103.H0_H0 ;  /* 0x200000ffff5fb231 */ /* 0x010fe40000340967 */
[----:B------:R-:W-:Y:S01]  /*bbd0*/  @!P5 PRMT R97, R111, 0x5410, RZ ;  /* 0x000054106f61d816 */ /* 0x000fe200000000ff */
[----:B------:R-:W-:Y:S01]  /*bbe0*/  FADD.FTZ R111, R79, R96 ;  /* 0x000000604f6f7221 */ /* 0x000fe20000010000 */
[----:B---3--:R-:W-:Y:S01]  /*bbf0*/  @!P1 HFMA2.BF16_V2 R92, -RZ.H0_H0, RZ.H0_H0, -R102.H0_H0 ;  /* 0x200000ffff5c9231 */ /* 0x008fe20000340966 */
[----:B------:R-:W-:Y:S01]  /*bc00*/  PRMT R107, R95, 0x7610, R107 ;  /* 0x000076105f6b7816 */ /* 0x000fe2000000006b */
[----:B------:R3:W-:Y:S01]  /*bc10*/  @!P3 STL.S16 [R1+0x2c], R95 ;  /* 0x00002c5f0100b387 */ /* 0x0007e20000100600 */
[----:B------:R4:W-:Y:S01]  /*bc20*/  MUFU.EX2 R96, R128 ;  /* 0x0000008000607308 */ /* 0x0009e20000000800 */
[----:B------:R-:W-:Y:S01]  /*bc30*/  FADD.FTZ R111, R74, R111 ;  /* 0x0000006f4a6f7221 */ /* 0x000fe20000010000 */
[----:B------:R-:W-:Y:S01]  /*bc40*/  @!P3 PRMT R103, R107, 0x5410, RZ ;  /* 0x000054106b67b816 */ /* 0x000fe200000000ff */
[----:B------:R1:W-:Y:S01]  /*bc50*/  @!P1 STL.S16 [R1+0x28], R92 ;  /* 0x0000285c01009387 */ /* 0x0003e20000100600 */
[----:B------:R-:W-:Y:S01]  /*bc60*/  PRMT R115, R92, 0x7610, R115 ;  /* 0x000076105c737816 */ /* 0x000fe20000000073 */
[----:B------:R-:W-:Y:S02]  /*bc70*/  IMAD.MOV.U32 R107, RZ, RZ, R117 ;  /* 0x000000ffff6b7224 */ /* 0x000fe400078e0075 */
[----:B------:R1:W3:Y:S01]  /*bc80*/  LDL.S16 R117, [R1+0x24] ;  /* 0x0000240001757983 */ /* 0x0002e20000100600 */
[----:B------:R-:W-:Y:S03]  /*bc90*/  @!P1 PRMT R102, R115, 0x5410, RZ ;  /* 0x0000541073669816 */ /* 0x000fe600000000ff */
[----:B------:R1:W3:Y:S01]  /*bca0*/  LDL.S16 R115, [R1+0x20] ;  /* 0x0000200001737983 */ /* 0x0002e20000100600 */
[----:B------:R-:W-:Y:S03]  /*bcb0*/  MUFU.EX2 R107, R107 ;  /* 0x0000006b006b7308 */ /* 0x000fe60000000800 */
[----:B------:R-:W-:Y:S01]  /*bcc0*/  STG.E.U16 desc[UR20][R166.64+0x12], R97 ;  /* 0x00001261a6007986 */ /* 0x000fe2000c101514 */
[----:B----4-:R-:W-:Y:S02]  /*bcd0*/  IMAD.MOV.U32 R128, RZ, RZ, R113 ;  /* 0x000000ffff807224 */ /* 0x010fe400078e0071 */
[--C-:B------:R-:W-:Y:S01]  /*bce0*/  FADD.FTZ R113, R87, R98.reuse ;  /* 0x0000006257717221 */ /* 0x100fe20000010000 */
[C---:B------:R-:W-:Y:S01]  /*bcf0*/  F2FP.BF16.F32.PACK_AB R87, R72.reuse, R87 ;  /* 0x000000574857723e */ /* 0x040fe200000010ff */
[----:B------:R-:W-:Y:S01]  /*bd00*/  STG.E.U16 desc[UR20][R170.64+0xe], R103 ;  /* 0x00000e67aa007986 */ /* 0x000fe2000c101514 */
[----:B------:R-:W-:Y:S01]  /*bd10*/  PRMT R98, R99, 0x7632, R98 ;  /* 0x0000763263627816 */ /* 0x000fe20000000062 */
[----:B------:R-:W-:Y:S01]  /*bd20*/  FADD.FTZ R113, R72, R113 ;  /* 0x0000007148717221 */ /* 0x000fe20000010000 */
[----:B--2---:R-:W-:Y:S01]  /*bd30*/  MUFU.EX2 R94, R183 ;  /* 0x000000b7005e7308 */ /* 0x004fe20000000800 */
[--C-:B---3--:R-:W-:Y:S01]  /*bd40*/  SHF.R.U32.HI R95, RZ, 0x18, R86.reuse ;  /* 0x00000018ff5f7819 */ /* 0x108fe20000011656 */
[----:B------:R-:W-:Y:S01]  /*bd50*/  STG.E.U16 desc[UR20][R170.64+0x10], R102 ;  /* 0x00001066aa007986 */ /* 0x000fe2000c101514 */
[----:B------:R-:W-:Y:S04]  /*bd60*/  SHF.R.U32.HI R86, RZ, 0x10, R86 ;  /* 0x00000010ff567819 */ /* 0x000fe80000011656 */
[----:B------:R-:W-:Y:S03]  /*bd70*/  LOP3.LUT R86, R86, 0xff, RZ, 0xc0, !PT ;  /* 0x000000ff56567812 */ /* 0x000fe600078ec0ff */
[----:B-1----:R1:W-:Y:S01]  /*bd80*/  MUFU.EX2 R92, R187 ;  /* 0x000000bb005c7308 */ /* 0x0023e20000000800 */
[----:B------:R-:W-:Y:S02]  /*bd90*/  ISETP.LE.U32.AND P5, PT, R86, UR19, PT ;  /* 0x0000001356007c0c */ /* 0x000fe4000bfa3070 */
[----:B------:R-:W-:Y:S02]  /*bda0*/  F2FP.BF16.F32.PACK_AB R86, R74, R79 ;  /* 0x0000004f4a56723e */ /* 0x000fe400000010ff */
[----:B------:R-:W-:Y:S02]  /*bdb0*/  LOP3.LUT R74, R127, UR17, R174, 0x96, !PT ;  /* 0x000000117f4a7c12 */ /* 0x000fe4000f8e96ae */
[----:B------:R-:W-:Y:S02]  /*bdc0*/  PRMT R79, R105, 0x5410, R100 ;  /* 0x00005410694f7816 */ /* 0x000fe40000000064 */
[----:B------:R-:W-:Y:S02]  /*bdd0*/  LOP3.LUT R72, R74, 0xff, RZ, 0xc0, !PT ;  /* 0x000000ff4a487812 */ /* 0x000fe400078ec0ff */
[----:B------:R-:W-:Y:S02]  /*bde0*/  LOP3.LUT R174, R127, UR17, R174, 0x96, !PT ;  /* 0x000000117fae7c12 */ /* 0x000fe4000f8e96ae */
[----:B------:R-:W-:Y:S02]  /*bdf0*/  ISETP.LE.U32.AND P3, PT, R72, UR19, PT ;  /* 0x0000001348007c0c */ /* 0x000fe4000bf63070 */
[----:B------:R2:W3:Y:S01]  /*be00*/  MUFU.EX2 R72, R116 ;  /* 0x0000007400487308 */ /* 0x0004e20000000800 */
[----:B-1----:R-:W-:Y:S02]  /*be10*/  IMAD.MOV.U32 R187, RZ, RZ, R128 ;  /* 0x000000ffffbb7224 */ /* 0x002fe400078e0080 */
[----:B------:R-:W-:Y:S02]  /*be20*/  @!P0 HFMA2.BF16_V2 R117, -RZ.H0_H0, RZ.H0_H0, -R105.H0_H0 ;  /* 0x200000ffff758231 */ /* 0x000fe40000340969 */
[----:B------:R-:W-:Y:S03]  /*be30*/  @!P4 HFMA2.BF16_V2 R115, -RZ.H0_H0, RZ.H0_H0, -R100.H0_H0 ;  /* 0x200000ffff73c231 */ /* 0x000fe60000340964 */
[----:B------:R-:W-:Y:S01]  /*be40*/  PRMT R130, R117, 0x7610, R130 ;  /* 0x0000761075827816 */ /* 0x000fe20000000082 */
[----:B------:R1:W-:Y:S03]  /*be50*/  @!P0 STL.S16 [R1+0x24], R117 ;  /* 0x0000247501008387 */ /* 0x0003e60000100600 */
[----:B------:R-:W-:Y:S02]  /*be60*/  @!P0 PRMT R105, R130, 0x5410, RZ ;  /* 0x0000541082698816 */ /* 0x000fe400000000ff */
[----:B------:R-:W-:Y:S02]  /*be70*/  ISETP.LE.U32.AND P0, PT, R88, UR19, PT ;  /* 0x0000001358007c0c */ /* 0x000fe4000bf03070 */
[----:B------:R-:W-:Y:S01]  /*be80*/  PRMT R118, R115, 0x7610, R118 ;  /* 0x0000761073767816 */ /* 0x000fe20000000076 */
[----:B------:R4:W-:Y:S03]  /*be90*/  STG.E.U16 desc[UR20][R168.64+0x10], R105 ;  /* 0x00001069a8007986 */ /* 0x0009e6000c101514 */
[----:B------:R-:W-:Y:S05]  /*bea0*/  @!P4 PRMT R100, R118, 0x5410, RZ ;  /* 0x000054107664c816 */ /* 0x000fea00000000ff */
[----:B------:R-:W-:Y:S01]  /*beb0*/  STG.E.U16 desc[UR20][R168.64+0x12], R100 ;  /* 0x00001264a8007986 */ /* 0x000fe2000c101514 */
[----:B-1----:R-:W-:Y:S01]  /*bec0*/  FADD.FTZ R117, R73, R114 ;  /* 0x0000007249757221 */ /* 0x002fe20000010000 */
[C---:B------:R-:W-:Y:S02]  /*bed0*/  F2FP.BF16.F32.PACK_AB R73, R82.reuse, R73 ;  /* 0x000000495249723e */ /* 0x040fe400000010ff */
[----:B------:R1:W3:Y:S01]  /*bee0*/  LDL.S16 R114, [R1+0x1c] ;  /* 0x00001c0001727983 */ /* 0x0002e20000100600 */
[----:B------:R-:W-:Y:S01]  /*bef0*/  FADD.FTZ R117, R82, R117 ;  /* 0x0000007552757221 */ /* 0x000fe20000010000 */
[----:B------:R-:W-:Y:S02]  /*bf00*/  LOP3.LUT R82, R74, 0xffff, RZ, 0xc0, !PT ;  /* 0x0000ffff4a527812 */ /* 0x000fe400078ec0ff */
[----:B------:R1:W-:Y:S02]  /*bf10*/  @!P4 STL.S16 [R1+0x20], R115 ;  /* 0x000020730100c387 */ /* 0x0003e40000100600 */
[----:B------:R-:W-:Y:S02]  /*bf20*/  SHF.R.U32.HI R82, RZ, 0x8, R82 ;  /* 0x00000008ff527819 */ /* 0x000fe40000011652 */
[----:B------:R3:W3:Y:S01]  /*bf30*/  LDL.S16 R130, [R1+0x18] ;  /* 0x0000180001827983 */ /* 0x0006e20000100600 */
[----:B----4-:R-:W-:Y:S03]  /*bf40*/  LEA R105, R187, 0x1, 0x1 ;  /* 0x00000001bb697811 */ /* 0x010fe600078e08ff */
[----:B--2---:R4:W2:Y:S01]  /*bf50*/  LDL.S16 R116, [R1+0x14] ;  /* 0x0000140001747983 */ /* 0x0048a20000100600 */
[----:B------:R-:W-:Y:S01]  /*bf60*/  LOP3.LUT R105, R137, UR23, R105, 0x96, !PT ;  /* 0x0000001789697c12 */ /* 0x000fe2000f8e9669 */
[----:B-1----:R-:W-:Y:S01]  /*bf70*/  FADD.FTZ R115, R85, R80 ;  /* 0x0000005055737221 */ /* 0x002fe20000010000 */
[----:B------:R-:W-:Y:S02]  /*bf80*/  F2FP.BF16.F32.PACK_AB R85, R84, R85 ;  /* 0x000000555455723e */ /* 0x000fe400000010ff */
[----:B------:R-:W-:Y:S01]  /*bf90*/  LOP3.LUT R80, R82, 0xffff, RZ, 0xc0, !PT ;  /* 0x0000ffff52507812 */ /* 0x000fe200078ec0ff */
[----:B------:R-:W-:Y:S01]  /*bfa0*/  FADD.FTZ R115, R84, R115 ;  /* 0x0000007354737221 */ /* 0x000fe20000010000 */
[----:B------:R3:W-:Y:S01]  /*bfb0*/  MUFU.EX2 R82, R143 ;  /* 0x0000008f00527308 */ /* 0x0007e20000000800 */
[----:B------:R4:W4:Y:S01]  /*bfc0*/  LDL.S16 R84, [R1+0x10] ;  /* 0x0000100001547983 */ /* 0x0009220000100600 */
[----:B------:R-:W-:Y:S01]  /*bfd0*/  ISETP.LE.U32.AND P1, PT, R80, UR19, PT ;  /* 0x0000001350007c0c */ /* 0x000fe2000bf23070 */
[----:B------:R-:W-:Y:S01]  /*bfe0*/  FADD.FTZ R80, R108, R111 ;  /* 0x0000006f6c507221 */ /* 0x000fe20000010000 */
[----:B------:R-:W-:Y:S02]  /*bff0*/  F2FP.BF16.F32.PACK_AB R108, R81, R108 ;  /* 0x0000006c516c723e */ /* 0x000fe400000010ff */
[----:B------:R-:W-:Y:S02]  /*c000*/  LOP3.LUT R111, R122, 0xff, RZ, 0xc0, !PT ;  /* 0x000000ff7a6f7812 */ /* 0x000fe400078ec0ff */
[----:B---3--:R-:W-:Y:S01]  /*c010*/  F2FP.BF16.F32.PACK_AB R143, R72, R107 ;  /* 0x0000006b488f723e */ /* 0x008fe200000010ff */
[----:B------:R-:W-:Y:S05]  /*c020*/  @!P0 HFMA2.BF16_V2 R114, -RZ.H0_H0, RZ.H0_H0, -R104.H0_H0 ;  /* 0x200000ffff728231 */ /* 0x000fea0000340968 */
[----:B------:R-:W-:Y:S01]  /*c030*/  PRMT R88, R114, 0x7610, R88 ;  /* 0x0000761072587816 */ /* 0x000fe20000000058 */
[----:B------:R1:W-:Y:S01]  /*c040*/  @!P0 STL.S16 [R1+0x1c], R114 ;  /* 0x00001c7201008387 */ /* 0x0003e20000100600 */
[----:B------:R-:W-:Y:S03]  /*c050*/  @!P6 HFMA2.BF16_V2 R130, -RZ.H0_H0, RZ.H0_H0, -R101.H0_H0 ;  /* 0x200000ffff82e231 */ /* 0x000fe60000340965 */
[----:B------:R3:W3:Y:S01]  /*c060*/  LDL.S16 R118, [R1+0xc] ;  /* 0x00000c0001767983 */ /* 0x0006e20000100600 */
[----:B--2---:R-:W-:Y:S05]  /*c070*/  @!P5 HFMA2.BF16_V2 R116, -RZ.H0_H0, RZ.H0_H0, -R99.H0_H0 ;  /* 0x200000ffff74d231 */ /* 0x004fea0000340963 */
[----:B------:R-:W-:Y:S01]  /*c080*/  PRMT R129, R116, 0x7610, R129 ;  /* 0x0000761074817816 */ /* 0x000fe20000000081 */
[----:B-1----:R-:W-:Y:S01]  /*c090*/  FADD.FTZ R114, R106, R113 ;  /* 0x000000716a727221 */ /* 0x002fe20000010000 */
[----:B------:R-:W-:Y:S01]  /*c0a0*/  F2FP.BF16.F32.PACK_AB R106, R89, R106 ;  /* 0x0000006a596a723e */ /* 0x000fe200000010ff */
[----:B------:R-:W-:Y:S01]  /*c0b0*/  FADD.FTZ R113, R81, R80 ;  /* 0x0000005051717221 */ /* 0x000fe20000010000 */
[----:B------:R-:W-:Y:S01]  /*c0c0*/  PRMT R80, R104, 0x5410, R101 ;  /* 0x0000541068507816 */ /* 0x000fe20000000065 */
[----:B------:R-:W-:Y:S01]  /*c0d0*/  FADD.FTZ R114, R89, R114 ;  /* 0x0000007259727221 */ /* 0x000fe20000010000 */
[----:B------:R-:W-:Y:S02]  /*c0e0*/  @!P0 PRMT R104, R88, 0x5410, RZ ;  /* 0x0000541058688816 */ /* 0x000fe400000000ff */
[--C-:B------:R-:W-:Y:S01]  /*c0f0*/  SHF.R.U32.HI R81, RZ, 0x18, R74.reuse ;  /* 0x00000018ff517819 */ /* 0x100fe2000001164a */
[----:B------:R1:W2:Y:S01]  /*c100*/  LDL.S16 R88, [R1+0x8] ;  /* 0x0000080001587983 */ /* 0x0002a20000100600 */
[----:B------:R-:W-:Y:S02]  /*c110*/  SHF.R.U32.HI R74, RZ, 0x10, R74 ;  /* 0x00000010ff4a7819 */ /* 0x000fe4000001164a */
[----:B------:R-:W-:Y:S01]  /*c120*/  ISETP.LE.U32.AND P4, PT, R81, UR19, PT ;  /* 0x0000001351007c0c */ /* 0x000fe2000bf83070 */
[----:B------:R-:W-:Y:S01]  /*c130*/  @!P6 STL.S16 [R1+0x18], R130 ;  /* 0x000018820100e387 */ /* 0x000fe20000100600 */
[----:B------:R-:W-:Y:S02]  /*c140*/  PRMT R81, R130, 0x7610, R81 ;  /* 0x0000761082517816 */ /* 0x000fe40000000051 */
[----:B------:R-:W-:Y:S01]  /*c150*/  LOP3.LUT R74, R74, 0xff, RZ, 0xc0, !PT ;  /* 0x000000ff4a4a7812 */ /* 0x000fe200078ec0ff */
[----:B------:R1:W-:Y:S01]  /*c160*/  @!P5 STL.S16 [R1+0x14], R116 ;  /* 0x000014740100d387 */ /* 0x0003e20000100600 */
[----:B------:R-:W-:Y:S02]  /*c170*/  @!P6 PRMT R101, R81, 0x5410, RZ ;  /* 0x000054105165e816 */ /* 0x000fe400000000ff */
[----:B------:R-:W-:Y:S01]  /*c180*/  ISETP.LE.U32.AND P6, PT, R95, UR19, PT ;  /* 0x000000135f007c0c */ /* 0x000fe2000bfc3070 */
[----:B------:R-:W-:Y:S01]  /*c190*/  STG.E.U16 desc[UR20][R164.64+0x20], R104 ;  /* 0x00002068a4007986 */ /* 0x000fe2000c101514 */
[----:B------:R-:W-:Y:S01]  /*c1a0*/  ISETP.LE.U32.AND P0, PT, R74, UR19, PT ;  /* 0x000000134a007c0c */ /* 0x000fe2000bf03070 */
[----:B------:R-:W-:Y:S01]  /*c1b0*/  FADD.FTZ R74, R92, R115 ;  /* 0x000000735c4a7221 */ /* 0x000fe20000010000 */
[----:B------:R-:W-:Y:S01]  /*c1c0*/  F2FP.BF16.F32.PACK_AB R92, R75, R92 ;  /* 0x0000005c4b5c723e */ /* 0x000fe200000010ff */
[----:B------:R-:W-:Y:S01]  /*c1d0*/  STG.E.U16 desc[UR20][R164.64+0x22], R101 ;  /* 0x00002265a4007986 */ /* 0x000fe2000c101514 */
[----:B------:R-:W-:Y:S01]  /*c1e0*/  PRMT R81, R99, 0x5410, R98 ;  /* 0x0000541063517816 */ /* 0x000fe20000000062 */
[----:B------:R-:W-:Y:S01]  /*c1f0*/  FADD.FTZ R115, R75, R74 ;  /* 0x0000004a4b737221 */ /* 0x000fe20000010000 */
[----:B------:R-:W-:Y:S01]  /*c200*/  PRMT R75, R86, 0x7632, R75 ;  /* 0x00007632564b7816 */ /* 0x000fe2000000004b */
[----:B------:R-:W1:Y:S01]  /*c210*/  MUFU.EX2 R95, R149 ;  /* 0x00000095005f7308 */ /* 0x000e620000000800 */
[----:B------:R-:W-:Y:S02]  /*c220*/  LOP3.LUT R74, R122, 0xffff, RZ, 0xc0, !PT ;  /* 0x0000ffff7a4a7812 */ /* 0x000fe400078ec0ff */
[----:B------:R-:W-:Y:S01]  /*c230*/  @!P5 PRMT R99, R129, 0x5410, RZ ;  /* 0x000054108163d816 */ /* 0x000fe200000000ff */
[----:B----4-:R-:W-:Y:S01]  /*c240*/  @!P6 HFMA2.BF16_V2 R84, -RZ.H0_H0, RZ.H0_H0, -R98.H0_H0 ;  /* 0x200000ffff54e231 */ /* 0x010fe20000340962 */
[----:B------:R-:W-:Y:S01]  /*c250*/  SHF.R.U32.HI R74, RZ, 0x8, R74 ;  /* 0x00000008ff4a7819 */ /* 0x000fe2000001164a */
[----:B------:R-:W-:Y:S01]  /*c260*/  @!P0 HFMA2.BF16_V2 R252, -RZ.H0_H0, RZ.H0_H0, -R87.H0_H0 ;  /* 0x200000fffffc8231 */ /* 0x000fe20000340957 */
[----:B------:R-:W-:Y:S01]  /*c270*/  PRMT R97, R92, 0x7632, R97 ;  /* 0x000076325c617816 */ /* 0x000fe20000000061 */
[----:B------:R-:W-:Y:S01]  /*c280*/  STG.E.U16 desc[UR20][R166.64+0x20], R99 ;  /* 0x00002063a6007986 */ /* 0x000fe2000c101514 */
[----:B------:R-:W-:Y:S02]  /*c290*/  LOP3.LUT R74, R74, 0xffff, RZ, 0xc0, !PT ;  /* 0x0000ffff4a4a7812 */ /* 0x000fe400078ec0ff */
[----:B------:R-:W-:Y:S01]  /*c2a0*/  PRMT R119, R84, 0x7610, R119 ;  /* 0x0000761054777816 */ /* 0x000fe20000000077 */
[----:B------:R4:W-:Y:S01]  /*c2b0*/  @!P6 STL.S16 [R1+0x10], R84 ;  /* 0x000010540100e387 */ /* 0x0009e20000100600 */
[----:B------:R-:W-:Y:S01]  /*c2c0*/  ISETP.LE.U32.AND P5, PT, R74, UR19, PT ;  /* 0x000000134a007c0c */ /* 0x000fe2000bfa3070 */
[----:B-1----:R-:W-:Y:S01]  /*c2d0*/  FADD.FTZ R116, R94, R117 ;  /* 0x000000755e747221 */ /* 0x002fe20000010000 */
[----:B------:R-:W-:Y:S02]  /*c2e0*/  SHF.R.U32.HI R74, RZ, 0x18, R122 ;  /* 0x00000018ff4a7819 */ /* 0x000fe4000001167a */
[----:B------:R-:W-:Y:S01]  /*c2f0*/  @!P6 PRMT R98, R119, 0x5410, RZ ;  /* 0x000054107762e816 */ /* 0x000fe200000000ff */
[----:B------:R-:W-:Y:S01]  /*c300*/  FADD.FTZ R116, R179, R116 ;  /* 0x00000074b3747221 */ /* 0x000fe20000010000 */
[----:B------:R-:W-:Y:S02]  /*c310*/  ISETP.LE.U32.AND P6, PT, R74, UR19, PT ;  /* 0x000000134a007c0c */ /* 0x000fe4000bfc3070 */
[----:B------:R-:W-:Y:S01]  /*c320*/  PRMT R74, R87, 0x7632, R74 ;  /* 0x00007632574a7816 */ /* 0x000fe2000000004a */
[----:B------:R-:W-:Y:S01]  /*c330*/  STG.E.U16 desc[UR20][R166.64+0x22], R98 ;  /* 0x00002262a6007986 */ /* 0x000fe2000c101514 */
[----:B------:R-:W-:Y:S02]  /*c340*/  F2FP.BF16.F32.PACK_AB R149, R95, R152 ;  /* 0x000000985f95723e */ /* 0x000fe400000010ff */
[----:B------:R-:W-:Y:S01]  /*c350*/  F2FP.BF16.F32.PACK_AB R94, R179, R94 ;  /* 0x0000005eb35e723e */ /* 0x000fe200000010ff */
[----:B------:R-:W-:Y:S01]  /*c360*/  @!P4 HFMA2.BF16_V2 R249, -RZ.H0_H0, RZ.H0_H0, -R74.H0_H0 ;  /* 0x200000fffff9c231 */ /* 0x000fe2000034094a */
[----:B------:R-:W-:Y:S02]  /*c370*/  PRMT R102, R92, 0x5410, R97 ;  /* 0x000054105c667816 */ /* 0x000fe40000000061 */
[----:B------:R-:W-:Y:S02]  /*c380*/  PRMT R148, R149, 0x7632, R148 ;  /* 0x0000763295947816 */ /* 0x000fe40000000094 */
[----:B----4-:R-:W-:Y:S04]  /*c390*/  SHF.R.U32.HI R84, RZ, 0x10, R122 ;  /* 0x00000010ff547819 */ /* 0x010fe8000001167a */
[----:B------:R-:W-:Y:S01]  /*c3a0*/  LOP3.LUT R84, R84, 0xff, RZ, 0xc0, !PT ;  /* 0x000000ff54547812 */ /* 0x000fe200078ec0ff */
[----:B---3--:R-:W-:Y:S05]  /*c3b0*/  @!P3 HFMA2.BF16_V2 R118, -RZ.H0_H0, RZ.H0_H0, -R86.H0_H0 ;  /* 0x200000ffff76b231 */ /* 0x008fea0000340956 */
[----:B------:R-:W-:Y:S01]  /*c3c0*/  PRMT R117, R118, 0x7610, R117 ;  /* 0x0000761076757816 */ /* 0x000fe20000000075 */
[----:B------:R-:W-:Y:S01]  /*c3d0*/  @!P3 STL.S16 [R1+0xc], R118 ;  /* 0x00000c760100b387 */ /* 0x000fe20000100600 */
[----:B--2---:R-:W-:Y:S05]  /*c3e0*/  @!P1 HFMA2.BF16_V2 R88, -RZ.H0_H0, RZ.H0_H0, -R75.H0_H0 ;  /* 0x200000ffff589231 */ /* 0x004fea000034094b */
[----:B------:R-:W-:Y:S01]  /*c3f0*/  PRMT R89, R88, 0x7610, R89 ;  /* 0x0000761058597816 */ /* 0x000fe20000000059 */
[----:B------:R1:W-:Y:S02]  /*c400*/  @!P1 STL.S16 [R1+0x8], R88 ;  /* 0x0000085801009387 */ /* 0x0003e40000100600 */
[----:B-1----:R-:W-:Y:S01]  /*c410*/  FADD.FTZ R88, R96, R113 ;  /* 0x0000007160587221 */ /* 0x002fe20000010000 */
[C---:B------:R-:W-:Y:S01]  /*c420*/  F2FP.BF16.F32.PACK_AB R96, R109.reuse, R96 ;  /* 0x000000606d60723e */ /* 0x040fe200000010ff */
[----:B------:R1:W-:Y:S02]  /*c430*/  MUFU.EX2 R113, R172 ;  /* 0x000000ac00717308 */ /* 0x0003e40000000800 */
[----:B------:R-:W-:Y:S01]  /*c440*/  FADD.FTZ R109, R109, R88 ;  /* 0x000000586d6d7221 */ /* 0x000fe20000010000 */
[----:B------:R-:W-:Y:S02]  /*c450*/  PRMT R88, R86, 0x5410, R75 ;  /* 0x0000541056587816 */ /* 0x000fe4000000004b */
[----:B------:R-:W-:Y:S01]  /*c460*/  @!P1 PRMT R75, R89, 0x5410, RZ ;  /* 0x00005410594b9816 */ /* 0x000fe200000000ff */
[----:B------:R-:W-:Y:S01]  /*c470*/  FADD.FTZ R89, R107, R114 ;  /* 0x000000726b597221 */ /* 0x000fe20000010000 */
[----:B------:R-:W-:Y:S03]  /*c480*/  @!P3 PRMT R86, R117, 0x5410, RZ ;  /* 0x000054107556b816 */ /* 0x000fe600000000ff */
[----:B------:R-:W2:Y:S01]  /*c490*/  MUFU.EX2 R107, R140 ;  /* 0x0000008c006b7308 */ /* 0x000ea20000000800 */
[----:B------:R-:W-:Y:S01]  /*c4a0*/  LOP3.LUT R117, R126, 0xff, RZ, 0xc0, !PT ;  /* 0x000000ff7e757812 */ /* 0x000fe200078ec0ff */
[----:B------:R-:W-:Y:S01]  /*c4b0*/  FADD.FTZ R118, R72, R89 ;  /* 0x0000005948767221 */ /* 0x000fe20000010000 */
[----:B------:R-:W-:Y:S01]  /*c4c0*/  PRMT R89, R87, 0x5410, R74 ;  /* 0x0000541057597816 */ /* 0x000fe2000000004a */
[----:B------:R-:W-:Y:S01]  /*c4d0*/  STG.E.U16 desc[UR20][R170.64+0x20], R75 ;  /* 0x0000204baa007986 */ /* 0x000fe2000c101514 */
[----:B------:R-:W-:Y:S01]  /*c4e0*/  @!P0 PRMT R87, R252, 0x5410, RZ ;  /* 0x00005410fc578816 */ /* 0x000fe200000000ff */
[----:B------:R-:W-:Y:S01]  /*c4f0*/  FADD.FTZ R124, R134, R109 ;  /* 0x0000006d867c7221 */ /* 0x000fe20000010000 */
[----:B------:R-:W-:Y:S01]  /*c500*/  LOP3.LUT R72, R126, 0xffff, RZ, 0xc0, !PT ;  /* 0x0000ffff7e487812 */ /* 0x000fe200078ec0ff */
[----:B------:R-:W-:Y:S01]  /*c510*/  STG.E.U16 desc[UR20][R170.64+0x1e], R86 ;  /* 0x00001e56aa007986 */ /* 0x000fe2000c101514 */
[----:B------:R-:W-:Y:S01]  /*c520*/  ISETP.LE.U32.AND P0, PT, R111, UR19, PT ;  /* 0x000000136f007c0c */ /* 0x000fe2000bf03070 */
[----:B------:R-:W3:Y:S01]  /*c530*/  MUFU.EX2 R114, R175 ;  /* 0x000000af00727308 */ /* 0x000ee20000000800 */
[----:B------:R-:W-:Y:S01]  /*c540*/  ISETP.LE.U32.AND P3, PT, R117, UR19, PT ;  /* 0x0000001375007c0c */ /* 0x000fe2000bf63070 */
[----:B------:R-:W-:Y:S01]  /*c550*/  FADD.FTZ R117, R147, R116 ;  /* 0x0000007493757221 */ /* 0x000fe20000010000 */
[----:B------:R-:W-:Y:S01]  /*c560*/  SHF.R.U32.HI R72, RZ, 0x8, R72 ;  /* 0x00000008ff487819 */ /* 0x000fe20000011648 */
[----:B-1----:R-:W-:Y:S01]  /*c570*/  IMAD.MOV.U32 R172, RZ, RZ, R120 ;  /* 0x000000ffffac7224 */ /* 0x002fe200078e0078 */
[C---:B------:R-:W-:Y:S01]  /*c580*/  F2FP.BF16.F32.PACK_AB R147, R82.reuse, R147 ;  /* 0x000000935293723e */ /* 0x040fe200000010ff */
[----:B------:R-:W-:Y:S01]  /*c590*/  FADD.FTZ R120, R82, R117 ;  /* 0x0000007552787221 */ /* 0x000fe20000010000 */
[----:B------:R-:W-:Y:S01]  /*c5a0*/  LOP3.LUT R82, R72, 0xffff, RZ, 0xc0, !PT ;  /* 0x0000ffff48527812 */ /* 0x000fe200078ec0ff */
[----:B------:R-:W-:Y:S01]  /*c5b0*/  STG.E.U16 desc[UR20][R168.64+0x20], R87 ;  /* 0x00002057a8007986 */ /* 0x000fe2000c101514 */
[----:B------:R-:W-:Y:S01]  /*c5c0*/  SHF.R.U32.HI R111, RZ, 0x10, R126 ;  /* 0x00000010ff6f7819 */ /* 0x000fe2000001167e */
[----:B------:R-:W1:Y:S01]  /*c5d0*/  MUFU.EX2 R116, R135 ;  /* 0x0000008700747308 */ /* 0x000e620000000800 */
[----:B------:R-:W-:Y:S01]  /*c5e0*/  ISETP.LE.U32.AND P1, PT, R82, UR19, PT ;  /* 0x0000001352007c0c */ /* 0x000fe2000bf23070 */
[----:B------:R-:W-:Y:S01]  /*c5f0*/  FADD.FTZ R82, R152, R115 ;  /* 0x0000007398527221 */ /* 0x000fe20000010000 */
[----:B------:R-:W-:Y:S01]  /*c600*/  PRMT R72, R73, 0x7632, R72 ;  /* 0x0000763249487816 */ /* 0x000fe20000000048 */
[----:B------:R-:W-:Y:S01]  /*c610*/  @!P0 HFMA2.BF16_V2 R248, -RZ.H0_H0, RZ.H0_H0, -R73.H0_H0 ;  /* 0x200000fffff88231 */ /* 0x000fe20000340949 */
[----:B------:R-:W-:Y:S01]  /*c620*/  LOP3.LUT R115, R111, 0xff, RZ, 0xc0, !PT ;  /* 0x000000ff6f737812 */ /* 0x000fe200078ec0ff */
[----:B------:R-:W-:Y:S01]  /*c630*/  FADD.FTZ R111, R95, R82 ;  /* 0x000000525f6f7221 */ /* 0x000fe20000010000 */
[----:B------:R-:W-:Y:S01]  /*c640*/  PRMT R82, R73, 0x5410, R72 ;  /* 0x0000541049527816 */ /* 0x000fe20000000048 */
[----:B--2---:R-:W-:Y:S01]  /*c650*/  FADD.FTZ R117, R107, R120 ;  /* 0x000000786b757221 */ /* 0x004fe20000010000 */
[----:B------:R-:W-:Y:S01]  /*c660*/  @!P0 PRMT R73, R248, 0x5410, RZ ;  /* 0x00005410f8498816 */ /* 0x000fe200000000ff */
[----:B------:R-:W-:Y:S01]  /*c670*/  @!P5 HFMA2.BF16_V2 R247, -RZ.H0_H0, RZ.H0_H0, -R72.H0_H0 ;  /* 0x200000fffff7d231 */ /* 0x000fe20000340948 */
[----:B------:R-:W-:Y:S01]  /*c680*/  ISETP.LE.U32.AND P0, PT, R115, UR19, PT ;  /* 0x0000001373007c0c */ /* 0x000fe2000bf03070 */
[----:B------:R-:W-:Y:S01]  /*c690*/  @!P3 HFMA2.BF16_V2 R244, -RZ.H0_H0, RZ.H0_H0, -R108.H0_H0 ;  /* 0x200000fffff4b231 */ /* 0x000fe2000034096c */
[----:B------:R-:W-:Y:S01]  /*c6a0*/  LEA R115, R187, 0x1, 0x1 ;  /* 0x00000001bb737811 */ /* 0x000fe200078e08ff */
[----:B------:R-:W-:Y:S01]  /*c6b0*/  FADD.FTZ R124, R113, R124 ;  /* 0x0000007c717c7221 */ /* 0x000fe20000010000 */
[----:B------:R-:W-:Y:S02]  /*c6c0*/  SHF.R.U32.HI R95, RZ, 0x18, R126 ;  /* 0x00000018ff5f7819 */ /* 0x000fe4000001167e */
[----:B------:R-:W-:Y:S01]  /*c6d0*/  LOP3.LUT R109, R137, UR23, R115, 0x96, !PT ;  /* 0x00000017896d7c12 */ /* 0x000fe2000f8e9673 */
[----:B------:R-:W-:Y:S01]  /*c6e0*/  IMAD.WIDE.U32 R136, R136, -0x326172a9, RZ ;  /* 0xcd9e8d5788887825 */ /* 0x000fe200078e00ff */
[----:B------:R-:W-:Y:S02]  /*c6f0*/  @!P4 PRMT R74, R249, 0x5410, RZ ;  /* 0x00005410f94ac816 */ /* 0x000fe400000000ff */
[----:B------:R-:W-:Y:S01]  /*c700*/  ISETP.LE.U32.AND P4, PT, R95, UR19, PT ;  /* 0x000000135f007c0c */ /* 0x000fe2000bf83070 */
[----:B------:R-:W-:Y:S01]  /*c710*/  IMAD.WIDE.U32 R128, R109, -0x326172a9, RZ ;  /* 0xcd9e8d576d807825 */ /* 0x000fe200078e00ff */
[----:B------:R-:W-:Y:S01]  /*c720*/  F2FP.BF16.F32.PACK_AB R134, R113, R134 ;  /* 0x000000867186723e */ /* 0x000fe200000010ff */
[----:B------:R1:W2:Y:S01]  /*c730*/  MUFU.EX2 R95, R145 ;  /* 0x00000091005f7308 */ /* 0x0002a20000000800 */
[----:B------:R-:W-:Y:S01]  /*c740*/  @!P5 PRMT R72, R247, 0x5410, RZ ;  /* 0x00005410f748d816 */ /* 0x000fe200000000ff */
[----:B------:R-:W-:Y:S01]  /*c750*/  STG.E.U16 desc[UR20][R168.64+0x22], R74 ;  /* 0x0000224aa8007986 */ /* 0x000fe2000c101514 */
[----:B------:R-:W-:Y:S01]  /*c760*/  LOP3.LUT R113, R129, UR16, R172, 0x96, !PT ;  /* 0x0000001081717c12 */ /* 0x000fe2000f8e96ac */
[----:B------:R-:W-:Y:S01]  /*c770*/  FADD.FTZ R109, R181, R118 ;  /* 0x00000076b56d7221 */ /* 0x000fe20000010000 */
[----:B------:R-:W-:Y:S01]  /*c780*/  LOP3.LUT R115, R163, UR14, R128, 0x96, !PT ;  /* 0x0000000ea3737c12 */ /* 0x000fe2000f8e9680 */
[----:B------:R-:W-:Y:S01]  /*c790*/  FADD.FTZ R118, R142, R111 ;  /* 0x0000006f8e767221 */ /* 0x000fe20000010000 */
[----:B------:R-:W-:Y:S01]  /*c7a0*/  ISETP.LE.U32.AND P5, PT, R84, UR19, PT ;  /* 0x0000001354007c0c */ /* 0x000fe2000bfa3070 */
[----:B------:R-:W-:Y:S01]  /*c7b0*/  IMAD.WIDE.U32 R120, R113, -0x2daee0ad, RZ ;  /* 0xd2511f5371787825 */ /* 0x000fe200078e00ff */
[----:B------:R-:W-:Y:S01]  /*c7c0*/  PRMT R84, R85, 0x7632, R84 ;  /* 0x0000763255547816 */ /* 0x000fe20000000054 */
[----:B------:R4:W-:Y:S01]  /*c7d0*/  STG.E.U16 desc[UR20][R164.64+0x32], R72 ;  /* 0x00003248a4007986 */ /* 0x0009e2000c101514 */
[----:B---3--:R-:W-:Y:S01]  /*c7e0*/  F2FP.BF16.F32.PACK_AB R140, R114, R181 ;  /* 0x000000b5728c723e */ /* 0x008fe200000010ff */
[----:B------:R-:W-:Y:S01]  /*c7f0*/  IMAD.WIDE.U32 R128, R115, -0x2daee0ad, RZ ;  /* 0xd2511f5373807825 */ /* 0x000fe200078e00ff */
[----:B------:R-:W-:Y:S01]  /*c800*/  LOP3.LUT R111, R121, UR13, R188, 0x96, !PT ;  /* 0x0000000d796f7c12 */ /* 0x000fe2000f8e96bc */
[----:B------:R3:W-:Y:S01]  /*c810*/  STG.E.U16 desc[UR20][R164.64+0x30], R73 ;  /* 0x00003049a4007986 */ /* 0x0007e2000c101514 */
[----:B------:R-:W-:Y:S01]  /*c820*/  PRMT R83, R85, 0x5410, R84 ;  /* 0x0000541055537816 */ /* 0x000fe20000000054 */
[----:B------:R-:W-:Y:S01]  /*c830*/  FADD.FTZ R113, R141, R118 ;  /* 0x000000768d717221 */ /* 0x000fe20000010000 */
[----:B-1----:R-:W-:Y:S01]  /*c840*/  F2FP.BF16.F32.PACK_AB R145, R116, R107 ;  /* 0x0000006b7491723e */ /* 0x002fe200000010ff */
[----:B------:R-:W-:Y:S01]  /*c850*/  FADD.FTZ R109, R114, R109 ;  /* 0x0000006d726d7221 */ /* 0x000fe20000010000 */
[----:B------:R-:W-:Y:S01]  /*c860*/  LOP3.LUT R107, R129, UR11, R120, 0x96, !PT ;  /* 0x0000000b816b7c12 */ /* 0x000fe2000f8e9678 */
[----:B------:R-:W-:Y:S01]  /*c870*/  IMAD.WIDE.U32 R120, R111, -0x326172a9, RZ ;  /* 0xcd9e8d576f787825 */ /* 0x000fe200078e00ff */
[----:B--2---:R-:W-:Y:S02]  /*c880*/  F2FP.BF16.F32.PACK_AB R153, R144, R95 ;  /* 0x0000005f9099723e */ /* 0x004fe400000010ff */
[----:B------:R-:W-:Y:S01]  /*c890*/  F2FP.BF16.F32.PACK_AB R152, R141, R142 ;  /* 0x0000008e8d98723e */ /* 0x000fe200000010ff */
[----:B------:R-:W-:Y:S01]  /*c8a0*/  FADD.FTZ R111, R95, R124 ;  /* 0x0000007c5f6f7221 */ /* 0x000fe20000010000 */
[----:B------:R-:W-:Y:S01]  /*c8b0*/  LOP3.LUT R95, R121, UR12, R162, 0x96, !PT ;  /* 0x0000000c795f7c12 */ /* 0x000fe2000f8e96a2 */
[----:B------:R-:W-:Y:S01]  /*c8c0*/  @!P5 HFMA2.BF16_V2 R246, -RZ.H0_H0, RZ.H0_H0, -R85.H0_H0 ;  /* 0x200000fffff6d231 */ /* 0x000fe20000340955 */
[----:B------:R-:W-:Y:S01]  /*c8d0*/  PRMT R141, R96, 0x7632, R141 ;  /* 0x00007632608d7816 */ /* 0x000fe2000000008d */
[----:B------:R-:W-:Y:S01]  /*c8e0*/  FADD.FTZ R114, R116, R117 ;  /* 0x0000007574727221 */ /* 0x000fe20000010000 */
[----:B------:R-:W-:Y:S01]  /*c8f0*/  PRMT R142, R143, 0x7632, R142 ;  /* 0x000076328f8e7816 */ /* 0x000fe2000000008e */
[----:B------:R-:W-:Y:S01]  /*c900*/  IMAD.WIDE.U32 R124, R95, -0x2daee0ad, RZ ;  /* 0xd2511f535f7c7825 */ /* 0x000fe200078e00ff */
[----:B------:R-:W-:Y:S01]  /*c910*/  @!P5 PRMT R85, R246, 0x5410, RZ ;  /* 0x00005410f655d816 */ /* 0x000fe200000000ff */
[----:B------:R1:W2:Y:S01]  /*c920*/  MUFU.EX2 R117, R146 ;  /* 0x0000009200757308 */ /* 0x0002a20000000800 */
[----:B------:R-:W-:Y:S01]  /*c930*/  PRMT R133, R134, 0x7632, R133 ;  /* 0x0000763286857816 */ /* 0x000fe20000000085 */
[----:B------:R-:W-:Y:S01]  /*c940*/  @!P0 HFMA2.BF16_V2 R242, -RZ.H0_H0, RZ.H0_H0, -R106.H0_H0 ;  /* 0x200000fffff28231 */ /* 0x000fe2000034096a */
[----:B------:R-:W-:Y:S01]  /*c950*/  LOP3.LUT R95, R125, UR9, R128, 0x96, !PT ;  /* 0x000000097d5f7c12 */ /* 0x000fe2000f8e9680 */
[----:B------:R-:W-:Y:S01]  /*c960*/  IMAD.WIDE.U32 R128, R107, -0x326172a9, RZ ;  /* 0xcd9e8d576b807825 */ /* 0x000fe200078e00ff */
[----:B----4-:R-:W-:Y:S01]  /*c970*/  LOP3.LUT R72, R176, 0xffff, RZ, 0xc0, !PT ;  /* 0x0000ffffb0487812 */ /* 0x010fe200078ec0ff */
[----:B------:R-:W-:Y:S01]  /*c980*/  STG.E.U16 desc[UR20][R166.64+0x30], R85 ;  /* 0x00003055a6007986 */ /* 0x000fe2000c101514 */
[----:B------:R-:W-:Y:S01]  /*c990*/  PRMT R135, R140, 0x7632, R135 ;  /* 0x000076328c877816 */ /* 0x000fe20000000087 */
[----:B------:R-:W-:Y:S01]  /*c9a0*/  IMAD.MOV.U32 R177, RZ, RZ, R191 ;  /* 0x000000ffffb17224 */ /* 0x000fe200078e00bf */
[----:B------:R-:W-:Y:S01]  /*c9b0*/  LOP3.LUT R120, R129, UR10, R120, 0x96, !PT ;  /* 0x0000000a81787c12 */ /* 0x000fe2000f8e9678 */
[----:B------:R-:W-:Y:S01]  /*c9c0*/  IMAD.WIDE.U32 R130, R95, -0x326172a9, RZ ;  /* 0xcd9e8d575f827825 */ /* 0x000fe200078e00ff */
[----:B------:R-:W-:Y:S02]  /*c9d0*/  SHF.R.U32.HI R72, RZ, 0x8, R72 ;  /* 0x00000008ff487819 */ /* 0x000fe40000011648 */
[----:B---3--:R-:W-:Y:S01]  /*c9e0*/  SHF.R.U32.HI R73, RZ, 0x10, R178 ;  /* 0x00000010ff497819 */ /* 0x008fe200000116b2 */
[----:B------:R-:W-:Y:S01]  /*c9f0*/  IMAD.WIDE.U32 R120, R120, -0x2daee0ad, RZ ;  /* 0xd2511f5378787825 */ /* 0x000fe200078e00ff */
[----:B------:R-:W-:Y:S02]  /*ca00*/  PRMT R151, R152, 0x7632, R151 ;  /* 0x0000763298977816 */ /* 0x000fe40000000097 */
[----:B-1----:R-:W-:Y:S01]  /*ca10*/  PRMT R146, R147, 0x7632, R146 ;  /* 0x0000763293927816 */ /* 0x002fe20000000092 */
[----:B------:R-:W-:Y:S01]  /*ca20*/  @!P6 HFMA2.BF16_V2 R245, -RZ.H0_H0, RZ.H0_H0, -R84.H0_H0 ;  /* 0x200000fffff5e231 */ /* 0x000fe20000340954 */
[----:B------:R-:W-:Y:S01]  /*ca30*/  LOP3.LUT R124, R121, UR5, R124, 0x96, !PT ;  /* 0x00000005797c7c12 */ /* 0x000fe2000f8e967c */
[----:B------:R-:W-:Y:S01]  /*ca40*/  FADD.FTZ R116, R156, R109 ;  /* 0x0000006d9c747221 */ /* 0x000fe20000010000 */
[----:B--2---:R-:W-:Y:S01]  /*ca50*/  F2FP.BF16.F32.PACK_AB R156, R117, R156 ;  /* 0x0000009c759c723e */ /* 0x004fe200000010ff */
[----:B------:R-:W-:Y:S01]  /*ca60*/  FADD.FTZ R118, R144, R111 ;  /* 0x0000006f90767221 */ /* 0x000fe20000010000 */
[----:B------:R-:W-:Y:S01]  /*ca70*/  LOP3.LUT R111, R131, UR8, R128, 0x96, !PT ;  /* 0x00000008836f7c12 */ /* 0x000fe2000f8e9680 */
[----:B------:R-:W-:Y:S01]  /*ca80*/  IMAD.WIDE.U32 R124, R124, -0x326172a9, RZ ;  /* 0xcd9e8d577c7c7825 */ /* 0x000fe200078e00ff */
[----:B------:R-:W-:Y:S02]  /*ca90*/  @!P6 PRMT R84, R245, 0x5410, RZ ;  /* 0x00005410f554e816 */ /* 0x000fe400000000ff */
[----:B------:R-:W-:Y:S01]  /*caa0*/  PRMT R144, R145, 0x7632, R144 ;  /* 0x0000763291907816 */ /* 0x000fe20000000090 */
[----:B------:R-:W-:Y:S01]  /*cab0*/  FADD.FTZ R117, R117, R116 ;  /* 0x0000007475757221 */ /* 0x000fe20000010000 */
[----:B------:R-:W-:Y:S01]  /*cac0*/  LOP3.LUT R95, R125, UR18, R130, 0x96, !PT ;  /* 0x000000127d5f7c12 */ /* 0x000fe2000f8e9682 */
[----:B------:R1:W-:Y:S01]  /*cad0*/  STG.E.U16 desc[UR20][R166.64+0x32], R84 ;  /* 0x00003254a6007986 */ /* 0x0003e2000c101514 */
[----:B------:R-:W-:Y:S01]  /*cae0*/  SHF.R.U32.HI R112, RZ, 0x10, R124 ;  /* 0x00000010ff707819 */ /* 0x000fe2000001167c */
[----:B------:R-:W-:Y:S01]  /*caf0*/  IMAD.MOV.U32 R131, RZ, RZ, R173 ;  /* 0x000000ffff837224 */ /* 0x000fe200078e00ad */
[----:B------:R-:W-:Y:S01]  /*cb00*/  LOP3.LUT R107, R95, 0xff, RZ, 0xc0, !PT ;  /* 0x000000ff5f6b7812 */ /* 0x000fe200078ec0ff */
[----:B------:R-:W-:Y:S01]  /*cb10*/  IMAD.MOV.U32 R173, RZ, RZ, 0x7054 ;  /* 0x00007054ffad7424 */ /* 0x000fe200078e00ff */
[--C-:B------:R-:W-:Y:S01]  /*cb20*/  SHF.R.U32.HI R93, RZ, 0x10, R95.reuse ;  /* 0x00000010ff5d7819 */ /* 0x100fe2000001165f */
[----:B------:R-:W-:Y:S01]  /*cb30*/  IMAD.MOV.U32 R130, RZ, RZ, R172 ;  /* 0x000000ffff827224 */ /* 0x000fe200078e00ac */
[----:B------:R-:W-:Y:S02]  /*cb40*/  ISETP.LE.U32.AND P5, PT, R107, UR19, PT ;  /* 0x000000136b007c0c */ /* 0x000fe4000bfa3070 */
[----:B------:R-:W-:Y:S02]  /*cb50*/  LOP3.LUT R107, R95, 0xffff, RZ, 0xc0, !PT ;  /* 0x0000ffff5f6b7812 */ /* 0x000fe400078ec0ff */
[----:B------:R-:W-:Y:S02]  /*cb60*/  SHF.R.U32.HI R109, RZ, 0x18, R95 ;  /* 0x00000018ff6d7819 */ /* 0x000fe4000001165f */
[----:B------:R-:W-:Y:S02]  /*cb70*/  SHF.R.U32.HI R107, RZ, 0x8, R107 ;  /* 0x00000008ff6b7819 */ /* 0x000fe4000001166b */
[----:B------:R-:W-:Y:S02]  /*cb80*/  PRMT R95, R106, 0x7632, R95 ;  /* 0x000076326a5f7816 */ /* 0x000fe4000000005f */
[----:B------:R-:W-:Y:S02]  /*cb90*/  LOP3.LUT R115, R107, 0xffff, RZ, 0xc0, !PT ;  /* 0x0000ffff6b737812 */ /* 0x000fe400078ec0ff */
[C---:B------:R-:W-:Y:S01]  /*cba0*/  PRMT R107, R108.reuse, 0x7632, R107 ;  /* 0x000076326c6b7816 */ /* 0x040fe2000000006b */
[----:B------:R-:W-:Y:S01]  /*cbb0*/  @!P5 HFMA2.BF16_V2 R238, -RZ.H0_H0, RZ.H0_H0, -R94.H0_H0 ;  /* 0x200000ffffeed231 */ /* 0x000fe2000034095e */
[----:B------:R-:W-:Y:S01]  /*cbc0*/  LOP3.LUT R93, R93, 0xff, RZ, 0xc0, !PT ;  /* 0x000000ff5d5d7812 */ /* 0x000fe200078ec0ff */
[----:B------:R-:W-:Y:S01]  /*cbd0*/  @!P4 HFMA2.BF16_V2 R239, -RZ.H0_H0, RZ.H0_H0, -R95.H0_H0 ;  /* 0x200000ffffefc231 */ /* 0x000fe2000034095f */
[----:B------:R-:W-:Y:S01]  /*cbe0*/  PRMT R90, R108, 0x5410, R107 ;  /* 0x000054106c5a7816 */ /* 0x000fe2000000006b */
[----:B------:R-:W-:Y:S01]  /*cbf0*/  @!P1 HFMA2.BF16_V2 R243, -RZ.H0_H0, RZ.H0_H0, -R107.H0_H0 ;  /* 0x200000fffff39231 */ /* 0x000fe2000034096b */
[----:B------:R-:W-:Y:S02]  /*cc00*/  @!P3 PRMT R108, R244, 0x5410, RZ ;  /* 0x00005410f46cb816 */ /* 0x000fe400000000ff */
[----:B------:R-:W-:Y:S02]  /*cc10*/  ISETP.LE.U32.AND P3, PT, R115, UR19, PT ;  /* 0x0000001373007c0c */ /* 0x000fe4000bf63070 */
[----:B------:R-:W-:Y:S01]  /*cc20*/  PRMT R91, R106, 0x5410, R95 ;  /* 0x000054106a5b7816 */ /* 0x000fe2000000005f */
[----:B------:R-:W-:Y:S01]  /*cc30*/  STG.E.U16 desc[UR20][R170.64+0x2e], R108 ;  /* 0x00002e6caa007986 */ /* 0x000fe2000c101514 */
[----:B------:R-:W-:Y:S02]  /*cc40*/  @!P0 PRMT R106, R242, 0x5410, RZ ;  /* 0x00005410f26a8816 */ /* 0x000fe400000000ff */
[----:B------:R-:W-:Y:S02]  /*cc50*/  ISETP.LE.U32.AND P0, PT, R93, UR19, PT ;  /* 0x000000135d007c0c */ /* 0x000fe4000bf03070 */
[----:B------:R-:W-:Y:S02]  /*cc60*/  PRMT R93, R94, 0x7632, R93 ;  /* 0x000076325e5d7816 */ /* 0x000fe4000000005d */
[----:B------:R-:W-:Y:S02]  /*cc70*/  ISETP.LE.U32.AND P6, PT, R109, UR19, PT ;  /* 0x000000136d007c0c */ /* 0x000fe4000bfc3070 */
[C---:B------:R-:W-:Y:S01]  /*cc80*/  LOP3.LUT R109, R124.reuse, 0xff, RZ, 0xc0, !PT ;  /* 0x000000ff7c6d7812 */ /* 0x040fe200078ec0ff */
[----:B------:R-:W-:Y:S01]  /*cc90*/  @!P3 HFMA2.BF16_V2 R237, -RZ.H0_H0, RZ.H0_H0, -R93.H0_H0 ;  /* 0x200000ffffedb231 */ /* 0x000fe2000034095d */
[----:B------:R-:W-:Y:S02]  /*cca0*/  SHF.R.U32.HI R116, RZ, 0x18, R124 ;  /* 0x00000018ff747819 */ /* 0x000fe4000001167c */
[----:B------:R-:W-:Y:S01]  /*ccb0*/  LOP3.LUT R119, R124, 0xffff, RZ, 0xc0, !PT ;  /* 0x0000ffff7c777812 */ /* 0x000fe200078ec0ff */
[----:B------:R-:W-:Y:S01]  /*ccc0*/  IMAD.WIDE.U32 R124, R111, -0x2daee0ad, RZ ;  /* 0xd2511f536f7c7825 */ /* 0x000fe200078e00ff */
[----:B------:R-:W-:Y:S02]  /*ccd0*/  LOP3.LUT R110, R112, 0xff, RZ, 0xc0, !PT ;  /* 0x000000ff706e7812 */ /* 0x000fe400078ec0ff */
[----:B------:R-:W-:Y:S01]  /*cce0*/  PRMT R103, R94, 0x5410, R93 ;  /* 0x000054105e677816 */ /* 0x000fe2000000005d */
[----:B------:R-:W-:Y:S01]  /*ccf0*/  @!P0 HFMA2.BF16_V2 R236, -RZ.H0_H0, RZ.H0_H0, -R92.H0_H0 ;  /* 0x200000ffffec8231 */ /* 0x000fe2000034095c */
[----:B------:R-:W-:Y:S01]  /*cd00*/  @!P3 PRMT R93, R237, 0x5410, RZ ;  /* 0x00005410ed5db816 */ /* 0x000fe200000000ff */
[----:B------:R-:W-:Y:S01]  /*cd10*/  @!P6 HFMA2.BF16_V2 R235, -RZ.H0_H0, RZ.H0_H0, -R97.H0_H0 ;  /* 0x200000ffffebe231 */ /* 0x000fe20000340961 */
[----:B------:R-:W-:Y:S02]  /*cd20*/  LOP3.LUT R112, R125, UR17, R120, 0x96, !PT ;  /* 0x000000117d707c12 */ /* 0x000fe4000f8e9678 */
[----:B------:R-:W-:Y:S02]  /*cd30*/  ISETP.LE.U32.AND P3, PT, R110, UR19, PT ;  /* 0x000000136e007c0c */ /* 0x000fe4000bf63070 */
[C---:B------:R-:W-:Y:S02]  /*cd40*/  LOP3.LUT R111, R124.reuse, 0xff, RZ, 0xc0, !PT ;  /* 0x000000ff7c6f7812 */ /* 0x040fe400078ec0ff */
[----:B------:R-:W-:Y:S02]  /*cd50*/  LOP3.LUT R120, R124, 0xffff, RZ, 0xc0, !PT ;  /* 0x0000ffff7c787812 */ /* 0x000fe400078ec0ff */
[--C-:B------:R-:W-:Y:S02]  /*cd60*/  SHF.R.U32.HI R172, RZ, 0x10, R124.reuse ;  /* 0x00000010ffac7819 */ /* 0x100fe4000001167c */
[----:B------:R-:W-:Y:S01]  /*cd70*/  SHF.R.U32.HI R110, RZ, 0x18, R124 ;  /* 0x00000018ff6e7819 */ /* 0x000fe2000001167c */
[----:B------:R-:W-:Y:S01]  /*cd80*/  IMAD.WIDE.U32 R124, R105, -0x326172a9, RZ ;  /* 0xcd9e8d57697c7825 */ /* 0x000fe200078e00ff */
[----:B------:R-:W-:Y:S02]  /*cd90*/  @!P5 PRMT R94, R238, 0x5410, RZ ;  /* 0x00005410ee5ed816 */ /* 0x000fe400000000ff */
[----:B------:R-:W-:Y:S01]  /*cda0*/  ISETP.LE.U32.AND P5, PT, R116, UR19, PT ;  /* 0x0000001374007c0c */ /* 0x000fe2000bfa3070 */
[----:B------:R-:W-:Y:S01]  /*cdb0*/  @!P3 HFMA2.BF16_V2 R231, -RZ.H0_H0, RZ.H0_H0, -R149.H0_H0 ;  /* 0x200000ffffe7b231 */ /* 0x000fe20000340995 */
[----:B------:R-:W-:Y:S02]  /*cdc0*/  LOP3.LUT R105, R125, UR16, R190, 0x96, !PT ;  /* 0x000000107d697c12 */ /* 0x000fe4000f8e96be */
[----:B------:R-:W-:Y:S02]  /*cdd0*/  LOP3.LUT R100, R155, UR14, R124, 0x96, !PT ;  /* 0x0000000e9b647c12 */ /* 0x000fe4000f8e967c */
[----:B------:R-:W-:Y:S01]  /*cde0*/  SHF.R.U32.HI R116, RZ, 0x10, R112 ;  /* 0x00000010ff747819 */ /* 0x000fe20000011670 */
[----:B------:R-:W-:Y:S01]  /*cdf0*/  IMAD.WIDE.U32 R124, R105, -0x2daee0ad, RZ ;  /* 0xd2511f53697c7825 */ /* 0x000fe200078e00ff */
[----:B------:R-:W-:Y:S02]  /*ce00*/  SHF.R.U32.HI R120, RZ, 0x8, R120 ;  /* 0x00000008ff787819 */ /* 0x000fe40000011678 */
[----:B------:R-:W-:Y:S01]  /*ce10*/  LOP3.LUT R116, R116, 0xff, RZ, 0xc0, !PT ;  /* 0x000000ff74747812 */ /* 0x000fe200078ec0ff */
[----:B------:R-:W-:Y:S01]  /*ce20*/  IMAD.WIDE.U32 R104, R100, -0x2daee0ad, RZ ;  /* 0xd2511f5364687825 */ /* 0x000fe200078e00ff */
[----:B------:R-:W-:Y:S02]  /*ce30*/  LOP3.LUT R100, R125, UR13, R198, 0x96, !PT ;  /* 0x0000000d7d647c12 */ /* 0x000fe4000f8e96c6 */
[----:B------:R-:W-:Y:S01]  /*ce40*/  @!P6 PRMT R97, R235, 0x5410, RZ ;  /* 0x00005410eb61e816 */ /* 0x000fe200000000ff */
[----:B------:R-:W-:Y:S01]  /*ce50*/  @!P5 HFMA2.BF16_V2 R230, -RZ.H0_H0, RZ.H0_H0, -R148.H0_H0 ;  /* 0x200000ffffe6d231 */ /* 0x000fe20000340994 */
[----:B------:R-:W-:Y:S01]  /*ce60*/  LOP3.LUT R101, R105, UR11, R124, 0x96, !PT ;  /* 0x0000000b69657c12 */ /* 0x000fe2000f8e967c */
[----:B------:R-:W-:Y:S01]  /*ce70*/  IMAD.MOV.U32 R105, RZ, RZ, R199 ;  /* 0x000000ffff697224 */ /* 0x000fe200078e00c7 */
[----:B------:R-:W-:Y:S01]  /*ce80*/  ISETP.LE.U32.AND P6, PT, R116, UR19, PT ;  /* 0x0000001374007c0c */ /* 0x000fe2000bfc3070 */
[----:B------:R-:W-:Y:S01]  /*ce90*/  IMAD.WIDE.U32 R124, R100, -0x326172a9, RZ ;  /* 0xcd9e8d57647c7825 */ /* 0x000fe200078e00ff */
[----:B------:R-:W-:Y:S02]  /*cea0*/  LOP3.LUT R116, R120, 0xffff, RZ, 0xc0, !PT ;  /* 0x0000ffff78747812 */ /* 0x000fe400078ec0ff */
[----:B------:R-:W-:Y:S01]  /*ceb0*/  @!P0 PRMT R92, R236, 0x5410, RZ ;  /* 0x00005410ec5c8816 */ /* 0x000fe200000000ff */
[----:B------:R-:W-:Y:S01]  /*cec0*/  IMAD.WIDE.U32 R120, R101, -0x326172a9, RZ ;  /* 0xcd9e8d5765787825 */ /* 0x000fe200078e00ff */
[----:B------:R-:W-:Y:S02]  /*ced0*/  LOP3.LUT R100, R125, UR12, R154, 0x96, !PT ;  /* 0x0000000c7d647c12 */ /* 0x000fe4000f8e969a */
[----:B------:R-:W-:Y:S01]  /*cee0*/  @!P1 PRMT R107, R243, 0x5410, RZ ;  /* 0x00005410f36b9816 */ /* 0x000fe200000000ff */
[----:B------:R-:W-:Y:S01]  /*cef0*/  IMAD.MOV.U32 R99, RZ, RZ, R105 ;  /* 0x000000ffff637224 */ /* 0x000fe200078e0069 */
[----:B------:R-:W-:Y:S01]  /*cf00*/  LOP3.LUT R124, R121, UR10, R124, 0x96, !PT ;  /* 0x0000000a797c7c12 */ /* 0x000fe2000f8e967c */
[----:B------:R-:W-:Y:S01]  /*cf10*/  IMAD.WIDE.U32 R128, R100, -0x2daee0ad, RZ ;  /* 0xd2511f5364807825 */ /* 0x000fe200078e00ff */
[----:B------:R-:W-:Y:S01]  /*cf20*/  ISETP.LE.U32.AND P1, PT, R109, UR19, PT ;  /* 0x000000136d007c0c */ /* 0x000fe2000bf23070 */
[----:B------:R-:W-:Y:S01]  /*cf30*/  STG.E.U16 desc[UR20][R170.64+0x30], R107 ;  /* 0x0000306baa007986 */ /* 0x000fe2000c101514 */
[----:B------:R-:W-:Y:S01]  /*cf40*/  SHF.R.U32.HI R119, RZ, 0x8, R119 ;  /* 0x00000008ff777819 */ /* 0x000fe20000011677 */
[----:B------:R-:W-:Y:S01]  /*cf50*/  IMAD.WIDE.U32 R124, R124, -0x2daee0ad, RZ ;  /* 0xd2511f537c7c7825 */ /* 0x000fe200078e00ff */
[----:B------:R-:W-:Y:S01]  /*cf60*/  LOP3.LUT R100, R129, UR9, R104, 0x96, !PT ;  /* 0x0000000981647c12 */ /* 0x000fe2000f8e9668 */
[----:B------:R-:W-:Y:S01]  /*cf70*/  STG.E.U16 desc[UR20][R168.64+0x30], R106 ;  /* 0x0000306aa8007986 */ /* 0x000fe2000c101514 */
[----:B------:R-:W-:Y:S01]  /*cf80*/  LOP3.LUT R119, R119, 0xffff, RZ, 0xc0, !PT ;  /* 0x0000ffff77777812 */ /* 0x000fe200078ec0ff */
[----:B------:R-:W-:Y:S01]  /*cf90*/  @!P6 HFMA2.BF16_V2 R215, -RZ.H0_H0, RZ.H0_H0, -R152.H0_H0 ;  /* 0x200000ffffd7e231 */ /* 0x000fe20000340998 */
[----:B------:R-:W-:Y:S01]  /*cfa0*/  LOP3.LUT R128, R125, UR5, R128, 0x96, !PT ;  /* 0x000000057d807c12 */ /* 0x000fe2000f8e9680 */
[----:B------:R-:W-:Y:S01]  /*cfb0*/  IMAD.WIDE.U32 R100, R100, -0x326172a9, RZ ;  /* 0xcd9e8d5764647825 */ /* 0x000fe200078e00ff */
[----:B------:R-:W-:Y:S02]  /*cfc0*/  @!P4 PRMT R95, R239, 0x5410, RZ ;  /* 0x00005410ef5fc816 */ /* 0x000fe400000000ff */
[----:B------:R-:W-:Y:S01]  /*cfd0*/  ISETP.LE.U32.AND P4, PT, R119, UR19, PT ;  /* 0x0000001377007c0c */ /* 0x000fe2000bf83070 */
[----:B------:R-:W-:Y:S01]  /*cfe0*/  IMAD.WIDE.U32 R128, R128, -0x326172a9, RZ ;  /* 0xcd9e8d5780807825 */ /* 0x000fe200078e00ff */
[----:B------:R-:W-:Y:S01]  /*cff0*/  LOP3.LUT R120, R101, UR8, R120, 0x96, !PT ;  /* 0x0000000865787c12 */ /* 0x000fe2000f8e9678 */
[----:B------:R-:W-:Y:S01]  /*d000*/  STG.E.U16 desc[UR20][R168.64+0x32], R95 ;  /* 0x0000325fa8007986 */ /* 0x000fe2000c101514 */
[----:B------:R-:W-:Y:S01]  /*d010*/  LOP3.LUT R119, R112, 0xff, RZ, 0xc0, !PT ;  /* 0x000000ff70777812 */ /* 0x000fe200078ec0ff */
[----:B------:R-:W-:Y:S01]  /*d020*/  @!P1 HFMA2.BF16_V2 R233, -RZ.H0_H0, RZ.H0_H0, -R147.H0_H0 ;  /* 0x200000ffffe99231 */ /* 0x000fe20000340993 */
[----:B------:R-:W-:Y:S01]  /*d030*/  LOP3.LUT R100, R129, UR18, R100, 0x96, !PT ;  /* 0x0000001281647c12 */ /* 0x000fe2000f8e9664 */
[----:B------:R-:W-:Y:S01]  /*d040*/  STG.E.U16 desc[UR20][R164.64+0x40], R94 ;  /* 0x0000405ea4007986 */ /* 0x000fe2000c101514 */
[----:B------:R-:W-:Y:S01]  /*d050*/  LOP3.LUT R75, R128, 0xff, RZ, 0xc0, !PT ;  /* 0x000000ff804b7812 */ /* 0x000fe200078ec0ff */
[----:B------:R-:W-:Y:S01]  /*d060*/  IMAD.WIDE.U32 R120, R120, -0x2daee0ad, RZ ;  /* 0xd2511f5378787825 */ /* 0x000fe200078e00ff */
[C---:B------:R-:W-:Y:S01]  /*d070*/  LOP3.LUT R101, R100.reuse, 0xff, RZ, 0xc0, !PT ;  /* 0x000000ff64657812 */ /* 0x040fe200078ec0ff */
[----:B------:R-:W-:Y:S01]  /*d080*/  STG.E.U16 desc[UR20][R164.64+0x42], R93 ;  /* 0x0000425da4007986 */ /* 0x000fe2000c101514 */
[----:B------:R-:W-:Y:S01]  /*d090*/  LOP3.LUT R104, R100, 0xffff, RZ, 0xc0, !PT ;  /* 0x0000ffff64687812 */ /* 0x000fe200078ec0ff */
[----:B------:R-:W-:Y:S01]  /*d0a0*/  @!P4 HFMA2.BF16_V2 R232, -RZ.H0_H0, RZ.H0_H0, -R146.H0_H0 ;  /* 0x200000ffffe8c231 */ /* 0x000fe20000340992 */
[----:B------:R-:W-:Y:S01]  /*d0b0*/  ISETP.LE.U32.AND P0, PT, R101, UR19, PT ;  /* 0x0000001365007c0c */ /* 0x000fe2000bf03070 */
[----:B------:R-:W-:Y:S01]  /*d0c0*/  STG.E.U16 desc[UR20][R166.64+0x40], R92 ;  /* 0x0000405ca6007986 */ /* 0x000fe2000c101514 */
[----:B------:R-:W-:Y:S01]  /*d0d0*/  SHF.R.U32.HI R104, RZ, 0x8, R104 ;  /* 0x00000008ff687819 */ /* 0x000fe20000011668 */
[----:B------:R-:W-:Y:S01]  /*d0e0*/  IMAD.MOV.U32 R87, RZ, RZ, R99 ;  /* 0x000000ffff577224 */ /* 0x000fe200078e0063 */
[----:B------:R-:W-:Y:S01]  /*d0f0*/  PRMT R101, R96, 0x5410, R141 ;  /* 0x0000541060657816 */ /* 0x000fe2000000008d */
[----:B------:R-:W-:Y:S01]  /*d100*/  STG.E.U16 desc[UR20][R166.64+0x42], R97 ;  /* 0x00004261a6007986 */ /* 0x000fe2000c101514 */
[----:B------:R-:W-:Y:S01]  /*d110*/  LOP3.LUT R104, R104, 0xffff, RZ, 0xc0, !PT ;  /* 0x0000ffff68687812 */ /* 0x000fe200078ec0ff */
[----:B------:R-:W-:Y:S01]  /*d120*/  IMAD.MOV.U32 R125, RZ, RZ, R87 ;  /* 0x000000ffff7d7224 */ /* 0x000fe200078e0057 */
[----:B------:R-:W-:Y:S02]  /*d130*/  LOP3.LUT R74, R128, 0xffff, RZ, 0xc0, !PT ;  /* 0x0000ffff804a7812 */ /* 0x000fe400078ec0ff */
[----:B------:R-:W-:Y:S01]  /*d140*/  SHF.R.U32.HI R115, RZ, 0x18, R112 ;  /* 0x00000018ff737819 */ /* 0x000fe20000011670 */
[----:B------:R-:W-:Y:S01]  /*d150*/  IMAD.MOV.U32 R179, RZ, RZ, R125 ;  /* 0x000000ffffb37224 */ /* 0x000fe200078e007d */
[----:B------:R-:W-:Y:S01]  /*d160*/  SHF.R.U32.HI R74, RZ, 0x8, R74 ;  /* 0x00000008ff4a7819 */ /* 0x000fe2000001164a */
[----:B------:R-:W-:Y:S01]  /*d170*/  @!P0 HFMA2.BF16_V2 R234, -RZ.H0_H0, RZ.H0_H0, -R96.H0_H0 ;  /* 0x200000ffffea8231 */ /* 0x000fe20000340960 */
[----:B------:R-:W-:Y:S02]  /*d180*/  PRMT R99, R134, 0x5410, R133 ;  /* 0x0000541086637816 */ /* 0x000fe40000000085 */
[----:B------:R-:W-:Y:S02]  /*d190*/  LOP3.LUT R74, R74, 0xffff, RZ, 0xc0, !PT ;  /* 0x0000ffff4a4a7812 */ /* 0x000fe400078ec0ff */
[----:B------:R-:W-:Y:S02]  /*d1a0*/  @!P0 PRMT R96, R234, 0x5410, RZ ;  /* 0x00005410ea608816 */ /* 0x000fe400000000ff */
[----:B------:R-:W-:Y:S02]  /*d1b0*/  ISETP.LE.U32.AND P0, PT, R104, UR19, PT ;  /* 0x0000001368007c0c */ /* 0x000fe4000bf03070 */
[--C-:B------:R-:W-:Y:S01]  /*d1c0*/  SHF.R.U32.HI R104, RZ, 0x10, R100.reuse ;  /* 0x00000010ff687819 */ /* 0x100fe20000011664 */
[----:B------:R-:W-:Y:S01]  /*d1d0*/  STG.E.U16 desc[UR20][R170.64+0x3e], R96 ;  /* 0x00003e60aa007986 */ /* 0x000fe2000c101514 */
[----:B------:R-:W-:Y:S02]  /*d1e0*/  SHF.R.U32.HI R100, RZ, 0x18, R100 ;  /* 0x00000018ff647819 */ /* 0x000fe40000011664 */
[----:B------:R-:W-:Y:S02]  /*d1f0*/  LOP3.LUT R104, R104, 0xff, RZ, 0xc0, !PT ;  /* 0x000000ff68687812 */ /* 0x000fe400078ec0ff */
[----:B------:R-:W-:Y:S02]  /*d200*/  LOP3.LUT R112, R112, 0xffff, RZ, 0xc0, !PT ;  /* 0x0000ffff70707812 */ /* 0x000fe400078ec0ff */
[----:B------:R-:W-:Y:S01]  /*d210*/  ISETP.LE.U32.AND P1, PT, R104, UR19, PT ;  /* 0x0000001368007c0c */ /* 0x000fe2000bf23070 */
[----:B------:R-:W-:Y:S01]  /*d220*/  IMAD.MOV.U32 R104, RZ, RZ, R198 ;  /* 0x000000ffff687224 */ /* 0x000fe200078e00c6 */
[----:B------:R-:W-:Y:S01]  /*d230*/  SHF.R.U32.HI R86, RZ, 0x8, R112 ;  /* 0x00000008ff567819 */ /* 0x000fe20000011670 */
[----:B------:R-:W-:Y:S01]  /*d240*/  @!P0 HFMA2.BF16_V2 R229, -RZ.H0_H0, RZ.H0_H0, -R141.H0_H0 ;  /* 0x200000ffffe58231 */ /* 0x000fe2000034098d */
[----:B------:R-:W-:Y:S01]  /*d250*/  PRMT R105, R147, 0x5410, R146 ;  /* 0x0000541093697816 */ /* 0x000fe20000000092 */
[----:B------:R3:W5:Y:S01]  /*d260*/  LDL.LU.64 R198, [R1+0xf8] ;  /* 0x0000f80001c67983 */ /* 0x0007620000300a00 */
[----:B------:R-:W-:Y:S01]  /*d270*/  LOP3.LUT R86, R86, 0xffff, RZ, 0xc0, !PT ;  /* 0x0000ffff56567812 */ /* 0x000fe200078ec0ff */
[----:B------:R-:W-:Y:S01]  /*d280*/  IMAD.MOV.U32 R98, RZ, RZ, R104 ;  /* 0x000000ffff627224 */ /* 0x000fe200078e0068 */
[----:B------:R-:W-:Y:S01]  /*d290*/  @!P0 PRMT R141, R229, 0x5410, RZ ;  /* 0x00005410e58d8816 */ /* 0x000fe200000000ff */
[----:B------:R-:W-:Y:S01]  /*d2a0*/  IMAD.U32 R112, RZ, RZ, UR19 ;  /* 0x00000013ff707e24 */ /* 0x000fe2000f8e00ff */
[----:B------:R-:W-:Y:S02]  /*d2b0*/  ISETP.LE.U32.AND P0, PT, R100, UR19, PT ;  /* 0x0000001364007c0c */ /* 0x000fe4000bf03070 */
[----:B------:R-:W-:Y:S01]  /*d2c0*/  PRMT R100, R143, 0x5410, R142 ;  /* 0x000054108f647816 */ /* 0x000fe2000000008e */
[----:B------:R-:W-:Y:S01]  /*d2d0*/  @!P1 HFMA2.BF16_V2 R228, -RZ.H0_H0, RZ.H0_H0, -R143.H0_H0 ;  /* 0x200000ffffe49231 */ /* 0x000fe2000034098f */
[----:B------:R-:W-:Y:S01]  /*d2e0*/  PRMT R104, R149, 0x5410, R148 ;  /* 0x0000541095687816 */ /* 0x000fe20000000094 */
[----:B------:R-:W-:Y:S01]  /*d2f0*/  STG.E.U16 desc[UR20][R170.64+0x40], R141 ;  /* 0x0000408daa007986 */ /* 0x000fe2000c101514 */
[----:B------:R-:W-:Y:S02]  /*d300*/  @!P3 PRMT R149, R231, 0x5410, RZ ;  /* 0x00005410e795b816 */ /* 0x000fe400000000ff */
[----:B------:R-:W-:Y:S02]  /*d310*/  @!P1 PRMT R143, R228, 0x5410, RZ ;  /* 0x00005410e48f9816 */ /* 0x000fe400000000ff */
[----:B------:R-:W-:Y:S02]  /*d320*/  ISETP.LE.U32.AND P1, PT, R109, UR19, PT ;  /* 0x000000136d007c0c */ /* 0x000fe4000bf23070 */
[----:B------:R-:W-:Y:S01]  /*d330*/  LOP3.LUT R125, R176, 0xff, RZ, 0xc0, !PT ;  /* 0x000000ffb07d7812 */ /* 0x000fe200078ec0ff */
[----:B------:R-:W-:Y:S01]  /*d340*/  @!P0 HFMA2.BF16_V2 R225, -RZ.H0_H0, RZ.H0_H0, -R142.H0_H0 ;  /* 0x200000ffffe18231 */ /* 0x000fe2000034098e */
[----:B------:R-:W-:Y:S01]  /*d350*/  ISETP.LE.U32.AND P3, PT, R86, UR19, PT ;  /* 0x0000001356007c0c */ /* 0x000fe2000bf63070 */
[----:B------:R-:W-:Y:S01]  /*d360*/  STG.E.U16 desc[UR20][R168.64+0x40], R143 ;  /* 0x0000408fa8007986 */ /* 0x000fe2000c101514 */
[----:B------:R-:W-:Y:S01]  /*d370*/  @!P4 PRMT R146, R232, 0x5410, RZ ;  /* 0x00005410e892c816 */ /* 0x000fe200000000ff */
[----:B------:R-:W-:Y:S01]  /*d380*/  IMAD.MOV.U32 R86, RZ, RZ, R98 ;  /* 0x000000ffff567224 */ /* 0x000fe200078e0062 */
[----:B------:R-:W-:Y:S02]  /*d390*/  @!P0 PRMT R142, R225, 0x5410, RZ ;  /* 0x00005410e18e8816 */ /* 0x000fe400000000ff */
[----:B------:R-:W-:Y:S02]  /*d3a0*/  ISETP.LE.U32.AND P0, PT, R75, UR19, PT ;  /* 0x000000134b007c0c */ /* 0x000fe4000bf03070 */
[----:B------:R-:W-:Y:S01]  /*d3b0*/  ISETP.LE.U32.AND P4, PT, R119, UR19, PT ;  /* 0x0000001377007c0c */ /* 0x000fe2000bf83070 */
[----:B------:R-:W-:Y:S01]  /*d3c0*/  STG.E.U16 desc[UR20][R168.64+0x42], R142 ;  /* 0x0000428ea8007986 */ /* 0x000fe2000c101514 */
[----:B------:R-:W-:Y:S02]  /*d3d0*/  @!P1 PRMT R147, R233, 0x5410, RZ ;  /* 0x00005410e9939816 */ /* 0x000fe400000000ff */
[----:B------:R-:W-:Y:S01]  /*d3e0*/  LOP3.LUT R75, R178, 0xff, RZ, 0xc0, !PT ;  /* 0x000000ffb24b7812 */ /* 0x000fe200078ec0ff */
[----:B------:R-:W-:Y:S01]  /*d3f0*/  STG.E.U16 desc[UR20][R164.64+0x52], R146 ;  /* 0x00005292a4007986 */ /* 0x000fe2000c101514 */
[----:B------:R-:W-:Y:S01]  /*d400*/  PRMT R125, R125, 0x5410, R72 ;  /* 0x000054107d7d7816 */ /* 0x000fe20000000048 */
[----:B------:R-:W-:Y:S01]  /*d410*/  @!P3 HFMA2.BF16_V2 R226, -RZ.H0_H0, RZ.H0_H0, -R144.H0_H0 ;  /* 0x200000ffffe2b231 */ /* 0x000fe20000340990 */
[----:B------:R-:W-:Y:S01]  /*d420*/  LOP3.LUT R119, R121, UR17, R124, 0x96, !PT ;  /* 0x0000001179777c12 */ /* 0x000fe2000f8e967c */
[----:B------:R-:W-:Y:S01]  /*d430*/  STG.E.U16 desc[UR20][R164.64+0x50], R147 ;  /* 0x00005093a4007986 */ /* 0x000fe2000c101514 */
[----:B------:R-:W-:Y:S01]  /*d440*/  SHF.R.U32.HI R72, RZ, 0x10, R176 ;  /* 0x00000010ff487819 */ /* 0x000fe200000116b0 */
[----:B------:R-:W-:Y:S01]  /*d450*/  @!P0 HFMA2.BF16_V2 R224, -RZ.H0_H0, RZ.H0_H0, -R134.H0_H0 ;  /* 0x200000ffffe08231 */ /* 0x000fe20000340986 */
[----:B------:R-:W-:Y:S01]  /*d460*/  SHF.R.U32.HI R87, RZ, 0x18, R178 ;  /* 0x00000018ff577819 */ /* 0x000fe200000116b2 */
[----:B------:R-:W-:Y:S01]  /*d470*/  STG.E.U16 desc[UR20][R166.64+0x50], R149 ;  /* 0x00005095a6007986 */ /* 0x000fe2000c101514 */
[----:B------:R-:W-:Y:S01]  /*d480*/  LOP3.LUT R72, R72, 0xff, RZ, 0xc0, !PT ;  /* 0x000000ff48487812 */ /* 0x000fe200078ec0ff */
[----:B------:R-:W-:Y:S01]  /*d490*/  @!P4 HFMA2.BF16_V2 R227, -RZ.H0_H0, RZ.H0_H0, -R145.H0_H0 ;  /* 0x200000ffffe3c231 */ /* 0x000fe20000340991 */
[----:B------:R-:W-:Y:S01]  /*d4a0*/  @!P0 PRMT R134, R224, 0x5410, RZ ;  /* 0x00005410e0868816 */ /* 0x000fe200000000ff */
[----:B------:R-:W-:Y:S01]  /*d4b0*/  IMAD.MOV.U32 R124, RZ, RZ, R86 ;  /* 0x000000ffff7c7224 */ /* 0x000fe200078e0056 */
[----:B------:R-:W-:Y:S02]  /*d4c0*/  ISETP.LE.U32.AND P0, PT, R74, UR19, PT ;  /* 0x000000134a007c0c */ /* 0x000fe4000bf03070 */
[----:B------:R-:W-:Y:S02]  /*d4d0*/  SHF.R.U32.HI R74, RZ, 0x10, R128 ;  /* 0x00000010ff4a7819 */ /* 0x000fe40000011680 */
[----:B------:R-:W-:Y:S02]  /*d4e0*/  LOP3.LUT R86, R73, 0xff, RZ, 0xc0, !PT ;  /* 0x000000ff49567812 */ /* 0x000fe400078ec0ff */
[----:B------:R-:W-:Y:S02]  /*d4f0*/  LOP3.LUT R74, R74, 0xff, RZ, 0xc0, !PT ;  /* 0x000000ff4a4a7812 */ /* 0x000fe400078ec0ff */
[----:B------:R-:W-:Y:S02]  /*d500*/  PRMT R87, R86, 0x5410, R87 ;  /* 0x0000541056577816 */ /* 0x000fe40000000057 */
[----:B------:R-:W-:Y:S02]  /*d510*/  ISETP.LE.U32.AND P1, PT, R74, UR19, PT ;  /* 0x000000134a007c0c */ /* 0x000fe4000bf23070 */
[----:B------:R-:W-:Y:S01]  /*d520*/  LOP3.LUT R74, R178, 0xffff, RZ, 0xc0, !PT ;  /* 0x0000ffffb24a7812 */ /* 0x000fe200078ec0ff */
[----:B------:R-:W-:Y:S01]  /*d530*/  @!P0 HFMA2.BF16_V2 R221, -RZ.H0_H0, RZ.H0_H0, -R133.H0_H0 ;  /* 0x200000ffffdd8231 */ /* 0x000fe20000340985 */
[----:B------:R-:W-:Y:S01]  /*d540*/  PRMT R112, R112, R173, UR19 ;  /* 0x0000001370707e16 */ /* 0x000fe200080000ad */
[----:B------:R-:W-:Y:S01]  /*d550*/  IMAD.MOV.U32 R178, RZ, RZ, R124 ;  /* 0x000000ffffb27224 */ /* 0x000fe200078e007c */
[----:B------:R-:W-:Y:S01]  /*d560*/  SHF.R.U32.HI R74, RZ, 0x8, R74 ;  /* 0x00000008ff4a7819 */ /* 0x000fe2000001164a */
[----:B------:R-:W-:Y:S01]  /*d570*/  MUFU.EX2 R173, R150 ;  /* 0x0000009600ad7308 */ /* 0x000fe20000000800 */
[----:B------:R-:W-:Y:S02]  /*d580*/  SHF.R.U32.HI R86, RZ, 0x10, R122 ;  /* 0x00000010ff567819 */ /* 0x000fe4000001167a */
[----:B------:R-:W-:Y:S02]  /*d590*/  PRMT R73, R75, 0x5410, R74 ;  /* 0x000054104b497816 */ /* 0x000fe4000000004a */
[----:B------:R-:W-:Y:S01]  /*d5a0*/  SHF.R.U32.HI R75, RZ, 0x18, R176 ;  /* 0x00000018ff4b7819 */ /* 0x000fe200000116b0 */
[----:B------:R-:W-:Y:S01]  /*d5b0*/  IMAD.MOV.U32 R176, RZ, RZ, R190 ;  /* 0x000000ffffb07224 */ /* 0x000fe200078e00be */
[----:B------:R-:W-:Y:S01]  /*d5c0*/  SHF.R.U32.HI R109, RZ, 0x18, R122 ;  /* 0x00000018ff6d7819 */ /* 0x000fe2000001167a */
[----:B------:R3:W5:Y:S01]  /*d5d0*/  LDL.LU.64 R190, [R1+0xf0] ;  /* 0x0000f00001be7983 */ /* 0x0007620000300a00 */
[----:B------:R-:W-:Y:S01]  /*d5e0*/  PRMT R75, R72, 0x5410, R75 ;  /* 0x00005410484b7816 */ /* 0x000fe2000000004b */
[----:B------:R-:W2:Y:S01]  /*d5f0*/  MUFU.EX2 R150, R139 ;  /* 0x0000008b00967308 */ /* 0x000ea20000000800 */
[C---:B------:R-:W-:Y:S01]  /*d600*/  LOP3.LUT R72, R122.reuse, 0xffff, RZ, 0xc0, !PT ;  /* 0x0000ffff7a487812 */ /* 0x040fe200078ec0ff */
[----:B------:R-:W-:Y:S01]  /*d610*/  IMAD.MOV.U32 R123, RZ, RZ, R189 ;  /* 0x000000ffff7b7224 */ /* 0x000fe200078e00bd */
[----:B------:R-:W-:Y:S01]  /*d620*/  HSET2.LE.AND R73, R73, R112, PT ;  /* 0x0000007049497233 */ /* 0x000fe20003803000 */
[----:B------:R-:W-:Y:S01]  /*d630*/  @!P1 HFMA2.BF16_V2 R220, -RZ.H0_H0, RZ.H0_H0, -R140.H0_H0 ;  /* 0x200000ffffdc9231 */ /* 0x000fe2000034098c */
[----:B------:R-:W-:Y:S02]  /*d640*/  SHF.R.U32.HI R74, RZ, 0x8, R72 ;  /* 0x00000008ff4a7819 */ /* 0x000fe40000011648 */
[--C-:B------:R-:W-:Y:S02]  /*d650*/  HSET2.LE.AND R72, R87, R112.reuse, PT ;  /* 0x0000007057487233 */ /* 0x100fe40003803000 */
[----:B------:R-:W-:Y:S02]  /*d660*/  LOP3.LUT R68, R73, R68, RZ, 0xc0, !PT ;  /* 0x0000004449447212 */ /* 0x000fe400078ec0ff */
[----:B------:R-:W-:Y:S01]  /*d670*/  LOP3.LUT R73, R122, 0xff, RZ, 0xc0, !PT ;  /* 0x000000ff7a497812 */ /* 0x000fe200078ec0ff */
[----:B------:R-:W-:Y:S01]  /*d680*/  IMAD.MOV.U32 R122, RZ, RZ, R188 ;  /* 0x000000ffff7a7224 */ /* 0x000fe200078e00bc */
[----:B------:R-:W-:Y:S01]  /*d690*/  LOP3.LUT R69, R72, R69, RZ, 0xc0, !PT ;  /* 0x0000004548457212 */ /* 0x000fe200078ec0ff */
[----:B------:R3:W5:Y:S01]  /*d6a0*/  LDL.LU.64 R188, [R1+0xe8] ;  /* 0x0000e80001bc7983 */ /* 0x0007620000300a00 */
[----:B------:R-:W-:Y:S02]  /*d6b0*/  LOP3.LUT R72, R137, UR16, R130, 0x96, !PT ;  /* 0x0000001089487c12 */ /* 0x000fe4000f8e9682 */
[----:B------:R-:W-:Y:S02]  /*d6c0*/  PRMT R87, R73, 0x5410, R74 ;  /* 0x0000541049577816 */ /* 0x000fe4000000004a */
[--C-:B------:R-:W-:Y:S01]  /*d6d0*/  HSET2.LE.AND R73, R125, R112.reuse, PT ;  /* 0x000000707d497233 */ /* 0x100fe20003803000 */
[----:B------:R-:W-:Y:S01]  /*d6e0*/  IMAD.WIDE.U32 R130, R72, -0x2daee0ad, RZ ;  /* 0xd2511f5348827825 */ /* 0x000fe200078e00ff */
[----:B------:R-:W-:Y:S01]  /*d6f0*/  SHF.R.U32.HI R125, RZ, 0x18, R182 ;  /* 0x00000018ff7d7819 */ /* 0x000fe200000116b6 */
[----:B------:R3:W4:Y:S01]  /*d700*/  LDL.S16 R181, [R1+0x4] ;  /* 0x0000040001b57983 */ /* 0x0007220000100600 */
[----:B------:R-:W-:Y:S02]  /*d710*/  SHF.R.U32.HI R74, RZ, 0x10, R184 ;  /* 0x00000010ff4a7819 */ /* 0x000fe400000116b8 */
[----:B------:R-:W-:Y:S01]  /*d720*/  LOP3.LUT R72, R131, UR13, R122, 0x96, !PT ;  /* 0x0000000d83487c12 */ /* 0x000fe2000f8e967a */
[----:B------:R3:W3:Y:S01]  /*d730*/  LDL.S16 R179, [R1] ;  /* 0x0000000001b37983 */ /* 0x0006e20000100600 */
[----:B------:R-:W-:Y:S02]  /*d740*/  LOP3.LUT R70, R73, R70, RZ, 0xc0, !PT ;  /* 0x0000004649467212 */ /* 0x000fe400078ec0ff */
[----:B------:R-:W-:Y:S01]  /*d750*/  LOP3.LUT R74, R74, 0xff, RZ, 0xc0, !PT ;  /* 0x000000ff4a4a7812 */ /* 0x000fe200078ec0ff */
[----:B------:R-:W-:Y:S01]  /*d760*/  IMAD.WIDE.U32 R122, R72, -0x326172a9, RZ ;  /* 0xcd9e8d57487a7825 */ /* 0x000fe200078e00ff */
[----:B------:R-:W-:Y:S02]  /*d770*/  LOP3.LUT R72, R163, UR14, R136, 0x96, !PT ;  /* 0x0000000ea3487c12 */ /* 0x000fe4000f8e9688 */
[----:B------:R-:W-:Y:S02]  /*d780*/  LOP3.LUT R129, R126, 0xffff, RZ, 0xc0, !PT ;  /* 0x0000ffff7e817812 */ /* 0x000fe400078ec0ff */
[----:B------:R-:W-:Y:S01]  /*d790*/  LOP3.LUT R162, R123, UR12, R162, 0x96, !PT ;  /* 0x0000000c7ba27c12 */ /* 0x000fe2000f8e96a2 */
[----:B------:R-:W-:Y:S01]  /*d7a0*/  IMAD.WIDE.U32 R72, R72, -0x2daee0ad, RZ ;  /* 0xd2511f5348487825 */ /* 0x000fe200078e00ff */
[----:B-1----:R-:W-:Y:S02]  /*d7b0*/  LOP3.LUT R84, R174, 0xffff, RZ, 0xc0, !PT ;  /* 0x0000ffffae547812 */ /* 0x002fe400078ec0ff */
[----:B------:R-:W-:Y:S01]  /*d7c0*/  SHF.R.U32.HI R128, RZ, 0x18, R128 ;  /* 0x00000018ff807819 */ /* 0x000fe20000011680 */
[----:B------:R-:W-:Y:S01]  /*d7d0*/  IMAD.WIDE.U32 R162, R162, -0x2daee0ad, RZ ;  /* 0xd2511f53a2a27825 */ /* 0x000fe200078e00ff */
[----:B------:R-:W-:Y:S02]  /*d7e0*/  LOP3.LUT R130, R73, UR11, R130, 0x96, !PT ;  /* 0x0000000b49827c12 */ /* 0x000fe4000f8e9682 */
[----:B------:R-:W-:Y:S02]  /*d7f0*/  LOP3.LUT R73, R182, 0xff, RZ, 0xc0, !PT ;  /* 0x000000ffb6497812 */ /* 0x000fe400078ec0ff */
[----:B------:R-:W-:Y:S01]  /*d800*/  LOP3.LUT R124, R163, UR9, R72, 0x96, !PT ;  /* 0x00000009a37c7c12 */ /* 0x000fe2000f8e9648 */
[----:B------:R-:W-:Y:S01]  /*d810*/  IMAD.WIDE.U32 R130, R130, -0x326172a9, RZ ;  /* 0xcd9e8d5782827825 */ /* 0x000fe200078e00ff */
[--C-:B------:R-:W-:Y:S02]  /*d820*/  HSET2.LE.AND R72, R75, R112.reuse, PT ;  /* 0x000000704b487233 */ /* 0x100fe40003803000 */
[----:B------:R-:W-:Y:S02]  /*d830*/  LOP3.LUT R75, R184, 0xff, RZ, 0xc0, !PT ;  /* 0x000000ffb84b7812 */ /* 0x000fe400078ec0ff */
[----:B------:R-:W-:Y:S02]  /*d840*/  LOP3.LUT R122, R131, UR10, R122, 0x96, !PT ;  /* 0x0000000a837a7c12 */ /* 0x000fe4000f8e967a */
[----:B------:R-:W-:Y:S02]  /*d850*/  LOP3.LUT R71, R72, R71, RZ, 0xc0, !PT ;  /* 0x0000004748477212 */ /* 0x000fe400078ec0ff */
[----:B------:R-:W-:Y:S01]  /*d860*/  LOP3.LUT R72, R182, 0xffff, RZ, 0xc0, !PT ;  /* 0x0000ffffb6487812 */ /* 0x000fe200078ec0ff */
[----:B------:R-:W-:Y:S01]  /*d870*/  IMAD.WIDE.U32 R122, R122, -0x2daee0ad, RZ ;  /* 0xd2511f537a7a7825 */ /* 0x000fe200078e00ff */
[----:B------:R-:W-:Y:S02]  /*d880*/  LOP3.LUT R131, R180, 0xff, RZ, 0xc0, !PT ;  /* 0x000000ffb4837812 */ /* 0x000fe400078ec0ff */
[----:B------:R-:W-:Y:S02]  /*d890*/  SHF.R.U32.HI R72, RZ, 0x8, R72 ;  /* 0x00000008ff487819 */ /* 0x000fe40000011648 */
[----:B------:R-:W-:Y:S02]  /*d8a0*/  SHF.R.U32.HI R163, RZ, 0x8, R84 ;  /* 0x00000008ffa37819 */ /* 0x000fe40000011654 */
[----:B------:R-:W-:Y:S02]  /*d8b0*/  PRMT R73, R73, 0x5410, R72 ;  /* 0x0000541049497816 */ /* 0x000fe40000000048 */
[----:B------:R-:W-:Y:S02]  /*d8c0*/  SHF.R.U32.HI R72, RZ, 0x10, R182 ;  /* 0x00000010ff487819 */ /* 0x000fe400000116b6 */
[----:B------:R-:W-:Y:S02]  /*d8d0*/  @!P0 PRMT R133, R221, 0x5410, RZ ;  /* 0x00005410dd858816 */ /* 0x000fe400000000ff */
[----:B------:R-:W-:Y:S02]  /*d8e0*/  LOP3.LUT R72, R72, 0xff, RZ, 0xc0, !PT ;  /* 0x000000ff48487812 */ /* 0x000fe400078ec0ff */
[--C-:B------:R-:W-:Y:S02]  /*d8f0*/  HSET2.LE.AND R73, R73, R112.reuse, PT ;  /* 0x0000007049497233 */ /* 0x100fe40003803000 */
[----:B------:R-:W-:Y:S02]  /*d900*/  PRMT R125, R72, 0x5410, R125 ;  /* 0x00005410487d7816 */ /* 0x000fe4000000007d */
[----:B------:R-:W-:Y:S02]  /*d910*/  LOP3.LUT R72, R184, 0xffff, RZ, 0xc0, !PT ;  /* 0x0000ffffb8487812 */ /* 0x000fe400078ec0ff */
[----:B------:R-:W-:Y:S02]  /*d920*/  SHF.R.U32.HI R185, RZ, 0x18, R184 ;  /* 0x00000018ffb97819 */ /* 0x000fe400000116b8 */
[----:B------:R-:W-:Y:S02]  /*d930*/  SHF.R.U32.HI R72, RZ, 0x8, R72 ;  /* 0x00000008ff487819 */ /* 0x000fe40000011648 */
[----:B------:R-:W-:Y:S02]  /*d940*/  LOP3.LUT R76, R73, R76, RZ, 0xc0, !PT ;  /* 0x0000004c494c7212 */ /* 0x000fe400078ec0ff */
[----:B------:R-:W-:Y:S02]  /*d950*/  PRMT R75, R75, 0x5410, R72 ;  /* 0x000054104b4b7816 */ /* 0x000fe40000000048 */
[--C-:B------:R-:W-:Y:S02]  /*d960*/  HSET2.LE.AND R72, R125, R112.reuse, PT ;  /* 0x000000707d487233 */ /* 0x100fe40003803000 */
[----:B------:R-:W-:Y:S02]  /*d970*/  PRMT R125, R74, 0x5410, R185 ;  /* 0x000054104a7d7816 */ /* 0x000fe400000000b9 */
[--C-:B------:R-:W-:Y:S02]  /*d980*/  HSET2.LE.AND R73, R75, R112.reuse, PT ;  /* 0x000000704b497233 */ /* 0x100fe40003803000 */
[----:B------:R-:W-:Y:S02]  /*d990*/  LOP3.LUT R77, R72, R77, RZ, 0xc0, !PT ;  /* 0x0000004d484d7212 */ /* 0x000fe400078ec0ff */
[--C-:B------:R-:W-:Y:S02]  /*d9a0*/  HSET2.LE.AND R72, R125, R112.reuse, PT ;  /* 0x000000707d487233 */ /* 0x100fe40003803000 */
[----:B------:R-:W-:Y:S02]  /*d9b0*/  LOP3.LUT R78, R73, R78, RZ, 0xc0, !PT ;  /* 0x0000004e494e7212 */ /* 0x000fe400078ec0ff */
[----:B------:R-:W-:Y:S02]  /*d9c0*/  LOP3.LUT R125, R126, 0xff, RZ, 0xc0, !PT ;  /* 0x000000ff7e7d7812 */ /* 0x000fe400078ec0ff */
[----:B------:R-:W-:Y:S02]  /*d9d0*/  LOP3.LUT R79, R72, R79, RZ, 0xc0, !PT ;  /* 0x0000004f484f7212 */ /* 0x000fe400078ec0ff */
[----:B------:R-:W-:Y:S01]  /*d9e0*/  ISETP.LE.U32.AND P0, PT, R128, UR19, PT ;  /* 0x0000001380007c0c */ /* 0x000fe2000bf03070 */
[----:B------:R-:W1:Y:S01]  /*d9f0*/  LDSM.16.MT88.4 R72, [R196+0x6000] ;  /* 0x00600000c448783b */ /* 0x000e620000004200 */
[----:B------:R-:W-:Y:S02]  /*da00*/  SHF.R.U32.HI R85, RZ, 0x10, R180 ;  /* 0x00000010ff557819 */ /* 0x000fe400000116b4 */
[----:B------:R-:W-:Y:S02]  /*da10*/  LOP3.LUT R86, R86, 0xff, RZ, 0xc0, !PT ;  /* 0x000000ff56567812 */ /* 0x000fe400078ec0ff */
[----:B------:R-:W-:Y:S02]  /*da20*/  LOP3.LUT R85, R85, 0xff, RZ, 0xc0, !PT ;  /* 0x000000ff55557812 */ /* 0x000fe400078ec0ff */
[----:B------:R-:W-:Y:S02]  /*da30*/  PRMT R109, R86, 0x5410, R109 ;  /* 0x00005410566d7816 */ /* 0x000fe4000000006d */
[----:B------:R-:W-:Y:S02]  /*da40*/  LOP3.LUT R86, R119, 0xff, RZ, 0xc0, !PT ;  /* 0x000000ff77567812 */ /* 0x000fe400078ec0ff */
[----:B------:R-:W-:Y:S01]  /*da50*/  PRMT R98, R140, 0x5410, R135 ;  /* 0x000054108c627816 */ /* 0x000fe20000000087 */
[----:B------:R-:W-:Y:S01]  /*da60*/  @!P0 HFMA2.BF16_V2 R218, -RZ.H0_H0, RZ.H0_H0, -R135.H0_H0 ;  /* 0x200000ffffda8231 */ /* 0x000fe20000340987 */
[----:B------:R-:W-:Y:S02]  /*da70*/  @!P5 PRMT R148, R230, 0x5410, RZ ;  /* 0x00005410e694d816 */ /* 0x000fe400000000ff */
[----:B------:R-:W-:Y:S02]  /*da80*/  ISETP.LE.U32.AND P5, PT, R110, UR19, PT ;  /* 0x000000136e007c0c */ /* 0x000fe4000bfa3070 */
[----:B------:R-:W-:Y:S01]  /*da90*/  @!P0 PRMT R135, R218, 0x5410, RZ ;  /* 0x00005410da878816 */ /* 0x000fe200000000ff */
[----:B------:R-:W-:Y:S01]  /*daa0*/  STG.E.U16 desc[UR20][R166.64+0x52], R148 ;  /* 0x00005294a6007986 */ /* 0x000fe2000c101514 */
[----:B------:R-:W-:Y:S02]  /*dab0*/  ISETP.LE.U32.AND P0, PT, R86, UR19, PT ;  /* 0x0000001356007c0c */ /* 0x000fe4000bf03070 */
[----:B------:R-:W-:Y:S01]  /*dac0*/  LOP3.LUT R86, R137, UR16, R176, 0x96, !PT ;  /* 0x0000001089567c12 */ /* 0x000fe2000f8e96b0 */
[----:B------:R2:W-:Y:S01]  /*dad0*/  STG.E.U16 desc[UR20][R170.64+0x4e], R134 ;  /* 0x00004e86aa007986 */ /* 0x0005e2000c101514 */
[--C-:B------:R-:W-:Y:S02]  /*dae0*/  SHF.R.U32.HI R110, RZ, 0x10, R126.reuse ;  /* 0x00000010ff6e7819 */ /* 0x100fe4000001167e */
[----:B------:R-:W-:Y:S01]  /*daf0*/  SHF.R.U32.HI R127, RZ, 0x18, R126 ;  /* 0x00000018ff7f7819 */ /* 0x000fe2000001167e */
[----:B------:R-:W-:Y:S01]  /*db00*/  STG.E.U16 desc[UR20][R170.64+0x50], R133 ;  /* 0x00005085aa007986 */ /* 0x000fe2000c101514 */
[----:B------:R-:W-:Y:S01]  /*db10*/  LOP3.LUT R110, R110, 0xff, RZ, 0xc0, !PT ;  /* 0x000000ff6e6e7812 */ /* 0x000fe200078ec0ff */
[----:B------:R-:W-:Y:S01]  /*db20*/  IMAD.WIDE.U32 R176, R86, -0x2daee0ad, RZ ;  /* 0xd2511f5356b07825 */ /* 0x000fe200078e00ff */
[--C-:B------:R-:W-:Y:S01]  /*db30*/  SHF.R.U32.HI R137, RZ, 0x18, R174.reuse ;  /* 0x00000018ff897819 */ /* 0x100fe200000116ae */
[----:B------:R2:W-:Y:S01]  /*db40*/  STG.E.U16 desc[UR20][R168.64+0x52], R135 ;  /* 0x00005287a8007986 */ /* 0x0005e2000c101514 */
[----:B------:R-:W-:Y:S01]  /*db50*/  PRMT R127, R110, 0x5410, R127 ;  /* 0x000054106e7f7816 */ /* 0x000fe2000000007f */
[----:B------:R-:W-:Y:S01]  /*db60*/  @!P0 HFMA2.BF16_V2 R214, -RZ.H0_H0, RZ.H0_H0, -R153.H0_H0 ;  /* 0x200000ffffd68231 */ /* 0x000fe20000340999 */
[----:B------:R-:W-:Y:S02]  /*db70*/  SHF.R.U32.HI R110, RZ, 0x10, R174 ;  /* 0x00000010ff6e7819 */ /* 0x000fe400000116ae */
[----:B------:R-:W-:Y:S02]  /*db80*/  LOP3.LUT R136, R155, UR14, R136, 0x96, !PT ;  /* 0x0000000e9b887c12 */ /* 0x000fe4000f8e9688 */
[----:B------:R-:W-:Y:S02]  /*db90*/  LOP3.LUT R110, R110, 0xff, RZ, 0xc0, !PT ;  /* 0x000000ff6e6e7812 */ /* 0x000fe400078ec0ff */
[----:B------:R-:W-:Y:S01]  /*dba0*/  LOP3.LUT R123, R123, UR5, R162, 0x96, !PT ;  /* 0x000000057b7b7c12 */ /* 0x000fe2000f8e96a2 */
[-C--:B-1----:R-:W-:Y:S05]  /*dbb0*/  HMMA.16816.F32.BF16 R4, R68, R72.reuse, R4 ;  /* 0x000000484404723c */ /* 0x082fea0000041804 */
[----:B------:R-:W-:Y:S01]  /*dbc0*/  PRMT R155, R110, 0x5410, R137 ;  /* 0x000054106e9b7816 */ /* 0x000fe20000000089 */
[C---:B------:R-:W-:Y:S05]  /*dbd0*/  HMMA.16816.F32.BF16 R8, R76.reuse, R72, R8 ;  /* 0x000000484c08723c */ /* 0x040fea0000041808 */
[--C-:B------:R-:W-:Y:S01]  /*dbe0*/  HSET2.LE.AND R110, R155, R112.reuse, PT ;  /* 0x000000709b6e7233 */ /* 0x100fe20003803000 */
[-C--:B------:R-:W-:Y:S05]  /*dbf0*/  HMMA.16816.F32.BF16 R12, R76, R74.reuse, R12 ;  /* 0x0000004a4c0c723c */ /* 0x080fea000004180c */
[----:B------:R-:W-:Y:S01]  /*dc00*/  SHF.R.U32.HI R72, RZ, 0x8, R129 ;  /* 0x00000008ff487819 */ /* 0x000fe20000011681 */
[C---:B------:R-:W-:Y:S05]  /*dc10*/  HMMA.16816.F32.BF16 R16, R68.reuse, R74, R16 ;  /* 0x0000004a4410723c */ /* 0x040fea0000041810 */
[----:B------:R-:W-:Y:S01]  /*dc20*/  PRMT R125, R125, 0x5410, R72 ;  /* 0x000054107d7d7816 */ /* 0x000fe20000000048 */
[----:B--2---:R-:W-:Y:S01]  /*dc30*/  IMAD.MOV.U32 R134, RZ, RZ, R3 ;  /* 0x000000ffff867224 */ /* 0x004fe200078e0003 */
[----:B------:R-:W-:Y:S01]  /*dc40*/  LOP3.LUT R89, R110, R89, RZ, 0xc0, !PT ;  /* 0x000000596e597212 */ /* 0x000fe200078ec0ff */
[----:B------:R-:W1:Y:S03]  /*dc50*/  LDSM.16.MT88.4 R72, [R194+0x6000] ;  /* 0x00600000c248783b */ /* 0x000e660000004200 */
[----:B------:R-:W-:Y:S01]  /*dc60*/  PRMT R128, R145, 0x5410, R144 ;  /* 0x0000541091807816 */ /* 0x000fe20000000090 */
[----:B------:R-:W-:Y:S01]  /*dc70*/  IMAD.MOV.U32 R135, RZ, RZ, R0 ;  /* 0x000000ffff877224 */ /* 0x000fe200078e0000 */
[----:B------:R-:W-:Y:S01]  /*dc80*/  @!P3 PRMT R144, R226, 0x5410, RZ ;  /* 0x00005410e290b816 */ /* 0x000fe200000000ff */
[----:B------:R-:W-:Y:S01]  /*dc90*/  IMAD.MOV.U32 R133, RZ, RZ, R2 ;  /* 0x000000ffff857224 */ /* 0x000fe200078e0002 */
[----:B------:R-:W-:Y:S02]  /*dca0*/  @!P4 PRMT R145, R227, 0x5410, RZ ;  /* 0x00005410e391c816 */ /* 0x000fe400000000ff */
[----:B------:R-:W-:Y:S02]  /*dcb0*/  ISETP.LE.U32.AND P4, PT, R115, UR19, PT ;  /* 0x0000001373007c0c */ /* 0x000fe4000bf83070 */
[----:B------:R-:W-:Y:S02]  /*dcc0*/  @!P1 PRMT R140, R220, 0x5410, RZ ;  /* 0x00005410dc8c9816 */ /* 0x000fe400000000ff */
[----:B------:R-:W-:Y:S02]  /*dcd0*/  PRMT R129, R152, 0x5410, R151 ;  /* 0x0000541098817816 */ /* 0x000fe40000000097 */
[----:B------:R-:W-:Y:S01]  /*dce0*/  @!P6 PRMT R152, R215, 0x5410, RZ ;  /* 0x00005410d798e816 */ /* 0x000fe200000000ff */
[----:B------:R-:W-:Y:S01]  /*dcf0*/  STG.E.U16 desc[UR20][R168.64+0x50], R140 ;  /* 0x0000508ca8007986 */ /* 0x000fe2000c101514 */
[----:B------:R-:W-:Y:S02]  /*dd00*/  ISETP.LE.U32.AND P6, PT, R116, UR19, PT ;  /* 0x0000001374007c0c */ /* 0x000fe4000bfc3070 */
[----:B------:R-:W-:Y:S01]  /*dd10*/  LOP3.LUT R172, R172, 0xff, RZ, 0xc0, !PT ;  /* 0x000000ffacac7812 */ /* 0x000fe200078ec0ff */
[----:B------:R-:W-:Y:S02]  /*dd20*/  STG.E.U16 desc[UR20][R164.64+0x60], R145 ;  /* 0x00006091a4007986 */ /* 0x000fe4000c101514 */
[----:B------:R-:W-:Y:S02]  /*dd30*/  @!P4 HFMA2.BF16_V2 R219, -RZ.H0_H0, RZ.H0_H0, -R151.H0_H0 ;  /* 0x200000ffffdbc231 */ /* 0x000fe40000340997 */
[----:B------:R-:W-:Y:S03]  /*dd40*/  STG.E.U16 desc[UR20][R164.64+0x62], R144 ;  /* 0x00006290a4007986 */ /* 0x000fe6000c101514 */
[----:B------:R-:W-:Y:S01]  /*dd50*/  @!P4 PRMT R151, R219, 0x5410, RZ ;  /* 0x00005410db97c816 */ /* 0x000fe200000000ff */
[----:B------:R-:W-:Y:S04]  /*dd60*/  STG.E.U16 desc[UR20][R166.64+0x60], R152 ;  /* 0x00006098a6007986 */ /* 0x000fe8000c101514 */
[----:B------:R-:W-:Y:S01]  /*dd70*/  STG.E.U16 desc[UR20][R166.64+0x62], R151 ;  /* 0x00006297a6007986 */ /* 0x000fe2000c101514 */
[-C--:B-1----:R-:W-:Y:S06]  /*dd80*/  HMMA.16816.F32.BF16 R20, R68, R72.reuse, R20 ;  /* 0x000000484414723c */ /* 0x082fec0000041814 */
[C---:B------:R-:W-:Y:S06]  /*dd90*/  HMMA.16816.F32.BF16 R24, R76.reuse, R72, R24 ;  /* 0x000000484c18723c */ /* 0x040fec0000041818 */
[-C--:B------:R-:W-:Y:S05]  /*dda0*/  HMMA.16816.F32.BF16 R28, R76, R74.reuse, R28 ;  /* 0x0000004a4c1c723c */ /* 0x080fea000004181c */
[----:B------:R-:W-:Y:S01]  /*ddb0*/  LOP3.LUT R72, R180, 0xffff, RZ, 0xc0, !PT ;  /* 0x0000ffffb4487812 */ /* 0x000fe200078ec0ff */
[C---:B------:R-:W-:Y:S05]  /*ddc0*/  HMMA.16816.F32.BF16 R32, R68.reuse, R74, R32 ;  /* 0x0000004a4420723c */ /* 0x040fea0000041820 */
[----:B------:R-:W-:Y:S02]  /*ddd0*/  SHF.R.U32.HI R72, RZ, 0x8, R72 ;  /* 0x00000008ff487819 */ /* 0x000fe40000011648 */
[----:B------:R-:W-:Y:S04]  /*dde0*/  SHF.R.U32.HI R180, RZ, 0x18, R180 ;  /* 0x00000018ffb47819 */ /* 0x000fe800000116b4 */
[----:B------:R-:W-:Y:S02]  /*ddf0*/  PRMT R131, R131, 0x5410, R72 ;  /* 0x0000541083837816 */ /* 0x000fe40000000048 */
[----:B------:R-:W-:Y:S01]  /*de00*/  PRMT R85, R85, 0x5410, R180 ;  /* 0x0000541055557816 */ /* 0x000fe200000000b4 */
[----:B------:R-:W1:Y:S04]  /*de10*/  LDSM.16.MT88.4 R72, [R193+0x6000] ;  /* 0x00600000c148783b */ /* 0x000e680000004200 */
[--C-:B------:R-:W-:Y:S02]  /*de20*/  HSET2.LE.AND R84, R85, R112.reuse, PT ;  /* 0x0000007055547233 */ /* 0x100fe40003803000 */
[--C-:B------:R-:W-:Y:S03]  /*de30*/  HSET2.LE.AND R85, R87, R112.reuse, PT ;  /* 0x0000007057557233 */ /* 0x100fe60003803000 */
[----:B------:R-:W-:Y:S02]  /*de40*/  LOP3.LUT R81, R84, R81, RZ, 0xc0, !PT ;  /* 0x0000005154517212 */ /* 0x000fe400078ec0ff */
[--C-:B------:R-:W-:Y:S02]  /*de50*/  HSET2.LE.AND R84, R109, R112.reuse, PT ;  /* 0x000000706d547233 */ /* 0x100fe40003803000 */
[----:B------:R-:W-:Y:S03]  /*de60*/  LOP3.LUT R82, R85, R82, RZ, 0xc0, !PT ;  /* 0x0000005255527212 */ /* 0x000fe600078ec0ff */
[----:B------:R-:W-:Y:S02]  /*de70*/  LOP3.LUT R83, R84, R83, RZ, 0xc0, !PT ;  /* 0x0000005354537212 */ /* 0x000fe400078ec0ff */
[----:B------:R-:W-:Y:S01]  /*de80*/  LDSM.16.MT88.4 R84, [R196+0x6800] ;  /* 0x00680000c454783b */ /* 0x000fe20000004200 */
[-C--:B-1----:R-:W-:Y:S06]  /*de90*/  HMMA.16816.F32.BF16 R36, R68, R72.reuse, R36 ;  /* 0x000000484424723c */ /* 0x082fec0000041824 */
[C---:B------:R-:W-:Y:S06]  /*dea0*/  HMMA.16816.F32.BF16 R40, R76.reuse, R72, R40 ;  /* 0x000000484c28723c */ /* 0x040fec0000041828 */
[-C--:B------:R-:W-:Y:S05]  /*deb0*/  HMMA.16816.F32.BF16 R44, R76, R74.reuse, R44 ;  /* 0x0000004a4c2c723c */ /* 0x080fea000004182c */
[--C-:B------:R-:W-:Y:S01]  /*dec0*/  HSET2.LE.AND R73, R131, R112.reuse, PT ;  /* 0x0000007083497233 */ /* 0x100fe20003803000 */
[C---:B------:R-:W-:Y:S05]  /*ded0*/  HMMA.16816.F32.BF16 R48, R68.reuse, R74, R48 ;  /* 0x0000004a4430723c */ /* 0x040fea0000041830 */
[----:B------:R-:W-:Y:S02]  /*dee0*/  LOP3.LUT R72, R174, 0xff, RZ, 0xc0, !PT ;  /* 0x000000ffae487812 */ /* 0x000fe400078ec0ff */
[----:B------:R-:W-:Y:S04]  /*def0*/  LOP3.LUT R80, R73, R80, RZ, 0xc0, !PT ;  /* 0x0000005049507212 */ /* 0x000fe800078ec0ff */
[----:B------:R-:W-:Y:S01]  /*df00*/  PRMT R131, R72, 0x5410, R163 ;  /* 0x0000541048837816 */ /* 0x000fe200000000a3 */
[----:B------:R-:W-:Y:S01]  /*df10*/  IMAD.WIDE.U32 R162, R136, -0x2daee0ad, RZ ;  /* 0xd2511f5388a27825 */ /* 0x000fe200078e00ff */
[----:B------:R-:W1:Y:S03]  /*df20*/  LDSM.16.MT88.4 R72, [R192+0x6000] ;  /* 0x00600000c048783b */ /* 0x000e660000004200 */
[--C-:B------:R-:W-:Y:S02]  /*df30*/  HSET2.LE.AND R109, R131, R112.reuse, PT ;  /* 0x00000070836d7233 */ /* 0x100fe40003803000 */
[----:B------:R-:W-:Y:S03]  /*df40*/  LOP3.LUT R136, R163, UR11, R176, 0x96, !PT ;  /* 0x0000000ba3887c12 */ /* 0x000fe6000f8e96b0 */
[----:B------:R-:W-:Y:S02]  /*df50*/  LOP3.LUT R88, R109, R88, RZ, 0xc0, !PT ;  /* 0x000000586d587212 */ /* 0x000fe400078ec0ff */
[----:B------:R-:W-:Y:S01]  /*df60*/  IMAD.WIDE.U32 R136, R136, -0x326172a9, RZ ;  /* 0xcd9e8d5788887825 */ /* 0x000fe200078e00ff */
[-C--:B-1----:R-:W-:Y:S06]  /*df70*/  HMMA.16816.F32.BF16 R52, R68, R72.reuse, R52 ;  /* 0x000000484434723c */ /* 0x082fec0000041834 */
[C---:B------:R-:W-:Y:S06]  /*df80*/  HMMA.16816.F32.BF16 R56, R76.reuse, R72, R56 ;  /* 0x000000484c38723c */ /* 0x040fec0000041838 */
[-C--:B------:R-:W-:Y:S01]  /*df90*/  HMMA.16816.F32.BF16 R60, R76, R74.reuse, R60 ;  /* 0x0000004a4c3c723c */ /* 0x080fe2000004183c */
[----:B------:R-:W1:Y:S04]  /*dfa0*/  LDSM.16.MT88.4 R76, [R194+0x6800] ;  /* 0x00680000c24c783b */ /* 0x000e680000004200 */
[----:B------:R-:W-:Y:S01]  /*dfb0*/  LOP3.LUT R72, R177, UR13, R178, 0x96, !PT ;  /* 0x0000000db1487c12 */ /* 0x000fe2000f8e96b2 */
[----:B------:R-:W-:Y:S05]  /*dfc0*/  HMMA.16816.F32.BF16 R64, R68, R74, R64 ;  /* 0x0000004a4440723c */ /* 0x000fea0000041840 */
[--C-:B------:R-:W-:Y:S01]  /*dfd0*/  HSET2.LE.AND R73, R125, R112.reuse, PT ;  /* 0x000000707d497233 */ /* 0x100fe20003803000 */
[----:B------:R-:W-:Y:S01]  /*dfe0*/  IMAD.WIDE.U32 R174, R72, -0x326172a9, RZ ;  /* 0xcd9e8d5748ae7825 */ /* 0x000fe200078e00ff */
[----:B------:R-:W-:Y:S01]  /*dff0*/  HSET2.LE.AND R72, R127, R112, PT ;  /* 0x000000707f487233 */ /* 0x000fe20003803000 */
[-C--:B------:R-:W-:Y:S05]  /*e000*/  HMMA.16816.F32.BF16 R4, R80, R84.reuse, R4 ;  /* 0x000000545004723c */ /* 0x080fea0000041804 */
[----:B------:R-:W-:Y:S01]  /*e010*/  LOP3.LUT R68, R119, 0xffff, RZ, 0xc0, !PT ;  /* 0x0000ffff77447812 */ /* 0x000fe200078ec0ff */
[----:B------:R-:W-:Y:S01]  /*e020*/  FADD.FTZ R177, R160, R113 ;  /* 0x00000071a0b17221 */ /* 0x000fe20000010000 */
[----:B------:R-:W-:Y:S01]  /*e030*/  LOP3.LUT R90, R73, R90, RZ, 0xc0, !PT ;  /* 0x0000005a495a7212 */ /* 0x000fe200078ec0ff */
[----:B------:R-:W-:Y:S03]  /*e040*/  FADD.FTZ R178, R150, R117 ;  /* 0x0000007596b27221 */ /* 0x000fe60000010000 */
[----:B------:R-:W-:Y:S01]  /*e050*/  SHF.R.U32.HI R68, RZ, 0x8, R68 ;  /* 0x00000008ff447819 */ /* 0x000fe20000011644 */
[----:B------:R-:W-:Y:S01]  /*e060*/  IMAD.WIDE.U32 R124, R124, -0x326172a9, RZ ;  /* 0xcd9e8d577c7c7825 */ /* 0x000fe200078e00ff */
[----:B------:R-:W-:Y:S02]  /*e070*/  LOP3.LUT R91, R72, R91, RZ, 0xc0, !PT ;  /* 0x0000005b485b7212 */ /* 0x000fe400078ec0ff */
[----:B------:R-:W-:Y:S02]  /*e080*/  LOP3.LUT R68, R68, 0xffff, RZ, 0xc0, !PT ;  /* 0x0000ffff44447812 */ /* 0x000fe400078ec0ff */
[----:B------:R-:W-:Y:S02]  /*e090*/  LOP3.LUT R154, R175, UR12, R154, 0x96, !PT ;  /* 0x0000000caf9a7c12 */ /* 0x000fe4000f8e969a */
[----:B------:R-:W-:Y:S01]  /*e0a0*/  ISETP.LE.U32.AND P3, PT, R68, UR19, PT ;  /* 0x0000001344007c0c */ /* 0x000fe2000bf63070 */
[C---:B------:R-:W-:Y:S01]  /*e0b0*/  HMMA.16816.F32.BF16 R8, R88.reuse, R84, R8 ;  /* 0x000000545808723c */ /* 0x040fe20000041808 */
[----:B------:R-:W2:Y:S01]  /*e0c0*/  LDSM.16.MT88.4 R68, [R193+0x6800] ;  /* 0x00680000c144783b */ /* 0x000ea20000004200 */
[----:B------:R-:W-:Y:S02]  /*e0d0*/  MUFU.EX2 R175, R159 ;  /* 0x0000009f00af7308 */ /* 0x000fe40000000800 */
[----:B------:R-:W-:Y:S01]  /*e0e0*/  LOP3.LUT R126, R137, UR10, R174, 0x96, !PT ;  /* 0x0000000a897e7c12 */ /* 0x000fe2000f8e96ae */
[----:B------:R-:W-:Y:S01]  /*e0f0*/  IMAD.WIDE.U32 R154, R154, -0x2daee0ad, RZ ;  /* 0xd2511f539a9a7825 */ /* 0x000fe200078e00ff */
[----:B------:R-:W-:Y:S01]  /*e100*/  SHF.R.U32.HI R74, RZ, 0x10, R119 ;  /* 0x00000010ff4a7819 */ /* 0x000fe20000011677 */
[-C--:B------:R-:W-:Y:S05]  /*e110*/  HMMA.16816.F32.BF16 R12, R88, R86.reuse, R12 ;  /* 0x00000056580c723c */ /* 0x080fea000004180c */
[----:B------:R-:W-:Y:S01]  /*e120*/  MUFU.EX2 R174, R158 ;  /* 0x0000009e00ae7308 */ /* 0x000fe20000000800 */
[----:B------:R-:W-:Y:S05]  /*e130*/  LOP3.LUT R73, R155, UR9, R162, 0x96, !PT ;  /* 0x000000099b497c12 */ /* 0x000fea000f8e96a2 */
[----:B------:R-:W-:Y:S01]  /*e140*/  IMAD.WIDE.U32 R162, R123, -0x326172a9, RZ ;  /* 0xcd9e8d577ba27825 */ /* 0x000fe200078e00ff */
[----:B------:R-:W-:Y:S01]  /*e150*/  LOP3.LUT R74, R74, 0xff, RZ, 0xc0, !PT ;  /* 0x000000ff4a4a7812 */ /* 0x000fe200078ec0ff */
[C---:B------:R-:W-:Y:S04]  /*e160*/  HMMA.16816.F32.BF16 R16, R80.reuse, R86, R16 ;  /* 0x000000565010723c */ /* 0x040fe80000041810 */
[----:B------:R-:W-:Y:S01]  /*e170*/  LOP3.LUT R130, R125, UR8, R130, 0x96, !PT ;  /* 0x000000087d827c12 */ /* 0x000fe2000f8e9682 */
[----:B------:R-:W-:Y:S01]  /*e180*/  IMAD.WIDE.U32 R126, R126, -0x2daee0ad, RZ ;  /* 0xd2511f537e7e7825 */ /* 0x000fe200078e00ff */
[----:B------:R-:W-:Y:S01]  /*e190*/  LOP3.LUT R84, R163, UR18, R124, 0x96, !PT ;  /* 0x00000012a3547c12 */ /* 0x000fe2000f8e967c */
[-C--:B-1----:R-:W-:Y:S03]  /*e1a0*/  HMMA.16816.F32.BF16 R20, R80, R76.reuse, R20 ;  /* 0x0000004c5014723c */ /* 0x082fe60000041814 */
[----:B------:R-:W-:Y:S01]  /*e1b0*/  ISETP.LE.U32.AND P1, PT, R74, UR19, PT ;  /* 0x000000134a007c0c */ /* 0x000fe2000bf23070 */
[----:B------:R-:W-:Y:S01]  /*e1c0*/  IMAD.WIDE.U32 R74, R73, -0x326172a9, RZ ;  /* 0xcd9e8d57494a7825 */ /* 0x000fe200078e00ff */
[----:B------:R-:W-:Y:S01]  /*e1d0*/  LOP3.LUT R72, R127, UR5, R154, 0x96, !PT ;  /* 0x000000057f487c12 */ /* 0x000fe2000f8e969a */
[C---:B------:R-:W-:Y:S05]  /*e1e0*/  HMMA.16816.F32.BF16 R24, R88.reuse, R76, R24 ;  /* 0x0000004c5818723c */ /* 0x040fea0000041818 */
[----:B------:R-:W-:Y:S01]  /*e1f0*/  LOP3.LUT R107, R75, UR8, R136, 0x96, !PT ;  /* 0x000000084b6b7c12 */ /* 0x000fe2000f8e9688 */
[----:B------:R-:W-:Y:S01]  /*e200*/  IMAD.WIDE.U32 R124, R72, -0x326172a9, RZ ;  /* 0xcd9e8d57487c7825 */ /* 0x000fe200078e00ff */
[----:B------:R-:W-:Y:S01]  /*e210*/  LOP3.LUT R72, R120, 0xff, RZ, 0xc0, !PT ;  /* 0x000000ff78487812 */ /* 0x000fe200078ec0ff */
[-C--:B------:R-:W-:Y:S03]  /*e220*/  HMMA.16816.F32.BF16 R28, R88, R78.reuse, R28 ;  /* 0x0000004e581c723c */ /* 0x080fe6000004181c */
[----:B------:R-:W-:Y:S01]  /*e230*/  LOP3.LUT R85, R125, UR18, R74, 0x96, !PT ;  /* 0x000000127d557c12 */ /* 0x000fe2000f8e964a */
[----:B------:R-:W-:Y:S01]  /*e240*/  IMAD.WIDE.U32 R130, R130, -0x2daee0ad, RZ ;  /* 0xd2511f5382827825 */ /* 0x000fe200078e00ff */
[----:B------:R-:W-:Y:S01]  /*e250*/  ISETP.LE.U32.AND P4, PT, R72, UR19, PT ;  /* 0x0000001348007c0c */ /* 0x000fe2000bf83070 */
[C---:B------:R-:W-:Y:S01]  /*e260*/  HMMA.16816.F32.BF16 R32, R80.reuse, R78, R32 ;  /* 0x0000004e5020723c */ /* 0x040fe20000041820 */
[----:B------:R-:W1:Y:S04]  /*e270*/  LDSM.16.MT88.4 R72, [R192+0x6800] ;  /* 0x00680000c048783b */ /* 0x000e680000004200 */
[----:B------:R-:W-:Y:S01]  /*e280*/  LOP3.LUT R76, R120, 0xffff, RZ, 0xc0, !PT ;  /* 0x0000ffff784c7812 */ /* 0x000fe200078ec0ff */
[-C--:B--2---:R-:W-:Y:S05]  /*e290*/  HMMA.16816.F32.BF16 R36, R80, R68.reuse, R36 ;  /* 0x000000445024723c */ /* 0x084fea0000041824 */
[----:B------:R-:W-:Y:S01]  /*e2a0*/  PRMT R154, R153, 0x7632, R154 ;  /* 0x00007632999a7816 */ /* 0x000fe2000000009a */
[C---:B------:R-:W-:Y:S05]  /*e2b0*/  HMMA.16816.F32.BF16 R40, R88.reuse, R68, R40 ;  /* 0x000000445828723c */ /* 0x040fea0000041828 */
[----:B------:R-:W-:Y:S01]  /*e2c0*/  SHF.R.U32.HI R115, RZ, 0x10, R162 ;  /* 0x00000010ff737819 */ /* 0x000fe200000116a2 */
[----:B------:R-:W-:Y:S01]  /*e2d0*/  @!P3 HFMA2.BF16_V2 R217, -RZ.H0_H0, RZ.H0_H0, -R154.H0_H0 ;  /* 0x200000ffffd9b231 */ /* 0x000fe2000034099a */
[----:B------:R-:W-:Y:S01]  /*e2e0*/  SHF.R.U32.HI R76, RZ, 0x8, R76 ;  /* 0x00000008ff4c7819 */ /* 0x000fe2000001164c */
[-C--:B------:R-:W-:Y:S03]  /*e2f0*/  HMMA.16816.F32.BF16 R44, R88, R70.reuse, R44 ;  /* 0x00000046582c723c */ /* 0x080fe6000004182c */
[--C-:B------:R-:W-:Y:S01]  /*e300*/  SHF.R.U32.HI R78, RZ, 0x10, R124.reuse ;  /* 0x00000010ff4e7819 */ /* 0x100fe2000001167c */
[----:B------:R-:W-:Y:S01]  /*e310*/  @!P1 HFMA2.BF16_V2 R216, -RZ.H0_H0, RZ.H0_H0, -R156.H0_H0 ;  /* 0x200000ffffd89231 */ /* 0x000fe2000034099c */
[----:B------:R-:W-:Y:S01]  /*e320*/  LOP3.LUT R79, R76, 0xffff, RZ, 0xc0, !PT ;  /* 0x0000ffff4c4f7812 */ /* 0x000fe200078ec0ff */
[C---:B------:R-:W-:Y:S05]  /*e330*/  HMMA.16816.F32.BF16 R48, R80.reuse, R70, R48 ;  /* 0x000000465030723c */ /* 0x040fea0000041830 */
[----:B------:R-:W-:Y:S02]  /*e340*/  LOP3.LUT R69, R115, 0xff, RZ, 0xc0, !PT ;  /* 0x000000ff73457812 */ /* 0x000fe400078ec0ff */
[----:B------:R-:W-:Y:S04]  /*e350*/  LOP3.LUT R77, R124, 0xffff, RZ, 0xc0, !PT ;  /* 0x0000ffff7c4d7812 */ /* 0x000fe800078ec0ff */
[----:B------:R-:W-:Y:S02]  /*e360*/  SHF.R.U32.HI R76, RZ, 0x18, R124 ;  /* 0x00000018ff4c7819 */ /* 0x000fe4000001167c */
[----:B------:R-:W-:Y:S02]  /*e370*/  LOP3.LUT R115, R78, 0xff, RZ, 0xc0, !PT ;  /* 0x000000ff4e737812 */ /* 0x000fe400078ec0ff */
[----:B------:R-:W-:Y:S01]  /*e380*/  PRMT R108, R153, 0x5410, R154 ;  /* 0x00005410996c7816 */ /* 0x000fe2000000009a */
[-C--:B-1----:R-:W-:Y:S03]  /*e390*/  HMMA.16816.F32.BF16 R52, R80, R72.reuse, R52 ;  /* 0x000000485034723c */ /* 0x082fe60000041834 */
[----:B------:R-:W-:Y:S02]  /*e3a0*/  @!P3 PRMT R154, R217, 0x5410, RZ ;  /* 0x00005410d99ab816 */ /* 0x000fe400000000ff */
[----:B------:R-:W-:Y:S01]  /*e3b0*/  ISETP.LE.U32.AND P3, PT, R79, UR19, PT ;  /* 0x000000134f007c0c */ /* 0x000fe2000bf63070 */
[C---:B------:R-:W-:Y:S02]  /*e3c0*/  HMMA.16816.F32.BF16 R56, R88.reuse, R72, R56 ;  /* 0x000000485838723c */ /* 0x040fe40000041838 */
[----:B------:R-:W-:Y:S03]  /*e3d0*/  STG.E.U16 desc[UR20][R170.64+0x60], R154 ;  /* 0x0000609aaa007986 */ /* 0x000fe6000c101514 */
[----:B------:R-:W-:Y:S01]  /*e3e0*/  SHF.R.U32.HI R68, RZ, 0x8, R77 ;  /* 0x00000008ff447819 */ /* 0x000fe2000001164d */
[-C--:B------:R-:W-:Y:S05]  /*e3f0*/  HMMA.16816.F32.BF16 R60, R88, R74.reuse, R60 ;  /* 0x0000004a583c723c */ /* 0x080fea000004183c */
[----:B------:R-:W-:Y:S01]  /*e400*/  PRMT R115, R115, 0x5410, R76 ;  /* 0x0000541073737816 */ /* 0x000fe2000000004c */
[----:B------:R-:W-:Y:S01]  /*e410*/  HMMA.16816.F32.BF16 R64, R80, R74, R64 ;  /* 0x0000004a5040723c */ /* 0x000fe20000041840 */
[----:B------:R-:W1:Y:S04]  /*e420*/  LDSM.16.MT88.4 R76, [R196+0x7000] ;  /* 0x00700000c44c783b */ /* 0x000e680000004200 */
[C---:B------:R-:W-:Y:S02]  /*e430*/  LOP3.LUT R71, R84.reuse, 0xffff, RZ, 0xc0, !PT ;  /* 0x0000ffff54477812 */ /* 0x040fe400078ec0ff */
[--C-:B------:R-:W-:Y:S04]  /*e440*/  SHF.R.U32.HI R70, RZ, 0x10, R84.reuse ;  /* 0x00000010ff467819 */ /* 0x100fe80000011654 */
[----:B------:R-:W-:Y:S02]  /*e450*/  LOP3.LUT R127, R84, 0xff, RZ, 0xc0, !PT ;  /* 0x000000ff547f7812 */ /* 0x000fe400078ec0ff */
[----:B------:R-:W-:Y:S02]  /*e460*/  SHF.R.U32.HI R125, RZ, 0x18, R84 ;  /* 0x00000018ff7d7819 */ /* 0x000fe40000011654 */
[----:B------:R-:W-:Y:S02]  /*e470*/  LOP3.LUT R110, R162, 0xffff, RZ, 0xc0, !PT ;  /* 0x0000ffffa26e7812 */ /* 0x000fe400078ec0ff */
[----:B------:R-:W-:Y:S01]  /*e480*/  SHF.R.U32.HI R84, RZ, 0x8, R71 ;  /* 0x00000008ff547819 */ /* 0x000fe20000011647 */
[----:B------:R-:W2:Y:S01]  /*e490*/  MUFU.EX2 R163, R161 ;  /* 0x000000a100a37308 */ /* 0x000ea20000000800 */
[----:B------:R-:W-:Y:S02]  /*e4a0*/  LOP3.LUT R121, R124, 0xff, RZ, 0xc0, !PT ;  /* 0x000000ff7c797812 */ /* 0x000fe400078ec0ff */
[----:B------:R-:W-:Y:S02]  /*e4b0*/  LOP3.LUT R87, R162, 0xff, RZ, 0xc0, !PT ;  /* 0x000000ffa2577812 */ /* 0x000fe400078ec0ff */
[----:B------:R-:W-:Y:S02]  /*e4c0*/  SHF.R.U32.HI R110, RZ, 0x8, R110 ;  /* 0x00000008ff6e7819 */ /* 0x000fe4000001166e */
[----:B------:R-:W-:Y:S02]  /*e4d0*/  PRMT R127, R127, 0x5410, R84 ;  /* 0x000054107f7f7816 */ /* 0x000fe40000000054 */
[--C-:B------:R-:W-:Y:S02]  /*e4e0*/  SHF.R.U32.HI R84, RZ, 0x10, R85.reuse ;  /* 0x00000010ff547819 */ /* 0x100fe40000011655 */
[----:B------:R-:W-:Y:S02]  /*e4f0*/  PRMT R121, R121, 0x5410, R68 ;  /* 0x0000541079797816 */ /* 0x000fe40000000044 */
[----:B------:R-:W-:Y:S02]  /*e500*/  PRMT R87, R87, 0x5410, R110 ;  /* 0x0000541057577816 */ /* 0x000fe4000000006e */
[----:B------:R-:W-:Y:S02]  /*e510*/  LOP3.LUT R68, R85, 0xffff, RZ, 0xc0, !PT ;  /* 0x0000ffff55447812 */ /* 0x000fe400078ec0ff */
[----:B------:R-:W-:Y:S01]  /*e520*/  LOP3.LUT R70, R70, 0xff, RZ, 0xc0, !PT ;  /* 0x000000ff46467812 */ /* 0x000fe200078ec0ff */
[----:B--2---:R-:W-:Y:S01]  /*e530*/  FADD.FTZ R180, R163, R118 ;  /* 0x00000076a3b47221 */ /* 0x004fe20000010000 */
[----:B------:R-:W-:Y:S02]  /*e540*/  LOP3.LUT R123, R85, 0xff, RZ, 0xc0, !PT ;  /* 0x000000ff557b7812 */ /* 0x000fe400078ec0ff */
[----:B------:R-:W-:Y:S02]  /*e550*/  SHF.R.U32.HI R86, RZ, 0x18, R162 ;  /* 0x00000018ff567819 */ /* 0x000fe400000116a2 */
[----:B------:R-:W-:Y:S02]  /*e560*/  SHF.R.U32.HI R85, RZ, 0x18, R85 ;  /* 0x00000018ff557819 */ /* 0x000fe40000011655 */
[----:B------:R-:W-:Y:S02]  /*e570*/  LOP3.LUT R84, R84, 0xff, RZ, 0xc0, !PT ;  /* 0x000000ff54547812 */ /* 0x000fe400078ec0ff */
[----:B------:R-:W-:Y:S02]  /*e580*/  PRMT R125, R70, 0x5410, R125 ;  /* 0x00005410467d7816 */ /* 0x000fe4000000007d */
[----:B------:R-:W-:Y:S02]  /*e590*/  PRMT R69, R69, 0x5410, R86 ;  /* 0x0000541045457816 */ /* 0x000fe40000000056 */
[--C-:B------:R-:W-:Y:S02]  /*e5a0*/  HSET2.LE.AND R70, R87, R112.reuse, PT ;  /* 0x0000007057467233 */ /* 0x100fe40003803000 */
[----:B------:R-:W-:Y:S02]  /*e5b0*/  PRMT R73, R84, 0x5410, R85 ;  /* 0x0000541054497816 */ /* 0x000fe40000000055 */
[----:B------:R-:W-:Y:S01]  /*e5c0*/  SHF.R.U32.HI R68, RZ, 0x8, R68 ;  /* 0x00000008ff447819 */ /* 0x000fe20000011644 */
[----:B------:R-:W2:Y:S01]  /*e5d0*/  LDSM.16.MT88.4 R84, [R194+0x7000] ;  /* 0x00700000c254783b */ /* 0x000ea20000004200 */
[--C-:B------:R-:W-:Y:S02]  /*e5e0*/  HSET2.LE.AND R71, R69, R112.reuse, PT ;  /* 0x0000007045477233 */ /* 0x100fe40003803000 */
[----:B------:R-:W-:Y:S02]  /*e5f0*/  PRMT R123, R123, 0x5410, R68 ;  /* 0x000054107b7b7816 */ /* 0x000fe40000000044 */
[--C-:B------:R-:W-:Y:S02]  /*e600*/  HSET2.LE.AND R68, R127, R112.reuse, PT ;  /* 0x000000707f447233 */ /* 0x100fe40003803000 */
[--C-:B------:R-:W-:Y:S02]  /*e610*/  HSET2.LE.AND R69, R125, R112.reuse, PT ;  /* 0x000000707d457233 */ /* 0x100fe40003803000 */
[----:B------:R-:W-:Y:S02]  /*e620*/  LOP3.LUT R70, R70, R105, RZ, 0xc0, !PT ;  /* 0x0000006946467212 */ /* 0x000fe400078ec0ff */
[----:B------:R-:W-:Y:S02]  /*e630*/  LOP3.LUT R71, R71, R104, RZ, 0xc0, !PT ;  /* 0x0000006847477212 */ /* 0x000fe400078ec0ff */
[----:B------:R-:W-:Y:S02]  /*e640*/  LOP3.LUT R68, R68, R103, RZ, 0xc0, !PT ;  /* 0x0000006744447212 */ /* 0x000fe400078ec0ff */
[----:B------:R-:W-:Y:S02]  /*e650*/  LOP3.LUT R69, R69, R102, RZ, 0xc0, !PT ;  /* 0x0000006645457212 */ /* 0x000fe400078ec0ff */
[--C-:B------:R-:W-:Y:S02]  /*e660*/  HSET2.LE.AND R72, R123, R112.reuse, PT ;  /* 0x000000707b487233 */ /* 0x100fe40003803000 */
[--C-:B------:R-:W-:Y:S02]  /*e670*/  HSET2.LE.AND R73, R73, R112.reuse, PT ;  /* 0x0000007049497233 */ /* 0x100fe40003803000 */
[--C-:B------:R-:W-:Y:S01]  /*e680*/  HSET2.LE.AND R88, R121, R112.reuse, PT ;  /* 0x0000007079587233 */ /* 0x100fe20003803000 */
[-C--:B-1----:R-:W-:Y:S05]  /*e690*/  HMMA.16816.F32.BF16 R4, R68, R76.reuse, R4 ;  /* 0x0000004c4404723c */ /* 0x082fea0000041804 */
[--C-:B------:R-:W-:Y:S02]  /*e6a0*/  HSET2.LE.AND R89, R115, R112.reuse, PT ;  /* 0x0000007073597233 */ /* 0x100fe40003803000 */
[----:B------:R-:W-:Y:S04]  /*e6b0*/  LOP3.LUT R72, R72, R101, RZ, 0xc0, !PT ;  /* 0x0000006548487212 */ /* 0x000fe800078ec0ff */
[----:B------:R-:W-:Y:S01]  /*e6c0*/  LOP3.LUT R73, R73, R100, RZ, 0xc0, !PT ;  /* 0x0000006449497212 */ /* 0x000fe200078ec0ff */
[----:B------:R-:W-:Y:S01]  /*e6d0*/  IMAD.WIDE.U32 R100, R107, -0x2daee0ad, RZ ;  /* 0xd2511f536b647825 */ /* 0x000fe200078e00ff */
[----:B------:R-:W-:Y:S02]  /*e6e0*/  LOP3.LUT R74, R88, R99, RZ, 0xc0, !PT ;  /* 0x00000063584a7212 */ /* 0x000fe400078ec0ff */
[----:B------:R-:W-:Y:S01]  /*e6f0*/  LOP3.LUT R75, R89, R98, RZ, 0xc0, !PT ;  /* 0x00000062594b7212 */ /* 0x000fe200078ec0ff */
[----:B------:R-:W1:Y:S01]  /*e700*/  MUFU.EX2 R88, R157 ;  /* 0x0000009d00587308 */ /* 0x000e620000000800 */
[----:B------:R-:W-:Y:S02]  /*e710*/  LOP3.LUT R80, R130, 0xffff, RZ, 0xc0, !PT ;  /* 0x0000ffff82507812 */ /* 0x000fe400078ec0ff */
[----:B------:R-:W-:Y:S02]  /*e720*/  @!P0 PRMT R153, R214, 0x5410, RZ ;  /* 0x00005410d6998816 */ /* 0x000fe400000000ff */
[----:B------:R-:W-:Y:S01]  /*e730*/  SHF.R.U32.HI R102, RZ, 0x8, R80 ;  /* 0x00000008ff667819 */ /* 0x000fe20000011650 */
[C---:B------:R-:W-:Y:S01]  /*e740*/  HMMA.16816.F32.BF16 R8, R72.reuse, R76, R8 ;  /* 0x0000004c4808723c */ /* 0x040fe20000041808 */
[----:B------:R-:W4:Y:S03]  /*e750*/  LDSM.16.MT88.4 R80, [R193+0x7000] ;  /* 0x00700000c150783b */ /* 0x000f260000004200 */
[----:B------:R3:W4:Y:S01]  /*e760*/  MUFU.EX2 R157, R138 ;  /* 0x0000008a009d7308 */ /* 0x0007220000000800 */
[----:B------:R-:W-:Y:S01]  /*e770*/  SHF.R.U32.HI R124, RZ, 0x10, R120 ;  /* 0x00000010ff7c7819 */ /* 0x000fe20000011678 */
[-C--:B------:R-:W-:Y:S03]  /*e780*/  HMMA.16816.F32.BF16 R12, R72, R78.reuse, R12 ;  /* 0x0000004e480c723c */ /* 0x080fe6000004180c */
[----:B------:R-:W-:Y:S02]  /*e790*/  STG.E.U16 desc[UR20][R170.64+0x5e], R153 ;  /* 0x00005e99aa007986 */ /* 0x000fe4000c101514 */
[----:B-1----:R-:W-:Y:S01]  /*e7a0*/  FADD.FTZ R176, R88, R114 ;  /* 0x0000007258b07221 */ /* 0x002fe20000010000 */
[C---:B------:R-:W-:Y:S05]  /*e7b0*/  HMMA.16816.F32.BF16 R16, R68.reuse, R78, R16 ;  /* 0x0000004e4410723c */ /* 0x040fea0000041810 */
[----:B------:R-:W-:Y:S01]  /*e7c0*/  SHF.R.U32.HI R90, RZ, 0x10, R130 ;  /* 0x00000010ff5a7819 */ /* 0x000fe20000011682 */
[-C--:B--2---:R-:W-:Y:S01]  /*e7d0*/  HMMA.16816.F32.BF16 R20, R68, R84.reuse, R20 ;  /* 0x000000544414723c */ /* 0x084fe20000041814 */
[----:B---3--:R-:W-:Y:S04]  /*e7e0*/  LDSM.16.MT88.4 R136, [R192+0x7800] ;  /* 0x00780000c088783b */ /* 0x008fe80000004200 */
[----:B------:R-:W-:Y:S01]  /*e7f0*/  LOP3.LUT R76, R100, 0xffff, RZ, 0xc0, !PT ;  /* 0x0000ffff644c7812 */ /* 0x000fe200078ec0ff */
[C---:B------:R-:W-:Y:S05]  /*e800*/  HMMA.16816.F32.BF16 R24, R72.reuse, R84, R24 ;  /* 0x000000544818723c */ /* 0x040fea0000041818 */
[----:B------:R-:W-:Y:S01]  /*e810*/  LOP3.LUT R122, R131, UR17, R122, 0x96, !PT ;  /* 0x00000011837a7c12 */ /* 0x000fe2000f8e967a */
[-C--:B------:R-:W-:Y:S05]  /*e820*/  HMMA.16816.F32.BF16 R28, R72, R86.reuse, R28 ;  /* 0x00000056481c723c */ /* 0x080fea000004181c */
[----:B------:R-:W-:Y:S01]  /*e830*/  LOP3.LUT R131, R90, 0xff, RZ, 0xc0, !PT ;  /* 0x000000ff5a837812 */ /* 0x000fe200078ec0ff */
[C---:B------:R-:W-:Y:S05]  /*e840*/  HMMA.16816.F32.BF16 R32, R68.reuse, R86, R32 ;  /* 0x000000564420723c */ /* 0x040fea0000041820 */
[----:B------:R-:W-:Y:S01]  /*e850*/  SHF.R.U32.HI R90, RZ, 0x8, R76 ;  /* 0x00000008ff5a7819 */ /* 0x000fe2000001164c */
[-C--:B----4-:R-:W-:Y:S05]  /*e860*/  HMMA.16816.F32.BF16 R36, R68, R80.reuse, R36 ;  /* 0x000000504424723c */ /* 0x090fea0000041824 */
[C---:B------:R-:W-:Y:S01]  /*e870*/  LOP3.LUT R78, R122.reuse, 0xffff, RZ, 0xc0, !PT ;  /* 0x0000ffff7a4e7812 */ /* 0x040fe200078ec0ff */
[C---:B------:R-:W-:Y:S05]  /*e880*/  HMMA.16816.F32.BF16 R40, R72.reuse, R80, R40 ;  /* 0x000000504828723c */ /* 0x040fea0000041828 */
[----:B------:R-:W-:Y:S01]  /*e890*/  SHF.R.U32.HI R76, RZ, 0x10, R122 ;  /* 0x00000010ff4c7819 */ /* 0x000fe2000001167a */
[-C--:B------:R-:W-:Y:S05]  /*e8a0*/  HMMA.16816.F32.BF16 R44, R72, R82.reuse, R44 ;  /* 0x00000052482c723c */ /* 0x080fea000004182c */
[----:B------:R-:W-:Y:S01]  /*e8b0*/  LOP3.LUT R99, R122, 0xff, RZ, 0xc0, !PT ;  /* 0x000000ff7a637812 */ /* 0x000fe200078ec0ff */
[C---:B------:R-:W-:Y:S05]  /*e8c0*/  HMMA.16816.F32.BF16 R48, R68.reuse, R82, R48 ;  /* 0x000000524430723c */ /* 0x040fea0000041830 */
[----:B------:R-:W-:Y:S02]  /*e8d0*/  SHF.R.U32.HI R78, RZ, 0x8, R78 ;  /* 0x00000008ff4e7819 */ /* 0x000fe4000001164e */
[----:B------:R-:W-:Y:S04]  /*e8e0*/  SHF.R.U32.HI R122, RZ, 0x18, R122 ;  /* 0x00000018ff7a7819 */ /* 0x000fe8000001167a */
[----:B------:R-:W-:Y:S02]  /*e8f0*/  LOP3.LUT R77, R76, 0xff, RZ, 0xc0, !PT ;  /* 0x000000ff4c4d7812 */ /* 0x000fe400078ec0ff */
[----:B------:R-:W-:Y:S02]  /*e900*/  PRMT R99, R99, 0x5410, R78 ;  /* 0x0000541063637816 */ /* 0x000fe4000000004e */
[----:B------:R-:W-:Y:S02]  /*e910*/  PRMT R85, R77, 0x5410, R122 ;  /* 0x000054104d557816 */ /* 0x000fe4000000007a */
[----:B------:R-:W-:Y:S01]  /*e920*/  LOP3.LUT R126, R101, UR17, R126, 0x96, !PT ;  /* 0x00000011657e7c12 */ /* 0x000fe2000f8e967e */
[----:B------:R-:W1:Y:S01]  /*e930*/  LDSM.16.MT88.4 R76, [R192+0x7000] ;  /* 0x00700000c04c783b */ /* 0x000e620000004200 */
[----:B------:R-:W-:Y:S02]  /*e940*/  SHF.R.U32.HI R103, RZ, 0x10, R100 ;  /* 0x00000010ff677819 */ /* 0x000fe40000011664 */
[--C-:B------:R-:W-:Y:S02]  /*e950*/  SHF.R.U32.HI R105, RZ, 0x10, R126.reuse ;  /* 0x00000010ff697819 */ /* 0x100fe4000001167e */
[C---:B------:R-:W-:Y:S02]  /*e960*/  LOP3.LUT R84, R126.reuse, 0xffff, RZ, 0xc0, !PT ;  /* 0x0000ffff7e547812 */ /* 0x040fe400078ec0ff */
[----:B------:R-:W-:Y:S02]  /*e970*/  LOP3.LUT R101, R126, 0xff, RZ, 0xc0, !PT ;  /* 0x000000ff7e657812 */ /* 0x000fe400078ec0ff */
[----:B------:R-:W-:Y:S02]  /*e980*/  SHF.R.U32.HI R126, RZ, 0x18, R126 ;  /* 0x00000018ff7e7819 */ /* 0x000fe4000001167e */
[----:B------:R-:W-:Y:S02]  /*e990*/  LOP3.LUT R105, R105, 0xff, RZ, 0xc0, !PT ;  /* 0x000000ff69697812 */ /* 0x000fe400078ec0ff */
[----:B------:R-:W-:Y:S02]  /*e9a0*/  SHF.R.U32.HI R84, RZ, 0x8, R84 ;  /* 0x00000008ff547819 */ /* 0x000fe40000011654 */
[----:B------:R-:W-:Y:S02]  /*e9b0*/  PRMT R105, R105, 0x5410, R126 ;  /* 0x0000541069697816 */ /* 0x000fe4000000007e */
[----:B------:R-:W-:Y:S02]  /*e9c0*/  PRMT R101, R101, 0x5410, R84 ;  /* 0x0000541065657816 */ /* 0x000fe40000000054 */
[----:B------:R-:W-:Y:S02]  /*e9d0*/  LOP3.LUT R89, R130, 0xff, RZ, 0xc0, !PT ;  /* 0x000000ff82597812 */ /* 0x000fe400078ec0ff */
[--C-:B------:R-:W-:Y:S02]  /*e9e0*/  HSET2.LE.AND R84, R105, R112.reuse, PT ;  /* 0x0000007069547233 */ /* 0x100fe40003803000 */
[----:B------:R-:W2:Y:S01]  /*e9f0*/  LDSM.16.MT88.4 R104, [R196+0x7800] ;  /* 0x00780000c468783b */ /* 0x000ea20000004200 */
[----:B------:R-:W-:Y:S02]  /*ea00*/  SHF.R.U32.HI R130, RZ, 0x18, R130 ;  /* 0x00000018ff827819 */ /* 0x000fe40000011682 */
[----:B------:R-:W-:Y:S02]  /*ea10*/  SHF.R.U32.HI R98, RZ, 0x18, R100 ;  /* 0x00000018ff627819 */ /* 0x000fe40000011664 */
[----:B------:R-:W-:Y:S02]  /*ea20*/  LOP3.LUT R103, R103, 0xff, RZ, 0xc0, !PT ;  /* 0x000000ff67677812 */ /* 0x000fe400078ec0ff */
[----:B------:R-:W-:Y:S02]  /*ea30*/  LOP3.LUT R91, R100, 0xff, RZ, 0xc0, !PT ;  /* 0x000000ff645b7812 */ /* 0x000fe400078ec0ff */
[--C-:B------:R-:W-:Y:S02]  /*ea40*/  HSET2.LE.AND R86, R85, R112.reuse, PT ;  /* 0x0000007055567233 */ /* 0x100fe40003803000 */
[--C-:B------:R-:W-:Y:S02]  /*ea50*/  HSET2.LE.AND R87, R99, R112.reuse, PT ;  /* 0x0000007063577233 */ /* 0x100fe40003803000 */
[----:B------:R-:W-:Y:S02]  /*ea60*/  HSET2.LE.AND R85, R101, R112, PT ;  /* 0x0000007065557233 */ /* 0x000fe40003803000 */
[----:B------:R-:W-:Y:S01]  /*ea70*/  PRMT R103, R103, 0x5410, R98 ;  /* 0x0000541067677816 */ /* 0x000fe20000000062 */
[-C--:B-1----:R-:W-:Y:S03]  /*ea80*/  HMMA.16816.F32.BF16 R52, R68, R76.reuse, R52 ;  /* 0x0000004c4434723c */ /* 0x082fe60000041834 */
[----:B------:R-:W-:Y:S02]  /*ea90*/  F2FP.BF16.F32.PACK_AB R159, R173, R88 ;  /* 0x00000058ad9f723e */ /* 0x000fe400000010ff */
[----:B------:R-:W-:Y:S01]  /*eaa0*/  PRMT R89, R89, 0x5410, R102 ;  /* 0x0000541059597816 */ /* 0x000fe20000000066 */
[C---:B------:R-:W-:Y:S05]  /*eab0*/  HMMA.16816.F32.BF16 R56, R72.reuse, R76, R56 ;  /* 0x0000004c4838723c */ /* 0x040fea0000041838 */
[----:B------:R-:W-:Y:S01]  /*eac0*/  PRMT R131, R131, 0x5410, R130 ;  /* 0x0000541083837816 */ /* 0x000fe20000000082 */
[-C--:B------:R-:W-:Y:S05]  /*ead0*/  HMMA.16816.F32.BF16 R60, R72, R78.reuse, R60 ;  /* 0x0000004e483c723c */ /* 0x080fea000004183c */
[----:B------:R-:W-:Y:S01]  /*eae0*/  PRMT R91, R91, 0x5410, R90 ;  /* 0x000054105b5b7816 */ /* 0x000fe2000000005a */
[----:B------:R-:W-:Y:S05]  /*eaf0*/  HMMA.16816.F32.BF16 R64, R68, R78, R64 ;  /* 0x0000004e4440723c */ /* 0x000fea0000041840 */
[----:B------:R-:W-:Y:S02]  /*eb00*/  SHF.R.U32.HI R119, RZ, 0x18, R119 ;  /* 0x00000018ff777819 */ /* 0x000fe40000011677 */
[----:B------:R-:W-:Y:S02]  /*eb10*/  PRMT R158, R159, 0x7632, R158 ;  /* 0x000076329f9e7816 */ /* 0x000fe4000000009e */
[----:B------:R-:W-:Y:S02]  /*eb20*/  ISETP.LE.U32.AND P0, PT, R119, UR19, PT ;  /* 0x0000001377007c0c */ /* 0x000fe4000bf03070 */
[----:B------:R-:W-:Y:S01]  /*eb30*/  F2FP.BF16.F32.PACK_AB R160, R174, R160 ;  /* 0x000000a0aea0723e */ /* 0x000fe200000010ff */
[----:B------:R-:W-:Y:S01]  /*eb40*/  @!P6 HFMA2.BF16_V2 R222, -RZ.H0_H0, RZ.H0_H0, -R158.H0_H0 ;  /* 0x200000ffffdee231 */ /* 0x000fe2000034099e */
[--C-:B------:R-:W-:Y:S02]  /*eb50*/  HSET2.LE.AND R103, R103, R112.reuse, PT ;  /* 0x0000007067677233 */ /* 0x100fe40003803000 */
[--C-:B------:R-:W-:Y:S02]  /*eb60*/  HSET2.LE.AND R130, R89, R112.reuse, PT ;  /* 0x0000007059827233 */ /* 0x100fe40003803000 */
[--C-:B------:R-:W-:Y:S02]  /*eb70*/  HSET2.LE.AND R131, R131, R112.reuse, PT ;  /* 0x0000007083837233 */ /* 0x100fe40003803000 */
[----:B------:R-:W-:Y:S02]  /*eb80*/  HSET2.LE.AND R102, R91, R112, PT ;  /* 0x000000705b667233 */ /* 0x000fe40003803000 */
[----:B------:R-:W1:Y:S01]  /*eb90*/  LDSM.16.MT88.4 R112, [R194+0x7800] ;  /* 0x00780000c270783b */ /* 0x000e620000004200 */
[----:B------:R-:W-:Y:S02]  /*eba0*/  PRMT R155, R156, 0x7632, R155 ;  /* 0x000076329c9b7816 */ /* 0x000fe4000000009b */
[----:B------:R-:W-:Y:S02]  /*ebb0*/  PRMT R161, R160, 0x7632, R161 ;  /* 0x00007632a0a17816 */ /* 0x000fe400000000a1 */
[----:B------:R-:W-:Y:S01]  /*ebc0*/  F2FP.BF16.F32.PACK_AB R163, R175, R163 ;  /* 0x000000a3afa3723e */ /* 0x000fe200000010ff */
[----:B------:R-:W-:Y:S01]  /*ebd0*/  @!P0 HFMA2.BF16_V2 R203, -RZ.H0_H0, RZ.H0_H0, -R155.H0_H0 ;  /* 0x200000ffffcb8231 */ /* 0x000fe2000034099b */
[----:B------:R-:W-:Y:S01]  /*ebe0*/  PRMT R109, R156, 0x5410, R155 ;  /* 0x000054109c6d7816 */ /* 0x000fe2000000009b */
[----:B------:R-:W-:Y:S01]  /*ebf0*/  @!P5 HFMA2.BF16_V2 R179, -RZ.H0_H0, RZ.H0_H0, -R161.H0_H0 ;  /* 0x200000ffffb3d231 */ /* 0x000fe200003409a1 */
[----:B------:R-:W-:Y:S01]  /*ec00*/  PRMT R81, R159, 0x5410, R158 ;  /* 0x000054109f517816 */ /* 0x000fe2000000009e */
[----:B------:R-:W-:Y:S01]  /*ec10*/  @!P4 HFMA2.BF16_V2 R251, -RZ.H0_H0, RZ.H0_H0, -R163.H0_H0 ;  /* 0x200000fffffbc231 */ /* 0x000fe200003409a3 */
[----:B------:R-:W-:Y:S02]  /*ec20*/  PRMT R76, R160, 0x5410, R161 ;  /* 0x00005410a04c7816 */ /* 0x000fe400000000a1 */
[----:B------:R-:W-:Y:S02]  /*ec30*/  @!P1 PRMT R156, R216, 0x5410, RZ ;  /* 0x00005410d89c9816 */ /* 0x000fe400000000ff */
[----:B------:R-:W-:Y:S02]  /*ec40*/  @!P6 PRMT R158, R222, 0x5410, RZ ;  /* 0x00005410de9ee816 */ /* 0x000fe400000000ff */
[----:B------:R-:W-:Y:S01]  /*ec50*/  ISETP.LE.U32.AND P6, PT, R172, UR19, PT ;  /* 0x00000013ac007c0c */ /* 0x000fe2000bfc3070 */
[----:B------:R-:W-:Y:S01]  /*ec60*/  STG.E.U16 desc[UR20][R168.64+0x60], R156 ;  /* 0x0000609ca8007986 */ /* 0x000fe2000c101514 */
[----:B------:R-:W-:Y:S02]  /*ec70*/  PRMT R162, R163, 0x7632, R162 ;  /* 0x00007632a3a27816 */ /* 0x000fe400000000a2 */
[----:B------:R-:W-:Y:S02]  /*ec80*/  ISETP.LE.U32.AND P1, PT, R111, UR19, PT ;  /* 0x000000136f007c0c */ /* 0x000fe4000bf23070 */
[----:B------:R-:W-:Y:S01]  /*ec90*/  LOP3.LUT R128, R87, R128, RZ, 0xc0, !PT ;  /* 0x0000008057807212 */ /* 0x000fe200078ec0ff */
[----:B------:R-:W-:Y:S01]  /*eca0*/  @!P3 HFMA2.BF16_V2 R250, -RZ.H0_H0, RZ.H0_H0, -R162.H0_H0 ;  /* 0x200000fffffab231 */ /* 0x000fe200003409a2 */
[----:B------:R-:W-:Y:S02]  /*ecb0*/  LOP3.LUT R129, R86, R129, RZ, 0xc0, !PT ;  /* 0x0000008156817212 */ /* 0x000fe400078ec0ff */
[----:B------:R-:W-:Y:S02]  /*ecc0*/  LOP3.LUT R130, R130, R81, RZ, 0xc0, !PT ;  /* 0x0000005182827212 */ /* 0x000fe400078ec0ff */
[----:B------:R-:W-:Y:S01]  /*ecd0*/  LOP3.LUT R131, R131, R76, RZ, 0xc0, !PT ;  /* 0x0000004c83837212 */ /* 0x000fe200078ec0ff */
[----:B------:R-:W-:Y:S01]  /*ece0*/  @!P6 HFMA2.BF16_V2 R181, -RZ.H0_H0, RZ.H0_H0, -R160.H0_H0 ;  /* 0x200000ffffb5e231 */ /* 0x000fe200003409a0 */
[----:B------:R-:W-:Y:S02]  /*ecf0*/  F2FP.BF16.F32.PACK_AB R150, R157, R150 ;  /* 0x000000969d96723e */ /* 0x000fe400000010ff */
[----:B------:R-:W-:Y:S01]  /*ed00*/  PRMT R73, R163, 0x5410, R162 ;  /* 0x00005410a3497816 */ /* 0x000fe200000000a2 */
[----:B------:R-:W-:Y:S01]  /*ed10*/  @!P1 HFMA2.BF16_V2 R223, -RZ.H0_H0, RZ.H0_H0, -R159.H0_H0 ;  /* 0x200000ffffdf9231 */ /* 0x000fe2000034099f */
[----:B------:R-:W-:Y:S01]  /*ed20*/  SHF.R.U32.HI R119, RZ, 0x18, R120 ;  /* 0x00000018ff777819 */ /* 0x000fe20000011678 */
[-C--:B--2---:R-:W-:Y:S01]  /*ed30*/  HMMA.16816.F32.BF16 R92, R128, R104.reuse, R4 ;  /* 0x00000068805c723c */ /* 0x084fe20000041804 */
[----:B------:R-:W2:Y:S04]  /*ed40*/  LDSM.16.MT88.4 R120, [R193+0x7800] ;  /* 0x00780000c178783b */ /* 0x000ea80000004200 */
[----:B------:R-:W-:Y:S02]  /*ed50*/  LOP3.LUT R103, R103, R150, RZ, 0xc0, !PT ;  /* 0x0000009667677212 */ /* 0x000fe400078ec0ff */
[----:B------:R-:W-:Y:S01]  /*ed60*/  LOP3.LUT R100, R85, R108, RZ, 0xc0, !PT ;  /* 0x0000006c55647212 */ /* 0x000fe200078ec0ff */
[----:B------:R-:W-:Y:S01]  /*ed70*/  FADD.FTZ R7, R175, R180 ;  /* 0x000000b4af077221 */ /* 0x000fe20000010000 */
[----:B------:R-:W-:Y:S02]  /*ed80*/  @!P6 STL.S16 [R1+0x4], R181 ;  /* 0x000004b50100e387 */ /* 0x000fe40000100600 */
[----:B------:R-:W-:Y:S02]  /*ed90*/  LOP3.LUT R101, R84, R109, RZ, 0xc0, !PT ;  /* 0x0000006d54657212 */ /* 0x000fe400078ec0ff */
[----:B------:R-:W-:Y:S01]  /*eda0*/  LOP3.LUT R102, R102, R73, RZ, 0xc0, !PT ;  /* 0x0000004966667212 */ /* 0x000fe200078ec0ff */
[----:B------:R-:W-:Y:S01]  /*edb0*/  @!P5 STL.S16 [R1], R179 ;  /* 0x000000b30100d387 */ /* 0x000fe20000100600 */
[----:B------:R-:W-:Y:S02]  /*edc0*/  @!P0 PRMT R155, R203, 0x5410, RZ ;  /* 0x00005410cb9b8816 */ /* 0x000fe400000000ff */
[----:B------:R-:W-:Y:S02]  /*edd0*/  ISETP.LE.U32.AND P0, PT, R119, UR19, PT ;  /* 0x0000001377007c0c */ /* 0x000fe4000bf03070 */
[----:B------:R-:W-:Y:S01]  /*ede0*/  @!P1 PRMT R159, R223, 0x5410, RZ ;  /* 0x00005410df9f9816 */ /* 0x000fe200000000ff */
[C---:B------:R-:W-:Y:S01]  /*edf0*/  HMMA.16816.F32.BF16 R68, R100.reuse, R104, R8 ;  /* 0x000000686444723c */ /* 0x040fe20000041808 */
[----:B------:R-:W-:Y:S03]  /*ee00*/  STG.E.U16 desc[UR20][R168.64+0x62], R155 ;  /* 0x0000629ba8007986 */ /* 0x000fe6000c101514 */
[----:B------:R-:W-:Y:S01]  /*ee10*/  PRMT R6, R181, 0x7610, R6 ;  /* 0x00007610b5067816 */ /* 0x000fe20000000006 */
[----:B------:R-:W-:Y:S01]  /*ee20*/  STG.E.U16 desc[UR20][R164.64+0x70], R159 ;  /* 0x0000709fa4007986 */ /* 0x000fe2000c101514 */
[-C--:B------:R-:W-:Y:S03]  /*ee30*/  HMMA.16816.F32.BF16 R72, R100, R106.reuse, R12 ;  /* 0x0000006a6448723c */ /* 0x080fe6000004180c */
[----:B------:R-:W-:Y:S02]  /*ee40*/  STG.E.U16 desc[UR20][R164.64+0x72], R158 ;  /* 0x0000729ea4007986 */ /* 0x000fe4000c101514 */
[----:B------:R-:W-:Y:S01]  /*ee50*/  PRMT R4, R179, 0x7610, R4 ;  /* 0x00007610b3047816 */ /* 0x000fe20000000004 */
[C---:B------:R-:W-:Y:S05]  /*ee60*/  HMMA.16816.F32.BF16 R104, R128.reuse, R106, R16 ;  /* 0x0000006a8068723c */ /* 0x040fea0000041810 */
[----:B------:R-:W-:Y:S01]  /*ee70*/  @!P6 PRMT R160, R6, 0x5410, RZ ;  /* 0x0000541006a0e816 */ /* 0x000fe200000000ff */
[-C--:B-1----:R-:W-:Y:S04]  /*ee80*/  HMMA.16816.F32.BF16 R108, R128, R112.reuse, R20 ;  /* 0x00000070806c723c */ /* 0x082fe80000041814 */
[----:B------:R-:W-:Y:S01]  /*ee90*/  STG.E.U16 desc[UR20][R166.64+0x70], R160 ;  /* 0x000070a0a6007986 */ /* 0x000fe2000c101514 */
[----:B------:R-:W-:Y:S01]  /*eea0*/  @!P5 PRMT R161, R4, 0x5410, RZ ;  /* 0x0000541004a1d816 */ /* 0x000fe200000000ff */
[C---:B------:R-:W-:Y:S04]  /*eeb0*/  HMMA.16816.F32.BF16 R76, R100.reuse, R112, R24 ;  /* 0x00000070644c723c */ /* 0x040fe80000041818 */
[----:B------:R-:W-:Y:S01]  /*eec0*/  STG.E.U16 desc[UR20][R166.64+0x72], R161 ;  /* 0x000072a1a6007986 */ /* 0x000fe2000c101514 */
[--C-:B------:R-:W-:Y:S01]  /*eed0*/  @!P0 HFMA2.BF16_V2 R240, -RZ.H0_H0, RZ.H0_H0, -R150.reuse.H1_H1 ;  /* 0x200000fffff08231 */ /* 0x100fe20000360996 */
[-C--:B------:R-:W-:Y:S05]  /*eee0*/  HMMA.16816.F32.BF16 R80, R100, R114.reuse, R28 ;  /* 0x000000726450723c */ /* 0x080fea000004181c */
[----:B------:R-:W-:Y:S01]  /*eef0*/  @!P4 PRMT R163, R251, 0x5410, RZ ;  /* 0x00005410fba3c816 */ /* 0x000fe200000000ff */
[C---:B------:R-:W-:Y:S04]  /*ef00*/  HMMA.16816.F32.BF16 R112, R128.reuse, R114, R32 ;  /* 0x000000728070723c */ /* 0x040fe80000041820 */
[----:B------:R-:W-:Y:S01]  /*ef10*/  STG.E.U16 desc[UR20][R170.64+0x6e], R163 ;  /* 0x00006ea3aa007986 */ /* 0x000fe2000c101514 */
[----:B------:R-:W-:Y:S01]  /*ef20*/  @!P3 PRMT R162, R250, 0x5410, RZ ;  /* 0x00005410faa2b816 */ /* 0x000fe200000000ff */
[-C--:B--2---:R-:W-:Y:S04]  /*ef30*/  HMMA.16816.F32.BF16 R116, R128, R120.reuse, R36 ;  /* 0x000000788074723c */ /* 0x084fe80000041824 */
[----:B------:R-:W-:Y:S01]  /*ef40*/  STG.E.U16 desc[UR20][R170.64+0x70], R162 ;  /* 0x000070a2aa007986 */ /* 0x000fe2000c101514 */
[----:B------:R-:W-:Y:S01]  /*ef50*/  @P0 PRMT R5, R150, 0x7632, R5 ;  /* 0x0000763296050816 */ /* 0x000fe20000000005 */
[C---:B------:R-:W-:Y:S05]  /*ef60*/  HMMA.16816.F32.BF16 R84, R100.reuse, R120, R40 ;  /* 0x000000786454723c */ /* 0x040fea0000041828 */
[----:B------:R-:W-:Y:S01]  /*ef70*/  @!P0 PRMT R5, R240, 0x5410, RZ ;  /* 0x00005410f0058816 */ /* 0x000fe200000000ff */
[-C--:B------:R-:W-:Y:S04]  /*ef80*/  HMMA.16816.F32.BF16 R88, R100, R122.reuse, R44 ;  /* 0x0000007a6458723c */ /* 0x080fe8000004182c */
[----:B------:R1:W-:Y:S01]  /*ef90*/  STG.E.U16 desc[UR20][R168.64+0x72], R5 ;  /* 0x00007205a8007986 */ /* 0x0003e2000c101514 */
[----:B------:R-:W-:Y:S01]  /*efa0*/  IADD3 R6, P0, R164, -0x80, RZ ;  /* 0xffffff80a4067810 */ /* 0x000fe20007f1e0ff */
[C---:B------:R-:W-:Y:S04]  /*efb0*/  HMMA.16816.F32.BF16 R120, R128.reuse, R122, R48 ;  /* 0x0000007a8078723c */ /* 0x040fe80000041830 */
[----:B------:R2:W-:Y:S01]  /*efc0*/  STL [R1+0xd0], R6 ;  /* 0x0000d00601007387 */ /* 0x0005e20000100800 */
[----:B------:R-:W-:Y:S02]  /*efd0*/  IADD3.X R4, R165, -0x1, RZ, P0, !PT ;  /* 0xffffffffa5047810 */ /* 0x000fe400007fe4ff */
[----:B------:R-:W-:Y:S02]  /*efe0*/  LOP3.LUT R124, R124, 0xff, RZ, 0xc0, !PT ;  /* 0x000000ff7c7c7812 */ /* 0x000fe400078ec0ff */
[----:B------:R-:W-:Y:S01]  /*eff0*/  ISETP.GT.AND P0, PT, R187, RZ, PT ;  /* 0x000000ffbb00720c */ /* 0x000fe20003f04270 */
[----:B------:R3:W-:Y:S01]  /*f000*/  STL [R1+0xd4], R4 ;  /* 0x0000d40401007387 */ /* 0x0007e20000100800 */
[----:B------:R-:W-:Y:S02]  /*f010*/  ISETP.LE.U32.AND P1, PT, R124, UR19, PT ;  /* 0x000000137c007c0c */ /* 0x000fe4000bf23070 */
[-C--:B------:R-:W-:Y:S06]  /*f020*/  HMMA.16816.F32.BF16 R124, R128, R136.reuse, R52 ;  /* 0x00000088807c723c */ /* 0x080fec0000041834 */
[C---:B------:R-:W-:Y:S05]  /*f030*/  HMMA.16816.F32.BF16 R96, R100.reuse, R136, R56 ;  /* 0x000000886460723c */ /* 0x040fea0000041838 */
[----:B------:R-:W-:Y:S02]  /*f040*/  @!P1 HFMA2.BF16_V2 R241, -RZ.H0_H0, RZ.H0_H0, -R150.H0_H0 ;  /* 0x200000fffff19231 */ /* 0x000fe40000340996 */
[----:B-1----:R-:W-:Y:S01]  /*f050*/  FADD.FTZ R5, R174, R177 ;  /* 0x000000b1ae057221 */ /* 0x002fe20000010000 */
[----:B------:R-:W-:Y:S01]  /*f060*/  IMAD.MOV.U32 R137, RZ, RZ, R132 ;  /* 0x000000ffff897224 */ /* 0x000fe200078e0084 */
[-C--:B------:R-:W-:Y:S03]  /*f070*/  HMMA.16816.F32.BF16 R100, R100, R138.reuse, R60 ;  /* 0x0000008a6464723c */ /* 0x080fe6000004183c */
[----:B------:R1:W-:Y:S01]  /*f080*/  STL [R1+0xe0], R5 ;  /* 0x0000e00501007387 */ /* 0x0003e20000100800 */
[----:B--2---:R-:W-:Y:S01]  /*f090*/  FADD.FTZ R6, R157, R178 ;  /* 0x000000b29d067221 */ /* 0x004fe20000010000 */
[----:B------:R-:W-:Y:S01]  /*f0a0*/  @!P1 PRMT R150, R241, 0x5410, RZ ;  /* 0x00005410f1969816 */ /* 0x000fe200000000ff */
[----:B------:R-:W-:Y:S01]  /*f0b0*/  HMMA.16816.F32.BF16 R128, R128, R138, R64 ;  /* 0x0000008a8080723c */ /* 0x000fe20000041840 */
[----:B------:R4:W-:Y:S04]  /*f0c0*/  STL [R1+0xdc], R7 ;  /* 0x0000dc0701007387 */ /* 0x0009e80000100800 */
[----:B------:R4:W-:Y:S01]  /*f0d0*/  STL [R1+0xd8], R6 ;  /* 0x0000d80601007387 */ /* 0x0009e20000100800 */
[----:B---3--:R-:W-:Y:S03]  /*f0e0*/  VIADD R4, R187, 0xffffffff ;  /* 0xffffffffbb047836 */ /* 0x008fe60000000000 */
[----:B------:R4:W-:Y:S04]  /*f0f0*/  STG.E.U16 desc[UR20][R168.64+0x70], R150 ;  /* 0x00007096a8007986 */ /* 0x0009e8000c101514 */
[----:B------:R4:W-:Y:S01]  /*f100*/  STL [R1+0xa0], R4 ;  /* 0x0000a00401007387 */ /* 0x0009e20000100800 */
[----:B-1----:R-:W-:Y:S05]  /*f110*/  FADD.FTZ R5, R173, R176 ;  /* 0x000000b0ad057221 */ /* 0x002fea0000010000 */
[----:B------:R4:W-:Y:S01]  /*f120*/  STL [R1+0xe4], R5 ;  /* 0x0000e40501007387 */ /* 0x0009e20000100800 */
[----:B------:R-:W-:Y:S05]  /*f130*/  @P0 BRA `(.L_x_1609) ;  /* 0xffffff9800ec0947 */ /* 0x000fea000383ffff */
.L_x_1608:
[----:B--2-4-:R-:W2:Y:S04]  /*f140*/  LDL.LU R6, [R1+0xe4] ;  /* 0x0000e40001067983 */ /* 0x014ea80000300800 */
[----:B------:R-:W3:Y:S04]  /*f150*/  LDL.LU R9, [R1+0xe0] ;  /* 0x0000e00001097983 */ /* 0x000ee80000300800 */
[----:B------:R-:W4:Y:S04]  /*f160*/  LDL.LU R8, [R1+0xdc] ;  /* 0x0000dc0001087983 */ /* 0x000f280000300800 */
[----:B------:R-:W4:Y:S04]  /*f170*/  LDL.LU R7, [R1+0xd8] ;  /* 0x0000d80001077983 */ /* 0x000f280000300800 */
[----:B------:R-:W4:Y:S01]  /*f180*/  LDL R25, [R1+0x70] ;  /* 0x0000700001197983 */ /* 0x000f220000100800 */
[----:B------:R-:W1:Y:S01]  /*f190*/  S2UR UR4, SR_CgaCtaId ;  /* 0x00000000000479c3 */ /* 0x000e620000008800 */
[----:B------:R-:W-:Y:S01]  /*f1a0*/  IMAD.MOV.U32 R24, RZ, RZ, 0x3f800000 ;  /* 0x3f800000ff187424 */ /* 0x000fe200078e00ff */
[----:B------:R-:W-:Y:S01]  /*f1b0*/  MOV R22, 0x3f800000 ;  /* 0x3f80000000167802 */ /* 0x000fe20000000f00 */
[----:B------:R-:W-:Y:S01]  /*f1c0*/  IMAD.MOV.U32 R23, RZ, RZ, 0x3f800000 ;  /* 0x3f800000ff177424 */ /* 0x000fe200078e00ff */
[----:B------:R-:W-:Y:S01]  /*f1d0*/  MOV R21, 0x3f800000 ;  /* 0x3f80000000157802 */ /* 0x000fe20000000f00 */
[----:B------:R-:W-:Y:S01]  /*f1e0*/  UMOV UR5, 0x400 ;  /* 0x0000040000057882 */ /* 0x000fe20000000000 */
[----:B------:R-:W-:Y:S01]  /*f1f0*/  IMAD.MOV.U32 R18, RZ, RZ, 0x20 ;  /* 0x00000020ff127424 */ /* 0x000fe200078e00ff */
[----:B-1----:R-:W-:-:S03]  /*f200*/  ULEA UR4, UR4, UR5, 0x18 ;  /* 0x0000000504047291 */ /* 0x002fc6000f8ec03f */
[----:B------:R-:W-:Y:S01]  /*f210*/  ULDC UR5, c[0x0][0x38c] ;  /* 0x0000e30000057ab9 */ /* 0x000fe20000000800 */
[----:B--2---:R-:W1:Y:S04]  /*f220*/  SHFL.BFLY PT, R11, R6, 0x2, 0x1f ;  /* 0x0c401f00060b7f89 */ /* 0x004e6800000e0000 */
[----:B---3--:R-:W2:Y:S04]  /*f230*/  SHFL.BFLY PT, R13, R9, 0x2, 0x1f ;  /* 0x0c401f00090d7f89 */ /* 0x008ea800000e0000 */
[----:B----4-:R-:W3:Y:S04]  /*f240*/  SHFL.BFLY PT, R4, R8, 0x2, 0x1f ;  /* 0x0c401f0008047f89 */ /* 0x010ee800000e0000 */
[----:B------:R-:W4:Y:S01]  /*f250*/  SHFL.BFLY PT, R5, R7, 0x2, 0x1f ;  /* 0x0c401f0007057f89 */ /* 0x000f2200000e0000 */
[----:B------:R-:W-:Y:S01]  /*f260*/  ISETP.NE.AND P3, PT, R25, -0x1, PT ;  /* 0xffffffff1900780c */ /* 0x000fe20003f65270 */
        /* <DEDUP_REMOVED lines=8> */
[----:B------:R-:W4:Y:S01]  /*f2f0*/  SHFL.BFLY PT, R8, R5, 0x1, 0x1f ;  /* 0x0c201f0005087f89 */ /* 0x000f2200000e0000 */
[----:B--2---:R-:W-:Y:S01]  /*f300*/  FADD.FTZ R12, R11, R12 ;  /* 0x0000000c0b0c7221 */ /* 0x004fe20000010000 */
[----:B-1----:R-:W-:Y:S01]  /*f310*/  SHF.R.S32.HI R9, RZ, 0x1f, R6 ;  /* 0x0000001fff097819 */ /* 0x002fe20000011406 */
[----:B---3--:R-:W-:-:S03]  /*f320*/  FADD.FTZ R11, R13, R10 ;  /* 0x0000000a0d0b7221 */ /* 0x008fc60000010000 */
[----:B------:R-:W-:Y:S02]  /*f330*/  FSETP.NE.FTZ.AND P5, PT, R12, RZ, PT ;  /* 0x000000ff0c00720b */ /* 0x000fe40003fb5000 */
[----:B------:R-:W-:Y:S01]  /*f340*/  LEA.HI R15, R9, R6, RZ, 0x2 ;  /* 0x00000006090f7211 */ /* 0x000fe200078f10ff */
[----:B----4-:R-:W-:Y:S01]  /*f350*/  FADD.FTZ R10, R4, R7 ;  /* 0x00000007040a7221 */ /* 0x010fe20000010000 */
[----:B------:R-:W-:Y:S02]  /*f360*/  FSETP.NE.FTZ.AND P4, PT, R11, RZ, PT ;  /* 0x000000ff0b00720b */ /* 0x000fe40003f95000 */
[--C-:B------:R-:W-:Y:S01]  /*f370*/  SHF.R.S32.HI R7, RZ, 0x2, R15.reuse ;  /* 0x00000002ff077819 */ /* 0x100fe2000001140f */
[----:B------:R-:W-:Y:S01]  /*f380*/  FADD.FTZ R8, R5, R8 ;  /* 0x0000000805087221 */ /* 0x000fe20000010000 */
[----:B------:R-:W-:Y:S01]  /*f390*/  SHF.R.S32.HI R20, RZ, 0x1f, R15 ;  /* 0x0000001fff147819 */ /* 0x000fe2000001140f */
[----:B------:R-:W1:Y:S01]  /*f3a0*/  @P3 LDC.64 R4, c[0x0][0x298] ;  /* 0x0000a600ff043b82 */ /* 0x000e620000000a00 */
[----:B------:R-:W-:-:S02]  /*f3b0*/  FSETP.NE.FTZ.AND P0, PT, R10, RZ, PT ;  /* 0x000000ff0a00720b */ /* 0x000fc40003f15000 */
[----:B------:R-:W-:Y:S01]  /*f3c0*/  LEA.HI R20, R20, R7, RZ, 0x3 ;  /* 0x0000000714147211 */ /* 0x000fe200078f18ff */
[----:B------:R-:W2:Y:S01]  /*f3d0*/  @P5 MUFU.RCP R24, R12 ;  /* 0x0000000c00185308 */ /* 0x000ea20000001000 */
[----:B------:R-:W-:Y:S02]  /*f3e0*/  FSETP.NE.FTZ.AND P6, PT, R8, RZ, PT ;  /* 0x000000ff0800720b */ /* 0x000fe40003fd5000 */
[----:B------:R-:W-:Y:S02]  /*f3f0*/  LOP3.LUT R20, R20, 0xfffffff8, RZ, 0xc0, !PT ;  /* 0xfffffff814147812 */ /* 0x000fe400078ec0ff */
[----:B------:R-:W-:Y:S02]  /*f400*/  LOP3.LUT R15, R15, 0x3ffffffc, RZ, 0xc0, !PT ;  /* 0x3ffffffc0f0f7812 */ /* 0x000fe400078ec0ff */
[----:B------:R-:W-:Y:S01]  /*f410*/  P2R R13, PR, RZ, 0x1 ;  /* 0x00000001ff0d7803 */ /* 0x000fe20000000000 */
[----:B------:R-:W-:Y:S01]  /*f420*/  IMAD.IADD R20, R7, 0x1, -R20 ;  /* 0x0000000107147824 */ /* 0x000fe200078e0a14 */
[----:B------:R-:W-:Y:S01]  /*f430*/  LEA.HI R7, R9, R6, RZ, 0x5 ;  /* 0x0000000609077211 */ /* 0x000fe200078f28ff */
[----:B------:R-:W3:Y:S01]  /*f440*/  @P4 MUFU.RCP R23, R11 ;  /* 0x0000000b00174308 */ /* 0x000ee20000001000 */
[----:B------:R-:W-:-:S02]  /*f450*/  IMAD.IADD R16, R6, 0x1, -R15 ;  /* 0x0000000106107824 */ /* 0x000fc400078e0a0f */
[C---:B------:R-:W-:Y:S01]  /*f460*/  IMAD.SHL.U32 R14, R20.reuse, 0x40, RZ ;  /* 0x00000040140e7824 */ /* 0x040fe200078e00ff */
[----:B------:R-:W-:Y:S02]  /*f470*/  SHF.R.S32.HI R19, RZ, 0x5, R7 ;  /* 0x00000005ff137819 */ /* 0x000fe40000011407 */
[----:B------:R-:W-:Y:S01]  /*f480*/  R2P PR, R20, 0x6 ;  /* 0x0000000614007804 */ /* 0x000fe20000000000 */
[----:B--2---:R-:W-:Y:S01]  /*f490*/  FMUL.FTZ R24, R24, UR5 ;  /* 0x0000000518187c20 */ /* 0x004fe20008410000 */
[----:B------:R-:W2:Y:S01]  /*f4a0*/  @P0 MUFU.RCP R22, R10 ;  /* 0x0000000a00160308 */ /* 0x000ea20000001000 */
[----:B------:R-:W-:Y:S01]  /*f4b0*/  LOP3.LUT R14, R14, 0x1c0, RZ, 0xc0, !PT ;  /* 0x000001c00e0e7812 */ /* 0x000fe200078ec0ff */
[----:B------:R-:W-:Y:S01]  /*f4c0*/  IMAD R19, R19, 0x200, R16 ;  /* 0x0000020013137824 */ /* 0x000fe200078e0210 */
[----:B------:R-:W-:Y:S01]  /*f4d0*/  MOV R16, 0x10 ;  /* 0x0000001000107802 */ /* 0x000fe20000000f00 */
[----:B-1----:R-:W-:Y:S01]  /*f4e0*/  @P3 IMAD.WIDE.U32 R26, R25, R4, RZ ;  /* 0x00000004191a3225 */ /* 0x002fe200078e00ff */
[----:B------:R-:W-:-:S02]  /*f4f0*/  LEA.HI R14, R14, R14, RZ, 0x1d ;  /* 0x0000000e0e0e7211 */ /* 0x000fc400078fe8ff */
[----:B------:R-:W-:Y:S01]  /*f500*/  LOP3.LUT R20, R20, 0x1, RZ, 0xc0, !PT ;  /* 0x0000000114147812 */ /* 0x000fe200078ec0ff */
[----:B------:R-:W1:Y:S01]  /*f510*/  @P6 MUFU.RCP R21, R8 ;  /* 0x0000000800156308 */ /* 0x000e620000001000 */
[----:B---3--:R-:W-:Y:S01]  /*f520*/  FMUL.FTZ R23, R23, UR5 ;  /* 0x0000000517177c20 */ /* 0x008fe20008410000 */
[----:B------:R-:W-:Y:S01]  /*f530*/  IMAD.U32 R19, R19, 0x2, R14 ;  /* 0x0000000213137824 */ /* 0x000fe200078e000e */
[----:B------:R-:W-:Y:S01]  /*f540*/  SEL R18, R18, 0xffffffe0, !P1 ;  /* 0xffffffe012127807 */ /* 0x000fe20004800000 */
[----:B------:R-:W-:-:S03]  /*f550*/  @P3 IMAD R5, R25, R5, R27 ;  /* 0x0000000519053224 */ /* 0x000fc600078e021b */
[----:B------:R-:W-:Y:S01]  /*f560*/  LEA R19, R19, UR4, 0x1 ;  /* 0x0000000413137c11 */ /* 0x000fe2000f8e08ff */
[----:B--2---:R-:W-:-:S04]  /*f570*/  FMUL.FTZ R22, R22, UR5 ;  /* 0x0000000516167c20 */ /* 0x004fc80008410000 */
[C---:B------:R-:W-:Y:S01]  /*f580*/  VIADD R17, R19.reuse, 0x40 ;  /* 0x0000004013117836 */ /* 0x040fe20000000000 */
[----:B------:R-:W-:Y:S01]  /*f590*/  @P2 IADD3 R17, R19, -0x40, RZ ;  /* 0xffffffc013112810 */ /* 0x000fe20007ffe0ff */
[----:B-1----:R-:W-:Y:S01]  /*f5a0*/  FMUL.FTZ R21, R21, UR5 ;  /* 0x0000000515157c20 */ /* 0x002fe20008410000 */
[----:B------:R-:W-:Y:S06]  /*f5b0*/  @P3 BRA `(.L_x_1612) ;  /* 0x00000000001c3947 */ /* 0x000fec0003800000 */
[----:B------:R-:W1:Y:S01]  /*f5c0*/  S2R R14, SR_CTAID.Y ;  /* 0x00000000000e7919 */ /* 0x000e620000002600 */
[----:B------:R-:W2:Y:S01]  /*f5d0*/  LDC.64 R4, c[0x0][0x290] ;  /* 0x0000a400ff047b82 */ /* 0x000ea20000000a00 */
[----:B-1----:R-:W-:Y:S01]  /*f5e0*/  SHF.R.S32.HI R15, RZ, 0x1f, R14 ;  /* 0x0000001fff0f7819 */ /* 0x002fe2000001140e */
[----:B--2---:R-:W-:-:S04]  /*f5f0*/  IMAD.WIDE.U32 R26, R14, R4, RZ ;  /* 0x000000040e1a7225 */ /* 0x004fc800078e00ff */
[----:B------:R-:W-:-:S04]  /*f600*/  IMAD R15, R15, R4, RZ ;  /* 0x000000040f0f7224 */ /* 0x000fc800078e02ff */
[----:B------:R-:W-:-:S05]  /*f610*/  IMAD R5, R14, R5, R15 ;  /* 0x000000050e057224 */ /* 0x000fca00078e020f */
[----:B------:R-:W-:-:S07]  /*f620*/  IADD3 R5, R27, R5, RZ ;  /* 0x000000051b057210 */ /* 0x000fce0007ffe0ff */
.L_x_1612:
[----:B------:R-:W-:Y:S01]  /*f630*/  ULDC.U8 UR4, c[0x0][0x3d8] ;  /* 0x0000f60000047ab9 */ /* 0x000fe20000000000 */
[----:B------:R-:W-:Y:S02]  /*f640*/  ISETP.NE.U32.AND P0, PT, R20, 0x1, PT ;  /* 0x000000011400780c */ /* 0x000fe40003f05070 */
[----:B------:R-:W-:Y:S02]  /*f650*/  CS2R R28, SRZ ;  /* 0x00000000001c7805 */ /* 0x000fe4000001ff00 */
[----:B------:R-:W-:Y:S01]  /*f660*/  ISETP.NE.AND P1, PT, RZ, UR4, PT ;  /* 0x00000004ff007c0c */ /* 0x000fe2000bf25270 */
[----:B------:R-:W-:Y:S01]  /*f670*/  ULDC.U8 UR4, c[0x0][0x3d9] ;  /* 0x0000f64000047ab9 */ /* 0x000fe20000000000 */
[----:B------:R-:W-:Y:S02]  /*f680*/  SEL R16, R16, 0xfffffff0, P0 ;  /* 0xfffffff010107807 */ /* 0x000fe40000000000 */
[----:B------:R-:W-:Y:S02]  /*f690*/  ISETP.NE.OR P0, PT, RZ, UR4, !P1 ;  /* 0x00000004ff007c0c */ /* 0x000fe4000cf05670 */
[----:B------:R-:W-:-:S02]  /*f6a0*/  P2R R14, PR, RZ, 0x2 ;  /* 0x00000002ff0e7803 */ /* 0x000fc40000000000 */
[----:B------:R-:W-:-:S09]  /*f6b0*/  PLOP3.LUT P2, PT, PT, PT, PT, 0x8, 0x0 ;  /* 0x000000000000781c */ /* 0x000fd20003f4e170 */
[----:B------:R-:W-:Y:S05]  /*f6c0*/  @P0 BRA `(.L_x_1613) ;  /* 0x00000000001c0947 */ /* 0x000fea0003800000 */
[----:B------:R-:W1:Y:S01]  /*f6d0*/  S2R R4, SR_CTAID.Y ;  /* 0x0000000000047919 */ /* 0x000e620000002600 */
[----:B------:R-:W1:Y:S01]  /*f6e0*/  LDC R15, c[0x0][0x2c4] ;  /* 0x0000b100ff0f7b82 */ /* 0x000e620000000800 */
[----:B------:R-:W-:Y:S01]  /*f6f0*/  PLOP3.LUT P2, PT, PT, PT, PT, 0x80, 0x0 ;  /* 0x000000000000781c */ /* 0x000fe20003f4f070 */
[----:B-1----:R-:W-:-:S05]  /*f700*/  IMAD R4, R4, R15, RZ ;  /* 0x0000000f04047224 */ /* 0x002fca00078e02ff */
[----:B------:R-:W-:-:S04]  /*f710*/  SEL R4, R4, R25, !P3 ;  /* 0x0000001904047207 */ /* 0x000fc80005800000 */
[--C-:B------:R-:W-:Y:S01]  /*f720*/  SHF.R.S32.HI R29, RZ, 0x1f, R4.reuse ;  /* 0x0000001fff1d7819 */ /* 0x100fe20000011404 */
[----:B------:R-:W-:-:S07]  /*f730*/  IMAD.MOV.U32 R28, RZ, RZ, R4 ;  /* 0x000000ffff1c7224 */ /* 0x000fce00078e0004 */
.L_x_1613:
[----:B------:R-:W2:Y:S01]  /*f740*/  LDL R37, [R1+0x74] ;  /* 0x0000740001257983 */ /* 0x000ea20000100800 */
[----:B------:R-:W-:Y:S01]  /*f750*/  ISETP.NE.AND P1, PT, RZ, UR4, PT ;  /* 0x00000004ff007c0c */ /* 0x000fe2000bf25270 */
[----:B------:R-:W-:Y:S01]  /*f760*/  FMUL.FTZ R92, R24, R92 ;  /* 0x0000005c185c7220 */ /* 0x000fe20000410000 */
[----:B------:R-:W-:Y:S01]  /*f770*/  ISETP.NE.AND P3, PT, R14, RZ, PT ;  /* 0x000000ff0e00720c */ /* 0x000fe20003f65270 */
[C---:B------:R-:W-:Y:S01]  /*f780*/  FMUL.FTZ R93, R24.reuse, R93 ;  /* 0x0000005d185d7220 */ /* 0x040fe20000410000 */
[C---:B------:R-:W-:Y:S01]  /*f790*/  FMUL.FTZ R94, R23.reuse, R94 ;  /* 0x0000005e175e7220 */ /* 0x040fe20000410000 */
[C---:B------:R-:W-:Y:S01]  /*f7a0*/  FMUL.FTZ R95, R23.reuse, R95 ;  /* 0x0000005f175f7220 */ /* 0x040fe20000410000 */
[C---:B------:R-:W-:Y:S01]  /*f7b0*/  FMUL.FTZ R104, R24.reuse, R104 ;  /* 0x0000006818687220 */ /* 0x040fe20000410000 */
[----:B------:R-:W-:Y:S01]  /*f7c0*/  FMUL.FTZ R105, R24, R105 ;  /* 0x0000006918697220 */ /* 0x000fe20000410000 */
[C---:B------:R-:W-:Y:S01]  /*f7d0*/  FMUL.FTZ R106, R23.reuse, R106 ;  /* 0x0000006a176a7220 */ /* 0x040fe20000410000 */
[----:B------:R-:W-:Y:S01]  /*f7e0*/  FMUL.FTZ R107, R23, R107 ;  /* 0x0000006b176b7220 */ /* 0x000fe20000410000 */
[C---:B------:R-:W-:Y:S01]  /*f7f0*/  FMUL.FTZ R68, R22.reuse, R68 ;  /* 0x0000004416447220 */ /* 0x040fe20000410000 */
[C---:B------:R-:W-:Y:S01]  /*f800*/  FMUL.FTZ R69, R22.reuse, R69 ;  /* 0x0000004516457220 */ /* 0x040fe20000410000 */
[C---:B------:R-:W-:Y:S01]  /*f810*/  FMUL.FTZ R70, R21.reuse, R70 ;  /* 0x0000004615467220 */ /* 0x040fe20000410000 */
[C---:B------:R-:W-:Y:S01]  /*f820*/  FMUL.FTZ R71, R21.reuse, R71 ;  /* 0x0000004715477220 */ /* 0x040fe20000410000 */
[----:B------:R-:W-:Y:S01]  /*f830*/  PLOP3.LUT P0, PT, PT, PT, PT, 0x8, 0x0 ;  /* 0x000000000000781c */ /* 0x000fe20003f0e170 */
[C---:B------:R-:W-:Y:S01]  /*f840*/  FMUL.FTZ R72, R22.reuse, R72 ;  /* 0x0000004816487220 */ /* 0x040fe20000410000 */
[----:B------:R-:W-:Y:S01]  /*f850*/  FMUL.FTZ R73, R22, R73 ;  /* 0x0000004916497220 */ /* 0x000fe20000410000 */
[C---:B------:R-:W-:Y:S01]  /*f860*/  FMUL.FTZ R74, R21.reuse, R74 ;  /* 0x0000004a154a7220 */ /* 0x040fe20000410000 */
[----:B------:R-:W-:Y:S01]  /*f870*/  FMUL.FTZ R75, R21, R75 ;  /* 0x0000004b154b7220 */ /* 0x000fe20000410000 */
[----:B------:R-:W-:Y:S01]  /*f880*/  @!P1 PLOP3.LUT P0, PT, P3, PT, PT, 0x80, 0x0 ;  /* 0x000000000000981c */ /* 0x000fe20001f0f070 */
[C---:B------:R-:W-:Y:S01]  /*f890*/  FMUL.FTZ R108, R24.reuse, R108 ;  /* 0x0000006c186c7220 */ /* 0x040fe20000410000 */
[C---:B------:R-:W-:Y:S01]  /*f8a0*/  FMUL.FTZ R109, R24.reuse, R109 ;  /* 0x0000006d186d7220 */ /* 0x040fe20000410000 */
[C---:B------:R-:W-:Y:S01]  /*f8b0*/  FMUL.FTZ R110, R23.reuse, R110 ;  /* 0x0000006e176e7220 */ /* 0x040fe20000410000 */
[----:B------:R-:W-:Y:S01]  /*f8c0*/  FMUL.FTZ R111, R23, R111 ;  /* 0x0000006f176f7220 */ /* 0x000fe20000410000 */
[----:B------:R-:W-:Y:S01]  /*f8d0*/  ISETP.NE.AND P3, PT, R13, RZ, PT ;  /* 0x000000ff0d00720c */ /* 0x000fe20003f65270 */
[C---:B------:R-:W-:Y:S01]  /*f8e0*/  FMUL.FTZ R112, R24.reuse, R112 ;  /* 0x0000007018707220 */ /* 0x040fe20000410000 */
        /* <DEDUP_REMOVED lines=8> */
[----:B------:R-:W-:Y:S01]  /*f970*/  FMUL.FTZ R79, R21, R79 ;  /* 0x0000004f154f7220 */ /* 0x000fe20000410000 */
[----:B------:R-:W-:Y:S01]  /*f980*/  F2FP.BF16.F32.PACK_AB R104, R105, R104 ;  /* 0x000000686968723e */ /* 0x000fe200000010ff */
[C---:B------:R-:W-:Y:S01]  /*f990*/  FMUL.FTZ R80, R22.reuse, R80 ;  /* 0x0000005016507220 */ /* 0x040fe20000410000 */
[----:B------:R-:W-:Y:S01]  /*f9a0*/  F2FP.BF16.F32.PACK_AB R106, R107, R106 ;  /* 0x0000006a6b6a723e */ /* 0x000fe200000010ff */
[----:B------:R-:W-:Y:S01]  /*f9b0*/  FMUL.FTZ R81, R22, R81 ;  /* 0x0000005116517220 */ /* 0x000fe20000410000 */
[----:B------:R-:W-:Y:S01]  /*f9c0*/  IADD3 R13, R19, R16, RZ ;  /* 0x00000010130d7210 */ /* 0x000fe20007ffe0ff */
        /* <DEDUP_REMOVED lines=15> */
[C---:B------:R-:W-:Y:S01]  /*fac0*/  FMUL.FTZ R84, R22.reuse, R84 ;  /* 0x0000005416547220 */ /* 0x040fe20000410000 */
[----:B------:R-:W-:Y:S01]  /*fad0*/  F2FP.BF16.F32.PACK_AB R110, R111, R110 ;  /* 0x0000006e6f6e723e */ /* 0x000fe200000010ff */
[C---:B------:R-:W-:Y:S01]  /*fae0*/  FMUL.FTZ R85, R22.reuse, R85 ;  /* 0x0000005516557220 */ /* 0x040fe20000410000 */
[----:B------:R-:W-:Y:S01]  /*faf0*/  IADD3 R15, R19, R18, RZ ;  /* 0x00000012130f7210 */ /* 0x000fe20007ffe0ff */
[C---:B------:R-:W-:Y:S01]  /*fb00*/  FMUL.FTZ R86, R21.reuse, R86 ;  /* 0x0000005615567220 */ /* 0x040fe20000410000 */
[----:B------:R-:W-:Y:S01]  /*fb10*/  FMUL.FTZ R87, R21, R87 ;  /* 0x0000005715577220 */ /* 0x000fe20000410000 */
[----:B------:R-:W-:Y:S01]  /*fb20*/  F2FP.BF16.F32.PACK_AB R112, R113, R112 ;  /* 0x000000707170723e */ /* 0x000fe200000010ff */
[----:B------:R-:W-:Y:S01]  /*fb30*/  STS [R19], R92 ;  /* 0x0000005c13007388 */ /* 0x000fe20000000800 */
[----:B------:R-:W-:Y:S01]  /*fb40*/  F2FP.BF16.F32.PACK_AB R114, R115, R114 ;  /* 0x000000727372723e */ /* 0x000fe200000010ff */
[C---:B------:R-:W-:Y:S01]  /*fb50*/  FMUL.FTZ R88, R22.reuse, R88 ;  /* 0x0000005816587220 */ /* 0x040fe20000410000 */
[----:B------:R-:W-:Y:S01]  /*fb60*/  IADD3 R25, R13, R18, RZ ;  /* 0x000000120d197210 */ /* 0x000fe20007ffe0ff */
[----:B------:R-:W-:Y:S01]  /*fb70*/  STS [R19+0x400], R94 ;  /* 0x0004005e13007388 */ /* 0x000fe20000000800 */
[----:B------:R-:W-:Y:S01]  /*fb80*/  FMUL.FTZ R89, R22, R89 ;  /* 0x0000005916597220 */ /* 0x000fe20000410000 */
[C---:B------:R-:W-:Y:S01]  /*fb90*/  FMUL.FTZ R90, R21.reuse, R90 ;  /* 0x0000005a155a7220 */ /* 0x040fe20000410000 */
[----:B------:R-:W-:Y:S01]  /*fba0*/  FMUL.FTZ R91, R21, R91 ;  /* 0x0000005b155b7220 */ /* 0x000fe20000410000 */
[----:B------:R-:W-:Y:S01]  /*fbb0*/  F2FP.BF16.F32.PACK_AB R76, R77, R76 ;  /* 0x0000004c4d4c723e */ /* 0x000fe200000010ff */
[----:B------:R-:W-:Y:S01]  /*fbc0*/  STS [R13], R104 ;  /* 0x000000680d007388 */ /* 0x000fe20000000800 */
[----:B------:R-:W-:Y:S01]  /*fbd0*/  F2FP.BF16.F32.PACK_AB R78, R79, R78 ;  /* 0x0000004e4f4e723e */ /* 0x000fe200000010ff */
[C---:B------:R-:W-:Y:S01]  /*fbe0*/  FMUL.FTZ R124, R24.reuse, R124 ;  /* 0x0000007c187c7220 */ /* 0x040fe20000410000 */
[C---:B------:R-:W-:Y:S01]  /*fbf0*/  FMUL.FTZ R125, R24.reuse, R125 ;  /* 0x0000007d187d7220 */ /* 0x040fe20000410000 */
[----:B------:R-:W-:Y:S01]  /*fc00*/  STS [R13+0x400], R106 ;  /* 0x0004006a0d007388 */ /* 0x000fe20000000800 */
[C---:B------:R-:W-:Y:S01]  /*fc10*/  FMUL.FTZ R126, R23.reuse, R126 ;  /* 0x0000007e177e7220 */ /* 0x040fe20000410000 */
[----:B------:R-:W-:Y:S01]  /*fc20*/  FMUL.FTZ R127, R23, R127 ;  /* 0x0000007f177f7220 */ /* 0x000fe20000410000 */
[----:B------:R-:W-:Y:S01]  /*fc30*/  F2FP.BF16.F32.PACK_AB R80, R81, R80 ;  /* 0x000000505150723e */ /* 0x000fe200000010ff */
[----:B------:R-:W-:Y:S01]  /*fc40*/  STS [R19+0x2000], R68 ;  /* 0x0020004413007388 */ /* 0x000fe20000000800 */
[----:B------:R-:W-:Y:S01]  /*fc50*/  F2FP.BF16.F32.PACK_AB R82, R83, R82 ;  /* 0x000000525352723e */ /* 0x000fe200000010ff */
[C---:B------:R-:W-:Y:S01]  /*fc60*/  FMUL.FTZ R128, R24.reuse, R128 ;  /* 0x0000008018807220 */ /* 0x040fe20000410000 */
[----:B------:R-:W-:Y:S01]  /*fc70*/  FMUL.FTZ R129, R24, R129 ;  /* 0x0000008118817220 */ /* 0x000fe20000410000 */
[----:B------:R1:W-:Y:S01]  /*fc80*/  STS [R19+0x2400], R70 ;  /* 0x0024004613007388 */ /* 0x0003e20000000800 */
[----:B------:R-:W-:Y:S01]  /*fc90*/  FMUL.FTZ R130, R23, R130 ;  /* 0x0000008217827220 */ /* 0x000fe20000410000 */
[----:B------:R-:W-:Y:S01]  /*fca0*/  F2FP.BF16.F32.PACK_AB R116, R117, R116 ;  /* 0x000000747574723e */ /* 0x000fe200000010ff */
[----:B------:R-:W-:Y:S01]  /*fcb0*/  FMUL.FTZ R23, R23, R131 ;  /* 0x0000008317177220 */ /* 0x000fe20000410000 */
[----:B------:R-:W-:Y:S01]  /*fcc0*/  F2FP.BF16.F32.PACK_AB R118, R119, R118 ;  /* 0x000000767776723e */ /* 0x000fe200000010ff */
[----:B------:R-:W-:Y:S01]  /*fcd0*/  STS [R13+0x2000], R72 ;  /* 0x002000480d007388 */ /* 0x000fe20000000800 */
[----:B------:R-:W-:Y:S01]  /*fce0*/  F2FP.BF16.F32.PACK_AB R120, R121, R120 ;  /* 0x000000787978723e */ /* 0x000fe200000010ff */
[C---:B------:R-:W-:Y:S01]  /*fcf0*/  FMUL.FTZ R96, R22.reuse, R96 ;  /* 0x0000006016607220 */ /* 0x040fe20000410000 */
[----:B------:R-:W-:Y:S01]  /*fd00*/  F2FP.BF16.F32.PACK_AB R122, R123, R122 ;  /* 0x0000007a7b7a723e */ /* 0x000fe200000010ff */
[----:B------:R3:W-:Y:S01]  /*fd10*/  STS [R13+0x2400], R74 ;  /* 0x0024004a0d007388 */ /* 0x0007e20000000800 */
[----:B------:R-:W-:Y:S01]  /*fd20*/  FMUL.FTZ R97, R22, R97 ;  /* 0x0000006116617220 */ /* 0x000fe20000410000 */
[C---:B------:R-:W-:Y:S01]  /*fd30*/  FMUL.FTZ R98, R21.reuse, R98 ;  /* 0x0000006215627220 */ /* 0x040fe20000410000 */
[----:B------:R-:W-:Y:S01]  /*fd40*/  FMUL.FTZ R99, R21, R99 ;  /* 0x0000006315637220 */ /* 0x000fe20000410000 */
[----:B------:R-:W-:Y:S01]  /*fd50*/  STS [R15], R108 ;  /* 0x0000006c0f007388 */ /* 0x000fe20000000800 */
[----:B------:R-:W-:Y:S01]  /*fd60*/  F2FP.BF16.F32.PACK_AB R84, R85, R84 ;  /* 0x000000545554723e */ /* 0x000fe200000010ff */
[----:B------:R-:W4:Y:S01]  /*fd70*/  @!P1 LDC R20, c[0x0][0x2c4] ;  /* 0x0000b100ff149b82 */ /* 0x000f220000000800 */
[----:B------:R-:W-:Y:S01]  /*fd80*/  F2FP.BF16.F32.PACK_AB R86, R87, R86 ;  /* 0x000000565756723e */ /* 0x000fe200000010ff */
[----:B------:R-:W-:Y:S01]  /*fd90*/  STS [R15+0x400], R110 ;  /* 0x0004006e0f007388 */ /* 0x000fe20000000800 */
[----:B------:R-:W-:Y:S01]  /*fda0*/  IADD3 R27, R18, 0x400, R17 ;  /* 0x00000400121b7810 */ /* 0x000fe20007ffe011 */
[C---:B------:R-:W-:Y:S01]  /*fdb0*/  FMUL.FTZ R100, R22.reuse, R100 ;  /* 0x0000006416647220 */ /* 0x040fe20000410000 */
[----:B------:R-:W-:Y:S01]  /*fdc0*/  FMUL.FTZ R101, R22, R101 ;  /* 0x0000006516657220 */ /* 0x000fe20000410000 */
[----:B------:R-:W4:Y:S01]  /*fdd0*/  S2R R4, SR_TID.X ;  /* 0x0000000000047919 */ /* 0x000f220000002100 */
[----:B------:R-:W-:Y:S01]  /*fde0*/  FMUL.FTZ R102, R21, R102 ;  /* 0x0000006615667220 */ /* 0x000fe20000410000 */
[----:B------:R-:W-:Y:S01]  /*fdf0*/  F2FP.BF16.F32.PACK_AB R88, R89, R88 ;  /* 0x000000585958723e */ /* 0x000fe200000010ff */
[----:B------:R-:W-:Y:S01]  /*fe00*/  FMUL.FTZ R21, R21, R103 ;  /* 0x0000006715157220 */ /* 0x000fe20000410000 */
[----:B------:R-:W-:Y:S01]  /*fe10*/  STS [R25], R112 ;  /* 0x0000007019007388 */ /* 0x000fe20000000800 */
[----:B------:R-:W-:Y:S01]  /*fe20*/  F2FP.BF16.F32.PACK_AB R90, R91, R90 ;  /* 0x0000005a5b5a723e */ /* 0x000fe200000010ff */
[----:B------:R-:W4:Y:S01]  /*fe30*/  @P1 LDC R30, c[0x0][0x2c0] ;  /* 0x0000b000ff1e1b82 */ /* 0x000f220000000800 */
[----:B------:R-:W-:Y:S01]  /*fe40*/  F2FP.BF16.F32.PACK_AB R124, R125, R124 ;  /* 0x0000007c7d7c723e */ /* 0x000fe200000010ff */
[----:B------:R-:W-:Y:S01]  /*fe50*/  STS [R25+0x400], R114 ;  /* 0x0004007219007388 */ /* 0x000fe20000000800 */
[----:B------:R-:W-:Y:S01]  /*fe60*/  F2FP.BF16.F32.PACK_AB R126, R127, R126 ;  /* 0x0000007e7f7e723e */ /* 0x000fe200000010ff */
[----:B------:R4:W-:Y:S01]  /*fe70*/  @P5 MUFU.LG2 R32, R12 ;  /* 0x0000000c00205308 */ /* 0x0009e20000000c00 */
[-C--:B-1----:R-:W-:Y:S01]  /*fe80*/  IADD3 R19, R18, R17.reuse, RZ ;  /* 0x0000001112137210 */ /* 0x082fe20007ffe0ff */
[----:B------:R-:W-:Y:S01]  /*fe90*/  STS [R15+0x2000], R76 ;  /* 0x0020004c0f007388 */ /* 0x000fe20000000800 */
[----:B---3--:R-:W-:Y:S01]  /*fea0*/  IADD3 R13, R16, R17, RZ ;  /* 0x00000011100d7210 */ /* 0x008fe20007ffe0ff */
[----:B------:R-:W1:Y:S01]  /*feb0*/  @P5 LDC R35, c[0x0][0x2e8] ;  /* 0x0000ba00ff235b82 */ /* 0x000e620000000800 */
[----:B------:R-:W-:Y:S01]  /*fec0*/  F2FP.BF16.F32.PACK_AB R128, R129, R128 ;  /* 0x000000808180723e */ /* 0x000fe200000010ff */
[----:B------:R3:W-:Y:S01]  /*fed0*/  STS [R15+0x2400], R78 ;  /* 0x0024004e0f007388 */ /* 0x0007e20000000800 */
[----:B------:R-:W-:Y:S01]  /*fee0*/  IADD3 R31, R18, R13, RZ ;  /* 0x0000000d121f7210 */ /* 0x000fe20007ffe0ff */
[----:B------:R-:W3:Y:S01]  /*fef0*/  @P4 MUFU.LG2 R11, R11 ;  /* 0x0000000b000b4308 */ /* 0x000ee20000000c00 */
[----:B------:R-:W-:Y:S01]  /*ff00*/  F2FP.BF16.F32.PACK_AB R23, R23, R130 ;  /* 0x000000821717723e */ /* 0x000fe200000010ff */
[----:B------:R-:W-:Y:S01]  /*ff10*/  STS [R25+0x2000], R80 ;  /* 0x0020005019007388 */ /* 0x000fe20000000800 */
[----:B------:R-:W-:Y:S01]  /*ff20*/  IADD3 R22, R16, R27, RZ ;  /* 0x0000001b10167210 */ /* 0x000fe20007ffe0ff */
[----:B----4-:R-:W4:Y:S01]  /*ff30*/  @P0 LDC R20, c[0x0][0x2e4] ;  /* 0x0000b900ff140b82 */ /* 0x010f220000000800 */
[----:B------:R-:W-:Y:S01]  /*ff40*/  F2FP.BF16.F32.PACK_AB R96, R97, R96 ;  /* 0x000000606160723e */ /* 0x000fe200000010ff */
[----:B------:R-:W-:Y:S01]  /*ff50*/  STS [R25+0x2400], R82 ;  /* 0x0024005219007388 */ /* 0x000fe20000000800 */
[----:B------:R-:W-:Y:S01]  /*ff60*/  F2FP.BF16.F32.PACK_AB R98, R99, R98 ;  /* 0x000000626362723e */ /* 0x000fe200000010ff */
[----:B------:R-:W1:Y:S01]  /*ff70*/  @P3 MUFU.LG2 R10, R10 ;  /* 0x0000000a000a3308 */ /* 0x000e620000000c00 */
[----:B------:R-:W-:Y:S01]  /*ff80*/  F2FP.BF16.F32.PACK_AB R100, R101, R100 ;  /* 0x000000646564723e */ /* 0x000fe200000010ff */
[----:B------:R-:W-:Y:S01]  /*ff90*/  STS [R17], R116 ;  /* 0x0000007411007388 */ /* 0x000fe20000000800 */
[----:B------:R-:W-:Y:S01]  /*ffa0*/  F2FP.BF16.F32.PACK_AB R21, R21, R102 ;  /* 0x000000661515723e */ /* 0x000fe200000010ff */
[----:B------:R-:W4:Y:S01]  /*ffb0*/  @!P1 LDC R27, c[0x0][0x270] ;  /* 0x00009c00ff1b9b82 */ /* 0x000f220000000800 */
[----:B------:R-:W-:Y:S01]  /*ffc0*/  @P1 MOV R36, 0x1 ;  /* 0x0000000100241802 */ /* 0x000fe20000000f00 */
[----:B------:R-:W-:Y:S01]  /*ffd0*/  STS [R17+0x400], R118 ;  /* 0x0004007611007388 */ /* 0x000fe20000000800 */
[-C--:B------:R-:W-:Y:S01]  /*ffe0*/  LEA.HI R12, R9, R6.reuse, RZ, 0x3 ;  /* 0x00000006090c7211 */ /* 0x080fe200078f18ff */
[----:B------:R-:W4:Y:S01]  /*fff0*/  @P6 MUFU.LG2 R8, R8 ;  /* 0x0000000800086308 */ /* 0x000f220000000c00 */
[----:B------:R-:W-:Y:S01]  /*10000*/  LOP3.LUT R7, R7, 0xffffffe0, RZ, 0xc0, !PT ;  /* 0xffffffe007077812 */ /* 0x000fe200078ec0ff */
[----:B------:R-:W-:Y:S01]  /*10010*/  STS [R13], R120 ;  /* 0x000000780d007388 */ /* 0x000fe20000000800 */
[----:B------:R-:W-:Y:S01]  /*10020*/  @!P1 MOV R30, 0x1 ;  /* 0x00000001001e9802 */ /* 0x000fe20000000f00 */
[----:B------:R-:W4:Y:S01]  /*10030*/  @P4 LDC R34, c[0x0][0x2e8] ;  /* 0x0000ba00ff224b82 */ /* 0x000f220000000800 */
[----:B------:R-:W-:Y:S01]  /*10040*/  IADD3 R7, -R7, R6, RZ ;  /* 0x0000000607077210 */ /* 0x000fe20007ffe1ff */
[----:B------:R-:W-:Y:S01]  /*10050*/  STS [R13+0x400], R122 ;  /* 0x0004007a0d007388 */ /* 0x000fe20000000800 */
[----:B---3--:R-:W-:Y:S01]  /*10060*/  @P4 FMUL.FTZ R6, R11, 0.69314718246459960938 ;  /* 0x3f3172180b064820 */ /* 0x008fe20000410000 */
[----:B------:R-:W-:Y:S01]  /*10070*/  BSSY B0, `(.L_x_1614) ;  /* 0x0000058000007945 */ /* 0x000fe20003800000 */
[----:B-1----:R-:W-:Y:S01]  /*10080*/  @P3 FMUL.FTZ R11, R10, 0.69314718246459960938 ;  /* 0x3f3172180a0b3820 */ /* 0x002fe20000410000 */
[----:B------:R-:W-:Y:S02]  /*10090*/  STS [R17+0x2000], R84 ;  /* 0x0020005411007388 */ /* 0x000fe40000000800 */
[----:B------:R-:W1:Y:S02]  /*100a0*/  @P1 LDC.64 R14, c[0x0][0x2c0] ;  /* 0x0000b000ff0e1b82 */ /* 0x000e640000000a00 */
[----:B------:R3:W-:Y:S04]  /*100b0*/  STS [R17+0x2400], R86 ;  /* 0x0024005611007388 */ /* 0x0007e80000000800 */
[----:B------:R-:W-:Y:S01]  /*100c0*/  STS [R13+0x2000], R88 ;  /* 0x002000580d007388 */ /* 0x000fe20000000800 */
[----:B----4-:R-:W-:Y:S01]  /*100d0*/  @!P1 IMAD R36, R20, R27, RZ ;  /* 0x0000001b14249224 */ /* 0x010fe200078e02ff */
[----:B------:R-:W4:Y:S02]  /*100e0*/  @P6 LDC R9, c[0x0][0x2e8] ;  /* 0x0000ba00ff096b82 */ /* 0x000f240000000800 */
[----:B------:R1:W-:Y:S01]  /*100f0*/  STS [R13+0x2400], R90 ;  /* 0x0024005a0d007388 */ /* 0x0003e20000000800 */
[----:B------:R-:W-:-:S03]  /*10100*/  @P5 FMUL.FTZ R27, R32, 0.69314718246459960938 ;  /* 0x3f317218201b5820 */ /* 0x000fc60000410000 */
[----:B------:R-:W-:Y:S04]  /*10110*/  STS [R19], R124 ;  /* 0x0000007c13007388 */ /* 0x000fe80000000800 */
[----:B------:R-:W-:Y:S04]  /*10120*/  STS [R19+0x400], R126 ;  /* 0x0004007e13007388 */ /* 0x000fe80000000800 */
[----:B------:R-:W-:Y:S04]  /*10130*/  STS [R31], R128 ;  /* 0x000000801f007388 */ /* 0x000fe80000000800 */
[----:B------:R4:W-:Y:S01]  /*10140*/  STS [R22], R23 ;  /* 0x0000001716007388 */ /* 0x0009e20000000800 */
[----:B---3--:R-:W-:-:S03]  /*10150*/  SHF.R.S32.HI R17, RZ, 0x1f, R4 ;  /* 0x0000001fff117819 */ /* 0x008fc60000011404 */
[----:B------:R-:W-:Y:S04]  /*10160*/  STS [R19+0x2000], R96 ;  /* 0x0020006013007388 */ /* 0x000fe80000000800 */
[----:B------:R-:W-:Y:S04]  /*10170*/  STS [R19+0x2400], R98 ;  /* 0x0024006213007388 */ /* 0x000fe80000000800 */
[----:B------:R-:W-:Y:S04]  /*10180*/  STS [R31+0x2000], R100 ;  /* 0x002000641f007388 */ /* 0x000fe80000000800 */
[----:B------:R3:W-:Y:S01]  /*10190*/  STS [R22+0x2000], R21 ;  /* 0x0020001516007388 */ /* 0x0007e20000000800 */
[----:B------:R-:W3:Y:S01]  /*101a0*/  S2R R25, SR_CTAID.Y ;  /* 0x0000000000197919 */ /* 0x000ee20000002600 */
[----:B-1----:R-:W1:Y:S01]  /*101b0*/  S2R R13, SR_CTAID.X ;  /* 0x00000000000d7919 */ /* 0x002e620000002500 */
[----:B----4-:R-:W-:Y:S01]  /*101c0*/  LEA.HI R23, R17, R4, RZ, 0x3 ;  /* 0x0000000411177211 */ /* 0x010fe200078f18ff */
[----:B------:R-:W-:Y:S03]  /*101d0*/  BAR.SYNC.DEFER_BLOCKING 0x0 ;  /* 0x0000000000007b1d */ /* 0x000fe60000010000 */
[----:B------:R-:W-:-:S04]  /*101e0*/  LOP3.LUT R33, R23, 0xfffffff8, RZ, 0xc0, !PT ;  /* 0xfffffff817217812 */ /* 0x000fc800078ec0ff */
[----:B------:R-:W-:Y:S02]  /*101f0*/  IADD3 R33, -R33, R4, RZ ;  /* 0x0000000421217210 */ /* 0x000fe40007ffe1ff */
[----:B------:R-:W-:Y:S01]  /*10200*/  MOV R4, 0x7f800000 ;  /* 0x7f80000000047802 */ /* 0x000fe20000000f00 */
[----:B------:R-:W4:Y:S01]  /*10210*/  S2R R24, SR_CTAID.Z ;  /* 0x0000000000187919 */ /* 0x000f220000002700 */
[----:B------:R-:W-:Y:S01]  /*10220*/  @P5 FFMA.FTZ R4, R132, R35, R27 ;  /* 0x0000002384045223 */ /* 0x000fe2000001001b */
[----:B------:R-:W-:Y:S01]  /*10230*/  @P6 FMUL.FTZ R27, R8, 0.69314718246459960938 ;  /* 0x3f317218081b6820 */ /* 0x000fe20000410000 */
[----:B------:R-:W-:Y:S01]  /*10240*/  SHF.L.U32 R33, R33, 0x3, RZ ;  /* 0x0000000321217819 */ /* 0x000fe200000006ff */
[----:B---3--:R-:W-:Y:S01]  /*10250*/  @P1 IMAD R21, R15, R14, RZ ;  /* 0x0000000e0f151224 */ /* 0x008fe200078e02ff */
[----:B------:R-:W-:Y:S01]  /*10260*/  @!P1 MOV R21, R20 ;  /* 0x0000001400159202 */ /* 0x000fe20000000f00 */
[----:B------:R-:W3:Y:S01]  /*10270*/  @P3 LDC R15, c[0x0][0x2e8] ;  /* 0x0000ba00ff0f3b82 */ /* 0x000ee20000000800 */
[----:B------:R-:W-:Y:S01]  /*10280*/  MOV R14, 0x7f800000 ;  /* 0x7f800000000e7802 */ /* 0x000fe20000000f00 */
[----:B------:R-:W-:Y:S01]  /*10290*/  @P4 FFMA.FTZ R14, R3, R34, R6 ;  /* 0x00000022030e4223 */ /* 0x000fe20000010006 */
[----:B------:R-:W-:Y:S01]  /*102a0*/  MOV R20, 0x7f800000 ;  /* 0x7f80000000147802 */ /* 0x000fe20000000f00 */
[----:B------:R-:W-:-:S05]  /*102b0*/  IMAD R25, R25, R36, RZ ;  /* 0x0000002419197224 */ /* 0x000fca00078e02ff */
[----:B------:R-:W-:Y:S02]  /*102c0*/  SEL R25, R25, RZ, !P2 ;  /* 0x000000ff19197207 */ /* 0x000fe40005000000 */
[----:B------:R-:W-:Y:S01]  /*102d0*/  LOP3.LUT P2, RZ, R7, 0x3, RZ, 0xc0, !PT ;  /* 0x0000000307ff7812 */ /* 0x000fe2000784c0ff */
[----:B-1----:R-:W-:-:S05]  /*102e0*/  IMAD R7, R13, R30, RZ ;  /* 0x0000001e0d077224 */ /* 0x002fca00078e02ff */
[----:B------:R-:W-:Y:S01]  /*102f0*/  SHF.L.U32 R7, R7, 0x7, RZ ;  /* 0x0000000707077819 */ /* 0x000fe200000006ff */
[----:B---3--:R-:W-:Y:S01]  /*10300*/  @P3 FFMA.FTZ R20, R2, R15, R11 ;  /* 0x0000000f02143223 */ /* 0x008fe2000001000b */
[----:B----4-:R-:W-:Y:S02]  /*10310*/  IMAD R25, R24, R21, R25 ;  /* 0x0000001518197224 */ /* 0x010fe400078e0219 */
[----:B------:R-:W-:Y:S02]  /*10320*/  SHF.R.S32.HI R3, RZ, 0x1f, R7 ;  /* 0x0000001fff037819 */ /* 0x000fe40000011407 */
[----:B------:R-:W-:Y:S01]  /*10330*/  MOV R21, 0x7f800000 ;  /* 0x7f80000000157802 */ /* 0x000fe20000000f00 */
[----:B------:R-:W-:Y:S01]  /*10340*/  @P6 FFMA.FTZ R21, R0, R9, R27 ;  /* 0x0000000900156223 */ /* 0x000fe2000001001b */
[--C-:B------:R-:W-:Y:S02]  /*10350*/  IADD3 R22, P1, P0, R7, R28, R25.reuse ;  /* 0x0000001c07167210 */ /* 0x100fe4000783e019 */
[----:B------:R-:W-:-:S04]  /*10360*/  SHF.R.S32.HI R28, RZ, 0x1f, R25 ;  /* 0x0000001fff1c7819 */ /* 0x000fc80000011419 */
[----:B------:R-:W-:Y:S01]  /*10370*/  IADD3.X R28, R3, R29, R28, P1, P0 ;  /* 0x0000001d031c7210 */ /* 0x000fe20000fe041c */
[----:B--2---:R1:W2:Y:S01]  /*10380*/  LDS.128 R16, [R37+0x3800] ;  /* 0x0038000025107984 */ /* 0x0042a20000000c00 */
[----:B------:R-:W-:Y:S05]  /*10390*/  @P2 BRA `(.L_x_1615) ;  /* 0x0000000000942947 */ /* 0x000fea0003800000 */
[----:B------:R-:W3:Y:S04]  /*103a0*/  LDL.LU R39, [R1+0x64] ;  /* 0x0000640001277983 */ /* 0x000ee80000300800 */
[----:B------:R-:W4:Y:S02]  /*103b0*/  LDL.LU R38, [R1+0x98] ;  /* 0x0000980001267983 */ /* 0x000f240000300800 */
[C---:B----4-:R-:W-:Y:S01]  /*103c0*/  VIADD R27, R38.reuse, 0x8 ;  /* 0x00000008261b7836 */ /* 0x050fe20000000000 */
[CC--:B---3--:R-:W-:Y:S01]  /*103d0*/  ISETP.GE.AND P3, PT, R38.reuse, R39.reuse, PT ;  /* 0x000000272600720c */ /* 0x0c8fe20003f66270 */
[C---:B------:R-:W-:Y:S02]  /*103e0*/  VIADD R25, R38.reuse, 0x40 ;  /* 0x0000004026197836 */ /* 0x040fe40000000000 */
[----:B------:R-:W-:Y:S01]  /*103f0*/  VIADD R15, R38, 0x48 ;  /* 0x00000048260f7836 */ /* 0x000fe20000000000 */
[----:B------:R-:W-:-:S02]  /*10400*/  ISETP.GE.AND P2, PT, R27, R39, PT ;  /* 0x000000271b00720c */ /* 0x000fc40003f46270 */
[-C--:B------:R-:W-:Y:S02]  /*10410*/  ISETP.GE.AND P1, PT, R25, R39.reuse, PT ;  /* 0x000000271900720c */ /* 0x080fe40003f26270 */
[----:B------:R-:W-:-:S05]  /*10420*/  ISETP.GE.AND P0, PT, R15, R39, PT ;  /* 0x000000270f00720c */ /* 0x000fca0003f06270 */
[----:B------:R-:W3:Y:S01]  /*10430*/  @!P3 LDC.64 R10, c[0x0][0x2b0] ;  /* 0x0000ac00ff0abb82 */ /* 0x000ee20000000a00 */
[----:B------:R-:W-:-:S03]  /*10440*/  @!P3 IMAD R29, R38, R30, RZ ;  /* 0x0000001e261db224 */ /* 0x000fc600078e02ff */
[-C--:B------:R-:W-:Y:S02]  /*10450*/  @!P2 IMAD R27, R27, R30.reuse, RZ ;  /* 0x0000001e1b1ba224 */ /* 0x080fe400078e02ff */
[----:B------:R-:W-:Y:S01]  /*10460*/  @!P1 IMAD R25, R25, R30, RZ ;  /* 0x0000001e19199224 */ /* 0x000fe200078e02ff */
[----:B------:R-:W-:Y:S01]  /*10470*/  @!P3 IADD3 R0, P4, R29, R22, RZ ;  /* 0x000000161d00b210 */ /* 0x000fe20007f9e0ff */
[----:B------:R-:W4:Y:S01]  /*10480*/  @!P2 LDC.64 R8, c[0x0][0x2b0] ;  /* 0x0000ac00ff08ab82 */ /* 0x000f220000000a00 */
[----:B------:R-:W-:Y:S01]  /*10490*/  @!P0 IMAD R31, R15, R30, RZ ;  /* 0x0000001e0f1f8224 */ /* 0x000fe200078e02ff */
[----:B------:R-:W-:Y:S02]  /*104a0*/  @!P2 IADD3 R15, P5, R27, R22, RZ ;  /* 0x000000161b0fa210 */ /* 0x000fe40007fbe0ff */
[----:B------:R-:W-:Y:S02]  /*104b0*/  @!P3 LEA.HI.X.SX32 R29, R29, R28, 0x1, P4 ;  /* 0x0000001c1d1db211 */ /* 0x000fe400020f0eff */
[----:B------:R-:W-:-:S02]  /*104c0*/  @!P1 IADD3 R30, P4, R25, R22, RZ ;  /* 0x00000016191e9210 */ /* 0x000fc40007f9e0ff */
[----:B------:R-:W1:Y:S01]  /*104d0*/  @!P1 LDC.64 R6, c[0x0][0x2b0] ;  /* 0x0000ac00ff069b82 */ /* 0x000e620000000a00 */
[-C--:B------:R-:W-:Y:S02]  /*104e0*/  @!P2 LEA.HI.X.SX32 R32, R27, R28.reuse, 0x1, P5 ;  /* 0x0000001c1b20a211 */ /* 0x080fe400028f0eff */
[----:B------:R-:W-:Y:S02]  /*104f0*/  @!P1 LEA.HI.X.SX32 R25, R25, R28, 0x1, P4 ;  /* 0x0000001c19199211 */ /* 0x000fe400020f0eff */
[----:B------:R-:W-:-:S03]  /*10500*/  @!P0 IADD3 R22, P6, R31, R22, RZ ;  /* 0x000000161f168210 */ /* 0x000fc60007fde0ff */
[----:B------:R-:W2:Y:S01]  /*10510*/  @!P0 LDC.64 R2, c[0x0][0x2b0] ;  /* 0x0000ac00ff028b82 */ /* 0x000ea20000000a00 */
[C---:B---3--:R-:W-:Y:S02]  /*10520*/  @!P3 LEA R10, P5, R0.reuse, R10, 0x2 ;  /* 0x0000000a000ab211 */ /* 0x048fe400078a10ff */
[----:B------:R-:W-:Y:S02]  /*10530*/  @!P0 LEA.HI.X.SX32 R28, R31, R28, 0x1, P6 ;  /* 0x0000001c1f1c8211 */ /* 0x000fe400030f0eff */
[----:B------:R-:W-:Y:S02]  /*10540*/  @!P3 LEA.HI.X R11, R0, R11, R29, 0x2, P5 ;  /* 0x0000000b000bb211 */ /* 0x000fe400028f141d */
[----:B----4-:R-:W-:-:S03]  /*10550*/  @!P2 LEA R8, P4, R15, R8, 0x2 ;  /* 0x000000080f08a211 */ /* 0x010fc600078810ff */
[----:B------:R3:W-:Y:S01]  /*10560*/  @!P3 STG.E desc[UR20][R10.64], R4 ;  /* 0x000000040a00b986 */ /* 0x0007e2000c101914 */
[----:B------:R-:W-:Y:S02]  /*10570*/  @!P2 LEA.HI.X R9, R15, R9, R32, 0x2, P4 ;  /* 0x000000090f09a211 */ /* 0x000fe400020f1420 */
[----:B-1----:R-:W-:-:S03]  /*10580*/  @!P1 LEA R6, P5, R30, R6, 0x2 ;  /* 0x000000061e069211 */ /* 0x002fc600078a10ff */
[----:B------:R3:W-:Y:S01]  /*10590*/  @!P2 STG.E desc[UR20][R8.64], R14 ;  /* 0x0000000e0800a986 */ /* 0x0007e2000c101914 */
[----:B------:R-:W-:Y:S02]  /*105a0*/  @!P1 LEA.HI.X R7, R30, R7, R25, 0x2, P5 ;  /* 0x000000071e079211 */ /* 0x000fe400028f1419 */
[----:B--2---:R-:W-:-:S03]  /*105b0*/  @!P0 LEA R2, P4, R22, R2, 0x2 ;  /* 0x0000000216028211 */ /* 0x004fc600078810ff */
[----:B------:R3:W-:Y:S01]  /*105c0*/  @!P1 STG.E desc[UR20][R6.64], R20 ;  /* 0x0000001406009986 */ /* 0x0007e2000c101914 */
[----:B------:R-:W-:-:S05]  /*105d0*/  @!P0 LEA.HI.X R3, R22, R3, R28, 0x2, P4 ;  /* 0x0000000316038211 */ /* 0x000fca00020f141c */
[----:B------:R3:W-:Y:S04]  /*105e0*/  @!P0 STG.E desc[UR20][R2.64], R21 ;  /* 0x0000001502008986 */ /* 0x0007e8000c101914 */
.L_x_1615:
[----:B------:R-:W-:Y:S05]  /*105f0*/  BSYNC B0 ;  /* 0x0000000000007941 */ /* 0x000fea0003800000 */
.L_x_1614:
[----:B------:R-:W4:Y:S01]  /*10600*/  LDL.LU R0, [R1+0x78] ;  /* 0x0000780001007983 */ /* 0x000f220000300800 */
[----:B---3--:R-:W-:Y:S01]  /*10610*/  SHF.R.S32.HI R2, RZ, 0x1f, R33 ;  /* 0x0000001fff027819 */ /* 0x008fe20000011421 */
[----:B------:R-:W-:Y:S01]  /*10620*/  ULDC UR4, c[0x0][0x2d0] ;  /* 0x0000b40000047ab9 */ /* 0x000fe20000000800 */
[C---:B------:R-:W-:Y:S01]  /*10630*/  IADD3 R10, P1, R33.reuse, R26, RZ ;  /* 0x0000001a210a7210 */ /* 0x040fe20007f3e0ff */
[----:B------:R-:W3:Y:S01]  /*10640*/  S2R R4, SR_CTAID.X ;  /* 0x0000000000047919 */ /* 0x000ee20000002500 */
[----:B------:R-:W-:Y:S01]  /*10650*/  ISETP.GE.AND P0, PT, R33, UR4, PT ;  /* 0x0000000421007c0c */ /* 0x000fe2000bf06270 */
[----:B------:R-:W-:Y:S01]  /*10660*/  ULDC.64 UR4, c[0x0][0x2a0] ;  /* 0x0000a80000047ab9 */ /* 0x000fe20000000a00 */
[----:B------:R-:W-:Y:S01]  /*10670*/  SHF.R.S32.HI R14, RZ, 0x3, R23 ;  /* 0x00000003ff0e7819 */ /* 0x000fe20000011417 */
[----:B------:R-:W-:Y:S01]  /*10680*/  IMAD.X R11, R2, 0x1, R5, P1 ;  /* 0x00000001020b7824 */ /* 0x000fe200008e0605 */
[C---:B------:R-:W-:Y:S01]  /*10690*/  LEA.HI.SX32 R5, R12.reuse, 0x30, 0x1d ;  /* 0x000000300c057811 */ /* 0x040fe200078feaff */
[----:B------:R-:W-:Y:S01]  /*106a0*/  BSSY B0, `(.L_x_1616) ;  /* 0x0000022000007945 */ /* 0x000fe20003800000 */
[----:B------:R-:W-:Y:S01]  /*106b0*/  LEA.HI.SX32 R7, R12, 0x20, 0x1d ;  /* 0x000000200c077811 */ /* 0x000fe200078feaff */
[----:B------:R-:W-:Y:S01]  /*106c0*/  IMAD.WIDE.U32 R10, R24, UR4, R10 ;  /* 0x00000004180a7c25 */ /* 0x000fe2000f8e000a */
[----:B------:R-:W-:-:S02]  /*106d0*/  SHF.R.S32.HI R15, RZ, 0x1f, R14 ;  /* 0x0000001fff0f7819 */ /* 0x000fc4000001140e */
[----:B------:R-:W-:Y:S02]  /*106e0*/  SHF.R.S32.HI R3, RZ, 0x3, R12 ;  /* 0x00000003ff037819 */ /* 0x000fe4000001140c */
[----:B------:R-:W-:Y:S02]  /*106f0*/  SHF.R.S32.HI R2, RZ, 0x1f, R24 ;  /* 0x0000001fff027819 */ /* 0x000fe40000011418 */
[----:B------:R-:W-:Y:S01]  /*10700*/  LEA.HI.SX32 R9, R12, 0x10, 0x1d ;  /* 0x000000100c097811 */ /* 0x000fe200078feaff */
[----:B---3--:R-:W-:-:S04]  /*10710*/  IMAD.WIDE R14, R4, 0x80, R14 ;  /* 0x00000080040e7825 */ /* 0x008fc800078e020e */
[----:B----4-:R-:W-:-:S05]  /*10720*/  IMAD R0, R13, -0x80, R0 ;  /* 0xffffff800d007824 */ /* 0x010fca00078e0200 */
[-C--:B------:R-:W-:Y:S02]  /*10730*/  ISETP.GE.OR P4, PT, R5, R0.reuse, P0 ;  /* 0x000000000500720c */ /* 0x080fe40000786670 */
[C---:B------:R-:W-:Y:S02]  /*10740*/  LEA.HI.SX32 R5, R12.reuse, 0x50, 0x1d ;  /* 0x000000500c057811 */ /* 0x040fe400078feaff */
[-C--:B------:R-:W-:Y:S02]  /*10750*/  ISETP.GE.OR P3, PT, R7, R0.reuse, P0 ;  /* 0x000000000700720c */ /* 0x080fe40000766670 */
[-C--:B------:R-:W-:Y:S02]  /*10760*/  ISETP.GE.OR P6, PT, R5, R0.reuse, P0 ;  /* 0x000000000500720c */ /* 0x080fe400007c6670 */
[----:B------:R3:W4:Y:S01]  /*10770*/  LDS.128 R4, [R37] ;  /* 0x0000000025047984 */ /* 0x0007220000000c00 */
[----:B------:R-:W-:Y:S02]  /*10780*/  ISETP.GE.OR P1, PT, R3, R0, P0 ;  /* 0x000000000300720c */ /* 0x000fe40000726670 */
[----:B------:R-:W-:-:S02]  /*10790*/  LEA.HI.SX32 R3, R12, 0x40, 0x1d ;  /* 0x000000400c037811 */ /* 0x000fc400078feaff */
[-C--:B------:R-:W-:Y:S02]  /*107a0*/  ISETP.GE.OR P2, PT, R9, R0.reuse, P0 ;  /* 0x000000000900720c */ /* 0x080fe40000746670 */
[----:B------:R-:W-:Y:S01]  /*107b0*/  ISETP.GE.OR P5, PT, R3, R0, P0 ;  /* 0x000000000300720c */ /* 0x000fe200007a6670 */
[----:B------:R-:W-:Y:S01]  /*107c0*/  IMAD R3, R2, UR4, RZ ;  /* 0x0000000402037c24 */ /* 0x000fe2000f8e02ff */
[----:B------:R-:W-:-:S03]  /*107d0*/  LEA.HI.SX32 R9, R12, 0x70, 0x1d ;  /* 0x000000700c097811 */ /* 0x000fc600078feaff */
[----:B------:R-:W-:Y:S01]  /*107e0*/  IMAD R2, R24, UR5, R3 ;  /* 0x0000000518027c24 */ /* 0x000fe2000f8e0203 */
[----:B------:R-:W-:-:S03]  /*107f0*/  LEA.HI.SX32 R3, R12, 0x60, 0x1d ;  /* 0x000000600c037811 */ /* 0x000fc600078feaff */
        /* <DEDUP_REMOVED lines=11> */
[----:B----4-:R4:W-:Y:S02]  /*108b0*/  STG.E.128 desc[UR20][R22.64], R4 ;  /* 0x0000000416007986 */ /* 0x0109e4000c101d14 */
.L_x_1617:
[----:B------:R-:W-:Y:S05]  /*108c0*/  BSYNC B0 ;  /* 0x0000000000007941 */ /* 0x000fea0003800000 */
.L_x_1616:
[----:B----4-:R4:W1:Y:S01]  /*108d0*/  LDS.128 R4, [R37+0x800] ;  /* 0x0008000025047984 */ /* 0x0108620000000c00 */
[-C--:B------:R-:W-:Y:S01]  /*108e0*/  ISETP.GE.OR P1, PT, R3, R0.reuse, P0 ;  /* 0x000000000300720c */ /* 0x080fe20000726670 */
[----:B------:R-:W-:Y:S01]  /*108f0*/  BSSY B0, `(.L_x_1618) ;  /* 0x0000011000007945 */ /* 0x000fe20003800000 */
[----:B------:R-:W-:-:S04]  /*10900*/  ISETP.GE.OR P0, PT, R9, R0, P0 ;  /* 0x000000000900720c */ /* 0x000fc80000706670 */
[----:B------:R-:W-:Y:S01]  /*10910*/  P2R R3, PR, RZ, 0x1 ;  /* 0x00000001ff037803 */ /* 0x000fe20000000000 */
[----:B------:R-:W-:Y:S08]  /*10920*/  @P2 BRA `(.L_x_1619) ;  /* 0x0000000000342947 */ /* 0x000ff00003800000 */
        /* <DEDUP_REMOVED lines=13> */
.L_x_1619:
[----:B------:R-:W-:Y:S05]  /*10a00*/  BSYNC B0 ;  /* 0x0000000000007941 */ /* 0x000fea0003800000 */
.L_x_1618:
        /* <DEDUP_REMOVED lines=16> */
.L_x_1621:
[----:B------:R-:W-:Y:S05]  /*10b10*/  BSYNC B0 ;  /* 0x0000000000007941 */ /* 0x000fea0003800000 */
.L_x_1620:
        /* <DEDUP_REMOVED lines=16> */
.L_x_1623:
[----:B------:R-:W-:Y:S05]  /*10c20*/  BSYNC B0 ;  /* 0x0000000000007941 */ /* 0x000fea0003800000 */
.L_x_1622:
        /* <DEDUP_REMOVED lines=16> */
.L_x_1625:
[----:B------:R-:W-:Y:S05]  /*10d30*/  BSYNC B0 ;  /* 0x0000000000007941 */ /* 0x000fea0003800000 */
.L_x_1624:
        /* <DEDUP_REMOVED lines=16> */
.L_x_1627:
[----:B------:R-:W-:Y:S05]  /*10e40*/  BSYNC B0 ;  /* 0x0000000000007941 */ /* 0x000fea0003800000 */
.L_x_1626:
        /* <DEDUP_REMOVED lines=16> */
.L_x_1629:
[----:B------:R-:W-:Y:S05]  /*10f50*/  BSYNC B0 ;  /* 0x0000000000007941 */ /* 0x000fea0003800000 */
.L_x_1628:
[----:B------:R-:W-:-:S13]  /*10f60*/  ISETP.NE.AND P0, PT, R3, RZ, PT ;  /* 0x000000ff0300720c */ /* 0x000fda0003f05270 */
        /* <DEDUP_REMOVED lines=15> */
.L_x_1570:
[----:B------:R-:W2:Y:S01]  /*11060*/  LDL R16, [R1+0x70] ;  /* 0x0000700001107983 */ /* 0x000ea20000100800 */
[----:B------:R-:W1:Y:S01]  /*11070*/  LDC.U8 R2, c[0x0][0x3d9] ;  /* 0x0000f640ff027b82 */ /* 0x000e620000000000 */
[----:B------:R-:W-:-:S04]  /*11080*/  LEA.HI R10, R14, R123, RZ, 0x3 ;  /* 0x0000007b0e0a7211 */ /* 0x000fc800078f18ff */
[----:B------:R-:W-:-:S03]  /*11090*/  LOP3.LUT R12, R10, 0xfffffff8, RZ, 0xc0, !PT ;  /* 0xfffffff80a0c7812 */ /* 0x000fc600078ec0ff */
[----:B------:R-:W3:Y:S02]  /*110a0*/  LDC.U8 R0, c[0x0][0x3d8] ;  /* 0x0000f600ff007b82 */ /* 0x000ee40000000000 */
[----:B------:R-:W-:Y:S01]  /*110b0*/  IMAD.IADD R123, R123, 0x1, -R12 ;  /* 0x000000017b7b7824 */ /* 0x000fe200078e0a0c */
[----:B-1----:R-:W-:Y:S02]  /*110c0*/  ISETP.NE.AND P2, PT, R2, RZ, PT ;  /* 0x000000ff0200720c */ /* 0x002fe40003f45270 */
[----:B---3--:R-:W-:-:S04]  /*110d0*/  ISETP.NE.AND P1, PT, R0, RZ, PT ;  /* 0x000000ff0000720c */ /* 0x008fc80003f25270 */
[----:B------:R-:W-:-:S07]  /*110e0*/  ISETP.EQ.AND P1, PT, R2, RZ, P1 ;  /* 0x000000ff0200720c */ /* 0x000fce0000f22270 */
[----:B------:R-:W1:Y:S08]  /*110f0*/  @P2 LDC.64 R2, c[0x0][0x2c0] ;  /* 0x0000b000ff022b82 */ /* 0x000e700000000a00 */
[----:B------:R-:W3:Y:S01]  /*11100*/  @P1 LDC R9, c[0x0][0x2c4] ;  /* 0x0000b100ff091b82 */ /* 0x000ee20000000800 */
[----:B-1----:R-:W-:-:S07]  /*11110*/  @P2 IMAD R2, R3, R2, RZ ;  /* 0x0000000203022224 */ /* 0x002fce00078e02ff */
[----:B------:R-:W1:Y:S01]  /*11120*/  @P2 LDC R3, c[0x0][0x2c0] ;  /* 0x0000b000ff032b82 */ /* 0x000e620000000800 */
[C---:B--2---:R-:W-:Y:S02]  /*11130*/  ISETP.NE.AND P0, PT, R16.reuse, -0x1, PT ;  /* 0xffffffff1000780c */ /* 0x044fe40003f05270 */
[----:B------:R-:W-:-:S11]  /*11140*/  ISETP.NE.OR P3, PT, R16, -0x1, !P1 ;  /* 0xffffffff1000780c */ /* 0x000fd60004f65670 */
[----:B------:R-:W2:Y:S01]  /*11150*/  @!P0 LDC.64 R4, c[0x0][0x290] ;  /* 0x0000a400ff048b82 */ /* 0x000ea20000000a00 */
[----:B------:R-:W-:-:S07]  /*11160*/  @!P0 SHF.R.S32.HI R11, RZ, 0x1f, R132 ;  /* 0x0000001fff0b8819 */ /* 0x000fce0000011484 */
[----:B------:R-:W4:Y:S01]  /*11170*/  @P0 LDC.64 R6, c[0x0][0x298] ;  /* 0x0000a600ff060b82 */ /* 0x000f220000000a00 */
[-C--:B--2---:R-:W-:Y:S02]  /*11180*/  @!P0 IMAD R8, R11, R4.reuse, RZ ;  /* 0x000000040b088224 */ /* 0x084fe400078e02ff */
[----:B------:R-:W-:-:S04]  /*11190*/  @!P0 IMAD.WIDE.U32 R12, R132, R4, RZ ;  /* 0x00000004840c8225 */ /* 0x000fc800078e00ff */
[----:B------:R-:W-:Y:S02]  /*111a0*/  @!P0 IMAD R5, R132, R5, R8 ;  /* 0x0000000584058224 */ /* 0x000fe400078e0208 */
[----:B----4-:R-:W-:-:S04]  /*111b0*/  @P0 IMAD.WIDE.U32 R14, R16, R6, RZ ;  /* 0x00000006100e0225 */ /* 0x010fc800078e00ff */
[----:B------:R-:W-:Y:S02]  /*111c0*/  @P0 IMAD R7, R16, R7, R15 ;  /* 0x0000000710070224 */ /* 0x000fe400078e020f */
[----:B------:R-:W-:Y:S01]  /*111d0*/  @P2 IMAD.MOV.U32 R11, RZ, RZ, 0x1 ;  /* 0x00000001ff0b2424 */ /* 0x000fe200078e00ff */
[----:B-1-3--:R-:W-:Y:S06]  /*111e0*/  @P2 BRA `(.L_x_1630) ;  /* 0x0000000000182947 */ /* 0x00afec0003800000 */
[----:B------:R-:W1:Y:S01]  /*111f0*/  LDC R2, c[0x0][0x2c4] ;  /* 0x0000b100ff027b82 */ /* 0x000e620000000800 */
[----:B------:R-:W-:Y:S02]  /*11200*/  ISETP.NE.AND P2, PT, R0, RZ, PT ;  /* 0x000000ff0000720c */ /* 0x000fe40003f45270 */
[----:B------:R-:W-:-:S05]  /*11210*/  MOV R3, 0x1 ;  /* 0x0000000100037802 */ /* 0x000fca0000000f00 */
[----:B------:R-:W2:Y:S08]  /*11220*/  LDC R11, c[0x0][0x270] ;  /* 0x00009c00ff0b7b82 */ /* 0x000eb00000000800 */
[----:B-1----:R-:W2:Y:S02]  /*11230*/  @P2 LDC R2, c[0x0][0x2e4] ;  /* 0x0000b900ff022b82 */ /* 0x002ea40000000800 */
[----:B--2---:R-:W-:-:S07]  /*11240*/  IMAD R11, R2, R11, RZ ;  /* 0x0000000b020b7224 */ /* 0x004fce00078e02ff */
.L_x_1630:
[----:B------:R-:W2:Y:S01]  /*11250*/  LDL.LU R6, [R1+0x78] ;  /* 0x0000780001067983 */ /* 0x000ea20000300800 */
[----:B------:R-:W-:Y:S01]  /*11260*/  IMAD R0, R132, R11, RZ ;  /* 0x0000000b84007224 */ /* 0x000fe200078e02ff */
[----:B------:R-:W-:Y:S01]  /*11270*/  SHF.R.S32.HI R10, RZ, 0x3, R10 ;  /* 0x00000003ff0a7819 */ /* 0x000fe2000001140a */
[----:B------:R-:W-:Y:S01]  /*11280*/  @!P0 IMAD.IADD R7, R13, 0x1, R5 ;  /* 0x000000010d078824 */ /* 0x000fe200078e0205 */
[----:B------:R-:W1:Y:S01]  /*11290*/  S2R R15, SR_CTAID.X ;  /* 0x00000000000f7919 */ /* 0x000e620000002500 */
[----:B------:R-:W-:Y:S01]  /*112a0*/  @!P0 IMAD.MOV.U32 R14, RZ, RZ, R12 ;  /* 0x000000ffff0e8224 */ /* 0x000fe200078e000c */
[----:B------:R-:W-:Y:S01]  /*112b0*/  SEL R4, R0, RZ, !P1 ;  /* 0x000000ff00047207 */ /* 0x000fe20004800000 */
[----:B------:R-:W-:Y:S01]  /*112c0*/  IMAD.SHL.U32 R5, R123, 0x8, RZ ;  /* 0x000000087b057824 */ /* 0x000fe200078e00ff */
[----:B------:R-:W-:Y:S01]  /*112d0*/  ULDC UR4, c[0x0][0x2d0] ;  /* 0x0000b40000047ab9 */ /* 0x000fe20000000800 */
[----:B------:R-:W-:Y:S01]  /*112e0*/  @!P3 IMAD R16, R132, R9, RZ ;  /* 0x000000098410b224 */ /* 0x000fe200078e02ff */
[----:B------:R-:W-:Y:S01]  /*112f0*/  @!P1 CS2R R8, SRZ ;  /* 0x0000000000089805 */ /* 0x000fe2000001ff00 */
[----:B------:R-:W-:Y:S01]  /*11300*/  IMAD R11, R128, R3, RZ ;  /* 0x00000003800b7224 */ /* 0x000fe200078e02ff */
[----:B------:R-:W-:Y:S01]  /*11310*/  IADD3 R22, P0, R5, R14, RZ ;  /* 0x0000000e05167210 */ /* 0x000fe20007f1e0ff */
[----:B------:R-:W-:Y:S01]  /*11320*/  IMAD R2, R129, R2, R4 ;  /* 0x0000000281027224 */ /* 0x000fe200078e0204 */
[----:B------:R3:W-:Y:S01]  /*11330*/  @!P3 STL [R1+0x70], R16 ;  /* 0x000070100100b387 */ /* 0x0007e20000100800 */
[--C-:B------:R-:W-:Y:S01]  /*11340*/  @P1 IMAD.MOV.U32 R8, RZ, RZ, R16.reuse ;  /* 0x000000ffff081224 */ /* 0x100fe200078e0010 */
[----:B------:R-:W-:Y:S01]  /*11350*/  LEA.HI.X.SX32 R23, R5, R7, 0x1, P0 ;  /* 0x0000000705177211 */ /* 0x000fe200000f0eff */
[----:B------:R-:W-:Y:S01]  /*11360*/  VIADD R7, R10, 0x20 ;  /* 0x000000200a077836 */ /* 0x000fe20000000000 */
[----:B------:R-:W-:Y:S01]  /*11370*/  @P1 SHF.R.S32.HI R9, RZ, 0x1f, R16 ;  /* 0x0000001fff091819 */ /* 0x000fe20000011410 */
[----:B------:R-:W-:Y:S01]  /*11380*/  BSSY B0, `(.L_x_1631) ;  /* 0x0000023000007945 */ /* 0x000fe20003800000 */
[----:B------:R-:W-:-:S02]  /*11390*/  IADD3 R4, P2, P1, R11, R8, R2 ;  /* 0x000000080b047210 */ /* 0x000fc4000795e002 */
[----:B------:R-:W-:Y:S01]  /*113a0*/  ISETP.GE.AND P3, PT, R5, UR4, PT ;  /* 0x0000000405007c0c */ /* 0x000fe2000bf66270 */
[----:B------:R-:W-:Y:S01]  /*113b0*/  ULDC.64 UR4, c[0x0][0x2a0] ;  /* 0x0000a80000047ab9 */ /* 0x000fe20000000a00 */
[----:B------:R-:W-:Y:S01]  /*113c0*/  SHF.R.S32.HI R13, RZ, 0x1f, R11 ;  /* 0x0000001fff0d7819 */ /* 0x000fe2000001140b */
[C---:B------:R-:W-:Y:S01]  /*113d0*/  VIADD R5, R10.reuse, 0x30 ;  /* 0x000000300a057836 */ /* 0x040fe20000000000 */
[----:B------:R-:W-:Y:S01]  /*113e0*/  SHF.R.S32.HI R8, RZ, 0x1f, R2 ;  /* 0x0000001fff087819 */ /* 0x000fe20000011402 */
[----:B------:R-:W-:Y:S01]  /*113f0*/  IMAD.WIDE.U32 R22, R129, UR4, R22 ;  /* 0x0000000481167c25 */ /* 0x000fe2000f8e0016 */
[----:B------:R-:W-:Y:S02]  /*11400*/  SHF.R.S32.HI R11, RZ, 0x1f, R10 ;  /* 0x0000001fff0b7819 */ /* 0x000fe4000001140a */
[----:B------:R-:W-:Y:S01]  /*11410*/  IADD3.X R2, R13, R9, R8, P2, P1 ;  /* 0x000000090d027210 */ /* 0x000fe200017e2408 */
[----:B------:R-:W-:Y:S01]  /*11420*/  VIADD R9, R10, 0x10 ;  /* 0x000000100a097836 */ /* 0x000fe20000000000 */
[----:B------:R-:W-:Y:S01]  /*11430*/  SHF.R.S32.HI R8, RZ, 0x1f, R129 ;  /* 0x0000001fff087819 */ /* 0x000fe20000011481 */
[----:B-1----:R-:W-:-:S04]  /*11440*/  IMAD.WIDE R24, R15, 0x80, R10 ;  /* 0x000000800f187825 */ /* 0x002fc800078e020a */
[----:B------:R-:W-:-:S04]  /*11450*/  IMAD R8, R8, UR4, RZ ;  /* 0x0000000408087c24 */ /* 0x000fc8000f8e02ff */
[----:B------:R-:W-:-:S04]  /*11460*/  IMAD R27, R129, UR5, R8 ;  /* 0x00000005811b7c24 */ /* 0x000fc8000f8e0208 */
[----:B------:R-:W-:Y:S02]  /*11470*/  IMAD.IADD R27, R27, 0x1, R23 ;  /* 0x000000011b1b7824 */ /* 0x000fe400078e0217 */
[----:B--2---:R-:W-:-:S05]  /*11480*/  IMAD.IADD R0, R6, 0x1, -R128 ;  /* 0x0000000106007824 */ /* 0x004fca00078e0a80 */
[CC--:B------:R-:W-:Y:S02]  /*11490*/  ISETP.GE.AND P0, PT, R10.reuse, R0.reuse, PT ;  /* 0x000000000a00720c */ /* 0x0c0fe40003f06270 */
[-C--:B------:R-:W-:Y:S02]  /*114a0*/  ISETP.GE.AND P6, PT, R9, R0.reuse, PT ;  /* 0x000000000900720c */ /* 0x080fe40003fc6270 */
[----:B------:R-:W-:Y:S02]  /*114b0*/  P2R R6, PR, RZ, 0x1 ;  /* 0x00000001ff067803 */ /* 0x000fe40000000000 */
[-C--:B------:R-:W-:Y:S02]  /*114c0*/  ISETP.GE.OR P0, PT, R10, R0.reuse, P3 ;  /* 0x000000000a00720c */ /* 0x080fe40001f06670 */
[-C--:B------:R-:W-:Y:S02]  /*114d0*/  ISETP.GE.AND P5, PT, R7, R0.reuse, PT ;  /* 0x000000000700720c */ /* 0x080fe40003fa6270 */
[----:B------:R-:W-:-:S02]  /*114e0*/  ISETP.GE.AND P4, PT, R5, R0, PT ;  /* 0x000000000500720c */ /* 0x000fc40003f86270 */
[----:B------:R-:W-:-:S07]  /*114f0*/  ISETP.GE.OR P1, PT, R9, R0, P3 ;  /* 0x000000000900720c */ /* 0x000fce0001f26670 */
[----:B---3--:R-:W-:Y:S06]  /*11500*/  @P0 BRA `(.L_x_1632) ;  /* 0x0000000000280947 */ /* 0x008fec0003800000 */
        /* <DEDUP_REMOVED lines=10> */
.L_x_1632:
[----:B------:R-:W-:Y:S05]  /*115b0*/  BSYNC B0 ;  /* 0x0000000000007941 */ /* 0x000fea0003800000 */
.L_x_1631:
[----:B------:R-:W-:Y:S01]  /*115c0*/  BSSY B0, `(.L_x_1633) ;  /* 0x0000010000007945 */ /* 0x000fe20003800000 */
[----:B------:R-:W-:-:S03]  /*115d0*/  ISETP.GE.OR P2, PT, R7, R0, P3 ;  /* 0x000000000700720c */ /* 0x000fc60001f46670 */
        /* <DEDUP_REMOVED lines=14> */
.L_x_1634:
[----:B------:R-:W-:Y:S05]  /*116c0*/  BSYNC B0 ;  /* 0x0000000000007941 */ /* 0x000fea0003800000 */
.L_x_1633:
[----:B------:R-:W-:Y:S01]  /*116d0*/  BSSY B0, `(.L_x_1635) ;  /* 0x0000011000007945 */ /* 0x000fe20003800000 */
[----:B------:R-:W-:Y:S02]  /*116e0*/  ISETP.GE.OR P1, PT, R5, R0, P3 ;  /* 0x000000000500720c */ /* 0x000fe40001f26670 */
[----:B------:R-:W-:Y:S01]  /*116f0*/  IADD3 R21, R10, 0x40, RZ ;  /* 0x000000400a157810 */ /* 0x000fe20007ffe0ff */
[----:B------:R-:W-:Y:S05]  /*11700*/  @P2 BRA `(.L_x_1636) ;  /* 0x0000000000342947 */ /* 0x000fea0003800000 */
        /* <DEDUP_REMOVED lines=13> */
.L_x_1636:
[----:B------:R-:W-:Y:S05]  /*117e0*/  BSYNC B0 ;  /* 0x0000000000007941 */ /* 0x000fea0003800000 */
.L_x_1635:
[----:B------:R-:W-:Y:S01]  /*117f0*/  BSSY B0, `(.L_x_1637) ;  /* 0x0000010000007945 */ /* 0x000fe20003800000 */
[----:B------:R-:W-:-:S03]  /*11800*/  ISETP.GE.OR P2, PT, R21, R0, P3 ;  /* 0x000000001500720c */ /* 0x000fc60001f46670 */
[----:B------:R-:W-:Y:S10]  /*11810*/  @P1 BRA `(.L_x_1638) ;  /* 0x0000000000341947 */ /* 0x000ff40003800000 */
[----:B-123--:R-:W-:Y:S01]  /*11820*/  IADD3 R13, P0, R24, 0x30, RZ ;  /* 0x00000030180d7810 */ /* 0x00efe20007f1e0ff */
        /* <DEDUP_REMOVED lines=12> */
.L_x_1638:
[----:B------:R-:W-:Y:S05]  /*118f0*/  BSYNC B0 ;  /* 0x0000000000007941 */ /* 0x000fea0003800000 */
.L_x_1637:
[----:B------:R-:W-:Y:S01]  /*11900*/  BSSY B0, `(.L_x_1639) ;  /* 0x0000013000007945 */ /* 0x000fe20003800000 */
[----:B------:R-:W-:Y:S01]  /*11910*/  ISETP.GE.AND P1, PT, R21, R0, PT ;  /* 0x000000001500720c */ /* 0x000fe20003f26270 */
[C---:B------:R-:W-:Y:S01]  /*11920*/  VIADD R19, R10.reuse, 0x50 ;  /* 0x000000500a137836 */ /* 0x040fe20000000000 */
[C---:B------:R-:W-:Y:S01]  /*11930*/  IADD3 R17, R10.reuse, 0x60, RZ ;  /* 0x000000600a117810 */ /* 0x040fe20007ffe0ff */
[----:B-1234-:R-:W-:Y:S01]  /*11940*/  VIADD R13, R10, 0x70 ;  /* 0x000000700a0d7836 */ /* 0x01efe20000000000 */
        /* <DEDUP_REMOVED lines=14> */
.L_x_1640:
[----:B------:R-:W-:Y:S05]  /*11a30*/  BSYNC B0 ;  /* 0x0000000000007941 */ /* 0x000fea0003800000 */
.L_x_1639:
        /* <DEDUP_REMOVED lines=11> */
[----:B-1----:R-:W-:Y:S02]  /*11af0*/  P2R R14, PR, RZ, 0x10 ;  /* 0x00000010ff0e7803 */ /* 0x002fe40000000000 */
[----:B------:R-:W-:-:S02]  /*11b00*/  P2R R12, PR, RZ, 0x4 ;  /* 0x00000004ff0c7803 */ /* 0x000fc40000000000 */
[----:B------:R-:W-:-:S03]  /*11b10*/  P2R R8, PR, RZ, 0x2 ;  /* 0x00000002ff087803 */ /* 0x000fc60000000000 */
        /* <DEDUP_REMOVED lines=14> */
.L_x_1642:
[----:B------:R-:W-:Y:S05]  /*11c00*/  BSYNC B0 ;  /* 0x0000000000007941 */ /* 0x000fea0003800000 */
.L_x_1641:
[-C--:B------:R-:W-:Y:S01]  /*11c10*/  ISETP.GE.AND P0, PT, R17, R0.reuse, PT ;  /* 0x000000001100720c */ /* 0x080fe20003f06270 */
[----:B------:R-:W-:Y:S01]  /*11c20*/  BSSY B0, `(.L_x_1643) ;  /* 0x0000012000007945 */ /* 0x000fe20003800000 */
[-C--:B------:R-:W-:Y:S02]  /*11c30*/  ISETP.GE.OR P1, PT, R13, R0.reuse, P3 ;  /* 0x000000000d00720c */ /* 0x080fe40001f26670 */
[----:B------:R-:W-:Y:S02]  /*11c40*/  ISETP.NE.OR P4, PT, R123, RZ, P0 ;  /* 0x000000ff7b00720c */ /* 0x000fe40000785670 */
[----:B------:R-:W-:-:S13]  /*11c50*/  ISETP.GE.OR P0, PT, R17, R0, P3 ;  /* 0x000000001100720c */ /* 0x000fda0001f06670 */
        /* <DEDUP_REMOVED lines=14> */
.L_x_1644:
[----:B------:R-:W-:Y:S05]  /*11d40*/  BSYNC B0 ;  /* 0x0000000000007941 */ /* 0x000fea0003800000 */
.L_x_1643:
[----:B------:R-:W-:Y:S01]  /*11d50*/  ISETP.GE.AND P0, PT, R13, R0, PT ;  /* 0x000000000d00720c */ /* 0x000fe20003f06270 */
[----:B------:R-:W-:Y:S03]  /*11d60*/  BSSY B0, `(.L_x_1645) ;  /* 0x000000f000007945 */ /* 0x000fe60003800000 */
[----:B------:R-:W-:Y:S01]  /*11d70*/  ISETP.NE.OR P2, PT, R123, RZ, P0 ;  /* 0x000000ff7b00720c */ /* 0x000fe20000745670 */
[----:B------:R-:W-:-:S12]  /*11d80*/  @P1 BRA `(.L_x_1646) ;  /* 0x0000000000301947 */ /* 0x000fd80003800000 */
        /* <DEDUP_REMOVED lines=12> */
.L_x_1646:
[----:B------:R-:W-:Y:S05]  /*11e50*/  BSYNC B0 ;  /* 0x0000000000007941 */ /* 0x000fea0003800000 */
.L_x_1645:
[----:B------:R-:W-:Y:S01]  /*11e60*/  ISETP.NE.AND P0, PT, R16, RZ, PT ;  /* 0x000000ff1000720c */ /* 0x000fe20003f05270 */
[----:B------:R-:W-:-:S12]  /*11e70*/  BSSY B0, `(.L_x_1647) ;  /* 0x000000a000007945 */ /* 0x000fd80003800000 */
[----:B------:R-:W-:Y:S05]  /*11e80*/  @P0 BRA `(.L_x_1648) ;  /* 0x0000000000200947 */ /* 0x000fea0003800000 */
[----:B------:R-:W-:Y:S01]  /*11e90*/  IMAD R15, R10, R3, RZ ;  /* 0x000000030a0f7224 */ /* 0x000fe200078e02ff */
[----:B------:R-:W-:-:S04]  /*11ea0*/  ULDC.64 UR4, c[0x0][0x2b0] ;  /* 0x0000ac0000047ab9 */ /* 0x000fc80000000a00 */
[----:B------:R-:W-:-:S04]  /*11eb0*/  IADD3 R11, P0, R15, R4, RZ ;  /* 0x000000040f0b7210 */ /* 0x000fc80007f1e0ff */
[----:B------:R-:W-:Y:S01]  /*11ec0*/  LEA.HI.X.SX32 R0, R15, R2, 0x1, P0 ;  /* 0x000000020f007211 */ /* 0x000fe200000f0eff */
[----:B------:R-:W-:Y:S01]  /*11ed0*/  IMAD.MOV.U32 R15, RZ, RZ, 0x7f800000 ;  /* 0x7f800000ff0f7424 */ /* 0x000fe200078e00ff */
[----:B------:R-:W-:-:S04]  /*11ee0*/  LEA R10, P0, R11, UR4, 0x2 ;  /* 0x000000040b0a7c11 */ /* 0x000fc8000f8010ff */
[----:B------:R-:W-:-:S05]  /*11ef0*/  LEA.HI.X R11, R11, UR5, R0, 0x2, P0 ;  /* 0x000000050b0b7c11 */ /* 0x000fca00080f1400 */
[----:B------:R4:W-:Y:S04]  /*11f00*/  STG.E desc[UR20][R10.64], R15 ;  /* 0x0000000f0a007986 */ /* 0x0009e8000c101914 */
.L_x_1648:
[----:B------:R-:W-:Y:S05]  /*11f10*/  BSYNC B0 ;  /* 0x0000000000007941 */ /* 0x000fea0003800000 */
.L_x_1647:
[----:B------:R-:W-:Y:S04]  /*11f20*/  BSSY B0, `(.L_x_1649) ;  /* 0x000000a000007945 */ /* 0x000fe80003800000 */
[----:B------:R-:W-:Y:S05]  /*11f30*/  @P6 BRA `(.L_x_1650) ;  /* 0x0000000000206947 */ /* 0x000fea0003800000 */
[----:B----4-:R-:W-:Y:S01]  /*11f40*/  IMAD R11, R9, R3, RZ ;  /* 0x00000003090b7224 */ /* 0x010fe200078e02ff */
[----:B------:R-:W-:-:S04]  /*11f50*/  ULDC.64 UR4, c[0x0][0x2b0] ;  /* 0x0000ac0000047ab9 */ /* 0x000fc80000000a00 */
[----:B------:R-:W-:-:S04]  /*11f60*/  IADD3 R9, P0, R11, R4, RZ ;  /* 0x000000040b097210 */ /* 0x000fc80007f1e0ff */
[----:B------:R-:W-:Y:S02]  /*11f70*/  LEA.HI.X.SX32 R0, R11, R2, 0x1, P0 ;  /* 0x000000020b007211 */ /* 0x000fe400000f0eff */
[----:B------:R-:W-:-:S04]  /*11f80*/  LEA R10, P0, R9, UR4, 0x2 ;  /* 0x00000004090a7c11 */ /* 0x000fc8000f8010ff */
[----:B------:R-:W-:Y:S01]  /*11f90*/  LEA.HI.X R11, R9, UR5, R0, 0x2, P0 ;  /* 0x00000005090b7c11 */ /* 0x000fe200080f1400 */
[----:B------:R-:W-:-:S05]  /*11fa0*/  IMAD.MOV.U32 R9, RZ, RZ, 0x7f800000 ;  /* 0x7f800000ff097424 */ /* 0x000fca00078e00ff */
[----:B------:R4:W-:Y:S03]  /*11fb0*/  STG.E desc[UR20][R10.64], R9 ;  /* 0x000000090a007986 */ /* 0x0009e6000c101914 */
.L_x_1650:
[----:B------:R-:W-:Y:S05]  /*11fc0*/  BSYNC B0 ;  /* 0x0000000000007941 */ /* 0x000fea0003800000 */
.L_x_1649:
[----:B------:R-:W-:Y:S04]  /*11fd0*/  BSSY B0, `(.L_x_1651) ;  /* 0x000000a000007945 */ /* 0x000fe80003800000 */
[----:B------:R-:W-:Y:S05]  /*11fe0*/  @P5 BRA `(.L_x_1652) ;  /* 0x0000000000205947 */ /* 0x000fea0003800000 */
[----:B----4-:R-:W-:Y:S01]  /*11ff0*/  IMAD R9, R7, R3, RZ ;  /* 0x0000000307097224 */ /* 0x010fe200078e02ff */
[----:B------:R-:W-:-:S04]  /*12000*/  ULDC.64 UR4, c[0x0][0x2b0] ;  /* 0x0000ac0000047ab9 */ /* 0x000fc80000000a00 */
[----:B------:R-:W-:-:S04]  /*12010*/  IADD3 R7, P0, R9, R4, RZ ;  /* 0x0000000409077210 */ /* 0x000fc80007f1e0ff */
[----:B------:R-:W-:Y:S01]  /*12020*/  LEA.HI.X.SX32 R0, R9, R2, 0x1, P0 ;  /* 0x0000000209007211 */ /* 0x000fe200000f0eff */
[----:B------:R-:W-:Y:S01]  /*12030*/  IMAD.MOV.U32 R9, RZ, RZ, 0x7f800000 ;  /* 0x7f800000ff097424 */ /* 0x000fe200078e00ff */
[----:B------:R-:W-:-:S04]  /*12040*/  LEA R6, P0, R7, UR4, 0x2 ;  /* 0x0000000407067c11 */ /* 0x000fc8000f8010ff */
[----:B------:R-:W-:-:S05]  /*12050*/  LEA.HI.X R7, R7, UR5, R0, 0x2, P0 ;  /* 0x0000000507077c11 */ /* 0x000fca00080f1400 */
[----:B------:R4:W-:Y:S04]  /*12060*/  STG.E desc[UR20][R6.64], R9 ;  /* 0x0000000906007986 */ /* 0x0009e8000c101914 */
.L_x_1652:
[----:B------:R-:W-:Y:S05]  /*12070*/  BSYNC B0 ;  /* 0x0000000000007941 */ /* 0x000fea0003800000 */
.L_x_1651:
[----:B------:R-:W-:Y:S01]  /*12080*/  ISETP.NE.AND P0, PT, R14, RZ, PT ;  /* 0x000000ff0e00720c */ /* 0x000fe20003f05270 */
[----:B------:R-:W-:-:S12]  /*12090*/  BSSY B0, `(.L_x_1653) ;  /* 0x000000a000007945 */ /* 0x000fd80003800000 */
        /* <DEDUP_REMOVED lines=9> */
.L_x_1654:
[----:B------:R-:W-:Y:S05]  /*12130*/  BSYNC B0 ;  /* 0x0000000000007941 */ /* 0x000fea0003800000 */
.L_x_1653:
[----:B------:R-:W-:Y:S01]  /*12140*/  ISETP.NE.AND P0, PT, R12, RZ, PT ;  /* 0x000000ff0c00720c */ /* 0x000fe20003f05270 */
[----:B------:R-:W-:-:S12]  /*12150*/  BSSY B0, `(.L_x_1655) ;  /* 0x000000a000007945 */ /* 0x000fd80003800000 */
[----:B------:R-:W-:Y:S05]  /*12160*/  @P0 BRA `(.L_x_1656) ;  /* 0x0000000000200947 */ /* 0x000fea0003800000 */
[----:B------:R-:W-:Y:S01]  /*12170*/  IMAD R21, R21, R3, RZ ;  /* 0x0000000315157224 */ /* 0x000fe200078e02ff */
[----:B------:R-:W-:-:S04]  /*12180*/  ULDC.64 UR4, c[0x0][0x2b0] ;  /* 0x0000ac0000047ab9 */ /* 0x000fc80000000a00 */
[----:B----4-:R-:W-:-:S04]  /*12190*/  IADD3 R5, P0, R21, R4, RZ ;  /* 0x0000000415057210 */ /* 0x010fc80007f1e0ff */
[----:B------:R-:W-:Y:S02]  /*121a0*/  LEA.HI.X.SX32 R0, R21, R2, 0x1, P0 ;  /* 0x0000000215007211 */ /* 0x000fe400000f0eff */
[----:B------:R-:W-:-:S04]  /*121b0*/  LEA R6, P0, R5, UR4, 0x2 ;  /* 0x0000000405067c11 */ /* 0x000fc8000f8010ff */
[----:B------:R-:W-:Y:S01]  /*121c0*/  LEA.HI.X R7, R5, UR5, R0, 0x2, P0 ;  /* 0x0000000505077c11 */ /* 0x000fe200080f1400 */
[----:B------:R-:W-:-:S05]  /*121d0*/  IMAD.MOV.U32 R5, RZ, RZ, 0x7f800000 ;  /* 0x7f800000ff057424 */ /* 0x000fca00078e00ff */
[----:B------:R4:W-:Y:S03]  /*121e0*/  STG.E desc[UR20][R6.64], R5 ;  /* 0x0000000506007986 */ /* 0x0009e6000c101914 */
.L_x_1656:
[----:B------:R-:W-:Y:S05]  /*121f0*/  BSYNC B0 ;  /* 0x0000000000007941 */ /* 0x000fea0003800000 */
.L_x_1655:
        /* <DEDUP_REMOVED lines=11> */
.L_x_1658:
[----:B------:R-:W-:Y:S05]  /*122b0*/  BSYNC B0 ;  /* 0x0000000000007941 */ /* 0x000fea0003800000 */
.L_x_1657:
[----:B------:R-:W-:Y:S04]  /*122c0*/  BSSY B0, `(.L_x_1659) ;  /* 0x000000a000007945 */ /* 0x000fe80003800000 */
        /* <DEDUP_REMOVED lines=9> */
.L_x_1660:
[----:B------:R-:W-:Y:S05]  /*12360*/  BSYNC B0 ;  /* 0x0000000000007941 */ /* 0x000fea0003800000 */
.L_x_1659:
[----:B------:R-:W-:Y:S05]  /*12370*/  @P2 EXIT ;  /* 0x000000000000294d */ /* 0x000fea0003800000 */
[----:B------:R-:W-:Y:S01]  /*12380*/  IMAD R3, R13, R3, RZ ;  /* 0x000000030d037224 */ /* 0x000fe200078e02ff */
[----:B------:R-:W-:Y:S01]  /*12390*/  ULDC.64 UR4, c[0x0][0x2b0] ;  /* 0x0000ac0000047ab9 */ /* 0x000fe20000000a00 */
[----:B----4-:R-:W-:-:S03]  /*123a0*/  IMAD.MOV.U32 R5, RZ, RZ, 0x7f800000 ;  /* 0x7f800000ff057424 */ /* 0x010fc600078e00ff */
[----:B------:R-:W-:-:S04]  /*123b0*/  IADD3 R4, P0, R3, R4, RZ ;  /* 0x0000000403047210 */ /* 0x000fc80007f1e0ff */
[----:B------:R-:W-:Y:S02]  /*123c0*/  LEA.HI.X.SX32 R3, R3, R2, 0x1, P0 ;  /* 0x0000000203037211 */ /* 0x000fe400000f0eff */
[----:B------:R-:W-:-:S04]  /*123d0*/  LEA R2, P0, R4, UR4, 0x2 ;  /* 0x0000000404027c11 */ /* 0x000fc8000f8010ff */
[----:B------:R-:W-:-:S05]  /*123e0*/  LEA.HI.X R3, R4, UR5, R3, 0x2, P0 ;  /* 0x0000000504037c11 */ /* 0x000fca00080f1403 */
[----:B------:R-:W-:Y:S01]  /*123f0*/  STG.E desc[UR20][R2.64], R5 ;  /* 0x0000000502007986 */ /* 0x000fe2000c101914 */
[----:B------:R-:W-:Y:S05]  /*12400*/  EXIT ;  /* 0x000000000000794d */ /* 0x000fea0003800000 */
.L_x_1661:
        /* <DEDUP_REMOVED lines=15> */
.L_x_2591:


//--------------------- .text._ZN5flash16flash_fwd_kernelI23Flash_fwd_kernel_traitsILi64ELi128ELi64ELi4ELb0ELb0EN7cutlass10bfloat16_tE19Flash_kernel_traitsILi64ELi128ELi64ELi4ES3_EELb0ELb0ELb0ELb0ELb0ELb0ELb1ELb0EEEvNS_16Flash_fwd_paramsE --------------------------
	.section	.text._ZN5flash16flash_fwd_kernelI23Flash_fwd_kernel_traitsILi64ELi128ELi64ELi4ELb0ELb0EN7cutlass10bfloat16_tE19Flash_kernel_traitsILi64ELi128ELi64ELi4ES3_EELb0ELb0ELb0ELb0ELb0ELb0ELb1ELb0EEEvNS_16Flash_fwd_paramsE,"ax",@progbits
	.align	128
        .global         _ZN5flash16flash_fwd_kernelI23Flash_fwd_kernel_traitsILi64ELi128ELi64ELi4ELb0ELb0EN7cutlass10bfloat16_tE19Flash_kernel_traitsILi64ELi128ELi64ELi4ES3_EELb0ELb0ELb0ELb0ELb0ELb0ELb1ELb0EEEvNS_16Flash_fwd_paramsE
        .type           _ZN5flash16flash_fwd_kernelI23Flash_fwd_kernel_traitsILi64ELi128ELi64ELi4ELb0ELb0EN7cutlass10bfloat16_tE19Flash_kernel_traitsILi64ELi128ELi64ELi4ES3_EELb0ELb0ELb0ELb0ELb0ELb0ELb1ELb0EEEvNS_16Flash_fwd_paramsE,@function
        .size           _ZN5flash16flash_fwd_kernelI23Flash_fwd_kernel_traitsILi64ELi128ELi64ELi4ELb0ELb0EN7cutlass10bfloat16_tE19Flash_kernel_traitsILi64ELi128ELi64ELi4ES3_EELb0ELb0ELb0ELb0ELb0ELb0ELb1ELb0EEEvNS_16Flash_fwd_paramsE,(.L_x_2592 - _ZN5flash16flash_fwd_kernelI23Flash_fwd_kernel_traitsILi64ELi128ELi64ELi4ELb0ELb0EN7cutlass10bfloat16_tE19Flash_kernel_traitsILi64ELi128ELi64ELi4ES3_EELb0ELb0ELb0ELb0ELb0ELb0ELb1ELb0EEEvNS_16Flash_fwd_paramsE)
        .other          _ZN5flash16flash_fwd_kernelI23Flash_fwd_kernel_traitsILi64ELi128ELi64ELi4ELb0ELb0EN7cutlass10bfloat16_tE19Flash_kernel_traitsILi64ELi128ELi64ELi4ES3_EELb0ELb0ELb0ELb0ELb0ELb0ELb1ELb0EEEvNS_16Flash_fwd_paramsE,@"STO_CUDA_ENTRY STV_DEFAULT"
_ZN5flash16flash_fwd_kernelI23Flash_fwd_kernel_traitsILi64ELi128ELi64ELi4ELb0ELb0EN7cutlass10bfloat16_tE19Flash_kernel_traitsILi64ELi128ELi64ELi4ES3_EELb0ELb0ELb0ELb0ELb0ELb0ELb1ELb0EEEvNS_16Flash_fwd_paramsE:
.text._ZN5flash16flash_fwd_kernelI23Flash_fwd_kernel_traitsILi64ELi128ELi64ELi4ELb0ELb0EN7cutlass10bfloat16_tE19Flash_kernel_traitsILi64ELi128ELi64ELi4ES3_EELb0ELb0ELb0ELb0ELb0ELb0ELb1ELb0EEEvNS_16Flash_fwd_paramsE:
        /* <DEDUP_REMOVED lines=41> */
.L_x_1662:
[----:B-1----:R-:W1:Y:S02]  /*0290*/  LDC R4, c[0x0][0x2c8] ;  /* 0x0000b200ff047b82 */ /* 0x002e640000000800 */
.L_x_1663:
        /* <DEDUP_REMOVED lines=22> */
[----:B------:R-:W-:Y:S02]  /*0400*/  ISETP.NE.AND P4, PT, R31, -0x1, PT ;  /* 0xffffffff1f00780c */ /* 0x000fe40003f85270 */
[----:B------:R-:W-:Y:S02]  /*0410*/  ISETP.NE.AND P3, PT, R6, -0x1, PT ;  /* 0xffffffff0600780c */ /* 0x000fe40003f65270 */
[----:B------:R-:W-:Y:S02]  /*0420*/  SHF.R.S32.HI R27, RZ, 0x1f, R129 ;  /* 0x0000001fff1b7819 */ /* 0x000fe40000011481 */
[----:B------:R-:W-:Y:S02]  /*0430*/  IADD3 R15, -R18, R14, RZ ;  /* 0x0000000e120f7210 */ /* 0x000fe40007ffe1ff */
[----:B------:R-:W-:-:S03]  /*0440*/  LEA.HI R11, R27, R129, RZ, 0x3 ;  /* 0x000000811b0b7211 */ /* 0x000fc600078f18ff */
[----:B------:R2:W-:Y:S01]  /*0450*/  STL [R1+0x4c], R15 ;  /* 0x00004c0f01007387 */ /* 0x0005e20000100800 */
[----:B------:R-:W-:Y:S01]  /*0460*/  SHF.R.S32.HI R10, RZ, 0x3, R11 ;  /* 0x00000003ff0a7819 */ /* 0x000fe2000001140b */
[----:B------:R-:W3:Y:S03]  /*0470*/  @!P4 LDC.64 R16, c[0x0][0x228] ;  /* 0x00008a00ff10cb82 */ /* 0x000ee60000000a00 */
[C---:B------:R-:W-:Y:S01]  /*0480*/  IADD3 R5, R10.reuse, 0x70, RZ ;  /* 0x000000700a057810 */ /* 0x040fe20007ffe0ff */
[----:B------:R-:W-:-:S03]  /*0490*/  VIADD R4, R10, 0x40 ;  /* 0x000000400a047836 */ /* 0x000fc60000000000 */
[-C--:B------:R-:W-:Y:S01]  /*04a0*/  ISETP.GE.AND P1, PT, R5, R15.reuse, PT ;  /* 0x0000000f0500720c */ /* 0x080fe20003f26270 */
[----:B------:R-:W4:Y:S01]  /*04b0*/  @P3 LDC.64 R144, c[0x0][0x250] ;  /* 0x00009400ff903b82 */ /* 0x000f220000000a00 */
[----:B------:R-:W-:Y:S02]  /*04c0*/  ISETP.GE.AND P0, PT, R4, R15, PT ;  /* 0x0000000f0400720c */ /* 0x000fe40003f06270 */
[----:B-1----:R-:W-:Y:S02]  /*04d0*/  IABS R0, R29 ;  /* 0x0000001d00007213 */ /* 0x002fe40000000000 */
[C---:B------:R-:W-:Y:S01]  /*04e0*/  @P3 IADD3 R4, R8.reuse, R6, RZ ;  /* 0x0000000608043210 */ /* 0x040fe20007ffe0ff */
[----:B------:R-:W-:Y:S02]  /*04f0*/  @P3 IMAD.IADD R6, R8, 0x1, R6 ;  /* 0x0000000108063824 */ /* 0x000fe400078e0206 */
[----:B------:R-:W-:Y:S01]  /*0500*/  IMAD.MOV.U32 R26, RZ, RZ, R0 ;  /* 0x000000ffff1a7224 */ /* 0x000fe200078e0000 */
[----:B------:R-:W1:Y:S01]  /*0510*/  @P3 LDC.64 R46, c[0x0][0x248] ;  /* 0x00009200ff2e3b82 */ /* 0x000e620000000a00 */
[----:B------:R-:W-:-:S02]  /*0520*/  VIADD R0, R10, 0x60 ;  /* 0x000000600a007836 */ /* 0x000fc40000000000 */
[----:B------:R-:W5:Y:S03]  /*0530*/  I2F.RP R2, R26 ;  /* 0x0000001a00027306 */ /* 0x000f660000209400 */
[----:B------:R-:W-:Y:S02]  /*0540*/  ISETP.GE.AND P6, PT, R0, R15, PT ;  /* 0x0000000f0000720c */ /* 0x000fe40003fc6270 */
[----:B------:R-:W2:Y:S01]  /*0550*/  @P4 LDC.64 R18, c[0x0][0x240] ;  /* 0x00009000ff124b82 */ /* 0x000ea20000000a00 */
[C---:B----4-:R-:W-:Y:S02]  /*0560*/  @P3 IMAD R12, R4.reuse, R145, RZ ;  /* 0x00000091040c3224 */ /* 0x050fe400078e02ff */
[----:B------:R-:W-:Y:S01]  /*0570*/  @P3 IMAD.WIDE.U32 R4, R4, R144, RZ ;  /* 0x0000009004043225 */ /* 0x000fe200078e00ff */
[----:B-----5:R-:W4:Y:S03]  /*0580*/  MUFU.RCP R2, R2 ;  /* 0x0000000200027308 */ /* 0x020f260000001000 */
[----:B------:R-:W-:Y:S01]  /*0590*/  @P3 IMAD.IADD R23, R5, 0x1, R12 ;  /* 0x0000000105173824 */ /* 0x000fe200078e020c */
[----:B------:R-:W-:Y:S01]  /*05a0*/  @P3 MOV R22, R4 ;  /* 0x0000000400163202 */ /* 0x000fe20000000f00 */
[C---:B-1----:R-:W-:Y:S01]  /*05b0*/  @P3 IMAD R9, R6.reuse, R47, RZ ;  /* 0x0000002f06093224 */ /* 0x042fe200078e02ff */
[----:B------:R-:W-:Y:S01]  /*05c0*/  LOP3.LUT R12, R11, 0xfffffff8, RZ, 0xc0, !PT ;  /* 0xfffffff80b0c7812 */ /* 0x000fe200078ec0ff */
[----:B------:R-:W-:-:S04]  /*05d0*/  @P3 IMAD.WIDE.U32 R6, R6, R46, RZ ;  /* 0x0000002e06063225 */ /* 0x000fc800078e00ff */
[----:B------:R-:W-:Y:S01]  /*05e0*/  @P3 IMAD.IADD R21, R7, 0x1, R9 ;  /* 0x0000000107153824 */ /* 0x000fe200078e0209 */
[----:B------:R-:W-:Y:S01]  /*05f0*/  @P3 MOV R20, R6 ;  /* 0x0000000600143202 */ /* 0x000fe20000000f00 */
[----:B----4-:R-:W-:-:S04]  /*0600*/  VIADD R2, R2, 0xffffffe ;  /* 0x0ffffffe02027836 */ /* 0x010fc80000000000 */
[----:B------:R1:W4:Y:S02]  /*0610*/  F2I.FTZ.U32.TRUNC.NTZ R3, R2 ;  /* 0x0000000200037305 */ /* 0x000324000021f000 */
[----:B-1----:R-:W-:Y:S01]  /*0620*/  IADD3 R2, R10, 0x50, RZ ;  /* 0x000000500a027810 */ /* 0x002fe20007ffe0ff */
[----:B----4-:R-:W-:-:S03]  /*0630*/  IMAD.MOV R0, RZ, RZ, -R3 ;  /* 0x000000ffff007224 */ /* 0x010fc600078e0a03 */
[----:B------:R-:W-:Y:S01]  /*0640*/  ISETP.GE.AND P2, PT, R2, R15, PT ;  /* 0x0000000f0200720c */ /* 0x000fe20003f46270 */
[----:B------:R-:W-:Y:S01]  /*0650*/  IMAD R0, R0, R26, RZ ;  /* 0x0000001a00007224 */ /* 0x000fe200078e02ff */
[----:B------:R-:W-:-:S05]  /*0660*/  @!P4 SHF.R.S32.HI R2, RZ, 0x1f, R25 ;  /* 0x0000001fff02c819 */ /* 0x000fca0000011419 */
[----:B---3--:R-:W-:-:S04]  /*0670*/  @!P4 IMAD R2, R2, R16, RZ ;  /* 0x000000100202c224 */ /* 0x008fc800078e02ff */
[----:B------:R-:W-:Y:S01]  /*0680*/  @!P4 IMAD R17, R25, R17, R2 ;  /* 0x000000111911c224 */ /* 0x000fe200078e0202 */
[----:B------:R-:W-:-:S05]  /*0690*/  MOV R2, RZ ;  /* 0x000000ff00027202 */ /* 0x000fca0000000f00 */
[----:B------:R-:W-:Y:S01]  /*06a0*/  IMAD.HI.U32 R14, R3, R0, R2 ;  /* 0x00000000030e7227 */ /* 0x000fe200078e0002 */
        /* <DEDUP_REMOVED lines=14> */
.L_x_1665:
        /* <DEDUP_REMOVED lines=14> */
.L_x_1666:
[----:B------:R-:W-:Y:S01]  /*0870*/  IMAD.SHL.U32 R0, R10, 0x40, RZ ;  /* 0x000000400a007824 */ /* 0x000fe200078e00ff */
[----:B------:R-:W-:Y:S01]  /*0880*/  IABS R4, R28 ;  /* 0x0000001c00047213 */ /* 0x000fe20000000000 */
[----:B------:R-:W-:Y:S01]  /*0890*/  IMAD.IADD R24, R129, 0x1, -R12 ;  /* 0x0000000181187824 */ /* 0x000fe200078e0a0c */
[----:B------:R-:W1:Y:S01]  /*08a0*/  S2UR UR4, SR_CgaCtaId ;  /* 0x00000000000479c3 */ /* 0x000e620000008800 */
[----:B------:R-:W-:Y:S01]  /*08b0*/  @!P4 IMAD.WIDE.U32 R2, R25, R16, RZ ;  /* 0x000000101902c225 */ /* 0x000fe200078e00ff */
[----:B------:R-:W-:Y:S01]  /*08c0*/  LOP3.LUT R0, R0, 0x1c0, RZ, 0xc0, !PT ;  /* 0x000001c000007812 */ /* 0x000fe200078ec0ff */
[----:B------:R-:W-:Y:S01]  /*08d0*/  ULDC.64 UR6, c[0x0][0x258] ;  /* 0x0000960000067ab9 */ /* 0x000fe20000000a00 */
[----:B------:R-:W-:Y:S01]  /*08e0*/  SHF.L.U32 R228, R24, 0x3, RZ ;  /* 0x0000000318e47819 */ /* 0x000fe200000006ff */
[----:B------:R-:W-:Y:S01]  /*08f0*/  IMAD.MOV.U32 R16, RZ, RZ, R4 ;  /* 0x000000ffff107224 */ /* 0x000fe200078e0004 */
[----:B------:R-:W-:Y:S01]  /*0900*/  SHF.R.S32.HI R11, RZ, 0x1f, R10 ;  /* 0x0000001fff0b7819 */ /* 0x000fe2000001140a */
[C---:B------:R-:W-:Y:S01]  /*0910*/  @P4 IMAD.WIDE.U32 R4, R31.reuse, R18, RZ ;  /* 0x000000121f044225 */ /* 0x040fe200078e00ff */
[----:B------:R-:W-:Y:S01]  /*0920*/  LOP3.LUT R6, R0, 0x38, R228, 0xf8, !PT ;  /* 0x0000003800067812 */ /* 0x000fe200078ef8e4 */
[----:B------:R-:W-:Y:S01]  /*0930*/  UMOV UR5, 0x400 ;  /* 0x0000040000057882 */ /* 0x000fe20000000000 */
[----:B------:R-:W-:Y:S01]  /*0940*/  SHF.R.U32.HI R7, RZ, 0x3, R0 ;  /* 0x00000003ff077819 */ /* 0x000fe20000011600 */
[----:B------:R-:W-:Y:S01]  /*0950*/  @P4 IMAD R0, R31, R19, R5 ;  /* 0x000000131f004224 */ /* 0x000fe200078e0205 */
[----:B------:R-:W-:Y:S01]  /*0960*/  SHF.R.S32.HI R229, RZ, 0x1f, R228 ;  /* 0x0000001fffe57819 */ /* 0x000fe200000114e4 */
[----:B------:R-:W-:Y:S01]  /*0970*/  IMAD.WIDE R30, R30, 0x80, R10 ;  /* 0x000000801e1e7825 */ /* 0x000fe200078e020a */
[----:B------:R-:W-:Y:S01]  /*0980*/  @!P4 MOV R4, R2 ;  /* 0x000000020004c202 */ /* 0x000fe20000000f00 */
[----:B------:R-:W-:Y:S01]  /*0990*/  BSSY B0, `(.L_x_1667) ;  /* 0x000002c000007945 */ /* 0x000fe20003800000 */
[----:B------:R-:W-:Y:S01]  /*09a0*/  LEA.HI R8, R27, R129, RZ, 0x6 ;  /* 0x000000811b087211 */ /* 0x000fe200078f30ff */
[----:B------:R2:W-:Y:S01]  /*09b0*/  STL.64 [R1+0x30], R228 ;  /* 0x000030e401007387 */ /* 0x0005e20000100a00 */
[----:B------:R-:W-:Y:S01]  /*09c0*/  IADD3 R2, P3, R228, R4, RZ ;  /* 0x00000004e4027210 */ /* 0x000fe20007f7e0ff */
[----:B------:R-:W-:Y:S01]  /*09d0*/  @!P4 IMAD.IADD R0, R3, 0x1, R17 ;  /* 0x000000010300c824 */ /* 0x000fe200078e0211 */
[----:B------:R-:W-:Y:S01]  /*09e0*/  LOP3.LUT R5, R6, R7, RZ, 0x3c, !PT ;  /* 0x0000000706057212 */ /* 0x000fe200078e3cff */
[----:B------:R2:W-:Y:S01]  /*09f0*/  STL.64 [R1], R30 ;  /* 0x0000001e01007387 */ /* 0x0005e20000100a00 */
[----:B------:R-:W-:Y:S01]  /*0a00*/  IMAD.HI.U32 R14, R14, R16, RZ ;  /* 0x000000100e0e7227 */ /* 0x000fe200078e00ff */
[C---:B------:R-:W-:Y:S01]  /*0a10*/  IADD3 R12, R10.reuse, 0x10, RZ ;  /* 0x000000100a0c7810 */ /* 0x040fe20007ffe0ff */
[----:B-1----:R-:W-:Y:S01]  /*0a20*/  ULEA UR4, UR4, UR5, 0x18 ;  /* 0x0000000504047291 */ /* 0x002fe2000f8ec03f */
[C---:B------:R-:W-:Y:S01]  /*0a30*/  IADD3 R13, R10.reuse, 0x20, RZ ;  /* 0x000000200a0d7810 */ /* 0x040fe20007ffe0ff */
[----:B------:R-:W-:Y:S01]  /*0a40*/  IMAD.X R3, R229, 0x1, R0, P3 ;  /* 0x00000001e5037824 */ /* 0x000fe200018e0600 */
[-C--:B------:R-:W-:Y:S01]  /*0a50*/  ISETP.GE.AND P3, PT, R10, R15.reuse, PT ;  /* 0x0000000f0a00720c */ /* 0x080fe20003f66270 */
[----:B------:R-:W-:Y:S01]  /*0a60*/  IMAD.SHL.U32 R6, R8, 0x8, RZ ;  /* 0x0000000808067824 */ /* 0x000fe200078e00ff */
[----:B------:R-:W-:Y:S01]  /*0a70*/  SHF.R.S32.HI R0, RZ, 0x1f, R28 ;  /* 0x0000001fff007819 */ /* 0x000fe2000001141c */
[----:B------:R-:W-:Y:S01]  /*0a80*/  IMAD.MOV R7, RZ, RZ, -R14 ;  /* 0x000000ffff077224 */ /* 0x000fe200078e0a0e */
[----:B------:R-:W-:Y:S01]  /*0a90*/  ISETP.GE.AND P5, PT, R12, R15, PT ;  /* 0x0000000f0c00720c */ /* 0x000fe20003fa6270 */
[----:B------:R-:W-:Y:S01]  /*0aa0*/  IMAD.WIDE.U32 R8, R28, UR6, R2 ;  /* 0x000000061c087c25 */ /* 0x000fe2000f8e0002 */
[----:B------:R-:W-:-:S03]  /*0ab0*/  LOP3.LUT R5, R5, 0xfffffe00, R6, 0xf8, !PT ;  /* 0xfffffe0005057812 */ /* 0x000fc600078ef806 */
[----:B------:R-:W-:Y:S01]  /*0ac0*/  IMAD R0, R0, UR6, RZ ;  /* 0x0000000600007c24 */ /* 0x000fe2000f8e02ff */
[----:B------:R-:W-:Y:S01]  /*0ad0*/  LEA R207, R5, UR4, 0x1 ;  /* 0x0000000405cf7c11 */ /* 0x000fe2000f8e08ff */
[----:B------:R-:W-:Y:S02]  /*0ae0*/  IMAD R16, R26, R7, R16 ;  /* 0x000000071a107224 */ /* 0x000fe400078e0210 */
[----:B------:R-:W-:Y:S02]  /*0af0*/  IMAD R0, R28, UR7, R0 ;  /* 0x000000071c007c24 */ /* 0x000fe4000f8e0200 */
[----:B------:R-:W-:Y:S01]  /*0b00*/  VIADD R19, R10, 0x30 ;  /* 0x000000300a137836 */ /* 0x000fe20000000000 */
[----:B------:R-:W-:Y:S02]  /*0b10*/  ISETP.GT.U32.AND P4, PT, R26, R16, PT ;  /* 0x000000101a00720c */ /* 0x000fe40003f84070 */
[----:B------:R-:W-:Y:S01]  /*0b20*/  IADD3 R7, R9, R0, RZ ;  /* 0x0000000009077210 */ /* 0x000fe20007ffe0ff */
        /* <DEDUP_REMOVED lines=18> */
.L_x_1668:
[----:B------:R-:W-:Y:S05]  /*0c50*/  BSYNC B0 ;  /* 0x0000000000007941 */ /* 0x000fea0003800000 */
.L_x_1667:
[----:B------:R-:W-:Y:S01]  /*0c60*/  LEA.HI.SX32 R45, R208, 0xffffffff, 0x1a ;  /* 0xffffffffd02d7811 */ /* 0x000fe200078fd2ff */
[----:B------:R-:W-:Y:S01]  /*0c70*/  BSSY B0, `(.L_x_1669) ;  /* 0x000001b000007945 */ /* 0x000fe20003800000 */
[----:B------:R-:W-:Y:S01]  /*0c80*/  @!P4 IMAD.IADD R16, R16, 0x1, -R26 ;  /* 0x000000011010c824 */ /* 0x000fe200078e0a1a */
[-C--:B------:R-:W-:Y:S01]  /*0c90*/  ISETP.GE.AND P3, PT, R13, R15.reuse, PT ;  /* 0x0000000f0d00720c */ /* 0x080fe20003f66270 */
[----:B------:R-:W-:Y:S01]  /*0ca0*/  @!P4 VIADD R14, R14, 0x1 ;  /* 0x000000010e0ec836 */ /* 0x000fe20000000000 */
[----:B------:R-:W-:Y:S01]  /*0cb0*/  ISETP.GE.AND P4, PT, R19, R15, PT ;  /* 0x0000000f1300720c */ /* 0x000fe20003f86270 */
[----:B------:R-:W-:Y:S01]  /*0cc0*/  IMAD R15, R45, -0x40, R44 ;  /* 0xffffffc02d0f7824 */ /* 0x000fe200078e022c */
[----:B------:R-:W-:Y:S11]  /*0cd0*/  @P5 BRA `(.L_x_1670) ;  /* 0x0000000000505947 */ /* 0x000ff60003800000 */
        /* <DEDUP_REMOVED lines=20> */
.L_x_1670:
[----:B------:R-:W-:Y:S05]  /*0e20*/  BSYNC B0 ;  /* 0x0000000000007941 */ /* 0x000fea0003800000 */
.L_x_1669:
        /* <DEDUP_REMOVED lines=23> */
.L_x_1672:
[----:B------:R-:W-:Y:S05]  /*0fa0*/  BSYNC B0 ;  /* 0x0000000000007941 */ /* 0x000fea0003800000 */
.L_x_1671:
        /* <DEDUP_REMOVED lines=23> */
.L_x_1674:
[----:B------:R-:W-:Y:S05]  /*1120*/  BSYNC B0 ;  /* 0x0000000000007941 */ /* 0x000fea0003800000 */
.L_x_1673:
        /* <DEDUP_REMOVED lines=23> */
.L_x_1676:
[----:B------:R-:W-:Y:S05]  /*12a0*/  BSYNC B0 ;  /* 0x0000000000007941 */ /* 0x000fea0003800000 */
.L_x_1675:
        /* <DEDUP_REMOVED lines=24> */
.L_x_1678:
[----:B------:R-:W-:Y:S05]  /*1430*/  BSYNC B0 ;  /* 0x0000000000007941 */ /* 0x000fea0003800000 */
.L_x_1677:
[----:B------:R-:W-:Y:S01]  /*1440*/  BSSY B0, `(.L_x_1679) ;  /* 0x0000017000007945 */ /* 0x000fe20003800000 */
[----:B------:R-:W-:-:S03]  /*1450*/  ISETP.GE.AND P2, PT, R12, RZ, PT ;  /* 0x000000ff0c00720c */ /* 0x000fc60003f46270 */
        /* <DEDUP_REMOVED lines=21> */
.L_x_1680:
[----:B------:R-:W-:Y:S05]  /*15b0*/  BSYNC B0 ;  /* 0x0000000000007941 */ /* 0x000fea0003800000 */
.L_x_1679:
[----:B------:R-:W-:Y:S01]  /*15c0*/  BSSY B0, `(.L_x_1681) ;  /* 0x0000018000007945 */ /* 0x000fe20003800000 */
[----:B------:R-:W-:Y:S02]  /*15d0*/  ISETP.GE.U32.AND P6, PT, R16, R26, PT ;  /* 0x0000001a1000720c */ /* 0x000fe40003fc6070 */
        /* <DEDUP_REMOVED lines=22> */
.L_x_1682:
[----:B------:R-:W-:Y:S05]  /*1740*/  BSYNC B0 ;  /* 0x0000000000007941 */ /* 0x000fea0003800000 */
.L_x_1681:
[----:B------:R-:W-:Y:S01]  /*1750*/  @P6 VIADD R14, R14, 0x1 ;  /* 0x000000010e0e6836 */ /* 0x000fe20000000000 */
[----:B------:R-:W-:Y:S01]  /*1760*/  ISETP.NE.AND P1, PT, R29, RZ, PT ;  /* 0x000000ff1d00720c */ /* 0x000fe20003f25270 */
[-C--:B---3--:R-:W-:Y:S01]  /*1770*/  IMAD R4, R11, R46.reuse, RZ ;  /* 0x0000002e0b047224 */ /* 0x088fe200078e02ff */
[----:B------:R-:W-:Y:S01]  /*1780*/  LOP3.LUT R6, R12, 0xfffffff0, RZ, 0xc0, !PT ;  /* 0xfffffff00c067812 */ /* 0x000fe200078ec0ff */
[----:B------:R-:W-:Y:S01]  /*1790*/  IMAD.MOV.U32 R0, RZ, RZ, R14 ;  /* 0x000000ffff007224 */ /* 0x000fe200078e000e */
[----:B------:R-:W-:Y:S01]  /*17a0*/  SHF.R.S32.HI R13, RZ, 0x4, R12 ;  /* 0x00000004ff0d7819 */ /* 0x000fe2000001140c */
[----:B------:R-:W-:Y:S01]  /*17b0*/  IMAD.WIDE.U32 R2, R10, R46, R228 ;  /* 0x0000002e0a027225 */ /* 0x000fe200078e00e4 */
[----:B------:R-:W-:Y:S01]  /*17c0*/  ULDC.64 UR6, c[0x0][0x260] ;  /* 0x0000980000067ab9 */ /* 0x000fe20000000a00 */
[----:B------:R-:W-:Y:S01]  /*17d0*/  SHF.L.U64.HI R103, R46, 0x6, R47 ;  /* 0x000000062e677819 */ /* 0x000fe2000001022f */
[----:B------:R-:W-:Y:S01]  /*17e0*/  BSSY B0, `(.L_x_1683) ;  /* 0x000003b000007945 */ /* 0x000fe20003800000 */
[----:B------:R-:W-:Y:S01]  /*17f0*/  IMAD.IADD R6, R129, 0x1, -R6 ;  /* 0x0000000181067824 */ /* 0x000fe200078e0a06 */
[----:B------:R-:W-:Y:S01]  /*1800*/  @!P2 IADD3 R0, -R0, RZ, RZ ;  /* 0x000000ff0000a210 */ /* 0x000fe20007ffe1ff */
[----:B------:R-:W-:Y:S01]  /*1810*/  IMAD R5, R10, R47, R4 ;  /* 0x0000002f0a057224 */ /* 0x000fe200078e0204 */
[----:B------:R-:W-:Y:S01]  /*1820*/  IADD3 R4, P2, R20, R2, RZ ;  /* 0x0000000214047210 */ /* 0x000fe20007f5e0ff */
[----:B------:R-:W-:Y:S01]  /*1830*/  IMAD R8, R11, R144, RZ ;  /* 0x000000900b087224 */ /* 0x000fe200078e02ff */
[----:B------:R-:W-:Y:S01]  /*1840*/  SHF.R.S32.HI R2, RZ, 0x1f, R6 ;  /* 0x0000001fff027819 */ /* 0x000fe20000011406 */
[----:B------:R-:W-:Y:S01]  /*1850*/  IMAD.SHL.U32 R98, R46, 0x40, RZ ;  /* 0x000000402e627824 */ /* 0x000fe200078e00ff */
[----:B------:R-:W-:Y:S01]  /*1860*/  @!P1 LOP3.LUT R0, RZ, R29, RZ, 0x33, !PT ;  /* 0x0000001dff009212 */ /* 0x000fe200078e33ff */
[----:B------:R-:W-:Y:S01]  /*1870*/  IMAD R9, R10, R145, R8 ;  /* 0x000000910a097224 */ /* 0x000fe200078e0208 */
[----:B------:R-:W-:Y:S01]  /*1880*/  IADD3.X R5, R21, R3, R5, P2, !PT ;  /* 0x0000000315057210 */ /* 0x000fe200017fe405 */
[----:B------:R-:W-:Y:S01]  /*1890*/  IMAD.MOV.U32 R20, RZ, RZ, 0x20 ;  /* 0x00000020ff147424 */ /* 0x000fe200078e00ff */
[----:B------:R-:W-:Y:S01]  /*18a0*/  LEA.HI R16, R2, R6, RZ, 0x3 ;  /* 0x0000000602107211 */ /* 0x000fe200078f18ff */
[----:B------:R-:W-:Y:S01]  /*18b0*/  IMAD.WIDE.U32 R2, R10, R144, R228 ;  /* 0x000000900a027225 */ /* 0x000fe200078e00e4 */
[----:B------:R-:W-:-:S02]  /*18c0*/  LEA.HI R12, R12, R13, RZ, 0x1 ;  /* 0x0000000d0c0c7211 */ /* 0x000fc400078f08ff */
[----:B------:R-:W-:Y:S01]  /*18d0*/  SHF.R.S32.HI R7, RZ, 0x1f, R0 ;  /* 0x0000001fff077819 */ /* 0x000fe20000011400 */
[----:B------:R-:W-:Y:S01]  /*18e0*/  IMAD.WIDE.U32 R220, R0, UR6, R4 ;  /* 0x0000000600dc7c25 */ /* 0x000fe2000f8e0004 */
[----:B------:R-:W-:Y:S02]  /*18f0*/  LOP3.LUT R12, R12, 0xfffffffe, RZ, 0xc0, !PT ;  /* 0xfffffffe0c0c7812 */ /* 0x000fe400078ec0ff */
[----:B------:R-:W-:Y:S01]  /*1900*/  LOP3.LUT R11, R16, 0xfffffff8, RZ, 0xc0, !PT ;  /* 0xfffffff8100b7812 */ /* 0x000fe200078ec0ff */
[----:B------:R-:W-:Y:S01]  /*1910*/  IMAD.MOV.U32 R218, RZ, RZ, R220 ;  /* 0x000000ffffda7224 */ /* 0x000fe200078e00dc */
[----:B------:R-:W-:Y:S01]  /*1920*/  IADD3 R8, P1, R22, R2, RZ ;  /* 0x0000000216087210 */ /* 0x000fe20007f3e0ff */
[----:B------:R-:W-:Y:S01]  /*1930*/  IMAD R2, R7, UR6, RZ ;  /* 0x0000000607027c24 */ /* 0x000fe2000f8e02ff */
[----:B------:R-:W-:Y:S01]  /*1940*/  SHF.R.S32.HI R14, RZ, 0x1f, R45 ;  /* 0x0000001fff0e7819 */ /* 0x000fe2000001142d */
[----:B------:R-:W-:Y:S01]  /*1950*/  IMAD.IADD R17, R13, 0x1, -R12 ;  /* 0x000000010d117824 */ /* 0x000fe200078e0a0c */
[----:B------:R-:W-:Y:S01]  /*1960*/  IADD3.X R9, R23, R3, R9, P1, !PT ;  /* 0x0000000317097210 */ /* 0x000fe20000ffe409 */
[----:B------:R-:W-:Y:S01]  /*1970*/  IMAD.IADD R12, R6, 0x1, -R11 ;  /* 0x00000001060c7824 */ /* 0x000fe200078e0a0b */
[----:B------:R-:W-:Y:S01]  /*1980*/  SHF.L.U32 R13, R10, 0x3, RZ ;  /* 0x000000030a0d7819 */ /* 0x000fe200000006ff */
[----:B------:R-:W-:Y:S01]  /*1990*/  IMAD R6, R0, UR7, R2 ;  /* 0x0000000700067c24 */ /* 0x000fe2000f8e0202 */
[----:B------:R-:W-:Y:S01]  /*19a0*/  ULDC.64 UR6, c[0x0][0x268] ;  /* 0x00009a0000067ab9 */ /* 0x000fe20000000a00 */
[----:B------:R-:W-:Y:S01]  /*19b0*/  IMAD R3, R103, R45, RZ ;  /* 0x0000002d67037224 */ /* 0x000fe200078e02ff */
[----:B------:R-:W-:Y:S01]  /*19c0*/  R2P PR, R12, 0x6 ;  /* 0x000000060c007804 */ /* 0x000fe20000000000 */
[----:B--2---:R-:W-:Y:S01]  /*19d0*/  IMAD.WIDE.U32 R30, R0, UR6, R8 ;  /* 0x00000006001e7c25 */ /* 0x004fe2000f8e0008 */
[----:B------:R-:W-:-:S02]  /*19e0*/  ISETP.GE.AND P6, PT, R10, R15, PT ;  /* 0x0000000f0a00720c */ /* 0x000fc40003fc6270 */
[----:B------:R-:W-:Y:S01]  /*19f0*/  IADD3 R219, R221, R6, RZ ;  /* 0x00000006dddb7210 */ /* 0x000fe20007ffe0ff */
[----:B------:R-:W-:Y:S01]  /*1a00*/  IMAD R7, R7, UR6, RZ ;  /* 0x0000000607077c24 */ /* 0x000fe2000f8e02ff */
[----:B------:R2:W-:Y:S01]  /*1a10*/  STL.64 [R1+0x38], R30 ;  /* 0x0000381e01007387 */ /* 0x0005e20000100a00 */
[----:B------:R-:W-:Y:S01]  /*1a20*/  MOV R2, 0x10 ;  /* 0x0000001000027802 */ /* 0x000fe20000000f00 */
[----:B------:R-:W-:Y:S01]  /*1a30*/  IMAD.SHL.U32 R5, R24, 0x40, RZ ;  /* 0x0000004018057824 */ /* 0x000fe200078e00ff */
[----:B------:R-:W-:Y:S01]  /*1a40*/  SEL R4, R20, 0xffffffe0, !P2 ;  /* 0xffffffe014047807 */ /* 0x000fe20005000000 */
[----:B------:R-:W-:Y:S01]  /*1a50*/  IMAD R18, R0, UR7, R7 ;  /* 0x0000000700127c24 */ /* 0x000fe2000f8e0207 */
[----:B------:R-:W-:Y:S01]  /*1a60*/  SEL R2, R2, 0xfffffff0, !P1 ;  /* 0xfffffff002027807 */ /* 0x000fe20004800000 */
[-C--:B------:R-:W-:Y:S01]  /*1a70*/  IMAD R3, R14, R98.reuse, R3 ;  /* 0x000000620e037224 */ /* 0x080fe200078e0203 */
[-C--:B------:R-:W-:Y:S01]  /*1a80*/  ISETP.GE.AND P1, PT, R10, R15.reuse, PT ;  /* 0x0000000f0a00720c */ /* 0x080fe20003f26270 */
[----:B------:R-:W-:Y:S01]  /*1a90*/  IMAD.WIDE.U32 R6, R45, R98, R218 ;  /* 0x000000622d067225 */ /* 0x000fe200078e00da */
[----:B------:R-:W-:-:S02]  /*1aa0*/  ISETP.GE.AND P2, PT, R19, R15, PT ;  /* 0x0000000f1300720c */ /* 0x000fc40003f46270 */
[----:B------:R-:W-:Y:S01]  /*1ab0*/  LOP3.LUT R5, R5, 0x1c0, RZ, 0xc0, !PT ;  /* 0x000001c005057812 */ /* 0x000fe200078ec0ff */
[----:B------:R-:W-:Y:S01]  /*1ac0*/  IMAD.IADD R9, R7, 0x1, R3 ;  /* 0x0000000107097824 */ /* 0x000fe200078e0203 */
        /* <DEDUP_REMOVED lines=12> */
.L_x_1684:
[----:B------:R-:W-:Y:S05]  /*1b90*/  BSYNC B0 ;  /* 0x0000000000007941 */ /* 0x000fea0003800000 */
.L_x_1683:
[C---:B------:R-:W-:Y:S01]  /*1ba0*/  SHF.L.U64.HI R155, R46.reuse, 0x4, R47 ;  /* 0x000000042e9b7819 */ /* 0x040fe2000001022f */
[----:B------:R-:W-:Y:S01]  /*1bb0*/  BSSY B0, `(.L_x_1685) ;  /* 0x0000012000007945 */ /* 0x000fe20003800000 */
[----:B------:R-:W-:-:S03]  /*1bc0*/  SHF.L.U32 R156, R46, 0x4, RZ ;  /* 0x000000042e9c7819 */ /* 0x000fc600000006ff */
[----:B------:R1:W-:Y:S04]  /*1bd0*/  STL [R1+0x40], R155 ;  /* 0x0000409b01007387 */ /* 0x0003e80000100800 */
        /* <DEDUP_REMOVED lines=15> */
.L_x_1686:
[----:B------:R-:W-:Y:S05]  /*1cd0*/  BSYNC B0 ;  /* 0x0000000000007941 */ /* 0x000fea0003800000 */
.L_x_1685:
        /* <DEDUP_REMOVED lines=15> */
.L_x_1688:
[----:B------:R-:W-:Y:S05]  /*1dd0*/  BSYNC B0 ;  /* 0x0000000000007941 */ /* 0x000fea0003800000 */
.L_x_1687:
        /* <DEDUP_REMOVED lines=17> */
.L_x_1690:
[----:B------:R-:W-:Y:S05]  /*1ef0*/  BSYNC B0 ;  /* 0x0000000000007941 */ /* 0x000fea0003800000 */
.L_x_1689:
[----:B------:R-:W0:Y:S01]  /*1f00*/  LDGDEPBAR ;  /* 0x00000000000079af */ /* 0x000e220000000000 */
[----:B------:R-:W-:Y:S01]  /*1f10*/  IMAD.IADD R18, R31, 0x1, R18 ;  /* 0x000000011f127824 */ /* 0x000fe200078e0212 */
[----:B------:R-:W-:Y:S01]  /*1f20*/  LOP3.LUT R3, R5, 0x8, R13, 0xf8, !PT ;  /* 0x0000000805037812 */ /* 0x000fe200078ef80d */
[----:B------:R-:W-:Y:S01]  /*1f30*/  IMAD.SHL.U32 R0, R12, 0x40, RZ ;  /* 0x000000400c007824 */ /* 0x000fe200078e00ff */
[----:B-1----:R-:W-:Y:S01]  /*1f40*/  SHF.R.U32.HI R6, RZ, 0x3, R5 ;  /* 0x00000003ff067819 */ /* 0x002fe20000011605 */
[----:B------:R-:W-:Y:S01]  /*1f50*/  IMAD.SHL.U32 R5, R17, 0x8, RZ ;  /* 0x0000000811057824 */ /* 0x000fe200078e00ff */
[----:B------:R1:W-:Y:S01]  /*1f60*/  STL [R1+0x48], R18 ;  /* 0x0000481201007387 */ /* 0x0003e20000100800 */
[----:B------:R-:W-:Y:S01]  /*1f70*/  LEA.HI R10, R27, R129, RZ, 0x5 ;  /* 0x000000811b0a7211 */ /* 0x000fe200078f28ff */
[----:B------:R-:W-:Y:S01]  /*1f80*/  IMAD.WIDE.U32 R8, R45, R144, RZ ;  /* 0x000000902d087225 */ /* 0x000fe200078e00ff */
[----:B------:R-:W-:Y:S01]  /*1f90*/  LOP3.LUT R11, R3, R6, RZ, 0x3c, !PT ;  /* 0x00000006030b7212 */ /* 0x000fe200078e3cff */
[----:B------:R-:W-:Y:S01]  /*1fa0*/  BSSY B0, `(.L_x_1691) ;  /* 0x0000022000007945 */ /* 0x000fe20003800000 */
[----:B------:R-:W-:Y:S01]  /*1fb0*/  LOP3.LUT R0, R0, 0x1c0, RZ, 0xc0, !PT ;  /* 0x000001c000007812 */ /* 0x000fe200078ec0ff */
[----:B------:R-:W-:Y:S01]  /*1fc0*/  IMAD.SHL.U32 R3, R16, 0x40, RZ ;  /* 0x0000004010037824 */ /* 0x000fe200078e00ff */
[----:B------:R-:W-:-:S02]  /*1fd0*/  SHF.R.S32.HI R10, RZ, 0x5, R10 ;  /* 0x00000005ff0a7819 */ /* 0x000fc4000001140a */
[----:B------:R-:W-:Y:S01]  /*1fe0*/  LOP3.LUT R7, R0, 0x8, R5, 0xf8, !PT ;  /* 0x0000000800077812 */ /* 0x000fe200078ef805 */
[----:B------:R-:W-:Y:S01]  /*1ff0*/  IMAD R5, R14, R144, RZ ;  /* 0x000000900e057224 */ /* 0x000fe200078e02ff */
[----:B------:R-:W-:Y:S02]  /*2000*/  SHF.R.U32.HI R6, RZ, 0x3, R0 ;  /* 0x00000003ff067819 */ /* 0x000fe40000011600 */
[----:B------:R-:W-:Y:S01]  /*2010*/  LOP3.LUT R102, R3, 0xfffffe00, RZ, 0xc0, !PT ;  /* 0xfffffe0003667812 */ /* 0x000fe200078ec0ff */
[----:B------:R-:W-:Y:S01]  /*2020*/  IMAD R0, R45, R145, R5 ;  /* 0x000000912d007224 */ /* 0x000fe200078e0205 */
[----:B------:R-:W-:Y:S02]  /*2030*/  LOP3.LUT R101, R7, R6, RZ, 0x3c, !PT ;  /* 0x0000000607657212 */ /* 0x000fe400078e3cff */
[----:B------:R-:W-:Y:S01]  /*2040*/  LEA R6, P2, R8, R30, 0x6 ;  /* 0x0000001e08067211 */ /* 0x000fe200078430ff */
[----:B------:R-:W-:-:S04]  /*2050*/  DEPBAR.LE SB0, 0x0 ;  /* 0x000080000000791a */ /* 0x000fc80000000000 */
[----:B------:R-:W-:Y:S01]  /*2060*/  BAR.SYNC.DEFER_BLOCKING 0x0 ;  /* 0x0000000000007b1d */ /* 0x000fe20000010000 */
[----:B------:R-:W-:Y:S01]  /*2070*/  IMAD R3, R10, 0x400, R102 ;  /* 0x000004000a037824 */ /* 0x000fe200078e0266 */
[----:B------:R-:W-:Y:S01]  /*2080*/  ISETP.GE.AND P4, PT, R19, R15, PT ;  /* 0x0000000f1300720c */ /* 0x000fe20003f86270 */
[----:B------:R-:W-:Y:S02]  /*2090*/  IMAD.IADD R5, R9, 0x1, R0 ;  /* 0x0000000109057824 */ /* 0x000fe400078e0200 */
[----:B------:R-:W-:Y:S02]  /*20a0*/  IMAD R0, R17, 0x200, R11 ;  /* 0x0000020011007824 */ /* 0x000fe400078e020b */
[----:B------:R-:W-:Y:S01]  /*20b0*/  IMAD.IADD R3, R101, 0x1, R3 ;  /* 0x0000000165037824 */ /* 0x000fe200078e0203 */
[----:B------:R-:W-:Y:S02]  /*20c0*/  LEA.HI.X R7, R8, R18, R5, 0x6, P2 ;  /* 0x0000001208077211 */ /* 0x000fe400010f3405 */
[----:B------:R-:W-:-:S02]  /*20d0*/  LEA R192, R0, UR4, 0x1 ;  /* 0x0000000400c07c11 */ /* 0x000fc4000f8e08ff */
        /* <DEDUP_REMOVED lines=14> */
.L_x_1692:
[----:B------:R-:W-:Y:S05]  /*21c0*/  BSYNC B0 ;  /* 0x0000000000007941 */ /* 0x000fea0003800000 */
.L_x_1691:
        /* <DEDUP_REMOVED lines=16> */
.L_x_1694:
[----:B------:R-:W-:Y:S05]  /*22d0*/  BSYNC B0 ;  /* 0x0000000000007941 */ /* 0x000fea0003800000 */
.L_x_1693:
        /* <DEDUP_REMOVED lines=16> */
.L_x_1696:
[----:B------:R-:W-:Y:S05]  /*23e0*/  BSYNC B0 ;  /* 0x0000000000007941 */ /* 0x000fea0003800000 */
.L_x_1695:
        /* <DEDUP_REMOVED lines=17> */
.L_x_1698:
[----:B------:R-:W-:Y:S05]  /*2500*/  BSYNC B0 ;  /* 0x0000000000007941 */ /* 0x000fea0003800000 */
.L_x_1697:
[----:B------:R-:W-:Y:S01]  /*2510*/  LDSM.16.M88.4 R32, [R199] ;  /* 0x00000000c720783b */ /* 0x000fe20000000200 */
[----:B------:R-:W-:Y:S01]  /*2520*/  R2P PR, R24, 0x6 ;  /* 0x0000000618007804 */ /* 0x000fe20000000000 */
[----:B------:R-:W-:Y:S01]  /*2530*/  IMAD R202, R2, 0x2, R199 ;  /* 0x0000000202ca7824 */ /* 0x000fe200078e02c7 */
[----:B------:R-:W-:Y:S01]  /*2540*/  LEA R200, R4, R199, 0x1 ;  /* 0x000000c704c87211 */ /* 0x000fe200078e08ff */
[----:B------:R-:W5:Y:S01]  /*2550*/  LDSM.16.M88.4 R40, [R192+0x4000] ;  /* 0x00400000c028783b */ /* 0x000f620000000200 */
[----:B------:R-:W-:Y:S01]  /*2560*/  VIADD R3, R192, 0x4000 ;  /* 0x00004000c0037836 */ /* 0x000fe20000000000 */
[----:B------:R-:W-:Y:S01]  /*2570*/  SEL R0, R20, 0xffffffe0, !P1 ;  /* 0xffffffe014007807 */ /* 0x000fe20004800000 */
[----:B------:R-:W-:Y:S01]  /*2580*/  VIADD R203, R192, 0x4040 ;  /* 0x00004040c0cb7836 */ /* 0x000fe20000000000 */
[----:B--2---:R-:W2:Y:S01]  /*2590*/  LDSM.16.M88.4 R28, [R199+0x2000] ;  /* 0x00200000c71c783b */ /* 0x004ea20000000200 */
[----:B------:R-:W-:Y:S01]  /*25a0*/  IMAD R201, R2, 0x2, R200 ;  /* 0x0000000202c97824 */ /* 0x000fe200078e02c8 */
[----:B------:R-:W-:Y:S01]  /*25b0*/  ULDC UR5, c[0x0][0x39c] ;  /* 0x0000e70000057ab9 */ /* 0x000fe20000000800 */
[----:B------:R-:W-:Y:S01]  /*25c0*/  IMAD.IADD R198, R192, 0x1, R0 ;  /* 0x00000001c0c67824 */ /* 0x000fe200078e0200 */
[----:B------:R-:W-:Y:S01]  /*25d0*/  LDSM.16.M88.4 R24, [R202] ;  /* 0x00000000ca18783b */ /* 0x000fe20000000200 */
[----:B------:R-:W-:-:S02]  /*25e0*/  IMAD.SHL.U32 R129, R129, 0x2, RZ ;  /* 0x0000000281817824 */ /* 0x000fc400078e00ff */
[----:B------:R-:W-:Y:S01]  /*25f0*/  @P2 VIADD R203, R3, 0xffffffc0 ;  /* 0xffffffc003cb2836 */ /* 0x000fe20000000000 */
[----:B------:R-:W3:Y:S03]  /*2600*/  LDSM.16.M88.4 R52, [R198+0x4000] ;  /* 0x00400000c634783b */ /* 0x000ee60000000200 */
[----:B------:R-:W-:Y:S01]  /*2610*/  IMAD.IADD R197, R0, 0x1, R203 ;  /* 0x0000000100c57824 */ /* 0x000fe200078e02cb */
[----:B------:R-:W4:Y:S01]  /*2620*/  LDSM.16.M88.4 R20, [R202+0x2000] ;  /* 0x00200000ca14783b */ /* 0x000f220000000200 */
[C---:B------:R-:W-:Y:S01]  /*2630*/  IADD3 R206, R203.reuse, 0x800, RZ ;  /* 0x00000800cbce7810 */ /* 0x040fe20007ffe0ff */
[C---:B------:R-:W-:Y:S02]  /*2640*/  VIADD R205, R203.reuse, 0x1000 ;  /* 0x00001000cbcd7836 */ /* 0x040fe40000000000 */
[----:B-1----:R-:W-:Y:S01]  /*2650*/  LDSM.16.M88.4 R16, [R200] ;  /* 0x00000000c810783b */ /* 0x002fe20000000200 */
[----:B------:R-:W-:-:S03]  /*2660*/  VIADD R204, R203, 0x1800 ;  /* 0x00001800cbcc7836 */ /* 0x000fc60000000000 */
[----:B------:R-:W1:Y:S04]  /*2670*/  LDSM.16.M88.4 R56, [R203] ;  /* 0x00000000cb38783b */ /* 0x000e680000000200 */
[----:B------:R-:W1:Y:S04]  /*2680*/  LDSM.16.M88.4 R36, [R200+0x2000] ;  /* 0x00200000c824783b */ /* 0x000e680000000200 */
[----:B------:R-:W-:Y:S04]  /*2690*/  LDSM.16.M88.4 R12, [R201] ;  /* 0x00000000c90c783b */ /* 0x000fe80000000200 */
[----:B------:R-:W1:Y:S01]  /*26a0*/  LDSM.16.M88.4 R60, [R197] ;  /* 0x00000000c53c783b */ /* 0x000e620000000200 */
[-C--:B-----5:R-:W-:Y:S03]  /*26b0*/  HMMA.16816.F32.BF16 R8, R32, R40.reuse, RZ ;  /* 0x000000282008723c */ /* 0x0a0fe600000418ff */
[----:B------:R-:W0:Y:S03]  /*26c0*/  LDGDEPBAR ;  /* 0x00000000000079af */ /* 0x000e260000000000 */
[----:B--2---:R-:W-:Y:S06]  /*26d0*/  HMMA.16816.F32.BF16 R48, R28, R40, RZ ;  /* 0x000000281c30723c */ /* 0x004fec00000418ff */
[-C--:B------:R-:W-:Y:S06]  /*26e0*/  HMMA.16816.F32.BF16 R68, R32, R42.reuse, RZ ;  /* 0x0000002a2044723c */ /* 0x080fec00000418ff */
[----:B------:R-:W-:Y:S06]  /*26f0*/  HMMA.16816.F32.BF16 R76, R28, R42, RZ ;  /* 0x0000002a1c4c723c */ /* 0x000fec00000418ff */
[-C--:B---3--:R-:W-:Y:S01]  /*2700*/  HMMA.16816.F32.BF16 R64, R24, R52.reuse, R8 ;  /* 0x000000341840723c */ /* 0x088fe20000041808 */
[----:B------:R-:W2:Y:S05]  /*2710*/  LDSM.16.M88.4 R8, [R201+0x2000] ;  /* 0x00200000c908783b */ /* 0x000eaa0000000200 */
[----:B----4-:R-:W-:Y:S06]  /*2720*/  HMMA.16816.F32.BF16 R48, R20, R52, R48 ;  /* 0x000000341430723c */ /* 0x010fec0000041830 */
[-C--:B------:R-:W-:Y:S06]  /*2730*/  HMMA.16816.F32.BF16 R68, R24, R54.reuse, R68 ;  /* 0x000000361844723c */ /* 0x080fec0000041844 */
[----:B------:R-:W-:Y:S01]  /*2740*/  HMMA.16816.F32.BF16 R76, R20, R54, R76 ;  /* 0x00000036144c723c */ /* 0x000fe2000004184c */
[----:B------:R-:W-:Y:S05]  /*2750*/  LDSM.16.M88.4 R52, [R203+0x800] ;  /* 0x00080000cb34783b */ /* 0x000fea0000000200 */
[-C--:B-1----:R-:W-:Y:S01]  /*2760*/  HMMA.16816.F32.BF16 R72, R16, R56.reuse, R64 ;  /* 0x000000381048723c */ /* 0x082fe20000041840 */
[----:B------:R-:W1:Y:S05]  /*2770*/  LDSM.16.M88.4 R64, [R192+0x4800] ;  /* 0x00480000c040783b */ /* 0x000e6a0000000200 */
[----:B------:R-:W-:Y:S01]  /*2780*/  HMMA.16816.F32.BF16 R40, R36, R56, R48 ;  /* 0x000000382428723c */ /* 0x000fe20000041830 */
[----:B------:R-:W3:Y:S05]  /*2790*/  LDSM.16.M88.4 R48, [R198+0x4800] ;  /* 0x00480000c630783b */ /* 0x000eea0000000200 */
[-C--:B------:R-:W-:Y:S06]  /*27a0*/  HMMA.16816.F32.BF16 R68, R16, R58.reuse, R68 ;  /* 0x0000003a1044723c */ /* 0x080fec0000041844 */
[----:B------:R-:W-:Y:S06]  /*27b0*/  HMMA.16816.F32.BF16 R56, R36, R58, R76 ;  /* 0x0000003a2438723c */ /* 0x000fec000004184c */
[-C--:B------:R-:W-:Y:S06]  /*27c0*/  HMMA.16816.F32.BF16 R80, R12, R60.reuse, R72 ;  /* 0x0000003c0c50723c */ /* 0x080fec0000041848 */
[----:B--2---:R-:W-:Y:S06]  /*27d0*/  HMMA.16816.F32.BF16 R88, R8, R60, R40 ;  /* 0x0000003c0858723c */ /* 0x004fec0000041828 */
[----:B------:R-:W-:Y:S06]  /*27e0*/  HMMA.16816.F32.BF16 R84, R12, R62, R68 ;  /* 0x0000003e0c54723c */ /* 0x000fec0000041844 */
[-C--:B-1----:R-:W-:Y:S06]  /*27f0*/  HMMA.16816.F32.BF16 R72, R32, R64.reuse, RZ ;  /* 0x000000402048723c */ /* 0x082fec00000418ff */
[----:B------:R-:W-:Y:S01]  /*2800*/  HMMA.16816.F32.BF16 R40, R28, R64, RZ ;  /* 0x000000401c28723c */ /* 0x000fe200000418ff */
[----:B------:R-:W-:Y:S01]  /*2810*/  FMUL.FTZ R80, R80, UR5 ;  /* 0x0000000550507c20 */ /* 0x000fe20008410000 */
[----:B------:R-:W-:Y:S01]  /*2820*/  FMUL.FTZ R81, R81, UR5 ;  /* 0x0000000551517c20 */ /* 0x000fe20008410000 */
[----:B------:R-:W-:Y:S01]  /*2830*/  FMUL.FTZ R82, R82, UR5 ;  /* 0x0000000552527c20 */ /* 0x000fe20008410000 */
[----:B------:R-:W-:Y:S01]  /*2840*/  FMUL.FTZ R83, R83, UR5 ;  /* 0x0000000553537c20 */ /* 0x000fe20008410000 */
[----:B------:R-:W-:Y:S01]  /*2850*/  MUFU.TANH R126, R80 ;  /* 0x00000050007e7308 */ /* 0x000fe20000002400 */
[----:B------:R-:W-:Y:S01]  /*2860*/  HMMA.16816.F32.BF16 R92, R8, R62, R56 ;  /* 0x0000003e085c723c */ /* 0x000fe20000041838 */
[----:B------:R-:W1:Y:S01]  /*2870*/  LDSM.16.M88.4 R56, [R192+0x5000] ;  /* 0x00500000c038783b */ /* 0x000e620000000200 */
[----:B------:R-:W-:Y:S01]  /*2880*/  FMUL.FTZ R88, R88, UR5 ;  /* 0x0000000558587c20 */ /* 0x000fe20008410000 */
[----:B------:R-:W-:Y:S01]  /*2890*/  FMUL.FTZ R89, R89, UR5 ;  /* 0x0000000559597c20 */ /* 0x000fe20008410000 */
[----:B------:R-:W-:Y:S01]  /*28a0*/  FMUL.FTZ R90, R90, UR5 ;  /* 0x000000055a5a7c20 */ /* 0x000fe20008410000 */
[----:B------:R-:W-:Y:S01]  /*28b0*/  FMUL.FTZ R91, R91, UR5 ;  /* 0x000000055b5b7c20 */ /* 0x000fe20008410000 */
[----:B------:R-:W-:Y:S01]  /*28c0*/  FMUL.FTZ R84, R84, UR5 ;  /* 0x0000000554547c20 */ /* 0x000fe20008410000 */
[----:B------:R-:W-:Y:S01]  /*28d0*/  MUFU.TANH R127, R81 ;  /* 0x00000051007f7308 */ /* 0x000fe20000002400 */
[----:B------:R-:W-:Y:S01]  /*28e0*/  FMUL.FTZ R85, R85, UR5 ;  /* 0x0000000555557c20 */ /* 0x000fe20008410000 */
[----:B------:R-:W-:Y:S01]  /*28f0*/  FMUL.FTZ R86, R86, UR5 ;  /* 0x0000000556567c20 */ /* 0x000fe20008410000 */
[----:B------:R-:W-:-:S02]  /*2900*/  FMUL.FTZ R87, R87, UR5 ;  /* 0x0000000557577c20 */ /* 0x000fc40008410000 */
[-C--:B---3--:R-:W-:Y:S03]  /*2910*/  HMMA.16816.F32.BF16 R76, R24, R48.reuse, R72 ;  /* 0x00000030184c723c */ /* 0x088fe60000041848 */
[----:B------:R-:W-:Y:S03]  /*2920*/  MUFU.TANH R124, R82 ;  /* 0x00000052007c7308 */ /* 0x000fe60000002400 */
[----:B------:R-:W-:Y:S01]  /*2930*/  HMMA.16816.F32.BF16 R68, R20, R48, R40 ;  /* 0x000000301444723c */ /* 0x000fe20000041828 */
[----:B------:R-:W2:Y:S04]  /*2940*/  LDSM.16.M88.4 R40, [R197+0x800] ;  /* 0x00080000c528783b */ /* 0x000ea80000000200 */
[----:B------:R3:W-:Y:S01]  /*2950*/  MUFU.TANH R125, R83 ;  /* 0x00000053007d7308 */ /* 0x0007e20000002400 */
[----:B------:R-:W-:Y:S01]  /*2960*/  HMMA.16816.F32.BF16 R72, R32, R66, RZ ;  /* 0x000000422048723c */ /* 0x000fe200000418ff */
[----:B------:R-:W-:Y:S01]  /*2970*/  FMUL.FTZ R92, R92, UR5 ;  /* 0x000000055c5c7c20 */ /* 0x000fe20008410000 */
[----:B------:R-:W-:Y:S01]  /*2980*/  FMUL.FTZ R93, R93, UR5 ;  /* 0x000000055d5d7c20 */ /* 0x000fe20008410000 */
[----:B------:R-:W-:Y:S01]  /*2990*/  FMUL.FTZ R94, R94, UR5 ;  /* 0x000000055e5e7c20 */ /* 0x000fe20008410000 */
[----:B------:R-:W-:-:S03]  /*29a0*/  FMUL.FTZ R95, R95, UR5 ;  /* 0x000000055f5f7c20 */ /* 0x000fc60008410000 */
[----:B------:R-:W-:Y:S05]  /*29b0*/  MUFU.TANH R120, R84 ;  /* 0x0000005400787308 */ /* 0x000fea0000002400 */
[----:B------:R-:W-:Y:S03]  /*29c0*/  HMMA.16816.F32.BF16 R76, R16, R52, R76 ;  /* 0x00000034104c723c */ /* 0x000fe6000004184c */
[----:B------:R-:W-:Y:S03]  /*29d0*/  MUFU.TANH R121, R85 ;  /* 0x0000005500797308 */ /* 0x000fe60000002400 */
[----:B---3--:R-:W-:Y:S01]  /*29e0*/  HMMA.16816.F32.BF16 R80, R28, R66, RZ ;  /* 0x000000421c50723c */ /* 0x008fe200000418ff */
[----:B------:R-:W3:Y:S04]  /*29f0*/  LDSM.16.M88.4 R64, [R198+0x5000] ;  /* 0x00500000c640783b */ /* 0x000ee80000000200 */
[----:B------:R-:W-:Y:S01]  /*2a00*/  MUFU.TANH R116, R86 ;  /* 0x0000005600747308 */ /* 0x000fe20000002400 */
[----:B------:R-:W-:Y:S06]  /*2a10*/  HMMA.16816.F32.BF16 R60, R36, R52, R68 ;  /* 0x00000034243c723c */ /* 0x000fec0000041844 */
[----:B------:R-:W-:Y:S01]  /*2a20*/  HMMA.16816.F32.BF16 R68, R24, R50, R72 ;  /* 0x000000321844723c */ /* 0x000fe20000041848 */
[----:B------:R2:W-:Y:S05]  /*2a30*/  MUFU.TANH R118, R87 ;  /* 0x0000005700767308 */ /* 0x0005ea0000002400 */
[----:B-1----:R-:W-:Y:S03]  /*2a40*/  HMMA.16816.F32.BF16 R72, R32, R56, RZ ;  /* 0x000000382048723c */ /* 0x002fe600000418ff */
[----:B------:R-:W-:Y:S08]  /*2a50*/  MUFU.TANH R123, R88 ;  /* 0x00000058007b7308 */ /* 0x000ff00000002400 */
[----:B------:R-:W-:Y:S01]  /*2a60*/  MUFU.TANH R122, R89 ;  /* 0x00000059007a7308 */ /* 0x000fe20000002400 */
[----:B--2---:R-:W-:Y:S06]  /*2a70*/  HMMA.16816.F32.BF16 R84, R12, R40, R76 ;  /* 0x000000280c54723c */ /* 0x004fec000004184c */
[----:B------:R-:W-:Y:S01]  /*2a80*/  HMMA.16816.F32.BF16 R76, R20, R50, R80 ;  /* 0x00000032144c723c */ /* 0x000fe20000041850 */
[----:B------:R-:W1:Y:S01]  /*2a90*/  MUFU.TANH R117, R90 ;  /* 0x0000005a00757308 */ /* 0x000e620000002400 */
[----:B------:R-:W2:Y:S04]  /*2aa0*/  LDSM.16.M88.4 R48, [R203+0x1000] ;  /* 0x00100000cb30783b */ /* 0x000ea80000000200 */
[----:B------:R-:W-:Y:S03]  /*2ab0*/  HMMA.16816.F32.BF16 R68, R16, R54, R68 ;  /* 0x000000361044723c */ /* 0x000fe60000041844 */
[----:B------:R4:W5:Y:S03]  /*2ac0*/  MUFU.TANH R119, R91 ;  /* 0x0000005b00777308 */ /* 0x0009660000002400 */
[----:B---3--:R-:W-:Y:S05]  /*2ad0*/  HMMA.16816.F32.BF16 R72, R24, R64, R72 ;  /* 0x000000401848723c */ /* 0x008fea0000041848 */
[----:B------:R-:W3:Y:S01]  /*2ae0*/  MUFU.TANH R115, R92 ;  /* 0x0000005c00737308 */ /* 0x000ee20000002400 */
[----:B------:R-:W-:Y:S01]  /*2af0*/  FMUL.FTZ R84, R84, UR5 ;  /* 0x0000000554547c20 */ /* 0x000fe20008410000 */
[----:B------:R-:W-:Y:S01]  /*2b00*/  FMUL.FTZ R85, R85, UR5 ;  /* 0x0000000555557c20 */ /* 0x000fe20008410000 */
[----:B------:R-:W-:Y:S01]  /*2b10*/  FMUL.FTZ R86, R86, UR5 ;  /* 0x0000000556567c20 */ /* 0x000fe20008410000 */
[----:B------:R-:W-:-:S03]  /*2b20*/  FMUL.FTZ R87, R87, UR5 ;  /* 0x0000000557577c20 */ /* 0x000fc60008410000 */
[----:B------:R-:W-:Y:S01]  /*2b30*/  HMMA.16816.F32.BF16 R52, R36, R54, R76 ;  /* 0x000000362434723c */ /* 0x000fe2000004184c */
[----:B------:R-:W-:Y:S05]  /*2b40*/  MUFU.TANH R114, R93 ;  /* 0x0000005d00727308 */ /* 0x000fea0000002400 */
[----:B----4-:R-:W-:Y:S03]  /*2b50*/  HMMA.16816.F32.BF16 R88, R8, R40, R60 ;  /* 0x000000280858723c */ /* 0x010fe6000004183c */
[----:B------:R-:W-:Y:S03]  /*2b60*/  MUFU.TANH R110, R94 ;  /* 0x0000005e006e7308 */ /* 0x000fe60000002400 */
[----:B------:R-:W-:Y:S05]  /*2b70*/  HMMA.16816.F32.BF16 R60, R28, R56, RZ ;  /* 0x000000381c3c723c */ /* 0x000fea00000418ff */
[----:B------:R4:W3:Y:S01]  /*2b80*/  MUFU.TANH R111, R95 ;  /* 0x0000005f006f7308 */ /* 0x0008e20000002400 */
[----:B------:R-:W-:Y:S06]  /*2b90*/  HMMA.16816.F32.BF16 R80, R12, R42, R68 ;  /* 0x0000002a0c50723c */ /* 0x000fec0000041844 */
[----:B--2---:R-:W-:Y:S01]  /*2ba0*/  HMMA.16816.F32.BF16 R72, R16, R48, R72 ;  /* 0x000000301048723c */ /* 0x004fe20000041848 */
[----:B------:R-:W-:Y:S05]  /*2bb0*/  MUFU.TANH R112, R84 ;  /* 0x0000005400707308 */ /* 0x000fea0000002400 */
[----:B------:R-:W-:Y:S01]  /*2bc0*/  HMMA.16816.F32.BF16 R76, R28, R58, RZ ;  /* 0x0000003a1c4c723c */ /* 0x000fe200000418ff */
[----:B------:R-:W-:Y:S01]  /*2bd0*/  FMUL.FTZ R88, R88, UR5 ;  /* 0x0000000558587c20 */ /* 0x000fe20008410000 */
[----:B------:R-:W-:Y:S01]  /*2be0*/  FMUL.FTZ R89, R89, UR5 ;  /* 0x0000000559597c20 */ /* 0x000fe20008410000 */
[----:B------:R-:W-:Y:S01]  /*2bf0*/  MUFU.TANH R113, R85 ;  /* 0x0000005500717308 */ /* 0x000fe20000002400 */
[----:B------:R-:W-:Y:S01]  /*2c00*/  FMUL.FTZ R90, R90, UR5 ;  /* 0x000000055a5a7c20 */ /* 0x000fe20008410000 */
[----:B------:R-:W-:Y:S01]  /*2c10*/  FMUL.FTZ R91, R91, UR5 ;  /* 0x000000055b5b7c20 */ /* 0x000fe20008410000 */
[----:B------:R-:W-:Y:S01]  /*2c20*/  HMMA.16816.F32.BF16 R68, R20, R64, R60 ;  /* 0x000000401444723c */ /* 0x000fe2000004183c */
[----:B------:R-:W2:Y:S04]  /*2c30*/  LDSM.16.M88.4 R60, [R197+0x1000] ;  /* 0x00100000c53c783b */ /* 0x000ea80000000200 */
[----:B------:R-:W-:Y:S01]  /*2c40*/  MUFU.TANH R108, R86 ;  /* 0x00000056006c7308 */ /* 0x000fe20000002400 */
[----:B----4-:R-:W-:Y:S01]  /*2c50*/  HMMA.16816.F32.BF16 R92, R8, R42, R52 ;  /* 0x0000002a085c723c */ /* 0x010fe20000041834 */
[----:B------:R-:W4:Y:S01]  /*2c60*/  LDSM.16.M88.4 R52, [R192+0x5800] ;  /* 0x00580000c034783b */ /* 0x000f220000000200 */
[----:B------:R-:W-:Y:S01]  /*2c70*/  FMUL.FTZ R80, R80, UR5 ;  /* 0x0000000550507c20 */ /* 0x000fe20008410000 */
[----:B------:R-:W-:Y:S01]  /*2c80*/  FMUL.FTZ R81, R81, UR5 ;  /* 0x0000000551517c20 */ /* 0x000fe20008410000 */
[----:B------:R-:W-:Y:S01]  /*2c90*/  FMUL.FTZ R82, R82, UR5 ;  /* 0x0000000552527c20 */ /* 0x000fe20008410000 */
[----:B------:R-:W-:Y:S01]  /*2ca0*/  FMUL.FTZ R83, R83, UR5 ;  /* 0x0000000553537c20 */ /* 0x000fe20008410000 */
[----:B------:R-:W-:Y:S01]  /*2cb0*/  HMMA.16816.F32.BF16 R40, R32, R58, RZ ;  /* 0x0000003a2028723c */ /* 0x000fe200000418ff */
[----:B------:R2:W-:Y:S05]  /*2cc0*/  MUFU.TANH R109, R87 ;  /* 0x00000057006d7308 */ /* 0x0005ea0000002400 */
[----:B------:R-:W-:Y:S03]  /*2cd0*/  HMMA.16816.F32.BF16 R76, R20, R66, R76 ;  /* 0x00000042144c723c */ /* 0x000fe6000004184c */
[----:B------:R-:W-:Y:S03]  /*2ce0*/  MUFU.TANH R107, R88 ;  /* 0x00000058006b7308 */ /* 0x000fe60000002400 */
[----:B------:R-:W-:Y:S05]  /*2cf0*/  HMMA.16816.F32.BF16 R56, R36, R48, R68 ;  /* 0x000000302438723c */ /* 0x000fea0000041844 */
[----:B------:R-:W-:Y:S01]  /*2d00*/  MUFU.TANH R106, R89 ;  /* 0x00000059006a7308 */ /* 0x000fe20000002400 */
[----:B------:R-:W-:Y:S01]  /*2d10*/  FMUL.FTZ R94, R94, UR5 ;  /* 0x000000055e5e7c20 */ /* 0x000fe20008410000 */
[----:B------:R-:W-:Y:S01]  /*2d20*/  FMUL.FTZ R92, R92, UR5 ;  /* 0x000000055c5c7c20 */ /* 0x000fe20008410000 */
[----:B------:R-:W-:Y:S01]  /*2d30*/  FMUL.FTZ R93, R93, UR5 ;  /* 0x000000055d5d7c20 */ /* 0x000fe20008410000 */
[----:B------:R-:W-:-:S03]  /*2d40*/  FMUL.FTZ R95, R95, UR5 ;  /* 0x000000055f5f7c20 */ /* 0x000fc60008410000 */
[----:B------:R-:W-:Y:S01]  /*2d50*/  HMMA.16816.F32.BF16 R68, R24, R66, R40 ;  /* 0x000000421844723c */ /* 0x000fe20000041828 */
[----:B------:R-:W1:Y:S01]  /*2d60*/  LDSM.16.M88.4 R40, [R198+0x5800] ;  /* 0x00580000c628783b */ /* 0x000e620000000200 */
[----:B------:R-:W-:Y:S04]  /*2d70*/  MUFU.TANH R97, R90 ;  /* 0x0000005a00617308 */ /* 0x000fe80000002400 */
[----:B--2---:R-:W-:Y:S04]  /*2d80*/  HMMA.16816.F32.BF16 R84, R12, R60, R72 ;  /* 0x0000003c0c54723c */ /* 0x004fe80000041848 */
[----:B------:R2:W3:Y:S02]  /*2d90*/  MUFU.TANH R99, R91 ;  /* 0x0000005b00637308 */ /* 0x0004e40000002400 */
[----:B----4-:R-:W-:Y:S06]  /*2da0*/  HMMA.16816.F32.BF16 R72, R32, R52, RZ ;  /* 0x000000342048723c */ /* 0x010fec00000418ff */
[-C--:B------:R-:W-:Y:S01]  /*2db0*/  HMMA.16816.F32.BF16 R76, R36, R50.reuse, R76 ;  /* 0x00000032244c723c */ /* 0x080fe2000004184c */
[----:B------:R-:W-:Y:S05]  /*2dc0*/  MUFU.TANH R104, R80 ;  /* 0x0000005000687308 */ /* 0x000fea0000002400 */
[----:B------:R-:W-:Y:S01]  /*2dd0*/  HMMA.16816.F32.BF16 R64, R16, R50, R68 ;  /* 0x000000321040723c */ /* 0x000fe20000041844 */
[----:B------:R-:W-:Y:S02]  /*2de0*/  LDSM.16.M88.4 R48, [R197+0x1800] ;  /* 0x00180000c530783b */ /* 0x000fe40000000200 */
[----:B------:R-:W-:Y:S03]  /*2df0*/  MUFU.TANH R105, R81 ;  /* 0x0000005100697308 */ /* 0x000fe60000002400 */
[----:B--2---:R-:W-:Y:S01]  /*2e00*/  HMMA.16816.F32.BF16 R88, R8, R60, R56 ;  /* 0x0000003c0858723c */ /* 0x004fe20000041838 */
[----:B------:R-:W2:Y:S01]  /*2e10*/  LDSM.16.M88.4 R56, [R203+0x1800] ;  /* 0x00180000cb38783b */ /* 0x000ea20000000200 */
[----:B------:R-:W-:Y:S01]  /*2e20*/  FMUL.FTZ R84, R84, UR5 ;  /* 0x0000000554547c20 */ /* 0x000fe20008410000 */
[----:B------:R-:W-:Y:S01]  /*2e30*/  FMUL.FTZ R86, R86, UR5 ;  /* 0x0000000556567c20 */ /* 0x000fe20008410000 */
[----:B------:R-:W-:Y:S01]  /*2e40*/  FMUL.FTZ R85, R85, UR5 ;  /* 0x0000000555557c20 */ /* 0x000fe20008410000 */
[----:B------:R-:W-:Y:S01]  /*2e50*/  MUFU.TANH R100, R82 ;  /* 0x0000005200647308 */ /* 0x000fe20000002400 */
[----:B------:R-:W-:Y:S01]  /*2e60*/  FMUL.FTZ R87, R87, UR5 ;  /* 0x0000000557577c20 */ /* 0x000fe20008410000 */
[----:B------:R-:W-:-:S04]  /*2e70*/  DEPBAR.LE SB0, 0x0 ;  /* 0x000080000000791a */ /* 0x000fc80000000000 */
[----:B-1----:R-:W-:Y:S02]  /*2e80*/  HMMA.16816.F32.BF16 R68, R24, R40, R72 ;  /* 0x000000281844723c */ /* 0x002fe40000041848 */
[----:B------:R1:W-:Y:S04]  /*2e90*/  MUFU.TANH R128, R83 ;  /* 0x0000005300807308 */ /* 0x0003e80000002400 */
[-C--:B------:R-:W-:Y:S04]  /*2ea0*/  HMMA.16816.F32.BF16 R76, R8, R62.reuse, R76 ;  /* 0x0000003e084c723c */ /* 0x080fe8000004184c */
[----:B------:R-:W-:Y:S02]  /*2eb0*/  MUFU.TANH R96, R92 ;  /* 0x0000005c00607308 */ /* 0x000fe40000002400 */
[----:B------:R-:W-:Y:S01]  /*2ec0*/  HMMA.16816.F32.BF16 R72, R12, R62, R64 ;  /* 0x0000003e0c48723c */ /* 0x000fe20000041840 */
[----:B------:R-:W-:Y:S01]  /*2ed0*/  FMUL.FTZ R88, R88, UR5 ;  /* 0x0000000558587c20 */ /* 0x000fe20008410000 */
[----:B------:R-:W-:Y:S01]  /*2ee0*/  FMUL.FTZ R90, R90, UR5 ;  /* 0x000000055a5a7c20 */ /* 0x000fe20008410000 */
[----:B------:R-:W-:Y:S01]  /*2ef0*/  FMUL.FTZ R89, R89, UR5 ;  /* 0x0000000559597c20 */ /* 0x000fe20008410000 */
[----:B------:R-:W-:-:S02]  /*2f00*/  FMUL.FTZ R91, R91, UR5 ;  /* 0x000000055b5b7c20 */ /* 0x000fc40008410000 */
[----:B------:R-:W-:Y:S01]  /*2f10*/  HMMA.16816.F32.BF16 R60, R32, R54, RZ ;  /* 0x00000036203c723c */ /* 0x000fe200000418ff */
[----:B------:R-:W4:Y:S05]  /*2f20*/  MUFU.TANH R94, R94 ;  /* 0x0000005e005e7308 */ /* 0x000f2a0000002400 */
[----:B-1----:R-:W-:Y:S03]  /*2f30*/  HMMA.16816.F32.BF16 R80, R28, R52, RZ ;  /* 0x000000341c50723c */ /* 0x002fe600000418ff */
[----:B------:R-:W-:Y:S03]  /*2f40*/  MUFU.TANH R93, R93 ;  /* 0x0000005d005d7308 */ /* 0x000fe60000002400 */
[----:B--2---:R-:W-:Y:S01]  /*2f50*/  HMMA.16816.F32.BF16 R68, R16, R56, R68 ;  /* 0x000000381044723c */ /* 0x004fe20000041844 */
[----:B------:R-:W-:Y:S01]  /*2f60*/  FMUL.FTZ R76, R76, UR5 ;  /* 0x000000054c4c7c20 */ /* 0x000fe20008410000 */
[----:B------:R-:W-:Y:S01]  /*2f70*/  FMUL.FTZ R77, R77, UR5 ;  /* 0x000000054d4d7c20 */ /* 0x000fe20008410000 */
[----:B------:R-:W-:Y:S01]  /*2f80*/  FMUL.FTZ R78, R78, UR5 ;  /* 0x000000054e4e7c20 */ /* 0x000fe20008410000 */
[----:B------:R-:W-:Y:S01]  /*2f90*/  FMUL.FTZ R79, R79, UR5 ;  /* 0x000000054f4f7c20 */ /* 0x000fe20008410000 */
[----:B------:R-:W1:Y:S01]  /*2fa0*/  MUFU.TANH R95, R95 ;  /* 0x0000005f005f7308 */ /* 0x000e620000002400 */
[----:B------:R-:W-:Y:S01]  /*2fb0*/  HMMA.16816.F32.BF16 R28, R28, R54, RZ ;  /* 0x000000361c1c723c */ /* 0x000fe200000418ff */
[----:B------:R-:W-:Y:S01]  /*2fc0*/  FMUL.FTZ R72, R72, UR5 ;  /* 0x0000000548487c20 */ /* 0x000fe20008410000 */
[----:B------:R-:W-:Y:S01]  /*2fd0*/  FMUL.FTZ R73, R73, UR5 ;  /* 0x0000000549497c20 */ /* 0x000fe20008410000 */
[----:B------:R-:W-:Y:S01]  /*2fe0*/  FMUL.FTZ R74, R74, UR5 ;  /* 0x000000054a4a7c20 */ /* 0x000fe20008410000 */
[----:B------:R-:W-:-:S02]  /*2ff0*/  FMUL.FTZ R75, R75, UR5 ;  /* 0x000000054b4b7c20 */ /* 0x000fc40008410000 */
[----:B------:R-:W-:Y:S01]  /*3000*/  HMMA.16816.F32.BF16 R24, R24, R42, R60 ;  /* 0x0000002a1818723c */ /* 0x000fe2000004183c */
[----:B------:R-:W-:Y:S05]  /*3010*/  MUFU.TANH R92, R84 ;  /* 0x00000054005c7308 */ /* 0x000fea0000002400 */
[----:B------:R-:W-:Y:S03]  /*3020*/  HMMA.16816.F32.BF16 R64, R20, R40, R80 ;  /* 0x000000281440723c */ /* 0x000fe60000041850 */
[----:B------:R-:W-:Y:S03]  /*3030*/  MUFU.TANH R80, R72 ;  /* 0x0000004800507308 */ /* 0x000fe60000002400 */
[----:B------:R-:W-:Y:S05]  /*3040*/  HMMA.16816.F32.BF16 R68, R12, R48, R68 ;  /* 0x000000300c44723c */ /* 0x000fea0000041844 */
[----:B------:R-:W-:Y:S01]  /*3050*/  MUFU.TANH R72, R73 ;  /* 0x0000004900487308 */ /* 0x000fe20000002400 */
[----:B------:R-:W-:Y:S06]  /*3060*/  HMMA.16816.F32.BF16 R20, R20, R42, R28 ;  /* 0x0000002a1414723c */ /* 0x000fec000004181c */
[----:B------:R-:W-:Y:S01]  /*3070*/  HMMA.16816.F32.BF16 R16, R16, R58, R24 ;  /* 0x0000003a1010723c */ /* 0x000fe20000041818 */
[----:B------:R-:W-:Y:S05]  /*3080*/  MUFU.TANH R86, R86 ;  /* 0x0000005600567308 */ /* 0x000fea0000002400 */
[----:B------:R-:W-:Y:S03]  /*3090*/  HMMA.16816.F32.BF16 R32, R36, R56, R64 ;  /* 0x000000382420723c */ /* 0x000fe60000041840 */
[----:B------:R-:W-:Y:S03]  /*30a0*/  MUFU.TANH R88, R88 ;  /* 0x0000005800587308 */ /* 0x000fe60000002400 */
[----:B------:R-:W-:Y:S01]  /*30b0*/  FMUL.FTZ R0, R68, UR5 ;  /* 0x0000000544007c20 */ /* 0x000fe20008410000 */
[----:B------:R-:W-:-:S04]  /*30c0*/  FMUL.FTZ R3, R70, UR5 ;  /* 0x0000000546037c20 */ /* 0x000fc80008410000 */
[----:B------:R2:W-:Y:S01]  /*30d0*/  MUFU.TANH R53, R0 ;  /* 0x0000000000357308 */ /* 0x0005e20000002400 */
[----:B------:R-:W-:Y:S06]  /*30e0*/  HMMA.16816.F32.BF16 R36, R36, R58, R20 ;  /* 0x0000003a2424723c */ /* 0x000fec0000041814 */
[----:B------:R-:W-:Y:S01]  /*30f0*/  HMMA.16816.F32.BF16 R16, R12, R50, R16 ;  /* 0x000000320c10723c */ /* 0x000fe20000041810 */
[----:B------:R5:W-:Y:S05]  /*3100*/  MUFU.TANH R52, R3 ;  /* 0x0000000300347308 */ /* 0x000bea0000002400 */
[----:B------:R-:W-:Y:S03]  /*3110*/  HMMA.16816.F32.BF16 R32, R8, R48, R32 ;  /* 0x000000300820723c */ /* 0x000fe60000041820 */
[----:B------:R-:W1:Y:S01]  /*3120*/  MUFU.TANH R90, R90 ;  /* 0x0000005a005a7308 */ /* 0x000e620000002400 */
[----:B--2---:R-:W-:-:S04]  /*3130*/  LOP3.LUT R0, R129, 0x6, RZ, 0xc0, !PT ;  /* 0x0000000681007812 */ /* 0x004fc800078ec0ff */
[----:B------:R-:W-:-:S03]  /*3140*/  LEA R0, R45, R0, 0x6 ;  /* 0x000000002d007211 */ /* 0x000fc600078e30ff */
[----:B------:R-:W-:Y:S01]  /*3150*/  MUFU.TANH R85, R85 ;  /* 0x0000005500557308 */ /* 0x000fe20000002400 */
[CC--:B------:R-:W-:Y:S01]  /*3160*/  ISETP.GE.AND P2, PT, R0.reuse, R44.reuse, PT ;  /* 0x0000002c0000720c */ /* 0x0c0fe20003f46270 */
[C---:B-----5:R-:W-:Y:S01]  /*3170*/  VIADD R3, R0.reuse, 0x9 ;  /* 0x0000000900037836 */ /* 0x060fe20000000000 */
[----:B------:R-:W-:Y:S01]  /*3180*/  HMMA.16816.F32.BF16 R8, R8, R50, R36 ;  /* 0x000000320808723c */ /* 0x000fe20000041824 */
[C---:B------:R-:W-:Y:S01]  /*3190*/  VIADD R5, R0.reuse, 0x8 ;  /* 0x0000000800057836 */ /* 0x040fe20000000000 */
[----:B------:R-:W-:Y:S01]  /*31a0*/  FSEL R43, R117, -INF , !P2 ;  /* 0xff800000752b7808 */ /* 0x000fe20005000000 */
[C---:B------:R-:W-:Y:S01]  /*31b0*/  VIADD R6, R0.reuse, 0x1 ;  /* 0x0000000100067836 */ /* 0x040fe20000000000 */
[-C--:B------:R-:W-:Y:S01]  /*31c0*/  ISETP.GE.AND P6, PT, R3, R44.reuse, PT ;  /* 0x0000002c0300720c */ /* 0x080fe20003fc6270 */
[----:B------:R-:W-:Y:S01]  /*31d0*/  VIADD R3, R0, 0x18 ;  /* 0x0000001800037836 */ /* 0x000fe20000000000 */
[-C--:B------:R-:W-:Y:S01]  /*31e0*/  ISETP.GE.AND P0, PT, R5, R44.reuse, PT ;  /* 0x0000002c0500720c */ /* 0x080fe20003f06270 */
[----:B------:R-:W-:Y:S01]  /*31f0*/  FMUL.FTZ R16, R16, UR5 ;  /* 0x0000000510107c20 */ /* 0x000fe20008410000 */
[----:B------:R-:W-:Y:S01]  /*3200*/  IADD3 R5, R0, 0x11, RZ ;  /* 0x0000001100057810 */ /* 0x000fe20007ffe0ff */
[----:B------:R-:W-:Y:S01]  /*3210*/  FMUL.FTZ R18, R18, UR5 ;  /* 0x0000000512127c20 */ /* 0x000fe20008410000 */
[-C--:B------:R-:W-:Y:S01]  /*3220*/  ISETP.GE.AND P3, PT, R3, R44.reuse, PT ;  /* 0x0000002c0300720c */ /* 0x080fe20003f66270 */
[----:B------:R-:W-:Y:S01]  /*3230*/  VIADD R3, R0, 0x19 ;  /* 0x0000001900037836 */ /* 0x000fe20000000000 */
[----:B------:R-:W-:Y:S01]  /*3240*/  FSEL R41, R123, -INF , !P2 ;  /* 0xff8000007b297808 */ /* 0x000fe20005000000 */
[----:B------:R-:W-:Y:S01]  /*3250*/  FMUL.FTZ R7, R34, UR5 ;  /* 0x0000000522077c20 */ /* 0x000fe20008410000 */
[----:B------:R-:W-:Y:S01]  /*3260*/  FSEL R45, R124, -INF , !P2 ;  /* 0xff8000007c2d7808 */ /* 0x000fe20005000000 */
[----:B------:R-:W-:Y:S01]  /*3270*/  FMUL.FTZ R32, R32, UR5 ;  /* 0x0000000520207c20 */ /* 0x000fe20008410000 */
[----:B------:R-:W-:Y:S01]  /*3280*/  FSEL R22, R126, -INF , !P2 ;  /* 0xff8000007e167808 */ /* 0x000fe20005000000 */
[----:B------:R2:W-:Y:S01]  /*3290*/  MUFU.TANH R31, R7 ;  /* 0x00000007001f7308 */ /* 0x0005e20000002400 */
[-C--:B------:R-:W-:Y:S01]  /*32a0*/  ISETP.GE.AND P2, PT, R3, R44.reuse, PT ;  /* 0x0000002c0300720c */ /* 0x080fe20003f46270 */
[----:B------:R-:W-:Y:S01]  /*32b0*/  VIADD R3, R0, 0x20 ;  /* 0x0000002000037836 */ /* 0x000fe20000000000 */
[-C--:B------:R-:W-:Y:S01]  /*32c0*/  ISETP.GE.AND P1, PT, R6, R44.reuse, PT ;  /* 0x0000002c0600720c */ /* 0x080fe20003f26270 */
[----:B------:R-:W-:Y:S01]  /*32d0*/  VIADD R6, R0, 0x10 ;  /* 0x0000001000067836 */ /* 0x000fe20000000000 */
[-C--:B------:R-:W-:Y:S01]  /*32e0*/  ISETP.GE.AND P4, PT, R5, R44.reuse, PT ;  /* 0x0000002c0500720c */ /* 0x080fe20003f86270 */
[----:B------:R-:W-:Y:S01]  /*32f0*/  FMUL.FTZ R5, R69, UR5 ;  /* 0x0000000545057c20 */ /* 0x000fe20008410000 */
[----:B------:R-:W-:Y:S01]  /*3300*/  FSEL R42, R119, -INF , !P1 ;  /* 0xff800000772a7808 */ /* 0x000fe20004800000 */
[----:B------:R5:W-:Y:S01]  /*3310*/  MUFU.TANH R49, R32 ;  /* 0x0000002000317308 */ /* 0x000be20000002400 */
[----:B------:R-:W-:Y:S01]  /*3320*/  FSEL R40, R122, -INF , !P1 ;  /* 0xff8000007a287808 */ /* 0x000fe20004800000 */
[----:B------:R-:W-:Y:S01]  /*3330*/  FMUL.FTZ R8, R8, UR5 ;  /* 0x0000000508087c20 */ /* 0x000fe20008410000 */
[----:B------:R-:W-:Y:S01]  /*3340*/  FSEL R48, R125, -INF , !P1 ;  /* 0xff8000007d307808 */ /* 0x000fe20004800000 */
[----:B------:R-:W-:Y:S01]  /*3350*/  FMUL.FTZ R10, R10, UR5 ;  /* 0x000000050a0a7c20 */ /* 0x000fe20008410000 */
[----:B------:R-:W-:Y:S01]  /*3360*/  FSEL R23, R127, -INF , !P1 ;  /* 0xff8000007f177808 */ /* 0x000fe20004800000 */
[----:B------:R-:W-:Y:S01]  /*3370*/  FMUL.FTZ R9, R9, UR5 ;  /* 0x0000000509097c20 */ /* 0x000fe20008410000 */
[----:B------:R-:W-:Y:S01]  /*3380*/  ISETP.GE.AND P1, PT, R3, R44, PT ;  /* 0x0000002c0300720c */ /* 0x000fe20003f26270 */
[----:B------:R4:W-:Y:S01]  /*3390*/  MUFU.TANH R34, R5 ;  /* 0x0000000500227308 */ /* 0x0009e20000002400 */
[----:B------:R-:W-:Y:S01]  /*33a0*/  IADD3 R3, R0, 0x21, RZ ;  /* 0x0000002100037810 */ /* 0x000fe20007ffe0ff */
[----:B--2---:R-:W-:Y:S01]  /*33b0*/  FMUL.FTZ R7, R33, UR5 ;  /* 0x0000000521077c20 */ /* 0x004fe20008410000 */
[----:B---3--:R-:W-:-:S02]  /*33c0*/  FSEL R33, R115, -INF , !P0 ;  /* 0xff80000073217808 */ /* 0x008fc40004000000 */
[----:B------:R-:W-:Y:S02]  /*33d0*/  FSEL R37, R116, -INF , !P0 ;  /* 0xff80000074257808 */ /* 0x000fe40004000000 */
[----:B------:R-:W-:Y:S01]  /*33e0*/  FSEL R20, R120, -INF , !P0 ;  /* 0xff80000078147808 */ /* 0x000fe20004000000 */
[----:B------:R-:W-:Y:S01]  /*33f0*/  MUFU.TANH R12, R7 ;  /* 0x00000007000c7308 */ /* 0x000fe20000002400 */
[----:B------:R-:W-:Y:S02]  /*3400*/  FSEL R36, R111, -INF , !P6 ;  /* 0xff8000006f247808 */ /* 0x000fe40007000000 */
[----:B-----5:R-:W-:Y:S02]  /*3410*/  FSEL R32, R114, -INF , !P6 ;  /* 0xff80000072207808 */ /* 0x020fe40007000000 */
[----:B------:R-:W-:Y:S02]  /*3420*/  FSEL R38, R118, -INF , !P6 ;  /* 0xff80000076267808 */ /* 0x000fe40007000000 */
[----:B------:R-:W-:Y:S01]  /*3430*/  FSEL R21, R121, -INF , !P6 ;  /* 0xff80000079157808 */ /* 0x000fe20007000000 */
[----:B------:R-:W-:Y:S01]  /*3440*/  MUFU.TANH R87, R87 ;  /* 0x0000005700577308 */ /* 0x000fe20000002400 */
[----:B----4-:R-:W-:Y:S01]  /*3450*/  FMUL.FTZ R5, R35, UR5 ;  /* 0x0000000523057c20 */ /* 0x010fe20008410000 */
[----:B------:R-:W-:-:S02]  /*3460*/  FSEL R35, R110, -INF , !P0 ;  /* 0xff8000006e237808 */ /* 0x000fc40004000000 */
[-C--:B------:R-:W-:Y:S01]  /*3470*/  ISETP.GE.AND P0, PT, R3, R44.reuse, PT ;  /* 0x0000002c0300720c */ /* 0x080fe20003f06270 */
[----:B------:R-:W-:Y:S01]  /*3480*/  VIADD R3, R0, 0x28 ;  /* 0x0000002800037836 */ /* 0x000fe20000000000 */
[-C--:B------:R-:W-:Y:S01]  /*3490*/  ISETP.GE.AND P5, PT, R6, R44.reuse, PT ;  /* 0x0000002c0600720c */ /* 0x080fe20003fa6270 */
[----:B------:R-:W-:Y:S01]  /*34a0*/  FMUL.FTZ R6, R71, UR5 ;  /* 0x0000000547067c20 */ /* 0x000fe20008410000 */
[----:B------:R-:W-:Y:S01]  /*34b0*/  FSEL R73, R99, -INF , !P4 ;  /* 0xff80000063497808 */ /* 0x000fe20006000000 */
[----:B------:R2:W-:Y:S01]  /*34c0*/  MUFU.TANH R7, R5 ;  /* 0x0000000500077308 */ /* 0x0005e20000002400 */
[----:B------:R-:W-:Y:S01]  /*34d0*/  ISETP.GE.AND P6, PT, R3, R44, PT ;  /* 0x0000002c0300720c */ /* 0x000fe20003fc6270 */
[----:B------:R-:W-:Y:S01]  /*34e0*/  VIADD R3, R0, 0x29 ;  /* 0x0000002900037836 */ /* 0x000fe20000000000 */
[----:B------:R-:W-:Y:S02]  /*34f0*/  FSEL R69, R97, -INF , !P5 ;  /* 0xff80000061457808 */ /* 0x000fe40006800000 */
[----:B------:R-:W-:-:S02]  /*3500*/  FSEL R39, R107, -INF , !P5 ;  /* 0xff8000006b277808 */ /* 0x000fc40006800000 */
[----:B------:R-:W-:Y:S01]  /*3510*/  FSEL R97, R108, -INF , !P5 ;  /* 0xff8000006c617808 */ /* 0x000fe20006800000 */
[----:B------:R-:W-:Y:S01]  /*3520*/  MUFU.TANH R13, R6 ;  /* 0x00000006000d7308 */ /* 0x000fe20000002400 */
[----:B------:R-:W-:Y:S02]  /*3530*/  FSEL R24, R112, -INF , !P5 ;  /* 0xff80000070187808 */ /* 0x000fe40006800000 */
[-C--:B------:R-:W-:Y:S01]  /*3540*/  ISETP.GE.AND P5, PT, R3, R44.reuse, PT ;  /* 0x0000002c0300720c */ /* 0x080fe20003fa6270 */
[----:B------:R-:W-:Y:S01]  /*3550*/  VIADD R3, R0, 0x30 ;  /* 0x0000003000037836 */ /* 0x000fe20000000000 */
[----:B------:R-:W-:Y:S02]  /*3560*/  FSEL R64, R106, -INF , !P4 ;  /* 0xff8000006a407808 */ /* 0x000fe40006000000 */
[----:B------:R-:W-:Y:S01]  /*3570*/  FSEL R99, R109, -INF , !P4 ;  /* 0xff8000006d637808 */ /* 0x000fe20006000000 */
[----:B------:R-:W-:Y:S01]  /*3580*/  MUFU.TANH R89, R89 ;  /* 0x0000005900597308 */ /* 0x000fe20000002400 */
[----:B------:R-:W-:Y:S01]  /*3590*/  FSEL R25, R113, -INF , !P4 ;  /* 0xff80000071197808 */ /* 0x000fe20006000000 */
[----:B--2---:R-:W-:Y:S01]  /*35a0*/  FMUL.FTZ R5, R17, UR5 ;  /* 0x0000000511057c20 */ /* 0x004fe20008410000 */
[----:B------:R-:W-:-:S02]  /*35b0*/  ISETP.GE.AND P4, PT, R3, R44, PT ;  /* 0x0000002c0300720c */ /* 0x000fc40003f86270 */
[----:B------:R-:W-:Y:S02]  /*35c0*/  IADD3 R3, R0, 0x31, RZ ;  /* 0x0000003100037810 */ /* 0x000fe40007ffe0ff */
[----:B------:R-:W-:Y:S01]  /*35d0*/  FSEL R84, R94, -INF , !P3 ;  /* 0xff8000005e547808 */ /* 0x000fe20005800000 */
[----:B------:R-:W-:Y:S01]  /*35e0*/  MUFU.TANH R6, R5 ;  /* 0x0000000500067308 */ /* 0x000fe20000002400 */
[----:B------:R-:W-:Y:S02]  /*35f0*/  FSEL R65, R96, -INF , !P3 ;  /* 0xff80000060417808 */ /* 0x000fe40005800000 */
[----:B------:R-:W-:Y:S02]  /*3600*/  FSEL R100, R100, -INF , !P3 ;  /* 0xff80000064647808 */ /* 0x000fe40005800000 */
[----:B------:R-:W-:Y:S02]  /*3610*/  FSEL R26, R104, -INF , !P3 ;  /* 0xff800000681a7808 */ /* 0x000fe40005800000 */
[----:B------:R-:W-:Y:S01]  /*3620*/  ISETP.GE.AND P3, PT, R3, R44, PT ;  /* 0x0000002c0300720c */ /* 0x000fe20003f66270 */
[C---:B------:R-:W-:Y:S01]  /*3630*/  VIADD R3, R0.reuse, 0x38 ;  /* 0x0000003800037836 */ /* 0x040fe20000000000 */
[----:B-1----:R-:W-:Y:S01]  /*3640*/  FSEL R96, R95, -INF , !P2 ;  /* 0xff8000005f607808 */ /* 0x002fe20005000000 */
[----:B------:R-:W1:Y:S01]  /*3650*/  MUFU.TANH R91, R91 ;  /* 0x0000005b005b7308 */ /* 0x000e620000002400 */
[----:B------:R-:W-:Y:S01]  /*3660*/  FSEL R68, R93, -INF , !P2 ;  /* 0xff8000005d447808 */ /* 0x000fe20005000000 */
[----:B------:R-:W-:Y:S01]  /*3670*/  VIADD R0, R0, 0x39 ;  /* 0x0000003900007836 */ /* 0x000fe20000000000 */
[----:B------:R-:W-:-:S02]  /*3680*/  FSEL R128, R128, -INF , !P2 ;  /* 0xff80000080807808 */ /* 0x000fc40005000000 */
[----:B------:R-:W-:Y:S02]  /*3690*/  FSEL R28, R105, -INF , !P2 ;  /* 0xff800000691c7808 */ /* 0x000fe40005000000 */
[----:B------:R-:W-:Y:S01]  /*36a0*/  ISETP.GE.AND P2, PT, R3, R44, PT ;  /* 0x0000002c0300720c */ /* 0x000fe20003f46270 */
[----:B------:R-:W-:Y:S01]  /*36b0*/  FMUL.FTZ R3, R19, UR5 ;  /* 0x0000000513037c20 */ /* 0x000fe20008410000 */
[----:B------:R-:W2:Y:S01]  /*36c0*/  MUFU.TANH R74, R74 ;  /* 0x0000004a004a7308 */ /* 0x000ea20000002400 */
[----:B------:R-:W-:Y:S02]  /*36d0*/  FSEL R133, R90, -INF , !P1 ;  /* 0xff8000005a857808 */ /* 0x000fe40004800000 */
[----:B------:R-:W-:Y:S02]  /*36e0*/  FSEL R129, R88, -INF , !P1 ;  /* 0xff80000058817808 */ /* 0x000fe40004800000 */
[----:B------:R-:W-:Y:S02]  /*36f0*/  FSEL R137, R86, -INF , !P1 ;  /* 0xff80000056897808 */ /* 0x000fe40004800000 */
[----:B------:R-:W-:Y:S01]  /*3700*/  FSEL R27, R92, -INF , !P1 ;  /* 0xff8000005c1b7808 */ /* 0x000fe20004800000 */
[----:B------:R3:W-:Y:S01]  /*3710*/  MUFU.TANH R5, R3 ;  /* 0x0000000300057308 */ /* 0x0007e20000002400 */
[----:B------:R-:W-:-:S02]  /*3720*/  ISETP.GE.AND P1, PT, R44, 0x41, PT ;  /* 0x000000412c00780c */ /* 0x000fc40003f26270 */
[----:B-1----:R-:W-:Y:S02]  /*3730*/  FSEL R134, R91, -INF , !P0 ;  /* 0xff8000005b867808 */ /* 0x002fe40004000000 */
[----:B------:R-:W-:Y:S02]  /*3740*/  FSEL R131, R89, -INF , !P0 ;  /* 0xff80000059837808 */ /* 0x000fe40004000000 */
[----:B------:R-:W-:Y:S01]  /*3750*/  FSEL R138, R87, -INF , !P0 ;  /* 0xff800000578a7808 */ /* 0x000fe20004000000 */
[----:B------:R-:W1:Y:S01]  /*3760*/  MUFU.TANH R75, R75 ;  /* 0x0000004b004b7308 */ /* 0x000e620000002400 */
[----:B------:R-:W-:Y:S02]  /*3770*/  FSEL R29, R85, -INF , !P0 ;  /* 0xff800000551d7808 */ /* 0x000fe40004000000 */
[----:B------:R-:W-:Y:S01]  /*3780*/  ISETP.GE.AND P0, PT, R0, R44, PT ;  /* 0x0000002c0000720c */ /* 0x000fe20003f06270 */
[----:B------:R-:W-:Y:S01]  /*3790*/  IMAD.IADD R0, R102, 0x1, R101 ;  /* 0x0000000166007824 */ /* 0x000fe200078e0265 */
[----:B--2---:R-:W-:-:S02]  /*37a0*/  FSEL R139, R74, -INF , !P6 ;  /* 0xff8000004a8b7808 */ /* 0x004fc40007000000 */
[----:B------:R-:W-:Y:S01]  /*37b0*/  FSEL R149, R31, -INF , !P4 ;  /* 0xff8000001f957808 */ /* 0x000fe20006000000 */
[----:B------:R-:W2:Y:S01]  /*37c0*/  MUFU.TANH R76, R76 ;  /* 0x0000004c004c7308 */ /* 0x000ea20000002400 */
[----:B---3--:R-:W-:Y:S01]  /*37d0*/  FMUL.FTZ R3, R11, UR5 ;  /* 0x000000050b037c20 */ /* 0x008fe20008410000 */
[----:B------:R-:W-:Y:S02]  /*37e0*/  FSEL R19, R80, -INF , !P6 ;  /* 0xff80000050137808 */ /* 0x000fe40007000000 */
[----:B------:R-:W-:Y:S02]  /*37f0*/  FSEL R30, R72, -INF , !P5 ;  /* 0xff800000481e7808 */ /* 0x000fe40006800000 */
[----:B------:R-:W-:Y:S02]  /*3800*/  FSEL R143, R49, -INF , !P4 ;  /* 0xff800000318f7808 */ /* 0x000fe40006000000 */
[----:B------:R-:W3:Y:S01]  /*3810*/  MUFU.TANH R77, R77 ;  /* 0x0000004d004d7308 */ /* 0x000ee20000002400 */
[----:B-1----:R-:W-:-:S02]  /*3820*/  FSEL R140, R75, -INF , !P5 ;  /* 0xff8000004b8c7808 */ /* 0x002fc40006800000 */
[----:B------:R-:W-:Y:S02]  /*3830*/  FSEL R141, R52, -INF , !P4 ;  /* 0xff800000348d7808 */ /* 0x000fe40006000000 */
[----:B------:R-:W-:Y:S02]  /*3840*/  FSEL R31, R53, -INF , !P4 ;  /* 0xff800000351f7808 */ /* 0x000fe40006000000 */
[----:B------:R-:W-:Y:S01]  /*3850*/  FSEL R150, R7, -INF , !P3 ;  /* 0xff80000007967808 */ /* 0x000fe20005800000 */
[----:B------:R-:W1:Y:S01]  /*3860*/  MUFU.TANH R78, R78 ;  /* 0x0000004e004e7308 */ /* 0x000e620000002400 */
[----:B--2---:R-:W-:Y:S02]  /*3870*/  FSEL R130, R76, -INF , !P6 ;  /* 0xff8000004c827808 */ /* 0x004fe40007000000 */
[----:B------:R-:W-:Y:S02]  /*3880*/  FSEL R146, R12, -INF , !P3 ;  /* 0xff8000000c927808 */ /* 0x000fe40005800000 */
[----:B------:R-:W-:-:S02]  /*3890*/  FSEL R142, R13, -INF , !P3 ;  /* 0xff8000000d8e7808 */ /* 0x000fc40005800000 */
[----:B------:R-:W-:Y:S01]  /*38a0*/  FSEL R34, R34, -INF , !P3 ;  /* 0xff80000022227808 */ /* 0x000fe20005800000 */
[----:B------:R-:W2:Y:S01]  /*38b0*/  MUFU.TANH R79, R79 ;  /* 0x0000004f004f7308 */ /* 0x000ea20000002400 */
[----:B---3--:R-:W-:Y:S02]  /*38c0*/  FSEL R132, R77, -INF , !P5 ;  /* 0xff8000004d847808 */ /* 0x008fe40006800000 */
[----:B------:R-:W-:Y:S02]  /*38d0*/  FSEL R154, R5, -INF , !P0 ;  /* 0xff800000059a7808 */ /* 0x000fe40004000000 */
[----:B------:R-:W-:-:S03]  /*38e0*/  FSEL R75, R6, -INF , !P0 ;  /* 0xff800000064b7808 */ /* 0x000fc60004000000 */
        /* <DEDUP_REMOVED lines=11> */
[----:B---3--:R-:W-:Y:S02]  /*39a0*/  FSEL R152, R10, -INF , !P2 ;  /* 0xff8000000a987808 */ /* 0x008fe40005000000 */
[----:B-1----:R-:W-:Y:S02]  /*39b0*/  FSEL R148, R9, -INF , !P0 ;  /* 0xff80000009947808 */ /* 0x002fe40004000000 */
[----:B--2---:R-:W-:Y:S01]  /*39c0*/  FSEL R151, R3, -INF , !P0 ;  /* 0xff80000003977808 */ /* 0x004fe20004000000 */
[----:B------:R-:W-:Y:S06]  /*39d0*/  BAR.SYNC.DEFER_BLOCKING 0x0 ;  /* 0x0000000000007b1d */ /* 0x000fec0000010000 */
[----:B------:R-:W-:Y:S05]  /*39e0*/  @!P1 BRA `(.L_x_1699) ;  /* 0x0000000000d09947 */ /* 0x000fea0003800000 */
        /* <DEDUP_REMOVED lines=50> */
.L_x_1701:
[----:B------:R-:W-:Y:S05]  /*3d10*/  BSYNC B0 ;  /* 0x0000000000007941 */ /* 0x000fea0003800000 */
.L_x_1700:
[----:B------:R-:W0:Y:S02]  /*3d20*/  LDGDEPBAR ;  /* 0x00000000000079af */ /* 0x000e240000000000 */
.L_x_1699:
[----:B------:R-:W-:Y:S01]  /*3d30*/  FMNMX.FTZ R72, R22, R23, !PT ;  /* 0x0000001716487209 */ /* 0x000fe20007810000 */
[----:B------:R-:W-:Y:S01]  /*3d40*/  ULDC UR5, c[0x0][0x2ec] ;  /* 0x0000bb0000057ab9 */ /* 0x000fe20000000800 */
[----:B------:R-:W-:Y:S02]  /*3d50*/  LEA R193, R0, UR4, 0x1 ;  /* 0x0000000400c17c11 */ /* 0x000fe4000f8e08ff */
[----:B------:R-:W-:Y:S02]  /*3d60*/  FMNMX.FTZ R72, R20, R72, !PT ;  /* 0x0000004814487209 */ /* 0x000fe40007810000 */
[-C--:B------:R-:W-:Y:S02]  /*3d70*/  LEA R194, R4, R193.reuse, 0x1 ;  /* 0x000000c104c27211 */ /* 0x080fe400078e08ff */
[----:B------:R-:W-:Y:S02]  /*3d80*/  FMNMX.FTZ R72, R21, R72, !PT ;  /* 0x0000004815487209 */ /* 0x000fe40007810000 */
[----:B------:R-:W-:-:S02]  /*3d90*/  LEA R196, R2, R193, 0x1 ;  /* 0x000000c102c47211 */ /* 0x000fc400078e08ff */
[----:B------:R-:W-:Y:S02]  /*3da0*/  FMNMX.FTZ R72, R24, R72, !PT ;  /* 0x0000004818487209 */ /* 0x000fe40007810000 */
[----:B------:R-:W-:Y:S02]  /*3db0*/  LEA R195, R2, R194, 0x1 ;  /* 0x000000c202c37211 */ /* 0x000fe400078e08ff */
        /* <DEDUP_REMOVED lines=11> */
[----:B------:R-:W3:Y:S02]  /*3e70*/  SHFL.BFLY PT, R3, R72, 0x2, 0x1f ;  /* 0x0c401f0048037f89 */ /* 0x000ee400000e0000 */
[----:B---3--:R-:W-:Y:S02]  /*3e80*/  FMNMX.FTZ R72, R72, R3, !PT ;  /* 0x0000000348487209 */ /* 0x008fe40007810000 */
[----:B------:R-:W-:-:S03]  /*3e90*/  FMNMX.FTZ R3, R41, R40, !PT ;  /* 0x0000002829037209 */ /* 0x000fc60007810000 */
[----:B-1----:R-:W1:Y:S01]  /*3ea0*/  SHFL.BFLY PT, R6, R72, 0x1, 0x1f ;  /* 0x0c201f0048067f89 */ /* 0x002e6200000e0000 */
        /* <DEDUP_REMOVED lines=19> */
[----:B------:R-:W-:Y:S02]  /*3fe0*/  FMNMX.FTZ R5, R143, R5, !PT ;  /* 0x000000058f057209 */ /* 0x000fe40007810000 */
[----:B------:R-:W-:-:S02]  /*3ff0*/  FMNMX.FTZ R3, R133, R3, !PT ;  /* 0x0000000385037209 */ /* 0x000fc40007810000 */
[----:B------:R-:W-:Y:S02]  /*4000*/  FSETP.NEU.FTZ.AND P0, PT, R72, -INF , PT ;  /* 0xff8000004800780b */ /* 0x000fe40003f1d000 */
[----:B------:R-:W-:Y:S02]  /*4010*/  FMNMX.FTZ R5, R146, R5, !PT ;  /* 0x0000000592057209 */ /* 0x000fe40007810000 */
[----:B------:R-:W-:Y:S02]  /*4020*/  FMNMX.FTZ R8, R134, R3, !PT ;  /* 0x0000000386087209 */ /* 0x000fe40007810000 */
[----:B------:R-:W-:Y:S02]  /*4030*/  FSEL R7, R7, RZ, P0 ;  /* 0x000000ff07077208 */ /* 0x000fe40000000000 */
[----:B------:R-:W-:Y:S02]  /*4040*/  FMNMX.FTZ R3, R147, R5, !PT ;  /* 0x0000000593037209 */ /* 0x000fe40007810000 */
[----:B------:R-:W-:Y:S01]  /*4050*/  FMNMX.FTZ R5, R45, R48, !PT ;  /* 0x000000302d057209 */ /* 0x000fe20007810000 */
[--C-:B------:R-:W-:Y:S01]  /*4060*/  FFMA.FTZ R6, R22, UR5, -R7.reuse ;  /* 0x0000000516067c23 */ /* 0x100fe20008010807 */
[----:B------:R-:W-:Y:S01]  /*4070*/  FMNMX.FTZ R70, R148, R3, !PT ;  /* 0x0000000394467209 */ /* 0x000fe20007810000 */
[----:B------:R-:W-:Y:S01]  /*4080*/  FFMA.FTZ R3, R21, UR5, -R7 ;  /* 0x0000000515037c23 */ /* 0x000fe20008010807 */
[----:B------:R-:W-:Y:S01]  /*4090*/  FMNMX.FTZ R5, R37, R5, !PT ;  /* 0x0000000525057209 */ /* 0x000fe20007810000 */
[----:B------:R1:W-:Y:S01]  /*40a0*/  MUFU.EX2 R217, R6 ;  /* 0x0000000600d97308 */ /* 0x0003e20000000800 */
[----:B------:R-:W-:Y:S01]  /*40b0*/  FMNMX.FTZ R8, R135, R8, !PT ;  /* 0x0000000887087209 */ /* 0x000fe20007810000 */
[----:B------:R-:W3:Y:S01]  /*40c0*/  SHFL.BFLY PT, R9, R70, 0x2, 0x1f ;  /* 0x0c401f0046097f89 */ /* 0x000ee200000e0000 */
[----:B------:R-:W-:-:S04]  /*40d0*/  FMNMX.FTZ R5, R38, R5, !PT ;  /* 0x0000000526057209 */ /* 0x000fc80007810000 */
[----:B------:R-:W-:Y:S01]  /*40e0*/  FMNMX.FTZ R5, R97, R5, !PT ;  /* 0x0000000561057209 */ /* 0x000fe20007810000 */
[----:B------:R-:W-:Y:S03]  /*40f0*/  MUFU.EX2 R215, R3 ;  /* 0x0000000300d77308 */ /* 0x000fe60000000800 */
[----:B------:R-:W-:-:S04]  /*4100*/  FMNMX.FTZ R5, R99, R5, !PT ;  /* 0x0000000563057209 */ /* 0x000fc80007810000 */
[----:B------:R-:W-:Y:S01]  /*4110*/  FMNMX.FTZ R5, R100, R5, !PT ;  /* 0x0000000564057209 */ /* 0x000fe20007810000 */
[----:B-1----:R-:W-:-:S03]  /*4120*/  FFMA.FTZ R6, R23, UR5, -R7 ;  /* 0x0000000517067c23 */ /* 0x002fc60008010807 */
[----:B------:R-:W-:Y:S01]  /*4130*/  FMNMX.FTZ R5, R128, R5, !PT ;  /* 0x0000000580057209 */ /* 0x000fe20007810000 */
[----:B------:R1:W4:Y:S03]  /*4140*/  MUFU.EX2 R211, R6 ;  /* 0x0000000600d37308 */ /* 0x0003260000000800 */
[----:B------:R-:W-:Y:S02]  /*4150*/  FMNMX.FTZ R5, R137, R5, !PT ;  /* 0x0000000589057209 */ /* 0x000fe40007810000 */
[----:B---3--:R-:W-:Y:S02]  /*4160*/  FMNMX.FTZ R70, R70, R9, !PT ;  /* 0x0000000946467209 */ /* 0x008fe40007810000 */
[----:B------:R-:W-:-:S03]  /*4170*/  FMNMX.FTZ R5, R138, R5, !PT ;  /* 0x000000058a057209 */ /* 0x000fc60007810000 */
[----:B--2---:R-:W2:Y:S01]  /*4180*/  SHFL.BFLY PT, R10, R70, 0x1, 0x1f ;  /* 0x0c201f00460a7f89 */ /* 0x004ea200000e0000 */
[----:B------:R-:W-:-:S04]  /*4190*/  FMNMX.FTZ R5, R139, R5, !PT ;  /* 0x000000058b057209 */ /* 0x000fc80007810000 */
[----:B------:R-:W-:Y:S01]  /*41a0*/  FMNMX.FTZ R5, R140, R5, !PT ;  /* 0x000000058c057209 */ /* 0x000fe20007810000 */
[----:B-1----:R-:W-:Y:S01]  /*41b0*/  FFMA.FTZ R6, R20, UR5, -R7 ;  /* 0x0000000514067c23 */ /* 0x002fe20008010807 */
[----:B----4-:R-:W-:Y:S01]  /*41c0*/  F2FP.BF16.F32.PACK_AB R12, R211, R217 ;  /* 0x000000d9d30c723e */ /* 0x010fe200000010ff */
[----:B------:R-:W-:Y:S01]  /*41d0*/  LDSM.16.MT88.4 R20, [R195+0x6000] ;  /* 0x00600000c314783b */ /* 0x000fe20000004200 */
[----:B------:R-:W-:Y:S01]  /*41e0*/  FMNMX.FTZ R5, R141, R5, !PT ;  /* 0x000000058d057209 */ /* 0x000fe20007810000 */
[----:B------:R1:W3:Y:S01]  /*41f0*/  MUFU.EX2 R212, R6 ;  /* 0x0000000600d47308 */ /* 0x0002e20000000800 */
[----:B--2---:R-:W-:Y:S02]  /*4200*/  FMNMX.FTZ R70, R70, R10, !PT ;  /* 0x0000000a46467209 */ /* 0x004fe40007810000 */
[----:B-1----:R-:W-:Y:S02]  /*4210*/  FMNMX.FTZ R6, R136, R8, !PT ;  /* 0x0000000888067209 */ /* 0x002fe40007810000 */
[----:B------:R-:W-:-:S02]  /*4220*/  FSETP.NEU.FTZ.AND P0, PT, R70, -INF , PT ;  /* 0xff8000004600780b */ /* 0x000fc40003f1d000 */
[----:B------:R-:W-:Y:S01]  /*4230*/  FMNMX.FTZ R3, R149, R6, !PT ;  /* 0x0000000695037209 */ /* 0x000fe20007810000 */
[----:B------:R-:W-:Y:S01]  /*4240*/  FFMA.FTZ R6, R24, UR5, -R7 ;  /* 0x0000000518067c23 */ /* 0x000fe20008010807 */
[----:B---3--:R-:W-:Y:S02]  /*4250*/  F2FP.BF16.F32.PACK_AB R14, R215, R212 ;  /* 0x000000d4d70e723e */ /* 0x008fe400000010ff */
[----:B------:R-:W-:Y:S01]  /*4260*/  FMNMX.FTZ R3, R150, R3, !PT ;  /* 0x0000000396037209 */ /* 0x000fe20007810000 */
[----:B------:R1:W-:Y:S03]  /*4270*/  MUFU.EX2 R225, R6 ;  /* 0x0000000600e17308 */ /* 0x0003e60000000800 */
[----:B------:R-:W-:-:S04]  /*4280*/  FMNMX.FTZ R3, R152, R3, !PT ;  /* 0x0000000398037209 */ /* 0x000fc80007810000 */
[----:B------:R-:W-:-:S05]  /*4290*/  FMNMX.FTZ R3, R151, R3, !PT ;  /* 0x0000000397037209 */ /* 0x000fca0007810000 */
[----:B------:R-:W2:Y:S01]  /*42a0*/  SHFL.BFLY PT, R8, R3, 0x2, 0x1f ;  /* 0x0c401f0003087f89 */ /* 0x000ea200000e0000 */
[----:B-1----:R-:W-:-:S04]  /*42b0*/  FFMA.FTZ R6, R25, UR5, -R7 ;  /* 0x0000000519067c23 */ /* 0x002fc80008010807 */
[----:B------:R1:W-:Y:S01]  /*42c0*/  MUFU.EX2 R226, R6 ;  /* 0x0000000600e27308 */ /* 0x0003e20000000800 */
[----:B--2---:R-:W-:Y:S01]  /*42d0*/  FMNMX.FTZ R3, R3, R8, !PT ;  /* 0x0000000803037209 */ /* 0x004fe20007810000 */
[--C-:B------:R-:W-:Y:S01]  /*42e0*/  FFMA.FTZ R8, R30, UR5, -R7.reuse ;  /* 0x000000051e087c23 */ /* 0x100fe20008010807 */
[----:B-1----:R-:W-:-:S05]  /*42f0*/  FFMA.FTZ R6, R26, UR5, -R7 ;  /* 0x000000051a067c23 */ /* 0x002fca0008010807 */
[----:B------:R1:W-:Y:S01]  /*4300*/  MUFU.EX2 R216, R8 ;  /* 0x0000000800d87308 */ /* 0x0003e20000000800 */
[----:B------:R-:W2:Y:S07]  /*4310*/  SHFL.BFLY PT, R9, R3, 0x1, 0x1f ;  /* 0x0c201f0003097f89 */ /* 0x000eae00000e0000 */
[----:B------:R3:W-:Y:S01]  /*4320*/  MUFU.EX2 R248, R6 ;  /* 0x0000000600f87308 */ /* 0x0007e20000000800 */
[----:B-1----:R-:W-:-:S07]  /*4330*/  FFMA.FTZ R8, R31, UR5, -R7 ;  /* 0x000000051f087c23 */ /* 0x002fce0008010807 */
[----:B------:R-:W-:Y:S01]  /*4340*/  MUFU.EX2 R222, R8 ;  /* 0x0000000800de7308 */ /* 0x000fe20000000800 */
[----:B---3--:R-:W-:Y:S01]  /*4350*/  FFMA.FTZ R6, R28, UR5, -R7 ;  /* 0x000000051c067c23 */ /* 0x008fe20008010807 */
[----:B--2---:R-:W-:-:S06]  /*4360*/  FMNMX.FTZ R3, R3, R9, !PT ;  /* 0x0000000903037209 */ /* 0x004fcc0007810000 */
[----:B------:R1:W-:Y:S01]  /*4370*/  MUFU.EX2 R224, R6 ;  /* 0x0000000600e07308 */ /* 0x0003e20000000800 */
[----:B------:R-:W-:Y:S01]  /*4380*/  FMUL.FTZ R9, R3, UR5 ;  /* 0x0000000503097c20 */ /* 0x000fe20008410000 */
[--C-:B-1----:R-:W-:Y:S02]  /*4390*/  FFMA.FTZ R6, R27, UR5, -R7.reuse ;  /* 0x000000051b067c23 */ /* 0x102fe40008010807 */
[----:B------:R-:W-:Y:S04]  /*43a0*/  LDSM.16.MT88.4 R24, [R196+0x6000] ;  /* 0x00600000c418783b */ /* 0x000fe80000004200 */
[----:B------:R1:W-:Y:S02]  /*43b0*/  MUFU.EX2 R223, R6 ;  /* 0x0000000600df7308 */ /* 0x0003e40000000800 */
[----:B-1----:R-:W-:Y:S01]  /*43c0*/  FMNMX.FTZ R6, R142, R5, !PT ;  /* 0x000000058e067209 */ /* 0x002fe20007810000 */
[----:B------:R-:W-:-:S02]  /*43d0*/  FFMA.FTZ R5, R29, UR5, -R7 ;  /* 0x000000051d057c23 */ /* 0x000fc40008010807 */
[----:B------:R-:W-:Y:S01]  /*43e0*/  LDSM.16.MT88.4 R28, [R193+0x6000] ;  /* 0x00600000c11c783b */ /* 0x000fe20000004200 */
[----:B------:R-:W-:Y:S02]  /*43f0*/  FMNMX.FTZ R6, R153, R6, !PT ;  /* 0x0000000699067209 */ /* 0x000fe40007810000 */
[----:B------:R1:W-:Y:S02]  /*4400*/  MUFU.EX2 R214, R5 ;  /* 0x0000000500d67308 */ /* 0x0003e40000000800 */
[----:B-1----:R-:W-:Y:S01]  /*4410*/  FMNMX.FTZ R5, R154, R6, !PT ;  /* 0x000000069a057209 */ /* 0x002fe20007810000 */
[----:B------:R-:W-:Y:S02]  /*4420*/  FFMA.FTZ R6, R19, UR5, -R7 ;  /* 0x0000000513067c23 */ /* 0x000fe40008010807 */
[----:B------:R-:W-:Y:S03]  /*4430*/  LDSM.16.MT88.4 R16, [R194+0x6000] ;  /* 0x00600000c210783b */ /* 0x000fe60000004200 */
[----:B------:R1:W-:Y:S01]  /*4440*/  MUFU.EX2 R213, R6 ;  /* 0x0000000600d57308 */ /* 0x0003e20000000800 */
[----:B------:R-:W2:Y:S01]  /*4450*/  SHFL.BFLY PT, R11, R5, 0x2, 0x1f ;  /* 0x0c401f00050b7f89 */ /* 0x000ea200000e0000 */
[----:B-1----:R-:W-:-:S05]  /*4460*/  FMUL.FTZ R6, R70, UR5 ;  /* 0x0000000546067c20 */ /* 0x002fca0008410000 */
[----:B------:R-:W-:Y:S02]  /*4470*/  FSEL R6, R6, RZ, P0 ;  /* 0x000000ff06067208 */ /* 0x000fe40000000000 */
[----:B------:R-:W-:-:S03]  /*4480*/  FSETP.NEU.FTZ.AND P0, PT, R3, -INF , PT ;  /* 0xff8000000300780b */ /* 0x000fc60003f1d000 */
[--C-:B------:R-:W-:Y:S01]  /*4490*/  FFMA.FTZ R8, R41, UR5, -R6.reuse ;  /* 0x0000000529087c23 */ /* 0x100fe20008010806 */
[----:B------:R-:W-:-:S03]  /*44a0*/  FFMA.FTZ R10, R33, UR5, -R6 ;  /* 0x00000005210a7c23 */ /* 0x000fc60008010806 */
[----:B------:R1:W-:Y:S08]  /*44b0*/  MUFU.EX2 R191, R8 ;  /* 0x0000000800bf7308 */ /* 0x0003f00000000800 */
[----:B------:R-:W-:Y:S01]  /*44c0*/  MUFU.EX2 R190, R10 ;  /* 0x0000000a00be7308 */ /* 0x000fe20000000800 */
[----:B-1----:R-:W-:-:S07]  /*44d0*/  FFMA.FTZ R8, R40, UR5, -R6 ;  /* 0x0000000528087c23 */ /* 0x002fce0008010806 */
[----:B------:R2:W-:Y:S02]  /*44e0*/  MUFU.EX2 R189, R8 ;  /* 0x0000000800bd7308 */ /* 0x0005e40000000800 */
[----:B--2---:R-:W-:Y:S02]  /*44f0*/  FMNMX.FTZ R8, R5, R11, !PT ;  /* 0x0000000b05087209 */ /* 0x004fe40007810000 */
[----:B------:R-:W-:Y:S01]  /*4500*/  FSEL R5, R9, RZ, P0 ;  /* 0x000000ff09057208 */ /* 0x000fe20000000000 */
[----:B------:R-:W-:Y:S02]  /*4510*/  FFMA.FTZ R9, R32, UR5, -R6 ;  /* 0x0000000520097c23 */ /* 0x000fe40008010806 */
[----:B------:R-:W1:Y:S02]  /*4520*/  SHFL.BFLY PT, R71, R8, 0x1, 0x1f ;  /* 0x0c201f0008477f89 */ /* 0x000e6400000e0000 */
[--C-:B------:R-:W-:Y:S01]  /*4530*/  FFMA.FTZ R0, R42, UR5, -R5.reuse ;  /* 0x000000052a007c23 */ /* 0x100fe20008010805 */
[----:B------:R2:W3:Y:S08]  /*4540*/  MUFU.EX2 R209, R9 ;  /* 0x0000000900d17308 */ /* 0x0004f00000000800 */
[----:B------:R4:W-:Y:S01]  /*4550*/  MUFU.EX2 R180, R0 ;  /* 0x0000000000b47308 */ /* 0x0009e20000000800 */
[----:B--2---:R-:W-:Y:S01]  /*4560*/  FFMA.FTZ R9, R43, UR5, -R5 ;  /* 0x000000052b097c23 */ /* 0x004fe20008010805 */
[----:B---3--:R-:W-:Y:S01]  /*4570*/  F2FP.BF16.F32.PACK_AB R10, R209, R190 ;  /* 0x000000bed10a723e */ /* 0x008fe200000010ff */
[----:B------:R-:W2:Y:S01]  /*4580*/  LDSM.16.MT88.4 R40, [R193+0x6800] ;  /* 0x00680000c128783b */ /* 0x000ea20000004200 */
[----:B-1----:R-:W-:-:S04]  /*4590*/  FMNMX.FTZ R71, R8, R71, !PT ;  /* 0x0000004708477209 */ /* 0x002fc80007810000 */
[----:B------:R-:W1:Y:S01]  /*45a0*/  MUFU.EX2 R181, R9 ;  /* 0x0000000900b57308 */ /* 0x000e620000000800 */
[----:B------:R-:W-:Y:S01]  /*45b0*/  F2FP.BF16.F32.PACK_AB R8, R189, R191 ;  /* 0x000000bfbd08723e */ /* 0x000fe200000010ff */
[----:B----4-:R-:W-:Y:S01]  /*45c0*/  FFMA.FTZ R0, R35, UR5, -R5 ;  /* 0x0000000523007c23 */ /* 0x010fe20008010805 */
[C---:B------:R-:W-:Y:S01]  /*45d0*/  FMUL.FTZ R2, R71.reuse, UR5 ;  /* 0x0000000547027c20 */ /* 0x040fe20008410000 */
[----:B------:R-:W-:-:S04]  /*45e0*/  FSETP.NEU.FTZ.AND P0, PT, R71, -INF , PT ;  /* 0xff8000004700780b */ /* 0x000fc80003f1d000 */
[----:B------:R3:W-:Y:S01]  /*45f0*/  MUFU.EX2 R183, R0 ;  /* 0x0000000000b77308 */ /* 0x0007e20000000800 */
[----:B-1----:R-:W-:Y:S01]  /*4600*/  F2FP.BF16.F32.PACK_AB R9, R180, R181 ;  /* 0x000000b5b409723e */ /* 0x002fe200000010ff */
[----:B---3--:R-:W-:-:S06]  /*4610*/  FFMA.FTZ R0, R36, UR5, -R5 ;  /* 0x0000000524007c23 */ /* 0x008fcc0008010805 */
[----:B------:R1:W3:Y:S02]  /*4620*/  MUFU.EX2 R186, R0 ;  /* 0x0000000000ba7308 */ /* 0x0002e40000000800 */
[----:B-1----:R-:W-:Y:S01]  /*4630*/  FSEL R0, R2, RZ, P0 ;  /* 0x000000ff02007208 */ /* 0x002fe20000000000 */
[----:B------:R-:W-:Y:S01]  /*4640*/  FFMA.FTZ R2, R34, UR5, -R7 ;  /* 0x0000000522027c23 */ /* 0x000fe20008010807 */
[----:B---3--:R-:W-:Y:S01]  /*4650*/  F2FP.BF16.F32.PACK_AB R11, R186, R183 ;  /* 0x000000b7ba0b723e */ /* 0x008fe200000010ff */
[----:B------:R-:W1:Y:S03]  /*4660*/  LDSM.16.MT88.4 R32, [R194+0x6800] ;  /* 0x00680000c220783b */ /* 0x000e660000004200 */
[----:B------:R3:W-:Y:S03]  /*4670*/  MUFU.EX2 R210, R2 ;  /* 0x0000000200d27308 */ /* 0x0007e60000000800 */
[C---:B------:R-:W-:Y:S06]  /*4680*/  HMMA.16816.F32.BF16 R60, R8.reuse, R28, RZ ;  /* 0x0000001c083c723c */ /* 0x040fec00000418ff */
[C---:B------:R-:W-:Y:S06]  /*4690*/  HMMA.16816.F32.BF16 R56, R8.reuse, R24, RZ ;  /* 0x000000180838723c */ /* 0x040fec00000418ff */
[----:B------:R-:W-:Y:S01]  /*46a0*/  HMMA.16816.F32.BF16 R92, R8, R30, RZ ;  /* 0x0000001e085c723c */ /* 0x000fe200000418ff */
[----:B---3--:R-:W-:-:S02]  /*46b0*/  FFMA.FTZ R2, R45, UR5, -R0 ;  /* 0x000000052d027c23 */ /* 0x008fc40008010800 */
[----:B------:R-:W-:Y:S02]  /*46c0*/  LDSM.16.MT88.4 R44, [R195+0x6800] ;  /* 0x00680000c32c783b */ /* 0x000fe40000004200 */
[----:B------:R3:W-:Y:S01]  /*46d0*/  MUFU.EX2 R173, R2 ;  /* 0x0000000200ad7308 */ /* 0x0007e20000000800 */
[C---:B------:R-:W-:Y:S06]  /*46e0*/  HMMA.16816.F32.BF16 R76, R8.reuse, R18, RZ ;  /* 0x00000012084c723c */ /* 0x040fec00000418ff */
[C---:B------:R-:W-:Y:S06]  /*46f0*/  HMMA.16816.F32.BF16 R52, R8.reuse, R16, RZ ;  /* 0x000000100834723c */ /* 0x040fec00000418ff */
[----:B------:R-:W-:Y:S01]  /*4700*/  HMMA.16816.F32.BF16 R80, R8, R22, RZ ;  /* 0x000000160850723c */ /* 0x000fe200000418ff */
[----:B---3--:R-:W-:-:S05]  /*4710*/  FFMA.FTZ R2, R48, UR5, -R0 ;  /* 0x0000000530027c23 */ /* 0x008fca0008010800 */
[----:B------:R-:W-:Y:S01]  /*4720*/  HMMA.16816.F32.BF16 R48, R8, R20, RZ ;  /* 0x000000140830723c */ /* 0x000fe200000418ff */
[----:B------:R3:W4:Y:S02]  /*4730*/  MUFU.EX2 R171, R2 ;  /* 0x0000000200ab7308 */ /* 0x0007240000000800 */
[----:B---3--:R-:W-:Y:S01]  /*4740*/  FFMA.FTZ R2, R37, UR5, -R0 ;  /* 0x0000000525027c23 */ /* 0x008fe20008010800 */
[----:B----4-:R-:W-:-:S05]  /*4750*/  F2FP.BF16.F32.PACK_AB R13, R171, R173 ;  /* 0x000000adab0d723e */ /* 0x010fca00000010ff */
[----:B------:R3:W-:Y:S02]  /*4760*/  MUFU.EX2 R172, R2 ;  /* 0x0000000200ac7308 */ /* 0x0007e40000000800 */
[----:B---3--:R-:W-:-:S06]  /*4770*/  FFMA.FTZ R2, R38, UR5, -R0 ;  /* 0x0000000526027c23 */ /* 0x008fcc0008010800 */
[----:B------:R3:W4:Y:S02]  /*4780*/  MUFU.EX2 R178, R2 ;  /* 0x0000000200b27308 */ /* 0x0007240000000800 */
[--C-:B---3--:R-:W-:Y:S01]  /*4790*/  FFMA.FTZ R2, R39, UR5, -R6.reuse ;  /* 0x0000000527027c23 */ /* 0x108fe20008010806 */
[----:B----4-:R-:W-:Y:S01]  /*47a0*/  F2FP.BF16.F32.PACK_AB R15, R178, R172 ;  /* 0x000000acb20f723e */ /* 0x010fe200000010ff */
[----:B------:R-:W3:Y:S04]  /*47b0*/  LDSM.16.MT88.4 R36, [R196+0x6800] ;  /* 0x00680000c424783b */ /* 0x000ee80000004200 */
[----:B------:R4:W-:Y:S02]  /*47c0*/  MUFU.EX2 R179, R2 ;  /* 0x0000000200b37308 */ /* 0x0009e40000000800 */
[C---:B------:R-:W-:Y:S06]  /*47d0*/  HMMA.16816.F32.BF16 R88, R12.reuse, R28, RZ ;  /* 0x0000001c0c58723c */ /* 0x040fec00000418ff */
[C---:B------:R-:W-:Y:S06]  /*47e0*/  HMMA.16816.F32.BF16 R108, R12.reuse, R30, RZ ;  /* 0x0000001e0c6c723c */ /* 0x040fec00000418ff */
[----:B------:R-:W-:Y:S01]  /*47f0*/  HMMA.16816.F32.BF16 R124, R12, R26, RZ ;  /* 0x0000001a0c7c723c */ /* 0x000fe200000418ff */
[----:B----4-:R-:W-:-:S04]  /*4800*/  FFMA.FTZ R2, R64, UR5, -R6 ;  /* 0x0000000540027c23 */ /* 0x010fc80008010806 */
[----:B------:R4:W5:Y:S01]  /*4810*/  MUFU.EX2 R182, R2 ;  /* 0x0000000200b67308 */ /* 0x0009620000000800 */
[C---:B------:R-:W-:Y:S06]  /*4820*/  HMMA.16816.F32.BF16 R28, R12.reuse, R16, RZ ;  /* 0x000000100c1c723c */ /* 0x040fec00000418ff */
[C---:B------:R-:W-:Y:S01]  /*4830*/  HMMA.16816.F32.BF16 R120, R12.reuse, R18, RZ ;  /* 0x000000120c78723c */ /* 0x040fe200000418ff */
[----:B------:R-:W3:Y:S05]  /*4840*/  LDSM.16.MT88.4 R16, [R193+0x7000] ;  /* 0x00700000c110783b */ /* 0x000eea0000004200 */
[----:B------:R-:W-:Y:S01]  /*4850*/  HMMA.16816.F32.BF16 R116, R12, R22, RZ ;  /* 0x000000160c74723c */ /* 0x000fe200000418ff */
[----:B----4-:R-:W-:-:S05]  /*4860*/  FFMA.FTZ R2, R65, UR5, -R6 ;  /* 0x0000000541027c23 */ /* 0x010fca0008010806 */
[----:B------:R-:W-:Y:S01]  /*4870*/  HMMA.16816.F32.BF16 R64, R8, R26, RZ ;  /* 0x0000001a0840723c */ /* 0x000fe200000418ff */
[----:B------:R4:W-:Y:S06]  /*4880*/  MUFU.EX2 R184, R2 ;  /* 0x0000000200b87308 */ /* 0x0009ec0000000800 */
[----:B-----5:R-:W-:Y:S01]  /*4890*/  F2FP.BF16.F32.PACK_AB R8, R182, R179 ;  /* 0x000000b3b608723e */ /* 0x020fe200000010ff */
[----:B----4-:R-:W-:-:S04]  /*48a0*/  FFMA.FTZ R2, R68, UR5, -R6 ;  /* 0x0000000544027c23 */ /* 0x010fc80008010806 */
[----:B------:R4:W5:Y:S02]  /*48b0*/  MUFU.EX2 R187, R2 ;  /* 0x0000000200bb7308 */ /* 0x0009640000000800 */
[----:B----4-:R-:W-:Y:S01]  /*48c0*/  FFMA.FTZ R2, R69, UR5, -R5 ;  /* 0x0000000545027c23 */ /* 0x010fe20008010805 */
[----:B-----5:R-:W-:-:S05]  /*48d0*/  F2FP.BF16.F32.PACK_AB R10, R187, R184 ;  /* 0x000000b8bb0a723e */ /* 0x020fca00000010ff */
[----:B------:R4:W-:Y:S02]  /*48e0*/  MUFU.EX2 R174, R2 ;  /* 0x0000000200ae7308 */ /* 0x0009e40000000800 */
[----:B----4-:R-:W-:-:S06]  /*48f0*/  FFMA.FTZ R2, R73, UR5, -R5 ;  /* 0x0000000549027c23 */ /* 0x010fcc0008010805 */
[----:B------:R4:W5:Y:S02]  /*4900*/  MUFU.EX2 R177, R2 ;  /* 0x0000000200b17308 */ /* 0x0009640000000800 */
[----:B----4-:R-:W-:Y:S01]  /*4910*/  FFMA.FTZ R2, R84, UR5, -R5 ;  /* 0x0000000554027c23 */ /* 0x010fe20008010805 */
[----:B-----5:R-:W-:Y:S01]  /*4920*/  F2FP.BF16.F32.PACK_AB R9, R177, R174 ;  /* 0x000000aeb109723e */ /* 0x020fe200000010ff */
[C---:B------:R-:W-:Y:S04]  /*4930*/  HMMA.16816.F32.BF16 R84, R12.reuse, R24, RZ ;  /* 0x000000180c54723c */ /* 0x040fe800000418ff */
[----:B------:R4:W-:Y:S02]  /*4940*/  MUFU.EX2 R176, R2 ;  /* 0x0000000200b07308 */ /* 0x0009e40000000800 */
[----:B------:R-:W-:Y:S01]  /*4950*/  HMMA.16816.F32.BF16 R24, R12, R20, RZ ;  /* 0x000000140c18723c */ /* 0x000fe200000418ff */
[----:B------:R-:W5:Y:S06]  /*4960*/  LDSM.16.MT88.4 R20, [R196+0x7000] ;  /* 0x00700000c414783b */ /* 0x000f6c0000004200 */
[----:B------:R-:W-:-:S02]  /*4970*/  F2FP.BF16.F32.PACK_AB R12, R226, R225 ;  /* 0x000000e1e20c723e */ /* 0x000fc400000010ff */
[----:B------:R-:W-:Y:S01]  /*4980*/  F2FP.BF16.F32.PACK_AB R14, R224, R248 ;  /* 0x000000f8e00e723e */ /* 0x000fe200000010ff */
[----:B----4-:R-:W-:-:S04]  /*4990*/  FFMA.FTZ R2, R96, UR5, -R5 ;  /* 0x0000000560027c23 */ /* 0x010fc80008010805 */
[----:B------:R4:W2:Y:S02]  /*49a0*/  MUFU.EX2 R175, R2 ;  /* 0x0000000200af7308 */ /* 0x0008a40000000800 */
[----:B----4-:R-:W-:Y:S01]  /*49b0*/  FFMA.FTZ R2, R74, UR5, -R7 ;  /* 0x000000054a027c23 */ /* 0x010fe20008010807 */
[----:B--2---:R-:W-:-:S05]  /*49c0*/  F2FP.BF16.F32.PACK_AB R11, R175, R176 ;  /* 0x000000b0af0b723e */ /* 0x004fca00000010ff */
[----:B------:R2:W-:Y:S02]  /*49d0*/  MUFU.EX2 R188, R2 ;  /* 0x0000000200bc7308 */ /* 0x0005e40000000800 */
[C---:B------:R-:W-:Y:S06]  /*49e0*/  HMMA.16816.F32.BF16 R112, R8.reuse, R40, R60 ;  /* 0x000000280870723c */ /* 0x040fec000004183c */
[C---:B-1----:R-:W-:Y:S06]  /*49f0*/  HMMA.16816.F32.BF16 R60, R8.reuse, R34, R76 ;  /* 0x00000022083c723c */ /* 0x042fec000004184c */
[----:B---3--:R-:W-:Y:S01]  /*4a00*/  HMMA.16816.F32.BF16 R104, R8, R36, R56 ;  /* 0x000000240868723c */ /* 0x008fe20000041838 */
[----:B--2---:R-:W-:-:S04]  /*4a10*/  FFMA.FTZ R2, R75, UR5, -R7 ;  /* 0x000000054b027c23 */ /* 0x004fc80008010807 */
[----:B------:R1:W-:Y:S01]  /*4a20*/  MUFU.EX2 R185, R2 ;  /* 0x0000000200b97308 */ /* 0x0003e20000000800 */
[C---:B------:R-:W-:Y:S06]  /*4a30*/  HMMA.16816.F32.BF16 R92, R8.reuse, R42, R92 ;  /* 0x0000002a085c723c */ /* 0x040fec000004185c */
[----:B------:R-:W-:Y:S01]  /*4a40*/  HMMA.16816.F32.BF16 R56, R8, R38, R64 ;  /* 0x000000260838723c */ /* 0x000fe20000041840 */
[----:B-1----:R-:W-:-:S04]  /*4a50*/  FFMA.FTZ R2, R97, UR5, -R0 ;  /* 0x0000000561027c23 */ /* 0x002fc80008010800 */
[----:B------:R1:W-:Y:S02]  /*4a60*/  MUFU.EX2 R169, R2 ;  /* 0x0000000200a97308 */ /* 0x0003e40000000800 */
[--C-:B-1----:R-:W-:Y:S02]  /*4a70*/  FFMA.FTZ R2, R99, UR5, -R0.reuse ;  /* 0x0000000563027c23 */ /* 0x102fe40008010800 */
[C---:B------:R-:W-:Y:S04]  /*4a80*/  HMMA.16816.F32.BF16 R96, R8.reuse, R44, R48 ;  /* 0x0000002c0860723c */ /* 0x040fe80000041830 */
[----:B------:R1:W2:Y:S02]  /*4a90*/  MUFU.EX2 R170, R2 ;  /* 0x0000000200aa7308 */ /* 0x0002a40000000800 */
[--C-:B-1----:R-:W-:Y:S01]  /*4aa0*/  FFMA.FTZ R2, R100, UR5, -R0.reuse ;  /* 0x0000000564027c23 */ /* 0x102fe20008010800 */
[----:B--2---:R-:W-:Y:S01]  /*4ab0*/  F2FP.BF16.F32.PACK_AB R13, R170, R169 ;  /* 0x000000a9aa0d723e */ /* 0x004fe200000010ff */
[C---:B------:R-:W-:Y:S04]  /*4ac0*/  HMMA.16816.F32.BF16 R100, R8.reuse, R32, R52 ;  /* 0x000000200864723c */ /* 0x040fe80000041834 */
[----:B------:R1:W-:Y:S02]  /*4ad0*/  MUFU.EX2 R168, R2 ;  /* 0x0000000200a87308 */ /* 0x0003e40000000800 */
[----:B------:R-:W-:Y:S01]  /*4ae0*/  HMMA.16816.F32.BF16 R52, R8, R46, R80 ;  /* 0x0000002e0834723c */ /* 0x000fe20000041850 */
[----:B-1----:R-:W-:-:S05]  /*4af0*/  FFMA.FTZ R2, R128, UR5, -R0 ;  /* 0x0000000580027c23 */ /* 0x002fca0008010800 */
[----:B------:R1:W2:Y:S02]  /*4b00*/  MUFU.EX2 R167, R2 ;  /* 0x0000000200a77308 */ /* 0x0002a40000000800 */
[----:B-1----:R-:W-:Y:S01]  /*4b10*/  FFMA.FTZ R2, R129, UR5, -R6 ;  /* 0x0000000581027c23 */ /* 0x002fe20008010806 */
[----:B--2---:R-:W-:-:S05]  /*4b20*/  F2FP.BF16.F32.PACK_AB R15, R167, R168 ;  /* 0x000000a8a70f723e */ /* 0x004fca00000010ff */
[----:B------:R1:W-:Y:S02]  /*4b30*/  MUFU.EX2 R166, R2 ;  /* 0x0000000200a67308 */ /* 0x0003e40000000800 */
[C---:B------:R-:W-:Y:S01]  /*4b40*/  HMMA.16816.F32.BF16 R76, R12.reuse, R32, R28 ;  /* 0x000000200c4c723c */ /* 0x040fe2000004181c */
[----:B------:R-:W-:Y:S05]  /*4b50*/  LDSM.16.MT88.4 R28, [R195+0x7000] ;  /* 0x00700000c31c783b */ /* 0x000fea0000004200 */
[C---:B------:R-:W-:Y:S01]  /*4b60*/  HMMA.16816.F32.BF16 R48, R12.reuse, R40, R88 ;  /* 0x000000280c30723c */ /* 0x040fe20000041858 */
[----:B------:R-:W-:Y:S05]  /*4b70*/  LDSM.16.MT88.4 R88, [R193+0x7800] ;  /* 0x00780000c158783b */ /* 0x000fea0000004200 */
[----:B------:R-:W-:Y:S01]  /*4b80*/  HMMA.16816.F32.BF16 R84, R12, R36, R84 ;  /* 0x000000240c54723c */ /* 0x000fe20000041854 */
[----:B-1----:R-:W-:-:S04]  /*4b90*/  FFMA.FTZ R2, R131, UR5, -R6 ;  /* 0x0000000583027c23 */ /* 0x002fc80008010806 */
[----:B------:R1:W2:Y:S01]  /*4ba0*/  MUFU.EX2 R165, R2 ;  /* 0x0000000200a57308 */ /* 0x0002a20000000800 */
[C---:B------:R-:W-:Y:S06]  /*4bb0*/  HMMA.16816.F32.BF16 R40, R12.reuse, R42, R108 ;  /* 0x0000002a0c28723c */ /* 0x040fec000004186c */
[C---:B------:R-:W-:Y:S06]  /*4bc0*/  HMMA.16816.F32.BF16 R36, R12.reuse, R38, R124 ;  /* 0x000000260c24723c */ /* 0x040fec000004187c */
[----:B------:R-:W-:Y:S01]  /*4bd0*/  HMMA.16816.F32.BF16 R32, R12, R34, R120 ;  /* 0x000000220c20723c */ /* 0x000fe20000041878 */
[----:B------:R-:W-:Y:S01]  /*4be0*/  LDSM.16.MT88.4 R120, [R194+0x7800] ;  /* 0x00780000c278783b */ /* 0x000fe20000004200 */
[----:B-1----:R-:W-:Y:S01]  /*4bf0*/  FFMA.FTZ R2, R130, UR5, -R6 ;  /* 0x0000000582027c23 */ /* 0x002fe20008010806 */
[----:B--2---:R-:W-:-:S03]  /*4c00*/  F2FP.BF16.F32.PACK_AB R8, R165, R166 ;  /* 0x000000a6a508723e */ /* 0x004fc600000010ff */
[C---:B------:R-:W-:Y:S01]  /*4c10*/  HMMA.16816.F32.BF16 R128, R12.reuse, R44, R24 ;  /* 0x0000002c0c80723c */ /* 0x040fe20000041818 */
[----:B------:R-:W1:Y:S01]  /*4c20*/  LDSM.16.MT88.4 R24, [R194+0x7000] ;  /* 0x00700000c218783b */ /* 0x000e620000004200 */
[----:B------:R2:W-:Y:S04]  /*4c30*/  MUFU.EX2 R164, R2 ;  /* 0x0000000200a47308 */ /* 0x0005e80000000800 */
[----:B------:R-:W-:Y:S07]  /*4c40*/  HMMA.16816.F32.BF16 R44, R12, R46, R116 ;  /* 0x0000002e0c2c723c */ /* 0x000fee0000041874 */
[----:B------:R-:W-:-:S02]  /*4c50*/  F2FP.BF16.F32.PACK_AB R12, R214, R223 ;  /* 0x000000dfd60c723e */ /* 0x000fc400000010ff */
[----:B------:R-:W-:Y:S01]  /*4c60*/  F2FP.BF16.F32.PACK_AB R14, R216, R213 ;  /* 0x000000d5d80e723e */ /* 0x000fe200000010ff */
[----:B--2---:R-:W-:-:S04]  /*4c70*/  FFMA.FTZ R2, R132, UR5, -R6 ;  /* 0x0000000584027c23 */ /* 0x004fc80008010806 */
[----:B------:R2:W3:Y:S02]  /*4c80*/  MUFU.EX2 R163, R2 ;  /* 0x0000000200a37308 */ /* 0x0004e40000000800 */
[----:B--2---:R-:W-:Y:S01]  /*4c90*/  FFMA.FTZ R2, R133, UR5, -R5 ;  /* 0x0000000585027c23 */ /* 0x004fe20008010805 */
[----:B---3--:R-:W-:-:S05]  /*4ca0*/  F2FP.BF16.F32.PACK_AB R10, R163, R164 ;  /* 0x000000a4a30a723e */ /* 0x008fca00000010ff */
[----:B------:R2:W-:Y:S02]  /*4cb0*/  MUFU.EX2 R162, R2 ;  /* 0x0000000200a27308 */ /* 0x0005e40000000800 */
[----:B--2---:R-:W-:-:S06]  /*4cc0*/  FFMA.FTZ R2, R134, UR5, -R5 ;  /* 0x0000000586027c23 */ /* 0x004fcc0008010805 */
[----:B------:R2:W3:Y:S02]  /*4cd0*/  MUFU.EX2 R161, R2 ;  /* 0x0000000200a17308 */ /* 0x0004e40000000800 */
[----:B--2---:R-:W-:Y:S01]  /*4ce0*/  FFMA.FTZ R2, R135, UR5, -R5 ;  /* 0x0000000587027c23 */ /* 0x004fe20008010805 */
[----:B---3--:R-:W-:-:S05]  /*4cf0*/  F2FP.BF16.F32.PACK_AB R9, R161, R162 ;  /* 0x000000a2a109723e */ /* 0x008fca00000010ff */
[----:B------:R2:W-:Y:S02]  /*4d00*/  MUFU.EX2 R160, R2 ;  /* 0x0000000200a07308 */ /* 0x0005e40000000800 */
[----:B--2---:R-:W-:Y:S01]  /*4d10*/  FFMA.FTZ R2, R136, UR5, -R5 ;  /* 0x0000000588027c23 */ /* 0x004fe20008010805 */
[----:B------:R-:W-:-:S05]  /*4d20*/  F2FP.BF16.F32.PACK_AB R136, R210, R222 ;  /* 0x000000ded288723e */ /* 0x000fca00000010ff */
[----:B------:R2:W3:Y:S02]  /*4d30*/  MUFU.EX2 R159, R2 ;  /* 0x00000002009f7308 */ /* 0x0004e40000000800 */
[----:B--2---:R-:W-:Y:S01]  /*4d40*/  FFMA.FTZ R2, R137, UR5, -R0 ;  /* 0x0000000589027c23 */ /* 0x004fe20008010800 */
[----:B---3--:R-:W-:-:S05]  /*4d50*/  F2FP.BF16.F32.PACK_AB R11, R159, R160 ;  /* 0x000000a09f0b723e */ /* 0x008fca00000010ff */
[----:B------:R2:W-:Y:S02]  /*4d60*/  MUFU.EX2 R158, R2 ;  /* 0x00000002009e7308 */ /* 0x0005e40000000800 */
[C---:B------:R-:W-:Y:S06]  /*4d70*/  HMMA.16816.F32.BF16 R80, R8.reuse, R16, R112 ;  /* 0x000000100850723c */ /* 0x040fec0000041870 */
[C---:B-----5:R-:W-:Y:S01]  /*4d80*/  HMMA.16816.F32.BF16 R64, R8.reuse, R20, R104 ;  /* 0x000000140840723c */ /* 0x060fe20000041868 */
[----:B------:R-:W-:Y:S05]  /*4d90*/  LDSM.16.MT88.4 R104, [R196+0x7800] ;  /* 0x00780000c468783b */ /* 0x000fea0000004200 */
[----:B-1----:R-:W-:Y:S01]  /*4da0*/  HMMA.16816.F32.BF16 R116, R8, R24, R100 ;  /* 0x000000180874723c */ /* 0x002fe20000041864 */
[----:B--2---:R-:W-:Y:S01]  /*4db0*/  FFMA.FTZ R2, R138, UR5, -R0 ;  /* 0x000000058a027c23 */ /* 0x004fe20008010800 */
[----:B------:R-:W-:-:S03]  /*4dc0*/  F2FP.BF16.F32.PACK_AB R138, R185, R188 ;  /* 0x000000bcb98a723e */ /* 0x000fc600000010ff */
[----:B------:R1:W2:Y:S01]  /*4dd0*/  MUFU.EX2 R157, R2 ;  /* 0x00000002009d7308 */ /* 0x0002a20000000800 */
[C---:B------:R-:W-:Y:S06]  /*4de0*/  HMMA.16816.F32.BF16 R132, R8.reuse, R28, R96 ;  /* 0x0000001c0884723c */ /* 0x040fec0000041860 */
[C---:B------:R-:W-:Y:S06]  /*4df0*/  HMMA.16816.F32.BF16 R92, R8.reuse, R18, R92 ;  /* 0x00000012085c723c */ /* 0x040fec000004185c */
[----:B------:R-:W-:Y:S01]  /*4e00*/  HMMA.16816.F32.BF16 R56, R8, R22, R56 ;  /* 0x000000160838723c */ /* 0x000fe20000041838 */
[----:B-1----:R-:W-:Y:S01]  /*4e10*/  FFMA.FTZ R2, R139, UR5, -R0 ;  /* 0x000000058b027c23 */ /* 0x002fe20008010800 */
[----:B--2---:R-:W-:-:S04]  /*4e20*/  F2FP.BF16.F32.PACK_AB R13, R157, R158 ;  /* 0x0000009e9d0d723e */ /* 0x004fc800000010ff */
[C---:B------:R-:W-:Y:S01]  /*4e30*/  HMMA.16816.F32.BF16 R60, R8.reuse, R26, R60 ;  /* 0x0000001a083c723c */ /* 0x040fe2000004183c */
[----:B------:R1:W-:Y:S05]  /*4e40*/  MUFU.EX2 R156, R2 ;  /* 0x00000002009c7308 */ /* 0x0003ea0000000800 */
[----:B------:R-:W-:Y:S07]  /*4e50*/  HMMA.16816.F32.BF16 R52, R8, R30, R52 ;  /* 0x0000001e0834723c */ /* 0x000fee0000041834 */
[----:B------:R-:W-:Y:S01]  /*4e60*/  FADD.FTZ R8, R191, R189 ;  /* 0x000000bdbf087221 */ /* 0x000fe20000010000 */
[----:B------:R-:W-:-:S03]  /*4e70*/  FADD.FTZ R9, R181, R180 ;  /* 0x000000b4b5097221 */ /* 0x000fc60000010000 */
[----:B------:R-:W-:Y:S01]  /*4e80*/  FADD.FTZ R8, R190, R8 ;  /* 0x00000008be087221 */ /* 0x000fe20000010000 */
[----:B------:R-:W-:Y:S01]  /*4e90*/  FADD.FTZ R9, R183, R9 ;  /* 0x00000009b7097221 */ /* 0x000fe20000010000 */
[----:B-1----:R-:W-:Y:S02]  /*4ea0*/  FFMA.FTZ R2, R140, UR5, -R0 ;  /* 0x000000058c027c23 */ /* 0x002fe40008010800 */
[----:B------:R-:W-:Y:S02]  /*4eb0*/  FADD.FTZ R8, R209, R8 ;  /* 0x00000008d1087221 */ /* 0x000fe40000010000 */
        /* <DEDUP_REMOVED lines=32> */
[----:B-1----:R-:W-:Y:S02]  /*50c0*/  FFMA.FTZ R2, R151, UR5, -R5 ;  /* 0x0000000597027c23 */ /* 0x002fe40008010805 */
[----:B------:R-:W1:Y:S04]  /*50d0*/  LDSM.16.MT88.4 R4, [R195+0x7800] ;  /* 0x00780000c304783b */ /* 0x000e680000004200 */
[----:B------:R2:W3:Y:S02]  /*50e0*/  MUFU.EX2 R251, R2 ;  /* 0x0000000200fb7308 */ /* 0x0004e40000000800 */
[--C-:B--2---:R-:W-:Y:S01]  /*50f0*/  FFMA.FTZ R2, R153, UR5, -R0.reuse ;  /* 0x0000000599027c23 */ /* 0x104fe20008010800 */
[----:B------:R-:W-:Y:S01]  /*5100*/  FFMA.FTZ R0, R154, UR5, -R0 ;  /* 0x000000059a007c23 */ /* 0x000fe20008010800 */
[----:B---3--:R-:W-:-:S04]  /*5110*/  F2FP.BF16.F32.PACK_AB R143, R251, R11 ;  /* 0x0000000bfb8f723e */ /* 0x008fc800000010ff */
[----:B------:R2:W-:Y:S03]  /*5120*/  MUFU.EX2 R10, R2 ;  /* 0x00000002000a7308 */ /* 0x0005e60000000800 */
[C---:B------:R-:W-:Y:S05]  /*5130*/  HMMA.16816.F32.BF16 R80, R140.reuse, R88, R80 ;  /* 0x000000588c50723c */ /* 0x040fea0000041850 */
[----:B------:R3:W4:Y:S01]  /*5140*/  MUFU.EX2 R249, R0 ;  /* 0x0000000000f97308 */ /* 0x0007220000000800 */
[----:B------:R-:W-:Y:S01]  /*5150*/  HMMA.16816.F32.BF16 R92, R140, R90, R92 ;  /* 0x0000005a8c5c723c */ /* 0x000fe2000004185c */
[----:B--2---:R-:W-:-:S05]  /*5160*/  FADD.FTZ R2, R173, R171 ;  /* 0x000000abad027221 */ /* 0x004fca0000010000 */
[----:B-1----:R-:W-:Y:S01]  /*5170*/  HMMA.16816.F32.BF16 R132, R140, R4, R132 ;  /* 0x000000048c84723c */ /* 0x002fe20000041884 */
[----:B------:R-:W-:-:S05]  /*5180*/  FADD.FTZ R2, R172, R2 ;  /* 0x00000002ac027221 */ /* 0x000fca0000010000 */
[C---:B------:R-:W-:Y:S01]  /*5190*/  HMMA.16816.F32.BF16 R100, R140.reuse, R104, R64 ;  /* 0x000000688c64723c */ /* 0x040fe20000041840 */
[----:B---3--:R-:W-:Y:S01]  /*51a0*/  FADD.FTZ R0, R217, R211 ;  /* 0x000000d3d9007221 */ /* 0x008fe20000010000 */
[----:B----4-:R-:W-:Y:S01]  /*51b0*/  F2FP.BF16.F32.PACK_AB R139, R249, R10 ;  /* 0x0000000af98b723e */ /* 0x010fe200000010ff */
[----:B------:R-:W-:Y:S02]  /*51c0*/  FADD.FTZ R2, R178, R2 ;  /* 0x00000002b2027221 */ /* 0x000fe40000010000 */
[----:B------:R-:W-:Y:S01]  /*51d0*/  FADD.FTZ R0, R212, R0 ;  /* 0x00000000d4007221 */ /* 0x000fe20000010000 */
[----:B------:R-:W-:Y:S01]  /*51e0*/  HMMA.16816.F32.BF16 R108, R140, R106, R56 ;  /* 0x0000006a8c6c723c */ /* 0x000fe20000041838 */
[----:B------:R-:W-:Y:S02]  /*51f0*/  FADD.FTZ R2, R169, R2 ;  /* 0x00000002a9027221 */ /* 0x000fe40000010000 */
[----:B------:R-:W-:Y:S02]  /*5200*/  FADD.FTZ R0, R215, R0 ;  /* 0x00000000d7007221 */ /* 0x000fe40000010000 */
[----:B------:R-:W-:Y:S01]  /*5210*/  FADD.FTZ R2, R170, R2 ;  /* 0x00000002aa027221 */ /* 0x000fe20000010000 */
[----:B------:R-:W-:Y:S01]  /*5220*/  HMMA.16816.F32.BF16 R128, R136, R4, R128 ;  /* 0x000000048880723c */ /* 0x000fe20000041880 */
[----:B------:R-:W-:-:S05]  /*5230*/  FADD.FTZ R0, R225, R0 ;  /* 0x00000000e1007221 */ /* 0x000fca0000010000 */
[----:B------:R-:W-:Y:S01]  /*5240*/  HMMA.16816.F32.BF16 R116, R140, R120, R116 ;  /* 0x000000788c74723c */ /* 0x000fe20000041874 */
[----:B------:R-:W-:Y:S01]  /*5250*/  FADD.FTZ R4, R186, R9 ;  /* 0x00000009ba047221 */ /* 0x000fe20000010000 */
[----:B------:R-:W-:-:S03]  /*5260*/  FADD.FTZ R5, R179, R8 ;  /* 0x00000008b3057221 */ /* 0x000fc60000010000 */
        /* <DEDUP_REMOVED lines=50> */
[----:B------:R-:W-:Y:S06]  /*5590*/  HMMA.16816.F32.BF16 R120, R136, R122, R24 ;  /* 0x0000007a8878723c */ /* 0x000fec0000041818 */
[-C--:B------:R-:W-:Y:S06]  /*55a0*/  HMMA.16816.F32.BF16 R140, R140, R6.reuse, R52 ;  /* 0x000000068c8c723c */ /* 0x080fec0000041834 */
[----:B------:R-:W-:Y:S01]  /*55b0*/  HMMA.16816.F32.BF16 R136, R136, R6, R12 ;  /* 0x000000068888723c */ /* 0x000fe2000004180c */
[----:B------:R-:W-:-:S08]  /*55c0*/  NOP ;  /* 0x0000000000007918 */ /* 0x000fd00000000000 */
[----:B------:R-:W-:-:S15]  /*55d0*/  @!P1 BRA `(.L_x_1702) ;  /* 0x0000003400609947 */ /* 0x000fde0003800000 */
[----:B------:R-:W-:Y:S01]  /*55e0*/  ULDC UR4, c[0x0][0x2d0] ;  /* 0x0000b40000047ab9 */ /* 0x000fe20000000800 */
[C---:B------:R-:W-:Y:S01]  /*55f0*/  SHF.L.U64.HI R2, R144.reuse, 0x4, R145 ;  /* 0x0000000490027819 */ /* 0x040fe20000010291 */
[----:B------:R-:W-:Y:S01]  /*5600*/  IMAD.SHL.U32 R0, R144, 0x10, RZ ;  /* 0x0000001090007824 */ /* 0x000fe200078e00ff */
[----:B------:R-:W-:Y:S01]  /*5610*/  ISETP.GE.AND P0, PT, R228, UR4, PT ;  /* 0x00000004e4007c0c */ /* 0x000fe2000bf06270 */
[----:B------:R-:W1:Y:S01]  /*5620*/  LDC.64 R216, c[0x0][0x250] ;  /* 0x00009400ffd87b82 */ /* 0x000e620000000a00 */
[----:B------:R-:W-:Y:S01]  /*5630*/  LEA.HI.SX32 R208, R208, 0xfffffffe, 0x1a ;  /* 0xfffffffed0d07811 */ /* 0x000fe200078fd2ff */
[----:B------:R-:W-:Y:S01]  /*5640*/  IMAD.MOV.U32 R68, RZ, RZ, R72 ;  /* 0x000000ffff447224 */ /* 0x000fe200078e0048 */
[----:B------:R-:W-:Y:S01]  /*5650*/  MOV R69, R71 ;  /* 0x0000004700457202 */ /* 0x000fe20000000f00 */
[----:B------:R-:W-:Y:S01]  /*5660*/  IMAD.MOV.U32 R73, RZ, RZ, R70 ;  /* 0x000000ffff497224 */ /* 0x000fe200078e0046 */
[----:B------:R-:W-:Y:S01]  /*5670*/  MOV R74, R3 ;  /* 0x00000003004a7202 */ /* 0x000fe20000000f00 */
[----:B------:R-:W-:Y:S01]  /*5680*/  ULDC UR5, c[0x0][0x39c] ;  /* 0x0000e70000057ab9 */ /* 0x000fe20000000800 */
[----:B------:R-:W-:-:S05]  /*5690*/  ULDC UR4, c[0x0][0x2ec] ;  /* 0x0000bb0000047ab9 */ /* 0x000fca0000000800 */
[----:B------:R-:W2:Y:S08]  /*56a0*/  @!P0 LDC.64 R4, c[0x0][0x220] ;  /* 0x00008800ff048b82 */ /* 0x000eb00000000a00 */
[----:B------:R-:W3:Y:S01]  /*56b0*/  @!P0 LDC.64 R8, c[0x0][0x220] ;  /* 0x00008800ff088b82 */ /* 0x000ee20000000a00 */
[----:B-1----:R-:W-:-:S07]  /*56c0*/  @!P0 IMAD R252, R217, 0x30, RZ ;  /* 0x00000030d9fc8824 */ /* 0x002fce00078e02ff */
[----:B------:R-:W1:Y:S01]  /*56d0*/  @!P0 LDC.64 R6, c[0x0][0x220] ;  /* 0x00008800ff068b82 */ /* 0x000e620000000a00 */
[----:B--2---:R2:W-:Y:S04]  /*56e0*/  @!P0 STL.64 [R1+0x20], R4 ;  /* 0x0000200401008387 */ /* 0x0045e80000100a00 */
[----:B---3--:R3:W-:Y:S04]  /*56f0*/  @!P0 STL.64 [R1+0x18], R8 ;  /* 0x0000180801008387 */ /* 0x0087e80000100a00 */
[----:B-1----:R3:W-:Y:S01]  /*5700*/  @!P0 STL.64 [R1+0x10], R6 ;  /* 0x0000100601008387 */ /* 0x0027e20000100a00 */
[----:B--2---:R-:W1:Y:S03]  /*5710*/  @!P0 LDC.64 R4, c[0x0][0x220] ;  /* 0x00008800ff048b82 */ /* 0x004e660000000a00 */
[----:B-1----:R3:W-:Y:S04]  /*5720*/  @!P0 STL.64 [R1+0x8], R4 ;  /* 0x0000080401008387 */ /* 0x0027e80000100a00 */
[----:B------:R3:W-:Y:S04]  /*5730*/  STL [R1+0x28], R2 ;  /* 0x0000280201007387 */ /* 0x0007e80000100800 */
[----:B------:R3:W-:Y:S01]  /*5740*/  STL [R1+0x2c], R0 ;  /* 0x00002c0001007387 */ /* 0x0007e20000100800 */
[----:B------:R-:W-:Y:S05]  /*5750*/  BRA `(.L_x_1703) ;  /* 0x0000000400387947 */ /* 0x000fea0003800000 */
.L_x_1705:
[----:B------:R-:W1:Y:S01]  /*5760*/  @!P0 LDC.64 R4, c[0x0][0x248] ;  /* 0x00009200ff048b82 */ /* 0x000e620000000a00 */
[----:B------:R-:W2:Y:S01]  /*5770*/  LDL R71, [R1+0x44] ;  /* 0x0000440001477983 */ /* 0x000ea20000100800 */
[C---:B------:R-:W-:Y:S02]  /*5780*/  @!P0 VIADD R0, R208.reuse, 0xffffffff ;  /* 0xffffffffd0008836 */ /* 0x040fe40000000000 */
[----:B------:R-:W-:Y:S02]  /*5790*/  @!P0 VIADD R10, R208, 0xffffffff ;  /* 0xffffffffd00a8836 */ /* 0x000fe40000000000 */
[----:B------:R-:W5:Y:S01]  /*57a0*/  LDL R70, [R1+0x40] ;  /* 0x0000400001467983 */ /* 0x000f620000100800 */
[----:B------:R-:W-:Y:S01]  /*57b0*/  @!P0 SHF.R.S32.HI R2, RZ, 0x1f, R0 ;  /* 0x0000001fff028819 */ /* 0x000fe20000011400 */
[----:B------:R-:W3:Y:S03]  /*57c0*/  @!P0 LDC.64 R12, c[0x0][0x248] ;  /* 0x00009200ff0c8b82 */ /* 0x000ee60000000a00 */
[----:B------:R1:W-:Y:S01]  /*57d0*/  @P0 STS.128 [R207+0x4000], RZ ;  /* 0x004000ffcf000388 */ /* 0x0003e20000000c00 */
[----:B------:R-:W-:Y:S04]  /*57e0*/  @!P0 SHF.R.S32.HI R11, RZ, 0x1f, R10 ;  /* 0x0000001fff0b8819 */ /* 0x000fe8000001140a */
[----:B------:R-:W4:Y:S01]  /*57f0*/  @!P0 LDC.64 R14, c[0x0][0x248] ;  /* 0x00009200ff0e8b82 */ /* 0x000f220000000a00 */
[-C--:B-1----:R-:W-:Y:S07]  /*5800*/  @!P0 IMAD R6, R2, R4.reuse, RZ ;  /* 0x0000000402068224 */ /* 0x082fee00078e02ff */
[----:B------:R-:W1:Y:S01]  /*5810*/  @!P0 LDC.64 R16, c[0x0][0x248] ;  /* 0x00009200ff108b82 */ /* 0x000e620000000a00 */
[C---:B------:R-:W-:Y:S04]  /*5820*/  @!P0 IMAD.WIDE.U32 R2, R0.reuse, R4, RZ ;  /* 0x0000000400028225 */ /* 0x040fe800078e00ff */
[----:B------:R-:W-:Y:S01]  /*5830*/  @!P0 IMAD R6, R0, R5, R6 ;  /* 0x0000000500068224 */ /* 0x000fe200078e0206 */
[C---:B------:R-:W-:Y:S01]  /*5840*/  @!P0 LEA R8, P2, R2.reuse, R220, 0x6 ;  /* 0x000000dc02088211 */ /* 0x040fe200078430ff */
[----:B------:R-:W-:Y:S01]  /*5850*/  @!P0 IMAD R26, R5, 0x30, RZ ;  /* 0x00000030051a8824 */ /* 0x000fe200078e02ff */
[----:B------:R-:W1:Y:S01]  /*5860*/  @!P0 LDC.64 R18, c[0x0][0x218] ;  /* 0x00008600ff128b82 */ /* 0x000e620000000a00 */
[----:B------:R-:W-:Y:S05]  /*5870*/  @!P0 IMAD.IADD R6, R3, 0x1, R6 ;  /* 0x0000000103068824 */ /* 0x000fea00078e0206 */
[----:B------:R-:W-:Y:S01]  /*5880*/  @!P0 LEA.HI.X R9, R2, R219, R6, 0x6, P2 ;  /* 0x000000db02098211 */ /* 0x000fe200010f3406 */
[----:B------:R-:W-:Y:S01]  /*5890*/  @!P0 VIADD R2, R208, 0xffffffff ;  /* 0xffffffffd0028836 */ /* 0x000fe20000000000 */
[----:B------:R-:W2:Y:S01]  /*58a0*/  @!P0 LDC.64 R22, c[0x0][0x218] ;  /* 0x00008600ff168b82 */ /* 0x000ea20000000a00 */
[----:B----4-:R-:W-:Y:S03]  /*58b0*/  @!P0 IMAD.WIDE.U32 R6, R0, R14, RZ ;  /* 0x0000000e00068225 */ /* 0x010fe600078e00ff */
[----:B------:R-:W-:Y:S01]  /*58c0*/  @!P0 SHF.R.S32.HI R3, RZ, 0x1f, R2 ;  /* 0x0000001fff038819 */ /* 0x000fe20000011402 */
[----:B------:R-:W-:Y:S01]  /*58d0*/  @!P0 IMAD.WIDE.U32 R8, R4, 0x30, R8 ;  /* 0x0000003004088825 */ /* 0x000fe200078e0008 */
[----:B------:R-:W-:Y:S02]  /*58e0*/  @!P0 SHF.R.S32.HI R4, RZ, 0x1f, R0 ;  /* 0x0000001fff048819 */ /* 0x000fe40000011400 */
[----:B------:R-:W4:Y:S01]  /*58f0*/  @!P0 LDC.64 R20, c[0x0][0x218] ;  /* 0x00008600ff148b82 */ /* 0x000f220000000a00 */
[----:B---3--:R-:W-:Y:S02]  /*5900*/  @!P0 IMAD R3, R3, R12, RZ ;  /* 0x0000000c03038224 */ /* 0x008fe400078e02ff */
[----:B------:R-:W-:Y:S02]  /*5910*/  @!P0 IMAD R4, R4, R14, RZ ;  /* 0x0000000e04048224 */ /* 0x000fe400078e02ff */
[C---:B------:R-:W-:Y:S02]  /*5920*/  @!P0 IMAD R5, R2.reuse, R13, R3 ;  /* 0x0000000d02058224 */ /* 0x040fe400078e0203 */
[----:B------:R-:W-:Y:S01]  /*5930*/  @!P0 IMAD.WIDE.U32 R2, R2, R12, RZ ;  /* 0x0000000c02028225 */ /* 0x000fe200078e00ff */
[----:B------:R-:W3:Y:S03]  /*5940*/  @!P0 LDC.64 R24, c[0x0][0x218] ;  /* 0x00008600ff188b82 */ /* 0x000ee60000000a00 */
[----:B-1----:R-:W-:Y:S01]  /*5950*/  @!P0 IMAD R11, R11, R16, RZ ;  /* 0x000000100b0b8224 */ /* 0x002fe200078e02ff */
[----:B------:R-:W-:Y:S01]  /*5960*/  @!P0 LEA R14, P2, R2, R220, 0x6 ;  /* 0x000000dc020e8211 */ /* 0x000fe200078430ff */
[----:B------:R-:W-:Y:S02]  /*5970*/  @!P0 IMAD.IADD R3, R3, 0x1, R5 ;  /* 0x0000000103038824 */ /* 0x000fe400078e0205 */
[----:B------:R-:W-:Y:S02]  /*5980*/  @!P0 IMAD R15, R0, R15, R4 ;  /* 0x0000000f000f8224 */ /* 0x000fe400078e0204 */
[C---:B------:R-:W-:Y:S04]  /*5990*/  @!P0 IMAD.WIDE.U32 R4, R10.reuse, R16, RZ ;  /* 0x000000100a048225 */ /* 0x040fe800078e00ff */
[----:B------:R-:W-:Y:S01]  /*59a0*/  @!P0 IMAD R17, R10, R17, R11 ;  /* 0x000000110a118224 */ /* 0x000fe200078e020b */
[-C--:B------:R-:W-:Y:S01]  /*59b0*/  @!P0 LEA.HI.X R10, R2, R219.reuse, R3, 0x6, P2 ;  /* 0x000000db020a8211 */ /* 0x080fe200010f3403 */
[----:B------:R-:W-:Y:S01]  /*59c0*/  @!P0 IMAD.IADD R7, R7, 0x1, R15 ;  /* 0x0000000107078824 */ /* 0x000fe200078e020f */
[----:B------:R-:W-:Y:S01]  /*59d0*/  @!P0 LEA R3, P3, R6, R220, 0x6 ;  /* 0x000000dc06038211 */ /* 0x000fe200078630ff */
[----:B------:R-:W-:Y:S01]  /*59e0*/  @!P0 IMAD.IADD R2, R5, 0x1, R17 ;  /* 0x0000000105028824 */ /* 0x000fe200078e0211 */
[----:B------:R-:W-:Y:S01]  /*59f0*/  @!P0 LEA R5, P4, R12, R14, 0x5 ;  /* 0x0000000e0c058211 */ /* 0x000fe200078828ff */
[----:B------:R-:W-:Y:S01]  /*5a00*/  @!P0 IMAD.IADD R9, R26, 0x1, R9 ;  /* 0x000000011a098824 */ /* 0x000fe200078e0209 */
[----:B------:R-:W-:Y:S02]  /*5a10*/  @!P0 LEA R0, P2, R4, R220, 0x6 ;  /* 0x000000dc04008211 */ /* 0x000fe400078430ff */
[----:B------:R-:W-:Y:S02]  /*5a20*/  @!P0 LEA.HI.X R12, R12, R10, R13, 0x5, P4 ;  /* 0x0000000a0c0c8211 */ /* 0x000fe400020f2c0d */
[C---:B------:R-:W-:Y:S02]  /*5a30*/  @!P0 LEA R10, P5, R3.reuse, R18, 0x1 ;  /* 0x00000012030a8211 */ /* 0x040fe400078a08ff */
[-C--:B------:R-:W-:Y:S02]  /*5a40*/  @!P0 LEA.HI.X R11, R6, R219.reuse, R7, 0x6, P3 ;  /* 0x000000db060b8211 */ /* 0x080fe400018f3407 */
[----:B------:R-:W-:Y:S02]  /*5a50*/  @!P0 LEA.HI.X R4, R4, R219, R2, 0x6, P2 ;  /* 0x000000db04048211 */ /* 0x000fe400010f3402 */
[----:B------:R-:W-:Y:S02]  /*5a60*/  @!P0 LEA.HI.X R11, R3, R19, R11, 0x1, P5 ;  /* 0x00000013030b8211 */ /* 0x000fe400028f0c0b */
[C---:B---3--:R-:W-:Y:S03]  /*5a70*/  @!P0 LEA R2, P2, R8.reuse, R24, 0x1 ;  /* 0x0000001808028211 */ /* 0x048fe600078408ff */
[----:B------:R-:W-:Y:S01]  /*5a80*/  @!PT LDS RZ, [RZ] ;  /* 0x00000000fffff984 */ /* 0x000fe20000000800 */
[----:B------:R-:W-:Y:S01]  /*5a90*/  @!PT LDS RZ, [RZ] ;  /* 0x00000000fffff984 */ /* 0x000fe20000000800 */
[----:B------:R-:W-:Y:S01]  /*5aa0*/  @!PT LDS RZ, [RZ] ;  /* 0x00000000fffff984 */ /* 0x000fe20000000800 */
[----:B------:R1:W-:Y:S01]  /*5ab0*/  @!P0 LDGSTS.E.BYPASS.LTC128B.128 [R207+0x4000], desc[UR8][R10.64] ;  /* 0x040000000acf8fae */ /* 0x0003e2000b901d48 */
[----:B------:R-:W-:Y:S04]  /*5ac0*/  @!P0 LEA.HI.X R3, R8, R25, R9, 0x1, P2 ;  /* 0x0000001908038211 */ /* 0x000fe800010f0c09 */
[----:B------:R1:W-:Y:S01]  /*5ad0*/  @P0 STS.128 [R207+0x4800], RZ ;  /* 0x004800ffcf000388 */ /* 0x0003e20000000c00 */
[----:B--2---:R-:W-:Y:S04]  /*5ae0*/  @!P0 IADD3 R0, P3, R71, R0, RZ ;  /* 0x0000000047008210 */ /* 0x004fe80007f7e0ff */
[----:B------:R-:W-:Y:S01]  /*5af0*/  @!P0 LEA R6, P4, R0, R22, 0x1 ;  /* 0x0000001600068211 */ /* 0x000fe200078808ff */
[----:B-----5:R-:W-:Y:S01]  /*5b00*/  @!P0 IMAD.X R7, R70, 0x1, R4, P3 ;  /* 0x0000000146078824 */ /* 0x020fe200018e0604 */
[C---:B----4-:R-:W-:Y:S04]  /*5b10*/  @!P0 LEA R4, P3, R5.reuse, R20, 0x1 ;  /* 0x0000001405048211 */ /* 0x050fe800078608ff */
[----:B------:R-:W-:Y:S02]  /*5b20*/  @!P0 LEA.HI.X R7, R0, R23, R7, 0x1, P4 ;  /* 0x0000001700078211 */ /* 0x000fe400020f0c07 */
[----:B------:R-:W-:Y:S03]  /*5b30*/  @!P0 LEA.HI.X R5, R5, R21, R12, 0x1, P3 ;  /* 0x0000001505058211 */ /* 0x000fe600018f0c0c */
[----:B------:R-:W-:Y:S01]  /*5b40*/  @!PT LDS RZ, [RZ] ;  /* 0x00000000fffff984 */ /* 0x000fe20000000800 */
[----:B------:R-:W-:Y:S01]  /*5b50*/  @!PT LDS RZ, [RZ] ;  /* 0x00000000fffff984 */ /* 0x000fe20000000800 */
[----:B------:R-:W-:Y:S01]  /*5b60*/  @!PT LDS RZ, [RZ] ;  /* 0x00000000fffff984 */ /* 0x000fe20000000800 */
[----:B------:R1:W-:Y:S05]  /*5b70*/  @!P0 LDGSTS.E.BYPASS.LTC128B.128 [R207+0x4800], desc[UR8][R6.64] ;  /* 0x0480000006cf8fae */ /* 0x0003ea000b901d48 */
[----:B------:R1:W-:Y:S05]  /*5b80*/  @P0 STS.128 [R207+0x5000], RZ ;  /* 0x005000ffcf000388 */ /* 0x0003ea0000000c00 */
        /* <DEDUP_REMOVED lines=9> */
[----:B------:R-:W0:Y:S01]  /*5c20*/  LDGDEPBAR ;  /* 0x00000000000079af */ /* 0x000e220000000000 */
[----:B------:R-:W-:Y:S05]  /*5c30*/  BRA `(.L_x_1704) ;  /* 0x0000001400307947 */ /* 0x000fea0003800000 */
.L_x_1703:
[----:B------:R-:W2:Y:S01]  /*5c40*/  LDL.64 R18, [R1+0x38] ;  /* 0x0000380001127983 */ /* 0x000ea20000100a00 */
[----:B------:R-:W-:Y:S04]  /*5c50*/  DEPBAR.LE SB0, 0x0 ;  /* 0x000080000000791a */ /* 0x000fe80000000000 */
[----:B---3--:R-:W-:Y:S01]  /*5c60*/  SHF.R.S32.HI R0, RZ, 0x1f, R208 ;  /* 0x0000001fff007819 */ /* 0x008fe200000114d0 */
[----:B------:R-:W3:Y:S01]  /*5c70*/  LDL R10, [R1+0x48] ;  /* 0x00004800010a7983 */ /* 0x000ee20000100800 */
[-C--:B------:R-:W-:Y:S03]  /*5c80*/  IMAD.WIDE.U32 R4, R208, R216.reuse, RZ ;  /* 0x000000d8d0047225 */ /* 0x080fe600078e00ff */
[----:B------:R-:W4:Y:S01]  /*5c90*/  LDL R9, [R1+0x20] ;  /* 0x0000200001097983 */ /* 0x000f220000100800 */
[----:B------:R-:W-:Y:S03]  /*5ca0*/  IMAD R0, R0, R216, RZ ;  /* 0x000000d800007224 */ /* 0x000fe600078e02ff */
[----:B------:R-:W5:Y:S01]  /*5cb0*/  LDL R11, [R1+0x2c] ;  /* 0x00002c00010b7983 */ /* 0x000f620000100800 */
[----:B------:R-:W-:Y:S03]  /*5cc0*/  IMAD R0, R208, R217, R0 ;  /* 0x000000d9d0007224 */ /* 0x000fe600078e0200 */
[----:B------:R-:W5:Y:S01]  /*5cd0*/  LDL R15, [R1+0x24] ;  /* 0x00002400010f7983 */ /* 0x000f620000100800 */
[----:B------:R-:W-:Y:S03]  /*5ce0*/  IMAD.IADD R0, R5, 0x1, R0 ;  /* 0x0000000105007824 */ /* 0x000fe600078e0200 */
        /* <DEDUP_REMOVED lines=9> */
[C---:B--2---:R-:W-:Y:S04]  /*5d80*/  LEA R2, P2, R4.reuse, R18, 0x6 ;  /* 0x0000001204027211 */ /* 0x044fe800078430ff */
[----:B---3--:R-:W-:Y:S02]  /*5d90*/  LEA.HI.X R3, R4, R10, R0, 0x6, P2 ;  /* 0x0000000a04037211 */ /* 0x008fe400010f3400 */
[----:B------:R-:W-:Y:S02]  /*5da0*/  @!P0 LEA R0, P2, R216, R2, 0x5 ;  /* 0x00000002d8008211 */ /* 0x000fe400078428ff */
[C---:B----4-:R-:W-:Y:S02]  /*5db0*/  @!P0 LEA R10, P4, R2.reuse, R9, 0x1 ;  /* 0x00000009020a8211 */ /* 0x050fe400078808ff */
[C---:B-----5:R-:W-:Y:S02]  /*5dc0*/  @!P0 IADD3 R5, P1, R2.reuse, R11, RZ ;  /* 0x0000000b02058210 */ /* 0x060fe40007f3e0ff */
[----:B------:R-:W-:Y:S03]  /*5dd0*/  @!P0 LEA.HI.X R11, R2, R15, R3, 0x1, P4 ;  /* 0x0000000f020b8211 */ /* 0x000fe600020f0c03 */
[----:B------:R-:W-:Y:S02]  /*5de0*/  @!P0 IMAD.X R4, R3, 0x1, R7, P1 ;  /* 0x0000000103048824 */ /* 0x000fe400008e0607 */
[----:B------:R-:W-:Y:S01]  /*5df0*/  @!PT LDS RZ, [RZ] ;  /* 0x00000000fffff984 */ /* 0x000fe20000000800 */
[----:B------:R-:W-:Y:S01]  /*5e00*/  @!PT LDS RZ, [RZ] ;  /* 0x00000000fffff984 */ /* 0x000fe20000000800 */
[----:B------:R-:W-:Y:S01]  /*5e10*/  @!PT LDS RZ, [RZ] ;  /* 0x00000000fffff984 */ /* 0x000fe20000000800 */
[----:B------:R-:W-:Y:S01]  /*5e20*/  @!P0 LDGSTS.E.BYPASS.LTC128B.128 [R207+0x6000], desc[UR8][R10.64] ;  /* 0x060000000acf8fae */ /* 0x000fe2000b901d48 */
[C---:B------:R-:W-:Y:S01]  /*5e30*/  @!P0 LEA.HI.X R7, R216.reuse, R3, R217, 0x5, P2 ;  /* 0x00000003d8078211 */ /* 0x040fe200010f2cd9 */
[----:B------:R-:W-:Y:S01]  /*5e40*/  @!P0 IMAD.WIDE.U32 R2, R216, 0x30, R2 ;  /* 0x00000030d8028825 */ /* 0x000fe200078e0002 */
[C---:B------:R-:W-:Y:S04]  /*5e50*/  @!P0 LEA R8, P3, R5.reuse, R8, 0x1 ;  /* 0x0000000805088211 */ /* 0x040fe800078608ff */
[----:B------:R-:W-:Y:S01]  /*5e60*/  @!P0 LEA.HI.X R9, R5, R16, R4, 0x1, P3 ;  /* 0x0000001005098211 */ /* 0x000fe200018f0c04 */
[----:B------:R-:W-:Y:S01]  /*5e70*/  @P0 STS.128 [R207+0x6800], RZ ;  /* 0x006800ffcf000388 */ /* 0x000fe20000000c00 */
[C---:B------:R-:W-:Y:S04]  /*5e80*/  @!P0 LEA R6, P1, R0.reuse, R6, 0x1 ;  /* 0x0000000600068211 */ /* 0x040fe800078208ff */
[----:B------:R-:W-:Y:S03]  /*5e90*/  @!P0 LEA.HI.X R7, R0, R14, R7, 0x1, P1 ;  /* 0x0000000e00078211 */ /* 0x000fe600008f0c07 */
[----:B------:R-:W-:Y:S01]  /*5ea0*/  @!PT LDS RZ, [RZ] ;  /* 0x00000000fffff984 */ /* 0x000fe20000000800 */
[----:B------:R-:W-:Y:S01]  /*5eb0*/  @!PT LDS RZ, [RZ] ;  /* 0x00000000fffff984 */ /* 0x000fe20000000800 */
[----:B------:R-:W-:Y:S01]  /*5ec0*/  @!PT LDS RZ, [RZ] ;  /* 0x00000000fffff984 */ /* 0x000fe20000000800 */
[----:B------:R-:W-:Y:S01]  /*5ed0*/  @!P0 LDGSTS.E.BYPASS.LTC128B.128 [R207+0x6800], desc[UR8][R8.64] ;  /* 0x0680000008cf8fae */ /* 0x000fe2000b901d48 */
[----:B------:R-:W-:Y:S01]  /*5ee0*/  @!P0 IMAD.IADD R0, R252, 0x1, R3 ;  /* 0x00000001fc008824 */ /* 0x000fe200078e0203 */
[C---:B------:R-:W-:Y:S04]  /*5ef0*/  @!P0 LEA R4, P1, R2.reuse, R13, 0x1 ;  /* 0x0000000d02048211 */ /* 0x040fe800078208ff */
[----:B------:R-:W-:Y:S02]  /*5f00*/  @!P0 LEA.HI.X R5, R2, R12, R0, 0x1, P1 ;  /* 0x0000000c02058211 */ /* 0x000fe400008f0c00 */
[----:B------:R-:W-:Y:S01]  /*5f10*/  @P0 STS.128 [R207+0x7000], RZ ;  /* 0x007000ffcf000388 */ /* 0x000fe20000000c00 */
[----:B------:R-:W-:Y:S07]  /*5f20*/  ISETP.GT.AND P1, PT, R208, RZ, PT ;  /* 0x000000ffd000720c */ /* 0x000fee0003f24270 */
        /* <DEDUP_REMOVED lines=14> */
[----:B------:R-:W0:Y:S08]  /*6010*/  LDGDEPBAR ;  /* 0x00000000000079af */ /* 0x000e300000000000 */
[----:B------:R-:W5:Y:S01]  /*6020*/  LDSM.16.M88.4 R76, [R192+0x5800] ;  /* 0x00580000c04c783b */ /* 0x000f620000000200 */
[-C--:B-1----:R-:W-:Y:S07]  /*6030*/  HMMA.16816.F32.BF16 R4, R64, R16.reuse, RZ ;  /* 0x000000104004723c */ /* 0x082fee00000418ff */
[----:B------:R-:W-:Y:S01]  /*6040*/  LDSM.16.M88.4 R144, [R202] ;  /* 0x00000000ca90783b */ /* 0x000fe20000000200 */
[C---:B--2---:R-:W-:Y:S07]  /*6050*/  HMMA.16816.F32.BF16 R8, R60.reuse, R16, RZ ;  /* 0x000000103c08723c */ /* 0x044fee00000418ff */
[----:B------:R-:W1:Y:S01]  /*6060*/  LDSM.16.M88.4 R148, [R198+0x4000] ;  /* 0x00400000c694783b */ /* 0x000e620000000200 */
[-C--:B------:R-:W-:Y:S07]  /*6070*/  HMMA.16816.F32.BF16 R12, R60, R18.reuse, RZ ;  /* 0x000000123c0c723c */ /* 0x080fee00000418ff */
[----:B------:R-:W2:Y:S01]  /*6080*/  LDSM.16.M88.4 R152, [R202+0x2000] ;  /* 0x00200000ca98783b */ /* 0x000ea20000000200 */
[C---:B------:R-:W-:Y:S06]  /*6090*/  HMMA.16816.F32.BF16 R16, R64.reuse, R18, RZ ;  /* 0x000000124010723c */ /* 0x040fec00000418ff */
[-C--:B---3--:R-:W-:Y:S01]  /*60a0*/  HMMA.16816.F32.BF16 R20, R64, R32.reuse, RZ ;  /* 0x000000204014723c */ /* 0x088fe200000418ff */
[----:B------:R-:W3:Y:S05]  /*60b0*/  LDSM.16.M88.4 R156, [R198+0x4800] ;  /* 0x00480000c69c783b */ /* 0x000eea0000000200 */
[C---:B------:R-:W-:Y:S03]  /*60c0*/  HMMA.16816.F32.BF16 R24, R60.reuse, R32, RZ ;  /* 0x000000203c18723c */ /* 0x040fe600000418ff */
[----:B------:R-:W3:Y:S03]  /*60d0*/  LDSM.16.M88.4 R160, [R198+0x5000] ;  /* 0x00500000c6a0783b */ /* 0x000ee60000000200 */
[-C--:B------:R-:W-:Y:S05]  /*60e0*/  HMMA.16816.F32.BF16 R28, R60, R34.reuse, RZ ;  /* 0x000000223c1c723c */ /* 0x080fea00000418ff */
[----:B------:R-:W3:Y:S01]  /*60f0*/  LDSM.16.M88.4 R164, [R198+0x5800] ;  /* 0x00580000c6a4783b */ /* 0x000ee20000000200 */
[C---:B------:R-:W-:Y:S06]  /*6100*/  HMMA.16816.F32.BF16 R32, R64.reuse, R34, RZ ;  /* 0x000000224020723c */ /* 0x040fec00000418ff */
[-C--:B----4-:R-:W-:Y:S01]  /*6110*/  HMMA.16816.F32.BF16 R36, R64, R48.reuse, RZ ;  /* 0x000000304024723c */ /* 0x090fe200000418ff */
[----:B------:R-:W-:Y:S05]  /*6120*/  LDSM.16.M88.4 R168, [R200] ;  /* 0x00000000c8a8783b */ /* 0x000fea0000000200 */
[C---:B------:R-:W-:Y:S03]  /*6130*/  HMMA.16816.F32.BF16 R40, R60.reuse, R48, RZ ;  /* 0x000000303c28723c */ /* 0x040fe600000418ff */
[----:B------:R-:W4:Y:S03]  /*6140*/  LDSM.16.M88.4 R172, [R203] ;  /* 0x00000000cbac783b */ /* 0x000f260000000200 */
[-C--:B------:R-:W-:Y:S05]  /*6150*/  HMMA.16816.F32.BF16 R44, R60, R50.reuse, RZ ;  /* 0x000000323c2c723c */ /* 0x080fea00000418ff */
[----:B------:R-:W-:Y:S01]  /*6160*/  LDSM.16.M88.4 R176, [R206] ;  /* 0x00000000ceb0783b */ /* 0x000fe20000000200 */
[C---:B------:R-:W-:Y:S06]  /*6170*/  HMMA.16816.F32.BF16 R48, R64.reuse, R50, RZ ;  /* 0x000000324030723c */ /* 0x040fec00000418ff */
[-C--:B-----5:R-:W-:Y:S01]  /*6180*/  HMMA.16816.F32.BF16 R52, R64, R76.reuse, RZ ;  /* 0x0000004c4034723c */ /* 0x0a0fe200000418ff */
[----:B------:R-:W-:Y:S05]  /*6190*/  LDSM.16.M88.4 R180, [R204] ;  /* 0x00000000ccb4783b */ /* 0x000fea0000000200 */
[C---:B------:R-:W-:Y:S03]  /*61a0*/  HMMA.16816.F32.BF16 R56, R60.reuse, R76, RZ ;  /* 0x0000004c3c38723c */ /* 0x040fe600000418ff */
[----:B------:R-:W-:Y:S03]  /*61b0*/  LDSM.16.M88.4 R184, [R201] ;  /* 0x00000000c9b8783b */ /* 0x000fe60000000200 */
[-C--:B------:R-:W-:Y:S05]  /*61c0*/  HMMA.16816.F32.BF16 R60, R60, R78.reuse, RZ ;  /* 0x0000004e3c3c723c */ /* 0x080fea00000418ff */
[----:B------:R-:W-:Y:S01]  /*61d0*/  LDSM.16.M88.4 R188, [R197] ;  /* 0x00000000c5bc783b */ /* 0x000fe20000000200 */
[----:B------:R-:W-:Y:S06]  /*61e0*/  HMMA.16816.F32.BF16 R64, R64, R78, RZ ;  /* 0x0000004e4040723c */ /* 0x000fec00000418ff */
[-C--:B-1----:R-:W-:Y:S01]  /*61f0*/  HMMA.16816.F32.BF16 R4, R144, R148.reuse, R4 ;  /* 0x000000949004723c */ /* 0x082fe20000041804 */
[----:B------:R-:W1:Y:S05]  /*6200*/  LDSM.16.M88.4 R76, [R200+0x2000] ;  /* 0x00200000c84c783b */ /* 0x000e6a0000000200 */
[C---:B--2---:R-:W-:Y:S06]  /*6210*/  HMMA.16816.F32.BF16 R8, R152.reuse, R148, R8 ;  /* 0x000000949808723c */ /* 0x044fec0000041808 */
[-C--:B------:R-:W-:Y:S06]  /*6220*/  HMMA.16816.F32.BF16 R12, R152, R150.reuse, R12 ;  /* 0x00000096980c723c */ /* 0x080fec000004180c */
[C---:B------:R-:W-:Y:S01]  /*6230*/  HMMA.16816.F32.BF16 R16, R144.reuse, R150, R16 ;  /* 0x000000969010723c */ /* 0x040fe20000041810 */
[----:B------:R-:W2:Y:S05]  /*6240*/  LDSM.16.M88.4 R148, [R205] ;  /* 0x00000000cd94783b */ /* 0x000eaa0000000200 */
[-C--:B---3--:R-:W-:Y:S06]  /*6250*/  HMMA.16816.F32.BF16 R20, R144, R156.reuse, R20 ;  /* 0x0000009c9014723c */ /* 0x088fec0000041814 */
        /* <DEDUP_REMOVED lines=10> */
[----:B------:R-:W-:Y:S01]  /*6300*/  HMMA.16816.F32.BF16 R64, R144, R166, R64 ;  /* 0x000000a69040723c */ /* 0x000fe20000041840 */
[----:B------:R-:W3:Y:S05]  /*6310*/  LDSM.16.M88.4 R144, [R201+0x2000] ;  /* 0x00200000c990783b */ /* 0x000eea0000000200 */
[-C--:B----4-:R-:W-:Y:S06]  /*6320*/  HMMA.16816.F32.BF16 R4, R168, R172.reuse, R4 ;  /* 0x000000aca804723c */ /* 0x090fec0000041804 */
[C---:B-1----:R-:W-:Y:S06]  /*6330*/  HMMA.16816.F32.BF16 R8, R76.reuse, R172, R8 ;  /* 0x000000ac4c08723c */ /* 0x042fec0000041808 */
        /* <DEDUP_REMOVED lines=13> */
[----:B------:R-:W-:Y:S06]  /*6410*/  HMMA.16816.F32.BF16 R64, R168, R182, R64 ;  /* 0x000000b6a840723c */ /* 0x000fec0000041840 */
[-C--:B------:R-:W-:Y:S06]  /*6420*/  HMMA.16816.F32.BF16 R4, R184, R188.reuse, R4 ;  /* 0x000000bcb804723c */ /* 0x080fec0000041804 */
[C---:B---3--:R-:W-:Y:S06]  /*6430*/  HMMA.16816.F32.BF16 R8, R144.reuse, R188, R8 ;  /* 0x000000bc9008723c */ /* 0x048fec0000041808 */
[-C--:B------:R-:W-:Y:S06]  /*6440*/  HMMA.16816.F32.BF16 R12, R144, R190.reuse, R12 ;  /* 0x000000be900c723c */ /* 0x080fec000004180c */
[C---:B------:R-:W-:Y:S06]  /*6450*/  HMMA.16816.F32.BF16 R16, R184.reuse, R190, R16 ;  /* 0x000000beb810723c */ /* 0x040fec0000041810 */
[----:B------:R-:W-:Y:S01]  /*6460*/  FMUL.FTZ R4, R4, UR5 ;  /* 0x0000000504047c20 */ /* 0x000fe20008410000 */
[----:B------:R-:W-:Y:S01]  /*6470*/  FMUL.FTZ R6, R6, UR5 ;  /* 0x0000000506067c20 */ /* 0x000fe20008410000 */
[----:B------:R-:W-:Y:S02]  /*6480*/  FMUL.FTZ R5, R5, UR5 ;  /* 0x0000000505057c20 */ /* 0x000fe40008410000 */
[----:B------:R-:W1:Y:S01]  /*6490*/  MUFU.TANH R156, R4 ;  /* 0x00000004009c7308 */ /* 0x000e620000002400 */
[----:B------:R-:W-:Y:S01]  /*64a0*/  FMUL.FTZ R0, R7, UR5 ;  /* 0x0000000507007c20 */ /* 0x000fe20008410000 */
[----:B------:R-:W-:Y:S01]  /*64b0*/  FMUL.FTZ R8, R8, UR5 ;  /* 0x0000000508087c20 */ /* 0x000fe20008410000 */
[----:B------:R-:W-:Y:S01]  /*64c0*/  FMUL.FTZ R10, R10, UR5 ;  /* 0x000000050a0a7c20 */ /* 0x000fe20008410000 */
[----:B------:R-:W-:Y:S01]  /*64d0*/  FMUL.FTZ R9, R9, UR5 ;  /* 0x0000000509097c20 */ /* 0x000fe20008410000 */
[----:B------:R-:W-:Y:S05]  /*64e0*/  FMUL.FTZ R11, R11, UR5 ;  /* 0x000000050b0b7c20 */ /* 0x000fea0008410000 */
[----:B------:R-:W2:Y:S01]  /*64f0*/  MUFU.TANH R158, R6 ;  /* 0x00000006009e7308 */ /* 0x000ea20000002400 */
[----:B------:R-:W-:Y:S01]  /*6500*/  FMUL.FTZ R12, R12, UR5 ;  /* 0x000000050c0c7c20 */ /* 0x000fe20008410000 */
[----:B------:R-:W-:Y:S01]  /*6510*/  FMUL.FTZ R14, R14, UR5 ;  /* 0x000000050e0e7c20 */ /* 0x000fe20008410000 */
[----:B------:R-:W-:Y:S01]  /*6520*/  FMUL.FTZ R13, R13, UR5 ;  /* 0x000000050d0d7c20 */ /* 0x000fe20008410000 */
[----:B------:R-:W-:Y:S01]  /*6530*/  FMUL.FTZ R15, R15, UR5 ;  /* 0x000000050f0f7c20 */ /* 0x000fe20008410000 */
[----:B------:R-:W-:Y:S01]  /*6540*/  FMUL.FTZ R16, R16, UR5 ;  /* 0x0000000510107c20 */ /* 0x000fe20008410000 */
[----:B------:R-:W-:Y:S04]  /*6550*/  FMUL.FTZ R18, R18, UR5 ;  /* 0x0000000512127c20 */ /* 0x000fe80008410000 */
[----:B------:R3:W-:Y:S01]  /*6560*/  MUFU.TANH R164, R5 ;  /* 0x0000000500a47308 */ /* 0x0007e20000002400 */
[----:B------:R-:W-:Y:S01]  /*6570*/  FMUL.FTZ R17, R17, UR5 ;  /* 0x0000000511117c20 */ /* 0x000fe20008410000 */
[----:B------:R-:W-:Y:S01]  /*6580*/  FMUL.FTZ R19, R19, UR5 ;  /* 0x0000000513137c20 */ /* 0x000fe20008410000 */
[----:B-1----:R-:W-:Y:S07]  /*6590*/  FMNMX.FTZ R3, R156, R68, !PT ;  /* 0x000000449c037209 */ /* 0x002fee0007810000 */
[----:B------:R-:W1:Y:S01]  /*65a0*/  MUFU.TANH R155, R8 ;  /* 0x00000008009b7308 */ /* 0x000e620000002400 */
[----:B--2---:R-:W-:Y:S09]  /*65b0*/  FMNMX.FTZ R2, R158, R69, !PT ;  /* 0x000000459e027209 */ /* 0x004ff20007810000 */
[----:B------:R-:W2:Y:S01]  /*65c0*/  MUFU.TANH R157, R10 ;  /* 0x0000000a009d7308 */ /* 0x000ea20000002400 */
[----:B---3--:R-:W3:Y:S09]  /*65d0*/  LDSM.16.M88.4 R4, [R197+0x800] ;  /* 0x00080000c504783b */ /* 0x008ef20000000200 */
[----:B------:R-:W-:Y:S10]  /*65e0*/  MUFU.TANH R163, R9 ;  /* 0x0000000900a37308 */ /* 0x000ff40000002400 */
[----:B------:R4:W-:Y:S10]  /*65f0*/  MUFU.TANH R161, R11 ;  /* 0x0000000b00a17308 */ /* 0x0009f40000002400 */
[----:B------:R-:W5:Y:S10]  /*6600*/  MUFU.TANH R162, R0 ;  /* 0x0000000000a27308 */ /* 0x000f740000002400 */
[----:B------:R-:W5:Y:S01]  /*6610*/  MUFU.TANH R148, R16 ;  /* 0x0000001000947308 */ /* 0x000f620000002400 */
[----:B----4-:R-:W4:Y:S09]  /*6620*/  LDSM.16.M88.4 R8, [R197+0x1000] ;  /* 0x00100000c508783b */ /* 0x010f320000000200 */
[----:B------:R-:W5:Y:S01]  /*6630*/  MUFU.TANH R79, R18 ;  /* 0x00000012004f7308 */ /* 0x000f620000002400 */
[-C--:B---3--:R-:W-:Y:S06]  /*6640*/  HMMA.16816.F32.BF16 R20, R184, R4.reuse, R20 ;  /* 0x00000004b814723c */ /* 0x088fec0000041814 */
[C---:B------:R-:W-:Y:S03]  /*6650*/  HMMA.16816.F32.BF16 R24, R144.reuse, R4, R24 ;  /* 0x000000049018723c */ /* 0x040fe60000041818 */
[----:B------:R-:W3:Y:S03]  /*6660*/  MUFU.TANH R160, R12 ;  /* 0x0000000c00a07308 */ /* 0x000ee60000002400 */
[-C--:B------:R-:W-:Y:S07]  /*6670*/  HMMA.16816.F32.BF16 R28, R144, R6.reuse, R28 ;  /* 0x00000006901c723c */ /* 0x080fee000004181c */
[----:B------:R-:W3:Y:S01]  /*6680*/  MUFU.TANH R77, R17 ;  /* 0x00000011004d7308 */ /* 0x000ee20000002400 */
[C---:B------:R-:W-:Y:S01]  /*6690*/  HMMA.16816.F32.BF16 R32, R184.reuse, R6, R32 ;  /* 0x00000006b820723c */ /* 0x040fe20000041820 */
[----:B------:R-:W1:Y:S01]  /*66a0*/  LDSM.16.M88.4 R4, [R197+0x1800] ;  /* 0x00180000c504783b */ /* 0x000e620000000200 */
[----:B------:R-:W-:Y:S07]  /*66b0*/  DEPBAR.LE SB0, 0x0 ;  /* 0x000080000000791a */ /* 0x000fee0000000000 */
[----:B------:R-:W3:Y:S02]  /*66c0*/  MUFU.TANH R159, R14 ;  /* 0x0000000e009f7308 */ /* 0x000ee40000002400 */
[----:B------:R-:W-:Y:S01]  /*66d0*/  FMUL.FTZ R20, R20, UR5 ;  /* 0x0000000514147c20 */ /* 0x000fe20008410000 */
[----:B------:R-:W-:Y:S01]  /*66e0*/  FMUL.FTZ R22, R22, UR5 ;  /* 0x0000000516167c20 */ /* 0x000fe20008410000 */
[----:B------:R-:W-:Y:S01]  /*66f0*/  FMUL.FTZ R21, R21, UR5 ;  /* 0x0000000515157c20 */ /* 0x000fe20008410000 */
[----:B------:R-:W-:Y:S01]  /*6700*/  FMUL.FTZ R24, R24, UR5 ;  /* 0x0000000518187c20 */ /* 0x000fe20008410000 */
[----:B------:R-:W-:Y:S04]  /*6710*/  FMUL.FTZ R26, R26, UR5 ;  /* 0x000000051a1a7c20 */ /* 0x000fe80008410000 */
[----:B------:R-:W-:Y:S01]  /*6720*/  MUFU.TANH R154, R13 ;  /* 0x0000000d009a7308 */ /* 0x000fe20000002400 */
[----:B------:R-:W-:Y:S01]  /*6730*/  BAR.SYNC.DEFER_BLOCKING 0x0 ;  /* 0x0000000000007b1d */ /* 0x000fe20000010000 */
[-C--:B----4-:R-:W-:Y:S05]  /*6740*/  HMMA.16816.F32.BF16 R36, R184, R8.reuse, R36 ;  /* 0x00000008b824723c */ /* 0x090fea0000041824 */
[----:B------:R-:W-:Y:S03]  /*6750*/  FMUL.FTZ R23, R23, UR5 ;  /* 0x0000000517177c20 */ /* 0x000fe60008410000 */
[----:B------:R-:W4:Y:S01]  /*6760*/  MUFU.TANH R78, R19 ;  /* 0x00000013004e7308 */ /* 0x000f220000002400 */
[C---:B------:R-:W-:Y:S04]  /*6770*/  HMMA.16816.F32.BF16 R40, R144.reuse, R8, R40 ;  /* 0x000000089028723c */ /* 0x040fe80000041828 */
[----:B------:R-:W-:Y:S01]  /*6780*/  FMUL.FTZ R32, R32, UR5 ;  /* 0x0000000520207c20 */ /* 0x000fe20008410000 */
[----:B------:R-:W-:Y:S01]  /*6790*/  FMUL.FTZ R25, R25, UR5 ;  /* 0x0000000519197c20 */ /* 0x000fe20008410000 */
[-C--:B------:R-:W-:Y:S03]  /*67a0*/  HMMA.16816.F32.BF16 R44, R144, R10.reuse, R44 ;  /* 0x0000000a902c723c */ /* 0x080fe6000004182c */
[----:B------:R-:W4:Y:S02]  /*67b0*/  MUFU.TANH R149, R20 ;  /* 0x0000001400957308 */ /* 0x000f240000002400 */
[----:B------:R-:W-:Y:S01]  /*67c0*/  FMUL.FTZ R34, R34, UR5 ;  /* 0x0000000522227c20 */ /* 0x000fe20008410000 */
[C---:B------:R-:W-:Y:S07]  /*67d0*/  HMMA.16816.F32.BF16 R48, R184.reuse, R10, R48 ;  /* 0x0000000ab830723c */ /* 0x040fee0000041830 */
[----:B------:R-:W4:Y:S01]  /*67e0*/  MUFU.TANH R153, R15 ;  /* 0x0000000f00997308 */ /* 0x000f220000002400 */
[----:B------:R-:W-:Y:S01]  /*67f0*/  FMUL.FTZ R33, R33, UR5 ;  /* 0x0000000521217c20 */ /* 0x000fe20008410000 */
[-C--:B-1----:R-:W-:Y:S08]  /*6800*/  HMMA.16816.F32.BF16 R52, R184, R4.reuse, R52 ;  /* 0x00000004b834723c */ /* 0x082ff00000041834 */
[----:B------:R-:W1:Y:S01]  /*6810*/  MUFU.TANH R165, R24 ;  /* 0x0000001800a57308 */ /* 0x000e620000002400 */
[C---:B------:R-:W-:Y:S04]  /*6820*/  HMMA.16816.F32.BF16 R56, R144.reuse, R4, R56 ;  /* 0x000000049038723c */ /* 0x040fe80000041838 */
[----:B------:R-:W-:Y:S02]  /*6830*/  FMUL.FTZ R27, R27, UR5 ;  /* 0x000000051b1b7c20 */ /* 0x000fe40008410000 */
[-C--:B------:R-:W-:Y:S03]  /*6840*/  HMMA.16816.F32.BF16 R60, R144, R6.reuse, R60 ;  /* 0x00000006903c723c */ /* 0x080fe6000004183c */
[----:B------:R-:W1:Y:S02]  /*6850*/  MUFU.TANH R152, R22 ;  /* 0x0000001600987308 */ /* 0x000e640000002400 */
[----:B------:R-:W-:Y:S01]  /*6860*/  FMNMX.FTZ R4, R155, R73, !PT ;  /* 0x000000499b047209 */ /* 0x000fe20007810000 */
[----:B------:R-:W-:Y:S07]  /*6870*/  HMMA.16816.F32.BF16 R64, R184, R6, R64 ;  /* 0x00000006b840723c */ /* 0x000fee0000041840 */
[----:B------:R-:W1:Y:S01]  /*6880*/  MUFU.TANH R151, R21 ;  /* 0x0000001500977308 */ /* 0x000e620000002400 */
[----:B--2---:R-:W-:Y:S03]  /*6890*/  FMNMX.FTZ R5, R157, R74, !PT ;  /* 0x0000004a9d057209 */ /* 0x004fe60007810000 */
[----:B------:R-:W-:Y:S01]  /*68a0*/  FMUL.FTZ R28, R28, UR5 ;  /* 0x000000051c1c7c20 */ /* 0x000fe20008410000 */
[----:B------:R-:W-:Y:S01]  /*68b0*/  FMNMX.FTZ R6, R164, R3, !PT ;  /* 0x00000003a4067209 */ /* 0x000fe20007810000 */
[----:B------:R-:W-:Y:S04]  /*68c0*/  FMUL.FTZ R35, R35, UR5 ;  /* 0x0000000523237c20 */ /* 0x000fe80008410000 */
[----:B------:R-:W2:Y:S01]  /*68d0*/  MUFU.TANH R167, R26 ;  /* 0x0000001a00a77308 */ /* 0x000ea20000002400 */
[----:B-----5:R-:W-:Y:S01]  /*68e0*/  FMNMX.FTZ R3, R162, R2, !PT ;  /* 0x00000002a2037209 */ /* 0x020fe20007810000 */
[----:B------:R-:W-:Y:S01]  /*68f0*/  FMUL.FTZ R30, R30, UR5 ;  /* 0x000000051e1e7c20 */ /* 0x000fe20008410000 */
[----:B------:R-:W-:Y:S01]  /*6900*/  FMNMX.FTZ R2, R163, R4, !PT ;  /* 0x00000004a3027209 */ /* 0x000fe20007810000 */
[----:B------:R-:W-:Y:S01]  /*6910*/  FMUL.FTZ R36, R36, UR5 ;  /* 0x0000000524247c20 */ /* 0x000fe20008410000 */
[----:B------:R-:W-:Y:S01]  /*6920*/  FMNMX.FTZ R6, R148, R6, !PT ;  /* 0x0000000694067209 */ /* 0x000fe20007810000 */
[----:B------:R-:W-:Y:S01]  /*6930*/  FMUL.FTZ R38, R38, UR5 ;  /* 0x0000000526267c20 */ /* 0x000fe20008410000 */
[----:B------:R-:W-:Y:S03]  /*6940*/  FMUL.FTZ R0, R63, UR5 ;  /* 0x000000053f007c20 */ /* 0x000fe60008410000 */
[----:B------:R-:W5:Y:S01]  /*6950*/  MUFU.TANH R150, R23 ;  /* 0x0000001700967308 */ /* 0x000f620000002400 */
[----:B------:R-:W-:Y:S01]  /*6960*/  FMNMX.FTZ R4, R161, R5, !PT ;  /* 0x00000005a1047209 */ /* 0x000fe20007810000 */
[----:B------:R-:W-:Y:S01]  /*6970*/  FMUL.FTZ R37, R37, UR5 ;  /* 0x0000000525257c20 */ /* 0x000fe20008410000 */
[----:B------:R-:W-:Y:S01]  /*6980*/  FMNMX.FTZ R5, R79, R3, !PT ;  /* 0x000000034f057209 */ /* 0x000fe20007810000 */
[----:B------:R-:W-:Y:S01]  /*6990*/  FMUL.FTZ R31, R31, UR5 ;  /* 0x000000051f1f7c20 */ /* 0x000fe20008410000 */
[----:B---3--:R-:W-:Y:S01]  /*69a0*/  FMNMX.FTZ R3, R160, R2, !PT ;  /* 0x00000002a0037209 */ /* 0x008fe20007810000 */
[----:B------:R-:W-:Y:S01]  /*69b0*/  FMUL.FTZ R29, R29, UR5 ;  /* 0x000000051d1d7c20 */ /* 0x000fe20008410000 */
[----:B------:R-:W-:Y:S03]  /*69c0*/  FMNMX.FTZ R6, R77, R6, !PT ;  /* 0x000000064d067209 */ /* 0x000fe60007810000 */
[----:B------:R2:W-:Y:S01]  /*69d0*/  MUFU.TANH R76, R0 ;  /* 0x00000000004c7308 */ /* 0x0005e20000002400 */
[----:B------:R-:W-:Y:S01]  /*69e0*/  FMNMX.FTZ R2, R159, R4, !PT ;  /* 0x000000049f027209 */ /* 0x000fe20007810000 */
[----:B------:R-:W-:Y:S01]  /*69f0*/  FMUL.FTZ R39, R39, UR5 ;  /* 0x0000000527277c20 */ /* 0x000fe20008410000 */
[----:B----4-:R-:W-:Y:S01]  /*6a00*/  FMNMX.FTZ R4, R78, R5, !PT ;  /* 0x000000054e047209 */ /* 0x010fe20007810000 */
[----:B------:R-:W-:Y:S01]  /*6a10*/  FMUL.FTZ R48, R48, UR5 ;  /* 0x0000000530307c20 */ /* 0x000fe20008410000 */
[----:B------:R-:W-:Y:S01]  /*6a20*/  FMNMX.FTZ R3, R154, R3, !PT ;  /* 0x000000039a037209 */ /* 0x000fe20007810000 */
[----:B------:R-:W-:Y:S01]  /*6a30*/  FMUL.FTZ R42, R42, UR5 ;  /* 0x000000052a2a7c20 */ /* 0x000fe20008410000 */
[----:B------:R-:W-:Y:S03]  /*6a40*/  FMNMX.FTZ R5, R149, R6, !PT ;  /* 0x0000000695057209 */ /* 0x000fe60007810000 */
[----:B------:R-:W3:Y:S01]  /*6a50*/  MUFU.TANH R32, R32 ;  /* 0x0000002000207308 */ /* 0x000ee20000002400 */
[----:B------:R-:W-:Y:S01]  /*6a60*/  FMNMX.FTZ R7, R153, R2, !PT ;  /* 0x0000000299077209 */ /* 0x000fe20007810000 */
[----:B------:R-:W-:Y:S01]  /*6a70*/  FMUL.FTZ R40, R40, UR5 ;  /* 0x0000000528287c20 */ /* 0x000fe20008410000 */
[----:B-1----:R-:W-:Y:S01]  /*6a80*/  FMNMX.FTZ R2, R165, R3, !PT ;  /* 0x00000003a5027209 */ /* 0x002fe20007810000 */
[----:B------:R-:W-:Y:S01]  /*6a90*/  FMUL.FTZ R50, R50, UR5 ;  /* 0x0000000532327c20 */ /* 0x000fe20008410000 */
[----:B------:R-:W-:Y:S01]  /*6aa0*/  FMNMX.FTZ R4, R152, R4, !PT ;  /* 0x0000000498047209 */ /* 0x000fe20007810000 */
[----:B------:R-:W-:Y:S01]  /*6ab0*/  FMUL.FTZ R49, R49, UR5 ;  /* 0x0000000531317c20 */ /* 0x000fe20008410000 */
[----:B------:R-:W-:Y:S03]  /*6ac0*/  FMNMX.FTZ R3, R151, R5, !PT ;  /* 0x0000000597037209 */ /* 0x000fe60007810000 */
[----:B------:R-:W1:Y:S01]  /*6ad0*/  MUFU.TANH R166, R25 ;  /* 0x0000001900a67308 */ /* 0x000e620000002400 */
[----:B--2---:R-:W-:Y:S01]  /*6ae0*/  FMNMX.FTZ R0, R167, R7, !PT ;  /* 0x00000007a7007209 */ /* 0x004fe20007810000 */
[----:B------:R-:W-:Y:S01]  /*6af0*/  FMUL.FTZ R43, R43, UR5 ;  /* 0x000000052b2b7c20 */ /* 0x000fe20008410000 */
[----:B-----5:R-:W-:Y:S01]  /*6b00*/  FMNMX.FTZ R4, R150, R4, !PT ;  /* 0x0000000496047209 */ /* 0x020fe20007810000 */
[----:B------:R-:W-:Y:S01]  /*6b10*/  FMUL.FTZ R41, R41, UR5 ;  /* 0x0000000529297c20 */ /* 0x000fe20008410000 */
[----:B------:R-:W-:Y:S01]  /*6b20*/  FMUL.FTZ R51, R51, UR5 ;  /* 0x0000000533337c20 */ /* 0x000fe20008410000 */
[----:B------:R-:W-:Y:S01]  /*6b30*/  FMUL.FTZ R52, R52, UR5 ;  /* 0x0000000534347c20 */ /* 0x000fe20008410000 */
[----:B------:R-:W-:Y:S03]  /*6b40*/  FMUL.FTZ R44, R44, UR5 ;  /* 0x000000052c2c7c20 */ /* 0x000fe60008410000 */
[----:B------:R-:W2:Y:S01]  /*6b50*/  MUFU.TANH R168, R27 ;  /* 0x0000001b00a87308 */ /* 0x000ea20000002400 */
        /* <DEDUP_REMOVED lines=15> */
[----:B------:R-:W1:Y:S01]  /*6c50*/  MUFU.TANH R33, R33 ;  /* 0x0000002100217308 */ /* 0x000e620000002400 */
[----:B--2---:R-:W-:Y:S01]  /*6c60*/  FMNMX.FTZ R0, R168, R0, !PT ;  /* 0x00000000a8007209 */ /* 0x004fe20007810000 */
[----:B------:R-:W-:Y:S01]  /*6c70*/  FMUL.FTZ R61, R61, UR5 ;  /* 0x000000053d3d7c20 */ /* 0x000fe20008410000 */
[----:B------:R-:W-:Y:S01]  /*6c80*/  FMUL.FTZ R62, R62, UR5 ;  /* 0x000000053e3e7c20 */ /* 0x000fe20008410000 */
[----:B------:R-:W-:Y:S01]  /*6c90*/  FMUL.FTZ R66, R66, UR5 ;  /* 0x0000000542427c20 */ /* 0x000fe20008410000 */
[----:B------:R-:W-:Y:S01]  /*6ca0*/  FMUL.FTZ R65, R65, UR5 ;  /* 0x0000000541417c20 */ /* 0x000fe20008410000 */
[----:B------:R-:W-:Y:S04]  /*6cb0*/  FMUL.FTZ R67, R67, UR5 ;  /* 0x0000000543437c20 */ /* 0x000fe80008410000 */
        /* <DEDUP_REMOVED lines=62> */
[----:B------:R-:W1:Y:S10]  /*70a0*/  MUFU.TANH R147, R66 ;  /* 0x0000004200937308 */ /* 0x000e740000002400 */
[----:B------:R-:W2:Y:S10]  /*70b0*/  MUFU.TANH R144, R65 ;  /* 0x0000004100907308 */ /* 0x000eb40000002400 */
[----:B------:R3:W4:Y:S01]  /*70c0*/  MUFU.TANH R146, R67 ;  /* 0x0000004300927308 */ /* 0x0007220000002400 */
[----:B-1----:R-:W-:Y:S02]  /*70d0*/  FMNMX.FTZ R28, R147, R0, !PT ;  /* 0x00000000931c7209 */ /* 0x002fe40007810000 */
[----:B--2---:R-:W-:Y:S01]  /*70e0*/  FMNMX.FTZ R72, R144, R72, !PT ;  /* 0x0000004890487209 */ /* 0x004fe20007810000 */
[----:B------:R-:W-:Y:S06]  /*70f0*/  @P1 BRA `(.L_x_1705) ;  /* 0xffffffe400981947 */ /* 0x000fec000383ffff */
.L_x_1704:
[----:B-1----:R-:W1:Y:S01]  /*7100*/  SHFL.BFLY PT, R5, R72, 0x2, 0x1f ;  /* 0x0c401f0048057f89 */ /* 0x002e6200000e0000 */
[----:B----4-:R-:W-:Y:S02]  /*7110*/  FMNMX.FTZ R4, R146, R28, !PT ;  /* 0x0000001c92047209 */ /* 0x010fe40007810000 */
[----:B------:R-:W-:Y:S05]  /*7120*/  FMNMX.FTZ R0, R186, R29, !PT ;  /* 0x0000001dba007209 */ /* 0x000fea0007810000 */
[----:B------:R-:W-:Y:S01]  /*7130*/  LDSM.16.MT88.4 R40, [R196+0x6000] ;  /* 0x00600000c428783b */ /* 0x000fe20000004200 */
[----:B------:R-:W-:Y:S02]  /*7140*/  FMNMX.FTZ R2, R185, R27, !PT ;  /* 0x0000001bb9027209 */ /* 0x000fe40007810000 */
[----:B------:R-:W-:Y:S02]  /*7150*/  FMNMX.FTZ R0, R214, R0, !PT ;  /* 0x00000000d6007209 */ /* 0x000fe40007810000 */
[----:B------:R-:W-:Y:S02]  /*7160*/  FMNMX.FTZ R2, R187, R2, !PT ;  /* 0x00000002bb027209 */ /* 0x000fe40007810000 */
[----:B------:R-:W-:Y:S01]  /*7170*/  FMNMX.FTZ R0, R75, R0, !PT ;  /* 0x000000004b007209 */ /* 0x000fe20007810000 */
[----:B------:R-:W2:Y:S01]  /*7180*/  SHFL.BFLY PT, R71, R4, 0x2, 0x1f ;  /* 0x0c401f0004477f89 */ /* 0x000ea200000e0000 */
[----:B------:R-:W-:Y:S02]  /*7190*/  FMNMX.FTZ R3, R215, R2, !PT ;  /* 0x00000002d7037209 */ /* 0x000fe40007810000 */
[----:B------:R-:W-:Y:S05]  /*71a0*/  FMNMX.FTZ R0, R76, R0, !PT ;  /* 0x000000004c007209 */ /* 0x000fea0007810000 */
[----:B------:R-:W-:Y:S01]  /*71b0*/  LDSM.16.MT88.4 R24, [R193+0x6000] ;  /* 0x00600000c118783b */ /* 0x000fe20000004200 */
[----:B------:R-:W-:Y:S07]  /*71c0*/  IADD3 R208, R208, -0x1, RZ ;  /* 0xffffffffd0d07810 */ /* 0x000fee0007ffe0ff */
[----:B------:R-:W4:Y:S08]  /*71d0*/  SHFL.BFLY PT, R2, R0, 0x2, 0x1f ;  /* 0x0c401f0000027f89 */ /* 0x000f3000000e0000 */
[----:B------:R-:W5:Y:S08]  /*71e0*/  SHFL.BFLY PT, R70, R3, 0x2, 0x1f ;  /* 0x0c401f0003467f89 */ /* 0x000f7000000e0000 */
[----:B------:R-:W-:Y:S01]  /*71f0*/  LDSM.16.MT88.4 R56, [R194+0x6000] ;  /* 0x00600000c238783b */ /* 0x000fe20000004200 */
[----:B-1----:R-:W-:Y:S02]  /*7200*/  FMNMX.FTZ R72, R72, R5, !PT ;  /* 0x0000000548487209 */ /* 0x002fe40007810000 */
[----:B--2---:R-:W-:Y:S05]  /*7210*/  FMNMX.FTZ R71, R4, R71, !PT ;  /* 0x0000004704477209 */ /* 0x004fea0007810000 */
[----:B------:R-:W1:Y:S08]  /*7220*/  SHFL.BFLY PT, R5, R72, 0x1, 0x1f ;  /* 0x0c201f0048057f89 */ /* 0x000e7000000e0000 */
[----:B------:R-:W2:Y:S01]  /*7230*/  SHFL.BFLY PT, R6, R71, 0x1, 0x1f ;  /* 0x0c201f0047067f89 */ /* 0x000ea200000e0000 */
[----:B----4-:R-:W-:Y:S02]  /*7240*/  FMNMX.FTZ R2, R0, R2, !PT ;  /* 0x0000000200027209 */ /* 0x010fe40007810000 */
[----:B-----5:R-:W-:Y:S05]  /*7250*/  FMNMX.FTZ R70, R3, R70, !PT ;  /* 0x0000004603467209 */ /* 0x020fea0007810000 */
[----:B------:R-:W-:Y:S08]  /*7260*/  SHFL.BFLY PT, R4, R2, 0x1, 0x1f ;  /* 0x0c201f0002047f89 */ /* 0x000ff000000e0000 */
[----:B------:R-:W4:Y:S01]  /*7270*/  SHFL.BFLY PT, R7, R70, 0x1, 0x1f ;  /* 0x0c201f0046077f89 */ /* 0x000f2200000e0000 */
[----:B-1----:R-:W-:Y:S02]  /*7280*/  FMNMX.FTZ R72, R72, R5, !PT ;  /* 0x0000000548487209 */ /* 0x002fe40007810000 */
[----:B--2---:R-:W-:Y:S03]  /*7290*/  FMNMX.FTZ R71, R71, R6, !PT ;  /* 0x0000000647477209 */ /* 0x004fe60007810000 */
[C---:B------:R-:W-:Y:S01]  /*72a0*/  FADD.FTZ R0, -R72.reuse, R68 ;  /* 0x0000004448007221 */ /* 0x040fe20000010100 */
[----:B------:R-:W-:Y:S03]  /*72b0*/  FSETP.NEU.FTZ.AND P2, PT, R72, -INF , PT ;  /* 0xff8000004800780b */ /* 0x000fe60003f5d000 */
[----:B------:R-:W-:Y:S01]  /*72c0*/  FMUL.FTZ R3, R0, UR4 ;  /* 0x0000000400037c20 */ /* 0x000fe20008410000 */
[----:B------:R-:W-:Y:S03]  /*72d0*/  FADD.FTZ R0, -R71, R69 ;  /* 0x0000004547007221 */ /* 0x000fe60000010100 */
[----:B------:R1:W2:Y:S01]  /*72e0*/  MUFU.EX2 R69, R3 ;  /* 0x0000000300457308 */ /* 0x0002a20000000800 */
[----:B----4-:R-:W-:Y:S01]  /*72f0*/  FMNMX.FTZ R70, R70, R7, !PT ;  /* 0x0000000746467209 */ /* 0x010fe20007810000 */
[----:B-1----:R-:W-:Y:S01]  /*7300*/  FMUL.FTZ R3, R0, UR4 ;  /* 0x0000000400037c20 */ /* 0x002fe20008410000 */
[C---:B--2---:R-:W-:Y:S01]  /*7310*/  FMUL.FTZ R17, R69.reuse, R89 ;  /* 0x0000005945117220 */ /* 0x044fe20000410000 */
[C---:B------:R-:W-:Y:S01]  /*7320*/  FMUL.FTZ R21, R69.reuse, R97 ;  /* 0x0000006145157220 */ /* 0x040fe20000410000 */
[C---:B------:R-:W-:Y:S05]  /*7330*/  FMUL.FTZ R49, R69.reuse, R121 ;  /* 0x0000007945317220 */ /* 0x040fea0000410000 */
[----:B------:R1:W2:Y:S01]  /*7340*/  MUFU.EX2 R68, R3 ;  /* 0x0000000300447308 */ /* 0x0002a20000000800 */
[----:B------:R-:W-:Y:S01]  /*7350*/  FADD.FTZ R0, -R70, R73 ;  /* 0x0000004946007221 */ /* 0x000fe20000010100 */
[----:B------:R-:W-:Y:S01]  /*7360*/  FMUL.FTZ R73, R72, UR4 ;  /* 0x0000000448497c20 */ /* 0x000fe20008410000 */
[C---:B------:R-:W-:Y:S01]  /*7370*/  FMUL.FTZ R37, R69.reuse, R113 ;  /* 0x0000007145257220 */ /* 0x040fe20000410000 */
[C---:B------:R-:W-:Y:S01]  /*7380*/  FMUL.FTZ R53, R69.reuse, R129 ;  /* 0x0000008145357220 */ /* 0x040fe20000410000 */
[C---:B------:R-:W-:Y:S01]  /*7390*/  FMUL.FTZ R64, R69.reuse, R136 ;  /* 0x0000008845407220 */ /* 0x040fe20000410000 */
[----:B------:R-:W-:Y:S01]  /*73a0*/  FMUL.FTZ R65, R69, R137 ;  /* 0x0000008945417220 */ /* 0x000fe20000410000 */
[----:B------:R-:W-:Y:S02]  /*73b0*/  FSEL R73, R73, RZ, P2 ;  /* 0x000000ff49497208 */ /* 0x000fe40001000000 */
[----:B------:R-:W-:Y:S03]  /*73c0*/  FSETP.NEU.FTZ.AND P2, PT, R71, -INF , PT ;  /* 0xff8000004700780b */ /* 0x000fe60003f5d000 */
[--C-:B------:R-:W-:Y:S01]  /*73d0*/  FFMA.FTZ R9, R33, UR4, -R73.reuse ;  /* 0x0000000421097c23 */ /* 0x100fe20008010849 */
[----:B------:R-:W-:Y:S01]  /*73e0*/  FMUL.FTZ R33, R69, R105 ;  /* 0x0000006945217220 */ /* 0x000fe20000410000 */
[--C-:B------:R-:W-:Y:S01]  /*73f0*/  FFMA.FTZ R48, R173, UR4, -R73.reuse ;  /* 0x00000004ad307c23 */ /* 0x100fe20008010849 */
[--C-:B------:R-:W-:Y:S01]  /*7400*/  FFMA.FTZ R52, R174, UR4, -R73.reuse ;  /* 0x00000004ae347c23 */ /* 0x100fe20008010849 */
[----:B------:R-:W-:Y:S01]  /*7410*/  MUFU.EX2 R235, R9 ;  /* 0x0000000900eb7308 */ /* 0x000fe20000000800 */
[----:B-1----:R-:W-:Y:S01]  /*7420*/  FMNMX.FTZ R3, R2, R4, !PT ;  /* 0x0000000402037209 */ /* 0x002fe20007810000 */
[--C-:B------:R-:W-:Y:S01]  /*7430*/  FFMA.FTZ R4, R156, UR4, -R73.reuse ;  /* 0x000000049c047c23 */ /* 0x100fe20008010849 */
[C---:B--2---:R-:W-:Y:S01]  /*7440*/  FMUL.FTZ R18, R68.reuse, R90 ;  /* 0x0000005a44127220 */ /* 0x044fe20000410000 */
[C---:B------:R-:W-:Y:S01]  /*7450*/  FMUL.FTZ R19, R68.reuse, R91 ;  /* 0x0000005b44137220 */ /* 0x040fe20000410000 */
[C---:B------:R-:W-:Y:S01]  /*7460*/  FMUL.FTZ R22, R68.reuse, R98 ;  /* 0x0000006244167220 */ /* 0x040fe20000410000 */
[C---:B------:R-:W-:Y:S01]  /*7470*/  FMUL.FTZ R23, R68.reuse, R99 ;  /* 0x0000006344177220 */ /* 0x040fe20000410000 */
[----:B------:R-:W-:Y:S03]  /*7480*/  FMUL.FTZ R50, R68, R122 ;  /* 0x0000007a44327220 */ /* 0x000fe60000410000 */
[----:B------:R1:W-:Y:S01]  /*7490*/  MUFU.EX2 R242, R4 ;  /* 0x0000000400f27308 */ /* 0x0003e20000000800 */
[----:B------:R-:W-:Y:S01]  /*74a0*/  FMUL.FTZ R2, R0, UR4 ;  /* 0x0000000400027c20 */ /* 0x000fe20008410000 */
[----:B------:R-:W-:Y:S01]  /*74b0*/  FADD.FTZ R0, -R3, R74 ;  /* 0x0000004a03007221 */ /* 0x000fe20000010100 */
[----:B------:R-:W-:Y:S01]  /*74c0*/  FMUL.FTZ R74, R71, UR4 ;  /* 0x00000004474a7c20 */ /* 0x000fe20008410000 */
[C---:B------:R-:W-:Y:S01]  /*74d0*/  FMUL.FTZ R51, R68.reuse, R123 ;  /* 0x0000007b44337220 */ /* 0x040fe20000410000 */
[----:B------:R-:W-:Y:S01]  /*74e0*/  FMUL.FTZ R55, R68, R131 ;  /* 0x0000008344377220 */ /* 0x000fe20000410000 */
[----:B------:R-:W-:Y:S01]  /*74f0*/  FMUL.FTZ R0, R0, UR4 ;  /* 0x0000000400007c20 */ /* 0x000fe20008410000 */
[----:B------:R-:W-:Y:S03]  /*7500*/  FMUL.FTZ R54, R68, R130 ;  /* 0x0000008244367220 */ /* 0x000fe60000410000 */
[----:B------:R-:W2:Y:S01]  /*7510*/  MUFU.EX2 R2, R2 ;  /* 0x0000000200027308 */ /* 0x000ea20000000800 */
[----:B------:R-:W-:Y:S01]  /*7520*/  FSEL R74, R74, RZ, P2 ;  /* 0x000000ff4a4a7208 */ /* 0x000fe20001000000 */
[----:B------:R-:W-:Y:S01]  /*7530*/  FMUL.FTZ R66, R68, R138 ;  /* 0x0000008a44427220 */ /* 0x000fe20000410000 */
[----:B------:R-:W-:Y:S01]  /*7540*/  FSETP.NEU.FTZ.AND P2, PT, R70, -INF , PT ;  /* 0xff8000004600780b */ /* 0x000fe20003f5d000 */
[C---:B---3--:R-:W-:Y:S01]  /*7550*/  FMUL.FTZ R67, R68.reuse, R139 ;  /* 0x0000008b44437220 */ /* 0x048fe20000410000 */
[----:B------:R-:W-:Y:S01]  /*7560*/  FMUL.FTZ R38, R68, R114 ;  /* 0x0000007244267220 */ /* 0x000fe20000410000 */
[--C-:B------:R-:W-:Y:S01]  /*7570*/  FFMA.FTZ R5, R78, UR4, -R74.reuse ;  /* 0x000000044e057c23 */ /* 0x100fe2000801084a */
[----:B------:R-:W-:Y:S03]  /*7580*/  FMUL.FTZ R78, R3, UR4 ;  /* 0x00000004034e7c20 */ /* 0x000fe60008410000 */
[----:B------:R-:W3:Y:S01]  /*7590*/  MUFU.EX2 R0, R0 ;  /* 0x0000000000007308 */ /* 0x000ee20000000800 */
[--C-:B-1----:R-:W-:Y:S01]  /*75a0*/  FFMA.FTZ R4, R164, UR4, -R73.reuse ;  /* 0x00000004a4047c23 */ /* 0x102fe20008010849 */
[--C-:B------:R-:W-:Y:S01]  /*75b0*/  FFMA.FTZ R12, R34, UR4, -R74.reuse ;  /* 0x00000004220c7c23 */ /* 0x100fe2000801084a */
[C---:B------:R-:W-:Y:S01]  /*75c0*/  FMUL.FTZ R34, R68.reuse, R106 ;  /* 0x0000006a44227220 */ /* 0x040fe20000410000 */
[----:B------:R-:W-:Y:S01]  /*75d0*/  FMUL.FTZ R39, R68, R115 ;  /* 0x0000007344277220 */ /* 0x000fe20000410000 */
[--C-:B------:R-:W-:Y:S01]  /*75e0*/  FFMA.FTZ R62, R172, UR4, -R73.reuse ;  /* 0x00000004ac3e7c23 */ /* 0x100fe20008010849 */
[--C-:B------:R-:W-:Y:S01]  /*75f0*/  FFMA.FTZ R7, R152, UR4, -R74.reuse ;  /* 0x0000000498077c23 */ /* 0x100fe2000801084a */
[--C-:B------:R-:W-:Y:S03]  /*7600*/  FFMA.FTZ R60, R176, UR4, -R74.reuse ;  /* 0x00000004b03c7c23 */ /* 0x100fe6000801084a */
[----:B------:R1:W-:Y:S01]  /*7610*/  MUFU.EX2 R244, R4 ;  /* 0x0000000400f47308 */ /* 0x0003e20000000800 */
[C---:B--2---:R-:W-:Y:S01]  /*7620*/  FMUL.FTZ R13, R2.reuse, R93 ;  /* 0x0000005d020d7220 */ /* 0x044fe20000410000 */
[C---:B------:R-:W-:Y:S01]  /*7630*/  FMUL.FTZ R61, R2.reuse, R141 ;  /* 0x0000008d023d7220 */ /* 0x040fe20000410000 */
[C---:B------:R-:W-:Y:S01]  /*7640*/  FMUL.FTZ R8, R2.reuse, R80 ;  /* 0x0000005002087220 */ /* 0x040fe20000410000 */
[C---:B------:R-:W-:Y:S01]  /*7650*/  FMUL.FTZ R9, R2.reuse, R81 ;  /* 0x0000005102097220 */ /* 0x040fe20000410000 */
[C---:B------:R-:W-:Y:S01]  /*7660*/  FMUL.FTZ R29, R2.reuse, R109 ;  /* 0x0000006d021d7220 */ /* 0x040fe20000410000 */
[----:B------:R-:W-:Y:S04]  /*7670*/  FMUL.FTZ R45, R2, R125 ;  /* 0x0000007d022d7220 */ /* 0x000fe80000410000 */
[----:B------:R-:W-:Y:S01]  /*7680*/  MUFU.EX2 R243, R5 ;  /* 0x0000000500f37308 */ /* 0x000fe20000000800 */
[C---:B---3--:R-:W-:Y:S01]  /*7690*/  FMUL.FTZ R14, R0.reuse, R94 ;  /* 0x0000005e000e7220 */ /* 0x048fe20000410000 */
[C---:B------:R-:W-:Y:S01]  /*76a0*/  FMUL.FTZ R15, R0.reuse, R95 ;  /* 0x0000005f000f7220 */ /* 0x040fe20000410000 */
[C---:B------:R-:W-:Y:S01]  /*76b0*/  FMUL.FTZ R63, R0.reuse, R143 ;  /* 0x0000008f003f7220 */ /* 0x040fe20000410000 */
[C---:B------:R-:W-:Y:S01]  /*76c0*/  FMUL.FTZ R10, R0.reuse, R82 ;  /* 0x00000052000a7220 */ /* 0x040fe20000410000 */
[C---:B------:R-:W-:Y:S01]  /*76d0*/  FMUL.FTZ R11, R0.reuse, R83 ;  /* 0x00000053000b7220 */ /* 0x040fe20000410000 */
[C---:B------:R-:W-:Y:S01]  /*76e0*/  FMUL.FTZ R30, R0.reuse, R110 ;  /* 0x0000006e001e7220 */ /* 0x040fe20000410000 */
[----:B------:R-:W-:Y:S03]  /*76f0*/  FMUL.FTZ R31, R0, R111 ;  /* 0x0000006f001f7220 */ /* 0x000fe60000410000 */
[----:B------:R2:W-:Y:S01]  /*7700*/  MUFU.EX2 R226, R12 ;  /* 0x0000000c00e27308 */ /* 0x0005e20000000800 */
[--C-:B-1----:R-:W-:Y:S01]  /*7710*/  FFMA.FTZ R4, R158, UR4, -R74.reuse ;  /* 0x000000049e047c23 */ /* 0x102fe2000801084a */
[C---:B------:R-:W-:Y:S01]  /*7720*/  FMUL.FTZ R46, R0.reuse, R126 ;  /* 0x0000007e002e7220 */ /* 0x040fe20000410000 */
[----:B------:R-:W-:Y:S07]  /*7730*/  FMUL.FTZ R47, R0, R127 ;  /* 0x0000007f002f7220 */ /* 0x000fee0000410000 */
[----:B------:R1:W-:Y:S10]  /*7740*/  MUFU.EX2 R240, R4 ;  /* 0x0000000400f07308 */ /* 0x0003f40000000800 */
[----:B------:R3:W-:Y:S01]  /*7750*/  MUFU.EX2 R227, R7 ;  /* 0x0000000700e37308 */ /* 0x0007e20000000800 */
[--C-:B--2---:R-:W-:Y:S01]  /*7760*/  FFMA.FTZ R12, R35, UR4, -R74.reuse ;  /* 0x00000004230c7c23 */ /* 0x104fe2000801084a */
[----:B------:R-:W-:Y:S08]  /*7770*/  FMUL.FTZ R35, R68, R107 ;  /* 0x0000006b44237220 */ /* 0x000ff00000410000 */
[----:B------:R2:W-:Y:S01]  /*7780*/  MUFU.EX2 R225, R12 ;  /* 0x0000000c00e17308 */ /* 0x0005e20000000800 */
[--C-:B-1----:R-:W-:Y:S09]  /*7790*/  FFMA.FTZ R4, R162, UR4, -R74.reuse ;  /* 0x00000004a2047c23 */ /* 0x102ff2000801084a */
[----:B------:R1:W4:Y:S01]  /*77a0*/  MUFU.EX2 R245, R4 ;  /* 0x0000000400f57308 */ /* 0x0003220000000800 */
[----:B---3--:R-:W-:Y:S09]  /*77b0*/  FMUL.FTZ R7, R68, R87 ;  /* 0x0000005744077220 */ /* 0x008ff20000410000 */
[----:B------:R3:W-:Y:S01]  /*77c0*/  MUFU.EX2 R131, R60 ;  /* 0x0000003c00837308 */ /* 0x0007e20000000800 */
[----:B--2---:R-:W-:Y:S02]  /*77d0*/  FMUL.FTZ R12, R2, R92 ;  /* 0x0000005c020c7220 */ /* 0x004fe40000410000 */
[----:B------:R-:W-:Y:S01]  /*77e0*/  LDSM.16.MT88.4 R92, [R193+0x6800] ;  /* 0x00680000c15c783b */ /* 0x000fe20000004200 */
[--C-:B-1----:R-:W-:Y:S06]  /*77f0*/  FFMA.FTZ R4, R148, UR4, -R73.reuse ;  /* 0x0000000494047c23 */ /* 0x102fec0008010849 */
[----:B------:R1:W-:Y:S01]  /*7800*/  MUFU.EX2 R246, R4 ;  /* 0x0000000400f67308 */ /* 0x0003e20000000800 */
[----:B---3--:R-:W-:Y:S09]  /*7810*/  FFMA.FTZ R60, R180, UR4, -R74 ;  /* 0x00000004b43c7c23 */ /* 0x008ff2000801084a */
[----:B------:R2:W-:Y:S01]  /*7820*/  MUFU.EX2 R130, R60 ;  /* 0x0000003c00827308 */ /* 0x0005e20000000800 */
[----:B-1----:R-:W-:Y:S01]  /*7830*/  FFMA.FTZ R4, R77, UR4, -R73 ;  /* 0x000000044d047c23 */ /* 0x002fe20008010849 */
[----:B------:R-:W-:Y:S08]  /*7840*/  FMUL.FTZ R77, R70, UR4 ;  /* 0x00000004464d7c20 */ /* 0x000ff00008410000 */
[----:B------:R1:W-:Y:S01]  /*7850*/  MUFU.EX2 R247, R4 ;  /* 0x0000000400f77308 */ /* 0x0003e20000000800 */
[----:B------:R-:W-:Y:S02]  /*7860*/  FSEL R77, R77, RZ, P2 ;  /* 0x000000ff4d4d7208 */ /* 0x000fe40001000000 */
[----:B------:R-:W-:Y:S01]  /*7870*/  FSETP.NEU.FTZ.AND P2, PT, R3, -INF , PT ;  /* 0xff8000000300780b */ /* 0x000fe20003f5d000 */
[----:B--2---:R-:W-:Y:S02]  /*7880*/  FMUL.FTZ R60, R2, R140 ;  /* 0x0000008c023c7220 */ /* 0x004fe40000410000 */
[--C-:B------:R-:W-:Y:S01]  /*7890*/  FFMA.FTZ R6, R155, UR4, -R77.reuse ;  /* 0x000000049b067c23 */ /* 0x100fe2000801084d */
[----:B------:R-:W-:Y:S01]  /*78a0*/  FSEL R78, R78, RZ, P2 ;  /* 0x000000ff4e4e7208 */ /* 0x000fe20001000000 */
[--C-:B------:R-:W-:Y:S01]  /*78b0*/  FFMA.FTZ R16, R165, UR4, -R77.reuse ;  /* 0x00000004a5107c23 */ /* 0x100fe2000801084d */
[--C-:B------:R-:W-:Y:S01]  /*78c0*/  FFMA.FTZ R20, R166, UR4, -R77.reuse ;  /* 0x00000004a6147c23 */ /* 0x100fe2000801084d */
[----:B------:R2:W-:Y:S01]  /*78d0*/  MUFU.EX2 R229, R6 ;  /* 0x0000000600e57308 */ /* 0x0005e20000000800 */
[--C-:B------:R-:W-:Y:S01]  /*78e0*/  FFMA.FTZ R5, R160, UR4, -R77.reuse ;  /* 0x00000004a0057c23 */ /* 0x100fe2000801084d */
[--C-:B------:R-:W-:Y:S01]  /*78f0*/  FFMA.FTZ R28, R167, UR4, -R78.reuse ;  /* 0x00000004a71c7c23 */ /* 0x100fe2000801084e */
[--C-:B------:R-:W-:Y:S01]  /*7900*/  FFMA.FTZ R44, R171, UR4, -R78.reuse ;  /* 0x00000004ab2c7c23 */ /* 0x100fe2000801084e */
[----:B------:R-:W-:Y:S01]  /*7910*/  FFMA.FTZ R36, R170, UR4, -R77 ;  /* 0x00000004aa247c23 */ /* 0x000fe2000801084d */
[----:B------:R-:W-:Y:S01]  /*7920*/  FFMA.FTZ R75, R75, UR4, -R78 ;  /* 0x000000044b4b7c23 */ /* 0x000fe2000801084e */
[----:B-1----:R-:W-:Y:S01]  /*7930*/  FFMA.FTZ R4, R79, UR4, -R74 ;  /* 0x000000044f047c23 */ /* 0x002fe2000801084a */
[--C-:B------:R-:W-:Y:S03]  /*7940*/  FFMA.FTZ R79, R175, UR4, -R73.reuse ;  /* 0x00000004af4f7c23 */ /* 0x100fe60008010849 */
[----:B------:R1:W-:Y:S10]  /*7950*/  MUFU.EX2 R236, R5 ;  /* 0x0000000500ec7308 */ /* 0x0003f40000000800 */
[----:B------:R3:W5:Y:S01]  /*7960*/  MUFU.EX2 R241, R4 ;  /* 0x0000000400f17308 */ /* 0x0007620000000800 */
[----:B--2---:R-:W-:Y:S09]  /*7970*/  FFMA.FTZ R6, R151, UR4, -R73 ;  /* 0x0000000497067c23 */ /* 0x004ff20008010849 */
[----:B------:R2:W-:Y:S01]  /*7980*/  MUFU.EX2 R237, R6 ;  /* 0x0000000600ed7308 */ /* 0x0005e20000000800 */
[----:B-1----:R-:W-:Y:S01]  /*7990*/  FMUL.FTZ R5, R69, R85 ;  /* 0x0000005545057220 */ /* 0x002fe20000410000 */
[----:B----4-:R-:W-:Y:S08]  /*79a0*/  F2FP.BF16.F32.PACK_AB R85, R245, R240 ;  /* 0x000000f0f555723e */ /* 0x010ff000000010ff */
[----:B------:R1:W-:Y:S01]  /*79b0*/  MUFU.EX2 R167, R28 ;  /* 0x0000001c00a77308 */ /* 0x0003e20000000800 */
[--C-:B---3--:R-:W-:Y:S01]  /*79c0*/  FFMA.FTZ R4, R163, UR4, -R77.reuse ;  /* 0x00000004a3047c23 */ /* 0x108fe2000801084d */
[----:B-----5:R-:W-:Y:S08]  /*79d0*/  F2FP.BF16.F32.PACK_AB R87, R243, R241 ;  /* 0x000000f1f357723e */ /* 0x020ff000000010ff */
[----:B------:R3:W4:Y:S01]  /*79e0*/  MUFU.EX2 R239, R4 ;  /* 0x0000000400ef7308 */ /* 0x0007220000000800 */
[C---:B--2---:R-:W-:Y:S01]  /*79f0*/  FMUL.FTZ R6, R68.reuse, R86 ;  /* 0x0000005644067220 */ /* 0x044fe20000410000 */
[----:B------:R-:W-:Y:S01]  /*7a00*/  F2FP.BF16.F32.PACK_AB R86, R247, R246 ;  /* 0x000000f6f756723e */ /* 0x000fe200000010ff */
[----:B------:R-:W-:Y:S07]  /*7a10*/  FFMA.FTZ R68, R68, R249, R240 ;  /* 0x000000f944447223 */ /* 0x000fee00000100f0 */
[----:B------:R2:W-:Y:S01]  /*7a20*/  MUFU.EX2 R223, R16 ;  /* 0x0000001000df7308 */ /* 0x0005e20000000800 */
[--C-:B-1----:R-:W-:Y:S09]  /*7a30*/  FFMA.FTZ R28, R168, UR4, -R78.reuse ;  /* 0x00000004a81c7c23 */ /* 0x102ff2000801084e */
[----:B------:R1:W-:Y:S01]  /*7a40*/  MUFU.EX2 R222, R20 ;  /* 0x0000001400de7308 */ /* 0x0003e20000000800 */
[--C-:B---3--:R-:W-:Y:S01]  /*7a50*/  FFMA.FTZ R4, R157, UR4, -R78.reuse ;  /* 0x000000049d047c23 */ /* 0x108fe2000801084e */
[----:B----4-:R-:W-:Y:S08]  /*7a60*/  F2FP.BF16.F32.PACK_AB R80, R239, R229 ;  /* 0x000000e5ef50723e */ /* 0x010ff000000010ff */
[----:B------:R3:W-:Y:S01]  /*7a70*/  MUFU.EX2 R224, R4 ;  /* 0x0000000400e07308 */ /* 0x0007e20000000800 */
[C---:B--2---:R-:W-:Y:S02]  /*7a80*/  FMUL.FTZ R16, R69.reuse, R88 ;  /* 0x0000005845107220 */ /* 0x044fe40000410000 */
[----:B------:R-:W2:Y:S07]  /*7a90*/  LDSM.16.MT88.4 R88, [R195+0x6000] ;  /* 0x00600000c358783b */ /* 0x000eae0000004200 */
[----:B------:R4:W-:Y:S01]  /*7aa0*/  MUFU.EX2 R166, R28 ;  /* 0x0000001c00a67308 */ /* 0x0009e20000000800 */
[----:B-1----:R-:W-:Y:S02]  /*7ab0*/  FMUL.FTZ R20, R69, R96 ;  /* 0x0000006045147220 */ /* 0x002fe40000410000 */
[----:B------:R-:W1:Y:S07]  /*7ac0*/  LDSM.16.MT88.4 R96, [R196+0x6800] ;  /* 0x00680000c460783b */ /* 0x000e6e0000004200 */
[----:B------:R5:W-:Y:S01]  /*7ad0*/  MUFU.EX2 R163, R44 ;  /* 0x0000002c00a37308 */ /* 0x000be20000000800 */
[--C-:B---3--:R-:W-:Y:S09]  /*7ae0*/  FFMA.FTZ R4, R161, UR4, -R78.reuse ;  /* 0x00000004a1047c23 */ /* 0x108ff2000801084e */
[----:B------:R3:W2:Y:S01]  /*7af0*/  MUFU.EX2 R234, R4 ;  /* 0x0000000400ea7308 */ /* 0x0006a20000000800 */
[----:B----4-:R-:W-:Y:S09]  /*7b00*/  FMUL.FTZ R28, R2, R108 ;  /* 0x0000006c021c7220 */ /* 0x010ff20000410000 */
[----:B------:R4:W-:Y:S01]  /*7b10*/  MUFU.EX2 R164, R36 ;  /* 0x0000002400a47308 */ /* 0x0009e20000000800 */
[--C-:B-----5:R-:W-:Y:S09]  /*7b20*/  FFMA.FTZ R44, R177, UR4, -R78.reuse ;  /* 0x00000004b12c7c23 */ /* 0x120ff2000801084e */
[----:B------:R5:W-:Y:S01]  /*7b30*/  MUFU.EX2 R162, R44 ;  /* 0x0000002c00a27308 */ /* 0x000be20000000800 */
[----:B---3--:R-:W-:Y:S01]  /*7b40*/  FFMA.FTZ R4, R154, UR4, -R77 ;  /* 0x000000049a047c23 */ /* 0x008fe2000801084d */
[----:B--2---:R-:W-:Y:S08]  /*7b50*/  F2FP.BF16.F32.PACK_AB R81, R234, R224 ;  /* 0x000000e0ea51723e */ /* 0x004ff000000010ff */
[----:B------:R2:W3:Y:S01]  /*7b60*/  MUFU.EX2 R238, R4 ;  /* 0x0000000400ee7308 */ /* 0x0004e20000000800 */
[----:B----4-:R-:W-:Y:S09]  /*7b70*/  FMUL.FTZ R36, R69, R112 ;  /* 0x0000007045247220 */ /* 0x010ff20000410000 */
[----:B------:R4:W-:Y:S01]  /*7b80*/  MUFU.EX2 R161, R48 ;  /* 0x0000003000a17308 */ /* 0x0009e20000000800 */
[----:B-----5:R-:W-:Y:S09]  /*7b90*/  FMUL.FTZ R44, R2, R124 ;  /* 0x0000007c022c7220 */ /* 0x020ff20000410000 */
[----:B------:R5:W-:Y:S01]  /*7ba0*/  MUFU.EX2 R158, R79 ;  /* 0x0000004f009e7308 */ /* 0x000be20000000800 */
[----:B--2---:R-:W-:Y:S01]  /*7bb0*/  FFMA.FTZ R4, R159, UR4, -R78 ;  /* 0x000000049f047c23 */ /* 0x004fe2000801084e */
[----:B---3--:R-:W-:Y:S08]  /*7bc0*/  F2FP.BF16.F32.PACK_AB R82, R238, R236 ;  /* 0x000000ecee52723e */ /* 0x008ff000000010ff */
[----:B------:R2:W-:Y:S01]  /*7bd0*/  MUFU.EX2 R228, R4 ;  /* 0x0000000400e47308 */ /* 0x0005e20000000800 */
[----:B----4-:R-:W-:Y:S02]  /*7be0*/  FMUL.FTZ R48, R69, R120 ;  /* 0x0000007845307220 */ /* 0x010fe40000410000 */
[----:B------:R-:W-:Y:S07]  /*7bf0*/  LDSM.16.MT88.4 R120, [R194+0x7800] ;  /* 0x00780000c278783b */ /* 0x000fee0000004200 */
[----:B------:R3:W-:Y:S01]  /*7c00*/  MUFU.EX2 R160, R52 ;  /* 0x0000003400a07308 */ /* 0x0007e20000000800 */
[----:B-----5:R-:W-:Y:S09]  /*7c10*/  FFMA.FTZ R79, R178, UR4, -R74 ;  /* 0x00000004b24f7c23 */ /* 0x020ff2000801084a */
[----:B------:R4:W-:Y:S01]  /*7c20*/  MUFU.EX2 R159, R62 ;  /* 0x0000003e009f7308 */ /* 0x0009e20000000800 */
[----:B--2---:R-:W-:Y:S09]  /*7c30*/  FFMA.FTZ R4, R153, UR4, -R78 ;  /* 0x0000000499047c23 */ /* 0x004ff2000801084e */
[----:B------:R2:W5:Y:S01]  /*7c40*/  MUFU.EX2 R233, R4 ;  /* 0x0000000400e97308 */ /* 0x0005620000000800 */
[----:B---3--:R-:W-:Y:S09]  /*7c50*/  FMUL.FTZ R52, R69, R128 ;  /* 0x0000008045347220 */ /* 0x008ff20000410000 */
[----:B------:R-:W-:Y:S01]  /*7c60*/  MUFU.EX2 R75, R75 ;  /* 0x0000004b004b7308 */ /* 0x000fe20000000800 */
[----:B----4-:R-:W-:Y:S01]  /*7c70*/  FMUL.FTZ R62, R0, R142 ;  /* 0x0000008e003e7220 */ /* 0x010fe20000410000 */
[--C-:B--2---:R-:W-:Y:S01]  /*7c80*/  FFMA.FTZ R4, R149, UR4, -R73.reuse ;  /* 0x0000000495047c23 */ /* 0x104fe20008010849 */
[----:B-----5:R-:W-:Y:S07]  /*7c90*/  F2FP.BF16.F32.PACK_AB R83, R233, R228 ;  /* 0x000000e4e953723e */ /* 0x020fee00000010ff */
[----:B------:R2:W3:Y:S02]  /*7ca0*/  MUFU.EX2 R232, R4 ;  /* 0x0000000400e87308 */ /* 0x0004e40000000800 */
[----:B--2---:R-:W-:Y:S08]  /*7cb0*/  FFMA.FTZ R4, R150, UR4, -R74 ;  /* 0x0000000496047c23 */ /* 0x004ff0000801084a */
[----:B------:R2:W4:Y:S02]  /*7cc0*/  MUFU.EX2 R230, R4 ;  /* 0x0000000400e67308 */ /* 0x0005240000000800 */
[----:B--2---:R-:W-:Y:S01]  /*7cd0*/  FFMA.FTZ R4, R32, UR4, -R73 ;  /* 0x0000000420047c23 */ /* 0x004fe20008010849 */
[----:B------:R-:W-:Y:S07]  /*7ce0*/  FFMA.FTZ R32, R169, UR4, -R77 ;  /* 0x00000004a9207c23 */ /* 0x000fee000801084d */
[----:B------:R2:W5:Y:S10]  /*7cf0*/  MUFU.EX2 R231, R4 ;  /* 0x0000000400e77308 */ /* 0x0005740000000800 */
[----:B------:R1:W5:Y:S01]  /*7d00*/  MUFU.EX2 R165, R32 ;  /* 0x0000002000a57308 */ /* 0x0003620000000800 */
[C---:B--2---:R-:W-:Y:S01]  /*7d10*/  FMUL.FTZ R4, R69.reuse, R84 ;  /* 0x0000005445047220 */ /* 0x044fe20000410000 */
[----:B------:R-:W-:Y:S07]  /*7d20*/  F2FP.BF16.F32.PACK_AB R84, R244, R242 ;  /* 0x000000f2f454723e */ /* 0x000fee00000010ff */
[-C--:B------:R-:W-:Y:S05]  /*7d30*/  HMMA.16816.F32.BF16 R4, R84, R24.reuse, R4 ;  /* 0x000000185404723c */ /* 0x080fea0000041804 */
[C---:B-1----:R-:W-:Y:S01]  /*7d40*/  FMUL.FTZ R32, R69.reuse, R104 ;  /* 0x0000006845207220 */ /* 0x042fe20000410000 */
[C---:B------:R-:W-:Y:S01]  /*7d50*/  HMMA.16816.F32.BF16 R8, R80.reuse, R24, R8 ;  /* 0x000000185008723c */ /* 0x040fe20000041808 */
[----:B------:R-:W-:Y:S04]  /*7d60*/  LDSM.16.MT88.4 R104, [R196+0x7800] ;  /* 0x00780000c468783b */ /* 0x000fe80000004200 */
[----:B------:R-:W-:Y:S01]  /*7d70*/  FFMA.FTZ R69, R69, R248, R242 ;  /* 0x000000f845457223 */ /* 0x000fe200000100f2 */
[-C--:B------:R-:W-:Y:S05]  /*7d80*/  HMMA.16816.F32.BF16 R12, R80, R26.reuse, R12 ;  /* 0x0000001a500c723c */ /* 0x080fea000004180c */
[C---:B------:R-:W-:Y:S01]  /*7d90*/  FMUL.FTZ R24, R2.reuse, R100 ;  /* 0x0000006402187220 */ /* 0x040fe20000410000 */
[C---:B------:R-:W-:Y:S05]  /*7da0*/  HMMA.16816.F32.BF16 R16, R84.reuse, R26, R16 ;  /* 0x0000001a5410723c */ /* 0x040fea0000041810 */
[----:B------:R-:W-:Y:S01]  /*7db0*/  FMUL.FTZ R25, R2, R101 ;  /* 0x0000006502197220 */ /* 0x000fe20000410000 */
[-C--:B------:R-:W-:Y:S05]  /*7dc0*/  HMMA.16816.F32.BF16 R20, R84, R40.reuse, R20 ;  /* 0x000000285414723c */ /* 0x080fea0000041814 */
[C---:B------:R-:W-:Y:S01]  /*7dd0*/  FMUL.FTZ R26, R0.reuse, R102 ;  /* 0x00000066001a7220 */ /* 0x040fe20000410000 */
[----:B------:R-:W-:Y:S07]  /*7de0*/  FMUL.FTZ R27, R0, R103 ;  /* 0x00000067001b7220 */ /* 0x000fee0000410000 */
[C---:B------:R-:W-:Y:S06]  /*7df0*/  HMMA.16816.F32.BF16 R24, R80.reuse, R40, R24 ;  /* 0x000000285018723c */ /* 0x040fec0000041818 */
        /* <DEDUP_REMOVED lines=14> */
[----:B------:R-:W-:Y:S01]  /*7ee0*/  FMUL.FTZ R58, R0, R134 ;  /* 0x00000086003a7220 */ /* 0x000fe20000410000 */
[----:B------:R1:W-:Y:S01]  /*7ef0*/  MUFU.EX2 R135, R79 ;  /* 0x0000004f00877308 */ /* 0x0003e20000000800 */
[----:B------:R-:W-:Y:S03]  /*7f00*/  FFMA.FTZ R2, R2, R250, R229 ;  /* 0x000000fa02027223 */ /* 0x000fe600000100e5 */
[----:B------:R-:W-:Y:S01]  /*7f10*/  FFMA.FTZ R0, R0, R251, R224 ;  /* 0x000000fb00007223 */ /* 0x000fe200000100e0 */
[----:B------:R-:W-:Y:S01]  /*7f20*/  FADD.FTZ R2, R239, R2 ;  /* 0x00000002ef027221 */ /* 0x000fe20000010000 */
[C---:B------:R-:W-:Y:S04]  /*7f30*/  HMMA.16816.F32.BF16 R56, R80.reuse, R88, R56 ;  /* 0x000000585038723c */ /* 0x040fe80000041838 */
[----:B------:R-:W-:Y:S02]  /*7f40*/  FADD.FTZ R0, R234, R0 ;  /* 0x00000000ea007221 */ /* 0x000fe40000010000 */
[-C--:B------:R-:W-:Y:S05]  /*7f50*/  HMMA.16816.F32.BF16 R60, R80, R90.reuse, R60 ;  /* 0x0000005a503c723c */ /* 0x080fea000004183c */
[----:B-1----:R-:W-:Y:S01]  /*7f60*/  FFMA.FTZ R79, R179, UR4, -R74 ;  /* 0x00000004b34f7c23 */ /* 0x002fe2000801084a */
[----:B------:R-:W-:Y:S01]  /*7f70*/  HMMA.16816.F32.BF16 R64, R84, R90, R64 ;  /* 0x0000005a5440723c */ /* 0x000fe20000041840 */
[----:B------:R-:W1:Y:S02]  /*7f80*/  LDSM.16.MT88.4 R88, [R194+0x6800] ;  /* 0x00680000c258783b */ /* 0x000e640000004200 */
[----:B------:R2:W1:Y:S02]  /*7f90*/  MUFU.EX2 R157, R79 ;  /* 0x0000004f009d7308 */ /* 0x0004640000000800 */
[----:B---3--:R-:W-:Y:S02]  /*7fa0*/  F2FP.BF16.F32.PACK_AB R80, R237, R232 ;  /* 0x000000e8ed50723e */ /* 0x008fe400000010ff */
[----:B----4-:R-:W-:Y:S04]  /*7fb0*/  F2FP.BF16.F32.PACK_AB R81, R230, R227 ;  /* 0x000000e3e651723e */ /* 0x010fe800000010ff */
[----:B-----5:R-:W-:Y:S02]  /*7fc0*/  F2FP.BF16.F32.PACK_AB R82, R235, R231 ;  /* 0x000000e7eb52723e */ /* 0x020fe400000010ff */
[----:B------:R-:W-:Y:S02]  /*7fd0*/  F2FP.BF16.F32.PACK_AB R83, R225, R226 ;  /* 0x000000e2e153723e */ /* 0x000fe400000010ff */
[----:B------:R-:W-:Y:S02]  /*7fe0*/  F2FP.BF16.F32.PACK_AB R84, R222, R223 ;  /* 0x000000dfde54723e */ /* 0x000fe400000010ff */
[----:B------:R-:W-:Y:S02]  /*7ff0*/  F2FP.BF16.F32.PACK_AB R85, R166, R167 ;  /* 0x000000a7a655723e */ /* 0x000fe400000010ff */
[----:B------:R-:W-:Y:S01]  /*8000*/  F2FP.BF16.F32.PACK_AB R86, R164, R165 ;  /* 0x000000a5a456723e */ /* 0x000fe200000010ff */
[-C--:B------:R-:W-:Y:S05]  /*8010*/  HMMA.16816.F32.BF16 R4, R80, R92.reuse, R4 ;  /* 0x0000005c5004723c */ /* 0x080fea0000041804 */
[--C-:B--2---:R-:W-:Y:S01]  /*8020*/  FFMA.FTZ R79, R181, UR4, -R77.reuse ;  /* 0x00000004b54f7c23 */ /* 0x104fe2000801084d */
[----:B------:R-:W-:Y:S03]  /*8030*/  F2FP.BF16.F32.PACK_AB R87, R162, R163 ;  /* 0x000000a3a257723e */ /* 0x000fe600000010ff */
[----:B------:R2:W-:Y:S04]  /*8040*/  MUFU.EX2 R129, R79 ;  /* 0x0000004f00817308 */ /* 0x0005e80000000800 */
[C---:B------:R-:W-:Y:S06]  /*8050*/  HMMA.16816.F32.BF16 R8, R84.reuse, R92, R8 ;  /* 0x0000005c5408723c */ /* 0x040fec0000041808 */
[-C--:B------:R-:W-:Y:S06]  /*8060*/  HMMA.16816.F32.BF16 R12, R84, R94.reuse, R12 ;  /* 0x0000005e540c723c */ /* 0x080fec000004180c */
[C---:B------:R-:W-:Y:S01]  /*8070*/  HMMA.16816.F32.BF16 R16, R80.reuse, R94, R16 ;  /* 0x0000005e5010723c */ /* 0x040fe20000041810 */
[----:B------:R-:W3:Y:S04]  /*8080*/  LDSM.16.MT88.4 R92, [R195+0x6800] ;  /* 0x00680000c35c783b */ /* 0x000ee80000004200 */
[----:B--2---:R-:W-:Y:S01]  /*8090*/  FFMA.FTZ R79, R182, UR4, -R77 ;  /* 0x00000004b64f7c23 */ /* 0x004fe2000801084d */
[-C--:B------:R-:W-:Y:S03]  /*80a0*/  HMMA.16816.F32.BF16 R20, R80, R96.reuse, R20 ;  /* 0x000000605014723c */ /* 0x080fe60000041814 */
[----:B------:R2:W4:Y:S03]  /*80b0*/  MUFU.EX2 R134, R79 ;  /* 0x0000004f00867308 */ /* 0x0005260000000800 */
[C---:B------:R-:W-:Y:S06]  /*80c0*/  HMMA.16816.F32.BF16 R24, R84.reuse, R96, R24 ;  /* 0x000000605418723c */ /* 0x040fec0000041818 */
[-C--:B------:R-:W-:Y:S06]  /*80d0*/  HMMA.16816.F32.BF16 R28, R84, R98.reuse, R28 ;  /* 0x00000062541c723c */ /* 0x080fec000004181c */
[C---:B------:R-:W-:Y:S01]  /*80e0*/  HMMA.16816.F32.BF16 R32, R80.reuse, R98, R32 ;  /* 0x000000625020723c */ /* 0x040fe20000041820 */
[----:B------:R-:W5:Y:S04]  /*80f0*/  LDSM.16.MT88.4 R96, [R193+0x7000] ;  /* 0x00700000c160783b */ /* 0x000f680000004200 */
[--C-:B--2---:R-:W-:Y:S01]  /*8100*/  FFMA.FTZ R79, R190, UR4, -R78.reuse ;  /* 0x00000004be4f7c23 */ /* 0x104fe2000801084e */
[-C--:B-1----:R-:W-:Y:S03]  /*8110*/  HMMA.16816.F32.BF16 R36, R80, R88.reuse, R36 ;  /* 0x000000585024723c */ /* 0x082fe60000041824 */
[----:B------:R1:W-:Y:S03]  /*8120*/  MUFU.EX2 R128, R79 ;  /* 0x0000004f00807308 */ /* 0x0003e60000000800 */
[C---:B------:R-:W-:Y:S06]  /*8130*/  HMMA.16816.F32.BF16 R40, R84.reuse, R88, R40 ;  /* 0x000000585428723c */ /* 0x040fec0000041828 */
[-C--:B------:R-:W-:Y:S05]  /*8140*/  HMMA.16816.F32.BF16 R44, R84, R90.reuse, R44 ;  /* 0x0000005a542c723c */ /* 0x080fea000004182c */
[----:B------:R-:W-:Y:S01]  /*8150*/  FFMA.FTZ R88, R188, UR4, -R73 ;  /* 0x00000004bc587c23 */ /* 0x000fe20008010849 */
[C---:B------:R-:W-:Y:S03]  /*8160*/  HMMA.16816.F32.BF16 R48, R80.reuse, R90, R48 ;  /* 0x0000005a5030723c */ /* 0x040fe60000041830 */
[----:B------:R2:W-:Y:S02]  /*8170*/  MUFU.EX2 R153, R88 ;  /* 0x0000005800997308 */ /* 0x0005e40000000800 */
[--C-:B-1----:R-:W-:Y:S01]  /*8180*/  FFMA.FTZ R79, R183, UR4, -R78.reuse ;  /* 0x00000004b74f7c23 */ /* 0x102fe2000801084e */
[-C--:B---3--:R-:W-:Y:S07]  /*8190*/  HMMA.16816.F32.BF16 R52, R80, R92.reuse, R52 ;  /* 0x0000005c5034723c */ /* 0x088fee0000041834 */
[----:B------:R1:W3:Y:S01]  /*81a0*/  MUFU.EX2 R133, R79 ;  /* 0x0000004f00857308 */ /* 0x0002e20000000800 */
[C---:B------:R-:W-:Y:S06]  /*81b0*/  HMMA.16816.F32.BF16 R56, R84.reuse, R92, R56 ;  /* 0x0000005c5438723c */ /* 0x040fec0000041838 */
[-C--:B------:R-:W-:Y:S01]  /*81c0*/  HMMA.16816.F32.BF16 R60, R84, R94.reuse, R60 ;  /* 0x0000005e543c723c */ /* 0x080fe2000004183c */
[----:B--2---:R-:W2:Y:S05]  /*81d0*/  LDSM.16.MT88.4 R88, [R196+0x7000] ;  /* 0x00700000c458783b */ /* 0x004eaa0000004200 */
[----:B------:R-:W-:Y:S03]  /*81e0*/  HMMA.16816.F32.BF16 R64, R80, R94, R64 ;  /* 0x0000005e5040723c */ /* 0x000fe60000041840 */
[----:B------:R-:W2:Y:S02]  /*81f0*/  LDSM.16.MT88.4 R92, [R194+0x7000] ;  /* 0x00700000c25c783b */ /* 0x000ea40000004200 */
[--C-:B-1----:R-:W-:Y:S01]  /*8200*/  FFMA.FTZ R79, R189, UR4, -R77.reuse ;  /* 0x00000004bd4f7c23 */ /* 0x102fe2000801084d */
[----:B------:R-:W-:Y:S02]  /*8210*/  F2FP.BF16.F32.PACK_AB R84, R160, R161 ;  /* 0x000000a1a054723e */ /* 0x000fe400000010ff */
[----:B------:R-:W-:Y:S01]  /*8220*/  F2FP.BF16.F32.PACK_AB R85, R130, R131 ;  /* 0x000000838255723e */ /* 0x000fe200000010ff */
[----:B------:R1:W-:Y:S02]  /*8230*/  MUFU.EX2 R132, R79 ;  /* 0x0000004f00847308 */ /* 0x0003e40000000800 */
[----:B------:R-:W-:Y:S02]  /*8240*/  F2FP.BF16.F32.PACK_AB R86, R158, R159 ;  /* 0x0000009f9e56723e */ /* 0x000fe400000010ff */
[----:B------:R-:W-:Y:S02]  /*8250*/  F2FP.BF16.F32.PACK_AB R87, R157, R135 ;  /* 0x000000879d57723e */ /* 0x000fe400000010ff */
[----:B----4-:R-:W-:Y:S02]  /*8260*/  F2FP.BF16.F32.PACK_AB R80, R134, R129 ;  /* 0x000000818650723e */ /* 0x010fe400000010ff */
[----:B---3--:R-:W-:Y:S03]  /*8270*/  F2FP.BF16.F32.PACK_AB R81, R133, R128 ;  /* 0x000000808551723e */ /* 0x008fe600000010ff */
[-C--:B-----5:R-:W-:Y:S05]  /*8280*/  HMMA.16816.F32.BF16 R4, R84, R96.reuse, R4 ;  /* 0x000000605404723c */ /* 0x0a0fea0000041804 */
[----:B-1----:R-:W-:Y:S04]  /*8290*/  FFMA.FTZ R79, R210, UR4, -R77 ;  /* 0x00000004d24f7c23 */ /* 0x002fe8000801084d */
[----:B------:R1:W3:Y:S02]  /*82a0*/  MUFU.EX2 R156, R79 ;  /* 0x0000004f009c7308 */ /* 0x0002e40000000800 */
[--C-:B-1----:R-:W-:Y:S01]  /*82b0*/  FFMA.FTZ R79, R213, UR4, -R78.reuse ;  /* 0x00000004d54f7c23 */ /* 0x102fe2000801084e */
[----:B---3--:R-:W-:Y:S07]  /*82c0*/  F2FP.BF16.F32.PACK_AB R82, R156, R132 ;  /* 0x000000849c52723e */ /* 0x008fee00000010ff */
[----:B------:R1:W-:Y:S02]  /*82d0*/  MUFU.EX2 R155, R79 ;  /* 0x0000004f009b7308 */ /* 0x0003e40000000800 */
[----:B-1----:R-:W-:Y:S08]  /*82e0*/  FFMA.FTZ R79, R211, UR4, -R78 ;  /* 0x00000004d34f7c23 */ /* 0x002ff0000801084e */
[----:B------:R1:W3:Y:S02]  /*82f0*/  MUFU.EX2 R154, R79 ;  /* 0x0000004f009a7308 */ /* 0x0002e40000000800 */
[--C-:B-1----:R-:W-:Y:S01]  /*8300*/  FFMA.FTZ R79, R209, UR4, -R73.reuse ;  /* 0x00000004d14f7c23 */ /* 0x102fe20008010849 */
[----:B---3--:R-:W-:Y:S07]  /*8310*/  F2FP.BF16.F32.PACK_AB R83, R154, R155 ;  /* 0x0000009b9a53723e */ /* 0x008fee00000010ff */
[----:B------:R1:W3:Y:S01]  /*8320*/  MUFU.EX2 R152, R79 ;  /* 0x0000004f00987308 */ /* 0x0002e20000000800 */
[C---:B------:R-:W-:Y:S06]  /*8330*/  HMMA.16816.F32.BF16 R8, R80.reuse, R96, R8 ;  /* 0x000000605008723c */ /* 0x040fec0000041808 */
[-C--:B------:R-:W-:Y:S06]  /*8340*/  HMMA.16816.F32.BF16 R12, R80, R98.reuse, R12 ;  /* 0x00000062500c723c */ /* 0x080fec000004180c */
[C---:B------:R-:W-:Y:S01]  /*8350*/  HMMA.16816.F32.BF16 R16, R84.reuse, R98, R16 ;  /* 0x000000625410723c */ /* 0x040fe20000041810 */
[----:B------:R-:W4:Y:S04]  /*8360*/  LDSM.16.MT88.4 R96, [R195+0x7000] ;  /* 0x00700000c360783b */ /* 0x000f280000004200 */
[--C-:B-1----:R-:W-:Y:S01]  /*8370*/  FFMA.FTZ R79, R212, UR4, -R74.reuse ;  /* 0x00000004d44f7c23 */ /* 0x102fe2000801084a */
[-C--:B--2---:R-:W-:Y:S03]  /*8380*/  HMMA.16816.F32.BF16 R20, R84, R88.reuse, R20 ;  /* 0x000000585414723c */ /* 0x084fe60000041814 */
[----:B------:R1:W-:Y:S02]  /*8390*/  MUFU.EX2 R150, R79 ;  /* 0x0000004f00967308 */ /* 0x0003e40000000800 */
[----:B---3--:R-:W-:Y:S01]  /*83a0*/  F2FP.BF16.F32.PACK_AB R136, R152, R153 ;  /* 0x000000999888723e */ /* 0x008fe200000010ff */
[C---:B------:R-:W-:Y:S06]  /*83b0*/  HMMA.16816.F32.BF16 R24, R80.reuse, R88, R24 ;  /* 0x000000585018723c */ /* 0x040fec0000041818 */
[-C--:B------:R-:W-:Y:S06]  /*83c0*/  HMMA.16816.F32.BF16 R28, R80, R90.reuse, R28 ;  /* 0x0000005a501c723c */ /* 0x080fec000004181c */
[C---:B------:R-:W-:Y:S01]  /*83d0*/  HMMA.16816.F32.BF16 R32, R84.reuse, R90, R32 ;  /* 0x0000005a5420723c */ /* 0x040fe20000041820 */
[----:B------:R-:W2:Y:S04]  /*83e0*/  LDSM.16.MT88.4 R88, [R193+0x7800] ;  /* 0x00780000c158783b */ /* 0x000ea80000004200 */
[--C-:B-1----:R-:W-:Y:S01]  /*83f0*/  FFMA.FTZ R79, R191, UR4, -R74.reuse ;  /* 0x00000004bf4f7c23 */ /* 0x102fe2000801084a */
[-C--:B------:R-:W-:Y:S03]  /*8400*/  HMMA.16816.F32.BF16 R36, R84, R92.reuse, R36 ;  /* 0x0000005c5424723c */ /* 0x080fe60000041824 */
[----:B------:R1:W3:Y:S03]  /*8410*/  MUFU.EX2 R151, R79 ;  /* 0x0000004f00977308 */ /* 0x0002e60000000800 */
[C---:B------:R-:W-:Y:S06]  /*8420*/  HMMA.16816.F32.BF16 R40, R80.reuse, R92, R40 ;  /* 0x0000005c5028723c */ /* 0x040fec0000041828 */
[-C--:B------:R-:W-:Y:S06]  /*8430*/  HMMA.16816.F32.BF16 R44, R80, R94.reuse, R44 ;  /* 0x0000005e502c723c */ /* 0x080fec000004182c */
[C---:B------:R-:W-:Y:S05]  /*8440*/  HMMA.16816.F32.BF16 R48, R84.reuse, R94, R48 ;  /* 0x0000005e5430723c */ /* 0x040fea0000041830 */
[--C-:B-1----:R-:W-:Y:S01]  /*8450*/  FFMA.FTZ R79, R145, UR4, -R73.reuse ;  /* 0x00000004914f7c23 */ /* 0x102fe20008010849 */
[-C--:B----4-:R-:W-:Y:S03]  /*8460*/  HMMA.16816.F32.BF16 R52, R84, R96.reuse, R52 ;  /* 0x000000605434723c */ /* 0x090fe60000041834 */
[----:B------:R-:W-:Y:S02]  /*8470*/  MUFU.EX2 R149, R79 ;  /* 0x0000004f00957308 */ /* 0x000fe40000000800 */
[----:B------:R-:W-:Y:S01]  /*8480*/  FFMA.FTZ R73, R144, UR4, -R73 ;  /* 0x0000000490497c23 */ /* 0x000fe20008010849 */
[C---:B------:R-:W-:Y:S07]  /*8490*/  HMMA.16816.F32.BF16 R56, R80.reuse, R96, R56 ;  /* 0x000000605038723c */ /* 0x040fee0000041838 */
[----:B------:R1:W4:Y:S01]  /*84a0*/  MUFU.EX2 R148, R73 ;  /* 0x0000004900947308 */ /* 0x0003220000000800 */
[-C--:B------:R-:W-:Y:S03]  /*84b0*/  HMMA.16816.F32.BF16 R60, R80, R98.reuse, R60 ;  /* 0x00000062503c723c */ /* 0x080fe6000004183c */
[----:B---3--:R-:W-:Y:S03]  /*84c0*/  F2FP.BF16.F32.PACK_AB R137, R151, R150 ;  /* 0x000000969789723e */ /* 0x008fe600000010ff */
[----:B------:R-:W-:Y:S05]  /*84d0*/  HMMA.16816.F32.BF16 R64, R84, R98, R64 ;  /* 0x000000625440723c */ /* 0x000fea0000041840 */
[--C-:B-1----:R-:W-:Y:S01]  /*84e0*/  FFMA.FTZ R73, R147, UR4, -R74.reuse ;  /* 0x0000000493497c23 */ /* 0x102fe2000801084a */
[----:B------:R-:W-:Y:S01]  /*84f0*/  FFMA.FTZ R74, R146, UR4, -R74 ;  /* 0x00000004924a7c23 */ /* 0x000fe2000801084a */
[----:B----4-:R-:W-:Y:S02]  /*8500*/  F2FP.BF16.F32.PACK_AB R138, R148, R149 ;  /* 0x00000095948a723e */ /* 0x010fe400000010ff */
[----:B------:R1:W-:Y:S10]  /*8510*/  MUFU.EX2 R147, R73 ;  /* 0x0000004900937308 */ /* 0x0003f40000000800 */
[----:B------:R-:W3:Y:S01]  /*8520*/  MUFU.EX2 R146, R74 ;  /* 0x0000004a00927308 */ /* 0x000ee20000000800 */
[--C-:B-1----:R-:W-:Y:S09]  /*8530*/  FFMA.FTZ R73, R184, UR4, -R77.reuse ;  /* 0x00000004b8497c23 */ /* 0x102ff2000801084d */
[----:B------:R1:W-:Y:S01]  /*8540*/  MUFU.EX2 R145, R73 ;  /* 0x0000004900917308 */ /* 0x0003e20000000800 */
[----:B---3--:R-:W-:Y:S07]  /*8550*/  F2FP.BF16.F32.PACK_AB R139, R146, R147 ;  /* 0x00000093928b723e */ /* 0x008fee00000010ff */
[-C--:B--2---:R-:W-:Y:S01]  /*8560*/  HMMA.16816.F32.BF16 R84, R136, R88.reuse, R4 ;  /* 0x000000588854723c */ /* 0x084fe20000041804 */
[----:B------:R-:W2:Y:S04]  /*8570*/  LDSM.16.MT88.4 R4, [R195+0x7800] ;  /* 0x00780000c304783b */ /* 0x000ea80000004200 */
[--C-:B-1----:R-:W-:Y:S04]  /*8580*/  FFMA.FTZ R73, R185, UR4, -R77.reuse ;  /* 0x00000004b9497c23 */ /* 0x102fe8000801084d */
[----:B------:R1:W3:Y:S02]  /*8590*/  MUFU.EX2 R144, R73 ;  /* 0x0000004900907308 */ /* 0x0002e40000000800 */
[--C-:B-1----:R-:W-:Y:S01]  /*85a0*/  FFMA.FTZ R73, R186, UR4, -R78.reuse ;  /* 0x00000004ba497c23 */ /* 0x102fe2000801084e */
[----:B---3--:R-:W-:Y:S07]  /*85b0*/  F2FP.BF16.F32.PACK_AB R140, R144, R145 ;  /* 0x00000091908c723e */ /* 0x008fee00000010ff */
[----:B------:R1:W-:Y:S02]  /*85c0*/  MUFU.EX2 R79, R73 ;  /* 0x00000049004f7308 */ /* 0x0003e40000000800 */
[--C-:B-1----:R-:W-:Y:S01]  /*85d0*/  FFMA.FTZ R73, R214, UR4, -R78.reuse ;  /* 0x00000004d6497c23 */ /* 0x102fe2000801084e */
[----:B------:R-:W-:Y:S07]  /*85e0*/  FFMA.FTZ R78, R76, UR4, -R78 ;  /* 0x000000044c4e7c23 */ /* 0x000fee000801084e */
[----:B------:R1:W3:Y:S10]  /*85f0*/  MUFU.EX2 R74, R73 ;  /* 0x00000049004a7308 */ /* 0x0002f40000000800 */
[----:B------:R-:W4:Y:S01]  /*8600*/  MUFU.EX2 R78, R78 ;  /* 0x0000004e004e7308 */ /* 0x000f220000000800 */
[--C-:B-1----:R-:W-:Y:S01]  /*8610*/  FFMA.FTZ R73, R187, UR4, -R77.reuse ;  /* 0x00000004bb497c23 */ /* 0x102fe2000801084d */
[----:B------:R-:W-:Y:S01]  /*8620*/  FFMA.FTZ R77, R215, UR4, -R77 ;  /* 0x00000004d74d7c23 */ /* 0x000fe2000801084d */
[----:B---3--:R-:W-:Y:S07]  /*8630*/  F2FP.BF16.F32.PACK_AB R141, R74, R79 ;  /* 0x0000004f4a8d723e */ /* 0x008fee00000010ff */
[----:B------:R-:W-:Y:S01]  /*8640*/  MUFU.EX2 R73, R73 ;  /* 0x0000004900497308 */ /* 0x000fe20000000800 */
[----:B----4-:R-:W-:Y:S09]  /*8650*/  F2FP.BF16.F32.PACK_AB R143, R78, R75 ;  /* 0x0000004b4e8f723e */ /* 0x010ff200000010ff */
[----:B------:R-:W1:Y:S02]  /*8660*/  MUFU.EX2 R77, R77 ;  /* 0x0000004d004d7308 */ /* 0x000e640000000800 */
[----:B-1----:R-:W-:Y:S07]  /*8670*/  F2FP.BF16.F32.PACK_AB R142, R77, R73 ;  /* 0x000000494d8e723e */ /* 0x002fee00000010ff */
[C---:B------:R-:W-:Y:S06]  /*8680*/  HMMA.16816.F32.BF16 R80, R140.reuse, R88, R8 ;  /* 0x000000588c50723c */ /* 0x040fec0000041808 */
        /* <DEDUP_REMOVED lines=76> */
[----:B------:R-:W-:Y:S06]  /*8b50*/  @P1 BRA `(.L_x_1703) ;  /* 0xffffffd000381947 */ /* 0x000fec000383ffff */
.L_x_1702:
[----:B------:R-:W2:Y:S01]  /*8b60*/  LDL R14, [R1+0x50] ;  /* 0x00005000010e7983 */ /* 0x000ea20000100800 */
[----:B------:R-:W1:Y:S01]  /*8b70*/  S2UR UR4, SR_CgaCtaId ;  /* 0x00000000000479c3 */ /* 0x000e620000008800 */
[----:B------:R-:W-:Y:S01]  /*8b80*/  UMOV UR5, 0x400 ;  /* 0x0000040000057882 */ /* 0x000fe20000000000 */
[----:B------:R-:W-:Y:S01]  /*8b90*/  MOV R37, 0x20 ;  /* 0x0000002000257802 */ /* 0x000fe20000000f00 */
[----:B------:R-:W3:Y:S01]  /*8ba0*/  S2R R13, SR_TID.X ;  /* 0x00000000000d7919 */ /* 0x000ee20000002100 */
[----:B------:R-:W4:Y:S04]  /*8bb0*/  SHFL.BFLY PT, R0, R248, 0x2, 0x1f ;  /* 0x0c401f00f8007f89 */ /* 0x000f2800000e0000 */
[----:B------:R-:W5:Y:S04]  /*8bc0*/  SHFL.BFLY PT, R8, R249, 0x2, 0x1f ;  /* 0x0c401f00f9087f89 */ /* 0x000f6800000e0000 */
[----:B------:R-:W5:Y:S04]  /*8bd0*/  SHFL.BFLY PT, R7, R250, 0x2, 0x1f ;  /* 0x0c401f00fa077f89 */ /* 0x000f6800000e0000 */
[----:B------:R-:W-:Y:S01]  /*8be0*/  SHFL.BFLY PT, R12, R251, 0x2, 0x1f ;  /* 0x0c401f00fb0c7f89 */ /* 0x000fe200000e0000 */
[----:B-1----:R-:W-:Y:S01]  /*8bf0*/  ULEA UR4, UR4, UR5, 0x18 ;  /* 0x0000000504047291 */ /* 0x002fe2000f8ec03f */
[----:B----4-:R-:W-:Y:S01]  /*8c00*/  FADD.FTZ R0, R0, R248 ;  /* 0x000000f800007221 */ /* 0x010fe20000010000 */
[----:B---3--:R-:W-:-:S04]  /*8c10*/  SHF.R.S32.HI R6, RZ, 0x1f, R13 ;  /* 0x0000001fff067819 */ /* 0x008fc8000001140d */
[----:B------:R-:W1:Y:S01]  /*8c20*/  SHFL.BFLY PT, R9, R0, 0x1, 0x1f ;  /* 0x0c201f0000097f89 */ /* 0x000e6200000e0000 */
[----:B-----5:R-:W-:Y:S01]  /*8c30*/  FADD.FTZ R8, R8, R249 ;  /* 0x000000f908087221 */ /* 0x020fe20000010000 */
[----:B------:R-:W-:Y:S01]  /*8c40*/  LEA.HI R4, R6, R13, RZ, 0x2 ;  /* 0x0000000d06047211 */ /* 0x000fe200078f10ff */
[----:B------:R-:W-:-:S03]  /*8c50*/  FADD.FTZ R7, R7, R250 ;  /* 0x000000fa07077221 */ /* 0x000fc60000010000 */
[----:B------:R3:W4:Y:S01]  /*8c60*/  SHFL.BFLY PT, R39, R8, 0x1, 0x1f ;  /* 0x0c201f0008277f89 */ /* 0x00072200000e0000 */
[--C-:B------:R-:W-:Y:S02]  /*8c70*/  SHF.R.S32.HI R5, RZ, 0x2, R4.reuse ;  /* 0x00000002ff057819 */ /* 0x100fe40000011404 */
[----:B------:R-:W-:Y:S01]  /*8c80*/  SHF.R.S32.HI R2, RZ, 0x1f, R4 ;  /* 0x0000001fff027819 */ /* 0x000fe20000011404 */
[----:B------:R3:W2:Y:S01]  /*8c90*/  SHFL.BFLY PT, R43, R7, 0x1, 0x1f ;  /* 0x0c201f00072b7f89 */ /* 0x0006a200000e0000 */
[----:B------:R-:W-:Y:S02]  /*8ca0*/  LOP3.LUT R4, R4, 0x3ffffffc, RZ, 0xc0, !PT ;  /* 0x3ffffffc04047812 */ /* 0x000fe400078ec0ff */
[----:B------:R-:W-:-:S04]  /*8cb0*/  LEA.HI R2, R2, R5, RZ, 0x3 ;  /* 0x0000000502027211 */ /* 0x000fc800078f18ff */
[----:B------:R-:W-:-:S05]  /*8cc0*/  LOP3.LUT R2, R2, 0xfffffff8, RZ, 0xc0, !PT ;  /* 0xfffffff802027812 */ /* 0x000fca00078ec0ff */
[----:B------:R-:W-:Y:S01]  /*8cd0*/  IMAD.IADD R2, R5, 0x1, -R2 ;  /* 0x0000000105027824 */ /* 0x000fe200078e0a02 */
[----:B------:R-:W-:Y:S01]  /*8ce0*/  LEA.HI R5, R6, R13, RZ, 0x5 ;  /* 0x0000000d06057211 */ /* 0x000fe200078f28ff */
[----:B-1----:R-:W-:Y:S01]  /*8cf0*/  FADD.FTZ R45, R0, R9 ;  /* 0x00000009002d7221 */ /* 0x002fe20000010000 */
[----:B------:R-:W-:Y:S02]  /*8d00*/  IMAD.IADD R0, R13, 0x1, -R4 ;  /* 0x000000010d007824 */ /* 0x000fe400078e0a04 */
[----:B------:R-:W-:Y:S01]  /*8d10*/  IMAD.SHL.U32 R6, R2, 0x40, RZ ;  /* 0x0000004002067824 */ /* 0x000fe200078e00ff */
[----:B------:R-:W-:-:S04]  /*8d20*/  SHF.R.S32.HI R42, RZ, 0x5, R5 ;  /* 0x00000005ff2a7819 */ /* 0x000fc80000011405 */
[----:B------:R-:W-:Y:S01]  /*8d30*/  LOP3.LUT R4, R6, 0x1c0, RZ, 0xc0, !PT ;  /* 0x000001c006047812 */ /* 0x000fe200078ec0ff */
[----:B------:R-:W-:-:S03]  /*8d40*/  IMAD R6, R42, 0x200, R0 ;  /* 0x000002002a067824 */ /* 0x000fc600078e0200 */
[----:B------:R-:W-:-:S05]  /*8d50*/  LEA.HI R0, R4, R4, RZ, 0x1d ;  /* 0x0000000404007211 */ /* 0x000fca00078fe8ff */
[----:B------:R-:W-:Y:S02]  /*8d60*/  IMAD.U32 R0, R6, 0x2, R0 ;  /* 0x0000000206007824 */ /* 0x000fe400078e0000 */
[----:B------:R-:W-:-:S03]  /*8d70*/  FADD.FTZ R6, R12, R251 ;  /* 0x000000fb0c067221 */ /* 0x000fc60000010000 */
[----:B------:R-:W-:Y:S02]  /*8d80*/  LEA R21, R0, UR4, 0x1 ;  /* 0x0000000400157c11 */ /* 0x000fe4000f8e08ff */
[----:B------:R3:W1:Y:S01]  /*8d90*/  SHFL.BFLY PT, R44, R6, 0x1, 0x1f ;  /* 0x0c201f00062c7f89 */ /* 0x00066200000e0000 */
[----:B------:R-:W-:Y:S02]  /*8da0*/  MOV R0, 0x3f800000 ;  /* 0x3f80000000007802 */ /* 0x000fe40000000f00 */
[----:B------:R-:W-:Y:S01]  /*8db0*/  VIADD R24, R21, 0x40 ;  /* 0x0000004015187836 */ /* 0x000fe20000000000 */
[----:B--2---:R-:W-:-:S04]  /*8dc0*/  ISETP.NE.AND P0, PT, R14, -0x1, PT ;  /* 0xffffffff0e00780c */ /* 0x004fc80003f05270 */
[----:B------:R-:W-:Y:S02]  /*8dd0*/  R2P PR, R2, 0x6 ;  /* 0x0000000602007804 */ /* 0x000fe40000000000 */
[----:B------:R-:W-:-:S03]  /*8de0*/  FSETP.NE.FTZ.AND P3, PT, R45, RZ, PT ;  /* 0x000000ff2d00720b */ /* 0x000fc60003f75000 */
[----:B------:R-:W-:-:S04]  /*8df0*/  SEL R37, R37, 0xffffffe0, !P1 ;  /* 0xffffffe025257807 */ /* 0x000fc80004800000 */
[----:B------:R-:W2:Y:S04]  /*8e00*/  @P0 LDC.64 R10, c[0x0][0x298] ;  /* 0x0000a600ff0a0b82 */ /* 0x000ea80000000a00 */
[----:B------:R-:W-:Y:S02]  /*8e10*/  @P2 VIADD R24, R21, 0xffffffc0 ;  /* 0xffffffc015182836 */ /* 0x000fe40000000000 */
[----:B--2---:R-:W-:-:S04]  /*8e20*/  @P0 IMAD.WIDE.U32 R4, R14, R10, RZ ;  /* 0x0000000a0e040225 */ /* 0x004fc800078e00ff */
[----:B------:R-:W-:Y:S02]  /*8e30*/  @P0 IMAD R47, R14, R11, R5 ;  /* 0x0000000b0e2f0224 */ /* 0x000fe400078e0205 */
[----:B------:R-:W-:Y:S01]  /*8e40*/  @P0 IMAD.MOV.U32 R46, RZ, RZ, R4 ;  /* 0x000000ffff2e0224 */ /* 0x000fe200078e0004 */
[----:B-1-34-:R-:W-:Y:S06]  /*8e50*/  @P0 BRA `(.L_x_1706) ;  /* 0x0000000000200947 */ /* 0x01afec0003800000 */
        /* <DEDUP_REMOVED lines=8> */
.L_x_1706:
        /* <DEDUP_REMOVED lines=18> */
[--C-:B------:R-:W-:Y:S01]  /*9000*/  SHF.R.S32.HI R41, RZ, 0x1f, R5.reuse ;  /* 0x0000001fff297819 */ /* 0x100fe20000011405 */
[----:B------:R-:W-:-:S07]  /*9010*/  IMAD.MOV.U32 R40, RZ, RZ, R5 ;  /* 0x000000ffff287224 */ /* 0x000fce00078e0005 */
.L_x_1707:
[----:B------:R1:W5:Y:S01]  /*9020*/  LDL R48, [R1+0x4c] ;  /* 0x00004c0001307983 */ /* 0x0003620000100800 */
[----:B------:R-:W-:Y:S01]  /*9030*/  ISETP.NE.AND P5, PT, RZ, UR4, PT ;  /* 0x00000004ff007c0c */ /* 0x000fe2000bfa5270 */
[----:B------:R-:W-:Y:S01]  /*9040*/  FMUL.FTZ R84, R0, R84 ;  /* 0x0000005400547220 */ /* 0x000fe20000410000 */
[----:B------:R-:W-:Y:S01]  /*9050*/  LOP3.LUT R2, R2, 0x1, RZ, 0xc0, !PT ;  /* 0x0000000102027812 */ /* 0x000fe200078ec0ff */
[C---:B------:R-:W-:Y:S01]  /*9060*/  FMUL.FTZ R7, R0.reuse, R85 ;  /* 0x0000005500077220 */ /* 0x040fe20000410000 */
        /* <DEDUP_REMOVED lines=22> */
[----:B------:R-:W2:Y:S01]  /*91d0*/  @P2 MUFU.RCP R4, R39 ;  /* 0x0000002700042308 */ /* 0x000ea20000001000 */
[----:B------:R-:W-:Y:S01]  /*91e0*/  MOV R0, 0x3f800000 ;  /* 0x3f80000000007802 */ /* 0x000fe20000000f00 */
[----:B------:R-:W3:Y:S01]  /*91f0*/  S2UR UR4, SR_CTAID.X ;  /* 0x00000000000479c3 */ /* 0x000ee20000002500 */
[----:B------:R-:W-:Y:S01]  /*9200*/  F2FP.BF16.F32.PACK_AB R7, R7, R84 ;  /* 0x000000540707723e */ /* 0x000fe200000010ff */
[----:B------:R-:W-:Y:S01]  /*9210*/  BSSY B0, `(.L_x_1708) ;  /* 0x00000d9000007945 */ /* 0x000fe20003800000 */
[----:B------:R-:W-:-:S02]  /*9220*/  F2FP.BF16.F32.PACK_AB R11, R11, R96 ;  /* 0x000000600b0b723e */ /* 0x000fc400000010ff */
[----:B------:R-:W-:Y:S01]  /*9230*/  F2FP.BF16.F32.PACK_AB R9, R9, R104 ;  /* 0x000000680909723e */ /* 0x000fe200000010ff */
[----:B------:R-:W4:Y:S01]  /*9240*/  @P6 MUFU.RCP R2, R43 ;  /* 0x0000002b00026308 */ /* 0x000f220000001000 */
[----:B------:R1:W-:Y:S01]  /*9250*/  STS [R21], R7 ;  /* 0x0000000715007388 */ /* 0x0003e20000000800 */
[----:B------:R-:W-:Y:S02]  /*9260*/  F2FP.BF16.F32.PACK_AB R20, R20, R112 ;  /* 0x000000701414723e */ /* 0x000fe400000010ff */
[----:B------:R-:W-:Y:S02]  /*9270*/  F2FP.BF16.F32.PACK_AB R18, R18, R120 ;  /* 0x000000781212723e */ /* 0x000fe400000010ff */
[----:B------:R-:W-:Y:S02]  /*9280*/  F2FP.BF16.F32.PACK_AB R30, R30, R128 ;  /* 0x000000801e1e723e */ /* 0x000fe400000010ff */
[----:B------:R-:W3:Y:S01]  /*9290*/  @P1 MUFU.RCP R0, R44 ;  /* 0x0000002c00001308 */ /* 0x000ee20000001000 */
[C---:B--2---:R-:W-:Y:S01]  /*92a0*/  FMUL.FTZ R86, R4.reuse, R86 ;  /* 0x0000005604567220 */ /* 0x044fe20000410000 */
[C---:B------:R-:W-:Y:S01]  /*92b0*/  FMUL.FTZ R6, R4.reuse, R87 ;  /* 0x0000005704067220 */ /* 0x040fe20000410000 */
[C---:B------:R-:W-:Y:S01]  /*92c0*/  FMUL.FTZ R90, R4.reuse, R90 ;  /* 0x0000005a045a7220 */ /* 0x040fe20000410000 */
[C---:B------:R-:W-:Y:S01]  /*92d0*/  FMUL.FTZ R91, R4.reuse, R91 ;  /* 0x0000005b045b7220 */ /* 0x040fe20000410000 */
[C---:B------:R-:W-:Y:S01]  /*92e0*/  FMUL.FTZ R98, R4.reuse, R98 ;  /* 0x0000006204627220 */ /* 0x040fe20000410000 */
[----:B------:R-:W-:Y:S01]  /*92f0*/  FMUL.FTZ R10, R4, R99 ;  /* 0x00000063040a7220 */ /* 0x000fe20000410000 */
[----:B------:R-:W-:Y:S01]  /*9300*/  F2FP.BF16.F32.PACK_AB R6, R6, R86 ;  /* 0x000000560606723e */ /* 0x000fe200000010ff */
[----:B------:R-:W-:Y:S01]  /*9310*/  FMUL.FTZ R106, R4, R106 ;  /* 0x0000006a046a7220 */ /* 0x000fe20000410000 */
        /* <DEDUP_REMOVED lines=42> */
[----:B------:R-:W-:Y:S01]  /*95c0*/  STS [R21+0x400], R6 ;  /* 0x0004000615007388 */ /* 0x000fe20000000800 */
[----:B------:R-:W-:Y:S01]  /*95d0*/  IADD3 R0, R21, R38, RZ ;  /* 0x0000002615007210 */ /* 0x000fe20007ffe0ff */
[----:B-1----:R-:W1:Y:S01]  /*95e0*/  @!P5 LDC R7, c[0x0][0x2c4] ;  /* 0x0000b100ff07db82 */ /* 0x002e620000000800 */
        /* <DEDUP_REMOVED lines=19> */
[----:B-1----:R-:W1:Y:S01]  /*9720*/  @P0 LDC R7, c[0x0][0x2e4] ;  /* 0x0000b900ff070b82 */ /* 0x002e620000000800 */
[----:B------:R-:W-:-:S02]  /*9730*/  F2FP.BF16.F32.PACK_AB R25, R25, R116 ;  /* 0x000000741919723e */ /* 0x000fc400000010ff */
[-C--:B--2---:R-:W-:Y:S02]  /*9740*/  IADD3 R2, R21, R37.reuse, RZ ;  /* 0x0000002515027210 */ /* 0x084fe40007ffe0ff */
[----:B------:R-:W-:Y:S02]  /*9750*/  F2FP.BF16.F32.PACK_AB R26, R119, R26 ;  /* 0x0000001a771a723e */ /* 0x000fe400000010ff */
[----:B---3--:R-:W-:Y:S01]  /*9760*/  IADD3 R4, R0, R37, RZ ;  /* 0x0000002500047210 */ /* 0x008fe20007ffe0ff */
[----:B------:R2:W-:Y:S01]  /*9770*/  STS [R2], R11 ;  /* 0x0000000b02007388 */ /* 0x0005e20000000800 */
[----:B------:R-:W-:Y:S01]  /*9780*/  F2FP.BF16.F32.PACK_AB R32, R32, R124 ;  /* 0x0000007c2020723e */ /* 0x000fe200000010ff */
[----:B------:R-:W3:Y:S01]  /*9790*/  @P5 LDC R6, c[0x0][0x2c0] ;  /* 0x0000b000ff065b82 */ /* 0x000ee20000000800 */
[----:B----4-:R-:W-:Y:S01]  /*97a0*/  IADD3 R5, R37, 0x400, R24 ;  /* 0x0000040025057810 */ /* 0x010fe20007ffe018 */
[----:B------:R-:W-:Y:S01]  /*97b0*/  STS [R2+0x400], R10 ;  /* 0x0004000a02007388 */ /* 0x000fe20000000800 */
[----:B------:R-:W-:-:S02]  /*97c0*/  F2FP.BF16.F32.PACK_AB R31, R127, R31 ;  /* 0x0000001f7f1f723e */ /* 0x000fc400000010ff */
[----:B------:R-:W-:Y:S01]  /*97d0*/  F2FP.BF16.F32.PACK_AB R29, R29, R130 ;  /* 0x000000821d1d723e */ /* 0x000fe200000010ff */
[----:B------:R4:W-:Y:S01]  /*97e0*/  STS [R4], R9 ;  /* 0x0000000904007388 */ /* 0x0009e20000000800 */
[----:B------:R-:W-:Y:S02]  /*97f0*/  F2FP.BF16.F32.PACK_AB R28, R28, R136 ;  /* 0x000000881c1c723e */ /* 0x000fe400000010ff */
[----:B------:R-:W-:Y:S01]  /*9800*/  F2FP.BF16.F32.PACK_AB R27, R27, R138 ;  /* 0x0000008a1b1b723e */ /* 0x000fe200000010ff */
[----:B------:R1:W-:Y:S01]  /*9810*/  STS [R4+0x400], R14 ;  /* 0x0004000e04007388 */ /* 0x0003e20000000800 */
[C---:B------:R-:W-:Y:S01]  /*9820*/  IADD3 R5, R38.reuse, R5, RZ ;  /* 0x0000000526057210 */ /* 0x040fe20007ffe0ff */
[----:B------:R-:W3:Y:S01]  /*9830*/  @P2 LDC R13, c[0x0][0x2e8] ;  /* 0x0000ba00ff0d2b82 */ /* 0x000ee20000000800 */
[----:B------:R-:W-:Y:S01]  /*9840*/  IADD3 R0, R38, R24, RZ ;  /* 0x0000001826007210 */ /* 0x000fe20007ffe0ff */
[----:B------:R-:W-:Y:S01]  /*9850*/  STS [R2+0x2000], R16 ;  /* 0x0020001002007388 */ /* 0x000fe20000000800 */
[----:B------:R-:W-:-:S02]  /*9860*/  F2FP.BF16.F32.PACK_AB R35, R35, R132 ;  /* 0x000000842323723e */ /* 0x000fc400000010ff */
[----:B------:R-:W-:Y:S01]  /*9870*/  F2FP.BF16.F32.PACK_AB R34, R135, R34 ;  /* 0x000000228722723e */ /* 0x000fe200000010ff */
[----:B------:R1:W-:Y:S01]  /*9880*/  STS [R2+0x2400], R15 ;  /* 0x0024000f02007388 */ /* 0x0003e20000000800 */
[----:B------:R-:W-:Y:S01]  /*9890*/  F2FP.BF16.F32.PACK_AB R33, R33, R140 ;  /* 0x0000008c2121723e */ /* 0x000fe200000010ff */
[----:B------:R-:W3:Y:S01]  /*98a0*/  @P3 LDC R12, c[0x0][0x2e8] ;  /* 0x0000ba00ff0c3b82 */ /* 0x000ee20000000800 */
[----:B------:R-:W-:Y:S01]  /*98b0*/  F2FP.BF16.F32.PACK_AB R36, R143, R36 ;  /* 0x000000248f24723e */ /* 0x000fe200000010ff */
[----:B------:R1:W-:Y:S01]  /*98c0*/  STS [R4+0x2000], R23 ;  /* 0x0020001704007388 */ /* 0x0003e20000000800 */
[----:B--2---:R-:W2:Y:S01]  /*98d0*/  @P3 MUFU.LG2 R11, R45 ;  /* 0x0000002d000b3308 */ /* 0x004ea20000000c00 */
[----:B------:R-:W-:Y:S02]  /*98e0*/  @!P5 MOV R6, 0x1 ;  /* 0x000000010006d802 */ /* 0x000fe40000000f00 */
[----:B------:R2:W-:Y:S04]  /*98f0*/  STS [R4+0x2400], R22 ;  /* 0x0024001604007388 */ /* 0x0005e80000000800 */
[----:B------:R-:W-:Y:S01]  /*9900*/  STS [R24], R20 ;  /* 0x0000001418007388 */ /* 0x000fe20000000800 */
[----:B----4-:R-:W4:Y:S01]  /*9910*/  @P5 LDC.64 R8, c[0x0][0x2c0] ;  /* 0x0000b000ff085b82 */ /* 0x010f220000000a00 */
[----:B------:R-:W3:Y:S02]  /*9920*/  @P2 MUFU.LG2 R10, R39 ;  /* 0x00000027000a2308 */ /* 0x000ee40000000c00 */
[----:B------:R-:W-:Y:S04]  /*9930*/  STS [R24+0x400], R19 ;  /* 0x0004001318007388 */ /* 0x000fe80000000800 */
[----:B------:R-:W-:Y:S01]  /*9940*/  STS [R0], R18 ;  /* 0x0000001200007388 */ /* 0x000fe20000000800 */
[----:B-1----:R-:W1:Y:S03]  /*9950*/  @!P5 LDC R14, c[0x0][0x270] ;  /* 0x00009c00ff0edb82 */ /* 0x002e660000000800 */
[----:B------:R-:W-:Y:S01]  /*9960*/  STS [R0+0x400], R17 ;  /* 0x0004001100007388 */ /* 0x000fe20000000800 */
[----:B------:R-:W-:-:S03]  /*9970*/  IADD3 R2, R37, R24, RZ ;  /* 0x0000001825027210 */ /* 0x000fc60007ffe0ff */
[----:B------:R3:W-:Y:S01]  /*9980*/  STS [R24+0x2000], R25 ;  /* 0x0020001918007388 */ /* 0x0007e20000000800 */
[----:B------:R-:W4:Y:S01]  /*9990*/  @P6 LDC R16, c[0x0][0x2e8] ;  /* 0x0000ba00ff106b82 */ /* 0x000f220000000800 */
[----:B------:R-:W-:Y:S02]  /*99a0*/  MOV R23, 0x7f800000 ;  /* 0x7f80000000177802 */ /* 0x000fe40000000f00 */
[----:B------:R3:W-:Y:S01]  /*99b0*/  STS [R24+0x2400], R26 ;  /* 0x0024001a18007388 */ /* 0x0007e20000000800 */
[----:B--2---:R-:W-:Y:S02]  /*99c0*/  IADD3 R4, R37, R0, RZ ;  /* 0x0000000025047210 */ /* 0x004fe40007ffe0ff */
[----:B------:R-:W-:Y:S01]  /*99d0*/  MOV R22, 0x7f800000 ;  /* 0x7f80000000167802 */ /* 0x000fe20000000f00 */
[----:B------:R-:W-:Y:S04]  /*99e0*/  STS [R0+0x2000], R32 ;  /* 0x0020002000007388 */ /* 0x000fe80000000800 */
[----:B------:R2:W-:Y:S04]  /*99f0*/  STS [R0+0x2400], R31 ;  /* 0x0024001f00007388 */ /* 0x0005e80000000800 */
[----:B------:R-:W-:Y:S04]  /*9a00*/  STS [R2], R30 ;  /* 0x0000001e02007388 */ /* 0x000fe80000000800 */
[----:B------:R-:W-:Y:S04]  /*9a10*/  STS [R2+0x400], R29 ;  /* 0x0004001d02007388 */ /* 0x000fe80000000800 */
[----:B------:R-:W-:Y:S01]  /*9a20*/  STS [R4], R28 ;  /* 0x0000001c04007388 */ /* 0x000fe20000000800 */
[----:B---3--:R-:W-:-:S03]  /*9a30*/  MOV R25, 0x7f800000 ;  /* 0x7f80000000197802 */ /* 0x008fc60000000f00 */
[----:B------:R-:W-:Y:S01]  /*9a40*/  STS [R5], R27 ;  /* 0x0000001b05007388 */ /* 0x000fe20000000800 */
[----:B------:R-:W-:Y:S01]  /*9a50*/  MOV R24, 0x7f800000 ;  /* 0x7f80000000187802 */ /* 0x000fe20000000f00 */
[----:B------:R-:W3:Y:S02]  /*9a60*/  S2R R18, SR_TID.X ;  /* 0x0000000000127919 */ /* 0x000ee40000002100 */
[----:B------:R-:W-:Y:S01]  /*9a70*/  STS [R2+0x2000], R35 ;  /* 0x0020002302007388 */ /* 0x000fe20000000800 */
[----:B--2---:R-:W-:Y:S01]  /*9a80*/  @P5 MOV R0, 0x1 ;  /* 0x0000000100005802 */ /* 0x004fe20000000f00 */
[----:B-1----:R-:W-:Y:S02]  /*9a90*/  @!P5 IMAD R0, R7, R14, RZ ;  /* 0x0000000e0700d224 */ /* 0x002fe400078e02ff */
[----:B------:R1:W-:Y:S04]  /*9aa0*/  STS [R2+0x2400], R34 ;  /* 0x0024002202007388 */ /* 0x0003e80000000800 */
[----:B------:R2:W-:Y:S04]  /*9ab0*/  STS [R4+0x2000], R33 ;  /* 0x0020002104007388 */ /* 0x0005e80000000800 */
[----:B------:R4:W-:Y:S01]  /*9ac0*/  STS [R5+0x2000], R36 ;  /* 0x0020002405007388 */ /* 0x0009e20000000800 */
[----:B------:R-:W-:Y:S06]  /*9ad0*/  BAR.SYNC.DEFER_BLOCKING 0x0 ;  /* 0x0000000000007b1d */ /* 0x000fec0000010000 */
[----:B------:R-:W4:Y:S01]  /*9ae0*/  S2R R15, SR_CTAID.Y ;  /* 0x00000000000f7919 */ /* 0x000f220000002600 */
[----:B------:R-:W4:Y:S01]  /*9af0*/  S2R R26, SR_CTAID.Z ;  /* 0x00000000001a7919 */ /* 0x000f220000002700 */
[----:B---3--:R-:W-:-:S04]  /*9b00*/  SHF.R.S32.HI R14, RZ, 0x1f, R18 ;  /* 0x0000001fff0e7819 */ /* 0x008fc80000011412 */
[CC--:B-1----:R-:W-:Y:S01]  /*9b10*/  LEA.HI R2, R14.reuse, R18.reuse, RZ, 0x5 ;  /* 0x000000120e027211 */ /* 0x0c2fe200078f28ff */
[----:B--2---:R-:W-:Y:S01]  /*9b20*/  @P3 FMUL.FTZ R4, R11, 0.69314718246459960938 ;  /* 0x3f3172180b043820 */ /* 0x004fe20000410000 */
[----:B------:R-:W-:Y:S01]  /*9b30*/  LEA.HI R14, R14, R18, RZ, 0x3 ;  /* 0x000000120e0e7211 */ /* 0x000fe200078f18ff */
[----:B----4-:R-:W-:Y:S01]  /*9b40*/  @P5 IMAD R5, R9, R8, RZ ;  /* 0x0000000809055224 */ /* 0x010fe200078e02ff */
[----:B------:R-:W-:Y:S01]  /*9b50*/  LOP3.LUT R2, R2, 0xffffffe0, RZ, 0xc0, !PT ;  /* 0xffffffe002027812 */ /* 0x000fe200078ec0ff */
[----:B------:R-:W-:Y:S01]  /*9b60*/  @P1 MUFU.LG2 R9, R44 ;  /* 0x0000002c00091308 */ /* 0x000fe20000000c00 */
[----:B------:R1:W2:Y:S01]  /*9b70*/  LDS.128 R28, [R207+0x3800] ;  /* 0x00380000cf1c7984 */ /* 0x0002a20000000c00 */
[----:B------:R-:W-:Y:S01]  /*9b80*/  @P3 FFMA.FTZ R24, R72, R12, R4 ;  /* 0x0000000c48183223 */ /* 0x000fe20000010004 */
[----:B------:R-:W-:Y:S01]  /*9b90*/  IADD3 R2, -R2, R18, RZ ;  /* 0x0000001202027210 */ /* 0x000fe20007ffe1ff */
[----:B------:R-:W-:Y:S01]  /*9ba0*/  IMAD R4, R6, UR4, RZ ;  /* 0x0000000406047c24 */ /* 0x000fe2000f8e02ff */
[----:B------:R-:W-:Y:S01]  /*9bb0*/  @!P5 MOV R5, R7 ;  /* 0x000000070005d202 */ /* 0x000fe20000000f00 */
[----:B------:R-:W-:Y:S01]  /*9bc0*/  @P2 FMUL.FTZ R7, R10, 0.69314718246459960938 ;  /* 0x3f3172180a072820 */ /* 0x000fe20000410000 */
[----:B------:R-:W-:Y:S01]  /*9bd0*/  LOP3.LUT P3, RZ, R2, 0x3, RZ, 0xc0, !PT ;  /* 0x0000000302ff7812 */ /* 0x000fe2000786c0ff */
[----:B------:R-:W3:Y:S01]  /*9be0*/  @P6 MUFU.LG2 R8, R43 ;  /* 0x0000002b00086308 */ /* 0x000ee20000000c00 */
[----:B------:R-:W-:Y:S01]  /*9bf0*/  SHF.L.U32 R4, R4, 0x7, RZ ;  /* 0x0000000704047819 */ /* 0x000fe200000006ff */
[----:B------:R-:W-:Y:S01]  /*9c00*/  @P2 FFMA.FTZ R25, R71, R13, R7 ;  /* 0x0000000d47192223 */ /* 0x000fe20000010007 */
[----:B------:R-:W-:Y:S01]  /*9c10*/  SHF.R.S32.HI R10, RZ, 0x3, R14 ;  /* 0x00000003ff0a7819 */ /* 0x000fe2000001140e */
[----:B------:R-:W-:-:S02]  /*9c20*/  IMAD R0, R15, R0, RZ ;  /* 0x000000000f007224 */ /* 0x000fc400078e02ff */
[----:B------:R-:W4:Y:S03]  /*9c30*/  @P1 LDC R15, c[0x0][0x2e8] ;  /* 0x0000ba00ff0f1b82 */ /* 0x000f260000000800 */
[----:B------:R-:W-:Y:S01]  /*9c40*/  SEL R0, R0, RZ, !P4 ;  /* 0x000000ff00007207 */ /* 0x000fe20006000000 */
[----:B---3--:R-:W-:-:S04]  /*9c50*/  @P6 FMUL.FTZ R8, R8, 0.69314718246459960938 ;  /* 0x3f31721808086820 */ /* 0x008fc80000410000 */
[----:B------:R-:W-:Y:S02]  /*9c60*/  IMAD R0, R26, R5, R0 ;  /* 0x000000051a007224 */ /* 0x000fe400078e0200 */
[----:B------:R-:W-:Y:S01]  /*9c70*/  @P1 FMUL.FTZ R5, R9, 0.69314718246459960938 ;  /* 0x3f31721809051820 */ /* 0x000fe20000410000 */
[----:B------:R-:W-:Y:S01]  /*9c80*/  SHF.R.S32.HI R9, RZ, 0x1f, R4 ;  /* 0x0000001fff097819 */ /* 0x000fe20000011404 */
[----:B------:R-:W-:Y:S01]  /*9c90*/  @P6 FFMA.FTZ R22, R70, R16, R8 ;  /* 0x0000001046166223 */ /* 0x000fe20000010008 */
[--C-:B------:R-:W-:Y:S02]  /*9ca0*/  IADD3 R7, P2, P0, R4, R40, R0.reuse ;  /* 0x0000002804077210 */ /* 0x100fe4000785e000 */
[----:B------:R-:W-:-:S04]  /*9cb0*/  SHF.R.S32.HI R0, RZ, 0x1f, R0 ;  /* 0x0000001fff007819 */ /* 0x000fc80000011400 */
[----:B------:R-:W-:Y:S01]  /*9cc0*/  IADD3.X R9, R9, R41, R0, P2, P0 ;  /* 0x0000002909097210 */ /* 0x000fe200017e0400 */
[----:B----4-:R-:W-:Y:S01]  /*9cd0*/  @P1 FFMA.FTZ R23, R3, R15, R5 ;  /* 0x0000000f03171223 */ /* 0x010fe20000010005 */
[----:B-12---:R-:W-:Y:S06]  /*9ce0*/  @P3 BRA `(.L_x_1709) ;  /* 0x0000000000ac3947 */ /* 0x006fec0003800000 */
        /* <DEDUP_REMOVED lines=43> */
.L_x_1709:
[----:B------:R-:W-:Y:S05]  /*9fa0*/  BSYNC B0 ;  /* 0x0000000000007941 */ /* 0x000fea0003800000 */
.L_x_1708:
[----:B-1----:R-:W2:Y:S01]  /*9fb0*/  LDL.LU.64 R6, [R1+0x30] ;  /* 0x0000300001067983 */ /* 0x002ea20000300a00 */
[----:B------:R-:W-:-:S03]  /*9fc0*/  ULDC UR4, c[0x0][0x2d0] ;  /* 0x0000b40000047ab9 */ /* 0x000fc60000000800 */
[----:B------:R1:W5:Y:S01]  /*9fd0*/  LDL.64 R16, [R1] ;  /* 0x0000000001107983 */ /* 0x0003620000100a00 */
[C---:B------:R-:W-:Y:S01]  /*9fe0*/  VIADD R0, R10.reuse, 0x10 ;  /* 0x000000100a007836 */ /* 0x040fe20000000000 */
[C---:B------:R-:W-:Y:S01]  /*9ff0*/  IADD3 R15, R10.reuse, 0x60, RZ ;  /* 0x000000600a0f7810 */ /* 0x040fe20007ffe0ff */
[C---:B------:R-:W-:Y:S01]  /*a000*/  VIADD R4, R10.reuse, 0x20 ;  /* 0x000000200a047836 */ /* 0x040fe20000000000 */
[----:B------:R-:W-:Y:S01]  /*a010*/  BSSY B0, `(.L_x_1710) ;  /* 0x0000020000007945 */ /* 0x000fe20003800000 */
[C---:B------:R-:W-:Y:S02]  /*a020*/  VIADD R5, R10.reuse, 0x40 ;  /* 0x000000400a057836 */ /* 0x040fe40000000000 */
[----:B------:R-:W-:Y:S01]  /*a030*/  VIADD R14, R10, 0x70 ;  /* 0x000000700a0e7836 */ /* 0x000fe20000000000 */
[C---:B--2---:R-:W-:Y:S02]  /*a040*/  IADD3 R2, P0, R6.reuse, R46, RZ ;  /* 0x0000002e06027210 */ /* 0x044fe40007f1e0ff */
[----:B------:R-:W-:Y:S01]  /*a050*/  ISETP.GE.AND P1, PT, R6, UR4, PT ;  /* 0x0000000406007c0c */ /* 0x000fe2000bf26270 */
[----:B------:R-:W-:Y:S01]  /*a060*/  ULDC.64 UR4, c[0x0][0x2a0] ;  /* 0x0000a80000047ab9 */ /* 0x000fe20000000a00 */
[----:B------:R-:W-:Y:S01]  /*a070*/  SHF.R.S32.HI R6, RZ, 0x1f, R26 ;  /* 0x0000001fff067819 */ /* 0x000fe2000001141a */
[----:B------:R-:W-:Y:S01]  /*a080*/  IMAD.X R3, R7, 0x1, R47, P0 ;  /* 0x0000000107037824 */ /* 0x000fe200000e062f */
[----:B-----5:R-:W-:-:S02]  /*a090*/  ISETP.GE.OR P0, PT, R0, R48, P1 ;  /* 0x000000300000720c */ /* 0x020fc40000f06670 */
[-C--:B------:R-:W-:Y:S01]  /*a0a0*/  ISETP.GE.OR P6, PT, R4, R48.reuse, P1 ;  /* 0x000000300400720c */ /* 0x080fe20000fc6670 */
[C---:B------:R-:W-:Y:S01]  /*a0b0*/  VIADD R4, R10.reuse, 0x50 ;  /* 0x000000500a047836 */ /* 0x040fe20000000000 */
[----:B------:R-:W-:Y:S01]  /*a0c0*/  IADD3 R0, R10, 0x30, RZ ;  /* 0x000000300a007810 */ /* 0x000fe20007ffe0ff */
[----:B------:R-:W-:Y:S01]  /*a0d0*/  IMAD.WIDE.U32 R12, R26, UR4, R2 ;  /* 0x000000041a0c7c25 */ /* 0x000fe2000f8e0002 */
[-C--:B------:R-:W-:Y:S02]  /*a0e0*/  ISETP.GE.OR P2, PT, R10, R48.reuse, P1 ;  /* 0x000000300a00720c */ /* 0x080fe40000f46670 */
[----:B------:R1:W2:Y:S01]  /*a0f0*/  LDS.128 R8, [R207] ;  /* 0x00000000cf087984 */ /* 0x0002a20000000c00 */
[-C--:B------:R-:W-:Y:S01]  /*a100*/  ISETP.GE.OR P5, PT, R0, R48.reuse, P1 ;  /* 0x000000300000720c */ /* 0x080fe20000fa6670 */
[----:B------:R-:W-:Y:S01]  /*a110*/  IMAD R0, R6, UR4, RZ ;  /* 0x0000000406007c24 */ /* 0x000fe2000f8e02ff */
[-C--:B------:R-:W-:Y:S02]  /*a120*/  ISETP.GE.OR P4, PT, R5, R48.reuse, P1 ;  /* 0x000000300500720c */ /* 0x080fe40000f86670 */
[----:B------:R-:W-:Y:S01]  /*a130*/  ISETP.GE.OR P3, PT, R4, R48, P1 ;  /* 0x000000300400720c */ /* 0x000fe20000f66670 */
[----:B------:R-:W-:-:S05]  /*a140*/  IMAD R0, R26, UR5, R0 ;  /* 0x000000051a007c24 */ /* 0x000fca000f8e0200 */
[----:B------:R-:W-:Y:S01]  /*a150*/  IADD3 R7, R13, R0, RZ ;  /* 0x000000000d077210 */ /* 0x000fe20007ffe0ff */
        /* <DEDUP_REMOVED lines=11> */
.L_x_1711:
[----:B------:R-:W-:Y:S05]  /*a210*/  BSYNC B0 ;  /* 0x0000000000007941 */ /* 0x000fea0003800000 */
.L_x_1710:
[----:B--23--:R2:W3:Y:S01]  /*a220*/  LDS.128 R8, [R207+0x800] ;  /* 0x00080000cf087984 */ /* 0x00c4e20000000c00 */
[----:B------:R-:W-:Y:S01]  /*a230*/  BSSY B0, `(.L_x_1712) ;  /* 0x0000011000007945 */ /* 0x000fe20003800000 */
[-C--:B------:R-:W-:Y:S02]  /*a240*/  ISETP.GE.OR P2, PT, R15, R48.reuse, P1 ;  /* 0x000000300f00720c */ /* 0x080fe40000f46670 */
[----:B------:R-:W-:Y:S01]  /*a250*/  ISETP.GE.OR P1, PT, R14, R48, P1 ;  /* 0x000000300e00720c */ /* 0x000fe20000f26670 */
        /* <DEDUP_REMOVED lines=14> */
.L_x_1713:
[----:B------:R-:W-:Y:S05]  /*a340*/  BSYNC B0 ;  /* 0x0000000000007941 */ /* 0x000fea0003800000 */
.L_x_1712:
        /* <DEDUP_REMOVED lines=16> */
.L_x_1715:
[----:B------:R-:W-:Y:S05]  /*a450*/  BSYNC B0 ;  /* 0x0000000000007941 */ /* 0x000fea0003800000 */
.L_x_1714:
        /* <DEDUP_REMOVED lines=16> */
.L_x_1717:
[----:B------:R-:W-:Y:S05]  /*a560*/  BSYNC B0 ;  /* 0x0000000000007941 */ /* 0x000fea0003800000 */
.L_x_1716:
        /* <DEDUP_REMOVED lines=16> */
.L_x_1719:
[----:B------:R-:W-:Y:S05]  /*a670*/  BSYNC B0 ;  /* 0x0000000000007941 */ /* 0x000fea0003800000 */
.L_x_1718:
        /* <DEDUP_REMOVED lines=16> */
.L_x_1721:
[----:B------:R-:W-:Y:S05]  /*a780*/  BSYNC B0 ;  /* 0x0000000000007941 */ /* 0x000fea0003800000 */
.L_x_1720:
        /* <DEDUP_REMOVED lines=16> */
.L_x_1723:
[----:B------:R-:W-:Y:S05]  /*a890*/  BSYNC B0 ;  /* 0x0000000000007941 */ /* 0x000fea0003800000 */
.L_x_1722:
        /* <DEDUP_REMOVED lines=15> */
.L_x_1664:
[----:B------:R-:W2:Y:S01]  /*a990*/  LDL.LU R20, [R1+0x50] ;  /* 0x0000500001147983 */ /* 0x000ea20000300800 */
[----:B------:R-:W1:Y:S01]  /*a9a0*/  LDC.U8 R0, c[0x0][0x3d9] ;  /* 0x0000f640ff007b82 */ /* 0x000e620000000000 */
[----:B------:R-:W-:Y:S01]  /*a9b0*/  SHF.R.S32.HI R19, RZ, 0x1f, R129 ;  /* 0x0000001fff137819 */ /* 0x000fe20000011481 */
[----:B------:R-:W-:Y:S01]  /*a9c0*/  IMAD.IADD R14, R14, 0x1, -R18 ;  /* 0x000000010e0e7824 */ /* 0x000fe200078e0a12 */
[----:B------:R-:W-:Y:S01]  /*a9d0*/  ULDC UR6, c[0x0][0x2d0] ;  /* 0x0000b40000067ab9 */ /* 0x000fe20000000800 */
[----:B------:R-:W-:Y:S01]  /*a9e0*/  ULDC.64 UR4, c[0x0][0x2a0] ;  /* 0x0000a80000047ab9 */ /* 0x000fe20000000a00 */
[----:B------:R-:W-:Y:S01]  /*a9f0*/  LEA.HI R19, R19, R129, RZ, 0x3 ;  /* 0x0000008113137211 */ /* 0x000fe200078f18ff */
[----:B------:R-:W-:Y:S02]  /*aa00*/  BSSY B0, `(.L_x_1724) ;  /* 0x000004d000007945 */ /* 0x000fe40003800000 */
[----:B------:R-:W3:Y:S01]  /*aa10*/  LDC.U8 R2, c[0x0][0x3d8] ;  /* 0x0000f600ff027b82 */ /* 0x000ee20000000000 */
[----:B------:R-:W-:-:S05]  /*aa20*/  LOP3.LUT R15, R19, 0xfffffff8, RZ, 0xc0, !PT ;  /* 0xfffffff8130f7812 */ /* 0x000fca00078ec0ff */
[----:B------:R-:W-:Y:S01]  /*aa30*/  IMAD.IADD R15, R129, 0x1, -R15 ;  /* 0x00000001810f7824 */ /* 0x000fe200078e0a0f */
[----:B-1----:R-:W-:-:S04]  /*aa40*/  ISETP.NE.AND P1, PT, R0, RZ, PT ;  /* 0x000000ff0000720c */ /* 0x002fc80003f25270 */
[C---:B---3--:R-:W-:Y:S02]  /*aa50*/  ISETP.NE.AND P0, PT, R2.reuse, RZ, !P1 ;  /* 0x000000ff0200720c */ /* 0x048fe40004f05270 */
[----:B------:R-:W-:-:S07]  /*aa60*/  ISETP.NE.AND P2, PT, R2, RZ, PT ;  /* 0x000000ff0200720c */ /* 0x000fce0003f45270 */
[----:B------:R-:W1:Y:S01]  /*aa70*/  @!P1 LDC R7, c[0x0][0x2c4] ;  /* 0x0000b100ff079b82 */ /* 0x000e620000000800 */
[----:B------:R-:W-:-:S07]  /*aa80*/  ISETP.NE.OR P2, PT, R0, RZ, !P2 ;  /* 0x000000ff0000720c */ /* 0x000fce0005745670 */
[----:B------:R-:W3:Y:S08]  /*aa90*/  @!P1 LDC R13, c[0x0][0x270] ;  /* 0x00009c00ff0d9b82 */ /* 0x000ef00000000800 */
[----:B------:R-:W4:Y:S08]  /*aaa0*/  @P1 LDC.64 R10, c[0x0][0x2c0] ;  /* 0x0000b000ff0a1b82 */ /* 0x000f300000000a00 */
[----:B-1----:R-:W3:Y:S08]  /*aab0*/  @P0 LDC R7, c[0x0][0x2e4] ;  /* 0x0000b900ff070b82 */ /* 0x002ef00000000800 */
[----:B------:R-:W1:Y:S08]  /*aac0*/  @!P2 LDC R17, c[0x0][0x2c4] ;  /* 0x0000b100ff11ab82 */ /* 0x000e700000000800 */
[----:B------:R-:W5:Y:S01]  /*aad0*/  @P1 LDC R16, c[0x0][0x2c0] ;  /* 0x0000b000ff101b82 */ /* 0x000f620000000800 */
[----:B------:R-:W-:Y:S01]  /*aae0*/  @!P1 IMAD.MOV.U32 R16, RZ, RZ, 0x1 ;  /* 0x00000001ff109424 */ /* 0x000fe200078e00ff */
[----:B--2---:R-:W-:-:S02]  /*aaf0*/  ISETP.NE.AND P3, PT, R20, -0x1, PT ;  /* 0xffffffff1400780c */ /* 0x004fc40003f65270 */
[----:B------:R-:W-:-:S11]  /*ab00*/  ISETP.NE.OR P0, PT, R20, -0x1, P2 ;  /* 0xffffffff1400780c */ /* 0x000fd60001705670 */
[----:B------:R-:W2:Y:S01]  /*ab10*/  @!P3 LDC.64 R4, c[0x0][0x290] ;  /* 0x0000a400ff04bb82 */ /* 0x000ea20000000a00 */
[----:B------:R-:W-:-:S07]  /*ab20*/  @!P3 SHF.R.S32.HI R0, RZ, 0x1f, R25 ;  /* 0x0000001fff00b819 */ /* 0x000fce0000011419 */
[----:B------:R-:W4:Y:S01]  /*ab30*/  @P3 LDC.64 R8, c[0x0][0x298] ;  /* 0x0000a600ff083b82 */ /* 0x000f220000000a00 */
[----:B--2---:R-:W-:Y:S02]  /*ab40*/  @!P3 IMAD R6, R0, R4, RZ ;  /* 0x000000040006b224 */ /* 0x004fe400078e02ff */
[----:B------:R-:W-:Y:S02]  /*ab50*/  @P1 IMAD.MOV.U32 R0, RZ, RZ, 0x1 ;  /* 0x00000001ff001424 */ /* 0x000fe400078e00ff */
[----:B---3--:R-:W-:Y:S02]  /*ab60*/  @!P1 IMAD R0, R7, R13, RZ ;  /* 0x0000000d07009224 */ /* 0x008fe400078e02ff */
[C---:B------:R-:W-:Y:S02]  /*ab70*/  @!P3 IMAD R12, R25.reuse, R5, R6 ;  /* 0x00000005190cb224 */ /* 0x040fe400078e0206 */
[----:B------:R-:W-:Y:S02]  /*ab80*/  IMAD R0, R25, R0, RZ ;  /* 0x0000000019007224 */ /* 0x000fe400078e02ff */
[----:B----4-:R-:W-:-:S03]  /*ab90*/  @P3 IMAD.WIDE.U32 R2, R20, R8, RZ ;  /* 0x0000000814023225 */ /* 0x010fc600078e00ff */
[----:B------:R-:W-:Y:S01]  /*aba0*/  SEL R0, R0, RZ, P2 ;  /* 0x000000ff00007207 */ /* 0x000fe20001000000 */
[----:B------:R-:W-:Y:S02]  /*abb0*/  @P3 IMAD R9, R20, R9, R3 ;  /* 0x0000000914093224 */ /* 0x000fe400078e0203 */
[----:B------:R-:W-:Y:S02]  /*abc0*/  @P1 IMAD R6, R11, R10, RZ ;  /* 0x0000000a0b061224 */ /* 0x000fe400078e02ff */
[----:B------:R-:W-:-:S04]  /*abd0*/  @!P3 IMAD.WIDE.U32 R4, R25, R4, RZ ;  /* 0x000000041904b225 */ /* 0x000fc800078e00ff */
[----:B-1----:R-:W-:Y:S02]  /*abe0*/  @!P0 IMAD R20, R25, R17, RZ ;  /* 0x0000001119148224 */ /* 0x002fe400078e02ff */
[----:B------:R-:W-:Y:S01]  /*abf0*/  @!P1 IMAD.MOV.U32 R6, RZ, RZ, R7 ;  /* 0x000000ffff069224 */ /* 0x000fe200078e0007 */
[----:B------:R-:W-:Y:S01]  /*ac00*/  SHF.R.S32.HI R7, RZ, 0x1f, R28 ;  /* 0x0000001fff077819 */ /* 0x000fe2000001141c */
[----:B------:R-:W-:Y:S01]  /*ac10*/  @P3 IMAD.MOV.U32 R8, RZ, RZ, R2 ;  /* 0x000000ffff083224 */ /* 0x000fe200078e0002 */
[----:B------:R-:W-:Y:S01]  /*ac20*/  CS2R R2, SRZ ;  /* 0x0000000000027805 */ /* 0x000fe2000001ff00 */
[----:B------:R-:W-:Y:S01]  /*ac30*/  @!P3 IMAD.MOV.U32 R8, RZ, RZ, R4 ;  /* 0x000000ffff08b224 */ /* 0x000fe200078e0004 */
[--C-:B------:R-:W-:Y:S01]  /*ac40*/  @!P2 SHF.R.S32.HI R3, RZ, 0x1f, R20.reuse ;  /* 0x0000001fff03a819 */ /* 0x100fe20000011414 */
[----:B------:R-:W-:Y:S01]  /*ac50*/  @!P2 IMAD.MOV.U32 R2, RZ, RZ, R20 ;  /* 0x000000ffff02a224 */ /* 0x000fe200078e0014 */
[----:B------:R1:W-:Y:S01]  /*ac60*/  @!P0 STL [R1+0x50], R20 ;  /* 0x0000501401008387 */ /* 0x0003e20000100800 */
[----:B------:R-:W-:-:S02]  /*ac70*/  IMAD R6, R28, R6, R0 ;  /* 0x000000061c067224 */ /* 0x000fc400078e0200 */
[----:B-----5:R-:W-:Y:S02]  /*ac80*/  IMAD R4, R18, R16, RZ ;  /* 0x0000001012047224 */ /* 0x020fe400078e02ff */
[----:B------:R-:W-:Y:S02]  /*ac90*/  IMAD.SHL.U32 R0, R15, 0x8, RZ ;  /* 0x000000080f007824 */ /* 0x000fe400078e00ff */
[----:B------:R-:W-:Y:S01]  /*aca0*/  @!P3 IMAD.IADD R9, R5, 0x1, R12 ;  /* 0x000000010509b824 */ /* 0x000fe200078e020c */
[----:B------:R-:W-:Y:S01]  /*acb0*/  IADD3 R18, P3, P2, R4, R2, R6 ;  /* 0x0000000204127210 */ /* 0x000fe20007a7e006 */
[----:B------:R-:W-:Y:S01]  /*acc0*/  IMAD R7, R7, UR4, RZ ;  /* 0x0000000407077c24 */ /* 0x000fe2000f8e02ff */
[----:B------:R-:W-:Y:S02]  /*acd0*/  SHF.R.S32.HI R5, RZ, 0x1f, R4 ;  /* 0x0000001fff057819 */ /* 0x000fe40000011404 */
[----:B------:R-:W-:Y:S02]  /*ace0*/  SHF.R.S32.HI R6, RZ, 0x1f, R6 ;  /* 0x0000001fff067819 */ /* 0x000fe40000011406 */
[----:B------:R-:W-:-:S02]  /*acf0*/  SHF.R.S32.HI R4, RZ, 0x3, R19 ;  /* 0x00000003ff047819 */ /* 0x000fc40000011413 */
[----:B------:R-:W-:Y:S02]  /*ad00*/  ISETP.GE.AND P0, PT, R0, UR6, PT ;  /* 0x0000000600007c0c */ /* 0x000fe4000bf06270 */
[----:B------:R-:W-:Y:S01]  /*ad10*/  IADD3.X R17, R5, R3, R6, P3, P2 ;  /* 0x0000000305117210 */ /* 0x000fe20001fe4406 */
[C---:B------:R-:W-:Y:S01]  /*ad20*/  VIADD R24, R4.reuse, 0x10 ;  /* 0x0000001004187836 */ /* 0x040fe20000000000 */
[C---:B------:R-:W-:Y:S01]  /*ad30*/  ISETP.GE.OR P3, PT, R4.reuse, R14, P0 ;  /* 0x0000000e0400720c */ /* 0x040fe20000766670 */
[----:B------:R-:W-:Y:S01]  /*ad40*/  VIADD R25, R4, 0x20 ;  /* 0x0000002004197836 */ /* 0x000fe20000000000 */
[----:B------:R-:W-:Y:S01]  /*ad50*/  IADD3 R8, P1, R0, R8, RZ ;  /* 0x0000000800087210 */ /* 0x000fe20007f3e0ff */
[----:B------:R-:W-:Y:S01]  /*ad60*/  VIADD R27, R4, 0x30 ;  /* 0x00000030041b7836 */ /* 0x000fe20000000000 */
[----:B------:R-:W-:Y:S01]  /*ad70*/  SHF.R.S32.HI R5, RZ, 0x1f, R4 ;  /* 0x0000001fff057819 */ /* 0x000fe20000011404 */
[----:B------:R-:W-:Y:S01]  /*ad80*/  IMAD R6, R28, UR5, R7 ;  /* 0x000000051c067c24 */ /* 0x000fe2000f8e0207 */
[----:B------:R-:W-:-:S02]  /*ad90*/  LEA.HI.X.SX32 R9, R0, R9, 0x1, P1 ;  /* 0x0000000900097211 */ /* 0x000fc400008f0eff */
[-C--:B------:R-:W-:Y:S01]  /*ada0*/  ISETP.GE.AND P2, PT, R4, R14.reuse, PT ;  /* 0x0000000e0400720c */ /* 0x080fe20003f46270 */
[----:B------:R-:W-:Y:S01]  /*adb0*/  IMAD.WIDE R2, R30, 0x80, R4 ;  /* 0x000000801e027825 */ /* 0x000fe200078e0204 */
[-C--:B------:R-:W-:Y:S02]  /*adc0*/  ISETP.GE.AND P1, PT, R24, R14.reuse, PT ;  /* 0x0000000e1800720c */ /* 0x080fe40003f26270 */
[-C--:B------:R-:W-:Y:S01]  /*add0*/  ISETP.GE.AND P6, PT, R25, R14.reuse, PT ;  /* 0x0000000e1900720c */ /* 0x080fe20003fc6270 */
[----:B------:R-:W-:Y:S01]  /*ade0*/  IMAD.WIDE.U32 R8, R28, UR4, R8 ;  /* 0x000000041c087c25 */ /* 0x000fe2000f8e0008 */
[-C--:B------:R-:W-:Y:S02]  /*adf0*/  ISETP.GE.AND P5, PT, R27, R14.reuse, PT ;  /* 0x0000000e1b00720c */ /* 0x080fe40003fa6270 */
[----:B------:R-:W-:Y:S01]  /*ae00*/  ISETP.GE.OR P4, PT, R24, R14, P0 ;  /* 0x0000000e1800720c */ /* 0x000fe20000786670 */
[----:B------:R-:W-:Y:S01]  /*ae10*/  IMAD.IADD R7, R6, 0x1, R9 ;  /* 0x0000000106077824 */ /* 0x000fe200078e0209 */
[----:B-1----:R-:W-:Y:S11]  /*ae20*/  @P3 BRA `(.L_x_1725) ;  /* 0x0000000000283947 */ /* 0x002ff60003800000 */
        /* <DEDUP_REMOVED lines=10> */
.L_x_1725:
[----:B------:R-:W-:Y:S05]  /*aed0*/  BSYNC B0 ;  /* 0x0000000000007941 */ /* 0x000fea0003800000 */
.L_x_1724:
        /* <DEDUP_REMOVED lines=16> */
.L_x_1727:
[----:B------:R-:W-:Y:S05]  /*afe0*/  BSYNC B0 ;  /* 0x0000000000007941 */ /* 0x000fea0003800000 */
.L_x_1726:
        /* <DEDUP_REMOVED lines=17> */
.L_x_1729:
[----:B------:R-:W-:Y:S05]  /*b100*/  BSYNC B0 ;  /* 0x0000000000007941 */ /* 0x000fea0003800000 */
.L_x_1728:
        /* <DEDUP_REMOVED lines=16> */
.L_x_1731:
[----:B------:R-:W-:Y:S05]  /*b210*/  BSYNC B0 ;  /* 0x0000000000007941 */ /* 0x000fea0003800000 */
.L_x_1730:
        /* <DEDUP_REMOVED lines=19> */
.L_x_1733:
[----:B------:R-:W-:Y:S05]  /*b350*/  BSYNC B0 ;  /* 0x0000000000007941 */ /* 0x000fea0003800000 */
.L_x_1732:
[----:B------:R-:W-:Y:S01]  /*b360*/  ISETP.NE.OR P1, PT, R15, RZ, P1 ;  /* 0x000000ff0f00720c */ /* 0x000fe20000f25670 */
[----:B------:R-:W-:Y:S01]  /*b370*/  BSSY B0, `(.L_x_1734) ;  /* 0x0000018000007945 */ /* 0x000fe20003800000 */
[CC--:B------:R-:W-:Y:S02]  /*b380*/  ISETP.GE.AND P3, PT, R19.reuse, R14.reuse, PT ;  /* 0x0000000e1300720c */ /* 0x0c0fe40003f66270 */
[----:B------:R-:W-:Y:S02]  /*b390*/  P2R R26, PR, RZ, 0x2 ;  /* 0x00000002ff1a7803 */ /* 0x000fe40000000000 */
[----:B------:R-:W-:Y:S02]  /*b3a0*/  ISETP.GE.OR P1, PT, R19, R14, P0 ;  /* 0x0000000e1300720c */ /* 0x000fe40000726670 */
        /* <DEDUP_REMOVED lines=20> */
.L_x_1735:
[----:B------:R-:W-:Y:S05]  /*b4f0*/  BSYNC B0 ;  /* 0x0000000000007941 */ /* 0x000fea0003800000 */
.L_x_1734:
[CC--:B------:R-:W-:Y:S01]  /*b500*/  ISETP.GE.OR P1, PT, R20.reuse, R14.reuse, P0 ;  /* 0x0000000e1400720c */ /* 0x0c0fe20000726670 */
[----:B------:R-:W-:Y:S01]  /*b510*/  BSSY B0, `(.L_x_1736) ;  /* 0x0000012000007945 */ /* 0x000fe20003800000 */
[-C--:B------:R-:W-:Y:S02]  /*b520*/  ISETP.GE.AND P2, PT, R20, R14.reuse, PT ;  /* 0x0000000e1400720c */ /* 0x080fe40003f46270 */
[----:B------:R-:W-:Y:S02]  /*b530*/  ISETP.GE.OR P0, PT, R21, R14, P0 ;  /* 0x0000000e1500720c */ /* 0x000fe40000706670 */
        /* <DEDUP_REMOVED lines=15> */
.L_x_1737:
[----:B------:R-:W-:Y:S05]  /*b630*/  BSYNC B0 ;  /* 0x0000000000007941 */ /* 0x000fea0003800000 */
.L_x_1736:
        /* <DEDUP_REMOVED lines=16> */
.L_x_1739:
[----:B------:R-:W-:Y:S05]  /*b740*/  BSYNC B0 ;  /* 0x0000000000007941 */ /* 0x000fea0003800000 */
.L_x_1738:
        /* <DEDUP_REMOVED lines=11> */
.L_x_1741:
[----:B------:R-:W-:Y:S05]  /*b800*/  BSYNC B0 ;  /* 0x0000000000007941 */ /* 0x000fea0003800000 */
.L_x_1740:
        /* <DEDUP_REMOVED lines=11> */
.L_x_1743:
[----:B------:R-:W-:Y:S05]  /*b8c0*/  BSYNC B0 ;  /* 0x0000000000007941 */ /* 0x000fea0003800000 */
.L_x_1742:
        /* <DEDUP_REMOVED lines=10> */
.L_x_1745:
[----:B------:R-:W-:Y:S05]  /*b970*/  BSYNC B0 ;  /* 0x0000000000007941 */ /* 0x000fea0003800000 */
.L_x_1744:
        /* <DEDUP_REMOVED lines=10> */
.L_x_1747:
[----:B------:R-:W-:Y:S05]  /*ba20*/  BSYNC B0 ;  /* 0x0000000000007941 */ /* 0x000fea0003800000 */
.L_x_1746:
        /* <DEDUP_REMOVED lines=10> */
.L_x_1749:
[----:B------:R-:W-:Y:S05]  /*bad0*/  BSYNC B0 ;  /* 0x0000000000007941 */ /* 0x000fea0003800000 */
.L_x_1748:
        /* <DEDUP_REMOVED lines=10> */
.L_x_1751:
[----:B------:R-:W-:Y:S05]  /*bb80*/  BSYNC B0 ;  /* 0x0000000000007941 */ /* 0x000fea0003800000 */
.L_x_1750:
        /* <DEDUP_REMOVED lines=10> */
.L_x_1753:
[----:B------:R-:W-:Y:S05]  /*bc30*/  BSYNC B0 ;  /* 0x0000000000007941 */ /* 0x000fea0003800000 */
.L_x_1752:
        /* <DEDUP_REMOVED lines=10> */
.L_x_1754:
        /* <DEDUP_REMOVED lines=10> */
.L_x_2592:


//--------------------- .text._ZN5flash16flash_fwd_kernelI23Flash_fwd_kernel_traitsILi64ELi128ELi64ELi4ELb0ELb0EN7cutlass10bfloat16_tE19Flash_kernel_traitsILi64ELi128ELi64ELi4ES3_EELb1ELb0ELb0ELb1ELb0ELb0ELb0ELb1EEEvNS_16Flash_fwd_paramsE --------------------------
	.section	.text._ZN5flash16flash_fwd_kernelI23Flash_fwd_kernel_traitsILi64ELi128ELi64ELi4ELb0ELb0EN7cutlass10bfloat16_tE19Flash_kernel_traitsILi64ELi128ELi64ELi4ES3_EELb1ELb0ELb0ELb1ELb0ELb0ELb0ELb1EEEvNS_16Flash_fwd_paramsE,"ax",@progbits
	.align	128
        .global         _ZN5flash16flash_fwd_kernelI23Flash_fwd_kernel_traitsILi64ELi128ELi64ELi4ELb0ELb0EN7cutlass10bfloat16_tE19Flash_kernel_traitsILi64ELi128ELi64ELi4ES3_EELb1ELb0ELb0ELb1ELb0ELb0ELb0ELb1EEEvNS_16Flash_fwd_paramsE
        .type           _ZN5flash16flash_fwd_kernelI23Flash_fwd_kernel_traitsILi64ELi128ELi64ELi4ELb0ELb0EN7cutlass10bfloat16_tE19Flash_kernel_traitsILi64ELi128ELi64ELi4ES3_EELb1ELb0ELb0ELb1ELb0ELb0ELb0ELb1EEEvNS_16Flash_fwd_paramsE,@function
        .size           _ZN5flash16flash_fwd_kernelI23Flash_fwd_kernel_traitsILi64ELi128ELi64ELi4ELb0ELb0EN7cutlass10bfloat16_tE19Flash_kernel_traitsILi64ELi128ELi64ELi4ES3_EELb1ELb0ELb0ELb1ELb0ELb0ELb0ELb1EEEvNS_16Flash_fwd_paramsE,(.L_x_2593 - _ZN5flash16flash_fwd_kernelI23Flash_fwd_kernel_traitsILi64ELi128ELi64ELi4ELb0ELb0EN7cutlass10bfloat16_tE19Flash_kernel_traitsILi64ELi128ELi64ELi4ES3_EELb1ELb0ELb0ELb1ELb0ELb0ELb0ELb1EEEvNS_16Flash_fwd_paramsE)
        .other          _ZN5flash16flash_fwd_kernelI23Flash_fwd_kernel_traitsILi64ELi128ELi64ELi4ELb0ELb0EN7cutlass10bfloat16_tE19Flash_kernel_traitsILi64ELi128ELi64ELi4ES3_EELb1ELb0ELb0ELb1ELb0ELb0ELb0ELb1EEEvNS_16Flash_fwd_paramsE,@"STO_CUDA_ENTRY STV_DEFAULT"
_ZN5flash16flash_fwd_kernelI23Flash_fwd_kernel_traitsILi64ELi128ELi64ELi4ELb0ELb0EN7cutlass10bfloat16_tE19Flash_kernel_traitsILi64ELi128ELi64ELi4ES3_EELb1ELb0ELb0ELb1ELb0ELb0ELb0ELb1EEEvNS_16Flash_fwd_paramsE:
.text._ZN5flash16flash_fwd_kernelI23Flash_fwd_kernel_traitsILi64ELi128ELi64ELi4ELb0ELb0EN7cutlass10bfloat16_tE19Flash_kernel_traitsILi64ELi128ELi64ELi4ES3_EELb1ELb0ELb0ELb1ELb0ELb0ELb0ELb1EEEvNS_16Flash_fwd_paramsE:
        /* <DEDUP_REMOVED lines=8> */
[----:B------:R-:W2:Y:S01]  /*0080*/  LDC R9, c[0x0][0x3ac] ;  /* 0x0000eb00ff097b82 */ /* 0x000ea20000000800 */
[----:B------:R-:W3:Y:S01]  /*0090*/  S2R R122, SR_TID.X ;  /* 0x00000000007a7919 */ /* 0x000ee20000002100 */
[----:B------:R-:W-:Y:S01]  /*00a0*/  ULDC.64 UR6, c[0x0][0x2f0] ;  /* 0x0000bc0000067ab9 */ /* 0x000fe20000000a00 */
[----:B------:R-:W-:Y:S01]  /*00b0*/  ULDC.64 UR8, c[0x0][0x2f0] ;  /* 0x0000bc0000087ab9 */ /* 0x000fe20000000a00 */
[----:B-1----:R-:W-:-:S04]  /*00c0*/  VIADD R1, R1, 0xffffff00 ;  /* 0xffffff0001017836 */ /* 0x002fc80000000000 */
[----:B------:R-:W-:Y:S01]  /*00d0*/  S2UR UR15, SR_CTAID.X ;  /* 0x00000000000f79c3 */ /* 0x000fe20000002500 */
[----:B------:R-:W4:Y:S07]  /*00e0*/  @P2 LDG.E.64 R4, desc[UR18][R4.64] ;  /* 0x0000001204042981 */ /* 0x000f2e000c1e1b00 */
[----:B------:R-:W1:Y:S08]  /*00f0*/  S2UR UR27, SR_CTAID.Y ;  /* 0x00000000001b79c3 */ /* 0x000e700000002600 */
[----:B------:R-:W5:Y:S01]  /*0100*/  S2UR UR28, SR_CTAID.Z ;  /* 0x00000000001c79c3 */ /* 0x000f620000002700 */
[----:B--2---:R-:W2:Y:S01]  /*0110*/  @P2 LDG.E.64 R2, desc[UR18][R8.64] ;  /* 0x0000001208022981 */ /* 0x004ea2000c1e1b00 */
[----:B------:R-:W-:Y:S01]  /*0120*/  UISETP.NE.U32.AND UP2, UPT, UR6, URZ, UPT ;  /* 0x0000003f0600728c */ /* 0x000fe2000bf45070 */
[----:B------:R-:W-:-:S02]  /*0130*/  UMOV UR14, 0xffffffff ;  /* 0xffffffff000e7882 */ /* 0x000fc40000000000 */
[----:B------:R-:W-:Y:S01]  /*0140*/  ULDC.U8 UR6, c[0x0][0x3c2] ;  /* 0x0000f08000067ab9 */ /* 0x000fe20000000000 */
[----:B------:R-:W-:Y:S02]  /*0150*/  UISETP.NE.AND.EX UP2, UPT, UR7, URZ, UPT, UP2 ;  /* 0x0000003f0700728c */ /* 0x000fe4000bf45320 */
[----:B------:R-:W2:Y:S01]  /*0160*/  @P2 LDC R0, c[0x0][0x3b0] ;  /* 0x0000ec00ff002b82 */ /* 0x000ea20000000800 */
[----:B------:R-:W-:Y:S01]  /*0170*/  UISETP.NE.AND UP3, UPT, UR6, URZ, UPT ;  /* 0x0000003f0600728c */ /* 0x000fe2000bf65270 */
[----:B------:R-:W-:Y:S02]  /*0180*/  UMOV UR10, URZ ;  /* 0x0000003f000a7c82 */ /* 0x000fe40008000000 */
[----:B------:R-:W-:Y:S01]  /*0190*/  PLOP3.LUT P0, PT, PT, PT, UP2, 0x80, 0x0 ;  /* 0x000000000000781c */ /* 0x000fe20003f0f028 */
[----:B------:R-:W-:Y:S01]  /*01a0*/  ULDC.64 UR6, c[0x0][0x2f8] ;  /* 0x0000be0000067ab9 */ /* 0x000fe20000000a00 */
[----:B------:R-:W-:Y:S01]  /*01b0*/  UMOV UR11, 0xffffffff ;  /* 0xffffffff000b7882 */ /* 0x000fe20000000000 */
[----:B------:R-:W-:Y:S01]  /*01c0*/  ULDC.U8 UR13, c[0x0][0x388] ;  /* 0x0000e200000d7ab9 */ /* 0x000fe20000000000 */
[----:B-1----:R-:W-:-:S06]  /*01d0*/  UIMAD.WIDE UR8, UR27, 0x4, UR8 ;  /* 0x000000041b0878a5 */ /* 0x002fcc000f8e0208 */
[----:B------:R-:W-:Y:S01]  /*01e0*/  IMAD.U32 R14, RZ, RZ, UR8 ;  /* 0x00000008ff0e7e24 */ /* 0x000fe2000f8e00ff */
[----:B-----5:R-:W-:Y:S01]  /*01f0*/  ULOP3.LUT UR4, UR28, UR15, UR27, 0xfe, !UPT ;  /* 0x0000000f1c047292 */ /* 0x020fe2000f8efe1b */
[----:B------:R-:W-:-:S05]  /*0200*/  IMAD.U32 R15, RZ, RZ, UR9 ;  /* 0x00000009ff0f7e24 */ /* 0x000fca000f8e00ff */
[----:B---3--:R-:W-:Y:S01]  /*0210*/  LOP3.LUT P3, RZ, R122, UR4, RZ, 0xfc, !PT ;  /* 0x000000047aff7c12 */ /* 0x008fe2000f86fcff */
[----:B------:R-:W-:Y:S02]  /*0220*/  ULDC.64 UR4, c[0x0][0x300] ;  /* 0x0000c00000047ab9 */ /* 0x000fe40000000a00 */
[----:B------:R-:W-:-:S04]  /*0230*/  UISETP.NE.U32.AND UP1, UPT, UR4, URZ, UPT ;  /* 0x0000003f0400728c */ /* 0x000fc8000bf25070 */
[----:B------:R-:W-:-:S03]  /*0240*/  UISETP.NE.AND.EX UP1, UPT, UR5, URZ, UPT, UP1 ;  /* 0x0000003f0500728c */ /* 0x000fc6000bf25310 */
[----:B------:R-:W-:Y:S02]  /*0250*/  ULDC.64 UR4, c[0x0][0x2f8] ;  /* 0x0000be0000047ab9 */ /* 0x000fe40000000a00 */
[----:B------:R-:W-:Y:S01]  /*0260*/  UISETP.EQ.U32.AND UP0, UPT, UR4, URZ, UPT ;  /* 0x0000003f0400728c */ /* 0x000fe2000bf02070 */
[----:B------:R-:W1:Y:S03]  /*0270*/  @!P3 LDC.64 R10, c[0x0][0x3b8] ;  /* 0x0000ee00ff0abb82 */ /* 0x000e660000000a00 */
[----:B------:R-:W-:Y:S02]  /*0280*/  UISETP.EQ.OR.EX UP0, UPT, UR5, URZ, !UP3, UP0 ;  /* 0x0000003f0500728c */ /* 0x000fe4000df02700 */
[----:B------:R-:W-:Y:S02]  /*0290*/  @UP1 ULDC.64 UR8, c[0x0][0x300] ;  /* 0x0000c00000081ab9 */ /* 0x000fe40000000a00 */
[----:B------:R-:W-:-:S02]  /*02a0*/  @UP1 UIMAD.WIDE UR8, UR27, 0x4, UR8 ;  /* 0x000000041b0818a5 */ /* 0x000fc4000f8e0208 */
[----:B------:R-:W-:-:S04]  /*02b0*/  UIMAD.WIDE UR6, UR27, 0x4, UR6 ;  /* 0x000000041b0678a5 */ /* 0x000fc8000f8e0206 */
[----:B------:R-:W-:Y:S02]  /*02c0*/  IMAD.U32 R12, RZ, RZ, UR8 ;  /* 0x00000008ff0c7e24 */ /* 0x000fe4000f8e00ff */
[----:B------:R-:W-:Y:S01]  /*02d0*/  IMAD.U32 R13, RZ, RZ, UR9 ;  /* 0x00000009ff0d7e24 */ /* 0x000fe2000f8e00ff */
[----:B----4-:R-:W-:Y:S02]  /*02e0*/  @P2 R2UR UR30, R4 ;  /* 0x00000000041e22ca */ /* 0x010fe400000e0000 */
[----:B------:R-:W-:-:S11]  /*02f0*/  @P2 R2UR UR31, R5 ;  /* 0x00000000051f22ca */ /* 0x000fd600000e0000 */
[----:B------:R-:W-:Y:S02]  /*0300*/  IMAD.U32 R4, RZ, RZ, UR30 ;  /* 0x0000001eff047e24 */ /* 0x000fe4000f8e00ff */
[----:B------:R-:W-:Y:S01]  /*0310*/  IMAD.U32 R5, RZ, RZ, UR31 ;  /* 0x0000001fff057e24 */ /* 0x000fe2000f8e00ff */
[----:B--2---:R-:W-:-:S04]  /*0320*/  @P2 IADD3 R8, P1, R2, R0, RZ ;  /* 0x0000000002082210 */ /* 0x004fc80007f3e0ff */
[----:B-1----:R1:W-:Y:S01]  /*0330*/  @!P3 STG.E.64 desc[UR18][R10.64], R4 ;  /* 0x000000040a00b986 */ /* 0x0023e2000c101b12 */
[----:B------:R-:W-:Y:S01]  /*0340*/  @P2 IMAD.X R9, RZ, RZ, R3, P1 ;  /* 0x000000ffff092224 */ /* 0x000fe200008e0603 */
[----:B------:R-:W-:-:S04]  /*0350*/  PLOP3.LUT P1, PT, PT, PT, UP1, 0x80, 0x0 ;  /* 0x000000000000781c */ /* 0x000fc80003f2f018 */
[----:B------:R2:W-:Y:S04]  /*0360*/  @!P3 STG.E.64 desc[UR18][R10.64+0x8], R8 ;  /* 0x000008080a00b986 */ /* 0x0005e8000c101b12 */
[----:B------:R-:W3:Y:S04]  /*0370*/  @P0 LDG.E R6, desc[UR18][R14.64] ;  /* 0x000000120e060981 */ /* 0x000ee8000c1e1900 */
[----:B------:R4:W5:Y:S01]  /*0380*/  @P0 LDG.E R2, desc[UR18][R14.64+0x4] ;  /* 0x000004120e020981 */ /* 0x000962000c1e1900 */
[----:B------:R-:W-:-:S03]  /*0390*/  PLOP3.LUT P2, PT, PT, PT, UP0, 0x80, 0x0 ;  /* 0x000000000000781c */ /* 0x000fc60003f4f008 */
[----:B------:R-:W2:Y:S01]  /*03a0*/  @P1 LDG.E R3, desc[UR18][R12.64] ;  /* 0x000000120c031981 */ /* 0x000ea2000c1e1900 */
[----:B-1----:R-:W-:Y:S02]  /*03b0*/  IMAD.U32 R4, RZ, RZ, UR6 ;  /* 0x00000006ff047e24 */ /* 0x002fe4000f8e00ff */
[----:B------:R-:W-:-:S07]  /*03c0*/  IMAD.U32 R5, RZ, RZ, UR7 ;  /* 0x00000007ff057e24 */ /* 0x000fce000f8e00ff */
[----:B------:R-:W2:Y:S01]  /*03d0*/  @!P2 LDG.E R0, desc[UR18][R4.64] ;  /* 0x000000120400a981 */ /* 0x000ea2000c1e1900 */
[----:B----4-:R-:W-:-:S04]  /*03e0*/  SHF.R.S32.HI R15, RZ, 0x1f, R122 ;  /* 0x0000001fff0f7819 */ /* 0x010fc8000001147a */
[----:B------:R-:W-:Y:S02]  /*03f0*/  LEA.HI R123, R15, R122, RZ, 0x5 ;  /* 0x0000007a0f7b7211 */ /* 0x000fe400078f28ff */
[----:B---3--:R-:W-:Y:S02]  /*0400*/  @P0 R2UR UR14, R6 ;  /* 0x00000000060e02ca */ /* 0x008fe400000e0000 */
[----:B-----5:R-:W-:Y:S02]  /*0410*/  @P0 R2UR UR16, R2 ;  /* 0x00000000021002ca */ /* 0x020fe400000e0000 */
[----:B------:R-:W-:Y:S02]  /*0420*/  ISETP.NE.U32.AND P0, PT, RZ, UR4, PT ;  /* 0x00000004ff007c0c */ /* 0x000fe4000bf05070 */
[----:B--2---:R-:W-:Y:S02]  /*0430*/  @P1 R2UR UR10, R3 ;  /* 0x00000000030a12ca */ /* 0x004fe400000e0000 */
[----:B------:R-:W-:-:S02]  /*0440*/  ISETP.NE.AND.EX P0, PT, RZ, UR5, PT, P0 ;  /* 0x00000005ff007c0c */ /* 0x000fc4000bf05300 */
[----:B------:R-:W-:-:S05]  /*0450*/  LOP3.LUT R3, R123, 0xffffffe0, RZ, 0xc0, !PT ;  /* 0xffffffe07b037812 */ /* 0x000fca00078ec0ff */
[----:B------:R-:W-:Y:S01]  /*0460*/  @UP2 UIADD3 UR16, UR16, -UR14, URZ ;  /* 0x8000000e10102290 */ /* 0x000fe2000fffe03f */
[----:B------:R-:W-:-:S06]  /*0470*/  IMAD.IADD R3, R122, 0x1, -R3 ;  /* 0x000000017a037824 */ /* 0x000fcc00078e0a03 */
[----:B------:R-:W-:Y:S01]  /*0480*/  @!UP2 ULDC UR16, c[0x0][0x2c4] ;  /* 0x0000b1000010aab9 */ /* 0x000fe20000000800 */
[----:B------:R-:W-:Y:S01]  /*0490*/  @!P2 R2UR UR11, R0 ;  /* 0x00000000000ba2ca */ /* 0x000fe200000e0000 */
[----:B------:R-:W-:-:S14]  /*04a0*/  @!P0 BRA `(.L_x_1755) ;  /* 0x00000000001c8947 */ /* 0x000fdc0003800000 */
[----:B------:R-:W-:-:S13]  /*04b0*/  PLOP3.LUT P0, PT, PT, PT, UP3, 0x80, 0x0 ;  /* 0x000000000000781c */ /* 0x000fda0003f0f038 */
[----:B------:R-:W2:Y:S04]  /*04c0*/  @P0 LDG.E R0, desc[UR18][R4.64+0x4] ;  /* 0x0000041204000981 */ /* 0x000ea8000c1e1900 */
[----:B------:R-:W3:Y:S01]  /*04d0*/  @!P0 LDG.E R2, desc[UR18][R4.64] ;  /* 0x0000001204028981 */ /* 0x000ee2000c1e1900 */
[----:B--2---:R-:W-:-:S13]  /*04e0*/  @P0 R2UR UR6, R0 ;  /* 0x00000000000602ca */ /* 0x004fda00000e0000 */
[----:B------:R-:W-:-:S07]  /*04f0*/  @UP3 UIADD3 UR6, UR6, -UR11, URZ ;  /* 0x8000000b06063290 */ /* 0x000fce000fffe03f */
[----:B---3--:R-:W-:Y:S01]  /*0500*/  @!P0 R2UR UR6, R2 ;  /* 0x00000000020682ca */ /* 0x008fe200000e0000 */
[----:B------:R-:W-:-:S14]  /*0510*/  BRA `(.L_x_1756) ;  /* 0x0000000000047947 */ /* 0x000fdc0003800000 */
.L_x_1755:
[----:B------:R-:W-:-:S05]  /*0520*/  ULDC UR6, c[0x0][0x2c8] ;  /* 0x0000b20000067ab9 */ /* 0x000fca0000000800 */
.L_x_1756:
        /* <DEDUP_REMOVED lines=27> */
[----:B------:R-:W-:Y:S01]  /*06e0*/  LEA.HI R18, R15, R122, RZ, 0x3 ;  /* 0x0000007a0f127211 */ /* 0x000fe200078f18ff */
[----:B------:R-:W-:Y:S01]  /*06f0*/  ULDC UR23, c[0x0][0x270] ;  /* 0x00009c0000177ab9 */ /* 0x000fe20000000800 */
[----:B------:R-:W-:Y:S02]  /*0700*/  UISETP.NE.AND UP0, UPT, UR11, -0x1, UPT ;  /* 0xffffffff0b00788c */ /* 0x000fe4000bf05270 */
[----:B------:R-:W-:Y:S01]  /*0710*/  UIMAD UR23, UR27, UR23, UR28 ;  /* 0x000000171b1772a4 */ /* 0x000fe2000f8e021c */
[----:B------:R-:W-:Y:S01]  /*0720*/  ULDC UR20, c[0x0][0x2d4] ;  /* 0x0000b50000147ab9 */ /* 0x000fe20000000800 */
[----:B------:R-:W-:Y:S02]  /*0730*/  ULDC UR17, c[0x0][0x2d8] ;  /* 0x0000b60000117ab9 */ /* 0x000fe40000000800 */
[----:B------:R-:W-:-:S02]  /*0740*/  UIMAD UR20, UR23, UR20, UR21 ;  /* 0x00000014171472a4 */ /* 0x000fc4000f8e0215 */
[----:B------:R-:W-:Y:S01]  /*0750*/  @!UP1 USHF.R.S32.HI UR8, URZ, 0x1f, UR27 ;  /* 0x0000001f3f089899 */ /* 0x000fe2000801141b */
[----:B------:R-:W-:Y:S01]  /*0760*/  @UP1 ULDC.64 UR6, c[0x0][0x240] ;  /* 0x0000900000061ab9 */ /* 0x000fe20000000a00 */
[----:B------:R-:W-:Y:S01]  /*0770*/  @!UP1 ULDC.64 UR4, c[0x0][0x228] ;  /* 0x00008a0000049ab9 */ /* 0x000fe20000000a00 */
[----:B------:R-:W-:Y:S02]  /*0780*/  @UP1 UIMAD.WIDE.U32 UR32, UR14, UR6, URZ ;  /* 0x000000060e2012a5 */ /* 0x000fe4000f8e003f */
[----:B------:R-:W-:Y:S02]  /*0790*/  @!UP1 UIMAD UR8, UR8, UR4, URZ ;  /* 0x00000004080892a4 */ /* 0x000fe4000f8e023f */
[----:B------:R-:W-:Y:S02]  /*07a0*/  @UP1 UIMAD UR29, UR14, UR7, UR33 ;  /* 0x000000070e1d12a4 */ /* 0x000fe4000f8e0221 */
[----:B------:R-:W-:Y:S01]  /*07b0*/  @!UP1 UIMAD.WIDE.U32 UR6, UR27, UR4, URZ ;  /* 0x000000041b0692a5 */ /* 0x000fe2000f8e003f */
[----:B-1----:R-:W-:Y:S01]  /*07c0*/  IABS R6, R0 ;  /* 0x0000000000067213 */ /* 0x002fe20000000000 */
[----:B------:R-:W-:-:S02]  /*07d0*/  @!UP1 UIMAD UR4, UR27, UR5, UR8 ;  /* 0x000000051b0492a4 */ /* 0x000fc4000f8e0208 */
[----:B------:R-:W-:Y:S01]  /*07e0*/  USHF.L.U32 UR8, UR23, 0x5, URZ ;  /* 0x0000000517087899 */ /* 0x000fe2000800063f */
[----:B------:R-:W1:Y:S01]  /*07f0*/  I2F.RP R5, R6 ;  /* 0x0000000600057306 */ /* 0x000e620000209400 */
[----:B------:R-:W-:Y:S02]  /*0800*/  USHF.R.S32.HI UR25, URZ, 0x1f, UR28 ;  /* 0x0000001f3f197899 */ /* 0x000fe4000801141c */
[----:B------:R-:W-:Y:S02]  /*0810*/  USHF.R.S32.HI UR5, URZ, 0x1f, UR8 ;  /* 0x0000001f3f057899 */ /* 0x000fe40008011408 */
[----:B------:R-:W-:Y:S01]  /*0820*/  IADD3 R136, P1, P0, R8, UR8, R3 ;  /* 0x0000000808887c10 */ /* 0x000fe2000f83e003 */
[----:B------:R-:W-:Y:S01]  /*0830*/  @UP0 ULDC.64 UR8, c[0x0][0x248] ;  /* 0x0000920000080ab9 */ /* 0x000fe20000000a00 */
[----:B--2---:R-:W-:Y:S01]  /*0840*/  IABS R4, R4 ;  /* 0x0000000400047213 */ /* 0x004fe20000000000 */
[----:B------:R-:W-:Y:S02]  /*0850*/  UIADD3 UR12, -UR21, UR16, URZ ;  /* 0x00000010150c7290 */ /* 0x000fe4000fffe13f */
[----:B------:R-:W-:-:S02]  /*0860*/  UIMAD UR20, UR20, UR17, URZ ;  /* 0x00000011141472a4 */ /* 0x000fc4000f8e023f */
        /* <DEDUP_REMOVED lines=9> */
[----:B------:R-:W-:-:S04]  /*0900*/  SHF.R.S32.HI R2, RZ, 0x1f, R3 ;  /* 0x0000001fff027819 */ /* 0x000fc80000011403 */
[----:B------:R-:W-:Y:S01]  /*0910*/  IADD3.X R2, R9, UR5, R2, P1, P0 ;  /* 0x0000000509027c10 */ /* 0x000fe20008fe0402 */
[----:B------:R-:W-:Y:S01]  /*0920*/  @UP0 UIADD3 UR5, UR10, UR11, URZ ;  /* 0x0000000b0a050290 */ /* 0x000fe2000fffe03f */
[----:B------:R-:W-:Y:S01]  /*0930*/  PLOP3.LUT P0, PT, PT, PT, UP0, 0x80, 0x0 ;  /* 0x000000000000781c */ /* 0x000fe20003f0f008 */
[----:B------:R-:W-:Y:S01]  /*0940*/  IMAD.HI.U32 R5, R5, R4, RZ ;  /* 0x0000000405057227 */ /* 0x000fe200078e00ff */
[----:B------:R-:W-:Y:S01]  /*0950*/  LOP3.LUT R9, R18, 0xfffffff8, RZ, 0xc0, !PT ;  /* 0xfffffff812097812 */ /* 0x000fe200078ec0ff */
[----:B------:R-:W-:Y:S01]  /*0960*/  @UP0 UIMAD.WIDE.U32 UR34, UR5, UR8, URZ ;  /* 0x00000008052202a5 */ /* 0x000fe2000f8e003f */
[----:B------:R-:W-:Y:S01]  /*0970*/  SHF.R.S32.HI R18, RZ, 0x3, R18 ;  /* 0x00000003ff127819 */ /* 0x000fe20000011412 */
[----:B------:R-:W-:Y:S01]  /*0980*/  @UP0 UIMAD UR5, UR5, UR9, URZ ;  /* 0x00000009050502a4 */ /* 0x000fe2000f8e023f */
[----:B------:R-:W-:Y:S01]  /*0990*/  IADD3 R7, -R5, RZ, RZ ;  /* 0x000000ff05077210 */ /* 0x000fe20007ffe1ff */
[----:B------:R-:W-:Y:S01]  /*09a0*/  IMAD.IADD R12, R122, 0x1, -R9 ;  /* 0x000000017a0c7824 */ /* 0x000fe200078e0a09 */
[----:B------:R-:W-:Y:S01]  /*09b0*/  SHF.L.U32 R11, R18, 0x6, RZ ;  /* 0x00000006120b7819 */ /* 0x000fe200000006ff */
[----:B------:R-:W-:Y:S01]  /*09c0*/  @UP0 UIADD3 UR5, UR35, UR5, URZ ;  /* 0x0000000523050290 */ /* 0x000fe2000fffe03f */
[----:B------:R-:W-:Y:S01]  /*09d0*/  @UP0 UMOV UR24, UR34 ;  /* 0x0000002200180c82 */ /* 0x000fe20008000000 */
[----:B------:R-:W-:-:S02]  /*09e0*/  IMAD R7, R6, R7, R4 ;  /* 0x0000000706077224 */ /* 0x000fc400078e0204 */
[----:B------:R-:W-:Y:S08]  /*09f0*/  @P0 BRA `(.L_x_1758) ;  /* 0x0000000000340947 */ /* 0x000ff00003800000 */
        /* <DEDUP_REMOVED lines=13> */
.L_x_1758:
[----:B------:R-:W-:Y:S01]  /*0ad0*/  @UP0 UIADD3 UR11, UR10, UR11, URZ ;  /* 0x0000000b0a0b0290 */ /* 0x000fe2000fffe03f */
[----:B------:R-:W-:Y:S01]  /*0ae0*/  LOP3.LUT R11, R11, 0x1c0, RZ, 0xc0, !PT ;  /* 0x000001c00b0b7812 */ /* 0x000fe200078ec0ff */
[----:B------:R-:W-:Y:S01]  /*0af0*/  @UP0 ULDC.64 UR6, c[0x0][0x250] ;  /* 0x0000940000060ab9 */ /* 0x000fe20000000a00 */
[----:B------:R-:W-:Y:S01]  /*0b00*/  IMAD.SHL.U32 R134, R12, 0x8, RZ ;  /* 0x000000080c867824 */ /* 0x000fe200078e00ff */
[----:B------:R-:W-:Y:S01]  /*0b10*/  @UP0 UIMAD.WIDE.U32 UR34, UR11, UR6, URZ ;  /* 0x000000060b2202a5 */ /* 0x000fe2000f8e003f */
[----:B------:R-:W-:Y:S01]  /*0b20*/  SHF.R.U32.HI R8, RZ, 0x3, R11 ;  /* 0x00000003ff087819 */ /* 0x000fe2000001160b */
[----:B------:R-:W-:Y:S01]  /*0b30*/  @UP0 UIMAD UR11, UR11, UR7, URZ ;  /* 0x000000070b0b02a4 */ /* 0x000fe2000f8e023f */
[C---:B------:R-:W-:Y:S01]  /*0b40*/  VIADD R9, R18.reuse, 0x40 ;  /* 0x0000004012097836 */ /* 0x040fe20000000000 */
[----:B------:R-:W-:Y:S01]  /*0b50*/  LOP3.LUT R11, R11, 0x38, R134, 0xf8, !PT ;  /* 0x000000380b0b7812 */ /* 0x000fe200078ef886 */
[----:B------:R-:W-:Y:S01]  /*0b60*/  VIADD R4, R18, 0x50 ;  /* 0x0000005012047836 */ /* 0x000fe20000000000 */
        /* <DEDUP_REMOVED lines=16> */
.L_x_1759:
[----:B------:R-:W1:Y:S01]  /*0c70*/  S2UR UR4, SR_CgaCtaId ;  /* 0x00000000000479c3 */ /* 0x000e620000008800 */
[----:B------:R-:W-:Y:S01]  /*0c80*/  ISETP.GE.AND P3, PT, R9, UR12, PT ;  /* 0x0000000c09007c0c */ /* 0x000fe2000bf66270 */
[----:B------:R-:W-:Y:S01]  /*0c90*/  ULDC.64 UR10, c[0x0][0x258] ;  /* 0x00009600000a7ab9 */ /* 0x000fe20000000a00 */
[----:B------:R-:W-:Y:S01]  /*0ca0*/  LEA.HI R9, R15, R122, RZ, 0x6 ;  /* 0x0000007a0f097211 */ /* 0x000fe200078f30ff */
[----:B------:R-:W-:Y:S01]  /*0cb0*/  IMAD.U32 R16, RZ, RZ, UR10 ;  /* 0x0000000aff107e24 */ /* 0x000fe2000f8e00ff */
[----:B------:R-:W-:Y:S01]  /*0cc0*/  SHF.R.S32.HI R135, RZ, 0x1f, R134 ;  /* 0x0000001fff877819 */ /* 0x000fe20000011486 */
[----:B------:R-:W-:Y:S01]  /*0cd0*/  UIMAD UR10, UR25, UR10, URZ ;  /* 0x0000000a190a72a4 */ /* 0x000fe2000f8e023f */
[----:B------:R-:W-:Y:S01]  /*0ce0*/  IADD3 R10, P0, R134, UR32, RZ ;  /* 0x00000020860a7c10 */ /* 0x000fe2000ff1e0ff */
[----:B------:R-:W-:Y:S01]  /*0cf0*/  IMAD.SHL.U32 R9, R9, 0x8, RZ ;  /* 0x0000000809097824 */ /* 0x000fe200078e00ff */
[----:B------:R-:W-:Y:S01]  /*0d00*/  ISETP.GE.AND P2, PT, R4, UR12, PT ;  /* 0x0000000c04007c0c */ /* 0x000fe2000bf46270 */
[----:B------:R-:W-:Y:S01]  /*0d10*/  VIADD R4, R18, 0x60 ;  /* 0x0000006012047836 */ /* 0x000fe20000000000 */
[----:B------:R-:W-:Y:S01]  /*0d20*/  LOP3.LUT R8, R11, R8, RZ, 0x3c, !PT ;  /* 0x000000080b087212 */ /* 0x000fe200078e3cff */
[----:B------:R-:W-:Y:S01]  /*0d30*/  UIMAD UR10, UR28, UR11, UR10 ;  /* 0x0000000b1c0a72a4 */ /* 0x000fe2000f8e020a */
[----:B------:R-:W-:Y:S01]  /*0d40*/  IADD3.X R11, R135, UR29, RZ, P0, !PT ;  /* 0x0000001d870b7c10 */ /* 0x000fe200087fe4ff */
[----:B------:R-:W-:Y:S01]  /*0d50*/  UMOV UR29, 0x400 ;  /* 0x00000400001d7882 */ /* 0x000fe20000000000 */
[----:B------:R-:W-:Y:S01]  /*0d60*/  ISETP.GE.AND P1, PT, R4, UR12, PT ;  /* 0x0000000c04007c0c */ /* 0x000fe2000bf26270 */
[----:B------:R-:W-:Y:S01]  /*0d70*/  IMAD.U32 R23, RZ, RZ, UR15 ;  /* 0x0000000fff177e24 */ /* 0x000fe2000f8e00ff */
[----:B------:R-:W-:Y:S01]  /*0d80*/  LOP3.LUT R4, R8, 0xfffffe00, R9, 0xf8, !PT ;  /* 0xfffffe0008047812 */ /* 0x000fe200078ef809 */
[----:B------:R-:W-:Y:S01]  /*0d90*/  IMAD.WIDE.U32 R16, R16, UR28, R10 ;  /* 0x0000001c10107c25 */ /* 0x000fe2000f8e000a */
[----:B------:R-:W-:Y:S01]  /*0da0*/  ISETP.GT.U32.AND P5, PT, R6, R7, PT ;  /* 0x000000070600720c */ /* 0x000fe20003fa4070 */
[----:B------:R-:W-:Y:S01]  /*0db0*/  BSSY B0, `(.L_x_1760) ;  /* 0x0000020000007945 */ /* 0x000fe20003800000 */
[C---:B------:R-:W-:Y:S01]  /*0dc0*/  ISETP.GE.AND P0, PT, R18.reuse, UR12, PT ;  /* 0x0000000c12007c0c */ /* 0x040fe2000bf06270 */
[----:B------:R-:W-:Y:S01]  /*0dd0*/  VIADD R11, R18, 0x10 ;  /* 0x00000010120b7836 */ /* 0x000fe20000000000 */
[----:B------:R-:W-:Y:S01]  /*0de0*/  SHF.R.S32.HI R19, RZ, 0x1f, R18 ;  /* 0x0000001fff137819 */ /* 0x000fe20000011412 */
[----:B-1----:R-:W-:Y:S01]  /*0df0*/  ULEA UR4, UR4, UR29, 0x18 ;  /* 0x0000001d04047291 */ /* 0x002fe2000f8ec03f */
[----:B------:R-:W-:Y:S01]  /*0e00*/  VIADD R21, R17, UR10 ;  /* 0x0000000a11157c36 */ /* 0x000fe20008000000 */
[----:B------:R-:W-:-:S02]  /*0e10*/  LOP3.LUT R10, R0, UR28, RZ, 0x3c, !PT ;  /* 0x0000001c000a7c12 */ /* 0x000fc4000f8e3cff */
[----:B------:R-:W-:Y:S01]  /*0e20*/  ISETP.GE.AND P4, PT, R11, UR12, PT ;  /* 0x0000000c0b007c0c */ /* 0x000fe2000bf86270 */
[----:B------:R-:W-:Y:S01]  /*0e30*/  IMAD.WIDE R22, R23, 0x80, R18 ;  /* 0x0000008017167825 */ /* 0x000fe200078e0212 */
[----:B------:R-:W-:-:S03]  /*0e40*/  LEA R124, R4, UR4, 0x1 ;  /* 0x00000004047c7c11 */ /* 0x000fc6000f8e08ff */
[----:B------:R-:W-:Y:S02]  /*0e50*/  @!P5 IMAD.IADD R7, R7, 0x1, -R6 ;  /* 0x000000010707d824 */ /* 0x000fe400078e0a06 */
[----:B------:R1:W-:Y:S03]  /*0e60*/  STL [R1+0x54], R124 ;  /* 0x0000547c01007387 */ /* 0x0003e60000100800 */
[----:B------:R-:W-:Y:S01]  /*0e70*/  ISETP.GE.U32.AND P6, PT, R7, R6, PT ;  /* 0x000000060700720c */ /* 0x000fe20003fc6070 */
[----:B------:R-:W-:Y:S01]  /*0e80*/  VIADD R7, R18, 0x20 ;  /* 0x0000002012077836 */ /* 0x000fe20000000000 */
[----:B------:R-:W-:Y:S11]  /*0e90*/  @P0 BRA `(.L_x_1761) ;  /* 0x0000000000440947 */ /* 0x000ff60003800000 */
        /* <DEDUP_REMOVED lines=17> */
.L_x_1761:
[----:B------:R-:W-:Y:S05]  /*0fb0*/  BSYNC B0 ;  /* 0x0000000000007941 */ /* 0x000fea0003800000 */
.L_x_1760:
[----:B------:R-:W-:Y:S01]  /*0fc0*/  BSSY B0, `(.L_x_1762) ;  /* 0x0000018000007945 */ /* 0x000fe20003800000 */
[----:B------:R-:W-:Y:S02]  /*0fd0*/  ISETP.GE.AND P0, PT, R7, UR12, PT ;  /* 0x0000000c07007c0c */ /* 0x000fe4000bf06270 */
[----:B---3--:R-:W-:Y:S01]  /*0fe0*/  IADD3 R8, R18, 0x30, RZ ;  /* 0x0000003012087810 */ /* 0x008fe20007ffe0ff */
        /* <DEDUP_REMOVED lines=21> */
.L_x_1763:
[----:B------:R-:W-:Y:S05]  /*1140*/  BSYNC B0 ;  /* 0x0000000000007941 */ /* 0x000fea0003800000 */
.L_x_1762:
[----:B------:R-:W-:Y:S01]  /*1150*/  LEA.HI R15, R15, R122, RZ, 0x4 ;  /* 0x0000007a0f0f7211 */ /* 0x000fe200078f20ff */
[----:B------:R-:W-:Y:S01]  /*1160*/  BSSY B0, `(.L_x_1764) ;  /* 0x0000019000007945 */ /* 0x000fe20003800000 */
[----:B------:R-:W-:Y:S01]  /*1170*/  ISETP.GE.AND P4, PT, R8, UR12, PT ;  /* 0x0000000c08007c0c */ /* 0x000fe2000bf86270 */
[----:B------:R-:W-:Y:S01]  /*1180*/  VIADD R6, R18, 0x70 ;  /* 0x0000007012067836 */ /* 0x000fe20000000000 */
        /* <DEDUP_REMOVED lines=18> */
[----:B------:R-:W-:Y:S01]  /*12b0*/  @!PT LDS RZ, [RZ] ;  /* 0x00000000fffff984 */ /* 0x000fe20000000800 */
[----:B------:R-:W-:Y:S01]  /*12c0*/  @!PT LDS RZ, [RZ] ;  /* 0x00000000fffff984 */ /* 0x000fe20000000800 */
[----:B------:R-:W-:Y:S01]  /*12d0*/  @!PT LDS RZ, [RZ] ;  /* 0x00000000fffff984 */ /* 0x000fe20000000800 */
[----:B------:R4:W-:Y:S02]  /*12e0*/  LDGSTS.E.BYPASS.LTC128B.128 [R124+0x1000], desc[UR18][R26.64] ;  /* 0x010000001a7c7fae */ /* 0x0009e4000b901d52 */
.L_x_1765:
[----:B------:R-:W-:Y:S05]  /*12f0*/  BSYNC B0 ;  /* 0x0000000000007941 */ /* 0x000fea0003800000 */
.L_x_1764:
        /* <DEDUP_REMOVED lines=22> */
.L_x_1767:
[----:B------:R-:W-:Y:S05]  /*1460*/  BSYNC B0 ;  /* 0x0000000000007941 */ /* 0x000fea0003800000 */
.L_x_1766:
        /* <DEDUP_REMOVED lines=22> */
.L_x_1769:
[----:B------:R-:W-:Y:S05]  /*15d0*/  BSYNC B0 ;  /* 0x0000000000007941 */ /* 0x000fea0003800000 */
.L_x_1768:
        /* <DEDUP_REMOVED lines=22> */
.L_x_1771:
[----:B------:R-:W-:Y:S05]  /*1740*/  BSYNC B0 ;  /* 0x0000000000007941 */ /* 0x000fea0003800000 */
.L_x_1770:
        /* <DEDUP_REMOVED lines=22> */
.L_x_1773:
[----:B------:R-:W-:Y:S05]  /*18b0*/  BSYNC B0 ;  /* 0x0000000000007941 */ /* 0x000fea0003800000 */
.L_x_1772:
[----:B------:R-:W-:Y:S01]  /*18c0*/  UIADD3 UR11, UR22, 0x3f, URZ ;  /* 0x0000003f160b7890 */ /* 0x000fe2000fffe03f */
[----:B------:R-:W-:Y:S01]  /*18d0*/  ISETP.GE.AND P0, PT, R6, UR12, PT ;  /* 0x0000000c06007c0c */ /* 0x000fe2000bf06270 */
[----:B------:R-:W-:Y:S01]  /*18e0*/  IMAD.IADD R14, R122, 0x1, -R13 ;  /* 0x000000017a0e7824 */ /* 0x000fe200078e0a0d */
[----:B------:R-:W-:Y:S01]  /*18f0*/  BSSY B0, `(.L_x_1774) ;  /* 0x000001e000007945 */ /* 0x000fe20003800000 */
[----:B------:R-:W-:Y:S01]  /*1900*/  USHF.R.S32.HI UR10, URZ, 0x1f, UR11 ;  /* 0x0000001f3f0a7899 */ /* 0x000fe2000801140b */
[----:B------:R-:W-:Y:S01]  /*1910*/  @!P5 VIADD R5, R5, 0x1 ;  /* 0x000000010505d836 */ /* 0x000fe20000000000 */
[----:B------:R-:W-:Y:S02]  /*1920*/  ISETP.GE.AND P1, PT, R10, RZ, PT ;  /* 0x000000ff0a00720c */ /* 0x000fe40003f26270 */
[----:B------:R-:W-:Y:S01]  /*1930*/  ULEA.HI UR10, UR10, UR11, URZ, 0x6 ;  /* 0x0000000b0a0a7291 */ /* 0x000fe2000f8f303f */
[----:B------:R-:W-:Y:S01]  /*1940*/  SHF.R.S32.HI R13, RZ, 0x1f, R14 ;  /* 0x0000001fff0d7819 */ /* 0x000fe2000001140e */
[----:B------:R-:W-:Y:S01]  /*1950*/  @P6 VIADD R5, R5, 0x1 ;  /* 0x0000000105056836 */ /* 0x000fe20000000000 */
[----:B------:R-:W-:Y:S01]  /*1960*/  ISETP.NE.AND P2, PT, R0, RZ, PT ;  /* 0x000000ff0000720c */ /* 0x000fe20003f45270 */
[----:B------:R-:W-:Y:S01]  /*1970*/  USHF.R.S32.HI UR29, URZ, 0x6, UR10 ;  /* 0x000000063f1d7899 */ /* 0x000fe2000801140a */
[----:B------:R-:W-:Y:S01]  /*1980*/  LEA.HI R13, R13, R14, RZ, 0x3 ;  /* 0x0000000e0d0d7211 */ /* 0x000fe200078f18ff */
[----:B------:R-:W-:Y:S10]  /*1990*/  @P0 BRA `(.L_x_1775) ;  /* 0x00000000004c0947 */ /* 0x000ff40003800000 */
        /* <DEDUP_REMOVED lines=19> */
.L_x_1775:
[----:B------:R-:W-:Y:S05]  /*1ad0*/  BSYNC B0 ;  /* 0x0000000000007941 */ /* 0x000fea0003800000 */
.L_x_1774:
[----:B------:R-:W-:Y:S01]  /*1ae0*/  LOP3.LUT R17, R13, 0xfffffff8, RZ, 0xc0, !PT ;  /* 0xfffffff80d117812 */ /* 0x000fe200078ec0ff */
[----:B------:R-:W-:Y:S01]  /*1af0*/  IMAD R9, R19, UR8, RZ ;  /* 0x0000000813097c24 */ /* 0x000fe2000f8e02ff */
[----:B------:R-:W-:Y:S01]  /*1b00*/  ULDC.64 UR10, c[0x0][0x260] ;  /* 0x00009800000a7ab9 */ /* 0x000fe20000000a00 */
[C---:B-1----:R-:W-:Y:S01]  /*1b10*/  IMAD.WIDE.U32 R20, R18.reuse, UR8, R134 ;  /* 0x0000000812147c25 */ /* 0x042fe2000f8e0086 */
[----:B------:R-:W-:Y:S01]  /*1b20*/  USHF.L.U64.HI UR34, UR8, 0x6, UR9 ;  /* 0x0000000608227899 */ /* 0x000fe20008010209 */
[----:B------:R-:W-:Y:S02]  /*1b30*/  BSSY B0, `(.L_x_1776) ;  /* 0x0000038000007945 */ /* 0x000fe40003800000 */
[----:B------:R-:W-:Y:S01]  /*1b40*/  @!P1 IMAD.MOV R5, RZ, RZ, -R5 ;  /* 0x000000ffff059224 */ /* 0x000fe200078e0a05 */
[----:B------:R-:W-:Y:S01]  /*1b50*/  @!P2 LOP3.LUT R5, RZ, R0, RZ, 0x33, !PT ;  /* 0x00000000ff05a212 */ /* 0x000fe200078e33ff */
[----:B------:R-:W-:Y:S01]  /*1b60*/  IMAD R4, R18, UR9, R9 ;  /* 0x0000000912047c24 */ /* 0x000fe2000f8e0209 */
[----:B------:R-:W-:Y:S01]  /*1b70*/  IADD3 R20, P0, R20, UR24, RZ ;  /* 0x0000001814147c10 */ /* 0x000fe2000ff1e0ff */
[----:B------:R-:W-:Y:S01]  /*1b80*/  IMAD.IADD R14, R14, 0x1, -R17 ;  /* 0x000000010e0e7824 */ /* 0x000fe200078e0a11 */
[----:B------:R-:W-:Y:S01]  /*1b90*/  SHF.R.S32.HI R10, RZ, 0x1f, R5 ;  /* 0x0000001fff0a7819 */ /* 0x000fe20000011405 */
[----:B------:R-:W-:Y:S01]  /*1ba0*/  IMAD.WIDE.U32 R16, R18, UR6, R134 ;  /* 0x0000000612107c25 */ /* 0x000fe2000f8e0086 */
[----:B------:R-:W-:Y:S01]  /*1bb0*/  IADD3.X R21, R21, UR5, R4, P0, !PT ;  /* 0x0000000515157c10 */ /* 0x000fe200087fe404 */
[----:B------:R-:W-:-:S02]  /*1bc0*/  UIADD3 UR24, UR29, -0x1, URZ ;  /* 0xffffffff1d187890 */ /* 0x000fc4000fffe03f */
[----:B------:R-:W-:Y:S01]  /*1bd0*/  IMAD R9, R19, UR6, RZ ;  /* 0x0000000613097c24 */ /* 0x000fe2000f8e02ff */
[----:B------:R-:W-:Y:S01]  /*1be0*/  IADD3 R16, P0, R16, UR26, RZ ;  /* 0x0000001a10107c10 */ /* 0x000fe2000ff1e0ff */
[----:B------:R-:W-:Y:S01]  /*1bf0*/  IMAD R4, R10, UR10, RZ ;  /* 0x0000000a0a047c24 */ /* 0x000fe2000f8e02ff */
[----:B------:R-:W-:Y:S01]  /*1c00*/  USHF.L.U32 UR26, UR8, 0x6, URZ ;  /* 0x00000006081a7899 */ /* 0x000fe2000800063f */
[----:B------:R-:W-:Y:S01]  /*1c10*/  IMAD R0, R18, UR7, R9 ;  /* 0x0000000712007c24 */ /* 0x000fe2000f8e0209 */
[----:B------:R-:W-:Y:S01]  /*1c20*/  R2P PR, R14, 0x6 ;  /* 0x000000060e007804 */ /* 0x000fe20000000000 */
[----:B------:R-:W-:Y:S01]  /*1c30*/  IMAD.WIDE.U32 R24, R5, UR10, R20 ;  /* 0x0000000a05187c25 */ /* 0x000fe2000f8e0014 */
[----:B------:R-:W-:Y:S02]  /*1c40*/  USHF.R.S32.HI UR5, URZ, 0x1f, UR24 ;  /* 0x0000001f3f057899 */ /* 0x000fe40008011418 */
[----:B------:R-:W-:Y:S01]  /*1c50*/  IADD3.X R17, R17, UR23, R0, P0, !PT ;  /* 0x0000001711117c10 */ /* 0x000fe200087fe400 */
[----:B------:R-:W-:Y:S01]  /*1c60*/  IMAD R9, R5, UR11, R4 ;  /* 0x0000000b05097c24 */ /* 0x000fe2000f8e0204 */
[----:B------:R-:W-:Y:S01]  /*1c70*/  ULDC.64 UR10, c[0x0][0x268] ;  /* 0x00009a00000a7ab9 */ /* 0x000fe20000000a00 */
[----:B------:R-:W-:Y:S01]  /*1c80*/  MOV R126, R24 ;  /* 0x00000018007e7202 */ /* 0x000fe20000000f00 */
[----:B------:R-:W-:Y:S01]  /*1c90*/  USHF.L.U32 UR23, UR24, 0x6, URZ ;  /* 0x0000000618177899 */ /* 0x000fe2000800063f */
[----:B------:R-:W-:Y:S01]  /*1ca0*/  IMAD.IADD R127, R25, 0x1, R9 ;  /* 0x00000001197f7824 */ /* 0x000fe200078e0209 */
[----:B------:R1:W-:Y:S01]  /*1cb0*/  STL.64 [R1+0x60], R24 ;  /* 0x0000601801007387 */ /* 0x0003e20000100a00 */
[----:B----4-:R-:W-:Y:S01]  /*1cc0*/  IMAD.WIDE.U32 R26, R5, UR10, R16 ;  /* 0x0000000a051a7c25 */ /* 0x010fe2000f8e0010 */
[----:B------:R-:W-:Y:S01]  /*1cd0*/  UIADD3 UR35, -UR23, UR22, URZ ;  /* 0x0000001617237290 */ /* 0x000fe2000fffe13f */
[----:B------:R-:W-:Y:S01]  /*1ce0*/  MOV R6, UR26 ;  /* 0x0000001a00067c02 */ /* 0x000fe20008000f00 */
[----:B------:R1:W-:Y:S01]  /*1cf0*/  STL.64 [R1+0x68], R126 ;  /* 0x0000687e01007387 */ /* 0x0003e20000100a00 */
[----:B------:R-:W-:Y:S01]  /*1d00*/  UIMAD UR32, UR34, UR24, URZ ;  /* 0x00000018222072a4 */ /* 0x000fe2000f8e023f */
[----:B------:R-:W-:Y:S01]  /*1d10*/  IMAD R10, R10, UR10, RZ ;  /* 0x0000000a0a0a7c24 */ /* 0x000fe2000f8e02ff */
[----:B------:R-:W-:Y:S01]  /*1d20*/  MOV R4, 0x10 ;  /* 0x0000001000047802 */ /* 0x000fe20000000f00 */
[----:B------:R1:W-:Y:S01]  /*1d30*/  STL.64 [R1+0x58], R26 ;  /* 0x0000581a01007387 */ /* 0x0003e20000100a00 */
[----:B------:R-:W-:Y:S01]  /*1d40*/  ISETP.GE.AND P5, PT, R18, UR35, PT ;  /* 0x0000002312007c0c */ /* 0x000fe2000bfa6270 */
[----:B------:R-:W-:Y:S01]  /*1d50*/  UIMAD UR32, UR5, UR26, UR32 ;  /* 0x0000001a052072a4 */ /* 0x000fe2000f8e0220 */
[----:B------:R-:W-:Y:S01]  /*1d60*/  IMAD.WIDE.U32 R20, R6, UR24, R126 ;  /* 0x0000001806147c25 */ /* 0x000fe2000f8e007e */
[----:B------:R-:W-:-:S02]  /*1d70*/  ISETP.GE.AND P4, PT, R11, UR35, PT ;  /* 0x000000230b007c0c */ /* 0x000fc4000bf86270 */
[----:B------:R-:W-:Y:S01]  /*1d80*/  ISETP.GE.AND P3, PT, R7, UR35, PT ;  /* 0x0000002307007c0c */ /* 0x000fe2000bf66270 */
[----:B------:R-:W-:Y:S01]  /*1d90*/  IMAD.MOV.U32 R0, RZ, RZ, 0x20 ;  /* 0x00000020ff007424 */ /* 0x000fe200078e00ff */
[----:B------:R-:W-:Y:S01]  /*1da0*/  IADD3 R23, R21, UR32, RZ ;  /* 0x0000002015177c10 */ /* 0x000fe2000fffe0ff */
[----:B------:R-:W-:Y:S01]  /*1db0*/  IMAD R9, R5, UR11, R10 ;  /* 0x0000000b05097c24 */ /* 0x000fe2000f8e020a */
[----:B------:R-:W-:Y:S02]  /*1dc0*/  ISETP.GE.AND P0, PT, R8, UR35, PT ;  /* 0x0000002308007c0c */ /* 0x000fe4000bf06270 */
[----:B------:R-:W-:Y:S02]  /*1dd0*/  SEL R4, R4, 0xfffffff0, !P1 ;  /* 0xfffffff004047807 */ /* 0x000fe40004800000 */
[----:B------:R-:W-:Y:S01]  /*1de0*/  SEL R5, R0, 0xffffffe0, !P2 ;  /* 0xffffffe000057807 */ /* 0x000fe20005000000 */
        /* <DEDUP_REMOVED lines=12> */
.L_x_1777:
[----:B------:R-:W-:Y:S05]  /*1eb0*/  BSYNC B0 ;  /* 0x0000000000007941 */ /* 0x000fea0003800000 */
.L_x_1776:
[----:B------:R-:W-:Y:S01]  /*1ec0*/  USHF.L.U64.HI UR36, UR8, 0x4, UR9 ;  /* 0x0000000408247899 */ /* 0x000fe20008010209 */
[----:B------:R-:W-:Y:S01]  /*1ed0*/  BSSY B0, `(.L_x_1778) ;  /* 0x0000010000007945 */ /* 0x000fe20003800000 */
[----:B------:R-:W-:-:S03]  /*1ee0*/  USHF.L.U32 UR37, UR8, 0x4, URZ ;  /* 0x0000000408257899 */ /* 0x000fc6000800063f */
[----:B------:R-:W-:Y:S09]  /*1ef0*/  @P4 BRA `(.L_x_1779) ;  /* 0x0000000000344947 */ /* 0x000ff20003800000 */
        /* <DEDUP_REMOVED lines=13> */
.L_x_1779:
[----:B------:R-:W-:Y:S05]  /*1fd0*/  BSYNC B0 ;  /* 0x0000000000007941 */ /* 0x000fea0003800000 */
.L_x_1778:
        /* <DEDUP_REMOVED lines=8> */
[----:B------:R-:W-:-:S03]  /*2060*/  IMAD.U32 R10, RZ, RZ, UR9 ;  /* 0x00000009ff0a7e24 */ /* 0x000fc6000f8e00ff */
        /* <DEDUP_REMOVED lines=8> */
.L_x_1781:
[----:B------:R-:W-:Y:S05]  /*20f0*/  BSYNC B0 ;  /* 0x0000000000007941 */ /* 0x000fea0003800000 */
.L_x_1780:
        /* <DEDUP_REMOVED lines=18> */
.L_x_1783:
[----:B------:R-:W-:Y:S05]  /*2220*/  BSYNC B0 ;  /* 0x0000000000007941 */ /* 0x000fea0003800000 */
.L_x_1782:
        /* <DEDUP_REMOVED lines=13> */
[----:B-1----:R-:W-:Y:S01]  /*2300*/  IMAD.SHL.U32 R16, R18, 0x8, RZ ;  /* 0x0000000812107824 */ /* 0x002fe200078e00ff */
[----:B------:R-:W-:Y:S01]  /*2310*/  @UP1 ULEA UR32, UP0, UR40, UR32, 0x2 ;  /* 0x0000002028201291 */ /* 0x000fe2000f80103f */
[----:B------:R-:W-:Y:S01]  /*2320*/  IMAD.SHL.U32 R17, R14, 0x40, RZ ;  /* 0x000000400e117824 */ /* 0x000fe200078e00ff */
[----:B------:R-:W-:Y:S01]  /*2330*/  @UP1 UIADD3 UR11, UR41, UR11, URZ ;  /* 0x0000000b290b1290 */ /* 0x000fe2000fffe03f */
[----:B------:R-:W-:-:S04]  /*2340*/  DEPBAR.LE SB0, 0x0 ;  /* 0x000080000000791a */ /* 0x000fc80000000000 */
[----:B------:R-:W-:Y:S01]  /*2350*/  @UP1 ULEA.HI.X UR33, UR40, UR33, UR11, 0x2, UP0 ;  /* 0x0000002128211291 */ /* 0x000fe200080f140b */
[----:B------:R-:W-:Y:S01]  /*2360*/  IMAD.U32 R22, RZ, RZ, UR32 ;  /* 0x00000020ff167e24 */ /* 0x000fe2000f8e00ff */
[----:B------:R-:W-:-:S04]  /*2370*/  @UP1 ULDC UR10, c[0x0][0x2e8] ;  /* 0x0000ba00000a1ab9 */ /* 0x000fc80000000800 */
[----:B------:R-:W-:-:S05]  /*2380*/  IMAD.U32 R23, RZ, RZ, UR33 ;  /* 0x00000021ff177e24 */ /* 0x000fca000f8e00ff */
[----:B------:R-:W5:Y:S01]  /*2390*/  @P0 LDG.E R10, desc[UR18][R22.64] ;  /* 0x00000012160a0981 */ /* 0x000f62000c1e1900 */
[----:B------:R-:W-:Y:S01]  /*23a0*/  LEA.HI R197, R15, R20, RZ, 0x1 ;  /* 0x000000140fc57211 */ /* 0x000fe200078f08ff */
[----:B------:R-:W-:Y:S01]  /*23b0*/  IMAD.SHL.U32 R15, R12, 0x40, RZ ;  /* 0x000000400c0f7824 */ /* 0x000fe200078e00ff */
[----:B------:R-:W-:Y:S01]  /*23c0*/  ISETP.GE.AND P4, PT, R18, UR35, PT ;  /* 0x0000002312007c0c */ /* 0x000fe2000bf86270 */
[----:B------:R-:W-:Y:S01]  /*23d0*/  BAR.SYNC.DEFER_BLOCKING 0x0 ;  /* 0x0000000000007b1d */ /* 0x000fe20000010000 */
[----:B------:R-:W-:Y:S01]  /*23e0*/  LOP3.LUT R197, R197, 0xfffffffe, RZ, 0xc0, !PT ;  /* 0xfffffffec5c57812 */ /* 0x000fe200078ec0ff */
[----:B------:R-:W-:Y:S01]  /*23f0*/  IMAD.IADD R21, R27, 0x1, R9 ;  /* 0x000000011b157824 */ /* 0x000fe200078e0209 */
[----:B------:R-:W-:Y:S01]  /*2400*/  LOP3.LUT R15, R15, 0x1c0, RZ, 0xc0, !PT ;  /* 0x000001c00f0f7812 */ /* 0x000fe200078ec0ff */
[----:B------:R-:W-:Y:S01]  /*2410*/  UIMAD UR5, UR5, UR6, URZ ;  /* 0x00000006050572a4 */ /* 0x000fe2000f8e023f */
[----:B------:R-:W-:Y:S01]  /*2420*/  LOP3.LUT R17, R17, 0x1c0, RZ, 0xc0, !PT ;  /* 0x000001c011117812 */ /* 0x000fe200078ec0ff */
[----:B------:R-:W-:Y:S01]  /*2430*/  IMAD.IADD R197, R20, 0x1, -R197 ;  /* 0x0000000114c57824 */ /* 0x000fe200078e0ac5 */
[----:B------:R-:W-:Y:S01]  /*2440*/  LOP3.LUT R14, R15, 0x8, R16, 0xf8, !PT ;  /* 0x000000080f0e7812 */ /* 0x000fe200078ef810 */
[----:B------:R1:W-:Y:S01]  /*2450*/  STL [R1+0x50], R21 ;  /* 0x0000501501007387 */ /* 0x0003e20000100800 */
[----:B------:R-:W-:Y:S01]  /*2460*/  SHF.R.U32.HI R15, RZ, 0x3, R15 ;  /* 0x00000003ff0f7819 */ /* 0x000fe2000001160f */
[----:B------:R-:W-:Y:S01]  /*2470*/  IMAD.SHL.U32 R120, R197, 0x8, RZ ;  /* 0x00000008c5787824 */ /* 0x000fe200078e00ff */
[----:B------:R-:W-:Y:S01]  /*2480*/  UIMAD UR5, UR24, UR7, UR5 ;  /* 0x00000007180572a4 */ /* 0x000fe2000f8e0205 */
[----:B------:R-:W-:Y:S01]  /*2490*/  IMAD.SHL.U32 R121, R13, 0x40, RZ ;  /* 0x000000400d797824 */ /* 0x000fe200078e00ff */
[----:B------:R-:W-:Y:S01]  /*24a0*/  LOP3.LUT R14, R14, R15, RZ, 0x3c, !PT ;  /* 0x0000000f0e0e7212 */ /* 0x000fe200078e3cff */
[----:B------:R-:W-:Y:S01]  /*24b0*/  BSSY B0, `(.L_x_1784) ;  /* 0x0000027000007945 */ /* 0x000fe20003800000 */
[----:B------:R-:W5:Y:S01]  /*24c0*/  @P0 MUFU.RCP R15, UR10 ;  /* 0x0000000a000f0d08 */ /* 0x000f620008001000 */
[----:B------:R-:W-:Y:S01]  /*24d0*/  UIMAD.WIDE.U32 UR10, UR24, UR6, URZ ;  /* 0x00000006180a72a5 */ /* 0x000fe2000f8e003f */
[----:B------:R-:W-:Y:S01]  /*24e0*/  LOP3.LUT R120, R17, 0x8, R120, 0xf8, !PT ;  /* 0x0000000811787812 */ /* 0x000fe200078ef878 */
[----:B------:R-:W-:Y:S01]  /*24f0*/  IMAD R197, R197, 0x200, R14 ;  /* 0x00000200c5c57824 */ /* 0x000fe200078e020e */
[----:B------:R-:W-:Y:S01]  /*2500*/  ISETP.GE.AND P2, PT, R7, UR35, PT ;  /* 0x0000002307007c0c */ /* 0x000fe2000bf46270 */
[----:B------:R-:W-:Y:S01]  /*2510*/  UIADD3 UR5, UR11, UR5, URZ ;  /* 0x000000050b057290 */ /* 0x000fe2000fffe03f */
[----:B------:R-:W-:Y:S01]  /*2520*/  SHF.R.U32.HI R17, RZ, 0x3, R17 ;  /* 0x00000003ff117819 */ /* 0x000fe20000011611 */
[----:B------:R-:W-:Y:S01]  /*2530*/  IMAD.U32 R16, RZ, RZ, UR10 ;  /* 0x0000000aff107e24 */ /* 0x000fe2000f8e00ff */
[----:B------:R-:W-:Y:S01]  /*2540*/  SHF.R.S32.HI R7, RZ, 0x5, R123 ;  /* 0x00000005ff077819 */ /* 0x000fe2000001147b */
[----:B------:R1:W-:Y:S01]  /*2550*/  @P4 STS.128 [R124+0x6000], RZ ;  /* 0x006000ff7c004388 */ /* 0x0003e20000000c00 */
[----:B------:R-:W-:Y:S01]  /*2560*/  LOP3.LUT R121, R121, 0xfffffe00, RZ, 0xc0, !PT ;  /* 0xfffffe0079797812 */ /* 0x000fe200078ec0ff */
[----:B------:R-:W-:Y:S01]  /*2570*/  IMAD.U32 R9, RZ, RZ, UR5 ;  /* 0x00000005ff097e24 */ /* 0x000fe2000f8e00ff */
[----:B------:R-:W-:Y:S01]  /*2580*/  LOP3.LUT R120, R120, R17, RZ, 0x3c, !PT ;  /* 0x0000001178787212 */ /* 0x000fe200078e3cff */
[----:B------:R-:W-:Y:S01]  /*2590*/  UMOV UR5, URZ ;  /* 0x0000003f00057c82 */ /* 0x000fe20008000000 */
[----:B------:R-:W-:Y:S01]  /*25a0*/  ISETP.GE.AND P3, PT, R11, UR35, PT ;  /* 0x000000230b007c0c */ /* 0x000fe2000bf66270 */
[----:B------:R-:W-:Y:S01]  /*25b0*/  IMAD R11, R7, 0x400, R121 ;  /* 0x00000400070b7824 */ /* 0x000fe200078e0279 */
[----:B------:R-:W-:Y:S01]  /*25c0*/  LEA R14, P1, R16, R26, 0x6 ;  /* 0x0000001a100e7211 */ /* 0x000fe200078230ff */
[----:B------:R-:W-:Y:S01]  /*25d0*/  IMAD.U32 R17, RZ, RZ, UR11 ;  /* 0x0000000bff117e24 */ /* 0x000fe2000f8e00ff */
[----:B------:R-:W-:Y:S01]  /*25e0*/  LEA R197, R197, UR4, 0x1 ;  /* 0x00000004c5c57c11 */ /* 0x000fe2000f8e08ff */
[----:B------:R-:W-:-:S05]  /*25f0*/  IMAD.IADD R198, R120, 0x1, R11 ;  /* 0x0000000178c67824 */ /* 0x000fca00078e020b */
[----:B------:R-:W-:Y:S01]  /*2600*/  LEA R198, R198, UR4, 0x1 ;  /* 0x00000004c6c67c11 */ /* 0x000fe2000f8e08ff */
[----:B-----5:R-:W-:Y:S01]  /*2610*/  @P0 FMUL.FTZ R10, R10, R15 ;  /* 0x0000000f0a0a0220 */ /* 0x020fe20000410000 */
[----:B------:R-:W-:-:S04]  /*2620*/  LEA.HI.X R15, R16, R21, R9, 0x6, P1 ;  /* 0x00000015100f7211 */ /* 0x000fc800008f3409 */
[----:B------:R-:W-:Y:S02]  /*2630*/  @P0 R2UR UR10, R10 ;  /* 0x000000000a0a02ca */ /* 0x000fe400000e0000 */
[----:B------:R-:W-:-:S11]  /*2640*/  ISETP.GE.AND P0, PT, R8, UR35, PT ;  /* 0x0000002308007c0c */ /* 0x000fd6000bf06270 */
[----:B------:R-:W-:Y:S01]  /*2650*/  @UP1 UMOV UR5, UR10 ;  /* 0x0000000a00051c82 */ /* 0x000fe20008000000 */
[----:B-1----:R-:W-:Y:S05]  /*2660*/  @P4 BRA `(.L_x_1785) ;  /* 0x00000000002c4947 */ /* 0x002fea0003800000 */
        /* <DEDUP_REMOVED lines=11> */
.L_x_1785:
[----:B------:R-:W-:Y:S05]  /*2720*/  BSYNC B0 ;  /* 0x0000000000007941 */ /* 0x000fea0003800000 */
.L_x_1784:
        /* <DEDUP_REMOVED lines=9> */
[----:B-1----:R-:W-:-:S03]  /*27c0*/  IMAD.U32 R9, RZ, RZ, UR7 ;  /* 0x00000007ff097e24 */ /* 0x002fc6000f8e00ff */
        /* <DEDUP_REMOVED lines=8> */
.L_x_1787:
[----:B------:R-:W-:Y:S05]  /*2850*/  BSYNC B0 ;  /* 0x0000000000007941 */ /* 0x000fea0003800000 */
.L_x_1786:
        /* <DEDUP_REMOVED lines=18> */
.L_x_1789:
[----:B------:R-:W-:Y:S05]  /*2980*/  BSYNC B0 ;  /* 0x0000000000007941 */ /* 0x000fea0003800000 */
.L_x_1788:
        /* <DEDUP_REMOVED lines=18> */
.L_x_1791:
[----:B------:R-:W-:Y:S05]  /*2ab0*/  BSYNC B0 ;  /* 0x0000000000007941 */ /* 0x000fea0003800000 */
.L_x_1790:
[----:B------:R-:W-:Y:S01]  /*2ac0*/  LDSM.16.M88.4 R116, [R198] ;  /* 0x00000000c674783b */ /* 0x000fe20000000200 */
[----:B------:R-:W-:Y:S01]  /*2ad0*/  R2P PR, R12, 0x6 ;  /* 0x000000060c007804 */ /* 0x000fe20000000000 */
[--C-:B------:R-:W-:Y:S01]  /*2ae0*/  IMAD R196, R4, 0x2, R198.reuse ;  /* 0x0000000204c47824 */ /* 0x100fe200078e02c6 */
[----:B------:R-:W-:Y:S01]  /*2af0*/  IADD3 R194, R197, 0x4040, RZ ;  /* 0x00004040c5c27810 */ /* 0x000fe20007ffe0ff */
[----:B------:R-:W5:Y:S01]  /*2b00*/  LDSM.16.M88.4 R44, [R197+0x4000] ;  /* 0x00400000c52c783b */ /* 0x000f620000000200 */
[----:B------:R-:W-:Y:S01]  /*2b10*/  IMAD R195, R5, 0x2, R198 ;  /* 0x0000000205c37824 */ /* 0x000fe200078e02c6 */
[----:B------:R-:W-:Y:S01]  /*2b20*/  SEL R0, R0, 0xffffffe0, !P1 ;  /* 0xffffffe000007807 */ /* 0x000fe20004800000 */
[----:B------:R-:W-:Y:S01]  /*2b30*/  UISETP.GE.AND UP0, UPT, UR22, 0x41, UPT ;  /* 0x000000411600788c */ /* 0x000fe2000bf06270 */
[----:B-1----:R-:W1:Y:S01]  /*2b40*/  LDSM.16.M88.4 R8, [R198+0x2000] ;  /* 0x00200000c608783b */ /* 0x002e620000000200 */
[----:B------:R-:W-:Y:S02]  /*2b50*/  IMAD R193, R4, 0x2, R195 ;  /* 0x0000000204c17824 */ /* 0x000fe400078e02c3 */
[----:B------:R-:W-:Y:S01]  /*2b60*/  IMAD.IADD R191, R197, 0x1, R0 ;  /* 0x00000001c5bf7824 */ /* 0x000fe200078e0200 */
[----:B------:R-:W2:Y:S01]  /*2b70*/  LDSM.16.M88.4 R32, [R197+0x4800] ;  /* 0x00480000c520783b */ /* 0x000ea20000000200 */
[----:B------:R-:W-:-:S03]  /*2b80*/  PLOP3.LUT P0, PT, PT, PT, UP0, 0x40, 0x0 ;  /* 0x000000000000781c */ /* 0x000fc60003f0e808 */
[----:B------:R-:W3:Y:S04]  /*2b90*/  LDSM.16.M88.4 R60, [R197+0x5800] ;  /* 0x00580000c53c783b */ /* 0x000ee80000000200 */
[----:B------:R-:W4:Y:S04]  /*2ba0*/  LDSM.16.M88.4 R20, [R197+0x5000] ;  /* 0x00500000c514783b */ /* 0x000f280000000200 */
[----:B------:R-:W-:Y:S04]  /*2bb0*/  LDSM.16.M88.4 R104, [R196+0x2000] ;  /* 0x00200000c468783b */ /* 0x000fe80000000200 */
[----:B------:R-:W4:Y:S04]  /*2bc0*/  LDSM.16.M88.4 R56, [R191+0x4000] ;  /* 0x00400000bf38783b */ /* 0x000f280000000200 */
[----:B------:R-:W4:Y:S04]  /*2bd0*/  LDSM.16.M88.4 R76, [R191+0x4800] ;  /* 0x00480000bf4c783b */ /* 0x000f280000000200 */
[----:B------:R-:W4:Y:S04]  /*2be0*/  LDSM.16.M88.4 R92, [R196] ;  /* 0x00000000c45c783b */ /* 0x000f280000000200 */
[----:B------:R-:W4:Y:S01]  /*2bf0*/  LDSM.16.M88.4 R96, [R191+0x5800] ;  /* 0x00580000bf60783b */ /* 0x000f220000000200 */
[-C--:B-----5:R-:W-:Y:S03]  /*2c00*/  HMMA.16816.F32.BF16 R52, R116, R44.reuse, RZ ;  /* 0x0000002c7434723c */ /* 0x0a0fe600000418ff */
[----:B------:R-:W5:Y:S04]  /*2c10*/  LDSM.16.M88.4 R100, [R191+0x5000] ;  /* 0x00500000bf64783b */ /* 0x000f680000000200 */
[----:B------:R-:W-:Y:S01]  /*2c20*/  LDSM.16.M88.4 R72, [R195+0x2000] ;  /* 0x00200000c348783b */ /* 0x000fe20000000200 */
[C---:B-1----:R-:W-:Y:S03]  /*2c30*/  HMMA.16816.F32.BF16 R88, R8.reuse, R44, RZ ;  /* 0x0000002c0858723c */ /* 0x042fe600000418ff */
[----:B------:R-:W-:Y:S03]  /*2c40*/  LDSM.16.M88.4 R108, [R193+0x2000] ;  /* 0x00200000c16c783b */ /* 0x000fe60000000200 */
[C---:B------:R-:W-:Y:S01]  /*2c50*/  HMMA.16816.F32.BF16 R48, R8.reuse, R46, RZ ;  /* 0x0000002e0830723c */ /* 0x040fe200000418ff */
[----:B------:R-:W-:Y:S04]  /*2c60*/  LDSM.16.M88.4 R112, [R193] ;  /* 0x00000000c170783b */ /* 0x000fe80000000200 */
[----:B------:R-:W0:Y:S01]  /*2c70*/  LDGDEPBAR ;  /* 0x00000000000079af */ /* 0x000e220000000000 */
[C---:B--2---:R-:W-:Y:S06]  /*2c80*/  HMMA.16816.F32.BF16 R84, R8.reuse, R32, RZ ;  /* 0x000000200854723c */ /* 0x044fec00000418ff */
[----:B------:R-:W-:Y:S06]  /*2c90*/  HMMA.16816.F32.BF16 R36, R8, R34, RZ ;  /* 0x000000220824723c */ /* 0x000fec00000418ff */
[C---:B------:R-:W-:Y:S06]  /*2ca0*/  HMMA.16816.F32.BF16 R40, R116.reuse, R32, RZ ;  /* 0x000000207428723c */ /* 0x040fec00000418ff */
[C---:B------:R-:W-:Y:S06]  /*2cb0*/  HMMA.16816.F32.BF16 R44, R116.reuse, R46, RZ ;  /* 0x0000002e742c723c */ /* 0x040fec00000418ff */
[----:B------:R-:W-:Y:S06]  /*2cc0*/  HMMA.16816.F32.BF16 R32, R116, R34, RZ ;  /* 0x000000227420723c */ /* 0x000fec00000418ff */
[-C--:B---3--:R-:W-:Y:S06]  /*2cd0*/  HMMA.16816.F32.BF16 R12, R8, R60.reuse, RZ ;  /* 0x0000003c080c723c */ /* 0x088fec00000418ff */
[----:B------:R-:W-:Y:S06]  /*2ce0*/  HMMA.16816.F32.BF16 R16, R116, R60, RZ ;  /* 0x0000003c7410723c */ /* 0x000fec00000418ff */
[----:B----4-:R-:W-:Y:S01]  /*2cf0*/  HMMA.16816.F32.BF16 R80, R8, R20, RZ ;  /* 0x000000140850723c */ /* 0x010fe200000418ff */
[----:B------:R-:W-:-:S04]  /*2d00*/  VIADD R60, R197, 0x4000 ;  /* 0x00004000c53c7836 */ /* 0x000fc80000000000 */
[----:B------:R-:W-:Y:S01]  /*2d10*/  @P2 VIADD R194, R60, 0xffffffc0 ;  /* 0xffffffc03cc22836 */ /* 0x000fe20000000000 */
[----:B------:R-:W-:Y:S03]  /*2d20*/  HMMA.16816.F32.BF16 R24, R8, R22, RZ ;  /* 0x000000160818723c */ /* 0x000fe600000418ff */
[----:B------:R-:W-:Y:S01]  /*2d30*/  VIADD R187, R194, 0x800 ;  /* 0x00000800c2bb7836 */ /* 0x000fe20000000000 */
[----:B------:R-:W-:Y:S01]  /*2d40*/  LDSM.16.M88.4 R68, [R194] ;  /* 0x00000000c244783b */ /* 0x000fe20000000200 */
[----:B------:R-:W-:Y:S01]  /*2d50*/  IADD3 R184, R0, R194, RZ ;  /* 0x000000c200b87210 */ /* 0x000fe20007ffe0ff */
[C---:B------:R-:W-:Y:S01]  /*2d60*/  HMMA.16816.F32.BF16 R28, R116.reuse, R20, RZ ;  /* 0x00000014741c723c */ /* 0x040fe200000418ff */
[----:B------:R-:W-:Y:S01]  /*2d70*/  SHF.R.S32.HI R0, RZ, 0x1f, R123 ;  /* 0x0000001fff007819 */ /* 0x000fe2000001147b */
[----:B------:R-:W-:Y:S01]  /*2d80*/  LDSM.16.M88.4 R64, [R194+0x800] ;  /* 0x00080000c240783b */ /* 0x000fe20000000200 */
[C---:B------:R-:W-:Y:S01]  /*2d90*/  IADD3 R186, R194.reuse, 0x1000, RZ ;  /* 0x00001000c2ba7810 */ /* 0x040fe20007ffe0ff */
[----:B------:R-:W-:Y:S01]  /*2da0*/  VIADD R185, R194, 0x1800 ;  /* 0x00001800c2b97836 */ /* 0x000fe20000000000 */
[----:B------:R-:W-:Y:S01]  /*2db0*/  LEA.HI R0, R0, R7, RZ, 0x2 ;  /* 0x0000000700007211 */ /* 0x000fe200078f10ff */
[C---:B------:R-:W-:Y:S06]  /*2dc0*/  HMMA.16816.F32.BF16 R20, R116.reuse, R22, RZ ;  /* 0x000000167414723c */ /* 0x040fec00000418ff */
[----:B------:R-:W-:Y:S06]  /*2dd0*/  HMMA.16816.F32.BF16 R116, R116, R62, RZ ;  /* 0x0000003e7474723c */ /* 0x000fec00000418ff */
[C---:B------:R-:W-:Y:S06]  /*2de0*/  HMMA.16816.F32.BF16 R88, R104.reuse, R56, R88 ;  /* 0x000000386858723c */ /* 0x040fec0000041858 */
[C---:B------:R-:W-:Y:S06]  /*2df0*/  HMMA.16816.F32.BF16 R84, R104.reuse, R76, R84 ;  /* 0x0000004c6854723c */ /* 0x040fec0000041854 */
[C---:B------:R-:W-:Y:S06]  /*2e00*/  HMMA.16816.F32.BF16 R48, R104.reuse, R58, R48 ;  /* 0x0000003a6830723c */ /* 0x040fec0000041830 */
[----:B------:R-:W-:Y:S06]  /*2e10*/  HMMA.16816.F32.BF16 R36, R104, R78, R36 ;  /* 0x0000004e6824723c */ /* 0x000fec0000041824 */
[C---:B------:R-:W-:Y:S06]  /*2e20*/  HMMA.16816.F32.BF16 R52, R92.reuse, R56, R52 ;  /* 0x000000385c34723c */ /* 0x040fec0000041834 */
[C---:B------:R-:W-:Y:S06]  /*2e30*/  HMMA.16816.F32.BF16 R40, R92.reuse, R76, R40 ;  /* 0x0000004c5c28723c */ /* 0x040fec0000041828 */
[C---:B------:R-:W-:Y:S01]  /*2e40*/  HMMA.16816.F32.BF16 R44, R92.reuse, R58, R44 ;  /* 0x0000003a5c2c723c */ /* 0x040fe2000004182c */
[----:B------:R-:W1:Y:S05]  /*2e50*/  LDSM.16.M88.4 R56, [R194+0x1800] ;  /* 0x00180000c238783b */ /* 0x000e6a0000000200 */
[----:B------:R-:W-:Y:S01]  /*2e60*/  HMMA.16816.F32.BF16 R32, R92, R78, R32 ;  /* 0x0000004e5c20723c */ /* 0x000fe20000041820 */
[----:B------:R-:W2:Y:S05]  /*2e70*/  LDSM.16.M88.4 R76, [R195] ;  /* 0x00000000c34c783b */ /* 0x000eaa0000000200 */
[----:B------:R-:W-:Y:S01]  /*2e80*/  HMMA.16816.F32.BF16 R8, R8, R62, RZ ;  /* 0x0000003e0808723c */ /* 0x000fe200000418ff */
[----:B------:R-:W3:Y:S05]  /*2e90*/  LDSM.16.M88.4 R60, [R194+0x1000] ;  /* 0x00100000c23c783b */ /* 0x000eea0000000200 */
[-C--:B------:R-:W-:Y:S06]  /*2ea0*/  HMMA.16816.F32.BF16 R12, R104, R96.reuse, R12 ;  /* 0x00000060680c723c */ /* 0x080fec000004180c */
[C---:B------:R-:W-:Y:S06]  /*2eb0*/  HMMA.16816.F32.BF16 R16, R92.reuse, R96, R16 ;  /* 0x000000605c10723c */ /* 0x040fec0000041810 */
[C---:B-----5:R-:W-:Y:S06]  /*2ec0*/  HMMA.16816.F32.BF16 R28, R92.reuse, R100, R28 ;  /* 0x000000645c1c723c */ /* 0x060fec000004181c */
[C---:B------:R-:W-:Y:S06]  /*2ed0*/  HMMA.16816.F32.BF16 R20, R92.reuse, R102, R20 ;  /* 0x000000665c14723c */ /* 0x040fec0000041814 */
[----:B------:R-:W-:Y:S01]  /*2ee0*/  HMMA.16816.F32.BF16 R116, R92, R98, R116 ;  /* 0x000000625c74723c */ /* 0x000fe20000041874 */
[----:B------:R-:W4:Y:S05]  /*2ef0*/  LDSM.16.M88.4 R92, [R184+0x1800] ;  /* 0x00180000b85c783b */ /* 0x000f2a0000000200 */
[C---:B------:R-:W-:Y:S06]  /*2f00*/  HMMA.16816.F32.BF16 R80, R104.reuse, R100, R80 ;  /* 0x000000646850723c */ /* 0x040fec0000041850 */
[C---:B------:R-:W-:Y:S01]  /*2f10*/  HMMA.16816.F32.BF16 R24, R104.reuse, R102, R24 ;  /* 0x000000666818723c */ /* 0x040fe20000041818 */
[----:B------:R-:W-:Y:S05]  /*2f20*/  LDSM.16.M88.4 R100, [R184+0x800] ;  /* 0x00080000b864783b */ /* 0x000fea0000000200 */
[----:B------:R-:W-:Y:S01]  /*2f30*/  HMMA.16816.F32.BF16 R8, R104, R98, R8 ;  /* 0x000000626808723c */ /* 0x000fe20000041808 */
[----:B------:R-:W5:Y:S04]  /*2f40*/  LDSM.16.M88.4 R104, [R184] ;  /* 0x00000000b868783b */ /* 0x000f680000000200 */
[----:B------:R-:W5:Y:S01]  /*2f50*/  LDSM.16.M88.4 R96, [R184+0x1000] ;  /* 0x00100000b860783b */ /* 0x000f620000000200 */
[----:B-1----:R-:W-:Y:S01]  /*2f60*/  HMMA.16816.F32.BF16 R12, R72, R56, R12 ;  /* 0x00000038480c723c */ /* 0x002fe2000004180c */
[----:B------:R-:W-:-:S05]  /*2f70*/  DEPBAR.LE SB0, 0x0 ;  /* 0x000080000000791a */ /* 0x000fca0000000000 */
[C---:B--2---:R-:W-:Y:S06]  /*2f80*/  HMMA.16816.F32.BF16 R16, R76.reuse, R56, R16 ;  /* 0x000000384c10723c */ /* 0x044fec0000041810 */
[----:B------:R-:W-:Y:S06]  /*2f90*/  HMMA.16816.F32.BF16 R52, R76, R68, R52 ;  /* 0x000000444c34723c */ /* 0x000fec0000041834 */
[----:B---3--:R-:W-:Y:S06]  /*2fa0*/  HMMA.16816.F32.BF16 R80, R72, R60, R80 ;  /* 0x0000003c4850723c */ /* 0x008fec0000041850 */
[-C--:B----4-:R-:W-:Y:S06]  /*2fb0*/  HMMA.16816.F32.BF16 R12, R108, R92.reuse, R12 ;  /* 0x0000005c6c0c723c */ /* 0x090fec000004180c */
[----:B------:R-:W-:Y:S06]  /*2fc0*/  HMMA.16816.F32.BF16 R16, R112, R92, R16 ;  /* 0x0000005c7010723c */ /* 0x000fec0000041810 */
[----:B------:R-:W-:Y:S01]  /*2fd0*/  HMMA.16816.F32.BF16 R24, R72, R62, R24 ;  /* 0x0000003e4818723c */ /* 0x000fe20000041818 */
[----:B------:R-:W-:-:S04]  /*2fe0*/  SHF.R.S32.HI R92, RZ, 0x1f, R3 ;  /* 0x0000001fff5c7819 */ /* 0x000fc80000011403 */
[----:B------:R-:W-:Y:S01]  /*2ff0*/  LEA.HI R92, R92, R3, RZ, 0x2 ;  /* 0x000000035c5c7211 */ /* 0x000fe200078f10ff */
[C---:B------:R-:W-:Y:S06]  /*3000*/  HMMA.16816.F32.BF16 R28, R76.reuse, R60, R28 ;  /* 0x0000003c4c1c723c */ /* 0x040fec000004181c */
[----:B------:R-:W-:Y:S06]  /*3010*/  HMMA.16816.F32.BF16 R20, R76, R62, R20 ;  /* 0x0000003e4c14723c */ /* 0x000fec0000041814 */
[----:B-----5:R-:W-:Y:S06]  /*3020*/  HMMA.16816.F32.BF16 R60, R112, R104, R52 ;  /* 0x00000068703c723c */ /* 0x020fec0000041834 */
[----:B------:R-:W-:Y:S01]  /*3030*/  HMMA.16816.F32.BF16 R88, R72, R68, R88 ;  /* 0x000000444858723c */ /* 0x000fe20000041858 */
[----:B------:R-:W-:-:S02]  /*3040*/  LOP3.LUT R52, R0, 0xffffffc, RZ, 0xc0, !PT ;  /* 0x0ffffffc00347812 */ /* 0x000fc400078ec0ff */
[----:B------:R-:W-:-:S03]  /*3050*/  SHF.R.S32.HI R0, RZ, 0x2, R92 ;  /* 0x00000002ff007819 */ /* 0x000fc6000001145c */
[C---:B------:R-:W-:Y:S01]  /*3060*/  IMAD.IADD R53, R7.reuse, 0x1, -R52 ;  /* 0x0000000107357824 */ /* 0x040fe200078e0a34 */
[----:B------:R-:W-:Y:S01]  /*3070*/  HMMA.16816.F32.BF16 R84, R72, R64, R84 ;  /* 0x000000404854723c */ /* 0x000fe20000041854 */
[----:B------:R-:W-:-:S03]  /*3080*/  IMAD R57, R7, 0x10, R0 ;  /* 0x0000001007397824 */ /* 0x000fc600078e0200 */
[----:B------:R-:W-:Y:S01]  /*3090*/  LEA R0, R53, R0, 0x4 ;  /* 0x0000000035007211 */ /* 0x000fe200078e20ff */
[----:B------:R-:W-:Y:S01]  /*30a0*/  VIADD R57, R57, UR21 ;  /* 0x0000001539397c36 */ /* 0x000fe20008000000 */
[C---:B------:R-:W-:Y:S03]  /*30b0*/  HMMA.16816.F32.BF16 R48, R72.reuse, R70, R48 ;  /* 0x000000464830723c */ /* 0x040fe60000041830 */
[----:B------:R1:W-:Y:S03]  /*30c0*/  STL [R1+0x70], R0 ;  /* 0x0000700001007387 */ /* 0x0003e60000100800 */
[C---:B------:R-:W-:Y:S06]  /*30d0*/  HMMA.16816.F32.BF16 R36, R72.reuse, R66, R36 ;  /* 0x000000424824723c */ /* 0x040fec0000041824 */
[----:B------:R-:W-:Y:S06]  /*30e0*/  HMMA.16816.F32.BF16 R8, R72, R58, R8 ;  /* 0x0000003a4808723c */ /* 0x000fec0000041808 */
[C---:B------:R-:W-:Y:S06]  /*30f0*/  HMMA.16816.F32.BF16 R44, R76.reuse, R70, R44 ;  /* 0x000000464c2c723c */ /* 0x040fec000004182c */
[C---:B------:R-:W-:Y:S06]  /*3100*/  HMMA.16816.F32.BF16 R40, R76.reuse, R64, R40 ;  /* 0x000000404c28723c */ /* 0x040fec0000041828 */
[C---:B------:R-:W-:Y:S06]  /*3110*/  HMMA.16816.F32.BF16 R32, R76.reuse, R66, R32 ;  /* 0x000000424c20723c */ /* 0x040fec0000041820 */
[----:B------:R-:W-:Y:S06]  /*3120*/  HMMA.16816.F32.BF16 R116, R76, R58, R116 ;  /* 0x0000003a4c74723c */ /* 0x000fec0000041874 */
[----:B------:R-:W-:Y:S01]  /*3130*/  HMMA.16816.F32.BF16 R88, R108, R104, R88 ;  /* 0x000000686c58723c */ /* 0x000fe20000041858 */
[----:B------:R-:W-:-:S05]  /*3140*/  LOP3.LUT R58, R122, 0x3, RZ, 0xc0, !PT ;  /* 0x000000037a3a7812 */ /* 0x000fca00078ec0ff */
        /* <DEDUP_REMOVED lines=14> */
[----:B-1----:R-:W-:-:S15]  /*3230*/  @P0 BRA `(.L_x_1792) ;  /* 0x0000000000dc0947 */ /* 0x002fde0003800000 */
        /* <DEDUP_REMOVED lines=9> */
[----:B------:R-:W-:-:S04]  /*32d0*/  UIMAD UR6, UR6, UR26, UR34 ;  /* 0x0000001a060672a4 */ /* 0x000fc8000f8e0222 */
[----:B------:R-:W1:Y:S01]  /*32e0*/  @!P0 LDC.64 R64, c[0x0][0x218] ;  /* 0x00008600ff408b82 */ /* 0x000e620000000a00 */
[----:B------:R-:W-:Y:S01]  /*32f0*/  @!P0 LEA R56, P2, R59, R66, 0x5 ;  /* 0x000000423b388211 */ /* 0x000fe200078428ff */
[----:B------:R-:W-:Y:S01]  /*3300*/  VIADD R69, R67, UR6 ;  /* 0x0000000643457c36 */ /* 0x000fe20008000000 */
[C---:B------:R-:W-:Y:S01]  /*3310*/  @!P0 IADD3 R6, P1, R66.reuse, UR37, RZ ;  /* 0x0000002542068c10 */ /* 0x040fe2000ff3e0ff */
[----:B------:R2:W-:Y:S03]  /*3320*/  @P0 STS.128 [R124+0x4000], RZ ;  /* 0x004000ff7c000388 */ /* 0x0005e60000000c00 */
[----:B------:R-:W-:Y:S01]  /*3330*/  @!P0 LEA.HI.X R0, R59, R69, R0, 0x5, P2 ;  /* 0x000000453b008211 */ /* 0x000fe200010f2c00 */
        /* <DEDUP_REMOVED lines=9> */
[----:B------:R-:W-:-:S03]  /*33d0*/  @!P0 IADD3.X R54, R69, UR36, RZ, P1, !PT ;  /* 0x0000002445368c10 */ /* 0x000fc60008ffe4ff */
[----:B------:R2:W-:Y:S01]  /*33e0*/  @P0 STS.128 [R124+0x4800], RZ ;  /* 0x004800ff7c000388 */ /* 0x0005e20000000c00 */
[----:B------:R-:W-:Y:S02]  /*33f0*/  @!P0 LEA.HI.X R71, R6, R55, R54, 0x1, P2 ;  /* 0x0000003706478211 */ /* 0x000fe400010f0c36 */
        /* <DEDUP_REMOVED lines=25> */
.L_x_1794:
[----:B------:R-:W-:Y:S05]  /*3590*/  BSYNC B0 ;  /* 0x0000000000007941 */ /* 0x000fea0003800000 */
.L_x_1793:
[----:B------:R-:W0:Y:S02]  /*35a0*/  LDGDEPBAR ;  /* 0x00000000000079af */ /* 0x000e240000000000 */
.L_x_1792:
[----:B------:R-:W-:Y:S01]  /*35b0*/  IMAD.U32 R0, RZ, RZ, UR22 ;  /* 0x00000016ff007e24 */ /* 0x000fe2000f8e00ff */
[----:B------:R-:W-:Y:S01]  /*35c0*/  LEA R94, R58, UR23, 0x1 ;  /* 0x000000173a5e7c11 */ /* 0x000fe2000f8e08ff */
[----:B------:R-:W-:Y:S01]  /*35d0*/  IMAD.IADD R6, R121, 0x1, R120 ;  /* 0x0000000179067824 */ /* 0x000fe200078e0278 */
[----:B------:R-:W-:Y:S01]  /*35e0*/  LOP3.LUT R92, R92, 0x7ffffffc, RZ, 0xc0, !PT ;  /* 0x7ffffffc5c5c7812 */ /* 0x000fe200078ec0ff */
[----:B------:R-:W-:Y:S01]  /*35f0*/  USHF.L.U32 UR24, UR24, 0x1, URZ ;  /* 0x0000000118187899 */ /* 0x000fe2000800063f */
[----:B------:R-:W-:Y:S01]  /*3600*/  IADD3 R147, R0, -UR16, R57 ;  /* 0x8000001000937c10 */ /* 0x000fe2000fffe039 */
[C---:B------:R-:W-:Y:S01]  /*3610*/  VIADD R110, R94.reuse, 0x10 ;  /* 0x000000105e6e7836 */ /* 0x040fe20000000000 */
[----:B------:R-:W-:Y:S01]  /*3620*/  ISETP.GE.AND P1, PT, R94, UR22, PT ;  /* 0x000000165e007c0c */ /* 0x000fe2000bf26270 */
[----:B------:R-:W-:Y:S01]  /*3630*/  IMAD.IADD R92, R3, 0x1, -R92 ;  /* 0x00000001035c7824 */ /* 0x000fe200078e0a5c */
[----:B------:R-:W-:Y:S01]  /*3640*/  UIADD3 UR6, UR24, 0x1, URZ ;  /* 0x0000000118067890 */ /* 0x000fe2000fffe03f */
[C---:B------:R-:W-:Y:S01]  /*3650*/  IMAD.IADD R3, R147.reuse, 0x1, -R110 ;  /* 0x0000000193037824 */ /* 0x040fe200078e0a6e */
[----:B------:R-:W-:Y:S01]  /*3660*/  ISETP.GE.AND P4, PT, R110, UR22, PT ;  /* 0x000000166e007c0c */ /* 0x000fe2000bf86270 */
[C---:B------:R-:W-:Y:S01]  /*3670*/  IMAD.IADD R59, R147.reuse, 0x1, -R94 ;  /* 0x00000001933b7824 */ /* 0x040fe200078e0a5e */
[----:B------:R-:W-:Y:S01]  /*3680*/  ULOP3.LUT UR6, UR6, UR31, URZ, 0x3c, !UPT ;  /* 0x0000001f06067292 */ /* 0x000fe2000f8e3c3f */
[C---:B------:R-:W-:Y:S01]  /*3690*/  VIADD R56, R94.reuse, 0x20 ;  /* 0x000000205e387836 */ /* 0x040fe20000000000 */
[----:B------:R-:W-:Y:S01]  /*36a0*/  IABS R3, R3 ;  /* 0x0000000300037213 */ /* 0x000fe20000000000 */
[C---:B------:R-:W-:Y:S01]  /*36b0*/  VIADD R122, R94.reuse, 0x8 ;  /* 0x000000085e7a7836 */ /* 0x040fe20000000000 */
[----:B------:R-:W-:Y:S01]  /*36c0*/  IABS R59, R59 ;  /* 0x0000003b003b7213 */ /* 0x000fe20000000000 */
[----:B------:R-:W-:Y:S01]  /*36d0*/  IMAD.U32 R0, RZ, RZ, UR15 ;  /* 0x0000000fff007e24 */ /* 0x000fe2000f8e00ff */
[----:B------:R-:W-:Y:S01]  /*36e0*/  I2FP.F32.S32 R3, R3 ;  /* 0x0000000300037245 */ /* 0x000fe20000201400 */
[----:B-12---:R-:W-:Y:S01]  /*36f0*/  VIADD R124, R94, 0x1 ;  /* 0x000000015e7c7836 */ /* 0x006fe20000000000 */
[----:B------:R-:W-:Y:S01]  /*3700*/  I2FP.F32.S32 R59, R59 ;  /* 0x0000003b003b7245 */ /* 0x000fe20000201400 */
[----:B------:R-:W-:Y:S01]  /*3710*/  VIADD R125, R147, 0x8 ;  /* 0x00000008937d7836 */ /* 0x000fe20000000000 */
[----:B------:R-:W-:Y:S01]  /*3720*/  ISETP.GE.AND P6, PT, R122, UR22, PT ;  /* 0x000000167a007c0c */ /* 0x000fe2000bfc6270 */
[----:B------:R-:W-:Y:S01]  /*3730*/  FFMA.FTZ R96, R3, -UR5, R40 ;  /* 0x8000000503607c23 */ /* 0x000fe20008010028 */
[----:B------:R-:W-:-:S02]  /*3740*/  IMAD.IADD R3, R147, 0x1, -R56 ;  /* 0x0000000193037824 */ /* 0x000fc400078e0a38 */
[----:B------:R-:W-:Y:S01]  /*3750*/  FFMA.FTZ R120, R59, -UR5, R60 ;  /* 0x800000053b787c23 */ /* 0x000fe2000801003c */
[C---:B------:R-:W-:Y:S01]  /*3760*/  IMAD.IADD R59, R147.reuse, 0x1, -R122 ;  /* 0x00000001933b7824 */ /* 0x040fe200078e0a7a */
[----:B------:R-:W-:Y:S01]  /*3770*/  ISETP.GE.AND P0, PT, R124, UR22, PT ;  /* 0x000000167c007c0c */ /* 0x000fe2000bf06270 */
[C---:B------:R-:W-:Y:S01]  /*3780*/  VIADD R72, R147.reuse, 0x40 ;  /* 0x0000004093487836 */ /* 0x040fe20000000000 */
[----:B------:R-:W-:Y:S01]  /*3790*/  IABS R3, R3 ;  /* 0x0000000300037213 */ /* 0x000fe20000000000 */
[----:B------:R-:W-:Y:S01]  /*37a0*/  IMAD R55, R0, 0x8, R7 ;  /* 0x0000000800377824 */ /* 0x000fe200078e0207 */
[----:B------:R-:W-:Y:S01]  /*37b0*/  IABS R59, R59 ;  /* 0x0000003b003b7213 */ /* 0x000fe20000000000 */
[--C-:B------:R-:W-:Y:S01]  /*37c0*/  IMAD.IADD R0, R147, 0x1, -R124.reuse ;  /* 0x0000000193007824 */ /* 0x100fe200078e0a7c */
[----:B------:R-:W-:Y:S01]  /*37d0*/  I2FP.F32.S32 R3, R3 ;  /* 0x0000000300037245 */ /* 0x000fe20000201400 */
[--C-:B------:R-:W-:Y:S01]  /*37e0*/  IMAD.IADD R128, R125, 0x1, -R124.reuse ;  /* 0x000000017d807824 */ /* 0x100fe200078e0a7c */
[----:B------:R-:W-:Y:S01]  /*37f0*/  I2FP.F32.S32 R59, R59 ;  /* 0x0000003b003b7245 */ /* 0x000fe20000201400 */
[----:B------:R-:W-:Y:S01]  /*3800*/  IMAD.IADD R126, R72, 0x1, -R124 ;  /* 0x00000001487e7824 */ /* 0x000fe200078e0a7c */
[----:B------:R-:W-:Y:S01]  /*3810*/  IABS R0, R0 ;  /* 0x0000000000007213 */ /* 0x000fe20000000000 */
[----:B------:R-:W-:Y:S01]  /*3820*/  FFMA.FTZ R102, R3, -UR5, R28 ;  /* 0x8000000503667c23 */ /* 0x000fe2000801001c */
[----:B------:R-:W-:-:S02]  /*3830*/  VIADD R3, R147, 0x48 ;  /* 0x0000004893037836 */ /* 0x000fc40000000000 */
[----:B------:R-:W-:Y:S01]  /*3840*/  FFMA.FTZ R114, R59, -UR5, R44 ;  /* 0x800000053b727c23 */ /* 0x000fe2000801002c */
[----:B------:R-:W-:Y:S01]  /*3850*/  IMAD.IADD R59, R72, 0x1, -R94 ;  /* 0x00000001483b7824 */ /* 0x000fe200078e0a5e */
[----:B------:R-:W-:Y:S01]  /*3860*/  IABS R128, R128 ;  /* 0x0000008000807213 */ /* 0x000fe20000000000 */
[----:B------:R-:W-:Y:S01]  /*3870*/  IMAD.IADD R124, R3, 0x1, -R124 ;  /* 0x00000001037c7824 */ /* 0x000fe200078e0a7c */
[----:B------:R-:W-:Y:S01]  /*3880*/  IABS R126, R126 ;  /* 0x0000007e007e7213 */ /* 0x000fe20000000000 */
[----:B------:R-:W-:Y:S01]  /*3890*/  VIADD R112, R94, 0x9 ;  /* 0x000000095e707836 */ /* 0x000fe20000000000 */
[----:B------:R-:W-:Y:S01]  /*38a0*/  IABS R59, R59 ;  /* 0x0000003b003b7213 */ /* 0x000fe20000000000 */
[--C-:B------:R-:W-:Y:S01]  /*38b0*/  IMAD.IADD R143, R125, 0x1, -R122.reuse ;  /* 0x000000017d8f7824 */ /* 0x100fe200078e0a7a */
[----:B------:R-:W-:Y:S01]  /*38c0*/  IABS R124, R124 ;  /* 0x0000007c007c7213 */ /* 0x000fe20000000000 */
[--C-:B------:R-:W-:Y:S01]  /*38d0*/  IMAD.IADD R159, R72, 0x1, -R122.reuse ;  /* 0x00000001489f7824 */ /* 0x100fe200078e0a7a */
[----:B------:R-:W-:Y:S01]  /*38e0*/  I2FP.F32.S32 R59, R59 ;  /* 0x0000003b003b7245 */ /* 0x000fe20000201400 */
[----:B------:R-:W-:Y:S01]  /*38f0*/  IMAD.IADD R107, R3, 0x1, -R122 ;  /* 0x00000001036b7824 */ /* 0x000fe200078e0a7a */
[----:B------:R-:W-:Y:S01]  /*3900*/  I2FP.F32.S32 R124, R124 ;  /* 0x0000007c007c7245 */ /* 0x000fe20000201400 */
[----:B------:R-:W-:Y:S01]  /*3910*/  IMAD.IADD R70, R147, 0x1, -R112 ;  /* 0x0000000193467824 */ /* 0x000fe200078e0a70 */
[----:B------:R-:W-:Y:S01]  /*3920*/  ISETP.GE.AND P5, PT, R112, UR22, PT ;  /* 0x0000001670007c0c */ /* 0x000fe2000bfa6270 */
[----:B------:R-:W-:Y:S01]  /*3930*/  FFMA.FTZ R88, R59, -UR5, R88 ;  /* 0x800000053b587c23 */ /* 0x000fe20008010058 */
[----:B------:R-:W-:-:S02]  /*3940*/  IMAD.IADD R121, R125, 0x1, -R94 ;  /* 0x000000017d797824 */ /* 0x000fc400078e0a5e */
[----:B------:R-:W-:Y:S01]  /*3950*/  FFMA.FTZ R75, R124, -UR5, R91 ;  /* 0x800000057c4b7c23 */ /* 0x000fe2000801005b */
[----:B------:R-:W-:Y:S01]  /*3960*/  IMAD.IADD R59, R3, 0x1, -R94 ;  /* 0x00000001033b7824 */ /* 0x000fe200078e0a5e */
[----:B------:R-:W-:Y:S01]  /*3970*/  I2FP.F32.S32 R0, R0 ;  /* 0x0000000000007245 */ /* 0x000fe20000201400 */
[--C-:B------:R-:W-:Y:S01]  /*3980*/  IMAD.IADD R124, R125, 0x1, -R112.reuse ;  /* 0x000000017d7c7824 */ /* 0x100fe200078e0a70 */
[----:B------:R-:W-:Y:S01]  /*3990*/  IABS R121, R121 ;  /* 0x0000007900797213 */ /* 0x000fe20000000000 */
[C-C-:B------:R-:W-:Y:S01]  /*39a0*/  IMAD.IADD R122, R72.reuse, 0x1, -R112.reuse ;  /* 0x00000001487a7824 */ /* 0x140fe200078e0a70 */
[----:B------:R-:W-:Y:S01]  /*39b0*/  IABS R59, R59 ;  /* 0x0000003b003b7213 */ /* 0x000fe20000000000 */
[C---:B------:R-:W-:Y:S01]  /*39c0*/  IMAD.IADD R112, R3.reuse, 0x1, -R112 ;  /* 0x0000000103707824 */ /* 0x040fe200078e0a70 */
[----:B------:R-:W-:Y:S01]  /*39d0*/  I2FP.F32.S32 R121, R121 ;  /* 0x0000007900797245 */ /* 0x000fe20000201400 */
[--C-:B------:R-:W-:Y:S01]  /*39e0*/  IMAD.IADD R155, R72, 0x1, -R110.reuse ;  /* 0x00000001489b7824 */ /* 0x100fe200078e0a6e */
[----:B------:R-:W-:Y:S01]  /*39f0*/  I2FP.F32.S32 R59, R59 ;  /* 0x0000003b003b7245 */ /* 0x000fe20000201400 */
[----:B------:R-:W-:Y:S01]  /*3a00*/  IMAD.IADD R71, R3, 0x1, -R110 ;  /* 0x0000000103477824 */ /* 0x000fe200078e0a6e */
[----:B------:R-:W-:Y:S01]  /*3a10*/  IABS R112, R112 ;  /* 0x0000007000707213 */ /* 0x000fe20000000000 */
[C---:B------:R-:W-:Y:S01]  /*3a20*/  VIADD R108, R94.reuse, 0x18 ;  /* 0x000000185e6c7836 */ /* 0x040fe20000000000 */
[----:B------:R-:W-:Y:S01]  /*3a30*/  IABS R155, R155 ;  /* 0x0000009b009b7213 */ /* 0x000fe20000000000 */
[C---:B------:R-:W-:Y:S01]  /*3a40*/  VIADD R100, R94.reuse, 0x11 ;  /* 0x000000115e647836 */ /* 0x040fe20000000000 */
[----:B------:R-:W-:Y:S01]  /*3a50*/  IABS R71, R71 ;  /* 0x0000004700477213 */ /* 0x000fe20000000000 */
[----:B------:R-:W-:Y:S01]  /*3a60*/  VIADD R74, R94, 0x19 ;  /* 0x000000195e4a7836 */ /* 0x000fe20000000000 */
[----:B------:R-:W-:Y:S01]  /*3a70*/  I2FP.F32.S32 R112, R112 ;  /* 0x0000007000707245 */ /* 0x000fe20000201400 */
[----:B------:R-:W-:Y:S01]  /*3a80*/  FFMA.FTZ R121, R121, -UR5, R62 ;  /* 0x8000000579797c23 */ /* 0x000fe2000801003e */
[----:B------:R-:W-:Y:S01]  /*3a90*/  I2FP.F32.S32 R155, R155 ;  /* 0x0000009b009b7245 */ /* 0x000fe20000201400 */
[----:B------:R-:W-:Y:S01]  /*3aa0*/  FFMA.FTZ R90, R59, -UR5, R90 ;  /* 0x800000053b5a7c23 */ /* 0x000fe2000801005a */
[----:B------:R-:W-:Y:S01]  /*3ab0*/  I2FP.F32.S32 R71, R71 ;  /* 0x0000004700477245 */ /* 0x000fe20000201400 */
[----:B------:R-:W-:Y:S01]  /*3ac0*/  IMAD.IADD R69, R147, 0x1, -R108 ;  /* 0x0000000193457824 */ /* 0x000fe200078e0a6c */
[----:B------:R-:W-:Y:S01]  /*3ad0*/  I2FP.F32.S32 R128, R128 ;  /* 0x0000008000807245 */ /* 0x000fe20000201400 */
[----:B------:R-:W-:Y:S01]  /*3ae0*/  FFMA.FTZ R105, R112, -UR5, R51 ;  /* 0x8000000570697c23 */ /* 0x000fe20008010033 */
[----:B------:R-:W-:Y:S01]  /*3af0*/  I2FP.F32.S32 R126, R126 ;  /* 0x0000007e007e7245 */ /* 0x000fe20000201400 */
[----:B------:R-:W-:-:S02]  /*3b00*/  IMAD.IADD R141, R125, 0x1, -R110 ;  /* 0x000000017d8d7824 */ /* 0x000fc400078e0a6e */
[----:B------:R-:W-:Y:S01]  /*3b10*/  FFMA.FTZ R155, R155, -UR5, R84 ;  /* 0x800000059b9b7c23 */ /* 0x000fe20008010054 */
[----:B------:R-:W-:Y:S01]  /*3b20*/  FFMA.FTZ R71, R71, -UR5, R86 ;  /* 0x8000000547477c23 */ /* 0x000fe20008010056 */
[--C-:B------:R-:W-:Y:S02]  /*3b30*/  IMAD.IADD R98, R147, 0x1, -R100.reuse ;  /* 0x0000000193627824 */ /* 0x100fe400078e0a64 */
[----:B------:R-:W-:Y:S01]  /*3b40*/  FFMA.FTZ R0, R0, -UR5, R61 ;  /* 0x8000000500007c23 */ /* 0x000fe2000801003d */
[--C-:B------:R-:W-:Y:S02]  /*3b50*/  IMAD.IADD R112, R125, 0x1, -R100.reuse ;  /* 0x000000017d707824 */ /* 0x100fe400078e0a64 */
[----:B------:R-:W-:Y:S01]  /*3b60*/  FFMA.FTZ R113, R128, -UR5, R63 ;  /* 0x8000000580717c23 */ /* 0x000fe2000801003f */
[--C-:B------:R-:W-:Y:S02]  /*3b70*/  IMAD.IADD R110, R72, 0x1, -R100.reuse ;  /* 0x00000001486e7824 */ /* 0x100fe400078e0a64 */
[----:B------:R-:W-:Y:S01]  /*3b80*/  FFMA.FTZ R89, R126, -UR5, R89 ;  /* 0x800000057e597c23 */ /* 0x000fe20008010059 */
[----:B------:R-:W-:Y:S01]  /*3b90*/  IMAD.IADD R86, R3, 0x1, -R100 ;  /* 0x0000000103567824 */ /* 0x000fe200078e0a64 */
[----:B------:R-:W-:Y:S01]  /*3ba0*/  FSEL R120, R120, -INF , !P1 ;  /* 0xff80000078787808 */ /* 0x000fe20004800000 */
[--C-:B------:R-:W-:Y:S01]  /*3bb0*/  IMAD.IADD R84, R125, 0x1, -R74.reuse ;  /* 0x000000017d547824 */ /* 0x100fe200078e0a4a */
[----:B------:R-:W-:Y:S01]  /*3bc0*/  FSEL R121, R121, -INF , !P1 ;  /* 0xff80000079797808 */ /* 0x000fe20004800000 */
[--C-:B------:R-:W-:Y:S01]  /*3bd0*/  IMAD.IADD R73, R72, 0x1, -R74.reuse ;  /* 0x0000000148497824 */ /* 0x100fe200078e0a4a */
[----:B------:R-:W-:Y:S01]  /*3be0*/  FSEL R91, R88, -INF , !P1 ;  /* 0xff800000585b7808 */ /* 0x000fe20004800000 */
[C---:B------:R-:W-:Y:S01]  /*3bf0*/  IMAD.IADD R59, R3.reuse, 0x1, -R74 ;  /* 0x00000001033b7824 */ /* 0x040fe200078e0a4a */
[----:B------:R-:W-:Y:S01]  /*3c00*/  FSEL R93, R90, -INF , !P1 ;  /* 0xff8000005a5d7808 */ /* 0x000fe20004800000 */
[----:B------:R-:W-:Y:S01]  /*3c10*/  IMAD.IADD R221, R3, 0x1, -R56 ;  /* 0x0000000103dd7824 */ /* 0x000fe200078e0a38 */
[----:B------:R-:W-:Y:S01]  /*3c20*/  IABS R69, R69 ;  /* 0x0000004500457213 */ /* 0x000fe20000000000 */
[----:B------:R-:W-:Y:S01]  /*3c30*/  IMAD.IADD R104, R147, 0x1, -R74 ;  /* 0x0000000193687824 */ /* 0x000fe200078e0a4a */
[----:B------:R-:W-:Y:S01]  /*3c40*/  ISETP.GE.AND P1, PT, R74, UR22, PT ;  /* 0x000000164a007c0c */ /* 0x000fe2000bf26270 */
[C-C-:B------:R-:W-:Y:S01]  /*3c50*/  IMAD.IADD R95, R125.reuse, 0x1, -R56.reuse ;  /* 0x000000017d5f7824 */ /* 0x140fe200078e0a38 */
[----:B------:R-:W-:Y:S01]  /*3c60*/  IABS R98, R98 ;  /* 0x0000006200627213 */ /* 0x000fe20000000000 */
[----:B------:R-:W-:Y:S01]  /*3c70*/  IMAD.IADD R223, R72, 0x1, -R56 ;  /* 0x0000000148df7824 */ /* 0x000fe200078e0a38 */
[----:B------:R-:W-:Y:S01]  /*3c80*/  IABS R112, R112 ;  /* 0x0000007000707213 */ /* 0x000fe20000000000 */
[----:B------:R-:W-:Y:S01]  /*3c90*/  IMAD.WIDE.U32 R160, R136, -0x2daee0ad, RZ ;  /* 0xd2511f5388a07825 */ /* 0x000fe200078e00ff */
[----:B------:R-:W-:Y:S01]  /*3ca0*/  IABS R110, R110 ;  /* 0x0000006e006e7213 */ /* 0x000fe20000000000 */
[----:B------:R-:W-:Y:S01]  /*3cb0*/  ULOP3.LUT UR7, UR24, UR31, URZ, 0x3c, !UPT ;  /* 0x0000001f18077292 */ /* 0x000fe2000f8e3c3f */
[----:B------:R-:W-:Y:S01]  /*3cc0*/  IABS R86, R86 ;  /* 0x0000005600567213 */ /* 0x000fe20000000000 */
[--C-:B------:R-:W-:Y:S01]  /*3cd0*/  IMAD.IADD R137, R125, 0x1, -R108.reuse ;  /* 0x000000017d897824 */ /* 0x100fe200078e0a6c */
[----:B------:R-:W-:Y:S01]  /*3ce0*/  IABS R84, R84 ;  /* 0x0000005400547213 */ /* 0x000fe20000000000 */
[--C-:B------:R-:W-:Y:S01]  /*3cf0*/  IMAD.IADD R131, R72, 0x1, -R108.reuse ;  /* 0x0000000148837824 */ /* 0x100fe200078e0a6c */
[----:B------:R-:W-:Y:S01]  /*3d00*/  IABS R74, R73 ;  /* 0x00000049004a7213 */ /* 0x000fe20000000000 */
[----:B------:R-:W-:Y:S01]  /*3d10*/  IMAD.IADD R99, R3, 0x1, -R108 ;  /* 0x0000000103637824 */ /* 0x000fe200078e0a6c */
[----:B------:R-:W-:Y:S01]  /*3d20*/  FSEL R0, R0, -INF , !P0 ;  /* 0xff80000000007808 */ /* 0x000fe20004000000 */
[C---:B------:R-:W-:Y:S01]  /*3d30*/  VIADD R128, R94.reuse, 0x29 ;  /* 0x000000295e807836 */ /* 0x040fe20000000000 */
[----:B------:R-:W-:Y:S01]  /*3d40*/  FSEL R113, R113, -INF , !P0 ;  /* 0xff80000071717808 */ /* 0x000fe20004000000 */
[----:B------:R-:W-:Y:S01]  /*3d50*/  VIADD R88, R94, 0x38 ;  /* 0x000000385e587836 */ /* 0x000fe20000000000 */
[----:B------:R-:W-:Y:S01]  /*3d60*/  FSEL R89, R89, -INF , !P0 ;  /* 0xff80000059597808 */ /* 0x000fe20004000000 */
[----:B------:R-:W-:Y:S01]  /*3d70*/  UIADD3 UR26, UR30, -0x61c88647, URZ ;  /* 0x9e3779b91e1a7890 */ /* 0x000fe2000fffe03f */
[----:B------:R-:W-:Y:S01]  /*3d80*/  FSEL R75, R75, -INF , !P0 ;  /* 0xff8000004b4b7808 */ /* 0x000fe20004000000 */
[C---:B------:R-:W-:Y:S01]  /*3d90*/  IMAD.IADD R156, R147.reuse, 0x1, -R128 ;  /* 0x00000001939c7824 */ /* 0x040fe200078e0a80 */
[----:B------:R-:W-:Y:S01]  /*3da0*/  ISETP.GE.AND P0, PT, R56, UR22, PT ;  /* 0x0000001638007c0c */ /* 0x000fe2000bf06270 */
[----:B------:R-:W-:Y:S01]  /*3db0*/  IMAD.IADD R149, R147, 0x1, -R88 ;  /* 0x0000000193957824 */ /* 0x000fe200078e0a58 */
[----:B------:R-:W-:Y:S01]  /*3dc0*/  I2FP.F32.S32 R69, R69 ;  /* 0x0000004500457245 */ /* 0x000fe20000201400 */
[----:B------:R-:W-:Y:S01]  /*3dd0*/  IMAD.WIDE.U32 R164, R55, -0x326172a9, RZ ;  /* 0xcd9e8d5737a47825 */ /* 0x000fe200078e00ff */
[----:B------:R-:W-:Y:S01]  /*3de0*/  IABS R56, R59 ;  /* 0x0000003b00387213 */ /* 0x000fe20000000000 */
[----:B------:R-:W-:Y:S01]  /*3df0*/  UIADD3 UR24, UR31, 0x76cf5d0a, URZ ;  /* 0x76cf5d0a1f187890 */ /* 0x000fe2000fffe03f */
[----:B------:R-:W-:Y:S01]  /*3e00*/  IABS R221, R221 ;  /* 0x000000dd00dd7213 */ /* 0x000fe20000000000 */
[----:B------:R-:W-:Y:S01]  /*3e10*/  FFMA.FTZ R106, R69, -UR5, R32 ;  /* 0x80000005456a7c23 */ /* 0x000fe20008010020 */
[----:B------:R-:W-:Y:S01]  /*3e20*/  I2FP.F32.S32 R98, R98 ;  /* 0x0000006200627245 */ /* 0x000fe20000201400 */
[----:B------:R-:W-:Y:S01]  /*3e30*/  VIADD R59, R55, 0x4 ;  /* 0x00000004373b7836 */ /* 0x000fe20000000000 */
[----:B------:R-:W-:Y:S01]  /*3e40*/  I2FP.F32.S32 R112, R112 ;  /* 0x0000007000707245 */ /* 0x000fe20000201400 */
[----:B------:R-:W-:Y:S01]  /*3e50*/  IMAD.IADD R140, R125, 0x1, -R128 ;  /* 0x000000017d8c7824 */ /* 0x000fe200078e0a80 */
        /* <DEDUP_REMOVED lines=8> */
[----:B------:R-:W-:Y:S01]  /*3ee0*/  IABS R95, R95 ;  /* 0x0000005f005f7213 */ /* 0x000fe20000000000 */
[----:B------:R-:W-:Y:S01]  /*3ef0*/  FFMA.FTZ R133, R84, -UR5, R35 ;  /* 0x8000000554857c23 */ /* 0x000fe20008010023 */
[----:B------:R-:W-:Y:S01]  /*3f00*/  IABS R223, R223 ;  /* 0x000000df00df7213 */ /* 0x000fe20000000000 */
[----:B------:R-:W-:Y:S01]  /*3f10*/  FFMA.FTZ R101, R74, -UR5, R37 ;  /* 0x800000054a657c23 */ /* 0x000fe20008010025 */
[----:B------:R-:W-:Y:S01]  /*3f20*/  I2FP.F32.S32 R56, R56 ;  /* 0x0000003800387245 */ /* 0x000fe20000201400 */
[C---:B------:R-:W-:Y:S01]  /*3f30*/  VIADD R74, R94.reuse, 0x28 ;  /* 0x000000285e4a7836 */ /* 0x040fe20000000000 */
[----:B------:R-:W-:Y:S01]  /*3f40*/  I2FP.F32.S32 R221, R221 ;  /* 0x000000dd00dd7245 */ /* 0x000fe20000201400 */
[----:B------:R-:W-:Y:S01]  /*3f50*/  VIADD R84, R94, 0x30 ;  /* 0x000000305e547836 */ /* 0x000fe20000000000 */
[----:B------:R-:W-:Y:S01]  /*3f60*/  IABS R122, R122 ;  /* 0x0000007a007a7213 */ /* 0x000fe20000000000 */
[----:B------:R-:W-:Y:S01]  /*3f70*/  FFMA.FTZ R73, R56, -UR5, R39 ;  /* 0x8000000538497c23 */ /* 0x000fe20008010027 */
[----:B------:R-:W-:Y:S01]  /*3f80*/  IABS R70, R70 ;  /* 0x0000004600467213 */ /* 0x000fe20000000000 */
[----:B------:R-:W-:Y:S01]  /*3f90*/  FFMA.FTZ R221, R221, -UR5, R82 ;  /* 0x80000005dddd7c23 */ /* 0x000fe20008010052 */
[----:B------:R-:W-:Y:S01]  /*3fa0*/  IABS R124, R124 ;  /* 0x0000007c007c7213 */ /* 0x000fe20000000000 */
[----:B------:R-:W-:Y:S01]  /*3fb0*/  VIADD R86, R94, 0x21 ;  /* 0x000000215e567836 */ /* 0x000fe20000000000 */
[----:B------:R-:W-:Y:S01]  /*3fc0*/  ISETP.GE.AND P3, PT, R100, UR22, PT ;  /* 0x0000001664007c0c */ /* 0x000fe2000bf66270 */
[C---:B------:R-:W-:Y:S01]  /*3fd0*/  VIADD R112, R94.reuse, 0x31 ;  /* 0x000000315e707836 */ /* 0x040fe20000000000 */
[----:B------:R-:W-:Y:S01]  /*3fe0*/  I2FP.F32.S32 R95, R95 ;  /* 0x0000005f005f7245 */ /* 0x000fe20000201400 */
[----:B------:R-:W-:Y:S01]  /*3ff0*/  VIADD R82, R94, 0x39 ;  /* 0x000000395e527836 */ /* 0x000fe20000000000 */
[----:B------:R-:W-:Y:S01]  /*4000*/  I2FP.F32.S32 R223, R223 ;  /* 0x000000df00df7245 */ /* 0x000fe20000201400 */
[----:B------:R-:W-:Y:S01]  /*4010*/  IMAD.IADD R154, R147, 0x1, -R84 ;  /* 0x00000001939a7824 */ /* 0x000fe200078e0a54 */
[----:B------:R-:W-:Y:S01]  /*4020*/  LOP3.LUT R110, R161, UR6, RZ, 0x3c, !PT ;  /* 0x00000006a16e7c12 */ /* 0x000fe2000f8e3cff */
[----:B------:R-:W-:Y:S01]  /*4030*/  FFMA.FTZ R95, R95, -UR5, R30 ;  /* 0x800000055f5f7c23 */ /* 0x000fe2000801001e */
[----:B------:R-:W-:Y:S01]  /*4040*/  IABS R104, R104 ;  /* 0x0000006800687213 */ /* 0x000fe20000000000 */
[----:B------:R-:W-:Y:S01]  /*4050*/  FFMA.FTZ R223, R223, -UR5, R80 ;  /* 0x80000005dfdf7c23 */ /* 0x000fe20008010050 */
[----:B------:R-:W-:Y:S01]  /*4060*/  IABS R143, R143 ;  /* 0x0000008f008f7213 */ /* 0x000fe20000000000 */
[--C-:B------:R-:W-:Y:S01]  /*4070*/  IMAD.IADD R138, R125, 0x1, -R84.reuse ;  /* 0x000000017d8a7824 */ /* 0x100fe200078e0a54 */
[----:B------:R-:W-:Y:S01]  /*4080*/  IABS R159, R159 ;  /* 0x0000009f009f7213 */ /* 0x000fe20000000000 */
[--C-:B------:R-:W-:Y:S01]  /*4090*/  IMAD.IADD R130, R72, 0x1, -R84.reuse ;  /* 0x0000000148827824 */ /* 0x100fe200078e0a54 */
[----:B------:R-:W-:Y:S01]  /*40a0*/  IABS R107, R107 ;  /* 0x0000006b006b7213 */ /* 0x000fe20000000000 */
[----:B------:R-:W-:Y:S01]  /*40b0*/  IMAD.IADD R127, R3, 0x1, -R84 ;  /* 0x00000001037f7824 */ /* 0x000fe200078e0a54 */
[----:B------:R-:W-:Y:S01]  /*40c0*/  I2FP.F32.S32 R122, R122 ;  /* 0x0000007a007a7245 */ /* 0x000fe20000201400 */
[C---:B------:R-:W-:Y:S01]  /*40d0*/  IMAD.IADD R150, R147.reuse, 0x1, -R86 ;  /* 0x0000000193967824 */ /* 0x040fe200078e0a56 */
[----:B------:R-:W-:Y:S01]  /*40e0*/  LOP3.LUT R56, R2, UR30, RZ, 0x3c, !PT ;  /* 0x0000001e02387c12 */ /* 0x000fe2000f8e3cff */
[C---:B------:R-:W-:Y:S01]  /*40f0*/  IMAD.IADD R2, R147.reuse, 0x1, -R74 ;  /* 0x0000000193027824 */ /* 0x040fe200078e0a4a */
[----:B------:R-:W-:Y:S01]  /*4100*/  I2FP.F32.S32 R70, R70 ;  /* 0x0000004600467245 */ /* 0x000fe20000201400 */
[C---:B------:R-:W-:Y:S01]  /*4110*/  IMAD.IADD R151, R147.reuse, 0x1, -R112 ;  /* 0x0000000193977824 */ /* 0x040fe200078e0a70 */
[----:B------:R-:W-:Y:S01]  /*4120*/  I2FP.F32.S32 R124, R124 ;  /* 0x0000007c007c7245 */ /* 0x000fe20000201400 */
[----:B------:R-:W-:Y:S01]  /*4130*/  IMAD.IADD R147, R147, 0x1, -R82 ;  /* 0x0000000193937824 */ /* 0x000fe200078e0a52 */
[----:B------:R-:W-:Y:S01]  /*4140*/  FSEL R98, R98, -INF , !P3 ;  /* 0xff80000062627808 */ /* 0x000fe20005800000 */
[----:B------:R-:W-:Y:S01]  /*4150*/  IMAD.WIDE.U32 R110, R110, -0x326172a9, RZ ;  /* 0xcd9e8d576e6e7825 */ /* 0x000fe200078e00ff */
[----:B------:R-:W-:-:S03]  /*4160*/  FSEL R139, R139, -INF , !P3 ;  /* 0xff8000008b8b7808 */ /* 0x000fc60005800000 */
[----:B------:R-:W-:Y:S01]  /*4170*/  FFMA.FTZ R157, R122, -UR5, R49 ;  /* 0x800000057a9d7c23 */ /* 0x000fe20008010031 */
[----:B------:R-:W-:Y:S01]  /*4180*/  FSEL R153, R85, -INF , !P3 ;  /* 0xff80000055997808 */ /* 0x000fe20005800000 */
[----:B------:R-:W-:Y:S01]  /*4190*/  FFMA.FTZ R70, R70, -UR5, R45 ;  /* 0x8000000546467c23 */ /* 0x000fe2000801002d */
[----:B------:R-:W-:Y:S01]  /*41a0*/  FSEL R69, R69, -INF , !P3 ;  /* 0xff80000045457808 */ /* 0x000fe20005800000 */
[----:B------:R-:W-:Y:S01]  /*41b0*/  FFMA.FTZ R103, R124, -UR5, R47 ;  /* 0x800000057c677c23 */ /* 0x000fe2000801002f */
[----:B------:R-:W-:Y:S01]  /*41c0*/  ISETP.GE.AND P3, PT, R84, UR22, PT ;  /* 0x0000001654007c0c */ /* 0x000fe2000bf66270 */
[----:B------:R-:W-:Y:S01]  /*41d0*/  IMAD.WIDE.U32 R84, R59, -0x326172a9, RZ ;  /* 0xcd9e8d573b547825 */ /* 0x000fe200078e00ff */
[----:B------:R-:W-:Y:S01]  /*41e0*/  IABS R137, R137 ;  /* 0x0000008900897213 */ /* 0x000fe20000000000 */
[----:B------:R-:W-:Y:S01]  /*41f0*/  UIADD3 UR25, UR30, 0x3c6ef372, URZ ;  /* 0x3c6ef3721e197890 */ /* 0x000fe2000fffe03f */
[----:B------:R-:W-:Y:S01]  /*4200*/  IABS R131, R131 ;  /* 0x0000008300837213 */ /* 0x000fe20000000000 */
[C---:B------:R-:W-:Y:S01]  /*4210*/  IMAD.IADD R144, R125.reuse, 0x1, -R86 ;  /* 0x000000017d907824 */ /* 0x040fe200078e0a56 */
[----:B------:R-:W-:Y:S01]  /*4220*/  IABS R99, R99 ;  /* 0x0000006300637213 */ /* 0x000fe20000000000 */
[C---:B------:R-:W-:Y:S01]  /*4230*/  IMAD.IADD R142, R125.reuse, 0x1, -R74 ;  /* 0x000000017d8e7824 */ /* 0x040fe200078e0a4a */
[----:B------:R-:W-:Y:S01]  /*4240*/  I2FP.F32.S32 R104, R104 ;  /* 0x0000006800687245 */ /* 0x000fe20000201400 */
[C---:B------:R-:W-:Y:S01]  /*4250*/  IMAD.IADD R132, R125.reuse, 0x1, -R112 ;  /* 0x000000017d847824 */ /* 0x040fe200078e0a70 */
[----:B------:R-:W-:Y:S01]  /*4260*/  I2FP.F32.S32 R143, R143 ;  /* 0x0000008f008f7245 */ /* 0x000fe20000201400 */
[C---:B------:R-:W-:Y:S01]  /*4270*/  IMAD.IADD R126, R125.reuse, 0x1, -R88 ;  /* 0x000000017d7e7824 */ /* 0x040fe200078e0a58 */
[----:B------:R-:W-:Y:S01]  /*4280*/  I2FP.F32.S32 R159, R159 ;  /* 0x0000009f009f7245 */ /* 0x000fe20000201400 */
[--C-:B------:R-:W-:Y:S01]  /*4290*/  IMAD.IADD R125, R125, 0x1, -R82.reuse ;  /* 0x000000017d7d7824 */ /* 0x100fe200078e0a52 */
[----:B------:R-:W-:Y:S01]  /*42a0*/  I2FP.F32.S32 R107, R107 ;  /* 0x0000006b006b7245 */ /* 0x000fe20000201400 */
[--C-:B------:R-:W-:Y:S01]  /*42b0*/  IMAD.IADD R90, R72, 0x1, -R82.reuse ;  /* 0x00000001485a7824 */ /* 0x100fe200078e0a52 */
[----:B------:R-:W-:Y:S01]  /*42c0*/  IABS R141, R141 ;  /* 0x0000008d008d7213 */ /* 0x000fe20000000000 */
[----:B------:R-:W-:Y:S01]  /*42d0*/  IMAD.IADD R87, R3, 0x1, -R82 ;  /* 0x0000000103577824 */ /* 0x000fe200078e0a52 */
[----:B------:R-:W-:Y:S01]  /*42e0*/  LOP3.LUT R122, R161, UR7, RZ, 0x3c, !PT ;  /* 0x00000007a17a7c12 */ /* 0x000fe2000f8e3cff */
[----:B------:R-:W-:Y:S01]  /*42f0*/  FFMA.FTZ R104, R104, -UR5, R33 ;  /* 0x8000000568687c23 */ /* 0x000fe20008010021 */
[----:B------:R-:W-:Y:S01]  /*4300*/  IABS R2, R2 ;  /* 0x0000000200027213 */ /* 0x000fe20000000000 */
[----:B------:R-:W-:Y:S01]  /*4310*/  FFMA.FTZ R143, R143, -UR5, R46 ;  /* 0x800000058f8f7c23 */ /* 0x000fe2000801002e */
[----:B------:R-:W-:Y:S01]  /*4320*/  I2FP.F32.S32 R137, R137 ;  /* 0x0000008900897245 */ /* 0x000fe20000201400 */
[----:B------:R-:W-:Y:S01]  /*4330*/  FFMA.FTZ R159, R159, -UR5, R48 ;  /* 0x800000059f9f7c23 */ /* 0x000fe20008010030 */
[----:B------:R-:W-:Y:S01]  /*4340*/  I2FP.F32.S32 R131, R131 ;  /* 0x0000008300837245 */ /* 0x000fe20000201400 */
[----:B------:R-:W-:Y:S01]  /*4350*/  FFMA.FTZ R107, R107, -UR5, R50 ;  /* 0x800000056b6b7c23 */ /* 0x000fe20008010032 */
[----:B------:R-:W-:Y:S01]  /*4360*/  I2FP.F32.S32 R99, R99 ;  /* 0x0000006300637245 */ /* 0x000fe20000201400 */
[----:B------:R-:W-:Y:S01]  /*4370*/  IMAD.WIDE.U32 R122, R122, -0x326172a9, RZ ;  /* 0xcd9e8d577a7a7825 */ /* 0x000fe200078e00ff */
[----:B------:R-:W-:-:S03]  /*4380*/  FSEL R102, R102, -INF , !P0 ;  /* 0xff80000066667808 */ /* 0x000fc60004000000 */
[----:B------:R-:W-:Y:S01]  /*4390*/  FFMA.FTZ R137, R137, -UR5, R34 ;  /* 0x8000000589897c23 */ /* 0x000fe20008010022 */
[----:B------:R-:W-:Y:S01]  /*43a0*/  FSEL R95, R95, -INF , !P0 ;  /* 0xff8000005f5f7808 */ /* 0x000fe20004000000 */
[----:B------:R-:W-:Y:S01]  /*43b0*/  FFMA.FTZ R131, R131, -UR5, R36 ;  /* 0x8000000583837c23 */ /* 0x000fe20008010024 */
[----:B------:R-:W-:Y:S01]  /*43c0*/  FSEL R223, R223, -INF , !P0 ;  /* 0xff800000dfdf7808 */ /* 0x000fe20004000000 */
[----:B------:R-:W-:Y:S01]  /*43d0*/  FFMA.FTZ R99, R99, -UR5, R38 ;  /* 0x8000000563637c23 */ /* 0x000fe20008010026 */
[----:B------:R-:W-:Y:S01]  /*43e0*/  FSEL R221, R221, -INF , !P0 ;  /* 0xff800000dddd7808 */ /* 0x000fe20004000000 */
[----:B------:R-:W-:Y:S01]  /*43f0*/  IMAD.IADD R129, R72, 0x1, -R74 ;  /* 0x0000000148817824 */ /* 0x000fe200078e0a4a */
[----:B------:R-:W-:Y:S01]  /*4400*/  ISETP.GE.AND P0, PT, R82, UR22, PT ;  /* 0x0000001652007c0c */ /* 0x000fe2000bf06270 */
[----:B------:R-:W-:Y:S01]  /*4410*/  IMAD.WIDE.U32 R162, R59, -0x326172a9, RZ ;  /* 0xcd9e8d573ba27825 */ /* 0x000fe200078e00ff */
[----:B------:R-:W-:Y:S01]  /*4420*/  LOP3.LUT R148, R85, R56, RZ, 0x3c, !PT ;  /* 0x0000003855947212 */ /* 0x000fe200078e3cff */
[----:B------:R-:W-:Y:S01]  /*4430*/  UIADD3 UR23, UR30, -0x255992d5, URZ ;  /* 0xdaa66d2b1e177890 */ /* 0x000fe2000fffe03f */
[C---:B------:R-:W-:Y:S01]  /*4440*/  LOP3.LUT R85, R111.reuse, UR26, R84, 0x96, !PT ;  /* 0x0000001a6f557c12 */ /* 0x040fe2000f8e9654 */
[C---:B------:R-:W-:Y:S01]  /*4450*/  IMAD.IADD R97, R72.reuse, 0x1, -R128 ;  /* 0x0000000148617824 */ /* 0x040fe200078e0a80 */
[----:B------:R-:W-:Y:S01]  /*4460*/  LOP3.LUT R82, R111, UR26, R164, 0x96, !PT ;  /* 0x0000001a6f527c12 */ /* 0x000fe2000f8e96a4 */
[C-C-:B------:R-:W-:Y:S01]  /*4470*/  IMAD.IADD R100, R72.reuse, 0x1, -R86.reuse ;  /* 0x0000000148647824 */ /* 0x140fe200078e0a56 */
[----:B------:R-:W-:Y:S01]  /*4480*/  IABS R147, R147 ;  /* 0x0000009300937213 */ /* 0x000fe20000000000 */
[----:B------:R-:W-:Y:S01]  /*4490*/  IMAD.IADD R94, R3, 0x1, -R86 ;  /* 0x00000001035e7824 */ /* 0x000fe200078e0a56 */
[----:B------:R-:W-:Y:S01]  /*44a0*/  I2FP.F32.S32 R141, R141 ;  /* 0x0000008d008d7245 */ /* 0x000fe20000201400 */
[C---:B------:R-:W-:Y:S01]  /*44b0*/  IMAD.IADD R115, R72.reuse, 0x1, -R88 ;  /* 0x0000000148737824 */ /* 0x040fe200078e0a58 */
[----:B------:R-:W-:Y:S01]  /*44c0*/  I2FP.F32.S32 R111, R2 ;  /* 0x00000002006f7245 */ /* 0x000fe20000201400 */
[----:B------:R-:W-:Y:S01]  /*44d0*/  IMAD.IADD R124, R72, 0x1, -R112 ;  /* 0x00000001487c7824 */ /* 0x000fe200078e0a70 */
[----:B------:R-:W-:Y:S01]  /*44e0*/  ISETP.GE.AND P2, PT, R108, UR22, PT ;  /* 0x000000166c007c0c */ /* 0x000fe2000bf46270 */
[----:B------:R-:W-:Y:S01]  /*44f0*/  FFMA.FTZ R141, R141, -UR5, R42 ;  /* 0x800000058d8d7c23 */ /* 0x000fe2000801002a */
[----:B------:R-:W-:Y:S01]  /*4500*/  FSEL R70, R70, -INF , !P5 ;  /* 0xff80000046467808 */ /* 0x000fe20006800000 */
[----:B------:R-:W-:Y:S01]  /*4510*/  FFMA.FTZ R152, R111, -UR5, R20 ;  /* 0x800000056f987c23 */ /* 0x000fe20008010014 */
[----:B------:R-:W-:Y:S01]  /*4520*/  FSEL R103, R103, -INF , !P5 ;  /* 0xff80000067677808 */ /* 0x000fe20006800000 */
[----:B------:R-:W-:Y:S01]  /*4530*/  IMAD.WIDE.U32 R172, R85, -0x2daee0ad, RZ ;  /* 0xd2511f5355ac7825 */ /* 0x000fe200078e00ff */
[----:B------:R-:W-:Y:S01]  /*4540*/  FSEL R157, R157, -INF , !P5 ;  /* 0xff8000009d9d7808 */ /* 0x000fe20006800000 */
[----:B------:R-:W-:Y:S01]  /*4550*/  UIADD3 UR21, UR31, 0x32370b8f, URZ ;  /* 0x32370b8f1f157890 */ /* 0x000fe2000fffe03f */
[----:B------:R-:W-:Y:S01]  /*4560*/  FSEL R105, R105, -INF , !P5 ;  /* 0xff80000069697808 */ /* 0x000fe20006800000 */
[----:B------:R-:W-:Y:S01]  /*4570*/  UIADD3 UR10, UR31, -0x126145ec, URZ ;  /* 0xed9eba141f0a7890 */ /* 0x000fe2000fffe03f */
[----:B------:R-:W-:Y:S01]  /*4580*/  LOP3.LUT R145, R165, R56, RZ, 0x3c, !PT ;  /* 0x00000038a5917212 */ /* 0x000fe200078e3cff */
[----:B------:R-:W-:Y:S01]  /*4590*/  UIADD3 UR11, UR30, 0x78dde6e4, URZ ;  /* 0x78dde6e41e0b7890 */ /* 0x000fe2000fffe03f */
[----:B------:R-:W-:Y:S01]  /*45a0*/  IABS R149, R149 ;  /* 0x0000009500957213 */ /* 0x000fe20000000000 */
[----:B------:R-:W-:Y:S01]  /*45b0*/  UIADD3 UR9, UR30, 0x1715609d, URZ ;  /* 0x1715609d1e097890 */ /* 0x000fe2000fffe03f */
[----:B------:R-:W-:Y:S01]  /*45c0*/  ISETP.GE.AND P5, PT, R74, UR22, PT ;  /* 0x000000164a007c0c */ /* 0x000fe2000bfa6270 */
[----:B------:R-:W-:Y:S01]  /*45d0*/  IMAD.IADD R74, R3, 0x1, -R74 ;  /* 0x00000001034a7824 */ /* 0x000fe200078e0a4a */
[----:B------:R-:W-:Y:S01]  /*45e0*/  LOP3.LUT R108, R161, UR6, RZ, 0x3c, !PT ;  /* 0x00000006a16c7c12 */ /* 0x000fe2000f8e3cff */
[----:B------:R-:W-:Y:S01]  /*45f0*/  UIADD3 UR6, UR31, -0x4498517b, URZ ;  /* 0xbb67ae851f067890 */ /* 0x000fe2000fffe03f */
[----:B------:R-:W-:Y:S01]  /*4600*/  IABS R154, R154 ;  /* 0x0000009a009a7213 */ /* 0x000fe20000000000 */
[----:B------:R-:W-:Y:S01]  /*4610*/  UIADD3 UR8, UR31, -0x56f99767, URZ ;  /* 0xa90668991f087890 */ /* 0x000fe2000fffe03f */
[----:B------:R-:W-:Y:S01]  /*4620*/  I2FP.F32.S32 R178, R147 ;  /* 0x0000009300b27245 */ /* 0x000fe20000201400 */
[----:B------:R-:W-:Y:S01]  /*4630*/  IMAD.WIDE.U32 R108, R108, -0x326172a9, RZ ;  /* 0xcd9e8d576c6c7825 */ /* 0x000fe200078e00ff */
[----:B------:R-:W-:Y:S01]  /*4640*/  FSEL R114, R114, -INF , !P6 ;  /* 0xff80000072727808 */ /* 0x000fe20007000000 */
[----:B------:R-:W-:Y:S01]  /*4650*/  UIADD3 UR27, UR31, 0x646e171e, URZ ;  /* 0x646e171e1f1b7890 */ /* 0x000fe2000fffe03f */
[----:B------:R-:W-:Y:S01]  /*4660*/  FSEL R143, R143, -INF , !P6 ;  /* 0xff8000008f8f7808 */ /* 0x000fe20007000000 */
[----:B------:R-:W-:Y:S01]  /*4670*/  FFMA.FTZ R178, R178, -UR5, R117 ;  /* 0x80000005b2b27c23 */ /* 0x000fe20008010075 */
[----:B------:R-:W-:Y:S01]  /*4680*/  FSEL R159, R159, -INF , !P6 ;  /* 0xff8000009f9f7808 */ /* 0x000fe20007000000 */
[----:B------:R-:W-:Y:S01]  /*4690*/  UIADD3 UR28, UR30, -0x4ab325aa, URZ ;  /* 0xb54cda561e1c7890 */ /* 0x000fe2000fffe03f */
[----:B------:R-:W-:Y:S01]  /*46a0*/  FSEL R107, R107, -INF , !P6 ;  /* 0xff8000006b6b7808 */ /* 0x000fe20007000000 */
[----:B------:R-:W-:Y:S01]  /*46b0*/  STL [R1+0xe8], R193 ;  /* 0x0000e8c101007387 */ /* 0x000fe20000100800 */
[----:B------:R-:W-:Y:S01]  /*46c0*/  FSEL R104, R104, -INF , !P1 ;  /* 0xff80000068687808 */ /* 0x000fe20004800000 */
[----:B------:R-:W-:Y:S01]  /*46d0*/  ULDC UR32, c[0x0][0x2ec] ;  /* 0x0000bb0000207ab9 */ /* 0x000fe20000000800 */
[----:B------:R-:W-:Y:S01]  /*46e0*/  FSEL R133, R133, -INF , !P1 ;  /* 0xff80000085857808 */ /* 0x000fe20004800000 */
[----:B------:R-:W-:Y:S01]  /*46f0*/  STL [R1+0xe4], R191 ;  /* 0x0000e4bf01007387 */ /* 0x000fe20000100800 */
[----:B------:R-:W-:-:S02]  /*4700*/  FSEL R101, R101, -INF , !P1 ;  /* 0xff80000065657808 */ /* 0x000fc40004800000 */
[----:B------:R-:W-:Y:S01]  /*4710*/  FSEL R73, R73, -INF , !P1 ;  /* 0xff80000049497808 */ /* 0x000fe20004800000 */
[----:B------:R-:W-:Y:S01]  /*4720*/  STL [R1+0xe0], R187 ;  /* 0x0000e0bb01007387 */ /* 0x000fe20000100800 */
[----:B------:R-:W-:Y:S02]  /*4730*/  ISETP.GE.AND P6, PT, R86, UR22, PT ;  /* 0x0000001656007c0c */ /* 0x000fe4000bfc6270 */
[----:B------:R-:W-:Y:S01]  /*4740*/  ISETP.GE.AND P1, PT, R88, UR22, PT ;  /* 0x0000001658007c0c */ /* 0x000fe2000bf26270 */
[----:B------:R-:W-:Y:S01]  /*4750*/  IMAD.IADD R88, R3, 0x1, -R88 ;  /* 0x0000000103587824 */ /* 0x000fe200078e0a58 */
[----:B------:R-:W-:Y:S01]  /*4760*/  IABS R156, R156 ;  /* 0x0000009c009c7213 */ /* 0x000fe20000000000 */
[----:B------:R-:W-:Y:S01]  /*4770*/  STL [R1+0xdc], R186 ;  /* 0x0000dcba01007387 */ /* 0x000fe20000100800 */
[----:B------:R-:W-:Y:S02]  /*4780*/  I2FP.F32.S32 R149, R149 ;  /* 0x0000009500957245 */ /* 0x000fe40000201400 */
[----:B------:R-:W-:Y:S01]  /*4790*/  IABS R158, R144 ;  /* 0x00000090009e7213 */ /* 0x000fe20000000000 */
[----:B------:R-:W-:Y:S01]  /*47a0*/  IMAD.WIDE.U32 R144, R145, -0x2daee0ad, RZ ;  /* 0xd2511f5391907825 */ /* 0x000fe200078e00ff */
[----:B------:R-:W-:-:S03]  /*47b0*/  IABS R142, R142 ;  /* 0x0000008e008e7213 */ /* 0x000fc60000000000 */
[----:B------:R-:W-:Y:S01]  /*47c0*/  FFMA.FTZ R180, R149, -UR5, R116 ;  /* 0x8000000595b47c23 */ /* 0x000fe20008010074 */
[----:B------:R-:W-:Y:S01]  /*47d0*/  IABS R127, R127 ;  /* 0x0000007f007f7213 */ /* 0x000fe20000000000 */
[----:B------:R-:W-:Y:S01]  /*47e0*/  IMAD.WIDE.U32 R148, R148, -0x2daee0ad, RZ ;  /* 0xd2511f5394947825 */ /* 0x000fe200078e00ff */
[----:B------:R-:W-:Y:S01]  /*47f0*/  LOP3.LUT R86, R123, UR26, R84, 0x96, !PT ;  /* 0x0000001a7b567c12 */ /* 0x000fe2000f8e9654 */
[----:B------:R-:W-:Y:S01]  /*4800*/  STL [R1+0xd8], R185 ;  /* 0x0000d8b901007387 */ /* 0x000fe20000100800 */
[----:B------:R-:W-:Y:S02]  /*4810*/  I2FP.F32.S32 R111, R154 ;  /* 0x0000009a006f7245 */ /* 0x000fe40000201400 */
[----:B------:R-:W-:Y:S01]  /*4820*/  FSEL R106, R106, -INF , !P2 ;  /* 0xff8000006a6a7808 */ /* 0x000fe20005000000 */
[----:B------:R-:W-:Y:S01]  /*4830*/  IMAD.WIDE.U32 R200, R86, -0x2daee0ad, RZ ;  /* 0xd2511f5356c87825 */ /* 0x000fe200078e00ff */
[----:B------:R-:W-:-:S03]  /*4840*/  FSEL R137, R137, -INF , !P2 ;  /* 0xff80000089897808 */ /* 0x000fc60005000000 */
[----:B------:R-:W-:Y:S01]  /*4850*/  FFMA.FTZ R190, R111, -UR5, R16 ;  /* 0x800000056fbe7c23 */ /* 0x000fe20008010010 */
[----:B------:R-:W-:Y:S01]  /*4860*/  FSEL R131, R131, -INF , !P2 ;  /* 0xff80000083837808 */ /* 0x000fe20005000000 */
[----:B------:R-:W-:Y:S01]  /*4870*/  STL [R1+0xd4], R184 ;  /* 0x0000d4b801007387 */ /* 0x000fe20000100800 */
[----:B------:R-:W-:Y:S02]  /*4880*/  FSEL R99, R99, -INF , !P2 ;  /* 0xff80000063637808 */ /* 0x000fe40005000000 */
[----:B------:R-:W-:Y:S01]  /*4890*/  LOP3.LUT R84, R123, UR26, R164, 0x96, !PT ;  /* 0x0000001a7b547c12 */ /* 0x000fe2000f8e96a4 */
[----:B------:R-:W-:Y:S01]  /*48a0*/  STL [R1+0xd0], R135 ;  /* 0x0000d08701007387 */ /* 0x000fe20000100800 */
[----:B------:R-:W-:Y:S02]  /*48b0*/  LOP3.LUT R146, R163, R56, RZ, 0x3c, !PT ;  /* 0x00000038a3927212 */ /* 0x000fe400078e3cff */
[----:B------:R-:W-:Y:S01]  /*48c0*/  ISETP.GE.AND P2, PT, R112, UR22, PT ;  /* 0x0000001670007c0c */ /* 0x000fe2000bf46270 */
[----:B------:R-:W-:Y:S01]  /*48d0*/  IMAD.IADD R112, R3, 0x1, -R112 ;  /* 0x0000000103707824 */ /* 0x000fe200078e0a70 */
[----:B------:R-:W-:Y:S01]  /*48e0*/  IABS R74, R74 ;  /* 0x0000004a004a7213 */ /* 0x000fe20000000000 */
[----:B------:R-:W-:Y:S01]  /*48f0*/  IMAD.WIDE.U32 R146, R146, -0x2daee0ad, RZ ;  /* 0xd2511f5392927825 */ /* 0x000fe200078e00ff */
[----:B------:R-:W-:Y:S01]  /*4900*/  I2FP.F32.S32 R156, R156 ;  /* 0x0000009c009c7245 */ /* 0x000fe20000201400 */
[----:B------:R-:W-:Y:S01]  /*4910*/  STL [R1+0xc8], R134 ;  /* 0x0000c88601007387 */ /* 0x000fe20000100800 */
[----:B------:R-:W-:Y:S01]  /*4920*/  IABS R97, R97 ;  /* 0x0000006100617213 */ /* 0x000fe20000000000 */
[----:B------:R-:W-:Y:S01]  /*4930*/  IMAD.WIDE.U32 R84, R84, -0x2daee0ad, RZ ;  /* 0xd2511f5354547825 */ /* 0x000fe200078e00ff */
[----:B------:R-:W-:-:S02]  /*4940*/  I2FP.F32.S32 R117, R142 ;  /* 0x0000008e00757245 */ /* 0x000fc40000201400 */
[----:B------:R-:W-:Y:S02]  /*4950*/  I2FP.F32.S32 R127, R127 ;  /* 0x0000007f007f7245 */ /* 0x000fe40000201400 */
[----:B------:R-:W-:Y:S02]  /*4960*/  FSEL R96, R96, -INF , !P4 ;  /* 0xff80000060607808 */ /* 0x000fe40006000000 */
[----:B------:R-:W-:Y:S01]  /*4970*/  FSEL R141, R141, -INF , !P4 ;  /* 0xff8000008d8d7808 */ /* 0x000fe20006000000 */
[----:B------:R-:W-:Y:S01]  /*4980*/  FFMA.FTZ R241, R127, -UR5, R14 ;  /* 0x800000057ff17c23 */ /* 0x000fe2000801000e */
[----:B------:R-:W-:Y:S02]  /*4990*/  FSEL R155, R155, -INF , !P4 ;  /* 0xff8000009b9b7808 */ /* 0x000fe40006000000 */
[----:B------:R-:W-:Y:S02]  /*49a0*/  FSEL R71, R71, -INF , !P4 ;  /* 0xff80000047477808 */ /* 0x000fe40006000000 */
[----:B------:R-:W-:Y:S01]  /*49b0*/  ISETP.GE.AND P4, PT, R128, UR22, PT ;  /* 0x0000001680007c0c */ /* 0x000fe2000bf86270 */
[----:B------:R-:W-:Y:S01]  /*49c0*/  IMAD.IADD R128, R3, 0x1, -R128 ;  /* 0x0000000103807824 */ /* 0x000fe200078e0a80 */
[----:B------:R-:W-:-:S02]  /*49d0*/  LOP3.LUT R116, R145, UR6, R160, 0x96, !PT ;  /* 0x0000000691747c12 */ /* 0x000fc4000f8e96a0 */
[----:B------:R-:W-:Y:S02]  /*49e0*/  IABS R126, R126 ;  /* 0x0000007e007e7213 */ /* 0x000fe40000000000 */
[----:B------:R-:W-:Y:S02]  /*49f0*/  IABS R88, R88 ;  /* 0x0000005800587213 */ /* 0x000fe40000000000 */
[----:B------:R-:W-:Y:S02]  /*4a00*/  LOP3.LUT R72, R109, UR26, R164, 0x96, !PT ;  /* 0x0000001a6d487c12 */ /* 0x000fe4000f8e96a4 */
[----:B------:R-:W-:Y:S02]  /*4a10*/  I2FP.F32.S32 R111, R74 ;  /* 0x0000004a006f7245 */ /* 0x000fe40000201400 */
[----:B------:R-:W-:Y:S02]  /*4a20*/  IABS R87, R87 ;  /* 0x0000005700577213 */ /* 0x000fe40000000000 */
[----:B------:R-:W-:Y:S01]  /*4a30*/  LOP3.LUT R3, R123, UR26, R162, 0x96, !PT ;  /* 0x0000001a7b037c12 */ /* 0x000fe2000f8e96a2 */
[----:B------:R-:W-:Y:S01]  /*4a40*/  FFMA.FTZ R250, R111, -UR5, R26 ;  /* 0x800000056ffa7c23 */ /* 0x000fe2000801001a */
[----:B------:R-:W-:Y:S01]  /*4a50*/  LOP3.LUT R2, R109, UR26, R162, 0x96, !PT ;  /* 0x0000001a6d027c12 */ /* 0x000fe2000f8e96a2 */
[----:B------:R-:W-:Y:S01]  /*4a60*/  FFMA.FTZ R109, R156, -UR5, R21 ;  /* 0x800000059c6d7c23 */ /* 0x000fe20008010015 */
[----:B------:R-:W-:Y:S01]  /*4a70*/  I2FP.F32.S32 R74, R97 ;  /* 0x00000061004a7245 */ /* 0x000fe20000201400 */
[----:B------:R-:W-:Y:S01]  /*4a80*/  FFMA.FTZ R97, R117, -UR5, R22 ;  /* 0x8000000575617c23 */ /* 0x000fe20008010016 */
[----:B------:R-:W-:Y:S01]  /*4a90*/  IABS R124, R124 ;  /* 0x0000007c007c7213 */ /* 0x000fe20000000000 */
[----:B------:R-:W-:Y:S01]  /*4aa0*/  IMAD.WIDE.U32 R162, R116, -0x326172a9, RZ ;  /* 0xcd9e8d5774a27825 */ /* 0x000fe200078e00ff */
[----:B------:R-:W-:-:S03]  /*4ab0*/  IABS R112, R112 ;  /* 0x0000007000707213 */ /* 0x000fc60000000000 */
[----:B------:R-:W-:Y:S01]  /*4ac0*/  FFMA.FTZ R74, R74, -UR5, R25 ;  /* 0x800000054a4a7c23 */ /* 0x000fe20008010019 */
[----:B------:R-:W-:Y:S02]  /*4ad0*/  IABS R115, R115 ;  /* 0x0000007300737213 */ /* 0x000fe40000000000 */
[----:B------:R-:W-:Y:S02]  /*4ae0*/  IABS R156, R100 ;  /* 0x00000064009c7213 */ /* 0x000fe40000000000 */
[----:B------:R-:W-:Y:S02]  /*4af0*/  I2FP.F32.S32 R117, R126 ;  /* 0x0000007e00757245 */ /* 0x000fe40000201400 */
[----:B------:R-:W-:Y:S02]  /*4b00*/  I2FP.F32.S32 R127, R88 ;  /* 0x00000058007f7245 */ /* 0x000fe40000201400 */
[----:B------:R-:W-:Y:S02]  /*4b10*/  IABS R154, R94 ;  /* 0x0000005e009a7213 */ /* 0x000fe40000000000 */
[----:B------:R-:W-:Y:S01]  /*4b20*/  LOP3.LUT R100, R149, UR6, R160, 0x96, !PT ;  /* 0x0000000695647c12 */ /* 0x000fe2000f8e96a0 */
[----:B------:R-:W-:Y:S01]  /*4b30*/  FFMA.FTZ R127, R127, -UR5, R10 ;  /* 0x800000057f7f7c23 */ /* 0x000fe2000801000a */
[----:B------:R-:W-:Y:S01]  /*4b40*/  I2FP.F32.S32 R88, R87 ;  /* 0x0000005700587245 */ /* 0x000fe20000201400 */
[----:B------:R-:W-:Y:S01]  /*4b50*/  IMAD.WIDE.U32 R86, R82, -0x2daee0ad, RZ ;  /* 0xd2511f5352567825 */ /* 0x000fe200078e00ff */
[----:B------:R-:W-:-:S02]  /*4b60*/  LOP3.LUT R214, R201, UR24, R148, 0x96, !PT ;  /* 0x00000018c9d67c12 */ /* 0x000fc4000f8e9694 */
[----:B------:R-:W-:Y:S01]  /*4b70*/  LOP3.LUT R188, R173, UR24, R148, 0x96, !PT ;  /* 0x00000018adbc7c12 */ /* 0x000fe2000f8e9694 */
[----:B------:R-:W-:Y:S01]  /*4b80*/  IMAD.WIDE.U32 R148, R72, -0x2daee0ad, RZ ;  /* 0xd2511f5348947825 */ /* 0x000fe200078e00ff */
[----:B------:R-:W-:Y:S02]  /*4b90*/  LOP3.LUT R94, R147, UR6, R160, 0x96, !PT ;  /* 0x00000006935e7c12 */ /* 0x000fe4000f8e96a0 */
[----:B------:R-:W-:Y:S01]  /*4ba0*/  I2FP.F32.S32 R244, R124 ;  /* 0x0000007c00f47245 */ /* 0x000fe20000201400 */
[----:B------:R-:W-:Y:S01]  /*4bb0*/  IMAD.WIDE.U32 R160, R3, -0x2daee0ad, RZ ;  /* 0xd2511f5303a07825 */ /* 0x000fe200078e00ff */
[----:B------:R-:W-:Y:S02]  /*4bc0*/  LOP3.LUT R224, R85, UR24, R144, 0x96, !PT ;  /* 0x0000001855e07c12 */ /* 0x000fe4000f8e9690 */
[----:B------:R-:W-:Y:S01]  /*4bd0*/  IABS R125, R125 ;  /* 0x0000007d007d7213 */ /* 0x000fe20000000000 */
[----:B------:R-:W-:Y:S01]  /*4be0*/  IMAD.WIDE.U32 R166, R100, -0x326172a9, RZ ;  /* 0xcd9e8d5764a67825 */ /* 0x000fe200078e00ff */
[----:B------:R-:W-:-:S03]  /*4bf0*/  I2FP.F32.S32 R124, R112 ;  /* 0x00000070007c7245 */ /* 0x000fc60000201400 */
[----:B------:R-:W-:Y:S01]  /*4c00*/  FFMA.FTZ R244, R244, -UR5, R13 ;  /* 0x80000005f4f47c23 */ /* 0x000fe2000801000d */
[----:B------:R-:W-:Y:S01]  /*4c10*/  LOP3.LUT R164, R85, UR24, R144, 0x96, !PT ;  /* 0x0000001855a47c12 */ /* 0x000fe2000f8e9690 */
[----:B------:R-:W-:Y:S02]  /*4c20*/  IMAD.MOV.U32 R112, RZ, RZ, R115 ;  /* 0x000000ffff707224 */ /* 0x000fe400078e0073 */
[----:B------:R-:W-:Y:S01]  /*4c30*/  FFMA.FTZ R115, R117, -UR5, R118 ;  /* 0x8000000575737c23 */ /* 0x000fe20008010076 */
[----:B------:R-:W-:Y:S01]  /*4c40*/  IMAD.WIDE.U32 R116, R2, -0x2daee0ad, RZ ;  /* 0xd2511f5302747825 */ /* 0x000fe200078e00ff */
[----:B------:R-:W-:-:S03]  /*4c50*/  LOP3.LUT R204, R163, UR25, R110, 0x96, !PT ;  /* 0x00000019a3cc7c12 */ /* 0x000fc6000f8e966e */
[----:B------:R-:W-:Y:S01]  /*4c60*/  FFMA.FTZ R239, R124, -UR5, R15 ;  /* 0x800000057cef7c23 */ /* 0x000fe2000801000f */
[----:B------:R-:W-:Y:S01]  /*4c70*/  I2FP.F32.S32 R126, R125 ;  /* 0x0000007d007e7245 */ /* 0x000fe20000201400 */
[----:B------:R-:W-:Y:S01]  /*4c80*/  IMAD.WIDE.U32 R224, R224, -0x326172a9, RZ ;  /* 0xcd9e8d57e0e07825 */ /* 0x000fe200078e00ff */
[----:B------:R-:W-:-:S03]  /*4c90*/  LOP3.LUT R2, R87, UR24, R144, 0x96, !PT ;  /* 0x0000001857027c12 */ /* 0x000fc6000f8e9690 */
[----:B------:R-:W-:Y:S01]  /*4ca0*/  FFMA.FTZ R125, R88, -UR5, R11 ;  /* 0x80000005587d7c23 */ /* 0x000fe2000801000b */
[----:B------:R-:W-:Y:S01]  /*4cb0*/  LOP3.LUT R226, R149, UR24, R144, 0x96, !PT ;  /* 0x0000001895e27c12 */ /* 0x000fe2000f8e9690 */
[----:B------:R-:W-:Y:S01]  /*4cc0*/  IMAD.WIDE.U32 R164, R164, -0x326172a9, RZ ;  /* 0xcd9e8d57a4a47825 */ /* 0x000fe200078e00ff */
[----:B------:R-:W-:Y:S02]  /*4cd0*/  LOP3.LUT R118, R161, UR24, R146, 0x96, !PT ;  /* 0x00000018a1767c12 */ /* 0x000fe4000f8e9692 */
[----:B------:R-:W-:Y:S01]  /*4ce0*/  I2FP.F32.S32 R245, R112 ;  /* 0x0000007000f57245 */ /* 0x000fe20000201400 */
[----:B------:R-:W-:Y:S01]  /*4cf0*/  IMAD.WIDE.U32 R214, R214, -0x326172a9, RZ ;  /* 0xcd9e8d57d6d67825 */ /* 0x000fe200078e00ff */
[----:B------:R-:W-:-:S03]  /*4d00*/  LOP3.LUT R202, R163, UR25, R122, 0x96, !PT ;  /* 0x00000019a3ca7c12 */ /* 0x000fc6000f8e967a */
[----:B------:R-:W-:Y:S01]  /*4d10*/  FFMA.FTZ R112, R126, -UR5, R119 ;  /* 0x800000057e707c23 */ /* 0x000fe20008010077 */
[----:B------:R-:W-:Y:S01]  /*4d20*/  LOP3.LUT R246, R163, UR25, R108, 0x96, !PT ;  /* 0x00000019a3f67c12 */ /* 0x000fe2000f8e966c */
[----:B------:R-:W-:Y:S01]  /*4d30*/  IMAD.WIDE.U32 R204, R204, -0x2daee0ad, RZ ;  /* 0xd2511f53cccc7825 */ /* 0x000fe200078e00ff */
[----:B------:R-:W-:-:S03]  /*4d40*/  LOP3.LUT R122, R167, UR25, R122, 0x96, !PT ;  /* 0x00000019a77a7c12 */ /* 0x000fc6000f8e967a */
[----:B------:R-:W-:Y:S01]  /*4d50*/  FFMA.FTZ R245, R245, -UR5, R8 ;  /* 0x80000005f5f57c23 */ /* 0x000fe20008010008 */
[--C-:B------:R-:W-:Y:S01]  /*4d60*/  LOP3.LUT R212, R225, UR23, R162.reuse, 0x96, !PT ;  /* 0x00000017e1d47c12 */ /* 0x100fe2000f8e96a2 */
[----:B------:R-:W-:Y:S01]  /*4d70*/  IMAD.WIDE.U32 R216, R2, -0x326172a9, RZ ;  /* 0xcd9e8d5702d87825 */ /* 0x000fe200078e00ff */
[----:B------:R-:W-:Y:S02]  /*4d80*/  LOP3.LUT R170, R165, UR23, R162, 0x96, !PT ;  /* 0x00000017a5aa7c12 */ /* 0x000fe4000f8e96a2 */
[----:B------:R-:W-:Y:S01]  /*4d90*/  LOP3.LUT R86, R205, UR21, R86, 0x96, !PT ;  /* 0x00000015cd567c12 */ /* 0x000fe2000f8e9656 */
[----:B------:R-:W-:Y:S01]  /*4da0*/  IMAD.WIDE.U32 R226, R226, -0x326172a9, RZ ;  /* 0xcd9e8d57e2e27825 */ /* 0x000fe200078e00ff */
[----:B------:R-:W-:Y:S02]  /*4db0*/  LOP3.LUT R168, R215, UR23, R166, 0x96, !PT ;  /* 0x00000017d7a87c12 */ /* 0x000fe4000f8e96a6 */
[----:B------:R-:W-:Y:S01]  /*4dc0*/  LOP3.LUT R110, R167, UR25, R110, 0x96, !PT ;  /* 0x00000019a76e7c12 */ /* 0x000fe2000f8e966e */
[----:B------:R-:W-:Y:S01]  /*4dd0*/  IMAD.WIDE.U32 R208, R94, -0x326172a9, RZ ;  /* 0xcd9e8d575ed07825 */ /* 0x000fe200078e00ff */
[----:B------:R-:W-:-:S02]  /*4de0*/  LOP3.LUT R210, R217, UR23, R162, 0x96, !PT ;  /* 0x00000017d9d27c12 */ /* 0x000fc4000f8e96a2 */
[----:B------:R-:W-:Y:S01]  /*4df0*/  LOP3.LUT R144, R227, UR23, R162, 0x96, !PT ;  /* 0x00000017e3907c12 */ /* 0x000fe2000f8e96a2 */
[----:B------:R-:W-:Y:S01]  /*4e00*/  IMAD.WIDE.U32 R118, R118, -0x326172a9, RZ ;  /* 0xcd9e8d5776767825 */ /* 0x000fe200078e00ff */
[----:B------:R-:W-:Y:S02]  /*4e10*/  LOP3.LUT R174, R117, UR24, R146, 0x96, !PT ;  /* 0x0000001875ae7c12 */ /* 0x000fe4000f8e9692 */
[----:B------:R-:W-:Y:S01]  /*4e20*/  LOP3.LUT R108, R209, UR25, R108, 0x96, !PT ;  /* 0x00000019d16c7c12 */ /* 0x000fe2000f8e966c */
[----:B------:R-:W-:Y:S01]  /*4e30*/  IMAD.WIDE.U32 R246, R246, -0x2daee0ad, RZ ;  /* 0xd2511f53f6f67825 */ /* 0x000fe200078e00ff */
[----:B------:R-:W-:Y:S02]  /*4e40*/  LOP3.LUT R162, R119, UR23, R208, 0x96, !PT ;  /* 0x0000001777a27c12 */ /* 0x000fe4000f8e96d0 */
[----:B------:R-:W-:Y:S01]  /*4e50*/  IABS R90, R90 ;  /* 0x0000005a005a7213 */ /* 0x000fe20000000000 */
[----:B------:R-:W-:Y:S01]  /*4e60*/  IMAD.WIDE.U32 R202, R202, -0x2daee0ad, RZ ;  /* 0xd2511f53caca7825 */ /* 0x000fe200078e00ff */
[----:B------:R-:W-:-:S02]  /*4e70*/  LOP3.LUT R148, R247, UR21, R148, 0x96, !PT ;  /* 0x00000015f7947c12 */ /* 0x000fc4000f8e9694 */
[----:B------:R-:W-:Y:S01]  /*4e80*/  I2FP.F32.S32 R90, R90 ;  /* 0x0000005a005a7245 */ /* 0x000fe20000201400 */
[----:B------:R-:W-:Y:S01]  /*4e90*/  IMAD.WIDE.U32 R218, R122, -0x2daee0ad, RZ ;  /* 0xd2511f537ada7825 */ /* 0x000fe200078e00ff */
[C-C-:B------:R-:W-:Y:S02]  /*4ea0*/  LOP3.LUT R85, R203.reuse, UR21, R84.reuse, 0x96, !PT ;  /* 0x00000015cb557c12 */ /* 0x140fe4000f8e9654 */
[----:B------:R-:W-:Y:S01]  /*4eb0*/  LOP3.LUT R84, R203, UR21, R84, 0x96, !PT ;  /* 0x00000015cb547c12 */ /* 0x000fe2000f8e9654 */
[----:B------:R-:W-:Y:S01]  /*4ec0*/  IMAD.WIDE.U32 R212, R212, -0x2daee0ad, RZ ;  /* 0xd2511f53d4d47825 */ /* 0x000fe200078e00ff */
[----:B------:R-:W-:-:S03]  /*4ed0*/  LOP3.LUT R2, R219, UR21, R200, 0x96, !PT ;  /* 0x00000015db027c12 */ /* 0x000fc6000f8e96c8 */
[----:B------:R-:W-:Y:S01]  /*4ee0*/  FFMA.FTZ R243, R90, -UR5, R9 ;  /* 0x800000055af37c23 */ /* 0x000fe20008010009 */
[----:B------:R-:W-:Y:S01]  /*4ef0*/  LOP3.LUT R3, R219, UR21, R160, 0x96, !PT ;  /* 0x00000015db037c12 */ /* 0x000fe2000f8e96a0 */
[----:B------:R-:W-:Y:S01]  /*4f00*/  IMAD.WIDE.U32 R170, R170, -0x2daee0ad, RZ ;  /* 0xd2511f53aaaa7825 */ /* 0x000fe200078e00ff */
[--C-:B------:R-:W-:Y:S02]  /*4f10*/  LOP3.LUT R206, R213, UR10, R202.reuse, 0x96, !PT ;  /* 0x0000000ad5ce7c12 */ /* 0x100fe4000f8e96ca */
[----:B------:R-:W-:Y:S01]  /*4f20*/  IABS R138, R138 ;  /* 0x0000008a008a7213 */ /* 0x000fe20000000000 */
[----:B------:R-:W-:Y:S01]  /*4f30*/  IMAD.WIDE.U32 R168, R168, -0x2daee0ad, RZ ;  /* 0xd2511f53a8a87825 */ /* 0x000fe200078e00ff */
[----:B------:R-:W-:Y:S02]  /*4f40*/  LOP3.LUT R122, R171, UR10, R202, 0x96, !PT ;  /* 0x0000000aab7a7c12 */ /* 0x000fe4000f8e96ca */
[----:B------:R-:W-:Y:S01]  /*4f50*/  I2FP.F32.S32 R177, R138 ;  /* 0x0000008a00b17245 */ /* 0x000fe20000201400 */
[----:B------:R-:W-:Y:S01]  /*4f60*/  IMAD.WIDE.U32 R86, R86, -0x326172a9, RZ ;  /* 0xcd9e8d5756567825 */ /* 0x000fe200078e00ff */
[----:B------:R-:W-:-:S02]  /*4f70*/  LOP3.LUT R202, R169, UR10, R218, 0x96, !PT ;  /* 0x0000000aa9ca7c12 */ /* 0x000fc4000f8e96da */
[----:B------:R-:W-:Y:S01]  /*4f80*/  IABS R151, R151 ;  /* 0x0000009700977213 */ /* 0x000fe20000000000 */
[----:B------:R-:W-:Y:S01]  /*4f90*/  IMAD.WIDE.U32 R232, R110, -0x2daee0ad, RZ ;  /* 0xd2511f536ee87825 */ /* 0x000fe200078e00ff */
[----:B------:R-:W-:-:S03]  /*4fa0*/  LOP3.LUT R160, R87, UR11, R216, 0x96, !PT ;  /* 0x0000000b57a07c12 */ /* 0x000fc6000f8e96d8 */
[----:B------:R-:W-:Y:S01]  /*4fb0*/  FFMA.FTZ R177, R177, -UR5, R18 ;  /* 0x80000005b1b17c23 */ /* 0x000fe20008010012 */
[----:B------:R-:W-:Y:S01]  /*4fc0*/  I2FP.F32.S32 R182, R151 ;  /* 0x0000009700b67245 */ /* 0x000fe20000201400 */
[----:B------:R-:W-:Y:S01]  /*4fd0*/  IMAD.WIDE.U32 R162, R162, -0x2daee0ad, RZ ;  /* 0xd2511f53a2a27825 */ /* 0x000fe200078e00ff */
[----:B------:R-:W-:Y:S02]  /*4fe0*/  LOP3.LUT R72, R233, UR21, R172, 0x96, !PT ;  /* 0x00000015e9487c12 */ /* 0x000fe4000f8e96ac */
[----:B------:R-:W-:Y:S01]  /*4ff0*/  I2FP.F32.S32 R154, R154 ;  /* 0x0000009a009a7245 */ /* 0x000fe20000201400 */
[----:B------:R-:W-:Y:S01]  /*5000*/  IMAD.WIDE.U32 R174, R174, -0x326172a9, RZ ;  /* 0xcd9e8d57aeae7825 */ /* 0x000fe200078e00ff */
[----:B------:R-:W-:-:S03]  /*5010*/  LOP3.LUT R172, R163, UR10, R218, 0x96, !PT ;  /* 0x0000000aa3ac7c12 */ /* 0x000fc6000f8e96da */
[----:B------:R-:W-:Y:S01]  /*5020*/  FFMA.FTZ R182, R182, -UR5, R17 ;  /* 0x80000005b6b67c23 */ /* 0x000fe20008010011 */
[----:B------:R-:W-:Y:S01]  /*5030*/  FMNMX.FTZ R124, R121, R113, !PT ;  /* 0x00000071797c7209 */ /* 0x000fe20007810000 */
[----:B------:R-:W-:Y:S01]  /*5040*/  IMAD.WIDE.U32 R148, R148, -0x326172a9, RZ ;  /* 0xcd9e8d5794947825 */ /* 0x000fe200078e00ff */
[----:B------:R-:W-:-:S03]  /*5050*/  LOP3.LUT R208, R175, UR23, R208, 0x96, !PT ;  /* 0x00000017afd07c12 */ /* 0x000fc6000f8e96d0 */
[----:B------:R-:W-:Y:S01]  /*5060*/  FFMA.FTZ R83, R154, -UR5, R83 ;  /* 0x800000059a537c23 */ /* 0x000fe20008010053 */
[----:B------:R-:W-:Y:S01]  /*5070*/  IABS R150, R150 ;  /* 0x0000009600967213 */ /* 0x000fe20000000000 */
[----:B------:R-:W-:Y:S01]  /*5080*/  IMAD.WIDE.U32 R248, R85, -0x326172a9, RZ ;  /* 0xcd9e8d5755f87825 */ /* 0x000fe200078e00ff */
[----:B------:R-:W-:Y:S02]  /*5090*/  LOP3.LUT R226, R149, UR11, R226, 0x96, !PT ;  /* 0x0000000b95e27c12 */ /* 0x000fe4000f8e96e2 */
[----:B------:R-:W-:Y:S01]  /*50a0*/  FMNMX.FTZ R124, R143, R124, !PT ;  /* 0x0000007c8f7c7209 */ /* 0x000fe20007810000 */
[----:B------:R-:W-:Y:S01]  /*50b0*/  IMAD.WIDE.U32 R206, R206, -0x326172a9, RZ ;  /* 0xcd9e8d57cece7825 */ /* 0x000fe200078e00ff */
[----:B------:R-:W-:Y:S02]  /*50c0*/  LOP3.LUT R85, R249, UR11, R224, 0x96, !PT ;  /* 0x0000000bf9557c12 */ /* 0x000fe4000f8e96e0 */
[----:B------:R-:W-:Y:S01]  /*50d0*/  IABS R128, R128 ;  /* 0x0000008000807213 */ /* 0x000fe20000000000 */
[----:B------:R-:W-:Y:S01]  /*50e0*/  IMAD.WIDE.U32 R216, R2, -0x326172a9, RZ ;  /* 0xcd9e8d5702d87825 */ /* 0x000fe200078e00ff */
[----:B------:R-:W-:-:S02]  /*50f0*/  LOP3.LUT R2, R207, UR9, R248, 0x96, !PT ;  /* 0x00000009cf027c12 */ /* 0x000fc4000f8e96f8 */
[----:B------:R-:W-:Y:S01]  /*5100*/  I2FP.F32.S32 R150, R150 ;  /* 0x0000009600967245 */ /* 0x000fe20000201400 */
[----:B------:R-:W-:Y:S01]  /*5110*/  IMAD.WIDE.U32 R230, R108, -0x2daee0ad, RZ ;  /* 0xd2511f536ce67825 */ /* 0x000fe200078e00ff */
[----:B------:R-:W-:Y:S02]  /*5120*/  FMNMX.FTZ R124, R103, R124, !PT ;  /* 0x0000007c677c7209 */ /* 0x000fe40007810000 */
[----:B------:R-:W-:Y:S01]  /*5130*/  I2FP.F32.S32 R128, R128 ;  /* 0x0000008000807245 */ /* 0x000fe20000201400 */
[----:B------:R-:W-:Y:S01]  /*5140*/  IMAD.WIDE.U32 R210, R210, -0x2daee0ad, RZ ;  /* 0xd2511f53d2d27825 */ /* 0x000fe200078e00ff */
[----:B------:R-:W-:-:S03]  /*5150*/  LOP3.LUT R82, R231, UR21, R116, 0x96, !PT ;  /* 0x00000015e7527c12 */ /* 0x000fc6000f8e9674 */
[----:B------:R-:W-:Y:S01]  /*5160*/  FFMA.FTZ R150, R150, -UR5, R29 ;  /* 0x8000000596967c23 */ /* 0x000fe2000801001d */
[----:B------:R-:W-:Y:S01]  /*5170*/  FSEL R231, R83, -INF , !P6 ;  /* 0xff80000053e77808 */ /* 0x000fe20007000000 */
[----:B------:R-:W-:Y:S01]  /*5180*/  IMAD.WIDE.U32 R218, R84, -0x326172a9, RZ ;  /* 0xcd9e8d5754da7825 */ /* 0x000fe200078e00ff */
[----:B------:R-:W-:-:S03]  /*5190*/  LOP3.LUT R84, R217, UR11, R214, 0x96, !PT ;  /* 0x0000000bd9547c12 */ /* 0x000fc6000f8e96d6 */
[----:B------:R-:W-:Y:S01]  /*51a0*/  FFMA.FTZ R229, R128, -UR5, R27 ;  /* 0x8000000580e57c23 */ /* 0x000fe2000801001b */
[----:B------:R-:W-:Y:S01]  /*51b0*/  LOP3.LUT R204, R211, UR10, R204, 0x96, !PT ;  /* 0x0000000ad3cc7c12 */ /* 0x000fe2000f8e96cc */
[----:B------:R-:W-:Y:S01]  /*51c0*/  IMAD.WIDE.U32 R202, R202, -0x326172a9, RZ ;  /* 0xcd9e8d57caca7825 */ /* 0x000fe200078e00ff */
[----:B------:R-:W-:Y:S02]  /*51d0*/  LOP3.LUT R164, R219, UR11, R164, 0x96, !PT ;  /* 0x0000000bdba47c12 */ /* 0x000fe4000f8e96a4 */
[----:B------:R-:W-:Y:S01]  /*51e0*/  FMNMX.FTZ R124, R141, R124, !PT ;  /* 0x0000007c8d7c7209 */ /* 0x000fe20007810000 */
[----:B------:R-:W-:Y:S01]  /*51f0*/  IMAD.WIDE.U32 R160, R160, -0x2daee0ad, RZ ;  /* 0xd2511f53a0a07825 */ /* 0x000fe200078e00ff */
[----:B------:R-:W-:Y:S02]  /*5200*/  FMNMX.FTZ R128, R91, R89, !PT ;  /* 0x000000595b807209 */ /* 0x000fe40007810000 */
[----:B------:R-:W-:Y:S01]  /*5210*/  FMNMX.FTZ R124, R139, R124, !PT ;  /* 0x0000007c8b7c7209 */ /* 0x000fe20007810000 */
[----:B------:R-:W-:Y:S01]  /*5220*/  IMAD.WIDE.U32 R214, R3, -0x326172a9, RZ ;  /* 0xcd9e8d5703d67825 */ /* 0x000fe200078e00ff */
[----:B------:R-:W-:-:S02]  /*5230*/  LOP3.LUT R108, R161, UR8, R210, 0x96, !PT ;  /* 0x00000008a16c7c12 */ /* 0x000fc4000f8e96d2 */
[----:B------:R-:W-:Y:S01]  /*5240*/  I2FP.F32.S32 R158, R158 ;  /* 0x0000009e009e7245 */ /* 0x000fe20000201400 */
[----:B------:R-:W-:Y:S01]  /*5250*/  IMAD.WIDE.U32 R172, R172, -0x326172a9, RZ ;  /* 0xcd9e8d57acac7825 */ /* 0x000fe200078e00ff */
[----:B------:R-:W-:Y:S02]  /*5260*/  LOP3.LUT R118, R215, UR11, R118, 0x96, !PT ;  /* 0x0000000bd7767c12 */ /* 0x000fe4000f8e9676 */
[----:B------:R-:W-:Y:S01]  /*5270*/  FSEL R150, R150, -INF , !P6 ;  /* 0xff80000096967808 */ /* 0x000fe20007000000 */
[----:B------:R-:W-:Y:S01]  /*5280*/  IMAD.WIDE.U32 R224, R72, -0x326172a9, RZ ;  /* 0xcd9e8d5748e07825 */ /* 0x000fe200078e00ff */
[----:B------:R-:W-:-:S03]  /*5290*/  LOP3.LUT R72, R203, UR9, R216, 0x96, !PT ;  /* 0x00000009cb487c12 */ /* 0x000fc6000f8e96d8 */
[----:B------:R-:W-:Y:S01]  /*52a0*/  FFMA.FTZ R147, R158, -UR5, R31 ;  /* 0x800000059e937c23 */ /* 0x000fe2000801001f */
[----:B------:R-:W-:Y:S01]  /*52b0*/  LOP3.LUT R94, R173, UR9, R214, 0x96, !PT ;  /* 0x00000009ad5e7c12 */ /* 0x000fe2000f8e96d6 */
[----:B------:R-:W-:Y:S01]  /*52c0*/  IMAD.WIDE.U32 R144, R144, -0x2daee0ad, RZ ;  /* 0xd2511f5390907825 */ /* 0x000fe200078e00ff */
[----:B------:R-:W-:Y:S02]  /*52d0*/  FMNMX.FTZ R124, R137, R124, !PT ;  /* 0x0000007c897c7209 */ /* 0x000fe40007810000 */
[----:B------:R-:W-:Y:S01]  /*52e0*/  FMNMX.FTZ R128, R159, R128, !PT ;  /* 0x000000809f807209 */ /* 0x000fe20007810000 */
[----:B------:R-:W-:Y:S01]  /*52f0*/  IMAD.WIDE.U32 R208, R208, -0x2daee0ad, RZ ;  /* 0xd2511f53d0d07825 */ /* 0x000fe200078e00ff */
[----:B------:R-:W-:Y:S02]  /*5300*/  LOP3.LUT R246, R145, UR10, R246, 0x96, !PT ;  /* 0x0000000a91f67c12 */ /* 0x000fe4000f8e96f6 */
[----:B------:R-:W-:Y:S01]  /*5310*/  IABS R129, R129 ;  /* 0x0000008100817213 */ /* 0x000fe20000000000 */
[----:B------:R-:W-:Y:S01]  /*5320*/  IMAD.WIDE.U32 R226, R226, -0x2daee0ad, RZ ;  /* 0xd2511f53e2e27825 */ /* 0x000fe200078e00ff */
[----:B------:R-:W-:-:S02]  /*5330*/  LOP3.LUT R116, R209, UR10, R230, 0x96, !PT ;  /* 0x0000000ad1747c12 */ /* 0x000fc4000f8e96e6 */
[----:B------:R-:W-:Y:S01]  /*5340*/  FMNMX.FTZ R126, R93, R75, !PT ;  /* 0x0000004b5d7e7209 */ /* 0x000fe20007810000 */
[----:B------:R-:W-:Y:S01]  /*5350*/  IMAD.WIDE.U32 R216, R85, -0x2daee0ad, RZ ;  /* 0xd2511f5355d87825 */ /* 0x000fe200078e00ff */
[----:B------:R-:W-:Y:S02]  /*5360*/  IABS R140, R140 ;  /* 0x0000008c008c7213 */ /* 0x000fe40000000000 */
[----:B------:R-:W-:Y:S01]  /*5370*/  FSEL R152, R152, -INF , !P5 ;  /* 0xff80000098987808 */ /* 0x000fe20006800000 */
[----:B------:R-:W-:Y:S01]  /*5380*/  IMAD.WIDE.U32 R210, R2, -0x2daee0ad, RZ ;  /* 0xd2511f5302d27825 */ /* 0x000fe200078e00ff */
[----:B------:R-:W-:Y:S02]  /*5390*/  LOP3.LUT R85, R217, UR8, R212, 0x96, !PT ;  /* 0x00000008d9557c12 */ /* 0x000fe4000f8e96d4 */
[----:B------:R-:W-:Y:S01]  /*53a0*/  FMNMX.FTZ R124, R133, R124, !PT ;  /* 0x0000007c857c7209 */ /* 0x000fe20007810000 */
[----:B------:R-:W-:Y:S01]  /*53b0*/  IMAD.WIDE.U32 R214, R82, -0x326172a9, RZ ;  /* 0xcd9e8d5752d67825 */ /* 0x000fe200078e00ff */
[----:B------:R-:W-:-:S02]  /*53c0*/  LOP3.LUT R82, R227, UR8, R144, 0x96, !PT ;  /* 0x00000008e3527c12 */ /* 0x000fc4000f8e9690 */
[----:B------:R-:W-:Y:S01]  /*53d0*/  LOP3.LUT R144, R211, UR27, R216, 0x96, !PT ;  /* 0x0000001bd3907c12 */ /* 0x000fe2000f8e96d8 */
[----:B------:R-:W-:Y:S01]  /*53e0*/  IMAD.WIDE.U32 R164, R164, -0x2daee0ad, RZ ;  /* 0xd2511f53a4a47825 */ /* 0x000fe200078e00ff */
[C---:B------:R-:W-:Y:S02]  /*53f0*/  LOP3.LUT R110, R210.reuse, 0xff, RZ, 0xc0, !PT ;  /* 0x000000ffd26e7812 */ /* 0x040fe400078ec0ff */
[----:B------:R-:W-:Y:S01]  /*5400*/  LOP3.LUT R149, R210, 0xffff, RZ, 0xc0, !PT ;  /* 0x0000ffffd2957812 */ /* 0x000fe200078ec0ff */
[----:B------:R-:W-:Y:S01]  /*5410*/  IMAD.WIDE.U32 R118, R118, -0x2daee0ad, RZ ;  /* 0xd2511f5376767825 */ /* 0x000fe200078e00ff */
[--C-:B------:R-:W-:Y:S02]  /*5420*/  SHF.R.U32.HI R138, RZ, 0x10, R210.reuse ;  /* 0x00000010ff8a7819 */ /* 0x100fe400000116d2 */
[----:B------:R-:W-:Y:S01]  /*5430*/  SHF.R.U32.HI R90, RZ, 0x18, R210 ;  /* 0x00000018ff5a7819 */ /* 0x000fe200000116d2 */
[----:B------:R-:W-:Y:S01]  /*5440*/  IMAD.WIDE.U32 R210, R94, -0x2daee0ad, RZ ;  /* 0xd2511f535ed27825 */ /* 0x000fe200078e00ff */
[----:B------:R-:W-:-:S02]  /*5450*/  LOP3.LUT R2, R165, UR8, R170, 0x96, !PT ;  /* 0x00000008a5027c12 */ /* 0x000fc4000f8e96aa */
[----:B------:R-:W-:Y:S01]  /*5460*/  LOP3.LUT R165, R119, UR8, R162, 0x96, !PT ;  /* 0x0000000877a57c12 */ /* 0x000fe2000f8e96a2 */
[----:B------:R-:W-:Y:S01]  /*5470*/  IMAD.WIDE.U32 R116, R116, -0x326172a9, RZ ;  /* 0xcd9e8d5774747825 */ /* 0x000fe200078e00ff */
[----:B------:R-:W-:Y:S02]  /*5480*/  LOP3.LUT R94, R211, UR27, R118, 0x96, !PT ;  /* 0x0000001bd35e7c12 */ /* 0x000fe4000f8e9676 */
[----:B------:R-:W-:Y:S01]  /*5490*/  FMNMX.FTZ R128, R157, R128, !PT ;  /* 0x000000809d807209 */ /* 0x000fe20007810000 */
[----:B------:R-:W-:Y:S01]  /*54a0*/  IMAD.WIDE.U32 R118, R85, -0x326172a9, RZ ;  /* 0xcd9e8d5755767825 */ /* 0x000fe200078e00ff */
[----:B------:R-:W-:Y:S02]  /*54b0*/  LOP3.LUT R151, R117, UR9, R214, 0x96, !PT ;  /* 0x0000000975977c12 */ /* 0x000fe4000f8e96d6 */
[----:B------:R-:W-:Y:S01]  /*54c0*/  FMNMX.FTZ R117, R120, R0, !PT ;  /* 0x0000000078757209 */ /* 0x000fe20007810000 */
[----:B------:R-:W-:Y:S01]  /*54d0*/  IMAD.WIDE.U32 R122, R122, -0x326172a9, RZ ;  /* 0xcd9e8d577a7a7825 */ /* 0x000fe200078e00ff */
[----:B------:R-:W-:-:S02]  /*54e0*/  LOP3.LUT R169, R118, 0xff, RZ, 0xc0, !PT ;  /* 0x000000ff76a97812 */ /* 0x000fc400078ec0ff */
[----:B------:R-:W-:Y:S01]  /*54f0*/  LOP3.LUT R146, R118, 0xffff, RZ, 0xc0, !PT ;  /* 0x0000ffff76927812 */ /* 0x000fe200078ec0ff */
[----:B------:R-:W-:Y:S01]  /*5500*/  IMAD.WIDE.U32 R188, R188, -0x326172a9, RZ ;  /* 0xcd9e8d57bcbc7825 */ /* 0x000fe200078e00ff */
[--C-:B------:R-:W-:Y:S02]  /*5510*/  SHF.R.U32.HI R145, RZ, 0x10, R118.reuse ;  /* 0x00000010ff917819 */ /* 0x100fe40000011676 */
[----:B------:R-:W-:Y:S01]  /*5520*/  SHF.R.U32.HI R142, RZ, 0x18, R118 ;  /* 0x00000018ff8e7819 */ /* 0x000fe20000011676 */
[----:B------:R-:W-:Y:S01]  /*5530*/  IMAD.WIDE.U32 R204, R204, -0x326172a9, RZ ;  /* 0xcd9e8d57cccc7825 */ /* 0x000fe200078e00ff */
[----:B------:R-:W-:Y:S02]  /*5540*/  FSEL R118, R109, -INF , !P4 ;  /* 0xff8000006d767808 */ /* 0x000fe40006000000 */
[----:B------:R-:W-:Y:S01]  /*5550*/  FMNMX.FTZ R109, R114, R117, !PT ;  /* 0x00000075726d7209 */ /* 0x000fe20007810000 */
[----:B------:R-:W-:Y:S01]  /*5560*/  IMAD.WIDE.U32 R212, R84, -0x2daee0ad, RZ ;  /* 0xd2511f5354d47825 */ /* 0x000fe200078e00ff */
[----:B------:R-:W-:-:S02]  /*5570*/  I2FP.F32.S32 R129, R129 ;  /* 0x0000008100817245 */ /* 0x000fc40000201400 */
[----:B------:R-:W-:Y:S01]  /*5580*/  FMNMX.FTZ R109, R70, R109, !PT ;  /* 0x0000006d466d7209 */ /* 0x000fe20007810000 */
[----:B------:R-:W-:Y:S01]  /*5590*/  IMAD.WIDE.U32 R170, R72, -0x2daee0ad, RZ ;  /* 0xd2511f5348aa7825 */ /* 0x000fe200078e00ff */
[----:B------:R-:W-:-:S03]  /*55a0*/  FMNMX.FTZ R126, R107, R126, !PT ;  /* 0x0000007e6b7e7209 */ /* 0x000fc60007810000 */
[----:B------:R-:W-:Y:S01]  /*55b0*/  FFMA.FTZ R235, R129, -UR5, R24 ;  /* 0x8000000581eb7c23 */ /* 0x000fe20008010018 */
[----:B------:R-:W-:Y:S01]  /*55c0*/  FMNMX.FTZ R109, R96, R109, !PT ;  /* 0x0000006d606d7209 */ /* 0x000fe20007810000 */
[----:B------:R-:W-:Y:S01]  /*55d0*/  IMAD.WIDE.U32 R246, R246, -0x326172a9, RZ ;  /* 0xcd9e8d57f6f67825 */ /* 0x000fe200078e00ff */
[----:B------:R-:W-:Y:S02]  /*55e0*/  I2FP.F32.S32 R140, R140 ;  /* 0x0000008c008c7245 */ /* 0x000fe40000201400 */
[----:B------:R-:W-:Y:S02]  /*55f0*/  FMNMX.FTZ R83, R98, R109, !PT ;  /* 0x0000006d62537209 */ /* 0x000fe40007810000 */
[----:B------:R-:W-:Y:S01]  /*5600*/  FSEL R147, R147, -INF , !P6 ;  /* 0xff80000093937808 */ /* 0x000fe20007000000 */
[----:B------:R-:W-:Y:S01]  /*5610*/  FFMA.FTZ R129, R140, -UR5, R23 ;  /* 0x800000058c817c23 */ /* 0x000fe20008010017 */
[----:B------:R-:W-:Y:S02]  /*5620*/  FMNMX.FTZ R83, R106, R83, !PT ;  /* 0x000000536a537209 */ /* 0x000fe40007810000 */
[----:B------:R-:W-:-:S02]  /*5630*/  FMNMX.FTZ R124, R95, R124, !PT ;  /* 0x0000007c5f7c7209 */ /* 0x000fc40007810000 */
[----:B------:R-:W-:Y:S02]  /*5640*/  FMNMX.FTZ R83, R104, R83, !PT ;  /* 0x0000005368537209 */ /* 0x000fe40007810000 */
[----:B------:R-:W-:Y:S02]  /*5650*/  FMNMX.FTZ R128, R155, R128, !PT ;  /* 0x000000809b807209 */ /* 0x000fe40007810000 */
[----:B------:R-:W-:Y:S02]  /*5660*/  FMNMX.FTZ R83, R102, R83, !PT ;  /* 0x0000005366537209 */ /* 0x000fe40007810000 */
[----:B------:R-:W-:Y:S02]  /*5670*/  IABS R130, R130 ;  /* 0x0000008200827213 */ /* 0x000fe40000000000 */
[----:B------:R-:W-:Y:S02]  /*5680*/  FMNMX.FTZ R83, R150, R83, !PT ;  /* 0x0000005396537209 */ /* 0x000fe40007810000 */
[----:B------:R-:W-:-:S02]  /*5690*/  FMNMX.FTZ R126, R105, R126, !PT ;  /* 0x0000007e697e7209 */ /* 0x000fc40007810000 */
[----:B------:R-:W-:Y:S02]  /*56a0*/  FMNMX.FTZ R83, R152, R83, !PT ;  /* 0x0000005398537209 */ /* 0x000fe40007810000 */
[----:B------:R-:W-:Y:S02]  /*56b0*/  IABS R132, R132 ;  /* 0x0000008400847213 */ /* 0x000fe40000000000 */
[----:B------:R-:W-:Y:S02]  /*56c0*/  FSEL R190, R190, -INF , !P3 ;  /* 0xff800000bebe7808 */ /* 0x000fe40005800000 */
[----:B------:R-:W-:Y:S02]  /*56d0*/  FMNMX.FTZ R83, R118, R83, !PT ;  /* 0x0000005376537209 */ /* 0x000fe40007810000 */
[----:B------:R-:W-:Y:S02]  /*56e0*/  FSEL R97, R97, -INF , !P5 ;  /* 0xff80000061617808 */ /* 0x000fe40006800000 */
[----:B------:R-:W-:-:S02]  /*56f0*/  FMNMX.FTZ R124, R147, R124, !PT ;  /* 0x0000007c937c7209 */ /* 0x000fc40007810000 */
[----:B------:R-:W-:Y:S02]  /*5700*/  FMNMX.FTZ R128, R153, R128, !PT ;  /* 0x0000008099807209 */ /* 0x000fe40007810000 */
[----:B------:R-:W-:Y:S02]  /*5710*/  I2FP.F32.S32 R111, R130 ;  /* 0x00000082006f7245 */ /* 0x000fe40000201400 */
[----:B------:R-:W-:Y:S02]  /*5720*/  FMNMX.FTZ R126, R71, R126, !PT ;  /* 0x0000007e477e7209 */ /* 0x000fe40007810000 */
[----:B------:R-:W-:Y:S01]  /*5730*/  I2FP.F32.S32 R156, R156 ;  /* 0x0000009c009c7245 */ /* 0x000fe20000201400 */
[----:B------:R-:W-:Y:S01]  /*5740*/  FFMA.FTZ R236, R111, -UR5, R12 ;  /* 0x800000056fec7c23 */ /* 0x000fe2000801000c */
[----:B------:R-:W-:Y:S02]  /*5750*/  I2FP.F32.S32 R132, R132 ;  /* 0x0000008400847245 */ /* 0x000fe40000201400 */
[----:B------:R-:W-:Y:S01]  /*5760*/  FSEL R182, R182, -INF , !P2 ;  /* 0xff800000b6b67808 */ /* 0x000fe20005000000 */
[----:B------:R-:W-:Y:S01]  /*5770*/  FFMA.FTZ R237, R156, -UR5, R81 ;  /* 0x800000059ced7c23 */ /* 0x000fe20008010051 */
[----:B------:R-:W-:Y:S01]  /*5780*/  FMNMX.FTZ R83, R190, R83, !PT ;  /* 0x00000053be537209 */ /* 0x000fe20007810000 */
[----:B------:R-:W-:Y:S01]  /*5790*/  FFMA.FTZ R111, R132, -UR5, R19 ;  /* 0x80000005846f7c23 */ /* 0x000fe20008010013 */
[----:B------:R-:W-:-:S02]  /*57a0*/  FSEL R129, R129, -INF , !P4 ;  /* 0xff80000081817808 */ /* 0x000fc40006000000 */
[----:B------:R-:W-:Y:S02]  /*57b0*/  FMNMX.FTZ R124, R97, R124, !PT ;  /* 0x0000007c617c7209 */ /* 0x000fe40007810000 */
[----:B------:R-:W-:Y:S02]  /*57c0*/  FMNMX.FTZ R128, R131, R128, !PT ;  /* 0x0000008083807209 */ /* 0x000fe40007810000 */
[----:B------:R-:W-:Y:S02]  /*57d0*/  FMNMX.FTZ R126, R69, R126, !PT ;  /* 0x0000007e457e7209 */ /* 0x000fe40007810000 */
[----:B------:R-:W-:Y:S02]  /*57e0*/  FSEL R180, R180, -INF , !P1 ;  /* 0xff800000b4b47808 */ /* 0x000fe40004800000 */
[----:B------:R-:W-:Y:S02]  /*57f0*/  FMNMX.FTZ R83, R182, R83, !PT ;  /* 0x00000053b6537209 */ /* 0x000fe40007810000 */
[----:B------:R-:W-:-:S02]  /*5800*/  FSEL R177, R177, -INF , !P3 ;  /* 0xff800000b1b17808 */ /* 0x000fc40005800000 */
[----:B------:R-:W-:Y:S02]  /*5810*/  FMNMX.FTZ R124, R129, R124, !PT ;  /* 0x0000007c817c7209 */ /* 0x000fe40007810000 */
[----:B------:R-:W-:Y:S02]  /*5820*/  FMNMX.FTZ R128, R101, R128, !PT ;  /* 0x0000008065807209 */ /* 0x000fe40007810000 */
[----:B------:R-:W-:Y:S02]  /*5830*/  FMNMX.FTZ R126, R99, R126, !PT ;  /* 0x0000007e637e7209 */ /* 0x000fe40007810000 */
[----:B------:R-:W-:Y:S02]  /*5840*/  FSEL R178, R178, -INF , !P0 ;  /* 0xff800000b2b27808 */ /* 0x000fe40004000000 */
[----:B------:R-:W-:Y:S02]  /*5850*/  FMNMX.FTZ R83, R180, R83, !PT ;  /* 0x00000053b4537209 */ /* 0x000fe40007810000 */
[----:B------:R-:W-:Y:S01]  /*5860*/  LOP3.LUT R173, R119, UR28, R206, 0x96, !PT ;  /* 0x0000001c77ad7c12 */ /* 0x000fe2000f8e96ce */
[----:B------:R-:W-:Y:S01]  /*5870*/  IMAD.WIDE.U32 R206, R108, -0x326172a9, RZ ;  /* 0xcd9e8d576cce7825 */ /* 0x000fe200078e00ff */
[----:B------:R-:W-:-:S02]  /*5880*/  FSEL R237, R237, -INF , !P6 ;  /* 0xff800000eded7808 */ /* 0x000fc40007000000 */
[----:B------:R-:W-:Y:S02]  /*5890*/  FSEL R119, R111, -INF , !P2 ;  /* 0xff8000006f777808 */ /* 0x000fe40005000000 */
[----:B------:R-:W-:Y:S02]  /*58a0*/  FMNMX.FTZ R124, R177, R124, !PT ;  /* 0x0000007cb17c7209 */ /* 0x000fe40007810000 */
[----:B------:R-:W-:Y:S02]  /*58b0*/  FMNMX.FTZ R128, R223, R128, !PT ;  /* 0x00000080df807209 */ /* 0x000fe40007810000 */
[----:B------:R-:W-:Y:S02]  /*58c0*/  FMNMX.FTZ R126, R73, R126, !PT ;  /* 0x0000007e497e7209 */ /* 0x000fe40007810000 */
[----:B------:R-:W-:Y:S02]  /*58d0*/  FMNMX.FTZ R132, R178, R83, !PT ;  /* 0x00000053b2847209 */ /* 0x000fe40007810000 */
[----:B------:R-:W-:-:S02]  /*58e0*/  FSEL R83, R112, -INF , !P0 ;  /* 0xff80000070537808 */ /* 0x000fc40004000000 */
[----:B------:R-:W-:Y:S01]  /*58f0*/  FSEL R235, R235, -INF , !P5 ;  /* 0xff800000ebeb7808 */ /* 0x000fe20006800000 */
[----:B------:R-:W1:Y:S01]  /*5900*/  SHFL.BFLY PT, R111, R132, 0x2, 0x1f ;  /* 0x0c401f00846f7f89 */ /* 0x000e6200000e0000 */
[----:B------:R-:W-:Y:S02]  /*5910*/  FSEL R109, R115, -INF , !P1 ;  /* 0xff800000736d7808 */ /* 0x000fe40004800000 */
[----:B------:R-:W-:Y:S02]  /*5920*/  FMNMX.FTZ R124, R119, R124, !PT ;  /* 0x0000007c777c7209 */ /* 0x000fe40007810000 */
[----:B------:R-:W-:Y:S02]  /*5930*/  FMNMX.FTZ R112, R237, R128, !PT ;  /* 0x00000080ed707209 */ /* 0x000fe40007810000 */
[----:B------:R-:W-:Y:S02]  /*5940*/  FSEL R227, R74, -INF , !P4 ;  /* 0xff8000004ae37808 */ /* 0x000fe40006000000 */
[----:B------:R-:W-:-:S02]  /*5950*/  FMNMX.FTZ R74, R221, R126, !PT ;  /* 0x0000007edd4a7209 */ /* 0x000fc40007810000 */
[----:B------:R-:W-:Y:S02]  /*5960*/  FMNMX.FTZ R124, R109, R124, !PT ;  /* 0x0000007c6d7c7209 */ /* 0x000fe40007810000 */
[----:B------:R-:W-:Y:S02]  /*5970*/  FMNMX.FTZ R112, R235, R112, !PT ;  /* 0x00000070eb707209 */ /* 0x000fe40007810000 */
[----:B------:R-:W-:Y:S02]  /*5980*/  FSEL R250, R250, -INF , !P5 ;  /* 0xff800000fafa7808 */ /* 0x000fe40006800000 */
[----:B------:R-:W-:Y:S02]  /*5990*/  FMNMX.FTZ R117, R231, R74, !PT ;  /* 0x0000004ae7757209 */ /* 0x000fe40007810000 */
[----:B------:R-:W-:Y:S02]  /*59a0*/  LOP3.LUT R3, R123, UR9, R218, 0x96, !PT ;  /* 0x000000097b037c12 */ /* 0x000fe4000f8e96da */
[----:B------:R-:W-:-:S02]  /*59b0*/  FMNMX.FTZ R123, R83, R124, !PT ;  /* 0x0000007c537b7209 */ /* 0x000fc40007810000 */
[----:B------:R-:W-:Y:S02]  /*59c0*/  FSEL R236, R236, -INF , !P3 ;  /* 0xff800000ecec7808 */ /* 0x000fe40005800000 */
[----:B------:R-:W-:Y:S01]  /*59d0*/  FMNMX.FTZ R115, R227, R112, !PT ;  /* 0x00000070e3737209 */ /* 0x000fe20007810000 */
[----:B------:R-:W2:Y:S01]  /*59e0*/  SHFL.BFLY PT, R74, R123, 0x2, 0x1f ;  /* 0x0c401f007b4a7f89 */ /* 0x000ea200000e0000 */
        /* <DEDUP_REMOVED lines=8> */
[----:B------:R-:W-:Y:S02]  /*5a70*/  ISETP.LE.U32.AND P5, PT, R110, UR13, PT ;  /* 0x0000000d6e007c0c */ /* 0x000fe4000bfa3070 */
[----:B------:R-:W-:-:S02]  /*5a80*/  FSEL R239, R239, -INF , !P2 ;  /* 0xff800000efef7808 */ /* 0x000fc40005000000 */
[----:B------:R-:W-:Y:S02]  /*5a90*/  FMNMX.FTZ R110, R241, R112, !PT ;  /* 0x00000070f16e7209 */ /* 0x000fe40007810000 */
[----:B------:R-:W-:Y:S02]  /*5aa0*/  FSEL R243, R243, -INF , !P0 ;  /* 0xff800000f3f37808 */ /* 0x000fe40004000000 */
[----:B------:R-:W-:Y:S02]  /*5ab0*/  FMNMX.FTZ R124, R245, R124, !PT ;  /* 0x0000007cf57c7209 */ /* 0x000fe40007810000 */
[----:B------:R-:W-:Y:S02]  /*5ac0*/  FSEL R127, R127, -INF , !P1 ;  /* 0xff8000007f7f7808 */ /* 0x000fe40004800000 */
[----:B------:R-:W-:Y:S02]  /*5ad0*/  FMNMX.FTZ R110, R239, R110, !PT ;  /* 0x0000006eef6e7209 */ /* 0x000fe40007810000 */
[----:B------:R-:W-:-:S02]  /*5ae0*/  LOP3.LUT R166, R189, UR23, R166, 0x96, !PT ;  /* 0x00000017bda67c12 */ /* 0x000fc4000f8e96a6 */
[----:B------:R-:W-:Y:S02]  /*5af0*/  LOP3.LUT R174, R215, UR11, R174, 0x96, !PT ;  /* 0x0000000bd7ae7c12 */ /* 0x000fe4000f8e96ae */
[----:B------:R-:W-:Y:S01]  /*5b00*/  FMNMX.FTZ R183, R243, R124, !PT ;  /* 0x0000007cf3b77209 */ /* 0x000fe20007810000 */
[----:B------:R-:W-:Y:S01]  /*5b10*/  IMAD.WIDE.U32 R166, R166, -0x2daee0ad, RZ ;  /* 0xd2511f53a6a67825 */ /* 0x000fe200078e00ff */
[----:B------:R-:W-:Y:S02]  /*5b20*/  FSEL R125, R125, -INF , !P0 ;  /* 0xff8000007d7d7808 */ /* 0x000fe40004000000 */
[----:B------:R-:W-:Y:S01]  /*5b30*/  FMNMX.FTZ R124, R127, R110, !PT ;  /* 0x0000006e7f7c7209 */ /* 0x000fe20007810000 */
[----:B------:R-:W-:Y:S01]  /*5b40*/  IMAD.WIDE.U32 R174, R174, -0x2daee0ad, RZ ;  /* 0xd2511f53aeae7825 */ /* 0x000fe200078e00ff */
[----:B------:R-:W3:Y:S01]  /*5b50*/  SHFL.BFLY PT, R154, R183, 0x2, 0x1f ;  /* 0x0c401f00b79a7f89 */ /* 0x000ee200000e0000 */
[----:B-1----:R-:W-:Y:S02]  /*5b60*/  FMNMX.FTZ R132, R132, R111, !PT ;  /* 0x0000006f84847209 */ /* 0x002fe40007810000 */
[----:B------:R-:W-:-:S02]  /*5b70*/  FMNMX.FTZ R124, R125, R124, !PT ;  /* 0x0000007c7d7c7209 */ /* 0x000fc40007810000 */
[----:B------:R-:W-:Y:S01]  /*5b80*/  LOP3.LUT R200, R167, UR10, R232, 0x96, !PT ;  /* 0x0000000aa7c87c12 */ /* 0x000fe2000f8e96e8 */
[----:B------:R-:W-:Y:S01]  /*5b90*/  SHFL.BFLY PT, R111, R132, 0x1, 0x1f ;  /* 0x0c201f00846f7f89 */ /* 0x000fe200000e0000 */
[----:B------:R-:W-:Y:S02]  /*5ba0*/  LOP3.LUT R85, R175, UR8, R208, 0x96, !PT ;  /* 0x00000008af557c12 */ /* 0x000fe4000f8e96d0 */
[----:B--2---:R-:W-:Y:S01]  /*5bb0*/  FMNMX.FTZ R123, R123, R74, !PT ;  /* 0x0000004a7b7b7209 */ /* 0x004fe20007810000 */
[----:B------:R-:W1:Y:S01]  /*5bc0*/  SHFL.BFLY PT, R175, R124, 0x2, 0x1f ;  /* 0x0c401f007caf7f89 */ /* 0x000e6200000e0000 */
[----:B------:R-:W-:Y:S01]  /*5bd0*/  IMAD.WIDE.U32 R200, R200, -0x326172a9, RZ ;  /* 0xcd9e8d57c8c87825 */ /* 0x000fe200078e00ff */
[----:B------:R-:W-:Y:S02]  /*5be0*/  LOP3.LUT R88, R205, UR9, R86, 0x96, !PT ;  /* 0x00000009cd587c12 */ /* 0x000fe4000f8e9656 */
[----:B------:R-:W2:Y:S01]  /*5bf0*/  SHFL.BFLY PT, R126, R123, 0x1, 0x1f ;  /* 0x0c201f007b7e7f89 */ /* 0x000ea200000e0000 */
        /* <DEDUP_REMOVED lines=9> */
[----:B------:R-:W-:-:S02]  /*5c90*/  SHF.R.U32.HI R2, RZ, 0x10, R204 ;  /* 0x00000010ff027819 */ /* 0x000fc400000116cc */
[----:B---3--:R-:W-:Y:S02]  /*5ca0*/  FMNMX.FTZ R183, R183, R154, !PT ;  /* 0x0000009ab7b77209 */ /* 0x008fe40007810000 */
[----:B------:R-:W-:Y:S01]  /*5cb0*/  LOP3.LUT R188, R225, UR11, R188, 0x96, !PT ;  /* 0x0000000be1bc7c12 */ /* 0x000fe2000f8e96bc */
[----:B------:R-:W-:Y:S01]  /*5cc0*/  STL [R1+0x14], R2 ;  /* 0x0000140201007387 */ /* 0x000fe20000100800 */
[----:B------:R-:W-:Y:S01]  /*5cd0*/  LOP3.LUT R100, R213, UR8, R168, 0x96, !PT ;  /* 0x00000008d5647c12 */ /* 0x000fe2000f8e96a8 */
[----:B------:R-:W-:Y:S01]  /*5ce0*/  IMAD.WIDE.U32 R224, R151, -0x2daee0ad, RZ ;  /* 0xd2511f5397e07825 */ /* 0x000fe200078e00ff */
[----:B-1----:R-:W-:Y:S01]  /*5cf0*/  FMNMX.FTZ R124, R124, R175, !PT ;  /* 0x000000af7c7c7209 */ /* 0x002fe20007810000 */
[----:B------:R-:W1:Y:S01]  /*5d00*/  SHFL.BFLY PT, R2, R183, 0x1, 0x1f ;  /* 0x0c201f00b7027f89 */ /* 0x000e6200000e0000 */
[----:B------:R-:W-:Y:S01]  /*5d10*/  LOP3.LUT R87, R171, UR27, R212, 0x96, !PT ;  /* 0x0000001bab577c12 */ /* 0x000fe2000f8e96d4 */
[----:B------:R-:W-:Y:S01]  /*5d20*/  IMAD.WIDE.U32 R212, R3, -0x2daee0ad, RZ ;  /* 0xd2511f5303d47825 */ /* 0x000fe200078e00ff */
[----:B------:R-:W-:Y:S01]  /*5d30*/  FMNMX.FTZ R132, R132, R111, !PT ;  /* 0x0000006f84847209 */ /* 0x000fe20007810000 */
[----:B------:R-:W3:Y:S01]  /*5d40*/  SHFL.BFLY PT, R175, R124, 0x1, 0x1f ;  /* 0x0c201f007caf7f89 */ /* 0x000ee200000e0000 */
[----:B------:R-:W-:Y:S01]  /*5d50*/  SHF.R.U32.HI R3, RZ, 0x18, R170 ;  /* 0x00000018ff037819 */ /* 0x000fe200000116aa */
[----:B------:R-:W-:Y:S01]  /*5d60*/  IMAD.WIDE.U32 R188, R188, -0x2daee0ad, RZ ;  /* 0xd2511f53bcbc7825 */ /* 0x000fe200078e00ff */
[----:B------:R-:W-:-:S03]  /*5d70*/  FSETP.NEU.FTZ.AND P1, PT, R132, -INF , PT ;  /* 0xff8000008400780b */ /* 0x000fc60003f3d000 */
[----:B------:R-:W-:Y:S01]  /*5d80*/  FMUL.FTZ R111, R132, UR32 ;  /* 0x00000020846f7c20 */ /* 0x000fe20008410000 */
[----:B------:R-:W-:Y:S02]  /*5d90*/  ISETP.LE.U32.AND P3, PT, R3, UR13, PT ;  /* 0x0000000d03007c0c */ /* 0x000fe4000bf63070 */
[----:B--2---:R-:W-:Y:S02]  /*5da0*/  FMNMX.FTZ R3, R123, R126, !PT ;  /* 0x0000007e7b037209 */ /* 0x004fe40007810000 */
[----:B------:R-:W-:Y:S02]  /*5db0*/  LOP3.LUT R188, R205, UR27, R188, 0x96, !PT ;  /* 0x0000001bcdbc7c12 */ /* 0x000fe4000f8e96bc */
[C---:B------:R-:W-:Y:S02]  /*5dc0*/  LOP3.LUT R88, R204.reuse, 0xff, RZ, 0xc0, !PT ;  /* 0x000000ffcc587812 */ /* 0x040fe400078ec0ff */
[----:B------:R-:W-:Y:S02]  /*5dd0*/  LOP3.LUT R232, R204, 0xffff, RZ, 0xc0, !PT ;  /* 0x0000ffffcce87812 */ /* 0x000fe400078ec0ff */
[----:B------:R-:W-:Y:S01]  /*5de0*/  SHF.R.U32.HI R86, RZ, 0x18, R204 ;  /* 0x00000018ff567819 */ /* 0x000fe200000116cc */
[----:B------:R-:W-:Y:S01]  /*5df0*/  IMAD.WIDE.U32 R204, R82, -0x326172a9, RZ ;  /* 0xcd9e8d5752cc7825 */ /* 0x000fe200078e00ff */
[----:B------:R-:W-:-:S03]  /*5e00*/  FSEL R111, R111, RZ, P1 ;  /* 0x000000ff6f6f7208 */ /* 0x000fc60000800000 */
[C---:B------:R-:W-:Y:S01]  /*5e10*/  FMUL.FTZ R82, R3.reuse, UR32 ;  /* 0x0000002003527c20 */ /* 0x040fe20008410000 */
[----:B------:R-:W-:Y:S02]  /*5e20*/  FSETP.NEU.FTZ.AND P1, PT, R3, -INF , PT ;  /* 0xff8000000300780b */ /* 0x000fe40003f3d000 */
[----:B------:R-:W-:Y:S01]  /*5e30*/  LOP3.LUT R72, R170, 0xff, RZ, 0xc0, !PT ;  /* 0x000000ffaa487812 */ /* 0x000fe200078ec0ff */
[--C-:B------:R-:W-:Y:S01]  /*5e40*/  FFMA.FTZ R126, R120, UR32, -R111.reuse ;  /* 0x00000020787e7c23 */ /* 0x100fe2000801086f */
[--C-:B------:R-:W-:Y:S01]  /*5e50*/  FFMA.FTZ R123, R0, UR32, -R111.reuse ;  /* 0x00000020007b7c23 */ /* 0x100fe2000801086f */
[----:B------:R-:W-:Y:S01]  /*5e60*/  FSEL R82, R82, RZ, P1 ;  /* 0x000000ff52527208 */ /* 0x000fe20000800000 */
[--C-:B------:R-:W-:Y:S01]  /*5e70*/  FFMA.FTZ R220, R98, UR32, -R111.reuse ;  /* 0x0000002062dc7c23 */ /* 0x100fe2000801086f */
[----:B------:R-:W-:Y:S01]  /*5e80*/  LOP3.LUT R0, R173, 0xffff, RZ, 0xc0, !PT ;  /* 0x0000ffffad007812 */ /* 0x000fe200078ec0ff */
[--C-:B------:R-:W-:Y:S01]  /*5e90*/  FFMA.FTZ R214, R106, UR32, -R111.reuse ;  /* 0x000000206ad67c23 */ /* 0x100fe2000801086f */
[----:B------:R-:W-:Y:S01]  /*5ea0*/  ISETP.LE.U32.AND P0, PT, R72, UR13, PT ;  /* 0x0000000d48007c0c */ /* 0x000fe2000bf03070 */
[----:B------:R-:W-:Y:S01]  /*5eb0*/  MUFU.EX2 R126, R126 ;  /* 0x0000007e007e7308 */ /* 0x000fe20000000800 */
[----:B------:R-:W-:Y:S01]  /*5ec0*/  LOP3.LUT R72, R207, UR28, R122, 0x96, !PT ;  /* 0x0000001ccf487c12 */ /* 0x000fe2000f8e967a */
[--C-:B------:R-:W-:Y:S01]  /*5ed0*/  FFMA.FTZ R122, R121, UR32, -R82.reuse ;  /* 0x00000020797a7c23 */ /* 0x100fe20008010852 */
[----:B-1----:R-:W-:Y:S01]  /*5ee0*/  FMNMX.FTZ R2, R183, R2, !PT ;  /* 0x00000002b7027209 */ /* 0x002fe20007810000 */
[----:B------:R-:W-:Y:S01]  /*5ef0*/  FFMA.FTZ R176, R113, UR32, -R82 ;  /* 0x0000002071b07c23 */ /* 0x000fe20008010852 */
[----:B------:R-:W-:Y:S01]  /*5f00*/  SHF.R.U32.HI R121, RZ, 0x8, R0 ;  /* 0x00000008ff797819 */ /* 0x000fe20000011600 */
[--C-:B------:R-:W-:Y:S01]  /*5f10*/  FFMA.FTZ R251, R103, UR32, -R82.reuse ;  /* 0x0000002067fb7c23 */ /* 0x100fe20008010852 */
[----:B------:R-:W-:Y:S01]  /*5f20*/  LOP3.LUT R120, R173, 0xff, RZ, 0xc0, !PT ;  /* 0x000000ffad787812 */ /* 0x000fe200078ec0ff */
[----:B------:R-:W1:Y:S01]  /*5f30*/  MUFU.EX2 R123, R123 ;  /* 0x0000007b007b7308 */ /* 0x000e620000000800 */
[----:B---3--:R-:W-:Y:S01]  /*5f40*/  FMNMX.FTZ R0, R124, R175, !PT ;  /* 0x000000af7c007209 */ /* 0x008fe20007810000 */
[----:B------:R-:W-:Y:S01]  /*5f50*/  FMUL.FTZ R242, R2, UR32 ;  /* 0x0000002002f27c20 */ /* 0x000fe20008410000 */
[----:B------:R-:W-:Y:S01]  /*5f60*/  LOP3.LUT R113, R121, 0xffff, RZ, 0xc0, !PT ;  /* 0x0000ffff79717812 */ /* 0x000fe200078ec0ff */
[--C-:B------:R-:W-:Y:S01]  /*5f70*/  FFMA.FTZ R124, R114, UR32, -R111.reuse ;  /* 0x00000020727c7c23 */ /* 0x100fe2000801086f */
[----:B------:R-:W-:Y:S01]  /*5f80*/  FSETP.NEU.FTZ.AND P2, PT, R2, -INF , PT ;  /* 0xff8000000200780b */ /* 0x000fe20003f5d000 */
[--C-:B------:R-:W-:Y:S01]  /*5f90*/  FFMA.FTZ R103, R96, UR32, -R111.reuse ;  /* 0x0000002060677c23 */ /* 0x100fe2000801086f */
[----:B------:R-:W-:Y:S01]  /*5fa0*/  ISETP.LE.U32.AND P4, PT, R120, UR13, PT ;  /* 0x0000000d78007c0c */ /* 0x000fe2000bf83070 */
[----:B------:R-:W-:Y:S01]  /*5fb0*/  MUFU.EX2 R122, R122 ;  /* 0x0000007a007a7308 */ /* 0x000fe20000000800 */
[----:B------:R-:W-:Y:S01]  /*5fc0*/  FMUL.FTZ R120, R0, UR32 ;  /* 0x0000002000787c20 */ /* 0x000fe20008410000 */
[----:B------:R-:W-:Y:S01]  /*5fd0*/  FSEL R242, R242, RZ, P2 ;  /* 0x000000fff2f27208 */ /* 0x000fe20001000000 */
[--C-:B------:R-:W-:Y:S01]  /*5fe0*/  FFMA.FTZ R219, R141, UR32, -R82.reuse ;  /* 0x000000208ddb7c23 */ /* 0x100fe20008010852 */
[----:B------:R-:W-:Y:S01]  /*5ff0*/  ISETP.LE.U32.AND P1, PT, R113, UR13, PT ;  /* 0x0000000d71007c0c */ /* 0x000fe2000bf23070 */
[--C-:B------:R-:W-:Y:S01]  /*6000*/  FFMA.FTZ R175, R104, UR32, -R111.reuse ;  /* 0x0000002068af7c23 */ /* 0x100fe2000801086f */
[----:B------:R-:W-:Y:S01]  /*6010*/  FSETP.NEU.FTZ.AND P2, PT, R0, -INF , PT ;  /* 0xff8000000000780b */ /* 0x000fe20003f5d000 */
[----:B------:R-:W-:Y:S01]  /*6020*/  FFMA.FTZ R151, R150, UR32, -R111 ;  /* 0x0000002096977c23 */ /* 0x000fe2000801086f */
[----:B------:R2:W3:Y:S01]  /*6030*/  MUFU.EX2 R121, R176 ;  /* 0x000000b000797308 */ /* 0x0004e20000000800 */
[----:B------:R-:W-:Y:S01]  /*6040*/  SHF.R.U32.HI R113, RZ, 0x18, R173 ;  /* 0x00000018ff717819 */ /* 0x000fe200000116ad */
[--C-:B------:R-:W-:Y:S01]  /*6050*/  FFMA.FTZ R150, R95, UR32, -R82.reuse ;  /* 0x000000205f967c23 */ /* 0x100fe20008010852 */
[----:B------:R-:W-:Y:S01]  /*6060*/  FSEL R120, R120, RZ, P2 ;  /* 0x000000ff78787208 */ /* 0x000fe20001000000 */
[----:B------:R-:W-:Y:S01]  /*6070*/  FFMA.FTZ R147, R147, UR32, -R82 ;  /* 0x0000002093937c23 */ /* 0x000fe20008010852 */
[----:B-1----:R-:W-:Y:S01]  /*6080*/  F2FP.BF16.F32.PACK_AB R215, R123, R126 ;  /* 0x0000007e7bd7723e */ /* 0x002fe200000010ff */
[--C-:B------:R-:W-:Y:S01]  /*6090*/  FFMA.FTZ R152, R152, UR32, -R111.reuse ;  /* 0x0000002098987c23 */ /* 0x100fe2000801086f */
[----:B------:R-:W-:Y:S01]  /*60a0*/  ISETP.LE.U32.AND P2, PT, R113, UR13, PT ;  /* 0x0000000d71007c0c */ /* 0x000fe2000bf43070 */
[----:B------:R-:W-:Y:S01]  /*60b0*/  FFMA.FTZ R113, R70, UR32, -R111 ;  /* 0x0000002046717c23 */ /* 0x000fe2000801086f */
[----:B------:R-:W-:Y:S01]  /*60c0*/  SHF.R.U32.HI R114, RZ, 0x10, R173 ;  /* 0x00000010ff727819 */ /* 0x000fe200000116ad */
[----:B------:R-:W-:Y:S01]  /*60d0*/  @!P4 HFMA2.BF16_V2 R68, -RZ.H0_H0, RZ.H0_H0, -R215.H0_H0 ;  /* 0x200000ffff44c231 */ /* 0x000fe200003409d7 */
[----:B------:R-:W-:Y:S01]  /*60e0*/  LOP3.LUT R130, R213, UR27, R164, 0x96, !PT ;  /* 0x0000001bd5827c12 */ /* 0x000fe2000f8e96a4 */
[----:B------:R-:W-:Y:S01]  /*60f0*/  MUFU.EX2 R124, R124 ;  /* 0x0000007c007c7308 */ /* 0x000fe20000000800 */
[----:B------:R-:W-:Y:S01]  /*6100*/  LOP3.LUT R168, R212, 0xffff, RZ, 0xc0, !PT ;  /* 0x0000ffffd4a87812 */ /* 0x000fe200078ec0ff */
[--C-:B------:R-:W-:Y:S01]  /*6110*/  FFMA.FTZ R95, R89, UR32, -R242.reuse ;  /* 0x00000020595f7c23 */ /* 0x100fe200080108f2 */
[----:B------:R-:W-:Y:S01]  /*6120*/  PRMT R213, R215, 0x7632, R213 ;  /* 0x00007632d7d57816 */ /* 0x000fe200000000d5 */
[----:B------:R-:W-:Y:S01]  /*6130*/  FFMA.FTZ R252, R159, UR32, -R242 ;  /* 0x000000209ffc7c23 */ /* 0x000fe200080108f2 */
[C---:B------:R-:W-:Y:S01]  /*6140*/  LOP3.LUT R164, R210.reuse, 0xffff, RZ, 0xc0, !PT ;  /* 0x0000ffffd2a47812 */ /* 0x040fe200078ec0ff */
[----:B--2---:R-:W-:Y:S01]  /*6150*/  FFMA.FTZ R176, R137, UR32, -R82 ;  /* 0x0000002089b07c23 */ /* 0x004fe20008010852 */
[----:B------:R-:W-:Y:S01]  /*6160*/  LOP3.LUT R163, R210, 0xff, RZ, 0xc0, !PT ;  /* 0x000000ffd2a37812 */ /* 0x000fe200078ec0ff */
[----:B------:R-:W1:Y:S01]  /*6170*/  MUFU.EX2 R113, R113 ;  /* 0x0000007100717308 */ /* 0x000e620000000800 */
[--C-:B------:R-:W-:Y:S01]  /*6180*/  SHF.R.U32.HI R162, RZ, 0x10, R210.reuse ;  /* 0x00000010ffa27819 */ /* 0x100fe200000116d2 */
[----:B------:R-:W-:Y:S01]  /*6190*/  @!P1 HFMA2.BF16_V2 R67, -RZ.H0_H0, RZ.H0_H0, -R213.H0_H0 ;  /* 0x200000ffff439231 */ /* 0x000fe200003409d5 */
[----:B------:R-:W-:Y:S01]  /*61a0*/  SHF.R.U32.HI R161, RZ, 0x18, R210 ;  /* 0x00000018ffa17819 */ /* 0x000fe200000116d2 */
[----:B------:R-:W-:Y:S01]  /*61b0*/  FFMA.FTZ R217, R157, UR32, -R242 ;  /* 0x000000209dd97c23 */ /* 0x000fe200080108f2 */
[----:B---3--:R-:W-:Y:S01]  /*61c0*/  F2FP.BF16.F32.PACK_AB R210, R121, R122 ;  /* 0x0000007a79d2723e */ /* 0x008fe200000010ff */
[--C-:B------:R-:W-:Y:S01]  /*61d0*/  FFMA.FTZ R249, R107, UR32, -R120.reuse ;  /* 0x000000206bf97c23 */ /* 0x100fe20008010878 */
[----:B------:R-:W-:Y:S01]  /*61e0*/  LOP3.LUT R114, R114, 0xff, RZ, 0xc0, !PT ;  /* 0x000000ff72727812 */ /* 0x000fe200078ec0ff */
[----:B------:R-:W-:Y:S01]  /*61f0*/  MUFU.EX2 R251, R251 ;  /* 0x000000fb00fb7308 */ /* 0x000fe20000000800 */
[----:B------:R-:W-:Y:S01]  /*6200*/  PRMT R70, R215, 0x5410, R213 ;  /* 0x00005410d7467816 */ /* 0x000fe200000000d5 */
[----:B------:R-:W-:Y:S01]  /*6210*/  FFMA.FTZ R216, R105, UR32, -R120 ;  /* 0x0000002069d87c23 */ /* 0x000fe20008010878 */
[----:B------:R-:W-:Y:S01]  /*6220*/  LOP3.LUT R158, R206, 0xffff, RZ, 0xc0, !PT ;  /* 0x0000ffffce9e7812 */ /* 0x000fe200078ec0ff */
[--C-:B------:R-:W-:Y:S01]  /*6230*/  FFMA.FTZ R218, R155, UR32, -R242.reuse ;  /* 0x000000209bda7c23 */ /* 0x100fe200080108f2 */
[----:B------:R-:W-:Y:S01]  /*6240*/  @!P4 PRMT R215, R68, 0x5410, RZ ;  /* 0x0000541044d7c816 */ /* 0x000fe200000000ff */
[----:B------:R-:W-:Y:S01]  /*6250*/  FFMA.FTZ R173, R131, UR32, -R242 ;  /* 0x0000002083ad7c23 */ /* 0x000fe200080108f2 */
[----:B------:R-:W-:Y:S01]  /*6260*/  PRMT R207, R210, 0x7632, R207 ;  /* 0x00007632d2cf7816 */ /* 0x000fe200000000cf */
[----:B------:R-:W-:Y:S01]  /*6270*/  MUFU.EX2 R103, R103 ;  /* 0x0000006700677308 */ /* 0x000fe20000000800 */
[----:B------:R-:W-:Y:S01]  /*6280*/  ISETP.LE.U32.AND P4, PT, R114, UR13, PT ;  /* 0x0000000d72007c0c */ /* 0x000fe2000bf83070 */
[----:B------:R-:W-:Y:S01]  /*6290*/  FFMA.FTZ R114, R143, UR32, -R82 ;  /* 0x000000208f727c23 */ /* 0x000fe20008010852 */
[----:B------:R-:W-:Y:S01]  /*62a0*/  SHF.R.U32.HI R143, RZ, 0x8, R146 ;  /* 0x00000008ff8f7819 */ /* 0x000fe20000011692 */
[----:B------:R-:W-:Y:S01]  /*62b0*/  @!P2 HFMA2.BF16_V2 R66, -RZ.H0_H0, RZ.H0_H0, -R207.H0_H0 ;  /* 0x200000ffff42a231 */ /* 0x000fe200003409cf */
[----:B------:R-:W-:Y:S01]  /*62c0*/  @!P1 PRMT R213, R67, 0x5410, RZ ;  /* 0x0000541043d59816 */ /* 0x000fe200000000ff */
[----:B------:R-:W-:Y:S01]  /*62d0*/  FFMA.FTZ R222, R71, UR32, -R120 ;  /* 0x0000002047de7c23 */ /* 0x000fe20008010878 */
[----:B------:R-:W-:Y:S01]  /*62e0*/  ISETP.LE.U32.AND P1, PT, R169, UR13, PT ;  /* 0x0000000da9007c0c */ /* 0x000fe2000bf23070 */
[----:B------:R-:W2:Y:S01]  /*62f0*/  MUFU.EX2 R114, R114 ;  /* 0x0000007200727308 */ /* 0x000ea20000000800 */
[----:B------:R-:W-:Y:S01]  /*6300*/  LOP3.LUT R143, R143, 0xffff, RZ, 0xc0, !PT ;  /* 0x0000ffff8f8f7812 */ /* 0x000fe200078ec0ff */
[----:B------:R-:W-:Y:S01]  /*6310*/  FFMA.FTZ R169, R133, UR32, -R82 ;  /* 0x0000002085a97c23 */ /* 0x000fe20008010852 */
[----:B------:R-:W-:Y:S01]  /*6320*/  PRMT R68, R210, 0x5410, R207 ;  /* 0x00005410d2447816 */ /* 0x000fe200000000cf */
[----:B------:R-:W-:Y:S01]  /*6330*/  FFMA.FTZ R211, R69, UR32, -R120 ;  /* 0x0000002045d37c23 */ /* 0x000fe20008010878 */
[----:B------:R-:W-:Y:S01]  /*6340*/  @!P2 PRMT R207, R66, 0x5410, RZ ;  /* 0x0000541042cfa816 */ /* 0x000fe200000000ff */
[----:B------:R-:W-:Y:S01]  /*6350*/  @!P4 HFMA2.BF16_V2 R65, -RZ.H0_H0, RZ.H0_H0, -R210.H0_H0 ;  /* 0x200000ffff41c231 */ /* 0x000fe200003409d2 */
[----:B------:R-:W-:Y:S01]  /*6360*/  ISETP.LE.U32.AND P2, PT, R143, UR13, PT ;  /* 0x0000000d8f007c0c */ /* 0x000fe2000bf43070 */
[----:B------:R-:W3:Y:S01]  /*6370*/  MUFU.EX2 R220, R220 ;  /* 0x000000dc00dc7308 */ /* 0x000ee20000000800 */
[----:B-1----:R-:W-:-:S02]  /*6380*/  F2FP.BF16.F32.PACK_AB R146, R113, R124 ;  /* 0x0000007c7192723e */ /* 0x002fc400000010ff */
[----:B------:R-:W-:Y:S02]  /*6390*/  LOP3.LUT R148, R247, UR9, R148, 0x96, !PT ;  /* 0x00000009f7947c12 */ /* 0x000fe4000f8e9694 */
[----:B------:R-:W-:Y:S01]  /*63a0*/  PRMT R143, R146, 0x7632, R143 ;  /* 0x00007632928f7816 */ /* 0x000fe2000000008f */
[----:B------:R-:W-:Y:S01]  /*63b0*/  @!P1 HFMA2.BF16_V2 R64, -RZ.H0_H0, RZ.H0_H0, -R146.H0_H0 ;  /* 0x200000ffff409231 */ /* 0x000fe20000340992 */
[----:B------:R-:W-:Y:S01]  /*63c0*/  @!P4 PRMT R210, R65, 0x5410, RZ ;  /* 0x0000541041d2c816 */ /* 0x000fe200000000ff */
[----:B------:R-:W-:Y:S01]  /*63d0*/  IMAD.WIDE.U32 R66, R148, -0x2daee0ad, RZ ;  /* 0xd2511f5394427825 */ /* 0x000fe200078e00ff */
[----:B------:R-:W-:Y:S01]  /*63e0*/  ISETP.LE.U32.AND P4, PT, R142, UR13, PT ;  /* 0x0000000d8e007c0c */ /* 0x000fe2000bf83070 */
[----:B------:R-:W-:Y:S01]  /*63f0*/  MUFU.EX2 R219, R219 ;  /* 0x000000db00db7308 */ /* 0x000fe20000000800 */
[----:B------:R-:W-:Y:S01]  /*6400*/  LOP3.LUT R145, R145, 0xff, RZ, 0xc0, !PT ;  /* 0x000000ff91917812 */ /* 0x000fe200078ec0ff */
[----:B------:R-:W-:Y:S01]  /*6410*/  @!P2 HFMA2.BF16_V2 R63, -RZ.H0_H0, RZ.H0_H0, -R143.H0_H0 ;  /* 0x200000ffff3fa231 */ /* 0x000fe2000034098f */
[----:B------:R-:W-:-:S02]  /*6420*/  PRMT R96, R146, 0x5410, R143 ;  /* 0x0000541092607816 */ /* 0x000fc4000000008f */
[----:B------:R-:W-:Y:S02]  /*6430*/  @!P1 PRMT R146, R64, 0x5410, RZ ;  /* 0x0000541040929816 */ /* 0x000fe400000000ff */
[----:B------:R-:W-:Y:S01]  /*6440*/  LOP3.LUT R84, R170, 0xffff, RZ, 0xc0, !PT ;  /* 0x0000ffffaa547812 */ /* 0x000fe200078ec0ff */
[----:B------:R-:W-:Y:S01]  /*6450*/  MUFU.EX2 R214, R214 ;  /* 0x000000d600d67308 */ /* 0x000fe20000000800 */
[----:B------:R-:W-:Y:S02]  /*6460*/  ISETP.LE.U32.AND P1, PT, R145, UR13, PT ;  /* 0x0000000d91007c0c */ /* 0x000fe4000bf23070 */
[----:B--2---:R-:W-:Y:S02]  /*6470*/  F2FP.BF16.F32.PACK_AB R148, R251, R114 ;  /* 0x00000072fb94723e */ /* 0x004fe400000010ff */
[----:B------:R-:W-:Y:S02]  /*6480*/  SHF.R.U32.HI R171, RZ, 0x10, R170 ;  /* 0x00000010ffab7819 */ /* 0x000fe400000116aa */
[----:B------:R-:W-:Y:S01]  /*6490*/  LOP3.LUT R181, R189, UR8, R166, 0x96, !PT ;  /* 0x00000008bdb57c12 */ /* 0x000fe2000f8e96a6 */
[----:B------:R-:W-:Y:S01]  /*64a0*/  MUFU.EX2 R175, R175 ;  /* 0x000000af00af7308 */ /* 0x000fe20000000800 */
[----:B------:R-:W-:-:S02]  /*64b0*/  LOP3.LUT R167, R212, 0xff, RZ, 0xc0, !PT ;  /* 0x000000ffd4a77812 */ /* 0x000fc400078ec0ff */
[--C-:B------:R-:W-:Y:S02]  /*64c0*/  SHF.R.U32.HI R170, RZ, 0x10, R212.reuse ;  /* 0x00000010ffaa7819 */ /* 0x100fe400000116d4 */
[----:B------:R-:W-:Y:S01]  /*64d0*/  SHF.R.U32.HI R166, RZ, 0x18, R212 ;  /* 0x00000018ffa67819 */ /* 0x000fe200000116d4 */
[----:B------:R-:W-:Y:S01]  /*64e0*/  FFMA.FTZ R212, R139, UR32, -R82 ;  /* 0x000000208bd47c23 */ /* 0x000fe20008010852 */
[----:B------:R-:W-:Y:S01]  /*64f0*/  LOP3.LUT R64, R144, 0xff, RZ, 0xc0, !PT ;  /* 0x000000ff90407812 */ /* 0x000fe200078ec0ff */
[----:B------:R-:W-:Y:S01]  /*6500*/  @!P1 HFMA2.BF16_V2 R62, -RZ.H0_H0, RZ.H0_H0, -R148.H0_H0 ;  /* 0x200000ffff3e9231 */ /* 0x000fe20000340994 */
[----:B------:R-:W-:Y:S01]  /*6510*/  PRMT R145, R148, 0x7632, R145 ;  /* 0x0000763294917816 */ /* 0x000fe20000000091 */
[----:B------:R-:W-:Y:S01]  /*6520*/  MUFU.EX2 R176, R176 ;  /* 0x000000b000b07308 */ /* 0x000fe20000000800 */
[----:B------:R-:W-:Y:S02]  /*6530*/  @!P2 PRMT R143, R63, 0x5410, RZ ;  /* 0x000054103f8fa816 */ /* 0x000fe400000000ff */
[----:B------:R-:W-:Y:S01]  /*6540*/  ISETP.LE.U32.AND P2, PT, R64, UR13, PT ;  /* 0x0000000d40007c0c */ /* 0x000fe2000bf43070 */
[----:B------:R-:W-:Y:S01]  /*6550*/  @!P4 HFMA2.BF16_V2 R61, -RZ.H0_H0, RZ.H0_H0, -R145.H0_H0 ;  /* 0x200000ffff3dc231 */ /* 0x000fe20000340991 */
[----:B------:R-:W-:-:S02]  /*6560*/  LOP3.LUT R64, R144, 0xffff, RZ, 0xc0, !PT ;  /* 0x0000ffff90407812 */ /* 0x000fc400078ec0ff */
[----:B------:R-:W-:Y:S01]  /*6570*/  PRMT R98, R148, 0x5410, R145 ;  /* 0x0000541094627816 */ /* 0x000fe20000000091 */
[----:B------:R-:W1:Y:S01]  /*6580*/  MUFU.EX2 R212, R212 ;  /* 0x000000d400d47308 */ /* 0x000e620000000800 */
[----:B------:R-:W-:Y:S02]  /*6590*/  SHF.R.U32.HI R64, RZ, 0x8, R64 ;  /* 0x00000008ff407819 */ /* 0x000fe40000011640 */
[----:B------:R-:W-:Y:S02]  /*65a0*/  @!P4 PRMT R145, R61, 0x5410, RZ ;  /* 0x000054103d91c816 */ /* 0x000fe400000000ff */
[----:B------:R-:W-:Y:S02]  /*65b0*/  LOP3.LUT R61, R64, 0xffff, RZ, 0xc0, !PT ;  /* 0x0000ffff403d7812 */ /* 0x000fe400078ec0ff */
[----:B------:R-:W-:Y:S01]  /*65c0*/  SHF.R.U32.HI R63, RZ, 0x18, R144 ;  /* 0x00000018ff3f7819 */ /* 0x000fe20000011690 */
[----:B------:R-:W2:Y:S01]  /*65d0*/  MUFU.EX2 R169, R169 ;  /* 0x000000a900a97308 */ /* 0x000ea20000000800 */
[----:B------:R-:W-:-:S02]  /*65e0*/  @!P1 PRMT R148, R62, 0x5410, RZ ;  /* 0x000054103e949816 */ /* 0x000fc400000000ff */
[----:B---3--:R-:W-:Y:S02]  /*65f0*/  F2FP.BF16.F32.PACK_AB R142, R220, R103 ;  /* 0x00000067dc8e723e */ /* 0x008fe400000010ff */
[----:B------:R-:W-:Y:S02]  /*6600*/  ISETP.LE.U32.AND P1, PT, R61, UR13, PT ;  /* 0x0000000d3d007c0c */ /* 0x000fe4000bf23070 */
[----:B------:R-:W-:Y:S01]  /*6610*/  ISETP.LE.U32.AND P4, PT, R63, UR13, PT ;  /* 0x0000000d3f007c0c */ /* 0x000fe2000bf83070 */
[----:B------:R-:W-:Y:S01]  /*6620*/  @!P2 HFMA2.BF16_V2 R60, -RZ.H0_H0, RZ.H0_H0, -R142.H0_H0 ;  /* 0x200000ffff3ca231 */ /* 0x000fe2000034098e */
[----:B------:R-:W-:Y:S01]  /*6630*/  PRMT R139, R142, 0x7632, R139 ;  /* 0x000076328e8b7816 */ /* 0x000fe2000000008b */
[----:B------:R-:W-:Y:S01]  /*6640*/  MUFU.EX2 R151, R151 ;  /* 0x0000009700977308 */ /* 0x000fe20000000800 */
[----:B------:R-:W-:Y:S02]  /*6650*/  SHF.R.U32.HI R61, RZ, 0x10, R144 ;  /* 0x00000010ff3d7819 */ /* 0x000fe40000011690 */
[----:B-1----:R-:W-:-:S02]  /*6660*/  F2FP.BF16.F32.PACK_AB R144, R212, R219 ;  /* 0x000000dbd490723e */ /* 0x002fc400000010ff */
[----:B------:R-:W-:Y:S02]  /*6670*/  PRMT R104, R142, 0x5410, R139 ;  /* 0x000054108e687816 */ /* 0x000fe4000000008b */
[----:B------:R-:W-:Y:S01]  /*6680*/  @!P2 PRMT R142, R60, 0x5410, RZ ;  /* 0x000054103c8ea816 */ /* 0x000fe200000000ff */
[----:B------:R-:W-:Y:S01]  /*6690*/  @!P1 HFMA2.BF16_V2 R51, -RZ.H0_H0, RZ.H0_H0, -R139.H0_H0 ;  /* 0x200000ffff339231 */ /* 0x000fe2000034098b */
[----:B------:R-:W-:Y:S01]  /*66a0*/  LOP3.LUT R61, R61, 0xff, RZ, 0xc0, !PT ;  /* 0x000000ff3d3d7812 */ /* 0x000fe200078ec0ff */
[----:B------:R-:W-:Y:S01]  /*66b0*/  MUFU.EX2 R150, R150 ;  /* 0x0000009600967308 */ /* 0x000fe20000000800 */
[----:B------:R-:W-:Y:S02]  /*66c0*/  PRMT R141, R144, 0x7632, R141 ;  /* 0x00007632908d7816 */ /* 0x000fe4000000008d */
[----:B------:R-:W-:Y:S01]  /*66d0*/  SHF.R.U32.HI R60, RZ, 0x8, R149 ;  /* 0x00000008ff3c7819 */ /* 0x000fe20000011695 */
[----:B------:R-:W-:Y:S01]  /*66e0*/  FFMA.FTZ R149, R118, UR32, -R111 ;  /* 0x0000002076957c23 */ /* 0x000fe2000801086f */
[----:B------:R-:W-:Y:S01]  /*66f0*/  ISETP.LE.U32.AND P2, PT, R61, UR13, PT ;  /* 0x0000000d3d007c0c */ /* 0x000fe2000bf43070 */
[----:B------:R-:W-:Y:S01]  /*6700*/  @!P4 HFMA2.BF16_V2 R50, -RZ.H0_H0, RZ.H0_H0, -R141.H0_H0 ;  /* 0x200000ffff32c231 */ /* 0x000fe2000034098d */
[----:B------:R-:W-:Y:S01]  /*6710*/  LOP3.LUT R60, R60, 0xffff, RZ, 0xc0, !PT ;  /* 0x0000ffff3c3c7812 */ /* 0x000fe200078ec0ff */
[----:B------:R-:W-:Y:S01]  /*6720*/  MUFU.EX2 R147, R147 ;  /* 0x0000009300937308 */ /* 0x000fe20000000800 */
[----:B------:R-:W-:-:S02]  /*6730*/  @!P1 PRMT R139, R51, 0x5410, RZ ;  /* 0x00005410338b9816 */ /* 0x000fc400000000ff */
[----:B------:R-:W-:Y:S02]  /*6740*/  ISETP.LE.U32.AND P1, PT, R60, UR13, PT ;  /* 0x0000000d3c007c0c */ /* 0x000fe4000bf23070 */
[----:B------:R-:W-:Y:S02]  /*6750*/  PRMT R51, R144, 0x5410, R141 ;  /* 0x0000541090337816 */ /* 0x000fe4000000008d */
[----:B------:R-:W-:Y:S01]  /*6760*/  @!P4 PRMT R141, R50, 0x5410, RZ ;  /* 0x00005410328dc816 */ /* 0x000fe200000000ff */
[----:B------:R-:W-:Y:S01]  /*6770*/  MUFU.EX2 R152, R152 ;  /* 0x0000009800987308 */ /* 0x000fe20000000800 */
[----:B------:R-:W-:Y:S01]  /*6780*/  LOP3.LUT R50, R138, 0xff, RZ, 0xc0, !PT ;  /* 0x000000ff8a327812 */ /* 0x000fe200078ec0ff */
[----:B------:R-:W-:Y:S01]  /*6790*/  @!P2 HFMA2.BF16_V2 R49, -RZ.H0_H0, RZ.H0_H0, -R144.H0_H0 ;  /* 0x200000ffff31a231 */ /* 0x000fe20000340990 */
[----:B------:R-:W-:Y:S02]  /*67a0*/  F2FP.BF16.F32.PACK_AB R138, R175, R214 ;  /* 0x000000d6af8a723e */ /* 0x000fe400000010ff */
[----:B------:R-:W-:Y:S01]  /*67b0*/  LOP3.LUT R233, R225, UR27, R174, 0x96, !PT ;  /* 0x0000001be1e97c12 */ /* 0x000fe2000f8e96ae */
[----:B------:R-:W-:Y:S01]  /*67c0*/  FFMA.FTZ R174, R102, UR32, -R111 ;  /* 0x0000002066ae7c23 */ /* 0x000fe2000801086f */
[----:B------:R-:W-:Y:S01]  /*67d0*/  PRMT R133, R138, 0x7632, R133 ;  /* 0x000076328a857816 */ /* 0x000fe20000000085 */
[----:B------:R-:W-:Y:S01]  /*67e0*/  @!P5 HFMA2.BF16_V2 R48, -RZ.H0_H0, RZ.H0_H0, -R138.H0_H0 ;  /* 0x200000ffff30d231 */ /* 0x000fe2000034098a */
[----:B------:R-:W-:Y:S01]  /*67f0*/  ISETP.LE.U32.AND P4, PT, R50, UR13, PT ;  /* 0x0000000d32007c0c */ /* 0x000fe2000bf83070 */
[----:B------:R-:W-:Y:S01]  /*6800*/  MUFU.EX2 R149, R149 ;  /* 0x0000009500957308 */ /* 0x000fe20000000800 */
[----:B------:R-:W-:Y:S01]  /*6810*/  ISETP.LE.U32.AND P6, PT, R90, UR13, PT ;  /* 0x0000000d5a007c0c */ /* 0x000fe2000bfc3070 */
[----:B------:R-:W-:Y:S01]  /*6820*/  @!P1 HFMA2.BF16_V2 R19, -RZ.H0_H0, RZ.H0_H0, -R133.H0_H0 ;  /* 0x200000ffff139231 */ /* 0x000fe20000340985 */
[----:B------:R-:W-:-:S02]  /*6830*/  @!P2 PRMT R144, R49, 0x5410, RZ ;  /* 0x000054103190a816 */ /* 0x000fc400000000ff */
[----:B------:R-:W-:Y:S02]  /*6840*/  ISETP.LE.U32.AND P2, PT, R140, UR13, PT ;  /* 0x0000000d8c007c0c */ /* 0x000fe4000bf43070 */
[----:B--2---:R-:W-:Y:S01]  /*6850*/  F2FP.BF16.F32.PACK_AB R140, R169, R176 ;  /* 0x000000b0a98c723e */ /* 0x004fe200000010ff */
[----:B------:R-:W1:Y:S01]  /*6860*/  MUFU.EX2 R174, R174 ;  /* 0x000000ae00ae7308 */ /* 0x000e620000000800 */
[----:B------:R-:W-:Y:S02]  /*6870*/  PRMT R106, R138, 0x5410, R133 ;  /* 0x000054108a6a7816 */ /* 0x000fe40000000085 */
[----:B------:R-:W-:Y:S01]  /*6880*/  @!P1 PRMT R133, R19, 0x5410, RZ ;  /* 0x0000541013859816 */ /* 0x000fe200000000ff */
[----:B------:R-:W-:Y:S01]  /*6890*/  @!P4 HFMA2.BF16_V2 R17, -RZ.H0_H0, RZ.H0_H0, -R140.H0_H0 ;  /* 0x200000ffff11c231 */ /* 0x000fe2000034098c */
[C---:B------:R-:W-:Y:S02]  /*68a0*/  LOP3.LUT R49, R117.reuse, 0xff, RZ, 0xc0, !PT ;  /* 0x000000ff75317812 */ /* 0x040fe400078ec0ff */
[----:B------:R-:W-:Y:S01]  /*68b0*/  LOP3.LUT R19, R117, 0xffff, RZ, 0xc0, !PT ;  /* 0x0000ffff75137812 */ /* 0x000fe200078ec0ff */
[----:B------:R-:W-:Y:S01]  /*68c0*/  MUFU.EX2 R252, R252 ;  /* 0x000000fc00fc7308 */ /* 0x000fe20000000800 */
[----:B------:R-:W-:-:S02]  /*68d0*/  PRMT R137, R140, 0x7632, R137 ;  /* 0x000076328c897816 */ /* 0x000fc40000000089 */
[----:B------:R-:W-:Y:S02]  /*68e0*/  @!P5 PRMT R138, R48, 0x5410, RZ ;  /* 0x00005410308ad816 */ /* 0x000fe400000000ff */
[----:B------:R-:W-:Y:S01]  /*68f0*/  ISETP.LE.U32.AND P5, PT, R49, UR13, PT ;  /* 0x0000000d31007c0c */ /* 0x000fe2000bfa3070 */
[----:B------:R-:W-:Y:S01]  /*6900*/  @!P6 HFMA2.BF16_V2 R18, -RZ.H0_H0, RZ.H0_H0, -R137.H0_H0 ;  /* 0x200000ffff12e231 */ /* 0x000fe20000340989 */
[----:B------:R-:W-:Y:S01]  /*6910*/  SHF.R.U32.HI R19, RZ, 0x8, R19 ;  /* 0x00000008ff137819 */ /* 0x000fe20000011613 */
[----:B------:R-:W-:Y:S01]  /*6920*/  IMAD.WIDE.U32 R48, R165, -0x326172a9, RZ ;  /* 0xcd9e8d57a5307825 */ /* 0x000fe200078e00ff */
[----:B------:R-:W-:Y:S01]  /*6930*/  ISETP.LE.U32.AND P1, PT, R128, UR13, PT ;  /* 0x0000000d80007c0c */ /* 0x000fe2000bf23070 */
[----:B------:R-:W2:Y:S01]  /*6940*/  MUFU.EX2 R217, R217 ;  /* 0x000000d900d97308 */ /* 0x000ea20000000800 */
[----:B------:R-:W-:Y:S02]  /*6950*/  LOP3.LUT R19, R19, 0xffff, RZ, 0xc0, !PT ;  /* 0x0000ffff13137812 */ /* 0x000fe400078ec0ff */
[----:B------:R-:W-:-:S02]  /*6960*/  PRMT R128, R140, 0x5410, R137 ;  /* 0x000054108c807816 */ /* 0x000fc40000000089 */
[----:B------:R-:W-:Y:S02]  /*6970*/  @!P4 PRMT R140, R17, 0x5410, RZ ;  /* 0x00005410118cc816 */ /* 0x000fe400000000ff */
[----:B------:R-:W-:Y:S01]  /*6980*/  SHF.R.U32.HI R17, RZ, 0x18, R117 ;  /* 0x00000018ff117819 */ /* 0x000fe20000011675 */
[----:B------:R-:W-:Y:S01]  /*6990*/  MUFU.EX2 R249, R249 ;  /* 0x000000f900f97308 */ /* 0x000fe20000000800 */
[----:B------:R-:W-:Y:S02]  /*69a0*/  @!P6 PRMT R137, R18, 0x5410, RZ ;  /* 0x000054101289e816 */ /* 0x000fe400000000ff */
[----:B-1----:R-:W-:Y:S02]  /*69b0*/  F2FP.BF16.F32.PACK_AB R65, R151, R174 ;  /* 0x000000ae9741723e */ /* 0x002fe400000010ff */
[----:B------:R-:W-:Y:S01]  /*69c0*/  ISETP.LE.U32.AND P6, PT, R19, UR13, PT ;  /* 0x0000000d13007c0c */ /* 0x000fe2000bfc3070 */
[----:B------:R-:W-:Y:S01]  /*69d0*/  IMAD.WIDE.U32 R18, R100, -0x326172a9, RZ ;  /* 0xcd9e8d5764127825 */ /* 0x000fe200078e00ff */
[----:B------:R-:W-:-:S03]  /*69e0*/  ISETP.LE.U32.AND P4, PT, R17, UR13, PT ;  /* 0x0000000d11007c0c */ /* 0x000fc6000bf83070 */
[----:B------:R-:W-:Y:S01]  /*69f0*/  @!P5 HFMA2.BF16_V2 R16, -RZ.H0_H0, RZ.H0_H0, -R65.H0_H0 ;  /* 0x200000ffff10d231 */ /* 0x000fe20000340941 */
[----:B------:R-:W-:Y:S01]  /*6a00*/  LOP3.LUT R226, R67, UR27, R226, 0x96, !PT ;  /* 0x0000001b43e27c12 */ /* 0x000fe2000f8e96e2 */
[----:B------:R-:W1:Y:S01]  /*6a10*/  MUFU.EX2 R216, R216 ;  /* 0x000000d800d87308 */ /* 0x000e620000000800 */
[C---:B------:R-:W-:Y:S02]  /*6a20*/  LOP3.LUT R234, R66.reuse, 0xffff, RZ, 0xc0, !PT ;  /* 0x0000ffff42ea7812 */ /* 0x040fe400078ec0ff */
[----:B------:R-:W-:Y:S02]  /*6a30*/  PRMT R64, R65, 0x7632, R64 ;  /* 0x0000763241407816 */ /* 0x000fe40000000040 */
[----:B------:R-:W-:Y:S02]  /*6a40*/  F2FP.BF16.F32.PACK_AB R67, R147, R150 ;  /* 0x000000969343723e */ /* 0x000fe400000010ff */
[----:B------:R-:W-:Y:S01]  /*6a50*/  SHF.R.U32.HI R117, RZ, 0x10, R117 ;  /* 0x00000010ff757819 */ /* 0x000fe20000011675 */
[----:B------:R-:W-:Y:S01]  /*6a60*/  @!P6 HFMA2.BF16_V2 R15, -RZ.H0_H0, RZ.H0_H0, -R64.H0_H0 ;  /* 0x200000ffff0fe231 */ /* 0x000fe20000340940 */
[----:B------:R-:W-:Y:S01]  /*6a70*/  LOP3.LUT R185, R66, 0xff, RZ, 0xc0, !PT ;  /* 0x000000ff42b97812 */ /* 0x000fe200078ec0ff */
[----:B------:R-:W-:Y:S01]  /*6a80*/  MUFU.EX2 R95, R95 ;  /* 0x0000005f005f7308 */ /* 0x000fe20000000800 */
[----:B------:R-:W-:-:S02]  /*6a90*/  SHF.R.U32.HI R240, RZ, 0x10, R66 ;  /* 0x00000010fff07819 */ /* 0x000fc40000011642 */
[----:B------:R-:W-:Y:S02]  /*6aa0*/  SHF.R.U32.HI R230, RZ, 0x18, R66 ;  /* 0x00000018ffe67819 */ /* 0x000fe40000011642 */
[----:B------:R-:W-:Y:S02]  /*6ab0*/  PRMT R102, R65, 0x5410, R64 ;  /* 0x0000541041667816 */ /* 0x000fe40000000040 */
[----:B------:R-:W-:Y:S01]  /*6ac0*/  @!P5 PRMT R65, R16, 0x5410, RZ ;  /* 0x000054101041d816 */ /* 0x000fe200000000ff */
[----:B------:R-:W-:Y:S01]  /*6ad0*/  MUFU.EX2 R173, R173 ;  /* 0x000000ad00ad7308 */ /* 0x000fe20000000800 */
[----:B------:R-:W-:Y:S02]  /*6ae0*/  PRMT R66, R67, 0x7632, R66 ;  /* 0x0000763243427816 */ /* 0x000fe40000000042 */
[----:B------:R-:W-:Y:S02]  /*6af0*/  LOP3.LUT R16, R117, 0xff, RZ, 0xc0, !PT ;  /* 0x000000ff75107812 */ /* 0x000fe400078ec0ff */
[----:B------:R-:W-:Y:S01]  /*6b00*/  LOP3.LUT R112, R208, 0xff, RZ, 0xc0, !PT ;  /* 0x000000ffd0707812 */ /* 0x000fe200078ec0ff */
[----:B------:R-:W-:Y:S01]  /*6b10*/  @!P4 HFMA2.BF16_V2 R14, -RZ.H0_H0, RZ.H0_H0, -R66.H0_H0 ;  /* 0x200000ffff0ec231 */ /* 0x000fe20000340942 */
[----:B------:R-:W-:Y:S01]  /*6b20*/  ISETP.LE.U32.AND P5, PT, R16, UR13, PT ;  /* 0x0000000d10007c0c */ /* 0x000fe2000bfa3070 */
[----:B------:R-:W-:Y:S01]  /*6b30*/  FFMA.FTZ R16, R91, UR32, -R242 ;  /* 0x000000205b107c23 */ /* 0x000fe200080108f2 */
[----:B------:R-:W-:Y:S01]  /*6b40*/  @!P6 PRMT R64, R15, 0x5410, RZ ;  /* 0x000054100f40e816 */ /* 0x000fe200000000ff */
[----:B------:R-:W-:Y:S01]  /*6b50*/  MUFU.EX2 R218, R218 ;  /* 0x000000da00da7308 */ /* 0x000fe20000000800 */
[----:B------:R-:W-:-:S02]  /*6b60*/  ISETP.LE.U32.AND P6, PT, R112, UR13, PT ;  /* 0x0000000d70007c0c */ /* 0x000fc4000bfc3070 */
[----:B------:R-:W-:Y:S02]  /*6b70*/  PRMT R100, R67, 0x5410, R66 ;  /* 0x0000541043647816 */ /* 0x000fe40000000042 */
[----:B------:R-:W-:Y:S02]  /*6b80*/  @!P4 PRMT R66, R14, 0x5410, RZ ;  /* 0x000054100e42c816 */ /* 0x000fe400000000ff */
[C---:B------:R-:W-:Y:S01]  /*6b90*/  LOP3.LUT R118, R18.reuse, 0xff, RZ, 0xc0, !PT ;  /* 0x000000ff12767812 */ /* 0x040fe200078ec0ff */
[----:B------:R3:W4:Y:S01]  /*6ba0*/  MUFU.EX2 R112, R16 ;  /* 0x0000001000707308 */ /* 0x0007220000000800 */
[----:B------:R-:W-:Y:S01]  /*6bb0*/  LOP3.LUT R91, R18, 0xffff, RZ, 0xc0, !PT ;  /* 0x0000ffff125b7812 */ /* 0x000fe200078ec0ff */
[----:B------:R-:W-:Y:S01]  /*6bc0*/  @!P5 HFMA2.BF16_V2 R13, -RZ.H0_H0, RZ.H0_H0, -R67.H0_H0 ;  /* 0x200000ffff0dd231 */ /* 0x000fe20000340943 */
[--C-:B------:R-:W-:Y:S02]  /*6bd0*/  SHF.R.U32.HI R89, RZ, 0x10, R18.reuse ;  /* 0x00000010ff597819 */ /* 0x100fe40000011612 */
[----:B------:R-:W-:-:S02]  /*6be0*/  SHF.R.U32.HI R117, RZ, 0x18, R18 ;  /* 0x00000018ff757819 */ /* 0x000fc40000011612 */
[C---:B------:R-:W-:Y:S01]  /*6bf0*/  LOP3.LUT R18, R48.reuse, 0xffff, RZ, 0xc0, !PT ;  /* 0x0000ffff30127812 */ /* 0x040fe200078ec0ff */
[----:B------:R-:W-:Y:S01]  /*6c00*/  MUFU.EX2 R222, R222 ;  /* 0x000000de00de7308 */ /* 0x000fe20000000800 */
[----:B------:R-:W-:Y:S02]  /*6c10*/  LOP3.LUT R201, R48, 0xff, RZ, 0xc0, !PT ;  /* 0x000000ff30c97812 */ /* 0x000fe400078ec0ff */
[----:B------:R-:W-:Y:S02]  /*6c20*/  SHF.R.U32.HI R14, RZ, 0x18, R48 ;  /* 0x00000018ff0e7819 */ /* 0x000fe40000011630 */
[----:B------:R-:W-:Y:S02]  /*6c30*/  SHF.R.U32.HI R164, RZ, 0x8, R164 ;  /* 0x00000008ffa47819 */ /* 0x000fe400000116a4 */
[----:B------:R-:W-:Y:S01]  /*6c40*/  LOP3.LUT R172, R49, UR28, R172, 0x96, !PT ;  /* 0x0000001c31ac7c12 */ /* 0x000fe2000f8e96ac */
[----:B------:R-:W-:Y:S01]  /*6c50*/  MUFU.EX2 R211, R211 ;  /* 0x000000d300d37308 */ /* 0x000fe20000000800 */
[----:B---3--:R-:W-:-:S02]  /*6c60*/  SHF.R.U32.HI R16, RZ, 0x10, R48 ;  /* 0x00000010ff107819 */ /* 0x008fc40000011630 */
[C---:B------:R-:W-:Y:S02]  /*6c70*/  LOP3.LUT R48, R130.reuse, 0xffff, RZ, 0xc0, !PT ;  /* 0x0000ffff82307812 */ /* 0x040fe400078ec0ff */
[----:B------:R-:W-:Y:S01]  /*6c80*/  PRMT R189, R163, 0x5410, R164 ;  /* 0x00005410a3bd7816 */ /* 0x000fe200000000a4 */
[----:B------:R-:W-:Y:S01]  /*6c90*/  FFMA.FTZ R164, R97, UR32, -R82 ;  /* 0x0000002061a47c23 */ /* 0x000fe20008010852 */
[----:B------:R-:W-:Y:S02]  /*6ca0*/  LOP3.LUT R49, R130, 0xff, RZ, 0xc0, !PT ;  /* 0x000000ff82317812 */ /* 0x000fe400078ec0ff */
[----:B------:R-:W-:Y:S02]  /*6cb0*/  SHF.R.U32.HI R48, RZ, 0x8, R48 ;  /* 0x00000008ff307819 */ /* 0x000fe40000011630 */
[----:B------:R-:W-:Y:S01]  /*6cc0*/  SHF.R.U32.HI R163, RZ, 0x10, R94 ;  /* 0x00000010ffa37819 */ /* 0x000fe2000001165e */
[----:B------:R-:W-:Y:S01]  /*6cd0*/  MUFU.EX2 R164, R164 ;  /* 0x000000a400a47308 */ /* 0x000fe20000000800 */
[----:B------:R-:W-:-:S02]  /*6ce0*/  F2FP.BF16.F32.PACK_AB R63, R149, R152 ;  /* 0x00000098953f723e */ /* 0x000fc400000010ff */
[----:B------:R-:W-:Y:S02]  /*6cf0*/  PRMT R49, R49, 0x5410, R48 ;  /* 0x0000541031317816 */ /* 0x000fe40000000030 */
[----:B------:R-:W-:Y:S01]  /*6d00*/  SHF.R.U32.HI R48, RZ, 0x18, R94 ;  /* 0x00000018ff307819 */ /* 0x000fe2000001165e */
[----:B------:R-:W-:Y:S01]  /*6d10*/  @!P2 HFMA2.BF16_V2 R12, -RZ.H0_H0, RZ.H0_H0, -R63.H0_H0 ;  /* 0x200000ffff0ca231 */ /* 0x000fe2000034093f */
[----:B------:R-:W-:Y:S02]  /*6d20*/  LOP3.LUT R163, R163, 0xff, RZ, 0xc0, !PT ;  /* 0x000000ffa3a37812 */ /* 0x000fe400078ec0ff */
[----:B------:R-:W-:Y:S02]  /*6d30*/  SHF.R.U32.HI R168, RZ, 0x8, R168 ;  /* 0x00000008ffa87819 */ /* 0x000fe400000116a8 */
[----:B------:R-:W-:Y:S02]  /*6d40*/  PRMT R62, R63, 0x7632, R62 ;  /* 0x000076323f3e7816 */ /* 0x000fe4000000003e */
[----:B------:R-:W-:-:S02]  /*6d50*/  PRMT R163, R163, 0x5410, R48 ;  /* 0x00005410a3a37816 */ /* 0x000fc40000000030 */
[----:B------:R-:W-:Y:S01]  /*6d60*/  PRMT R15, R167, 0x5410, R168 ;  /* 0x00005410a70f7816 */ /* 0x000fe200000000a8 */
[----:B------:R-:W-:Y:S01]  /*6d70*/  FFMA.FTZ R168, R101, UR32, -R242 ;  /* 0x0000002065a87c23 */ /* 0x000fe200080108f2 */
[----:B------:R-:W-:Y:S01]  /*6d80*/  SHF.R.U32.HI R48, RZ, 0x10, R72 ;  /* 0x00000010ff307819 */ /* 0x000fe20000011648 */
[----:B------:R-:W-:Y:S01]  /*6d90*/  FFMA.FTZ R167, R73, UR32, -R120 ;  /* 0x0000002049a77c23 */ /* 0x000fe20008010878 */
[----:B------:R-:W-:Y:S02]  /*6da0*/  LOP3.LUT R50, R94, 0xffff, RZ, 0xc0, !PT ;  /* 0x0000ffff5e327812 */ /* 0x000fe400078ec0ff */
[----:B------:R-:W-:Y:S01]  /*6db0*/  PRMT R101, R63, 0x5410, R62 ;  /* 0x000054103f657816 */ /* 0x000fe2000000003e */
[----:B------:R-:W-:Y:S01]  /*6dc0*/  MUFU.EX2 R168, R168 ;  /* 0x000000a800a87308 */ /* 0x000fe20000000800 */
[----:B------:R-:W-:Y:S02]  /*6dd0*/  @!P2 PRMT R63, R12, 0x5410, RZ ;  /* 0x000054100c3fa816 */ /* 0x000fe400000000ff */
[----:B------:R-:W-:-:S02]  /*6de0*/  SHF.R.U32.HI R12, RZ, 0x8, R74 ;  /* 0x00000008ff0c7819 */ /* 0x000fc4000001164a */
[----:B------:R-:W-:Y:S02]  /*6df0*/  SHF.R.U32.HI R203, RZ, 0x18, R72 ;  /* 0x00000018ffcb7819 */ /* 0x000fe40000011648 */
[----:B------:R-:W-:Y:S01]  /*6e00*/  LOP3.LUT R48, R48, 0xff, RZ, 0xc0, !PT ;  /* 0x000000ff30307812 */ /* 0x000fe200078ec0ff */
[----:B------:R-:W-:Y:S01]  /*6e10*/  MUFU.EX2 R167, R167 ;  /* 0x000000a700a77308 */ /* 0x000fe20000000800 */
[----:B------:R-:W-:Y:S01]  /*6e20*/  LOP3.LUT R183, R94, 0xff, RZ, 0xc0, !PT ;  /* 0x000000ff5eb77812 */ /* 0x000fe200078ec0ff */
[----:B------:R-:W-:Y:S01]  /*6e30*/  FFMA.FTZ R94, R93, UR32, -R120 ;  /* 0x000000205d5e7c23 */ /* 0x000fe20008010878 */
[----:B------:R-:W-:Y:S01]  /*6e40*/  SHF.R.U32.HI R50, RZ, 0x8, R50 ;  /* 0x00000008ff327819 */ /* 0x000fe20000011632 */
[----:B------:R-:W-:Y:S01]  /*6e50*/  FFMA.FTZ R93, R75, UR32, -R120 ;  /* 0x000000204b5d7c23 */ /* 0x000fe20008010878 */
[----:B------:R-:W-:Y:S02]  /*6e60*/  SHF.R.U32.HI R18, RZ, 0x8, R18 ;  /* 0x00000008ff127819 */ /* 0x000fe40000011612 */
[----:B------:R-:W-:Y:S01]  /*6e70*/  LEA R192, R6, UR4, 0x1 ;  /* 0x0000000406c07c11 */ /* 0x000fe2000f8e08ff */
[----:B------:R-:W-:Y:S01]  /*6e80*/  MUFU.EX2 R94, R94 ;  /* 0x0000005e005e7308 */ /* 0x000fe20000000800 */
[----:B------:R-:W-:-:S02]  /*6e90*/  LOP3.LUT R12, R12, 0xffff, RZ, 0xc0, !PT ;  /* 0x0000ffff0c0c7812 */ /* 0x000fc400078ec0ff */
[----:B------:R-:W-:Y:S02]  /*6ea0*/  PRMT R203, R48, 0x5410, R203 ;  /* 0x0000541030cb7816 */ /* 0x000fe400000000cb */
[----:B------:R-:W-:Y:S02]  /*6eb0*/  SHF.R.U32.HI R48, RZ, 0x10, R172 ;  /* 0x00000010ff307819 */ /* 0x000fe400000116ac */
[----:B------:R-:W-:Y:S01]  /*6ec0*/  PRMT R183, R183, 0x5410, R50 ;  /* 0x00005410b7b77816 */ /* 0x000fe20000000032 */
[----:B------:R-:W3:Y:S01]  /*6ed0*/  MUFU.EX2 R93, R93 ;  /* 0x0000005d005d7308 */ /* 0x000ee20000000800 */
[C---:B------:R-:W-:Y:S02]  /*6ee0*/  LOP3.LUT R50, R72.reuse, 0xffff, RZ, 0xc0, !PT ;  /* 0x0000ffff48327812 */ /* 0x040fe400078ec0ff */
[----:B------:R-:W-:Y:S02]  /*6ef0*/  LOP3.LUT R155, R72, 0xff, RZ, 0xc0, !PT ;  /* 0x000000ff489b7812 */ /* 0x000fe400078ec0ff */
[----:B------:R-:W-:Y:S01]  /*6f00*/  PRMT R201, R201, 0x5410, R18 ;  /* 0x00005410c9c97816 */ /* 0x000fe20000000012 */
[----:B------:R-:W-:Y:S01]  /*6f10*/  FFMA.FTZ R18, R99, UR32, -R120 ;  /* 0x0000002063127c23 */ /* 0x000fe20008010878 */
[----:B------:R-:W-:Y:S01]  /*6f20*/  ISETP.LE.U32.AND P2, PT, R12, UR13, PT ;  /* 0x0000000d0c007c0c */ /* 0x000fe2000bf43070 */
[----:B------:R-:W3:Y:S01]  /*6f30*/  LDSM.16.MT88.4 R72, [R192+0x6000] ;  /* 0x00600000c048783b */ /* 0x000ee20000004200 */
[----:B------:R-:W-:-:S02]  /*6f40*/  SHF.R.U32.HI R90, RZ, 0x18, R208 ;  /* 0x00000018ff5a7819 */ /* 0x000fc400000116d0 */
[----:B------:R-:W-:Y:S02]  /*6f50*/  SHF.R.U32.HI R12, RZ, 0x18, R172 ;  /* 0x00000018ff0c7819 */ /* 0x000fe400000116ac */
[----:B------:R-:W-:Y:S02]  /*6f60*/  LOP3.LUT R99, R48, 0xff, RZ, 0xc0, !PT ;  /* 0x000000ff30637812 */ /* 0x000fe400078ec0ff */
[----:B------:R-:W-:Y:S02]  /*6f70*/  ISETP.LE.U32.AND P4, PT, R90, UR13, PT ;  /* 0x0000000d5a007c0c */ /* 0x000fe4000bf83070 */
[----:B------:R-:W-:Y:S02]  /*6f80*/  SHF.R.U32.HI R60, RZ, 0x10, R130 ;  /* 0x00000010ff3c7819 */ /* 0x000fe40000011682 */
[----:B------:R-:W-:Y:S01]  /*6f90*/  PRMT R99, R99, 0x5410, R12 ;  /* 0x0000541063637816 */ /* 0x000fe2000000000c */
[----:B------:R-:W-:Y:S01]  /*6fa0*/  IMAD.U32 R12, RZ, RZ, UR13 ;  /* 0x0000000dff0c7e24 */ /* 0x000fe2000f8e00ff */
[----:B------:R-:W-:Y:S01]  /*6fb0*/  LOP3.LUT R90, R19, UR28, R202, 0x96, !PT ;  /* 0x0000001c135a7c12 */ /* 0x000fe2000f8e96ca */
[----:B------:R-:W-:Y:S01]  /*6fc0*/  @!P2 HFMA2.BF16_V2 R81, -RZ.H0_H0, RZ.H0_H0, -R62.H0_H0 ;  /* 0x200000ffff51a231 */ /* 0x000fe2000034093e */
[----:B------:R-:W-:-:S02]  /*6fd0*/  LOP3.LUT R156, R206, 0xff, RZ, 0xc0, !PT ;  /* 0x000000ffce9c7812 */ /* 0x000fc400078ec0ff */
[----:B------:R-:W-:Y:S02]  /*6fe0*/  SHF.R.U32.HI R19, RZ, 0x8, R158 ;  /* 0x00000008ff137819 */ /* 0x000fe4000001169e */
[----:B------:R-:W-:Y:S02]  /*6ff0*/  LOP3.LUT R115, R209, UR27, R160, 0x96, !PT ;  /* 0x0000001bd1737c12 */ /* 0x000fe4000f8e96a0 */
[----:B------:R-:W-:Y:S02]  /*7000*/  SHF.R.U32.HI R50, RZ, 0x8, R50 ;  /* 0x00000008ff327819 */ /* 0x000fe40000011632 */
[----:B------:R-:W-:Y:S02]  /*7010*/  SHF.R.U32.HI R160, RZ, 0x10, R206 ;  /* 0x00000010ffa07819 */ /* 0x000fe400000116ce */
[----:B------:R-:W-:Y:S02]  /*7020*/  SHF.R.U32.HI R199, RZ, 0x18, R130 ;  /* 0x00000018ffc77819 */ /* 0x000fe40000011682 */
[----:B------:R-:W-:-:S02]  /*7030*/  LOP3.LUT R60, R60, 0xff, RZ, 0xc0, !PT ;  /* 0x000000ff3c3c7812 */ /* 0x000fc400078ec0ff */
[----:B------:R-:W-:Y:S02]  /*7040*/  PRMT R19, R156, 0x5410, R19 ;  /* 0x000054109c137816 */ /* 0x000fe40000000013 */
[----:B------:R-:W-:Y:S02]  /*7050*/  LOP3.LUT R131, R16, 0xff, RZ, 0xc0, !PT ;  /* 0x000000ff10837812 */ /* 0x000fe400078ec0ff */
[----:B------:R-:W-:Y:S02]  /*7060*/  LEA R6, R12, UR13, 0x10 ;  /* 0x0000000d0c067c11 */ /* 0x000fe4000f8e80ff */
[----:B------:R-:W-:Y:S02]  /*7070*/  PRMT R155, R155, 0x5410, R50 ;  /* 0x000054109b9b7816 */ /* 0x000fe40000000032 */
[----:B------:R-:W-:Y:S02]  /*7080*/  LOP3.LUT R16, R172, 0xffff, RZ, 0xc0, !PT ;  /* 0x0000ffffac107812 */ /* 0x000fe400078ec0ff */
[----:B------:R-:W-:Y:S01]  /*7090*/  SHF.R.U32.HI R154, RZ, 0x18, R206 ;  /* 0x00000018ff9a7819 */ /* 0x000fe200000116ce */
[----:B------:R-:W-:Y:S01]  /*70a0*/  FFMA.FTZ R206, R180, UR32, -R111 ;  /* 0x00000020b4ce7c23 */ /* 0x000fe2000801086f */
[----:B------:R-:W-:-:S02]  /*70b0*/  LOP3.LUT R17, R160, 0xff, RZ, 0xc0, !PT ;  /* 0x000000ffa0117812 */ /* 0x000fc400078ec0ff */
[----:B------:R-:W-:Y:S02]  /*70c0*/  PRMT R199, R60, 0x5410, R199 ;  /* 0x000054103cc77816 */ /* 0x000fe400000000c7 */
[----:B------:R-:W-:Y:S01]  /*70d0*/  @!P5 PRMT R67, R13, 0x5410, RZ ;  /* 0x000054100d43d816 */ /* 0x000fe200000000ff */
[----:B------:R-:W-:Y:S01]  /*70e0*/  MUFU.EX2 R206, R206 ;  /* 0x000000ce00ce7308 */ /* 0x000fe20000000800 */
[----:B------:R-:W-:Y:S02]  /*70f0*/  LOP3.LUT R171, R171, 0xff, RZ, 0xc0, !PT ;  /* 0x000000ffabab7812 */ /* 0x000fe400078ec0ff */
[----:B------:R-:W-:Y:S02]  /*7100*/  LOP3.LUT R13, R170, 0xff, RZ, 0xc0, !PT ;  /* 0x000000ffaa0d7812 */ /* 0x000fe400078ec0ff */
[----:B------:R-:W-:Y:S02]  /*7110*/  LOP3.LUT R107, R172, 0xff, RZ, 0xc0, !PT ;  /* 0x000000ffac6b7812 */ /* 0x000fe400078ec0ff */
[----:B------:R-:W-:Y:S01]  /*7120*/  SHF.R.U32.HI R16, RZ, 0x8, R16 ;  /* 0x00000008ff107819 */ /* 0x000fe20000011610 */
[----:B------:R3:W3:Y:S01]  /*7130*/  MUFU.EX2 R172, R18 ;  /* 0x0000001200ac7308 */ /* 0x0006e20000000800 */
[----:B--2---:R-:W-:-:S02]  /*7140*/  F2FP.BF16.F32.PACK_AB R61, R217, R252 ;  /* 0x000000fcd93d723e */ /* 0x004fc400000010ff */
[----:B-1----:R-:W-:Y:S02]  /*7150*/  F2FP.BF16.F32.PACK_AB R160, R216, R249 ;  /* 0x000000f9d8a0723e */ /* 0x002fe400000010ff */
[--C-:B------:R-:W-:Y:S02]  /*7160*/  HSET2.LE.AND R19, R19, R6.reuse, PT ;  /* 0x0000000613137233 */ /* 0x100fe40003803000 */
[----:B------:R-:W-:Y:S02]  /*7170*/  PRMT R17, R17, 0x5410, R154 ;  /* 0x0000541011117816 */ /* 0x000fe4000000009a */
[--C-:B------:R-:W-:Y:S02]  /*7180*/  HSET2.LE.AND R105, R155, R6.reuse, PT ;  /* 0x000000069b697233 */ /* 0x100fe40003803000 */
[----:B------:R-:W-:Y:S02]  /*7190*/  HSET2.LE.AND R15, R15, R6, PT ;  /* 0x000000060f0f7233 */ /* 0x000fe40003803000 */
[----:B------:R-:W-:-:S02]  /*71a0*/  PRMT R131, R131, 0x5410, R14 ;  /* 0x0000541083837816 */ /* 0x000fc4000000000e */
[--C-:B------:R-:W-:Y:S02]  /*71b0*/  HSET2.LE.AND R49, R49, R6.reuse, PT ;  /* 0x0000000631317233 */ /* 0x100fe40003803000 */
[--C-:B------:R-:W-:Y:S02]  /*71c0*/  HSET2.LE.AND R203, R203, R6.reuse, PT ;  /* 0x00000006cbcb7233 */ /* 0x100fe40003803000 */
[----:B------:R-:W-:Y:S01]  /*71d0*/  HSET2.LE.AND R12, R199, R6, PT ;  /* 0x00000006c70c7233 */ /* 0x000fe20003803000 */
[----:B------:R-:W-:Y:S01]  /*71e0*/  FFMA.FTZ R199, R109, UR32, -R82 ;  /* 0x000000206dc77c23 */ /* 0x000fe20008010852 */
[----:B------:R-:W-:Y:S02]  /*71f0*/  ISETP.LE.U32.AND P5, PT, R171, UR13, PT ;  /* 0x0000000dab007c0c */ /* 0x000fe4000bfa3070 */
[----:B------:R-:W-:Y:S02]  /*7200*/  PRMT R13, R13, 0x5410, R166 ;  /* 0x000054100d0d7816 */ /* 0x000fe400000000a6 */
[----:B------:R-:W-:Y:S01]  /*7210*/  PRMT R107, R107, 0x5410, R16 ;  /* 0x000054106b6b7816 */ /* 0x000fe20000000010 */
[----:B------:R-:W-:Y:S01]  /*7220*/  MUFU.EX2 R199, R199 ;  /* 0x000000c700c77308 */ /* 0x000fe20000000800 */
[----:B------:R-:W-:-:S02]  /*7230*/  PRMT R60, R61, 0x7632, R60 ;  /* 0x000076323d3c7816 */ /* 0x000fc4000000003c */
[----:B------:R-:W-:Y:S02]  /*7240*/  PRMT R159, R160, 0x7632, R159 ;  /* 0x00007632a09f7816 */ /* 0x000fe4000000009f */
[----:B------:R-:W-:Y:S01]  /*7250*/  LOP3.LUT R108, R208, 0xffff, RZ, 0xc0, !PT ;  /* 0x0000ffffd06c7812 */ /* 0x000fe200078ec0ff */
[----:B------:R-:W-:Y:S01]  /*7260*/  FFMA.FTZ R209, R153, UR32, -R242 ;  /* 0x0000002099d17c23 */ /* 0x000fe200080108f2 */
[----:B----4-:R-:W-:Y:S02]  /*7270*/  F2FP.BF16.F32.PACK_AB R171, R95, R112 ;  /* 0x000000705fab723e */ /* 0x010fe400000010ff */
[----:B---3--:R-:W-:Y:S02]  /*7280*/  F2FP.BF16.F32.PACK_AB R166, R93, R94 ;  /* 0x0000005e5da6723e */ /* 0x008fe400000010ff */
[----:B------:R-:W-:Y:S01]  /*7290*/  LOP3.LUT R18, R19, R96, RZ, 0xc0, !PT ;  /* 0x0000006013127212 */ /* 0x000fe200078ec0ff */
[----:B------:R-:W1:Y:S01]  /*72a0*/  MUFU.EX2 R209, R209 ;  /* 0x000000d100d17308 */ /* 0x000e620000000800 */
[----:B------:R-:W-:-:S02]  /*72b0*/  LOP3.LUT R16, R105, R70, RZ, 0xc0, !PT ;  /* 0x0000004669107212 */ /* 0x000fc400078ec0ff */
[--C-:B------:R-:W-:Y:S02]  /*72c0*/  HSET2.LE.AND R19, R17, R6.reuse, PT ;  /* 0x0000000611137233 */ /* 0x100fe40003803000 */
[----:B------:R-:W-:Y:S02]  /*72d0*/  LOP3.LUT R106, R15, R106, RZ, 0xc0, !PT ;  /* 0x0000006a0f6a7212 */ /* 0x000fe400078ec0ff */
[----:B------:R-:W-:Y:S02]  /*72e0*/  LOP3.LUT R104, R49, R104, RZ, 0xc0, !PT ;  /* 0x0000006831687212 */ /* 0x000fe400078ec0ff */
[----:B------:R-:W-:Y:S01]  /*72f0*/  LOP3.LUT R17, R203, R68, RZ, 0xc0, !PT ;  /* 0x00000044cb117212 */ /* 0x000fe200078ec0ff */
[----:B------:R-:W-:Y:S01]  /*7300*/  FFMA.FTZ R203, R178, UR32, -R111 ;  /* 0x00000020b2cb7c23 */ /* 0x000fe2000801086f */
[----:B------:R-:W-:Y:S02]  /*7310*/  LOP3.LUT R105, R12, R51, RZ, 0xc0, !PT ;  /* 0x000000330c697212 */ /* 0x000fe400078ec0ff */
[--C-:B------:R-:W-:Y:S01]  /*7320*/  HSET2.LE.AND R14, R201, R6.reuse, PT ;  /* 0x00000006c90e7233 */ /* 0x100fe20003803000 */
[----:B------:R-:W2:Y:S01]  /*7330*/  LDSM.16.MT88.4 R48, [R192+0x6800] ;  /* 0x00680000c030783b */ /* 0x000ea20000004200 */
[----:B------:R-:W-:Y:S01]  /*7340*/  HSET2.LE.AND R15, R131, R6, PT ;  /* 0x00000006830f7233 */ /* 0x000fe20003803000 */
[----:B------:R-:W-:Y:S01]  /*7350*/  FFMA.FTZ R201, R119, UR32, -R82 ;  /* 0x0000002077c97c23 */ /* 0x000fe20008010852 */
[----:B------:R-:W-:Y:S01]  /*7360*/  PRMT R69, R61, 0x5410, R60 ;  /* 0x000054103d457816 */ /* 0x000fe2000000003c */
[----:B------:R-:W-:Y:S01]  /*7370*/  MUFU.EX2 R203, R203 ;  /* 0x000000cb00cb7308 */ /* 0x000fe20000000800 */
[----:B------:R-:W-:-:S02]  /*7380*/  PRMT R68, R160, 0x5410, R159 ;  /* 0x00005410a0447816 */ /* 0x000fc4000000009f */
[----:B------:R-:W-:Y:S02]  /*7390*/  PRMT R170, R171, 0x7632, R170 ;  /* 0x00007632abaa7816 */ /* 0x000fe400000000aa */
[----:B------:R-:W-:Y:S02]  /*73a0*/  PRMT R165, R166, 0x7632, R165 ;  /* 0x00007632a6a57816 */ /* 0x000fe400000000a5 */
[--C-:B------:R-:W-:Y:S01]  /*73b0*/  HSET2.LE.AND R12, R107, R6.reuse, PT ;  /* 0x000000066b0c7233 */ /* 0x100fe20003803000 */
[----:B------:R-:W-:Y:S01]  /*73c0*/  MUFU.EX2 R201, R201 ;  /* 0x000000c900c97308 */ /* 0x000fe20000000800 */
[----:B------:R-:W-:Y:S02]  /*73d0*/  HSET2.LE.AND R107, R13, R6, PT ;  /* 0x000000060d6b7233 */ /* 0x000fe40003803000 */
[----:B------:R-:W-:Y:S02]  /*73e0*/  F2FP.BF16.F32.PACK_AB R154, R168, R173 ;  /* 0x000000ada89a723e */ /* 0x000fe400000010ff */
[----:B------:R-:W-:-:S02]  /*73f0*/  LOP3.LUT R14, R14, R69, RZ, 0xc0, !PT ;  /* 0x000000450e0e7212 */ /* 0x000fc400078ec0ff */
[----:B------:R-:W-:Y:S02]  /*7400*/  LOP3.LUT R15, R15, R68, RZ, 0xc0, !PT ;  /* 0x000000440f0f7212 */ /* 0x000fe400078ec0ff */
[----:B------:R-:W-:Y:S02]  /*7410*/  HSET2.LE.AND R99, R99, R6, PT ;  /* 0x0000000663637233 */ /* 0x000fe40003803000 */
[----:B------:R-:W-:Y:S02]  /*7420*/  PRMT R69, R171, 0x5410, R170 ;  /* 0x00005410ab457816 */ /* 0x000fe400000000aa */
[----:B------:R-:W-:Y:S02]  /*7430*/  PRMT R68, R166, 0x5410, R165 ;  /* 0x00005410a6447816 */ /* 0x000fe400000000a5 */
[----:B------:R-:W-:Y:S02]  /*7440*/  PRMT R153, R154, 0x7632, R153 ;  /* 0x000076329a997816 */ /* 0x000fe40000000099 */
[----:B------:R-:W-:-:S02]  /*7450*/  LOP3.LUT R107, R107, R128, RZ, 0xc0, !PT ;  /* 0x000000806b6b7212 */ /* 0x000fc400078ec0ff */
[--C-:B------:R-:W-:Y:S01]  /*7460*/  HSET2.LE.AND R128, R183, R6.reuse, PT ;  /* 0x00000006b7807233 */ /* 0x100fe20003803000 */
[----:B------:R-:W-:Y:S01]  /*7470*/  FFMA.FTZ R183, R129, UR32, -R82 ;  /* 0x0000002081b77c23 */ /* 0x000fe20008010852 */
[----:B------:R-:W-:Y:S02]  /*7480*/  LOP3.LUT R19, R19, R98, RZ, 0xc0, !PT ;  /* 0x0000006213137212 */ /* 0x000fe400078ec0ff */
[----:B------:R-:W-:Y:S02]  /*7490*/  LOP3.LUT R12, R12, R69, RZ, 0xc0, !PT ;  /* 0x000000450c0c7212 */ /* 0x000fe400078ec0ff */
[----:B------:R-:W-:Y:S02]  /*74a0*/  LOP3.LUT R13, R99, R68, RZ, 0xc0, !PT ;  /* 0x00000044630d7212 */ /* 0x000fe400078ec0ff */
[----:B------:R-:W-:Y:S01]  /*74b0*/  HSET2.LE.AND R130, R189, R6, PT ;  /* 0x00000006bd827233 */ /* 0x000fe20003803000 */
[----:B------:R-:W-:Y:S01]  /*74c0*/  HMMA.16816.F32.BF16 R68, R16, R72, RZ ;  /* 0x000000481044723c */ /* 0x000fe200000418ff */
[----:B------:R-:W-:-:S02]  /*74d0*/  PRMT R99, R154, 0x5410, R153 ;  /* 0x000054109a637816 */ /* 0x000fc40000000099 */
[----:B------:R-:W-:Y:S02]  /*74e0*/  HSET2.LE.AND R129, R163, R6, PT ;  /* 0x00000006a3817233 */ /* 0x000fe40003803000 */
[----:B------:R-:W3:Y:S01]  /*74f0*/  MUFU.EX2 R163, R183 ;  /* 0x000000b700a37308 */ /* 0x000ee20000000800 */
[----:B------:R-:W-:Y:S02]  /*7500*/  LOP3.LUT R162, R162, 0xff, RZ, 0xc0, !PT ;  /* 0x000000ffa2a27812 */ /* 0x000fe400078ec0ff */
[----:B------:R-:W-:Y:S02]  /*7510*/  LOP3.LUT R130, R130, R99, RZ, 0xc0, !PT ;  /* 0x0000006382827212 */ /* 0x000fe400078ec0ff */
[----:B------:R-:W-:Y:S01]  /*7520*/  F2FP.BF16.F32.PACK_AB R156, R167, R172 ;  /* 0x000000aca79c723e */ /* 0x000fe200000010ff */
[----:B------:R-:W-:Y:S01]  /*7530*/  HMMA.16816.F32.BF16 R96, R12, R72, RZ ;  /* 0x000000480c60723c */ /* 0x000fe200000418ff */
[----:B------:R-:W-:Y:S02]  /*7540*/  PRMT R161, R162, 0x5410, R161 ;  /* 0x00005410a2a17816 */ /* 0x000fe400000000a1 */
[----:B------:R-:W-:-:S02]  /*7550*/  PRMT R155, R156, 0x7632, R155 ;  /* 0x000076329c9b7816 */ /* 0x000fc4000000009b */
[----:B-1----:R-:W-:Y:S02]  /*7560*/  F2FP.BF16.F32.PACK_AB R158, R209, R218 ;  /* 0x000000dad19e723e */ /* 0x002fe400000010ff */
[----:B------:R-:W-:Y:S02]  /*7570*/  F2FP.BF16.F32.PACK_AB R162, R211, R222 ;  /* 0x000000ded3a2723e */ /* 0x000fe400000010ff */
[----:B------:R-:W-:Y:S02]  /*7580*/  HSET2.LE.AND R131, R161, R6, PT ;  /* 0x00000006a1837233 */ /* 0x000fe40003803000 */
[----:B------:R-:W-:Y:S02]  /*7590*/  PRMT R72, R156, 0x5410, R155 ;  /* 0x000054109c487816 */ /* 0x000fe4000000009b */
[----:B------:R-:W-:Y:S01]  /*75a0*/  PRMT R157, R158, 0x7632, R157 ;  /* 0x000076329e9d7816 */ /* 0x000fe2000000009d */
[----:B--2---:R-:W-:Y:S01]  /*75b0*/  HMMA.16816.F32.BF16 R68, R104, R48, R68 ;  /* 0x000000306844723c */ /* 0x004fe20000041844 */
[----:B------:R-:W-:-:S02]  /*75c0*/  PRMT R161, R162, 0x7632, R161 ;  /* 0x00007632a2a17816 */ /* 0x000fc400000000a1 */
[----:B------:R-:W-:Y:S02]  /*75d0*/  LOP3.LUT R131, R131, R72, RZ, 0xc0, !PT ;  /* 0x0000004883837212 */ /* 0x000fe400078ec0ff */
[----:B------:R-:W-:Y:S01]  /*75e0*/  SHF.R.U32.HI R110, RZ, 0x10, R208 ;  /* 0x00000010ff6e7819 */ /* 0x000fe200000116d0 */
[--C-:B------:R-:W-:Y:S01]  /*75f0*/  FFMA.FTZ R208, R190, UR32, -R111.reuse ;  /* 0x00000020bed07c23 */ /* 0x100fe2000801086f */
[----:B------:R-:W-:Y:S01]  /*7600*/  LOP3.LUT R246, R205, UR28, R246, 0x96, !PT ;  /* 0x0000001ccdf67c12 */ /* 0x000fe2000f8e96f6 */
[----:B------:R-:W-:Y:S01]  /*7610*/  IMAD R190, R4, 0x2, R192 ;  /* 0x0000000204be7824 */ /* 0x000fe200078e02c0 */
[----:B------:R-:W-:Y:S01]  /*7620*/  LOP3.LUT R238, R204, 0xffff, RZ, 0xc0, !PT ;  /* 0x0000ffffccee7812 */ /* 0x000fe200078ec0ff */
[----:B------:R-:W-:Y:S01]  /*7630*/  FFMA.FTZ R205, R182, UR32, -R111 ;  /* 0x00000020b6cd7c23 */ /* 0x000fe2000801086f */
[----:B------:R-:W-:Y:S01]  /*7640*/  PRMT R73, R158, 0x5410, R157 ;  /* 0x000054109e497816 */ /* 0x000fe2000000009d */
[----:B------:R-:W-:Y:S01]  /*7650*/  MUFU.EX2 R208, R208 ;  /* 0x000000d000d07308 */ /* 0x000fe20000000800 */
[----:B------:R-:W-:-:S02]  /*7660*/  PRMT R72, R162, 0x5410, R161 ;  /* 0x00005410a2487816 */ /* 0x000fc400000000a1 */
[----:B---3--:R-:W-:Y:S02]  /*7670*/  F2FP.BF16.F32.PACK_AB R202, R163, R164 ;  /* 0x000000a4a3ca723e */ /* 0x008fe400000010ff */
[----:B------:R-:W-:Y:S02]  /*7680*/  LOP3.LUT R128, R128, R73, RZ, 0xc0, !PT ;  /* 0x0000004980807212 */ /* 0x000fe400078ec0ff */
[----:B------:R-:W-:Y:S01]  /*7690*/  LOP3.LUT R129, R129, R72, RZ, 0xc0, !PT ;  /* 0x0000004881817212 */ /* 0x000fe200078ec0ff */
[----:B------:R-:W1:Y:S01]  /*76a0*/  MUFU.EX2 R205, R205 ;  /* 0x000000cd00cd7308 */ /* 0x000e620000000800 */
[----:B------:R-:W-:Y:S01]  /*76b0*/  PRMT R183, R202, 0x7632, R183 ;  /* 0x00007632cab77816 */ /* 0x000fe200000000b7 */
[----:B------:R-:W-:Y:S01]  /*76c0*/  IMAD.WIDE.U32 R72, R181, -0x326172a9, RZ ;  /* 0xcd9e8d57b5487825 */ /* 0x000fe200078e00ff */
[----:B------:R-:W-:Y:S02]  /*76d0*/  LOP3.LUT R179, R179, 0xff, RZ, 0xc0, !PT ;  /* 0x000000ffb3b37812 */ /* 0x000fe400078ec0ff */
[----:B------:R-:W-:Y:S01]  /*76e0*/  @!P2 PRMT R62, R81, 0x5410, RZ ;  /* 0x00005410513ea816 */ /* 0x000fe200000000ff */
[----:B------:R-:W-:Y:S01]  /*76f0*/  @!P1 HFMA2.BF16_V2 R79, -RZ.H0_H0, RZ.H0_H0, -R183.H0_H0 ;  /* 0x200000ffff4f9231 */ /* 0x000fe200003409b7 */
[----:B------:R-:W-:Y:S01]  /*7700*/  ISETP.LE.U32.AND P2, PT, R179, UR13, PT ;  /* 0x0000000db3007c0c */ /* 0x000fe2000bf43070 */
[----:B------:R-:W-:Y:S01]  /*7710*/  HMMA.16816.F32.BF16 R96, R128, R48, R96 ;  /* 0x000000308060723c */ /* 0x000fe20000041860 */
[----:B------:R-:W-:-:S02]  /*7720*/  LOP3.LUT R189, R72, 0xff, RZ, 0xc0, !PT ;  /* 0x000000ff48bd7812 */ /* 0x000fc400078ec0ff */
[----:B------:R-:W-:Y:S02]  /*7730*/  LOP3.LUT R135, R72, 0xffff, RZ, 0xc0, !PT ;  /* 0x0000ffff48877812 */ /* 0x000fe400078ec0ff */
[--C-:B------:R-:W-:Y:S02]  /*7740*/  SHF.R.U32.HI R58, RZ, 0x10, R72.reuse ;  /* 0x00000010ff3a7819 */ /* 0x100fe40000011648 */
[----:B------:R-:W-:Y:S02]  /*7750*/  LOP3.LUT R49, R115, 0xff, RZ, 0xc0, !PT ;  /* 0x000000ff73317812 */ /* 0x000fe400078ec0ff */
[----:B------:R-:W-:Y:S02]  /*7760*/  SHF.R.U32.HI R193, RZ, 0x18, R72 ;  /* 0x00000018ffc17819 */ /* 0x000fe40000011648 */
[----:B------:R-:W-:Y:S01]  /*7770*/  PRMT R72, R202, 0x5410, R183 ;  /* 0x00005410ca487816 */ /* 0x000fe200000000b7 */
[----:B------:R-:W-:Y:S01]  /*7780*/  @!P2 HFMA2.BF16_V2 R80, -RZ.H0_H0, RZ.H0_H0, -R202.H0_H0 ;  /* 0x200000ffff50a231 */ /* 0x000fe200003409ca */
[----:B------:R-:W-:-:S02]  /*7790*/  @!P1 PRMT R183, R79, 0x5410, RZ ;  /* 0x000054104fb79816 */ /* 0x000fc400000000ff */
[----:B------:R-:W-:Y:S02]  /*77a0*/  ISETP.LE.U32.AND P1, PT, R49, UR13, PT ;  /* 0x0000000d31007c0c */ /* 0x000fe4000bf23070 */
[----:B------:R-:W-:Y:S02]  /*77b0*/  LOP3.LUT R48, R115, 0xffff, RZ, 0xc0, !PT ;  /* 0x0000ffff73307812 */ /* 0x000fe400078ec0ff */
[----:B-1----:R-:W-:Y:S02]  /*77c0*/  F2FP.BF16.F32.PACK_AB R182, R205, R208 ;  /* 0x000000d0cdb6723e */ /* 0x002fe400000010ff */
[----:B------:R-:W-:Y:S02]  /*77d0*/  SHF.R.U32.HI R48, RZ, 0x8, R48 ;  /* 0x00000008ff307819 */ /* 0x000fe40000011630 */
[----:B------:R-:W-:Y:S02]  /*77e0*/  @!P2 PRMT R202, R80, 0x5410, RZ ;  /* 0x0000541050caa816 */ /* 0x000fe400000000ff */
[----:B------:R-:W-:-:S02]  /*77f0*/  LOP3.LUT R48, R48, 0xffff, RZ, 0xc0, !PT ;  /* 0x0000ffff30307812 */ /* 0x000fc400078ec0ff */
[----:B------:R-:W-:Y:S01]  /*7800*/  PRMT R179, R182, 0x7632, R179 ;  /* 0x00007632b6b37816 */ /* 0x000fe200000000b3 */
[----:B------:R-:W-:Y:S01]  /*7810*/  @!P1 HFMA2.BF16_V2 R78, -RZ.H0_H0, RZ.H0_H0, -R182.H0_H0 ;  /* 0x200000ffff4e9231 */ /* 0x000fe200003409b6 */
[----:B------:R-:W-:Y:S02]  /*7820*/  ISETP.LE.U32.AND P2, PT, R48, UR13, PT ;  /* 0x0000000d30007c0c */ /* 0x000fe4000bf43070 */
[----:B------:R-:W-:Y:S02]  /*7830*/  SHF.R.U32.HI R48, RZ, 0x18, R115 ;  /* 0x00000018ff307819 */ /* 0x000fe40000011673 */
[----:B------:R-:W-:Y:S02]  /*7840*/  LOP3.LUT R184, R73, UR28, R200, 0x96, !PT ;  /* 0x0000001c49b87c12 */ /* 0x000fe4000f8e96c8 */
[----:B------:R-:W-:Y:S02]  /*7850*/  PRMT R73, R182, 0x5410, R179 ;  /* 0x00005410b6497816 */ /* 0x000fe400000000b3 */
[----:B------:R-:W-:-:S02]  /*7860*/  @!P1 PRMT R182, R78, 0x5410, RZ ;  /* 0x000054104eb69816 */ /* 0x000fc400000000ff */
[----:B------:R-:W-:Y:S01]  /*7870*/  ISETP.LE.U32.AND P1, PT, R48, UR13, PT ;  /* 0x0000000d30007c0c */ /* 0x000fe2000bf23070 */
[----:B------:R-:W-:Y:S01]  /*7880*/  FFMA.FTZ R48, R83, UR32, -R82 ;  /* 0x0000002053307c23 */ /* 0x000fe20008010852 */
[----:B------:R-:W-:Y:S01]  /*7890*/  LOP3.LUT R187, R204, 0xff, RZ, 0xc0, !PT ;  /* 0x000000ffccbb7812 */ /* 0x000fe200078ec0ff */
[----:B------:R-:W-:Y:S01]  /*78a0*/  @!P2 HFMA2.BF16_V2 R77, -RZ.H0_H0, RZ.H0_H0, -R179.H0_H0 ;  /* 0x200000ffff4da231 */ /* 0x000fe200003409b3 */
[--C-:B------:R-:W-:Y:S02]  /*78b0*/  SHF.R.U32.HI R191, RZ, 0x10, R204.reuse ;  /* 0x00000010ffbf7819 */ /* 0x100fe400000116cc */
[----:B------:R-:W-:Y:S01]  /*78c0*/  SHF.R.U32.HI R186, RZ, 0x18, R204 ;  /* 0x00000018ffba7819 */ /* 0x000fe200000116cc */
[----:B------:R-:W1:Y:S01]  /*78d0*/  MUFU.EX2 R48, R48 ;  /* 0x0000003000307308 */ /* 0x000e620000000800 */
[----:B------:R-:W-:Y:S01]  /*78e0*/  FFMA.FTZ R204, R177, UR32, -R82 ;  /* 0x00000020b1cc7c23 */ /* 0x000fe20008010852 */
[----:B------:R-:W-:Y:S01]  /*78f0*/  SHF.R.U32.HI R115, RZ, 0x10, R115 ;  /* 0x00000010ff737819 */ /* 0x000fe20000011673 */
[----:B------:R-:W2:Y:S01]  /*7900*/  LDSM.16.MT88.4 R80, [R190+0x6000] ;  /* 0x00600000be50783b */ /* 0x000ea20000004200 */
[----:B------:R-:W-:-:S02]  /*7910*/  @!P2 PRMT R179, R77, 0x5410, RZ ;  /* 0x000054104db3a816 */ /* 0x000fc400000000ff */
[----:B------:R-:W-:Y:S02]  /*7920*/  LOP3.LUT R115, R115, 0xff, RZ, 0xc0, !PT ;  /* 0x000000ff73737812 */ /* 0x000fe400078ec0ff */
[----:B------:R-:W3:Y:S01]  /*7930*/  MUFU.EX2 R204, R204 ;  /* 0x000000cc00cc7308 */ /* 0x000ee20000000800 */
[----:B------:R-:W-:Y:S02]  /*7940*/  SHF.R.U32.HI R108, RZ, 0x8, R108 ;  /* 0x00000008ff6c7819 */ /* 0x000fe4000001166c */
[----:B------:R-:W-:Y:S02]  /*7950*/  ISETP.LE.U32.AND P2, PT, R115, UR13, PT ;  /* 0x0000000d73007c0c */ /* 0x000fe4000bf43070 */
[----:B------:R-:W-:Y:S02]  /*7960*/  LOP3.LUT R108, R108, 0xffff, RZ, 0xc0, !PT ;  /* 0x0000ffff6c6c7812 */ /* 0x000fe400078ec0ff */
[----:B------:R-:W-:Y:S02]  /*7970*/  F2FP.BF16.F32.PACK_AB R178, R203, R206 ;  /* 0x000000cecbb2723e */ /* 0x000fe400000010ff */
[----:B-1----:R-:W-:-:S02]  /*7980*/  F2FP.BF16.F32.PACK_AB R180, R48, R199 ;  /* 0x000000c730b4723e */ /* 0x002fc400000010ff */
[----:B------:R-:W-:Y:S01]  /*7990*/  PRMT R49, R178, 0x7632, R49 ;  /* 0x00007632b2317816 */ /* 0x000fe20000000031 */
[----:B------:R-:W-:Y:S01]  /*79a0*/  @!P6 HFMA2.BF16_V2 R41, -RZ.H0_H0, RZ.H0_H0, -R178.H0_H0 ;  /* 0x200000ffff29e231 */ /* 0x000fe200003409b2 */
[----:B------:R-:W-:Y:S02]  /*79b0*/  PRMT R177, R180, 0x7632, R177 ;  /* 0x00007632b4b17816 */ /* 0x000fe400000000b1 */
[----:B------:R-:W-:Y:S02]  /*79c0*/  LOP3.LUT R110, R110, 0xff, RZ, 0xc0, !PT ;  /* 0x000000ff6e6e7812 */ /* 0x000fe400078ec0ff */
[----:B------:R-:W-:Y:S01]  /*79d0*/  PRMT R248, R180, 0x5410, R177 ;  /* 0x00005410b4f87816 */ /* 0x000fe200000000b1 */
[----:B------:R-:W-:Y:S01]  /*79e0*/  @!P4 HFMA2.BF16_V2 R39, -RZ.H0_H0, RZ.H0_H0, -R177.H0_H0 ;  /* 0x200000ffff27c231 */ /* 0x000fe200003409b1 */
[----:B---3--:R-:W-:Y:S02]  /*79f0*/  F2FP.BF16.F32.PACK_AB R200, R201, R204 ;  /* 0x000000ccc9c8723e */ /* 0x008fe400000010ff */
[----:B------:R-:W-:-:S02]  /*7a00*/  PRMT R247, R178, 0x5410, R49 ;  /* 0x00005410b2f77816 */ /* 0x000fc40000000031 */
[----:B------:R-:W-:Y:S01]  /*7a10*/  @!P4 PRMT R177, R39, 0x5410, RZ ;  /* 0x0000541027b1c816 */ /* 0x000fe200000000ff */
[----:B------:R-:W-:Y:S01]  /*7a20*/  @!P2 HFMA2.BF16_V2 R42, -RZ.H0_H0, RZ.H0_H0, -R200.H0_H0 ;  /* 0x200000ffff2aa231 */ /* 0x000fe200003409c8 */
[----:B------:R-:W3:Y:S01]  /*7a30*/  LDL.LU R39, [R1+0x14] ;  /* 0x0000140001277983 */ /* 0x000ee20000300800 */
[C---:B------:R-:W-:Y:S02]  /*7a40*/  PRMT R181, R200.reuse, 0x7632, R181 ;  /* 0x00007632c8b57816 */ /* 0x040fe400000000b5 */
[----:B------:R-:W-:Y:S02]  /*7a50*/  SHF.R.U32.HI R77, RZ, 0x10, R90 ;  /* 0x00000010ff4d7819 */ /* 0x000fe4000001165a */
[----:B------:R-:W-:Y:S01]  /*7a60*/  PRMT R115, R200, 0x5410, R181 ;  /* 0x00005410c8737816 */ /* 0x000fe200000000b5 */
[----:B------:R-:W-:Y:S01]  /*7a70*/  @!P1 HFMA2.BF16_V2 R43, -RZ.H0_H0, RZ.H0_H0, -R181.H0_H0 ;  /* 0x200000ffff2b9231 */ /* 0x000fe200003409b5 */
[----:B------:R-:W-:Y:S02]  /*7a80*/  @!P2 PRMT R200, R42, 0x5410, RZ ;  /* 0x000054102ac8a816 */ /* 0x000fe400000000ff */
[----:B------:R-:W-:-:S02]  /*7a90*/  ISETP.LE.U32.AND P2, PT, R108, UR13, PT ;  /* 0x0000000d6c007c0c */ /* 0x000fc4000bf43070 */
[----:B------:R-:W-:Y:S02]  /*7aa0*/  LOP3.LUT R42, R90, 0xffff, RZ, 0xc0, !PT ;  /* 0x0000ffff5a2a7812 */ /* 0x000fe400078ec0ff */
[----:B------:R-:W-:Y:S02]  /*7ab0*/  @!P1 PRMT R181, R43, 0x5410, RZ ;  /* 0x000054102bb59816 */ /* 0x000fe400000000ff */
[----:B------:R-:W-:Y:S02]  /*7ac0*/  SHF.R.U32.HI R42, RZ, 0x8, R42 ;  /* 0x00000008ff2a7819 */ /* 0x000fe4000001162a */
[----:B------:R-:W-:Y:S02]  /*7ad0*/  ISETP.LE.U32.AND P1, PT, R110, UR13, PT ;  /* 0x0000000d6e007c0c */ /* 0x000fe4000bf23070 */
[----:B------:R-:W-:Y:S02]  /*7ae0*/  LOP3.LUT R42, R42, 0xffff, RZ, 0xc0, !PT ;  /* 0x0000ffff2a2a7812 */ /* 0x000fe400078ec0ff */
[----:B------:R-:W-:Y:S01]  /*7af0*/  @!P6 PRMT R178, R41, 0x5410, RZ ;  /* 0x0000541029b2e816 */ /* 0x000fe200000000ff */
[----:B------:R-:W-:Y:S01]  /*7b00*/  @!P2 HFMA2.BF16_V2 R40, -RZ.H0_H0, RZ.H0_H0, -R49.H0_H0 ;  /* 0x200000ffff28a231 */ /* 0x000fe20000340931 */
[----:B------:R-:W-:-:S02]  /*7b10*/  ISETP.LE.U32.AND P6, PT, R42, UR13, PT ;  /* 0x0000000d2a007c0c */ /* 0x000fc4000bfc3070 */
[----:B------:R-:W-:Y:S02]  /*7b20*/  LOP3.LUT R77, R77, 0xff, RZ, 0xc0, !PT ;  /* 0x000000ff4d4d7812 */ /* 0x000fe400078ec0ff */
[----:B------:R-:W-:Y:S02]  /*7b30*/  @!P2 PRMT R49, R40, 0x5410, RZ ;  /* 0x000054102831a816 */ /* 0x000fe400000000ff */
[----:B------:R-:W-:Y:S01]  /*7b40*/  LOP3.LUT R40, R90, 0xff, RZ, 0xc0, !PT ;  /* 0x000000ff5a287812 */ /* 0x000fe200078ec0ff */
[----:B------:R-:W-:Y:S01]  /*7b50*/  @!P1 HFMA2.BF16_V2 R76, -RZ.H0_H0, RZ.H0_H0, -R180.H0_H0 ;  /* 0x200000ffff4c9231 */ /* 0x000fe200003409b4 */
[----:B------:R-:W-:Y:S02]  /*7b60*/  SHF.R.U32.HI R90, RZ, 0x18, R90 ;  /* 0x00000018ff5a7819 */ /* 0x000fe4000001165a */
[----:B------:R-:W-:Y:S02]  /*7b70*/  ISETP.LE.U32.AND P2, PT, R40, UR13, PT ;  /* 0x0000000d28007c0c */ /* 0x000fe4000bf43070 */
[----:B------:R-:W-:Y:S01]  /*7b80*/  ISETP.LE.U32.AND P4, PT, R90, UR13, PT ;  /* 0x0000000d5a007c0c */ /* 0x000fe2000bf83070 */
[----:B------:R-:W-:Y:S01]  /*7b90*/  @!P6 HFMA2.BF16_V2 R37, -RZ.H0_H0, RZ.H0_H0, -R170.H0_H0 ;  /* 0x200000ffff25e231 */ /* 0x000fe200003409aa */
[----:B------:R-:W-:-:S02]  /*7ba0*/  @!P1 PRMT R180, R76, 0x5410, RZ ;  /* 0x000054104cb49816 */ /* 0x000fc400000000ff */
[----:B------:R-:W-:Y:S02]  /*7bb0*/  LOP3.LUT R89, R89, 0xff, RZ, 0xc0, !PT ;  /* 0x000000ff59597812 */ /* 0x000fe400078ec0ff */
[----:B------:R-:W-:Y:S01]  /*7bc0*/  SHF.R.U32.HI R91, RZ, 0x8, R91 ;  /* 0x00000008ff5b7819 */ /* 0x000fe2000001165b */
[----:B--2---:R-:W-:Y:S01]  /*7bd0*/  HMMA.16816.F32.BF16 R108, R12, R80, RZ ;  /* 0x000000500c6c723c */ /* 0x004fe200000418ff */
[----:B------:R-:W-:Y:S01]  /*7be0*/  ISETP.LE.U32.AND P1, PT, R77, UR13, PT ;  /* 0x0000000d4d007c0c */ /* 0x000fe2000bf23070 */
[----:B------:R-:W-:Y:S01]  /*7bf0*/  FFMA.FTZ R237, R237, UR32, -R242 ;  /* 0x00000020eded7c23 */ /* 0x000fe200080108f2 */
[----:B------:R-:W-:Y:S01]  /*7c00*/  @!P3 HFMA2.BF16_V2 R23, -RZ.H0_H0, RZ.H0_H0, -R155.H0_H0 ;  /* 0x200000ffff17b231 */ /* 0x000fe2000034099b */
[C---:B------:R-:W-:Y:S01]  /*7c10*/  LOP3.LUT R225, R224.reuse, 0xffff, RZ, 0xc0, !PT ;  /* 0x0000ffffe0e17812 */ /* 0x040fe200078ec0ff */
[----:B------:R-:W-:Y:S01]  /*7c20*/  @!P2 HFMA2.BF16_V2 R38, -RZ.H0_H0, RZ.H0_H0, -R171.H0_H0 ;  /* 0x200000ffff26a231 */ /* 0x000fe200003409ab */
[----:B------:R-:W-:Y:S01]  /*7c30*/  LOP3.LUT R228, R224, 0xff, RZ, 0xc0, !PT ;  /* 0x000000ffe0e47812 */ /* 0x000fe200078ec0ff */
[----:B------:R-:W-:Y:S01]  /*7c40*/  @!P4 HFMA2.BF16_V2 R35, -RZ.H0_H0, RZ.H0_H0, -R165.H0_H0 ;  /* 0x200000ffff23c231 */ /* 0x000fe200003409a5 */
[----:B------:R-:W-:Y:S01]  /*7c50*/  @!P6 PRMT R170, R37, 0x5410, RZ ;  /* 0x0000541025aae816 */ /* 0x000fe200000000ff */
[----:B------:R-:W-:Y:S01]  /*7c60*/  @!P5 HFMA2.BF16_V2 R24, -RZ.H0_H0, RZ.H0_H0, -R156.H0_H0 ;  /* 0x200000ffff18d231 */ /* 0x000fe2000034099c */
[----:B------:R-:W-:Y:S01]  /*7c70*/  @!P2 PRMT R171, R38, 0x5410, RZ ;  /* 0x0000541026aba816 */ /* 0x000fe200000000ff */
[----:B------:R-:W-:Y:S01]  /*7c80*/  @!P0 HFMA2.BF16_V2 R25, -RZ.H0_H0, RZ.H0_H0, -R154.H0_H0 ;  /* 0x200000ffff198231 */ /* 0x000fe2000034099a */
[----:B------:R-:W-:-:S02]  /*7c90*/  ISETP.LE.U32.AND P2, PT, R118, UR13, PT ;  /* 0x0000000d76007c0c */ /* 0x000fc4000bf43070 */
[----:B------:R-:W-:Y:S01]  /*7ca0*/  SHF.R.U32.HI R134, RZ, 0x10, R224 ;  /* 0x00000010ff867819 */ /* 0x000fe200000116e0 */
[--C-:B------:R-:W-:Y:S01]  /*7cb0*/  FFMA.FTZ R231, R231, UR32, -R120.reuse ;  /* 0x00000020e7e77c23 */ /* 0x100fe20008010878 */
[----:B------:R-:W-:Y:S01]  /*7cc0*/  ISETP.LE.U32.AND P6, PT, R117, UR13, PT ;  /* 0x0000000d75007c0c */ /* 0x000fe2000bfc3070 */
[----:B------:R-:W-:Y:S01]  /*7cd0*/  FFMA.FTZ R229, R229, UR32, -R120 ;  /* 0x00000020e5e57c23 */ /* 0x000fe20008010878 */
[----:B------:R-:W-:Y:S01]  /*7ce0*/  @!P4 PRMT R165, R35, 0x5410, RZ ;  /* 0x0000541023a5c816 */ /* 0x000fe200000000ff */
[----:B------:R-:W-:Y:S01]  /*7cf0*/  LDSM.16.MT88.4 R40, [R190+0x6800] ;  /* 0x00680000be28783b */ /* 0x000fe20000004200 */
[----:B------:R-:W-:Y:S01]  /*7d00*/  ISETP.LE.U32.AND P4, PT, R89, UR13, PT ;  /* 0x0000000d59007c0c */ /* 0x000fe2000bf83070 */
[----:B------:R-:W-:Y:S01]  /*7d10*/  @!P1 HFMA2.BF16_V2 R36, -RZ.H0_H0, RZ.H0_H0, -R166.H0_H0 ;  /* 0x200000ffff249231 */ /* 0x000fe200003409a6 */
[----:B------:R-:W-:Y:S01]  /*7d20*/  LOP3.LUT R91, R91, 0xffff, RZ, 0xc0, !PT ;  /* 0x0000ffff5b5b7812 */ /* 0x000fe200078ec0ff */
[----:B------:R-:W-:Y:S01]  /*7d30*/  HMMA.16816.F32.BF16 R76, R16, R80, RZ ;  /* 0x00000050104c723c */ /* 0x000fe200000418ff */
[----:B------:R-:W-:-:S02]  /*7d40*/  @!P3 PRMT R155, R23, 0x5410, RZ ;  /* 0x00005410179bb816 */ /* 0x000fc400000000ff */
[----:B------:R-:W-:Y:S01]  /*7d50*/  @!P1 PRMT R166, R36, 0x5410, RZ ;  /* 0x0000541024a69816 */ /* 0x000fe200000000ff */
[----:B------:R-:W-:Y:S01]  /*7d60*/  @!P2 HFMA2.BF16_V2 R34, -RZ.H0_H0, RZ.H0_H0, -R61.H0_H0 ;  /* 0x200000ffff22a231 */ /* 0x000fe2000034093d */
[----:B------:R-:W-:Y:S01]  /*7d70*/  ISETP.LE.U32.AND P1, PT, R91, UR13, PT ;  /* 0x0000000d5b007c0c */ /* 0x000fe2000bf23070 */
[----:B------:R-:W-:Y:S02]  /*7d80*/  @!P6 HFMA2.BF16_V2 R31, -RZ.H0_H0, RZ.H0_H0, -R159.H0_H0 ;  /* 0x200000ffff1fe231 */ /* 0x000fe4000034099f */
[----:B------:R-:W-:Y:S01]  /*7d90*/  IMAD.MOV.U32 R81, RZ, RZ, R189 ;  /* 0x000000ffff517224 */ /* 0x000fe200078e00bd */
[----:B------:R-:W-:Y:S01]  /*7da0*/  MUFU.EX2 R237, R237 ;  /* 0x000000ed00ed7308 */ /* 0x000fe20000000800 */
[----:B------:R-:W-:Y:S01]  /*7db0*/  @!P5 PRMT R156, R24, 0x5410, RZ ;  /* 0x00005410189cd816 */ /* 0x000fe200000000ff */
[----:B------:R-:W-:Y:S02]  /*7dc0*/  @!P4 HFMA2.BF16_V2 R32, -RZ.H0_H0, RZ.H0_H0, -R160.H0_H0 ;  /* 0x200000ffff20c231 */ /* 0x000fe400003409a0 */
[----:B------:R-:W-:Y:S01]  /*7dd0*/  IMAD R189, R5, 0x2, R192 ;  /* 0x0000000205bd7824 */ /* 0x000fe200078e02c0 */
[----:B------:R-:W-:-:S02]  /*7de0*/  LOP3.LUT R35, R87, 0xff, RZ, 0xc0, !PT ;  /* 0x000000ff57237812 */ /* 0x000fc400078ec0ff */
[----:B------:R-:W-:Y:S02]  /*7df0*/  @!P2 PRMT R61, R34, 0x5410, RZ ;  /* 0x00005410223da816 */ /* 0x000fe400000000ff */
[----:B------:R-:W-:Y:S02]  /*7e00*/  @!P6 PRMT R159, R31, 0x5410, RZ ;  /* 0x000054101f9fe816 */ /* 0x000fe400000000ff */
[----:B------:R-:W-:Y:S02]  /*7e10*/  LOP3.LUT R34, R87, 0xffff, RZ, 0xc0, !PT ;  /* 0x0000ffff57227812 */ /* 0x000fe400078ec0ff */
[----:B------:R-:W-:Y:S02]  /*7e20*/  @!P4 PRMT R160, R32, 0x5410, RZ ;  /* 0x0000541020a0c816 */ /* 0x000fe400000000ff */
[----:B------:R-:W-:Y:S02]  /*7e30*/  SHF.R.U32.HI R31, RZ, 0x18, R87 ;  /* 0x00000018ff1f7819 */ /* 0x000fe40000011657 */
[----:B------:R-:W-:-:S02]  /*7e40*/  ISETP.LE.U32.AND P4, PT, R88, UR13, PT ;  /* 0x0000000d58007c0c */ /* 0x000fc4000bf83070 */
[----:B------:R-:W-:Y:S01]  /*7e50*/  ISETP.LE.U32.AND P2, PT, R35, UR13, PT ;  /* 0x0000000d23007c0c */ /* 0x000fe2000bf43070 */
[----:B------:R-:W1:Y:S01]  /*7e60*/  LDSM.16.MT88.4 R88, [R189+0x6000] ;  /* 0x00600000bd58783b */ /* 0x000e620000004200 */
[----:B------:R-:W-:Y:S02]  /*7e70*/  SHF.R.U32.HI R34, RZ, 0x8, R34 ;  /* 0x00000008ff227819 */ /* 0x000fe40000011622 */
[----:B------:R-:W-:Y:S01]  /*7e80*/  ISETP.LE.U32.AND P6, PT, R31, UR13, PT ;  /* 0x0000000d1f007c0c */ /* 0x000fe2000bfc3070 */
[----:B------:R-:W-:Y:S01]  /*7e90*/  @!P1 HFMA2.BF16_V2 R33, -RZ.H0_H0, RZ.H0_H0, -R60.H0_H0 ;  /* 0x200000ffff219231 */ /* 0x000fe2000034093c */
[----:B------:R-:W-:Y:S02]  /*7ea0*/  LOP3.LUT R34, R34, 0xffff, RZ, 0xc0, !PT ;  /* 0x0000ffff22227812 */ /* 0x000fe400078ec0ff */
[----:B------:R-:W-:Y:S02]  /*7eb0*/  SHF.R.U32.HI R31, RZ, 0x10, R87 ;  /* 0x00000010ff1f7819 */ /* 0x000fe40000011657 */
[----:B------:R-:W-:-:S02]  /*7ec0*/  @!P1 PRMT R60, R33, 0x5410, RZ ;  /* 0x00005410213c9816 */ /* 0x000fc400000000ff */
[----:B------:R-:W-:Y:S01]  /*7ed0*/  ISETP.LE.U32.AND P1, PT, R34, UR13, PT ;  /* 0x0000000d22007c0c */ /* 0x000fe2000bf23070 */
[----:B------:R-:W-:Y:S01]  /*7ee0*/  @!P2 HFMA2.BF16_V2 R30, -RZ.H0_H0, RZ.H0_H0, -R158.H0_H0 ;  /* 0x200000ffff1ea231 */ /* 0x000fe2000034099e */
[----:B------:R-:W-:Y:S02]  /*7ef0*/  LOP3.LUT R31, R31, 0xff, RZ, 0xc0, !PT ;  /* 0x000000ff1f1f7812 */ /* 0x000fe400078ec0ff */
[----:B------:R-:W-:Y:S01]  /*7f00*/  @!P0 PRMT R154, R25, 0x5410, RZ ;  /* 0x00005410199a8816 */ /* 0x000fe200000000ff */
[----:B------:R-:W-:Y:S01]  /*7f10*/  @!P6 HFMA2.BF16_V2 R26, -RZ.H0_H0, RZ.H0_H0, -R161.H0_H0 ;  /* 0x200000ffff1ae231 */ /* 0x000fe200003409a1 */
[----:B------:R-:W-:Y:S01]  /*7f20*/  @!P2 PRMT R158, R30, 0x5410, RZ ;  /* 0x000054101e9ea816 */ /* 0x000fe200000000ff */
[----:B------:R-:W-:Y:S01]  /*7f30*/  MUFU.EX2 R231, R231 ;  /* 0x000000e700e77308 */ /* 0x000fe20000000800 */
[----:B------:R-:W-:Y:S01]  /*7f40*/  ISETP.LE.U32.AND P2, PT, R31, UR13, PT ;  /* 0x0000000d1f007c0c */ /* 0x000fe2000bf43070 */
[----:B------:R-:W2:Y:S01]  /*7f50*/  LDSM.16.MT88.4 R32, [R189+0x6800] ;  /* 0x00680000bd20783b */ /* 0x000ea20000004200 */
[----:B------:R-:W-:-:S02]  /*7f60*/  @!P6 PRMT R161, R26, 0x5410, RZ ;  /* 0x000054101aa1e816 */ /* 0x000fc400000000ff */
[----:B------:R-:W-:Y:S01]  /*7f70*/  ISETP.LE.U32.AND P6, PT, R81, UR13, PT ;  /* 0x0000000d51007c0c */ /* 0x000fe2000bfc3070 */
[----:B------:R-:W-:Y:S01]  /*7f80*/  @!P1 HFMA2.BF16_V2 R29, -RZ.H0_H0, RZ.H0_H0, -R157.H0_H0 ;  /* 0x200000ffff1d9231 */ /* 0x000fe2000034099d */
[----:B------:R-:W-:Y:S01]  /*7f90*/  LOP3.LUT R81, R240, 0xff, RZ, 0xc0, !PT ;  /* 0x000000fff0517812 */ /* 0x000fe200078ec0ff */
[----:B------:R-:W-:Y:S01]  /*7fa0*/  FFMA.FTZ R240, R223, UR32, -R242 ;  /* 0x00000020dff07c23 */ /* 0x000fe200080108f2 */
[----:B------:R-:W-:Y:S01]  /*7fb0*/  IMAD.WIDE.U32 R30, R85, -0x326172a9, RZ ;  /* 0xcd9e8d57551e7825 */ /* 0x000fe200078e00ff */
[----:B------:R-:W-:Y:S02]  /*7fc0*/  SHF.R.U32.HI R224, RZ, 0x18, R224 ;  /* 0x00000018ffe07819 */ /* 0x000fe400000116e0 */
[----:B------:R-:W-:Y:S02]  /*7fd0*/  @!P1 PRMT R157, R29, 0x5410, RZ ;  /* 0x000054101d9d9816 */ /* 0x000fe400000000ff */
[----:B------:R-:W-:Y:S01]  /*7fe0*/  LOP3.LUT R29, R31, UR28, R116, 0x96, !PT ;  /* 0x0000001c1f1d7c12 */ /* 0x000fe2000f8e9674 */
[----:B------:R-:W4:Y:S01]  /*7ff0*/  MUFU.EX2 R240, R240 ;  /* 0x000000f000f07308 */ /* 0x000f220000000800 */
[----:B------:R-:W-:-:S02]  /*8000*/  LOP3.LUT R37, R30, 0xffff, RZ, 0xc0, !PT ;  /* 0x0000ffff1e257812 */ /* 0x000fc400078ec0ff */
[----:B------:R-:W-:Y:S02]  /*8010*/  SHF.R.U32.HI R31, RZ, 0x8, R84 ;  /* 0x00000008ff1f7819 */ /* 0x000fe40000011654 */
[----:B------:R-:W-:Y:S01]  /*8020*/  LOP3.LUT R23, R184, 0xffff, RZ, 0xc0, !PT ;  /* 0x0000ffffb8177812 */ /* 0x000fe200078ec0ff */
[----:B------:R-:W-:Y:S01]  /*8030*/  @!P2 HFMA2.BF16_V2 R28, -RZ.H0_H0, RZ.H0_H0, -R162.H0_H0 ;  /* 0x200000ffff1ca231 */ /* 0x000fe200003409a2 */
[----:B------:R-:W-:Y:S02]  /*8040*/  LOP3.LUT R31, R31, 0xffff, RZ, 0xc0, !PT ;  /* 0x0000ffff1f1f7812 */ /* 0x000fe400078ec0ff */
[----:B------:R-:W-:Y:S02]  /*8050*/  SHF.R.U32.HI R23, RZ, 0x8, R23 ;  /* 0x00000008ff177819 */ /* 0x000fe40000011617 */
[----:B------:R-:W-:Y:S02]  /*8060*/  @!P2 PRMT R162, R28, 0x5410, RZ ;  /* 0x000054101ca2a816 */ /* 0x000fe400000000ff */
[----:B------:R-:W-:-:S02]  /*8070*/  ISETP.LE.U32.AND P2, PT, R31, UR13, PT ;  /* 0x0000000d1f007c0c */ /* 0x000fc4000bf43070 */
[----:B------:R-:W-:Y:S01]  /*8080*/  LOP3.LUT R23, R23, 0xffff, RZ, 0xc0, !PT ;  /* 0x0000ffff17177812 */ /* 0x000fe200078ec0ff */
[----:B-1----:R-:W-:Y:S01]  /*8090*/  HMMA.16816.F32.BF16 R116, R12, R88, RZ ;  /* 0x000000580c74723c */ /* 0x002fe200000418ff */
[----:B------:R-:W-:Y:S02]  /*80a0*/  ISETP.LE.U32.AND P1, PT, R86, UR13, PT ;  /* 0x0000000d56007c0c */ /* 0x000fe4000bf23070 */
[----:B------:R-:W-:-:S03]  /*80b0*/  ISETP.LE.U32.AND P5, PT, R23, UR13, PT ;  /* 0x0000000d17007c0c */ /* 0x000fc6000bfa3070 */
[----:B------:R-:W-:Y:S01]  /*80c0*/  HMMA.16816.F32.BF16 R84, R16, R88, RZ ;  /* 0x000000581054723c */ /* 0x000fe200000418ff */
[----:B------:R-:W-:-:S06]  /*80d0*/  LOP3.LUT R24, R184, 0xff, RZ, 0xc0, !PT ;  /* 0x000000ffb8187812 */ /* 0x000fcc00078ec0ff */
[----:B------:R-:W-:Y:S02]  /*80e0*/  SHF.R.U32.HI R89, RZ, 0x8, R225 ;  /* 0x00000008ff597819 */ /* 0x000fe400000116e1 */
[----:B------:R-:W-:Y:S02]  /*80f0*/  ISETP.LE.U32.AND P3, PT, R24, UR13, PT ;  /* 0x0000000d18007c0c */ /* 0x000fe4000bf63070 */
[----:B------:R-:W-:Y:S02]  /*8100*/  PRMT R89, R228, 0x5410, R89 ;  /* 0x00005410e4597816 */ /* 0x000fe40000000059 */
[----:B----4-:R-:W-:Y:S01]  /*8110*/  F2FP.BF16.F32.PACK_AB R228, R237, R240 ;  /* 0x000000f0ede4723e */ /* 0x010fe200000010ff */
[----:B------:R-:W-:-:S03]  /*8120*/  @!P2 HFMA2.BF16_V2 R27, -RZ.H0_H0, RZ.H0_H0, -R153.H0_H0 ;  /* 0x200000ffff1ba231 */ /* 0x000fc60000340999 */
[----:B------:R-:W-:Y:S02]  /*8130*/  PRMT R225, R228, 0x7632, R225 ;  /* 0x00007632e4e17816 */ /* 0x000fe400000000e1 */
[----:B------:R-:W-:-:S03]  /*8140*/  @!P2 PRMT R153, R27, 0x5410, RZ ;  /* 0x000054101b99a816 */ /* 0x000fc600000000ff */
[----:B------:R-:W-:Y:S01]  /*8150*/  @!P5 HFMA2.BF16_V2 R21, -RZ.H0_H0, RZ.H0_H0, -R225.H0_H0 ;  /* 0x200000ffff15d231 */ /* 0x000fe200003409e1 */
[----:B------:R-:W-:Y:S01]  /*8160*/  SHF.R.U32.HI R23, RZ, 0x10, R184 ;  /* 0x00000010ff177819 */ /* 0x000fe200000116b8 */
[----:B------:R-:W-:Y:S01]  /*8170*/  @!P3 HFMA2.BF16_V2 R22, -RZ.H0_H0, RZ.H0_H0, -R228.H0_H0 ;  /* 0x200000ffff16b231 */ /* 0x000fe200003409e4 */
[----:B------:R-:W-:Y:S02]  /*8180*/  LOP3.LUT R27, R191, 0xff, RZ, 0xc0, !PT ;  /* 0x000000ffbf1b7812 */ /* 0x000fe400078ec0ff */
[----:B------:R-:W-:Y:S02]  /*8190*/  PRMT R28, R228, 0x5410, R225 ;  /* 0x00005410e41c7816 */ /* 0x000fe400000000e1 */
[----:B------:R-:W-:Y:S02]  /*81a0*/  ISETP.LE.U32.AND P0, PT, R193, UR13, PT ;  /* 0x0000000dc1007c0c */ /* 0x000fe4000bf03070 */
[----:B------:R-:W-:Y:S01]  /*81b0*/  SHF.R.U32.HI R31, RZ, 0x8, R234 ;  /* 0x00000008ff1f7819 */ /* 0x000fe200000116ea */
[----:B------:R1:W5:Y:S01]  /*81c0*/  LDL.LU R193, [R1+0xe8] ;  /* 0x0000e80001c17983 */ /* 0x0003620000300800 */
[----:B------:R-:W-:-:S02]  /*81d0*/  @!P5 PRMT R225, R21, 0x5410, RZ ;  /* 0x0000541015e1d816 */ /* 0x000fc400000000ff */
[----:B------:R-:W-:Y:S01]  /*81e0*/  SHF.R.U32.HI R21, RZ, 0x18, R184 ;  /* 0x00000018ff157819 */ /* 0x000fe200000116b8 */
[----:B------:R1:W5:Y:S01]  /*81f0*/  LDL.LU R191, [R1+0xe4] ;  /* 0x0000e40001bf7983 */ /* 0x0003620000300800 */
[----:B------:R-:W-:Y:S02]  /*8200*/  LOP3.LUT R23, R23, 0xff, RZ, 0xc0, !PT ;  /* 0x000000ff17177812 */ /* 0x000fe400078ec0ff */
[----:B------:R-:W-:Y:S02]  /*8210*/  PRMT R27, R27, 0x5410, R186 ;  /* 0x000054101b1b7816 */ /* 0x000fe400000000ba */
[----:B------:R-:W-:Y:S02]  /*8220*/  PRMT R31, R185, 0x5410, R31 ;  /* 0x00005410b91f7816 */ /* 0x000fe4000000001f */
[----:B------:R-:W-:Y:S02]  /*8230*/  @!P3 PRMT R228, R22, 0x5410, RZ ;  /* 0x0000541016e4b816 */ /* 0x000fe400000000ff */
[----:B------:R-:W-:-:S02]  /*8240*/  ISETP.LE.U32.AND P5, PT, R21, UR13, PT ;  /* 0x0000000d15007c0c */ /* 0x000fc4000bfa3070 */
[----:B------:R-:W-:Y:S02]  /*8250*/  ISETP.LE.U32.AND P3, PT, R23, UR13, PT ;  /* 0x0000000d17007c0c */ /* 0x000fe4000bf63070 */
[----:B------:R-:W-:Y:S02]  /*8260*/  SHF.R.U32.HI R21, RZ, 0x8, R135 ;  /* 0x00000008ff157819 */ /* 0x000fe40000011687 */
[----:B------:R-:W-:Y:S02]  /*8270*/  LOP3.LUT R23, R134, 0xff, RZ, 0xc0, !PT ;  /* 0x000000ff86177812 */ /* 0x000fe400078ec0ff */
[----:B---3--:R-:W-:-:S04]  /*8280*/  LOP3.LUT R25, R39, 0xff, RZ, 0xc0, !PT ;  /* 0x000000ff27197812 */ /* 0x008fc800078ec0ff */
[----:B------:R-:W-:Y:S02]  /*8290*/  ISETP.LE.U32.AND P2, PT, R25, UR13, PT ;  /* 0x0000000d19007c0c */ /* 0x000fe4000bf43070 */
[----:B------:R-:W-:-:S04]  /*82a0*/  SHF.R.U32.HI R25, RZ, 0x8, R238 ;  /* 0x00000008ff197819 */ /* 0x000fc800000116ee */
[----:B------:R-:W-:Y:S02]  /*82b0*/  PRMT R25, R187, 0x5410, R25 ;  /* 0x00005410bb197816 */ /* 0x000fe40000000019 */
[----:B------:R1:W5:Y:S04]  /*82c0*/  LDL.LU R187, [R1+0xe0] ;  /* 0x0000e00001bb7983 */ /* 0x0003680000300800 */
[----:B------:R1:W5:Y:S04]  /*82d0*/  LDL.LU R186, [R1+0xdc] ;  /* 0x0000dc0001ba7983 */ /* 0x0003680000300800 */
[----:B------:R1:W5:Y:S04]  /*82e0*/  LDL.LU R185, [R1+0xd8] ;  /* 0x0000d80001b97983 */ /* 0x0003680000300800 */
[----:B------:R1:W5:Y:S04]  /*82f0*/  LDL.LU R184, [R1+0xd4] ;  /* 0x0000d40001b87983 */ /* 0x0003680000300800 */
[----:B------:R1:W5:Y:S04]  /*8300*/  LDL.LU R135, [R1+0xd0] ;  /* 0x0000d00001877983 */ /* 0x0003680000300800 */
[----:B------:R1:W5:Y:S04]  /*8310*/  LDL.LU R134, [R1+0xc8] ;  /* 0x0000c80001867983 */ /* 0x0003680000300800 */
[----:B------:R-:W3:Y:S01]  /*8320*/  LDL R39, [R1+0x70] ;  /* 0x0000700001277983 */ /* 0x000ee20000100800 */
[----:B------:R-:W-:-:S06]  /*8330*/  FFMA.FTZ R234, R221, UR32, -R120 ;  /* 0x00000020ddea7c23 */ /* 0x000fcc0008010878 */
[----:B------:R-:W4:Y:S01]  /*8340*/  MUFU.EX2 R234, R234 ;  /* 0x000000ea00ea7308 */ /* 0x000f220000000800 */
[--C-:B------:R-:W-:Y:S01]  /*8350*/  FFMA.FTZ R238, R235, UR32, -R242.reuse ;  /* 0x00000020ebee7c23 */ /* 0x100fe200080108f2 */
[----:B------:R-:W-:Y:S01]  /*8360*/  FFMA.FTZ R235, R227, UR32, -R242 ;  /* 0x00000020e3eb7c23 */ /* 0x000fe200080108f2 */
[----:B------:R-:W-:-:S05]  /*8370*/  PRMT R81, R81, 0x5410, R230 ;  /* 0x0000541051517816 */ /* 0x000fca00000000e6 */
[----:B------:R-:W-:Y:S08]  /*8380*/  MUFU.EX2 R238, R238 ;  /* 0x000000ee00ee7308 */ /* 0x000ff00000000800 */
[----:B------:R-:W2:Y:S01]  /*8390*/  MUFU.EX2 R235, R235 ;  /* 0x000000eb00eb7308 */ /* 0x000ea20000000800 */
[----:B----4-:R-:W-:Y:S02]  /*83a0*/  F2FP.BF16.F32.PACK_AB R230, R231, R234 ;  /* 0x000000eae7e6723e */ /* 0x010fe400000010ff */
[----:B------:R-:W-:-:S02]  /*83b0*/  LOP3.LUT R21, R21, 0xffff, RZ, 0xc0, !PT ;  /* 0x0000ffff15157812 */ /* 0x000fc400078ec0ff */
[----:B------:R-:W-:Y:S01]  /*83c0*/  PRMT R227, R230, 0x7632, R227 ;  /* 0x00007632e6e37816 */ /* 0x000fe200000000e3 */
[----:B------:R-:W-:-:S03]  /*83d0*/  @!P3 HFMA2.BF16_V2 R20, -RZ.H0_H0, RZ.H0_H0, -R230.H0_H0 ;  /* 0x200000ffff14b231 */ /* 0x000fc600003409e6 */
[----:B------:R-:W-:Y:S02]  /*83e0*/  PRMT R24, R230, 0x5410, R227 ;  /* 0x00005410e6187816 */ /* 0x000fe400000000e3 */
[----:B------:R-:W-:Y:S02]  /*83f0*/  @!P3 PRMT R230, R20, 0x5410, RZ ;  /* 0x0000541014e6b816 */ /* 0x000fe400000000ff */
[----:B------:R-:W-:Y:S02]  /*8400*/  ISETP.LE.U32.AND P3, PT, R21, UR13, PT ;  /* 0x0000000d15007c0c */ /* 0x000fe4000bf63070 */
[----:B------:R-:W-:Y:S02]  /*8410*/  PRMT R80, R23, 0x5410, R224 ;  /* 0x0000541017507816 */ /* 0x000fe400000000e0 */
[----:B--2---:R-:W-:-:S04]  /*8420*/  F2FP.BF16.F32.PACK_AB R224, R235, R238 ;  /* 0x000000eeebe0723e */ /* 0x004fc800000010ff */
[----:B------:R-:W-:Y:S02]  /*8430*/  PRMT R221, R224, 0x7632, R221 ;  /* 0x00007632e0dd7816 */ /* 0x000fe400000000dd */
[----:B------:R-:W-:Y:S01]  /*8440*/  SHF.R.U32.HI R20, RZ, 0x8, R232 ;  /* 0x00000008ff147819 */ /* 0x000fe200000116e8 */
[----:B------:R-:W-:Y:S01]  /*8450*/  FFMA.FTZ R232, R250, UR32, -R120 ;  /* 0x00000020fae87c23 */ /* 0x000fe20008010878 */
[----:B------:R-:W-:Y:S02]  /*8460*/  @!P6 HFMA2.BF16_V2 R10, -RZ.H0_H0, RZ.H0_H0, -R224.H0_H0 ;  /* 0x200000ffff0ae231 */ /* 0x000fe400003409e0 */
[----:B------:R-:W-:Y:S01]  /*8470*/  @!P3 HFMA2.BF16_V2 R9, -RZ.H0_H0, RZ.H0_H0, -R221.H0_H0 ;  /* 0x200000ffff09b231 */ /* 0x000fe200003409dd */
[----:B------:R-:W-:Y:S01]  /*8480*/  PRMT R26, R224, 0x5410, R221 ;  /* 0x00005410e01a7816 */ /* 0x000fe200000000dd */
[----:B------:R-:W-:Y:S01]  /*8490*/  MUFU.EX2 R229, R229 ;  /* 0x000000e500e57308 */ /* 0x000fe20000000800 */
[----:B------:R-:W-:Y:S02]  /*84a0*/  @!P6 PRMT R224, R10, 0x5410, RZ ;  /* 0x000054100ae0e816 */ /* 0x000fe400000000ff */
[----:B------:R-:W-:-:S02]  /*84b0*/  @!P3 PRMT R221, R9, 0x5410, RZ ;  /* 0x0000541009ddb816 */ /* 0x000fc400000000ff */
[----:B------:R-:W-:-:S03]  /*84c0*/  LOP3.LUT R9, R246, 0xffff, RZ, 0xc0, !PT ;  /* 0x0000fffff6097812 */ /* 0x000fc600078ec0ff */
[----:B------:R-:W2:Y:S01]  /*84d0*/  MUFU.EX2 R232, R232 ;  /* 0x000000e800e87308 */ /* 0x000ea20000000800 */
[----:B------:R-:W-:Y:S02]  /*84e0*/  SHF.R.U32.HI R10, RZ, 0x10, R246 ;  /* 0x00000010ff0a7819 */ /* 0x000fe400000116f6 */
[----:B------:R-:W-:Y:S02]  /*84f0*/  LOP3.LUT R21, R226, 0xffff, RZ, 0xc0, !PT ;  /* 0x0000ffffe2157812 */ /* 0x000fe400078ec0ff */
[----:B------:R-:W-:Y:S02]  /*8500*/  SHF.R.U32.HI R22, RZ, 0x8, R9 ;  /* 0x00000008ff167819 */ /* 0x000fe40000011609 */
[----:B------:R-:W-:Y:S02]  /*8510*/  LOP3.LUT R9, R10, 0xff, RZ, 0xc0, !PT ;  /* 0x000000ff0a097812 */ /* 0x000fe400078ec0ff */
[----:B------:R-:W-:Y:S02]  /*8520*/  SHF.R.U32.HI R21, RZ, 0x8, R21 ;  /* 0x00000008ff157819 */ /* 0x000fe40000011615 */
[----:B------:R-:W-:-:S02]  /*8530*/  LOP3.LUT R10, R226, 0xff, RZ, 0xc0, !PT ;  /* 0x000000ffe20a7812 */ /* 0x000fc400078ec0ff */
[----:B------:R-:W-:Y:S02]  /*8540*/  SHF.R.U32.HI R23, RZ, 0x10, R226 ;  /* 0x00000010ff177819 */ /* 0x000fe400000116e2 */
[----:B------:R-:W-:Y:S02]  /*8550*/  SHF.R.U32.HI R38, RZ, 0x10, R30 ;  /* 0x00000010ff267819 */ /* 0x000fe4000001161e */
[----:B------:R-:W-:Y:S02]  /*8560*/  LOP3.LUT R36, R30, 0xff, RZ, 0xc0, !PT ;  /* 0x000000ff1e247812 */ /* 0x000fe400078ec0ff */
[----:B------:R-:W-:Y:S02]  /*8570*/  PRMT R10, R10, 0x5410, R21 ;  /* 0x000054100a0a7816 */ /* 0x000fe40000000015 */
[----:B------:R-:W-:Y:S02]  /*8580*/  SHF.R.U32.HI R226, RZ, 0x18, R226 ;  /* 0x00000018ffe27819 */ /* 0x000fe400000116e2 */
[----:B------:R-:W-:-:S02]  /*8590*/  LOP3.LUT R23, R23, 0xff, RZ, 0xc0, !PT ;  /* 0x000000ff17177812 */ /* 0x000fc400078ec0ff */
[----:B------:R-:W-:Y:S02]  /*85a0*/  SHF.R.U32.HI R30, RZ, 0x18, R30 ;  /* 0x00000018ff1e7819 */ /* 0x000fe4000001161e */
[----:B------:R-:W-:Y:S01]  /*85b0*/  LOP3.LUT R21, R38, 0xff, RZ, 0xc0, !PT ;  /* 0x000000ff26157812 */ /* 0x000fe200078ec0ff */
[----:B------:R-:W-:Y:S01]  /*85c0*/  HMMA.16816.F32.BF16 R84, R104, R32, R84 ;  /* 0x000000206854723c */ /* 0x000fe20000041854 */
[----:B------:R-:W-:-:S05]  /*85d0*/  @!P5 HFMA2.BF16_V2 R11, -RZ.H0_H0, RZ.H0_H0, -R227.H0_H0 ;  /* 0x200000ffff0bd231 */ /* 0x000fca00003409e3 */
[----:B------:R-:W-:Y:S01]  /*85e0*/  HMMA.16816.F32.BF16 R116, R128, R32, R116 ;  /* 0x000000208074723c */ /* 0x000fe20000041874 */
[----:B------:R-:W-:-:S06]  /*85f0*/  @!P5 PRMT R227, R11, 0x5410, RZ ;  /* 0x000054100be3d816 */ /* 0x000fcc00000000ff */
[----:B------:R-:W-:Y:S02]  /*8600*/  PRMT R32, R23, 0x5410, R226 ;  /* 0x0000541017207816 */ /* 0x000fe400000000e2 */
[----:B------:R-:W-:Y:S02]  /*8610*/  PRMT R23, R21, 0x5410, R30 ;  /* 0x0000541015177816 */ /* 0x000fe4000000001e */
[----:B------:R-:W-:Y:S02]  /*8620*/  LOP3.LUT R21, R233, 0xffff, RZ, 0xc0, !PT ;  /* 0x0000ffffe9157812 */ /* 0x000fe400078ec0ff */
[----:B--2---:R-:W-:Y:S01]  /*8630*/  F2FP.BF16.F32.PACK_AB R226, R229, R232 ;  /* 0x000000e8e5e2723e */ /* 0x004fe200000010ff */
[----:B------:R-:W-:Y:S01]  /*8640*/  FFMA.FTZ R236, R236, UR32, -R242 ;  /* 0x00000020ecec7c23 */ /* 0x000fe200080108f2 */
[----:B------:R-:W-:Y:S02]  /*8650*/  LOP3.LUT R20, R20, 0xffff, RZ, 0xc0, !PT ;  /* 0x0000ffff14147812 */ /* 0x000fe400078ec0ff */
[----:B------:R-:W-:-:S02]  /*8660*/  SHF.R.U32.HI R21, RZ, 0x8, R21 ;  /* 0x00000008ff157819 */ /* 0x000fc40000011615 */
[----:B------:R-:W-:Y:S02]  /*8670*/  LOP3.LUT R30, R233, 0xff, RZ, 0xc0, !PT ;  /* 0x000000ffe91e7812 */ /* 0x000fe400078ec0ff */
[----:B------:R-:W-:Y:S01]  /*8680*/  PRMT R223, R226, 0x7632, R223 ;  /* 0x00007632e2df7816 */ /* 0x000fe200000000df */
[----:B------:R-:W-:Y:S01]  /*8690*/  FFMA.FTZ R244, R244, UR32, -R242 ;  /* 0x00000020f4f47c23 */ /* 0x000fe200080108f2 */
[----:B------:R-:W-:Y:S02]  /*86a0*/  LOP3.LUT R11, R58, 0xff, RZ, 0xc0, !PT ;  /* 0x000000ff3a0b7812 */ /* 0x000fe400078ec0ff */
[----:B------:R-:W-:Y:S01]  /*86b0*/  ISETP.LE.U32.AND P3, PT, R20, UR13, PT ;  /* 0x0000000d14007c0c */ /* 0x000fe2000bf63070 */
[----:B------:R-:W-:Y:S01]  /*86c0*/  @!P0 HFMA2.BF16_V2 R7, -RZ.H0_H0, RZ.H0_H0, -R223.H0_H0 ;  /* 0x200000ffff078231 */ /* 0x000fe200003409df */
[----:B------:R-:W-:Y:S01]  /*86d0*/  PRMT R30, R30, 0x5410, R21 ;  /* 0x000054101e1e7816 */ /* 0x000fe20000000015 */
[----:B------:R-:W-:Y:S01]  /*86e0*/  MUFU.EX2 R236, R236 ;  /* 0x000000ec00ec7308 */ /* 0x000fe20000000800 */
[----:B------:R-:W-:-:S02]  /*86f0*/  ISETP.LE.U32.AND P5, PT, R11, UR13, PT ;  /* 0x0000000d0b007c0c */ /* 0x000fc4000bfa3070 */
[--C-:B------:R-:W-:Y:S02]  /*8700*/  SHF.R.U32.HI R20, RZ, 0x10, R233.reuse ;  /* 0x00000010ff147819 */ /* 0x100fe400000116e9 */
[----:B------:R-:W-:-:S03]  /*8710*/  SHF.R.U32.HI R21, RZ, 0x18, R233 ;  /* 0x00000018ff157819 */ /* 0x000fc600000116e9 */
[----:B------:R-:W2:Y:S01]  /*8720*/  MUFU.EX2 R233, R244 ;  /* 0x000000f400e97308 */ /* 0x000ea20000000800 */
[----:B------:R-:W-:Y:S02]  /*8730*/  PRMT R88, R226, 0x5410, R223 ;  /* 0x00005410e2587816 */ /* 0x000fe400000000df */
[----:B------:R-:W-:Y:S02]  /*8740*/  @!P0 PRMT R223, R7, 0x5410, RZ ;  /* 0x0000541007df8816 */ /* 0x000fe400000000ff */
[----:B------:R-:W-:Y:S01]  /*8750*/  LOP3.LUT R7, R188, 0xff, RZ, 0xc0, !PT ;  /* 0x000000ffbc077812 */ /* 0x000fe200078ec0ff */
[----:B------:R-:W-:-:S03]  /*8760*/  @!P5 HFMA2.BF16_V2 R8, -RZ.H0_H0, RZ.H0_H0, -R226.H0_H0 ;  /* 0x200000ffff08d231 */ /* 0x000fc600003409e2 */
[----:B------:R-:W-:Y:S02]  /*8770*/  ISETP.LE.U32.AND P0, PT, R7, UR13, PT ;  /* 0x0000000d07007c0c */ /* 0x000fe4000bf03070 */
[----:B------:R-:W-:Y:S02]  /*8780*/  LOP3.LUT R20, R20, 0xff, RZ, 0xc0, !PT ;  /* 0x000000ff14147812 */ /* 0x000fe400078ec0ff */
[----:B------:R-:W-:Y:S01]  /*8790*/  SHF.R.U32.HI R7, RZ, 0x18, R188 ;  /* 0x00000018ff077819 */ /* 0x000fe200000116bc */
[----:B------:R-:W-:Y:S01]  /*87a0*/  HMMA.16816.F32.BF16 R76, R104, R40, R76 ;  /* 0x00000028684c723c */ /* 0x000fe2000004184c */
[----:B------:R-:W-:Y:S01]  /*87b0*/  @!P5 PRMT R226, R8, 0x5410, RZ ;  /* 0x0000541008e2d816 */ /* 0x000fe200000000ff */
[----:B------:R-:W-:Y:S01]  /*87c0*/  ULEA UR6, UR29, UR20, 0x6 ;  /* 0x000000141d067291 */ /* 0x000fe2000f8e303f */
[----:B------:R-:W-:-:S03]  /*87d0*/  PRMT R21, R20, 0x5410, R21 ;  /* 0x0000541014157816 */ /* 0x000fc60000000015 */
[----:B------:R-:W-:Y:S01]  /*87e0*/  HMMA.16816.F32.BF16 R108, R128, R40, R108 ;  /* 0x00000028806c723c */ /* 0x000fe2000004186c */
[----:B------:R-:W-:Y:S01]  /*87f0*/  ISETP.LE.U32.AND P5, PT, R7, UR13, PT ;  /* 0x0000000d07007c0c */ /* 0x000fe2000bfa3070 */
[----:B------:R-:W-:Y:S01]  /*8800*/  IMAD.SHL.U32 R7, R92, 0x2, RZ ;  /* 0x000000025c077824 */ /* 0x000fe200078e00ff */
[----:B------:R-:W-:Y:S02]  /*8810*/  SHF.R.U32.HI R11, RZ, 0x10, R188 ;  /* 0x00000010ff0b7819 */ /* 0x000fe400000116bc */
[----:B------:R-:W-:Y:S02]  /*8820*/  SHF.R.U32.HI R37, RZ, 0x8, R37 ;  /* 0x00000008ff257819 */ /* 0x000fe40000011625 */
[----:B--2---:R-:W-:Y:S02]  /*8830*/  F2FP.BF16.F32.PACK_AB R41, R233, R236 ;  /* 0x000000ece929723e */ /* 0x004fe400000010ff */
[----:B------:R-:W-:Y:S01]  /*8840*/  LOP3.LUT R20, R188, 0xffff, RZ, 0xc0, !PT ;  /* 0x0000ffffbc147812 */ /* 0x000fe200078ec0ff */
[----:B------:R-:W-:Y:S01]  /*8850*/  IMAD R188, R4, 0x2, R189 ;  /* 0x0000000204bc7824 */ /* 0x000fe200078e02bd */
[----:B------:R-:W-:Y:S01]  /*8860*/  PRMT R40, R41, 0x7632, R40 ;  /* 0x0000763229287816 */ /* 0x000fe20000000028 */
[----:B------:R-:W-:Y:S01]  /*8870*/  @!P0 HFMA2.BF16_V2 R5, -RZ.H0_H0, RZ.H0_H0, -R41.H0_H0 ;  /* 0x200000ffff058231 */ /* 0x000fe20000340929 */
[----:B------:R-:W-:Y:S01]  /*8880*/  UIADD3 UR6, UR6, -0x40, URZ ;  /* 0xffffffc006067890 */ /* 0x000fe2000fffe03f */
[----:B------:R-:W-:-:S02]  /*8890*/  PRMT R33, R36, 0x5410, R37 ;  /* 0x0000541024217816 */ /* 0x000fc40000000025 */
[----:B------:R-:W-:Y:S01]  /*88a0*/  PRMT R250, R41, 0x5410, R40 ;  /* 0x0000541029fa7816 */ /* 0x000fe20000000028 */
[----:B------:R-:W-:Y:S01]  /*88b0*/  USHF.R.S32.HI UR4, URZ, 0x1f, UR6 ;  /* 0x0000001f3f047899 */ /* 0x000fe20008011406 */
[----:B------:R-:W-:Y:S01]  /*88c0*/  @!P0 PRMT R41, R5, 0x5410, RZ ;  /* 0x0000541005298816 */ /* 0x000fe200000000ff */
[----:B------:R-:W-:Y:S01]  /*88d0*/  IMAD.MOV.U32 R92, RZ, RZ, R32 ;  /* 0x000000ffff5c7224 */ /* 0x000fe200078e0020 */
[----:B------:R-:W-:Y:S01]  /*88e0*/  LOP3.LUT R11, R11, 0xff, RZ, 0xc0, !PT ;  /* 0x000000ff0b0b7812 */ /* 0x000fe200078ec0ff */
[----:B------:R-:W-:Y:S01]  /*88f0*/  IMAD.MOV.U32 R244, RZ, RZ, R33 ;  /* 0x000000fffff47224 */ /* 0x000fe200078e0021 */
[----:B------:R-:W-:Y:S02]  /*8900*/  SHF.R.U32.HI R20, RZ, 0x8, R20 ;  /* 0x00000008ff147819 */ /* 0x000fe40000011614 */
[----:B------:R-:W-:Y:S02]  /*8910*/  ISETP.LE.U32.AND P6, PT, R11, UR13, PT ;  /* 0x0000000d0b007c0c */ /* 0x000fe4000bfc3070 */
[----:B------:R-:W-:Y:S01]  /*8920*/  LOP3.LUT R11, R246, 0xff, RZ, 0xc0, !PT ;  /* 0x000000fff60b7812 */ /* 0x000fe200078ec0ff */
[----:B------:R-:W-:Y:S01]  /*8930*/  FADD.FTZ R123, R126, R123 ;  /* 0x0000007b7e7b7221 */ /* 0x000fe20000010000 */
[----:B------:R-:W-:-:S02]  /*8940*/  LOP3.LUT R20, R20, 0xffff, RZ, 0xc0, !PT ;  /* 0x0000ffff14147812 */ /* 0x000fc400078ec0ff */
[----:B------:R-:W-:Y:S01]  /*8950*/  PRMT R11, R11, 0x5410, R22 ;  /* 0x000054100b0b7816 */ /* 0x000fe20000000016 */
[----:B------:R-:W-:Y:S01]  /*8960*/  FADD.FTZ R121, R122, R121 ;  /* 0x000000797a797221 */ /* 0x000fe20000010000 */
[----:B------:R-:W-:Y:S01]  /*8970*/  IMAD.MOV.U32 R122, RZ, RZ, R23 ;  /* 0x000000ffff7a7224 */ /* 0x000fe200078e0017 */
[----:B------:R-:W-:Y:S01]  /*8980*/  SHF.R.U32.HI R246, RZ, 0x18, R246 ;  /* 0x00000018fff67819 */ /* 0x000fe200000116f6 */
[----:B------:R-:W-:Y:S02]  /*8990*/  IMAD.MOV.U32 R126, RZ, RZ, R244 ;  /* 0x000000ffff7e7224 */ /* 0x000fe400078e00f4 */
[----:B------:R-:W-:Y:S01]  /*89a0*/  FFMA.FTZ R244, R241, UR32, -R120 ;  /* 0x00000020f1f47c23 */ /* 0x000fe20008010878 */
[----:B------:R-:W-:Y:S01]  /*89b0*/  PRMT R9, R9, 0x5410, R246 ;  /* 0x0000541009097816 */ /* 0x000fe200000000f6 */
[--C-:B------:R-:W-:Y:S01]  /*89c0*/  FFMA.FTZ R246, R245, UR32, -R242.reuse ;  /* 0x00000020f5f67c23 */ /* 0x100fe200080108f2 */
[----:B------:R-:W-:Y:S01]  /*89d0*/  FFMA.FTZ R242, R243, UR32, -R242 ;  /* 0x00000020f3f27c23 */ /* 0x000fe200080108f2 */
[--C-:B------:R-:W-:Y:S01]  /*89e0*/  FFMA.FTZ R243, R239, UR32, -R120.reuse ;  /* 0x00000020eff37c23 */ /* 0x100fe20008010878 */
[--C-:B------:R-:W-:Y:S01]  /*89f0*/  FFMA.FTZ R241, R127, UR32, -R120.reuse ;  /* 0x000000207ff17c23 */ /* 0x100fe20008010878 */
[----:B------:R-:W-:Y:S01]  /*8a00*/  FADD.FTZ R114, R114, R121 ;  /* 0x0000007972727221 */ /* 0x000fe20000010000 */
[----:B------:R-:W-:Y:S01]  /*8a10*/  FFMA.FTZ R120, R125, UR32, -R120 ;  /* 0x000000207d787c23 */ /* 0x000fe20008010878 */
[----:B------:R-:W-:Y:S01]  /*8a20*/  FADD.FTZ R4, R94, R93 ;  /* 0x0000005d5e047221 */ /* 0x000fe20000010000 */
[----:B------:R-:W-:Y:S01]  /*8a30*/  IMAD.MOV.U32 R121, RZ, RZ, R92 ;  /* 0x000000ffff797224 */ /* 0x000fe200078e005c */
[----:B------:R-:W-:-:S02]  /*8a40*/  HSET2.LE.AND R11, R11, R6, PT ;  /* 0x000000060b0b7233 */ /* 0x000fc40003803000 */
[----:B------:R-:W-:Y:S01]  /*8a50*/  HSET2.LE.AND R9, R9, R6, PT ;  /* 0x0000000609097233 */ /* 0x000fe20003803000 */
[----:B------:R-:W-:Y:S01]  /*8a60*/  MUFU.EX2 R246, R246 ;  /* 0x000000f600f67308 */ /* 0x000fe20000000800 */
[----:B------:R-:W-:Y:S01]  /*8a70*/  FADD.FTZ R249, R249, R4 ;  /* 0x00000004f9f97221 */ /* 0x000fe20000010000 */
[----:B------:R-:W-:Y:S02]  /*8a80*/  FADD.FTZ R251, R251, R114 ;  /* 0x00000072fbfb7221 */ /* 0x000fe40000010000 */
[----:B------:R-:W-:-:S04]  /*8a90*/  LOP3.LUT R9, R9, R100, RZ, 0xc0, !PT ;  /* 0x0000006409097212 */ /* 0x000fc800078ec0ff */
[----:B------:R-:W-:Y:S01]  /*8aa0*/  MUFU.EX2 R244, R244 ;  /* 0x000000f400f47308 */ /* 0x000fe20000000800 */
[----:B------:R-:W-:-:S07]  /*8ab0*/  HSET2.LE.AND R81, R81, R6, PT ;  /* 0x0000000651517233 */ /* 0x000fce0003803000 */
[----:B------:R-:W-:Y:S01]  /*8ac0*/  MUFU.EX2 R243, R243 ;  /* 0x000000f300f37308 */ /* 0x000fe20000000800 */
[----:B---3--:R-:W-:Y:S02]  /*8ad0*/  IMAD R7, R39, UR17, R7 ;  /* 0x0000001127077c24 */ /* 0x008fe4000f8e0207 */
[----:B------:R-:W2:Y:S03]  /*8ae0*/  LDSM.16.MT88.4 R36, [R188+0x6000] ;  /* 0x00600000bc24783b */ /* 0x000ea60000004200 */
[----:B------:R-:W-:Y:S01]  /*8af0*/  IADD3 R8, P0, R7, UR6, RZ ;  /* 0x0000000607087c10 */ /* 0x000fe2000ff1e0ff */
[----:B------:R-:W-:-:S03]  /*8b00*/  ULDC.64 UR6, c[0x0][0x2a8] ;  /* 0x0000aa0000067ab9 */ /* 0x000fc60000000a00 */
[----:B------:R-:W-:Y:S02]  /*8b10*/  LEA.HI.X.SX32 R5, R7, UR4, 0x1, P0 ;  /* 0x0000000407057c11 */ /* 0x000fe400080f0eff */
[C---:B------:R-:W-:Y:S02]  /*8b20*/  LEA R32, P0, R8.reuse, UR6, 0x1 ;  /* 0x0000000608207c11 */ /* 0x040fe4000f8008ff */
[----:B------:R-:W-:Y:S02]  /*8b30*/  SHF.R.U32.HI R7, RZ, 0x10, R29 ;  /* 0x00000010ff077819 */ /* 0x000fe4000001161d */
[----:B------:R-:W-:Y:S02]  /*8b40*/  LEA.HI.X R33, R8, UR7, R5, 0x1, P0 ;  /* 0x0000000708217c11 */ /* 0x000fe400080f0c05 */
[C---:B------:R-:W-:Y:S02]  /*8b50*/  LOP3.LUT R5, R29.reuse, 0xffff, RZ, 0xc0, !PT ;  /* 0x0000ffff1d057812 */ /* 0x040fe400078ec0ff */
[----:B------:R-:W-:-:S02]  /*8b60*/  LOP3.LUT R8, R29, 0xff, RZ, 0xc0, !PT ;  /* 0x000000ff1d087812 */ /* 0x000fc400078ec0ff */
[----:B------:R-:W-:Y:S02]  /*8b70*/  SHF.R.U32.HI R5, RZ, 0x8, R5 ;  /* 0x00000008ff057819 */ /* 0x000fe40000011605 */
[----:B------:R-:W-:Y:S02]  /*8b80*/  LOP3.LUT R22, R7, 0xff, RZ, 0xc0, !PT ;  /* 0x000000ff07167812 */ /* 0x000fe400078ec0ff */
[----:B------:R-:W-:Y:S02]  /*8b90*/  SHF.R.U32.HI R29, RZ, 0x18, R29 ;  /* 0x00000018ff1d7819 */ /* 0x000fe4000001161d */
[----:B------:R-:W-:Y:S01]  /*8ba0*/  PRMT R7, R8, 0x5410, R5 ;  /* 0x0000541008077816 */ /* 0x000fe20000000005 */
[----:B------:R-:W-:Y:S01]  /*8bb0*/  FADD.FTZ R8, R124, R123 ;  /* 0x0000007b7c087221 */ /* 0x000fe20000010000 */
[----:B------:R-:W-:Y:S01]  /*8bc0*/  ISETP.LE.U32.AND P0, PT, R20, UR13, PT ;  /* 0x0000000d14007c0c */ /* 0x000fe2000bf03070 */
[----:B------:R-:W-:Y:S01]  /*8bd0*/  IMAD.MOV.U32 R123, RZ, RZ, R21 ;  /* 0x000000ffff7b7224 */ /* 0x000fe200078e0015 */
[----:B------:R-:W-:-:S02]  /*8be0*/  PRMT R5, R22, 0x5410, R29 ;  /* 0x0000541016057816 */ /* 0x000fc4000000001d */
[----:B------:R-:W3:Y:S01]  /*8bf0*/  LDSM.16.MT88.4 R20, [R188+0x6800] ;  /* 0x00680000bc14783b */ /* 0x000ee20000004200 */
[----:B------:R-:W-:Y:S01]  /*8c00*/  FADD.FTZ R8, R113, R8 ;  /* 0x0000000871087221 */ /* 0x000fe20000010000 */
[----:B------:R-:W-:Y:S01]  /*8c10*/  FADD.FTZ R29, R112, R95 ;  /* 0x0000005f701d7221 */ /* 0x000fe20000010000 */
[----:B------:R-:W-:Y:S01]  /*8c20*/  IMAD.MOV.U32 R113, RZ, RZ, R126 ;  /* 0x000000ffff717224 */ /* 0x000fe200078e007e */
[-C--:B--2---:R-:W-:Y:S06]  /*8c30*/  HMMA.16816.F32.BF16 R92, R16, R36.reuse, RZ ;  /* 0x00000024105c723c */ /* 0x084fec00000418ff */
[----:B------:R-:W-:Y:S01]  /*8c40*/  HMMA.16816.F32.BF16 R124, R12, R36, RZ ;  /* 0x000000240c7c723c */ /* 0x000fe200000418ff */
[----:B------:R-:W-:Y:S01]  /*8c50*/  FADD.FTZ R252, R252, R29 ;  /* 0x0000001dfcfc7221 */ /* 0x000fe20000010000 */
[--C-:B------:R-:W-:Y:S01]  /*8c60*/  HSET2.LE.AND R29, R7, R6.reuse, PT ;  /* 0x00000006071d7233 */ /* 0x100fe20003803000 */
[----:B------:R-:W-:Y:S01]  /*8c70*/  FADD.FTZ R103, R103, R8 ;  /* 0x0000000867677221 */ /* 0x000fe20000010000 */
[----:B------:R-:W-:-:S03]  /*8c80*/  HSET2.LE.AND R112, R10, R6, PT ;  /* 0x000000060a707233 */ /* 0x000fc60003803000 */
[--C-:B------:R-:W-:Y:S02]  /*8c90*/  HSET2.LE.AND R36, R25, R6.reuse, PT ;  /* 0x0000000619247233 */ /* 0x100fe40003803000 */
[--C-:B------:R-:W-:Y:S02]  /*8ca0*/  HSET2.LE.AND R25, R123, R6.reuse, PT ;  /* 0x000000067b197233 */ /* 0x100fe40003803000 */
[----:B------:R-:W-:Y:S01]  /*8cb0*/  HSET2.LE.AND R123, R5, R6, PT ;  /* 0x00000006057b7233 */ /* 0x000fe20003803000 */
[----:B------:R-:W2:Y:S01]  /*8cc0*/  MUFU.EX2 R37, R242 ;  /* 0x000000f200257308 */ /* 0x000ea20000000800 */
[----:B------:R-:W-:Y:S02]  /*8cd0*/  LOP3.LUT R28, R29, R28, RZ, 0xc0, !PT ;  /* 0x0000001c1d1c7212 */ /* 0x000fe400078ec0ff */
[----:B------:R-:W-:-:S03]  /*8ce0*/  LOP3.LUT R8, R11, R102, RZ, 0xc0, !PT ;  /* 0x000000660b087212 */ /* 0x000fc600078ec0ff */
[-C--:B---3--:R-:W-:Y:S06]  /*8cf0*/  HMMA.16816.F32.BF16 R92, R104, R20.reuse, R92 ;  /* 0x00000014685c723c */ /* 0x088fec000004185c */
[----:B------:R-:W-:Y:S07]  /*8d00*/  HMMA.16816.F32.BF16 R124, R128, R20, R124 ;  /* 0x00000014807c723c */ /* 0x000fee000004187c */
[----:B------:R-:W-:-:S02]  /*8d10*/  HSET2.LE.AND R21, R27, R6, PT ;  /* 0x000000061b157233 */ /* 0x000fc40003803000 */
[--C-:B------:R-:W-:Y:S02]  /*8d20*/  HSET2.LE.AND R20, R31, R6.reuse, PT ;  /* 0x000000061f147233 */ /* 0x100fe40003803000 */
[--C-:B------:R-:W-:Y:S02]  /*8d30*/  HSET2.LE.AND R27, R80, R6.reuse, PT ;  /* 0x00000006501b7233 */ /* 0x100fe40003803000 */
[--C-:B------:R-:W-:Y:S02]  /*8d40*/  HSET2.LE.AND R80, R121, R6.reuse, PT ;  /* 0x0000000679507233 */ /* 0x100fe40003803000 */
[--C-:B------:R-:W-:Y:S02]  /*8d50*/  HSET2.LE.AND R31, R122, R6.reuse, PT ;  /* 0x000000067a1f7233 */ /* 0x100fe40003803000 */
[--C-:B------:R-:W-:Y:S02]  /*8d60*/  HSET2.LE.AND R121, R113, R6.reuse, PT ;  /* 0x0000000671797233 */ /* 0x100fe40003803000 */
[----:B------:R-:W-:-:S02]  /*8d70*/  HSET2.LE.AND R113, R30, R6, PT ;  /* 0x000000061e717233 */ /* 0x000fc40003803000 */
[----:B------:R-:W-:Y:S01]  /*8d80*/  LOP3.LUT R31, R31, R88, RZ, 0xc0, !PT ;  /* 0x000000581f1f7212 */ /* 0x000fe200078ec0ff */
[----:B------:R-:W-:Y:S01]  /*8d90*/  IMAD.MOV.U32 R88, RZ, RZ, R103 ;  /* 0x000000ffff587224 */ /* 0x000fe200078e0067 */
[----:B------:R-:W-:Y:S02]  /*8da0*/  LOP3.LUT R10, R36, R101, RZ, 0xc0, !PT ;  /* 0x00000065240a7212 */ /* 0x000fe400078ec0ff */
[----:B------:R-:W-:Y:S01]  /*8db0*/  LOP3.LUT R29, R123, R24, RZ, 0xc0, !PT ;  /* 0x000000187b1d7212 */ /* 0x000fe200078ec0ff */
[----:B------:R3:W-:Y:S01]  /*8dc0*/  MUFU.EX2 R36, R120 ;  /* 0x0000007800247308 */ /* 0x0007e20000000800 */
[----:B------:R-:W-:Y:S01]  /*8dd0*/  LOP3.LUT R4, R112, R73, RZ, 0xc0, !PT ;  /* 0x0000004970047212 */ /* 0x000fe200078ec0ff */
[----:B------:R-:W-:Y:S01]  /*8de0*/  HMMA.16816.F32.BF16 R100, R12, R74, RZ ;  /* 0x0000004a0c64723c */ /* 0x000fe200000418ff */
[----:B------:R-:W-:Y:S02]  /*8df0*/  LOP3.LUT R11, R21, R72, RZ, 0xc0, !PT ;  /* 0x00000048150b7212 */ /* 0x000fe400078ec0ff */
[----:B------:R-:W-:-:S02]  /*8e00*/  LOP3.LUT R5, R80, R115, RZ, 0xc0, !PT ;  /* 0x0000007350057212 */ /* 0x000fc400078ec0ff */
[----:B------:R-:W-:Y:S01]  /*8e10*/  LOP3.LUT R30, R121, R26, RZ, 0xc0, !PT ;  /* 0x0000001a791e7212 */ /* 0x000fe200078ec0ff */
[----:B------:R-:W-:Y:S01]  /*8e20*/  HMMA.16816.F32.BF16 R72, R16, R74, RZ ;  /* 0x0000004a1048723c */ /* 0x000fe200000418ff */
[----:B------:R-:W-:-:S05]  /*8e30*/  LOP3.LUT R24, R113, R250, RZ, 0xc0, !PT ;  /* 0x000000fa71187212 */ /* 0x000fca00078ec0ff */
[C---:B------:R-:W-:Y:S06]  /*8e40*/  HMMA.16816.F32.BF16 R112, R12.reuse, R82, RZ ;  /* 0x000000520c70723c */ /* 0x040fec00000418ff */
[C---:B---3--:R-:W-:Y:S06]  /*8e50*/  HMMA.16816.F32.BF16 R120, R12.reuse, R90, RZ ;  /* 0x0000005a0c78723c */ /* 0x048fec00000418ff */
[----:B------:R-:W-:Y:S01]  /*8e60*/  HMMA.16816.F32.BF16 R12, R12, R38, RZ ;  /* 0x000000260c0c723c */ /* 0x000fe200000418ff */
[----:B--2---:R-:W-:-:S02]  /*8e70*/  F2FP.BF16.F32.PACK_AB R21, R37, R246 ;  /* 0x000000f62515723e */ /* 0x004fc400000010ff */
[----:B------:R-:W-:Y:S02]  /*8e80*/  LOP3.LUT R7, R81, R248, RZ, 0xc0, !PT ;  /* 0x000000f851077212 */ /* 0x000fe400078ec0ff */
[C---:B------:R-:W-:Y:S02]  /*8e90*/  PRMT R245, R21.reuse, 0x7610, R245 ;  /* 0x0000761015f57816 */ /* 0x040fe400000000f5 */
[----:B------:R-:W-:Y:S01]  /*8ea0*/  PRMT R248, R21, 0x7632, R248 ;  /* 0x0000763215f87816 */ /* 0x000fe200000000f8 */
[----:B------:R-:W2:Y:S01]  /*8eb0*/  MUFU.EX2 R241, R241 ;  /* 0x000000f100f17308 */ /* 0x000ea20000000800 */
[----:B------:R-:W-:Y:S02]  /*8ec0*/  HSET2.LE.AND R89, R89, R6, PT ;  /* 0x0000000659597233 */ /* 0x000fe40003803000 */
[----:B------:R-:W-:Y:S01]  /*8ed0*/  PRMT R26, R245, 0x5410, R248 ;  /* 0x00005410f51a7816 */ /* 0x000fe200000000f8 */
[----:B------:R-:W-:Y:S01]  /*8ee0*/  HMMA.16816.F32.BF16 R100, R128, R50, R100 ;  /* 0x000000328064723c */ /* 0x000fe20000041864 */
[----:B------:R-:W-:-:S02]  /*8ef0*/  F2FP.BF16.F32.PACK_AB R242, R243, R244 ;  /* 0x000000f4f3f2723e */ /* 0x000fc400000010ff */
[----:B------:R-:W-:-:S03]  /*8f00*/  LOP3.LUT R26, R89, R26, RZ, 0xc0, !PT ;  /* 0x0000001a591a7212 */ /* 0x000fc600078ec0ff */
[----:B------:R-:W-:Y:S01]  /*8f10*/  HMMA.16816.F32.BF16 R112, R128, R42, R112 ;  /* 0x0000002a8070723c */ /* 0x000fe20000041870 */
[----:B------:R-:W-:-:S05]  /*8f20*/  PRMT R239, R242, 0x7632, R239 ;  /* 0x00007632f2ef7816 */ /* 0x000fca00000000ef */
[----:B------:R-:W-:Y:S06]  /*8f30*/  HMMA.16816.F32.BF16 R120, R128, R34, R120 ;  /* 0x000000228078723c */ /* 0x000fec0000041878 */
[----:B------:R-:W-:Y:S06]  /*8f40*/  HMMA.16816.F32.BF16 R72, R104, R50, R72 ;  /* 0x000000326848723c */ /* 0x000fec0000041848 */
[----:B------:R-:W-:Y:S01]  /*8f50*/  HMMA.16816.F32.BF16 R128, R128, R22, R12 ;  /* 0x000000168080723c */ /* 0x000fe2000004180c */
[----:B------:R-:W-:Y:S01]  /*8f60*/  IMAD.MOV.U32 R51, RZ, RZ, R88 ;  /* 0x000000ffff337224 */ /* 0x000fe200078e0058 */
[----:B------:R-:W3:Y:S04]  /*8f70*/  LDSM.16.MT88.4 R12, [R192+0x7000] ;  /* 0x00700000c00c783b */ /* 0x000ee80000004200 */
[C---:B------:R-:W-:Y:S06]  /*8f80*/  HMMA.16816.F32.BF16 R80, R16.reuse, R82, RZ ;  /* 0x000000521050723c */ /* 0x040fec00000418ff */
[----:B------:R-:W-:Y:S01]  /*8f90*/  HMMA.16816.F32.BF16 R88, R16, R90, RZ ;  /* 0x0000005a1058723c */ /* 0x000fe200000418ff */
[----:B------:R-:W-:-:S05]  /*8fa0*/  LOP3.LUT R6, R20, R247, RZ, 0xc0, !PT ;  /* 0x000000f714067212 */ /* 0x000fca00078ec0ff */
[----:B------:R-:W-:Y:S01]  /*8fb0*/  HMMA.16816.F32.BF16 R16, R16, R38, RZ ;  /* 0x000000261010723c */ /* 0x000fe200000418ff */
[----:B------:R-:W-:-:S04]  /*8fc0*/  PRMT R20, R242, 0x5410, R239 ;  /* 0x00005410f2147816 */ /* 0x000fc800000000ef */
[----:B------:R-:W-:Y:S02]  /*8fd0*/  LOP3.LUT R25, R25, R20, RZ, 0xc0, !PT ;  /* 0x0000001419197212 */ /* 0x000fe400078ec0ff */
[----:B--2---:R-:W-:-:S04]  /*8fe0*/  F2FP.BF16.F32.PACK_AB R20, R36, R241 ;  /* 0x000000f12414723e */ /* 0x004fc800000010ff */
[C---:B------:R-:W-:Y:S02]  /*8ff0*/  PRMT R247, R20.reuse, 0x7610, R247 ;  /* 0x0000761014f77816 */ /* 0x040fe400000000f7 */
[----:B------:R-:W-:-:S04]  /*9000*/  PRMT R250, R20, 0x7632, R250 ;  /* 0x0000763214fa7816 */ /* 0x000fc800000000fa */
[----:B------:R-:W-:Y:S01]  /*9010*/  PRMT R20, R247, 0x5410, R250 ;  /* 0x00005410f7147816 */ /* 0x000fe200000000fa */
[----:B------:R-:W-:Y:S03]  /*9020*/  HMMA.16816.F32.BF16 R80, R104, R42, R80 ;  /* 0x0000002a6850723c */ /* 0x000fe60000041850 */
[----:B------:R-:W-:-:S03]  /*9030*/  LOP3.LUT R27, R27, R20, RZ, 0xc0, !PT ;  /* 0x000000141b1b7212 */ /* 0x000fc600078ec0ff */
[C---:B------:R-:W-:Y:S06]  /*9040*/  HMMA.16816.F32.BF16 R88, R104.reuse, R34, R88 ;  /* 0x000000226858723c */ /* 0x040fec0000041858 */
[----:B------:R-:W-:Y:S01]  /*9050*/  HMMA.16816.F32.BF16 R104, R104, R22, R16 ;  /* 0x000000166868723c */ /* 0x000fe20000041810 */
[----:B------:R-:W2:Y:S04]  /*9060*/  LDSM.16.MT88.4 R20, [R190+0x7000] ;  /* 0x00700000be14783b */ /* 0x000ea80000004200 */
[----:B------:R-:W4:Y:S01]  /*9070*/  LDSM.16.MT88.4 R16, [R189+0x7000] ;  /* 0x00700000bd10783b */ /* 0x000f220000004200 */
[-C--:B---3--:R-:W-:Y:S06]  /*9080*/  HMMA.16816.F32.BF16 R68, R8, R12.reuse, R68 ;  /* 0x0000000c0844723c */ /* 0x088fec0000041844 */
[C---:B------:R-:W-:Y:S06]  /*9090*/  HMMA.16816.F32.BF16 R96, R28.reuse, R12, R96 ;  /* 0x0000000c1c60723c */ /* 0x040fec0000041860 */
[-C--:B------:R-:W-:Y:S06]  /*90a0*/  HMMA.16816.F32.BF16 R100, R28, R14.reuse, R100 ;  /* 0x0000000e1c64723c */ /* 0x080fec0000041864 */
[----:B------:R-:W-:Y:S01]  /*90b0*/  HMMA.16816.F32.BF16 R72, R8, R14, R72 ;  /* 0x0000000e0848723c */ /* 0x000fe20000041848 */
[----:B------:R-:W3:Y:S05]  /*90c0*/  LDSM.16.MT88.4 R12, [R188+0x7000] ;  /* 0x00700000bc0c783b */ /* 0x000eea0000004200 */
[C---:B--2---:R-:W-:Y:S06]  /*90d0*/  HMMA.16816.F32.BF16 R108, R28.reuse, R20, R108 ;  /* 0x000000141c6c723c */ /* 0x044fec000004186c */
[----:B------:R-:W-:Y:S06]  /*90e0*/  HMMA.16816.F32.BF16 R112, R28, R22, R112 ;  /* 0x000000161c70723c */ /* 0x000fec0000041870 */
[C---:B------:R-:W-:Y:S06]  /*90f0*/  HMMA.16816.F32.BF16 R76, R8.reuse, R20, R76 ;  /* 0x00000014084c723c */ /* 0x040fec000004184c */
[----:B------:R-:W-:Y:S01]  /*9100*/  HMMA.16816.F32.BF16 R80, R8, R22, R80 ;  /* 0x000000160850723c */ /* 0x000fe20000041850 */
[----:B------:R-:W2:Y:S05]  /*9110*/  LDSM.16.MT88.4 R20, [R192+0x7800] ;  /* 0x00780000c014783b */ /* 0x000eaa0000004200 */
[C---:B----4-:R-:W-:Y:S06]  /*9120*/  HMMA.16816.F32.BF16 R116, R28.reuse, R16, R116 ;  /* 0x000000101c74723c */ /* 0x050fec0000041874 */
[----:B------:R-:W-:Y:S06]  /*9130*/  HMMA.16816.F32.BF16 R120, R28, R18, R120 ;  /* 0x000000121c78723c */ /* 0x000fec0000041878 */
[C---:B------:R-:W-:Y:S06]  /*9140*/  HMMA.16816.F32.BF16 R84, R8.reuse, R16, R84 ;  /* 0x000000100854723c */ /* 0x040fec0000041854 */
[----:B------:R-:W-:Y:S01]  /*9150*/  HMMA.16816.F32.BF16 R88, R8, R18, R88 ;  /* 0x000000120858723c */ /* 0x000fe20000041858 */
[----:B------:R-:W4:Y:S05]  /*9160*/  LDSM.16.MT88.4 R16, [R190+0x7800] ;  /* 0x00780000be10783b */ /* 0x000f2a0000004200 */
[C---:B---3--:R-:W-:Y:S06]  /*9170*/  HMMA.16816.F32.BF16 R124, R28.reuse, R12, R124 ;  /* 0x0000000c1c7c723c */ /* 0x048fec000004187c */
[----:B------:R-:W-:Y:S06]  /*9180*/  HMMA.16816.F32.BF16 R128, R28, R14, R128 ;  /* 0x0000000e1c80723c */ /* 0x000fec0000041880 */
[C---:B------:R-:W-:Y:S06]  /*9190*/  HMMA.16816.F32.BF16 R92, R8.reuse, R12, R92 ;  /* 0x0000000c085c723c */ /* 0x040fec000004185c */
[----:B------:R-:W-:Y:S01]  /*91a0*/  HMMA.16816.F32.BF16 R104, R8, R14, R104 ;  /* 0x0000000e0868723c */ /* 0x000fe20000041868 */
[----:B------:R-:W3:Y:S01]  /*91b0*/  LDSM.16.MT88.4 R12, [R189+0x7800] ;  /* 0x00780000bd0c783b */ /* 0x000ee20000004200 */
[----:B------:R-:W-:Y:S01]  /*91c0*/  FADD.FTZ R249, R216, R249 ;  /* 0x000000f9d8f97221 */ /* 0x000fe20000010000 */
[----:B------:R-:W-:-:S02]  /*91d0*/  FADD.FTZ R217, R217, R252 ;  /* 0x000000fcd9d97221 */ /* 0x000fc40000010000 */
[----:B------:R-:W1:Y:S01]  /*91e0*/  LDSM.16.MT88.4 R8, [R188+0x7800] ;  /* 0x00780000bc08783b */ /* 0x000e620000004200 */
[----:B--2---:R-:W-:Y:S01]  /*91f0*/  HMMA.16816.F32.BF16 R96, R24, R20, R96 ;  /* 0x000000141860723c */ /* 0x004fe20000041860 */
[----:B------:R-:W-:Y:S01]  /*9200*/  FADD.FTZ R251, R219, R251 ;  /* 0x000000fbdbfb7221 */ /* 0x000fe20000010000 */
[----:B------:R-:W-:Y:S01]  /*9210*/  USHF.L.U32 UR4, UR17, 0x3, URZ ;  /* 0x0000000311047899 */ /* 0x000fe2000800063f */
[----:B------:R-:W-:-:S03]  /*9220*/  FADD.FTZ R222, R222, R249 ;  /* 0x000000f9dede7221 */ /* 0x000fc60000010000 */
[----:B------:R-:W-:Y:S01]  /*9230*/  HMMA.16816.F32.BF16 R68, R4, R20, R68 ;  /* 0x000000140444723c */ /* 0x000fe20000041844 */
[----:B------:R-:W-:Y:S01]  /*9240*/  FADD.FTZ R218, R218, R217 ;  /* 0x000000d9dada7221 */ /* 0x000fe20000010000 */
[----:B------:R-:W-:-:S05]  /*9250*/  FADD.FTZ R251, R212, R251 ;  /* 0x000000fbd4fb7221 */ /* 0x000fca0000010000 */
[----:B------:R-:W-:Y:S01]  /*9260*/  FADD.FTZ R21, R220, R51 ;  /* 0x00000033dc157221 */ /* 0x000fe20000010000 */
[-C--:B------:R-:W-:Y:S01]  /*9270*/  HMMA.16816.F32.BF16 R100, R24, R22.reuse, R100 ;  /* 0x000000161864723c */ /* 0x080fe20000041864 */
[----:B------:R-:W-:Y:S02]  /*9280*/  FADD.FTZ R211, R211, R222 ;  /* 0x000000ded3d37221 */ /* 0x000fe40000010000 */
[----:B------:R-:W-:Y:S01]  /*9290*/  FADD.FTZ R214, R214, R21 ;  /* 0x00000015d6d67221 */ /* 0x000fe20000010000 */
[----:B------:R-:W-:Y:S02]  /*92a0*/  FADD.FTZ R218, R209, R218 ;  /* 0x000000dad1da7221 */ /* 0x000fe40000010000 */
[----:B------:R-:W-:Y:S01]  /*92b0*/  HMMA.16816.F32.BF16 R72, R4, R22, R72 ;  /* 0x000000160448723c */ /* 0x000fe20000041848 */
[----:B------:R-:W-:Y:S01]  /*92c0*/  FADD.FTZ R175, R175, R214 ;  /* 0x000000d6afaf7221 */ /* 0x000fe20000010000 */
[----:B------:R-:W-:Y:S01]  /*92d0*/  FADD.FTZ R176, R176, R251 ;  /* 0x000000fbb0b07221 */ /* 0x000fe20000010000 */
[----:B------:R-:W-:-:S04]  /*92e0*/  FADD.FTZ R172, R172, R211 ;  /* 0x000000d3acac7221 */ /* 0x000fc80000010000 */
[----:B------:R-:W-:Y:S01]  /*92f0*/  IMAD.U32 R23, RZ, RZ, UR4 ;  /* 0x00000004ff177e24 */ /* 0x000fe2000f8e00ff */
[----:B------:R-:W-:Y:S02]  /*9300*/  USHF.L.U32 UR4, UR17, 0x6, URZ ;  /* 0x0000000611047899 */ /* 0x000fe4000800063f */
[----:B------:R-:W-:Y:S01]  /*9310*/  UIMAD UR17, UR17, 0x48, URZ ;  /* 0x00000048111178a4 */ /* 0x000fe2000f8e023f */
[----:B------:R-:W-:Y:S01]  /*9320*/  FADD.FTZ R173, R173, R218 ;  /* 0x000000daadad7221 */ /* 0x000fe20000010000 */
[----:B------:R-:W-:Y:S01]  /*9330*/  FADD.FTZ R174, R174, R175 ;  /* 0x000000afaeae7221 */ /* 0x000fe20000010000 */
[----:B----4-:R-:W-:Y:S01]  /*9340*/  HMMA.16816.F32.BF16 R112, R24, R18, R112 ;  /* 0x000000121870723c */ /* 0x010fe20000041870 */
[----:B------:R-:W-:Y:S01]  /*9350*/  FADD.FTZ R169, R169, R176 ;  /* 0x000000b0a9a97221 */ /* 0x000fe20000010000 */
[----:B------:R-:W-:Y:S01]  /*9360*/  FADD.FTZ R167, R167, R172 ;  /* 0x000000aca7a77221 */ /* 0x000fe20000010000 */
[----:B------:R-:W-:-:S03]  /*9370*/  FADD.FTZ R173, R168, R173 ;  /* 0x000000ada8ad7221 */ /* 0x000fc60000010000 */
[----:B------:R-:W-:Y:S01]  /*9380*/  HMMA.16816.F32.BF16 R80, R4, R18, R80 ;  /* 0x000000120450723c */ /* 0x000fe20000041850 */
[----:B------:R-:W-:Y:S01]  /*9390*/  FADD.FTZ R151, R151, R174 ;  /* 0x000000ae97977221 */ /* 0x000fe20000010000 */
[----:B------:R-:W-:-:S04]  /*93a0*/  FADD.FTZ R150, R150, R169 ;  /* 0x000000a996967221 */ /* 0x000fc80000010000 */
[----:B---3--:R-:W-:Y:S01]  /*93b0*/  HMMA.16816.F32.BF16 R120, R24, R14, R120 ;  /* 0x0000000e1878723c */ /* 0x008fe20000041878 */
[----:B------:R-:W-:Y:S02]  /*93c0*/  IMAD.U32 R19, RZ, RZ, UR4 ;  /* 0x00000004ff137e24 */ /* 0x000fe4000f8e00ff */
[----:B------:R-:W-:-:S03]  /*93d0*/  FADD.FTZ R234, R234, R167 ;  /* 0x000000a7eaea7221 */ /* 0x000fc60000010000 */
[----:B------:R-:W-:Y:S01]  /*93e0*/  HMMA.16816.F32.BF16 R88, R4, R14, R88 ;  /* 0x0000000e0458723c */ /* 0x000fe20000041858 */
[----:B------:R-:W-:Y:S01]  /*93f0*/  FADD.FTZ R240, R240, R173 ;  /* 0x000000adf0f07221 */ /* 0x000fe20000010000 */
[----:B------:R-:W-:-:S04]  /*9400*/  FADD.FTZ R152, R152, R151 ;  /* 0x0000009798987221 */ /* 0x000fc80000010000 */
[----:B------:R-:W-:Y:S01]  /*9410*/  HMMA.16816.F32.BF16 R108, R24, R16, R108 ;  /* 0x00000010186c723c */ /* 0x000fe2000004186c */
[----:B------:R-:W-:-:S05]  /*9420*/  IMAD.U32 R15, RZ, RZ, UR17 ;  /* 0x00000011ff0f7e24 */ /* 0x000fca000f8e00ff */
[----:B------:R-:W-:Y:S01]  /*9430*/  HMMA.16816.F32.BF16 R76, R4, R16, R76 ;  /* 0x00000010044c723c */ /* 0x000fe2000004184c */
[--C-:B------:R-:W-:Y:S01]  /*9440*/  IMAD.WIDE R14, R15, 0x2, R32.reuse ;  /* 0x000000020f0e7825 */ /* 0x100fe200078e0220 */
[----:B------:R-:W-:Y:S04]  /*9450*/  STG.E.U16 desc[UR18][R32.64], R215 ;  /* 0x000000d720007986 */ /* 0x000fe8000c101512 */
[-C--:B------:R-:W-:Y:S01]  /*9460*/  HMMA.16816.F32.BF16 R116, R24, R12.reuse, R116 ;  /* 0x0000000c1874723c */ /* 0x080fe20000041874 */
[----:B------:R-:W-:Y:S01]  /*9470*/  IMAD.WIDE R16, R23, 0x2, R32 ;  /* 0x0000000217107825 */ /* 0x000fe200078e0220 */
[----:B------:R-:W-:Y:S04]  /*9480*/  STG.E.U16 desc[UR18][R32.64+0x2], R213 ;  /* 0x000002d520007986 */ /* 0x000fe8000c101512 */
[----:B------:R-:W-:Y:S01]  /*9490*/  HMMA.16816.F32.BF16 R84, R4, R12, R84 ;  /* 0x0000000c0454723c */ /* 0x000fe20000041854 */
[----:B------:R-:W-:Y:S01]  /*94a0*/  FADD.FTZ R147, R147, R150 ;  /* 0x0000009693937221 */ /* 0x000fe20000010000 */
[----:B------:R-:W-:Y:S01]  /*94b0*/  STG.E.U16 desc[UR18][R16.64], R210 ;  /* 0x000000d210007986 */ /* 0x000fe2000c101512 */
[----:B------:R-:W-:-:S04]  /*94c0*/  FADD.FTZ R231, R231, R234 ;  /* 0x000000eae7e77221 */ /* 0x000fc80000010000 */
[----:B------:R-:W-:Y:S01]  /*94d0*/  IMAD.WIDE R12, R19, 0x2, R32 ;  /* 0x00000002130c7825 */ /* 0x000fe200078e0220 */
[----:B------:R-:W-:Y:S03]  /*94e0*/  STG.E.U16 desc[UR18][R16.64+0x2], R207 ;  /* 0x000002cf10007986 */ /* 0x000fe6000c101512 */
[----:B------:R-:W-:Y:S01]  /*94f0*/  FADD.FTZ R237, R237, R240 ;  /* 0x000000f0eded7221 */ /* 0x000fe20000010000 */
[----:B------:R-:W-:Y:S01]  /*9500*/  FADD.FTZ R149, R149, R152 ;  /* 0x0000009895957221 */ /* 0x000fe20000010000 */
[----:B------:R-:W-:Y:S01]  /*9510*/  STG.E.U16 desc[UR18][R12.64], R171 ;  /* 0x000000ab0c007986 */ /* 0x000fe2000c101512 */
[----:B------:R-:W-:-:S03]  /*9520*/  FADD.FTZ R164, R164, R147 ;  /* 0x00000093a4a47221 */ /* 0x000fc60000010000 */
[----:B------:R-:W-:Y:S01]  /*9530*/  STG.E.U16 desc[UR18][R12.64+0x2], R170 ;  /* 0x000002aa0c007986 */ /* 0x000fe2000c101512 */
[----:B------:R-:W-:-:S03]  /*9540*/  FADD.FTZ R232, R232, R231 ;  /* 0x000000e7e8e87221 */ /* 0x000fc60000010000 */
[----:B------:R-:W-:Y:S01]  /*9550*/  STG.E.U16 desc[UR18][R14.64], R166 ;  /* 0x000000a60e007986 */ /* 0x000fe2000c101512 */
[----:B------:R-:W-:-:S03]  /*9560*/  FADD.FTZ R238, R238, R237 ;  /* 0x000000edeeee7221 */ /* 0x000fc60000010000 */
[----:B------:R-:W-:Y:S01]  /*9570*/  STG.E.U16 desc[UR18][R14.64+0x2], R165 ;  /* 0x000002a50e007986 */ /* 0x000fe2000c101512 */
[----:B------:R-:W-:-:S03]  /*9580*/  FADD.FTZ R208, R208, R149 ;  /* 0x00000095d0d07221 */ /* 0x000fc60000010000 */
[----:B------:R-:W-:Y:S04]  /*9590*/  STG.E.U16 desc[UR18][R32.64+0x10], R146 ;  /* 0x0000109220007986 */ /* 0x000fe8000c101512 */
        /* <DEDUP_REMOVED lines=25> */
[----:B------:R-:W-:-:S03]  /*9730*/  @!P0 HFMA2.BF16_V2 R54, -RZ.H0_H0, RZ.H0_H0, -R40.H0_H0 ;  /* 0x200000ffff368231 */ /* 0x000fc60000340928 */
[----:B------:R-:W-:Y:S01]  /*9740*/  STG.E.U16 desc[UR18][R16.64+0x30], R140 ;  /* 0x0000308c10007986 */ /* 0x000fe2000c101512 */
[----:B------:R-:W-:-:S03]  /*9750*/  FADD.FTZ R204, R201, R204 ;  /* 0x000000ccc9cc7221 */ /* 0x000fc60000010000 */
[----:B------:R-:W-:Y:S01]  /*9760*/  STG.E.U16 desc[UR18][R16.64+0x32], R137 ;  /* 0x0000328910007986 */ /* 0x000fe2000c101512 */
[----:B------:R-:W-:-:S03]  /*9770*/  @!P6 HFMA2.BF16_V2 R53, -RZ.H0_H0, RZ.H0_H0, -R242.H0_H0 ;  /* 0x200000ffff35e231 */ /* 0x000fc600003409f2 */
[----:B------:R-:W-:Y:S01]  /*9780*/  STG.E.U16 desc[UR18][R12.64+0x30], R154 ;  /* 0x0000309a0c007986 */ /* 0x000fe2000c101512 */
[----:B------:R-:W-:-:S03]  /*9790*/  @!P5 HFMA2.BF16_V2 R52, -RZ.H0_H0, RZ.H0_H0, -R239.H0_H0 ;  /* 0x200000ffff34d231 */ /* 0x000fc600003409ef */
[----:B------:R-:W-:Y:S01]  /*97a0*/  STG.E.U16 desc[UR18][R12.64+0x32], R153 ;  /* 0x000032990c007986 */ /* 0x000fe2000c101512 */
[----:B------:R-:W-:-:S03]  /*97b0*/  FADD.FTZ R244, R243, R244 ;  /* 0x000000f4f3f47221 */ /* 0x000fc60000010000 */
[----:B------:R-:W-:Y:S01]  /*97c0*/  STG.E.U16 desc[UR18][R14.64+0x30], R156 ;  /* 0x0000309c0e007986 */ /* 0x000fe2000c101512 */
[----:B-1----:R-:W-:Y:S03]  /*97d0*/  HMMA.16816.F32.BF16 R92, R4, R8, R92 ;  /* 0x00000008045c723c */ /* 0x002fe6000004185c */
[----:B------:R-:W-:Y:S01]  /*97e0*/  STG.E.U16 desc[UR18][R14.64+0x32], R155 ;  /* 0x0000329b0e007986 */ /* 0x000fe2000c101512 */
[----:B------:R-:W-:-:S03]  /*97f0*/  FADD.FTZ R233, R233, R236 ;  /* 0x000000ece9e97221 */ /* 0x000fc60000010000 */
[----:B------:R-:W-:Y:S01]  /*9800*/  STG.E.U16 desc[UR18][R32.64+0x40], R65 ;  /* 0x0000404120007986 */ /* 0x000fe2000c101512 */
[----:B------:R-:W-:Y:S03]  /*9810*/  HMMA.16816.F32.BF16 R104, R4, R10, R104 ;  /* 0x0000000a0468723c */ /* 0x000fe60000041868 */
[----:B------:R-:W-:Y:S01]  /*9820*/  STG.E.U16 desc[UR18][R32.64+0x42], R64 ;  /* 0x0000424020007986 */ /* 0x000fe2000c101512 */
[----:B------:R-:W-:-:S03]  /*9830*/  @!P4 HFMA2.BF16_V2 R47, -RZ.H0_H0, RZ.H0_H0, -R245.H0_H0 ;  /* 0x200000ffff2fc231 */ /* 0x000fc600003409f5 */
[----:B------:R-:W-:Y:S01]  /*9840*/  STG.E.U16 desc[UR18][R16.64+0x40], R67 ;  /* 0x0000404310007986 */ /* 0x000fe2000c101512 */
[----:B------:R-:W-:-:S03]  /*9850*/  FADD.FTZ R4, R203, R206 ;  /* 0x000000cecb047221 */ /* 0x000fc60000010000 */
[----:B------:R-:W-:Y:S01]  /*9860*/  STG.E.U16 desc[UR18][R16.64+0x42], R66 ;  /* 0x0000424210007986 */ /* 0x000fe2000c101512 */
[----:B------:R-:W-:Y:S02]  /*9870*/  @!P3 HFMA2.BF16_V2 R46, -RZ.H0_H0, RZ.H0_H0, -R248.H0_H0 ;  /* 0x200000ffff2eb231 */ /* 0x000fe400003409f8 */
[----:B------:R-:W-:Y:S01]  /*9880*/  FADD.FTZ R199, R199, R204 ;  /* 0x000000ccc7c77221 */ /* 0x000fe20000010000 */
[----:B------:R-:W-:Y:S01]  /*9890*/  STG.E.U16 desc[UR18][R12.64+0x40], R228 ;  /* 0x000040e40c007986 */ /* 0x000fe2000c101512 */
[----:B------:R-:W-:-:S03]  /*98a0*/  @!P0 PRMT R40, R54, 0x5410, RZ ;  /* 0x0000541036288816 */ /* 0x000fc600000000ff */
[----:B------:R-:W-:Y:S01]  /*98b0*/  STG.E.U16 desc[UR18][R12.64+0x42], R225 ;  /* 0x000042e10c007986 */ /* 0x000fe2000c101512 */
[----:B------:R-:W-:Y:S02]  /*98c0*/  @!P2 HFMA2.BF16_V2 R45, -RZ.H0_H0, RZ.H0_H0, -R247.H0_H0 ;  /* 0x200000ffff2da231 */ /* 0x000fe400003409f7 */
[----:B------:R-:W-:Y:S01]  /*98d0*/  FADD.FTZ R241, R241, R244 ;  /* 0x000000f4f1f17221 */ /* 0x000fe20000010000 */
[----:B------:R-:W1:Y:S01]  /*98e0*/  S2R R58, SR_TID.X ;  /* 0x00000000003a7919 */ /* 0x000e620000002100 */
[----:B------:R-:W-:Y:S01]  /*98f0*/  @!P1 HFMA2.BF16_V2 R44, -RZ.H0_H0, RZ.H0_H0, -R250.H0_H0 ;  /* 0x200000ffff2c9231 */ /* 0x000fe200003409fa */
[----:B------:R-:W-:Y:S01]  /*9900*/  STG.E.U16 desc[UR18][R14.64+0x40], R230 ;  /* 0x000040e60e007986 */ /* 0x000fe2000c101512 */
[----:B------:R-:W-:-:S03]  /*9910*/  @!P6 PRMT R242, R53, 0x5410, RZ ;  /* 0x0000541035f2e816 */ /* 0x000fc600000000ff */
[----:B------:R-:W-:Y:S01]  /*9920*/  STG.E.U16 desc[UR18][R14.64+0x42], R227 ;  /* 0x000042e30e007986 */ /* 0x000fe2000c101512 */
[----:B------:R-:W-:Y:S01]  /*9930*/  @!P5 PRMT R239, R52, 0x5410, RZ ;  /* 0x0000541034efd816 */ /* 0x000fe200000000ff */
[----:B------:R-:W-:Y:S02]  /*9940*/  FADD.FTZ R246, R246, R233 ;  /* 0x000000e9f6f67221 */ /* 0x000fe40000010000 */
[----:B------:R-:W-:Y:S04]  /*9950*/  STG.E.U16 desc[UR18][R32.64+0x50], R63 ;  /* 0x0000503f20007986 */ /* 0x000fe8000c101512 */
[----:B------:R-:W-:Y:S01]  /*9960*/  STG.E.U16 desc[UR18][R32.64+0x52], R62 ;  /* 0x0000523e20007986 */ /* 0x000fe2000c101512 */
[----:B------:R-:W-:-:S03]  /*9970*/  FADD.FTZ R6, R48, R199 ;  /* 0x000000c730067221 */ /* 0x000fc60000010000 */
[----:B------:R-:W-:Y:S04]  /*9980*/  STG.E.U16 desc[UR18][R16.64+0x50], R202 ;  /* 0x000050ca10007986 */ /* 0x000fe8000c101512 */
[----:B------:R-:W-:Y:S01]  /*9990*/  STG.E.U16 desc[UR18][R16.64+0x52], R183 ;  /* 0x000052b710007986 */ /* 0x000fe2000c101512 */
[----:B------:R-:W-:-:S03]  /*99a0*/  @!P4 PRMT R245, R47, 0x5410, RZ ;  /* 0x000054102ff5c816 */ /* 0x000fc600000000ff */
[----:B------:R-:W-:Y:S01]  /*99b0*/  STG.E.U16 desc[UR18][R12.64+0x50], R224 ;  /* 0x000050e00c007986 */ /* 0x000fe2000c101512 */
[----:B------:R-:W-:-:S03]  /*99c0*/  @!P3 PRMT R248, R46, 0x5410, RZ ;  /* 0x000054102ef8b816 */ /* 0x000fc600000000ff */
[----:B------:R-:W-:Y:S01]  /*99d0*/  STG.E.U16 desc[UR18][R12.64+0x52], R221 ;  /* 0x000052dd0c007986 */ /* 0x000fe2000c101512 */
[----:B------:R-:W-:-:S03]  /*99e0*/  @!P2 PRMT R247, R45, 0x5410, RZ ;  /* 0x000054102df7a816 */ /* 0x000fc600000000ff */
[----:B------:R-:W-:Y:S01]  /*99f0*/  STG.E.U16 desc[UR18][R14.64+0x50], R226 ;  /* 0x000050e20e007986 */ /* 0x000fe2000c101512 */
[----:B------:R-:W-:-:S03]  /*9a00*/  @!P1 PRMT R250, R44, 0x5410, RZ ;  /* 0x000054102cfa9816 */ /* 0x000fc600000000ff */
[----:B------:R-:W-:Y:S01]  /*9a10*/  STG.E.U16 desc[UR18][R14.64+0x52], R223 ;  /* 0x000052df0e007986 */ /* 0x000fe2000c101512 */
[----:B------:R-:W-:-:S03]  /*9a20*/  FADD.FTZ R5, R37, R246 ;  /* 0x000000f625057221 */ /* 0x000fc60000010000 */
[----:B------:R-:W-:Y:S04]  /*9a30*/  STG.E.U16 desc[UR18][R32.64+0x60], R182 ;  /* 0x000060b620007986 */ /* 0x000fe8000c101512 */
[----:B------:R-:W-:Y:S04]  /*9a40*/  STG.E.U16 desc[UR18][R32.64+0x62], R179 ;  /* 0x000062b320007986 */ /* 0x000fe8000c101512 */
[----:B------:R2:W-:Y:S04]  /*9a50*/  STL [R1+0xb4], R4 ;  /* 0x0000b40401007387 */ /* 0x0005e80000100800 */
[----:B------:R3:W-:Y:S04]  /*9a60*/  STG.E.U16 desc[UR18][R16.64+0x60], R200 ;  /* 0x000060c810007986 */ /* 0x0007e8000c101512 */
[----:B------:R3:W-:Y:S04]  /*9a70*/  STG.E.U16 desc[UR18][R16.64+0x62], R181 ;  /* 0x000062b510007986 */ /* 0x0007e8000c101512 */
[----:B------:R3:W-:Y:S04]  /*9a80*/  STG.E.U16 desc[UR18][R12.64+0x60], R41 ;  /* 0x000060290c007986 */ /* 0x0007e8000c101512 */
[----:B------:R3:W-:Y:S04]  /*9a90*/  STG.E.U16 desc[UR18][R12.64+0x62], R40 ;  /* 0x000062280c007986 */ /* 0x0007e8000c101512 */
[----:B------:R3:W-:Y:S01]  /*9aa0*/  STG.E.U16 desc[UR18][R14.64+0x60], R242 ;  /* 0x000060f20e007986 */ /* 0x0007e2000c101512 */
[----:B--2---:R-:W-:-:S03]  /*9ab0*/  FADD.FTZ R4, R36, R241 ;  /* 0x000000f124047221 */ /* 0x004fc60000010000 */
[----:B------:R3:W-:Y:S04]  /*9ac0*/  STG.E.U16 desc[UR18][R14.64+0x62], R239 ;  /* 0x000062ef0e007986 */ /* 0x0007e8000c101512 */
[----:B------:R3:W-:Y:S04]  /*9ad0*/  STG.E.U16 desc[UR18][R32.64+0x70], R178 ;  /* 0x000070b220007986 */ /* 0x0007e8000c101512 */
[----:B------:R3:W-:Y:S04]  /*9ae0*/  STG.E.U16 desc[UR18][R32.64+0x72], R49 ;  /* 0x0000723120007986 */ /* 0x0007e8000c101512 */
[----:B------:R3:W-:Y:S04]  /*9af0*/  STG.E.U16 desc[UR18][R16.64+0x70], R180 ;  /* 0x000070b410007986 */ /* 0x0007e8000c101512 */
[----:B------:R3:W-:Y:S04]  /*9b00*/  STG.E.U16 desc[UR18][R16.64+0x72], R177 ;  /* 0x000072b110007986 */ /* 0x0007e8000c101512 */
[----:B------:R3:W-:Y:S04]  /*9b10*/  STL [R1+0xb0], R6 ;  /* 0x0000b00601007387 */ /* 0x0007e80000100800 */
[----:B------:R3:W-:Y:S04]  /*9b20*/  STG.E.U16 desc[UR18][R12.64+0x70], R245 ;  /* 0x000070f50c007986 */ /* 0x0007e8000c101512 */
[----:B------:R3:W-:Y:S04]  /*9b30*/  STG.E.U16 desc[UR18][R12.64+0x72], R248 ;  /* 0x000072f80c007986 */ /* 0x0007e8000c101512 */
[----:B------:R3:W-:Y:S04]  /*9b40*/  STL [R1+0xb8], R4 ;  /* 0x0000b80401007387 */ /* 0x0007e80000100800 */
[----:B------:R3:W-:Y:S04]  /*9b50*/  STG.E.U16 desc[UR18][R14.64+0x70], R247 ;  /* 0x000070f70e007986 */ /* 0x0007e8000c101512 */
[----:B------:R3:W-:Y:S04]  /*9b60*/  STG.E.U16 desc[UR18][R14.64+0x72], R250 ;  /* 0x000072fa0e007986 */ /* 0x0007e8000c101512 */
[----:B------:R3:W-:Y:S01]  /*9b70*/  STL [R1+0xc4], R5 ;  /* 0x0000c40501007387 */ /* 0x0007e20000100800 */
[----:B------:R-:W-:Y:S01]  /*9b80*/  PLOP3.LUT P0, PT, PT, PT, UP0, 0x40, 0x0 ;  /* 0x000000000000781c */ /* 0x000fe20003f0e808 */
[----:B------:R-:W-:Y:S01]  /*9b90*/  HMMA.16816.F32.BF16 R124, R24, R8, R124 ;  /* 0x00000008187c723c */ /* 0x000fe2000004187c */
[----:B-1----:R-:W-:-:S05]  /*9ba0*/  LOP3.LUT R58, R58, 0x3, RZ, 0xc0, !PT ;  /* 0x000000033a3a7812 */ /* 0x002fca00078ec0ff */
[----:B------:R-:W-:Y:S06]  /*9bb0*/  HMMA.16816.F32.BF16 R128, R24, R10, R128 ;  /* 0x0000000a1880723c */ /* 0x000fec0000041880 */
[----:B------:R-:W-:-:S03]  /*9bc0*/  NOP ;  /* 0x0000000000007918 */ /* 0x000fc60000000000 */
[----:B------:R-:W-:-:S15]  /*9bd0*/  @P0 BRA `(.L_x_1795) ;  /* 0x0000007400000947 */ /* 0x000fde0003800000 */
[----:B------:R-:W-:Y:S01]  /*9be0*/  IMAD R57, R58, -0x2, R57 ;  /* 0xfffffffe3a397824 */ /* 0x000fe200078e0239 */
[----:B---3--:R-:W-:Y:S01]  /*9bf0*/  MOV R4, UR22 ;  /* 0x0000001600047c02 */ /* 0x008fe20008000f00 */
[----:B------:R-:W1:Y:S01]  /*9c00*/  LDC.64 R208, c[0x0][0x250] ;  /* 0x00009400ffd07b82 */ /* 0x000e620000000a00 */
[----:B------:R-:W-:Y:S01]  /*9c10*/  ULDC UR4, c[0x0][0x2d0] ;  /* 0x0000b40000047ab9 */ /* 0x000fe20000000800 */
[----:B------:R-:W-:Y:S01]  /*9c20*/  MOV R137, R0 ;  /* 0x0000000000897202 */ /* 0x000fe20000000f00 */
[C---:B------:R-:W-:Y:S01]  /*9c30*/  IMAD.WIDE.U32 R6, R55.reuse, -0x326172a9, RZ ;  /* 0xcd9e8d5737067825 */ /* 0x040fe200078e00ff */
[----:B------:R-:W-:Y:S01]  /*9c40*/  IADD3 R4, R4, -UR16, R57 ;  /* 0x8000001004047c10 */ /* 0x000fe2000fffe039 */
[----:B------:R-:W-:Y:S01]  /*9c50*/  UIADD3 UR29, UR29, -0x2, URZ ;  /* 0xfffffffe1d1d7890 */ /* 0x000fe2000fffe03f */
[----:B-----5:R-:W-:Y:S01]  /*9c60*/  ISETP.GE.AND P1, PT, R134, UR4, PT ;  /* 0x0000000486007c0c */ /* 0x020fe2000bf26270 */
[----:B------:R-:W-:Y:S01]  /*9c70*/  IMAD R0, R55, -0x326172a9, RZ ;  /* 0xcd9e8d5737007824 */ /* 0x000fe200078e02ff */
[----:B------:R-:W-:Y:S01]  /*9c80*/  MOV R134, R3 ;  /* 0x0000000300867202 */ /* 0x000fe20000000f00 */
[----:B------:R2:W-:Y:S01]  /*9c90*/  STL [R1+0x7c], R4 ;  /* 0x00007c0401007387 */ /* 0x0005e20000100800 */
[----:B------:R-:W-:Y:S01]  /*9ca0*/  MOV R135, R2 ;  /* 0x0000000200877202 */ /* 0x000fe20000000f00 */
[----:B------:R-:W-:Y:S01]  /*9cb0*/  IMAD.WIDE.U32 R2, R136, -0x2daee0ad, RZ ;  /* 0xd2511f5388027825 */ /* 0x000fe200078e00ff */
[----:B------:R-:W-:Y:S01]  /*9cc0*/  MOV R133, R132 ;  /* 0x0000008400857202 */ /* 0x000fe20000000f00 */
[----:B------:R-:W-:Y:S01]  /*9cd0*/  ULDC UR4, c[0x0][0x2ec] ;  /* 0x0000bb0000047ab9 */ /* 0x000fe20000000800 */
[----:B------:R-:W-:-:S05]  /*9ce0*/  UMOV UR6, 0xffffffc0 ;  /* 0xffffffc000067882 */ /* 0x000fca0000000000 */
[----:B------:R-:W3:Y:S08]  /*9cf0*/  @!P1 LDC.64 R206, c[0x0][0x220] ;  /* 0x00008800ffce9b82 */ /* 0x000ef00000000a00 */
[----:B------:R-:W4:Y:S01]  /*9d00*/  @!P1 LDC.64 R204, c[0x0][0x220] ;  /* 0x00008800ffcc9b82 */ /* 0x000f220000000a00 */
[----:B--2---:R-:W-:-:S07]  /*9d10*/  IADD3 R4, P0, R32, -0x80, RZ ;  /* 0xffffff8020047810 */ /* 0x004fce0007f1e0ff */
[----:B------:R-:W2:Y:S01]  /*9d20*/  @!P1 LDC.64 R202, c[0x0][0x220] ;  /* 0x00008800ffca9b82 */ /* 0x000ea20000000a00 */
[----:B------:R1:W-:Y:S04]  /*9d30*/  STL [R1+0xbc], R4 ;  /* 0x0000bc0401007387 */ /* 0x0003e80000100800 */
[----:B------:R-:W-:Y:S03]  /*9d40*/  STL.64 [R1+0xa0], R6 ;  /* 0x0000a00601007387 */ /* 0x000fe60000100a00 */
[----:B------:R-:W2:Y:S01]  /*9d50*/  @!P1 LDC.64 R200, c[0x0][0x220] ;  /* 0x00008800ffc89b82 */ /* 0x000ea20000000a00 */
[----:B------:R3:W-:Y:S01]  /*9d60*/  STL [R1+0x74], R0 ;  /* 0x0000740001007387 */ /* 0x0007e20000100800 */
[----:B-1----:R-:W-:-:S05]  /*9d70*/  IMAD.WIDE.U32 R4, R59, -0x326172a9, RZ ;  /* 0xcd9e8d573b047825 */ /* 0x002fca00078e00ff */
[----:B------:R1:W-:Y:S01]  /*9d80*/  STL.64 [R1+0x90], R4 ;  /* 0x0000900401007387 */ /* 0x0003e20000100a00 */
[----:B---3--:R-:W-:-:S03]  /*9d90*/  LOP3.LUT R0, R7, R56, RZ, 0x3c, !PT ;  /* 0x0000003807007212 */ /* 0x008fc600078e3cff */
[----:B------:R3:W-:Y:S01]  /*9da0*/  STL.64 [R1+0xa8], R2 ;  /* 0x0000a80201007387 */ /* 0x0007e20000100a00 */
[----:B------:R-:W-:Y:S01]  /*9db0*/  LOP3.LUT R56, R5, R56, RZ, 0x3c, !PT ;  /* 0x0000003805387212 */ /* 0x000fe200078e3cff */
[----:B-1----:R-:W-:Y:S01]  /*9dc0*/  IMAD.WIDE.U32 R4, R0, -0x2daee0ad, RZ ;  /* 0xd2511f5300047825 */ /* 0x002fe200078e00ff */
[----:B---3--:R-:W-:-:S03]  /*9dd0*/  IADD3.X R2, R33, -0x1, RZ, P0, !PT ;  /* 0xffffffff21027810 */ /* 0x008fc600007fe4ff */
[----:B------:R-:W-:Y:S02]  /*9de0*/  @!P1 IMAD R0, R209, 0x30, RZ ;  /* 0x00000030d1009824 */ /* 0x000fe400078e02ff */
[----:B------:R1:W-:Y:S04]  /*9df0*/  STL [R1+0xc0], R2 ;  /* 0x0000c00201007387 */ /* 0x0003e80000100800 */
[----:B------:R3:W-:Y:S01]  /*9e00*/  STL.64 [R1+0x98], R4 ;  /* 0x0000980401007387 */ /* 0x0007e20000100a00 */
[----:B-1----:R-:W-:-:S05]  /*9e10*/  IMAD.WIDE.U32 R2, R56, -0x2daee0ad, RZ ;  /* 0xd2511f5338027825 */ /* 0x002fca00078e00ff */
[----:B------:R3:W-:Y:S04]  /*9e20*/  STL.64 [R1+0x88], R2 ;  /* 0x0000880201007387 */ /* 0x0007e80000100a00 */
[----:B------:R3:W-:Y:S01]  /*9e30*/  @!P1 STL [R1+0x78], R0 ;  /* 0x0000780001009387 */ /* 0x0007e20000100800 */
[----:B--2-4-:R-:W-:Y:S05]  /*9e40*/  BRA `(.L_x_1796) ;  /* 0x0000000000d47947 */ /* 0x014fea0003800000 */
.L_x_1798:
[----:B------:R-:W2:Y:S01]  /*9e50*/  LDL.64 R150, [R1+0x60] ;  /* 0x0000600001967983 */ /* 0x000ea20000100a00 */
[----:B------:R-:W1:Y:S01]  /*9e60*/  LDC.64 R144, c[0x0][0x248] ;  /* 0x00009200ff907b82 */ /* 0x000e620000000a00 */
[----:B------:R-:W-:Y:S02]  /*9e70*/  UIADD3 UR20, UR29, -0x1, URZ ;  /* 0xffffffff1d147890 */ /* 0x000fe4000fffe03f */
[----:B------:R-:W3:Y:S02]  /*9e80*/  LDL.64 R160, [R1+0x68] ;  /* 0x0000680001a07983 */ /* 0x000ee40000100a00 */
[----:B------:R-:W-:Y:S02]  /*9e90*/  USHF.R.S32.HI UR7, URZ, 0x1f, UR20 ;  /* 0x0000001f3f077899 */ /* 0x000fe40008011414 */
[----:B------:R-:W4:Y:S01]  /*9ea0*/  LDL R176, [R1+0x54] ;  /* 0x0000540001b07983 */ /* 0x000f220000100800 */
[----:B------:R-:W5:Y:S08]  /*9eb0*/  @!P1 LDC.64 R142, c[0x0][0x218] ;  /* 0x00008600ff8e9b82 */ /* 0x000f700000000a00 */
[----:B------:R-:W3:Y:S08]  /*9ec0*/  @!P1 LDC.64 R140, c[0x0][0x218] ;  /* 0x00008600ff8c9b82 */ /* 0x000ef00000000a00 */
[----:B------:R-:W3:Y:S08]  /*9ed0*/  @!P1 LDC.64 R138, c[0x0][0x218] ;  /* 0x00008600ff8a9b82 */ /* 0x000ef00000000a00 */
[----:B------:R-:W3:Y:S01]  /*9ee0*/  @!P1 LDC.64 R2, c[0x0][0x218] ;  /* 0x00008600ff029b82 */ /* 0x000ee20000000a00 */
[----:B----4-:R4:W-:Y:S01]  /*9ef0*/  @P1 STS.128 [R176+0x4000], RZ ;  /* 0x004000ffb0001388 */ /* 0x0109e20000000c00 */
[C---:B-1----:R-:W-:Y:S02]  /*9f00*/  IMAD R146, R144.reuse, UR7, RZ ;  /* 0x0000000790927c24 */ /* 0x042fe4000f8e02ff */
[----:B------:R-:W-:Y:S04]  /*9f10*/  IMAD.WIDE.U32 R148, R144, UR20, RZ ;  /* 0x0000001490947c25 */ /* 0x000fe8000f8e00ff */
[----:B------:R-:W-:Y:S01]  /*9f20*/  IMAD R146, R145, UR20, R146 ;  /* 0x0000001491927c24 */ /* 0x000fe2000f8e0292 */
[----:B--2---:R-:W-:Y:S03]  /*9f30*/  LEA R150, P0, R148, R150, 0x6 ;  /* 0x0000009694967211 */ /* 0x004fe600078030ff */
[----:B------:R-:W-:Y:S01]  /*9f40*/  IMAD.IADD R146, R149, 0x1, R146 ;  /* 0x0000000195927824 */ /* 0x000fe200078e0292 */
[----:B-----5:R-:W-:Y:S04]  /*9f50*/  @!P1 LEA R142, P3, R150, R142, 0x1 ;  /* 0x0000008e968e9211 */ /* 0x020fe800078608ff */
[----:B---3--:R-:W-:Y:S01]  /*9f60*/  LEA.HI.X R151, R148, R161, R146, 0x6, P0 ;  /* 0x000000a194977211 */ /* 0x008fe200000f3492 */
[----:B------:R-:W-:Y:S01]  /*9f70*/  @!P1 IMAD R146, R145, 0x30, RZ ;  /* 0x0000003091929824 */ /* 0x000fe200078e02ff */
[----:B------:R-:W-:Y:S02]  /*9f80*/  @!P1 LEA R148, P2, R144, R150, 0x5 ;  /* 0x0000009690949211 */ /* 0x000fe400078428ff */
[----:B------:R-:W-:Y:S01]  /*9f90*/  @!P1 IADD3 R147, P0, R150, UR37, RZ ;  /* 0x0000002596939c10 */ /* 0x000fe2000ff1e0ff */
[----:B------:R-:W-:Y:S01]  /*9fa0*/  @!P1 IMAD.WIDE.U32 R154, R144, 0x30, R150 ;  /* 0x00000030909a9825 */ /* 0x000fe200078e0096 */
[----:B------:R-:W-:Y:S02]  /*9fb0*/  @!P1 LEA.HI.X R143, R150, R143, R151, 0x1, P3 ;  /* 0x0000008f968f9211 */ /* 0x000fe400018f0c97 */
[----:B------:R-:W-:Y:S01]  /*9fc0*/  @!P1 LEA.HI.X R145, R144, R151, R145, 0x5, P2 ;  /* 0x0000009790919211 */ /* 0x000fe200010f2c91 */
[----:B------:R-:W-:Y:S01]  /*9fd0*/  @!P1 IMAD.IADD R146, R146, 0x1, R155 ;  /* 0x0000000192929824 */ /* 0x000fe200078e029b */
[----:B------:R-:W-:Y:S01]  /*9fe0*/  @!P1 LEA R160, P2, R147, R140, 0x1 ;  /* 0x0000008c93a09211 */ /* 0x000fe200078408ff */
[----:B------:R-:W-:Y:S01]  /*9ff0*/  @!PT LDS RZ, [RZ] ;  /* 0x00000000fffff984 */ /* 0x000fe20000000800 */
[----:B------:R-:W-:Y:S01]  /*a000*/  @!PT LDS RZ, [RZ] ;  /* 0x00000000fffff984 */ /* 0x000fe20000000800 */
[----:B------:R-:W-:Y:S01]  /*a010*/  @!PT LDS RZ, [RZ] ;  /* 0x00000000fffff984 */ /* 0x000fe20000000800 */
[----:B------:R4:W-:Y:S01]  /*a020*/  @!P1 LDGSTS.E.BYPASS.LTC128B.128 [R176+0x4000], desc[UR18][R142.64] ;  /* 0x040000008eb09fae */ /* 0x0009e2000b901d52 */
[----:B------:R-:W-:Y:S02]  /*a030*/  @!P1 IADD3.X R140, R151, UR36, RZ, P0, !PT ;  /* 0x00000024978c9c10 */ /* 0x000fe400087fe4ff */
[C---:B------:R-:W-:Y:S01]  /*a040*/  @!P1 LEA R138, P0, R148.reuse, R138, 0x1 ;  /* 0x0000008a948a9211 */ /* 0x040fe200078008ff */
[----:B------:R4:W-:Y:S01]  /*a050*/  @P1 STS.128 [R176+0x4800], RZ ;  /* 0x004800ffb0001388 */ /* 0x0009e20000000c00 */
[----:B------:R-:W-:Y:S02]  /*a060*/  @!P1 LEA.HI.X R161, R147, R141, R140, 0x1, P2 ;  /* 0x0000008d93a19211 */ /* 0x000fe400010f0c8c */
[----:B------:R-:W-:Y:S02]  /*a070*/  @!P1 LEA.HI.X R139, R148, R139, R145, 0x1, P0 ;  /* 0x0000008b948b9211 */ /* 0x000fe400000f0c91 */
        /* <DEDUP_REMOVED lines=18> */
.L_x_1796:
[----:B--2---:R-:W2:Y:S01]  /*a1a0*/  LDL.64 R10, [R1+0x58] ;  /* 0x00005800010a7983 */ /* 0x004ea20000100a00 */
[----:B------:R-:W-:Y:S04]  /*a1b0*/  DEPBAR.LE SB0, 0x0 ;  /* 0x000080000000791a */ /* 0x000fe80000000000 */
[----:B------:R-:W-:Y:S01]  /*a1c0*/  USHF.R.S32.HI UR7, URZ, 0x1f, UR29 ;  /* 0x0000001f3f077899 */ /* 0x000fe2000801141d */
[----:B------:R-:W4:Y:S01]  /*a1d0*/  LDL R8, [R1+0x50] ;  /* 0x0000500001087983 */ /* 0x000f220000100800 */
[C---:B---3--:R-:W-:Y:S01]  /*a1e0*/  IMAD.WIDE.U32 R2, R208.reuse, UR29, RZ ;  /* 0x0000001dd0027c25 */ /* 0x048fe2000f8e00ff */
[----:B------:R-:W-:Y:S02]  /*a1f0*/  USHF.L.U32 UR17, UR29, 0x1, URZ ;  /* 0x000000011d117899 */ /* 0x000fe4000800063f */
[----:B------:R-:W3:Y:S01]  /*a200*/  LDL R4, [R1+0x54] ;  /* 0x0000540001047983 */ /* 0x000ee20000100800 */
[----:B------:R-:W-:Y:S01]  /*a210*/  IMAD R0, R208, UR7, RZ ;  /* 0x00000007d0007c24 */ /* 0x000fe2000f8e02ff */
[----:B------:R-:W-:Y:S02]  /*a220*/  UIMAD UR7, UR29, UR6, 0x40 ;  /* 0x000000401d0774a4 */ /* 0x000fe4000f8e0206 */
[----:B-----5:R-:W5:Y:S01]  /*a230*/  LDL R5, [R1+0x78] ;  /* 0x0000780001057983 */ /* 0x020f620000100800 */
[----:B------:R-:W-:Y:S01]  /*a240*/  IMAD R0, R209, UR29, R0 ;  /* 0x0000001dd1007c24 */ /* 0x000fe2000f8e0200 */
[----:B------:R-:W-:Y:S01]  /*a250*/  UISETP.GE.AND UP0, UPT, UR29, 0x1, UPT ;  /* 0x000000011d00788c */ /* 0x000fe2000bf06270 */
[----:B------:R-:W-:Y:S02]  /*a260*/  BAR.SYNC.DEFER_BLOCKING 0x0 ;  /* 0x0000000000007b1d */ /* 0x000fe40000010000 */
[----:B------:R-:W-:Y:S01]  /*a270*/  IMAD.IADD R0, R3, 0x1, R0 ;  /* 0x0000000103007824 */ /* 0x000fe200078e0200 */
[----:B--2---:R-:W-:Y:S04]  /*a280*/  LEA R6, P2, R2, R10, 0x6 ;  /* 0x0000000a02067211 */ /* 0x004fe800078430ff */
[----:B------:R-:W-:Y:S02]  /*a290*/  @!P1 LEA R14, P4, R6, R206, 0x1 ;  /* 0x000000ce060e9211 */ /* 0x000fe400078808ff */
[----:B----4-:R-:W-:Y:S02]  /*a2a0*/  LEA.HI.X R7, R2, R8, R0, 0x6, P2 ;  /* 0x0000000802077211 */ /* 0x010fe400010f3400 */
[----:B------:R-:W-:Y:S01]  /*a2b0*/  @!P1 LEA R3, P0, R208, R6, 0x4 ;  /* 0x00000006d0039211 */ /* 0x000fe200078020ff */
[----:B---3--:R-:W-:Y:S01]  /*a2c0*/  @P1 STS.128 [R4+0x6000], RZ ;  /* 0x006000ff04001388 */ /* 0x008fe20000000c00 */
[----:B------:R-:W-:Y:S02]  /*a2d0*/  @!P1 LEA.HI.X R15, R6, R207, R7, 0x1, P4 ;  /* 0x000000cf060f9211 */ /* 0x000fe400020f0c07 */
[C---:B------:R-:W-:Y:S02]  /*a2e0*/  @!P1 LEA R10, P3, R3.reuse, R204, 0x1 ;  /* 0x000000cc030a9211 */ /* 0x040fe400078608ff */
[C-C-:B------:R-:W-:Y:S02]  /*a2f0*/  @!P1 LEA.HI.X R0, R208.reuse, R7, R209.reuse, 0x4, P0 ;  /* 0x00000007d0009211 */ /* 0x140fe400000f24d1 */
[C---:B------:R-:W-:Y:S01]  /*a300*/  @!P1 LEA R139, P2, R208.reuse, R6, 0x5 ;  /* 0x00000006d08b9211 */ /* 0x040fe200078428ff */
[----:B------:R-:W-:Y:S01]  /*a310*/  @!PT LDS RZ, [RZ] ;  /* 0x00000000fffff984 */ /* 0x000fe20000000800 */
[----:B------:R-:W-:Y:S01]  /*a320*/  @!PT LDS RZ, [RZ] ;  /* 0x00000000fffff984 */ /* 0x000fe20000000800 */
[----:B------:R-:W-:Y:S01]  /*a330*/  @!PT LDS RZ, [RZ] ;  /* 0x00000000fffff984 */ /* 0x000fe20000000800 */
[----:B------:R-:W-:Y:S01]  /*a340*/  @!P1 LDGSTS.E.BYPASS.LTC128B.128 [R4+0x6000], desc[UR18][R14.64] ;  /* 0x060000000e049fae */ /* 0x000fe2000b901d52 */
[----:B------:R-:W-:Y:S02]  /*a350*/  @!P1 LEA.HI.X R11, R3, R205, R0, 0x1, P3 ;  /* 0x000000cd030b9211 */ /* 0x000fe400018f0c00 */
[C---:B------:R-:W-:Y:S02]  /*a360*/  @!P1 LEA R138, P0, R139.reuse, R202, 0x1 ;  /* 0x000000ca8b8a9211 */ /* 0x040fe400078008ff */
[C---:B------:R-:W-:Y:S01]  /*a370*/  @!P1 LEA.HI.X R2, R208.reuse, R7, R209, 0x5, P2 ;  /* 0x00000007d0029211 */ /* 0x040fe200010f2cd1 */
[----:B------:R-:W-:Y:S02]  /*a380*/  @!P1 IMAD.WIDE.U32 R6, R208, 0x30, R6 ;  /* 0x00000030d0069825 */ /* 0x000fe400078e0006 */
[----:B------:R-:W-:Y:S01]  /*a390*/  @P1 STS.128 [R4+0x6800], RZ ;  /* 0x006800ff04001388 */ /* 0x000fe20000000c00 */
[----:B------:R-:W-:Y:S01]  /*a3a0*/  @!P1 LEA.HI.X R139, R139, R203, R2, 0x1, P0 ;  /* 0x000000cb8b8b9211 */ /* 0x000fe200000f0c02 */
[----:B-----5:R-:W-:Y:S01]  /*a3b0*/  @!P1 IMAD.IADD R0, R5, 0x1, R7 ;  /* 0x0000000105009824 */ /* 0x020fe200078e0207 */
[C---:B------:R-:W-:Y:S04]  /*a3c0*/  @!P1 LEA R2, P0, R6.reuse, R200, 0x1 ;  /* 0x000000c806029211 */ /* 0x040fe800078008ff */
[----:B------:R-:W-:Y:S01]  /*a3d0*/  @!P1 LEA.HI.X R3, R6, R201, R0, 0x1, P0 ;  /* 0x000000c906039211 */ /* 0x000fe200000f0c00 */
[----:B------:R-:W-:Y:S01]  /*a3e0*/  @!PT LDS RZ, [RZ] ;  /* 0x00000000fffff984 */ /* 0x000fe20000000800 */
[----:B------:R-:W-:Y:S01]  /*a3f0*/  @!PT LDS RZ, [RZ] ;  /* 0x00000000fffff984 */ /* 0x000fe20000000800 */
[----:B------:R-:W-:Y:S01]  /*a400*/  @!PT LDS RZ, [RZ] ;  /* 0x00000000fffff984 */ /* 0x000fe20000000800 */
[----:B------:R-:W-:Y:S01]  /*a410*/  @!P1 LDGSTS.E.BYPASS.LTC128B.128 [R4+0x6800], desc[UR18][R10.64] ;  /* 0x068000000a049fae */ /* 0x000fe2000b901d52 */
[----:B------:R-:W-:Y:S07]  /*a420*/  IMAD.U32 R0, RZ, RZ, UR29 ;  /* 0x0000001dff007e24 */ /* 0x000fee000f8e00ff */
        /* <DEDUP_REMOVED lines=30> */
[----:B------:R-:W3:Y:S05]  /*a610*/  LDSM.16.M88.4 R180, [R191+0x5800] ;  /* 0x00580000bfb4783b */ /* 0x000eea0000000200 */
[-C--:B----4-:R-:W-:Y:S03]  /*a620*/  HMMA.16816.F32.BF16 R36, R140, R156.reuse, RZ ;  /* 0x0000009c8c24723c */ /* 0x090fe600000418ff */
[----:B------:R-:W-:Y:S03]  /*a630*/  LDSM.16.M88.4 R152, [R195+0x2000] ;  /* 0x00200000c398783b */ /* 0x000fe60000000200 */
[C---:B------:R-:W-:Y:S06]  /*a640*/  HMMA.16816.F32.BF16 R40, R148.reuse, R156, RZ ;  /* 0x0000009c9428723c */ /* 0x040fec00000418ff */
[-C--:B------:R-:W-:Y:S06]  /*a650*/  HMMA.16816.F32.BF16 R44, R148, R158.reuse, RZ ;  /* 0x0000009e942c723c */ /* 0x080fec00000418ff */
[C---:B------:R-:W-:Y:S01]  /*a660*/  HMMA.16816.F32.BF16 R48, R140.reuse, R158, RZ ;  /* 0x0000009e8c30723c */ /* 0x040fe200000418ff */
[----:B------:R-:W-:Y:S05]  /*a670*/  LDSM.16.M88.4 R156, [R186] ;  /* 0x00000000ba9c783b */ /* 0x000fea0000000200 */
[-C--:B-----5:R-:W-:Y:S06]  /*a680*/  HMMA.16816.F32.BF16 R52, R140, R160.reuse, RZ ;  /* 0x000000a08c34723c */ /* 0x0a0fec00000418ff */
[C---:B------:R-:W-:Y:S06]  /*a690*/  HMMA.16816.F32.BF16 R56, R148.reuse, R160, RZ ;  /* 0x000000a09438723c */ /* 0x040fec00000418ff */
[-C--:B------:R-:W-:Y:S01]  /*a6a0*/  HMMA.16816.F32.BF16 R60, R148, R162.reuse, RZ ;  /* 0x000000a2943c723c */ /* 0x080fe200000418ff */
[----:B------:R-:W-:Y:S05]  /*a6b0*/  LDSM.16.M88.4 R148, [R194] ;  /* 0x00000000c294783b */ /* 0x000fea0000000200 */
[----:B------:R-:W-:Y:S03]  /*a6c0*/  HMMA.16816.F32.BF16 R64, R140, R162, RZ ;  /* 0x000000a28c40723c */ /* 0x000fe600000418ff */
[----:B------:R-:W4:Y:S03]  /*a6d0*/  LDSM.16.M88.4 R140, [R195] ;  /* 0x00000000c38c783b */ /* 0x000f260000000200 */
[-C--:B-1----:R-:W-:Y:S05]  /*a6e0*/  HMMA.16816.F32.BF16 R4, R164, R168.reuse, R4 ;  /* 0x000000a8a404723c */ /* 0x082fea0000041804 */
[----:B------:R-:W-:Y:S01]  /*a6f0*/  LDSM.16.M88.4 R160, [R185] ;  /* 0x00000000b9a0783b */ /* 0x000fe20000000200 */
[C---:B--2---:R-:W-:Y:S06]  /*a700*/  HMMA.16816.F32.BF16 R8, R172.reuse, R168, R8 ;  /* 0x000000a8ac08723c */ /* 0x044fec0000041808 */
[-C--:B------:R-:W-:Y:S06]  /*a710*/  HMMA.16816.F32.BF16 R12, R172, R170.reuse, R12 ;  /* 0x000000aaac0c723c */ /* 0x080fec000004180c */
[C---:B------:R-:W-:Y:S01]  /*a720*/  HMMA.16816.F32.BF16 R16, R164.reuse, R170, R16 ;  /* 0x000000aaa410723c */ /* 0x040fe20000041810 */
[----:B------:R-:W-:Y:S05]  /*a730*/  LDSM.16.M88.4 R168, [R184] ;  /* 0x00000000b8a8783b */ /* 0x000fea0000000200 */
[-C--:B---3--:R-:W-:Y:S06]  /*a740*/  HMMA.16816.F32.BF16 R20, R164, R176.reuse, R20 ;  /* 0x000000b0a414723c */ /* 0x088fec0000041814 */
[C---:B------:R-:W-:Y:S01]  /*a750*/  HMMA.16816.F32.BF16 R24, R172.reuse, R176, R24 ;  /* 0x000000b0ac18723c */ /* 0x040fe20000041818 */
[----:B------:R-:W2:Y:S05]  /*a760*/  LDL R177, [R1+0x7c] ;  /* 0x00007c0001b17983 */ /* 0x000eaa0000100800 */
[-C--:B------:R-:W-:Y:S06]  /*a770*/  HMMA.16816.F32.BF16 R28, R172, R178.reuse, R28 ;  /* 0x000000b2ac1c723c */ /* 0x080fec000004181c */
[C---:B------:R-:W-:Y:S06]  /*a780*/  HMMA.16816.F32.BF16 R32, R164.reuse, R178, R32 ;  /* 0x000000b2a420723c */ /* 0x040fec0000041820 */
        /* <DEDUP_REMOVED lines=8> */
[----:B------:R-:W-:Y:S01]  /*a810*/  HMMA.16816.F32.BF16 R64, R164, R182, R64 ;  /* 0x000000b6a440723c */ /* 0x000fe20000041840 */
[----:B------:R-:W3:Y:S05]  /*a820*/  LDSM.16.M88.4 R164, [R193] ;  /* 0x00000000c1a4783b */ /* 0x000eea0000000200 */
[-C--:B----4-:R-:W-:Y:S06]  /*a830*/  HMMA.16816.F32.BF16 R4, R140, R148.reuse, R4 ;  /* 0x000000948c04723c */ /* 0x090fec0000041804 */
[C---:B------:R-:W-:Y:S06]  /*a840*/  HMMA.16816.F32.BF16 R8, R152.reuse, R148, R8 ;  /* 0x000000949808723c */ /* 0x040fec0000041808 */
[-C--:B------:R-:W-:Y:S06]  /*a850*/  HMMA.16816.F32.BF16 R12, R152, R150.reuse, R12 ;  /* 0x00000096980c723c */ /* 0x080fec000004180c */
[C---:B------:R-:W-:Y:S01]  /*a860*/  HMMA.16816.F32.BF16 R16, R140.reuse, R150, R16 ;  /* 0x000000968c10723c */ /* 0x040fe20000041810 */
[----:B------:R-:W4:Y:S05]  /*a870*/  LDSM.16.M88.4 R148, [R193+0x2000] ;  /* 0x00200000c194783b */ /* 0x000f2a0000000200 */
[-C--:B-1----:R-:W-:Y:S06]  /*a880*/  HMMA.16816.F32.BF16 R20, R140, R144.reuse, R20 ;  /* 0x000000908c14723c */ /* 0x082fec0000041814 */
[C---:B------:R-:W-:Y:S06]  /*a890*/  HMMA.16816.F32.BF16 R24, R152.reuse, R144, R24 ;  /* 0x000000909818723c */ /* 0x040fec0000041818 */
[-C--:B------:R-:W-:Y:S06]  /*a8a0*/  HMMA.16816.F32.BF16 R28, R152, R146.reuse, R28 ;  /* 0x00000092981c723c */ /* 0x080fec000004181c */
[C---:B------:R-:W-:Y:S01]  /*a8b0*/  HMMA.16816.F32.BF16 R32, R140.reuse, R146, R32 ;  /* 0x000000928c20723c */ /* 0x040fe20000041820 */
[----:B------:R-:W-:Y:S05]  /*a8c0*/  LDSM.16.M88.4 R144, [R184+0x1000] ;  /* 0x00100000b890783b */ /* 0x000fea0000000200 */
[-C--:B------:R-:W-:Y:S06]  /*a8d0*/  HMMA.16816.F32.BF16 R36, R140, R156.reuse, R36 ;  /* 0x0000009c8c24723c */ /* 0x080fec0000041824 */
[C---:B------:R-:W-:Y:S06]  /*a8e0*/  HMMA.16816.F32.BF16 R40, R152.reuse, R156, R40 ;  /* 0x0000009c9828723c */ /* 0x040fec0000041828 */
[-C--:B------:R-:W-:Y:S06]  /*a8f0*/  HMMA.16816.F32.BF16 R44, R152, R158.reuse, R44 ;  /* 0x0000009e982c723c */ /* 0x080fec000004182c */
[C---:B------:R-:W-:Y:S06]  /*a900*/  HMMA.16816.F32.BF16 R48, R140.reuse, R158, R48 ;  /* 0x0000009e8c30723c */ /* 0x040fec0000041830 */
[-C--:B------:R-:W-:Y:S06]  /*a910*/  HMMA.16816.F32.BF16 R52, R140, R160.reuse, R52 ;  /* 0x000000a08c34723c */ /* 0x080fec0000041834 */
[C---:B------:R-:W-:Y:S06]  /*a920*/  HMMA.16816.F32.BF16 R56, R152.reuse, R160, R56 ;  /* 0x000000a09838723c */ /* 0x040fec0000041838 */
[-C--:B------:R-:W-:Y:S01]  /*a930*/  HMMA.16816.F32.BF16 R60, R152, R162.reuse, R60 ;  /* 0x000000a2983c723c */ /* 0x080fe2000004183c */
[----:B------:R-:W-:Y:S05]  /*a940*/  LDSM.16.M88.4 R152, [R184+0x1800] ;  /* 0x00180000b898783b */ /* 0x000fea0000000200 */
[----:B------:R-:W-:Y:S03]  /*a950*/  HMMA.16816.F32.BF16 R64, R140, R162, R64 ;  /* 0x000000a28c40723c */ /* 0x000fe60000041840 */
[----:B------:R-:W1:Y:S03]  /*a960*/  LDSM.16.M88.4 R140, [R184+0x800] ;  /* 0x00080000b88c783b */ /* 0x000e660000000200 */
[-C--:B---3--:R-:W-:Y:S01]  /*a970*/  HMMA.16816.F32.BF16 R4, R164, R168.reuse, R4 ;  /* 0x000000a8a404723c */ /* 0x088fe20000041804 */
[----:B------:R-:W-:Y:S04]  /*a980*/  DEPBAR.LE SB0, 0x0 ;  /* 0x000080000000791a */ /* 0x000fe80000000000 */
[----:B------:R-:W-:Y:S01]  /*a990*/  BAR.SYNC.DEFER_BLOCKING 0x0 ;  /* 0x0000000000007b1d */ /* 0x000fe20000010000 */
[C---:B----4-:R-:W-:Y:S06]  /*a9a0*/  HMMA.16816.F32.BF16 R8, R148.reuse, R168, R8 ;  /* 0x000000a89408723c */ /* 0x050fec0000041808 */
[-C--:B------:R-:W-:Y:S06]  /*a9b0*/  HMMA.16816.F32.BF16 R12, R148, R170.reuse, R12 ;  /* 0x000000aa940c723c */ /* 0x080fec000004180c */
[C---:B------:R-:W-:Y:S06]  /*a9c0*/  HMMA.16816.F32.BF16 R16, R164.reuse, R170, R16 ;  /* 0x000000aaa410723c */ /* 0x040fec0000041810 */
[-C--:B-1----:R-:W-:Y:S06]  /*a9d0*/  HMMA.16816.F32.BF16 R20, R164, R140.reuse, R20 ;  /* 0x0000008ca414723c */ /* 0x082fec0000041814 */
[C---:B------:R-:W-:Y:S01]  /*a9e0*/  HMMA.16816.F32.BF16 R24, R148.reuse, R140, R24 ;  /* 0x0000008c9418723c */ /* 0x040fe20000041818 */
[----:B------:R-:W3:Y:S05]  /*a9f0*/  LDL.64 R140, [R1+0xa0] ;  /* 0x0000a000018c7983 */ /* 0x000eea0000100a00 */
[-C--:B------:R-:W-:Y:S06]  /*aa00*/  HMMA.16816.F32.BF16 R28, R148, R142.reuse, R28 ;  /* 0x0000008e941c723c */ /* 0x080fec000004181c */
[C---:B------:R-:W-:Y:S01]  /*aa10*/  HMMA.16816.F32.BF16 R32, R164.reuse, R142, R32 ;  /* 0x0000008ea420723c */ /* 0x040fe20000041820 */
[----:B------:R-:W4:Y:S05]  /*aa20*/  LDL.64 R142, [R1+0x88] ;  /* 0x00008800018e7983 */ /* 0x000f2a0000100a00 */
[-C--:B------:R-:W-:Y:S06]  /*aa30*/  HMMA.16816.F32.BF16 R36, R164, R144.reuse, R36 ;  /* 0x00000090a424723c */ /* 0x080fec0000041824 */
[C---:B------:R-:W-:Y:S06]  /*aa40*/  HMMA.16816.F32.BF16 R40, R148.reuse, R144, R40 ;  /* 0x000000909428723c */ /* 0x040fec0000041828 */
[-C--:B------:R-:W-:Y:S06]  /*aa50*/  HMMA.16816.F32.BF16 R44, R148, R146.reuse, R44 ;  /* 0x00000092942c723c */ /* 0x080fec000004182c */
[C---:B------:R-:W-:Y:S06]  /*aa60*/  HMMA.16816.F32.BF16 R48, R164.reuse, R146, R48 ;  /* 0x00000092a430723c */ /* 0x040fec0000041830 */
[-C--:B------:R-:W-:Y:S06]  /*aa70*/  HMMA.16816.F32.BF16 R52, R164, R152.reuse, R52 ;  /* 0x00000098a434723c */ /* 0x080fec0000041834 */
[C---:B------:R-:W-:Y:S06]  /*aa80*/  HMMA.16816.F32.BF16 R56, R148.reuse, R152, R56 ;  /* 0x000000989438723c */ /* 0x040fec0000041838 */
[-C--:B------:R-:W-:Y:S01]  /*aa90*/  HMMA.16816.F32.BF16 R60, R148, R154.reuse, R60 ;  /* 0x0000009a943c723c */ /* 0x080fe2000004183c */
[----:B------:R-:W5:Y:S05]  /*aaa0*/  LDL.64 R150, [R1+0xa8] ;  /* 0x0000a80001967983 */ /* 0x000f6a0000100a00 */
[----:B------:R-:W-:Y:S01]  /*aab0*/  HMMA.16816.F32.BF16 R64, R164, R154, R64 ;  /* 0x0000009aa440723c */ /* 0x000fe20000041840 */
[----:B------:R-:W3:Y:S04]  /*aac0*/  LDL.64 R148, [R1+0x98] ;  /* 0x0000980001947983 */ /* 0x000ee80000100a00 */
[----:B--2---:R-:W-:Y:S06]  /*aad0*/  IMAD R0, R0, -0x40, R177 ;  /* 0xffffffc000007824 */ /* 0x004fec00078e02b1 */
[C---:B------:R-:W-:Y:S01]  /*aae0*/  VIADD R136, R0.reuse, 0x8 ;  /* 0x0000000800887836 */ /* 0x040fe20000000000 */
[C---:B------:R-:W-:Y:S01]  /*aaf0*/  IADD3 R139, -R0.reuse, -0x8, RZ ;  /* 0xfffffff8008b7810 */ /* 0x040fe20007ffe1ff */
[C---:B------:R-:W-:Y:S01]  /*ab00*/  VIADD R132, R0.reuse, 0x7 ;  /* 0x0000000700847836 */ /* 0x040fe20000000000 */
[C---:B------:R-:W-:Y:S01]  /*ab10*/  IADD3 R3, -R0.reuse, -0x7, RZ ;  /* 0xfffffff900037810 */ /* 0x040fe20007ffe1ff */
[----:B------:R-:W-:Y:S01]  /*ab20*/  VIADD R157, R0, 0xffffffe7 ;  /* 0xffffffe7009d7836 */ /* 0x000fe20000000000 */
[----:B------:R-:W-:Y:S01]  /*ab30*/  ISETP.GE.AND P4, PT, R136, RZ, PT ;  /* 0x000000ff8800720c */ /* 0x000fe20003f86270 */
[----:B------:R-:W-:Y:S01]  /*ab40*/  VIADD R174, R0, 0x48 ;  /* 0x0000004800ae7836 */ /* 0x000fe20000000000 */
[----:B------:R-:W-:Y:S01]  /*ab50*/  ISETP.GE.AND P3, PT, R132, RZ, PT ;  /* 0x000000ff8400720c */ /* 0x000fe20003f66270 */
[C---:B------:R-:W-:Y:S01]  /*ab60*/  VIADD R173, R0.reuse, 0x3f ;  /* 0x0000003f00ad7836 */ /* 0x040fe20000000000 */
[----:B------:R-:W-:Y:S01]  /*ab70*/  SEL R2, R139, R136, !P4 ;  /* 0x000000888b027207 */ /* 0x000fe20006000000 */
[C---:B------:R-:W-:Y:S01]  /*ab80*/  VIADD R181, R0.reuse, 0x47 ;  /* 0x0000004700b57836 */ /* 0x040fe20000000000 */
[----:B------:R-:W-:Y:S01]  /*ab90*/  SEL R139, R3, R132, !P3 ;  /* 0x00000084038b7207 */ /* 0x000fe20005800000 */
[----:B------:R-:W-:Y:S01]  /*aba0*/  VIADD R179, R0, 0xfffffff0 ;  /* 0xfffffff000b37836 */ /* 0x000fe20000000000 */
[----:B------:R-:W-:Y:S01]  /*abb0*/  ISETP.GE.AND P0, PT, R174, RZ, PT ;  /* 0x000000ffae00720c */ /* 0x000fe20003f06270 */
[C---:B------:R-:W-:Y:S01]  /*abc0*/  VIADD R178, R0.reuse, 0xffffffef ;  /* 0xffffffef00b27836 */ /* 0x040fe20000000000 */
[----:B------:R-:W-:Y:S01]  /*abd0*/  I2FP.F32.S32 R3, R2 ;  /* 0x0000000200037245 */ /* 0x000fe20000201400 */
[C---:B------:R-:W-:Y:S01]  /*abe0*/  VIADD R183, R0.reuse, 0x30 ;  /* 0x0000003000b77836 */ /* 0x040fe20000000000 */
[----:B------:R-:W-:Y:S01]  /*abf0*/  I2FP.F32.S32 R2, R139 ;  /* 0x0000008b00027245 */ /* 0x000fe20000201400 */
[----:B------:R-:W-:Y:S01]  /*ac00*/  VIADD R139, R0, 0x38 ;  /* 0x00000038008b7836 */ /* 0x000fe20000000000 */
[----:B------:R-:W-:Y:S01]  /*ac10*/  ISETP.GE.AND P5, PT, R173, RZ, PT ;  /* 0x000000ffad00720c */ /* 0x000fe20003fa6270 */
[----:B------:R-:W-:Y:S01]  /*ac20*/  FFMA.FTZ R6, R3, -UR5, R6 ;  /* 0x8000000503067c23 */ /* 0x000fe20008010006 */
[----:B------:R-:W-:Y:S01]  /*ac30*/  IABS R169, R0 ;  /* 0x0000000000a97213 */ /* 0x000fe20000000000 */
[----:B------:R-:W-:Y:S01]  /*ac40*/  VIADD R3, R177, UR7 ;  /* 0x00000007b1037c36 */ /* 0x000fe20008000000 */
[----:B------:R-:W-:Y:S01]  /*ac50*/  ISETP.GE.AND P2, PT, R139, RZ, PT ;  /* 0x000000ff8b00720c */ /* 0x000fe20003f46270 */
[----:B------:R-:W-:Y:S01]  /*ac60*/  FFMA.FTZ R7, R2, -UR5, R7 ;  /* 0x8000000502077c23 */ /* 0x000fe20008010007 */
[----:B------:R-:W-:Y:S01]  /*ac70*/  I2FP.F32.S32 R169, R169 ;  /* 0x000000a900a97245 */ /* 0x000fe20000201400 */
[C---:B------:R-:W-:Y:S01]  /*ac80*/  VIADD R2, R0.reuse, 0x37 ;  /* 0x0000003700027836 */ /* 0x040fe20000000000 */
[C---:B------:R-:W-:Y:S01]  /*ac90*/  @!P0 IADD3 R174, -R3.reuse, -0x8, RZ ;  /* 0xfffffff803ae8810 */ /* 0x040fe20007ffe1ff */
[C---:B------:R-:W-:Y:S01]  /*aca0*/  VIADD R159, R0.reuse, 0x2f ;  /* 0x0000002f009f7836 */ /* 0x040fe20000000000 */
[----:B------:R-:W-:Y:S01]  /*acb0*/  IABS R171, R3 ;  /* 0x0000000300ab7213 */ /* 0x000fe20000000000 */
[----:B------:R-:W-:Y:S01]  /*acc0*/  VIADD R162, R0, 0x28 ;  /* 0x0000002800a27836 */ /* 0x000fe20000000000 */
[----:B------:R-:W-:Y:S01]  /*acd0*/  ISETP.GE.AND P0, PT, R2, RZ, PT ;  /* 0x000000ff0200720c */ /* 0x000fe20003f06270 */
[C---:B------:R-:W-:Y:S01]  /*ace0*/  VIADD R138, R0.reuse, 0xffffffff ;  /* 0xffffffff008a7836 */ /* 0x040fe20000000000 */
[----:B------:R-:W-:Y:S01]  /*acf0*/  I2FP.F32.S32 R171, R171 ;  /* 0x000000ab00ab7245 */ /* 0x000fe20000201400 */
[C---:B------:R-:W-:Y:S01]  /*ad00*/  VIADD R170, R0.reuse, 0xfffffff7 ;  /* 0xfffffff700aa7836 */ /* 0x040fe20000000000 */
[C---:B------:R-:W-:Y:S01]  /*ad10*/  @!P5 IADD3 R173, -R3.reuse, 0x1, RZ ;  /* 0x0000000103add810 */ /* 0x040fe20007ffe1ff */
[----:B------:R-:W-:Y:S01]  /*ad20*/  VIADD R153, R0, 0x27 ;  /* 0x0000002700997836 */ /* 0x000fe20000000000 */
[----:B------:R-:W-:Y:S01]  /*ad30*/  ISETP.GE.AND P6, PT, R138, RZ, PT ;  /* 0x000000ff8a00720c */ /* 0x000fe20003fc6270 */
[C---:B------:R-:W-:Y:S01]  /*ad40*/  VIADD R161, R0.reuse, 0x1f ;  /* 0x0000001f00a17836 */ /* 0x040fe20000000000 */
[C---:B------:R-:W-:Y:S01]  /*ad50*/  @!P2 IADD3 R139, -R3.reuse, 0x8, RZ ;  /* 0x00000008038ba810 */ /* 0x040fe20007ffe1ff */
[----:B------:R-:W-:Y:S01]  /*ad60*/  VIADD R145, R0, 0x18 ;  /* 0x0000001800917836 */ /* 0x000fe20000000000 */
[----:B------:R-:W-:Y:S01]  /*ad70*/  ISETP.GE.AND P5, PT, R178, RZ, PT ;  /* 0x000000ffb200720c */ /* 0x000fe20003fa6270 */
[C---:B------:R-:W-:Y:S01]  /*ad80*/  VIADD R182, R0.reuse, 0xffffffe8 ;  /* 0xffffffe800b67836 */ /* 0x040fe20000000000 */
[----:B------:R-:W-:Y:S01]  /*ad90*/  I2FP.F32.S32 R175, R174 ;  /* 0x000000ae00af7245 */ /* 0x000fe20000201400 */
[----:B------:R-:W-:Y:S01]  /*ada0*/  VIADD R177, R0, 0xffffffe0 ;  /* 0xffffffe000b17836 */ /* 0x000fe20000000000 */
[----:B------:R-:W-:Y:S01]  /*adb0*/  @!P0 IADD3 R2, -R3, 0x9, RZ ;  /* 0x0000000903028810 */ /* 0x000fe20007ffe1ff */
[C---:B------:R-:W-:Y:S01]  /*adc0*/  FFMA.FTZ R8, R171.reuse, -UR5, R8 ;  /* 0x80000005ab087c23 */ /* 0x040fe20008010008 */
[----:B------:R-:W-:Y:S01]  /*add0*/  ISETP.GE.AND P0, PT, R170, RZ, PT ;  /* 0x000000ffaa00720c */ /* 0x000fe20003f06270 */
[----:B------:R-:W-:Y:S01]  /*ade0*/  FFMA.FTZ R14, R171, -UR5, R14 ;  /* 0x80000005ab0e7c23 */ /* 0x000fe2000801000e */
[----:B------:R-:W-:Y:S01]  /*adf0*/  I2FP.F32.S32 R174, R173 ;  /* 0x000000ad00ae7245 */ /* 0x000fe20000201400 */
[C---:B------:R-:W-:Y:S01]  /*ae00*/  VIADD R171, R0.reuse, 0xfffffff8 ;  /* 0xfffffff800ab7836 */ /* 0x040fe20000000000 */
[C---:B------:R-:W-:Y:S01]  /*ae10*/  @!P6 IADD3 R138, -R0.reuse, 0x1, RZ ;  /* 0x00000001008ae810 */ /* 0x040fe20007ffe1ff */
[C---:B------:R-:W-:Y:S01]  /*ae20*/  VIADD R173, R0.reuse, 0xffffffcf ;  /* 0xffffffcf00ad7836 */ /* 0x040fe20000000000 */
[----:B------:R-:W-:Y:S01]  /*ae30*/  ISETP.GE.AND P6, PT, R179, RZ, PT ;  /* 0x000000ffb300720c */ /* 0x000fe20003fc6270 */
[----:B------:R-:W-:Y:S01]  /*ae40*/  FFMA.FTZ R10, R175, -UR5, R10 ;  /* 0x80000005af0a7c23 */ /* 0x000fe2000801000a */
[----:B------:R-:W-:Y:S01]  /*ae50*/  ISETP.GE.AND P2, PT, R171, RZ, PT ;  /* 0x000000ffab00720c */ /* 0x000fe20003f46270 */
[C---:B------:R-:W-:Y:S01]  /*ae60*/  VIADD R175, R0.reuse, 0xffffffdf ;  /* 0xffffffdf00af7836 */ /* 0x040fe20000000000 */
[----:B------:R-:W-:Y:S01]  /*ae70*/  @!P5 IADD3 R178, -R0, 0x11, RZ ;  /* 0x0000001100b2d810 */ /* 0x000fe20007ffe1ff */
[----:B------:R-:W-:Y:S01]  /*ae80*/  FFMA.FTZ R4, R169, -UR5, R4 ;  /* 0x80000005a9047c23 */ /* 0x000fe20008010004 */
[----:B------:R-:W-:Y:S01]  /*ae90*/  ISETP.GE.AND P5, PT, R157, RZ, PT ;  /* 0x000000ff9d00720c */ /* 0x000fe20003fa6270 */
[----:B------:R-:W-:Y:S01]  /*aea0*/  FFMA.FTZ R9, R174, -UR5, R9 ;  /* 0x80000005ae097c23 */ /* 0x000fe20008010009 */
[----:B------:R-:W-:Y:S01]  /*aeb0*/  @!P0 IADD3 R170, -R0, 0x9, RZ ;  /* 0x0000000900aa8810 */ /* 0x000fe20007ffe1ff */
[----:B------:R-:W-:Y:S01]  /*aec0*/  FFMA.FTZ R15, R174, -UR5, R15 ;  /* 0x80000005ae0f7c23 */ /* 0x000fe2000801000f */
[----:B------:R-:W-:Y:S01]  /*aed0*/  ISETP.GE.AND P0, PT, R181, RZ, PT ;  /* 0x000000ffb500720c */ /* 0x000fe20003f06270 */
[C---:B------:R-:W-:Y:S01]  /*aee0*/  VIADD R174, R0.reuse, 0xffffffd0 ;  /* 0xffffffd000ae7836 */ /* 0x040fe20000000000 */
[----:B------:R-:W-:Y:S01]  /*aef0*/  I2FP.F32.S32 R138, R138 ;  /* 0x0000008a008a7245 */ /* 0x000fe20000201400 */
[----:B------:R-:W-:Y:S01]  /*af00*/  FFMA.FTZ R18, R169, -UR5, R18 ;  /* 0x80000005a9127c23 */ /* 0x000fe20008010012 */
[C---:B------:R-:W-:Y:S01]  /*af10*/  @!P6 IADD3 R179, -R0.reuse, 0x10, RZ ;  /* 0x0000001000b3e810 */ /* 0x040fe20007ffe1ff */
[C---:B------:R-:W-:Y:S01]  /*af20*/  VIADD R169, R0.reuse, 0xffffffc8 ;  /* 0xffffffc800a97836 */ /* 0x040fe20000000000 */
[----:B------:R-:W-:Y:S01]  /*af30*/  @!P2 IADD3 R171, -R0, 0x8, RZ ;  /* 0x0000000800aba810 */ /* 0x000fe20007ffe1ff */
[C---:B------:R-:W-:Y:S01]  /*af40*/  FFMA.FTZ R5, R138.reuse, -UR5, R5 ;  /* 0x800000058a057c23 */ /* 0x040fe20008010005 */
[----:B------:R-:W-:Y:S01]  /*af50*/  ISETP.GE.AND P2, PT, R183, RZ, PT ;  /* 0x000000ffb700720c */ /* 0x000fe20003f46270 */
[----:B------:R-:W-:Y:S01]  /*af60*/  FFMA.FTZ R19, R138, -UR5, R19 ;  /* 0x800000058a137c23 */ /* 0x000fe20008010013 */
[----:B------:R-:W-:Y:S01]  /*af70*/  ISETP.GE.AND P6, PT, R182, RZ, PT ;  /* 0x000000ffb600720c */ /* 0x000fe20003fc6270 */
[----:B------:R-:W-:Y:S01]  /*af80*/  UIADD3 UR7, UR31, -0x4498517b, URZ ;  /* 0xbb67ae851f077890 */ /* 0x000fe2000fffe03f */
[----:B------:R-:W-:Y:S01]  /*af90*/  I2FP.F32.S32 R138, R171 ;  /* 0x000000ab008a7245 */ /* 0x000fe20000201400 */
[----:B------:R-:W-:Y:S01]  /*afa0*/  VIADD R171, R0, 0xffffffd8 ;  /* 0xffffffd800ab7836 */ /* 0x000fe20000000000 */
[----:B------:R-:W-:Y:S02]  /*afb0*/  @!P0 IADD3 R181, -R3, -0x7, RZ ;  /* 0xfffffff903b58810 */ /* 0x000fe40007ffe1ff */
[----:B------:R-:W-:Y:S01]  /*afc0*/  ISETP.GE.AND P0, PT, R159, RZ, PT ;  /* 0x000000ff9f00720c */ /* 0x000fe20003f06270 */
[----:B------:R-:W-:Y:S01]  /*afd0*/  FFMA.FTZ R16, R138, -UR5, R16 ;  /* 0x800000058a107c23 */ /* 0x000fe20008010010 */
[----:B------:R-:W-:Y:S01]  /*afe0*/  I2FP.F32.S32 R158, R170 ;  /* 0x000000aa009e7245 */ /* 0x000fe20000201400 */
[C---:B------:R-:W-:Y:S01]  /*aff0*/  VIADD R170, R0.reuse, 0xffffffd7 ;  /* 0xffffffd700aa7836 */ /* 0x040fe20000000000 */
[----:B------:R-:W-:Y:S01]  /*b000*/  @!P5 IADD3 R157, -R0, 0x19, RZ ;  /* 0x00000019009dd810 */ /* 0x000fe20007ffe1ff */
[----:B------:R-:W-:Y:S01]  /*b010*/  FFMA.FTZ R22, R138, -UR5, R22 ;  /* 0x800000058a167c23 */ /* 0x000fe20008010016 */
[----:B------:R-:W-:Y:S01]  /*b020*/  @!P2 IADD3 R183, -R3, 0x10, RZ ;  /* 0x0000001003b7a810 */ /* 0x000fe20007ffe1ff */
[C---:B------:R-:W-:Y:S01]  /*b030*/  VIADD R138, R0.reuse, 0xffffffc7 ;  /* 0xffffffc7008a7836 */ /* 0x040fe20000000000 */
[----:B------:R-:W-:Y:S01]  /*b040*/  @!P6 IADD3 R182, -R0, 0x18, RZ ;  /* 0x0000001800b6e810 */ /* 0x000fe20007ffe1ff */
[C---:B------:R-:W-:Y:S01]  /*b050*/  FFMA.FTZ R17, R158.reuse, -UR5, R17 ;  /* 0x800000059e117c23 */ /* 0x040fe20008010011 */
[----:B------:R-:W-:Y:S01]  /*b060*/  ISETP.GE.AND P2, PT, R177, RZ, PT ;  /* 0x000000ffb100720c */ /* 0x000fe20003f46270 */
[----:B------:R-:W-:Y:S01]  /*b070*/  FFMA.FTZ R23, R158, -UR5, R23 ;  /* 0x800000059e177c23 */ /* 0x000fe20008010017 */
[----:B------:R-:W-:Y:S01]  /*b080*/  ISETP.GE.AND P6, PT, R171, RZ, PT ;  /* 0x000000ffab00720c */ /* 0x000fe20003fc6270 */
[----:B------:R-:W-:Y:S01]  /*b090*/  VIADD R158, R0, 0x20 ;  /* 0x00000020009e7836 */ /* 0x000fe20000000000 */
[----:B------:R-:W-:Y:S02]  /*b0a0*/  @!P0 IADD3 R159, -R3, 0x11, RZ ;  /* 0x00000011039f8810 */ /* 0x000fe40007ffe1ff */
[----:B------:R-:W-:Y:S02]  /*b0b0*/  ISETP.GE.AND P0, PT, R175, RZ, PT ;  /* 0x000000ffaf00720c */ /* 0x000fe40003f06270 */
[----:B------:R-:W-:Y:S02]  /*b0c0*/  ISETP.GE.AND P5, PT, R170, RZ, PT ;  /* 0x000000ffaa00720c */ /* 0x000fe40003fa6270 */
[----:B------:R-:W-:Y:S02]  /*b0d0*/  I2FP.F32.S32 R139, R139 ;  /* 0x0000008b008b7245 */ /* 0x000fe40000201400 */
[----:B------:R-:W-:Y:S02]  /*b0e0*/  I2FP.F32.S32 R2, R2 ;  /* 0x0000000200027245 */ /* 0x000fe40000201400 */
[C---:B------:R-:W-:Y:S01]  /*b0f0*/  @!P2 IADD3 R177, -R0.reuse, 0x20, RZ ;  /* 0x0000002000b1a810 */ /* 0x040fe20007ffe1ff */
[C---:B------:R-:W-:Y:S01]  /*b100*/  FFMA.FTZ R12, R139.reuse, -UR5, R12 ;  /* 0x800000058b0c7c23 */ /* 0x040fe2000801000c */
[----:B------:R-:W-:Y:S01]  /*b110*/  @!P6 IADD3 R171, -R0, 0x28, RZ ;  /* 0x0000002800abe810 */ /* 0x000fe20007ffe1ff */
[----:B------:R-:W-:Y:S01]  /*b120*/  FFMA.FTZ R13, R2, -UR5, R13 ;  /* 0x80000005020d7c23 */ /* 0x000fe2000801000d */
[----:B------:R-:W-:Y:S01]  /*b130*/  ISETP.GE.AND P2, PT, R174, RZ, PT ;  /* 0x000000ffae00720c */ /* 0x000fe20003f46270 */
[----:B------:R-:W-:Y:S01]  /*b140*/  FFMA.FTZ R26, R139, -UR5, R26 ;  /* 0x800000058b1a7c23 */ /* 0x000fe2000801001a */
[C---:B------:R-:W-:Y:S01]  /*b150*/  @!P0 IADD3 R175, -R0.reuse, 0x21, RZ ;  /* 0x0000002100af8810 */ /* 0x040fe20007ffe1ff */
[C---:B------:R-:W-:Y:S01]  /*b160*/  VIADD R139, R0.reuse, 0x17 ;  /* 0x00000017008b7836 */ /* 0x040fe20000000000 */
[----:B------:R-:W-:Y:S01]  /*b170*/  @!P5 IADD3 R170, -R0, 0x29, RZ ;  /* 0x0000002900aad810 */ /* 0x000fe20007ffe1ff */
[----:B------:R-:W-:Y:S01]  /*b180*/  FFMA.FTZ R27, R2, -UR5, R27 ;  /* 0x80000005021b7c23 */ /* 0x000fe2000801001b */
[----:B------:R-:W-:Y:S01]  /*b190*/  ISETP.GE.AND P0, PT, R173, RZ, PT ;  /* 0x000000ffad00720c */ /* 0x000fe20003f06270 */
[----:B------:R-:W-:Y:S01]  /*b1a0*/  VIADD R2, R0, 0x10 ;  /* 0x0000001000027836 */ /* 0x000fe20000000000 */
[----:B------:R-:W-:Y:S02]  /*b1b0*/  ISETP.GE.AND P6, PT, R169, RZ, PT ;  /* 0x000000ffa900720c */ /* 0x000fe40003fc6270 */
[----:B------:R-:W-:Y:S02]  /*b1c0*/  ISETP.GE.AND P5, PT, R138, RZ, PT ;  /* 0x000000ff8a00720c */ /* 0x000fe40003fa6270 */
[----:B------:R-:W-:Y:S02]  /*b1d0*/  I2FP.F32.S32 R181, R181 ;  /* 0x000000b500b57245 */ /* 0x000fe40000201400 */
[----:B------:R-:W-:Y:S02]  /*b1e0*/  @!P2 IADD3 R174, -R0, 0x30, RZ ;  /* 0x0000003000aea810 */ /* 0x000fe40007ffe1ff */
[----:B------:R-:W-:Y:S01]  /*b1f0*/  ISETP.GE.AND P2, PT, R162, RZ, PT ;  /* 0x000000ffa200720c */ /* 0x000fe20003f46270 */
[----:B------:R-:W-:Y:S01]  /*b200*/  FFMA.FTZ R11, R181, -UR5, R11 ;  /* 0x80000005b50b7c23 */ /* 0x000fe2000801000b */
[----:B------:R-:W-:Y:S01]  /*b210*/  @!P4 IADD3 R136, -R3, 0x38, RZ ;  /* 0x000000380388c810 */ /* 0x000fe20007ffe1ff */
[----:B------:R-:W-:Y:S01]  /*b220*/  IMAD.U32 R181, RZ, RZ, UR31 ;  /* 0x0000001fffb57e24 */ /* 0x000fe2000f8e00ff */
[C---:B------:R-:W-:Y:S02]  /*b230*/  @!P0 IADD3 R173, -R0.reuse, 0x31, RZ ;  /* 0x0000003100ad8810 */ /* 0x040fe40007ffe1ff */
[C---:B------:R-:W-:Y:S02]  /*b240*/  @!P6 IADD3 R169, -R0.reuse, 0x38, RZ ;  /* 0x0000003800a9e810 */ /* 0x040fe40007ffe1ff */
[C---:B------:R-:W-:Y:S01]  /*b250*/  @!P5 IADD3 R138, -R0.reuse, 0x39, RZ ;  /* 0x00000039008ad810 */ /* 0x040fe20007ffe1ff */
[----:B------:R-:W-:Y:S01]  /*b260*/  VIADD R0, R0, 0xf ;  /* 0x0000000f00007836 */ /* 0x000fe20000000000 */
[----:B------:R-:W-:Y:S02]  /*b270*/  ISETP.GE.AND P0, PT, R153, RZ, PT ;  /* 0x000000ff9900720c */ /* 0x000fe40003f06270 */
[----:B------:R-:W-:Y:S02]  /*b280*/  ISETP.GE.AND P6, PT, R158, RZ, PT ;  /* 0x000000ff9e00720c */ /* 0x000fe40003fc6270 */
[----:B------:R-:W-:Y:S02]  /*b290*/  ISETP.GE.AND P5, PT, R161, RZ, PT ;  /* 0x000000ffa100720c */ /* 0x000fe40003fa6270 */
[----:B------:R-:W-:Y:S02]  /*b2a0*/  @!P2 IADD3 R162, -R3, 0x18, RZ ;  /* 0x0000001803a2a810 */ /* 0x000fe40007ffe1ff */
[----:B------:R-:W-:Y:S02]  /*b2b0*/  ISETP.GE.AND P2, PT, R145, RZ, PT ;  /* 0x000000ff9100720c */ /* 0x000fe40003f46270 */
[C---:B------:R-:W-:Y:S02]  /*b2c0*/  @!P3 IADD3 R132, -R3.reuse, 0x39, RZ ;  /* 0x000000390384b810 */ /* 0x040fe40007ffe1ff */
[----:B------:R-:W-:Y:S02]  /*b2d0*/  I2FP.F32.S32 R136, R136 ;  /* 0x0000008800887245 */ /* 0x000fe40000201400 */
[C---:B------:R-:W-:Y:S02]  /*b2e0*/  @!P0 IADD3 R153, -R3.reuse, 0x19, RZ ;  /* 0x0000001903998810 */ /* 0x040fe40007ffe1ff */
[C---:B------:R-:W-:Y:S01]  /*b2f0*/  @!P6 IADD3 R158, -R3.reuse, 0x20, RZ ;  /* 0x00000020039ee810 */ /* 0x040fe20007ffe1ff */
[----:B------:R-:W-:Y:S01]  /*b300*/  FFMA.FTZ R60, R136, -UR5, R60 ;  /* 0x80000005883c7c23 */ /* 0x000fe2000801003c */
[----:B------:R-:W-:Y:S02]  /*b310*/  @!P5 IADD3 R161, -R3, 0x21, RZ ;  /* 0x0000002103a1d810 */ /* 0x000fe40007ffe1ff */
[----:B------:R-:W-:Y:S02]  /*b320*/  ISETP.GE.AND P0, PT, R139, RZ, PT ;  /* 0x000000ff8b00720c */ /* 0x000fe40003f06270 */
[----:B------:R-:W-:Y:S02]  /*b330*/  ISETP.GE.AND P6, PT, R2, RZ, PT ;  /* 0x000000ff0200720c */ /* 0x000fe40003fc6270 */
[----:B------:R-:W-:Y:S02]  /*b340*/  ISETP.GE.AND P5, PT, R0, RZ, PT ;  /* 0x000000ff0000720c */ /* 0x000fe40003fa6270 */
[C---:B------:R-:W-:Y:S02]  /*b350*/  @!P2 IADD3 R145, -R3.reuse, 0x28, RZ ;  /* 0x000000280391a810 */ /* 0x040fe40007ffe1ff */
[----:B------:R-:W-:Y:S02]  /*b360*/  I2FP.F32.S32 R132, R132 ;  /* 0x0000008400847245 */ /* 0x000fe40000201400 */
[----:B------:R-:W-:Y:S02]  /*b370*/  I2FP.F32.S32 R183, R183 ;  /* 0x000000b700b77245 */ /* 0x000fe40000201400 */
[----:B------:R-:W-:Y:S01]  /*b380*/  I2FP.F32.S32 R178, R178 ;  /* 0x000000b200b27245 */ /* 0x000fe20000201400 */
[----:B------:R-:W-:Y:S01]  /*b390*/  FFMA.FTZ R61, R132, -UR5, R61 ;  /* 0x80000005843d7c23 */ /* 0x000fe2000801003d */
[----:B------:R-:W-:Y:S01]  /*b3a0*/  @!P0 IADD3 R139, -R3, 0x29, RZ ;  /* 0x00000029038b8810 */ /* 0x000fe20007ffe1ff */
[----:B------:R-:W-:Y:S01]  /*b3b0*/  FFMA.FTZ R24, R183, -UR5, R24 ;  /* 0x80000005b7187c23 */ /* 0x000fe20008010018 */
[C---:B------:R-:W-:Y:S01]  /*b3c0*/  @!P6 IADD3 R2, -R3.reuse, 0x30, RZ ;  /* 0x000000300302e810 */ /* 0x040fe20007ffe1ff */
[C---:B------:R-:W-:Y:S01]  /*b3d0*/  FFMA.FTZ R21, R178.reuse, -UR5, R21 ;  /* 0x80000005b2157c23 */ /* 0x040fe20008010015 */
[----:B------:R-:W-:Y:S01]  /*b3e0*/  @!P5 IADD3 R0, -R3, 0x31, RZ ;  /* 0x000000310300d810 */ /* 0x000fe20007ffe1ff */
[----:B------:R-:W-:Y:S01]  /*b3f0*/  FFMA.FTZ R35, R178, -UR5, R35 ;  /* 0x80000005b2237c23 */ /* 0x000fe20008010023 */
[----:B------:R-:W-:Y:S01]  /*b400*/  I2FP.F32.S32 R3, R179 ;  /* 0x000000b300037245 */ /* 0x000fe20000201400 */
[----:B------:R-:W-:Y:S01]  /*b410*/  FFMA.FTZ R30, R183, -UR5, R30 ;  /* 0x80000005b71e7c23 */ /* 0x000fe2000801001e */
[----:B------:R-:W-:Y:S02]  /*b420*/  I2FP.F32.S32 R139, R139 ;  /* 0x0000008b008b7245 */ /* 0x000fe40000201400 */
[----:B------:R-:W-:Y:S01]  /*b430*/  I2FP.F32.S32 R0, R0 ;  /* 0x0000000000007245 */ /* 0x000fe20000201400 */
[C---:B------:R-:W-:Y:S01]  /*b440*/  FFMA.FTZ R20, R3.reuse, -UR5, R20 ;  /* 0x8000000503147c23 */ /* 0x040fe20008010014 */
[----:B------:R-:W-:Y:S01]  /*b450*/  FMNMX.FTZ R132, R4, R133, !PT ;  /* 0x0000008504847209 */ /* 0x000fe20007810000 */
[----:B------:R-:W-:Y:S01]  /*b460*/  FFMA.FTZ R34, R3, -UR5, R34 ;  /* 0x8000000503227c23 */ /* 0x000fe20008010022 */
[----:B------:R-:W-:Y:S01]  /*b470*/  I2FP.F32.S32 R3, R157 ;  /* 0x0000009d00037245 */ /* 0x000fe20000201400 */
[----:B------:R-:W-:Y:S01]  /*b480*/  FFMA.FTZ R45, R139, -UR5, R45 ;  /* 0x800000058b2d7c23 */ /* 0x000fe2000801002d */
[----:B------:R-:W-:Y:S01]  /*b490*/  FMNMX.FTZ R132, R5, R132, !PT ;  /* 0x0000008405847209 */ /* 0x000fe20007810000 */
[----:B------:R-:W-:Y:S01]  /*b4a0*/  FFMA.FTZ R59, R139, -UR5, R59 ;  /* 0x800000058b3b7c23 */ /* 0x000fe2000801003b */
[----:B------:R-:W-:Y:S01]  /*b4b0*/  I2FP.F32.S32 R139, R169 ;  /* 0x000000a9008b7245 */ /* 0x000fe20000201400 */
[C---:B------:R-:W-:Y:S01]  /*b4c0*/  FFMA.FTZ R33, R3.reuse, -UR5, R33 ;  /* 0x8000000503217c23 */ /* 0x040fe20008010021 */
[----:B------:R-:W-:Y:S01]  /*b4d0*/  I2FP.F32.S32 R179, R159 ;  /* 0x0000009f00b37245 */ /* 0x000fe20000201400 */
[----:B------:R-:W-:Y:S01]  /*b4e0*/  FFMA.FTZ R39, R3, -UR5, R39 ;  /* 0x8000000503277c23 */ /* 0x000fe20008010027 */
[----:B------:R-:W-:Y:S01]  /*b4f0*/  I2FP.F32.S32 R3, R158 ;  /* 0x0000009e00037245 */ /* 0x000fe20000201400 */
[----:B------:R-:W-:Y:S01]  /*b500*/  FFMA.FTZ R57, R0, -UR5, R57 ;  /* 0x8000000500397c23 */ /* 0x000fe20008010039 */
[----:B------:R-:W-:Y:S01]  /*b510*/  FMNMX.FTZ R132, R16, R132, !PT ;  /* 0x0000008410847209 */ /* 0x000fe20007810000 */
[----:B------:R-:W-:Y:S01]  /*b520*/  FFMA.FTZ R63, R0, -UR5, R63 ;  /* 0x80000005003f7c23 */ /* 0x000fe2000801003f */
[----:B------:R-:W-:Y:S01]  /*b530*/  FMNMX.FTZ R0, R6, R134, !PT ;  /* 0x0000008606007209 */ /* 0x000fe20007810000 */
[----:B------:R-:W-:Y:S01]  /*b540*/  FFMA.FTZ R40, R3, -UR5, R40 ;  /* 0x8000000503287c23 */ /* 0x000fe20008010028 */
[----:B------:R-:W-:Y:S01]  /*b550*/  FMNMX.FTZ R132, R17, R132, !PT ;  /* 0x0000008411847209 */ /* 0x000fe20007810000 */
[----:B------:R-:W-:Y:S01]  /*b560*/  FFMA.FTZ R46, R3, -UR5, R46 ;  /* 0x80000005032e7c23 */ /* 0x000fe2000801002e */
[----:B------:R-:W-:Y:S01]  /*b570*/  I2FP.F32.S32 R3, R145 ;  /* 0x0000009100037245 */ /* 0x000fe20000201400 */
        /* <DEDUP_REMOVED lines=15> */
[----:B------:R-:W-:Y:S01]  /*b670*/  FMNMX.FTZ R3, R7, R0, !PT ;  /* 0x0000000007037209 */ /* 0x000fe20007810000 */
[C---:B------:R-:W-:Y:S01]  /*b680*/  FFMA.FTZ R32, R179.reuse, -UR5, R32 ;  /* 0x80000005b3207c23 */ /* 0x040fe20008010020 */
        /* <DEDUP_REMOVED lines=15> */
[----:B------:R-:W-:Y:S01]  /*b780*/  FMNMX.FTZ R3, R23, R0, !PT ;  /* 0x0000000017037209 */ /* 0x000fe20007810000 */
[----:B------:R-:W-:Y:S01]  /*b790*/  FFMA.FTZ R43, R179, -UR5, R43 ;  /* 0x80000005b32b7c23 */ /* 0x000fe2000801002b */
[----:B------:R-:W-:Y:S02]  /*b7a0*/  FMNMX.FTZ R2, R26, R2, !PT ;  /* 0x000000021a027209 */ /* 0x000fe40007810000 */
[----:B------:R-:W-:Y:S02]  /*b7b0*/  FMNMX.FTZ R132, R32, R132, !PT ;  /* 0x0000008420847209 */ /* 0x000fe40007810000 */
[----:B------:R-:W-:Y:S02]  /*b7c0*/  FMNMX.FTZ R0, R34, R3, !PT ;  /* 0x0000000322007209 */ /* 0x000fe40007810000 */
[----:B------:R-:W-:Y:S02]  /*b7d0*/  I2FP.F32.S32 R175, R175 ;  /* 0x000000af00af7245 */ /* 0x000fe40000201400 */
[----:B------:R-:W-:Y:S02]  /*b7e0*/  I2FP.F32.S32 R161, R161 ;  /* 0x000000a100a17245 */ /* 0x000fe40000201400 */
[----:B------:R-:W-:Y:S01]  /*b7f0*/  FMNMX.FTZ R2, R27, R2, !PT ;  /* 0x000000021b027209 */ /* 0x000fe20007810000 */
[----:B------:R-:W-:Y:S01]  /*b800*/  FFMA.FTZ R37, R175, -UR5, R37 ;  /* 0x80000005af257c23 */ /* 0x000fe20008010025 */
[----:B------:R-:W-:Y:S01]  /*b810*/  FMNMX.FTZ R132, R33, R132, !PT ;  /* 0x0000008421847209 */ /* 0x000fe20007810000 */
[----:B------:R-:W-:Y:S01]  /*b820*/  FFMA.FTZ R41, R161, -UR5, R41 ;  /* 0x80000005a1297c23 */ /* 0x000fe20008010029 */
[----:B-----5:R-:W-:Y:S01]  /*b830*/  LOP3.LUT R181, R151, UR17, R181, 0x96, !PT ;  /* 0x0000001197b57c12 */ /* 0x020fe2000f8e96b5 */
[----:B------:R-:W-:Y:S01]  /*b840*/  FFMA.FTZ R51, R175, -UR5, R51 ;  /* 0x80000005af337c23 */ /* 0x000fe20008010033 */
[----:B------:R-:W-:Y:S01]  /*b850*/  FMNMX.FTZ R3, R35, R0, !PT ;  /* 0x0000000023037209 */ /* 0x000fe20007810000 */
[----:B------:R-:W-:Y:S01]  /*b860*/  FFMA.FTZ R47, R161, -UR5, R47 ;  /* 0x80000005a12f7c23 */ /* 0x000fe2000801002f */
[----:B------:R-:W-:Y:S01]  /*b870*/  I2FP.F32.S32 R171, R171 ;  /* 0x000000ab00ab7245 */ /* 0x000fe20000201400 */
[----:B------:R-:W-:Y:S01]  /*b880*/  IMAD.WIDE.U32 R146, R181, -0x326172a9, RZ ;  /* 0xcd9e8d57b5927825 */ /* 0x000fe200078e00ff */
[----:B------:R-:W-:Y:S02]  /*b890*/  I2FP.F32.S32 R181, R162 ;  /* 0x000000a200b57245 */ /* 0x000fe40000201400 */
[----:B---3--:R-:W-:Y:S01]  /*b8a0*/  LOP3.LUT R183, R149, UR7, R150, 0x96, !PT ;  /* 0x0000000795b77c12 */ /* 0x008fe2000f8e9696 */
[----:B------:R-:W-:Y:S01]  /*b8b0*/  FFMA.FTZ R48, R171, -UR5, R48 ;  /* 0x80000005ab307c23 */ /* 0x000fe20008010030 */
[----:B------:R-:W-:Y:S01]  /*b8c0*/  LOP3.LUT R157, R147, UR26, R140, 0x96, !PT ;  /* 0x0000001a939d7c12 */ /* 0x000fe2000f8e968c */
[C---:B------:R-:W-:Y:S01]  /*b8d0*/  FFMA.FTZ R28, R181.reuse, -UR5, R28 ;  /* 0x80000005b51c7c23 */ /* 0x040fe2000801001c */
[----:B------:R-:W-:Y:S01]  /*b8e0*/  FMNMX.FTZ R2, R30, R2, !PT ;  /* 0x000000021e027209 */ /* 0x000fe20007810000 */
[----:B------:R-:W2:Y:S01]  /*b8f0*/  LDL.64 R140, [R1+0x90] ;  /* 0x00009000018c7983 */ /* 0x000ea20000100a00 */
[----:B------:R-:W-:Y:S01]  /*b900*/  FMNMX.FTZ R132, R36, R132, !PT ;  /* 0x0000008424847209 */ /* 0x000fe20007810000 */
[----:B------:R-:W-:Y:S01]  /*b910*/  FFMA.FTZ R42, R181, -UR5, R42 ;  /* 0x80000005b52a7c23 */ /* 0x000fe2000801002a */
[----:B------:R-:W-:Y:S01]  /*b920*/  FMNMX.FTZ R136, R28, R139, !PT ;  /* 0x0000008b1c887209 */ /* 0x000fe20007810000 */
[----:B------:R-:W-:Y:S01]  /*b930*/  IMAD.WIDE.U32 R182, R183, -0x326172a9, RZ ;  /* 0xcd9e8d57b7b67825 */ /* 0x000fe200078e00ff */
[----:B------:R-:W-:Y:S02]  /*b940*/  FMNMX.FTZ R0, R38, R3, !PT ;  /* 0x0000000326007209 */ /* 0x000fe40007810000 */
[----:B------:R-:W-:Y:S01]  /*b950*/  FMNMX.FTZ R139, R29, R136, !PT ;  /* 0x000000881d8b7209 */ /* 0x000fe20007810000 */
[----:B------:R-:W-:Y:S01]  /*b960*/  FFMA.FTZ R54, R171, -UR5, R54 ;  /* 0x80000005ab367c23 */ /* 0x000fe20008010036 */
[----:B------:R-:W-:Y:S01]  /*b970*/  I2FP.F32.S32 R170, R170 ;  /* 0x000000aa00aa7245 */ /* 0x000fe20000201400 */
[----:B------:R-:W-:Y:S01]  /*b980*/  IMAD.WIDE.U32 R156, R157, -0x2daee0ad, RZ ;  /* 0xd2511f539d9c7825 */ /* 0x000fe200078e00ff */
[----:B------:R-:W-:Y:S02]  /*b990*/  FMNMX.FTZ R136, R40, R139, !PT ;  /* 0x0000008b28887209 */ /* 0x000fe40007810000 */
[----:B------:R-:W-:Y:S01]  /*b9a0*/  FMNMX.FTZ R2, R31, R2, !PT ;  /* 0x000000021f027209 */ /* 0x000fe20007810000 */
[C---:B------:R-:W-:Y:S01]  /*b9b0*/  FFMA.FTZ R49, R170.reuse, -UR5, R49 ;  /* 0x80000005aa317c23 */ /* 0x040fe20008010031 */
[----:B------:R-:W-:Y:S01]  /*b9c0*/  FMNMX.FTZ R132, R37, R132, !PT ;  /* 0x0000008425847209 */ /* 0x000fe20007810000 */
[----:B------:R-:W-:Y:S01]  /*b9d0*/  FFMA.FTZ R55, R170, -UR5, R55 ;  /* 0x80000005aa377c23 */ /* 0x000fe20008010037 */
[----:B------:R-:W-:Y:S02]  /*b9e0*/  FMNMX.FTZ R139, R41, R136, !PT ;  /* 0x00000088298b7209 */ /* 0x000fe40007810000 */
[----:B------:R-:W-:Y:S02]  /*b9f0*/  FMNMX.FTZ R3, R39, R0, !PT ;  /* 0x0000000027037209 */ /* 0x000fe40007810000 */
[----:B------:R-:W-:Y:S02]  /*ba00*/  I2FP.F32.S32 R165, R174 ;  /* 0x000000ae00a57245 */ /* 0x000fe40000201400 */
[----:B------:R-:W-:Y:S02]  /*ba10*/  FMNMX.FTZ R2, R42, R2, !PT ;  /* 0x000000022a027209 */ /* 0x000fe40007810000 */
[----:B------:R-:W-:Y:S01]  /*ba20*/  FMNMX.FTZ R132, R48, R132, !PT ;  /* 0x0000008430847209 */ /* 0x000fe20007810000 */
[C---:B------:R-:W-:Y:S01]  /*ba30*/  FFMA.FTZ R52, R165.reuse, -UR5, R52 ;  /* 0x80000005a5347c23 */ /* 0x040fe20008010034 */
[----:B------:R-:W-:Y:S01]  /*ba40*/  FMNMX.FTZ R136, R44, R139, !PT ;  /* 0x0000008b2c887209 */ /* 0x000fe20007810000 */
[----:B------:R-:W-:Y:S01]  /*ba50*/  FFMA.FTZ R66, R165, -UR5, R66 ;  /* 0x80000005a5427c23 */ /* 0x000fe20008010042 */
[----:B------:R-:W-:Y:S02]  /*ba60*/  FMNMX.FTZ R0, R50, R3, !PT ;  /* 0x0000000332007209 */ /* 0x000fe40007810000 */
[----:B------:R-:W-:Y:S02]  /*ba70*/  LOP3.LUT R178, R183, UR25, R146, 0x96, !PT ;  /* 0x00000019b7b27c12 */ /* 0x000fe4000f8e9692 */
[----:B------:R-:W-:Y:S02]  /*ba80*/  I2FP.F32.S32 R166, R173 ;  /* 0x000000ad00a67245 */ /* 0x000fe40000201400 */
[----:B------:R-:W-:Y:S01]  /*ba90*/  FMNMX.FTZ R2, R43, R2, !PT ;  /* 0x000000022b027209 */ /* 0x000fe20007810000 */
[----:B------:R-:W-:Y:S01]  /*baa0*/  IMAD.WIDE.U32 R162, R178, -0x2daee0ad, RZ ;  /* 0xd2511f53b2a27825 */ /* 0x000fe200078e00ff */
[----:B------:R-:W-:Y:S02]  /*bab0*/  FMNMX.FTZ R132, R49, R132, !PT ;  /* 0x0000008431847209 */ /* 0x000fe40007810000 */
[----:B------:R-:W-:Y:S01]  /*bac0*/  FMNMX.FTZ R139, R45, R136, !PT ;  /* 0x000000882d8b7209 */ /* 0x000fe20007810000 */
[C---:B------:R-:W-:Y:S01]  /*bad0*/  FFMA.FTZ R53, R166.reuse, -UR5, R53 ;  /* 0x80000005a6357c23 */ /* 0x040fe20008010035 */
[----:B------:R-:W-:Y:S01]  /*bae0*/  FMNMX.FTZ R3, R51, R0, !PT ;  /* 0x0000000033037209 */ /* 0x000fe20007810000 */
[----:B------:R-:W-:Y:S01]  /*baf0*/  FFMA.FTZ R67, R166, -UR5, R67 ;  /* 0x80000005a6437c23 */ /* 0x000fe20008010043 */
[----:B------:R-:W-:Y:S02]  /*bb00*/  PLOP3.LUT P0, PT, PT, PT, UP0, 0x80, 0x0 ;  /* 0x000000000000781c */ /* 0x000fe40003f0f008 */
[----:B----4-:R-:W-:Y:S02]  /*bb10*/  LOP3.LUT R178, R143, UR7, R150, 0x96, !PT ;  /* 0x000000078fb27c12 */ /* 0x010fe4000f8e9696 */
[----:B------:R-:W-:Y:S02]  /*bb20*/  FMNMX.FTZ R2, R46, R2, !PT ;  /* 0x000000022e027209 */ /* 0x000fe40007810000 */
[----:B------:R-:W-:Y:S01]  /*bb30*/  FMNMX.FTZ R132, R52, R132, !PT ;  /* 0x0000008434847209 */ /* 0x000fe20007810000 */
[----:B------:R-:W-:Y:S01]  /*bb40*/  IMAD.WIDE.U32 R178, R178, -0x326172a9, RZ ;  /* 0xcd9e8d57b2b27825 */ /* 0x000fe200078e00ff */
[----:B------:R-:W-:Y:S02]  /*bb50*/  FMNMX.FTZ R136, R56, R139, !PT ;  /* 0x0000008b38887209 */ /* 0x000fe40007810000 */
[----:B------:R-:W-:Y:S02]  /*bb60*/  FMNMX.FTZ R0, R54, R3, !PT ;  /* 0x0000000336007209 */ /* 0x000fe40007810000 */
        /* <DEDUP_REMOVED lines=10> */
[----:B------:R-:W-:Y:S02]  /*bc10*/  LOP3.LUT R153, R157, UR24, R148, 0x96, !PT ;  /* 0x000000189d997c12 */ /* 0x000fe4000f8e9694 */
[----:B------:R-:W-:Y:S02]  /*bc20*/  LOP3.LUT R181, R163, UR21, R156, 0x96, !PT ;  /* 0x00000015a3b57c12 */ /* 0x000fe4000f8e969c */
[----:B------:R-:W-:Y:S02]  /*bc30*/  LOP3.LUT R157, R179, UR25, R146, 0x96, !PT ;  /* 0x00000019b39d7c12 */ /* 0x000fe4000f8e9692 */
[----:B------:R-:W-:Y:S02]  /*bc40*/  FMNMX.FTZ R165, R59, R2, !PT ;  /* 0x000000023ba57209 */ /* 0x000fe40007810000 */
[----:B------:R-:W-:Y:S02]  /*bc50*/  FMNMX.FTZ R132, R65, R132, !PT ;  /* 0x0000008441847209 */ /* 0x000fe40007810000 */
[----:B------:R-:W-:Y:S02]  /*bc60*/  FMNMX.FTZ R0, R61, R0, !PT ;  /* 0x000000003d007209 */ /* 0x000fe40007810000 */
[----:B------:R-:W-:Y:S02]  /*bc70*/  FMNMX.FTZ R136, R67, R136, !PT ;  /* 0x0000008843887209 */ /* 0x000fe40007810000 */
[----:B--2---:R-:W-:Y:S01]  /*bc80*/  LOP3.LUT R158, R147, UR26, R140, 0x96, !PT ;  /* 0x0000001a939e7c12 */ /* 0x004fe2000f8e968c */
[----:B------:R-:W-:Y:S06]  /*bc90*/  @P0 BRA `(.L_x_1798) ;  /* 0xffffffe0006c0947 */ /* 0x000fec000383ffff */
.L_x_1797:
[----:B----4-:R-:W-:Y:S01]  /*bca0*/  FMNMX.FTZ R2, R62, R165, !PT ;  /* 0x000000a53e027209 */ /* 0x010fe20007810000 */
[----:B------:R1:W2:Y:S01]  /*bcb0*/  LDL.S16 R166, [R1+0x48] ;  /* 0x0000480001a67983 */ /* 0x0002a20000100600 */
[----:B------:R-:W-:Y:S01]  /*bcc0*/  IMAD.WIDE.U32 R158, R158, -0x2daee0ad, RZ ;  /* 0xd2511f539e9e7825 */ /* 0x000fe200078e00ff */
[----:B------:R-:W-:Y:S02]  /*bcd0*/  ULEA UR7, UR29, 0x1, 0x1 ;  /* 0x000000011d077891 */ /* 0x000fe4000f8e083f */
[----:B------:R-:W-:Y:S01]  /*bce0*/  FMNMX.FTZ R139, R63, R2, !PT ;  /* 0x000000023f8b7209 */ /* 0x000fe20007810000 */
[----:B------:R3:W-:Y:S01]  /*bcf0*/  STL.64 [R1+0xf8], R202 ;  /* 0x0000f8ca01007387 */ /* 0x0007e20000100a00 */
[----:B------:R-:W-:Y:S01]  /*bd00*/  IMAD.WIDE.U32 R148, R157, -0x2daee0ad, RZ ;  /* 0xd2511f539d947825 */ /* 0x000fe200078e00ff */
[----:B------:R-:W-:Y:S03]  /*bd10*/  UIADD3 UR17, UR17, 0x1, URZ ;  /* 0x0000000111117890 */ /* 0x000fe6000fffe03f */
[----:B------:R-:W-:Y:S01]  /*bd20*/  IMAD.WIDE.U32 R150, R153, -0x326172a9, RZ ;  /* 0xcd9e8d5799967825 */ /* 0x000fe200078e00ff */
[----:B------:R-:W-:Y:S01]  /*bd30*/  LOP3.LUT R142, R149, UR21, R158, 0x96, !PT ;  /* 0x00000015958e7c12 */ /* 0x000fe2000f8e969e */
[----:B------:R-:W4:Y:S02]  /*bd40*/  SHFL.BFLY PT, R145, R132, 0x2, 0x1f ;  /* 0x0c401f0084917f89 */ /* 0x000f2400000e0000 */
[----:B------:R-:W-:Y:S01]  /*bd50*/  IMAD.WIDE.U32 R146, R181, -0x326172a9, RZ ;  /* 0xcd9e8d57b5927825 */ /* 0x000fe200078e00ff */
[----:B------:R-:W-:Y:S05]  /*bd60*/  LOP3.LUT R2, R151, UR23, R182, 0x96, !PT ;  /* 0x0000001797027c12 */ /* 0x000fea000f8e96b6 */
[----:B------:R-:W1:Y:S01]  /*bd70*/  SHFL.BFLY PT, R141, R0, 0x2, 0x1f ;  /* 0x0c401f00008d7f89 */ /* 0x000e6200000e0000 */
[----:B------:R-:W-:Y:S01]  /*bd80*/  IMAD.WIDE.U32 R142, R142, -0x326172a9, RZ ;  /* 0xcd9e8d578e8e7825 */ /* 0x000fe200078e00ff */
[----:B------:R-:W-:Y:S06]  /*bd90*/  LOP3.LUT R180, R147, UR11, R150, 0x96, !PT ;  /* 0x0000000b93b47c12 */ /* 0x000fec000f8e9696 */
[----:B------:R-:W1:Y:S01]  /*bda0*/  SHFL.BFLY PT, R3, R136, 0x2, 0x1f ;  /* 0x0c401f0088037f89 */ /* 0x000e6200000e0000 */
[----:B------:R-:W-:Y:S07]  /*bdb0*/  IMAD.WIDE.U32 R150, R2, -0x2daee0ad, RZ ;  /* 0xd2511f5302967825 */ /* 0x000fee00078e00ff */
[----:B------:R-:W1:Y:S01]  /*bdc0*/  SHFL.BFLY PT, R138, R139, 0x2, 0x1f ;  /* 0x0c401f008b8a7f89 */ /* 0x000e6200000e0000 */
[----:B------:R-:W-:Y:S01]  /*bdd0*/  IMAD.WIDE.U32 R180, R180, -0x2daee0ad, RZ ;  /* 0xd2511f53b4b47825 */ /* 0x000fe200078e00ff */
[----:B------:R-:W-:Y:S04]  /*bde0*/  LOP3.LUT R176, R151, UR10, R162, 0x96, !PT ;  /* 0x0000000a97b07c12 */ /* 0x000fe8000f8e96a2 */
[----:B------:R-:W-:Y:S02]  /*bdf0*/  LOP3.LUT R162, R181, UR8, R150, 0x96, !PT ;  /* 0x00000008b5a27c12 */ /* 0x000fe4000f8e9696 */
[----:B---3--:R-:W3:Y:S01]  /*be00*/  LDL.LU R203, [R1+0x80] ;  /* 0x0000800001cb7983 */ /* 0x008ee20000300800 */
[----:B------:R-:W-:Y:S01]  /*be10*/  IMAD.WIDE.U32 R176, R176, -0x326172a9, RZ ;  /* 0xcd9e8d57b0b07825 */ /* 0x000fe200078e00ff */
[----:B----4-:R-:W-:Y:S02]  /*be20*/  FMNMX.FTZ R145, R132, R145, !PT ;  /* 0x0000009184917209 */ /* 0x010fe40007810000 */
[----:B------:R-:W-:Y:S02]  /*be30*/  STL.64 [R1+0xf0], R200 ;  /* 0x0000f0c801007387 */ /* 0x000fe40000100a00 */
[----:B------:R-:W-:Y:S01]  /*be40*/  LOP3.LUT R169, R177, UR9, R146, 0x96, !PT ;  /* 0x00000009b1a97c12 */ /* 0x000fe2000f8e9692 */
[----:B------:R-:W-:Y:S01]  /*be50*/  IMAD.WIDE.U32 R162, R162, -0x326172a9, RZ ;  /* 0xcd9e8d57a2a27825 */ /* 0x000fe200078e00ff */
[----:B-1----:R-:W-:Y:S02]  /*be60*/  FMNMX.FTZ R141, R0, R141, !PT ;  /* 0x0000008d008d7209 */ /* 0x002fe40007810000 */
[----:B------:R-:W-:Y:S01]  /*be70*/  STL.64 [R1+0xe8], R196 ;  /* 0x0000e8c401007387 */ /* 0x000fe20000100a00 */
[----:B------:R-:W-:Y:S02]  /*be80*/  FMNMX.FTZ R136, R136, R3, !PT ;  /* 0x0000000388887209 */ /* 0x000fe40007810000 */
[--C-:B------:R-:W-:Y:S02]  /*be90*/  LOP3.LUT R132, R163, UR28, R176.reuse, 0x96, !PT ;  /* 0x0000001ca3847c12 */ /* 0x100fe4000f8e96b0 */
[----:B------:R-:W-:Y:S01]  /*bea0*/  FMNMX.FTZ R139, R139, R138, !PT ;  /* 0x0000008a8b8b7209 */ /* 0x000fe20007810000 */
[----:B------:R-:W-:Y:S01]  /*beb0*/  STL.64 [R1+0xe0], R194 ;  /* 0x0000e0c201007387 */ /* 0x000fe20000100a00 */
[----:B------:R-:W-:Y:S05]  /*bec0*/  LOP3.LUT R176, R163, UR28, R176, 0x96, !PT ;  /* 0x0000001ca3b07c12 */ /* 0x000fea000f8e96b0 */
[----:B------:R-:W-:Y:S06]  /*bed0*/  STL.64 [R1+0xd8], R186 ;  /* 0x0000d8ba01007387 */ /* 0x000fec0000100a00 */
[----:B------:R1:W-:Y:S06]  /*bee0*/  STL.64 [R1+0xd0], R184 ;  /* 0x0000d0b801007387 */ /* 0x0003ec0000100a00 */
[----:B------:R-:W-:Y:S08]  /*bef0*/  SHFL.BFLY PT, R144, R145, 0x1, 0x1f ;  /* 0x0c201f0091907f89 */ /* 0x000ff000000e0000 */
[----:B------:R-:W4:Y:S08]  /*bf00*/  SHFL.BFLY PT, R3, R136, 0x1, 0x1f ;  /* 0x0c201f0088037f89 */ /* 0x000f3000000e0000 */
[----:B------:R-:W4:Y:S08]  /*bf10*/  SHFL.BFLY PT, R0, R139, 0x1, 0x1f ;  /* 0x0c201f008b007f89 */ /* 0x000f3000000e0000 */
[----:B-1----:R-:W2:Y:S01]  /*bf20*/  LDL.64 R184, [R1+0x88] ;  /* 0x0000880001b87983 */ /* 0x002ea20000100a00 */
[----:B----4-:R-:W-:Y:S02]  /*bf30*/  FMNMX.FTZ R3, R136, R3, !PT ;  /* 0x0000000388037209 */ /* 0x010fe40007810000 */
[----:B------:R-:W-:Y:S03]  /*bf40*/  FMNMX.FTZ R0, R139, R0, !PT ;  /* 0x000000008b007209 */ /* 0x000fe60007810000 */
[----:B------:R-:W-:Y:S01]  /*bf50*/  FMUL.FTZ R139, R3, UR4 ;  /* 0x00000004038b7c20 */ /* 0x000fe20008410000 */
[----:B---3--:R-:W-:Y:S04]  /*bf60*/  LOP3.LUT R203, R203, 0xffffffdf, RZ, 0xc0, !PT ;  /* 0xffffffdfcbcb7812 */ /* 0x008fe800078ec0ff */
[----:B------:R-:W-:Y:S02]  /*bf70*/  @P1 LOP3.LUT R203, R203, 0x20, RZ, 0xfc, !PT ;  /* 0x00000020cbcb1812 */ /* 0x000fe400078efcff */
[----:B--2---:R-:W-:Y:S05]  /*bf80*/  LOP3.LUT R140, R159, UR24, R184, 0x96, !PT ;  /* 0x000000189f8c7c12 */ /* 0x004fea000f8e96b8 */
[----:B------:R-:W-:Y:S01]  /*bf90*/  IMAD.WIDE.U32 R164, R140, -0x326172a9, RZ ;  /* 0xcd9e8d578ca47825 */ /* 0x000fe200078e00ff */
[----:B------:R-:W-:Y:S04]  /*bfa0*/  SHF.R.U32.HI R140, RZ, 0x18, R132 ;  /* 0x00000018ff8c7819 */ /* 0x000fe80000011684 */
[----:B------:R-:W-:Y:S02]  /*bfb0*/  LOP3.LUT R2, R165, UR23, R178, 0x96, !PT ;  /* 0x00000017a5027c12 */ /* 0x000fe4000f8e96b2 */
[----:B------:R-:W-:Y:S02]  /*bfc0*/  LOP3.LUT R164, R143, UR11, R164, 0x96, !PT ;  /* 0x0000000b8fa47c12 */ /* 0x000fe4000f8e96a4 */
[----:B------:R-:W-:Y:S01]  /*bfd0*/  LOP3.LUT R143, R132, 0xff, RZ, 0xc0, !PT ;  /* 0x000000ff848f7812 */ /* 0x000fe200078ec0ff */
[----:B------:R-:W-:Y:S01]  /*bfe0*/  IMAD.WIDE.U32 R160, R2, -0x2daee0ad, RZ ;  /* 0xd2511f5302a07825 */ /* 0x000fe200078e00ff */
[----:B------:R-:W-:Y:S01]  /*bff0*/  ISETP.LE.U32.AND P3, PT, R140, UR13, PT ;  /* 0x0000000d8c007c0c */ /* 0x000fe2000bf63070 */
[----:B------:R-:W1:Y:S01]  /*c000*/  SHFL.BFLY PT, R2, R141, 0x1, 0x1f ;  /* 0x0c201f008d027f89 */ /* 0x000e6200000e0000 */
[----:B------:R-:W-:Y:S01]  /*c010*/  ISETP.LE.U32.AND P6, PT, R143, UR13, PT ;  /* 0x0000000d8f007c0c */ /* 0x000fe2000bfc3070 */
[----:B------:R-:W-:Y:S01]  /*c020*/  IMAD.WIDE.U32 R164, R164, -0x2daee0ad, RZ ;  /* 0xd2511f53a4a47825 */ /* 0x000fe200078e00ff */
[----:B------:R-:W-:Y:S04]  /*c030*/  LOP3.LUT R152, R161, UR10, R148, 0x96, !PT ;  /* 0x0000000aa1987c12 */ /* 0x000fe8000f8e9694 */
[----:B------:R-:W-:Y:S01]  /*c040*/  LOP3.LUT R160, R165, UR8, R160, 0x96, !PT ;  /* 0x00000008a5a07c12 */ /* 0x000fe2000f8e96a0 */
[----:B------:R-:W-:Y:S04]  /*c050*/  IMAD.WIDE.U32 R152, R152, -0x326172a9, RZ ;  /* 0xcd9e8d5798987825 */ /* 0x000fe800078e00ff */
[----:B------:R-:W-:Y:S01]  /*c060*/  IMAD.WIDE.U32 R160, R160, -0x326172a9, RZ ;  /* 0xcd9e8d57a0a07825 */ /* 0x000fe200078e00ff */
[----:B------:R-:W-:Y:S02]  /*c070*/  LOP3.LUT R154, R153, UR9, R142, 0x96, !PT ;  /* 0x00000009999a7c12 */ /* 0x000fe4000f8e968e */
[----:B------:R-:W-:Y:S02]  /*c080*/  SHF.R.U32.HI R142, RZ, 0x10, R132 ;  /* 0x00000010ff8e7819 */ /* 0x000fe40000011684 */
[----:B------:R-:W-:Y:S02]  /*c090*/  LOP3.LUT R170, R161, UR28, R152, 0x96, !PT ;  /* 0x0000001ca1aa7c12 */ /* 0x000fe4000f8e9698 */
[----:B------:R-:W-:Y:S02]  /*c0a0*/  LOP3.LUT R142, R142, 0xff, RZ, 0xc0, !PT ;  /* 0x000000ff8e8e7812 */ /* 0x000fe400078ec0ff */
[----:B------:R-:W-:Y:S02]  /*c0b0*/  LOP3.LUT R138, R170, 0xff, RZ, 0xc0, !PT ;  /* 0x000000ffaa8a7812 */ /* 0x000fe400078ec0ff */
[----:B------:R-:W-:Y:S02]  /*c0c0*/  ISETP.LE.U32.AND P4, PT, R142, UR13, PT ;  /* 0x0000000d8e007c0c */ /* 0x000fe4000bf83070 */
[----:B------:R-:W-:Y:S02]  /*c0d0*/  ISETP.LE.U32.AND P2, PT, R138, UR13, PT ;  /* 0x0000000d8a007c0c */ /* 0x000fe4000bf43070 */
[----:B------:R-:W-:Y:S02]  /*c0e0*/  LOP3.LUT R138, R132, 0xffff, RZ, 0xc0, !PT ;  /* 0x0000ffff848a7812 */ /* 0x000fe400078ec0ff */
[----:B------:R-:W-:Y:S02]  /*c0f0*/  FMNMX.FTZ R132, R145, R144, !PT ;  /* 0x0000009091847209 */ /* 0x000fe40007810000 */
[----:B-1----:R-:W-:Y:S02]  /*c100*/  FMNMX.FTZ R2, R141, R2, !PT ;  /* 0x000000028d027209 */ /* 0x002fe40007810000 */
[C---:B------:R-:W-:Y:S01]  /*c110*/  FSETP.NEU.FTZ.AND P5, PT, R132.reuse, -INF , PT ;  /* 0xff8000008400780b */ /* 0x040fe20003fbd000 */
[----:B------:R-:W-:Y:S01]  /*c120*/  FMUL.FTZ R158, R132, UR4 ;  /* 0x00000004849e7c20 */ /* 0x000fe20008410000 */
[----:B------:R-:W-:Y:S02]  /*c130*/  SHF.R.U32.HI R138, RZ, 0x8, R138 ;  /* 0x00000008ff8a7819 */ /* 0x000fe4000001168a */
[----:B------:R-:W-:Y:S02]  /*c140*/  FSETP.NEU.FTZ.AND P0, PT, R2, -INF , PT ;  /* 0xff8000000200780b */ /* 0x000fe40003f1d000 */
[----:B------:R-:W-:Y:S02]  /*c150*/  FSEL R158, R158, RZ, P5 ;  /* 0x000000ff9e9e7208 */ /* 0x000fe40002800000 */
[----:B------:R-:W-:Y:S01]  /*c160*/  LOP3.LUT R136, R138, 0xffff, RZ, 0xc0, !PT ;  /* 0x0000ffff8a887812 */ /* 0x000fe200078ec0ff */
[----:B------:R-:W-:Y:S01]  /*c170*/  FMUL.FTZ R138, R2, UR4 ;  /* 0x00000004028a7c20 */ /* 0x000fe20008410000 */
[----:B------:R-:W-:Y:S01]  /*c180*/  LOP3.LUT R152, R161, UR28, R152, 0x96, !PT ;  /* 0x0000001ca1987c12 */ /* 0x000fe2000f8e9698 */
[--C-:B------:R-:W-:Y:S01]  /*c190*/  FFMA.FTZ R146, R5, UR4, -R158.reuse ;  /* 0x0000000405927c23 */ /* 0x100fe2000801089e */
[----:B------:R-:W-:Y:S01]  /*c1a0*/  ISETP.LE.U32.AND P5, PT, R136, UR13, PT ;  /* 0x0000000d88007c0c */ /* 0x000fe2000bfa3070 */
[--C-:B------:R-:W-:Y:S01]  /*c1b0*/  FFMA.FTZ R142, R53, UR4, -R158.reuse ;  /* 0x00000004358e7c23 */ /* 0x100fe2000801089e */
[----:B------:R-:W-:Y:S01]  /*c1c0*/  FSEL R138, R138, RZ, P0 ;  /* 0x000000ff8a8a7208 */ /* 0x000fe20000000000 */
[--C-:B------:R-:W-:Y:S01]  /*c1d0*/  FFMA.FTZ R148, R4, UR4, -R158.reuse ;  /* 0x0000000404947c23 */ /* 0x100fe2000801089e */
[----:B------:R-:W-:Y:S01]  /*c1e0*/  FSETP.NEU.FTZ.AND P0, PT, R3, -INF , PT ;  /* 0xff8000000300780b */ /* 0x000fe20003f1d000 */
[----:B------:R1:W-:Y:S01]  /*c1f0*/  MUFU.EX2 R53, R146 ;  /* 0x0000009200357308 */ /* 0x0003e20000000800 */
[--C-:B------:R-:W-:Y:S01]  /*c200*/  FFMA.FTZ R171, R16, UR4, -R158.reuse ;  /* 0x0000000410ab7c23 */ /* 0x100fe2000801089e */
[--C-:B------:R-:W-:Y:S01]  /*c210*/  FFMA.FTZ R143, R49, UR4, -R158.reuse ;  /* 0x00000004318f7c23 */ /* 0x100fe2000801089e */
[----:B------:R-:W-:Y:S01]  /*c220*/  FSEL R139, R139, RZ, P0 ;  /* 0x000000ff8b8b7208 */ /* 0x000fe20000000000 */
[C---:B------:R-:W-:Y:S01]  /*c230*/  FMUL.FTZ R136, R0.reuse, UR4 ;  /* 0x0000000400887c20 */ /* 0x040fe20008410000 */
[----:B------:R-:W-:Y:S01]  /*c240*/  FSETP.NEU.FTZ.AND P0, PT, R0, -INF , PT ;  /* 0xff8000000000780b */ /* 0x000fe20003f1d000 */
[----:B------:R-:W2:Y:S01]  /*c250*/  LDL.LU R49, [R1+0xc4] ;  /* 0x0000c40001317983 */ /* 0x000ea20000300800 */
[----:B------:R-:W-:Y:S03]  /*c260*/  FFMA.FTZ R200, R36, UR4, -R158 ;  /* 0x0000000424c87c23 */ /* 0x000fe6000801089e */
[----:B------:R3:W-:Y:S01]  /*c270*/  MUFU.EX2 R16, R148 ;  /* 0x0000009400107308 */ /* 0x0007e20000000800 */
[----:B------:R-:W-:Y:S01]  /*c280*/  FSEL R136, R136, RZ, P0 ;  /* 0x000000ff88887208 */ /* 0x000fe20000000000 */
[----:B------:R-:W-:Y:S01]  /*c290*/  FADD.FTZ R5, -R2, R135 ;  /* 0x0000008702057221 */ /* 0x000fe20000010100 */
[--C-:B------:R-:W-:Y:S01]  /*c2a0*/  FFMA.FTZ R135, R55, UR4, -R139.reuse ;  /* 0x0000000437877c23 */ /* 0x100fe2000801088b */
[----:B------:R-:W-:Y:S01]  /*c2b0*/  FFMA.FTZ R36, R9, UR4, -R138 ;  /* 0x0000000409247c23 */ /* 0x000fe2000801088a */
[----:B------:R4:W4:Y:S01]  /*c2c0*/  LDL.S16 R55, [R1+0x44] ;  /* 0x0000440001377983 */ /* 0x0009220000100600 */
[--C-:B------:R-:W-:Y:S01]  /*c2d0*/  FFMA.FTZ R141, R54, UR4, -R139.reuse ;  /* 0x00000004368d7c23 */ /* 0x100fe2000801088b */
[--C-:B------:R-:W-:Y:S03]  /*c2e0*/  FFMA.FTZ R165, R43, UR4, -R136.reuse ;  /* 0x000000042ba57c23 */ /* 0x100fe60008010888 */
[----:B------:R3:W-:Y:S01]  /*c2f0*/  MUFU.EX2 R54, R36 ;  /* 0x0000002400367308 */ /* 0x0007e20000000800 */
[--C-:B-1----:R-:W-:Y:S01]  /*c300*/  FFMA.FTZ R146, R47, UR4, -R136.reuse ;  /* 0x000000042f927c23 */ /* 0x102fe20008010888 */
[----:B------:R-:W-:Y:S01]  /*c310*/  FFMA.FTZ R174, R42, UR4, -R136 ;  /* 0x000000042aae7c23 */ /* 0x000fe20008010888 */
[----:B------:R-:W4:Y:S01]  /*c320*/  LDL.LU R47, [R1+0xc0] ;  /* 0x0000c000012f7983 */ /* 0x000f220000300800 */
[----:B------:R-:W-:Y:S01]  /*c330*/  FMUL.FTZ R4, R5, UR4 ;  /* 0x0000000405047c20 */ /* 0x000fe20008410000 */
[--C-:B------:R-:W-:Y:S01]  /*c340*/  FFMA.FTZ R7, R7, UR4, -R139.reuse ;  /* 0x0000000407077c23 */ /* 0x100fe2000801088b */
[----:B------:R-:W-:Y:S01]  /*c350*/  FFMA.FTZ R33, R33, UR4, -R158 ;  /* 0x0000000421217c23 */ /* 0x000fe2000801089e */
[--C-:B------:R-:W-:Y:S01]  /*c360*/  FFMA.FTZ R151, R51, UR4, -R139.reuse ;  /* 0x0000000433977c23 */ /* 0x100fe2000801088b */
[----:B------:R-:W-:Y:S01]  /*c370*/  FFMA.FTZ R6, R6, UR4, -R139 ;  /* 0x0000000406067c23 */ /* 0x000fe2000801088b */
[----:B---3--:R-:W-:Y:S01]  /*c380*/  FFMA.FTZ R148, R46, UR4, -R136 ;  /* 0x000000042e947c23 */ /* 0x008fe20008010888 */
[----:B------:R-:W1:Y:S01]  /*c390*/  MUFU.EX2 R4, R4 ;  /* 0x0000000400047308 */ /* 0x000e620000000800 */
[----:B------:R-:W3:Y:S01]  /*c3a0*/  LDL.LU R46, [R1+0xbc] ;  /* 0x0000bc00012e7983 */ /* 0x000ee20000300800 */
[----:B------:R-:W-:Y:S01]  /*c3b0*/  FFMA.FTZ R149, R48, UR4, -R158 ;  /* 0x0000000430957c23 */ /* 0x000fe2000801089e */
[----:B------:R-:W-:Y:S02]  /*c3c0*/  IMAD.MOV.U32 R48, RZ, RZ, R33 ;  /* 0x000000ffff307224 */ /* 0x000fe400078e0021 */
[--C-:B------:R-:W-:Y:S01]  /*c3d0*/  FFMA.FTZ R33, R18, UR4, -R139.reuse ;  /* 0x0000000412217c23 */ /* 0x100fe2000801088b */
[----:B------:R2:W3:Y:S01]  /*c3e0*/  LDL.S16 R43, [R1+0x40] ;  /* 0x00004000012b7983 */ /* 0x0004e20000100600 */
[--C-:B------:R-:W-:Y:S01]  /*c3f0*/  FFMA.FTZ R153, R57, UR4, -R138.reuse ;  /* 0x0000000439997c23 */ /* 0x100fe2000801088a */
[----:B------:R-:W-:Y:S02]  /*c400*/  FFMA.FTZ R8, R8, UR4, -R138 ;  /* 0x0000000408087c23 */ /* 0x000fe4000801088a */
[----:B------:R1:W-:Y:S01]  /*c410*/  MUFU.EX2 R51, R7 ;  /* 0x0000000700337308 */ /* 0x0003e20000000800 */
[----:B------:R2:W3:Y:S01]  /*c420*/  LDL.S16 R42, [R1+0x3c] ;  /* 0x00003c00012a7983 */ /* 0x0004e20000100600 */
[--C-:B------:R-:W-:Y:S01]  /*c430*/  FFMA.FTZ R187, R35, UR4, -R139.reuse ;  /* 0x0000000423bb7c23 */ /* 0x100fe2000801088b */
[----:B------:R-:W-:Y:S01]  /*c440*/  FFMA.FTZ R140, R52, UR4, -R158 ;  /* 0x00000004348c7c23 */ /* 0x000fe2000801089e */
[--C-:B------:R-:W-:Y:S01]  /*c450*/  FFMA.FTZ R52, R23, UR4, -R139.reuse ;  /* 0x0000000417347c23 */ /* 0x100fe2000801088b */
[----:B------:R2:W3:Y:S01]  /*c460*/  LDL.S16 R36, [R1+0x34] ;  /* 0x0000340001247983 */ /* 0x0004e20000100600 */
[--C-:B------:R-:W-:Y:S01]  /*c470*/  FFMA.FTZ R23, R11, UR4, -R136.reuse ;  /* 0x000000040b177c23 */ /* 0x100fe20008010888 */
[----:B------:R-:W-:Y:S03]  /*c480*/  FFMA.FTZ R186, R34, UR4, -R139 ;  /* 0x0000000422ba7c23 */ /* 0x000fe6000801088b */
[----:B------:R1:W1:Y:S02]  /*c490*/  MUFU.EX2 R18, R6 ;  /* 0x0000000600127308 */ /* 0x0002640000000800 */
[----:B-1----:R-:W-:Y:S01]  /*c4a0*/  FMUL.FTZ R57, R4, R125 ;  /* 0x0000007d04397220 */ /* 0x002fe20000410000 */
[----:B------:R-:W-:Y:S02]  /*c4b0*/  IMAD.MOV.U32 R125, RZ, RZ, R53 ;  /* 0x000000ffff7d7224 */ /* 0x000fe400078e0035 */
[--C-:B------:R-:W-:Y:S01]  /*c4c0*/  FFMA.FTZ R197, R31, UR4, -R136.reuse ;  /* 0x000000041fc57c23 */ /* 0x100fe20008010888 */
[----:B------:R-:W-:Y:S01]  /*c4d0*/  FFMA.FTZ R196, R30, UR4, -R136 ;  /* 0x000000041ec47c23 */ /* 0x000fe20008010888 */
[----:B------:R-:W-:Y:S01]  /*c4e0*/  FFMA.FTZ R201, R37, UR4, -R158 ;  /* 0x0000000425c97c23 */ /* 0x000fe2000801089e */
[--C-:B------:R-:W-:Y:S01]  /*c4f0*/  FFMA.FTZ R194, R28, UR4, -R138.reuse ;  /* 0x000000041cc27c23 */ /* 0x100fe2000801088a */
[--C-:B------:R-:W-:Y:S01]  /*c500*/  FFMA.FTZ R195, R29, UR4, -R138.reuse ;  /* 0x000000041dc37c23 */ /* 0x100fe2000801088a */
[----:B------:R-:W1:Y:S01]  /*c510*/  MUFU.EX2 R35, R8 ;  /* 0x0000000800237308 */ /* 0x000e620000000800 */
[----:B------:R-:W-:Y:S01]  /*c520*/  F2FP.BF16.F32.PACK_AB R7, R125, R16 ;  /* 0x000000107d07723e */ /* 0x000fe200000010ff */
[----:B------:R-:W-:Y:S01]  /*c530*/  FFMA.FTZ R150, R60, UR4, -R138 ;  /* 0x000000043c967c23 */ /* 0x000fe2000801088a */
[----:B------:R-:W-:Y:S01]  /*c540*/  FFMA.FTZ R34, R10, UR4, -R136 ;  /* 0x000000040a227c23 */ /* 0x000fe20008010888 */
[----:B------:R-:W-:Y:S01]  /*c550*/  FMUL.FTZ R60, R4, R128 ;  /* 0x00000080043c7220 */ /* 0x000fe20000410000 */
[----:B------:R-:W-:Y:S01]  /*c560*/  FFMA.FTZ R172, R17, UR4, -R158 ;  /* 0x0000000411ac7c23 */ /* 0x000fe2000801089e */
[----:B------:R-:W-:Y:S02]  /*c570*/  @!P6 HFMA2.BF16_V2 R166, -RZ.H0_H0, RZ.H0_H0, -R7.H0_H0 ;  /* 0x200000ffffa6e231 */ /* 0x000fe40000340907 */
[----:B------:R-:W-:Y:S02]  /*c580*/  FFMA.FTZ R17, R14, UR4, -R136 ;  /* 0x000000040e117c23 */ /* 0x000fe40008010888 */
[----:B------:R-:W-:Y:S01]  /*c590*/  MUFU.EX2 R128, R23 ;  /* 0x0000001700807308 */ /* 0x000fe20000000800 */
[----:B------:R-:W-:Y:S01]  /*c5a0*/  PRMT R6, R7, 0x7632, R6 ;  /* 0x0000763207067816 */ /* 0x000fe20000000006 */
[----:B------:R-:W-:Y:S01]  /*c5b0*/  FFMA.FTZ R168, R32, UR4, -R158 ;  /* 0x0000000420a87c23 */ /* 0x000fe2000801089e */
[----:B------:R-:W-:Y:S01]  /*c5c0*/  F2FP.BF16.F32.PACK_AB R11, R51, R18 ;  /* 0x00000012330b723e */ /* 0x000fe200000010ff */
[----:B------:R3:W-:Y:S01]  /*c5d0*/  @!P6 STL.S16 [R1+0x48], R166 ;  /* 0x000048a60100e387 */ /* 0x0007e20000100600 */
[--C-:B------:R-:W-:Y:S01]  /*c5e0*/  FFMA.FTZ R32, R19, UR4, -R139.reuse ;  /* 0x0000000413207c23 */ /* 0x100fe2000801088b */
[----:B------:R-:W-:Y:S01]  /*c5f0*/  FFMA.FTZ R19, R15, UR4, -R136 ;  /* 0x000000040f137c23 */ /* 0x000fe20008010888 */
[----:B------:R-:W-:Y:S01]  /*c600*/  PRMT R10, R11, 0x7632, R10 ;  /* 0x000076320b0a7816 */ /* 0x000fe2000000000a */
[----:B------:R-:W1:Y:S02]  /*c610*/  LDC R15, c[0x0][0x2d8] ;  /* 0x0000b600ff0f7b82 */ /* 0x000e640000000800 */
[----:B-1----:R-:W-:Y:S01]  /*c620*/  F2FP.BF16.F32.PACK_AB R14, R54, R35 ;  /* 0x00000023360e723e */ /* 0x002fe200000010ff */
[----:B------:R-:W-:Y:S01]  /*c630*/  FMUL.FTZ R9, R4, R97 ;  /* 0x0000006104097220 */ /* 0x000fe20000410000 */
[--C-:B------:R-:W-:Y:S01]  /*c640*/  FFMA.FTZ R181, R39, UR4, -R139.reuse ;  /* 0x0000000427b57c23 */ /* 0x100fe2000801088b */
[----:B------:R-:W-:Y:S01]  /*c650*/  FFMA.FTZ R167, R20, UR4, -R158 ;  /* 0x0000000414a77c23 */ /* 0x000fe2000801089e */
[----:B------:R-:W-:Y:S01]  /*c660*/  FFMA.FTZ R39, R27, UR4, -R136 ;  /* 0x000000041b277c23 */ /* 0x000fe20008010888 */
[----:B------:R-:W-:Y:S01]  /*c670*/  FFMA.FTZ R145, R44, UR4, -R138 ;  /* 0x000000042c917c23 */ /* 0x000fe2000801088a */
[----:B------:R-:W-:Y:S01]  /*c680*/  FFMA.FTZ R202, R38, UR4, -R139 ;  /* 0x0000000426ca7c23 */ /* 0x000fe2000801088b */
[C---:B------:R-:W-:Y:S01]  /*c690*/  FMUL.FTZ R44, R4.reuse, R120 ;  /* 0x00000078042c7220 */ /* 0x040fe20000410000 */
[----:B------:R-:W-:Y:S01]  /*c6a0*/  PRMT R120, R7, 0x5410, R6 ;  /* 0x0000541007787816 */ /* 0x000fe20000000006 */
[----:B------:R-:W-:Y:S02]  /*c6b0*/  IMAD.MOV.U32 R53, RZ, RZ, R167 ;  /* 0x000000ffff357224 */ /* 0x000fe400078e00a7 */
[----:B------:R-:W-:Y:S01]  /*c6c0*/  FFMA.FTZ R175, R41, UR4, -R138 ;  /* 0x0000000429af7c23 */ /* 0x000fe2000801088a */
[----:B------:R-:W-:Y:S02]  /*c6d0*/  IMAD.MOV.U32 R38, RZ, RZ, R168 ;  /* 0x000000ffff267224 */ /* 0x000fe400078e00a8 */
[----:B------:R-:W-:Y:S01]  /*c6e0*/  FMUL.FTZ R41, R4, R117 ;  /* 0x0000007504297220 */ /* 0x000fe20000410000 */
[----:B------:R-:W-:Y:S01]  /*c6f0*/  PRMT R117, R11, 0x5410, R10 ;  /* 0x000054100b757816 */ /* 0x000fe2000000000a */
[----:B------:R-:W-:Y:S01]  /*c700*/  FFMA.FTZ R159, R64, UR4, -R158 ;  /* 0x00000004409f7c23 */ /* 0x000fe2000801089e */
[----:B------:R-:W-:Y:S01]  /*c710*/  FFMA.FTZ R64, R26, UR4, -R136 ;  /* 0x000000041a407c23 */ /* 0x000fe20008010888 */
[----:B------:R-:W-:Y:S01]  /*c720*/  FFMA.FTZ R173, R21, UR4, -R158 ;  /* 0x0000000415ad7c23 */ /* 0x000fe2000801089e */
[--C-:B------:R-:W-:Y:S01]  /*c730*/  FFMA.FTZ R147, R50, UR4, -R139.reuse ;  /* 0x0000000432937c23 */ /* 0x100fe2000801088b */
[----:B------:R-:W-:Y:S01]  /*c740*/  FFMA.FTZ R157, R66, UR4, -R139 ;  /* 0x00000004429d7c23 */ /* 0x000fe2000801088b */
[----:B------:R-:W-:Y:S02]  /*c750*/  IMAD.MOV.U32 R37, RZ, RZ, R154 ;  /* 0x000000ffff257224 */ /* 0x000fe400078e009a */
[--C-:B------:R-:W-:Y:S01]  /*c760*/  FFMA.FTZ R21, R12, UR4, -R138.reuse ;  /* 0x000000040c157c23 */ /* 0x100fe2000801088a */
[--C-:B------:R-:W-:Y:S01]  /*c770*/  FFMA.FTZ R20, R13, UR4, -R138.reuse ;  /* 0x000000040d147c23 */ /* 0x100fe2000801088a */
[--C-:B------:R-:W-:Y:S01]  /*c780*/  FFMA.FTZ R50, R24, UR4, -R138.reuse ;  /* 0x0000000418327c23 */ /* 0x100fe2000801088a */
[----:B------:R-:W-:Y:S02]  /*c790*/  IMAD.SHL.U32 R27, R15, 0x8, RZ ;  /* 0x000000080f1b7824 */ /* 0x000fe400078e00ff */
[--C-:B------:R-:W-:Y:S01]  /*c7a0*/  FFMA.FTZ R66, R25, UR4, -R138.reuse ;  /* 0x0000000419427c23 */ /* 0x100fe2000801088a */
[--C-:B------:R-:W-:Y:S01]  /*c7b0*/  FFMA.FTZ R177, R40, UR4, -R138.reuse ;  /* 0x0000000428b17c23 */ /* 0x100fe2000801088a */
[--C-:B------:R-:W-:Y:S01]  /*c7c0*/  FFMA.FTZ R144, R45, UR4, -R138.reuse ;  /* 0x000000042d907c23 */ /* 0x100fe2000801088a */
[--C-:B------:R-:W-:Y:S01]  /*c7d0*/  FFMA.FTZ R154, R56, UR4, -R138.reuse ;  /* 0x00000004389a7c23 */ /* 0x100fe2000801088a */
[----:B------:R-:W-:Y:S01]  /*c7e0*/  FFMA.FTZ R138, R61, UR4, -R138 ;  /* 0x000000043d8a7c23 */ /* 0x000fe2000801088a */
[C---:B------:R-:W-:Y:S01]  /*c7f0*/  FMUL.FTZ R8, R4.reuse, R96 ;  /* 0x0000006004087220 */ /* 0x040fe20000410000 */
[C---:B------:R-:W-:Y:S01]  /*c800*/  FMUL.FTZ R12, R4.reuse, R100 ;  /* 0x00000064040c7220 */ /* 0x040fe20000410000 */
[C---:B------:R-:W-:Y:S01]  /*c810*/  FMUL.FTZ R13, R4.reuse, R101 ;  /* 0x00000065040d7220 */ /* 0x040fe20000410000 */
[C---:B------:R-:W-:Y:S01]  /*c820*/  FMUL.FTZ R24, R4.reuse, R108 ;  /* 0x0000006c04187220 */ /* 0x040fe20000410000 */
[----:B------:R-:W-:Y:S01]  /*c830*/  FMUL.FTZ R25, R4, R109 ;  /* 0x0000006d04197220 */ /* 0x000fe20000410000 */
[----:B------:R-:W-:Y:S01]  /*c840*/  PRMT R109, R14, 0x7632, R109 ;  /* 0x000076320e6d7816 */ /* 0x000fe2000000006d */
[C---:B------:R-:W-:Y:S01]  /*c850*/  FMUL.FTZ R28, R4.reuse, R112 ;  /* 0x00000070041c7220 */ /* 0x040fe20000410000 */
[C---:B------:R-:W-:Y:S01]  /*c860*/  FMUL.FTZ R29, R4.reuse, R113 ;  /* 0x00000071041d7220 */ /* 0x040fe20000410000 */
[----:B------:R-:W-:Y:S01]  /*c870*/  FMUL.FTZ R40, R4, R116 ;  /* 0x0000007404287220 */ /* 0x000fe20000410000 */
[----:B------:R-:W-:Y:S01]  /*c880*/  PRMT R116, R14, 0x5410, R109 ;  /* 0x000054100e747816 */ /* 0x000fe2000000006d */
[C---:B------:R-:W-:Y:S01]  /*c890*/  FMUL.FTZ R45, R4.reuse, R121 ;  /* 0x00000079042d7220 */ /* 0x040fe20000410000 */
[C---:B------:R-:W-:Y:S01]  /*c8a0*/  FMUL.FTZ R56, R4.reuse, R124 ;  /* 0x0000007c04387220 */ /* 0x040fe20000410000 */
[----:B------:R-:W-:Y:S01]  /*c8b0*/  FMUL.FTZ R61, R4, R129 ;  /* 0x00000081043d7220 */ /* 0x000fe20000410000 */
[----:B------:R-:W-:Y:S01]  /*c8c0*/  FFMA.FTZ R158, R65, UR4, -R158 ;  /* 0x00000004419e7c23 */ /* 0x000fe2000801089e */
[--C-:B------:R-:W-:Y:S01]  /*c8d0*/  FFMA.FTZ R22, R22, UR4, -R139.reuse ;  /* 0x0000000416167c23 */ /* 0x100fe2000801088b */
[----:B------:R-:W-:Y:S01]  /*c8e0*/  FFMA.FTZ R139, R67, UR4, -R139 ;  /* 0x00000004438b7c23 */ /* 0x000fe2000801088b */
[----:B------:R-:W-:Y:S01]  /*c8f0*/  MUFU.EX2 R129, R171 ;  /* 0x000000ab00817308 */ /* 0x000fe20000000800 */
[----:B------:R-:W-:Y:S01]  /*c900*/  FADD.FTZ R5, -R0, R137 ;  /* 0x0000008900057221 */ /* 0x000fe20000010100 */
[--C-:B------:R-:W-:Y:S01]  /*c910*/  FFMA.FTZ R137, R62, UR4, -R136.reuse ;  /* 0x000000043e897c23 */ /* 0x100fe20008010888 */
[--C-:B------:R-:W-:Y:S01]  /*c920*/  FFMA.FTZ R156, R58, UR4, -R136.reuse ;  /* 0x000000043a9c7c23 */ /* 0x100fe20008010888 */
[--C-:B------:R-:W-:Y:S01]  /*c930*/  FFMA.FTZ R155, R59, UR4, -R136.reuse ;  /* 0x000000043b9b7c23 */ /* 0x100fe20008010888 */
[----:B------:R-:W-:Y:S01]  /*c940*/  FMUL.FTZ R5, R5, UR4 ;  /* 0x0000000405057c20 */ /* 0x000fe20008410000 */
[----:B------:R-:W-:Y:S01]  /*c950*/  FFMA.FTZ R136, R63, UR4, -R136 ;  /* 0x000000043f887c23 */ /* 0x000fe20008010888 */
[----:B------:R-:W-:Y:S03]  /*c960*/  IMAD.MOV.U32 R124, RZ, RZ, R64 ;  /* 0x000000ffff7c7224 */ /* 0x000fe600078e0040 */
[----:B------:R-:W1:Y:S10]  /*c970*/  MUFU.EX2 R34, R34 ;  /* 0x0000002200227308 */ /* 0x000e740000000800 */
[----:B------:R-:W-:Y:S10]  /*c980*/  MUFU.EX2 R112, R21 ;  /* 0x0000001500707308 */ /* 0x000ff40000000800 */
[----:B------:R-:W-:Y:S01]  /*c990*/  MUFU.EX2 R108, R172 ;  /* 0x000000ac006c7308 */ /* 0x000fe20000000800 */
[----:B-1----:R-:W-:Y:S04]  /*c9a0*/  F2FP.BF16.F32.PACK_AB R121, R128, R34 ;  /* 0x000000228079723e */ /* 0x002fe800000010ff */
[----:B------:R-:W-:Y:S05]  /*c9b0*/  PRMT R96, R121, 0x7632, R96 ;  /* 0x0000763279607816 */ /* 0x000fea0000000060 */
[----:B------:R-:W1:Y:S10]  /*c9c0*/  MUFU.EX2 R5, R5 ;  /* 0x0000000500057308 */ /* 0x000e740000000800 */
[----:B------:R-:W-:Y:S10]  /*c9d0*/  MUFU.EX2 R100, R32 ;  /* 0x0000002000647308 */ /* 0x000ff40000000800 */
[----:B------:R-:W-:Y:S01]  /*c9e0*/  MUFU.EX2 R113, R33 ;  /* 0x0000002100717308 */ /* 0x000fe20000000800 */
[C---:B-1----:R-:W-:Y:S01]  /*c9f0*/  FMUL.FTZ R58, R5.reuse, R126 ;  /* 0x0000007e053a7220 */ /* 0x042fe20000410000 */
[C---:B------:R-:W-:Y:S01]  /*ca00*/  FMUL.FTZ R59, R5.reuse, R127 ;  /* 0x0000007f053b7220 */ /* 0x040fe20000410000 */
[C---:B------:R-:W-:Y:S01]  /*ca10*/  FMUL.FTZ R62, R5.reuse, R130 ;  /* 0x00000082053e7220 */ /* 0x040fe20000410000 */
[----:B------:R-:W-:Y:S01]  /*ca20*/  FMUL.FTZ R63, R5, R131 ;  /* 0x00000083053f7220 */ /* 0x000fe20000410000 */
[----:B------:R-:W-:Y:S05]  /*ca30*/  IMAD.MOV.U32 R126, RZ, RZ, R50 ;  /* 0x000000ffff7e7224 */ /* 0x000fea00078e0032 */
        /* <DEDUP_REMOVED lines=12> */
[--C-:B--2---:R-:W-:Y:S01]  /*cb00*/  FFMA.FTZ R97, R4, R49, R35.reuse ;  /* 0x0000003104617223 */ /* 0x104fe20000010023 */
[----:B------:R-:W-:Y:S01]  /*cb10*/  PRMT R35, R166, 0x7610, R35 ;  /* 0x00007610a6237816 */ /* 0x000fe20000000023 */
[----:B------:R-:W-:Y:S02]  /*cb20*/  IMAD.MOV.U32 R49, RZ, RZ, R169 ;  /* 0x000000ffff317224 */ /* 0x000fe400078e00a9 */
[----:B------:R-:W-:Y:S01]  /*cb30*/  FADD.FTZ R4, -R132, R133 ;  /* 0x0000008584047221 */ /* 0x000fe20000010100 */
[----:B------:R-:W-:Y:S01]  /*cb40*/  @!P6 PRMT R7, R35, 0x5410, RZ ;  /* 0x000054102307e816 */ /* 0x000fe200000000ff */
[----:B------:R-:W-:Y:S02]  /*cb50*/  IMAD.MOV.U32 R35, RZ, RZ, R52 ;  /* 0x000000ffff237224 */ /* 0x000fe400078e0034 */
[----:B----4-:R-:W-:Y:S02]  /*cb60*/  @!P5 HFMA2.BF16_V2 R55, -RZ.H0_H0, RZ.H0_H0, -R6.H0_H0 ;  /* 0x200000ffff37d231 */ /* 0x010fe40000340906 */
[----:B------:R-:W-:Y:S01]  /*cb70*/  FMUL.FTZ R65, R4, UR4 ;  /* 0x0000000404417c20 */ /* 0x000fe20008410000 */
[----:B------:R-:W-:Y:S01]  /*cb80*/  FADD.FTZ R4, -R3, R134 ;  /* 0x0000008603047221 */ /* 0x000fe20000010100 */
[----:B------:R-:W-:Y:S01]  /*cb90*/  IMAD.MOV.U32 R127, RZ, RZ, R35 ;  /* 0x000000ffff7f7224 */ /* 0x000fe200078e0023 */
[----:B------:R-:W-:Y:S01]  /*cba0*/  PRMT R31, R55, 0x7610, R31 ;  /* 0x00007610371f7816 */ /* 0x000fe2000000001f */
[----:B------:R-:W-:Y:S01]  /*cbb0*/  @!P5 STL.S16 [R1+0x44], R55 ;  /* 0x000044370100d387 */ /* 0x000fe20000100600 */
[----:B------:R-:W-:Y:S01]  /*cbc0*/  IMAD.MOV.U32 R167, RZ, RZ, R47 ;  /* 0x000000ffffa77224 */ /* 0x000fe200078e002f */
[----:B------:R-:W1:Y:S01]  /*cbd0*/  MUFU.EX2 R65, R65 ;  /* 0x0000004100417308 */ /* 0x000e620000000800 */
[----:B------:R-:W-:Y:S01]  /*cbe0*/  @!P5 PRMT R6, R31, 0x5410, RZ ;  /* 0x000054101f06d816 */ /* 0x000fe200000000ff */
[----:B------:R-:W-:Y:S01]  /*cbf0*/  FMUL.FTZ R67, R4, UR4 ;  /* 0x0000000404437c20 */ /* 0x000fe20008410000 */
[C---:B------:R-:W-:Y:S01]  /*cc00*/  FMUL.FTZ R47, R5.reuse, R123 ;  /* 0x0000007b052f7220 */ /* 0x040fe20000410000 */
[----:B------:R-:W-:Y:S02]  /*cc10*/  IMAD.MOV.U32 R123, RZ, RZ, R51 ;  /* 0x000000ffff7b7224 */ /* 0x000fe400078e0033 */
[----:B---3--:R-:W-:Y:S02]  /*cc20*/  IMAD.MOV.U32 R166, RZ, RZ, R46 ;  /* 0x000000ffffa67224 */ /* 0x008fe400078e002e */
[----:B------:R-:W-:Y:S02]  /*cc30*/  FMUL.FTZ R46, R5, R122 ;  /* 0x0000007a052e7220 */ /* 0x000fe40000410000 */
[----:B------:R-:W2:Y:S01]  /*cc40*/  MUFU.EX2 R67, R67 ;  /* 0x0000004300437308 */ /* 0x000ea20000000800 */
[----:B------:R-:W-:Y:S02]  /*cc50*/  IMAD.MOV.U32 R122, RZ, RZ, R54 ;  /* 0x000000ffff7a7224 */ /* 0x000fe400078e0036 */
[----:B------:R-:W-:Y:S01]  /*cc60*/  @!P4 HFMA2.BF16_V2 R43, -RZ.H0_H0, RZ.H0_H0, -R11.H0_H0 ;  /* 0x200000ffff2bc231 */ /* 0x000fe2000034090b */
[----:B------:R-:W-:Y:S01]  /*cc70*/  LEA R168, P0, R27, R166, 0x1 ;  /* 0x000000a61ba87211 */ /* 0x000fe200078008ff */
[----:B------:R3:W-:Y:S01]  /*cc80*/  STG.E.U16 desc[UR18][R166.64], R7 ;  /* 0x00000007a6007986 */ /* 0x0007e2000c101512 */
[----:B------:R-:W-:Y:S01]  /*cc90*/  FADD.FTZ R97, R122, R97 ;  /* 0x000000617a617221 */ /* 0x000fe20000010000 */
[----:B------:R-:W-:Y:S01]  /*cca0*/  @!P3 HFMA2.BF16_V2 R42, -RZ.H0_H0, RZ.H0_H0, -R10.H0_H0 ;  /* 0x200000ffff2ab231 */ /* 0x000fe2000034090a */
[----:B------:R-:W-:Y:S01]  /*ccb0*/  PRMT R30, R43, 0x7610, R30 ;  /* 0x000076102b1e7816 */ /* 0x000fe2000000001e */
[----:B------:R4:W-:Y:S01]  /*ccc0*/  @!P4 STL.S16 [R1+0x40], R43 ;  /* 0x0000402b0100c387 */ /* 0x0009e20000100600 */
[----:B------:R-:W-:Y:S01]  /*ccd0*/  LEA.HI.X.SX32 R169, R27, R167, 0x1, P0 ;  /* 0x000000a71ba97211 */ /* 0x000fe200000f0eff */
[----:B------:R-:W-:Y:S01]  /*cce0*/  @!P2 HFMA2.BF16_V2 R36, -RZ.H0_H0, RZ.H0_H0, -R14.H0_H0 ;  /* 0x200000ffff24a231 */ /* 0x000fe2000034090e */
[----:B------:R-:W-:Y:S01]  /*ccf0*/  PRMT R26, R42, 0x7610, R26 ;  /* 0x000076102a1a7816 */ /* 0x000fe2000000001a */
[----:B------:R4:W-:Y:S01]  /*cd00*/  @!P3 STL.S16 [R1+0x3c], R42 ;  /* 0x00003c2a0100b387 */ /* 0x0009e20000100600 */
[----:B------:R-:W-:Y:S01]  /*cd10*/  @!P4 PRMT R11, R30, 0x5410, RZ ;  /* 0x000054101e0bc816 */ /* 0x000fe200000000ff */
[----:B------:R-:W-:Y:S01]  /*cd20*/  IMAD.WIDE R30, R15, 0x70, R168 ;  /* 0x000000700f1e7825 */ /* 0x000fe200078e02a8 */
[----:B------:R-:W-:Y:S01]  /*cd30*/  @!P3 PRMT R10, R26, 0x5410, RZ ;  /* 0x000054101a0ab816 */ /* 0x000fe200000000ff */
[----:B------:R4:W-:Y:S01]  /*cd40*/  @!P2 STL.S16 [R1+0x34], R36 ;  /* 0x000034240100a387 */ /* 0x0009e20000100600 */
[----:B------:R-:W-:Y:S01]  /*cd50*/  PRMT R4, R36, 0x7610, R4 ;  /* 0x0000761024047816 */ /* 0x000fe20000000004 */
[----:B-1----:R-:W-:Y:S01]  /*cd60*/  FMUL.FTZ R52, R65, R92 ;  /* 0x0000005c41347220 */ /* 0x002fe20000410000 */
[C---:B--2---:R-:W-:Y:S01]  /*cd70*/  FMUL.FTZ R51, R67.reuse, R91 ;  /* 0x0000005b43337220 */ /* 0x044fe20000410000 */
[----:B------:R1:W2:Y:S01]  /*cd80*/  LDL.S16 R23, [R1+0x4c] ;  /* 0x00004c0001177983 */ /* 0x0002a20000100600 */
[----:B------:R-:W-:Y:S01]  /*cd90*/  @!P2 PRMT R14, R4, 0x5410, RZ ;  /* 0x00005410040ea816 */ /* 0x000fe200000000ff */
[----:B------:R-:W-:Y:S01]  /*cda0*/  FMUL.FTZ R54, R67, R94 ;  /* 0x0000005e43367220 */ /* 0x000fe20000410000 */
[----:B------:R-:W-:Y:S01]  /*cdb0*/  SHF.R.U32.HI R4, RZ, 0x18, R170 ;  /* 0x00000018ff047819 */ /* 0x000fe200000116aa */
[----:B------:R1:W-:Y:S01]  /*cdc0*/  STG.E.U16 desc[UR18][R166.64+0x2], R6 ;  /* 0x00000206a6007986 */ /* 0x0003e2000c101512 */
[----:B------:R-:W-:Y:S01]  /*cdd0*/  FMUL.FTZ R64, R65, R104 ;  /* 0x0000006841407220 */ /* 0x000fe20000410000 */
[----:B------:R-:W-:Y:S01]  /*cde0*/  FMUL.FTZ R26, R5, R110 ;  /* 0x0000006e051a7220 */ /* 0x000fe20000410000 */
[----:B------:R-:W-:Y:S01]  /*cdf0*/  ISETP.LE.U32.AND P0, PT, R4, UR13, PT ;  /* 0x0000000d04007c0c */ /* 0x000fe2000bf03070 */
[----:B------:R1:W-:Y:S01]  /*ce00*/  STG.E.U16 desc[UR18][R168.64], R11 ;  /* 0x0000000ba8007986 */ /* 0x0003e2000c101512 */
[----:B------:R-:W-:Y:S01]  /*ce10*/  LOP3.LUT R4, R162, 0xff, RZ, 0xc0, !PT ;  /* 0x000000ffa2047812 */ /* 0x000fe200078ec0ff */
[----:B------:R-:W-:Y:S01]  /*ce20*/  FMUL.FTZ R32, R65, R80 ;  /* 0x0000005041207220 */ /* 0x000fe20000410000 */
[----:B---3--:R-:W-:Y:S01]  /*ce30*/  IMAD R7, R15, 0x48, RZ ;  /* 0x000000480f077824 */ /* 0x008fe200078e02ff */
[----:B------:R3:W-:Y:S01]  /*ce40*/  STG.E.U16 desc[UR18][R168.64+0x2], R10 ;  /* 0x0000020aa8007986 */ /* 0x0007e2000c101512 */
[----:B------:R-:W-:Y:S01]  /*ce50*/  ISETP.LE.U32.AND P5, PT, R4, UR13, PT ;  /* 0x0000000d04007c0c */ /* 0x000fe2000bfa3070 */
[C---:B----4-:R-:W-:Y:S01]  /*ce60*/  FMUL.FTZ R43, R5.reuse, R119 ;  /* 0x00000077052b7220 */ /* 0x050fe20000410000 */
[----:B------:R-:W-:Y:S01]  /*ce70*/  LOP3.LUT R4, R162, 0xffff, RZ, 0xc0, !PT ;  /* 0x0000ffffa2047812 */ /* 0x000fe200078ec0ff */
[----:B------:R4:W-:Y:S01]  /*ce80*/  STG.E.U16 desc[UR18][R30.64], R14 ;  /* 0x0000000e1e007986 */ /* 0x0009e2000c101512 */
[----:B------:R-:W-:Y:S01]  /*ce90*/  FMUL.FTZ R42, R5, R118 ;  /* 0x00000076052a7220 */ /* 0x000fe20000410000 */
[----:B------:R-:W-:Y:S01]  /*cea0*/  FMUL.FTZ R20, R65, R76 ;  /* 0x0000004c41147220 */ /* 0x000fe20000410000 */
[----:B------:R-:W-:Y:S01]  /*ceb0*/  SHF.R.U32.HI R4, RZ, 0x8, R4 ;  /* 0x00000008ff047819 */ /* 0x000fe20000011604 */
[----:B------:R-:W-:Y:S01]  /*cec0*/  FMUL.FTZ R50, R67, R90 ;  /* 0x0000005a43327220 */ /* 0x000fe20000410000 */
[----:B------:R-:W-:Y:S01]  /*ced0*/  F2FP.BF16.F32.PACK_AB R90, R101, R112 ;  /* 0x00000070655a723e */ /* 0x000fe200000010ff */
[C---:B------:R-:W-:Y:S01]  /*cee0*/  FMUL.FTZ R36, R65.reuse, R84 ;  /* 0x0000005441247220 */ /* 0x040fe20000410000 */
[----:B------:R-:W-:Y:S01]  /*cef0*/  LOP3.LUT R4, R4, 0xffff, RZ, 0xc0, !PT ;  /* 0x0000ffff04047812 */ /* 0x000fe200078ec0ff */
[----:B------:R-:W-:Y:S01]  /*cf00*/  FMUL.FTZ R33, R65, R81 ;  /* 0x0000005141217220 */ /* 0x000fe20000410000 */
[----:B------:R-:W-:Y:S01]  /*cf10*/  FMUL.FTZ R35, R67, R83 ;  /* 0x0000005343237220 */ /* 0x000fe20000410000 */
[----:B------:R-:W-:Y:S02]  /*cf20*/  IMAD R27, R15, 0x38, R27 ;  /* 0x000000380f1b7824 */ /* 0x000fe400078e021b */
[----:B------:R-:W-:Y:S01]  /*cf30*/  FMUL.FTZ R15, R5, R103 ;  /* 0x00000067050f7220 */ /* 0x000fe20000410000 */
[----:B------:R-:W-:Y:S01]  /*cf40*/  IMAD.MOV.U32 R55, RZ, RZ, R38 ;  /* 0x000000ffff377224 */ /* 0x000fe200078e0026 */
[----:B------:R4:W-:Y:S01]  /*cf50*/  MUFU.EX2 R84, R22 ;  /* 0x0000001600547308 */ /* 0x0009e20000000800 */
[----:B------:R-:W-:Y:S01]  /*cf60*/  VIADD R27, R27, 0x1 ;  /* 0x000000011b1b7836 */ /* 0x000fe20000000000 */
[----:B-1----:R-:W-:Y:S01]  /*cf70*/  LOP3.LUT R6, R170, 0xffff, RZ, 0xc0, !PT ;  /* 0x0000ffffaa067812 */ /* 0x002fe200078ec0ff */
[----:B------:R-:W-:Y:S01]  /*cf80*/  IMAD.MOV.U32 R38, RZ, RZ, R49 ;  /* 0x000000ffff267224 */ /* 0x000fe200078e0031 */
[----:B------:R-:W-:Y:S01]  /*cf90*/  SHF.R.U32.HI R170, RZ, 0x10, R170 ;  /* 0x00000010ffaa7819 */ /* 0x000fe200000116aa */
[----:B------:R-:W-:Y:S01]  /*cfa0*/  IMAD.MOV.U32 R49, RZ, RZ, R48 ;  /* 0x000000ffff317224 */ /* 0x000fe200078e0030 */
[----:B------:R-:W-:Y:S01]  /*cfb0*/  SHF.R.U32.HI R6, RZ, 0x8, R6 ;  /* 0x00000008ff067819 */ /* 0x000fe20000011606 */
[----:B------:R-:W2:Y:S01]  /*cfc0*/  LDL.LU R11, [R1+0xb8] ;  /* 0x0000b800010b7983 */ /* 0x000ea20000300800 */
[----:B------:R-:W-:Y:S01]  /*cfd0*/  LOP3.LUT R170, R170, 0xff, RZ, 0xc0, !PT ;  /* 0x000000ffaaaa7812 */ /* 0x000fe200078ec0ff */
[----:B------:R-:W-:Y:S01]  /*cfe0*/  IMAD.MOV.U32 R48, RZ, RZ, R37 ;  /* 0x000000ffff307224 */ /* 0x000fe200078e0025 */
[----:B------:R-:W-:Y:S01]  /*cff0*/  LOP3.LUT R6, R6, 0xffff, RZ, 0xc0, !PT ;  /* 0x0000ffff06067812 */ /* 0x000fe200078ec0ff */
[----:B---3--:R1:W3:Y:S01]  /*d000*/  LDL.S16 R10, [R1+0x30] ;  /* 0x00003000010a7983 */ /* 0x0082e20000100600 */
[----:B------:R-:W-:Y:S01]  /*d010*/  ISETP.LE.U32.AND P4, PT, R170, UR13, PT ;  /* 0x0000000daa007c0c */ /* 0x000fe2000bf83070 */
[----:B------:R-:W-:Y:S01]  /*d020*/  IMAD.MOV.U32 R37, RZ, RZ, R173 ;  /* 0x000000ffff257224 */ /* 0x000fe200078e00ad */
[----:B------:R-:W-:Y:S01]  /*d030*/  ISETP.LE.U32.AND P2, PT, R6, UR13, PT ;  /* 0x0000000d06007c0c */ /* 0x000fe2000bf43070 */
[----:B----4-:R-:W-:Y:S01]  /*d040*/  FMUL.FTZ R14, R5, R102 ;  /* 0x00000066050e7220 */ /* 0x010fe20000410000 */
[----:B------:R-:W-:Y:S01]  /*d050*/  LEA R170, P3, R7, R166, 0x1 ;  /* 0x000000a607aa7211 */ /* 0x000fe200078608ff */
[C---:B------:R-:W-:Y:S01]  /*d060*/  FMUL.FTZ R30, R5.reuse, R114 ;  /* 0x00000072051e7220 */ /* 0x040fe20000410000 */
[--C-:B------:R-:W-:Y:S01]  /*d070*/  SHF.R.U32.HI R6, RZ, 0x10, R162.reuse ;  /* 0x00000010ff067819 */ /* 0x100fe200000116a2 */
[----:B------:R-:W-:Y:S01]  /*d080*/  FMUL.FTZ R31, R5, R115 ;  /* 0x00000073051f7220 */ /* 0x000fe20000410000 */
[----:B------:R-:W-:Y:S01]  /*d090*/  LEA.HI.X.SX32 R171, R7, R167, 0x1, P3 ;  /* 0x000000a707ab7211 */ /* 0x000fe200018f0eff */
[----:B------:R-:W-:Y:S01]  /*d0a0*/  IMAD.MOV.U32 R110, RZ, RZ, R37 ;  /* 0x000000ffff6e7224 */ /* 0x000fe200078e0025 */
[----:B------:R-:W-:Y:S01]  /*d0b0*/  LEA R172, P3, R27, R166, 0x1 ;  /* 0x000000a61bac7211 */ /* 0x000fe200078608ff */
[----:B------:R-:W-:Y:S01]  /*d0c0*/  FMUL.FTZ R37, R65, R85 ;  /* 0x0000005541257220 */ /* 0x000fe20000410000 */
[----:B------:R-:W-:Y:S01]  /*d0d0*/  LOP3.LUT R6, R6, 0xff, RZ, 0xc0, !PT ;  /* 0x000000ff06067812 */ /* 0x000fe200078ec0ff */
[----:B------:R-:W-:Y:S01]  /*d0e0*/  MUFU.EX2 R80, R110 ;  /* 0x0000006e00507308 */ /* 0x000fe20000000800 */
[----:B------:R-:W-:Y:S01]  /*d0f0*/  LEA.HI.X.SX32 R173, R27, R167, 0x1, P3 ;  /* 0x000000a71bad7211 */ /* 0x000fe200018f0eff */
[----:B------:R-:W-:Y:S01]  /*d100*/  FMUL.FTZ R27, R5, R111 ;  /* 0x0000006f051b7220 */ /* 0x000fe20000410000 */
[----:B------:R-:W-:Y:S01]  /*d110*/  ISETP.LE.U32.AND P6, PT, R6, UR13, PT ;  /* 0x0000000d06007c0c */ /* 0x000fe2000bfc3070 */
[----:B------:R-:W-:Y:S01]  /*d120*/  FMUL.FTZ R22, R67, R78 ;  /* 0x0000004e43167220 */ /* 0x000fe20000410000 */
[----:B------:R-:W-:Y:S01]  /*d130*/  ISETP.LE.U32.AND P3, PT, R4, UR13, PT ;  /* 0x0000000d04007c0c */ /* 0x000fe2000bf63070 */
[----:B------:R-:W-:Y:S01]  /*d140*/  IMAD.MOV.U32 R134, RZ, RZ, R49 ;  /* 0x000000ffff867224 */ /* 0x000fe200078e0031 */
[----:B------:R-:W-:Y:S01]  /*d150*/  SHF.R.U32.HI R4, RZ, 0x18, R162 ;  /* 0x00000018ff047819 */ /* 0x000fe200000116a2 */
[----:B------:R-:W-:Y:S01]  /*d160*/  FMUL.FTZ R49, R65, R89 ;  /* 0x0000005941317220 */ /* 0x000fe20000410000 */
[----:B------:R-:W-:Y:S01]  /*d170*/  PRMT R115, R121, 0x5410, R96 ;  /* 0x0000541079737816 */ /* 0x000fe20000000060 */
[----:B------:R-:W-:Y:S01]  /*d180*/  IMAD.MOV.U32 R118, RZ, RZ, R53 ;  /* 0x000000ffff767224 */ /* 0x000fe200078e0035 */
[----:B------:R-:W-:Y:S01]  /*d190*/  F2FP.BF16.F32.PACK_AB R102, R100, R113 ;  /* 0x000000716466723e */ /* 0x000fe200000010ff */
[----:B------:R-:W-:Y:S01]  /*d1a0*/  FMUL.FTZ R53, R65, R93 ;  /* 0x0000005d41357220 */ /* 0x000fe20000410000 */
[----:B------:R-:W-:Y:S01]  /*d1b0*/  MUFU.EX2 R83, R127 ;  /* 0x0000007f00537308 */ /* 0x000fe20000000800 */
[----:B------:R-:W-:Y:S01]  /*d1c0*/  FADD.FTZ R112, R112, R97 ;  /* 0x0000006170707221 */ /* 0x000fe20000010000 */
[----:B------:R-:W-:Y:S01]  /*d1d0*/  PRMT R89, R102, 0x7632, R89 ;  /* 0x0000763266597816 */ /* 0x000fe20000000059 */
[----:B------:R-:W-:Y:S02]  /*d1e0*/  IMAD.MOV.U32 R119, RZ, RZ, R66 ;  /* 0x000000ffff777224 */ /* 0x000fe400078e0042 */
[C---:B------:R-:W-:Y:S05]  /*d1f0*/  FMUL.FTZ R66, R67.reuse, R106 ;  /* 0x0000006a43427220 */ /* 0x040fea0000410000 */
[----:B------:R4:W-:Y:S02]  /*d200*/  MUFU.EX2 R81, R118 ;  /* 0x0000007600517308 */ /* 0x0009e40000000800 */
[----:B----4-:R-:W-:Y:S02]  /*d210*/  IMAD.MOV.U32 R118, RZ, RZ, R124 ;  /* 0x000000ffff767224 */ /* 0x010fe400078e007c */
[----:B------:R-:W-:Y:S02]  /*d220*/  IMAD.MOV.U32 R124, RZ, RZ, R38 ;  /* 0x000000ffff7c7224 */ /* 0x000fe400078e0026 */
[----:B------:R-:W-:Y:S04]  /*d230*/  FMUL.FTZ R38, R67, R86 ;  /* 0x0000005643267220 */ /* 0x000fe80000410000 */
[----:B------:R-:W-:Y:S01]  /*d240*/  MUFU.EX2 R86, R118 ;  /* 0x0000007600567308 */ /* 0x000fe20000000800 */
[----:B--2---:R-:W-:Y:S05]  /*d250*/  @!P2 HFMA2.BF16_V2 R23, -RZ.H0_H0, RZ.H0_H0, -R109.H0_H0 ;  /* 0x200000ffff17a231 */ /* 0x004fea000034096d */
[----:B------:R-:W-:Y:S01]  /*d260*/  PRMT R7, R23, 0x7610, R7 ;  /* 0x0000761017077816 */ /* 0x000fe20000000007 */
[----:B------:R2:W-:Y:S03]  /*d270*/  @!P2 STL.S16 [R1+0x4c], R23 ;  /* 0x00004c170100a387 */ /* 0x0005e60000100600 */
[----:B------:R-:W-:Y:S02]  /*d280*/  @!P2 PRMT R109, R7, 0x5410, RZ ;  /* 0x00005410076da816 */ /* 0x000fe400000000ff */
[----:B------:R-:W-:Y:S01]  /*d290*/  ISETP.LE.U32.AND P2, PT, R4, UR13, PT ;  /* 0x0000000d04007c0c */ /* 0x000fe2000bf43070 */
[----:B------:R-:W4:Y:S01]  /*d2a0*/  LDL.LU R7, [R1+0xb4] ;  /* 0x0000b40001077983 */ /* 0x000f220000300800 */
[----:B------:R-:W-:Y:S03]  /*d2b0*/  LOP3.LUT R4, R160, 0xff, RZ, 0xc0, !PT ;  /* 0x000000ffa0047812 */ /* 0x000fe600078ec0ff */
[----:B------:R1:W4:Y:S04]  /*d2c0*/  LDL.S16 R21, [R1+0x2c] ;  /* 0x00002c0001157983 */ /* 0x0003280000100600 */
[----:B------:R-:W-:Y:S01]  /*d2d0*/  STG.E.U16 desc[UR18][R172.64], R109 ;  /* 0x0000006dac007986 */ /* 0x000fe2000c101512 */
[----:B--2---:R-:W-:Y:S02]  /*d2e0*/  IMAD.MOV.U32 R23, RZ, RZ, R48 ;  /* 0x000000ffff177224 */ /* 0x004fe400078e0030 */
[----:B------:R-:W-:Y:S02]  /*d2f0*/  FMUL.FTZ R48, R65, R88 ;  /* 0x0000005841307220 */ /* 0x000fe40000410000 */
[----:B------:R-:W-:Y:S02]  /*d300*/  IMAD.MOV.U32 R110, RZ, RZ, R23 ;  /* 0x000000ffff6e7224 */ /* 0x000fe400078e0017 */
[C---:B------:R-:W-:Y:S01]  /*d310*/  FFMA.FTZ R133, R5.reuse, R11, R34 ;  /* 0x0000000b05857223 */ /* 0x040fe20000010022 */
[----:B------:R-:W-:Y:S01]  /*d320*/  FMUL.FTZ R11, R5, R99 ;  /* 0x00000063050b7220 */ /* 0x000fe20000410000 */
[----:B------:R-:W-:Y:S01]  /*d330*/  FMUL.FTZ R23, R67, R79 ;  /* 0x0000004f43177220 */ /* 0x000fe20000410000 */
[----:B------:R2:W1:Y:S01]  /*d340*/  MUFU.EX2 R99, R17 ;  /* 0x0000001100637308 */ /* 0x0004620000000800 */
[----:B---3--:R-:W-:Y:S02]  /*d350*/  @!P4 HFMA2.BF16_V2 R10, -RZ.H0_H0, RZ.H0_H0, -R121.H0_H0 ;  /* 0x200000ffff0ac231 */ /* 0x008fe40000340979 */
[----:B------:R-:W-:Y:S03]  /*d360*/  FADD.FTZ R128, R128, R133 ;  /* 0x0000008580807221 */ /* 0x000fe60000010000 */
[----:B------:R-:W-:Y:S01]  /*d370*/  PRMT R6, R10, 0x7610, R6 ;  /* 0x000076100a067816 */ /* 0x000fe20000000006 */
[----:B------:R3:W-:Y:S03]  /*d380*/  @!P4 STL.S16 [R1+0x30], R10 ;  /* 0x0000300a0100c387 */ /* 0x0007e60000100600 */
[----:B------:R-:W-:Y:S01]  /*d390*/  @!P4 PRMT R121, R6, 0x5410, RZ ;  /* 0x000054100679c816 */ /* 0x000fe200000000ff */
[----:B------:R4:W4:Y:S01]  /*d3a0*/  LDL.S16 R111, [R1+0x38] ;  /* 0x00003800016f7983 */ /* 0x0009220000100600 */
[----:B------:R-:W-:Y:S01]  /*d3b0*/  ISETP.LE.U32.AND P4, PT, R4, UR13, PT ;  /* 0x0000000d04007c0c */ /* 0x000fe2000bf83070 */
[C---:B------:R-:W-:Y:S01]  /*d3c0*/  FMUL.FTZ R4, R65.reuse, R68 ;  /* 0x0000004441047220 */ /* 0x040fe20000410000 */
[----:B------:R-:W-:Y:S01]  /*d3d0*/  LOP3.LUT R6, R160, 0xffff, RZ, 0xc0, !PT ;  /* 0x0000ffffa0067812 */ /* 0x000fe200078ec0ff */
[----:B------:R-:W4:Y:S01]  /*d3e0*/  LDL.LU R34, [R1+0xb0] ;  /* 0x0000b00001227983 */ /* 0x000f220000300800 */
[----:B--2---:R-:W-:Y:S02]  /*d3f0*/  FMUL.FTZ R17, R65, R73 ;  /* 0x0000004941117220 */ /* 0x004fe40000410000 */
[----:B------:R-:W-:Y:S01]  /*d400*/  SHF.R.U32.HI R6, RZ, 0x8, R6 ;  /* 0x00000008ff067819 */ /* 0x000fe20000011606 */
[----:B------:R-:W-:Y:S01]  /*d410*/  STG.E.U16 desc[UR18][R170.64], R121 ;  /* 0x00000079aa007986 */ /* 0x000fe2000c101512 */
[----:B-1----:R-:W-:Y:S02]  /*d420*/  FADD.FTZ R97, R99, R128 ;  /* 0x0000008063617221 */ /* 0x002fe40000010000 */
[----:B------:R-:W-:Y:S01]  /*d430*/  LOP3.LUT R6, R6, 0xffff, RZ, 0xc0, !PT ;  /* 0x0000ffff06067812 */ /* 0x000fe200078ec0ff */
[----:B---3--:R-:W-:Y:S01]  /*d440*/  FMUL.FTZ R10, R5, R98 ;  /* 0x00000062050a7220 */ /* 0x008fe20000410000 */
[----:B------:R-:W-:Y:S01]  /*d450*/  FMUL.FTZ R5, R65, R69 ;  /* 0x0000004541057220 */ /* 0x000fe20000410000 */
[----:B------:R-:W-:Y:S01]  /*d460*/  F2FP.BF16.F32.PACK_AB R69, R108, R129 ;  /* 0x000000816c45723e */ /* 0x000fe200000010ff */
[----:B------:R-:W1:Y:S03]  /*d470*/  MUFU.EX2 R98, R19 ;  /* 0x0000001300627308 */ /* 0x000e660000000800 */
[----:B------:R-:W-:Y:S01]  /*d480*/  PRMT R68, R69, 0x7632, R68 ;  /* 0x0000763245447816 */ /* 0x000fe20000000044 */
[----:B-1----:R-:W-:Y:S01]  /*d490*/  FADD.FTZ R97, R98, R97 ;  /* 0x0000006162617221 */ /* 0x002fe20000010000 */
[C---:B----4-:R-:W-:Y:S01]  /*d4a0*/  FFMA.FTZ R103, R65.reuse, R7, R16 ;  /* 0x0000000741677223 */ /* 0x050fe20000010010 */
[----:B------:R-:W-:Y:S01]  /*d4b0*/  FMUL.FTZ R16, R65, R72 ;  /* 0x0000004841107220 */ /* 0x000fe20000410000 */
[----:B------:R-:W-:Y:S01]  /*d4c0*/  PRMT R72, R69, 0x5410, R68 ;  /* 0x0000541045487816 */ /* 0x000fe20000000044 */
[----:B------:R1:W2:Y:S01]  /*d4d0*/  LDL.S16 R7, [R1+0x28] ;  /* 0x0000280001077983 */ /* 0x0002a20000100600 */
[----:B------:R-:W-:Y:S05]  /*d4e0*/  @!P0 HFMA2.BF16_V2 R21, -RZ.H0_H0, RZ.H0_H0, -R96.H0_H0 ;  /* 0x200000ffff158231 */ /* 0x000fea0000340960 */
[----:B------:R-:W-:Y:S01]  /*d4f0*/  PRMT R114, R21, 0x7610, R114 ;  /* 0x0000761015727816 */ /* 0x000fe20000000072 */
[----:B------:R3:W-:Y:S03]  /*d500*/  @!P0 STL.S16 [R1+0x2c], R21 ;  /* 0x00002c1501008387 */ /* 0x0007e60000100600 */
[----:B------:R-:W-:Y:S01]  /*d510*/  @!P0 PRMT R96, R114, 0x5410, RZ ;  /* 0x0000541072608816 */ /* 0x000fe200000000ff */
[----:B------:R-:W-:Y:S01]  /*d520*/  IMAD.MOV.U32 R114, RZ, RZ, R39 ;  /* 0x000000ffff727224 */ /* 0x000fe200078e0027 */
[----:B------:R-:W-:Y:S01]  /*d530*/  ISETP.LE.U32.AND P0, PT, R6, UR13, PT ;  /* 0x0000000d06007c0c */ /* 0x000fe2000bf03070 */
[----:B------:R-:W-:Y:S01]  /*d540*/  FMUL.FTZ R39, R67, R87 ;  /* 0x0000005743277220 */ /* 0x000fe20000410000 */
[----:B------:R-:W-:Y:S01]  /*d550*/  SHF.R.U32.HI R6, RZ, 0x10, R160 ;  /* 0x00000010ff067819 */ /* 0x000fe200000116a0 */
[----:B------:R-:W-:Y:S03]  /*d560*/  STG.E.U16 desc[UR18][R170.64+0x2], R96 ;  /* 0x00000260aa007986 */ /* 0x000fe6000c101512 */
[----:B------:R-:W-:Y:S01]  /*d570*/  LOP3.LUT R6, R6, 0xff, RZ, 0xc0, !PT ;  /* 0x000000ff06067812 */ /* 0x000fe200078ec0ff */
[C---:B---3--:R-:W-:Y:S01]  /*d580*/  FMUL.FTZ R21, R65.reuse, R77 ;  /* 0x0000004d41157220 */ /* 0x048fe20000410000 */
[----:B------:R-:W-:Y:S01]  /*d590*/  PRMT R77, R90, 0x7632, R77 ;  /* 0x000076325a4d7816 */ /* 0x000fe2000000004d */
[----:B------:R-:W-:Y:S01]  /*d5a0*/  FMUL.FTZ R65, R65, R105 ;  /* 0x0000006941417220 */ /* 0x000fe20000410000 */
[----:B------:R-:W-:Y:S02]  /*d5b0*/  @!P5 HFMA2.BF16_V2 R111, -RZ.H0_H0, RZ.H0_H0, -R69.H0_H0 ;  /* 0x200000ffff6fd231 */ /* 0x000fe40000340945 */
[----:B------:R-:W-:Y:S03]  /*d5c0*/  FFMA.FTZ R73, R67, R34, R18 ;  /* 0x0000002243497223 */ /* 0x000fe60000010012 */
[----:B------:R-:W-:Y:S01]  /*d5d0*/  PRMT R19, R111, 0x7610, R19 ;  /* 0x000076106f137816 */ /* 0x000fe20000000013 */
[----:B------:R3:W-:Y:S01]  /*d5e0*/  @!P5 STL.S16 [R1+0x38], R111 ;  /* 0x0000386f0100d387 */ /* 0x0007e20000100600 */
[C---:B------:R-:W-:Y:S01]  /*d5f0*/  FMUL.FTZ R18, R67.reuse, R74 ;  /* 0x0000004a43127220 */ /* 0x040fe20000410000 */
[----:B------:R-:W-:Y:S01]  /*d600*/  FMUL.FTZ R34, R67, R82 ;  /* 0x0000005243227220 */ /* 0x000fe20000410000 */
[----:B------:R-:W-:Y:S01]  /*d610*/  @!P5 PRMT R69, R19, 0x5410, RZ ;  /* 0x000054101345d816 */ /* 0x000fe200000000ff */
[----:B------:R1:W4:Y:S01]  /*d620*/  LDL.S16 R85, [R1+0x24] ;  /* 0x0000240001557983 */ /* 0x0003220000100600 */
[----:B------:R-:W-:Y:S01]  /*d630*/  ISETP.LE.U32.AND P5, PT, R6, UR13, PT ;  /* 0x0000000d06007c0c */ /* 0x000fe2000bfa3070 */
[----:B------:R-:W-:Y:S01]  /*d640*/  FMUL.FTZ R6, R67, R70 ;  /* 0x0000004643067220 */ /* 0x000fe20000410000 */
[----:B------:R-:W-:Y:S01]  /*d650*/  SHF.R.U32.HI R70, RZ, 0x18, R160 ;  /* 0x00000018ff467819 */ /* 0x000fe200000116a0 */
[----:B------:R-:W-:Y:S01]  /*d660*/  FADD.FTZ R74, R125, R103 ;  /* 0x000000677d4a7221 */ /* 0x000fe20000010000 */
[----:B------:R-:W-:Y:S01]  /*d670*/  IMAD.WIDE.U32 R124, R124, -0x2daee0ad, RZ ;  /* 0xd2511f537c7c7825 */ /* 0x000fe200078e00ff */
[----:B------:R1:W1:Y:S01]  /*d680*/  MUFU.EX2 R82, R126 ;  /* 0x0000007e00527308 */ /* 0x0002620000000800 */
[----:B------:R-:W-:Y:S02]  /*d690*/  STG.E.U16 desc[UR18][R166.64+0x10], R69 ;  /* 0x00001045a6007986 */ /* 0x000fe4000c101512 */
[----:B------:R-:W-:Y:S01]  /*d6a0*/  FMUL.FTZ R19, R67, R75 ;  /* 0x0000004b43137220 */ /* 0x000fe20000410000 */
[----:B------:R-:W-:Y:S01]  /*d6b0*/  F2FP.BF16.F32.PACK_AB R75, R80, R81 ;  /* 0x00000051504b723e */ /* 0x000fe200000010ff */
[----:B------:R-:W-:Y:S01]  /*d6c0*/  FADD.FTZ R129, R129, R74 ;  /* 0x0000004a81817221 */ /* 0x000fe20000010000 */
[----:B------:R-:W-:Y:S01]  /*d6d0*/  F2FP.BF16.F32.PACK_AB R74, R83, R84 ;  /* 0x00000054534a723e */ /* 0x000fe200000010ff */
[----:B------:R-:W-:Y:S02]  /*d6e0*/  FADD.FTZ R103, R101, R112 ;  /* 0x0000007065677221 */ /* 0x000fe40000010000 */
[----:B------:R-:W-:Y:S01]  /*d6f0*/  FADD.FTZ R108, R108, R129 ;  /* 0x000000816c6c7221 */ /* 0x000fe20000010000 */
[----:B------:R-:W-:Y:S01]  /*d700*/  MUFU.EX2 R101, R186 ;  /* 0x000000ba00657308 */ /* 0x000fe20000000800 */
[----:B------:R-:W-:Y:S02]  /*d710*/  IMAD.MOV.U32 R129, RZ, RZ, R203 ;  /* 0x000000ffff817224 */ /* 0x000fe400078e00cb */
[----:B------:R-:W-:Y:S03]  /*d720*/  FADD.FTZ R81, R81, R108 ;  /* 0x0000006c51517221 */ /* 0x000fe60000010000 */
[----:B------:R-:W-:Y:S01]  /*d730*/  LOP3.LUT R129, R129, 0xffffffbf, RZ, 0xc0, !PT ;  /* 0xffffffbf81817812 */ /* 0x000fe200078ec0ff */
[----:B---3--:R-:W-:Y:S02]  /*d740*/  IMAD.MOV.U32 R111, RZ, RZ, R55 ;  /* 0x000000ffff6f7224 */ /* 0x008fe400078e0037 */
[----:B------:R-:W-:Y:S01]  /*d750*/  FMUL.FTZ R55, R67, R95 ;  /* 0x0000005f43377220 */ /* 0x000fe20000410000 */
[----:B-1----:R-:W-:Y:S04]  /*d760*/  IMAD.WIDE.U32 R126, R110, -0x2daee0ad, RZ ;  /* 0xd2511f536e7e7825 */ /* 0x002fe800078e00ff */
[----:B------:R-:W-:Y:S01]  /*d770*/  FADD.FTZ R106, R80, R81 ;  /* 0x00000051506a7221 */ /* 0x000fe20000010000 */
[----:B------:R1:W-:Y:S01]  /*d780*/  MUFU.EX2 R112, R151 ;  /* 0x0000009700707308 */ /* 0x0003e20000000800 */
[----:B------:R-:W-:Y:S01]  /*d790*/  FADD.FTZ R108, R82, R103 ;  /* 0x00000067526c7221 */ /* 0x000fe20000010000 */
[----:B------:R-:W-:Y:S04]  /*d7a0*/  SHF.R.U32.HI R103, RZ, 0x10, R126 ;  /* 0x00000010ff677819 */ /* 0x000fe8000001167e */
[----:B------:R-:W-:Y:S02]  /*d7b0*/  LOP3.LUT R103, R103, 0xff, RZ, 0xc0, !PT ;  /* 0x000000ff67677812 */ /* 0x000fe400078ec0ff */
[----:B-1----:R-:W-:Y:S01]  /*d7c0*/  F2FP.BF16.F32.PACK_AB R151, R135, R141 ;  /* 0x0000008d8797723e */ /* 0x002fe200000010ff */
[----:B--2---:R-:W-:Y:S05]  /*d7d0*/  @!P3 HFMA2.BF16_V2 R7, -RZ.H0_H0, RZ.H0_H0, -R68.H0_H0 ;  /* 0x200000ffff07b231 */ /* 0x004fea0000340944 */
[----:B------:R-:W-:Y:S01]  /*d7e0*/  PRMT R76, R7, 0x7610, R76 ;  /* 0x00007610074c7816 */ /* 0x000fe2000000004c */
[----:B------:R1:W-:Y:S03]  /*d7f0*/  @!P3 STL.S16 [R1+0x28], R7 ;  /* 0x000028070100b387 */ /* 0x0003e60000100600 */
[----:B------:R-:W-:Y:S01]  /*d800*/  @!P3 PRMT R68, R76, 0x5410, RZ ;  /* 0x000054104c44b816 */ /* 0x000fe200000000ff */
[----:B------:R2:W3:Y:S01]  /*d810*/  LDL.S16 R92, [R1+0x20] ;  /* 0x00002000015c7983 */ /* 0x0004e20000100600 */
[----:B------:R-:W-:Y:S01]  /*d820*/  ISETP.LE.U32.AND P3, PT, R70, UR13, PT ;  /* 0x0000000d46007c0c */ /* 0x000fe2000bf63070 */
[----:B------:R-:W-:Y:S01]  /*d830*/  FADD.FTZ R76, R123, R73 ;  /* 0x000000497b4c7221 */ /* 0x000fe20000010000 */
[C-C-:B------:R-:W-:Y:S01]  /*d840*/  LOP3.LUT R70, R125.reuse, UR27, R180.reuse, 0x96, !PT ;  /* 0x0000001b7d467c12 */ /* 0x140fe2000f8e96b4 */
[----:B------:R2:W2:Y:S01]  /*d850*/  LDL.S16 R91, [R1+0x1c] ;  /* 0x00001c00015b7983 */ /* 0x0004a20000100600 */
[----:B------:R-:W-:Y:S01]  /*d860*/  LOP3.LUT R180, R125, UR27, R180, 0x96, !PT ;  /* 0x0000001b7db47c12 */ /* 0x000fe2000f8e96b4 */
[----:B------:R-:W-:Y:S01]  /*d870*/  FADD.FTZ R113, R113, R76 ;  /* 0x0000004c71717221 */ /* 0x000fe20000010000 */
[----:B------:R-:W-:Y:S01]  /*d880*/  F2FP.BF16.F32.PACK_AB R76, R98, R99 ;  /* 0x00000063624c723e */ /* 0x000fe200000010ff */
[----:B------:R-:W-:Y:S01]  /*d890*/  STG.E.U16 desc[UR18][R166.64+0x12], R68 ;  /* 0x00001244a6007986 */ /* 0x000fe2000c101512 */
[----:B------:R-:W-:Y:S01]  /*d8a0*/  LOP3.LUT R73, R70, 0xff, RZ, 0xc0, !PT ;  /* 0x000000ff46497812 */ /* 0x000fe200078ec0ff */
[----:B------:R-:W-:Y:S04]  /*d8b0*/  FADD.FTZ R113, R100, R113 ;  /* 0x0000007164717221 */ /* 0x000fe80000010000 */
[----:B------:R-:W-:Y:S04]  /*d8c0*/  FADD.FTZ R100, R84, R113 ;  /* 0x0000007154647221 */ /* 0x000fe80000010000 */
[----:B------:R-:W-:Y:S01]  /*d8d0*/  FADD.FTZ R100, R83, R100 ;  /* 0x0000006453647221 */ /* 0x000fe20000010000 */
[----:B------:R-:W-:Y:S01]  /*d8e0*/  PRMT R83, R74, 0x7632, R83 ;  /* 0x000076324a537816 */ /* 0x000fe20000000053 */
[C---:B-1----:R-:W-:Y:S01]  /*d8f0*/  FMUL.FTZ R7, R67.reuse, R71 ;  /* 0x0000004743077220 */ /* 0x042fe20000410000 */
[----:B------:R-:W-:Y:S01]  /*d900*/  PRMT R71, R102, 0x5410, R89 ;  /* 0x0000541066477816 */ /* 0x000fe20000000059 */
[----:B------:R-:W-:Y:S01]  /*d910*/  FMUL.FTZ R67, R67, R107 ;  /* 0x0000006b43437220 */ /* 0x000fe20000410000 */
[----:B----4-:R-:W-:Y:S05]  /*d920*/  @!P6 HFMA2.BF16_V2 R85, -RZ.H0_H0, RZ.H0_H0, -R102.H0_H0 ;  /* 0x200000ffff55e231 */ /* 0x010fea0000340966 */
[----:B------:R-:W-:Y:S01]  /*d930*/  PRMT R79, R85, 0x7610, R79 ;  /* 0x00007610554f7816 */ /* 0x000fe2000000004f */
[----:B------:R1:W-:Y:S03]  /*d940*/  @!P6 STL.S16 [R1+0x24], R85 ;  /* 0x000024550100e387 */ /* 0x0003e60000100600 */
[----:B------:R-:W-:Y:S01]  /*d950*/  @!P6 PRMT R102, R79, 0x5410, RZ ;  /* 0x000054104f66e816 */ /* 0x000fe200000000ff */
[----:B------:R4:W4:Y:S01]  /*d960*/  LDL.S16 R88, [R1+0x18] ;  /* 0x0000180001587983 */ /* 0x0009220000100600 */
[----:B------:R-:W-:Y:S02]  /*d970*/  ISETP.LE.U32.AND P6, PT, R73, UR13, PT ;  /* 0x0000000d49007c0c */ /* 0x000fe4000bfc3070 */
[----:B------:R-:W-:Y:S01]  /*d980*/  LOP3.LUT R73, R70, 0xffff, RZ, 0xc0, !PT ;  /* 0x0000ffff46497812 */ /* 0x000fe200078ec0ff */
[----:B------:R2:W4:Y:S03]  /*d990*/  LDL.S16 R79, [R1+0x14] ;  /* 0x00001400014f7983 */ /* 0x0005260000100600 */
[----:B------:R-:W-:Y:S01]  /*d9a0*/  SHF.R.U32.HI R73, RZ, 0x8, R73 ;  /* 0x00000008ff497819 */ /* 0x000fe20000011649 */
[----:B------:R-:W-:Y:S03]  /*d9b0*/  STG.E.U16 desc[UR18][R168.64+0x10], R102 ;  /* 0x00001066a8007986 */ /* 0x000fe6000c101512 */
[----:B------:R-:W-:Y:S01]  /*d9c0*/  LOP3.LUT R73, R73, 0xffff, RZ, 0xc0, !PT ;  /* 0x0000ffff49497812 */ /* 0x000fe200078ec0ff */
[----:B-1----:R-:W1:Y:S02]  /*d9d0*/  MUFU.EX2 R85, R119 ;  /* 0x0000007700557308 */ /* 0x002e640000000800 */
[C---:B-1----:R-:W-:Y:S01]  /*d9e0*/  F2FP.BF16.F32.PACK_AB R82, R85.reuse, R82 ;  /* 0x000000525552723e */ /* 0x042fe200000010ff */
[----:B------:R-:W-:Y:S01]  /*d9f0*/  FADD.FTZ R108, R85, R108 ;  /* 0x0000006c556c7221 */ /* 0x000fe20000010000 */
[----:B------:R-:W-:Y:S04]  /*da00*/  LOP3.LUT R85, R124, 0xffff, RZ, 0xc0, !PT ;  /* 0x0000ffff7c557812 */ /* 0x000fe800078ec0ff */
[----:B------:R-:W-:Y:S04]  /*da10*/  SHF.R.U32.HI R85, RZ, 0x8, R85 ;  /* 0x00000008ff557819 */ /* 0x000fe80000011655 */
[----:B------:R-:W-:Y:S01]  /*da20*/  LOP3.LUT R85, R85, 0xffff, RZ, 0xc0, !PT ;  /* 0x0000ffff55557812 */ /* 0x000fe200078ec0ff */
[----:B---3--:R-:W-:Y:S02]  /*da30*/  @!P2 HFMA2.BF16_V2 R92, -RZ.H0_H0, RZ.H0_H0, -R89.H0_H0 ;  /* 0x200000ffff5ca231 */ /* 0x008fe40000340959 */
[----:B--2---:R-:W-:Y:S03]  /*da40*/  @!P4 HFMA2.BF16_V2 R91, -RZ.H0_H0, RZ.H0_H0, -R90.H0_H0 ;  /* 0x200000ffff5bc231 */ /* 0x004fe6000034095a */
[----:B------:R-:W-:Y:S01]  /*da50*/  PRMT R78, R92, 0x7610, R78 ;  /* 0x000076105c4e7816 */ /* 0x000fe2000000004e */
[----:B------:R1:W-:Y:S03]  /*da60*/  @!P2 STL.S16 [R1+0x20], R92 ;  /* 0x0000205c0100a387 */ /* 0x0003e60000100600 */
[----:B------:R-:W-:Y:S01]  /*da70*/  @!P2 PRMT R89, R78, 0x5410, RZ ;  /* 0x000054104e59a816 */ /* 0x000fe200000000ff */
[----:B------:R2:W-:Y:S01]  /*da80*/  @!P4 STL.S16 [R1+0x1c], R91 ;  /* 0x00001c5b0100c387 */ /* 0x0005e20000100600 */
[----:B------:R-:W-:Y:S02]  /*da90*/  PRMT R87, R91, 0x7610, R87 ;  /* 0x000076105b577816 */ /* 0x000fe40000000057 */
[----:B------:R-:W-:Y:S01]  /*daa0*/  ISETP.LE.U32.AND P2, PT, R73, UR13, PT ;  /* 0x0000000d49007c0c */ /* 0x000fe2000bf43070 */
[----:B------:R3:W-:Y:S01]  /*dab0*/  STG.E.U16 desc[UR18][R168.64+0x12], R89 ;  /* 0x00001259a8007986 */ /* 0x0007e2000c101512 */
[--C-:B------:R-:W-:Y:S02]  /*dac0*/  SHF.R.U32.HI R73, RZ, 0x18, R70.reuse ;  /* 0x00000018ff497819 */ /* 0x100fe40000011646 */
[----:B------:R-:W-:Y:S02]  /*dad0*/  PRMT R78, R90, 0x5410, R77 ;  /* 0x000054105a4e7816 */ /* 0x000fe4000000004d */
[----:B------:R-:W-:Y:S02]  /*dae0*/  @!P4 PRMT R90, R87, 0x5410, RZ ;  /* 0x00005410575ac816 */ /* 0x000fe400000000ff */
[----:B------:R-:W-:Y:S01]  /*daf0*/  ISETP.LE.U32.AND P4, PT, R73, UR13, PT ;  /* 0x0000000d49007c0c */ /* 0x000fe2000bf83070 */
[----:B------:R-:W-:Y:S01]  /*db00*/  MUFU.EX2 R87, R111 ;  /* 0x0000006f00577308 */ /* 0x000fe20000000800 */
[----:B------:R-:W-:Y:S01]  /*db10*/  PRMT R73, R76, 0x7632, R73 ;  /* 0x000076324c497816 */ /* 0x000fe20000000049 */
[----:B------:R-:W-:Y:S01]  /*db20*/  STG.E.U16 desc[UR18][R172.64+0xe], R90 ;  /* 0x00000e5aac007986 */ /* 0x000fe2000c101512 */
[----:B------:R-:W-:Y:S04]  /*db30*/  SHF.R.U32.HI R70, RZ, 0x10, R70 ;  /* 0x00000010ff467819 */ /* 0x000fe80000011646 */
[----:B------:R-:W-:Y:S01]  /*db40*/  LOP3.LUT R70, R70, 0xff, RZ, 0xc0, !PT ;  /* 0x000000ff46467812 */ /* 0x000fe200078ec0ff */
[----:B-1----:R1:W4:Y:S02]  /*db50*/  LDL.S16 R92, [R1+0x10] ;  /* 0x00001000015c7983 */ /* 0x0023240000100600 */
[----:B--2---:R2:W1:Y:S01]  /*db60*/  MUFU.EX2 R91, R114 ;  /* 0x00000072005b7308 */ /* 0x0044620000000800 */
[----:B---3--:R-:W-:Y:S02]  /*db70*/  IMAD.U32 R89, RZ, RZ, UR31 ;  /* 0x0000001fff597e24 */ /* 0x008fe4000f8e00ff */
[----:B----4-:R-:W-:Y:S02]  /*db80*/  @!P0 HFMA2.BF16_V2 R88, -RZ.H0_H0, RZ.H0_H0, -R77.H0_H0 ;  /* 0x200000ffff588231 */ /* 0x010fe4000034094d */
[----:B------:R-:W-:Y:S03]  /*db90*/  @!P5 HFMA2.BF16_V2 R79, -RZ.H0_H0, RZ.H0_H0, -R76.H0_H0 ;  /* 0x200000ffff4fd231 */ /* 0x000fe6000034094c */
[----:B------:R-:W-:Y:S01]  /*dba0*/  PRMT R93, R88, 0x7610, R93 ;  /* 0x00007610585d7816 */ /* 0x000fe2000000005d */
[----:B------:R3:W-:Y:S01]  /*dbb0*/  @!P0 STL.S16 [R1+0x18], R88 ;  /* 0x0000185801008387 */ /* 0x0007e20000100600 */
[----:B--2---:R-:W-:Y:S02]  /*dbc0*/  PRMT R114, R74, 0x5410, R83 ;  /* 0x000054104a727816 */ /* 0x004fe40000000053 */
[----:B------:R-:W-:Y:S01]  /*dbd0*/  PRMT R95, R79, 0x7610, R95 ;  /* 0x000076104f5f7816 */ /* 0x000fe2000000005f */
[----:B------:R2:W4:Y:S01]  /*dbe0*/  LDL.S16 R94, [R1+0xc] ;  /* 0x00000c00015e7983 */ /* 0x0005220000100600 */
[----:B------:R-:W-:Y:S02]  /*dbf0*/  @!P0 PRMT R77, R93, 0x5410, RZ ;  /* 0x000054105d4d8816 */ /* 0x000fe400000000ff */
[--C-:B------:R-:W-:Y:S01]  /*dc00*/  LOP3.LUT R93, R127, UR27, R164.reuse, 0x96, !PT ;  /* 0x0000001b7f5d7c12 */ /* 0x100fe2000f8e96a4 */
[----:B------:R1:W-:Y:S01]  /*dc10*/  @!P5 STL.S16 [R1+0x14], R79 ;  /* 0x0000144f0100d387 */ /* 0x0003e20000100600 */
[----:B------:R-:W-:Y:S02]  /*dc20*/  ISETP.LE.U32.AND P0, PT, R70, UR13, PT ;  /* 0x0000000d46007c0c */ /* 0x000fe4000bf03070 */
[----:B------:R-:W-:Y:S01]  /*dc30*/  LOP3.LUT R70, R93, 0xff, RZ, 0xc0, !PT ;  /* 0x000000ff5d467812 */ /* 0x000fe200078ec0ff */
[----:B------:R2:W2:Y:S01]  /*dc40*/  LDL.S16 R104, [R1+0x8] ;  /* 0x0000080001687983 */ /* 0x0004a20000100600 */
[----:B------:R-:W-:Y:S02]  /*dc50*/  SHF.R.U32.HI R81, RZ, 0x18, R93 ;  /* 0x00000018ff517819 */ /* 0x000fe4000001165d */
[----:B------:R-:W-:Y:S01]  /*dc60*/  LOP3.LUT R164, R127, UR27, R164, 0x96, !PT ;  /* 0x0000001b7fa47c12 */ /* 0x000fe2000f8e96a4 */
[----:B------:R-:W-:Y:S01]  /*dc70*/  STG.E.U16 desc[UR18][R172.64+0x10], R77 ;  /* 0x0000104dac007986 */ /* 0x000fe2000c101512 */
[----:B---3--:R-:W3:Y:S01]  /*dc80*/  MUFU.EX2 R88, R134 ;  /* 0x0000008600587308 */ /* 0x008ee20000000800 */
[----:B-1----:R-:W-:Y:S09]  /*dc90*/  PRMT R79, R76, 0x5410, R73 ;  /* 0x000054104c4f7816 */ /* 0x002ff20000000049 */
[----:B------:R-:W-:Y:S01]  /*dca0*/  MUFU.EX2 R134, R145 ;  /* 0x0000009100867308 */ /* 0x000fe20000000800 */
[----:B------:R-:W-:Y:S02]  /*dcb0*/  @!P5 PRMT R76, R95, 0x5410, RZ ;  /* 0x000054105f4cd816 */ /* 0x000fe400000000ff */
[----:B------:R-:W-:Y:S01]  /*dcc0*/  ISETP.LE.U32.AND P5, PT, R70, UR13, PT ;  /* 0x0000000d46007c0c */ /* 0x000fe2000bfa3070 */
[----:B------:R1:W3:Y:S01]  /*dcd0*/  LDL.S16 R95, [R1+0x4] ;  /* 0x00000400015f7983 */ /* 0x0002e20000100600 */
[----:B------:R-:W-:Y:S02]  /*dce0*/  LOP3.LUT R70, R93, 0xffff, RZ, 0xc0, !PT ;  /* 0x0000ffff5d467812 */ /* 0x000fe400078ec0ff */
[----:B------:R-:W-:Y:S01]  /*dcf0*/  SHF.R.U32.HI R93, RZ, 0x10, R93 ;  /* 0x00000010ff5d7819 */ /* 0x000fe2000001165d */
[----:B------:R-:W-:Y:S01]  /*dd00*/  STG.E.U16 desc[UR18][R170.64+0x10], R76 ;  /* 0x0000104caa007986 */ /* 0x000fe2000c101512 */
[----:B------:R-:W-:Y:S04]  /*dd10*/  SHF.R.U32.HI R70, RZ, 0x8, R70 ;  /* 0x00000008ff467819 */ /* 0x000fe80000011646 */
[----:B------:R-:W-:Y:S03]  /*dd20*/  LOP3.LUT R70, R70, 0xffff, RZ, 0xc0, !PT ;  /* 0x0000ffff46467812 */ /* 0x000fe600078ec0ff */
[----:B------:R-:W-:Y:S02]  /*dd30*/  @!P5 HFMA2.BF16_V2 R252, -RZ.H0_H0, RZ.H0_H0, -R82.H0_H0 ;  /* 0x200000fffffcd231 */ /* 0x000fe40000340952 */
[----:B------:R-:W-:Y:S05]  /*dd40*/  @!P3 HFMA2.BF16_V2 R92, -RZ.H0_H0, RZ.H0_H0, -R73.H0_H0 ;  /* 0x200000ffff5cb231 */ /* 0x000fea0000340949 */
[----:B------:R-:W-:Y:S01]  /*dd50*/  PRMT R99, R92, 0x7610, R99 ;  /* 0x000076105c637816 */ /* 0x000fe20000000063 */
[----:B------:R1:W-:Y:S03]  /*dd60*/  @!P3 STL.S16 [R1+0x10], R92 ;  /* 0x0000105c0100b387 */ /* 0x0003e60000100600 */
[----:B------:R-:W-:Y:S01]  /*dd70*/  @!P3 PRMT R73, R99, 0x5410, RZ ;  /* 0x000054106349b816 */ /* 0x000fe200000000ff */
[----:B------:R2:W3:Y:S01]  /*dd80*/  LDL.S16 R105, [R1] ;  /* 0x0000000001697983 */ /* 0x0004e20000100600 */
[----:B------:R-:W-:Y:S01]  /*dd90*/  ISETP.LE.U32.AND P3, PT, R70, UR13, PT ;  /* 0x0000000d46007c0c */ /* 0x000fe2000bf63070 */
[----:B------:R-:W-:Y:S01]  /*dda0*/  MUFU.EX2 R99, R194 ;  /* 0x000000c200637308 */ /* 0x000fe20000000800 */
[C---:B------:R-:W-:Y:S01]  /*ddb0*/  PRMT R70, R75.reuse, 0x7632, R70 ;  /* 0x000076324b467816 */ /* 0x040fe20000000046 */
[----:B------:R2:W-:Y:S03]  /*ddc0*/  STG.E.U16 desc[UR18][R170.64+0x12], R73 ;  /* 0x00001249aa007986 */ /* 0x0005e6000c101512 */
[----:B------:R-:W-:Y:S01]  /*ddd0*/  PRMT R80, R75, 0x5410, R70 ;  /* 0x000054104b507816 */ /* 0x000fe20000000046 */
[----:B----4-:R-:W-:Y:S05]  /*dde0*/  @!P6 HFMA2.BF16_V2 R94, -RZ.H0_H0, RZ.H0_H0, -R75.H0_H0 ;  /* 0x200000ffff5ee231 */ /* 0x010fea000034094b */
[----:B------:R-:W-:Y:S01]  /*ddf0*/  PRMT R107, R94, 0x7610, R107 ;  /* 0x000076105e6b7816 */ /* 0x000fe2000000006b */
[----:B------:R4:W-:Y:S01]  /*de00*/  @!P6 STL.S16 [R1+0xc], R94 ;  /* 0x00000c5e0100e387 */ /* 0x0009e20000100600 */
[----:B-1----:R1:W1:Y:S01]  /*de10*/  MUFU.EX2 R92, R187 ;  /* 0x000000bb005c7308 */ /* 0x0022620000000800 */
[----:B--2---:R-:W-:Y:S01]  /*de20*/  @!P2 HFMA2.BF16_V2 R104, -RZ.H0_H0, RZ.H0_H0, -R70.H0_H0 ;  /* 0x200000ffff68a231 */ /* 0x004fe20000340946 */
[----:B------:R-:W-:Y:S02]  /*de30*/  @!P6 PRMT R75, R107, 0x5410, RZ ;  /* 0x000054106b4be816 */ /* 0x000fe400000000ff */
[----:B------:R-:W-:Y:S02]  /*de40*/  ISETP.LE.U32.AND P6, PT, R81, UR13, PT ;  /* 0x0000000d51007c0c */ /* 0x000fe4000bfc3070 */
[----:B------:R-:W-:Y:S01]  /*de50*/  PRMT R98, R104, 0x7610, R98 ;  /* 0x0000761068627816 */ /* 0x000fe20000000062 */
[----:B------:R2:W-:Y:S01]  /*de60*/  @!P2 STL.S16 [R1+0x8], R104 ;  /* 0x000008680100a387 */ /* 0x0005e20000100600 */
[----:B------:R-:W-:Y:S02]  /*de70*/  LOP3.LUT R81, R124, 0xff, RZ, 0xc0, !PT ;  /* 0x000000ff7c517812 */ /* 0x000fe400078ec0ff */
[----:B------:R-:W-:Y:S01]  /*de80*/  @!P2 PRMT R70, R98, 0x5410, RZ ;  /* 0x000054106246a816 */ /* 0x000fe200000000ff */
[----:B------:R-:W-:Y:S01]  /*de90*/  STG.E.U16 desc[UR18][R166.64+0x20], R75 ;  /* 0x0000204ba6007986 */ /* 0x000fe2000c101512 */
[----:B------:R-:W-:Y:S01]  /*dea0*/  ISETP.LE.U32.AND P2, PT, R81, UR13, PT ;  /* 0x0000000d51007c0c */ /* 0x000fe2000bf43070 */
[----:B------:R-:W-:Y:S01]  /*deb0*/  MUFU.EX2 R98, R197 ;  /* 0x000000c500627308 */ /* 0x000fe20000000800 */
[----:B------:R-:W-:Y:S01]  /*dec0*/  LOP3.LUT R81, R93, 0xff, RZ, 0xc0, !PT ;  /* 0x000000ff5d517812 */ /* 0x000fe200078ec0ff */
[----:B------:R-:W-:Y:S01]  /*ded0*/  STG.E.U16 desc[UR18][R166.64+0x22], R70 ;  /* 0x00002246a6007986 */ /* 0x000fe2000c101512 */
[----:B------:R-:W-:Y:S07]  /*dee0*/  SHF.R.U32.HI R73, RZ, 0x18, R176 ;  /* 0x00000018ff497819 */ /* 0x000fee00000116b0 */
[----:B------:R-:W-:Y:S01]  /*def0*/  MUFU.EX2 R93, R200 ;  /* 0x000000c8005d7308 */ /* 0x000fe20000000800 */
[----:B---3--:R-:W-:Y:S09]  /*df00*/  @!P0 HFMA2.BF16_V2 R95, -RZ.H0_H0, RZ.H0_H0, -R74.H0_H0 ;  /* 0x200000ffff5f8231 */ /* 0x008ff2000034094a */
[----:B----4-:R-:W3:Y:S01]  /*df10*/  MUFU.EX2 R94, R195 ;  /* 0x000000c3005e7308 */ /* 0x010ee20000000800 */
[----:B------:R-:W-:Y:S01]  /*df20*/  PRMT R84, R95, 0x7610, R84 ;  /* 0x000076105f547816 */ /* 0x000fe20000000054 */
[----:B------:R4:W-:Y:S01]  /*df30*/  @!P0 STL.S16 [R1+0x4], R95 ;  /* 0x0000045f01008387 */ /* 0x0009e20000100600 */
[----:B--2---:R-:W-:Y:S01]  /*df40*/  FADD.FTZ R104, R86, R97 ;  /* 0x0000006156687221 */ /* 0x004fe20000010000 */
[C---:B------:R-:W-:Y:S02]  /*df50*/  F2FP.BF16.F32.PACK_AB R86, R91.reuse, R86 ;  /* 0x000000565b56723e */ /* 0x040fe400000010ff */
[----:B------:R-:W-:Y:S01]  /*df60*/  @!P0 PRMT R74, R84, 0x5410, RZ ;  /* 0x00005410544a8816 */ /* 0x000fe200000000ff */
[----:B------:R-:W-:Y:S01]  /*df70*/  FADD.FTZ R104, R91, R104 ;  /* 0x000000685b687221 */ /* 0x000fe20000010000 */
[----:B------:R-:W-:Y:S01]  /*df80*/  ISETP.LE.U32.AND P0, PT, R81, UR13, PT ;  /* 0x0000000d51007c0c */ /* 0x000fe2000bf03070 */
[----:B------:R-:W-:Y:S01]  /*df90*/  FADD.FTZ R91, R87, R106 ;  /* 0x0000006a575b7221 */ /* 0x000fe20000010000 */
[C---:B------:R-:W-:Y:S01]  /*dfa0*/  PRMT R81, R82.reuse, 0x7632, R81 ;  /* 0x0000763252517816 */ /* 0x040fe20000000051 */
[----:B------:R2:W-:Y:S01]  /*dfb0*/  MUFU.EX2 R106, R201 ;  /* 0x000000c9006a7308 */ /* 0x0005e20000000800 */
[--C-:B------:R-:W-:Y:S01]  /*dfc0*/  SHF.R.U32.HI R84, RZ, 0x10, R124.reuse ;  /* 0x00000010ff547819 */ /* 0x100fe2000001167c */
[----:B------:R1:W-:Y:S01]  /*dfd0*/  STG.E.U16 desc[UR18][R168.64+0x20], R74 ;  /* 0x0000204aa8007986 */ /* 0x0003e2000c101512 */
[----:B------:R-:W-:Y:S01]  /*dfe0*/  PRMT R111, R82, 0x5410, R81 ;  /* 0x00005410526f7816 */ /* 0x000fe20000000051 */
[----:B------:R-:W-:Y:S01]  /*dff0*/  @!P3 HFMA2.BF16_V2 R251, -RZ.H0_H0, RZ.H0_H0, -R81.H0_H0 ;  /* 0x200000fffffbb231 */ /* 0x000fe20000340951 */
[----:B------:R-:W-:Y:S02]  /*e000*/  @!P5 PRMT R82, R252, 0x5410, RZ ;  /* 0x00005410fc52d816 */ /* 0x000fe400000000ff */
[----:B------:R-:W-:Y:S02]  /*e010*/  ISETP.LE.U32.AND P5, PT, R85, UR13, PT ;  /* 0x0000000d55007c0c */ /* 0x000fe4000bfa3070 */
[----:B------:R-:W-:Y:S01]  /*e020*/  SHF.R.U32.HI R85, RZ, 0x18, R124 ;  /* 0x00000018ff557819 */ /* 0x000fe2000001167c */
[----:B------:R-:W-:Y:S01]  /*e030*/  @!P0 HFMA2.BF16_V2 R250, -RZ.H0_H0, RZ.H0_H0, -R86.H0_H0 ;  /* 0x200000fffffa8231 */ /* 0x000fe20000340956 */
[----:B------:R-:W-:Y:S02]  /*e040*/  LOP3.LUT R84, R84, 0xff, RZ, 0xc0, !PT ;  /* 0x000000ff54547812 */ /* 0x000fe400078ec0ff */
[----:B------:R-:W-:Y:S02]  /*e050*/  @!P3 PRMT R81, R251, 0x5410, RZ ;  /* 0x00005410fb51b816 */ /* 0x000fe400000000ff */
[----:B------:R-:W-:Y:S01]  /*e060*/  ISETP.LE.U32.AND P3, PT, R85, UR13, PT ;  /* 0x0000000d55007c0c */ /* 0x000fe2000bf63070 */
[----:B----4-:R4:W3:Y:S01]  /*e070*/  MUFU.EX2 R95, R196 ;  /* 0x000000c4005f7308 */ /* 0x0108e20000000800 */
[----:B------:R-:W-:Y:S02]  /*e080*/  PRMT R85, R86, 0x7632, R85 ;  /* 0x0000763256557816 */ /* 0x000fe40000000055 */
[----:B------:R-:W-:Y:S02]  /*e090*/  LOP3.LUT R75, R152, 0xff, RZ, 0xc0, !PT ;  /* 0x000000ff984b7812 */ /* 0x000fe400078ec0ff */
[----:B------:R-:W-:Y:S01]  /*e0a0*/  PRMT R110, R86, 0x5410, R85 ;  /* 0x00005410566e7816 */ /* 0x000fe20000000055 */
[----:B------:R-:W-:Y:S01]  /*e0b0*/  @!P6 HFMA2.BF16_V2 R247, -RZ.H0_H0, RZ.H0_H0, -R85.H0_H0 ;  /* 0x200000fffff7e231 */ /* 0x000fe20000340955 */
[----:B------:R-:W-:Y:S04]  /*e0c0*/  @!P0 PRMT R86, R250, 0x5410, RZ ;  /* 0x00005410fa568816 */ /* 0x000fe800000000ff */
[----:B------:R-:W-:Y:S02]  /*e0d0*/  @!P6 PRMT R85, R247, 0x5410, RZ ;  /* 0x00005410f755e816 */ /* 0x000fe400000000ff */
[----:B-1----:R-:W-:Y:S04]  /*e0e0*/  SHF.R.U32.HI R74, RZ, 0x10, R160 ;  /* 0x00000010ff4a7819 */ /* 0x002fe800000116a0 */
[----:B------:R-:W-:Y:S01]  /*e0f0*/  LOP3.LUT R74, R74, 0xff, RZ, 0xc0, !PT ;  /* 0x000000ff4a4a7812 */ /* 0x000fe200078ec0ff */
[----:B------:R-:W-:Y:S05]  /*e100*/  @!P4 HFMA2.BF16_V2 R105, -RZ.H0_H0, RZ.H0_H0, -R83.H0_H0 ;  /* 0x200000ffff69c231 */ /* 0x000fea0000340953 */
[----:B------:R-:W-:Y:S01]  /*e110*/  PRMT R97, R105, 0x7610, R97 ;  /* 0x0000761069617816 */ /* 0x000fe20000000061 */
[----:B------:R-:W-:Y:S03]  /*e120*/  @!P4 STL.S16 [R1], R105 ;  /* 0x000000690100c387 */ /* 0x000fe60000100600 */
[----:B------:R-:W-:Y:S01]  /*e130*/  @!P4 PRMT R83, R97, 0x5410, RZ ;  /* 0x000054106153c816 */ /* 0x000fe200000000ff */
[----:B------:R-:W3:Y:S01]  /*e140*/  LDL.64 R186, [R1+0xa8] ;  /* 0x0000a80001ba7983 */ /* 0x000ee20000100a00 */
[----:B------:R-:W-:Y:S01]  /*e150*/  ISETP.LE.U32.AND P4, PT, R84, UR13, PT ;  /* 0x0000000d54007c0c */ /* 0x000fe2000bf83070 */
[----:B------:R-:W1:Y:S01]  /*e160*/  MUFU.EX2 R97, R202 ;  /* 0x000000ca00617308 */ /* 0x000e620000000800 */
[C---:B------:R-:W-:Y:S01]  /*e170*/  F2FP.BF16.F32.PACK_AB R84, R88.reuse, R87 ;  /* 0x000000575854723e */ /* 0x040fe200000010ff */
[----:B------:R-:W-:Y:S01]  /*e180*/  FADD.FTZ R88, R88, R91 ;  /* 0x0000005b58587221 */ /* 0x000fe20000010000 */
[----:B------:R-:W-:Y:S01]  /*e190*/  LOP3.LUT R87, R126, 0xff, RZ, 0xc0, !PT ;  /* 0x000000ff7e577812 */ /* 0x000fe200078ec0ff */
[----:B--2---:R-:W2:Y:S01]  /*e1a0*/  LDL.64 R200, [R1+0xa0] ;  /* 0x0000a00001c87983 */ /* 0x004ea20000100a00 */
[----:B------:R-:W-:Y:S01]  /*e1b0*/  FADD.FTZ R91, R101, R100 ;  /* 0x00000064655b7221 */ /* 0x000fe20000010000 */
[C---:B------:R-:W-:Y:S01]  /*e1c0*/  F2FP.BF16.F32.PACK_AB R101, R92.reuse, R101 ;  /* 0x000000655c65723e */ /* 0x040fe200000010ff */
[----:B------:R-:W-:Y:S01]  /*e1d0*/  @!P2 HFMA2.BF16_V2 R244, -RZ.H0_H0, RZ.H0_H0, -R84.H0_H0 ;  /* 0x200000fffff4a231 */ /* 0x000fe20000340954 */
[----:B------:R-:W-:Y:S01]  /*e1e0*/  ISETP.LE.U32.AND P0, PT, R87, UR13, PT ;  /* 0x0000000d57007c0c */ /* 0x000fe2000bf03070 */
[----:B------:R-:W-:Y:S01]  /*e1f0*/  FADD.FTZ R92, R92, R91 ;  /* 0x0000005b5c5c7221 */ /* 0x000fe20000010000 */
[----:B------:R-:W-:Y:S01]  /*e200*/  LOP3.LUT R87, R126, 0xffff, RZ, 0xc0, !PT ;  /* 0x0000ffff7e577812 */ /* 0x000fe200078ec0ff */
[----:B----4-:R-:W4:Y:S01]  /*e210*/  LDL.64 R196, [R1+0x98] ;  /* 0x0000980001c47983 */ /* 0x010f220000100a00 */
[----:B------:R-:W-:Y:S02]  /*e220*/  @!P4 HFMA2.BF16_V2 R242, -RZ.H0_H0, RZ.H0_H0, -R101.H0_H0 ;  /* 0x200000fffff2c231 */ /* 0x000fe40000340965 */
[----:B------:R-:W-:Y:S01]  /*e230*/  FADD.FTZ R91, R99, R108 ;  /* 0x0000006c635b7221 */ /* 0x000fe20000010000 */
[----:B------:R-:W-:Y:S01]  /*e240*/  SHF.R.U32.HI R87, RZ, 0x8, R87 ;  /* 0x00000008ff577819 */ /* 0x000fe20000011657 */
[----:B------:R-:W1:Y:S01]  /*e250*/  MUFU.EX2 R100, R181 ;  /* 0x000000b500647308 */ /* 0x000e620000000800 */
[C---:B---3--:R-:W-:Y:S01]  /*e260*/  F2FP.BF16.F32.PACK_AB R99, R94.reuse, R99 ;  /* 0x000000635e63723e */ /* 0x048fe200000010ff */
[----:B------:R-:W3:Y:S01]  /*e270*/  LDL.64 R194, [R1+0x90] ;  /* 0x0000900001c27983 */ /* 0x000ee20000100a00 */
[----:B------:R-:W-:Y:S01]  /*e280*/  LOP3.LUT R87, R87, 0xffff, RZ, 0xc0, !PT ;  /* 0x0000ffff57577812 */ /* 0x000fe200078ec0ff */
[--C-:B------:R-:W-:Y:S01]  /*e290*/  FADD.FTZ R108, R94, R91.reuse ;  /* 0x0000005b5e6c7221 */ /* 0x100fe20000010000 */
[----:B------:R-:W-:Y:S01]  /*e2a0*/  PRMT R91, R84, 0x7632, R91 ;  /* 0x00007632545b7816 */ /* 0x000fe2000000005b */
[----:B------:R-:W-:Y:S01]  /*e2b0*/  @!P0 HFMA2.BF16_V2 R238, -RZ.H0_H0, RZ.H0_H0, -R99.H0_H0 ;  /* 0x200000ffffee8231 */ /* 0x000fe20000340963 */
[----:B------:R-:W-:Y:S01]  /*e2c0*/  ISETP.LE.U32.AND P6, PT, R87, UR13, PT ;  /* 0x0000000d57007c0c */ /* 0x000fe2000bfc3070 */
[----:B------:R-:W-:Y:S01]  /*e2d0*/  FADD.FTZ R87, R95, R104 ;  /* 0x000000685f577221 */ /* 0x000fe20000010000 */
[----:B------:R-:W-:Y:S01]  /*e2e0*/  F2FP.BF16.F32.PACK_AB R95, R98, R95 ;  /* 0x0000005f625f723e */ /* 0x000fe200000010ff */
[----:B------:R-:W-:Y:S01]  /*e2f0*/  @!P5 HFMA2.BF16_V2 R243, -RZ.H0_H0, RZ.H0_H0, -R91.H0_H0 ;  /* 0x200000fffff3d231 */ /* 0x000fe2000034095b */
[----:B------:R-:W-:Y:S01]  /*e300*/  PRMT R113, R84, 0x5410, R91 ;  /* 0x0000541054717816 */ /* 0x000fe2000000005b */
[----:B------:R-:W-:Y:S01]  /*e310*/  FADD.FTZ R87, R98, R87 ;  /* 0x0000005762577221 */ /* 0x000fe20000010000 */
[----:B------:R-:W-:Y:S01]  /*e320*/  SHF.R.U32.HI R98, RZ, 0x18, R126 ;  /* 0x00000018ff627819 */ /* 0x000fe2000001167e */
[----:B------:R1:W-:Y:S01]  /*e330*/  STG.E.U16 desc[UR18][R168.64+0x22], R83 ;  /* 0x00002253a8007986 */ /* 0x0003e2000c101512 */
[----:B------:R-:W-:Y:S01]  /*e340*/  @!P2 PRMT R84, R244, 0x5410, RZ ;  /* 0x00005410f454a816 */ /* 0x000fe200000000ff */
[----:B------:R-:W-:Y:S01]  /*e350*/  MUFU.EX2 R181, R158 ;  /* 0x0000009e00b57308 */ /* 0x000fe20000000800 */
[----:B------:R-:W-:Y:S01]  /*e360*/  ISETP.LE.U32.AND P2, PT, R103, UR13, PT ;  /* 0x0000000d67007c0c */ /* 0x000fe2000bf43070 */
[----:B------:R-:W-:Y:S01]  /*e370*/  STG.E.U16 desc[UR18][R172.64+0x20], R81 ;  /* 0x00002051ac007986 */ /* 0x000fe2000c101512 */
[----:B------:R-:W-:Y:S01]  /*e380*/  @!P5 PRMT R91, R243, 0x5410, RZ ;  /* 0x00005410f35bd816 */ /* 0x000fe200000000ff */
[----:B------:R-:W-:Y:S01]  /*e390*/  FADD.FTZ R103, R93, R88 ;  /* 0x000000585d677221 */ /* 0x000fe20000010000 */
[----:B------:R-:W-:Y:S01]  /*e3a0*/  ISETP.LE.U32.AND P5, PT, R98, UR13, PT ;  /* 0x0000000d62007c0c */ /* 0x000fe2000bfa3070 */
[----:B------:R-:W-:Y:S01]  /*e3b0*/  IMAD.U32 R98, RZ, RZ, UR31 ;  /* 0x0000001fff627e24 */ /* 0x000fe2000f8e00ff */
[C---:B------:R-:W-:Y:S01]  /*e3c0*/  F2FP.BF16.F32.PACK_AB R93, R106.reuse, R93 ;  /* 0x0000005d6a5d723e */ /* 0x040fe200000010ff */
[----:B------:R-:W-:Y:S02]  /*e3d0*/  FADD.FTZ R106, R106, R103 ;  /* 0x000000676a6a7221 */ /* 0x000fe40000010000 */
[----:B------:R-:W-:Y:S01]  /*e3e0*/  MUFU.EX2 R94, R175 ;  /* 0x000000af005e7308 */ /* 0x000fe20000000800 */
[----:B-1----:R-:W-:Y:S01]  /*e3f0*/  FADD.FTZ R103, R97, R92 ;  /* 0x0000005c61677221 */ /* 0x002fe20000010000 */
[C---:B------:R-:W-:Y:S01]  /*e400*/  F2FP.BF16.F32.PACK_AB R97, R100.reuse, R97 ;  /* 0x000000616461723e */ /* 0x040fe200000010ff */
[----:B------:R-:W-:Y:S01]  /*e410*/  STG.E.U16 desc[UR18][R172.64+0x1e], R82 ;  /* 0x00001e52ac007986 */ /* 0x000fe2000c101512 */
[----:B------:R-:W-:Y:S02]  /*e420*/  @!P2 HFMA2.BF16_V2 R236, -RZ.H0_H0, RZ.H0_H0, -R95.H0_H0 ;  /* 0x200000ffffeca231 */ /* 0x000fe4000034095f */
[----:B------:R-:W-:Y:S01]  /*e430*/  PRMT R96, R97, 0x7632, R96 ;  /* 0x0000763261607816 */ /* 0x000fe20000000060 */
[----:B------:R-:W-:Y:S03]  /*e440*/  STG.E.U16 desc[UR18][R170.64+0x22], R85 ;  /* 0x00002255aa007986 */ /* 0x000fe6000c101512 */
[----:B------:R-:W-:Y:S01]  /*e450*/  MUFU.EX2 R158, R136 ;  /* 0x00000088009e7308 */ /* 0x000fe20000000800 */
[----:B------:R-:W-:Y:S01]  /*e460*/  FADD.FTZ R100, R100, R103 ;  /* 0x0000006764647221 */ /* 0x000fe20000010000 */
[----:B------:R-:W-:Y:S04]  /*e470*/  STG.E.U16 desc[UR18][R170.64+0x20], R86 ;  /* 0x00002056aa007986 */ /* 0x000fe8000c101512 */
[----:B------:R-:W-:Y:S01]  /*e480*/  STG.E.U16 desc[UR18][R166.64+0x30], R84 ;  /* 0x00003054a6007986 */ /* 0x000fe2000c101512 */
[----:B------:R-:W-:Y:S03]  /*e490*/  LOP3.LUT R83, R164, 0xffff, RZ, 0xc0, !PT ;  /* 0x0000ffffa4537812 */ /* 0x000fe600078ec0ff */
[----:B------:R1:W1:Y:S01]  /*e4a0*/  MUFU.EX2 R88, R143 ;  /* 0x0000008f00587308 */ /* 0x0002620000000800 */
[----:B------:R-:W-:Y:S01]  /*e4b0*/  STG.E.U16 desc[UR18][R166.64+0x32], R91 ;  /* 0x0000325ba6007986 */ /* 0x000fe2000c101512 */
[----:B------:R-:W-:Y:S08]  /*e4c0*/  SHF.R.U32.HI R83, RZ, 0x8, R83 ;  /* 0x00000008ff537819 */ /* 0x000ff00000011653 */
[----:B------:R1:W2:Y:S02]  /*e4d0*/  MUFU.EX2 R103, R147 ;  /* 0x0000009300677308 */ /* 0x0002a40000000800 */
[----:B-1----:R-:W-:Y:S02]  /*e4e0*/  F2FP.BF16.F32.PACK_AB R143, R165, R174 ;  /* 0x000000aea58f723e */ /* 0x002fe400000010ff */
[----:B------:R-:W-:Y:S02]  /*e4f0*/  F2FP.BF16.F32.PACK_AB R147, R88, R149 ;  /* 0x000000955893723e */ /* 0x000fe400000010ff */
[C---:B------:R-:W-:Y:S01]  /*e500*/  LOP3.LUT R98, R187.reuse, UR7, R98, 0x96, !PT ;  /* 0x00000007bb627c12 */ /* 0x040fe2000f8e9662 */
[----:B------:R-:W-:Y:S04]  /*e510*/  ULEA UR7, UR29, 0x1, 0x1 ;  /* 0x000000011d077891 */ /* 0x000fe8000f8e083f */
[----:B------:R-:W-:Y:S03]  /*e520*/  IMAD.WIDE.U32 R104, R98, -0x326172a9, RZ ;  /* 0xcd9e8d5762687825 */ /* 0x000fe600078e00ff */
[----:B------:R-:W-:Y:S02]  /*e530*/  LOP3.LUT R89, R187, UR7, R89, 0x96, !PT ;  /* 0x00000007bb597c12 */ /* 0x000fe4000f8e9659 */
[----:B--2---:R-:W-:Y:S01]  /*e540*/  LOP3.LUT R98, R105, UR26, R200, 0x96, !PT ;  /* 0x0000001a69627c12 */ /* 0x004fe2000f8e96c8 */
[----:B------:R-:W-:Y:S01]  /*e550*/  FADD.FTZ R105, R177, R108 ;  /* 0x0000006cb1697221 */ /* 0x000fe20000010000 */
[----:B------:R-:W-:Y:S01]  /*e560*/  LOP3.LUT R92, R183, UR25, R104, 0x96, !PT ;  /* 0x00000019b75c7c12 */ /* 0x000fe2000f8e9668 */
[----:B------:R-:W-:Y:S01]  /*e570*/  FADD.FTZ R104, R174, R87 ;  /* 0x00000057ae687221 */ /* 0x000fe20000010000 */
[----:B------:R-:W-:Y:S01]  /*e580*/  F2FP.BF16.F32.PACK_AB R108, R94, R177 ;  /* 0x000000b15e6c723e */ /* 0x000fe200000010ff */
[----:B------:R-:W-:Y:S04]  /*e590*/  IMAD.WIDE.U32 R118, R98, -0x2daee0ad, RZ ;  /* 0xd2511f5362767825 */ /* 0x000fe800078e00ff */
[----:B------:R-:W-:Y:S01]  /*e5a0*/  FADD.FTZ R87, R94, R105 ;  /* 0x000000695e577221 */ /* 0x000fe20000010000 */
[----:B------:R-:W-:Y:S01]  /*e5b0*/  FADD.FTZ R105, R149, R106 ;  /* 0x0000006a95697221 */ /* 0x000fe20000010000 */
[----:B------:R-:W-:Y:S01]  /*e5c0*/  F2FP.BF16.F32.PACK_AB R149, R112, R103 ;  /* 0x000000677095723e */ /* 0x000fe200000010ff */
[----:B------:R-:W-:Y:S01]  /*e5d0*/  IMAD.WIDE.U32 R122, R92, -0x2daee0ad, RZ ;  /* 0xd2511f535c7a7825 */ /* 0x000fe200078e00ff */
[----:B----4-:R-:W-:Y:S03]  /*e5e0*/  LOP3.LUT R92, R119, UR24, R196, 0x96, !PT ;  /* 0x00000018775c7c12 */ /* 0x010fe6000f8e96c4 */
[----:B------:R-:W-:Y:S01]  /*e5f0*/  FADD.FTZ R94, R88, R105 ;  /* 0x00000069585e7221 */ /* 0x000fe20000010000 */
[----:B------:R-:W-:Y:S01]  /*e600*/  FADD.FTZ R98, R165, R104 ;  /* 0x00000068a5627221 */ /* 0x000fe20000010000 */
[----:B------:R-:W-:Y:S01]  /*e610*/  LOP3.LUT R104, R123, UR21, R118, 0x96, !PT ;  /* 0x000000157b687c12 */ /* 0x000fe2000f8e9676 */
[--C-:B------:R-:W-:Y:S01]  /*e620*/  FADD.FTZ R105, R103, R100.reuse ;  /* 0x0000006467697221 */ /* 0x100fe20000010000 */
[C---:B------:R-:W-:Y:S01]  /*e630*/  PRMT R100, R101.reuse, 0x7632, R100 ;  /* 0x0000763265647816 */ /* 0x040fe20000000064 */
[----:B------:R-:W-:Y:S01]  /*e640*/  IMAD.WIDE.U32 R118, R92, -0x326172a9, RZ ;  /* 0xcd9e8d575c767825 */ /* 0x000fe200078e00ff */
[----:B------:R-:W1:Y:S03]  /*e650*/  MUFU.EX2 R103, R140 ;  /* 0x0000008c00677308 */ /* 0x000e660000000800 */
[----:B------:R-:W-:Y:S01]  /*e660*/  FADD.FTZ R92, R112, R105 ;  /* 0x00000069705c7221 */ /* 0x000fe20000010000 */
[----:B------:R-:W-:Y:S01]  /*e670*/  PRMT R112, R101, 0x5410, R100 ;  /* 0x0000541065707816 */ /* 0x000fe20000000064 */
[----:B------:R-:W-:Y:S01]  /*e680*/  IMAD.WIDE.U32 R104, R104, -0x326172a9, RZ ;  /* 0xcd9e8d5768687825 */ /* 0x000fe200078e00ff */
[----:B------:R-:W-:Y:S02]  /*e690*/  LOP3.LUT R88, R119, UR23, R182, 0x96, !PT ;  /* 0x0000001777587c12 */ /* 0x000fe4000f8e96b6 */
[----:B------:R-:W-:Y:S01]  /*e6a0*/  @!P4 PRMT R101, R242, 0x5410, RZ ;  /* 0x00005410f265c816 */ /* 0x000fe200000000ff */
[----:B------:R-:W-:Y:S01]  /*e6b0*/  IMAD.MOV.U32 R76, RZ, RZ, R196 ;  /* 0x000000ffff4c7224 */ /* 0x000fe200078e00c4 */
[----:B------:R-:W-:Y:S01]  /*e6c0*/  LOP3.LUT R118, R105, UR11, R118, 0x96, !PT ;  /* 0x0000000b69767c12 */ /* 0x000fe2000f8e9676 */
[----:B------:R-:W-:Y:S01]  /*e6d0*/  IMAD.WIDE.U32 R106, R88, -0x2daee0ad, RZ ;  /* 0xd2511f53586a7825 */ /* 0x000fe200078e00ff */
[----:B------:R-:W2:Y:S01]  /*e6e0*/  MUFU.EX2 R105, R148 ;  /* 0x0000009400697308 */ /* 0x000ea20000000800 */
[----:B------:R-:W-:Y:S02]  /*e6f0*/  STG.E.U16 desc[UR18][R168.64+0x30], R101 ;  /* 0x00003065a8007986 */ /* 0x000fe4000c101512 */
[----:B------:R-:W-:Y:S02]  /*e700*/  @!P3 HFMA2.BF16_V2 R241, -RZ.H0_H0, RZ.H0_H0, -R100.H0_H0 ;  /* 0x200000fffff1b231 */ /* 0x000fe40000340964 */
[----:B------:R-:W-:Y:S01]  /*e710*/  IMAD.WIDE.U32 R118, R118, -0x2daee0ad, RZ ;  /* 0xd2511f5376767825 */ /* 0x000fe200078e00ff */
[----:B------:R-:W-:Y:S02]  /*e720*/  LOP3.LUT R88, R107, UR10, R122, 0x96, !PT ;  /* 0x0000000a6b587c12 */ /* 0x000fe4000f8e967a */
[----:B-1----:R-:W-:Y:S01]  /*e730*/  F2FP.BF16.F32.PACK_AB R145, R142, R103 ;  /* 0x000000678e91723e */ /* 0x002fe200000010ff */
[----:B------:R-:W-:Y:S01]  /*e740*/  FADD.FTZ R87, R134, R87 ;  /* 0x0000005786577221 */ /* 0x000fe20000010000 */
[----:B------:R-:W-:Y:S01]  /*e750*/  LOP3.LUT R106, R119, UR8, R106, 0x96, !PT ;  /* 0x00000008776a7c12 */ /* 0x000fe2000f8e966a */
[----:B------:R-:W-:Y:S01]  /*e760*/  IMAD.WIDE.U32 R122, R88, -0x326172a9, RZ ;  /* 0xcd9e8d57587a7825 */ /* 0x000fe200078e00ff */
[----:B------:R-:W-:Y:S02]  /*e770*/  @!P3 PRMT R100, R241, 0x5410, RZ ;  /* 0x00005410f164b816 */ /* 0x000fe400000000ff */
[----:B------:R-:W-:Y:S01]  /*e780*/  F2FP.BF16.F32.PACK_AB R134, R144, R134 ;  /* 0x000000869086723e */ /* 0x000fe200000010ff */
[----:B------:R-:W-:Y:S01]  /*e790*/  IMAD.WIDE.U32 R106, R106, -0x326172a9, RZ ;  /* 0xcd9e8d576a6a7825 */ /* 0x000fe200078e00ff */
[----:B------:R-:W-:Y:S01]  /*e7a0*/  LOP3.LUT R88, R123, UR9, R104, 0x96, !PT ;  /* 0x000000097b587c12 */ /* 0x000fe2000f8e9668 */
[----:B------:R-:W-:Y:S01]  /*e7b0*/  STG.E.U16 desc[UR18][R168.64+0x32], R100 ;  /* 0x00003264a8007986 */ /* 0x000fe2000c101512 */
[----:B------:R-:W-:Y:S01]  /*e7c0*/  PRMT R133, R134, 0x7632, R133 ;  /* 0x0000763286857816 */ /* 0x000fe20000000085 */
[----:B------:R-:W-:Y:S01]  /*e7d0*/  FADD.FTZ R177, R144, R87 ;  /* 0x0000005790b17221 */ /* 0x000fe20000010000 */
[----:B------:R-:W-:Y:S01]  /*e7e0*/  LOP3.LUT R87, R107, UR28, R122, 0x96, !PT ;  /* 0x0000001c6b577c12 */ /* 0x000fe2000f8e967a */
[----:B--2---:R-:W-:Y:S01]  /*e7f0*/  FADD.FTZ R119, R105, R98 ;  /* 0x0000006269777221 */ /* 0x004fe20000010000 */
[----:B------:R-:W-:Y:S01]  /*e800*/  F2FP.BF16.F32.PACK_AB R140, R146, R105 ;  /* 0x00000069928c723e */ /* 0x000fe200000010ff */
[----:B------:R-:W-:Y:S01]  /*e810*/  IMAD.WIDE.U32 R122, R88, -0x2daee0ad, RZ ;  /* 0xd2511f53587a7825 */ /* 0x000fe200078e00ff */
[----:B------:R-:W-:Y:S02]  /*e820*/  LOP3.LUT R98, R87, 0xff, RZ, 0xc0, !PT ;  /* 0x000000ff57627812 */ /* 0x000fe400078ec0ff */
[----:B------:R-:W-:Y:S01]  /*e830*/  SHF.R.U32.HI R105, RZ, 0x18, R106 ;  /* 0x00000018ff697819 */ /* 0x000fe2000001166a */
[----:B------:R-:W-:Y:S01]  /*e840*/  FADD.FTZ R92, R141, R92 ;  /* 0x0000005c8d5c7221 */ /* 0x000fe20000010000 */
[----:B------:R-:W-:Y:S01]  /*e850*/  ISETP.LE.U32.AND P4, PT, R98, UR13, PT ;  /* 0x0000000d62007c0c */ /* 0x000fe2000bf83070 */
[----:B------:R-:W-:Y:S01]  /*e860*/  FADD.FTZ R165, R103, R94 ;  /* 0x0000005e67a57221 */ /* 0x000fe20000010000 */
[----:B------:R-:W-:Y:S01]  /*e870*/  LOP3.LUT R98, R87, 0xffff, RZ, 0xc0, !PT ;  /* 0x0000ffff57627812 */ /* 0x000fe200078ec0ff */
[----:B------:R-:W-:Y:S01]  /*e880*/  FADD.FTZ R174, R135, R92 ;  /* 0x0000005c87ae7221 */ /* 0x000fe20000010000 */
[C---:B------:R-:W-:Y:S01]  /*e890*/  PRMT R94, R99.reuse, 0x7632, R94 ;  /* 0x00007632635e7816 */ /* 0x040fe2000000005e */
[----:B------:R-:W-:Y:S01]  /*e8a0*/  FADD.FTZ R119, R146, R119 ;  /* 0x0000007792777221 */ /* 0x000fe20000010000 */
[----:B------:R-:W-:Y:S01]  /*e8b0*/  SHF.R.U32.HI R98, RZ, 0x8, R98 ;  /* 0x00000008ff627819 */ /* 0x000fe20000011662 */
[----:B------:R-:W-:Y:S01]  /*e8c0*/  FADD.FTZ R165, R142, R165 ;  /* 0x000000a58ea57221 */ /* 0x000fe20000010000 */
[----:B------:R-:W-:Y:S01]  /*e8d0*/  SHF.R.U32.HI R92, RZ, 0x18, R87 ;  /* 0x00000018ff5c7819 */ /* 0x000fe20000011657 */
[----:B------:R-:W-:Y:S01]  /*e8e0*/  @!P6 HFMA2.BF16_V2 R237, -RZ.H0_H0, RZ.H0_H0, -R94.H0_H0 ;  /* 0x200000ffffede231 */ /* 0x000fe2000034095e */
[----:B------:R-:W-:Y:S01]  /*e8f0*/  PRMT R109, R99, 0x5410, R94 ;  /* 0x00005410636d7816 */ /* 0x000fe2000000005e */
[----:B------:R-:W-:Y:S01]  /*e900*/  FADD.FTZ R177, R154, R177 ;  /* 0x000000b19ab17221 */ /* 0x000fe20000010000 */
[----:B------:R-:W-:Y:S01]  /*e910*/  LOP3.LUT R98, R98, 0xffff, RZ, 0xc0, !PT ;  /* 0x0000ffff62627812 */ /* 0x000fe200078ec0ff */
[----:B------:R-:W-:Y:S01]  /*e920*/  @!P4 HFMA2.BF16_V2 R234, -RZ.H0_H0, RZ.H0_H0, -R93.H0_H0 ;  /* 0x200000ffffeac231 */ /* 0x000fe2000034095d */
[----:B------:R-:W-:Y:S02]  /*e930*/  @!P0 PRMT R99, R238, 0x5410, RZ ;  /* 0x00005410ee638816 */ /* 0x000fe400000000ff */
[----:B------:R-:W-:Y:S02]  /*e940*/  ISETP.LE.U32.AND P0, PT, R92, UR13, PT ;  /* 0x0000000d5c007c0c */ /* 0x000fe4000bf03070 */
[----:B------:R-:W-:Y:S01]  /*e950*/  PRMT R92, R95, 0x7632, R92 ;  /* 0x000076325f5c7816 */ /* 0x000fe2000000005c */
[----:B------:R-:W-:Y:S01]  /*e960*/  STG.E.U16 desc[UR18][R172.64+0x2e], R99 ;  /* 0x00002e63ac007986 */ /* 0x000fe2000c101512 */
[----:B------:R-:W-:Y:S02]  /*e970*/  ISETP.LE.U32.AND P3, PT, R98, UR13, PT ;  /* 0x0000000d62007c0c */ /* 0x000fe4000bf63070 */
[----:B------:R-:W-:Y:S01]  /*e980*/  SHF.R.U32.HI R98, RZ, 0x10, R87 ;  /* 0x00000010ff627819 */ /* 0x000fe20000011657 */
[----:B------:R-:W-:Y:S01]  /*e990*/  @!P5 HFMA2.BF16_V2 R235, -RZ.H0_H0, RZ.H0_H0, -R92.H0_H0 ;  /* 0x200000ffffebd231 */ /* 0x000fe2000034095c */
[----:B------:R-:W-:Y:S02]  /*e9a0*/  LOP3.LUT R118, R123, UR27, R118, 0x96, !PT ;  /* 0x0000001b7b767c12 */ /* 0x000fe4000f8e9676 */
[C---:B------:R-:W-:Y:S02]  /*e9b0*/  LOP3.LUT R103, R106.reuse, 0xff, RZ, 0xc0, !PT ;  /* 0x000000ff6a677812 */ /* 0x040fe400078ec0ff */
[----:B------:R-:W-:Y:S01]  /*e9c0*/  LOP3.LUT R107, R106, 0xffff, RZ, 0xc0, !PT ;  /* 0x0000ffff6a6b7812 */ /* 0x000fe200078ec0ff */
[----:B------:R-:W-:Y:S01]  /*e9d0*/  @!P0 HFMA2.BF16_V2 R231, -RZ.H0_H0, RZ.H0_H0, -R96.H0_H0 ;  /* 0x200000ffffe78231 */ /* 0x000fe20000340960 */
[----:B------:R-:W-:Y:S02]  /*e9e0*/  SHF.R.U32.HI R104, RZ, 0x10, R106 ;  /* 0x00000010ff687819 */ /* 0x000fe4000001166a */
[----:B------:R-:W-:Y:S02]  /*e9f0*/  LOP3.LUT R98, R98, 0xff, RZ, 0xc0, !PT ;  /* 0x000000ff62627812 */ /* 0x000fe400078ec0ff */
[----:B------:R-:W-:Y:S02]  /*ea00*/  LOP3.LUT R106, R118, 0xff, RZ, 0xc0, !PT ;  /* 0x000000ff766a7812 */ /* 0x000fe400078ec0ff */
[----:B------:R-:W-:Y:S02]  /*ea10*/  SHF.R.U32.HI R69, RZ, 0x18, R118 ;  /* 0x00000018ff457819 */ /* 0x000fe40000011676 */
[----:B------:R-:W-:Y:S02]  /*ea20*/  PRMT R87, R95, 0x5410, R92 ;  /* 0x000054105f577816 */ /* 0x000fe4000000005c */
[----:B------:R-:W-:Y:S02]  /*ea30*/  @!P2 PRMT R95, R236, 0x5410, RZ ;  /* 0x00005410ec5fa816 */ /* 0x000fe400000000ff */
[----:B------:R-:W-:Y:S02]  /*ea40*/  @!P5 PRMT R92, R235, 0x5410, RZ ;  /* 0x00005410eb5cd816 */ /* 0x000fe400000000ff */
[----:B------:R-:W-:Y:S02]  /*ea50*/  ISETP.LE.U32.AND P2, PT, R98, UR13, PT ;  /* 0x0000000d62007c0c */ /* 0x000fe4000bf43070 */
[----:B------:R-:W-:Y:S02]  /*ea60*/  ISETP.LE.U32.AND P1, PT, R106, UR13, PT ;  /* 0x0000000d6a007c0c */ /* 0x000fe4000bf23070 */
[----:B------:R-:W-:Y:S02]  /*ea70*/  ISETP.LE.U32.AND P5, PT, R69, UR13, PT ;  /* 0x0000000d45007c0c */ /* 0x000fe4000bfa3070 */
[----:B------:R-:W-:Y:S02]  /*ea80*/  PRMT R98, R93, 0x7632, R98 ;  /* 0x000076325d627816 */ /* 0x000fe40000000062 */
[C---:B------:R-:W-:Y:S02]  /*ea90*/  LOP3.LUT R106, R122.reuse, 0xff, RZ, 0xc0, !PT ;  /* 0x000000ff7a6a7812 */ /* 0x040fe400078ec0ff */
[----:B------:R-:W-:Y:S01]  /*eaa0*/  LOP3.LUT R69, R122, 0xffff, RZ, 0xc0, !PT ;  /* 0x0000ffff7a457812 */ /* 0x000fe200078ec0ff */
[----:B------:R-:W-:Y:S01]  /*eab0*/  @!P3 HFMA2.BF16_V2 R233, -RZ.H0_H0, RZ.H0_H0, -R98.H0_H0 ;  /* 0x200000ffffe9b231 */ /* 0x000fe20000340962 */
[--C-:B------:R-:W-:Y:S01]  /*eac0*/  SHF.R.U32.HI R68, RZ, 0x10, R122.reuse ;  /* 0x00000010ff447819 */ /* 0x100fe2000001167a */
[----:B------:R-:W-:Y:S01]  /*ead0*/  @!P2 HFMA2.BF16_V2 R232, -RZ.H0_H0, RZ.H0_H0, -R97.H0_H0 ;  /* 0x200000ffffe8a231 */ /* 0x000fe20000340961 */
[----:B------:R-:W-:Y:S01]  /*eae0*/  SHF.R.U32.HI R175, RZ, 0x18, R122 ;  /* 0x00000018ffaf7819 */ /* 0x000fe2000001167a */
[----:B------:R-:W-:Y:S01]  /*eaf0*/  IMAD.WIDE.U32 R122, R89, -0x326172a9, RZ ;  /* 0xcd9e8d57597a7825 */ /* 0x000fe200078e00ff */
[----:B------:R-:W-:Y:S02]  /*eb00*/  PRMT R88, R93, 0x5410, R98 ;  /* 0x000054105d587816 */ /* 0x000fe40000000062 */
[----:B------:R-:W-:Y:S01]  /*eb10*/  @!P3 PRMT R98, R233, 0x5410, RZ ;  /* 0x00005410e962b816 */ /* 0x000fe200000000ff */
[----:B------:R-:W-:Y:S01]  /*eb20*/  @!P1 HFMA2.BF16_V2 R219, -RZ.H0_H0, RZ.H0_H0, -R145.H0_H0 ;  /* 0x200000ffffdb9231 */ /* 0x000fe20000340991 */
[----:B---3--:R-:W-:Y:S02]  /*eb30*/  LOP3.LUT R102, R123, UR26, R194, 0x96, !PT ;  /* 0x0000001a7b667c12 */ /* 0x008fe4000f8e96c2 */
[----:B------:R-:W-:Y:S02]  /*eb40*/  LOP3.LUT R89, R179, UR25, R122, 0x96, !PT ;  /* 0x00000019b3597c12 */ /* 0x000fe4000f8e967a */
[----:B------:R-:W-:Y:S01]  /*eb50*/  ISETP.LE.U32.AND P3, PT, R103, UR13, PT ;  /* 0x0000000d67007c0c */ /* 0x000fe2000bf63070 */
[----:B------:R-:W-:Y:S01]  /*eb60*/  IMAD.WIDE.U32 R122, R102, -0x2daee0ad, RZ ;  /* 0xd2511f53667a7825 */ /* 0x000fe200078e00ff */
[----:B------:R-:W-:Y:S02]  /*eb70*/  SHF.R.U32.HI R69, RZ, 0x8, R69 ;  /* 0x00000008ff457819 */ /* 0x000fe40000011645 */
[----:B------:R-:W-:Y:S01]  /*eb80*/  SHF.R.U32.HI R107, RZ, 0x8, R107 ;  /* 0x00000008ff6b7819 */ /* 0x000fe2000001166b */
[----:B------:R-:W-:Y:S01]  /*eb90*/  IMAD.WIDE.U32 R130, R89, -0x2daee0ad, RZ ;  /* 0xd2511f5359827825 */ /* 0x000fe200078e00ff */
[----:B------:R-:W-:Y:S02]  /*eba0*/  LOP3.LUT R89, R123, UR24, R184, 0x96, !PT ;  /* 0x000000187b597c12 */ /* 0x000fe4000f8e96b8 */
[----:B------:R-:W-:Y:S01]  /*ebb0*/  LOP3.LUT R69, R69, 0xffff, RZ, 0xc0, !PT ;  /* 0x0000ffff45457812 */ /* 0x000fe200078ec0ff */
[----:B------:R-:W-:Y:S01]  /*ebc0*/  IMAD.MOV.U32 R102, RZ, RZ, R194 ;  /* 0x000000ffff667224 */ /* 0x000fe200078e00c2 */
[----:B------:R-:W-:Y:S01]  /*ebd0*/  LOP3.LUT R77, R131, UR21, R122, 0x96, !PT ;  /* 0x00000015834d7c12 */ /* 0x000fe2000f8e967a */
[----:B------:R-:W-:Y:S01]  /*ebe0*/  IMAD.WIDE.U32 R122, R89, -0x326172a9, RZ ;  /* 0xcd9e8d57597a7825 */ /* 0x000fe200078e00ff */
[----:B------:R-:W-:Y:S02]  /*ebf0*/  LOP3.LUT R128, R107, 0xffff, RZ, 0xc0, !PT ;  /* 0x0000ffff6b807812 */ /* 0x000fe400078ec0ff */
[----:B------:R-:W-:Y:S01]  /*ec00*/  PRMT R107, R97, 0x5410, R96 ;  /* 0x00005410616b7816 */ /* 0x000fe20000000060 */
[----:B------:R-:W-:Y:S01]  /*ec10*/  IMAD.WIDE.U32 R202, R77, -0x326172a9, RZ ;  /* 0xcd9e8d574dca7825 */ /* 0x000fe200078e00ff */
[----:B------:R-:W-:Y:S02]  /*ec20*/  @!P0 PRMT R96, R231, 0x5410, RZ ;  /* 0x00005410e7608816 */ /* 0x000fe400000000ff */
[----:B------:R-:W-:Y:S01]  /*ec30*/  @!P4 PRMT R93, R234, 0x5410, RZ ;  /* 0x00005410ea5dc816 */ /* 0x000fe200000000ff */
[----:B------:R-:W-:Y:S01]  /*ec40*/  @!P3 HFMA2.BF16_V2 R229, -RZ.H0_H0, RZ.H0_H0, -R147.H0_H0 ;  /* 0x200000ffffe5b231 */ /* 0x000fe20000340993 */
[----:B------:R-:W-:Y:S02]  /*ec50*/  ISETP.LE.U32.AND P3, PT, R69, UR13, PT ;  /* 0x0000000d45007c0c */ /* 0x000fe4000bf63070 */
[----:B------:R-:W-:Y:S02]  /*ec60*/  LOP3.LUT R69, R123, UR23, R178, 0x96, !PT ;  /* 0x000000177b457c12 */ /* 0x000fe4000f8e96b2 */
[----:B------:R-:W-:Y:S02]  /*ec70*/  LOP3.LUT R122, R203, UR11, R122, 0x96, !PT ;  /* 0x0000000bcb7a7c12 */ /* 0x000fe4000f8e967a */
[----:B------:R-:W-:Y:S01]  /*ec80*/  ISETP.LE.U32.AND P4, PT, R128, UR13, PT ;  /* 0x0000000d80007c0c */ /* 0x000fe2000bf83070 */
[----:B------:R-:W-:Y:S01]  /*ec90*/  IMAD.WIDE.U32 R200, R69, -0x2daee0ad, RZ ;  /* 0xd2511f5345c87825 */ /* 0x000fe200078e00ff */
[----:B------:R-:W-:Y:S02]  /*eca0*/  PRMT R146, R147, 0x7632, R146 ;  /* 0x0000763293927816 */ /* 0x000fe40000000092 */
[----:B------:R-:W-:Y:S01]  /*ecb0*/  PRMT R141, R108, 0x7632, R141 ;  /* 0x000076326c8d7816 */ /* 0x000fe2000000008d */
[----:B------:R-:W-:Y:S01]  /*ecc0*/  IMAD.WIDE.U32 R122, R122, -0x2daee0ad, RZ ;  /* 0xd2511f537a7a7825 */ /* 0x000fe200078e00ff */
[----:B------:R-:W-:Y:S02]  /*ecd0*/  LOP3.LUT R69, R201, UR10, R130, 0x96, !PT ;  /* 0x0000000ac9457c12 */ /* 0x000fe4000f8e9682 */
[----:B------:R-:W-:Y:S02]  /*ece0*/  LOP3.LUT R104, R104, 0xff, RZ, 0xc0, !PT ;  /* 0x000000ff68687812 */ /* 0x000fe400078ec0ff */
[----:B------:R-:W-:Y:S01]  /*ecf0*/  LOP3.LUT R130, R123, UR8, R200, 0x96, !PT ;  /* 0x000000087b827c12 */ /* 0x000fe2000f8e96c8 */
[----:B------:R-:W-:Y:S01]  /*ed00*/  IMAD.WIDE.U32 R200, R69, -0x326172a9, RZ ;  /* 0xcd9e8d5745c87825 */ /* 0x000fe200078e00ff */
[----:B------:R-:W-:Y:S02]  /*ed10*/  @!P2 PRMT R97, R232, 0x5410, RZ ;  /* 0x00005410e861a816 */ /* 0x000fe400000000ff */
[----:B------:R-:W-:Y:S01]  /*ed20*/  @!P6 PRMT R94, R237, 0x5410, RZ ;  /* 0x00005410ed5ee816 */ /* 0x000fe200000000ff */
[----:B------:R-:W-:Y:S01]  /*ed30*/  IMAD.WIDE.U32 R130, R130, -0x326172a9, RZ ;  /* 0xcd9e8d5782827825 */ /* 0x000fe200078e00ff */
[----:B------:R-:W-:Y:S02]  /*ed40*/  ISETP.LE.U32.AND P6, PT, R104, UR13, PT ;  /* 0x0000000d68007c0c */ /* 0x000fe4000bfc3070 */
[----:B------:R-:W-:Y:S01]  /*ed50*/  @P5 LOP3.LUT R129, R129, 0x40, RZ, 0xfc, !PT ;  /* 0x0000004081815812 */ /* 0x000fe200078efcff */
[----:B------:R-:W-:Y:S01]  /*ed60*/  STG.E.U16 desc[UR18][R172.64+0x30], R94 ;  /* 0x0000305eac007986 */ /* 0x000fe2000c101512 */
[----:B------:R-:W-:Y:S01]  /*ed70*/  LOP3.LUT R69, R131, UR28, R200, 0x96, !PT ;  /* 0x0000001c83457c12 */ /* 0x000fe2000f8e96c8 */
[----:B------:R-:W-:Y:S01]  /*ed80*/  @!P4 HFMA2.BF16_V2 R228, -RZ.H0_H0, RZ.H0_H0, -R146.H0_H0 ;  /* 0x200000ffffe4c231 */ /* 0x000fe20000340992 */
[----:B------:R-:W-:Y:S01]  /*ed90*/  ISETP.LE.U32.AND P4, PT, R106, UR13, PT ;  /* 0x0000000d6a007c0c */ /* 0x000fe2000bf83070 */
[----:B------:R1:W-:Y:S01]  /*eda0*/  STL [R1+0x80], R129 ;  /* 0x0000808101007387 */ /* 0x0003e20000100800 */
[----:B------:R-:W-:Y:S01]  /*edb0*/  LOP3.LUT R77, R69, 0xff, RZ, 0xc0, !PT ;  /* 0x000000ff454d7812 */ /* 0x000fe200078ec0ff */
[----:B------:R-:W-:Y:S01]  /*edc0*/  IMAD.MOV.U32 R90, RZ, RZ, R129 ;  /* 0x000000ffff5a7224 */ /* 0x000fe200078e0081 */
[----:B------:R-:W-:Y:S01]  /*edd0*/  PRMT R106, R108, 0x5410, R141 ;  /* 0x000054106c6a7816 */ /* 0x000fe2000000008d */
[----:B------:R-:W-:Y:S01]  /*ede0*/  STG.E.U16 desc[UR18][R170.64+0x30], R95 ;  /* 0x0000305faa007986 */ /* 0x000fe2000c101512 */
[----:B------:R-:W-:Y:S01]  /*edf0*/  ISETP.LE.U32.AND P0, PT, R77, UR13, PT ;  /* 0x0000000d4d007c0c */ /* 0x000fe2000bf03070 */
[----:B------:R-:W-:Y:S01]  /*ee00*/  @!P6 HFMA2.BF16_V2 R227, -RZ.H0_H0, RZ.H0_H0, -R149.H0_H0 ;  /* 0x200000ffffe3e231 */ /* 0x000fe20000340995 */
[----:B------:R-:W-:Y:S01]  /*ee10*/  LOP3.LUT R77, R69, 0xffff, RZ, 0xc0, !PT ;  /* 0x0000ffff454d7812 */ /* 0x000fe200078ec0ff */
[----:B------:R-:W-:Y:S01]  /*ee20*/  STG.E.U16 desc[UR18][R170.64+0x32], R92 ;  /* 0x0000325caa007986 */ /* 0x000fe2000c101512 */
[----:B------:R-:W-:Y:S01]  /*ee30*/  ISETP.LE.U32.AND P5, PT, R105, UR13, PT ;  /* 0x0000000d69007c0c */ /* 0x000fe2000bfa3070 */
[----:B------:R-:W-:Y:S01]  /*ee40*/  IMAD.MOV.U32 R123, RZ, RZ, R90 ;  /* 0x000000ffff7b7224 */ /* 0x000fe200078e005a */
[----:B------:R-:W-:Y:S01]  /*ee50*/  SHF.R.U32.HI R77, RZ, 0x8, R77 ;  /* 0x00000008ff4d7819 */ /* 0x000fe2000001164d */
[----:B------:R-:W-:Y:S01]  /*ee60*/  STG.E.U16 desc[UR18][R166.64+0x42], R98 ;  /* 0x00004262a6007986 */ /* 0x000fe2000c101512 */
[----:B------:R-:W-:Y:S02]  /*ee70*/  SHF.R.U32.HI R105, RZ, 0x10, R118 ;  /* 0x00000010ff697819 */ /* 0x000fe40000011676 */
[----:B------:R-:W-:Y:S01]  /*ee80*/  LOP3.LUT R77, R77, 0xffff, RZ, 0xc0, !PT ;  /* 0x0000ffff4d4d7812 */ /* 0x000fe200078ec0ff */
[----:B------:R-:W-:Y:S01]  /*ee90*/  STG.E.U16 desc[UR18][R166.64+0x40], R93 ;  /* 0x0000405da6007986 */ /* 0x000fe2000c101512 */
[----:B------:R-:W-:Y:S01]  /*eea0*/  LOP3.LUT R105, R105, 0xff, RZ, 0xc0, !PT ;  /* 0x000000ff69697812 */ /* 0x000fe200078ec0ff */
[----:B------:R-:W-:Y:S01]  /*eeb0*/  @!P0 HFMA2.BF16_V2 R230, -RZ.H0_H0, RZ.H0_H0, -R108.H0_H0 ;  /* 0x200000ffffe68231 */ /* 0x000fe2000034096c */
[----:B------:R-:W-:Y:S01]  /*eec0*/  PRMT R142, R143, 0x7632, R142 ;  /* 0x000076328f8e7816 */ /* 0x000fe2000000008e */
[----:B------:R-:W-:Y:S01]  /*eed0*/  LDSM.16.MT88.4 R92, [R189+0x7800] ;  /* 0x00780000bd5c783b */ /* 0x000fe20000004200 */
[----:B------:R-:W-:Y:S02]  /*eee0*/  ISETP.LE.U32.AND P6, PT, R105, UR13, PT ;  /* 0x0000000d69007c0c */ /* 0x000fe4000bfc3070 */
[----:B------:R-:W-:Y:S02]  /*eef0*/  @!P0 PRMT R108, R230, 0x5410, RZ ;  /* 0x00005410e66c8816 */ /* 0x000fe400000000ff */
[----:B------:R-:W-:Y:S02]  /*ef00*/  ISETP.LE.U32.AND P0, PT, R77, UR13, PT ;  /* 0x0000000d4d007c0c */ /* 0x000fe4000bf03070 */
[--C-:B------:R-:W-:Y:S01]  /*ef10*/  SHF.R.U32.HI R77, RZ, 0x10, R69.reuse ;  /* 0x00000010ff4d7819 */ /* 0x100fe20000011645 */
[----:B------:R-:W-:Y:S01]  /*ef20*/  STG.E.U16 desc[UR18][R168.64+0x40], R97 ;  /* 0x00004061a8007986 */ /* 0x000fe2000c101512 */
[----:B------:R-:W-:Y:S02]  /*ef30*/  PRMT R105, R143, 0x5410, R142 ;  /* 0x000054108f697816 */ /* 0x000fe4000000008e */
[----:B------:R-:W-:Y:S01]  /*ef40*/  LOP3.LUT R77, R77, 0xff, RZ, 0xc0, !PT ;  /* 0x000000ff4d4d7812 */ /* 0x000fe200078ec0ff */
[----:B------:R-:W-:Y:S01]  /*ef50*/  STG.E.U16 desc[UR18][R168.64+0x42], R96 ;  /* 0x00004260a8007986 */ /* 0x000fe2000c101512 */
[----:B------:R-:W-:Y:S01]  /*ef60*/  PRMT R90, R147, 0x5410, R146 ;  /* 0x00005410935a7816 */ /* 0x000fe20000000092 */
[----:B------:R-:W-:Y:S01]  /*ef70*/  @!P6 HFMA2.BF16_V2 R215, -RZ.H0_H0, RZ.H0_H0, -R151.H0_H0 ;  /* 0x200000ffffd7e231 */ /* 0x000fe20000340997 */
[----:B------:R-:W-:Y:S01]  /*ef80*/  ISETP.LE.U32.AND P2, PT, R77, UR13, PT ;  /* 0x0000000d4d007c0c */ /* 0x000fe2000bf43070 */
[----:B------:R-:W-:Y:S01]  /*ef90*/  STG.E.U16 desc[UR18][R172.64+0x3e], R108 ;  /* 0x00003e6cac007986 */ /* 0x000fe2000c101512 */
[----:B------:R-:W-:Y:S01]  /*efa0*/  SHF.R.U32.HI R69, RZ, 0x18, R69 ;  /* 0x00000018ff457819 */ /* 0x000fe20000011645 */
[----:B------:R-:W-:Y:S01]  /*efb0*/  @!P0 HFMA2.BF16_V2 R223, -RZ.H0_H0, RZ.H0_H0, -R141.H0_H0 ;  /* 0x200000ffffdf8231 */ /* 0x000fe2000034098d */
[----:B------:R-:W-:Y:S01]  /*efc0*/  PRMT R148, R149, 0x7632, R148 ;  /* 0x0000763295947816 */ /* 0x000fe20000000094 */
[----:B------:R-:W-:Y:S01]  /*efd0*/  IMAD.MOV.U32 R77, RZ, RZ, R197 ;  /* 0x000000ffff4d7224 */ /* 0x000fe200078e00c5 */
[----:B------:R-:W-:Y:S02]  /*efe0*/  LOP3.LUT R68, R68, 0xff, RZ, 0xc0, !PT ;  /* 0x000000ff44447812 */ /* 0x000fe400078ec0ff */
[----:B------:R-:W-:Y:S01]  /*eff0*/  @!P0 PRMT R141, R223, 0x5410, RZ ;  /* 0x00005410df8d8816 */ /* 0x000fe200000000ff */
[----:B------:R-:W-:Y:S01]  /*f000*/  @!P5 HFMA2.BF16_V2 R226, -RZ.H0_H0, RZ.H0_H0, -R148.H0_H0 ;  /* 0x200000ffffe2d231 */ /* 0x000fe20000340994 */
[----:B------:R-:W-:Y:S02]  /*f010*/  ISETP.LE.U32.AND P0, PT, R69, UR13, PT ;  /* 0x0000000d45007c0c */ /* 0x000fe4000bf03070 */
[----:B------:R-:W-:Y:S01]  /*f020*/  LOP3.LUT R69, R130, 0xff, RZ, 0xc0, !PT ;  /* 0x000000ff82457812 */ /* 0x000fe200078ec0ff */
[----:B------:R-:W-:Y:S01]  /*f030*/  @!P2 HFMA2.BF16_V2 R222, -RZ.H0_H0, RZ.H0_H0, -R143.H0_H0 ;  /* 0x200000ffffdea231 */ /* 0x000fe2000034098f */
[----:B------:R-:W-:Y:S01]  /*f040*/  PRMT R89, R149, 0x5410, R148 ;  /* 0x0000541095597816 */ /* 0x000fe20000000094 */
[----:B------:R-:W-:Y:S01]  /*f050*/  STG.E.U16 desc[UR18][R172.64+0x40], R141 ;  /* 0x0000408dac007986 */ /* 0x000fe2000c101512 */
[----:B------:R-:W-:Y:S02]  /*f060*/  LOP3.LUT R118, R118, 0xffff, RZ, 0xc0, !PT ;  /* 0x0000ffff76767812 */ /* 0x000fe400078ec0ff */
[----:B------:R-:W-:Y:S02]  /*f070*/  @!P2 PRMT R143, R222, 0x5410, RZ ;  /* 0x00005410de8fa816 */ /* 0x000fe400000000ff */
[----:B------:R-:W-:Y:S01]  /*f080*/  ISETP.LE.U32.AND P2, PT, R128, UR13, PT ;  /* 0x0000000d80007c0c */ /* 0x000fe2000bf43070 */
[----:B------:R-:W-:Y:S01]  /*f090*/  IMAD.MOV.U32 R128, RZ, RZ, R102 ;  /* 0x000000ffff807224 */ /* 0x000fe200078e0066 */
[----:B------:R-:W-:Y:S01]  /*f0a0*/  LOP3.LUT R121, R201, UR9, R202, 0x96, !PT ;  /* 0x00000009c9797c12 */ /* 0x000fe2000f8e96ca */
[----:B------:R-:W-:Y:S01]  /*f0b0*/  STG.E.U16 desc[UR18][R170.64+0x40], R143 ;  /* 0x0000408faa007986 */ /* 0x000fe2000c101512 */
[----:B------:R-:W-:Y:S01]  /*f0c0*/  @!P5 PRMT R148, R226, 0x5410, RZ ;  /* 0x00005410e294d816 */ /* 0x000fe200000000ff */
[----:B------:R-:W-:Y:S01]  /*f0d0*/  @!P0 HFMA2.BF16_V2 R220, -RZ.H0_H0, RZ.H0_H0, -R142.H0_H0 ;  /* 0x200000ffffdc8231 */ /* 0x000fe2000034098e */
[----:B------:R-:W-:Y:S01]  /*f0e0*/  PRMT R135, R140, 0x7632, R135 ;  /* 0x000076328c877816 */ /* 0x000fe20000000087 */
[----:B------:R2:W5:Y:S01]  /*f0f0*/  LDL.LU.64 R202, [R1+0xf8] ;  /* 0x0000f80001ca7983 */ /* 0x0005620000300a00 */
[----:B------:R-:W-:Y:S02]  /*f100*/  PRMT R144, R145, 0x7632, R144 ;  /* 0x0000763291907816 */ /* 0x000fe40000000090 */
[----:B------:R-:W-:Y:S02]  /*f110*/  @!P0 PRMT R142, R220, 0x5410, RZ ;  /* 0x00005410dc8e8816 */ /* 0x000fe400000000ff */
[----:B------:R-:W-:Y:S01]  /*f120*/  ISETP.LE.U32.AND P0, PT, R103, UR13, PT ;  /* 0x0000000d67007c0c */ /* 0x000fe2000bf03070 */
[----:B------:R2:W5:Y:S01]  /*f130*/  LDL.LU.64 R200, [R1+0xf0] ;  /* 0x0000f00001c87983 */ /* 0x0005620000300a00 */
[----:B------:R-:W-:Y:S01]  /*f140*/  @!P2 PRMT R146, R228, 0x5410, RZ ;  /* 0x00005410e492a816 */ /* 0x000fe200000000ff */
[----:B------:R-:W-:Y:S01]  /*f150*/  IMAD.MOV.U32 R103, RZ, RZ, R195 ;  /* 0x000000ffff677224 */ /* 0x000fe200078e00c3 */
[----:B------:R-:W-:Y:S02]  /*f160*/  ISETP.LE.U32.AND P2, PT, R104, UR13, PT ;  /* 0x0000000d68007c0c */ /* 0x000fe4000bf43070 */
[----:B------:R-:W-:Y:S01]  /*f170*/  PRMT R102, R140, 0x5410, R135 ;  /* 0x000054108c667816 */ /* 0x000fe20000000087 */
[----:B------:R-:W-:Y:S01]  /*f180*/  STG.E.U16 desc[UR18][R170.64+0x42], R142 ;  /* 0x0000428eaa007986 */ /* 0x000fe2000c101512 */
[----:B------:R-:W-:Y:S01]  /*f190*/  PRMT R104, R145, 0x5410, R144 ;  /* 0x0000541091687816 */ /* 0x000fe20000000090 */
[----:B-1----:R-:W-:Y:S01]  /*f1a0*/  IMAD.MOV.U32 R129, RZ, RZ, R103 ;  /* 0x000000ffff817224 */ /* 0x002fe200078e0067 */
[----:B------:R-:W-:Y:S01]  /*f1b0*/  PRMT R103, R134, 0x5410, R133 ;  /* 0x0000541086677816 */ /* 0x000fe20000000085 */
[----:B------:R2:W5:Y:S01]  /*f1c0*/  LDL.LU.64 R196, [R1+0xe8] ;  /* 0x0000e80001c47983 */ /* 0x0005620000300a00 */
[----:B------:R-:W-:Y:S02]  /*f1d0*/  @!P1 PRMT R145, R219, 0x5410, RZ ;  /* 0x00005410db919816 */ /* 0x000fe400000000ff */
[----:B------:R-:W-:Y:S02]  /*f1e0*/  @!P0 PRMT R147, R229, 0x5410, RZ ;  /* 0x00005410e5938816 */ /* 0x000fe400000000ff */
[----:B------:R-:W-:Y:S01]  /*f1f0*/  ISETP.LE.U32.AND P0, PT, R68, UR13, PT ;  /* 0x0000000d44007c0c */ /* 0x000fe2000bf03070 */
[----:B------:R-:W-:Y:S01]  /*f200*/  STG.E.U16 desc[UR18][R166.64+0x52], R146 ;  /* 0x00005292a6007986 */ /* 0x000fe2000c101512 */
[----:B------:R-:W-:Y:S02]  /*f210*/  @!P2 PRMT R149, R227, 0x5410, RZ ;  /* 0x00005410e395a816 */ /* 0x000fe400000000ff */
[----:B------:R-:W-:Y:S01]  /*f220*/  ISETP.LE.U32.AND P2, PT, R69, UR13, PT ;  /* 0x0000000d45007c0c */ /* 0x000fe2000bf43070 */
[----:B------:R2:W5:Y:S01]  /*f230*/  LDL.LU.64 R194, [R1+0xe0] ;  /* 0x0000e00001c27983 */ /* 0x0005620000300a00 */
[----:B------:R-:W-:Y:S01]  /*f240*/  LOP3.LUT R69, R130, 0xffff, RZ, 0xc0, !PT ;  /* 0x0000ffff82457812 */ /* 0x000fe200078ec0ff */
[----:B------:R-:W-:Y:S01]  /*f250*/  IMAD.MOV.U32 R131, RZ, RZ, R77 ;  /* 0x000000ffff837224 */ /* 0x000fe200078e004d */
[----:B------:R-:W-:Y:S01]  /*f260*/  SHF.R.U32.HI R68, RZ, 0x8, R118 ;  /* 0x00000008ff447819 */ /* 0x000fe20000011676 */
[----:B------:R-:W-:Y:S01]  /*f270*/  IMAD.U32 R118, RZ, RZ, UR13 ;  /* 0x0000000dff767e24 */ /* 0x000fe2000f8e00ff */
[----:B------:R-:W-:Y:S01]  /*f280*/  SHF.R.U32.HI R69, RZ, 0x8, R69 ;  /* 0x00000008ff457819 */ /* 0x000fe20000011645 */
[----:B------:R-:W-:Y:S01]  /*f290*/  STG.E.U16 desc[UR18][R166.64+0x50], R147 ;  /* 0x00005093a6007986 */ /* 0x000fe2000c101512 */
[----:B------:R-:W-:Y:S02]  /*f2a0*/  LOP3.LUT R68, R68, 0xffff, RZ, 0xc0, !PT ;  /* 0x0000ffff44447812 */ /* 0x000fe400078ec0ff */
[----:B------:R-:W-:Y:S01]  /*f2b0*/  LOP3.LUT R69, R69, 0xffff, RZ, 0xc0, !PT ;  /* 0x0000ffff45457812 */ /* 0x000fe200078ec0ff */
[----:B------:R-:W-:Y:S01]  /*f2c0*/  STG.E.U16 desc[UR18][R168.64+0x50], R149 ;  /* 0x00005095a8007986 */ /* 0x000fe2000c101512 */
[----:B------:R-:W-:Y:S01]  /*f2d0*/  ISETP.LE.U32.AND P5, PT, R68, UR13, PT ;  /* 0x0000000d44007c0c */ /* 0x000fe2000bfa3070 */
[----:B------:R-:W-:Y:S01]  /*f2e0*/  @!P2 HFMA2.BF16_V2 R216, -RZ.H0_H0, RZ.H0_H0, -R134.H0_H0 ;  /* 0x200000ffffd8a231 */ /* 0x000fe20000340986 */
[----:B------:R-:W-:Y:S01]  /*f2f0*/  LOP3.LUT P1, RZ, R123, 0x20, RZ, 0xc0, !PT ;  /* 0x000000207bff7812 */ /* 0x000fe2000782c0ff */
[----:B------:R-:W-:Y:S01]  /*f300*/  STG.E.U16 desc[UR18][R168.64+0x52], R148 ;  /* 0x00005294a8007986 */ /* 0x000fe2000c101512 */
[----:B------:R-:W-:Y:S02]  /*f310*/  SHF.R.U32.HI R77, RZ, 0x18, R152 ;  /* 0x00000018ff4d7819 */ /* 0x000fe40000011698 */
[----:B------:R-:W-:Y:S02]  /*f320*/  @!P2 PRMT R134, R216, 0x5410, RZ ;  /* 0x00005410d886a816 */ /* 0x000fe400000000ff */
[----:B------:R-:W-:Y:S02]  /*f330*/  ISETP.LE.U32.AND P2, PT, R69, UR13, PT ;  /* 0x0000000d45007c0c */ /* 0x000fe4000bf43070 */
[--C-:B------:R-:W-:Y:S01]  /*f340*/  SHF.R.U32.HI R69, RZ, 0x10, R130.reuse ;  /* 0x00000010ff457819 */ /* 0x100fe20000011682 */
[----:B------:R1:W-:Y:S01]  /*f350*/  STG.E.U16 desc[UR18][R172.64+0x4e], R134 ;  /* 0x00004e86ac007986 */ /* 0x0003e2000c101512 */
[----:B------:R-:W-:Y:S01]  /*f360*/  SHF.R.U32.HI R130, RZ, 0x18, R130 ;  /* 0x00000018ff827819 */ /* 0x000fe20000011682 */
[----:B------:R-:W-:Y:S01]  /*f370*/  @!P5 HFMA2.BF16_V2 R218, -RZ.H0_H0, RZ.H0_H0, -R144.H0_H0 ;  /* 0x200000ffffdad231 */ /* 0x000fe20000340990 */
[----:B------:R-:W-:Y:S04]  /*f380*/  LOP3.LUT R69, R69, 0xff, RZ, 0xc0, !PT ;  /* 0x000000ff45457812 */ /* 0x000fe800078ec0ff */
[----:B------:R-:W-:Y:S02]  /*f390*/  ISETP.LE.U32.AND P5, PT, R69, UR13, PT ;  /* 0x0000000d45007c0c */ /* 0x000fe4000bfa3070 */
[----:B------:R-:W-:Y:S01]  /*f3a0*/  LOP3.LUT R69, R176, 0xff, RZ, 0xc0, !PT ;  /* 0x000000ffb0457812 */ /* 0x000fe200078ec0ff */
[----:B------:R-:W-:Y:S05]  /*f3b0*/  @!P2 HFMA2.BF16_V2 R214, -RZ.H0_H0, RZ.H0_H0, -R133.H0_H0 ;  /* 0x200000ffffd6a231 */ /* 0x000fea0000340985 */
[----:B------:R-:W-:Y:S02]  /*f3c0*/  @!P2 PRMT R133, R214, 0x5410, RZ ;  /* 0x00005410d685a816 */ /* 0x000fe400000000ff */
[----:B------:R-:W-:Y:S01]  /*f3d0*/  ISETP.LE.U32.AND P2, PT, R130, UR13, PT ;  /* 0x0000000d82007c0c */ /* 0x000fe2000bf43070 */
[----:B------:R-:W-:Y:S02]  /*f3e0*/  IMAD.MOV.U32 R130, RZ, RZ, R76 ;  /* 0x000000ffff827224 */ /* 0x000fe400078e004c */
[----:B------:R-:W-:Y:S01]  /*f3f0*/  @!P5 HFMA2.BF16_V2 R212, -RZ.H0_H0, RZ.H0_H0, -R140.H0_H0 ;  /* 0x200000ffffd4d231 */ /* 0x000fe2000034098c */
[----:B------:R3:W-:Y:S04]  /*f400*/  STG.E.U16 desc[UR18][R172.64+0x50], R133 ;  /* 0x00005085ac007986 */ /* 0x0007e8000c101512 */
[----:B------:R-:W-:Y:S02]  /*f410*/  @!P5 PRMT R140, R212, 0x5410, RZ ;  /* 0x00005410d48cd816 */ /* 0x000fe400000000ff */
[----:B------:R-:W-:Y:S01]  /*f420*/  LOP3.LUT P5, RZ, R123, 0x40, RZ, 0xc0, !PT ;  /* 0x000000407bff7812 */ /* 0x000fe200078ac0ff */
[----:B------:R-:W-:Y:S02]  /*f430*/  IMAD.MOV.U32 R123, RZ, RZ, 0x7054 ;  /* 0x00007054ff7b7424 */ /* 0x000fe400078e00ff */
[----:B------:R-:W-:Y:S01]  /*f440*/  @!P2 HFMA2.BF16_V2 R210, -RZ.H0_H0, RZ.H0_H0, -R135.H0_H0 ;  /* 0x200000ffffd2a231 */ /* 0x000fe20000340987 */
[----:B------:R-:W-:Y:S01]  /*f450*/  STG.E.U16 desc[UR18][R170.64+0x50], R140 ;  /* 0x0000508caa007986 */ /* 0x000fe2000c101512 */
[----:B-1----:R-:W-:Y:S01]  /*f460*/  IMAD.MOV.U32 R134, RZ, RZ, R3 ;  /* 0x000000ffff867224 */ /* 0x002fe200078e0003 */
[----:B------:R-:W-:Y:S02]  /*f470*/  PRMT R118, R118, R123, UR13 ;  /* 0x0000000d76767e16 */ /* 0x000fe4000800007b */
[----:B------:R-:W-:Y:S02]  /*f480*/  @!P2 PRMT R135, R210, 0x5410, RZ ;  /* 0x00005410d287a816 */ /* 0x000fe400000000ff */
[----:B------:R-:W-:Y:S02]  /*f490*/  ISETP.LE.U32.AND P2, PT, R68, UR13, PT ;  /* 0x0000000d44007c0c */ /* 0x000fe4000bf43070 */
[----:B------:R-:W-:Y:S01]  /*f4a0*/  LOP3.LUT R68, R176, 0xffff, RZ, 0xc0, !PT ;  /* 0x0000ffffb0447812 */ /* 0x000fe200078ec0ff */
[----:B------:R1:W-:Y:S01]  /*f4b0*/  STG.E.U16 desc[UR18][R170.64+0x52], R135 ;  /* 0x00005287aa007986 */ /* 0x0003e2000c101512 */
[----:B------:R-:W-:Y:S02]  /*f4c0*/  LOP3.LUT R123, R124, 0xffff, RZ, 0xc0, !PT ;  /* 0x0000ffff7c7b7812 */ /* 0x000fe400078ec0ff */
[----:B------:R-:W-:Y:S01]  /*f4d0*/  SHF.R.U32.HI R68, RZ, 0x8, R68 ;  /* 0x00000008ff447819 */ /* 0x000fe20000011644 */
[----:B------:R-:W-:Y:S01]  /*f4e0*/  STG.E.U16 desc[UR18][R166.64+0x60], R145 ;  /* 0x00006091a6007986 */ /* 0x000fe2000c101512 */
[----:B------:R-:W-:Y:S02]  /*f4f0*/  SHF.R.U32.HI R123, RZ, 0x8, R123 ;  /* 0x00000008ff7b7819 */ /* 0x000fe4000001167b */
[----:B------:R-:W-:Y:S01]  /*f500*/  PRMT R69, R69, 0x5410, R68 ;  /* 0x0000541045457816 */ /* 0x000fe20000000044 */
[----:B---3--:R-:W-:Y:S01]  /*f510*/  IMAD.MOV.U32 R133, RZ, RZ, R132 ;  /* 0x000000ffff857224 */ /* 0x008fe200078e0084 */
[----:B------:R-:W-:Y:S02]  /*f520*/  SHF.R.U32.HI R68, RZ, 0x10, R176 ;  /* 0x00000010ff447819 */ /* 0x000fe400000116b0 */
[----:B------:R-:W-:Y:S01]  /*f530*/  @!P2 PRMT R144, R218, 0x5410, RZ ;  /* 0x00005410da90a816 */ /* 0x000fe200000000ff */
[----:B------:R-:W3:Y:S01]  /*f540*/  LDL R176, [R1+0x74] ;  /* 0x0000740001b07983 */ /* 0x000ee20000100800 */
[----:B------:R-:W-:Y:S02]  /*f550*/  LOP3.LUT R68, R68, 0xff, RZ, 0xc0, !PT ;  /* 0x000000ff44447812 */ /* 0x000fe400078ec0ff */
[--C-:B------:R-:W-:Y:S01]  /*f560*/  HSET2.LE.AND R69, R69, R118.reuse, PT ;  /* 0x0000007645457233 */ /* 0x100fe20003803000 */
[----:B------:R-:W-:Y:S01]  /*f570*/  STG.E.U16 desc[UR18][R166.64+0x62], R144 ;  /* 0x00006290a6007986 */ /* 0x000fe2000c101512 */
[----:B------:R-:W-:Y:S03]  /*f580*/  PRMT R73, R68, 0x5410, R73 ;  /* 0x0000541044497816 */ /* 0x000fe60000000049 */
[----:B------:R-:W-:Y:S02]  /*f590*/  LOP3.LUT R68, R69, R120, RZ, 0xc0, !PT ;  /* 0x0000007845447212 */ /* 0x000fe400078ec0ff */
[--C-:B------:R-:W-:Y:S02]  /*f5a0*/  HSET2.LE.AND R70, R73, R118.reuse, PT ;  /* 0x0000007649467233 */ /* 0x100fe40003803000 */
[----:B------:R-:W-:Y:S02]  /*f5b0*/  LOP3.LUT R73, R162, 0xff, RZ, 0xc0, !PT ;  /* 0x000000ffa2497812 */ /* 0x000fe400078ec0ff */
[----:B------:R-:W-:Y:S01]  /*f5c0*/  LOP3.LUT R120, R124, 0xff, RZ, 0xc0, !PT ;  /* 0x000000ff7c787812 */ /* 0x000fe200078ec0ff */
[----:B-1----:R-:W-:Y:S01]  /*f5d0*/  IMAD.MOV.U32 R135, RZ, RZ, R2 ;  /* 0x000000ffff877224 */ /* 0x002fe200078e0002 */
[----:B------:R-:W-:Y:S02]  /*f5e0*/  LOP3.LUT R69, R70, R117, RZ, 0xc0, !PT ;  /* 0x0000007546457212 */ /* 0x000fe400078ec0ff */
[----:B------:R-:W-:Y:S02]  /*f5f0*/  LOP3.LUT R70, R162, 0xffff, RZ, 0xc0, !PT ;  /* 0x0000ffffa2467812 */ /* 0x000fe400078ec0ff */
[----:B------:R-:W-:Y:S02]  /*f600*/  LOP3.LUT R117, R160, 0xff, RZ, 0xc0, !PT ;  /* 0x000000ffa0757812 */ /* 0x000fe400078ec0ff */
[----:B------:R-:W-:Y:S02]  /*f610*/  SHF.R.U32.HI R70, RZ, 0x8, R70 ;  /* 0x00000008ff467819 */ /* 0x000fe40000011646 */
[----:B------:R-:W-:Y:S01]  /*f620*/  PRMT R81, R120, 0x5410, R123 ;  /* 0x0000541078517816 */ /* 0x000fe2000000007b */
[----:B------:R-:W-:Y:S01]  /*f630*/  IMAD.WIDE.U32 R120, R121, -0x2daee0ad, RZ ;  /* 0xd2511f5379787825 */ /* 0x000fe200078e00ff */
[----:B------:R-:W-:Y:S02]  /*f640*/  PRMT R73, R73, 0x5410, R70 ;  /* 0x0000541049497816 */ /* 0x000fe40000000046 */
[----:B------:R-:W-:Y:S02]  /*f650*/  SHF.R.U32.HI R123, RZ, 0x10, R180 ;  /* 0x00000010ff7b7819 */ /* 0x000fe400000116b4 */
[----:B------:R-:W-:Y:S02]  /*f660*/  LOP3.LUT R122, R121, UR27, R122, 0x96, !PT ;  /* 0x0000001b797a7c12 */ /* 0x000fe4000f8e967a */
[--C-:B------:R-:W-:Y:S02]  /*f670*/  HSET2.LE.AND R73, R73, R118.reuse, PT ;  /* 0x0000007649497233 */ /* 0x100fe40003803000 */
[----:B------:R-:W-:Y:S02]  /*f680*/  LOP3.LUT R123, R123, 0xff, RZ, 0xc0, !PT ;  /* 0x000000ff7b7b7812 */ /* 0x000fe400078ec0ff */
[----:B------:R-:W-:Y:S02]  /*f690*/  LOP3.LUT R85, R122, 0xffff, RZ, 0xc0, !PT ;  /* 0x0000ffff7a557812 */ /* 0x000fe400078ec0ff */
[----:B------:R-:W-:Y:S02]  /*f6a0*/  LOP3.LUT R70, R73, R72, RZ, 0xc0, !PT ;  /* 0x0000004849467212 */ /* 0x000fe400078ec0ff */
[--C-:B------:R-:W-:Y:S02]  /*f6b0*/  SHF.R.U32.HI R72, RZ, 0x10, R162.reuse ;  /* 0x00000010ff487819 */ /* 0x100fe400000116a2 */
[----:B------:R-:W-:Y:S02]  /*f6c0*/  SHF.R.U32.HI R73, RZ, 0x18, R162 ;  /* 0x00000018ff497819 */ /* 0x000fe400000116a2 */
[----:B------:R-:W-:Y:S02]  /*f6d0*/  LOP3.LUT R72, R72, 0xff, RZ, 0xc0, !PT ;  /* 0x000000ff48487812 */ /* 0x000fe400078ec0ff */
[--C-:B------:R-:W-:Y:S02]  /*f6e0*/  SHF.R.U32.HI R162, RZ, 0x10, R124.reuse ;  /* 0x00000010ffa27819 */ /* 0x100fe4000001167c */
[----:B------:R-:W-:Y:S02]  /*f6f0*/  PRMT R73, R72, 0x5410, R73 ;  /* 0x0000541048497816 */ /* 0x000fe40000000049 */
[----:B------:R-:W-:Y:S02]  /*f700*/  LOP3.LUT R72, R152, 0xffff, RZ, 0xc0, !PT ;  /* 0x0000ffff98487812 */ /* 0x000fe400078ec0ff */
[----:B------:R-:W-:Y:S02]  /*f710*/  SHF.R.U32.HI R124, RZ, 0x18, R124 ;  /* 0x00000018ff7c7819 */ /* 0x000fe4000001167c */
[----:B------:R-:W-:Y:S04]  /*f720*/  SHF.R.U32.HI R72, RZ, 0x8, R72 ;  /* 0x00000008ff487819 */ /* 0x000fe80000011648 */
[----:B------:R-:W-:Y:S02]  /*f730*/  PRMT R75, R75, 0x5410, R72 ;  /* 0x000054104b4b7816 */ /* 0x000fe40000000048 */
[----:B------:R-:W-:Y:S02]  /*f740*/  SHF.R.U32.HI R72, RZ, 0x10, R152 ;  /* 0x00000010ff487819 */ /* 0x000fe40000011698 */
[----:B------:R-:W-:Y:S02]  /*f750*/  LOP3.LUT R152, R126, 0xff, RZ, 0xc0, !PT ;  /* 0x000000ff7e987812 */ /* 0x000fe400078ec0ff */
[----:B------:R-:W-:Y:S04]  /*f760*/  LOP3.LUT R72, R72, 0xff, RZ, 0xc0, !PT ;  /* 0x000000ff48487812 */ /* 0x000fe800078ec0ff */
[----:B------:R-:W-:Y:S02]  /*f770*/  PRMT R77, R72, 0x5410, R77 ;  /* 0x00005410484d7816 */ /* 0x000fe4000000004d */
[----:B------:R-:W-:Y:S02]  /*f780*/  LOP3.LUT R72, R160, 0xffff, RZ, 0xc0, !PT ;  /* 0x0000ffffa0487812 */ /* 0x000fe400078ec0ff */
[----:B------:R-:W-:Y:S02]  /*f790*/  SHF.R.U32.HI R161, RZ, 0x18, R160 ;  /* 0x00000018ffa17819 */ /* 0x000fe400000116a0 */
[----:B------:R-:W-:Y:S02]  /*f7a0*/  SHF.R.U32.HI R72, RZ, 0x8, R72 ;  /* 0x00000008ff487819 */ /* 0x000fe40000011648 */
[----:B------:R-:W-:Y:S02]  /*f7b0*/  SHF.R.U32.HI R160, RZ, 0x18, R126 ;  /* 0x00000018ffa07819 */ /* 0x000fe4000001167e */
[----:B------:R-:W-:Y:S02]  /*f7c0*/  PRMT R117, R117, 0x5410, R72 ;  /* 0x0000541075757816 */ /* 0x000fe40000000048 */
[--C-:B------:R-:W-:Y:S02]  /*f7d0*/  HSET2.LE.AND R72, R73, R118.reuse, PT ;  /* 0x0000007649487233 */ /* 0x100fe40003803000 */
[--C-:B------:R-:W-:Y:S02]  /*f7e0*/  HSET2.LE.AND R73, R75, R118.reuse, PT ;  /* 0x000000764b497233 */ /* 0x100fe40003803000 */
[----:B------:R-:W-:Y:S01]  /*f7f0*/  PRMT R75, R74, 0x5410, R161 ;  /* 0x000054104a4b7816 */ /* 0x000fe200000000a1 */
[----:B------:R-:W-:Y:S01]  /*f800*/  IMAD.U32 R74, RZ, RZ, UR31 ;  /* 0x0000001fff4a7e24 */ /* 0x000fe2000f8e00ff */
[----:B------:R-:W-:Y:S02]  /*f810*/  LOP3.LUT R71, R72, R71, RZ, 0xc0, !PT ;  /* 0x0000004748477212 */ /* 0x000fe400078ec0ff */
[--C-:B------:R-:W-:Y:S02]  /*f820*/  HSET2.LE.AND R72, R77, R118.reuse, PT ;  /* 0x000000764d487233 */ /* 0x100fe40003803000 */
[----:B------:R-:W-:Y:S02]  /*f830*/  LOP3.LUT R74, R187, UR17, R74, 0x96, !PT ;  /* 0x00000011bb4a7c12 */ /* 0x000fe4000f8e964a */
[----:B------:R-:W-:Y:S01]  /*f840*/  LOP3.LUT R76, R73, R116, RZ, 0xc0, !PT ;  /* 0x00000074494c7212 */ /* 0x000fe200078ec0ff */
[----:B------:R2:W5:Y:S01]  /*f850*/  LDL.LU.64 R186, [R1+0xd8] ;  /* 0x0000d80001ba7983 */ /* 0x0005620000300a00 */
[----:B------:R-:W-:Y:S02]  /*f860*/  LOP3.LUT R77, R72, R115, RZ, 0xc0, !PT ;  /* 0x00000073484d7212 */ /* 0x000fe400078ec0ff */
[--C-:B------:R-:W-:Y:S01]  /*f870*/  HSET2.LE.AND R72, R75, R118.reuse, PT ;  /* 0x000000764b487233 */ /* 0x100fe20003803000 */
[----:B------:R-:W-:Y:S01]  /*f880*/  IMAD.WIDE.U32 R74, R74, -0x326172a9, RZ ;  /* 0xcd9e8d574a4a7825 */ /* 0x000fe200078e00ff */
[--C-:B------:R-:W-:Y:S02]  /*f890*/  HSET2.LE.AND R73, R117, R118.reuse, PT ;  /* 0x0000007675497233 */ /* 0x100fe40003803000 */
[----:B------:R-:W-:Y:S02]  /*f8a0*/  LOP3.LUT R161, R126, 0xffff, RZ, 0xc0, !PT ;  /* 0x0000ffff7ea17812 */ /* 0x000fe400078ec0ff */
[----:B------:R-:W-:Y:S02]  /*f8b0*/  LOP3.LUT R79, R72, R79, RZ, 0xc0, !PT ;  /* 0x0000004f484f7212 */ /* 0x000fe400078ec0ff */
[----:B------:R-:W-:Y:S02]  /*f8c0*/  LOP3.LUT R78, R73, R78, RZ, 0xc0, !PT ;  /* 0x0000004e494e7212 */ /* 0x000fe400078ec0ff */
[----:B------:R-:W-:Y:S02]  /*f8d0*/  SHF.R.U32.HI R127, RZ, 0x10, R126 ;  /* 0x00000010ff7f7819 */ /* 0x000fe4000001167e */
[----:B---3--:R-:W-:Y:S02]  /*f8e0*/  LOP3.LUT R72, R75, UR26, R176, 0x96, !PT ;  /* 0x0000001a4b487c12 */ /* 0x008fe4000f8e96b0 */
[----:B------:R-:W1:Y:S03]  /*f8f0*/  MUFU.EX2 R176, R153 ;  /* 0x0000009900b07308 */ /* 0x000e660000000800 */
[----:B------:R-:W-:Y:S05]  /*f900*/  IMAD.WIDE.U32 R116, R72, -0x2daee0ad, RZ ;  /* 0xd2511f5348747825 */ /* 0x000fea00078e00ff */
[----:B------:R-:W-:Y:S02]  /*f910*/  LOP3.LUT R72, R117, UR24, R130, 0x96, !PT ;  /* 0x0000001875487c12 */ /* 0x000fe4000f8e9682 */
[----:B------:R-:W-:Y:S03]  /*f920*/  LOP3.LUT R130, R183, UR25, R74, 0x96, !PT ;  /* 0x00000019b7827c12 */ /* 0x000fe6000f8e964a */
[----:B------:R-:W-:Y:S01]  /*f930*/  IMAD.WIDE.U32 R72, R72, -0x326172a9, RZ ;  /* 0xcd9e8d5748487825 */ /* 0x000fe200078e00ff */
[----:B-1----:R-:W-:Y:S03]  /*f940*/  F2FP.BF16.F32.PACK_AB R154, R176, R154 ;  /* 0x0000009ab09a723e */ /* 0x002fe600000010ff */
[----:B------:R-:W-:Y:S01]  /*f950*/  IMAD.WIDE.U32 R130, R130, -0x2daee0ad, RZ ;  /* 0xd2511f5382827825 */ /* 0x000fe200078e00ff */
[----:B------:R-:W-:Y:S02]  /*f960*/  LOP3.LUT R182, R73, UR23, R182, 0x96, !PT ;  /* 0x0000001749b67c12 */ /* 0x000fe4000f8e96b6 */
[----:B------:R-:W-:Y:S01]  /*f970*/  PRMT R153, R154, 0x7632, R153 ;  /* 0x000076329a997816 */ /* 0x000fe20000000099 */
[----:B------:R-:W-:Y:S01]  /*f980*/  FADD.FTZ R177, R176, R177 ;  /* 0x000000b1b0b17221 */ /* 0x000fe20000010000 */
[----:B------:R-:W-:Y:S01]  /*f990*/  LOP3.LUT R116, R131, UR21, R116, 0x96, !PT ;  /* 0x0000001583747c12 */ /* 0x000fe2000f8e9674 */
[----:B------:R-:W-:Y:S04]  /*f9a0*/  IMAD.WIDE.U32 R182, R182, -0x2daee0ad, RZ ;  /* 0xd2511f53b6b67825 */ /* 0x000fe800078e00ff */
[----:B------:R-:W-:Y:S05]  /*f9b0*/  IMAD.WIDE.U32 R116, R116, -0x326172a9, RZ ;  /* 0xcd9e8d5774747825 */ /* 0x000fea00078e00ff */
[----:B------:R-:W-:Y:S02]  /*f9c0*/  LOP3.LUT R126, R117, UR11, R72, 0x96, !PT ;  /* 0x0000000b757e7c12 */ /* 0x000fe4000f8e9648 */
[----:B------:R-:W-:Y:S01]  /*f9d0*/  LOP3.LUT R72, R75, UR26, R128, 0x96, !PT ;  /* 0x0000001a4b487c12 */ /* 0x000fe2000f8e9680 */
[----:B------:R-:W-:Y:S01]  /*f9e0*/  IMAD.MOV.U32 R75, RZ, RZ, R185 ;  /* 0x000000ffff4b7224 */ /* 0x000fe200078e00b9 */
[----:B------:R-:W-:Y:S01]  /*f9f0*/  LOP3.LUT R128, R179, UR25, R74, 0x96, !PT ;  /* 0x00000019b3807c12 */ /* 0x000fe2000f8e964a */
[----:B------:R-:W-:Y:S01]  /*fa00*/  IMAD.MOV.U32 R74, RZ, RZ, R184 ;  /* 0x000000ffff4a7224 */ /* 0x000fe200078e00b8 */
[----:B------:R-:W-:Y:S01]  /*fa10*/  LOP3.LUT R117, R127, 0xff, RZ, 0xc0, !PT ;  /* 0x000000ff7f757812 */ /* 0x000fe200078ec0ff */
[----:B------:R-:W-:Y:S01]  /*fa20*/  IMAD.WIDE.U32 R72, R72, -0x2daee0ad, RZ ;  /* 0xd2511f5348487825 */ /* 0x000fe200078e00ff */
[----:B------:R2:W5:Y:S02]  /*fa30*/  LDL.LU.64 R184, [R1+0xd0] ;  /* 0x0000d00001b87983 */ /* 0x0005640000300a00 */
[----:B------:R-:W-:Y:S01]  /*fa40*/  PRMT R117, R117, 0x5410, R160 ;  /* 0x0000541075757816 */ /* 0x000fe200000000a0 */
[----:B------:R-:W-:Y:S01]  /*fa50*/  IMAD.WIDE.U32 R128, R128, -0x2daee0ad, RZ ;  /* 0xd2511f5380807825 */ /* 0x000fe200078e00ff */
[----:B------:R-:W-:Y:S03]  /*fa60*/  LOP3.LUT R115, R73, UR24, R74, 0x96, !PT ;  /* 0x0000001849737c12 */ /* 0x000fe6000f8e964a */
[----:B------:R-:W-:Y:S01]  /*fa70*/  IMAD.WIDE.U32 R126, R126, -0x2daee0ad, RZ ;  /* 0xd2511f537e7e7825 */ /* 0x000fe200078e00ff */
[----:B------:R-:W-:Y:S02]  /*fa80*/  LOP3.LUT R125, R129, UR21, R72, 0x96, !PT ;  /* 0x00000015817d7c12 */ /* 0x000fe4000f8e9648 */
[----:B------:R-:W1:Y:S02]  /*fa90*/  LDSM.16.MT88.4 R72, [R192+0x6000] ;  /* 0x00600000c048783b */ /* 0x000e640000004200 */
        /* <DEDUP_REMOVED lines=20> */
[----:B------:R-:W-:Y:S02]  /*fbe0*/  SHF.R.U32.HI R77, RZ, 0x10, R164 ;  /* 0x00000010ff4d7819 */ /* 0x000fe400000116a4 */
[C---:B------:R-:W-:Y:S04]  /*fbf0*/  LOP3.LUT R69, R180.reuse, 0xffff, RZ, 0xc0, !PT ;  /* 0x0000ffffb4457812 */ /* 0x040fe800078ec0ff */
[----:B------:R-:W-:Y:S02]  /*fc00*/  LOP3.LUT R68, R180, 0xff, RZ, 0xc0, !PT ;  /* 0x000000ffb4447812 */ /* 0x000fe400078ec0ff */
[----:B------:R-:W-:Y:S02]  /*fc10*/  SHF.R.U32.HI R69, RZ, 0x8, R69 ;  /* 0x00000008ff457819 */ /* 0x000fe40000011645 */
[----:B------:R-:W-:Y:S02]  /*fc20*/  LOP3.LUT R71, R162, 0xff, RZ, 0xc0, !PT ;  /* 0x000000ffa2477812 */ /* 0x000fe400078ec0ff */
[----:B------:R-:W-:Y:S02]  /*fc30*/  PRMT R69, R68, 0x5410, R69 ;  /* 0x0000541044457816 */ /* 0x000fe40000000045 */
[----:B------:R-:W-:Y:S02]  /*fc40*/  LOP3.LUT R68, R164, 0xff, RZ, 0xc0, !PT ;  /* 0x000000ffa4447812 */ /* 0x000fe400078ec0ff */
[----:B------:R-:W-:Y:S02]  /*fc50*/  SHF.R.U32.HI R180, RZ, 0x18, R180 ;  /* 0x00000018ffb47819 */ /* 0x000fe400000116b4 */
[--C-:B------:R-:W-:Y:S02]  /*fc60*/  HSET2.LE.AND R69, R69, R118.reuse, PT ;  /* 0x0000007645457233 */ /* 0x100fe40003803000 */
[----:B------:R-:W-:Y:S02]  /*fc70*/  PRMT R83, R68, 0x5410, R83 ;  /* 0x0000541044537816 */ /* 0x000fe40000000053 */
[--C-:B------:R-:W-:Y:S02]  /*fc80*/  HSET2.LE.AND R70, R81, R118.reuse, PT ;  /* 0x0000007651467233 */ /* 0x100fe40003803000 */
[----:B------:R-:W-:Y:S02]  /*fc90*/  LOP3.LUT R68, R69, R80, RZ, 0xc0, !PT ;  /* 0x0000005045447212 */ /* 0x000fe400078ec0ff */
[--C-:B------:R-:W-:Y:S02]  /*fca0*/  HSET2.LE.AND R76, R83, R118.reuse, PT ;  /* 0x00000076534c7233 */ /* 0x100fe40003803000 */
[----:B------:R-:W-:Y:S01]  /*fcb0*/  PRMT R71, R71, 0x5410, R124 ;  /* 0x0000541047477816 */ /* 0x000fe2000000007c */
[----:B------:R-:W3:Y:S01]  /*fcc0*/  LDSM.16.MT88.4 R80, [R190+0x6800] ;  /* 0x00680000be50783b */ /* 0x000ee20000004200 */
[----:B------:R-:W-:Y:S01]  /*fcd0*/  PRMT R123, R123, 0x5410, R180 ;  /* 0x000054107b7b7816 */ /* 0x000fe200000000b4 */
[----:B------:R-:W-:Y:S01]  /*fce0*/  IMAD.WIDE.U32 R124, R125, -0x326172a9, RZ ;  /* 0xcd9e8d577d7c7825 */ /* 0x000fe200078e00ff */
[----:B------:R-:W-:Y:S01]  /*fcf0*/  SHF.R.U32.HI R79, RZ, 0x8, R161 ;  /* 0x00000008ff4f7819 */ /* 0x000fe200000116a1 */
[----:B------:R-:W4:Y:S01]  /*fd00*/  MUFU.EX2 R180, R159 ;  /* 0x0000009f00b47308 */ /* 0x000f220000000800 */
[----:B------:R-:W-:Y:S02]  /*fd10*/  SHF.R.U32.HI R164, RZ, 0x18, R164 ;  /* 0x00000018ffa47819 */ /* 0x000fe400000116a4 */
[----:B------:R-:W-:Y:S02]  /*fd20*/  LOP3.LUT R77, R77, 0xff, RZ, 0xc0, !PT ;  /* 0x000000ff4d4d7812 */ /* 0x000fe400078ec0ff */
[--C-:B------:R-:W-:Y:S02]  /*fd30*/  HSET2.LE.AND R69, R123, R118.reuse, PT ;  /* 0x000000767b457233 */ /* 0x100fe40003803000 */
[--C-:B------:R-:W-:Y:S02]  /*fd40*/  HSET2.LE.AND R71, R71, R118.reuse, PT ;  /* 0x0000007647477233 */ /* 0x100fe40003803000 */
[----:B------:R-:W-:Y:S02]  /*fd50*/  PRMT R79, R152, 0x5410, R79 ;  /* 0x00005410984f7816 */ /* 0x000fe4000000004f */
[----:B------:R-:W-:Y:S02]  /*fd60*/  PRMT R77, R77, 0x5410, R164 ;  /* 0x000054104d4d7816 */ /* 0x000fe400000000a4 */
[----:B------:R-:W-:Y:S01]  /*fd70*/  LOP3.LUT R69, R69, R114, RZ, 0xc0, !PT ;  /* 0x0000007245457212 */ /* 0x000fe200078ec0ff */
[----:B------:R-:W-:Y:S01]  /*fd80*/  IMAD.WIDE.U32 R114, R115, -0x326172a9, RZ ;  /* 0xcd9e8d5773727825 */ /* 0x000fe200078e00ff */
[----:B------:R-:W-:Y:S02]  /*fd90*/  LOP3.LUT R70, R70, R113, RZ, 0xc0, !PT ;  /* 0x0000007146467212 */ /* 0x000fe400078ec0ff */
[----:B------:R-:W-:Y:S02]  /*fda0*/  LOP3.LUT R71, R71, R112, RZ, 0xc0, !PT ;  /* 0x0000007047477212 */ /* 0x000fe400078ec0ff */
[--C-:B------:R-:W-:Y:S02]  /*fdb0*/  HSET2.LE.AND R77, R77, R118.reuse, PT ;  /* 0x000000764d4d7233 */ /* 0x100fe40003803000 */
[--C-:B------:R-:W-:Y:S02]  /*fdc0*/  HSET2.LE.AND R78, R79, R118.reuse, PT ;  /* 0x000000764f4e7233 */ /* 0x100fe40003803000 */
[----:B------:R-:W-:Y:S01]  /*fdd0*/  HSET2.LE.AND R112, R117, R118, PT ;  /* 0x0000007675707233 */ /* 0x000fe20003803000 */
[-C--:B-1----:R-:W-:Y:S03]  /*fde0*/  HMMA.16816.F32.BF16 R4, R68, R72.reuse, R4 ;  /* 0x000000484404723c */ /* 0x082fe60000041804 */
[----:B------:R-:W-:Y:S02]  /*fdf0*/  LOP3.LUT R76, R76, R111, RZ, 0xc0, !PT ;  /* 0x0000006f4c4c7212 */ /* 0x000fe400078ec0ff */
[----:B------:R-:W-:Y:S02]  /*fe00*/  LOP3.LUT R77, R77, R110, RZ, 0xc0, !PT ;  /* 0x0000006e4d4d7212 */ /* 0x000fe400078ec0ff */
[----:B------:R-:W-:Y:S04]  /*fe10*/  LOP3.LUT R78, R78, R109, RZ, 0xc0, !PT ;  /* 0x0000006d4e4e7212 */ /* 0x000fe800078ec0ff */
[----:B------:R-:W-:Y:S02]  /*fe20*/  LOP3.LUT R79, R112, R87, RZ, 0xc0, !PT ;  /* 0x00000057704f7212 */ /* 0x000fe400078ec0ff */
[----:B------:R-:W-:Y:S02]  /*fe30*/  LOP3.LUT R178, R115, UR23, R178, 0x96, !PT ;  /* 0x0000001773b27c12 */ /* 0x000fe4000f8e96b2 */
[----:B------:R-:W-:Y:S02]  /*fe40*/  LOP3.LUT R114, R125, UR11, R114, 0x96, !PT ;  /* 0x0000000b7d727c12 */ /* 0x000fe4000f8e9672 */
[----:B------:R-:W-:Y:S01]  /*fe50*/  LOP3.LUT R112, R183, UR10, R130, 0x96, !PT ;  /* 0x0000000ab7707c12 */ /* 0x000fe2000f8e9682 */
[C---:B------:R-:W-:Y:S01]  /*fe60*/  HMMA.16816.F32.BF16 R8, R76.reuse, R72, R8 ;  /* 0x000000484c08723c */ /* 0x040fe20000041808 */
[----:B------:R-:W-:Y:S03]  /*fe70*/  MUFU.EX2 R183, R157 ;  /* 0x0000009d00b77308 */ /* 0x000fe60000000800 */
[----:B------:R-:W-:Y:S01]  /*fe80*/  PRMT R152, R151, 0x7632, R152 ;  /* 0x0000763297987816 */ /* 0x000fe20000000098 */
[----:B------:R-:W-:Y:S01]  /*fe90*/  IMAD.WIDE.U32 R114, R114, -0x2daee0ad, RZ ;  /* 0xd2511f5372727825 */ /* 0x000fe200078e00ff */
[----:B----4-:R-:W-:Y:S01]  /*fea0*/  F2FP.BF16.F32.PACK_AB R160, R181, R180 ;  /* 0x000000b4b5a0723e */ /* 0x010fe200000010ff */
[-C--:B------:R-:W-:Y:S04]  /*feb0*/  HMMA.16816.F32.BF16 R12, R76, R74.reuse, R12 ;  /* 0x0000004a4c0c723c */ /* 0x080fe8000004180c */
[----:B------:R-:W-:Y:S01]  /*fec0*/  MUFU.EX2 R157, R137 ;  /* 0x00000089009d7308 */ /* 0x000fe20000000800 */
[----:B------:R-:W-:Y:S01]  /*fed0*/  LOP3.LUT R73, R127, UR8, R182, 0x96, !PT ;  /* 0x000000087f497c12 */ /* 0x000fe2000f8e96b6 */
[----:B------:R-:W-:Y:S01]  /*fee0*/  IMAD.WIDE.U32 R178, R178, -0x2daee0ad, RZ ;  /* 0xd2511f53b2b27825 */ /* 0x000fe200078e00ff */
[----:B------:R-:W-:Y:S01]  /*fef0*/  PRMT R159, R160, 0x7632, R159 ;  /* 0x00007632a09f7816 */ /* 0x000fe2000000009f */
[C---:B------:R-:W-:Y:S06]  /*ff00*/  HMMA.16816.F32.BF16 R16, R68.reuse, R74, R16 ;  /* 0x0000004a4410723c */ /* 0x040fec0000041810 */
[----:B------:R-:W-:Y:S01]  /*ff10*/  MUFU.EX2 R182, R139 ;  /* 0x0000008b00b67308 */ /* 0x000fe20000000800 */
[----:B------:R-:W-:Y:S04]  /*ff20*/  LOP3.LUT R72, R115, UR8, R178, 0x96, !PT ;  /* 0x0000000873487c12 */ /* 0x000fe8000f8e96b2 */
[----:B------:R-:W-:Y:S01]  /*ff30*/  IMAD.WIDE.U32 R130, R73, -0x326172a9, RZ ;  /* 0xcd9e8d5749827825 */ /* 0x000fe200078e00ff */
[----:B------:R-:W-:Y:S01]  /*ff40*/  LOP3.LUT R110, R179, UR10, R128, 0x96, !PT ;  /* 0x0000000ab36e7c12 */ /* 0x000fe2000f8e9680 */
[-C--:B---3--:R-:W-:Y:S03]  /*ff50*/  HMMA.16816.F32.BF16 R20, R68, R80.reuse, R20 ;  /* 0x000000504414723c */ /* 0x088fe60000041814 */
[----:B------:R-:W-:Y:S01]  /*ff60*/  SHF.R.U32.HI R125, RZ, 0x10, R130 ;  /* 0x00000010ff7d7819 */ /* 0x000fe20000011682 */
[----:B------:R-:W-:Y:S01]  /*ff70*/  IMAD.WIDE.U32 R112, R112, -0x326172a9, RZ ;  /* 0xcd9e8d5770707825 */ /* 0x000fe200078e00ff */
[----:B------:R-:W-:Y:S01]  /*ff80*/  LOP3.LUT R123, R130, 0xffff, RZ, 0xc0, !PT ;  /* 0x0000ffff827b7812 */ /* 0x000fe200078ec0ff */
[C---:B------:R-:W-:Y:S01]  /*ff90*/  HMMA.16816.F32.BF16 R24, R76.reuse, R80, R24 ;  /* 0x000000504c18723c */ /* 0x040fe20000041818 */
[----:B------:R-:W1:Y:S04]  /*ffa0*/  MUFU.EX2 R178, R155 ;  /* 0x0000009b00b27308 */ /* 0x000e680000000800 */
[----:B------:R-:W-:Y:S01]  /*ffb0*/  LOP3.LUT R109, R131, UR28, R112, 0x96, !PT ;  /* 0x0000001c836d7c12 */ /* 0x000fe2000f8e9670 */
[----:B------:R-:W-:Y:S01]  /*ffc0*/  IMAD.WIDE.U32 R72, R72, -0x326172a9, RZ ;  /* 0xcd9e8d5748487825 */ /* 0x000fe200078e00ff */
[----:B------:R-:W-:Y:S01]  /*ffd0*/  LOP3.LUT R128, R130, 0xff, RZ, 0xc0, !PT ;  /* 0x000000ff82807812 */ /* 0x000fe200078ec0ff */
[-C--:B------:R-:W-:Y:S03]  /*ffe0*/  HMMA.16816.F32.BF16 R28, R76, R82.reuse, R28 ;  /* 0x000000524c1c723c */ /* 0x080fe6000004181c */
[----:B------:R-:W-:Y:S01]  /*fff0*/  LOP3.LUT R112, R72, 0xffff, RZ, 0xc0, !PT ;  /* 0x0000ffff48707812 */ /* 0x000fe200078ec0ff */
[----:B------:R-:W-:Y:S01]  /*10000*/  IMAD.WIDE.U32 R110, R110, -0x326172a9, RZ ;  /* 0xcd9e8d576e6e7825 */ /* 0x000fe200078e00ff */
[--C-:B------:R-:W-:Y:S01]  /*10010*/  SHF.R.U32.HI R129, RZ, 0x10, R72.reuse ;  /* 0x00000010ff817819 */ /* 0x100fe20000011648 */
[C---:B------:R-:W-:Y:S05]  /*10020*/  HMMA.16816.F32.BF16 R32, R68.reuse, R82, R32 ;  /* 0x000000524420723c */ /* 0x040fea0000041820 */
[----:B------:R-:W-:Y:S01]  /*10030*/  LOP3.LUT R117, R72, 0xff, RZ, 0xc0, !PT ;  /* 0x000000ff48757812 */ /* 0x000fe200078ec0ff */
[----:B------:R-:W-:Y:S01]  /*10040*/  @!P5 HFMA2.BF16_V2 R217, -RZ.H0_H0, RZ.H0_H0, -R152.H0_H0 ;  /* 0x200000ffffd9d231 */ /* 0x000fe20000340998 */
[----:B------:R-:W-:Y:S01]  /*10050*/  SHF.R.U32.HI R115, RZ, 0x18, R72 ;  /* 0x00000018ff737819 */ /* 0x000fe20000011648 */
[----:B------:R-:W-:Y:S03]  /*10060*/  @!P3 HFMA2.BF16_V2 R224, -RZ.H0_H0, RZ.H0_H0, -R159.H0_H0 ;  /* 0x200000ffffe0b231 */ /* 0x000fe6000034099f */
[----:B------:R-:W-:Y:S02]  /*10070*/  LOP3.LUT R87, R73, UR28, R110, 0x96, !PT ;  /* 0x0000001c49577c12 */ /* 0x000fe4000f8e966e */
[----:B------:R-:W3:Y:S01]  /*10080*/  LDSM.16.MT88.4 R72, [R189+0x6800] ;  /* 0x00680000bd48783b */ /* 0x000ee20000004200 */
[----:B------:R-:W-:Y:S01]  /*10090*/  LOP3.LUT R80, R129, 0xff, RZ, 0xc0, !PT ;  /* 0x000000ff81507812 */ /* 0x000fe200078ec0ff */
[----:B------:R-:W-:Y:S01]  /*100a0*/  @!P4 HFMA2.BF16_V2 R225, -RZ.H0_H0, RZ.H0_H0, -R160.H0_H0 ;  /* 0x200000ffffe1c231 */ /* 0x000fe200003409a0 */
[----:B------:R-:W-:Y:S01]  /*100b0*/  SHF.R.U32.HI R129, RZ, 0x10, R109 ;  /* 0x00000010ff817819 */ /* 0x000fe2000001166d */
[----:B------:R-:W-:Y:S01]  /*100c0*/  FADD.FTZ R180, R180, R165 ;  /* 0x000000a5b4b47221 */ /* 0x000fe20000010000 */
[----:B------:R-:W-:Y:S01]  /*100d0*/  PRMT R115, R80, 0x5410, R115 ;  /* 0x0000541050737816 */ /* 0x000fe20000000073 */
[----:B------:R-:W-:Y:S01]  /*100e0*/  FADD.FTZ R179, R156, R119 ;  /* 0x000000779cb37221 */ /* 0x000fe20000010000 */
[----:B------:R-:W-:Y:S01]  /*100f0*/  LOP3.LUT R80, R87, 0xffff, RZ, 0xc0, !PT ;  /* 0x0000ffff57507812 */ /* 0x000fe200078ec0ff */
[----:B------:R-:W-:Y:S01]  /*10100*/  MUFU.EX2 R119, R150 ;  /* 0x0000009600777308 */ /* 0x000fe20000000800 */
[----:B------:R-:W-:Y:S02]  /*10110*/  LOP3.LUT R110, R125, 0xff, RZ, 0xc0, !PT ;  /* 0x000000ff7d6e7812 */ /* 0x000fe400078ec0ff */
[----:B------:R-:W-:Y:S02]  /*10120*/  SHF.R.U32.HI R82, RZ, 0x18, R109 ;  /* 0x00000018ff527819 */ /* 0x000fe4000001166d */
[----:B------:R-:W-:Y:S02]  /*10130*/  LOP3.LUT R125, R87, 0xff, RZ, 0xc0, !PT ;  /* 0x000000ff577d7812 */ /* 0x000fe400078ec0ff */
[----:B------:R-:W-:Y:S02]  /*10140*/  LOP3.LUT R129, R129, 0xff, RZ, 0xc0, !PT ;  /* 0x000000ff81817812 */ /* 0x000fe400078ec0ff */
[----:B------:R-:W-:Y:S02]  /*10150*/  LOP3.LUT R81, R122, 0xff, RZ, 0xc0, !PT ;  /* 0x000000ff7a517812 */ /* 0x000fe400078ec0ff */
[----:B------:R-:W-:Y:S02]  /*10160*/  SHF.R.U32.HI R80, RZ, 0x8, R80 ;  /* 0x00000008ff507819 */ /* 0x000fe40000011650 */
[----:B------:R-:W-:Y:S02]  /*10170*/  ISETP.LE.U32.AND P2, PT, R81, UR13, PT ;  /* 0x0000000d51007c0c */ /* 0x000fe4000bf43070 */
[----:B------:R-:W-:Y:S02]  /*10180*/  PRMT R129, R129, 0x5410, R82 ;  /* 0x0000541081817816 */ /* 0x000fe40000000052 */
[----:B------:R-:W-:Y:S02]  /*10190*/  PRMT R125, R125, 0x5410, R80 ;  /* 0x000054107d7d7816 */ /* 0x000fe40000000050 */
[C---:B------:R-:W-:Y:S01]  /*101a0*/  LOP3.LUT R86, R109.reuse, 0xffff, RZ, 0xc0, !PT ;  /* 0x0000ffff6d567812 */ /* 0x040fe200078ec0ff */
[----:B------:R-:W4:Y:S01]  /*101b0*/  LDSM.16.MT88.4 R80, [R188+0x6800] ;  /* 0x00680000bc50783b */ /* 0x000f220000004200 */
[----:B------:R-:W-:Y:S02]  /*101c0*/  LOP3.LUT R161, R109, 0xff, RZ, 0xc0, !PT ;  /* 0x000000ff6da17812 */ /* 0x000fe400078ec0ff */
[----:B------:R-:W-:Y:S02]  /*101d0*/  SHF.R.U32.HI R86, RZ, 0x8, R86 ;  /* 0x00000008ff567819 */ /* 0x000fe40000011656 */
[----:B------:R-:W-:Y:S01]  /*101e0*/  PRMT R109, R151, 0x5410, R152 ;  /* 0x00005410976d7816 */ /* 0x000fe20000000098 */
[----:B------:R-:W-:Y:S01]  /*101f0*/  @!P2 HFMA2.BF16_V2 R213, -RZ.H0_H0, RZ.H0_H0, -R154.H0_H0 ;  /* 0x200000ffffd5a231 */ /* 0x000fe2000034099a */
[----:B------:R-:W-:Y:S02]  /*10200*/  @!P5 PRMT R152, R217, 0x5410, RZ ;  /* 0x00005410d998d816 */ /* 0x000fe400000000ff */
[----:B------:R-:W-:Y:S02]  /*10210*/  PRMT R161, R161, 0x5410, R86 ;  /* 0x00005410a1a17816 */ /* 0x000fe40000000056 */
[----:B------:R-:W-:Y:S01]  /*10220*/  SHF.R.U32.HI R131, RZ, 0x10, R87 ;  /* 0x00000010ff837819 */ /* 0x000fe20000011657 */
[-C--:B---3--:R-:W-:Y:S01]  /*10230*/  HMMA.16816.F32.BF16 R36, R68, R72.reuse, R36 ;  /* 0x000000484424723c */ /* 0x088fe20000041824 */
[----:B------:R-:W-:Y:S02]  /*10240*/  STG.E.U16 desc[UR18][R168.64+0x62], R152 ;  /* 0x00006298a8007986 */ /* 0x000fe4000c101512 */
[----:B------:R-:W-:Y:S02]  /*10250*/  LOP3.LUT R131, R131, 0xff, RZ, 0xc0, !PT ;  /* 0x000000ff83837812 */ /* 0x000fe400078ec0ff */
[----:B------:R-:W-:Y:S01]  /*10260*/  SHF.R.U32.HI R123, RZ, 0x8, R123 ;  /* 0x00000008ff7b7819 */ /* 0x000fe2000001167b */
[C---:B------:R-:W-:Y:S05]  /*10270*/  HMMA.16816.F32.BF16 R40, R76.reuse, R72, R40 ;  /* 0x000000484c28723c */ /* 0x040fea0000041828 */
[----:B------:R-:W-:Y:S01]  /*10280*/  SHF.R.U32.HI R127, RZ, 0x18, R130 ;  /* 0x00000018ff7f7819 */ /* 0x000fe20000011682 */
[-C--:B------:R-:W-:Y:S05]  /*10290*/  HMMA.16816.F32.BF16 R44, R76, R74.reuse, R44 ;  /* 0x0000004a4c2c723c */ /* 0x080fea000004182c */
[----:B------:R-:W-:Y:S01]  /*102a0*/  SHF.R.U32.HI R72, RZ, 0x8, R85 ;  /* 0x00000008ff487819 */ /* 0x000fe20000011655 */
[C---:B------:R-:W-:Y:S05]  /*102b0*/  HMMA.16816.F32.BF16 R48, R68.reuse, R74, R48 ;  /* 0x0000004a4430723c */ /* 0x040fea0000041830 */
[----:B------:R-:W-:Y:S02]  /*102c0*/  LOP3.LUT R72, R72, 0xffff, RZ, 0xc0, !PT ;  /* 0x0000ffff48487812 */ /* 0x000fe400078ec0ff */
[----:B------:R-:W-:Y:S02]  /*102d0*/  SHF.R.U32.HI R73, RZ, 0x10, R122 ;  /* 0x00000010ff497819 */ /* 0x000fe4000001167a */
[----:B------:R-:W-:Y:S01]  /*102e0*/  ISETP.LE.U32.AND P5, PT, R72, UR13, PT ;  /* 0x0000000d48007c0c */ /* 0x000fe2000bfa3070 */
[-C--:B----4-:R-:W-:Y:S03]  /*102f0*/  HMMA.16816.F32.BF16 R52, R68, R80.reuse, R52 ;  /* 0x000000504434723c */ /* 0x090fe60000041834 */
[----:B------:R-:W-:Y:S02]  /*10300*/  SHF.R.U32.HI R72, RZ, 0x18, R87 ;  /* 0x00000018ff487819 */ /* 0x000fe40000011657 */
[----:B------:R-:W-:Y:S01]  /*10310*/  PRMT R123, R128, 0x5410, R123 ;  /* 0x00005410807b7816 */ /* 0x000fe2000000007b */
[----:B------:R-:W3:Y:S01]  /*10320*/  LDSM.16.MT88.4 R84, [R192+0x7000] ;  /* 0x00700000c054783b */ /* 0x000ee20000004200 */
[----:B------:R-:W-:Y:S01]  /*10330*/  PRMT R131, R131, 0x5410, R72 ;  /* 0x0000541083837816 */ /* 0x000fe20000000048 */
[C---:B------:R-:W-:Y:S04]  /*10340*/  HMMA.16816.F32.BF16 R56, R76.reuse, R80, R56 ;  /* 0x000000504c38723c */ /* 0x040fe80000041838 */
[----:B------:R-:W-:Y:S01]  /*10350*/  LOP3.LUT R72, R73, 0xff, RZ, 0xc0, !PT ;  /* 0x000000ff49487812 */ /* 0x000fe200078ec0ff */
[----:B------:R-:W-:Y:S01]  /*10360*/  @!P5 HFMA2.BF16_V2 R211, -RZ.H0_H0, RZ.H0_H0, -R153.H0_H0 ;  /* 0x200000ffffd3d231 */ /* 0x000fe20000340999 */
[----:B------:R-:W-:Y:S01]  /*10370*/  PRMT R127, R110, 0x5410, R127 ;  /* 0x000054106e7f7816 */ /* 0x000fe2000000007f */
[-C--:B------:R-:W-:Y:S04]  /*10380*/  HMMA.16816.F32.BF16 R60, R76, R82.reuse, R60 ;  /* 0x000000524c3c723c */ /* 0x080fe8000004183c */
[----:B------:R-:W-:Y:S02]  /*10390*/  PRMT R128, R154, 0x5410, R153 ;  /* 0x000054109a807816 */ /* 0x000fe40000000099 */
[----:B------:R-:W-:Y:S01]  /*103a0*/  @!P2 PRMT R154, R213, 0x5410, RZ ;  /* 0x00005410d59aa816 */ /* 0x000fe200000000ff */
[----:B------:R-:W-:Y:S04]  /*103b0*/  HMMA.16816.F32.BF16 R64, R68, R82, R64 ;  /* 0x000000524440723c */ /* 0x000fe80000041840 */
[----:B------:R-:W-:Y:S02]  /*103c0*/  ISETP.LE.U32.AND P2, PT, R72, UR13, PT ;  /* 0x0000000d48007c0c */ /* 0x000fe4000bf43070 */
[--C-:B------:R-:W-:Y:S02]  /*103d0*/  HSET2.LE.AND R75, R123, R118.reuse, PT ;  /* 0x000000767b4b7233 */ /* 0x100fe40003803000 */
[--C-:B------:R-:W-:Y:S03]  /*103e0*/  HSET2.LE.AND R72, R127, R118.reuse, PT ;  /* 0x000000767f487233 */ /* 0x100fe60003803000 */
[--C-:B------:R-:W-:Y:S02]  /*103f0*/  HSET2.LE.AND R73, R161, R118.reuse, PT ;  /* 0x00000076a1497233 */ /* 0x100fe40003803000 */
[----:B------:R-:W-:Y:S02]  /*10400*/  LOP3.LUT R74, R75, R90, RZ, 0xc0, !PT ;  /* 0x0000005a4b4a7212 */ /* 0x000fe400078ec0ff */
[----:B------:R-:W-:Y:S02]  /*10410*/  LOP3.LUT R75, R72, R89, RZ, 0xc0, !PT ;  /* 0x00000059484b7212 */ /* 0x000fe400078ec0ff */
[C---:B-1----:R-:W-:Y:S01]  /*10420*/  F2FP.BF16.F32.PACK_AB R155, R178.reuse, R156 ;  /* 0x0000009cb29b723e */ /* 0x042fe200000010ff */
[----:B------:R-:W-:Y:S01]  /*10430*/  FADD.FTZ R178, R178, R179 ;  /* 0x000000b3b2b27221 */ /* 0x000fe20000010000 */
[----:B------:R-:W-:Y:S02]  /*10440*/  LOP3.LUT R72, R73, R88, RZ, 0xc0, !PT ;  /* 0x0000005849487212 */ /* 0x000fe400078ec0ff */
[----:B------:R-:W-:Y:S01]  /*10450*/  SHF.R.U32.HI R122, RZ, 0x18, R122 ;  /* 0x00000018ff7a7819 */ /* 0x000fe2000001167a */
[----:B------:R-:W1:Y:S01]  /*10460*/  LDSM.16.MT88.4 R88, [R190+0x7000] ;  /* 0x00700000be58783b */ /* 0x000e620000004200 */
[----:B------:R-:W-:Y:S01]  /*10470*/  SHF.R.U32.HI R112, RZ, 0x8, R112 ;  /* 0x00000008ff707819 */ /* 0x000fe20000011670 */
[----:B------:R-:W-:Y:S01]  /*10480*/  @!P2 HFMA2.BF16_V2 R199, -RZ.H0_H0, RZ.H0_H0, -R155.H0_H0 ;  /* 0x200000ffffc7a231 */ /* 0x000fe2000034099b */
[----:B------:R-:W-:Y:S02]  /*10490*/  @!P5 PRMT R153, R211, 0x5410, RZ ;  /* 0x00005410d399d816 */ /* 0x000fe400000000ff */
[----:B------:R-:W-:Y:S02]  /*104a0*/  ISETP.LE.U32.AND P5, PT, R122, UR13, PT ;  /* 0x0000000d7a007c0c */ /* 0x000fe4000bfa3070 */
[----:B------:R-:W-:Y:S01]  /*104b0*/  PRMT R156, R155, 0x7632, R156 ;  /* 0x000076329b9c7816 */ /* 0x000fe2000000009c */
[----:B------:R4:W2:Y:S01]  /*104c0*/  MUFU.EX2 R122, R138 ;  /* 0x0000008a007a7308 */ /* 0x0008a20000000800 */
[----:B------:R-:W-:Y:S02]  /*104d0*/  HSET2.LE.AND R80, R129, R118, PT ;  /* 0x0000007681507233 */ /* 0x000fe40003803000 */
[----:B------:R-:W-:Y:S02]  /*104e0*/  PRMT R117, R117, 0x5410, R112 ;  /* 0x0000541075757816 */ /* 0x000fe40000000070 */
[----:B------:R-:W-:Y:S02]  /*104f0*/  LOP3.LUT R68, R120, 0xff, RZ, 0xc0, !PT ;  /* 0x000000ff78447812 */ /* 0x000fe400078ec0ff */
[----:B------:R-:W-:Y:S02]  /*10500*/  PRMT R129, R155, 0x5410, R156 ;  /* 0x000054109b817816 */ /* 0x000fe4000000009c */
[----:B------:R-:W-:Y:S01]  /*10510*/  @!P2 PRMT R155, R199, 0x5410, RZ ;  /* 0x00005410c79ba816 */ /* 0x000fe200000000ff */
[----:B------:R-:W-:Y:S01]  /*10520*/  @!P5 HFMA2.BF16_V2 R221, -RZ.H0_H0, RZ.H0_H0, -R156.H0_H0 ;  /* 0x200000ffffddd231 */ /* 0x000fe2000034099c */
[----:B------:R-:W-:Y:S02]  /*10530*/  LOP3.LUT R73, R80, R107, RZ, 0xc0, !PT ;  /* 0x0000006b50497212 */ /* 0x000fe400078ec0ff */
[----:B------:R-:W-:Y:S02]  /*10540*/  ISETP.LE.U32.AND P2, PT, R68, UR13, PT ;  /* 0x0000000d44007c0c */ /* 0x000fe4000bf43070 */
[--C-:B------:R-:W-:Y:S02]  /*10550*/  HSET2.LE.AND R77, R125, R118.reuse, PT ;  /* 0x000000767d4d7233 */ /* 0x100fe40003803000 */
[----:B------:R-:W-:Y:S01]  /*10560*/  LOP3.LUT R68, R120, 0xffff, RZ, 0xc0, !PT ;  /* 0x0000ffff78447812 */ /* 0x000fe200078ec0ff */
[-C--:B---3--:R-:W-:Y:S01]  /*10570*/  HMMA.16816.F32.BF16 R4, R72, R84.reuse, R4 ;  /* 0x000000544804723c */ /* 0x088fe20000041804 */
[----:B----4-:R-:W-:Y:S04]  /*10580*/  LDSM.16.MT88.4 R136, [R188+0x7800] ;  /* 0x00780000bc88783b */ /* 0x010fe80000004200 */
[--C-:B------:R-:W-:Y:S02]  /*10590*/  HSET2.LE.AND R110, R131, R118.reuse, PT ;  /* 0x00000076836e7233 */ /* 0x100fe40003803000 */
[--C-:B------:R-:W-:Y:S04]  /*105a0*/  HSET2.LE.AND R78, R117, R118.reuse, PT ;  /* 0x00000076754e7233 */ /* 0x100fe80003803000 */
[--C-:B------:R-:W-:Y:S02]  /*105b0*/  HSET2.LE.AND R79, R115, R118.reuse, PT ;  /* 0x00000076734f7233 */ /* 0x100fe40003803000 */
[----:B------:R-:W-:Y:S02]  /*105c0*/  LOP3.LUT R76, R77, R106, RZ, 0xc0, !PT ;  /* 0x0000006a4d4c7212 */ /* 0x000fe400078ec0ff */
[----:B------:R-:W-:Y:S02]  /*105d0*/  SHF.R.U32.HI R68, RZ, 0x8, R68 ;  /* 0x00000008ff447819 */ /* 0x000fe40000011644 */
[----:B------:R-:W-:Y:S02]  /*105e0*/  LOP3.LUT R77, R110, R105, RZ, 0xc0, !PT ;  /* 0x000000696e4d7212 */ /* 0x000fe400078ec0ff */
[----:B------:R-:W-:Y:S02]  /*105f0*/  LOP3.LUT R78, R78, R103, RZ, 0xc0, !PT ;  /* 0x000000674e4e7212 */ /* 0x000fe400078ec0ff */
[----:B------:R-:W-:Y:S02]  /*10600*/  LOP3.LUT R79, R79, R102, RZ, 0xc0, !PT ;  /* 0x000000664f4f7212 */ /* 0x000fe400078ec0ff */
[----:B------:R-:W-:Y:S02]  /*10610*/  LOP3.LUT R68, R68, 0xffff, RZ, 0xc0, !PT ;  /* 0x0000ffff44447812 */ /* 0x000fe400078ec0ff */
[----:B------:R-:W-:Y:S02]  /*10620*/  @!P5 PRMT R156, R221, 0x5410, RZ ;  /* 0x00005410dd9cd816 */ /* 0x000fe400000000ff */
[----:B------:R-:W-:Y:S01]  /*10630*/  ISETP.LE.U32.AND P5, PT, R68, UR13, PT ;  /* 0x0000000d44007c0c */ /* 0x000fe2000bfa3070 */
[C---:B------:R-:W-:Y:S01]  /*10640*/  HMMA.16816.F32.BF16 R8, R76.reuse, R84, R8 ;  /* 0x000000544c08723c */ /* 0x040fe20000041808 */
[----:B------:R-:W3:Y:S03]  /*10650*/  LDSM.16.MT88.4 R68, [R189+0x7000] ;  /* 0x00700000bd44783b */ /* 0x000ee60000004200 */
[----:B------:R-:W-:Y:S02]  /*10660*/  LOP3.LUT R112, R113, UR9, R116, 0x96, !PT ;  /* 0x0000000971707c12 */ /* 0x000fe4000f8e9674 */
[-C--:B------:R-:W-:Y:S05]  /*10670*/  HMMA.16816.F32.BF16 R12, R76, R86.reuse, R12 ;  /* 0x000000564c0c723c */ /* 0x080fea000004180c */
[----:B------:R-:W-:Y:S01]  /*10680*/  LOP3.LUT R110, R111, UR9, R124, 0x96, !PT ;  /* 0x000000096f6e7c12 */ /* 0x000fe2000f8e967c */
[C---:B------:R-:W-:Y:S05]  /*10690*/  HMMA.16816.F32.BF16 R16, R72.reuse, R86, R16 ;  /* 0x000000564810723c */ /* 0x040fea0000041810 */
[----:B------:R-:W-:Y:S01]  /*106a0*/  IMAD.WIDE.U32 R82, R112, -0x2daee0ad, RZ ;  /* 0xd2511f5370527825 */ /* 0x000fe200078e00ff */
[-C--:B-1----:R-:W-:Y:S05]  /*106b0*/  HMMA.16816.F32.BF16 R20, R72, R88.reuse, R20 ;  /* 0x000000584814723c */ /* 0x082fea0000041814 */
[----:B------:R-:W-:Y:S01]  /*106c0*/  IMAD.WIDE.U32 R110, R110, -0x2daee0ad, RZ ;  /* 0xd2511f536e6e7825 */ /* 0x000fe200078e00ff */
[C---:B------:R-:W-:Y:S05]  /*106d0*/  HMMA.16816.F32.BF16 R24, R76.reuse, R88, R24 ;  /* 0x000000584c18723c */ /* 0x040fea0000041818 */
[C---:B------:R-:W-:Y:S01]  /*106e0*/  LOP3.LUT R80, R82.reuse, 0xffff, RZ, 0xc0, !PT ;  /* 0x0000ffff52507812 */ /* 0x040fe200078ec0ff */
[-C--:B------:R-:W-:Y:S05]  /*106f0*/  HMMA.16816.F32.BF16 R28, R76, R90.reuse, R28 ;  /* 0x0000005a4c1c723c */ /* 0x080fea000004181c */
[----:B------:R-:W-:Y:S01]  /*10700*/  SHF.R.U32.HI R81, RZ, 0x10, R82 ;  /* 0x00000010ff517819 */ /* 0x000fe20000011652 */
[C---:B------:R-:W-:Y:S05]  /*10710*/  HMMA.16816.F32.BF16 R32, R72.reuse, R90, R32 ;  /* 0x0000005a4820723c */ /* 0x040fea0000041820 */
[----:B------:R-:W-:Y:S01]  /*10720*/  SHF.R.U32.HI R131, RZ, 0x10, R110 ;  /* 0x00000010ff837819 */ /* 0x000fe2000001166e */
[-C--:B---3--:R-:W-:Y:S05]  /*10730*/  HMMA.16816.F32.BF16 R36, R72, R68.reuse, R36 ;  /* 0x000000444824723c */ /* 0x088fea0000041824 */
[----:B------:R-:W-:Y:S01]  /*10740*/  LOP3.LUT R85, R82, 0xff, RZ, 0xc0, !PT ;  /* 0x000000ff52557812 */ /* 0x000fe200078ec0ff */
[C---:B------:R-:W-:Y:S05]  /*10750*/  HMMA.16816.F32.BF16 R40, R76.reuse, R68, R40 ;  /* 0x000000444c28723c */ /* 0x040fea0000041828 */
[----:B------:R-:W-:Y:S01]  /*10760*/  SHF.R.U32.HI R107, RZ, 0x18, R82 ;  /* 0x00000018ff6b7819 */ /* 0x000fe20000011652 */
[-C--:B------:R-:W-:Y:S05]  /*10770*/  HMMA.16816.F32.BF16 R44, R76, R70.reuse, R44 ;  /* 0x000000464c2c723c */ /* 0x080fea000004182c */
[----:B------:R-:W-:Y:S01]  /*10780*/  SHF.R.U32.HI R86, RZ, 0x8, R80 ;  /* 0x00000008ff567819 */ /* 0x000fe20000011650 */
[C---:B------:R-:W-:Y:S05]  /*10790*/  HMMA.16816.F32.BF16 R48, R72.reuse, R70, R48 ;  /* 0x000000464830723c */ /* 0x040fea0000041830 */
[----:B------:R-:W-:Y:S02]  /*107a0*/  SHF.R.U32.HI R82, RZ, 0x18, R110 ;  /* 0x00000018ff527819 */ /* 0x000fe4000001166e */
[----:B------:R-:W-:Y:S04]  /*107b0*/  LOP3.LUT R131, R131, 0xff, RZ, 0xc0, !PT ;  /* 0x000000ff83837812 */ /* 0x000fe800078ec0ff */
[----:B------:R-:W-:Y:S02]  /*107c0*/  LOP3.LUT R80, R81, 0xff, RZ, 0xc0, !PT ;  /* 0x000000ff51507812 */ /* 0x000fe400078ec0ff */
[----:B------:R-:W-:Y:S02]  /*107d0*/  LOP3.LUT R126, R83, UR27, R126, 0x96, !PT ;  /* 0x0000001b537e7c12 */ /* 0x000fe4000f8e967e */
[----:B------:R-:W-:Y:S02]  /*107e0*/  PRMT R131, R131, 0x5410, R82 ;  /* 0x0000541083837816 */ /* 0x000fe40000000052 */
[----:B------:R-:W-:Y:S02]  /*107f0*/  PRMT R107, R80, 0x5410, R107 ;  /* 0x00005410506b7816 */ /* 0x000fe4000000006b */
[----:B------:R-:W-:Y:S01]  /*10800*/  LOP3.LUT R114, R111, UR27, R114, 0x96, !PT ;  /* 0x0000001b6f727c12 */ /* 0x000fe2000f8e9672 */
[----:B------:R-:W1:Y:S01]  /*10810*/  LDSM.16.MT88.4 R80, [R188+0x7000] ;  /* 0x00700000bc50783b */ /* 0x000e620000004200 */
[----:B------:R-:W-:Y:S02]  /*10820*/  PRMT R85, R85, 0x5410, R86 ;  /* 0x0000541055557816 */ /* 0x000fe40000000056 */
[--C-:B------:R-:W-:Y:S02]  /*10830*/  SHF.R.U32.HI R87, RZ, 0x10, R114.reuse ;  /* 0x00000010ff577819 */ /* 0x100fe40000011672 */
[C---:B------:R-:W-:Y:S02]  /*10840*/  LOP3.LUT R86, R114.reuse, 0xffff, RZ, 0xc0, !PT ;  /* 0x0000ffff72567812 */ /* 0x040fe400078ec0ff */
[----:B------:R-:W-:Y:S02]  /*10850*/  LOP3.LUT R89, R114, 0xff, RZ, 0xc0, !PT ;  /* 0x000000ff72597812 */ /* 0x000fe400078ec0ff */
[----:B------:R-:W-:Y:S02]  /*10860*/  SHF.R.U32.HI R114, RZ, 0x18, R114 ;  /* 0x00000018ff727819 */ /* 0x000fe40000011672 */
[----:B------:R-:W-:Y:S02]  /*10870*/  LOP3.LUT R87, R87, 0xff, RZ, 0xc0, !PT ;  /* 0x000000ff57577812 */ /* 0x000fe400078ec0ff */
[C---:B------:R-:W-:Y:S02]  /*10880*/  LOP3.LUT R103, R110.reuse, 0xffff, RZ, 0xc0, !PT ;  /* 0x0000ffff6e677812 */ /* 0x040fe400078ec0ff */
[----:B------:R-:W-:Y:S02]  /*10890*/  PRMT R87, R87, 0x5410, R114 ;  /* 0x0000541057577816 */ /* 0x000fe40000000072 */
[----:B------:R-:W-:Y:S02]  /*108a0*/  LOP3.LUT R84, R110, 0xff, RZ, 0xc0, !PT ;  /* 0x000000ff6e547812 */ /* 0x000fe400078ec0ff */
[----:B------:R-:W-:Y:S02]  /*108b0*/  SHF.R.U32.HI R86, RZ, 0x8, R86 ;  /* 0x00000008ff567819 */ /* 0x000fe40000011656 */
[----:B------:R-:W-:Y:S02]  /*108c0*/  SHF.R.U32.HI R103, RZ, 0x8, R103 ;  /* 0x00000008ff677819 */ /* 0x000fe40000011667 */
[----:B------:R-:W-:Y:S02]  /*108d0*/  PRMT R89, R89, 0x5410, R86 ;  /* 0x0000541059597816 */ /* 0x000fe40000000056 */
[----:B------:R-:W-:Y:S02]  /*108e0*/  PRMT R103, R84, 0x5410, R103 ;  /* 0x0000541054677816 */ /* 0x000fe40000000067 */
[--C-:B------:R-:W-:Y:S02]  /*108f0*/  HSET2.LE.AND R106, R85, R118.reuse, PT ;  /* 0x00000076556a7233 */ /* 0x100fe40003803000 */
[----:B------:R-:W-:Y:S02]  /*10900*/  HSET2.LE.AND R100, R87, R118, PT ;  /* 0x0000007657647233 */ /* 0x000fe40003803000 */
[----:B------:R-:W3:Y:S01]  /*10910*/  LDSM.16.MT88.4 R84, [R192+0x7800] ;  /* 0x00780000c054783b */ /* 0x000ee20000004200 */
[----:B------:R-:W-:Y:S02]  /*10920*/  LOP3.LUT R90, R126, 0xffff, RZ, 0xc0, !PT ;  /* 0x0000ffff7e5a7812 */ /* 0x000fe400078ec0ff */
[----:B------:R-:W-:Y:S02]  /*10930*/  SHF.R.U32.HI R88, RZ, 0x10, R126 ;  /* 0x00000010ff587819 */ /* 0x000fe4000001167e */
[----:B------:R-:W-:Y:S02]  /*10940*/  SHF.R.U32.HI R90, RZ, 0x8, R90 ;  /* 0x00000008ff5a7819 */ /* 0x000fe4000001165a */
[----:B------:R-:W-:Y:S01]  /*10950*/  LOP3.LUT R88, R88, 0xff, RZ, 0xc0, !PT ;  /* 0x000000ff58587812 */ /* 0x000fe200078ec0ff */
[-C--:B-1----:R-:W-:Y:S03]  /*10960*/  HMMA.16816.F32.BF16 R52, R72, R80.reuse, R52 ;  /* 0x000000504834723c */ /* 0x082fe60000041834 */
[----:B------:R-:W-:Y:S02]  /*10970*/  LOP3.LUT R101, R126, 0xff, RZ, 0xc0, !PT ;  /* 0x000000ff7e657812 */ /* 0x000fe400078ec0ff */
[----:B------:R-:W-:Y:S01]  /*10980*/  SHF.R.U32.HI R91, RZ, 0x18, R126 ;  /* 0x00000018ff5b7819 */ /* 0x000fe2000001167e */
[C---:B------:R-:W-:Y:S05]  /*10990*/  HMMA.16816.F32.BF16 R56, R76.reuse, R80, R56 ;  /* 0x000000504c38723c */ /* 0x040fea0000041838 */
[----:B------:R-:W-:Y:S01]  /*109a0*/  F2FP.BF16.F32.PACK_AB R162, R182, R183 ;  /* 0x000000b7b6a2723e */ /* 0x000fe200000010ff */
[-C--:B------:R-:W-:Y:S05]  /*109b0*/  HMMA.16816.F32.BF16 R60, R76, R82.reuse, R60 ;  /* 0x000000524c3c723c */ /* 0x080fea000004183c */
[----:B------:R-:W-:Y:S01]  /*109c0*/  PRMT R101, R101, 0x5410, R90 ;  /* 0x0000541065657816 */ /* 0x000fe2000000005a */
[----:B------:R-:W-:Y:S05]  /*109d0*/  HMMA.16816.F32.BF16 R64, R72, R82, R64 ;  /* 0x000000524840723c */ /* 0x000fea0000041840 */
[----:B------:R-:W-:Y:S01]  /*109e0*/  PRMT R91, R88, 0x5410, R91 ;  /* 0x00005410585b7816 */ /* 0x000fe2000000005b */
[----:B------:R-:W-:Y:S01]  /*109f0*/  @!P0 HFMA2.BF16_V2 R249, -RZ.H0_H0, RZ.H0_H0, -R162.H0_H0 ;  /* 0x200000fffff98231 */ /* 0x000fe200003409a2 */
[----:B------:R-:W-:Y:S01]  /*10a00*/  PRMT R161, R162, 0x7632, R161 ;  /* 0x00007632a2a17816 */ /* 0x000fe200000000a1 */
[----:B------:R-:W-:Y:S03]  /*10a10*/  FADD.FTZ R183, R183, R174 ;  /* 0x000000aeb7b77221 */ /* 0x000fe60000010000 */
[----:B--2---:R-:W-:Y:S02]  /*10a20*/  F2FP.BF16.F32.PACK_AB R164, R122, R119 ;  /* 0x000000777aa4723e */ /* 0x004fe400000010ff */
[--C-:B------:R-:W-:Y:S02]  /*10a30*/  HSET2.LE.AND R68, R91, R118.reuse, PT ;  /* 0x000000765b447233 */ /* 0x100fe40003803000 */
[----:B------:R-:W-:Y:S01]  /*10a40*/  HSET2.LE.AND R69, R89, R118, PT ;  /* 0x0000007659457233 */ /* 0x000fe20003803000 */
[----:B------:R-:W-:Y:S01]  /*10a50*/  @!P2 HFMA2.BF16_V2 R246, -RZ.H0_H0, RZ.H0_H0, -R164.H0_H0 ;  /* 0x200000fffff6a231 */ /* 0x000fe200003409a4 */
[--C-:B------:R-:W-:Y:S01]  /*10a60*/  HSET2.LE.AND R107, R107, R118.reuse, PT ;  /* 0x000000766b6b7233 */ /* 0x100fe20003803000 */
[----:B------:R-:W1:Y:S01]  /*10a70*/  LDSM.16.MT88.4 R88, [R190+0x7800] ;  /* 0x00780000be58783b */ /* 0x000e620000004200 */
[--C-:B------:R-:W-:Y:S02]  /*10a80*/  HSET2.LE.AND R101, R101, R118.reuse, PT ;  /* 0x0000007665657233 */ /* 0x100fe40003803000 */
[----:B------:R-:W-:Y:S02]  /*10a90*/  PRMT R71, R160, 0x5410, R159 ;  /* 0x00005410a0477816 */ /* 0x000fe4000000009f */
[----:B------:R-:W-:Y:S02]  /*10aa0*/  PRMT R70, R162, 0x5410, R161 ;  /* 0x00005410a2467816 */ /* 0x000fe400000000a1 */
[----:B------:R-:W-:Y:S02]  /*10ab0*/  PRMT R163, R164, 0x7632, R163 ;  /* 0x00007632a4a37816 */ /* 0x000fe400000000a3 */
[----:B------:R-:W-:Y:S02]  /*10ac0*/  LOP3.LUT R106, R106, R71, RZ, 0xc0, !PT ;  /* 0x000000476a6a7212 */ /* 0x000fe400078ec0ff */
[----:B------:R-:W-:Y:S01]  /*10ad0*/  LOP3.LUT R107, R107, R70, RZ, 0xc0, !PT ;  /* 0x000000466b6b7212 */ /* 0x000fe200078ec0ff */
[----:B------:R-:W-:Y:S01]  /*10ae0*/  @!P5 HFMA2.BF16_V2 R245, -RZ.H0_H0, RZ.H0_H0, -R163.H0_H0 ;  /* 0x200000fffff5d231 */ /* 0x000fe200003409a3 */
[----:B------:R-:W-:Y:S02]  /*10af0*/  LOP3.LUT R104, R101, R104, RZ, 0xc0, !PT ;  /* 0x0000006865687212 */ /* 0x000fe400078ec0ff */
[----:B------:R-:W-:Y:S02]  /*10b00*/  LOP3.LUT R105, R68, R109, RZ, 0xc0, !PT ;  /* 0x0000006d44697212 */ /* 0x000fe400078ec0ff */
[----:B------:R-:W-:Y:S02]  /*10b10*/  LOP3.LUT R128, R69, R128, RZ, 0xc0, !PT ;  /* 0x0000008045807212 */ /* 0x000fe400078ec0ff */
[--C-:B------:R-:W-:Y:S02]  /*10b20*/  HSET2.LE.AND R130, R103, R118.reuse, PT ;  /* 0x0000007667827233 */ /* 0x100fe40003803000 */
[----:B------:R-:W-:Y:S02]  /*10b30*/  PRMT R69, R164, 0x5410, R163 ;  /* 0x00005410a4457816 */ /* 0x000fe400000000a3 */
[----:B------:R-:W-:Y:S02]  /*10b40*/  @!P6 PRMT R151, R215, 0x5410, RZ ;  /* 0x00005410d797e816 */ /* 0x000fe400000000ff */
[----:B------:R-:W-:Y:S02]  /*10b50*/  LOP3.LUT R130, R130, R69, RZ, 0xc0, !PT ;  /* 0x0000004582827212 */ /* 0x000fe400078ec0ff */
[-C--:B---3--:R-:W-:Y:S01]  /*10b60*/  HMMA.16816.F32.BF16 R68, R104, R84.reuse, R4 ;  /* 0x000000546844723c */ /* 0x088fe20000041804 */
[----:B------:R-:W-:Y:S04]  /*10b70*/  STG.E.U16 desc[UR18][R168.64+0x60], R151 ;  /* 0x00006097a8007986 */ /* 0x000fe8000c101512 */
[----:B------:R-:W-:Y:S01]  /*10b80*/  ISETP.LE.U32.AND P6, PT, R175, UR13, PT ;  /* 0x0000000daf007c0c */ /* 0x000fe2000bfc3070 */
[----:B------:R-:W-:Y:S01]  /*10b90*/  STG.E.U16 desc[UR18][R172.64+0x5e], R154 ;  /* 0x00005e9aac007986 */ /* 0x000fe2000c101512 */
[----:B------:R-:W-:Y:S01]  /*10ba0*/  @!P0 PRMT R162, R249, 0x5410, RZ ;  /* 0x00005410f9a28816 */ /* 0x000fe200000000ff */
[----:B------:R-:W-:Y:S02]  /*10bb0*/  IMAD.MOV.U32 R6, RZ, RZ, R119 ;  /* 0x000000ffff067224 */ /* 0x000fe400078e0077 */
[----:B------:R-:W-:Y:S01]  /*10bc0*/  STG.E.U16 desc[UR18][R172.64+0x60], R153 ;  /* 0x00006099ac007986 */ /* 0x000fe2000c101512 */
[----:B------:R-:W-:Y:S01]  /*10bd0*/  IADD3 R4, P0, R166, -0x80, RZ ;  /* 0xffffff80a6047810 */ /* 0x000fe20007f1e0ff */
[----:B------:R-:W-:Y:S01]  /*10be0*/  FADD.FTZ R177, R6, R177 ;  /* 0x000000b106b17221 */ /* 0x000fe20000010000 */
[----:B------:R-:W-:Y:S01]  /*10bf0*/  HSET2.LE.AND R131, R131, R118, PT ;  /* 0x0000007683837233 */ /* 0x000fe20003803000 */
[----:B------:R-:W-:Y:S01]  /*10c00*/  STG.E.U16 desc[UR18][R170.64+0x60], R155 ;  /* 0x0000609baa007986 */ /* 0x000fe2000c101512 */
[----:B------:R-:W-:Y:S01]  /*10c10*/  F2FP.BF16.F32.PACK_AB R150, R158, R157 ;  /* 0x0000009d9e96723e */ /* 0x000fe200000010ff */
[----:B------:R-:W-:Y:S01]  /*10c20*/  FADD.FTZ R6, R181, R180 ;  /* 0x000000b4b5067221 */ /* 0x000fe20000010000 */
[----:B------:R-:W-:Y:S01]  /*10c30*/  SHF.R.U32.HI R116, RZ, 0x18, R120 ;  /* 0x00000018ff747819 */ /* 0x000fe20000011678 */
[----:B------:R2:W-:Y:S01]  /*10c40*/  STL [R1+0xbc], R4 ;  /* 0x0000bc0401007387 */ /* 0x0005e20000100800 */
[----:B------:R-:W-:Y:S01]  /*10c50*/  @!P3 PRMT R159, R224, 0x5410, RZ ;  /* 0x00005410e09fb816 */ /* 0x000fe200000000ff */
[----:B------:R-:W-:Y:S01]  /*10c60*/  @!P6 HFMA2.BF16_V2 R248, -RZ.H0_H0, RZ.H0_H0, -R161.H0_H0 ;  /* 0x200000fffff8e231 */ /* 0x000fe200003409a1 */
[----:B------:R-:W-:Y:S01]  /*10c70*/  LOP3.LUT R131, R131, R150, RZ, 0xc0, !PT ;  /* 0x0000009683837212 */ /* 0x000fe200078ec0ff */
[----:B------:R-:W-:Y:S01]  /*10c80*/  STG.E.U16 desc[UR18][R170.64+0x62], R156 ;  /* 0x0000629caa007986 */ /* 0x000fe2000c101512 */
[----:B------:R-:W-:Y:S01]  /*10c90*/  ISETP.LE.U32.AND P3, PT, R116, UR13, PT ;  /* 0x0000000d74007c0c */ /* 0x000fe2000bf63070 */
[----:B------:R-:W-:Y:S01]  /*10ca0*/  IMAD.MOV.U32 R7, RZ, RZ, R122 ;  /* 0x000000ffff077224 */ /* 0x000fe200078e007a */
[----:B------:R-:W-:Y:S01]  /*10cb0*/  LOP3.LUT R129, R100, R129, RZ, 0xc0, !PT ;  /* 0x0000008164817212 */ /* 0x000fe200078ec0ff */
[----:B------:R-:W-:Y:S01]  /*10cc0*/  STG.E.U16 desc[UR18][R166.64+0x72], R159 ;  /* 0x0000729fa6007986 */ /* 0x000fe2000c101512 */
[----:B------:R-:W-:Y:S01]  /*10cd0*/  @!P4 PRMT R160, R225, 0x5410, RZ ;  /* 0x00005410e1a0c816 */ /* 0x000fe200000000ff */
[----:B------:R-:W-:Y:S01]  /*10ce0*/  FADD.FTZ R157, R157, R178 ;  /* 0x000000b29d9d7221 */ /* 0x000fe20000010000 */
[----:B------:R-:W-:Y:S02]  /*10cf0*/  @!P6 PRMT R161, R248, 0x5410, RZ ;  /* 0x00005410f8a1e816 */ /* 0x000fe400000000ff */
[----:B------:R-:W-:Y:S01]  /*10d00*/  @!P2 PRMT R164, R246, 0x5410, RZ ;  /* 0x00005410f6a4a816 */ /* 0x000fe200000000ff */
[C---:B------:R-:W-:Y:S01]  /*10d10*/  HMMA.16816.F32.BF16 R96, R128.reuse, R84, R8 ;  /* 0x000000548060723c */ /* 0x040fe20000041808 */
[----:B------:R-:W-:Y:S03]  /*10d20*/  STG.E.U16 desc[UR18][R166.64+0x70], R160 ;  /* 0x000070a0a6007986 */ /* 0x000fe6000c101512 */
[----:B------:R-:W-:Y:S01]  /*10d30*/  @!P5 PRMT R163, R245, 0x5410, RZ ;  /* 0x00005410f5a3d816 */ /* 0x000fe200000000ff */
[----:B------:R-:W-:Y:S01]  /*10d40*/  STG.E.U16 desc[UR18][R168.64+0x70], R162 ;  /* 0x000070a2a8007986 */ /* 0x000fe2000c101512 */
[-C--:B------:R-:W-:Y:S03]  /*10d50*/  HMMA.16816.F32.BF16 R100, R128, R86.reuse, R12 ;  /* 0x000000568064723c */ /* 0x080fe6000004180c */
[----:B------:R-:W-:Y:S02]  /*10d60*/  STG.E.U16 desc[UR18][R168.64+0x72], R161 ;  /* 0x000072a1a8007986 */ /* 0x000fe4000c101512 */
[--C-:B------:R-:W-:Y:S01]  /*10d70*/  @!P3 HFMA2.BF16_V2 R239, -RZ.H0_H0, RZ.H0_H0, -R150.reuse.H1_H1 ;  /* 0x200000ffffefb231 */ /* 0x100fe20000360996 */
[C---:B------:R-:W-:Y:S01]  /*10d80*/  HMMA.16816.F32.BF16 R72, R104.reuse, R86, R16 ;  /* 0x000000566848723c */ /* 0x040fe20000041810 */
[----:B------:R-:W-:Y:S04]  /*10d90*/  STG.E.U16 desc[UR18][R172.64+0x6e], R164 ;  /* 0x00006ea4ac007986 */ /* 0x000fe8000c101512 */
[----:B------:R-:W-:Y:S01]  /*10da0*/  @P3 PRMT R5, R150, 0x7632, R5 ;  /* 0x0000763296053816 */ /* 0x000fe20000000005 */
[-C--:B-1----:R-:W-:Y:S01]  /*10db0*/  HMMA.16816.F32.BF16 R76, R104, R88.reuse, R20 ;  /* 0x00000058684c723c */ /* 0x082fe20000041814 */
[----:B------:R-:W-:Y:S04]  /*10dc0*/  STG.E.U16 desc[UR18][R172.64+0x70], R163 ;  /* 0x000070a3ac007986 */ /* 0x000fe8000c101512 */
[----:B------:R-:W-:Y:S01]  /*10dd0*/  @!P3 PRMT R5, R239, 0x5410, RZ ;  /* 0x00005410ef05b816 */ /* 0x000fe200000000ff */
[C---:B------:R-:W-:Y:S04]  /*10de0*/  HMMA.16816.F32.BF16 R108, R128.reuse, R88, R24 ;  /* 0x00000058806c723c */ /* 0x040fe80000041818 */
[----:B------:R1:W-:Y:S01]  /*10df0*/  STG.E.U16 desc[UR18][R170.64+0x72], R5 ;  /* 0x00007205aa007986 */ /* 0x0003e2000c101512 */
[----:B--2---:R-:W-:Y:S02]  /*10e00*/  IADD3.X R4, R167, -0x1, RZ, P0, !PT ;  /* 0xffffffffa7047810 */ /* 0x004fe400007fe4ff */
[----:B------:R-:W-:Y:S02]  /*10e10*/  SHF.R.U32.HI R112, RZ, 0x10, R120 ;  /* 0x00000010ff707819 */ /* 0x000fe40000011678 */
[----:B------:R-:W-:Y:S01]  /*10e20*/  ISETP.LT.AND P0, PT, RZ, UR29, PT ;  /* 0x0000001dff007c0c */ /* 0x000fe2000bf01270 */
[----:B------:R2:W-:Y:S01]  /*10e30*/  STL [R1+0xc0], R4 ;  /* 0x0000c00401007387 */ /* 0x0005e20000100800 */
[----:B------:R-:W-:Y:S01]  /*10e40*/  LOP3.LUT R112, R112, 0xff, RZ, 0xc0, !PT ;  /* 0x000000ff70707812 */ /* 0x000fe200078ec0ff */
[----:B------:R-:W-:Y:S02]  /*10e50*/  UIADD3 UR29, UR29, -0x1, URZ ;  /* 0xffffffff1d1d7890 */ /* 0x000fe4000fffe03f */
[----:B------:R-:W-:Y:S01]  /*10e60*/  STL [R1+0xb4], R6 ;  /* 0x0000b40601007387 */ /* 0x000fe20000100800 */
[----:B------:R-:W-:Y:S02]  /*10e70*/  ISETP.LE.U32.AND P4, PT, R112, UR13, PT ;  /* 0x0000000d70007c0c */ /* 0x000fe4000bf83070 */
[-C--:B------:R-:W-:Y:S06]  /*10e80*/  HMMA.16816.F32.BF16 R112, R128, R90.reuse, R28 ;  /* 0x0000005a8070723c */ /* 0x080fec000004181c */
[C---:B------:R-:W-:Y:S05]  /*10e90*/  HMMA.16816.F32.BF16 R80, R104.reuse, R90, R32 ;  /* 0x0000005a6850723c */ /* 0x040fea0000041820 */
[----:B------:R-:W-:Y:S01]  /*10ea0*/  @!P4 HFMA2.BF16_V2 R240, -RZ.H0_H0, RZ.H0_H0, -R150.H0_H0 ;  /* 0x200000fffff0c231 */ /* 0x000fe20000340996 */
[-C--:B------:R-:W-:Y:S05]  /*10eb0*/  HMMA.16816.F32.BF16 R84, R104, R92.reuse, R36 ;  /* 0x0000005c6854723c */ /* 0x080fea0000041824 */
[----:B-1----:R-:W-:Y:S01]  /*10ec0*/  FADD.FTZ R5, R182, R183 ;  /* 0x000000b7b6057221 */ /* 0x002fe20000010000 */
[C---:B------:R-:W-:Y:S04]  /*10ed0*/  HMMA.16816.F32.BF16 R116, R128.reuse, R92, R40 ;  /* 0x0000005c8074723c */ /* 0x040fe80000041828 */
[----:B------:R-:W-:Y:S01]  /*10ee0*/  STL [R1+0xb0], R5 ;  /* 0x0000b00501007387 */ /* 0x000fe20000100800 */
[----:B--2---:R-:W-:Y:S01]  /*10ef0*/  FADD.FTZ R4, R7, R177 ;  /* 0x000000b107047221 */ /* 0x004fe20000010000 */
[-C--:B------:R-:W-:Y:S04]  /*10f00*/  HMMA.16816.F32.BF16 R120, R128, R94.reuse, R44 ;  /* 0x0000005e8078723c */ /* 0x080fe8000004182c */
[----:B------:R1:W-:Y:S01]  /*10f10*/  STL [R1+0xc4], R4 ;  /* 0x0000c40401007387 */ /* 0x0003e20000100800 */
[----:B------:R-:W-:Y:S01]  /*10f20*/  @!P4 PRMT R150, R240, 0x5410, RZ ;  /* 0x00005410f096c816 */ /* 0x000fe200000000ff */
[C---:B------:R-:W-:Y:S04]  /*10f30*/  HMMA.16816.F32.BF16 R88, R104.reuse, R94, R48 ;  /* 0x0000005e6858723c */ /* 0x040fe80000041830 */
[----:B------:R2:W-:Y:S02]  /*10f40*/  STG.E.U16 desc[UR18][R170.64+0x70], R150 ;  /* 0x00007096aa007986 */ /* 0x0005e4000c101512 */
[-C--:B------:R-:W-:Y:S06]  /*10f50*/  HMMA.16816.F32.BF16 R92, R104, R136.reuse, R52 ;  /* 0x00000088685c723c */ /* 0x080fec0000041834 */
[C---:B------:R-:W-:Y:S06]  /*10f60*/  HMMA.16816.F32.BF16 R124, R128.reuse, R136, R56 ;  /* 0x00000088807c723c */ /* 0x040fec0000041838 */
[-C--:B------:R-:W-:Y:S05]  /*10f70*/  HMMA.16816.F32.BF16 R128, R128, R138.reuse, R60 ;  /* 0x0000008a8080723c */ /* 0x080fea000004183c */
[----:B-1----:R-:W-:Y:S01]  /*10f80*/  FADD.FTZ R4, R158, R157 ;  /* 0x0000009d9e047221 */ /* 0x002fe20000010000 */
[----:B------:R-:W-:Y:S04]  /*10f90*/  HMMA.16816.F32.BF16 R104, R104, R138, R64 ;  /* 0x0000008a6868723c */ /* 0x000fe80000041840 */
[----:B------:R2:W-:Y:S01]  /*10fa0*/  STL [R1+0xb8], R4 ;  /* 0x0000b80401007387 */ /* 0x0005e20000100800 */
[----:B------:R-:W-:Y:S01]  /*10fb0*/  IMAD.MOV.U32 R137, RZ, RZ, R0 ;  /* 0x000000ffff897224 */ /* 0x000fe200078e0000 */
[----:B------:R-:W-:Y:S07]  /*10fc0*/  @!UPT UIADD3 URZ, URZ, URZ, URZ ;  /* 0x0000003f3f3ff290 */ /* 0x000fee000fffe03f */
[----:B------:R-:W-:Y:S11]  /*10fd0*/  @P0 BRA `(.L_x_1796) ;  /* 0xffffff9000700947 */ /* 0x000ff6000383ffff */
.L_x_1795:
[----:B--23--:R-:W2:Y:S04]  /*10fe0*/  LDL.LU R4, [R1+0xb4] ;  /* 0x0000b40001047983 */ /* 0x00cea80000300800 */
[----:B------:R-:W3:Y:S04]  /*10ff0*/  LDL.LU R10, [R1+0xb0] ;  /* 0x0000b000010a7983 */ /* 0x000ee80000300800 */
[----:B------:R-:W4:Y:S04]  /*11000*/  LDL.LU R9, [R1+0xc4] ;  /* 0x0000c40001097983 */ /* 0x000f280000300800 */
[----:B------:R-:W4:Y:S01]  /*11010*/  LDL.LU R8, [R1+0xb8] ;  /* 0x0000b80001087983 */ /* 0x000f220000300800 */
[----:B------:R-:W1:Y:S01]  /*11020*/  S2UR UR6, SR_CgaCtaId ;  /* 0x00000000000679c3 */ /* 0x000e620000008800 */
[----:B------:R-:W-:Y:S01]  /*11030*/  IMAD.MOV.U32 R22, RZ, RZ, 0x3f800000 ;  /* 0x3f800000ff167424 */ /* 0x000fe200078e00ff */
[----:B------:R-:W-:Y:S01]  /*11040*/  MOV R20, 0x3f800000 ;  /* 0x3f80000000147802 */ /* 0x000fe20000000f00 */
[----:B------:R-:W-:Y:S01]  /*11050*/  IMAD.MOV.U32 R21, RZ, RZ, 0x3f800000 ;  /* 0x3f800000ff157424 */ /* 0x000fe200078e00ff */
[----:B------:R-:W-:Y:S01]  /*11060*/  MOV R19, 0x3f800000 ;  /* 0x3f80000000137802 */ /* 0x000fe20000000f00 */
[----:B------:R-:W-:Y:S01]  /*11070*/  UISETP.NE.AND UP0, UPT, UR14, -0x1, UPT ;  /* 0xffffffff0e00788c */ /* 0x000fe2000bf05270 */
[----:B------:R-:W-:Y:S01]  /*11080*/  MOV R16, 0x20 ;  /* 0x0000002000107802 */ /* 0x000fe20000000f00 */
[----:B------:R-:W-:-:S09]  /*11090*/  UMOV UR7, 0x400 ;  /* 0x0000040000077882 */ /* 0x000fd20000000000 */
[----:B------:R-:W-:Y:S02]  /*110a0*/  @UP0 ULDC.64 UR4, c[0x0][0x298] ;  /* 0x0000a60000040ab9 */ /* 0x000fe40000000a00 */
[----:B------:R-:W-:-:S03]  /*110b0*/  @UP0 UIMAD.WIDE.U32 UR8, UR14, UR4, URZ ;  /* 0x000000040e0802a5 */ /* 0x000fc6000f8e003f */
[----:B------:R-:W-:Y:S01]  /*110c0*/  ULDC UR4, c[0x0][0x38c] ;  /* 0x0000e30000047ab9 */ /* 0x000fe20000000800 */
[----:B-1----:R-:W-:Y:S02]  /*110d0*/  ULEA UR7, UR6, UR7, 0x18 ;  /* 0x0000000706077291 */ /* 0x002fe4000f8ec03f */
[----:B------:R-:W-:Y:S01]  /*110e0*/  @UP0 UIMAD UR6, UR14, UR5, UR9 ;  /* 0x000000050e0602a4 */ /* 0x000fe2000f8e0209 */
[----:B--2---:R-:W1:Y:S04]  /*110f0*/  SHFL.BFLY PT, R6, R4, 0x2, 0x1f ;  /* 0x0c401f0004067f89 */ /* 0x004e6800000e0000 */
[----:B---3--:R-:W2:Y:S04]  /*11100*/  SHFL.BFLY PT, R5, R10, 0x2, 0x1f ;  /* 0x0c401f000a057f89 */ /* 0x008ea800000e0000 */
[----:B----4-:R-:W3:Y:S04]  /*11110*/  SHFL.BFLY PT, R11, R9, 0x2, 0x1f ;  /* 0x0c401f00090b7f89 */ /* 0x010ee800000e0000 */
        /* <DEDUP_REMOVED lines=19> */
[----:B------:R-:W-:Y:S02]  /*11250*/  SHF.R.S32.HI R5, RZ, 0x1f, R15 ;  /* 0x0000001fff057819 */ /* 0x000fe4000001140f */
[----:B------:R-:W-:-:S02]  /*11260*/  FSETP.NE.FTZ.AND P3, PT, R11, RZ, PT ;  /* 0x000000ff0b00720b */ /* 0x000fc40003f75000 */
[----:B------:R-:W-:Y:S01]  /*11270*/  LEA.HI R5, R5, R6, RZ, 0x3 ;  /* 0x0000000605057211 */ /* 0x000fe200078f18ff */
[----:B------:R-:W1:Y:S01]  /*11280*/  @P5 MUFU.RCP R22, R13 ;  /* 0x0000000d00165308 */ /* 0x000e620000001000 */
[----:B------:R-:W-:Y:S02]  /*11290*/  FSETP.NE.FTZ.AND P0, PT, R10, RZ, PT ;  /* 0x000000ff0a00720b */ /* 0x000fe40003f15000 */
[----:B------:R-:W-:Y:S02]  /*112a0*/  LOP3.LUT R5, R5, 0xfffffff8, RZ, 0xc0, !PT ;  /* 0xfffffff805057812 */ /* 0x000fe400078ec0ff */
[----:B------:R-:W-:Y:S02]  /*112b0*/  LEA.HI R7, R9, R4, RZ, 0x5 ;  /* 0x0000000409077211 */ /* 0x000fe400078f28ff */
[----:B------:R-:W-:Y:S01]  /*112c0*/  LOP3.LUT R15, R15, 0x3ffffffc, RZ, 0xc0, !PT ;  /* 0x3ffffffc0f0f7812 */ /* 0x000fe200078ec0ff */
[----:B------:R-:W-:Y:S01]  /*112d0*/  IMAD.IADD R5, R6, 0x1, -R5 ;  /* 0x0000000106057824 */ /* 0x000fe200078e0a05 */
[----:B------:R-:W-:Y:S01]  /*112e0*/  SHF.R.S32.HI R6, RZ, 0x5, R7 ;  /* 0x00000005ff067819 */ /* 0x000fe20000011407 */
[----:B------:R-:W2:Y:S02]  /*112f0*/  @P4 MUFU.RCP R21, R12 ;  /* 0x0000000c00154308 */ /* 0x000ea40000001000 */
[C---:B------:R-:W-:Y:S01]  /*11300*/  IMAD.SHL.U32 R8, R5.reuse, 0x40, RZ ;  /* 0x0000004005087824 */ /* 0x040fe200078e00ff */
[----:B------:R-:W-:Y:S01]  /*11310*/  R2P PR, R5, 0x6 ;  /* 0x0000000605007804 */ /* 0x000fe20000000000 */
[----:B------:R-:W-:Y:S01]  /*11320*/  IMAD.IADD R15, R4, 0x1, -R15 ;  /* 0x00000001040f7824 */ /* 0x000fe200078e0a0f */
[----:B------:R-:W-:-:S02]  /*11330*/  PLOP3.LUT P6, PT, PT, PT, UP0, 0x80, 0x0 ;  /* 0x000000000000781c */ /* 0x000fc40003fcf008 */
[----:B------:R-:W-:Y:S01]  /*11340*/  LOP3.LUT R8, R8, 0x1c0, RZ, 0xc0, !PT ;  /* 0x000001c008087812 */ /* 0x000fe200078ec0ff */
[----:B------:R-:W3:Y:S01]  /*11350*/  @P3 MUFU.RCP R20, R11 ;  /* 0x0000000b00143308 */ /* 0x000ee20000001000 */
[----:B------:R-:W-:Y:S02]  /*11360*/  IMAD R6, R6, 0x200, R15 ;  /* 0x0000020006067824 */ /* 0x000fe400078e020f */
[----:B-1----:R-:W-:Y:S01]  /*11370*/  FMUL.FTZ R22, R22, UR4 ;  /* 0x0000000416167c20 */ /* 0x002fe20008410000 */
[----:B------:R-:W-:Y:S02]  /*11380*/  LEA.HI R15, R8, R8, RZ, 0x1d ;  /* 0x00000008080f7211 */ /* 0x000fe400078fe8ff */
[----:B------:R-:W-:Y:S02]  /*11390*/  SEL R16, R16, 0xffffffe0, !P1 ;  /* 0xffffffe010107807 */ /* 0x000fe40004800000 */
[----:B------:R-:W1:Y:S01]  /*113a0*/  @P0 MUFU.RCP R19, R10 ;  /* 0x0000000a00130308 */ /* 0x000e620000001000 */
[----:B------:R-:W-:-:S02]  /*113b0*/  IMAD.U32 R6, R6, 0x2, R15 ;  /* 0x0000000206067824 */ /* 0x000fc400078e000f */
[----:B--2---:R-:W-:-:S03]  /*113c0*/  FMUL.FTZ R21, R21, UR4 ;  /* 0x0000000415157c20 */ /* 0x004fc60008410000 */
[----:B------:R-:W-:Y:S01]  /*113d0*/  LEA R17, R6, UR7, 0x1 ;  /* 0x0000000706117c11 */ /* 0x000fe2000f8e08ff */
[----:B---3--:R-:W-:-:S04]  /*113e0*/  FMUL.FTZ R20, R20, UR4 ;  /* 0x0000000414147c20 */ /* 0x008fc80008410000 */
[C---:B------:R-:W-:Y:S01]  /*113f0*/  VIADD R15, R17.reuse, 0x40 ;  /* 0x00000040110f7836 */ /* 0x040fe20000000000 */
[----:B------:R-:W-:Y:S01]  /*11400*/  @P2 IADD3 R15, R17, -0x40, RZ ;  /* 0xffffffc0110f2810 */ /* 0x000fe20007ffe0ff */
[----:B-1----:R-:W-:Y:S01]  /*11410*/  FMUL.FTZ R19, R19, UR4 ;  /* 0x0000000413137c20 */ /* 0x002fe20008410000 */
        /* <DEDUP_REMOVED lines=8> */
.L_x_1799:
[----:B------:R-:W-:Y:S01]  /*114a0*/  ULDC.U8 UR4, c[0x0][0x3d8] ;  /* 0x0000f60000047ab9 */ /* 0x000fe20000000000 */
[----:B------:R-:W-:Y:S01]  /*114b0*/  ULDC.U8 UR7, c[0x0][0x3d9] ;  /* 0x0000f64000077ab9 */ /* 0x000fe20000000000 */
[----:B------:R-:W-:Y:S01]  /*114c0*/  ISETP.NE.AND P6, PT, RZ, UR4, PT ;  /* 0x00000004ff007c0c */ /* 0x000fe2000bfc5270 */
[----:B------:R-:W-:Y:S01]  /*114d0*/  IMAD.MOV.U32 R18, RZ, RZ, -0x10 ;  /* 0xfffffff0ff127424 */ /* 0x000fe200078e00ff */
[----:B------:R-:W-:Y:S02]  /*114e0*/  LOP3.LUT R5, R5, 0x1, RZ, 0xc0, !PT ;  /* 0x0000000105057812 */ /* 0x000fe400078ec0ff */
[----:B------:R-:W-:Y:S02]  /*114f0*/  CS2R R24, SRZ ;  /* 0x0000000000187805 */ /* 0x000fe4000001ff00 */
[----:B------:R-:W-:Y:S02]  /*11500*/  ISETP.NE.OR P1, PT, RZ, UR7, !P6 ;  /* 0x00000007ff007c0c */ /* 0x000fe4000f725670 */
[----:B------:R-:W-:-:S04]  /*11510*/  ISETP.NE.U32.AND P2, PT, R5, 0x1, PT ;  /* 0x000000010500780c */ /* 0x000fc80003f45070 */
[----:B------:R-:W-:Y:S02]  /*11520*/  SEL R18, R18, 0x10, !P2 ;  /* 0x0000001012127807 */ /* 0x000fe40005000000 */
[----:B------:R-:W-:-:S04]  /*11530*/  PLOP3.LUT P2, PT, PT, PT, PT, 0x8, 0x0 ;  /* 0x000000000000781c */ /* 0x000fc80003f4e170 */
[----:B------:R-:W-:Y:S01]  /*11540*/  P2R R5, PR, RZ, 0x4 ;  /* 0x00000004ff057803 */ /* 0x000fe20000000000 */
[----:B------:R-:W-:Y:S08]  /*11550*/  @P1 BRA `(.L_x_1800) ;  /* 0x0000000000241947 */ /* 0x000ff00003800000 */
[----:B------:R-:W1:Y:S01]  /*11560*/  S2UR UR4, SR_CTAID.Y ;  /* 0x00000000000479c3 */ /* 0x000e620000002600 */
[----:B------:R-:W-:Y:S01]  /*11570*/  ULDC UR5, c[0x0][0x2c4] ;  /* 0x0000b10000057ab9 */ /* 0x000fe20000000800 */
[----:B------:R-:W-:-:S04]  /*11580*/  PLOP3.LUT P1, PT, PT, PT, PT, 0x80, 0x0 ;  /* 0x000000000000781c */ /* 0x000fc80003f2f070 */
[----:B------:R-:W-:Y:S01]  /*11590*/  P2R R5, PR, RZ, 0x2 ;  /* 0x00000002ff057803 */ /* 0x000fe20000000000 */
[----:B-1----:R-:W-:-:S04]  /*115a0*/  UIMAD UR4, UR4, UR5, URZ ;  /* 0x00000005040472a4 */ /* 0x002fc8000f8e023f */
[----:B------:R-:W-:-:S04]  /*115b0*/  USEL UR14, UR4, UR14, !UP0 ;  /* 0x0000000e040e7287 */ /* 0x000fc8000c000000 */
[----:B------:R-:W-:Y:S02]  /*115c0*/  USHF.R.S32.HI UR4, URZ, 0x1f, UR14 ;  /* 0x0000001f3f047899 */ /* 0x000fe4000801140e */
[----:B------:R-:W-:-:S04]  /*115d0*/  IMAD.U32 R24, RZ, RZ, UR14 ;  /* 0x0000000eff187e24 */ /* 0x000fc8000f8e00ff */
[----:B------:R-:W-:-:S07]  /*115e0*/  IMAD.U32 R25, RZ, RZ, UR4 ;  /* 0x00000004ff197e24 */ /* 0x000fce000f8e00ff */
.L_x_1800:
[----:B------:R-:W-:Y:S01]  /*115f0*/  ISETP.NE.AND P2, PT, RZ, UR7, PT ;  /* 0x00000007ff007c0c */ /* 0x000fe2000bf45270 */
[----:B------:R-:W1:Y:S01]  /*11600*/  S2R R8, SR_TID.X ;  /* 0x0000000000087919 */ /* 0x000e620000002100 */
[----:B------:R-:W-:Y:S01]  /*11610*/  PLOP3.LUT P1, PT, PT, PT, PT, 0x8, 0x0 ;  /* 0x000000000000781c */ /* 0x000fe20003f2e170 */
[C---:B------:R-:W-:Y:S01]  /*11620*/  FMUL.FTZ R68, R22.reuse, R68 ;  /* 0x0000004416447220 */ /* 0x040fe20000410000 */
[----:B------:R-:W-:Y:S01]  /*11630*/  LOP3.LUT R7, R7, 0xffffffe0, RZ, 0xc0, !PT ;  /* 0xffffffe007077812 */ /* 0x000fe200078ec0ff */
[C---:B------:R-:W-:Y:S01]  /*11640*/  FMUL.FTZ R69, R22.reuse, R69 ;  /* 0x0000004516457220 */ /* 0x040fe20000410000 */
[C---:B------:R-:W-:Y:S01]  /*11650*/  FMUL.FTZ R70, R21.reuse, R70 ;  /* 0x0000004615467220 */ /* 0x040fe20000410000 */
[----:B------:R-:W-:Y:S01]  /*11660*/  FMUL.FTZ R71, R21, R71 ;  /* 0x0000004715477220 */ /* 0x000fe20000410000 */
[----:B------:R-:W-:Y:S01]  /*11670*/  IADD3 R7, -R7, R4, RZ ;  /* 0x0000000407077210 */ /* 0x000fe20007ffe1ff */
[C---:B------:R-:W-:Y:S01]  /*11680*/  FMUL.FTZ R72, R22.reuse, R72 ;  /* 0x0000004816487220 */ /* 0x040fe20000410000 */
[----:B------:R-:W-:Y:S01]  /*11690*/  FMUL.FTZ R73, R22, R73 ;  /* 0x0000004916497220 */ /* 0x000fe20000410000 */
[C---:B------:R-:W-:Y:S01]  /*116a0*/  FMUL.FTZ R74, R21.reuse, R74 ;  /* 0x0000004a154a7220 */ /* 0x040fe20000410000 */
[----:B------:R-:W-:Y:S01]  /*116b0*/  FMUL.FTZ R75, R21, R75 ;  /* 0x0000004b154b7220 */ /* 0x000fe20000410000 */
[----:B------:R-:W2:Y:S01]  /*116c0*/  @!P2 LDC R14, c[0x0][0x2c4] ;  /* 0x0000b100ff0eab82 */ /* 0x000ea20000000800 */
[----:B------:R-:W-:Y:S01]  /*116d0*/  @!P2 PLOP3.LUT P1, PT, P6, PT, PT, 0x80, 0x0 ;  /* 0x000000000000a81c */ /* 0x000fe2000372f070 */
        /* <DEDUP_REMOVED lines=11> */
[----:B------:R-:W-:Y:S01]  /*11790*/  STS [R17], R68 ;  /* 0x0000004411007388 */ /* 0x000fe20000000800 */
[----:B------:R-:W-:Y:S01]  /*117a0*/  F2FP.BF16.F32.PACK_AB R74, R75, R74 ;  /* 0x0000004a4b4a723e */ /* 0x000fe200000010ff */
[C---:B------:R-:W-:Y:S01]  /*117b0*/  FMUL.FTZ R108, R20.reuse, R108 ;  /* 0x0000006c146c7220 */ /* 0x040fe20000410000 */
[----:B------:R-:W-:Y:S01]  /*117c0*/  F2FP.BF16.F32.PACK_AB R96, R97, R96 ;  /* 0x000000606160723e */ /* 0x000fe200000010ff */
[----:B------:R-:W-:Y:S01]  /*117d0*/  STS [R17+0x400], R70 ;  /* 0x0004004611007388 */ /* 0x000fe20000000800 */
[----:B------:R-:W-:Y:S01]  /*117e0*/  F2FP.BF16.F32.PACK_AB R98, R99, R98 ;  /* 0x000000626362723e */ /* 0x000fe200000010ff */
[C---:B------:R-:W-:Y:S01]  /*117f0*/  FMUL.FTZ R109, R20.reuse, R109 ;  /* 0x0000006d146d7220 */ /* 0x040fe20000410000 */
[----:B------:R-:W-:Y:S01]  /*11800*/  ISETP.NE.AND P6, PT, R5, RZ, PT ;  /* 0x000000ff0500720c */ /* 0x000fe20003fc5270 */
[C---:B------:R-:W-:Y:S01]  /*11810*/  FMUL.FTZ R112, R20.reuse, R112 ;  /* 0x0000007014707220 */ /* 0x040fe20000410000 */
[----:B-1----:R-:W-:Y:S01]  /*11820*/  SHF.R.S32.HI R5, RZ, 0x1f, R8 ;  /* 0x0000001fff057819 */ /* 0x002fe20000011408 */
[C---:B------:R-:W-:Y:S01]  /*11830*/  FMUL.FTZ R113, R20.reuse, R113 ;  /* 0x0000007114717220 */ /* 0x040fe20000410000 */
[----:B--2---:R-:W1:Y:S01]  /*11840*/  @P1 LDC R14, c[0x0][0x2e4] ;  /* 0x0000b900ff0e1b82 */ /* 0x004e620000000800 */
[----:B------:R-:W-:Y:S01]  /*11850*/  LOP3.LUT P1, RZ, R7, 0x3, RZ, 0xc0, !PT ;  /* 0x0000000307ff7812 */ /* 0x000fe2000782c0ff */
[C---:B------:R-:W-:Y:S01]  /*11860*/  FMUL.FTZ R116, R20.reuse, R116 ;  /* 0x0000007414747220 */ /* 0x040fe20000410000 */
[----:B------:R-:W-:Y:S01]  /*11870*/  IADD3 R7, R17, R18, RZ ;  /* 0x0000001211077210 */ /* 0x000fe20007ffe0ff */
[C---:B------:R-:W-:Y:S01]  /*11880*/  FMUL.FTZ R117, R20.reuse, R117 ;  /* 0x0000007514757220 */ /* 0x040fe20000410000 */
[----:B------:R-:W-:Y:S01]  /*11890*/  F2FP.BF16.F32.PACK_AB R100, R101, R100 ;  /* 0x000000646564723e */ /* 0x000fe200000010ff */
[C---:B------:R-:W-:Y:S01]  /*118a0*/  FMUL.FTZ R120, R20.reuse, R120 ;  /* 0x0000007814787220 */ /* 0x040fe20000410000 */
[----:B------:R-:W-:Y:S01]  /*118b0*/  F2FP.BF16.F32.PACK_AB R102, R103, R102 ;  /* 0x000000666766723e */ /* 0x000fe200000010ff */
[----:B------:R-:W-:Y:S01]  /*118c0*/  STS [R7], R72 ;  /* 0x0000004807007388 */ /* 0x000fe20000000800 */
[----:B------:R-:W-:Y:S01]  /*118d0*/  IADD3 R23, R17, R16, RZ ;  /* 0x0000001011177210 */ /* 0x000fe20007ffe0ff */
[C---:B------:R-:W-:Y:S01]  /*118e0*/  FMUL.FTZ R121, R20.reuse, R121 ;  /* 0x0000007914797220 */ /* 0x040fe20000410000 */
[----:B------:R-:W-:Y:S01]  /*118f0*/  LEA.HI R6, R5, R8, RZ, 0x3 ;  /* 0x0000000805067211 */ /* 0x000fe200078f18ff */
[----:B------:R-:W-:Y:S01]  /*11900*/  STS [R7+0x400], R74 ;  /* 0x0004004a07007388 */ /* 0x000fe20000000800 */
[----:B------:R-:W-:Y:S01]  /*11910*/  LEA.HI R4, R9, R4, RZ, 0x3 ;  /* 0x0000000409047211 */ /* 0x000fe200078f18ff */
[----:B------:R-:W-:Y:S01]  /*11920*/  FMUL.FTZ R124, R20, R124 ;  /* 0x0000007c147c7220 */ /* 0x000fe20000410000 */
[----:B------:R-:W-:Y:S01]  /*11930*/  IADD3 R27, R7, R16, RZ ;  /* 0x00000010071b7210 */ /* 0x000fe20007ffe0ff */
[----:B------:R-:W-:Y:S01]  /*11940*/  STS [R17+0x2000], R96 ;  /* 0x0020006011007388 */ /* 0x000fe20000000800 */
[----:B------:R-:W-:Y:S01]  /*11950*/  IADD3 R9, R16, 0x400, R15 ;  /* 0x0000040010097810 */ /* 0x000fe20007ffe00f */
[----:B------:R-:W-:Y:S01]  /*11960*/  FMUL.FTZ R125, R20, R125 ;  /* 0x0000007d147d7220 */ /* 0x000fe20000410000 */
[----:B------:R-:W-:Y:S01]  /*11970*/  LOP3.LUT R5, R6, 0xfffffff8, RZ, 0xc0, !PT ;  /* 0xfffffff806057812 */ /* 0x000fe200078ec0ff */
[----:B------:R2:W-:Y:S01]  /*11980*/  STS [R17+0x2400], R98 ;  /* 0x0024006211007388 */ /* 0x0005e20000000800 */
[C---:B------:R-:W-:Y:S01]  /*11990*/  FMUL.FTZ R128, R20.reuse, R128 ;  /* 0x0000008014807220 */ /* 0x040fe20000410000 */
[----:B------:R-:W-:Y:S01]  /*119a0*/  FMUL.FTZ R129, R20, R129 ;  /* 0x0000008114817220 */ /* 0x000fe20000410000 */
[----:B------:R-:W-:Y:S01]  /*119b0*/  IADD3 R5, -R5, R8, RZ ;  /* 0x0000000805057210 */ /* 0x000fe20007ffe1ff */
[----:B------:R-:W-:Y:S01]  /*119c0*/  STS [R7+0x2000], R100 ;  /* 0x0020006407007388 */ /* 0x000fe20000000800 */
[----:B------:R-:W-:Y:S01]  /*119d0*/  IADD3 R20, R18, R9, RZ ;  /* 0x0000000912147210 */ /* 0x000fe20007ffe0ff */
[C---:B------:R-:W-:Y:S01]  /*119e0*/  FMUL.FTZ R76, R22.reuse, R76 ;  /* 0x0000004c164c7220 */ /* 0x040fe20000410000 */
[----:B------:R-:W3:Y:S01]  /*119f0*/  @P2 LDC.64 R8, c[0x0][0x2c0] ;  /* 0x0000b000ff082b82 */ /* 0x000ee20000000a00 */
[----:B------:R4:W-:Y:S01]  /*11a00*/  STS [R7+0x2400], R102 ;  /* 0x0024006607007388 */ /* 0x0009e20000000800 */
        /* <DEDUP_REMOVED lines=16> */
[----:B--2---:R-:W2:Y:S01]  /*11b10*/  S2R R17, SR_CTAID.Y ;  /* 0x0000000000117919 */ /* 0x004ea20000002600 */
[C---:B------:R-:W-:Y:S01]  /*11b20*/  FMUL.FTZ R111, R19.reuse, R111 ;  /* 0x0000006f136f7220 */ /* 0x040fe20000410000 */
[C---:B------:R-:W-:Y:S01]  /*11b30*/  FMUL.FTZ R114, R19.reuse, R114 ;  /* 0x0000007213727220 */ /* 0x040fe20000410000 */
[----:B------:R-:W-:Y:S01]  /*11b40*/  FMUL.FTZ R115, R19, R115 ;  /* 0x0000007313737220 */ /* 0x000fe20000410000 */
[----:B------:R-:W-:Y:S01]  /*11b50*/  IADD3 R29, R18, R15, RZ ;  /* 0x0000000f121d7210 */ /* 0x000fe20007ffe0ff */
[----:B------:R-:W3:Y:S01]  /*11b60*/  @P2 LDC R22, c[0x0][0x2c0] ;  /* 0x0000b000ff162b82 */ /* 0x000ee20000000800 */
[----:B------:R-:W3:Y:S01]  /*11b70*/  S2R R18, SR_CTAID.Z ;  /* 0x0000000000127919 */ /* 0x000ee20000002700 */
[----:B------:R-:W-:Y:S01]  /*11b80*/  F2FP.BF16.F32.PACK_AB R76, R77, R76 ;  /* 0x0000004c4d4c723e */ /* 0x000fe200000010ff */
[----:B------:R-:W-:Y:S01]  /*11b90*/  FMUL.FTZ R86, R21, R86 ;  /* 0x0000005615567220 */ /* 0x000fe20000410000 */
[----:B------:R-:W-:Y:S01]  /*11ba0*/  F2FP.BF16.F32.PACK_AB R78, R79, R78 ;  /* 0x0000004e4f4e723e */ /* 0x000fe200000010ff */
[----:B------:R-:W-:Y:S01]  /*11bb0*/  FMUL.FTZ R87, R21, R87 ;  /* 0x0000005715577220 */ /* 0x000fe20000410000 */
[----:B------:R-:W-:Y:S01]  /*11bc0*/  F2FP.BF16.F32.PACK_AB R80, R81, R80 ;  /* 0x000000505150723e */ /* 0x000fe200000010ff */
[----:B------:R-:W-:Y:S01]  /*11bd0*/  FMUL.FTZ R90, R21, R90 ;  /* 0x0000005a155a7220 */ /* 0x000fe20000410000 */
[----:B----4-:R-:W1:Y:S01]  /*11be0*/  @!P2 LDC R7, c[0x0][0x270] ;  /* 0x00009c00ff07ab82 */ /* 0x010e620000000800 */
[----:B------:R-:W-:Y:S01]  /*11bf0*/  F2FP.BF16.F32.PACK_AB R82, R83, R82 ;  /* 0x000000525352723e */ /* 0x000fe200000010ff */
[----:B------:R-:W-:Y:S01]  /*11c00*/  FMUL.FTZ R91, R21, R91 ;  /* 0x0000005b155b7220 */ /* 0x000fe20000410000 */
[----:B------:R-:W-:Y:S01]  /*11c10*/  F2FP.BF16.F32.PACK_AB R108, R109, R108 ;  /* 0x0000006c6d6c723e */ /* 0x000fe200000010ff */
[----:B------:R-:W-:Y:S01]  /*11c20*/  STS [R23], R76 ;  /* 0x0000004c17007388 */ /* 0x000fe20000000800 */
[----:B------:R-:W-:Y:S01]  /*11c30*/  F2FP.BF16.F32.PACK_AB R110, R111, R110 ;  /* 0x0000006e6f6e723e */ /* 0x000fe200000010ff */
[----:B------:R-:W4:Y:S01]  /*11c40*/  @P5 MUFU.LG2 R13, R13 ;  /* 0x0000000d000d5308 */ /* 0x000f220000000c00 */
[----:B------:R-:W-:Y:S01]  /*11c50*/  F2FP.BF16.F32.PACK_AB R112, R113, R112 ;  /* 0x000000707170723e */ /* 0x000fe200000010ff */
[----:B------:R-:W2:Y:S01]  /*11c60*/  @P5 LDC R31, c[0x0][0x2e8] ;  /* 0x0000ba00ff1f5b82 */ /* 0x000ea20000000800 */
[----:B------:R-:W-:Y:S01]  /*11c70*/  F2FP.BF16.F32.PACK_AB R114, R115, R114 ;  /* 0x000000727372723e */ /* 0x000fe200000010ff */
[----:B------:R-:W-:Y:S01]  /*11c80*/  STS [R23+0x400], R78 ;  /* 0x0004004e17007388 */ /* 0x000fe20000000800 */
[C---:B------:R-:W-:Y:S01]  /*11c90*/  FMUL.FTZ R118, R19.reuse, R118 ;  /* 0x0000007613767220 */ /* 0x040fe20000410000 */
[----:B------:R-:W-:Y:S01]  /*11ca0*/  FMUL.FTZ R119, R19, R119 ;  /* 0x0000007713777220 */ /* 0x000fe20000410000 */
[----:B------:R-:W-:Y:S01]  /*11cb0*/  F2FP.BF16.F32.PACK_AB R84, R85, R84 ;  /* 0x000000545554723e */ /* 0x000fe200000010ff */
[----:B------:R-:W-:Y:S01]  /*11cc0*/  STS [R27], R80 ;  /* 0x000000501b007388 */ /* 0x000fe20000000800 */
[----:B------:R-:W-:Y:S01]  /*11cd0*/  F2FP.BF16.F32.PACK_AB R86, R87, R86 ;  /* 0x000000565756723e */ /* 0x000fe200000010ff */
[----:B------:R-:W3:Y:S01]  /*11ce0*/  S2UR UR4, SR_CTAID.X ;  /* 0x00000000000479c3 */ /* 0x000ee20000002500 */
        /* <DEDUP_REMOVED lines=8> */
[C---:B------:R-:W-:Y:S01]  /*11d70*/  FMUL.FTZ R94, R21.reuse, R94 ;  /* 0x0000005e155e7220 */ /* 0x040fe20000410000 */
[----:B------:R3:W-:Y:S01]  /*11d80*/  STS [R23+0x2400], R110 ;  /* 0x0024006e17007388 */ /* 0x0007e20000000800 */
[C---:B------:R-:W-:Y:S01]  /*11d90*/  FMUL.FTZ R95, R21.reuse, R95 ;  /* 0x0000005f155f7220 */ /* 0x040fe20000410000 */
[C---:B------:R-:W-:Y:S01]  /*11da0*/  FMUL.FTZ R106, R21.reuse, R106 ;  /* 0x0000006a156a7220 */ /* 0x040fe20000410000 */
[----:B------:R-:W-:Y:S01]  /*11db0*/  FMUL.FTZ R21, R21, R107 ;  /* 0x0000006b15157220 */ /* 0x000fe20000410000 */
[----:B------:R-:W-:Y:S01]  /*11dc0*/  STS [R27+0x2000], R112 ;  /* 0x002000701b007388 */ /* 0x000fe20000000800 */
[----:B------:R-:W1:Y:S01]  /*11dd0*/  @P4 MUFU.LG2 R12, R12 ;  /* 0x0000000c000c4308 */ /* 0x000e620000000c00 */
[----:B------:R-:W-:Y:S01]  /*11de0*/  F2FP.BF16.F32.PACK_AB R120, R121, R120 ;  /* 0x000000787978723e */ /* 0x000fe200000010ff */
[----:B----4-:R-:W-:Y:S01]  /*11df0*/  @P5 FMUL.FTZ R13, R13, 0.69314718246459960938 ;  /* 0x3f3172180d0d5820 */ /* 0x010fe20000410000 */
[----:B------:R4:W-:Y:S01]  /*11e00*/  STS [R27+0x2400], R114 ;  /* 0x002400721b007388 */ /* 0x0009e20000000800 */
[----:B------:R-:W-:Y:S01]  /*11e10*/  F2FP.BF16.F32.PACK_AB R122, R123, R122 ;  /* 0x0000007a7b7a723e */ /* 0x000fe200000010ff */
[C---:B------:R-:W-:Y:S01]  /*11e20*/  FMUL.FTZ R126, R19.reuse, R126 ;  /* 0x0000007e137e7220 */ /* 0x040fe20000410000 */
[----:B------:R-:W-:Y:S01]  /*11e30*/  @!P2 MOV R22, 0x1 ;  /* 0x000000010016a802 */ /* 0x000fe20000000f00 */
[----:B------:R-:W-:Y:S01]  /*11e40*/  STS [R15], R84 ;  /* 0x000000540f007388 */ /* 0x000fe20000000800 */
[----:B------:R-:W2:Y:S01]  /*11e50*/  @P3 MUFU.LG2 R11, R11 ;  /* 0x0000000b000b3308 */ /* 0x000ea20000000c00 */
[----:B------:R-:W-:Y:S01]  /*11e60*/  FMUL.FTZ R127, R19, R127 ;  /* 0x0000007f137f7220 */ /* 0x000fe20000410000 */
[----:B------:R-:W-:Y:S01]  /*11e70*/  F2FP.BF16.F32.PACK_AB R92, R93, R92 ;  /* 0x0000005c5d5c723e */ /* 0x000fe200000010ff */
[----:B------:R-:W-:Y:S01]  /*11e80*/  STS [R15+0x400], R86 ;  /* 0x000400560f007388 */ /* 0x000fe20000000800 */
[----:B------:R-:W-:Y:S01]  /*11e90*/  F2FP.BF16.F32.PACK_AB R94, R95, R94 ;  /* 0x0000005e5f5e723e */ /* 0x000fe200000010ff */
[----:B------:R-:W-:Y:S01]  /*11ea0*/  FMUL.FTZ R130, R19, R130 ;  /* 0x0000008213827220 */ /* 0x000fe20000410000 */
[----:B------:R-:W-:Y:S01]  /*11eb0*/  F2FP.BF16.F32.PACK_AB R104, R105, R104 ;  /* 0x000000686968723e */ /* 0x000fe200000010ff */
[----:B------:R-:W-:Y:S01]  /*11ec0*/  STS [R29], R88 ;  /* 0x000000581d007388 */ /* 0x000fe20000000800 */
[----:B------:R-:W4:Y:S01]  /*11ed0*/  @P0 MUFU.LG2 R10, R10 ;  /* 0x0000000a000a0308 */ /* 0x000f220000000c00 */
[----:B------:R-:W-:Y:S01]  /*11ee0*/  FMUL.FTZ R19, R19, R131 ;  /* 0x0000008313137220 */ /* 0x000fe20000410000 */
[----:B------:R-:W-:Y:S01]  /*11ef0*/  F2FP.BF16.F32.PACK_AB R21, R21, R106 ;  /* 0x0000006a1515723e */ /* 0x000fe200000010ff */
[----:B------:R-:W-:Y:S01]  /*11f00*/  STS [R29+0x400], R90 ;  /* 0x0004005a1d007388 */ /* 0x000fe20000000800 */
[----:B---3--:R-:W-:Y:S01]  /*11f10*/  IADD3 R23, R16, R15, RZ ;  /* 0x0000000f10177210 */ /* 0x008fe20007ffe0ff */
[----:B-1----:R-:W-:Y:S01]  /*11f20*/  @P4 FMUL.FTZ R12, R12, 0.69314718246459960938 ;  /* 0x3f3172180c0c4820 */ /* 0x002fe20000410000 */
[----:B------:R-:W-:Y:S01]  /*11f30*/  F2FP.BF16.F32.PACK_AB R124, R125, R124 ;  /* 0x0000007c7d7c723e */ /* 0x000fe200000010ff */
[----:B------:R-:W-:Y:S01]  /*11f40*/  STS [R15+0x2000], R116 ;  /* 0x002000740f007388 */ /* 0x000fe20000000800 */
[----:B------:R-:W-:Y:S01]  /*11f50*/  F2FP.BF16.F32.PACK_AB R126, R127, R126 ;  /* 0x0000007e7f7e723e */ /* 0x000fe200000010ff */
[----:B--2---:R-:W-:Y:S01]  /*11f60*/  @P3 FMUL.FTZ R11, R11, 0.69314718246459960938 ;  /* 0x3f3172180b0b3820 */ /* 0x004fe20000410000 */
[----:B------:R-:W-:Y:S01]  /*11f70*/  F2FP.BF16.F32.PACK_AB R128, R129, R128 ;  /* 0x000000808180723e */ /* 0x000fe200000010ff */
[----:B------:R1:W-:Y:S01]  /*11f80*/  STS [R15+0x2400], R118 ;  /* 0x002400760f007388 */ /* 0x0003e20000000800 */
[----:B----4-:R-:W-:Y:S01]  /*11f90*/  IADD3 R27, R16, R29, RZ ;  /* 0x0000001d101b7210 */ /* 0x010fe20007ffe0ff */
[----:B------:R-:W-:Y:S01]  /*11fa0*/  BSSY B0, `(.L_x_1801) ;  /* 0x000004b000007945 */ /* 0x000fe20003800000 */
[----:B------:R-:W-:Y:S01]  /*11fb0*/  @P2 MOV R16, 0x1 ;  /* 0x0000000100102802 */ /* 0x000fe20000000f00 */
[----:B------:R-:W-:Y:S01]  /*11fc0*/  @!P2 IMAD R16, R14, R7, RZ ;  /* 0x000000070e10a224 */ /* 0x000fe200078e02ff */
[----:B------:R-:W-:Y:S01]  /*11fd0*/  MOV R7, 0x7f800000 ;  /* 0x7f80000000077802 */ /* 0x000fe20000000f00 */
[----:B------:R-:W-:Y:S01]  /*11fe0*/  @P5 FFMA.FTZ R7, R132, R31, R13 ;  /* 0x0000001f84075223 */ /* 0x000fe2000001000d */
[----:B------:R-:W-:Y:S01]  /*11ff0*/  STS [R29+0x2000], R120 ;  /* 0x002000781d007388 */ /* 0x000fe20000000800 */
[----:B------:R-:W-:Y:S01]  /*12000*/  IMAD R16, R17, R16, RZ ;  /* 0x0000001011107224 */ /* 0x000fe200078e02ff */
[----:B------:R-:W-:Y:S01]  /*12010*/  F2FP.BF16.F32.PACK_AB R19, R19, R130 ;  /* 0x000000821313723e */ /* 0x000fe200000010ff */
[----:B------:R-:W-:Y:S01]  /*12020*/  @P2 IMAD R17, R9, R8, RZ ;  /* 0x0000000809112224 */ /* 0x000fe200078e02ff */
[----:B------:R-:W-:Y:S01]  /*12030*/  @!P2 MOV R17, R14 ;  /* 0x0000000e0011a202 */ /* 0x000fe20000000f00 */
[----:B------:R-:W2:Y:S01]  /*12040*/  @P4 LDC R8, c[0x0][0x2e8] ;  /* 0x0000ba00ff084b82 */ /* 0x000ea20000000800 */
[----:B------:R-:W-:Y:S01]  /*12050*/  SEL R16, R16, RZ, !P6 ;  /* 0x000000ff10107207 */ /* 0x000fe20007000000 */
[----:B------:R-:W-:Y:S01]  /*12060*/  STS [R29+0x2400], R122 ;  /* 0x0024007a1d007388 */ /* 0x000fe20000000800 */
[----:B------:R-:W-:Y:S01]  /*12070*/  IMAD R13, R22, UR4, RZ ;  /* 0x00000004160d7c24 */ /* 0x000fe2000f8e02ff */
[----:B------:R-:W-:-:S02]  /*12080*/  MOV R14, 0x7f800000 ;  /* 0x7f800000000e7802 */ /* 0x000fc40000000f00 */
[----:B------:R-:W-:Y:S02]  /*12090*/  STS [R23], R92 ;  /* 0x0000005c17007388 */ /* 0x000fe40000000800 */
[----:B------:R-:W3:Y:S01]  /*120a0*/  @P0 LDC R9, c[0x0][0x2e8] ;  /* 0x0000ba00ff090b82 */ /* 0x000ee20000000800 */
[----:B------:R-:W-:Y:S01]  /*120b0*/  SHF.L.U32 R13, R13, 0x7, RZ ;  /* 0x000000070d0d7819 */ /* 0x000fe200000006ff */
[----:B------:R-:W-:Y:S04]  /*120c0*/  STS [R23+0x400], R94 ;  /* 0x0004005e17007388 */ /* 0x000fe80000000800 */
[----:B------:R-:W-:Y:S02]  /*120d0*/  STS [R27], R104 ;  /* 0x000000681b007388 */ /* 0x000fe40000000800 */
[----:B-1----:R-:W1:Y:S02]  /*120e0*/  @P3 LDC R15, c[0x0][0x2e8] ;  /* 0x0000ba00ff0f3b82 */ /* 0x002e640000000800 */
[----:B------:R4:W-:Y:S04]  /*120f0*/  STS [R20], R21 ;  /* 0x0000001514007388 */ /* 0x0009e80000000800 */
[----:B------:R-:W-:Y:S04]  /*12100*/  STS [R23+0x2000], R124 ;  /* 0x0020007c17007388 */ /* 0x000fe80000000800 */
[----:B------:R2:W-:Y:S04]  /*12110*/  STS [R23+0x2400], R126 ;  /* 0x0024007e17007388 */ /* 0x0005e80000000800 */
[----:B------:R3:W-:Y:S04]  /*12120*/  STS [R27+0x2000], R128 ;  /* 0x002000801b007388 */ /* 0x0007e80000000800 */
[----:B------:R3:W-:Y:S01]  /*12130*/  STS [R20+0x2000], R19 ;  /* 0x0020001314007388 */ /* 0x0007e20000000800 */
[----:B-1----:R-:W-:Y:S01]  /*12140*/  @P3 FFMA.FTZ R14, R2, R15, R11 ;  /* 0x0000000f020e3223 */ /* 0x002fe2000001000b */
[----:B----4-:R-:W-:Y:S01]  /*12150*/  IMAD R21, R18, R17, R16 ;  /* 0x0000001112157224 */ /* 0x010fe200078e0210 */
[----:B------:R-:W-:Y:S01]  /*12160*/  MOV R17, 0x7f800000 ;  /* 0x7f80000000117802 */ /* 0x000fe20000000f00 */
[----:B--2---:R-:W-:Y:S01]  /*12170*/  @P4 FFMA.FTZ R17, R3, R8, R12 ;  /* 0x0000000803114223 */ /* 0x004fe2000001000c */
[----:B------:R-:W-:-:S02]  /*12180*/  MOV R16, 0x7f800000 ;  /* 0x7f80000000107802 */ /* 0x000fc40000000f00 */
[----:B------:R-:W-:Y:S01]  /*12190*/  SHF.R.S32.HI R23, RZ, 0x1f, R13 ;  /* 0x0000001fff177819 */ /* 0x000fe2000001140d */
[----:B---3--:R-:W-:Y:S01]  /*121a0*/  @P0 FMUL.FTZ R27, R10, 0.69314718246459960938 ;  /* 0x3f3172180a1b0820 */ /* 0x008fe20000410000 */
[----:B------:R-:W-:Y:S01]  /*121b0*/  BAR.SYNC.DEFER_BLOCKING 0x0 ;  /* 0x0000000000007b1d */ /* 0x000fe20000010000 */
[----:B------:R-:W-:Y:S02]  /*121c0*/  IADD3 R19, P5, P2, R13, R24, R21 ;  /* 0x000000180d137210 */ /* 0x000fe40007abe015 */
[----:B------:R-:W-:Y:S01]  /*121d0*/  @P0 FFMA.FTZ R16, R0, R9, R27 ;  /* 0x0000000900100223 */ /* 0x000fe2000001001b */
[----:B------:R-:W-:-:S04]  /*121e0*/  SHF.R.S32.HI R24, RZ, 0x1f, R21 ;  /* 0x0000001fff187819 */ /* 0x000fc80000011415 */
[----:B------:R-:W-:Y:S01]  /*121f0*/  IADD3.X R24, R23, R25, R24, P5, P2 ;  /* 0x0000001917187210 */ /* 0x000fe20002fe4418 */
[----:B------:R-:W-:Y:S06]  /*12200*/  @P1 BRA `(.L_x_1802) ;  /* 0x0000000000901947 */ /* 0x000fec0003800000 */
[----:B------:R-:W2:Y:S02]  /*12210*/  LDL.LU R26, [R1+0x70] ;  /* 0x00007000011a7983 */ /* 0x000ea40000300800 */
[C---:B--2---:R-:W-:Y:S01]  /*12220*/  VIADD R23, R26.reuse, 0x8 ;  /* 0x000000081a177836 */ /* 0x044fe20000000000 */
        /* <DEDUP_REMOVED lines=34> */
.L_x_1802:
[----:B------:R-:W-:Y:S05]  /*12450*/  BSYNC B0 ;  /* 0x0000000000007941 */ /* 0x000fea0003800000 */
.L_x_1801:
[----:B------:R-:W2:Y:S01]  /*12460*/  LDL R22, [R1+0x54] ;  /* 0x0000540001167983 */ /* 0x000ea20000100800 */
[----:B------:R-:W-:Y:S01]  /*12470*/  IMAD.SHL.U32 R5, R5, 0x8, RZ ;  /* 0x0000000805057824 */ /* 0x000fe200078e00ff */
[----:B------:R-:W-:Y:S01]  /*12480*/  UIMAD UR16, UR4, -0x80, UR16 ;  /* 0xffffff80041078a4 */ /* 0x000fe2000f8e0210 */
[----:B------:R-:W-:Y:S01]  /*12490*/  SHF.R.S32.HI R0, RZ, 0x3, R4 ;  /* 0x00000003ff007819 */ /* 0x000fe20000011404 */
[----:B-1----:R-:W-:Y:S01]  /*124a0*/  IMAD.U32 R12, RZ, RZ, UR15 ;  /* 0x0000000fff0c7e24 */ /* 0x002fe2000f8e00ff */
[----:B------:R-:W-:Y:S01]  /*124b0*/  ULDC UR4, c[0x0][0x2d0] ;  /* 0x0000b40000047ab9 */ /* 0x000fe20000000800 */
[C---:B------:R-:W-:Y:S01]  /*124c0*/  LEA.HI.SX32 R3, R4.reuse, 0x20, 0x1d ;  /* 0x0000002004037811 */ /* 0x040fe200078feaff */
[----:B------:R-:W-:Y:S01]  /*124d0*/  BSSY B0, `(.L_x_1803) ;  /* 0x0000027000007945 */ /* 0x000fe20003800000 */
[----:B------:R-:W-:Y:S01]  /*124e0*/  ISETP.GE.AND P1, PT, R5, UR4, PT ;  /* 0x0000000405007c0c */ /* 0x000fe2000bf26270 */
[----:B------:R-:W-:Y:S01]  /*124f0*/  ULDC.64 UR4, c[0x0][0x2a0] ;  /* 0x0000a80000047ab9 */ /* 0x000fe20000000a00 */
[----:B------:R-:W-:-:S02]  /*12500*/  LEA.HI.SX32 R2, R4, 0x30, 0x1d ;  /* 0x0000003004027811 */ /* 0x000fc400078feaff */
[----:B------:R-:W-:Y:S02]  /*12510*/  ISETP.GE.OR P2, PT, R0, UR16, P1 ;  /* 0x0000001000007c0c */ /* 0x000fe40008f46670 */
[----:B------:R-:W-:Y:S02]  /*12520*/  LEA.HI.SX32 R0, R4, 0x40, 0x1d ;  /* 0x0000004004007811 */ /* 0x000fe400078feaff */
[----:B------:R-:W-:Y:S02]  /*12530*/  ISETP.GE.OR P6, PT, R3, UR16, P1 ;  /* 0x0000001003007c0c */ /* 0x000fe40008fc6670 */
[----:B------:R-:W-:Y:S02]  /*12540*/  ISETP.GE.OR P4, PT, R0, UR16, P1 ;  /* 0x0000001000007c0c */ /* 0x000fe40008f86670 */
[----:B------:R-:W-:Y:S02]  /*12550*/  ISETP.GE.OR P5, PT, R2, UR16, P1 ;  /* 0x0000001002007c0c */ /* 0x000fe40008fa6670 */
[----:B------:R-:W-:-:S02]  /*12560*/  SHF.R.S32.HI R0, RZ, 0x1f, R5 ;  /* 0x0000001fff007819 */ /* 0x000fc40000011405 */
[----:B------:R-:W-:Y:S02]  /*12570*/  IADD3 R14, P3, R5, UR8, RZ ;  /* 0x00000008050e7c10 */ /* 0x000fe4000ff7e0ff */
[C---:B------:R-:W-:Y:S02]  /*12580*/  LEA.HI.SX32 R7, R4.reuse, 0x10, 0x1d ;  /* 0x0000001004077811 */ /* 0x040fe400078feaff */
[----:B------:R-:W-:Y:S02]  /*12590*/  SHF.R.S32.HI R2, RZ, 0x1f, R18 ;  /* 0x0000001fff027819 */ /* 0x000fe40000011412 */
[----:B------:R-:W-:Y:S02]  /*125a0*/  LEA.HI.SX32 R3, R4, 0x50, 0x1d ;  /* 0x0000005004037811 */ /* 0x000fe400078feaff */
[----:B------:R-:W-:Y:S02]  /*125b0*/  SHF.R.S32.HI R6, RZ, 0x3, R6 ;  /* 0x00000003ff067819 */ /* 0x000fe40000011406 */
[----:B------:R-:W-:-:S02]  /*125c0*/  IADD3.X R15, R0, UR6, RZ, P3, !PT ;  /* 0x00000006000f7c10 */ /* 0x000fc40009ffe4ff */
[----:B------:R-:W-:Y:S02]  /*125d0*/  ISETP.GE.OR P0, PT, R7, UR16, P1 ;  /* 0x0000001007007c0c */ /* 0x000fe40008f06670 */
[----:B------:R-:W-:Y:S01]  /*125e0*/  ISETP.GE.OR P3, PT, R3, UR16, P1 ;  /* 0x0000001003007c0c */ /* 0x000fe20008f66670 */
[----:B------:R-:W-:Y:S01]  /*125f0*/  IMAD R3, R2, UR4, RZ ;  /* 0x0000000402037c24 */ /* 0x000fe2000f8e02ff */
[----:B------:R-:W-:Y:S01]  /*12600*/  SHF.R.S32.HI R7, RZ, 0x1f, R6 ;  /* 0x0000001fff077819 */ /* 0x000fe20000011406 */
[----:B------:R-:W-:Y:S01]  /*12610*/  IMAD.WIDE.U32 R14, R18, UR4, R14 ;  /* 0x00000004120e7c25 */ /* 0x000fe2000f8e000e */
[----:B------:R-:W-:-:S03]  /*12620*/  LEA.HI.SX32 R2, R4, 0x60, 0x1d ;  /* 0x0000006004027811 */ /* 0x000fc600078feaff */
[----:B------:R-:W-:Y:S01]  /*12630*/  IMAD R0, R18, UR5, R3 ;  /* 0x0000000512007c24 */ /* 0x000fe2000f8e0203 */
[----:B------:R-:W-:Y:S01]  /*12640*/  LEA.HI.SX32 R3, R4, 0x70, 0x1d ;  /* 0x0000007004037811 */ /* 0x000fe200078feaff */
[----:B------:R-:W-:-:S04]  /*12650*/  IMAD.WIDE R12, R12, 0x80, R6 ;  /* 0x000000800c0c7825 */ /* 0x000fc800078e0206 */
        /* <DEDUP_REMOVED lines=14> */
.L_x_1804:
[----:B------:R-:W-:Y:S05]  /*12740*/  BSYNC B0 ;  /* 0x0000000000007941 */ /* 0x000fea0003800000 */
.L_x_1803:
        /* <DEDUP_REMOVED lines=18> */
.L_x_1806:
[----:B------:R-:W-:Y:S05]  /*12870*/  BSYNC B0 ;  /* 0x0000000000007941 */ /* 0x000fea0003800000 */
.L_x_1805:
        /* <DEDUP_REMOVED lines=16> */
.L_x_1808:
[----:B------:R-:W-:Y:S05]  /*12980*/  BSYNC B0 ;  /* 0x0000000000007941 */ /* 0x000fea0003800000 */
.L_x_1807:
        /* <DEDUP_REMOVED lines=16> */
.L_x_1810:
[----:B------:R-:W-:Y:S05]  /*12a90*/  BSYNC B0 ;  /* 0x0000000000007941 */ /* 0x000fea0003800000 */
.L_x_1809:
        /* <DEDUP_REMOVED lines=16> */
.L_x_1812:
[----:B------:R-:W-:Y:S05]  /*12ba0*/  BSYNC B0 ;  /* 0x0000000000007941 */ /* 0x000fea0003800000 */
.L_x_1811:
        /* <DEDUP_REMOVED lines=16> */
.L_x_1814:
[----:B------:R-:W-:Y:S05]  /*12cb0*/  BSYNC B0 ;  /* 0x0000000000007941 */ /* 0x000fea0003800000 */
.L_x_1813:
        /* <DEDUP_REMOVED lines=16> */
.L_x_1816:
[----:B------:R-:W-:Y:S05]  /*12dc0*/  BSYNC B0 ;  /* 0x0000000000007941 */ /* 0x000fea0003800000 */
.L_x_1815:
        /* <DEDUP_REMOVED lines=15> */
.L_x_1757:
[----:B------:R-:W-:Y:S01]  /*12ec0*/  UISETP.NE.AND UP2, UPT, UR14, -0x1, UPT ;  /* 0xffffffff0e00788c */ /* 0x000fe2000bf45270 */
[----:B------:R-:W-:Y:S01]  /*12ed0*/  LEA.HI R10, R15, R122, RZ, 0x3 ;  /* 0x0000007a0f0a7211 */ /* 0x000fe200078f18ff */
[----:B------:R-:W-:Y:S01]  /*12ee0*/  ULDC.U8 UR6, c[0x0][0x3d8] ;  /* 0x0000f60000067ab9 */ /* 0x000fe20000000000 */
[----:B------:R-:W-:Y:S01]  /*12ef0*/  ULDC.U8 UR10, c[0x0][0x3d9] ;  /* 0x0000f640000a7ab9 */ /* 0x000fe20000000000 */
[----:B------:R-:W-:Y:S01]  /*12f00*/  UISETP.NE.AND UP3, UPT, UR6, URZ, UPT ;  /* 0x0000003f0600728c */ /* 0x000fe2000bf65270 */
[----:B------:R-:W-:Y:S01]  /*12f10*/  LOP3.LUT R3, R10, 0xfffffff8, RZ, 0xc0, !PT ;  /* 0xfffffff80a037812 */ /* 0x000fe200078ec0ff */
[----:B------:R-:W-:Y:S01]  /*12f20*/  UISETP.NE.AND UP1, UPT, UR10, URZ, UPT ;  /* 0x0000003f0a00728c */ /* 0x000fe2000bf25270 */
[----:B------:R-:W-:Y:S01]  /*12f30*/  IMAD.U32 R15, RZ, RZ, UR15 ;  /* 0x0000000fff0f7e24 */ /* 0x000fe2000f8e00ff */
[----:B------:R-:W-:Y:S01]  /*12f40*/  UISETP.EQ.AND UP3, UPT, UR10, URZ, UP3 ;  /* 0x0000003f0a00728c */ /* 0x000fe20009f62270 */
[----:B------:R-:W-:Y:S02]  /*12f50*/  SHF.R.S32.HI R10, RZ, 0x3, R10 ;  /* 0x00000003ff0a7819 */ /* 0x000fe4000001140a */
[----:B------:R-:W-:Y:S01]  /*12f60*/  @UP2 ULDC.64 UR4, c[0x0][0x298] ;  /* 0x0000a60000042ab9 */ /* 0x000fe20000000a00 */
[----:B------:R-:W-:Y:S01]  /*12f70*/  UISETP.NE.OR UP0, UPT, UR14, -0x1, !UP3 ;  /* 0xffffffff0e00788c */ /* 0x000fe2000df05670 */
[----:B------:R-:W-:Y:S01]  /*12f80*/  PLOP3.LUT P0, PT, PT, PT, UP1, 0x80, 0x0 ;  /* 0x000000000000781c */ /* 0x000fe20003f0f018 */
[----:B------:R-:W-:-:S03]  /*12f90*/  @UP2 UIMAD.WIDE.U32 UR8, UR14, UR4, URZ ;  /* 0x000000040e0822a5 */ /* 0x000fc6000f8e003f */
[----:B------:R-:W-:Y:S01]  /*12fa0*/  @UP1 ULDC UR11, c[0x0][0x2c0] ;  /* 0x0000b000000b1ab9 */ /* 0x000fe20000000800 */
[----:B------:R-:W-:Y:S02]  /*12fb0*/  @UP2 UIMAD UR7, UR14, UR5, UR9 ;  /* 0x000000050e0722a4 */ /* 0x000fe4000f8e0209 */
[----:B------:R-:W-:Y:S01]  /*12fc0*/  @!UP2 USHF.R.S32.HI UR9, URZ, 0x1f, UR27 ;  /* 0x0000001f3f09a899 */ /* 0x000fe2000801141b */
[----:B------:R-:W-:Y:S01]  /*12fd0*/  @!UP2 ULDC.64 UR4, c[0x0][0x290] ;  /* 0x0000a4000004aab9 */ /* 0x000fe20000000a00 */
[----:B------:R-:W-:Y:S02]  /*12fe0*/  @!UP3 UMOV UR24, URZ ;  /* 0x0000003f0018bc82 */ /* 0x000fe40008000000 */
[----:B------:R-:W-:Y:S02]  /*12ff0*/  @!UP2 UIMAD UR9, UR9, UR4, URZ ;  /* 0x000000040909a2a4 */ /* 0x000fe4000f8e023f */
[----:B------:R-:W-:Y:S02]  /*13000*/  @!UP2 UIMAD.WIDE.U32 UR22, UR27, UR4, URZ ;  /* 0x000000041b16a2a5 */ /* 0x000fe4000f8e003f */
[----:B------:R-:W-:Y:S01]  /*13010*/  @!UP2 UIMAD UR9, UR27, UR5, UR9 ;  /* 0x000000051b09a2a4 */ /* 0x000fe2000f8e0209 */
[----:B------:R-:W-:-:S02]  /*13020*/  @!UP3 UMOV UR25, URZ ;  /* 0x0000003f0019bc82 */ /* 0x000fc40008000000 */
[----:B------:R-:W-:Y:S01]  /*13030*/  @UP1 ULDC.64 UR4, c[0x0][0x2c0] ;  /* 0x0000b00000041ab9 */ /* 0x000fe20000000a00 */
[----:B------:R-:W-:Y:S01]  /*13040*/  @UP1 UMOV UR12, 0x1 ;  /* 0x00000001000c1882 */ /* 0x000fe20000000000 */
[----:B------:R-:W-:Y:S02]  /*13050*/  @UP1 UIMAD UR10, UR5, UR4, URZ ;  /* 0x00000004050a12a4 */ /* 0x000fe4000f8e023f */
[----:B------:R-:W-:Y:S01]  /*13060*/  @!UP2 UIADD3 UR7, UR23, UR9, URZ ;  /* 0x000000091707a290 */ /* 0x000fe2000fffe03f */
[----:B------:R-:W-:Y:S01]  /*13070*/  @UP3 ULDC UR4, c[0x0][0x2c4] ;  /* 0x0000b10000043ab9 */ /* 0x000fe20000000800 */
[----:B------:R-:W-:Y:S01]  /*13080*/  @!UP2 UMOV UR8, UR22 ;  /* 0x000000160008ac82 */ /* 0x000fe20008000000 */
[----:B------:R-:W-:-:S04]  /*13090*/  @!UP0 UIMAD UR14, UR27, UR4, URZ ;  /* 0x000000041b0e82a4 */ /* 0x000fc8000f8e023f */
[----:B------:R-:W-:-:S03]  /*130a0*/  @UP3 USHF.R.S32.HI UR4, URZ, 0x1f, UR14 ;  /* 0x0000001f3f043899 */ /* 0x000fc6000801140e */
[----:B------:R-:W-:-:S04]  /*130b0*/  @UP3 UMOV UR24, UR14 ;  /* 0x0000000e00183c82 */ /* 0x000fc80008000000 */
[----:B------:R-:W-:Y:S01]  /*130c0*/  @UP3 UMOV UR25, UR4 ;  /* 0x0000000400193c82 */ /* 0x000fe20008000000 */
[----:B------:R-:W-:Y:S05]  /*130d0*/  @P0 BRA `(.L_x_1817) ;  /* 0x0000000000180947 */ /* 0x000fea0003800000 */
[----:B------:R-:W-:Y:S01]  /*130e0*/  UISETP.NE.AND UP0, UPT, UR6, URZ, UPT ;  /* 0x0000003f0600728c */ /* 0x000fe2000bf05270 */
[----:B------:R-:W-:Y:S01]  /*130f0*/  ULDC UR10, c[0x0][0x2c4] ;  /* 0x0000b100000a7ab9 */ /* 0x000fe20000000800 */
[----:B------:R-:W-:Y:S01]  /*13100*/  ULDC UR12, c[0x0][0x270] ;  /* 0x00009c00000c7ab9 */ /* 0x000fe20000000800 */
[----:B------:R-:W-:-:S08]  /*13110*/  UMOV UR11, 0x1 ;  /* 0x00000001000b7882 */ /* 0x000fd00000000000 */
[----:B------:R-:W-:Y:S02]  /*13120*/  @UP0 ULDC UR10, c[0x0][0x2e4] ;  /* 0x0000b900000a0ab9 */ /* 0x000fe40000000800 */
[----:B------:R-:W-:-:S12]  /*13130*/  UIMAD UR12, UR10, UR12, URZ ;  /* 0x0000000c0a0c72a4 */ /* 0x000fd8000f8e023f */
.L_x_1817:
[----:B------:R-:W-:Y:S01]  /*13140*/  IMAD.IADD R122, R122, 0x1, -R3 ;  /* 0x000000017a7a7824 */ /* 0x000fe200078e0a03 */
[----:B------:R-:W-:Y:S01]  /*13150*/  USHF.R.S32.HI UR6, URZ, 0x1f, UR28 ;  /* 0x0000001f3f067899 */ /* 0x000fe2000801141c */
[----:B------:R-:W-:Y:S01]  /*13160*/  SHF.R.S32.HI R11, RZ, 0x1f, R10 ;  /* 0x0000001fff0b7819 */ /* 0x000fe2000001140a */
[----:B------:R-:W-:Y:S01]  /*13170*/  ULDC.64 UR4, c[0x0][0x2a0] ;  /* 0x0000a80000047ab9 */ /* 0x000fe20000000a00 */
[----:B------:R-:W-:Y:S01]  /*13180*/  IMAD.SHL.U32 R0, R122, 0x8, RZ ;  /* 0x000000087a007824 */ /* 0x000fe200078e00ff */
[----:B------:R-:W-:Y:S01]  /*13190*/  UIMAD UR6, UR6, UR4, URZ ;  /* 0x00000004060672a4 */ /* 0x000fe2000f8e023f */
[----:B------:R-:W-:Y:S01]  /*131a0*/  IMAD.U32 R16, RZ, RZ, UR4 ;  /* 0x00000004ff107e24 */ /* 0x000fe2000f8e00ff */
[----:B------:R-:W-:Y:S01]  /*131b0*/  UIADD3 UR16, -UR21, UR16, URZ ;  /* 0x0000001015107290 */ /* 0x000fe2000fffe13f */
[----:B------:R-:W-:Y:S01]  /*131c0*/  VIADD R9, R10, 0x10 ;  /* 0x000000100a097836 */ /* 0x000fe20000000000 */
[----:B------:R-:W-:Y:S01]  /*131d0*/  ULDC UR4, c[0x0][0x2d0] ;  /* 0x0000b40000047ab9 */ /* 0x000fe20000000800 */
[----:B------:R-:W-:Y:S01]  /*131e0*/  UIMAD UR12, UR27, UR12, URZ ;  /* 0x0000000c1b0c72a4 */ /* 0x000fe2000f8e023f */
[C---:B------:R-:W-:Y:S01]  /*131f0*/  ISETP.GE.AND P0, PT, R0.reuse, UR4, PT ;  /* 0x0000000400007c0c */ /* 0x040fe2000bf06270 */
[----:B------:R-:W-:Y:S01]  /*13200*/  UIMAD UR5, UR28, UR5, UR6 ;  /* 0x000000051c0572a4 */ /* 0x000fe2000f8e0206 */
[----:B------:R-:W-:Y:S01]  /*13210*/  IADD3 R2, P1, R0, UR8, RZ ;  /* 0x0000000800027c10 */ /* 0x000fe2000ff3e0ff */
[----:B------:R-:W-:Y:S01]  /*13220*/  USEL UR12, UR12, URZ, !UP3 ;  /* 0x0000003f0c0c7287 */ /* 0x000fe2000d800000 */
[----:B------:R-:W-:Y:S01]  /*13230*/  ISETP.GE.OR P2, PT, R10, UR16, P0 ;  /* 0x000000100a007c0c */ /* 0x000fe20008746670 */
[----:B------:R-:W-:Y:S01]  /*13240*/  UIMAD UR6, UR21, UR11, URZ ;  /* 0x0000000b150672a4 */ /* 0x000fe2000f8e023f */
[----:B------:R-:W-:Y:S01]  /*13250*/  LEA.HI.X.SX32 R3, R0, UR7, 0x1, P1 ;  /* 0x0000000700037c11 */ /* 0x000fe200088f0eff */
[----:B------:R-:W-:Y:S01]  /*13260*/  UIMAD UR12, UR28, UR10, UR12 ;  /* 0x0000000a1c0c72a4 */ /* 0x000fe2000f8e020c */
[C---:B------:R-:W-:Y:S01]  /*13270*/  VIADD R7, R10.reuse, 0x30 ;  /* 0x000000300a077836 */ /* 0x040fe20000000000 */
[----:B------:R-:W-:Y:S01]  /*13280*/  USHF.R.S32.HI UR4, URZ, 0x1f, UR6 ;  /* 0x0000001f3f047899 */ /* 0x000fe20008011406 */
[----:B------:R-:W-:Y:S01]  /*13290*/  IADD3 R8, R10, 0x20, RZ ;  /* 0x000000200a087810 */ /* 0x000fe20007ffe0ff */
[----:B------:R-:W-:Y:S01]  /*132a0*/  USHF.R.S32.HI UR7, URZ, 0x1f, UR12 ;  /* 0x0000001f3f077899 */ /* 0x000fe2000801140c */
[----:B------:R-:W-:Y:S01]  /*132b0*/  IMAD.WIDE.U32 R16, R16, UR28, R2 ;  /* 0x0000001c10107c25 */ /* 0x000fe2000f8e0002 */
[----:B------:R-:W-:Y:S01]  /*132c0*/  UIADD3 UR6, UP1, UP0, UR6, UR24, UR12 ;  /* 0x0000001806067290 */ /* 0x000fe2000f83e00c */
[----:B------:R-:W-:Y:S01]  /*132d0*/  IADD3 R6, R10, 0x40, RZ ;  /* 0x000000400a067810 */ /* 0x000fe20007ffe0ff */
[----:B------:R-:W-:Y:S01]  /*132e0*/  BSSY B0, `(.L_x_1818) ;  /* 0x0000017000007945 */ /* 0x000fe20003800000 */
[----:B------:R-:W-:Y:S01]  /*132f0*/  VIADD R19, R17, UR5 ;  /* 0x0000000511137c36 */ /* 0x000fe20008000000 */
[----:B------:R-:W-:Y:S01]  /*13300*/  UIADD3.X UR24, UR4, UR25, UR7, UP1, UP0 ;  /* 0x0000001904187290 */ /* 0x000fe20008fe0407 */
[----:B------:R-:W-:Y:S01]  /*13310*/  IMAD.WIDE R14, R15, 0x80, R10 ;  /* 0x000000800f0e7825 */ /* 0x000fe200078e020a */
[----:B------:R-:W-:-:S02]  /*13320*/  ISETP.GE.AND P4, PT, R6, UR16, PT ;  /* 0x0000001006007c0c */ /* 0x000fc4000bf86270 */
[----:B------:R-:W-:Y:S01]  /*13330*/  ISETP.GE.OR P1, PT, R9, UR16, P0 ;  /* 0x0000001009007c0c */ /* 0x000fe20008726670 */
[----:B------:R-:W-:Y:S01]  /*13340*/  VIADD R5, R10, 0x50 ;  /* 0x000000500a057836 */ /* 0x000fe20000000000 */
[----:B------:R-:W-:Y:S01]  /*13350*/  ISETP.GE.OR P6, PT, R8, UR16, P0 ;  /* 0x0000001008007c0c */ /* 0x000fe200087c6670 */
[----:B------:R-:W-:Y:S01]  /*13360*/  VIADD R4, R10, 0x60 ;  /* 0x000000600a047836 */ /* 0x000fe20000000000 */
[----:B------:R-:W-:Y:S02]  /*13370*/  ISETP.GE.OR P5, PT, R7, UR16, P0 ;  /* 0x0000001007007c0c */ /* 0x000fe400087a6670 */
[----:B------:R-:W-:Y:S02]  /*13380*/  ISETP.GE.OR P3, PT, R6, UR16, P0 ;  /* 0x0000001006007c0c */ /* 0x000fe40008766670 */
[----:B------:R-:W-:Y:S01]  /*13390*/  IADD3 R0, R10, 0x70, RZ ;  /* 0x000000700a007810 */ /* 0x000fe20007ffe0ff */
[----:B------:R-:W-:Y:S10]  /*133a0*/  @P2 BRA `(.L_x_1819) ;  /* 0x0000000000282947 */ /* 0x000ff40003800000 */
        /* <DEDUP_REMOVED lines=10> */
.L_x_1819:
[----:B------:R-:W-:Y:S05]  /*13450*/  BSYNC B0 ;  /* 0x0000000000007941 */ /* 0x000fea0003800000 */
.L_x_1818:
        /* <DEDUP_REMOVED lines=16> */
.L_x_1821:
[----:B------:R-:W-:Y:S05]  /*13560*/  BSYNC B0 ;  /* 0x0000000000007941 */ /* 0x000fea0003800000 */
.L_x_1820:
        /* <DEDUP_REMOVED lines=16> */
.L_x_1823:
[----:B------:R-:W-:Y:S05]  /*13670*/  BSYNC B0 ;  /* 0x0000000000007941 */ /* 0x000fea0003800000 */
.L_x_1822:
        /* <DEDUP_REMOVED lines=16> */
.L_x_1825:
[----:B------:R-:W-:Y:S05]  /*13780*/  BSYNC B0 ;  /* 0x0000000000007941 */ /* 0x000fea0003800000 */
.L_x_1824:
        /* <DEDUP_REMOVED lines=16> */
.L_x_1827:
[----:B------:R-:W-:Y:S05]  /*13890*/  BSYNC B0 ;  /* 0x0000000000007941 */ /* 0x000fea0003800000 */
.L_x_1826:
        /* <DEDUP_REMOVED lines=25> */
.L_x_1829:
[----:B------:R-:W-:Y:S05]  /*13a30*/  BSYNC B0 ;  /* 0x0000000000007941 */ /* 0x000fea0003800000 */
.L_x_1828:
        /* <DEDUP_REMOVED lines=19> */
.L_x_1831:
[----:B------:R-:W-:Y:S05]  /*13b70*/  BSYNC B0 ;  /* 0x0000000000007941 */ /* 0x000fea0003800000 */
.L_x_1830:
        /* <DEDUP_REMOVED lines=17> */
.L_x_1833:
[----:B------:R-:W-:Y:S05]  /*13c90*/  BSYNC B0 ;  /* 0x0000000000007941 */ /* 0x000fea0003800000 */
.L_x_1832:
        /* <DEDUP_REMOVED lines=11> */
.L_x_1835:
[----:B------:R-:W-:Y:S05]  /*13d50*/  BSYNC B0 ;  /* 0x0000000000007941 */ /* 0x000fea0003800000 */
.L_x_1834:
        /* <DEDUP_REMOVED lines=11> */
.L_x_1837:
[----:B------:R-:W-:Y:S05]  /*13e10*/  BSYNC B0 ;  /* 0x0000000000007941 */ /* 0x000fea0003800000 */
.L_x_1836:
        /* <DEDUP_REMOVED lines=10> */
.L_x_1839:
[----:B------:R-:W-:Y:S05]  /*13ec0*/  BSYNC B0 ;  /* 0x0000000000007941 */ /* 0x000fea0003800000 */
.L_x_1838:
        /* <DEDUP_REMOVED lines=10> */
.L_x_1841:
[----:B------:R-:W-:Y:S05]  /*13f70*/  BSYNC B0 ;  /* 0x0000000000007941 */ /* 0x000fea0003800000 */
.L_x_1840:
        /* <DEDUP_REMOVED lines=10> */
.L_x_1843:
[----:B------:R-:W-:Y:S05]  /*14020*/  BSYNC B0 ;  /* 0x0000000000007941 */ /* 0x000fea0003800000 */
.L_x_1842:
        /* <DEDUP_REMOVED lines=10> */
.L_x_1845:
[----:B------:R-:W-:Y:S05]  /*140d0*/  BSYNC B0 ;  /* 0x0000000000007941 */ /* 0x000fea0003800000 */
.L_x_1844:
        /* <DEDUP_REMOVED lines=10> */
.L_x_1847:
[----:B------:R-:W-:Y:S05]  /*14180*/  BSYNC B0 ;  /* 0x0000000000007941 */ /* 0x000fea0003800000 */
.L_x_1846:
        /* <DEDUP_REMOVED lines=10> */
.L_x_1848:
        /* <DEDUP_REMOVED lines=13> */
.L_x_2593:


//--------------------- .text._ZN5flash16flash_fwd_kernelI23Flash_fwd_kernel_traitsILi64ELi128ELi64ELi4ELb0ELb0EN7cutlass10bfloat16_tE19Flash_kernel_traitsILi64ELi128ELi64ELi4ES3_EELb0ELb0ELb0ELb1ELb0ELb0ELb1ELb0EEEvNS_16Flash_fwd_paramsE --------------------------
	.section	.text._ZN5flash16flash_fwd_kernelI23Flash_fwd_kernel_traitsILi64ELi128ELi64ELi4ELb0ELb0EN7cutlass10bfloat16_tE19Flash_kernel_traitsILi64ELi128ELi64ELi4ES3_EELb0ELb0ELb0ELb1ELb0ELb0ELb1ELb0EEEvNS_16Flash_fwd_paramsE,"ax",@progbits
	.align	128
        .global         _ZN5flash16flash_fwd_kernelI23Flash_fwd_kernel_traitsILi64ELi128ELi64ELi4ELb0ELb0EN7cutlass10bfloat16_tE19Flash_kernel_traitsILi64ELi128ELi64ELi4ES3_EELb0ELb0ELb0ELb1ELb0ELb0ELb1ELb0EEEvNS_16Flash_fwd_paramsE
        .type           _ZN5flash16flash_fwd_kernelI23Flash_fwd_kernel_traitsILi64ELi128ELi64ELi4ELb0ELb0EN7cutlass10bfloat16_tE19Flash_kernel_traitsILi64ELi128ELi64ELi4ES3_EELb0ELb0ELb0ELb1ELb0ELb0ELb1ELb0EEEvNS_16Flash_fwd_paramsE,@function
        .size           _ZN5flash16flash_fwd_kernelI23Flash_fwd_kernel_traitsILi64ELi128ELi64ELi4ELb0ELb0EN7cutlass10bfloat16_tE19Flash_kernel_traitsILi64ELi128ELi64ELi4ES3_EELb0ELb0ELb0ELb1ELb0ELb0ELb1ELb0EEEvNS_16Flash_fwd_paramsE,(.L_x_2594 - _ZN5flash16flash_fwd_kernelI23Flash_fwd_kernel_traitsILi64ELi128ELi64ELi4ELb0ELb0EN7cutlass10bfloat16_tE19Flash_kernel_traitsILi64ELi128ELi64ELi4ES3_EELb0ELb0ELb0ELb1ELb0ELb0ELb1ELb0EEEvNS_16Flash_fwd_paramsE)
        .other          _ZN5flash16flash_fwd_kernelI23Flash_fwd_kernel_traitsILi64ELi128ELi64ELi4ELb0ELb0EN7cutlass10bfloat16_tE19Flash_kernel_traitsILi64ELi128ELi64ELi4ES3_EELb0ELb0ELb0ELb1ELb0ELb0ELb1ELb0EEEvNS_16Flash_fwd_paramsE,@"STO_CUDA_ENTRY STV_DEFAULT"
_ZN5flash16flash_fwd_kernelI23Flash_fwd_kernel_traitsILi64ELi128ELi64ELi4ELb0ELb0EN7cutlass10bfloat16_tE19Flash_kernel_traitsILi64ELi128ELi64ELi4ES3_EELb0ELb0ELb0ELb1ELb0ELb0ELb1ELb0EEEvNS_16Flash_fwd_paramsE:
.text._ZN5flash16flash_fwd_kernelI23Flash_fwd_kernel_traitsILi64ELi128ELi64ELi4ELb0ELb0EN7cutlass10bfloat16_tE19Flash_kernel_traitsILi64ELi128ELi64ELi4ES3_EELb0ELb0ELb0ELb1ELb0ELb0ELb1ELb0EEEvNS_16Flash_fwd_paramsE:
        /* <DEDUP_REMOVED lines=25> */
[----:B------:R-:W-:Y:S02]  /*0190*/  IMAD.MOV.U32 R9, RZ, RZ, -0x1 ;  /* 0xffffffffff097424 */ /* 0x000fe400078e00ff */
[----:B------:R-:W-:Y:S01]  /*01a0*/  IMAD.WIDE R6, R32, 0x4, R10 ;  /* 0x0000000420067825 */ /* 0x000fe200078e020a */
        /* <DEDUP_REMOVED lines=14> */
.L_x_1849:
[----:B-1----:R-:W1:Y:S02]  /*0290*/  LDC R4, c[0x0][0x2c8] ;  /* 0x0000b200ff047b82 */ /* 0x002e640000000800 */
.L_x_1850:
        /* <DEDUP_REMOVED lines=16> */
[----:B------:R-:W-:-:S13]  /*03a0*/  ISETP.GE.AND P0, PT, R77, 0x1, PT ;  /* 0x000000014d00780c */ /* 0x000fda0003f06270 */
[----:B------:R-:W-:Y:S05]  /*03b0*/  @!P0 BRA `(.L_x_1851) ;  /* 0x000000c400e48947 */ /* 0x000fea0003800000 */
[----:B------:R-:W1:Y:S01]  /*03c0*/  LDC R34, c[0x0][0x278] ;  /* 0x00009e00ff227b82 */ /* 0x000e620000000800 */
[----:B------:R-:W-:Y:S01]  /*03d0*/  SHF.R.S32.HI R98, RZ, 0x1f, R171 ;  /* 0x0000001fff627819 */ /* 0x000fe200000114ab */
[----:B------:R-:W-:Y:S01]  /*03e0*/  IMAD.IADD R27, R166, 0x1, -R211 ;  /* 0x00000001a61b7824 */ /* 0x000fe200078e0ad3 */
[----:B------:R-:W-:Y:S02]  /*03f0*/  ISETP.NE.AND P3, PT, R18, -0x1, PT ;  /* 0xffffffff1200780c */ /* 0x000fe40003f65270 */
[----:B------:R-:W-:Y:S02]  /*0400*/  LEA.HI R3, R98, R171, RZ, 0x3 ;  /* 0x000000ab62037211 */ /* 0x000fe400078f18ff */
[----:B------:R-:W-:Y:S01]  /*0410*/  ISETP.NE.AND P4, PT, R9, -0x1, PT ;  /* 0xffffffff0900780c */ /* 0x000fe20003f85270 */
[----:B------:R2:W-:Y:S01]  /*0420*/  STL [R1+0x44], R27 ;  /* 0x0000441b01007387 */ /* 0x0005e20000100800 */
[----:B------:R-:W-:Y:S01]  /*0430*/  SHF.R.S32.HI R10, RZ, 0x3, R3 ;  /* 0x00000003ff0a7819 */ /* 0x000fe20000011403 */
[----:B------:R-:W3:Y:S01]  /*0440*/  LDC.64 R30, c[0x0][0x3c8] ;  /* 0x0000f200ff1e7b82 */ /* 0x000ee20000000a00 */
[----:B------:R-:W-:-:S03]  /*0450*/  MOV R225, R23 ;  /* 0x0000001700e17202 */ /* 0x000fc60000000f00 */
[C---:B------:R-:W-:Y:S02]  /*0460*/  IMAD.SHL.U32 R4, R10.reuse, 0x40, RZ ;  /* 0x000000400a047824 */ /* 0x040fe400078e00ff */
[----:B------:R-:W-:Y:S01]  /*0470*/  @!P3 SHF.R.S32.HI R7, RZ, 0x1f, R32 ;  /* 0x0000001fff07b819 */ /* 0x000fe20000011420 */
[----:B------:R-:W-:Y:S01]  /*0480*/  VIADD R5, R10, 0x50 ;  /* 0x000000500a057836 */ /* 0x000fe20000000000 */
[----:B------:R-:W4:Y:S04]  /*0490*/  @!P3 LDC.64 R14, c[0x0][0x228] ;  /* 0x00008a00ff0ebb82 */ /* 0x000f280000000a00 */
[----:B------:R-:W-:Y:S02]  /*04a0*/  ISETP.GE.AND P5, PT, R5, R27, PT ;  /* 0x0000001b0500720c */ /* 0x000fe40003fa6270 */
[----:B-1----:R-:W-:-:S02]  /*04b0*/  IABS R0, R34 ;  /* 0x0000002200007213 */ /* 0x002fc40000000000 */
[----:B------:R-:W1:Y:S03]  /*04c0*/  @P3 LDC.64 R12, c[0x0][0x240] ;  /* 0x00009000ff0c3b82 */ /* 0x000e660000000a00 */
[----:B------:R-:W-:-:S04]  /*04d0*/  IMAD.MOV.U32 R33, RZ, RZ, R0 ;  /* 0x000000ffff217224 */ /* 0x000fc800078e0000 */
[----:B------:R-:W5:Y:S01]  /*04e0*/  I2F.RP R0, R33 ;  /* 0x0000002100007306 */ /* 0x000f620000209400 */
[----:B------:R-:W2:Y:S08]  /*04f0*/  @P4 LDC.64 R164, c[0x0][0x250] ;  /* 0x00009400ffa44b82 */ /* 0x000eb00000000a00 */
[----:B------:R-:W3:Y:S01]  /*0500*/  @P4 LDC.64 R96, c[0x0][0x248] ;  /* 0x00009200ff604b82 */ /* 0x000ee20000000a00 */
[----:B-----5:R5:W4:Y:S02]  /*0510*/  MUFU.RCP R2, R0 ;  /* 0x0000000000027308 */ /* 0x020b240000001000 */
[----:B-----5:R-:W-:Y:S01]  /*0520*/  IADD3 R0, R10, 0x40, RZ ;  /* 0x000000400a007810 */ /* 0x020fe20007ffe0ff */
[----:B----4-:R-:W-:-:S03]  /*0530*/  VIADD R2, R2, 0xffffffe ;  /* 0x0ffffffe02027836 */ /* 0x010fc60000000000 */
[----:B------:R-:W-:Y:S02]  /*0540*/  ISETP.GE.AND P2, PT, R0, R27, PT ;  /* 0x0000001b0000720c */ /* 0x000fe40003f46270 */
[----:B------:R-:W-:Y:S02]  /*0550*/  LOP3.LUT R0, R3, 0xfffffff8, RZ, 0xc0, !PT ;  /* 0xfffffff803007812 */ /* 0x000fe400078ec0ff */
[----:B------:R4:W5:Y:S02]  /*0560*/  F2I.FTZ.U32.TRUNC.NTZ R3, R2 ;  /* 0x0000000200037305 */ /* 0x000964000021f000 */
[----:B------:R-:W-:Y:S02]  /*0570*/  IADD3 R36, -R0, R171, RZ ;  /* 0x000000ab00247210 */ /* 0x000fe40007ffe1ff */
[----:B------:R-:W-:Y:S01]  /*0580*/  LOP3.LUT R0, R4, 0x1c0, RZ, 0xc0, !PT ;  /* 0x000001c004007812 */ /* 0x000fe200078ec0ff */
[----:B------:R-:W-:Y:S02]  /*0590*/  VIADD R4, R10, 0x60 ;  /* 0x000000600a047836 */ /* 0x000fe40000000000 */
[----:B------:R-:W-:-:S03]  /*05a0*/  IMAD.SHL.U32 R22, R36, 0x8, RZ ;  /* 0x0000000824167824 */ /* 0x000fc600078e00ff */
[----:B------:R-:W-:Y:S01]  /*05b0*/  ISETP.GE.AND P0, PT, R4, R27, PT ;  /* 0x0000001b0400720c */ /* 0x000fe20003f06270 */
[--C-:B------:R-:W-:Y:S01]  /*05c0*/  IMAD.MOV.U32 R224, RZ, RZ, R22.reuse ;  /* 0x000000ffffe07224 */ /* 0x100fe200078e0016 */
[----:B------:R2:W-:Y:S01]  /*05d0*/  STL [R1+0x28], R22 ;  /* 0x0000281601007387 */ /* 0x0005e20000100800 */
[----:B------:R-:W-:Y:S01]  /*05e0*/  IMAD.MOV.U32 R224, RZ, RZ, R22 ;  /* 0x000000ffffe07224 */ /* 0x000fe200078e0016 */
[----:B----4-:R-:W-:Y:S01]  /*05f0*/  IADD3 R2, R10, 0x70, RZ ;  /* 0x000000700a027810 */ /* 0x010fe20007ffe0ff */
[----:B-1----:R-:W-:-:S03]  /*0600*/  @P3 IMAD.WIDE.U32 R4, R18, R12, RZ ;  /* 0x0000000c12043225 */ /* 0x002fc600078e00ff */
[----:B------:R-:W-:Y:S02]  /*0610*/  LOP3.LUT R6, R0, 0x38, R224, 0xf8, !PT ;  /* 0x0000003800067812 */ /* 0x000fe400078ef8e0 */
[----:B------:R-:W-:Y:S02]  /*0620*/  SHF.R.U32.HI R0, RZ, 0x3, R0 ;  /* 0x00000003ff007819 */ /* 0x000fe40000011600 */
[----:B------:R-:W-:Y:S02]  /*0630*/  ISETP.GE.AND P1, PT, R2, R27, PT ;  /* 0x0000001b0200720c */ /* 0x000fe40003f26270 */
[----:B------:R-:W-:Y:S01]  /*0640*/  LOP3.LUT R20, R6, R0, RZ, 0x3c, !PT ;  /* 0x0000000006147212 */ /* 0x000fe200078e3cff */
[----:B------:R-:W-:Y:S01]  /*0650*/  @!P3 IMAD R0, R7, R14, RZ ;  /* 0x0000000e0700b224 */ /* 0x000fe200078e02ff */
[----:B-----5:R-:W-:Y:S02]  /*0660*/  IADD3 R2, RZ, -R3, RZ ;  /* 0x80000003ff027210 */ /* 0x020fe40007ffe0ff */
[----:B------:R-:W-:Y:S01]  /*0670*/  @P4 IADD3 R6, R8, R9, RZ ;  /* 0x0000000908064210 */ /* 0x000fe20007ffe0ff */
[----:B------:R-:W-:-:S02]  /*0680*/  @!P3 IMAD R19, R32, R15, R0 ;  /* 0x0000000f2013b224 */ /* 0x000fc400078e0200 */
[----:B------:R-:W-:Y:S02]  /*0690*/  @P4 IMAD.IADD R0, R8, 0x1, R9 ;  /* 0x0000000108004824 */ /* 0x000fe400078e0209 */
[----:B------:R-:W-:Y:S02]  /*06a0*/  @P3 IMAD R15, R18, R13, R5 ;  /* 0x0000000d120f3224 */ /* 0x000fe400078e0205 */
[----:B------:R-:W-:Y:S02]  /*06b0*/  @P3 IMAD.MOV.U32 R13, RZ, RZ, R4 ;  /* 0x000000ffff0d3224 */ /* 0x000fe400078e0004 */
[C---:B--2---:R-:W-:Y:S02]  /*06c0*/  @P4 IMAD R12, R0.reuse, R165, RZ ;  /* 0x000000a5000c4224 */ /* 0x044fe400078e02ff */
[----:B------:R-:W-:-:S04]  /*06d0*/  @P4 IMAD.WIDE.U32 R4, R0, R164, RZ ;  /* 0x000000a400044225 */ /* 0x000fc800078e00ff */
[----:B------:R-:W-:Y:S01]  /*06e0*/  IMAD R0, R2, R33, RZ ;  /* 0x0000002102007224 */ /* 0x000fe200078e02ff */
[----:B------:R-:W-:Y:S01]  /*06f0*/  MOV R2, RZ ;  /* 0x000000ff00027202 */ /* 0x000fe20000000f00 */
[C---:B---3--:R-:W-:Y:S01]  /*0700*/  @P4 IMAD R9, R6.reuse, R97, RZ ;  /* 0x0000006106094224 */ /* 0x048fe200078e02ff */
[----:B------:R-:W-:Y:S01]  /*0710*/  @P4 MOV R24, R4 ;  /* 0x0000000400184202 */ /* 0x000fe20000000f00 */
[----:B------:R-:W-:-:S04]  /*0720*/  @P4 IMAD.WIDE.U32 R6, R6, R96, RZ ;  /* 0x0000006006064225 */ /* 0x000fc800078e00ff */
[----:B------:R-:W-:Y:S01]  /*0730*/  IMAD.HI.U32 R18, R3, R0, R2 ;  /* 0x0000000003127227 */ /* 0x000fe200078e0002 */
[----:B------:R-:W-:-:S03]  /*0740*/  @P4 MOV R23, R6 ;  /* 0x0000000600174202 */ /* 0x000fc60000000f00 */
[----:B------:R-:W-:Y:S02]  /*0750*/  @P4 IMAD.IADD R26, R5, 0x1, R12 ;  /* 0x00000001051a4824 */ /* 0x000fe400078e020c */
        /* <DEDUP_REMOVED lines=15> */
.L_x_1852:
        /* <DEDUP_REMOVED lines=14> */
.L_x_1853:
[----:B------:R-:W-:Y:S01]  /*0930*/  ISETP.NE.U32.AND P4, PT, R30, RZ, PT ;  /* 0x000000ff1e00720c */ /* 0x000fe20003f85070 */
[----:B------:R-:W1:Y:S01]  /*0940*/  S2UR UR4, SR_CgaCtaId ;  /* 0x00000000000479c3 */ /* 0x000e620000008800 */
[--C-:B------:R-:W-:Y:S01]  /*0950*/  SHF.R.S32.HI R11, RZ, 0x1f, R10.reuse ;  /* 0x0000001fff0b7819 */ /* 0x100fe2000001140a */
[----:B------:R-:W-:Y:S01]  /*0960*/  @!P3 IMAD.WIDE.U32 R2, R32, R14, RZ ;  /* 0x0000000e2002b225 */ /* 0x000fe200078e00ff */
[----:B------:R-:W-:Y:S01]  /*0970*/  ISETP.NE.AND.EX P4, PT, R31, RZ, PT, P4 ;  /* 0x000000ff1f00720c */ /* 0x000fe20003f85340 */
[----:B------:R-:W-:Y:S01]  /*0980*/  ULDC.64 UR6, c[0x0][0x258] ;  /* 0x0000960000067ab9 */ /* 0x000fe20000000a00 */
[----:B------:R-:W-:Y:S01]  /*0990*/  IABS R0, R16 ;  /* 0x0000001000007213 */ /* 0x000fe20000000000 */
[----:B------:R-:W-:Y:S01]  /*09a0*/  IMAD.WIDE R38, R21, 0x80, R10 ;  /* 0x0000008015267825 */ /* 0x000fe200078e020a */
[----:B------:R-:W-:Y:S01]  /*09b0*/  SHF.R.S32.HI R225, RZ, 0x1f, R224 ;  /* 0x0000001fffe17819 */ /* 0x000fe200000114e0 */
[----:B------:R-:W-:Y:S01]  /*09c0*/  UMOV UR5, 0x400 ;  /* 0x0000040000057882 */ /* 0x000fe20000000000 */
[----:B------:R-:W-:Y:S01]  /*09d0*/  @!P3 MOV R13, R2 ;  /* 0x00000002000db202 */ /* 0x000fe20000000f00 */
[----:B------:R-:W-:Y:S01]  /*09e0*/  IMAD.MOV.U32 R5, RZ, RZ, R0 ;  /* 0x000000ffff057224 */ /* 0x000fe200078e0000 */
[----:B------:R-:W-:Y:S01]  /*09f0*/  LEA.HI R4, R98, R171, RZ, 0x6 ;  /* 0x000000ab62047211 */ /* 0x000fe200078f30ff */
[----:B------:R-:W-:Y:S01]  /*0a00*/  @!P3 IMAD.IADD R15, R3, 0x1, R19 ;  /* 0x00000001030fb824 */ /* 0x000fe200078e0213 */
[----:B------:R2:W-:Y:S01]  /*0a10*/  STL [R1+0x2c], R225 ;  /* 0x00002ce101007387 */ /* 0x0005e20000100800 */
[----:B------:R-:W-:Y:S01]  /*0a20*/  IADD3 R2, P3, R224, R13, RZ ;  /* 0x0000000de0027210 */ /* 0x000fe20007f7e0ff */
[----:B------:R-:W-:Y:S01]  /*0a30*/  IMAD.HI.U32 R14, R18, R5, RZ ;  /* 0x00000005120e7227 */ /* 0x000fe200078e00ff */
[----:B------:R-:W3:Y:S01]  /*0a40*/  @P4 LDC.64 R28, c[0x0][0x3d0] ;  /* 0x0000f400ff1c4b82 */ /* 0x000ee20000000a00 */
[----:B------:R2:W-:Y:S01]  /*0a50*/  STL.64 [R1+0x20], R38 ;  /* 0x0000202601007387 */ /* 0x0005e20000100a00 */
[----:B------:R-:W-:Y:S01]  /*0a60*/  IADD3.X R3, R225, R15, RZ, P3, !PT ;  /* 0x0000000fe1037210 */ /* 0x000fe20001ffe4ff */
[----:B------:R-:W-:Y:S01]  /*0a70*/  IMAD.MOV R0, RZ, RZ, -R14 ;  /* 0x000000ffff007224 */ /* 0x000fe200078e0a0e */
[----:B------:R-:W-:Y:S01]  /*0a80*/  ISETP.GE.AND P3, PT, R10, R27, PT ;  /* 0x0000001b0a00720c */ /* 0x000fe20003f66270 */
[----:B------:R-:W-:Y:S01]  /*0a90*/  IMAD.SHL.U32 R4, R4, 0x8, RZ ;  /* 0x0000000804047824 */ /* 0x000fe200078e00ff */
[----:B------:R-:W-:Y:S01]  /*0aa0*/  SHF.R.S32.HI R17, RZ, 0x1f, R16 ;  /* 0x0000001fff117819 */ /* 0x000fe20000011410 */
[C---:B------:R-:W-:Y:S01]  /*0ab0*/  IMAD R15, R33.reuse, R0, R5 ;  /* 0x00000000210f7224 */ /* 0x040fe200078e0205 */
[----:B-1----:R-:W-:Y:S01]  /*0ac0*/  ULEA UR4, UR4, UR5, 0x18 ;  /* 0x0000000504047291 */ /* 0x002fe2000f8ec03f */
[----:B------:R-:W-:Y:S01]  /*0ad0*/  IMAD.WIDE.U32 R8, R16, UR6, R2 ;  /* 0x0000000610087c25 */ /* 0x000fe2000f8e0002 */
[----:B------:R-:W-:Y:S01]  /*0ae0*/  LOP3.LUT R4, R20, 0xfffffe00, R4, 0xf8, !PT ;  /* 0xfffffe0014047812 */ /* 0x000fe200078ef804 */
[----:B------:R-:W-:Y:S01]  /*0af0*/  BSSY B0, `(.L_x_1854) ;  /* 0x000001b000007945 */ /* 0x000fe20003800000 */
[----:B------:R-:W-:Y:S01]  /*0b00*/  ISETP.GT.U32.AND P6, PT, R33, R15, PT ;  /* 0x0000000f2100720c */ /* 0x000fe20003fc4070 */
[----:B------:R-:W-:Y:S01]  /*0b10*/  IMAD R0, R17, UR6, RZ ;  /* 0x0000000611007c24 */ /* 0x000fe2000f8e02ff */
[----:B------:R-:W-:Y:S01]  /*0b20*/  IADD3 R13, R10, 0x10, RZ ;  /* 0x000000100a0d7810 */ /* 0x000fe20007ffe0ff */
[----:B------:R-:W-:Y:S01]  /*0b30*/  VIADD R12, R77, 0x3f ;  /* 0x0000003f4d0c7836 */ /* 0x000fe20000000000 */
[----:B------:R-:W-:Y:S01]  /*0b40*/  LEA R209, R4, UR4, 0x1 ;  /* 0x0000000404d17c11 */ /* 0x000fe2000f8e08ff */
[----:B------:R-:W-:-:S02]  /*0b50*/  IMAD R0, R16, UR7, R0 ;  /* 0x0000000710007c24 */ /* 0x000fc4000f8e0200 */
[----:B------:R-:W-:-:S03]  /*0b60*/  VIADD R19, R10, 0x20 ;  /* 0x000000200a137836 */ /* 0x000fc60000000000 */
[----:B------:R-:W-:Y:S01]  /*0b70*/  IADD3 R7, R9, R0, RZ ;  /* 0x0000000009077210 */ /* 0x000fe20007ffe0ff */
        /* <DEDUP_REMOVED lines=18> */
.L_x_1855:
[----:B------:R-:W-:Y:S05]  /*0ca0*/  BSYNC B0 ;  /* 0x0000000000007941 */ /* 0x000fea0003800000 */
.L_x_1854:
[-C--:B------:R-:W-:Y:S01]  /*0cb0*/  ISETP.GE.AND P3, PT, R13, R27.reuse, PT ;  /* 0x0000001b0d00720c */ /* 0x080fe20003f66270 */
[----:B------:R-:W-:Y:S01]  /*0cc0*/  BSSY B0, `(.L_x_1856) ;  /* 0x000001c000007945 */ /* 0x000fe20003800000 */
[----:B------:R-:W-:Y:S01]  /*0cd0*/  SHF.R.S32.HI R0, RZ, 0x1f, R12 ;  /* 0x0000001fff007819 */ /* 0x000fe2000001140c */
[----:B------:R-:W-:Y:S02]  /*0ce0*/  @!P6 IMAD.IADD R15, R15, 0x1, -R33 ;  /* 0x000000010f0fe824 */ /* 0x000fe400078e0a21 */
[----:B------:R-:W-:Y:S01]  /*0cf0*/  @!P6 VIADD R14, R14, 0x1 ;  /* 0x000000010e0ee836 */ /* 0x000fe20000000000 */
[----:B------:R-:W-:Y:S01]  /*0d00*/  ISETP.GE.AND P6, PT, R19, R27, PT ;  /* 0x0000001b1300720c */ /* 0x000fe20003fc6270 */
[----:B------:R-:W-:Y:S01]  /*0d10*/  VIADD R22, R10, 0x30 ;  /* 0x000000300a167836 */ /* 0x000fe20000000000 */
[----:B------:R-:W-:-:S05]  /*0d20*/  LEA.HI R210, R0, R12, RZ, 0x6 ;  /* 0x0000000c00d27211 */ /* 0x000fca00078f30ff */
[----:B------:R-:W-:Y:S06]  /*0d30*/  @P3 BRA `(.L_x_1857) ;  /* 0x0000000000503947 */ /* 0x000fec0003800000 */
        /* <DEDUP_REMOVED lines=20> */
.L_x_1857:
[----:B------:R-:W-:Y:S05]  /*0e80*/  BSYNC B0 ;  /* 0x0000000000007941 */ /* 0x000fea0003800000 */
.L_x_1856:
[----:B------:R-:W-:Y:S01]  /*0e90*/  LEA.HI.SX32 R76, R210, 0xffffffff, 0x1a ;  /* 0xffffffffd24c7811 */ /* 0x000fe200078fd2ff */
[----:B------:R-:W-:Y:S01]  /*0ea0*/  BSSY B0, `(.L_x_1858) ;  /* 0x0000018000007945 */ /* 0x000fe20003800000 */
[----:B------:R-:W-:-:S03]  /*0eb0*/  ISETP.GE.AND P3, PT, R22, R27, PT ;  /* 0x0000001b1600720c */ /* 0x000fc60003f66270 */
[----:B------:R-:W-:Y:S01]  /*0ec0*/  IMAD R18, R76, -0x40, R77 ;  /* 0xffffffc04c127824 */ /* 0x000fe200078e024d */
        /* <DEDUP_REMOVED lines=21> */
.L_x_1859:
[----:B------:R-:W-:Y:S05]  /*1020*/  BSYNC B0 ;  /* 0x0000000000007941 */ /* 0x000fea0003800000 */
.L_x_1858:
[----:B------:R-:W-:Y:S01]  /*1030*/  BSSY B0, `(.L_x_1860) ;  /* 0x0000018000007945 */ /* 0x000fe20003800000 */
[----:B------:R-:W-:Y:S02]  /*1040*/  ISETP.GE.AND P6, PT, R13, R18, PT ;  /* 0x000000120d00720c */ /* 0x000fe40003fc6270 */
[----:B------:R-:W-:Y:S01]  /*1050*/  LEA.HI R27, R98, R171, RZ, 0x4 ;  /* 0x000000ab621b7211 */ /* 0x000fe200078f20ff */
        /* <DEDUP_REMOVED lines=21> */
.L_x_1861:
[----:B------:R-:W-:Y:S05]  /*11b0*/  BSYNC B0 ;  /* 0x0000000000007941 */ /* 0x000fea0003800000 */
.L_x_1860:
[----:B------:R-:W-:Y:S01]  /*11c0*/  LOP3.LUT R12, R27, 0xfffffff0, RZ, 0xc0, !PT ;  /* 0xfffffff01b0c7812 */ /* 0x000fe200078ec0ff */
[----:B------:R-:W-:Y:S01]  /*11d0*/  BSSY B0, `(.L_x_1862) ;  /* 0x0000019000007945 */ /* 0x000fe20003800000 */
[----:B------:R-:W-:Y:S02]  /*11e0*/  ISETP.GE.AND P3, PT, R13, R18, PT ;  /* 0x000000120d00720c */ /* 0x000fe40003f66270 */
[----:B------:R-:W-:Y:S01]  /*11f0*/  LOP3.LUT R13, R16, R34, RZ, 0x3c, !PT ;  /* 0x00000022100d7212 */ /* 0x000fe200078e3cff */
        /* <DEDUP_REMOVED lines=22> */
.L_x_1863:
[----:B------:R-:W-:Y:S05]  /*1360*/  BSYNC B0 ;  /* 0x0000000000007941 */ /* 0x000fea0003800000 */
.L_x_1862:
[----:B------:R-:W-:Y:S01]  /*1370*/  SHF.R.S32.HI R0, RZ, 0x1f, R12 ;  /* 0x0000001fff007819 */ /* 0x000fe2000001140c */
[----:B------:R-:W-:Y:S01]  /*1380*/  BSSY B0, `(.L_x_1864) ;  /* 0x0000018000007945 */ /* 0x000fe20003800000 */
[----:B------:R-:W-:Y:S02]  /*1390*/  ISETP.GE.AND P2, PT, R13, RZ, PT ;  /* 0x000000ff0d00720c */ /* 0x000fe40003f46270 */
        /* <DEDUP_REMOVED lines=22> */
.L_x_1865:
[----:B------:R-:W-:Y:S05]  /*1500*/  BSYNC B0 ;  /* 0x0000000000007941 */ /* 0x000fea0003800000 */
.L_x_1864:
[----:B------:R-:W-:Y:S01]  /*1510*/  LOP3.LUT R0, R21, 0xfffffff8, RZ, 0xc0, !PT ;  /* 0xfffffff815007812 */ /* 0x000fe200078ec0ff */
[----:B------:R-:W-:Y:S01]  /*1520*/  BSSY B0, `(.L_x_1866) ;  /* 0x0000018000007945 */ /* 0x000fe20003800000 */
[----:B------:R-:W-:-:S03]  /*1530*/  ISETP.GE.U32.AND P5, PT, R15, R33, PT ;  /* 0x000000210f00720c */ /* 0x000fc60003fa6070 */
        /* <DEDUP_REMOVED lines=22> */
.L_x_1867:
[----:B------:R-:W-:Y:S05]  /*16a0*/  BSYNC B0 ;  /* 0x0000000000007941 */ /* 0x000fea0003800000 */
.L_x_1866:
        /* <DEDUP_REMOVED lines=11> */
[----:B----4-:R-:W-:-:S04]  /*1760*/  IMAD.WIDE.U32 R4, R6, UR6, R2 ;  /* 0x0000000606047c25 */ /* 0x010fc8000f8e0002 */
        /* <DEDUP_REMOVED lines=10> */
.L_x_1869:
[----:B------:R-:W-:Y:S05]  /*1810*/  BSYNC B0 ;  /* 0x0000000000007941 */ /* 0x000fea0003800000 */
.L_x_1868:
[----:B------:R-:W-:Y:S01]  /*1820*/  ISETP.NE.AND P0, PT, R34, RZ, PT ;  /* 0x000000ff2200720c */ /* 0x000fe20003f05270 */
[----:B------:R-:W-:Y:S01]  /*1830*/  @P5 VIADD R14, R14, 0x1 ;  /* 0x000000010e0e5836 */ /* 0x000fe20000000000 */
[----:B------:R-:W-:Y:S01]  /*1840*/  @P4 SHF.R.S32.HI R12, RZ, 0x1f, R32 ;  /* 0x0000001fff0c4819 */ /* 0x000fe20000011420 */
[----:B------:R-:W-:Y:S01]  /*1850*/  IMAD R6, R11, R96, RZ ;  /* 0x000000600b067224 */ /* 0x000fe200078e02ff */
[----:B------:R-:W-:Y:S01]  /*1860*/  ULDC.64 UR6, c[0x0][0x260] ;  /* 0x0000980000067ab9 */ /* 0x000fe20000000a00 */
[----:B------:R-:W-:Y:S01]  /*1870*/  IMAD.MOV.U32 R0, RZ, RZ, R14 ;  /* 0x000000ffff007224 */ /* 0x000fe200078e000e */
[----:B------:R-:W-:Y:S01]  /*1880*/  ISETP.GE.AND P5, PT, R19, R18, PT ;  /* 0x000000121300720c */ /* 0x000fe20003fa6270 */
[----:B----4-:R-:W-:Y:S01]  /*1890*/  IMAD.WIDE.U32 R4, R10, R96, R224 ;  /* 0x000000600a047225 */ /* 0x010fe200078e00e0 */
[----:B------:R-:W-:Y:S01]  /*18a0*/  SHF.L.U64.HI R170, R96, 0x6, R97 ;  /* 0x0000000660aa7819 */ /* 0x000fe20000010261 */
[----:B------:R-:W-:Y:S01]  /*18b0*/  BSSY B0, `(.L_x_1870) ;  /* 0x000003c000007945 */ /* 0x000fe20003800000 */
[----:B------:R-:W-:Y:S01]  /*18c0*/  @!P2 IADD3 R0, -R0, RZ, RZ ;  /* 0x000000ff0000a210 */ /* 0x000fe20007ffe1ff */
[----:B------:R-:W-:Y:S01]  /*18d0*/  IMAD R7, R11, R164, RZ ;  /* 0x000000a40b077224 */ /* 0x000fe200078e02ff */
[----:B------:R-:W-:Y:S01]  /*18e0*/  IADD3 R4, P2, R23, R4, RZ ;  /* 0x0000000417047210 */ /* 0x000fe20007f5e0ff */
[----:B------:R-:W-:Y:S01]  /*18f0*/  IMAD.WIDE.U32 R2, R10, R164, R224 ;  /* 0x000000a40a027225 */ /* 0x000fe200078e00e0 */
[----:B------:R-:W-:-:S02]  /*1900*/  @!P0 LOP3.LUT R0, RZ, R34, RZ, 0x33, !PT ;  /* 0x00000022ff008212 */ /* 0x000fc400078e33ff */
[----:B------:R-:W-:Y:S01]  /*1910*/  SHF.R.S32.HI R15, RZ, 0x1f, R76 ;  /* 0x0000001fff0f7819 */ /* 0x000fe2000001144c */
[----:B------:R-:W-:Y:S01]  /*1920*/  IMAD R9, R10, R97, R6 ;  /* 0x000000610a097224 */ /* 0x000fe200078e0206 */
[----:B------:R-:W-:Y:S01]  /*1930*/  IADD3 R8, P1, R24, R2, RZ ;  /* 0x0000000218087210 */ /* 0x000fe20007f3e0ff */
[----:B------:R-:W-:Y:S01]  /*1940*/  IMAD R6, R10, R165, R7 ;  /* 0x000000a50a067224 */ /* 0x000fe200078e0207 */
[----:B------:R-:W-:Y:S01]  /*1950*/  SHF.L.U32 R99, R96, 0x6, RZ ;  /* 0x0000000660637819 */ /* 0x000fe200000006ff */
[-C--:B---3--:R-:W-:Y:S01]  /*1960*/  @P4 IMAD R7, R12, R28.reuse, RZ ;  /* 0x0000001c0c074224 */ /* 0x088fe200078e02ff */
[----:B------:R-:W-:Y:S01]  /*1970*/  IADD3.X R5, R25, R5, R9, P2, !PT ;  /* 0x0000000519057210 */ /* 0x000fe200017fe409 */
[----:B------:R-:W-:Y:S01]  /*1980*/  IMAD.MOV.U32 R13, RZ, RZ, 0x10 ;  /* 0x00000010ff0d7424 */ /* 0x000fe200078e00ff */
[----:B------:R-:W-:Y:S01]  /*1990*/  IADD3.X R9, R26, R3, R6, P1, !PT ;  /* 0x000000031a097210 */ /* 0x000fe20000ffe406 */
[----:B------:R-:W-:Y:S01]  /*19a0*/  @P4 IMAD.WIDE.U32 R2, R32, R28, R16 ;  /* 0x0000001c20024225 */ /* 0x000fe200078e0010 */
[----:B------:R-:W-:-:S02]  /*19b0*/  SHF.R.S32.HI R6, RZ, 0x1f, R0 ;  /* 0x0000001fff067819 */ /* 0x000fc40000011400 */
[----:B------:R-:W-:Y:S01]  /*19c0*/  R2P PR, R20, 0x6 ;  /* 0x0000000614007804 */ /* 0x000fe20000000000 */
[----:B------:R-:W-:Y:S01]  /*19d0*/  @P4 IMAD R7, R32, R29, R7 ;  /* 0x0000001d20074224 */ /* 0x000fe200078e0207 */
[----:B------:R-:W-:Y:S01]  /*19e0*/  @P4 LEA R12, P0, R2, R30, 0x2 ;  /* 0x0000001e020c4211 */ /* 0x000fe200078010ff */
[----:B------:R-:W-:Y:S01]  /*19f0*/  IMAD.WIDE.U32 R244, R0, UR6, R4 ;  /* 0x0000000600f47c25 */ /* 0x000fe2000f8e0004 */
[----:B------:R-:W-:-:S03]  /*1a00*/  SHF.R.S32.HI R14, RZ, 0x4, R27 ;  /* 0x00000004ff0e7819 */ /* 0x000fc6000001141b */
[----:B------:R-:W-:Y:S01]  /*1a10*/  @P4 IMAD.IADD R11, R3, 0x1, R7 ;  /* 0x00000001030b4824 */ /* 0x000fe200078e0207 */
[----:B------:R-:W-:Y:S01]  /*1a20*/  SEL R3, R13, 0xfffffff0, !P1 ;  /* 0xfffffff00d037807 */ /* 0x000fe20004800000 */
[----:B------:R-:W-:Y:S01]  /*1a30*/  IMAD R7, R6, UR6, RZ ;  /* 0x0000000606077c24 */ /* 0x000fe2000f8e02ff */
[----:B------:R-:W-:Y:S01]  /*1a40*/  ISETP.GE.AND P1, PT, R19, R18, PT ;  /* 0x000000121300720c */ /* 0x000fe20003f26270 */
[----:B------:R-:W-:Y:S01]  /*1a50*/  IMAD.SHL.U32 R16, R36, 0x40, RZ ;  /* 0x0000004024107824 */ /* 0x000fe200078e00ff */
[----:B------:R-:W-:Y:S01]  /*1a60*/  MOV R19, 0x20 ;  /* 0x0000002000137802 */ /* 0x000fe20000000f00 */
[----:B------:R-:W-:Y:S01]  /*1a70*/  IMAD R7, R0, UR7, R7 ;  /* 0x0000000700077c24 */ /* 0x000fe2000f8e0207 */
[----:B------:R-:W-:Y:S01]  /*1a80*/  ULDC.64 UR6, c[0x0][0x268] ;  /* 0x00009a0000067ab9 */ /* 0x000fe20000000a00 */
[----:B------:R-:W-:Y:S01]  /*1a90*/  @P4 LEA.HI.X R13, R2, R31, R11, 0x2, P0 ;  /* 0x0000001f020d4211 */ /* 0x000fe200000f140b */
[----:B--2---:R-:W-:Y:S01]  /*1aa0*/  IMAD.WIDE.U32 R38, R0, UR6, R8 ;  /* 0x0000000600267c25 */ /* 0x004fe2000f8e0008 */
[----:B------:R-:W-:-:S02]  /*1ab0*/  SEL R4, R19, 0xffffffe0, !P2 ;  /* 0xffffffe013047807 */ /* 0x000fc40005000000 */
[----:B------:R-:W-:Y:S01]  /*1ac0*/  ISETP.GE.AND P2, PT, R10, R18, PT ;  /* 0x000000120a00720c */ /* 0x000fe20003f46270 */
[----:B------:R-:W-:Y:S01]  /*1ad0*/  IMAD R6, R6, UR6, RZ ;  /* 0x0000000606067c24 */ /* 0x000fe2000f8e02ff */
[----:B------:R2:W-:Y:S01]  /*1ae0*/  STL.64 [R1+0x30], R38 ;  /* 0x0000302601007387 */ /* 0x0005e20000100a00 */
[----:B------:R-:W-:Y:S01]  /*1af0*/  MOV R236, R244 ;  /* 0x000000f400ec7202 */ /* 0x000fe20000000f00 */
[----:B------:R-:W-:Y:S01]  /*1b00*/  IMAD R2, R170, R76, RZ ;  /* 0x0000004caa027224 */ /* 0x000fe200078e02ff */
[----:B------:R-:W-:Y:S01]  /*1b10*/  LEA.HI R5, R27, R14, RZ, 0x1 ;  /* 0x0000000e1b057211 */ /* 0x000fe200078f08ff */
[----:B------:R-:W-:Y:S01]  /*1b20*/  IMAD.IADD R237, R245, 0x1, R7 ;  /* 0x00000001f5ed7824 */ /* 0x000fe200078e0207 */
[----:B------:R-:W-:Y:S01]  /*1b30*/  ISETP.GE.AND P0, PT, R10, R18, PT ;  /* 0x000000120a00720c */ /* 0x000fe20003f06270 */
[----:B------:R-:W-:Y:S01]  /*1b40*/  IMAD R17, R0, UR7, R6 ;  /* 0x0000000700117c24 */ /* 0x000fe2000f8e0206 */
[----:B------:R-:W-:Y:S01]  /*1b50*/  LOP3.LUT R5, R5, 0xfffffffe, RZ, 0xc0, !PT ;  /* 0xfffffffe05057812 */ /* 0x000fe200078ec0ff */
[-C--:B------:R-:W-:Y:S01]  /*1b60*/  IMAD R11, R15, R99.reuse, R2 ;  /* 0x000000630f0b7224 */ /* 0x080fe200078e0202 */
[----:B------:R-:W-:Y:S01]  /*1b70*/  LOP3.LUT R0, R16, 0x1c0, RZ, 0xc0, !PT ;  /* 0x000001c010007812 */ /* 0x000fe200078ec0ff */
[----:B------:R-:W-:-:S04]  /*1b80*/  IMAD.WIDE.U32 R6, R76, R99, R236 ;  /* 0x000000634c067225 */ /* 0x000fc800078e00ec */
[----:B------:R-:W-:Y:S01]  /*1b90*/  IMAD.SHL.U32 R2, R10, 0x8, RZ ;  /* 0x000000080a027824 */ /* 0x000fe200078e00ff */
[----:B------:R-:W-:Y:S01]  /*1ba0*/  IADD3 R9, R7, R11, RZ ;  /* 0x0000000b07097210 */ /* 0x000fe20007ffe0ff */
        /* <DEDUP_REMOVED lines=12> */
.L_x_1871:
[----:B------:R-:W-:Y:S05]  /*1c70*/  BSYNC B0 ;  /* 0x0000000000007941 */ /* 0x000fea0003800000 */
.L_x_1870:
[C---:B------:R-:W-:Y:S01]  /*1c80*/  SHF.L.U64.HI R172, R96.reuse, 0x4, R97 ;  /* 0x0000000460ac7819 */ /* 0x040fe20000010261 */
[----:B------:R-:W-:Y:S01]  /*1c90*/  IMAD.SHL.U32 R173, R96, 0x10, RZ ;  /* 0x0000001060ad7824 */ /* 0x000fe200078e00ff */
[----:B------:R-:W-:Y:S01]  /*1ca0*/  LOP3.LUT R2, R0, 0x8, R2, 0xf8, !PT ;  /* 0x0000000800027812 */ /* 0x000fe200078ef802 */
[----:B------:R-:W-:Y:S01]  /*1cb0*/  BSSY B0, `(.L_x_1872) ;  /* 0x0000015000007945 */ /* 0x000fe20003800000 */
[----:B------:R-:W-:Y:S01]  /*1cc0*/  SHF.R.U32.HI R0, RZ, 0x3, R0 ;  /* 0x00000003ff007819 */ /* 0x000fe20000011600 */
[----:B------:R1:W-:Y:S01]  /*1cd0*/  STL [R1+0x38], R172 ;  /* 0x000038ac01007387 */ /* 0x0003e20000100800 */
[----:B------:R-:W-:Y:S01]  /*1ce0*/  ISETP.GE.AND P2, PT, R22, R18, PT ;  /* 0x000000121600720c */ /* 0x000fe20003f46270 */
[----:B------:R-:W-:Y:S01]  /*1cf0*/  IMAD.IADD R14, R14, 0x1, -R5 ;  /* 0x000000010e0e7824 */ /* 0x000fe200078e0a05 */
[----:B------:R-:W-:Y:S01]  /*1d00*/  LOP3.LUT R16, R2, R0, RZ, 0x3c, !PT ;  /* 0x0000000002107212 */ /* 0x000fe200078e3cff */
        /* <DEDUP_REMOVED lines=9> */
[----:B----4-:R-:W-:-:S04]  /*1da0*/  LEA R10, P6, R0, UR6, 0x1 ;  /* 0x00000006000a7c11 */ /* 0x010fc8000f8c08ff */
[----:B------:R-:W-:-:S05]  /*1db0*/  LEA.HI.X R11, R0, UR7, R2, 0x1, P6 ;  /* 0x00000007000b7c11 */ /* 0x000fca000b0f0c02 */
[----:B------:R-:W-:Y:S01]  /*1dc0*/  @!PT LDS RZ, [RZ] ;  /* 0x00000000fffff984 */ /* 0x000fe20000000800 */
[----:B------:R-:W-:Y:S01]  /*1dd0*/  @!PT LDS RZ, [RZ] ;  /* 0x00000000fffff984 */ /* 0x000fe20000000800 */
[----:B------:R-:W-:Y:S01]  /*1de0*/  @!PT LDS RZ, [RZ] ;  /* 0x00000000fffff984 */ /* 0x000fe20000000800 */
[----:B------:R4:W-:Y:S04]  /*1df0*/  LDGSTS.E.BYPASS.LTC128B.128 [R209+0x4800], desc[UR8][R10.64] ;  /* 0x048000000ad17fae */ /* 0x0009e8000b901d48 */
.L_x_1873:
[----:B------:R-:W-:Y:S05]  /*1e00*/  BSYNC B0 ;  /* 0x0000000000007941 */ /* 0x000fea0003800000 */
.L_x_1872:
        /* <DEDUP_REMOVED lines=9> */
[----:B----4-:R-:W-:-:S04]  /*1ea0*/  LEA R10, P5, R0, UR6, 0x1 ;  /* 0x00000006000a7c11 */ /* 0x010fc8000f8a08ff */
[----:B------:R-:W-:-:S05]  /*1eb0*/  LEA.HI.X R11, R0, UR7, R2, 0x1, P5 ;  /* 0x00000007000b7c11 */ /* 0x000fca000a8f0c02 */
[----:B------:R-:W-:Y:S01]  /*1ec0*/  @!PT LDS RZ, [RZ] ;  /* 0x00000000fffff984 */ /* 0x000fe20000000800 */
[----:B------:R-:W-:Y:S01]  /*1ed0*/  @!PT LDS RZ, [RZ] ;  /* 0x00000000fffff984 */ /* 0x000fe20000000800 */
[----:B------:R-:W-:Y:S01]  /*1ee0*/  @!PT LDS RZ, [RZ] ;  /* 0x00000000fffff984 */ /* 0x000fe20000000800 */
[----:B------:R4:W-:Y:S04]  /*1ef0*/  LDGSTS.E.BYPASS.LTC128B.128 [R209+0x5000], desc[UR8][R10.64] ;  /* 0x050000000ad17fae */ /* 0x0009e8000b901d48 */
.L_x_1875:
[----:B------:R-:W-:Y:S05]  /*1f00*/  BSYNC B0 ;  /* 0x0000000000007941 */ /* 0x000fea0003800000 */
.L_x_1874:
        /* <DEDUP_REMOVED lines=17> */
.L_x_1877:
[----:B------:R-:W-:Y:S05]  /*2020*/  BSYNC B0 ;  /* 0x0000000000007941 */ /* 0x000fea0003800000 */
.L_x_1876:
[----:B----4-:R-:W-:Y:S01]  /*2030*/  IMAD.IADD R10, R39, 0x1, R17 ;  /* 0x00000001270a7824 */ /* 0x010fe200078e0211 */
[----:B------:R-:W0:Y:S01]  /*2040*/  LDGDEPBAR ;  /* 0x00000000000079af */ /* 0x000e220000000000 */
[----:B------:R-:W-:Y:S01]  /*2050*/  IMAD.SHL.U32 R0, R20, 0x40, RZ ;  /* 0x0000004014007824 */ /* 0x000fe200078e00ff */
[----:B------:R-:W-:Y:S01]  /*2060*/  LEA.HI R98, R98, R171, RZ, 0x5 ;  /* 0x000000ab62627211 */ /* 0x000fe200078f28ff */
[----:B------:R-:W-:Y:S01]  /*2070*/  IMAD.SHL.U32 R5, R14, 0x8, RZ ;  /* 0x000000080e057824 */ /* 0x000fe200078e00ff */
[----:B------:R4:W5:Y:S01]  /*2080*/  @P4 LDG.E R167, desc[UR8][R12.64] ;  /* 0x000000080ca74981 */ /* 0x000962000c1e1900 */
[----:B------:R-:W-:Y:S01]  /*2090*/  IMAD.SHL.U32 R2, R21, 0x40, RZ ;  /* 0x0000004015027824 */ /* 0x000fe200078e00ff */
[----:B------:R-:W-:Y:S01]  /*20a0*/  LOP3.LUT R0, R0, 0x1c0, RZ, 0xc0, !PT ;  /* 0x000001c000007812 */ /* 0x000fe200078ec0ff */
[----:B------:R-:W-:-:S04]  /*20b0*/  DEPBAR.LE SB0, 0x0 ;  /* 0x000080000000791a */ /* 0x000fc80000000000 */
[----:B------:R-:W-:Y:S01]  /*20c0*/  BAR.SYNC.DEFER_BLOCKING 0x0 ;  /* 0x0000000000007b1d */ /* 0x000fe20000010000 */
[----:B-1----:R-:W-:Y:S01]  /*20d0*/  LOP3.LUT R7, R0, 0x8, R5, 0xf8, !PT ;  /* 0x0000000800077812 */ /* 0x002fe200078ef805 */
[----:B------:R-:W-:-:S04]  /*20e0*/  IMAD R5, R15, R164, RZ ;  /* 0x000000a40f057224 */ /* 0x000fc800078e02ff */
[----:B------:R4:W-:Y:S01]  /*20f0*/  STL [R1+0x40], R10 ;  /* 0x0000400a01007387 */ /* 0x0009e20000100800 */
[----:B------:R-:W-:Y:S02]  /*2100*/  SHF.R.S32.HI R79, RZ, 0x5, R98 ;  /* 0x00000005ff4f7819 */ /* 0x000fe40000011462 */
[----:B------:R-:W-:Y:S02]  /*2110*/  SHF.R.U32.HI R6, RZ, 0x3, R0 ;  /* 0x00000003ff067819 */ /* 0x000fe40000011600 */
[----:B------:R-:W-:Y:S01]  /*2120*/  LOP3.LUT R169, R2, 0xfffffe00, RZ, 0xc0, !PT ;  /* 0xfffffe0002a97812 */ /* 0x000fe200078ec0ff */
[C---:B------:R-:W-:Y:S01]  /*2130*/  IMAD.WIDE.U32 R8, R76.reuse, R164, RZ ;  /* 0x000000a44c087225 */ /* 0x040fe200078e00ff */
[----:B------:R4:W-:Y:S03]  /*2140*/  @P0 STS.128 [R209+0x6000], RZ ;  /* 0x006000ffd1000388 */ /* 0x0009e60000000c00 */
[----:B------:R-:W-:Y:S01]  /*2150*/  IMAD R0, R76, R165, R5 ;  /* 0x000000a54c007224 */ /* 0x000fe200078e0205 */
[----:B------:R-:W-:Y:S01]  /*2160*/  LOP3.LUT R168, R7, R6, RZ, 0x3c, !PT ;  /* 0x0000000607a87212 */ /* 0x000fe200078e3cff */
[----:B------:R-:W-:-:S02]  /*2170*/  IMAD R2, R79, 0x400, R169 ;  /* 0x000004004f027824 */ /* 0x000fc400078e02a9 */
[----:B------:R-:W-:Y:S01]  /*2180*/  IMAD.IADD R5, R9, 0x1, R0 ;  /* 0x0000000109057824 */ /* 0x000fe200078e0200 */
[----:B------:R-:W-:Y:S01]  /*2190*/  LEA R6, P2, R8, R38, 0x6 ;  /* 0x0000002608067211 */ /* 0x000fe200078430ff */
[----:B------:R-:W-:Y:S02]  /*21a0*/  IMAD R0, R14, 0x200, R16 ;  /* 0x000002000e007824 */ /* 0x000fe400078e0210 */
[----:B------:R-:W-:Y:S01]  /*21b0*/  IMAD.IADD R2, R168, 0x1, R2 ;  /* 0x00000001a8027824 */ /* 0x000fe200078e0202 */
[----:B------:R-:W-:Y:S01]  /*21c0*/  BSSY B0, `(.L_x_1878) ;  /* 0x0000011000007945 */ /* 0x000fe20003800000 */
[----:B------:R-:W-:Y:S02]  /*21d0*/  ISETP.GE.AND P5, PT, R22, R18, PT ;  /* 0x000000121600720c */ /* 0x000fe40003fa6270 */
[----:B------:R-:W-:Y:S02]  /*21e0*/  LEA.HI.X R7, R8, R10, R5, 0x6, P2 ;  /* 0x0000000a08077211 */ /* 0x000fe400010f3405 */
[----:B------:R-:W-:-:S02]  /*21f0*/  LEA R78, R0, UR4, 0x1 ;  /* 0x00000004004e7c11 */ /* 0x000fc4000f8e08ff */
[----:B------:R-:W-:Y:S01]  /*2200*/  LEA R201, R2, UR4, 0x1 ;  /* 0x0000000402c97c11 */ /* 0x000fe2000f8e08ff */
        /* <DEDUP_REMOVED lines=12> */
.L_x_1879:
[----:B------:R-:W-:Y:S05]  /*22d0*/  BSYNC B0 ;  /* 0x0000000000007941 */ /* 0x000fea0003800000 */
.L_x_1878:
        /* <DEDUP_REMOVED lines=16> */
.L_x_1881:
[----:B------:R-:W-:Y:S05]  /*23e0*/  BSYNC B0 ;  /* 0x0000000000007941 */ /* 0x000fea0003800000 */
.L_x_1880:
        /* <DEDUP_REMOVED lines=16> */
.L_x_1883:
[----:B------:R-:W-:Y:S05]  /*24f0*/  BSYNC B0 ;  /* 0x0000000000007941 */ /* 0x000fea0003800000 */
.L_x_1882:
        /* <DEDUP_REMOVED lines=17> */
.L_x_1885:
[----:B------:R-:W-:Y:S05]  /*2610*/  BSYNC B0 ;  /* 0x0000000000007941 */ /* 0x000fea0003800000 */
.L_x_1884:
[----:B----4-:R-:W-:Y:S01]  /*2620*/  LDSM.16.M88.4 R12, [R201] ;  /* 0x00000000c90c783b */ /* 0x010fe20000000200 */
[----:B------:R-:W-:Y:S01]  /*2630*/  R2P PR, R36, 0x6 ;  /* 0x0000000624007804 */ /* 0x000fe20000000000 */
[--C-:B------:R-:W-:Y:S01]  /*2640*/  IMAD R204, R3, 0x2, R201.reuse ;  /* 0x0000000203cc7824 */ /* 0x100fe200078e02c9 */
[----:B------:R-:W-:Y:S01]  /*2650*/  ULDC UR5, c[0x0][0x39c] ;  /* 0x0000e70000057ab9 */ /* 0x000fe20000000800 */
[----:B------:R-:W4:Y:S01]  /*2660*/  LDSM.16.M88.4 R28, [R78+0x4000] ;  /* 0x004000004e1c783b */ /* 0x000f220000000200 */
[C---:B------:R-:W-:Y:S01]  /*2670*/  VIADD R2, R78.reuse, 0x4000 ;  /* 0x000040004e027836 */ /* 0x040fe20000000000 */
[----:B------:R-:W-:Y:S01]  /*2680*/  SEL R0, R19, 0xffffffe0, !P1 ;  /* 0xffffffe013007807 */ /* 0x000fe20004800000 */
[----:B------:R-:W-:Y:S01]  /*2690*/  VIADD R205, R78, 0x4040 ;  /* 0x000040404ecd7836 */ /* 0x000fe20000000000 */
[----:B-1----:R-:W1:Y:S01]  /*26a0*/  LDSM.16.M88.4 R8, [R201+0x2000] ;  /* 0x00200000c908783b */ /* 0x002e620000000200 */
[----:B------:R-:W-:Y:S01]  /*26b0*/  IMAD R202, R4, 0x2, R201 ;  /* 0x0000000204ca7824 */ /* 0x000fe200078e02c9 */
[----:B------:R-:W-:Y:S01]  /*26c0*/  LOP3.LUT R222, R171, 0x3, RZ, 0xc0, !PT ;  /* 0x00000003abde7812 */ /* 0x000fe200078ec0ff */
[----:B------:R-:W-:Y:S01]  /*26d0*/  IMAD.IADD R200, R78, 0x1, R0 ;  /* 0x000000014ec87824 */ /* 0x000fe200078e0200 */
[----:B------:R-:W2:Y:S01]  /*26e0*/  LDSM.16.M88.4 R20, [R78+0x5000] ;  /* 0x005000004e14783b */ /* 0x000ea20000000200 */
[----:B------:R-:W-:Y:S01]  /*26f0*/  IMAD R203, R3, 0x2, R202 ;  /* 0x0000000203cb7824 */ /* 0x000fe200078e02ca */
[----:B------:R-:W-:-:S02]  /*2700*/  @P2 IADD3 R205, R2, -0x40, RZ ;  /* 0xffffffc002cd2810 */ /* 0x000fc40007ffe0ff */
[----:B------:R-:W3:Y:S01]  /*2710*/  LDSM.16.M88.4 R24, [R78+0x4800] ;  /* 0x004800004e18783b */ /* 0x000ee20000000200 */
[----:B------:R-:W4:Y:S01]  /*2720*/  @P4 LDC R2, c[0x0][0x2e8] ;  /* 0x0000ba00ff024b82 */ /* 0x000f220000000800 */
[C---:B------:R-:W-:Y:S01]  /*2730*/  IADD3 R208, R205.reuse, 0x800, RZ ;  /* 0x00000800cdd07810 */ /* 0x040fe20007ffe0ff */
[----:B------:R-:W-:Y:S01]  /*2740*/  IMAD.IADD R199, R0, 0x1, R205 ;  /* 0x0000000100c77824 */ /* 0x000fe200078e02cd */
[----:B------:R-:W3:Y:S01]  /*2750*/  LDSM.16.M88.4 R32, [R78+0x5800] ;  /* 0x005800004e20783b */ /* 0x000ee20000000200 */
[----:B------:R-:W-:Y:S01]  /*2760*/  LOP3.LUT R0, R98, 0xffffffe0, RZ, 0xc0, !PT ;  /* 0xffffffe062007812 */ /* 0x000fe200078ec0ff */
[C---:B------:R-:W-:Y:S02]  /*2770*/  VIADD R207, R205.reuse, 0x1000 ;  /* 0x00001000cdcf7836 */ /* 0x040fe40000000000 */
[----:B------:R-:W-:Y:S01]  /*2780*/  LDSM.16.M88.4 R16, [R204+0x2000] ;  /* 0x00200000cc10783b */ /* 0x000fe20000000200 */
[----:B------:R-:W-:Y:S02]  /*2790*/  VIADD R206, R205, 0x1800 ;  /* 0x00001800cdce7836 */ /* 0x000fe40000000000 */
[----:B------:R-:W-:Y:S01]  /*27a0*/  IMAD.IADD R0, R171, 0x1, -R0 ;  /* 0x00000001ab007824 */ /* 0x000fe200078e0a00 */
[----:B------:R-:W3:Y:S04]  /*27b0*/  LDSM.16.M88.4 R60, [R200+0x5000] ;  /* 0x00500000c83c783b */ /* 0x000ee80000000200 */
[----:B------:R-:W3:Y:S04]  /*27c0*/  LDSM.16.M88.4 R48, [R200+0x4000] ;  /* 0x00400000c830783b */ /* 0x000ee80000000200 */
[----:B------:R-:W3:Y:S04]  /*27d0*/  LDSM.16.M88.4 R52, [R200+0x4800] ;  /* 0x00480000c834783b */ /* 0x000ee80000000200 */
[----:B------:R-:W3:Y:S01]  /*27e0*/  LDSM.16.M88.4 R56, [R200+0x5800] ;  /* 0x00580000c838783b */ /* 0x000ee20000000200 */
[----:B----4-:R4:W3:Y:S01]  /*27f0*/  @P4 MUFU.RCP R7, R2 ;  /* 0x0000000200074308 */ /* 0x0108e20000001000 */
[-C--:B------:R-:W-:Y:S02]  /*2800*/  HMMA.16816.F32.BF16 R108, R12, R28.reuse, RZ ;  /* 0x0000001c0c6c723c */ /* 0x080fe400000418ff */
[----:B------:R-:W0:Y:S04]  /*2810*/  LDGDEPBAR ;  /* 0x00000000000079af */ /* 0x000e280000000000 */
[C---:B-1----:R-:W-:Y:S06]  /*2820*/  HMMA.16816.F32.BF16 R64, R8.reuse, R28, RZ ;  /* 0x0000001c0840723c */ /* 0x042fec00000418ff */
[----:B--2---:R-:W-:Y:S01]  /*2830*/  HMMA.16816.F32.BF16 R40, R8, R20, RZ ;  /* 0x000000140828723c */ /* 0x004fe200000418ff */
[----:B----4-:R-:W-:-:S05]  /*2840*/  SHF.R.S32.HI R2, RZ, 0x1f, R0 ;  /* 0x0000001fff027819 */ /* 0x010fca0000011400 */
[-C--:B------:R-:W-:Y:S01]  /*2850*/  HMMA.16816.F32.BF16 R68, R8, R30.reuse, RZ ;  /* 0x0000001e0844723c */ /* 0x080fe200000418ff */
[----:B------:R-:W-:Y:S02]  /*2860*/  LEA.HI R2, R2, R0, RZ, 0x2 ;  /* 0x0000000002027211 */ /* 0x000fe400078f10ff */
[----:B------:R-:W-:Y:S02]  /*2870*/  SHF.R.S32.HI R0, RZ, 0x1f, R79 ;  /* 0x0000001fff007819 */ /* 0x000fe4000001144f */
[----:B------:R-:W-:Y:S01]  /*2880*/  SHF.R.S32.HI R6, RZ, 0x2, R2 ;  /* 0x00000002ff067819 */ /* 0x000fe20000011402 */
[----:B------:R-:W-:Y:S01]  /*2890*/  HMMA.16816.F32.BF16 R104, R12, R30, RZ ;  /* 0x0000001e0c68723c */ /* 0x000fe200000418ff */
[----:B------:R-:W1:Y:S01]  /*28a0*/  LDSM.16.M88.4 R28, [R204] ;  /* 0x00000000cc1c783b */ /* 0x000e620000000200 */
[----:B------:R-:W-:Y:S02]  /*28b0*/  LEA.HI R0, R0, R79, RZ, 0x2 ;  /* 0x0000004f00007211 */ /* 0x000fe400078f10ff */
[----:B------:R-:W-:Y:S01]  /*28c0*/  LEA R2, R79, R6, 0x4 ;  /* 0x000000064f027211 */ /* 0x000fe200078e20ff */
[----:B------:R-:W-:Y:S01]  /*28d0*/  STL [R1+0x4c], R6 ;  /* 0x00004c0601007387 */ /* 0x000fe20000100800 */
[----:B---3--:R-:W-:Y:S01]  /*28e0*/  HMMA.16816.F32.BF16 R44, R8, R24, RZ ;  /* 0x00000018082c723c */ /* 0x008fe200000418ff */
[----:B------:R-:W-:-:S02]  /*28f0*/  LOP3.LUT R0, R0, 0xfffffffc, RZ, 0xc0, !PT ;  /* 0xfffffffc00007812 */ /* 0x000fc400078ec0ff */
[----:B------:R-:W-:-:S03]  /*2900*/  IMAD.IADD R211, R211, 0x1, R2 ;  /* 0x00000001d3d37824 */ /* 0x000fc600078e0202 */
[C---:B------:R-:W-:Y:S06]  /*2910*/  HMMA.16816.F32.BF16 R36, R8.reuse, R32, RZ ;  /* 0x000000200824723c */ /* 0x040fec00000418ff */
[C---:B------:R-:W-:Y:S06]  /*2920*/  HMMA.16816.F32.BF16 R72, R8.reuse, R26, RZ ;  /* 0x0000001a0848723c */ /* 0x040fec00000418ff */
[C---:B------:R-:W-:Y:S06]  /*2930*/  HMMA.16816.F32.BF16 R80, R8.reuse, R22, RZ ;  /* 0x000000160850723c */ /* 0x040fec00000418ff */
[----:B------:R-:W-:Y:S06]  /*2940*/  HMMA.16816.F32.BF16 R8, R8, R34, RZ ;  /* 0x000000220808723c */ /* 0x000fec00000418ff */
[C---:B------:R-:W-:Y:S06]  /*2950*/  HMMA.16816.F32.BF16 R92, R12.reuse, R24, RZ ;  /* 0x000000180c5c723c */ /* 0x040fec00000418ff */
[----:B------:R-:W-:Y:S01]  /*2960*/  HMMA.16816.F32.BF16 R100, R12, R26, RZ ;  /* 0x0000001a0c64723c */ /* 0x000fe200000418ff */
[----:B------:R-:W-:Y:S05]  /*2970*/  LDSM.16.M88.4 R24, [R202] ;  /* 0x00000000ca18783b */ /* 0x000fea0000000200 */
[----:B------:R-:W-:Y:S01]  /*2980*/  HMMA.16816.F32.BF16 R152, R16, R60, R40 ;  /* 0x0000003c1098723c */ /* 0x000fe20000041828 */
[----:B------:R-:W2:Y:S05]  /*2990*/  LDSM.16.M88.4 R40, [R205] ;  /* 0x00000000cd28783b */ /* 0x000eaa0000000200 */
[C---:B------:R-:W-:Y:S06]  /*29a0*/  HMMA.16816.F32.BF16 R84, R12.reuse, R32, RZ ;  /* 0x000000200c54723c */ /* 0x040fec00000418ff */
[C---:B------:R-:W-:Y:S06]  /*29b0*/  HMMA.16816.F32.BF16 R88, R12.reuse, R20, RZ ;  /* 0x000000140c58723c */ /* 0x040fec00000418ff */
[C---:B------:R-:W-:Y:S01]  /*29c0*/  HMMA.16816.F32.BF16 R120, R12.reuse, R22, RZ ;  /* 0x000000160c78723c */ /* 0x040fe200000418ff */
[----:B------:R-:W3:Y:S05]  /*29d0*/  LDSM.16.M88.4 R20, [R202+0x2000] ;  /* 0x00200000ca14783b */ /* 0x000eea0000000200 */
[----:B------:R-:W-:Y:S01]  /*29e0*/  HMMA.16816.F32.BF16 R112, R12, R34, RZ ;  /* 0x000000220c70723c */ /* 0x000fe200000418ff */
[----:B------:R-:W4:Y:S04]  /*29f0*/  LDSM.16.M88.4 R32, [R205+0x800] ;  /* 0x00080000cd20783b */ /* 0x000f280000000200 */
[----:B------:R-:W-:Y:S01]  /*2a00*/  LDSM.16.M88.4 R12, [R203] ;  /* 0x00000000cb0c783b */ /* 0x000fe20000000200 */
[C---:B------:R-:W-:Y:S06]  /*2a10*/  HMMA.16816.F32.BF16 R116, R16.reuse, R48, R64 ;  /* 0x000000301074723c */ /* 0x040fec0000041840 */
[C---:B------:R-:W-:Y:S01]  /*2a20*/  HMMA.16816.F32.BF16 R156, R16.reuse, R52, R44 ;  /* 0x00000034109c723c */ /* 0x040fe2000004182c */
[----:B------:R-:W-:Y:S05]  /*2a30*/  LDSM.16.M88.4 R44, [R199] ;  /* 0x00000000c72c783b */ /* 0x000fea0000000200 */
[C---:B------:R-:W-:Y:S01]  /*2a40*/  HMMA.16816.F32.BF16 R148, R16.reuse, R56, R36 ;  /* 0x000000381094723c */ /* 0x040fe20000041824 */
[----:B------:R-:W-:Y:S05]  /*2a50*/  LDSM.16.M88.4 R36, [R205+0x1800] ;  /* 0x00180000cd24783b */ /* 0x000fea0000000200 */
[C---:B------:R-:W-:Y:S06]  /*2a60*/  HMMA.16816.F32.BF16 R160, R16.reuse, R50, R68 ;  /* 0x0000003210a0723c */ /* 0x040fec0000041844 */
[C---:B------:R-:W-:Y:S06]  /*2a70*/  HMMA.16816.F32.BF16 R144, R16.reuse, R54, R72 ;  /* 0x000000361090723c */ /* 0x040fec0000041848 */
[C---:B------:R-:W-:Y:S06]  /*2a80*/  HMMA.16816.F32.BF16 R140, R16.reuse, R62, R80 ;  /* 0x0000003e108c723c */ /* 0x040fec0000041850 */
[----:B------:R-:W-:Y:S01]  /*2a90*/  HMMA.16816.F32.BF16 R132, R16, R58, R8 ;  /* 0x0000003a1084723c */ /* 0x000fe20000041808 */
[----:B------:R-:W4:Y:S04]  /*2aa0*/  LDSM.16.M88.4 R16, [R205+0x1000] ;  /* 0x00100000cd10783b */ /* 0x000f280000000200 */
[----:B------:R-:W-:Y:S01]  /*2ab0*/  LDSM.16.M88.4 R8, [R203+0x2000] ;  /* 0x00200000cb08783b */ /* 0x000fe20000000200 */
[C---:B-1----:R-:W-:Y:S06]  /*2ac0*/  HMMA.16816.F32.BF16 R64, R28.reuse, R48, R108 ;  /* 0x000000301c40723c */ /* 0x042fec000004186c */
[C---:B------:R-:W-:Y:S01]  /*2ad0*/  HMMA.16816.F32.BF16 R68, R28.reuse, R50, R104 ;  /* 0x000000321c44723c */ /* 0x040fe20000041868 */
[----:B------:R-:W1:Y:S05]  /*2ae0*/  LDSM.16.M88.4 R48, [R199+0x1000] ;  /* 0x00100000c730783b */ /* 0x000e6a0000000200 */
[C---:B------:R-:W-:Y:S06]  /*2af0*/  HMMA.16816.F32.BF16 R124, R28.reuse, R52, R92 ;  /* 0x000000341c7c723c */ /* 0x040fec000004185c */
[C---:B------:R-:W-:Y:S06]  /*2b00*/  HMMA.16816.F32.BF16 R136, R28.reuse, R56, R84 ;  /* 0x000000381c88723c */ /* 0x040fec0000041854 */
[C---:B------:R-:W-:Y:S06]  /*2b10*/  HMMA.16816.F32.BF16 R128, R28.reuse, R60, R88 ;  /* 0x0000003c1c80723c */ /* 0x040fec0000041858 */
[C---:B------:R-:W-:Y:S06]  /*2b20*/  HMMA.16816.F32.BF16 R84, R28.reuse, R62, R120 ;  /* 0x0000003e1c54723c */ /* 0x040fec0000041878 */
[C---:B------:R-:W-:Y:S01]  /*2b30*/  HMMA.16816.F32.BF16 R80, R28.reuse, R54, R100 ;  /* 0x000000361c50723c */ /* 0x040fe20000041864 */
[----:B------:R-:W-:Y:S05]  /*2b40*/  LDSM.16.M88.4 R52, [R199+0x1800] ;  /* 0x00180000c734783b */ /* 0x000fea0000000200 */
[----:B------:R-:W-:Y:S01]  /*2b50*/  HMMA.16816.F32.BF16 R72, R28, R58, R112 ;  /* 0x0000003a1c48723c */ /* 0x000fe20000041870 */
[----:B------:R-:W1:Y:S01]  /*2b60*/  LDSM.16.M88.4 R28, [R199+0x800] ;  /* 0x00080000c71c783b */ /* 0x000e620000000200 */
[----:B------:R-:W-:-:S04]  /*2b70*/  DEPBAR.LE SB0, 0x0 ;  /* 0x000080000000791a */ /* 0x000fc80000000000 */
[-C--:B--2---:R-:W-:Y:S06]  /*2b80*/  HMMA.16816.F32.BF16 R64, R24, R40.reuse, R64 ;  /* 0x000000281840723c */ /* 0x084fec0000041840 */
[C---:B---3--:R-:W-:Y:S06]  /*2b90*/  HMMA.16816.F32.BF16 R88, R20.reuse, R40, R116 ;  /* 0x000000281458723c */ /* 0x048fec0000041874 */
[-C--:B------:R-:W-:Y:S06]  /*2ba0*/  HMMA.16816.F32.BF16 R60, R20, R42.reuse, R160 ;  /* 0x0000002a143c723c */ /* 0x080fec00000418a0 */
[----:B------:R-:W-:Y:S06]  /*2bb0*/  HMMA.16816.F32.BF16 R68, R24, R42, R68 ;  /* 0x0000002a1844723c */ /* 0x000fec0000041844 */
        /* <DEDUP_REMOVED lines=9> */
[----:B------:R-:W-:Y:S06]  /*2c50*/  HMMA.16816.F32.BF16 R16, R24, R36, R136 ;  /* 0x000000241810723c */ /* 0x000fec0000041888 */
[----:B------:R-:W-:Y:S06]  /*2c60*/  HMMA.16816.F32.BF16 R64, R12, R44, R64 ;  /* 0x0000002c0c40723c */ /* 0x000fec0000041840 */
[C---:B------:R-:W-:Y:S06]  /*2c70*/  HMMA.16816.F32.BF16 R80, R24.reuse, R34, R80 ;  /* 0x000000221850723c */ /* 0x040fec0000041850 */
[----:B------:R-:W-:Y:S06]  /*2c80*/  HMMA.16816.F32.BF16 R72, R24, R38, R72 ;  /* 0x000000261848723c */ /* 0x000fec0000041848 */
[----:B-1----:R-:W-:Y:S06]  /*2c90*/  HMMA.16816.F32.BF16 R116, R8, R50, R112 ;  /* 0x000000320874723c */ /* 0x002fec0000041870 */
[----:B------:R-:W-:Y:S01]  /*2ca0*/  HMMA.16816.F32.BF16 R40, R12, R28, R40 ;  /* 0x0000001c0c28723c */ /* 0x000fe20000041828 */
[----:B------:R-:W-:Y:S01]  /*2cb0*/  FMUL.FTZ R5, R64, UR5 ;  /* 0x0000000540057c20 */ /* 0x000fe20008410000 */
[----:B------:R-:W-:-:S04]  /*2cc0*/  FMUL.FTZ R6, R67, UR5 ;  /* 0x0000000543067c20 */ /* 0x000fc80008410000 */
[C---:B------:R-:W-:Y:S01]  /*2cd0*/  HMMA.16816.F32.BF16 R88, R8.reuse, R44, R88 ;  /* 0x0000002c0858723c */ /* 0x040fe20000041858 */
[----:B------:R-:W-:Y:S05]  /*2ce0*/  MUFU.TANH R64, R6 ;  /* 0x0000000600407308 */ /* 0x000fea0000002400 */
[C---:B------:R-:W-:Y:S06]  /*2cf0*/  HMMA.16816.F32.BF16 R60, R8.reuse, R46, R60 ;  /* 0x0000002e083c723c */ /* 0x040fec000004183c */
[C---:B------:R-:W-:Y:S06]  /*2d00*/  HMMA.16816.F32.BF16 R56, R8.reuse, R28, R56 ;  /* 0x0000001c0838723c */ /* 0x040fec0000041838 */
[----:B------:R-:W-:Y:S01]  /*2d10*/  HMMA.16816.F32.BF16 R32, R8, R30, R92 ;  /* 0x0000001e0820723c */ /* 0x000fe2000004185c */
[----:B------:R-:W-:-:S05]  /*2d20*/  FMUL.FTZ R2, R42, UR5 ;  /* 0x000000052a027c20 */ /* 0x000fca0008410000 */
[C---:B------:R-:W-:Y:S06]  /*2d30*/  HMMA.16816.F32.BF16 R36, R8.reuse, R48, R104 ;  /* 0x000000300824723c */ /* 0x040fec0000041868 */
[----:B------:R-:W-:Y:S01]  /*2d40*/  HMMA.16816.F32.BF16 R120, R8, R52, R108 ;  /* 0x000000340878723c */ /* 0x000fe2000004186c */
[----:B------:R-:W-:Y:S01]  /*2d50*/  FMUL.FTZ R63, R63, UR5 ;  /* 0x000000053f3f7c20 */ /* 0x000fe20008410000 */
[----:B------:R-:W-:-:S04]  /*2d60*/  FMUL.FTZ R62, R62, UR5 ;  /* 0x000000053e3e7c20 */ /* 0x000fc80008410000 */
[----:B------:R-:W-:Y:S01]  /*2d70*/  HMMA.16816.F32.BF16 R112, R8, R54, R100 ;  /* 0x000000360870723c */ /* 0x000fe20000041864 */
[----:B------:R-:W-:Y:S01]  /*2d80*/  FMUL.FTZ R57, R57, UR5 ;  /* 0x0000000539397c20 */ /* 0x000fe20008410000 */
[----:B------:R-:W-:Y:S01]  /*2d90*/  FMUL.FTZ R58, R58, UR5 ;  /* 0x000000053a3a7c20 */ /* 0x000fe20008410000 */
[----:B------:R-:W-:-:S03]  /*2da0*/  FMUL.FTZ R56, R56, UR5 ;  /* 0x0000000538387c20 */ /* 0x000fc60008410000 */
[----:B------:R-:W-:Y:S01]  /*2db0*/  HMMA.16816.F32.BF16 R8, R12, R52, R16 ;  /* 0x000000340c08723c */ /* 0x000fe20000041810 */
[----:B------:R-:W-:-:S05]  /*2dc0*/  FMUL.FTZ R67, R33, UR5 ;  /* 0x0000000521437c20 */ /* 0x000fca0008410000 */
[----:B------:R-:W-:Y:S01]  /*2dd0*/  HMMA.16816.F32.BF16 R16, R12, R46, R68 ;  /* 0x0000002e0c10723c */ /* 0x000fe20000041844 */
[----:B------:R-:W-:-:S05]  /*2de0*/  FMUL.FTZ R95, R39, UR5 ;  /* 0x00000005275f7c20 */ /* 0x000fca0008410000 */
[C---:B------:R-:W-:Y:S01]  /*2df0*/  HMMA.16816.F32.BF16 R24, R12.reuse, R48, R20 ;  /* 0x000000300c18723c */ /* 0x040fe20000041814 */
[----:B------:R1:W2:Y:S01]  /*2e00*/  MUFU.TANH R23, R5 ;  /* 0x0000000500177308 */ /* 0x0002a20000002400 */
[----:B------:R-:W-:Y:S02]  /*2e10*/  IMAD.MOV.U32 R68, RZ, RZ, RZ ;  /* 0x000000ffff447224 */ /* 0x000fe400078e00ff */
[----:B-----5:R-:W-:Y:S01]  /*2e20*/  @P4 FMUL.FTZ R68, R167, R7 ;  /* 0x00000007a7444220 */ /* 0x020fe20000410000 */
[----:B------:R-:W-:Y:S01]  /*2e30*/  FMUL.FTZ R70, R35, UR5 ;  /* 0x0000000523467c20 */ /* 0x000fe20008410000 */
[----:B------:R-:W-:Y:S01]  /*2e40*/  FMUL.FTZ R69, R36, UR5 ;  /* 0x0000000524457c20 */ /* 0x000fe20008410000 */
[----:B------:R-:W-:Y:S01]  /*2e50*/  HMMA.16816.F32.BF16 R48, R12, R50, R84 ;  /* 0x000000320c30723c */ /* 0x000fe20000041854 */
[----:B------:R-:W-:Y:S02]  /*2e60*/  IMAD.SHL.U32 R21, R171, 0x2, RZ ;  /* 0x00000002ab157824 */ /* 0x000fe400078e00ff */
[----:B------:R-:W-:-:S03]  /*2e70*/  FMUL.FTZ R71, R38, UR5 ;  /* 0x0000000526477c20 */ /* 0x000fc60008410000 */
[----:B------:R-:W-:Y:S01]  /*2e80*/  LOP3.LUT R21, R21, 0x6, RZ, 0xc0, !PT ;  /* 0x0000000615157812 */ /* 0x000fe200078ec0ff */
[C---:B------:R-:W-:Y:S01]  /*2e90*/  HMMA.16816.F32.BF16 R108, R12.reuse, R54, R72 ;  /* 0x000000360c6c723c */ /* 0x040fe20000041848 */
[----:B------:R-:W-:Y:S01]  /*2ea0*/  FMUL.FTZ R94, R10, UR5 ;  /* 0x000000050a5e7c20 */ /* 0x000fe20008410000 */
[----:B------:R-:W-:Y:S02]  /*2eb0*/  FMUL.FTZ R106, R11, UR5 ;  /* 0x000000050b6a7c20 */ /* 0x000fe40008410000 */
[----:B------:R-:W-:Y:S02]  /*2ec0*/  IMAD R21, R76, 0x40, R21 ;  /* 0x000000404c157824 */ /* 0x000fe400078e0215 */
[----:B-1----:R-:W-:Y:S01]  /*2ed0*/  FMUL.FTZ R5, R65, UR5 ;  /* 0x0000000541057c20 */ /* 0x002fe20008410000 */
[----:B------:R-:W-:Y:S01]  /*2ee0*/  HMMA.16816.F32.BF16 R28, R12, R30, R80 ;  /* 0x0000001e0c1c723c */ /* 0x000fe20000041850 */
[----:B------:R-:W-:Y:S01]  /*2ef0*/  FMUL.FTZ R75, R8, UR5 ;  /* 0x00000005084b7c20 */ /* 0x000fe20008410000 */
[----:B------:R-:W-:Y:S01]  /*2f00*/  FMUL.FTZ R8, R17, UR5 ;  /* 0x0000000511087c20 */ /* 0x000fe20008410000 */
[----:B------:R1:W3:Y:S01]  /*2f10*/  MUFU.TANH R22, R5 ;  /* 0x0000000500167308 */ /* 0x0002e20000002400 */
[----:B------:R-:W-:Y:S01]  /*2f20*/  FMUL.FTZ R54, R60, UR5 ;  /* 0x000000053c367c20 */ /* 0x000fe20008410000 */
[----:B------:R-:W-:Y:S01]  /*2f30*/  FMUL.FTZ R60, R59, UR5 ;  /* 0x000000053b3c7c20 */ /* 0x000fe20008410000 */
[----:B------:R-:W-:Y:S01]  /*2f40*/  FMUL.FTZ R10, R16, UR5 ;  /* 0x00000005100a7c20 */ /* 0x000fe20008410000 */
[----:B------:R-:W-:-:S02]  /*2f50*/  VIADD R14, R21, 0x1 ;  /* 0x00000001150e7836 */ /* 0x000fc40000000000 */
[----:B------:R-:W-:Y:S01]  /*2f60*/  FMUL.FTZ R15, R25, UR5 ;  /* 0x00000005190f7c20 */ /* 0x000fe20008410000 */
[----:B------:R-:W-:Y:S02]  /*2f70*/  VIADD R16, R21, 0x9 ;  /* 0x0000000915107836 */ /* 0x000fe40000000000 */
[----:B------:R-:W-:Y:S01]  /*2f80*/  FMUL.FTZ R12, R43, UR5 ;  /* 0x000000052b0c7c20 */ /* 0x000fe20008410000 */
[----:B------:R-:W-:Y:S01]  /*2f90*/  MUFU.TANH R59, R2 ;  /* 0x00000002003b7308 */ /* 0x000fe20000002400 */
[----:B------:R-:W-:Y:S01]  /*2fa0*/  FMUL.FTZ R76, R48, UR5 ;  /* 0x00000005304c7c20 */ /* 0x000fe20008410000 */
[----:B------:R-:W-:Y:S01]  /*2fb0*/  FMUL.FTZ R43, R19, UR5 ;  /* 0x00000005132b7c20 */ /* 0x000fe20008410000 */
[----:B------:R-:W-:Y:S01]  /*2fc0*/  IADD3 R19, R21, 0x10, RZ ;  /* 0x0000001015137810 */ /* 0x000fe20007ffe0ff */
[----:B------:R-:W-:Y:S01]  /*2fd0*/  FMUL.FTZ R125, R51, UR5 ;  /* 0x00000005337d7c20 */ /* 0x000fe20008410000 */
[----:B------:R-:W-:Y:S01]  /*2fe0*/  FMUL.FTZ R55, R61, UR5 ;  /* 0x000000053d377c20 */ /* 0x000fe20008410000 */
[----:B------:R-:W-:Y:S01]  /*2ff0*/  FMUL.FTZ R124, R50, UR5 ;  /* 0x00000005327c7c20 */ /* 0x000fe20008410000 */
[----:B------:R-:W-:Y:S01]  /*3000*/  FMUL.FTZ R107, R49, UR5 ;  /* 0x00000005316b7c20 */ /* 0x000fe20008410000 */
[----:B------:R4:W-:Y:S01]  /*3010*/  MUFU.TANH R126, R15 ;  /* 0x0000000f007e7308 */ /* 0x0009e20000002400 */
[----:B-1----:R-:W-:-:S02]  /*3020*/  IMAD.IADD R5, R79, 0x1, -R0 ;  /* 0x000000014f057824 */ /* 0x002fc400078e0a00 */
[----:B------:R-:W-:Y:S01]  /*3030*/  FMUL.FTZ R0, R66, UR5 ;  /* 0x0000000542007c20 */ /* 0x000fe20008410000 */
[----:B------:R-:W-:Y:S01]  /*3040*/  FMUL.FTZ R66, R34, UR5 ;  /* 0x0000000522427c20 */ /* 0x000fe20008410000 */
[----:B------:R-:W-:Y:S01]  /*3050*/  FMUL.FTZ R79, R9, UR5 ;  /* 0x00000005094f7c20 */ /* 0x000fe20008410000 */
[----:B------:R-:W-:Y:S01]  /*3060*/  FMUL.FTZ R11, R28, UR5 ;  /* 0x000000051c0b7c20 */ /* 0x000fe20008410000 */
[----:B------:R1:W-:Y:S01]  /*3070*/  STL [R1+0x50], R5 ;  /* 0x0000500501007387 */ /* 0x0003e20000100800 */
[----:B------:R-:W-:Y:S01]  /*3080*/  FMUL.FTZ R61, R31, UR5 ;  /* 0x000000051f3d7c20 */ /* 0x000fe20008410000 */
[----:B------:R2:W-:Y:S01]  /*3090*/  MUFU.TANH R44, R0 ;  /* 0x00000000002c7308 */ /* 0x0005e20000002400 */
[----:B------:R-:W-:Y:S02]  /*30a0*/  VIADD R31, R21, 0x20 ;  /* 0x00000020151f7836 */ /* 0x000fe40000000000 */
[----:B------:R-:W-:Y:S01]  /*30b0*/  FMUL.FTZ R13, R24, UR5 ;  /* 0x00000005180d7c20 */ /* 0x000fe20008410000 */
[----:B------:R-:W-:Y:S01]  /*30c0*/  FMUL.FTZ R24, R88, UR5 ;  /* 0x0000000558187c20 */ /* 0x000fe20008410000 */
[----:B------:R-:W-:Y:S01]  /*30d0*/  FMUL.FTZ R72, R26, UR5 ;  /* 0x000000051a487c20 */ /* 0x000fe20008410000 */
[----:B------:R-:W-:Y:S01]  /*30e0*/  FMUL.FTZ R26, R90, UR5 ;  /* 0x000000055a1a7c20 */ /* 0x000fe20008410000 */
[----:B------:R-:W-:Y:S01]  /*30f0*/  FMUL.FTZ R20, R29, UR5 ;  /* 0x000000051d147c20 */ /* 0x000fe20008410000 */
[----:B------:R-:W-:Y:S01]  /*3100*/  FMUL.FTZ R73, R27, UR5 ;  /* 0x000000051b497c20 */ /* 0x000fe20008410000 */
[----:B------:R-:W3:Y:S01]  /*3110*/  MUFU.TANH R10, R10 ;  /* 0x0000000a000a7308 */ /* 0x000ee20000002400 */
[----:B----4-:R-:W-:-:S02]  /*3120*/  VIADD R15, R21, 0x8 ;  /* 0x00000008150f7836 */ /* 0x010fc40000000000 */
[----:B------:R-:W-:Y:S01]  /*3130*/  FMUL.FTZ R27, R89, UR5 ;  /* 0x00000005591b7c20 */ /* 0x000fe20008410000 */
[----:B------:R-:W-:Y:S01]  /*3140*/  FMUL.FTZ R65, R32, UR5 ;  /* 0x0000000520417c20 */ /* 0x000fe20008410000 */
[-C--:B------:R-:W-:Y:S01]  /*3150*/  ISETP.GE.AND P0, PT, R14, R77.reuse, PT ;  /* 0x0000004d0e00720c */ /* 0x080fe20003f06270 */
[----:B------:R-:W-:Y:S01]  /*3160*/  FMUL.FTZ R74, R37, UR5 ;  /* 0x00000005254a7c20 */ /* 0x000fe20008410000 */
[-C--:B------:R-:W-:Y:S01]  /*3170*/  ISETP.GE.AND P1, PT, R15, R77.reuse, PT ;  /* 0x0000004d0f00720c */ /* 0x080fe20003f26270 */
[----:B------:R-:W-:Y:S01]  /*3180*/  FMUL.FTZ R30, R30, UR5 ;  /* 0x000000051e1e7c20 */ /* 0x000fe20008410000 */
[----:B------:R-:W-:Y:S01]  /*3190*/  MUFU.TANH R34, R12 ;  /* 0x0000000c00227308 */ /* 0x000fe20000002400 */
[----:B--2---:R-:W-:Y:S01]  /*31a0*/  FMUL.FTZ R0, R41, UR5 ;  /* 0x0000000529007c20 */ /* 0x004fe20008410000 */
[----:B------:R-:W-:Y:S01]  /*31b0*/  FMUL.FTZ R41, R91, UR5 ;  /* 0x000000055b297c20 */ /* 0x000fe20008410000 */
[-C--:B------:R-:W-:Y:S02]  /*31c0*/  ISETP.GE.AND P6, PT, R16, R77.reuse, PT ;  /* 0x0000004d1000720c */ /* 0x080fe40003fc6270 */
[----:B------:R-:W-:Y:S01]  /*31d0*/  ISETP.GE.AND P5, PT, R19, R77, PT ;  /* 0x0000004d1300720c */ /* 0x000fe20003fa6270 */
[----:B-1----:R-:W-:-:S02]  /*31e0*/  FMUL.FTZ R5, R40, UR5 ;  /* 0x0000000528057c20 */ /* 0x002fc40008410000 */
[----:B------:R1:W-:Y:S01]  /*31f0*/  MUFU.TANH R17, R0 ;  /* 0x0000000000117308 */ /* 0x0003e20000002400 */
[----:B------:R-:W-:Y:S01]  /*3200*/  FMUL.FTZ R40, R18, UR5 ;  /* 0x0000000512287c20 */ /* 0x000fe20008410000 */
[----:B------:R-:W-:-:S06]  /*3210*/  ISETP.GE.AND P2, PT, R21, R77, PT ;  /* 0x0000004d1500720c */ /* 0x000fcc0003f46270 */
[----:B------:R2:W-:Y:S08]  /*3220*/  MUFU.TANH R25, R5 ;  /* 0x0000000500197308 */ /* 0x0005f00000002400 */
[----:B------:R4:W4:Y:S01]  /*3230*/  MUFU.TANH R12, R8 ;  /* 0x00000008000c7308 */ /* 0x0009220000002400 */
[----:B-1----:R-:W-:-:S04]  /*3240*/  IADD3 R0, R77, R211, -R166 ;  /* 0x000000d34d007210 */ /* 0x002fc80007ffe8a6 */
[----:B------:R-:W-:Y:S01]  /*3250*/  IADD3 R2, -R21, R0, RZ ;  /* 0x0000000015027210 */ /* 0x000fe20007ffe1ff */
[C---:B------:R-:W-:Y:S01]  /*3260*/  IMAD.IADD R6, R0.reuse, 0x1, -R14 ;  /* 0x0000000100067824 */ /* 0x040fe200078e0a0e */
[C---:B------:R-:W-:Y:S01]  /*3270*/  IADD3 R7, R0.reuse, -R19, RZ ;  /* 0x8000001300077210 */ /* 0x040fe20007ffe0ff */
[----:B------:R-:W1:Y:S01]  /*3280*/  MUFU.TANH R11, R11 ;  /* 0x0000000b000b7308 */ /* 0x000e620000002400 */
[----:B--2---:R-:W-:Y:S02]  /*3290*/  IABS R5, R2 ;  /* 0x0000000200057213 */ /* 0x004fe40000000000 */
[----:B------:R-:W-:Y:S02]  /*32a0*/  IABS R2, R6 ;  /* 0x0000000600027213 */ /* 0x000fe40000000000 */
[----:B------:R-:W-:Y:S02]  /*32b0*/  I2FP.F32.S32 R5, R5 ;  /* 0x0000000500057245 */ /* 0x000fe40000201400 */
[----:B------:R-:W-:Y:S01]  /*32c0*/  I2FP.F32.S32 R2, R2 ;  /* 0x0000000200027245 */ /* 0x000fe20000201400 */
[----:B------:R2:W-:Y:S01]  /*32d0*/  MUFU.TANH R28, R13 ;  /* 0x0000000d001c7308 */ /* 0x0005e20000002400 */
[----:B------:R-:W-:Y:S01]  /*32e0*/  IABS R7, R7 ;  /* 0x0000000700077213 */ /* 0x000fe20000000000 */
[----:B------:R-:W-:Y:S01]  /*32f0*/  FFMA.FTZ R48, R5, -R68, R23 ;  /* 0x8000004405307223 */ /* 0x000fe20000010017 */
[----:B------:R-:W-:-:S02]  /*3300*/  IMAD.IADD R5, R0, 0x1, -R16 ;  /* 0x0000000100057824 */ /* 0x000fc400078e0a10 */
[----:B---3--:R-:W-:Y:S01]  /*3310*/  FFMA.FTZ R47, R2, -R68, R22 ;  /* 0x80000044022f7223 */ /* 0x008fe20000010016 */
[C---:B------:R-:W-:Y:S02]  /*3320*/  VIADD R22, R21.reuse, 0x11 ;  /* 0x0000001115167836 */ /* 0x040fe40000000000 */
[C---:B------:R-:W-:Y:S01]  /*3330*/  IMAD.IADD R2, R0.reuse, 0x1, -R15 ;  /* 0x0000000100027824 */ /* 0x040fe200078e0a0f */
[----:B------:R-:W-:Y:S01]  /*3340*/  IABS R5, R5 ;  /* 0x0000000500057213 */ /* 0x000fe20000000000 */
[C---:B------:R-:W-:Y:S01]  /*3350*/  IMAD.IADD R6, R0.reuse, 0x1, -R22 ;  /* 0x0000000100067824 */ /* 0x040fe200078e0a16 */
[----:B------:R-:W-:Y:S01]  /*3360*/  MUFU.TANH R24, R24 ;  /* 0x0000001800187308 */ /* 0x000fe20000002400 */
[----:B------:R-:W-:Y:S01]  /*3370*/  VIADD R23, R21, 0x18 ;  /* 0x0000001815177836 */ /* 0x000fe20000000000 */
[----:B------:R-:W-:Y:S02]  /*3380*/  IABS R2, R2 ;  /* 0x0000000200027213 */ /* 0x000fe40000000000 */
[----:B------:R-:W-:Y:S01]  /*3390*/  IABS R9, R6 ;  /* 0x0000000600097213 */ /* 0x000fe20000000000 */
[----:B----4-:R-:W-:Y:S01]  /*33a0*/  IMAD.IADD R8, R0, 0x1, -R23 ;  /* 0x0000000100087824 */ /* 0x010fe200078e0a17 */
[----:B------:R-:W-:Y:S01]  /*33b0*/  BAR.SYNC.DEFER_BLOCKING 0x0 ;  /* 0x0000000000007b1d */ /* 0x000fe20000010000 */
[----:B------:R-:W-:Y:S01]  /*33c0*/  IMAD.MOV.U32 R6, RZ, RZ, R5 ;  /* 0x000000ffff067224 */ /* 0x000fe200078e0005 */
[----:B------:R-:W-:-:S02]  /*33d0*/  I2FP.F32.S32 R5, R2 ;  /* 0x0000000200057245 */ /* 0x000fc40000201400 */
[----:B------:R-:W-:Y:S02]  /*33e0*/  IABS R2, R8 ;  /* 0x0000000800027213 */ /* 0x000fe40000000000 */
[----:B------:R-:W-:Y:S01]  /*33f0*/  I2FP.F32.S32 R8, R6 ;  /* 0x0000000600087245 */ /* 0x000fe20000201400 */
[----:B------:R-:W-:Y:S01]  /*3400*/  FFMA.FTZ R53, R5, -R68, R10 ;  /* 0x8000004405357223 */ /* 0x000fe2000001000a */
[----:B------:R-:W-:Y:S01]  /*3410*/  I2FP.F32.S32 R6, R7 ;  /* 0x0000000700067245 */ /* 0x000fe20000201400 */
[----:B------:R-:W-:Y:S01]  /*3420*/  IMAD.MOV.U32 R5, RZ, RZ, R9 ;  /* 0x000000ffff057224 */ /* 0x000fe200078e0009 */
[----:B------:R-:W-:Y:S01]  /*3430*/  I2FP.F32.S32 R2, R2 ;  /* 0x0000000200027245 */ /* 0x000fe20000201400 */
[-C--:B------:R-:W-:Y:S01]  /*3440*/  FFMA.FTZ R52, R8, -R68.reuse, R12 ;  /* 0x8000004408347223 */ /* 0x080fe2000001000c */
[----:B------:R-:W-:Y:S02]  /*3450*/  IMAD.IADD R7, R0, 0x1, -R31 ;  /* 0x0000000100077824 */ /* 0x000fe400078e0a1f */
[-C--:B------:R-:W-:Y:S01]  /*3460*/  FFMA.FTZ R51, R6, -R68.reuse, R25 ;  /* 0x8000004406337223 */ /* 0x080fe20000010019 */
[----:B------:R-:W-:Y:S01]  /*3470*/  IADD3 R25, R21, 0x19, RZ ;  /* 0x0000001915197810 */ /* 0x000fe20007ffe0ff */
[----:B------:R-:W-:Y:S01]  /*3480*/  VIADD R6, R0, 0x8 ;  /* 0x0000000800067836 */ /* 0x000fe20000000000 */
[----:B------:R-:W-:Y:S01]  /*3490*/  I2FP.F32.S32 R5, R5 ;  /* 0x0000000500057245 */ /* 0x000fe20000201400 */
[----:B-1----:R-:W-:Y:S01]  /*34a0*/  FFMA.FTZ R49, R2, -R68, R11 ;  /* 0x8000004402317223 */ /* 0x002fe2000001000b */
[C---:B------:R-:W-:Y:S01]  /*34b0*/  VIADD R2, R0.reuse, 0x48 ;  /* 0x0000004800027836 */ /* 0x040fe20000000000 */
[----:B------:R-:W-:Y:S01]  /*34c0*/  IABS R7, R7 ;  /* 0x0000000700077213 */ /* 0x000fe20000000000 */
[----:B------:R-:W-:-:S02]  /*34d0*/  IMAD.IADD R8, R0, 0x1, -R25 ;  /* 0x0000000100087824 */ /* 0x000fc400078e0a19 */
[----:B------:R-:W-:Y:S01]  /*34e0*/  FFMA.FTZ R50, R5, -R68, R17 ;  /* 0x8000004405327223 */ /* 0x000fe20000010011 */
[----:B------:R-:W-:Y:S01]  /*34f0*/  IADD3 R5, R0, 0x40, RZ ;  /* 0x0000004000057810 */ /* 0x000fe20007ffe0ff */
[--C-:B------:R-:W-:Y:S01]  /*3500*/  IMAD.IADD R12, R2, 0x1, -R21.reuse ;  /* 0x00000001020c7824 */ /* 0x100fe200078e0a15 */
[----:B------:R-:W-:Y:S01]  /*3510*/  MUFU.TANH R18, R26 ;  /* 0x0000001a00127308 */ /* 0x000fe20000002400 */
[----:B------:R-:W-:Y:S01]  /*3520*/  IABS R9, R8 ;  /* 0x0000000800097213 */ /* 0x000fe20000000000 */
[--C-:B------:R-:W-:Y:S01]  /*3530*/  IMAD.IADD R8, R6, 0x1, -R21.reuse ;  /* 0x0000000106087824 */ /* 0x100fe200078e0a15 */
[----:B------:R-:W-:Y:S01]  /*3540*/  ISETP.GE.AND P4, PT, R22, R77, PT ;  /* 0x0000004d1600720c */ /* 0x000fe20003f86270 */
[----:B------:R-:W-:Y:S01]  /*3550*/  IMAD.IADD R10, R5, 0x1, -R21 ;  /* 0x00000001050a7824 */ /* 0x000fe200078e0a15 */
[----:B------:R-:W-:Y:S01]  /*3560*/  MOV R11, R9 ;  /* 0x00000009000b7202 */ /* 0x000fe20000000f00 */
[----:B--2---:R-:W-:Y:S01]  /*3570*/  IMAD.MOV.U32 R13, RZ, RZ, R7 ;  /* 0x000000ffff0d7224 */ /* 0x004fe200078e0007 */
[----:B------:R-:W-:Y:S01]  /*3580*/  IABS R8, R8 ;  /* 0x0000000800087213 */ /* 0x000fe20000000000 */
[----:B------:R-:W1:Y:S01]  /*3590*/  MUFU.TANH R17, R20 ;  /* 0x0000001400117308 */ /* 0x000e620000002400 */
[----:B------:R-:W-:-:S02]  /*35a0*/  IABS R7, R10 ;  /* 0x0000000a00077213 */ /* 0x000fc40000000000 */
[----:B------:R-:W-:Y:S01]  /*35b0*/  IABS R9, R12 ;  /* 0x0000000c00097213 */ /* 0x000fe20000000000 */
[----:B------:R-:W-:Y:S01]  /*35c0*/  IMAD.MOV.U32 R10, RZ, RZ, R8 ;  /* 0x000000ffff0a7224 */ /* 0x000fe200078e0008 */
[----:B------:R-:W-:Y:S01]  /*35d0*/  I2FP.F32.S32 R11, R11 ;  /* 0x0000000b000b7245 */ /* 0x000fe20000201400 */
[----:B------:R-:W-:Y:S01]  /*35e0*/  IMAD.MOV.U32 R8, RZ, RZ, R7 ;  /* 0x000000ffff087224 */ /* 0x000fe200078e0007 */
[----:B------:R-:W-:Y:S01]  /*35f0*/  ISETP.GE.AND P3, PT, R23, R77, PT ;  /* 0x0000004d1700720c */ /* 0x000fe20003f66270 */
[----:B------:R-:W-:Y:S01]  /*3600*/  IMAD.MOV.U32 R7, RZ, RZ, R9 ;  /* 0x000000ffff077224 */ /* 0x000fe200078e0009 */
[----:B------:R-:W-:Y:S01]  /*3610*/  I2FP.F32.S32 R10, R10 ;  /* 0x0000000a000a7245 */ /* 0x000fe20000201400 */
[----:B------:R2:W3:Y:S01]  /*3620*/  MUFU.TANH R26, R41 ;  /* 0x00000029001a7308 */ /* 0x0004e20000002400 */
[----:B------:R-:W-:Y:S01]  /*3630*/  I2FP.F32.S32 R8, R8 ;  /* 0x0000000800087245 */ /* 0x000fe20000201400 */
[----:B------:R-:W-:Y:S01]  /*3640*/  IMAD.IADD R12, R5, 0x1, -R15 ;  /* 0x00000001050c7824 */ /* 0x000fe200078e0a0f */
[----:B------:R-:W-:Y:S01]  /*3650*/  I2FP.F32.S32 R7, R7 ;  /* 0x0000000700077245 */ /* 0x000fe20000201400 */
[----:B------:R-:W-:Y:S01]  /*3660*/  FFMA.FTZ R42, R10, -R68, R44 ;  /* 0x800000440a2a7223 */ /* 0x000fe2000001002c */
[----:B------:R-:W-:Y:S01]  /*3670*/  I2FP.F32.S32 R9, R13 ;  /* 0x0000000d00097245 */ /* 0x000fe20000201400 */
[----:B------:R-:W-:-:S02]  /*3680*/  IMAD.IADD R10, R2, 0x1, -R14 ;  /* 0x00000001020a7824 */ /* 0x000fc400078e0a0e */
[-C--:B-1----:R-:W-:Y:S01]  /*3690*/  FFMA.FTZ R46, R11, -R68.reuse, R17 ;  /* 0x800000440b2e7223 */ /* 0x082fe20000010011 */
[----:B------:R1:W4:Y:S01]  /*36a0*/  MUFU.TANH R20, R40 ;  /* 0x0000002800147308 */ /* 0x0003220000002400 */
[----:B------:R-:W-:Y:S02]  /*36b0*/  IMAD.IADD R11, R6, 0x1, -R15 ;  /* 0x00000001060b7824 */ /* 0x000fe400078e0a0f */
[-C--:B------:R-:W-:Y:S01]  /*36c0*/  FFMA.FTZ R45, R9, -R68.reuse, R28 ;  /* 0x80000044092d7223 */ /* 0x080fe2000001001c */
[----:B------:R-:W-:Y:S02]  /*36d0*/  FSEL R92, R42, -INF , !P2 ;  /* 0xff8000002a5c7808 */ /* 0x000fe40005000000 */
[----:B------:R-:W-:Y:S02]  /*36e0*/  IABS R11, R11 ;  /* 0x0000000b000b7213 */ /* 0x000fe40000000000 */
[----:B------:R-:W-:Y:S01]  /*36f0*/  MUFU.TANH R13, R54 ;  /* 0x00000036000d7308 */ /* 0x000fe20000002400 */
[----:B--2---:R-:W-:Y:S01]  /*3700*/  FFMA.FTZ R41, R8, -R68, R24 ;  /* 0x8000004408297223 */ /* 0x004fe20000010018 */
[----:B------:R-:W-:-:S04]  /*3710*/  IADD3 R8, -R14, R6, RZ ;  /* 0x000000060e087210 */ /* 0x000fc80007ffe1ff */
[----:B------:R-:W-:Y:S02]  /*3720*/  IABS R9, R8 ;  /* 0x0000000800097213 */ /* 0x000fe40000000000 */
[----:B------:R-:W2:Y:S01]  /*3730*/  MUFU.TANH R27, R27 ;  /* 0x0000001b001b7308 */ /* 0x000ea20000002400 */
[-C--:B-1----:R-:W-:Y:S01]  /*3740*/  FFMA.FTZ R40, R7, -R68.reuse, R18 ;  /* 0x8000004407287223 */ /* 0x082fe20000010012 */
[----:B------:R-:W-:Y:S01]  /*3750*/  IMAD.IADD R7, R5, 0x1, -R14 ;  /* 0x0000000105077824 */ /* 0x000fe200078e0a0e */
[----:B------:R-:W-:Y:S02]  /*3760*/  I2FP.F32.S32 R9, R9 ;  /* 0x0000000900097245 */ /* 0x000fe40000201400 */
[----:B------:R-:W-:Y:S02]  /*3770*/  FSEL R83, R41, -INF , !P2 ;  /* 0xff80000029537808 */ /* 0x000fe40005000000 */
[----:B------:R-:W-:Y:S01]  /*3780*/  IABS R8, R7 ;  /* 0x0000000700087213 */ /* 0x000fe20000000000 */
[----:B------:R-:W-:Y:S01]  /*3790*/  FFMA.FTZ R35, R9, -R68, R64 ;  /* 0x8000004409237223 */ /* 0x000fe20000010040 */
[----:B------:R-:W-:Y:S01]  /*37a0*/  IABS R7, R10 ;  /* 0x0000000a00077213 */ /* 0x000fe20000000000 */
[----:B------:R1:W1:Y:S01]  /*37b0*/  MUFU.TANH R24, R43 ;  /* 0x0000002b00187308 */ /* 0x0002620000002400 */
[----:B------:R-:W-:-:S02]  /*37c0*/  IABS R10, R12 ;  /* 0x0000000c000a7213 */ /* 0x000fc40000000000 */
[----:B------:R-:W-:Y:S01]  /*37d0*/  MOV R12, R8 ;  /* 0x00000008000c7202 */ /* 0x000fe20000000f00 */
[----:B------:R-:W-:Y:S01]  /*37e0*/  IMAD.MOV.U32 R8, RZ, RZ, R11 ;  /* 0x000000ffff087224 */ /* 0x000fe200078e000b */
[----:B------:R-:W-:Y:S02]  /*37f0*/  I2FP.F32.S32 R9, R7 ;  /* 0x0000000700097245 */ /* 0x000fe40000201400 */
[----:B------:R-:W-:Y:S01]  /*3800*/  I2FP.F32.S32 R7, R10 ;  /* 0x0000000a00077245 */ /* 0x000fe20000201400 */
[----:B------:R-:W1:Y:S01]  /*3810*/  MUFU.TANH R17, R55 ;  /* 0x0000003700117308 */ /* 0x000e620000002400 */
[----:B------:R-:W-:Y:S01]  /*3820*/  I2FP.F32.S32 R8, R8 ;  /* 0x0000000800087245 */ /* 0x000fe20000201400 */
[----:B---3--:R-:W-:Y:S01]  /*3830*/  FFMA.FTZ R32, R9, -R68, R26 ;  /* 0x8000004409207223 */ /* 0x008fe2000001001a */
[----:B------:R-:W-:Y:S01]  /*3840*/  I2FP.F32.S32 R11, R12 ;  /* 0x0000000c000b7245 */ /* 0x000fe20000201400 */
[----:B------:R-:W-:Y:S01]  /*3850*/  IMAD.IADD R9, R5, 0x1, -R16 ;  /* 0x0000000105097824 */ /* 0x000fe200078e0a10 */
[----:B------:R-:W-:Y:S01]  /*3860*/  FSEL R85, R40, -INF , !P2 ;  /* 0xff80000028557808 */ /* 0x000fe20005000000 */
[----:B----4-:R-:W-:Y:S01]  /*3870*/  FFMA.FTZ R44, R8, -R68, R20 ;  /* 0x80000044082c7223 */ /* 0x010fe20000010014 */
[----:B------:R-:W-:-:S02]  /*3880*/  IMAD.IADD R8, R6, 0x1, -R16 ;  /* 0x0000000106087824 */ /* 0x000fc400078e0a10 */
[-C--:B--2---:R-:W-:Y:S01]  /*3890*/  FFMA.FTZ R33, R11, -R68.reuse, R27 ;  /* 0x800000440b217223 */ /* 0x084fe2000001001b */
[----:B-1----:R-:W-:Y:S01]  /*38a0*/  FFMA.FTZ R43, R7, -R68, R13 ;  /* 0x80000044072b7223 */ /* 0x002fe2000001000d */
[----:B------:R-:W-:Y:S01]  /*38b0*/  IMAD.IADD R7, R2, 0x1, -R15 ;  /* 0x0000000102077824 */ /* 0x000fe200078e0a0f */
[----:B------:R-:W-:Y:S01]  /*38c0*/  IADD3 R11, -R16, R2, RZ ;  /* 0x00000002100b7210 */ /* 0x000fe20007ffe1ff */
[----:B------:R1:W2:Y:S01]  /*38d0*/  MUFU.TANH R12, R63 ;  /* 0x0000003f000c7308 */ /* 0x0002a20000002400 */
[----:B------:R-:W-:Y:S02]  /*38e0*/  IABS R8, R8 ;  /* 0x0000000800087213 */ /* 0x000fe40000000000 */
[----:B------:R-:W-:Y:S02]  /*38f0*/  IABS R10, R7 ;  /* 0x00000007000a7213 */ /* 0x000fe40000000000 */
[----:B------:R-:W-:Y:S02]  /*3900*/  IABS R7, R9 ;  /* 0x0000000900077213 */ /* 0x000fe40000000000 */
[----:B------:R-:W-:Y:S01]  /*3910*/  IABS R9, R11 ;  /* 0x0000000b00097213 */ /* 0x000fe20000000000 */
[----:B------:R-:W3:Y:S01]  /*3920*/  MUFU.TANH R14, R62 ;  /* 0x0000003e000e7308 */ /* 0x000ee20000002400 */
        /* <DEDUP_REMOVED lines=8> */
[----:B------:R-:W-:Y:S01]  /*39b0*/  IMAD.IADD R9, R2, 0x1, -R19 ;  /* 0x0000000102097824 */ /* 0x000fe200078e0a13 */
[----:B------:R-:W-:Y:S01]  /*39c0*/  I2FP.F32.S32 R8, R8 ;  /* 0x0000000800087245 */ /* 0x000fe20000201400 */
[----:B------:R-:W-:Y:S01]  /*39d0*/  MUFU.TANH R15, R57 ;  /* 0x00000039000f7308 */ /* 0x000fe20000002400 */
[----:B------:R-:W-:Y:S01]  /*39e0*/  I2FP.F32.S32 R7, R7 ;  /* 0x0000000700077245 */ /* 0x000fe20000201400 */
[-C--:B------:R-:W-:Y:S01]  /*39f0*/  FFMA.FTZ R38, R10, -R68.reuse, R24 ;  /* 0x800000440a267223 */ /* 0x080fe20000010018 */
[----:B-1----:R-:W-:Y:S01]  /*3a00*/  FSEL R63, R48, -INF , !P2 ;  /* 0xff800000303f7808 */ /* 0x002fe20005000000 */
[----:B------:R-:W-:Y:S01]  /*3a10*/  FFMA.FTZ R37, R8, -R68, R17 ;  /* 0x8000004408257223 */ /* 0x000fe20000010011 */
[----:B------:R-:W-:Y:S01]  /*3a20*/  IADD3 R8, -R19, R6, RZ ;  /* 0x0000000613087210 */ /* 0x000fe20007ffe1ff */
[----:B--2---:R-:W-:Y:S01]  /*3a30*/  FFMA.FTZ R36, R7, -R68, R12 ;  /* 0x8000004407247223 */ /* 0x004fe2000001000c */
[----:B------:R-:W-:-:S02]  /*3a40*/  IMAD.IADD R7, R5, 0x1, -R19 ;  /* 0x0000000105077824 */ /* 0x000fc400078e0a13 */
[----:B---3--:R-:W-:Y:S01]  /*3a50*/  FFMA.FTZ R39, R11, -R68, R14 ;  /* 0x800000440b277223 */ /* 0x008fe2000001000e */
[--C-:B------:R-:W-:Y:S01]  /*3a60*/  IMAD.IADD R11, R6, 0x1, -R22.reuse ;  /* 0x00000001060b7824 */ /* 0x100fe200078e0a16 */
[----:B------:R-:W-:Y:S01]  /*3a70*/  IABS R10, R8 ;  /* 0x00000008000a7213 */ /* 0x000fe20000000000 */
[----:B------:R-:W-:Y:S01]  /*3a80*/  IMAD.IADD R12, R5, 0x1, -R22 ;  /* 0x00000001050c7824 */ /* 0x000fe200078e0a16 */
[----:B------:R-:W-:Y:S01]  /*3a90*/  IABS R8, R7 ;  /* 0x0000000700087213 */ /* 0x000fe20000000000 */
[----:B------:R-:W1:Y:S01]  /*3aa0*/  MUFU.TANH R14, R58 ;  /* 0x0000003a000e7308 */ /* 0x000e620000002400 */
[----:B------:R-:W-:Y:S01]  /*3ab0*/  IABS R7, R9 ;  /* 0x0000000900077213 */ /* 0x000fe20000000000 */
[----:B------:R-:W-:Y:S01]  /*3ac0*/  FMUL.FTZ R35, R120, UR5 ;  /* 0x0000000578237c20 */ /* 0x000fe20008410000 */
[----:B------:R-:W-:Y:S02]  /*3ad0*/  IABS R9, R11 ;  /* 0x0000000b00097213 */ /* 0x000fe40000000000 */
[----:B------:R-:W-:Y:S01]  /*3ae0*/  MOV R11, R10 ;  /* 0x0000000a000b7202 */ /* 0x000fe20000000f00 */
[----:B------:R-:W-:Y:S01]  /*3af0*/  IMAD.MOV.U32 R10, RZ, RZ, R7 ;  /* 0x000000ffff0a7224 */ /* 0x000fe200078e0007 */
[----:B------:R-:W-:Y:S01]  /*3b00*/  IABS R13, R12 ;  /* 0x0000000c000d7213 */ /* 0x000fe20000000000 */
[----:B------:R-:W-:Y:S01]  /*3b10*/  IMAD.MOV.U32 R12, RZ, RZ, R8 ;  /* 0x000000ffff0c7224 */ /* 0x000fe200078e0008 */
[----:B------:R-:W-:Y:S01]  /*3b20*/  I2FP.F32.S32 R8, R11 ;  /* 0x0000000b00087245 */ /* 0x000fe20000201400 */
[----:B------:R-:W-:Y:S01]  /*3b30*/  IMAD.MOV.U32 R7, RZ, RZ, R9 ;  /* 0x000000ffff077224 */ /* 0x000fe200078e0009 */
[----:B------:R-:W2:Y:S01]  /*3b40*/  MUFU.TANH R18, R56 ;  /* 0x0000003800127308 */ /* 0x000ea20000002400 */
[----:B------:R-:W-:Y:S01]  /*3b50*/  IMAD.MOV.U32 R9, RZ, RZ, R13 ;  /* 0x000000ffff097224 */ /* 0x000fe200078e000d */
[----:B------:R-:W-:Y:S01]  /*3b60*/  I2FP.F32.S32 R10, R10 ;  /* 0x0000000a000a7245 */ /* 0x000fe20000201400 */
[----:B------:R-:W-:Y:S01]  /*3b70*/  IMAD.IADD R13, R6, 0x1, -R25 ;  /* 0x00000001060d7824 */ /* 0x000fe200078e0a19 */
[----:B------:R-:W-:Y:S01]  /*3b80*/  I2FP.F32.S32 R11, R12 ;  /* 0x0000000c000b7245 */ /* 0x000fe20000201400 */
[----:B------:R-:W-:Y:S01]  /*3b90*/  IMAD.IADD R12, R2, 0x1, -R23 ;  /* 0x00000001020c7824 */ /* 0x000fe200078e0a17 */
[----:B------:R-:W-:Y:S01]  /*3ba0*/  ISETP.GE.AND P2, PT, R25, R77, PT ;  /* 0x0000004d1900720c */ /* 0x000fe20003f46270 */
[----:B-1----:R-:W-:Y:S01]  /*3bb0*/  FFMA.FTZ R28, R10, -R68, R14 ;  /* 0x800000440a1c7223 */ /* 0x002fe2000001000e */
[----:B------:R1:W-:Y:S01]  /*3bc0*/  MUFU.TANH R16, R30 ;  /* 0x0000001e00107308 */ /* 0x0003e20000002400 */
[----:B------:R-:W-:-:S02]  /*3bd0*/  IABS R13, R13 ;  /* 0x0000000d000d7213 */ /* 0x000fc40000000000 */
[----:B------:R-:W-:Y:S02]  /*3be0*/  FSEL R82, R33, -INF , !P0 ;  /* 0xff80000021527808 */ /* 0x000fe40004000000 */
[----:B------:R-:W-:Y:S01]  /*3bf0*/  FSEL R84, R32, -INF , !P0 ;  /* 0xff80000020547808 */ /* 0x000fe20004000000 */
[----:B------:R-:W-:Y:S01]  /*3c00*/  FMUL.FTZ R32, R119, UR5 ;  /* 0x0000000577207c20 */ /* 0x000fe20008410000 */
[----:B------:R-:W-:Y:S01]  /*3c10*/  ISETP.GE.AND P0, PT, R31, R77, PT ;  /* 0x0000004d1f00720c */ /* 0x000fe20003f06270 */
[----:B------:R-:W3:Y:S01]  /*3c20*/  MUFU.TANH R17, R60 ;  /* 0x0000003c00117308 */ /* 0x000ee20000002400 */
[----:B--2---:R-:W-:Y:S01]  /*3c30*/  FFMA.FTZ R29, R11, -R68, R18 ;  /* 0x800000440b1d7223 */ /* 0x004fe20000010012 */
[----:B------:R-:W-:Y:S02]  /*3c40*/  FSEL R80, R39, -INF , !P1 ;  /* 0xff80000027507808 */ /* 0x000fe40004800000 */
[----:B------:R-:W-:Y:S02]  /*3c50*/  FSEL R98, R28, -INF , !P5 ;  /* 0xff8000001c627808 */ /* 0x000fe40006800000 */
[----:B------:R-:W-:-:S02]  /*3c60*/  FSEL R62, R46, -INF , !P2 ;  /* 0xff8000002e3e7808 */ /* 0x000fc40005000000 */
[----:B------:R2:W4:Y:S01]  /*3c70*/  MUFU.TANH R14, R66 ;  /* 0x00000042000e7308 */ /* 0x0005220000002400 */
[-C--:B-1----:R-:W-:Y:S01]  /*3c80*/  FFMA.FTZ R30, R8, -R68.reuse, R59 ;  /* 0x80000044081e7223 */ /* 0x082fe2000001003b */
[----:B------:R-:W-:Y:S02]  /*3c90*/  I2FP.F32.S32 R8, R7 ;  /* 0x0000000700087245 */ /* 0x000fe40000201400 */
[----:B------:R-:W-:Y:S01]  /*3ca0*/  I2FP.F32.S32 R7, R9 ;  /* 0x0000000900077245 */ /* 0x000fe20000201400 */
[--C-:B------:R-:W-:Y:S01]  /*3cb0*/  IMAD.IADD R9, R6, 0x1, -R23.reuse ;  /* 0x0000000106097824 */ /* 0x100fe200078e0a17 */
[----:B------:R-:W-:Y:S01]  /*3cc0*/  FSEL R103, R30, -INF , !P5 ;  /* 0xff8000001e677808 */ /* 0x000fe20006800000 */
[-C--:B------:R-:W-:Y:S01]  /*3cd0*/  FFMA.FTZ R27, R8, -R68.reuse, R34 ;  /* 0x80000044081b7223 */ /* 0x080fe20000010022 */
[----:B------:R-:W-:Y:S02]  /*3ce0*/  IMAD.IADD R8, R5, 0x1, -R23 ;  /* 0x0000000105087824 */ /* 0x000fe400078e0a17 */
[----:B------:R-:W-:Y:S01]  /*3cf0*/  FFMA.FTZ R26, R7, -R68, R15 ;  /* 0x80000044071a7223 */ /* 0x000fe2000001000f */
[----:B------:R-:W-:Y:S01]  /*3d00*/  IADD3 R7, -R22, R2, RZ ;  /* 0x0000000216077210 */ /* 0x000fe20007ffe1ff */
[----:B------:R-:W1:Y:S01]  /*3d10*/  MUFU.TANH R19, R61 ;  /* 0x0000003d00137308 */ /* 0x000e620000002400 */
[----:B------:R-:W-:-:S02]  /*3d20*/  IABS R11, R9 ;  /* 0x00000009000b7213 */ /* 0x000fc40000000000 */
[----:B------:R-:W-:Y:S02]  /*3d30*/  IABS R10, R7 ;  /* 0x00000007000a7213 */ /* 0x000fe40000000000 */
[----:B------:R-:W-:Y:S01]  /*3d40*/  IABS R8, R8 ;  /* 0x0000000800087213 */ /* 0x000fe20000000000 */
[----:B--2---:R-:W-:Y:S01]  /*3d50*/  FMUL.FTZ R66, R123, UR5 ;  /* 0x000000057b427c20 */ /* 0x004fe20008410000 */
[----:B------:R-:W-:Y:S01]  /*3d60*/  MOV R9, R10 ;  /* 0x0000000a00097202 */ /* 0x000fe20000000f00 */
[----:B------:R-:W2:Y:S01]  /*3d70*/  MUFU.TANH R15, R65 ;  /* 0x00000041000f7308 */ /* 0x000ea20000002400 */
[----:B------:R-:W-:Y:S01]  /*3d80*/  IABS R7, R12 ;  /* 0x0000000c00077213 */ /* 0x000fe20000000000 */
[----:B------:R-:W-:Y:S01]  /*3d90*/  IMAD.MOV.U32 R12, RZ, RZ, R8 ;  /* 0x000000ffff0c7224 */ /* 0x000fe200078e0008 */
[----:B------:R-:W-:Y:S01]  /*3da0*/  I2FP.F32.S32 R8, R9 ;  /* 0x0000000900087245 */ /* 0x000fe20000201400 */
[----:B------:R-:W-:Y:S01]  /*3db0*/  IMAD.MOV.U32 R10, RZ, RZ, R13 ;  /* 0x000000ffff0a7224 */ /* 0x000fe200078e000d */
[----:B------:R-:W-:-:S02]  /*3dc0*/  I2FP.F32.S32 R7, R7 ;  /* 0x0000000700077245 */ /* 0x000fc40000201400 */
[----:B------:R-:W-:Y:S01]  /*3dd0*/  I2FP.F32.S32 R9, R11 ;  /* 0x0000000b00097245 */ /* 0x000fe20000201400 */
[----:B---3--:R-:W-:Y:S01]  /*3de0*/  FFMA.FTZ R24, R8, -R68, R17 ;  /* 0x8000004408187223 */ /* 0x008fe20000010011 */
[----:B------:R-:W-:Y:S01]  /*3df0*/  I2FP.F32.S32 R8, R10 ;  /* 0x0000000a00087245 */ /* 0x000fe20000201400 */
[----:B----4-:R-:W-:Y:S01]  /*3e00*/  FFMA.FTZ R20, R7, -R68, R14 ;  /* 0x8000004407147223 */ /* 0x010fe2000001000e */
[----:B------:R-:W-:Y:S01]  /*3e10*/  I2FP.F32.S32 R11, R12 ;  /* 0x0000000c000b7245 */ /* 0x000fe20000201400 */
[----:B------:R-:W3:Y:S01]  /*3e20*/  MUFU.TANH R18, R67 ;  /* 0x0000004300127308 */ /* 0x000ee20000002400 */
[----:B------:R-:W-:Y:S02]  /*3e30*/  IMAD.IADD R7, R2, 0x1, -R25 ;  /* 0x0000000102077824 */ /* 0x000fe400078e0a19 */
[-C--:B-1----:R-:W-:Y:S01]  /*3e40*/  FFMA.FTZ R19, R8, -R68.reuse, R19 ;  /* 0x8000004408137223 */ /* 0x082fe20000010013 */
[----:B------:R-:W-:Y:S02]  /*3e50*/  IMAD.IADD R8, R5, 0x1, -R25 ;  /* 0x0000000105087824 */ /* 0x000fe400078e0a19 */
[-C--:B------:R-:W-:Y:S01]  /*3e60*/  FFMA.FTZ R23, R9, -R68.reuse, R16 ;  /* 0x8000004409177223 */ /* 0x080fe20000010010 */
[----:B--2---:R-:W-:Y:S01]  /*3e70*/  FFMA.FTZ R22, R11, -R68, R15 ;  /* 0x800000440b167223 */ /* 0x004fe2000001000f */
[--C-:B------:R-:W-:Y:S01]  /*3e80*/  IMAD.IADD R11, R5, 0x1, -R31.reuse ;  /* 0x00000001050b7824 */ /* 0x100fe200078e0a1f */
[----:B------:R-:W-:Y:S01]  /*3e90*/  IADD3 R9, -R31, R6, RZ ;  /* 0x000000061f097210 */ /* 0x000fe20007ffe1ff */
[----:B------:R-:W-:Y:S01]  /*3ea0*/  IMAD.IADD R12, R2, 0x1, -R31 ;  /* 0x00000001020c7824 */ /* 0x000fe200078e0a1f */
[----:B------:R-:W-:Y:S01]  /*3eb0*/  IABS R7, R7 ;  /* 0x0000000700077213 */ /* 0x000fe20000000000 */
[----:B------:R-:W1:Y:S01]  /*3ec0*/  MUFU.TANH R15, R70 ;  /* 0x00000046000f7308 */ /* 0x000e620000002400 */
[----:B------:R-:W-:-:S02]  /*3ed0*/  IABS R10, R8 ;  /* 0x00000008000a7213 */ /* 0x000fc40000000000 */
[----:B------:R-:W-:Y:S02]  /*3ee0*/  IABS R8, R11 ;  /* 0x0000000b00087213 */ /* 0x000fe40000000000 */
[----:B------:R-:W-:Y:S02]  /*3ef0*/  IABS R9, R9 ;  /* 0x0000000900097213 */ /* 0x000fe40000000000 */
[----:B------:R-:W-:Y:S01]  /*3f00*/  IABS R13, R12 ;  /* 0x0000000c000d7213 */ /* 0x000fe20000000000 */
[----:B------:R-:W2:Y:S01]  /*3f10*/  MUFU.TANH R14, R71 ;  /* 0x00000047000e7308 */ /* 0x000ea20000002400 */
[----:B------:R-:W-:Y:S01]  /*3f20*/  IMAD.MOV.U32 R12, RZ, RZ, R7 ;  /* 0x000000ffff0c7224 */ /* 0x000fe200078e0007 */
[----:B------:R-:W-:Y:S01]  /*3f30*/  MOV R7, R8 ;  /* 0x0000000800077202 */ /* 0x000fe20000000f00 */
[----:B------:R-:W-:Y:S01]  /*3f40*/  IMAD.MOV.U32 R11, RZ, RZ, R9 ;  /* 0x000000ffff0b7224 */ /* 0x000fe200078e0009 */
[----:B------:R-:W-:Y:S01]  /*3f50*/  I2FP.F32.S32 R8, R10 ;  /* 0x0000000a00087245 */ /* 0x000fe20000201400 */
[----:B------:R-:W-:Y:S01]  /*3f60*/  IMAD.MOV.U32 R9, RZ, RZ, R13 ;  /* 0x000000ffff097224 */ /* 0x000fe200078e000d */
[----:B------:R-:W-:Y:S01]  /*3f70*/  I2FP.F32.S32 R10, R12 ;  /* 0x0000000c000a7245 */ /* 0x000fe20000201400 */
[C---:B------:R-:W-:Y:S01]  /*3f80*/  VIADD R12, R21.reuse, 0x28 ;  /* 0x00000028150c7836 */ /* 0x040fe20000000000 */
[----:B------:R-:W4:Y:S01]  /*3f90*/  MUFU.TANH R34, R72 ;  /* 0x0000004800227308 */ /* 0x000f220000002400 */
[-C--:B---3--:R-:W-:Y:S01]  /*3fa0*/  FFMA.FTZ R18, R8, -R68.reuse, R18 ;  /* 0x8000004408127223 */ /* 0x088fe20000010012 */
[----:B------:R-:W-:Y:S01]  /*3fb0*/  I2FP.F32.S32 R8, R7 ;  /* 0x0000000700087245 */ /* 0x000fe20000201400 */
[-C--:B-1----:R-:W-:Y:S01]  /*3fc0*/  FFMA.FTZ R17, R10, -R68.reuse, R15 ;  /* 0x800000440a117223 */ /* 0x082fe2000001000f */
[----:B------:R-:W-:Y:S01]  /*3fd0*/  I2FP.F32.S32 R7, R9 ;  /* 0x0000000900077245 */ /* 0x000fe20000201400 */
[C---:B------:R-:W-:Y:S01]  /*3fe0*/  VIADD R13, R21.reuse, 0x21 ;  /* 0x00000021150d7836 */ /* 0x040fe20000000000 */
[----:B------:R-:W-:Y:S01]  /*3ff0*/  I2FP.F32.S32 R11, R11 ;  /* 0x0000000b000b7245 */ /* 0x000fe20000201400 */
[----:B------:R-:W-:Y:S01]  /*4000*/  VIADD R9, R21, 0x31 ;  /* 0x0000003115097836 */ /* 0x000fe20000000000 */
[----:B------:R-:W1:Y:S01]  /*4010*/  MUFU.TANH R25, R69 ;  /* 0x0000004500197308 */ /* 0x000e620000002400 */
[-C--:B--2---:R-:W-:Y:S01]  /*4020*/  FFMA.FTZ R14, R7, -R68.reuse, R14 ;  /* 0x80000044070e7223 */ /* 0x084fe2000001000e */
[C---:B------:R-:W-:Y:S01]  /*4030*/  IADD3 R10, R21.reuse, 0x30, RZ ;  /* 0x00000030150a7810 */ /* 0x040fe20007ffe0ff */
[----:B------:R-:W-:Y:S01]  /*4040*/  VIADD R7, R21, 0x39 ;  /* 0x0000003915077836 */ /* 0x000fe20000000000 */
[----:B------:R-:W-:Y:S01]  /*4050*/  FSEL R100, R24, -INF , !P4 ;  /* 0xff80000018647808 */ /* 0x000fe20006000000 */
[C---:B------:R-:W-:Y:S01]  /*4060*/  IMAD.IADD R39, R5.reuse, 0x1, -R9 ;  /* 0x0000000105277824 */ /* 0x040fe200078e0a09 */
[----:B------:R-:W-:Y:S01]  /*4070*/  FSEL R90, R22, -INF , !P3 ;  /* 0xff800000165a7808 */ /* 0x000fe20005800000 */
[--C-:B------:R-:W-:Y:S01]  /*4080*/  IMAD.IADD R22, R5, 0x1, -R13.reuse ;  /* 0x0000000105167824 */ /* 0x100fe200078e0a0d */
[----:B------:R2:W-:Y:S01]  /*4090*/  MUFU.TANH R72, R73 ;  /* 0x0000004900487308 */ /* 0x0005e20000002400 */
[-C--:B----4-:R-:W-:Y:S01]  /*40a0*/  FFMA.FTZ R16, R11, -R68.reuse, R34 ;  /* 0x800000440b107223 */ /* 0x090fe20000010022 */
[----:B------:R-:W-:Y:S01]  /*40b0*/  VIADD R11, R21, 0x29 ;  /* 0x00000029150b7836 */ /* 0x000fe20000000000 */
[----:B------:R-:W-:Y:S01]  /*40c0*/  FSEL R60, R45, -INF , !P0 ;  /* 0xff8000002d3c7808 */ /* 0x000fe20004000000 */
[----:B------:R-:W-:Y:S01]  /*40d0*/  IMAD.IADD R30, R5, 0x1, -R10 ;  /* 0x00000001051e7824 */ /* 0x000fe200078e0a0a */
[----:B------:R-:W-:Y:S01]  /*40e0*/  FSEL R153, R14, -INF , !P0 ;  /* 0xff8000000e997808 */ /* 0x000fe20004000000 */
[----:B------:R-:W-:Y:S01]  /*40f0*/  IMAD.IADD R14, R0, 0x1, -R13 ;  /* 0x00000001000e7824 */ /* 0x000fe200078e0a0d */
[----:B------:R-:W-:Y:S01]  /*4100*/  FSEL R56, R53, -INF , !P1 ;  /* 0xff80000035387808 */ /* 0x000fe20004800000 */
[----:B------:R3:W-:Y:S01]  /*4110*/  MUFU.TANH R67, R79 ;  /* 0x0000004f00437308 */ /* 0x0007e20000002400 */
[----:B-1----:R-:W-:Y:S01]  /*4120*/  FFMA.FTZ R15, R8, -R68, R25 ;  /* 0x80000044080f7223 */ /* 0x002fe20000010019 */
[----:B------:R-:W-:Y:S01]  /*4130*/  VIADD R8, R21, 0x38 ;  /* 0x0000003815087836 */ /* 0x000fe20000000000 */
[----:B------:R-:W-:Y:S01]  /*4140*/  FSEL R86, R44, -INF , !P1 ;  /* 0xff8000002c567808 */ /* 0x000fe20004800000 */
[C---:B------:R-:W-:Y:S01]  /*4150*/  IMAD.IADD R28, R5.reuse, 0x1, -R11 ;  /* 0x00000001051c7824 */ /* 0x040fe200078e0a0b */
[----:B------:R-:W-:Y:S01]  /*4160*/  FSEL R57, R52, -INF , !P6 ;  /* 0xff80000034397808 */ /* 0x000fe20007000000 */
[C---:B------:R-:W-:Y:S01]  /*4170*/  IMAD.IADD R46, R5.reuse, 0x1, -R8 ;  /* 0x00000001052e7824 */ /* 0x040fe200078e0a08 */
[----:B------:R-:W-:Y:S01]  /*4180*/  FSEL R88, R38, -INF , !P6 ;  /* 0xff80000026587808 */ /* 0x000fe20007000000 */
[----:B------:R-:W-:Y:S01]  /*4190*/  IMAD.IADD R45, R5, 0x1, -R7 ;  /* 0x00000001052d7824 */ /* 0x000fe200078e0a07 */
[----:B--2---:R-:W-:Y:S01]  /*41a0*/  FSEL R73, R37, -INF , !P6 ;  /* 0xff80000025497808 */ /* 0x004fe20007000000 */
[----:B------:R-:W-:Y:S01]  /*41b0*/  IMAD.IADD R21, R6, 0x1, -R13 ;  /* 0x0000000106157824 */ /* 0x000fe200078e0a0d */
[----:B------:R-:W-:Y:S01]  /*41c0*/  FSEL R81, R36, -INF , !P6 ;  /* 0xff80000024517808 */ /* 0x000fe20007000000 */
[----:B------:R-:W-:Y:S01]  /*41d0*/  IMAD.IADD R33, R2, 0x1, -R10 ;  /* 0x0000000102217824 */ /* 0x000fe200078e0a0a */
[----:B------:R-:W-:Y:S01]  /*41e0*/  FSEL R105, R23, -INF , !P3 ;  /* 0xff80000017697808 */ /* 0x000fe20005800000 */
[--C-:B------:R-:W-:Y:S01]  /*41f0*/  IMAD.IADD R23, R6, 0x1, -R12.reuse ;  /* 0x0000000106177824 */ /* 0x100fe200078e0a0c */
[----:B------:R-:W-:Y:S01]  /*4200*/  FSEL R151, R15, -INF , !P0 ;  /* 0xff8000000f977808 */ /* 0x000fe20004000000 */
[C---:B------:R-:W-:Y:S01]  /*4210*/  IMAD.IADD R44, R2.reuse, 0x1, -R9 ;  /* 0x00000001022c7824 */ /* 0x040fe200078e0a09 */
[----:B---3--:R-:W-:Y:S01]  /*4220*/  FSEL R79, R43, -INF , !P1 ;  /* 0xff8000002b4f7808 */ /* 0x008fe20004800000 */
[----:B------:R-:W-:Y:S01]  /*4230*/  IMAD.IADD R42, R2, 0x1, -R7 ;  /* 0x00000001022a7824 */ /* 0x000fe200078e0a07 */
[----:B------:R-:W-:Y:S01]  /*4240*/  IADD3 R24, -R12, R5, RZ ;  /* 0x000000050c187210 */ /* 0x000fe20007ffe1ff */
[----:B------:R-:W-:Y:S01]  /*4250*/  FMUL.FTZ R5, R116, UR5 ;  /* 0x0000000574057c20 */ /* 0x000fe20008410000 */
[-C--:B------:R-:W-:Y:S01]  /*4260*/  ISETP.GE.AND P1, PT, R13, R77.reuse, PT ;  /* 0x0000004d0d00720c */ /* 0x080fe20003f26270 */
[----:B------:R-:W-:Y:S01]  /*4270*/  IMAD.IADD R13, R2, 0x1, -R13 ;  /* 0x00000001020d7824 */ /* 0x000fe200078e0a0d */
[-C--:B------:R-:W-:Y:S01]  /*4280*/  ISETP.GE.AND P6, PT, R12, R77.reuse, PT ;  /* 0x0000004d0c00720c */ /* 0x080fe20003fc6270 */
[----:B------:R1:W2:Y:S01]  /*4290*/  MUFU.TANH R31, R76 ;  /* 0x0000004c001f7308 */ /* 0x0002a20000002400 */
[----:B------:R-:W-:Y:S01]  /*42a0*/  FSEL R104, R27, -INF , !P4 ;  /* 0xff8000001b687808 */ /* 0x000fe20006000000 */
[--C-:B------:R-:W-:Y:S01]  /*42b0*/  IMAD.IADD R27, R2, 0x1, -R11.reuse ;  /* 0x00000001021b7824 */ /* 0x100fe200078e0a0b */
[----:B------:R-:W-:Y:S01]  /*42c0*/  IADD3 R15, R0, -R12, RZ ;  /* 0x8000000c000f7210 */ /* 0x000fe20007ffe0ff */
[----:B------:R-:W-:Y:S01]  /*42d0*/  IMAD.IADD R12, R2, 0x1, -R12 ;  /* 0x00000001020c7824 */ /* 0x000fe200078e0a0c */
[----:B------:R-:W-:Y:S01]  /*42e0*/  FSEL R102, R17, -INF , !P2 ;  /* 0xff80000011667808 */ /* 0x000fe20005000000 */
[----:B------:R-:W-:Y:S01]  /*42f0*/  IMAD.IADD R17, R0, 0x1, -R10 ;  /* 0x0000000100117824 */ /* 0x000fe200078e0a0a */
[----:B------:R-:W-:Y:S01]  /*4300*/  FSEL R154, R16, -INF , !P0 ;  /* 0xff800000109a7808 */ /* 0x000fe20004000000 */
[--C-:B------:R-:W-:Y:S01]  /*4310*/  IMAD.IADD R16, R0, 0x1, -R11.reuse ;  /* 0x0000000100107824 */ /* 0x100fe200078e0a0b */
[----:B------:R-:W-:Y:S01]  /*4320*/  IADD3 R43, -R8, R2, RZ ;  /* 0x00000002082b7210 */ /* 0x000fe20007ffe1ff */
[----:B------:R-:W-:Y:S01]  /*4330*/  FMUL.FTZ R2, R117, UR5 ;  /* 0x0000000575027c20 */ /* 0x000fe20008410000 */
[----:B------:R-:W-:Y:S01]  /*4340*/  FSEL R87, R29, -INF , !P5 ;  /* 0xff8000001d577808 */ /* 0x000fe20006800000 */
[----:B------:R-:W-:Y:S01]  /*4350*/  IMAD.IADD R25, R6, 0x1, -R11 ;  /* 0x0000000106197824 */ /* 0x000fe200078e0a0b */
[----:B------:R-:W-:Y:S01]  /*4360*/  FSEL R89, R26, -INF , !P4 ;  /* 0xff8000001a597808 */ /* 0x000fe20006000000 */
[--C-:B------:R-:W-:Y:S01]  /*4370*/  IMAD.IADD R34, R6, 0x1, -R9.reuse ;  /* 0x0000000106227824 */ /* 0x100fe200078e0a09 */
[-C--:B------:R-:W-:Y:S01]  /*4380*/  IADD3 R29, -R10, R6.reuse, RZ ;  /* 0x000000060a1d7210 */ /* 0x080fe20007ffe1ff */
[--C-:B------:R-:W-:Y:S01]  /*4390*/  IMAD.IADD R36, R6, 0x1, -R8.reuse ;  /* 0x0000000106247824 */ /* 0x100fe200078e0a08 */
[----:B------:R-:W-:Y:S01]  /*43a0*/  IADD3 R37, -R7, R6, RZ ;  /* 0x0000000607257210 */ /* 0x000fe20007ffe1ff */
[----:B------:R-:W3:Y:S01]  /*43b0*/  MUFU.TANH R26, R107 ;  /* 0x0000006b001a7308 */ /* 0x000ee20000002400 */
[----:B------:R-:W-:Y:S01]  /*43c0*/  IABS R6, R14 ;  /* 0x0000000e00067213 */ /* 0x000fe20000000000 */
[----:B------:R-:W-:Y:S01]  /*43d0*/  FMUL.FTZ R53, R122, UR5 ;  /* 0x000000057a357c20 */ /* 0x000fe20008410000 */
[----:B------:R-:W-:Y:S01]  /*43e0*/  FSEL R152, R19, -INF , !P2 ;  /* 0xff80000013987808 */ /* 0x000fe20005000000 */
[----:B------:R-:W-:Y:S01]  /*43f0*/  FMUL.FTZ R71, R111, UR5 ;  /* 0x000000056f477c20 */ /* 0x000fe20008410000 */
[----:B------:R-:W-:Y:S01]  /*4400*/  ISETP.GE.AND P0, PT, R7, R77, PT ;  /* 0x0000004d0700720c */ /* 0x000fe20003f06270 */
[----:B------:R-:W-:Y:S01]  /*4410*/  FMUL.FTZ R69, R110, UR5 ;  /* 0x000000056e457c20 */ /* 0x000fe20008410000 */
[----:B------:R-:W-:Y:S01]  /*4420*/  IADD3 R19, R0, -R7, RZ ;  /* 0x8000000700137210 */ /* 0x000fe20007ffe0ff */
[----:B------:R4:W-:Y:S01]  /*4430*/  MUFU.TANH R52, R5 ;  /* 0x0000000500347308 */ /* 0x0009e20000002400 */
[----:B------:R-:W-:Y:S01]  /*4440*/  FSEL R101, R20, -INF , !P3 ;  /* 0xff80000014657808 */ /* 0x000fe20005800000 */
[----:B------:R-:W-:Y:S01]  /*4450*/  IMAD.IADD R20, R0, 0x1, -R8 ;  /* 0x0000000100147824 */ /* 0x000fe200078e0a08 */
[----:B------:R-:W-:Y:S01]  /*4460*/  FSEL R91, R18, -INF , !P2 ;  /* 0xff800000125b7808 */ /* 0x000fe20005000000 */
[----:B------:R-:W-:Y:S01]  /*4470*/  IMAD.IADD R18, R0, 0x1, -R9 ;  /* 0x0000000100127824 */ /* 0x000fe200078e0a09 */
[----:B------:R-:W-:Y:S01]  /*4480*/  IABS R7, R17 ;  /* 0x0000001100077213 */ /* 0x000fe20000000000 */
[----:B-1----:R-:W-:Y:S01]  /*4490*/  FMUL.FTZ R76, R114, UR5 ;  /* 0x00000005724c7c20 */ /* 0x002fe20008410000 */
[-C--:B------:R-:W-:Y:S01]  /*44a0*/  ISETP.GE.AND P2, PT, R8, R77.reuse, PT ;  /* 0x0000004d0800720c */ /* 0x080fe20003f46270 */
[----:B------:R1:W3:Y:S01]  /*44b0*/  MUFU.TANH R40, R75 ;  /* 0x0000004b00287308 */ /* 0x0002e20000002400 */
[----:B------:R-:W-:Y:S01]  /*44c0*/  IMAD.MOV.U32 R8, RZ, RZ, R6 ;  /* 0x000000ffff087224 */ /* 0x000fe200078e0006 */
[----:B------:R-:W-:Y:S01]  /*44d0*/  FSEL R59, R50, -INF , !P4 ;  /* 0xff800000323b7808 */ /* 0x000fe20006000000 */
[----:B------:R-:W-:Y:S01]  /*44e0*/  FMUL.FTZ R50, R121, UR5 ;  /* 0x0000000579327c20 */ /* 0x000fe20008410000 */
[----:B------:R-:W-:Y:S01]  /*44f0*/  FSEL R58, R51, -INF , !P5 ;  /* 0xff800000333a7808 */ /* 0x000fe20006800000 */
[----:B------:R-:W-:Y:S01]  /*4500*/  IMAD.IADD R0, R169, 0x1, R168 ;  /* 0x00000001a9007824 */ /* 0x000fe200078e02a8 */
[----:B------:R-:W-:Y:S01]  /*4510*/  ISETP.GE.AND P4, PT, R10, R77, PT ;  /* 0x0000004d0a00720c */ /* 0x000fe20003f86270 */
[----:B------:R-:W-:Y:S01]  /*4520*/  FMUL.FTZ R10, R109, UR5 ;  /* 0x000000056d0a7c20 */ /* 0x000fe20008410000 */
[----:B------:R3:W-:Y:S01]  /*4530*/  MUFU.TANH R70, R2 ;  /* 0x0000000200467308 */ /* 0x0007e20000002400 */
[----:B----4-:R-:W-:-:S02]  /*4540*/  IABS R5, R15 ;  /* 0x0000000f00057213 */ /* 0x010fc40000000000 */
[-C--:B------:R-:W-:Y:S01]  /*4550*/  ISETP.GE.AND P5, PT, R11, R77.reuse, PT ;  /* 0x0000004d0b00720c */ /* 0x080fe20003fa6270 */
[----:B------:R-:W-:Y:S01]  /*4560*/  FMUL.FTZ R11, R108, UR5 ;  /* 0x000000056c0b7c20 */ /* 0x000fe20008410000 */
[----:B------:R-:W-:Y:S01]  /*4570*/  FSEL R61, R49, -INF , !P3 ;  /* 0xff800000313d7808 */ /* 0x000fe20005800000 */
[----:B------:R-:W-:Y:S01]  /*4580*/  IMAD.MOV.U32 R6, RZ, RZ, R5 ;  /* 0x000000ffff067224 */ /* 0x000fe200078e0005 */
[----:B------:R-:W-:Y:S01]  /*4590*/  I2FP.F32.S32 R8, R8 ;  /* 0x0000000800087245 */ /* 0x000fe20000201400 */
[----:B------:R-:W-:Y:S01]  /*45a0*/  MUFU.TANH R10, R10 ;  /* 0x0000000a000a7308 */ /* 0x000fe20000002400 */
[----:B------:R-:W-:Y:S01]  /*45b0*/  ISETP.GE.AND P3, PT, R9, R77, PT ;  /* 0x0000004d0900720c */ /* 0x000fe20003f66270 */
[----:B------:R-:W-:Y:S01]  /*45c0*/  FMUL.FTZ R9, R118, UR5 ;  /* 0x0000000576097c20 */ /* 0x000fe20008410000 */
[----:B------:R-:W-:Y:S01]  /*45d0*/  I2FP.F32.S32 R6, R6 ;  /* 0x0000000600067245 */ /* 0x000fe20000201400 */
[----:B------:R-:W-:Y:S01]  /*45e0*/  FFMA.FTZ R41, R8, -R68, R126 ;  /* 0x8000004408297223 */ /* 0x000fe2000001007e */
[----:B-1----:R-:W-:-:S03]  /*45f0*/  FMUL.FTZ R75, R113, UR5 ;  /* 0x00000005714b7c20 */ /* 0x002fc60008410000 */
[----:B--2---:R-:W-:Y:S01]  /*4600*/  FFMA.FTZ R49, R6, -R68, R31 ;  /* 0x8000004406317223 */ /* 0x004fe2000001001f */
[----:B---3--:R-:W-:Y:S01]  /*4610*/  IABS R2, R16 ;  /* 0x0000001000027213 */ /* 0x008fe20000000000 */
[----:B------:R-:W1:Y:S01]  /*4620*/  MUFU.TANH R11, R11 ;  /* 0x0000000b000b7308 */ /* 0x000e620000002400 */
[----:B------:R-:W-:Y:S02]  /*4630*/  IABS R6, R18 ;  /* 0x0000001200067213 */ /* 0x000fe40000000000 */
[----:B------:R-:W-:Y:S01]  /*4640*/  MOV R5, R2 ;  /* 0x0000000200057202 */ /* 0x000fe20000000f00 */
[----:B------:R-:W-:Y:S02]  /*4650*/  IMAD.MOV.U32 R2, RZ, RZ, R7 ;  /* 0x000000ffff027224 */ /* 0x000fe400078e0007 */
[----:B------:R-:W-:Y:S01]  /*4660*/  IMAD.MOV.U32 R7, RZ, RZ, R6 ;  /* 0x000000ffff077224 */ /* 0x000fe200078e0006 */
[----:B------:R-:W-:Y:S01]  /*4670*/  I2FP.F32.S32 R5, R5 ;  /* 0x0000000500057245 */ /* 0x000fe20000201400 */
[----:B------:R2:W-:Y:S01]  /*4680*/  MUFU.TANH R14, R9 ;  /* 0x00000009000e7308 */ /* 0x0005e20000002400 */
[----:B------:R-:W-:-:S02]  /*4690*/  I2FP.F32.S32 R2, R2 ;  /* 0x0000000200027245 */ /* 0x000fc40000201400 */
[----:B------:R-:W-:Y:S01]  /*46a0*/  I2FP.F32.S32 R7, R7 ;  /* 0x0000000700077245 */ /* 0x000fe20000201400 */
[----:B------:R-:W-:Y:S01]  /*46b0*/  FFMA.FTZ R48, R5, -R68, R26 ;  /* 0x8000004405307223 */ /* 0x000fe2000001001a */
[----:B------:R-:W-:Y:S01]  /*46c0*/  IABS R5, R20 ;  /* 0x0000001400057213 */ /* 0x000fe20000000000 */
[-C--:B------:R-:W-:Y:S01]  /*46d0*/  FFMA.FTZ R47, R2, -R68.reuse, R40 ;  /* 0x80000044022f7223 */ /* 0x080fe20000010028 */
[----:B------:R-:W-:Y:S01]  /*46e0*/  IABS R2, R19 ;  /* 0x0000001300027213 */ /* 0x000fe20000000000 */
[----:B------:R3:W-:Y:S01]  /*46f0*/  MUFU.TANH R65, R95 ;  /* 0x0000005f00417308 */ /* 0x0007e20000002400 */
[----:B------:R-:W-:Y:S01]  /*4700*/  FFMA.FTZ R40, R7, -R68, R67 ;  /* 0x8000004407287223 */ /* 0x000fe20000010043 */
[----:B------:R-:W-:Y:S01]  /*4710*/  IMAD.MOV.U32 R6, RZ, RZ, R5 ;  /* 0x000000ffff067224 */ /* 0x000fe200078e0005 */
[----:B------:R-:W-:Y:S01]  /*4720*/  IABS R5, R21 ;  /* 0x0000001500057213 */ /* 0x000fe20000000000 */
[----:B------:R-:W-:Y:S01]  /*4730*/  IMAD.MOV.U32 R8, RZ, RZ, R2 ;  /* 0x000000ffff087224 */ /* 0x000fe200078e0002 */
[----:B------:R-:W-:-:S02]  /*4740*/  IABS R7, R23 ;  /* 0x0000001700077213 */ /* 0x000fc40000000000 */
[----:B------:R-:W-:Y:S01]  /*4750*/  I2FP.F32.S32 R5, R5 ;  /* 0x0000000500057245 */ /* 0x000fe20000201400 */
[----:B------:R4:W4:Y:S01]  /*4760*/  MUFU.TANH R51, R74 ;  /* 0x0000004a00337308 */ /* 0x0009220000002400 */
[----:B--2---:R-:W-:Y:S02]  /*4770*/  I2FP.F32.S32 R9, R6 ;  /* 0x0000000600097245 */ /* 0x004fe40000201400 */
[----:B------:R-:W-:Y:S02]  /*4780*/  I2FP.F32.S32 R6, R8 ;  /* 0x0000000800067245 */ /* 0x000fe40000201400 */
[----:B------:R-:W-:Y:S01]  /*4790*/  MOV R8, R7 ;  /* 0x0000000700087202 */ /* 0x000fe20000000f00 */
[----:B-1----:R-:W-:Y:S01]  /*47a0*/  FFMA.FTZ R38, R9, -R68, R11 ;  /* 0x8000004409267223 */ /* 0x002fe2000001000b */
[----:B------:R-:W-:Y:S01]  /*47b0*/  IABS R9, R25 ;  /* 0x0000001900097213 */ /* 0x000fe20000000000 */
[----:B------:R1:W-:Y:S01]  /*47c0*/  MUFU.TANH R16, R35 ;  /* 0x0000002300107308 */ /* 0x0003e20000002400 */
[----:B------:R-:W-:Y:S01]  /*47d0*/  IABS R2, R22 ;  /* 0x0000001600027213 */ /* 0x000fe20000000000 */
[----:B---3--:R-:W-:Y:S01]  /*47e0*/  FMUL.FTZ R95, R115, UR5 ;  /* 0x00000005735f7c20 */ /* 0x008fe20008410000 */
[----:B------:R-:W-:-:S02]  /*47f0*/  I2FP.F32.S32 R8, R8 ;  /* 0x0000000800087245 */ /* 0x000fc40000201400 */
[----:B------:R-:W-:-:S03]  /*4800*/  I2FP.F32.S32 R2, R2 ;  /* 0x0000000200027245 */ /* 0x000fc60000201400 */
[----:B------:R-:W-:Y:S01]  /*4810*/  MUFU.TANH R54, R125 ;  /* 0x0000007d00367308 */ /* 0x000fe20000002400 */
[----:B----4-:R-:W-:Y:S01]  /*4820*/  FMUL.FTZ R74, R112, UR5 ;  /* 0x00000005704a7c20 */ /* 0x010fe20008410000 */
[----:B------:R-:W-:Y:S01]  /*4830*/  FFMA.FTZ R31, R2, -R68, R51 ;  /* 0x80000044021f7223 */ /* 0x000fe20000010033 */
[----:B------:R-:W-:-:S04]  /*4840*/  IABS R2, R12 ;  /* 0x0000000c00027213 */ /* 0x000fc80000000000 */
[----:B------:R-:W-:Y:S01]  /*4850*/  I2FP.F32.S32 R2, R2 ;  /* 0x0000000200027245 */ /* 0x000fe20000201400 */
[----:B------:R2:W-:Y:S01]  /*4860*/  MUFU.TANH R18, R32 ;  /* 0x0000002000127308 */ /* 0x0005e20000002400 */
[----:B-1----:R-:W-:Y:S01]  /*4870*/  FFMA.FTZ R35, R6, -R68, R10 ;  /* 0x8000004406237223 */ /* 0x002fe2000001000a */
[----:B------:R-:W-:Y:S02]  /*4880*/  IABS R6, R24 ;  /* 0x0000001800067213 */ /* 0x000fe40000000000 */
[----:B------:R-:W-:Y:S01]  /*4890*/  FFMA.FTZ R22, R2, -R68, R14 ;  /* 0x8000004402167223 */ /* 0x000fe2000001000e */
[----:B------:R-:W-:Y:S02]  /*48a0*/  IABS R2, R27 ;  /* 0x0000001b00027213 */ /* 0x000fe40000000000 */
[----:B------:R-:W-:Y:S01]  /*48b0*/  IMAD.MOV.U32 R7, RZ, RZ, R6 ;  /* 0x000000ffff077224 */ /* 0x000fe200078e0006 */
[----:B------:R-:W1:Y:S01]  /*48c0*/  MUFU.TANH R55, R124 ;  /* 0x0000007c00377308 */ /* 0x000e620000002400 */
[----:B------:R-:W-:Y:S01]  /*48d0*/  IMAD.MOV.U32 R6, RZ, RZ, R9 ;  /* 0x000000ffff067224 */ /* 0x000fe200078e0009 */
[----:B------:R-:W-:-:S02]  /*48e0*/  FSEL R134, R22, -INF , !P6 ;  /* 0xff80000016867808 */ /* 0x000fc40007000000 */
[----:B------:R-:W-:Y:S02]  /*48f0*/  I2FP.F32.S32 R7, R7 ;  /* 0x0000000700077245 */ /* 0x000fe40000201400 */
[----:B------:R-:W-:Y:S02]  /*4900*/  FSEL R22, R48, -INF , !P5 ;  /* 0xff80000030167808 */ /* 0x000fe40006800000 */
[----:B------:R-:W3:Y:S01]  /*4910*/  MUFU.TANH R94, R94 ;  /* 0x0000005e005e7308 */ /* 0x000ee20000002400 */
[-C--:B--2---:R-:W-:Y:S01]  /*4920*/  FFMA.FTZ R32, R5, -R68.reuse, R72 ;  /* 0x8000004405207223 */ /* 0x084fe20000010048 */
[----:B------:R-:W-:Y:S01]  /*4930*/  IABS R5, R13 ;  /* 0x0000000d00057213 */ /* 0x000fe20000000000 */
[----:B------:R-:W-:Y:S01]  /*4940*/  FFMA.FTZ R24, R7, -R68, R52 ;  /* 0x8000004407187223 */ /* 0x000fe20000010034 */
[----:B------:R-:W-:Y:S02]  /*4950*/  IABS R7, R30 ;  /* 0x0000001e00077213 */ /* 0x000fe40000000000 */
[----:B------:R-:W-:-:S02]  /*4960*/  I2FP.F32.S32 R5, R5 ;  /* 0x0000000500057245 */ /* 0x000fc40000201400 */
[----:B------:R-:W2:Y:S01]  /*4970*/  MUFU.TANH R15, R53 ;  /* 0x00000035000f7308 */ /* 0x000ea20000002400 */
[-C--:B-1----:R-:W-:Y:S01]  /*4980*/  FFMA.FTZ R26, R8, -R68.reuse, R55 ;  /* 0x80000044081a7223 */ /* 0x082fe20000010037 */
[----:B------:R-:W-:Y:S01]  /*4990*/  FSEL R136, R32, -INF , !P1 ;  /* 0xff80000020887808 */ /* 0x000fe20004800000 */
[----:B------:R-:W-:Y:S01]  /*49a0*/  FFMA.FTZ R25, R5, -R68, R65 ;  /* 0x8000004405197223 */ /* 0x000fe20000010041 */
[----:B------:R-:W-:Y:S02]  /*49b0*/  I2FP.F32.S32 R5, R6 ;  /* 0x0000000600057245 */ /* 0x000fe40000201400 */
[----:B------:R-:W-:Y:S02]  /*49c0*/  IABS R6, R29 ;  /* 0x0000001d00067213 */ /* 0x000fe40000000000 */
[----:B------:R-:W-:Y:S01]  /*49d0*/  MUFU.TANH R11, R50 ;  /* 0x00000032000b7308 */ /* 0x000fe20000002400 */
[----:B------:R-:W-:Y:S01]  /*49e0*/  FFMA.FTZ R21, R5, -R68, R54 ;  /* 0x8000004405157223 */ /* 0x000fe20000010036 */
[----:B------:R-:W-:-:S02]  /*49f0*/  IABS R5, R28 ;  /* 0x0000001c00057213 */ /* 0x000fc40000000000 */
[----:B------:R-:W-:Y:S02]  /*4a00*/  FSEL R133, R25, -INF , !P1 ;  /* 0xff80000019857808 */ /* 0x000fe40004800000 */
[----:B------:R-:W-:Y:S01]  /*4a10*/  FSEL R137, R26, -INF , !P6 ;  /* 0xff8000001a897808 */ /* 0x000fe20007000000 */
[----:B------:R-:W-:Y:S01]  /*4a20*/  IMAD.MOV.U32 R8, RZ, RZ, R5 ;  /* 0x000000ffff087224 */ /* 0x000fe200078e0005 */
[----:B------:R-:W-:Y:S01]  /*4a30*/  MUFU.TANH R12, R71 ;  /* 0x00000047000c7308 */ /* 0x000fe20000002400 */
[----:B------:R-:W-:Y:S01]  /*4a40*/  IMAD.MOV.U32 R5, RZ, RZ, R6 ;  /* 0x000000ffff057224 */ /* 0x000fe200078e0006 */
[----:B------:R-:W-:Y:S02]  /*4a50*/  MOV R6, R7 ;  /* 0x0000000700067202 */ /* 0x000fe40000000f00 */
[----:B------:R-:W-:Y:S02]  /*4a60*/  I2FP.F32.S32 R7, R2 ;  /* 0x0000000200077245 */ /* 0x000fe40000201400 */
[----:B------:R-:W-:-:S02]  /*4a70*/  I2FP.F32.S32 R5, R5 ;  /* 0x0000000500057245 */ /* 0x000fc40000201400 */
[----:B------:R-:W-:Y:S01]  /*4a80*/  I2FP.F32.S32 R8, R8 ;  /* 0x0000000800087245 */ /* 0x000fe20000201400 */
[----:B------:R-:W1:Y:S01]  /*4a90*/  MUFU.TANH R13, R69 ;  /* 0x00000045000d7308 */ /* 0x000e620000002400 */
[----:B------:R-:W-:Y:S01]  /*4aa0*/  I2FP.F32.S32 R2, R6 ;  /* 0x0000000600027245 */ /* 0x000fe20000201400 */
[----:B---3--:R-:W-:Y:S01]  /*4ab0*/  FFMA.FTZ R17, R5, -R68, R94 ;  /* 0x8000004405117223 */ /* 0x008fe2000001005e */
[----:B------:R-:W-:Y:S01]  /*4ac0*/  IABS R6, R34 ;  /* 0x0000002200067213 */ /* 0x000fe20000000000 */
[----:B------:R-:W-:Y:S01]  /*4ad0*/  FFMA.FTZ R19, R8, -R68, R70 ;  /* 0x8000004408137223 */ /* 0x000fe20000010046 */
[----:B------:R-:W-:Y:S01]  /*4ae0*/  IABS R5, R36 ;  /* 0x0000002400057213 */ /* 0x000fe20000000000 */
[----:B------:R-:W-:Y:S01]  /*4af0*/  FFMA.FTZ R16, R2, -R68, R16 ;  /* 0x8000004402107223 */ /* 0x000fe20000010010 */
[----:B------:R-:W-:Y:S01]  /*4b00*/  IABS R2, R33 ;  /* 0x0000002100027213 */ /* 0x000fe20000000000 */
[----:B------:R-:W-:Y:S01]  /*4b10*/  IMAD.MOV.U32 R9, RZ, RZ, R6 ;  /* 0x000000ffff097224 */ /* 0x000fe200078e0006 */
[----:B------:R-:W-:Y:S01]  /*4b20*/  IABS R8, R37 ;  /* 0x0000002500087213 */ /* 0x000fe20000000000 */
[----:B------:R-:W3:Y:S01]  /*4b30*/  MUFU.TANH R106, R106 ;  /* 0x0000006a006a7308 */ /* 0x000ee20000002400 */
[----:B------:R-:W-:Y:S01]  /*4b40*/  IMAD.MOV.U32 R6, RZ, RZ, R5 ;  /* 0x000000ffff067224 */ /* 0x000fe200078e0005 */
[----:B------:R-:W-:Y:S01]  /*4b50*/  I2FP.F32.S32 R5, R2 ;  /* 0x0000000200057245 */ /* 0x000fe20000201400 */
[----:B------:R-:W-:Y:S01]  /*4b60*/  FFMA.FTZ R18, R7, -R68, R18 ;  /* 0x8000004407127223 */ /* 0x000fe20000010012 */
[----:B------:R-:W-:Y:S01]  /*4b70*/  IMAD.MOV.U32 R2, RZ, RZ, R8 ;  /* 0x000000ffff027224 */ /* 0x000fe200078e0008 */
[----:B------:R-:W-:-:S02]  /*4b80*/  IABS R7, R39 ;  /* 0x0000002700077213 */ /* 0x000fc40000000000 */
[----:B--2---:R-:W-:Y:S01]  /*4b90*/  FFMA.FTZ R15, R5, -R68, R15 ;  /* 0x80000044050f7223 */ /* 0x004fe2000001000f */
[----:B------:R-:W-:Y:S01]  /*4ba0*/  I2FP.F32.S32 R6, R6 ;  /* 0x0000000600067245 */ /* 0x000fe20000201400 */
[----:B------:R-:W-:Y:S01]  /*4bb0*/  MUFU.TANH R20, R95 ;  /* 0x0000005f00147308 */ /* 0x000fe20000002400 */
[----:B------:R-:W-:Y:S02]  /*4bc0*/  I2FP.F32.S32 R5, R2 ;  /* 0x0000000200057245 */ /* 0x000fe40000201400 */
[----:B------:R-:W-:Y:S01]  /*4bd0*/  I2FP.F32.S32 R2, R7 ;  /* 0x0000000700027245 */ /* 0x000fe20000201400 */
[-C--:B-1----:R-:W-:Y:S01]  /*4be0*/  FFMA.FTZ R13, R6, -R68.reuse, R13 ;  /* 0x80000044060d7223 */ /* 0x082fe2000001000d */
[----:B------:R-:W-:Y:S01]  /*4bf0*/  I2FP.F32.S32 R8, R9 ;  /* 0x0000000900087245 */ /* 0x000fe20000201400 */
[-C--:B------:R-:W-:Y:S01]  /*4c00*/  FFMA.FTZ R12, R5, -R68.reuse, R12 ;  /* 0x80000044050c7223 */ /* 0x080fe2000001000c */
[----:B------:R-:W-:Y:S01]  /*4c10*/  IABS R5, R45 ;  /* 0x0000002d00057213 */ /* 0x000fe20000000000 */
[----:B------:R-:W-:Y:S01]  /*4c20*/  FFMA.FTZ R11, R2, -R68, R11 ;  /* 0x80000044020b7223 */ /* 0x000fe2000001000b */
[----:B------:R-:W-:Y:S01]  /*4c30*/  IABS R2, R44 ;  /* 0x0000002c00027213 */ /* 0x000fe20000000000 */
[----:B---3--:R-:W-:Y:S01]  /*4c40*/  FFMA.FTZ R14, R8, -R68, R106 ;  /* 0x80000044080e7223 */ /* 0x008fe2000001006a */
[----:B------:R-:W-:Y:S01]  /*4c50*/  IABS R6, R46 ;  /* 0x0000002e00067213 */ /* 0x000fe20000000000 */
[----:B------:R-:W1:Y:S01]  /*4c60*/  MUFU.TANH R50, R66 ;  /* 0x0000004200327308 */ /* 0x000e620000002400 */
[----:B------:R-:W-:-:S02]  /*4c70*/  IABS R7, R43 ;  /* 0x0000002b00077213 */ /* 0x000fc40000000000 */
[----:B------:R-:W-:Y:S01]  /*4c80*/  IABS R9, R42 ;  /* 0x0000002a00097213 */ /* 0x000fe20000000000 */
[----:B------:R-:W-:Y:S01]  /*4c90*/  IMAD.MOV.U32 R10, RZ, RZ, R6 ;  /* 0x000000ffff0a7224 */ /* 0x000fe200078e0006 */
[----:B------:R-:W-:Y:S01]  /*4ca0*/  MOV R8, R5 ;  /* 0x0000000500087202 */ /* 0x000fe20000000f00 */
[----:B------:R-:W-:Y:S01]  /*4cb0*/  IMAD.MOV.U32 R5, RZ, RZ, R2 ;  /* 0x000000ffff057224 */ /* 0x000fe200078e0002 */
[----:B------:R-:W-:Y:S01]  /*4cc0*/  FSEL R135, R18, -INF , !P5 ;  /* 0xff80000012877808 */ /* 0x000fe20006800000 */
[----:B------:R-:W-:Y:S01]  /*4cd0*/  IMAD.MOV.U32 R2, RZ, RZ, R7 ;  /* 0x000000ffff027224 */ /* 0x000fe200078e0007 */
[----:B------:R-:W2:Y:S01]  /*4ce0*/  MUFU.TANH R28, R74 ;  /* 0x0000004a001c7308 */ /* 0x000ea20000002400 */
[----:B------:R-:W-:Y:S01]  /*4cf0*/  IMAD.MOV.U32 R6, RZ, RZ, R9 ;  /* 0x000000ffff067224 */ /* 0x000fe200078e0009 */
[----:B------:R-:W-:Y:S02]  /*4d00*/  I2FP.F32.S32 R7, R5 ;  /* 0x0000000500077245 */ /* 0x000fe40000201400 */
[----:B------:R-:W-:-:S02]  /*4d10*/  I2FP.F32.S32 R5, R2 ;  /* 0x0000000200057245 */ /* 0x000fc40000201400 */
[----:B------:R-:W-:Y:S02]  /*4d20*/  I2FP.F32.S32 R2, R6 ;  /* 0x0000000600027245 */ /* 0x000fe40000201400 */
[----:B------:R-:W3:Y:S01]  /*4d30*/  MUFU.TANH R27, R75 ;  /* 0x0000004b001b7308 */ /* 0x000ee20000002400 */
[----:B------:R-:W-:Y:S01]  /*4d40*/  I2FP.F32.S32 R10, R10 ;  /* 0x0000000a000a7245 */ /* 0x000fe20000201400 */
[-C--:B-1----:R-:W-:Y:S01]  /*4d50*/  FFMA.FTZ R7, R7, -R68.reuse, R50 ;  /* 0x8000004407077223 */ /* 0x082fe20000010032 */
[----:B------:R-:W-:Y:S01]  /*4d60*/  FFMA.FTZ R2, R2, -R68, R20 ;  /* 0x8000004402027223 */ /* 0x000fe20000010014 */
[----:B------:R-:W-:Y:S02]  /*4d70*/  FSEL R20, R41, -INF , !P1 ;  /* 0xff80000029147808 */ /* 0x000fe40004800000 */
[----:B------:R-:W-:Y:S02]  /*4d80*/  I2FP.F32.S32 R8, R8 ;  /* 0x0000000800087245 */ /* 0x000fe40000201400 */
[----:B------:R-:W1:Y:S01]  /*4d90*/  MUFU.TANH R23, R76 ;  /* 0x0000004c00177308 */ /* 0x000e620000002400 */
[----:B--2---:R-:W-:Y:S01]  /*4da0*/  FFMA.FTZ R10, R10, -R68, R28 ;  /* 0x800000440a0a7223 */ /* 0x004fe2000001001c */
[----:B------:R-:W-:-:S02]  /*4db0*/  FSEL R138, R21, -INF , !P5 ;  /* 0xff800000158a7808 */ /* 0x000fc40006800000 */
[----:B------:R-:W-:Y:S02]  /*4dc0*/  FSEL R132, R19, -INF , !P5 ;  /* 0xff80000013847808 */ /* 0x000fe40006800000 */
[----:B------:R-:W-:Y:S02]  /*4dd0*/  FSEL R18, R47, -INF , !P4 ;  /* 0xff8000002f127808 */ /* 0x000fe40006000000 */
[----:B------:R-:W-:Y:S01]  /*4de0*/  FSEL R139, R17, -INF , !P4 ;  /* 0xff800000118b7808 */ /* 0x000fe20006000000 */
[----:B---3--:R-:W-:Y:S01]  /*4df0*/  FFMA.FTZ R8, R8, -R68, R27 ;  /* 0x8000004408087223 */ /* 0x008fe2000001001b */
[----:B------:R-:W-:Y:S02]  /*4e00*/  FSEL R75, R31, -INF , !P1 ;  /* 0xff8000001f4b7808 */ /* 0x000fe40004800000 */
[----:B------:R-:W-:Y:S02]  /*4e10*/  ISETP.GE.AND P1, PT, R77, 0x41, PT ;  /* 0x000000414d00780c */ /* 0x000fe40003f26270 */
[----:B------:R-:W-:-:S02]  /*4e20*/  FSEL R141, R16, -INF , !P4 ;  /* 0xff800000108d7808 */ /* 0x000fc40006000000 */
[----:B------:R-:W-:Y:S01]  /*4e30*/  FSEL R145, R15, -INF , !P4 ;  /* 0xff8000000f917808 */ /* 0x000fe20006000000 */
[----:B-1----:R-:W-:Y:S01]  /*4e40*/  FFMA.FTZ R5, R5, -R68, R23 ;  /* 0x8000004405057223 */ /* 0x002fe20000010017 */
        /* <DEDUP_REMOVED lines=65> */
.L_x_1888:
[----:B------:R-:W-:Y:S05]  /*5260*/  BSYNC B0 ;  /* 0x0000000000007941 */ /* 0x000fea0003800000 */
.L_x_1887:
[----:B------:R-:W0:Y:S02]  /*5270*/  LDGDEPBAR ;  /* 0x00000000000079af */ /* 0x000e240000000000 */
.L_x_1886:
[----:B------:R-:W-:Y:S01]  /*5280*/  FMNMX.FTZ R74, R63, R64, !PT ;  /* 0x000000403f4a7209 */ /* 0x000fe20007810000 */
[----:B------:R-:W-:-:S03]  /*5290*/  ULDC UR5, c[0x0][0x2ec] ;  /* 0x0000bb0000057ab9 */ /* 0x000fc60000000800 */
        /* <DEDUP_REMOVED lines=59> */
[----:B------:R1:W2:Y:S03]  /*5650*/  MUFU.EX2 R194, R7 ;  /* 0x0000000700c27308 */ /* 0x0002a60000000800 */
[----:B------:R-:W-:Y:S02]  /*5660*/  FMNMX.FTZ R5, R154, R5, !PT ;  /* 0x000000059a057209 */ /* 0x000fe40007810000 */
[----:B---3--:R-:W-:Y:S02]  /*5670*/  FMNMX.FTZ R72, R72, R9, !PT ;  /* 0x0000000948487209 */ /* 0x008fe40007810000 */
[----:B------:R-:W-:-:S03]  /*5680*/  FMNMX.FTZ R5, R136, R5, !PT ;  /* 0x0000000588057209 */ /* 0x000fc60007810000 */
[----:B------:R-:W3:Y:S01]  /*5690*/  SHFL.BFLY PT, R9, R72, 0x1, 0x1f ;  /* 0x0c201f0048097f89 */ /* 0x000ee200000e0000 */
[----:B------:R-:W-:-:S04]  /*56a0*/  FMNMX.FTZ R5, R137, R5, !PT ;  /* 0x0000000589057209 */ /* 0x000fc80007810000 */
[----:B------:R-:W-:Y:S01]  /*56b0*/  FMNMX.FTZ R5, R138, R5, !PT ;  /* 0x000000058a057209 */ /* 0x000fe20007810000 */
[----:B-1----:R-:W-:Y:S01]  /*56c0*/  FFMA.FTZ R7, R56, UR5, -R6 ;  /* 0x0000000538077c23 */ /* 0x002fe20008010806 */
[----:B--2---:R-:W-:Y:S02]  /*56d0*/  F2FP.BF16.F32.PACK_AB R12, R194, R216 ;  /* 0x000000d8c20c723e */ /* 0x004fe400000010ff */
[----:B------:R-:W-:Y:S01]  /*56e0*/  FMNMX.FTZ R5, R139, R5, !PT ;  /* 0x000000058b057209 */ /* 0x000fe20007810000 */
[----:B------:R1:W2:Y:S01]  /*56f0*/  MUFU.EX2 R195, R7 ;  /* 0x0000000700c37308 */ /* 0x0002a20000000800 */
[----:B---3--:R-:W-:Y:S02]  /*5700*/  FMNMX.FTZ R72, R72, R9, !PT ;  /* 0x0000000948487209 */ /* 0x008fe40007810000 */
[----:B-1----:R-:W-:Y:S02]  /*5710*/  FMNMX.FTZ R7, R135, R8, !PT ;  /* 0x0000000887077209 */ /* 0x002fe40007810000 */
[----:B------:R-:W-:-:S02]  /*5720*/  FSETP.NEU.FTZ.AND P0, PT, R72, -INF , PT ;  /* 0xff8000004800780b */ /* 0x000fc40003f1d000 */
[----:B------:R-:W-:Y:S01]  /*5730*/  FMNMX.FTZ R2, R145, R7, !PT ;  /* 0x0000000791027209 */ /* 0x000fe20007810000 */
[----:B------:R-:W-:Y:S01]  /*5740*/  FFMA.FTZ R7, R58, UR5, -R6 ;  /* 0x000000053a077c23 */ /* 0x000fe20008010806 */
[----:B--2---:R-:W-:Y:S02]  /*5750*/  F2FP.BF16.F32.PACK_AB R14, R214, R195 ;  /* 0x000000c3d60e723e */ /* 0x004fe400000010ff */
        /* <DEDUP_REMOVED lines=9> */
[----:B-1----:R-:W-:-:S03]  /*57f0*/  FFMA.FTZ R7, R61, UR5, -R6 ;  /* 0x000000053d077c23 */ /* 0x002fc60008010806 */
[----:B------:R-:W1:Y:S02]  /*5800*/  SHFL.BFLY PT, R69, R2, 0x1, 0x1f ;  /* 0x0c201f0002457f89 */ /* 0x000e6400000e0000 */
[----:B------:R2:W-:Y:S08]  /*5810*/  MUFU.EX2 R246, R7 ;  /* 0x0000000700f67308 */ /* 0x0005f00000000800 */
[----:B------:R3:W-:Y:S01]  /*5820*/  MUFU.EX2 R215, R8 ;  /* 0x0000000800d77308 */ /* 0x0007e20000000800 */
[----:B--2---:R-:W-:-:S07]  /*5830*/  FFMA.FTZ R7, R62, UR5, -R6 ;  /* 0x000000053e077c23 */ /* 0x004fce0008010806 */
[----:B------:R2:W-:Y:S01]  /*5840*/  MUFU.EX2 R219, R7 ;  /* 0x0000000700db7308 */ /* 0x0005e20000000800 */
[----:B-1----:R-:W-:Y:S01]  /*5850*/  FMNMX.FTZ R69, R2, R69, !PT ;  /* 0x0000004502457209 */ /* 0x002fe20007810000 */
[----:B---3--:R-:W-:-:S06]  /*5860*/  FFMA.FTZ R8, R18, UR5, -R6 ;  /* 0x0000000512087c23 */ /* 0x008fcc0008010806 */
[----:B------:R-:W-:Y:S01]  /*5870*/  MUFU.EX2 R217, R8 ;  /* 0x0000000800d97308 */ /* 0x000fe20000000800 */
[----:B--2---:R-:W-:-:S07]  /*5880*/  FFMA.FTZ R7, R60, UR5, -R6 ;  /* 0x000000053c077c23 */ /* 0x004fce0008010806 */
[----:B------:R1:W-:Y:S02]  /*5890*/  MUFU.EX2 R218, R7 ;  /* 0x0000000700da7308 */ /* 0x0003e40000000800 */
[----:B-1----:R-:W-:Y:S01]  /*58a0*/  FMNMX.FTZ R7, R140, R5, !PT ;  /* 0x000000058c077209 */ /* 0x002fe20007810000 */
[----:B------:R-:W-:-:S03]  /*58b0*/  FFMA.FTZ R5, R20, UR5, -R6 ;  /* 0x0000000514057c23 */ /* 0x000fc60008010806 */
[----:B------:R-:W-:Y:S02]  /*58c0*/  FMNMX.FTZ R7, R149, R7, !PT ;  /* 0x0000000795077209 */ /* 0x000fe40007810000 */
[----:B------:R1:W-:Y:S02]  /*58d0*/  MUFU.EX2 R213, R5 ;  /* 0x0000000500d57308 */ /* 0x0003e40000000800 */
[----:B------:R-:W-:-:S05]  /*58e0*/  FMNMX.FTZ R7, R150, R7, !PT ;  /* 0x0000000796077209 */ /* 0x000fca0007810000 */
[----:B------:R-:W2:Y:S01]  /*58f0*/  SHFL.BFLY PT, R9, R7, 0x2, 0x1f ;  /* 0x0c401f0007097f89 */ /* 0x000ea200000e0000 */
[----:B-1----:R-:W-:-:S04]  /*5900*/  FFMA.FTZ R5, R23, UR5, -R6 ;  /* 0x0000000517057c23 */ /* 0x002fc80008010806 */
[----:B------:R1:W-:Y:S01]  /*5910*/  MUFU.EX2 R212, R5 ;  /* 0x0000000500d47308 */ /* 0x0003e20000000800 */
[----:B--2---:R-:W-:Y:S01]  /*5920*/  FMNMX.FTZ R7, R7, R9, !PT ;  /* 0x0000000907077209 */ /* 0x004fe20007810000 */
[----:B-1----:R-:W-:-:S05]  /*5930*/  FMUL.FTZ R5, R72, UR5 ;  /* 0x0000000548057c20 */ /* 0x002fca0008410000 */
[----:B------:R-:W-:Y:S02]  /*5940*/  FSEL R5, R5, RZ, P0 ;  /* 0x000000ff05057208 */ /* 0x000fe40000000000 */
[----:B------:R-:W-:-:S03]  /*5950*/  FSETP.NEU.FTZ.AND P0, PT, R69, -INF , PT ;  /* 0xff8000004500780b */ /* 0x000fc60003f1d000 */
[--C-:B------:R-:W-:Y:S01]  /*5960*/  FFMA.FTZ R8, R83, UR5, -R5.reuse ;  /* 0x0000000553087c23 */ /* 0x100fe20008010805 */
[----:B------:R-:W-:-:S03]  /*5970*/  FFMA.FTZ R2, R82, UR5, -R5 ;  /* 0x0000000552027c23 */ /* 0x000fc60008010805 */
[----:B------:R1:W-:Y:S08]  /*5980*/  MUFU.EX2 R191, R8 ;  /* 0x0000000800bf7308 */ /* 0x0003f00000000800 */
[----:B------:R2:W-:Y:S01]  /*5990*/  MUFU.EX2 R189, R2 ;  /* 0x0000000200bd7308 */ /* 0x0005e20000000800 */
[----:B-1----:R-:W-:Y:S01]  /*59a0*/  FFMA.FTZ R8, R79, UR5, -R5 ;  /* 0x000000054f087c23 */ /* 0x002fe20008010805 */
[----:B------:R-:W-:-:S06]  /*59b0*/  LEA R79, R0, UR4, 0x1 ;  /* 0x00000004004f7c11 */ /* 0x000fcc000f8e08ff */
[----:B------:R1:W-:Y:S01]  /*59c0*/  MUFU.EX2 R190, R8 ;  /* 0x0000000800be7308 */ /* 0x0003e20000000800 */
[-C--:B------:R-:W-:Y:S01]  /*59d0*/  LEA R196, R4, R79.reuse, 0x1 ;  /* 0x0000004f04c47211 */ /* 0x080fe200078e08ff */
[----:B------:R-:W-:Y:S01]  /*59e0*/  LDSM.16.MT88.4 R28, [R79+0x6000] ;  /* 0x006000004f1c783b */ /* 0x000fe20000004200 */
[----:B------:R-:W-:Y:S01]  /*59f0*/  LEA R198, R3, R79, 0x1 ;  /* 0x0000004f03c67211 */ /* 0x000fe200078e08ff */
[----:B--2---:R-:W-:Y:S01]  /*5a00*/  FMUL.FTZ R2, R69, UR5 ;  /* 0x0000000545027c20 */ /* 0x004fe20008410000 */
[----:B------:R-:W-:Y:S01]  /*5a10*/  LEA R197, R3, R196, 0x1 ;  /* 0x000000c403c57211 */ /* 0x000fe200078e08ff */
[----:B------:R-:W-:Y:S03]  /*5a20*/  LDSM.16.MT88.4 R16, [R196+0x6000] ;  /* 0x00600000c410783b */ /* 0x000fe60000004200 */
[----:B------:R-:W-:Y:S01]  /*5a30*/  FSEL R2, R2, RZ, P0 ;  /* 0x000000ff02027208 */ /* 0x000fe20000000000 */
[----:B------:R-:W-:Y:S04]  /*5a40*/  LDSM.16.MT88.4 R24, [R198+0x6000] ;  /* 0x00600000c618783b */ /* 0x000fe80000004200 */
[----:B------:R-:W-:Y:S01]  /*5a50*/  FFMA.FTZ R0, R84, UR5, -R2 ;  /* 0x0000000554007c23 */ /* 0x000fe20008010802 */
[----:B------:R-:W-:Y:S01]  /*5a60*/  LDSM.16.MT88.4 R20, [R197+0x6000] ;  /* 0x00600000c514783b */ /* 0x000fe20000004200 */
[----:B-1----:R-:W-:-:S02]  /*5a70*/  FFMA.FTZ R8, R73, UR5, -R5 ;  /* 0x0000000549087c23 */ /* 0x002fc40008010805 */
[----:B------:R1:W-:Y:S01]  /*5a80*/  MUFU.EX2 R180, R0 ;  /* 0x0000000000b47308 */ /* 0x0003e20000000800 */
[----:B------:R-:W2:Y:S04]  /*5a90*/  SHFL.BFLY PT, R73, R7, 0x1, 0x1f ;  /* 0x0c201f0007497f89 */ /* 0x000ea800000e0000 */
[----:B------:R-:W3:Y:S03]  /*5aa0*/  LDSM.16.MT88.4 R36, [R198+0x6800] ;  /* 0x00680000c624783b */ /* 0x000ee60000004200 */
[----:B------:R4:W5:Y:S01]  /*5ab0*/  MUFU.EX2 R192, R8 ;  /* 0x0000000800c07308 */ /* 0x0009620000000800 */
[----:B------:R-:W-:Y:S04]  /*5ac0*/  LDSM.16.MT88.4 R44, [R197+0x6800] ;  /* 0x00680000c52c783b */ /* 0x000fe80000004200 */
[----:B------:R-:W3:Y:S01]  /*5ad0*/  LDSM.16.MT88.4 R40, [R79+0x6800] ;  /* 0x006800004f28783b */ /* 0x000ee20000004200 */
[----:B-1----:R-:W-:-:S04]  /*5ae0*/  FFMA.FTZ R0, R80, UR5, -R2 ;  /* 0x0000000550007c23 */ /* 0x002fc80008010802 */
[----:B------:R1:W-:Y:S01]  /*5af0*/  MUFU.EX2 R183, R0 ;  /* 0x0000000000b77308 */ /* 0x0003e20000000800 */
[----:B--2---:R-:W-:Y:S01]  /*5b00*/  FMNMX.FTZ R73, R7, R73, !PT ;  /* 0x0000004907497209 */ /* 0x004fe20007810000 */
[--C-:B----4-:R-:W-:Y:S01]  /*5b10*/  FFMA.FTZ R8, R85, UR5, -R2.reuse ;  /* 0x0000000555087c23 */ /* 0x110fe20008010802 */
[----:B-----5:R-:W-:Y:S02]  /*5b20*/  F2FP.BF16.F32.PACK_AB R10, R192, R190 ;  /* 0x000000bec00a723e */ /* 0x020fe400000010ff */
[C---:B------:R-:W-:Y:S01]  /*5b30*/  FSETP.NEU.FTZ.AND P0, PT, R73.reuse, -INF , PT ;  /* 0xff8000004900780b */ /* 0x040fe20003f1d000 */
[----:B------:R-:W-:Y:S02]  /*5b40*/  FMUL.FTZ R3, R73, UR5 ;  /* 0x0000000549037c20 */ /* 0x000fe40008410000 */
[----:B------:R2:W4:Y:S01]  /*5b50*/  MUFU.EX2 R181, R8 ;  /* 0x0000000800b57308 */ /* 0x0005220000000800 */
[----:B-1----:R-:W-:-:S07]  /*5b60*/  FFMA.FTZ R0, R81, UR5, -R2 ;  /* 0x0000000551007c23 */ /* 0x002fce0008010802 */
[----:B------:R1:W5:Y:S01]  /*5b70*/  MUFU.EX2 R186, R0 ;  /* 0x0000000000ba7308 */ /* 0x0003620000000800 */
[----:B--2---:R-:W-:Y:S02]  /*5b80*/  F2FP.BF16.F32.PACK_AB R8, R189, R191 ;  /* 0x000000bfbd08723e */ /* 0x004fe400000010ff */
[----:B----4-:R-:W-:Y:S02]  /*5b90*/  F2FP.BF16.F32.PACK_AB R9, R180, R181 ;  /* 0x000000b5b409723e */ /* 0x010fe400000010ff */
[----:B-1----:R-:W-:Y:S01]  /*5ba0*/  FSEL R0, R3, RZ, P0 ;  /* 0x000000ff03007208 */ /* 0x002fe20000000000 */
[----:B------:R-:W-:Y:S01]  /*5bb0*/  FFMA.FTZ R3, R32, UR5, -R6 ;  /* 0x0000000520037c23 */ /* 0x000fe20008010806 */
[----:B-----5:R-:W-:Y:S01]  /*5bc0*/  F2FP.BF16.F32.PACK_AB R11, R186, R183 ;  /* 0x000000b7ba0b723e */ /* 0x020fe200000010ff */
[----:B------:R-:W1:Y:S02]  /*5bd0*/  LDSM.16.MT88.4 R32, [R196+0x6800] ;  /* 0x00680000c420783b */ /* 0x000e640000004200 */
[----:B------:R2:W-:Y:S04]  /*5be0*/  MUFU.EX2 R193, R3 ;  /* 0x0000000300c17308 */ /* 0x0005e80000000800 */
[C---:B------:R-:W-:Y:S06]  /*5bf0*/  HMMA.16816.F32.BF16 R56, R8.reuse, R24, RZ ;  /* 0x000000180838723c */ /* 0x040fec00000418ff */
[C---:B------:R-:W-:Y:S06]  /*5c00*/  HMMA.16816.F32.BF16 R52, R8.reuse, R16, RZ ;  /* 0x000000100834723c */ /* 0x040fec00000418ff */
[----:B------:R-:W-:Y:S01]  /*5c10*/  HMMA.16816.F32.BF16 R60, R8, R28, RZ ;  /* 0x0000001c083c723c */ /* 0x000fe200000418ff */
[----:B--2---:R-:W-:-:S04]  /*5c20*/  FFMA.FTZ R3, R92, UR5, -R0 ;  /* 0x000000055c037c23 */ /* 0x004fc80008010800 */
[----:B------:R2:W-:Y:S01]  /*5c30*/  MUFU.EX2 R173, R3 ;  /* 0x0000000300ad7308 */ /* 0x0005e20000000800 */
[C---:B------:R-:W-:Y:S06]  /*5c40*/  HMMA.16816.F32.BF16 R64, R8.reuse, R26, RZ ;  /* 0x0000001a0840723c */ /* 0x040fec00000418ff */
[C---:B------:R-:W-:Y:S06]  /*5c50*/  HMMA.16816.F32.BF16 R48, R8.reuse, R20, RZ ;  /* 0x000000140830723c */ /* 0x040fec00000418ff */
[----:B------:R-:W-:Y:S01]  /*5c60*/  HMMA.16816.F32.BF16 R80, R8, R18, RZ ;  /* 0x000000120850723c */ /* 0x000fe200000418ff */
[----:B--2---:R-:W-:-:S05]  /*5c70*/  FFMA.FTZ R3, R93, UR5, -R0 ;  /* 0x000000055d037c23 */ /* 0x004fca0008010800 */
[----:B------:R-:W-:Y:S01]  /*5c80*/  HMMA.16816.F32.BF16 R92, R8, R30, RZ ;  /* 0x0000001e085c723c */ /* 0x000fe200000418ff */
[----:B------:R2:W4:Y:S02]  /*5c90*/  MUFU.EX2 R171, R3 ;  /* 0x0000000300ab7308 */ /* 0x0005240000000800 */
[----:B--2---:R-:W-:Y:S01]  /*5ca0*/  FFMA.FTZ R3, R86, UR5, -R0 ;  /* 0x0000000556037c23 */ /* 0x004fe20008010800 */
[----:B----4-:R-:W-:-:S05]  /*5cb0*/  F2FP.BF16.F32.PACK_AB R13, R171, R173 ;  /* 0x000000adab0d723e */ /* 0x010fca00000010ff */
[----:B------:R2:W-:Y:S02]  /*5cc0*/  MUFU.EX2 R172, R3 ;  /* 0x0000000300ac7308 */ /* 0x0005e40000000800 */
[----:B--2---:R-:W-:-:S06]  /*5cd0*/  FFMA.FTZ R3, R88, UR5, -R0 ;  /* 0x0000000558037c23 */ /* 0x004fcc0008010800 */
[----:B------:R2:W4:Y:S02]  /*5ce0*/  MUFU.EX2 R178, R3 ;  /* 0x0000000300b27308 */ /* 0x0005240000000800 */
[--C-:B--2---:R-:W-:Y:S01]  /*5cf0*/  FFMA.FTZ R3, R87, UR5, -R5.reuse ;  /* 0x0000000557037c23 */ /* 0x104fe20008010805 */
[----:B----4-:R-:W-:Y:S01]  /*5d00*/  F2FP.BF16.F32.PACK_AB R15, R178, R172 ;  /* 0x000000acb20f723e */ /* 0x010fe200000010ff */
[----:B------:R-:W-:Y:S04]  /*5d10*/  HMMA.16816.F32.BF16 R84, R8, R22, RZ ;  /* 0x000000160854723c */ /* 0x000fe800000418ff */
[----:B------:R2:W-:Y:S02]  /*5d20*/  MUFU.EX2 R179, R3 ;  /* 0x0000000300b37308 */ /* 0x0005e40000000800 */
[C---:B------:R-:W-:Y:S06]  /*5d30*/  HMMA.16816.F32.BF16 R120, R12.reuse, R30, RZ ;  /* 0x0000001e0c78723c */ /* 0x040fec00000418ff */
[C---:B------:R-:W-:Y:S06]  /*5d40*/  HMMA.16816.F32.BF16 R128, R12.reuse, R26, RZ ;  /* 0x0000001a0c80723c */ /* 0x040fec00000418ff */
[----:B------:R-:W-:Y:S01]  /*5d50*/  HMMA.16816.F32.BF16 R124, R12, R18, RZ ;  /* 0x000000120c7c723c */ /* 0x000fe200000418ff */
[----:B--2---:R-:W-:-:S04]  /*5d60*/  FFMA.FTZ R3, R89, UR5, -R5 ;  /* 0x0000000559037c23 */ /* 0x004fc80008010805 */
[----:B------:R2:W4:Y:S01]  /*5d70*/  MUFU.EX2 R182, R3 ;  /* 0x0000000300b67308 */ /* 0x0005220000000800 */
[----:B------:R-:W-:Y:S01]  /*5d80*/  HMMA.16816.F32.BF16 R116, R12, R22, RZ ;  /* 0x000000160c74723c */ /* 0x000fe200000418ff */
[----:B--2---:R-:W-:Y:S01]  /*5d90*/  FFMA.FTZ R3, R90, UR5, -R5 ;  /* 0x000000055a037c23 */ /* 0x004fe20008010805 */
[----:B----4-:R-:W-:-:S05]  /*5da0*/  F2FP.BF16.F32.PACK_AB R8, R182, R179 ;  /* 0x000000b3b608723e */ /* 0x010fca00000010ff */
[----:B------:R2:W-:Y:S02]  /*5db0*/  MUFU.EX2 R184, R3 ;  /* 0x0000000300b87308 */ /* 0x0005e40000000800 */
[----:B--2---:R-:W-:Y:S02]  /*5dc0*/  FFMA.FTZ R3, R91, UR5, -R5 ;  /* 0x000000055b037c23 */ /* 0x004fe40008010805 */
[C---:B------:R-:W-:Y:S04]  /*5dd0*/  HMMA.16816.F32.BF16 R88, R12.reuse, R24, RZ ;  /* 0x000000180c58723c */ /* 0x040fe800000418ff */
[----:B------:R2:W4:Y:S02]  /*5de0*/  MUFU.EX2 R187, R3 ;  /* 0x0000000300bb7308 */ /* 0x0005240000000800 */
[----:B------:R-:W-:Y:S01]  /*5df0*/  HMMA.16816.F32.BF16 R24, R12, R20, RZ ;  /* 0x000000140c18723c */ /* 0x000fe200000418ff */
[----:B------:R-:W-:Y:S01]  /*5e00*/  LDSM.16.MT88.4 R20, [R198+0x7000] ;  /* 0x00700000c614783b */ /* 0x000fe20000004200 */
[----:B--2---:R-:W-:Y:S01]  /*5e10*/  FFMA.FTZ R3, R98, UR5, -R2 ;  /* 0x0000000562037c23 */ /* 0x004fe20008010802 */
[----:B----4-:R-:W-:-:S03]  /*5e20*/  F2FP.BF16.F32.PACK_AB R10, R187, R184 ;  /* 0x000000b8bb0a723e */ /* 0x010fc600000010ff */
[C---:B------:R-:W-:Y:S01]  /*5e30*/  HMMA.16816.F32.BF16 R96, R12.reuse, R28, RZ ;  /* 0x0000001c0c60723c */ /* 0x040fe200000418ff */
[----:B------:R2:W-:Y:S05]  /*5e40*/  MUFU.EX2 R174, R3 ;  /* 0x0000000300ae7308 */ /* 0x0005ea0000000800 */
[----:B------:R-:W-:Y:S01]  /*5e50*/  HMMA.16816.F32.BF16 R28, R12, R16, RZ ;  /* 0x000000100c1c723c */ /* 0x000fe200000418ff */
[----:B------:R-:W4:Y:S06]  /*5e60*/  LDSM.16.MT88.4 R16, [R79+0x7000] ;  /* 0x007000004f10783b */ /* 0x000f2c0000004200 */
[----:B------:R-:W-:-:S02]  /*5e70*/  F2FP.BF16.F32.PACK_AB R12, R221, R220 ;  /* 0x000000dcdd0c723e */ /* 0x000fc400000010ff */
[----:B------:R-:W-:Y:S01]  /*5e80*/  F2FP.BF16.F32.PACK_AB R14, R219, R246 ;  /* 0x000000f6db0e723e */ /* 0x000fe200000010ff */
[----:B--2---:R-:W-:-:S04]  /*5e90*/  FFMA.FTZ R3, R100, UR5, -R2 ;  /* 0x0000000564037c23 */ /* 0x004fc80008010802 */
[----:B------:R2:W5:Y:S02]  /*5ea0*/  MUFU.EX2 R177, R3 ;  /* 0x0000000300b17308 */ /* 0x0005640000000800 */
[----:B--2---:R-:W-:Y:S01]  /*5eb0*/  FFMA.FTZ R3, R101, UR5, -R2 ;  /* 0x0000000565037c23 */ /* 0x004fe20008010802 */
[----:B-----5:R-:W-:-:S05]  /*5ec0*/  F2FP.BF16.F32.PACK_AB R9, R177, R174 ;  /* 0x000000aeb109723e */ /* 0x020fca00000010ff */
[----:B------:R2:W-:Y:S02]  /*5ed0*/  MUFU.EX2 R176, R3 ;  /* 0x0000000300b07308 */ /* 0x0005e40000000800 */
[----:B--2---:R-:W-:-:S06]  /*5ee0*/  FFMA.FTZ R3, R102, UR5, -R2 ;  /* 0x0000000566037c23 */ /* 0x004fcc0008010802 */
[----:B------:R2:W5:Y:S02]  /*5ef0*/  MUFU.EX2 R175, R3 ;  /* 0x0000000300af7308 */ /* 0x0005640000000800 */
[----:B--2---:R-:W-:Y:S01]  /*5f00*/  FFMA.FTZ R3, R71, UR5, -R6 ;  /* 0x0000000547037c23 */ /* 0x004fe20008010806 */
[----:B-----5:R-:W-:-:S05]  /*5f10*/  F2FP.BF16.F32.PACK_AB R11, R175, R176 ;  /* 0x000000b0af0b723e */ /* 0x020fca00000010ff */
[----:B------:R2:W-:Y:S02]  /*5f20*/  MUFU.EX2 R188, R3 ;  /* 0x0000000300bc7308 */ /* 0x0005e40000000800 */
[C---:B---3--:R-:W-:Y:S06]  /*5f30*/  HMMA.16816.F32.BF16 R108, R8.reuse, R36, R56 ;  /* 0x00000024086c723c */ /* 0x048fec0000041838 */
[C---:B------:R-:W-:Y:S06]  /*5f40*/  HMMA.16816.F32.BF16 R56, R8.reuse, R38, R64 ;  /* 0x000000260838723c */ /* 0x040fec0000041840 */
[----:B------:R-:W-:Y:S01]  /*5f50*/  HMMA.16816.F32.BF16 R112, R8, R40, R60 ;  /* 0x000000280870723c */ /* 0x000fe2000004183c */
[----:B--2---:R-:W-:-:S04]  /*5f60*/  FFMA.FTZ R3, R70, UR5, -R6 ;  /* 0x0000000546037c23 */ /* 0x004fc80008010806 */
[----:B------:R2:W-:Y:S01]  /*5f70*/  MUFU.EX2 R185, R3 ;  /* 0x0000000300b97308 */ /* 0x0005e20000000800 */
[C---:B------:R-:W-:Y:S06]  /*5f80*/  HMMA.16816.F32.BF16 R92, R8.reuse, R42, R92 ;  /* 0x0000002a085c723c */ /* 0x040fec000004185c */
[----:B-1----:R-:W-:Y:S01]  /*5f90*/  HMMA.16816.F32.BF16 R60, R8, R34, R80 ;  /* 0x00000022083c723c */ /* 0x002fe20000041850 */
[----:B--2---:R-:W-:-:S05]  /*5fa0*/  FFMA.FTZ R3, R103, UR5, -R0 ;  /* 0x0000000567037c23 */ /* 0x004fca0008010800 */
[----:B------:R-:W-:Y:S01]  /*5fb0*/  HMMA.16816.F32.BF16 R100, R8, R44, R48 ;  /* 0x0000002c0864723c */ /* 0x000fe20000041830 */
[----:B------:R1:W-:Y:S02]  /*5fc0*/  MUFU.EX2 R169, R3 ;  /* 0x0000000300a97308 */ /* 0x0003e40000000800 */
[----:B-1----:R-:W-:-:S06]  /*5fd0*/  FFMA.FTZ R3, R104, UR5, -R0 ;  /* 0x0000000568037c23 */ /* 0x002fcc0008010800 */
        /* <DEDUP_REMOVED lines=14> */
[----:B------:R-:W2:Y:S05]  /*60c0*/  LDSM.16.MT88.4 R24, [R196+0x7000] ;  /* 0x00700000c418783b */ /* 0x000eaa0000004200 */
[----:B------:R-:W-:Y:S01]  /*60d0*/  HMMA.16816.F32.BF16 R48, R12, R40, R96 ;  /* 0x000000280c30723c */ /* 0x000fe20000041860 */
[----:B-1----:R-:W-:-:S04]  /*60e0*/  FFMA.FTZ R3, R75, UR5, -R5 ;  /* 0x000000054b037c23 */ /* 0x002fc80008010805 */
[----:B------:R1:W3:Y:S01]  /*60f0*/  MUFU.EX2 R162, R3 ;  /* 0x0000000300a27308 */ /* 0x0002e20000000800 */
[C---:B------:R-:W-:Y:S01]  /*6100*/  HMMA.16816.F32.BF16 R96, R12.reuse, R36, R88 ;  /* 0x000000240c60723c */ /* 0x040fe20000041858 */
[----:B------:R-:W-:Y:S05]  /*6110*/  LDSM.16.MT88.4 R88, [R79+0x7800] ;  /* 0x007800004f58783b */ /* 0x000fea0000004200 */
[C---:B------:R-:W-:Y:S01]  /*6120*/  HMMA.16816.F32.BF16 R40, R12.reuse, R42, R120 ;  /* 0x0000002a0c28723c */ /* 0x040fe20000041878 */
[----:B------:R-:W-:Y:S05]  /*6130*/  LDSM.16.MT88.4 R120, [R196+0x7800] ;  /* 0x00780000c478783b */ /* 0x000fea0000004200 */
[----:B------:R-:W-:Y:S01]  /*6140*/  HMMA.16816.F32.BF16 R36, R12, R38, R128 ;  /* 0x000000260c24723c */ /* 0x000fe20000041880 */
[----:B-1----:R-:W-:Y:S01]  /*6150*/  FFMA.FTZ R3, R76, UR5, -R5 ;  /* 0x000000054c037c23 */ /* 0x002fe20008010805 */
[----:B---3--:R-:W-:-:S04]  /*6160*/  F2FP.BF16.F32.PACK_AB R8, R162, R163 ;  /* 0x000000a3a208723e */ /* 0x008fc800000010ff */
[C---:B------:R-:W-:Y:S01]  /*6170*/  HMMA.16816.F32.BF16 R32, R12.reuse, R34, R124 ;  /* 0x000000220c20723c */ /* 0x040fe2000004187c */
[----:B------:R1:W-:Y:S05]  /*6180*/  MUFU.EX2 R161, R3 ;  /* 0x0000000300a17308 */ /* 0x0003ea0000000800 */
[----:B------:R-:W-:Y:S07]  /*6190*/  HMMA.16816.F32.BF16 R44, R12, R46, R116 ;  /* 0x0000002e0c2c723c */ /* 0x000fee0000041874 */
[----:B------:R-:W-:-:S02]  /*61a0*/  F2FP.BF16.F32.PACK_AB R12, R213, R218 ;  /* 0x000000dad50c723e */ /* 0x000fc400000010ff */
        /* <DEDUP_REMOVED lines=16> */
[C---:B----4-:R-:W-:Y:S06]  /*62b0*/  HMMA.16816.F32.BF16 R80, R8.reuse, R16, R112 ;  /* 0x000000100850723c */ /* 0x050fec0000041870 */
[C---:B------:R-:W-:Y:S06]  /*62c0*/  HMMA.16816.F32.BF16 R108, R8.reuse, R20, R108 ;  /* 0x00000014086c723c */ /* 0x040fec000004186c */
[C---:B--2---:R-:W-:Y:S01]  /*62d0*/  HMMA.16816.F32.BF16 R116, R8.reuse, R24, R104 ;  /* 0x000000180874723c */ /* 0x044fe20000041868 */
[--C-:B-1----:R-:W-:Y:S01]  /*62e0*/  FFMA.FTZ R3, R136, UR5, -R0.reuse ;  /* 0x0000000588037c23 */ /* 0x102fe20008010800 */
[----:B------:R-:W-:Y:S01]  /*62f0*/  F2FP.BF16.F32.PACK_AB R136, R193, R217 ;  /* 0x000000d9c188723e */ /* 0x000fe200000010ff */
[----:B------:R-:W-:Y:S02]  /*6300*/  LDSM.16.MT88.4 R104, [R198+0x7800] ;  /* 0x00780000c668783b */ /* 0x000fe40000004200 */
        /* <DEDUP_REMOVED lines=9> */
[----:B------:R-:W-:-:S04]  /*63a0*/  FADD.FTZ R8, R181, R180 ;  /* 0x000000b4b5087221 */ /* 0x000fc80000010000 */
[----:B------:R-:W-:Y:S01]  /*63b0*/  FADD.FTZ R8, R183, R8 ;  /* 0x00000008b7087221 */ /* 0x000fe20000010000 */
[----:B-1----:R-:W-:Y:S01]  /*63c0*/  FFMA.FTZ R3, R138, UR5, -R0 ;  /* 0x000000058a037c23 */ /* 0x002fe20008010800 */
[----:B------:R-:W-:-:S03]  /*63d0*/  F2FP.BF16.F32.PACK_AB R138, R185, R188 ;  /* 0x000000bcb98a723e */ /* 0x000fc600000010ff */
        /* <DEDUP_REMOVED lines=22> */
[----:B-1----:R-:W-:Y:S02]  /*6540*/  FFMA.FTZ R3, R144, UR5, -R5 ;  /* 0x0000000590037c23 */ /* 0x002fe40008010805 */
[----:B------:R-:W1:Y:S04]  /*6550*/  LDSM.16.MT88.4 R4, [R197+0x7800] ;  /* 0x00780000c504783b */ /* 0x000e680000004200 */
[----:B------:R2:W3:Y:S02]  /*6560*/  MUFU.EX2 R248, R3 ;  /* 0x0000000300f87308 */ /* 0x0004e40000000800 */
[----:B--2---:R-:W-:Y:S01]  /*6570*/  FFMA.FTZ R3, R145, UR5, -R2 ;  /* 0x0000000591037c23 */ /* 0x004fe20008010802 */
[----:B---3--:R-:W-:-:S05]  /*6580*/  F2FP.BF16.F32.PACK_AB R142, R248, R70 ;  /* 0x00000046f88e723e */ /* 0x008fca00000010ff */
[----:B------:R2:W-:Y:S02]  /*6590*/  MUFU.EX2 R16, R3 ;  /* 0x0000000300107308 */ /* 0x0005e40000000800 */
[----:B--2---:R-:W-:-:S06]  /*65a0*/  FFMA.FTZ R3, R146, UR5, -R2 ;  /* 0x0000000592037c23 */ /* 0x004fcc0008010802 */
[----:B------:R2:W3:Y:S02]  /*65b0*/  MUFU.EX2 R11, R3 ;  /* 0x00000003000b7308 */ /* 0x0004e40000000800 */
[--C-:B--2---:R-:W-:Y:S01]  /*65c0*/  FFMA.FTZ R3, R148, UR5, -R2.reuse ;  /* 0x0000000594037c23 */ /* 0x104fe20008010802 */
[----:B------:R-:W-:Y:S01]  /*65d0*/  FFMA.FTZ R2, R147, UR5, -R2 ;  /* 0x0000000593027c23 */ /* 0x000fe20008010802 */
[----:B---3--:R-:W-:-:S04]  /*65e0*/  F2FP.BF16.F32.PACK_AB R141, R11, R16 ;  /* 0x000000100b8d723e */ /* 0x008fc800000010ff */
[----:B------:R2:W-:Y:S08]  /*65f0*/  MUFU.EX2 R10, R3 ;  /* 0x00000003000a7308 */ /* 0x0005f00000000800 */
[----:B------:R3:W4:Y:S01]  /*6600*/  MUFU.EX2 R249, R2 ;  /* 0x0000000200f97308 */ /* 0x0007220000000800 */
[----:B--2---:R-:W-:-:S04]  /*6610*/  FADD.FTZ R3, R216, R194 ;  /* 0x000000c2d8037221 */ /* 0x004fc80000010000 */
[----:B------:R-:W-:Y:S01]  /*6620*/  FADD.FTZ R3, R195, R3 ;  /* 0x00000003c3037221 */ /* 0x000fe20000010000 */
[--C-:B---3--:R-:W-:Y:S01]  /*6630*/  FFMA.FTZ R2, R149, UR5, -R0.reuse ;  /* 0x0000000595027c23 */ /* 0x108fe20008010800 */
[----:B------:R-:W-:Y:S01]  /*6640*/  FFMA.FTZ R0, R150, UR5, -R0 ;  /* 0x0000000596007c23 */ /* 0x000fe20008010800 */
[----:B----4-:R-:W-:Y:S01]  /*6650*/  F2FP.BF16.F32.PACK_AB R143, R249, R10 ;  /* 0x0000000af98f723e */ /* 0x010fe200000010ff */
[----:B------:R-:W-:Y:S01]  /*6660*/  FADD.FTZ R3, R214, R3 ;  /* 0x00000003d6037221 */ /* 0x000fe20000010000 */
[----:B------:R2:W-:Y:S03]  /*6670*/  MUFU.EX2 R9, R2 ;  /* 0x0000000200097308 */ /* 0x0005e60000000800 */
[----:B------:R-:W-:Y:S02]  /*6680*/  FADD.FTZ R3, R220, R3 ;  /* 0x00000003dc037221 */ /* 0x000fe40000010000 */
[C---:B-1----:R-:W-:Y:S02]  /*6690*/  HMMA.16816.F32.BF16 R132, R140.reuse, R4, R132 ;  /* 0x000000048c84723c */ /* 0x042fe40000041884 */
[----:B------:R-:W-:Y:S01]  /*66a0*/  FADD.FTZ R3, R221, R3 ;  /* 0x00000003dd037221 */ /* 0x000fe20000010000 */
[----:B------:R1:W3:Y:S03]  /*66b0*/  MUFU.EX2 R247, R0 ;  /* 0x0000000000f77308 */ /* 0x0002e60000000800 */
[----:B------:R-:W-:Y:S01]  /*66c0*/  FADD.FTZ R246, R246, R3 ;  /* 0x00000003f6f67221 */ /* 0x000fe20000010000 */
[----:B------:R-:W-:Y:S03]  /*66d0*/  HMMA.16816.F32.BF16 R100, R140, R104, R108 ;  /* 0x000000688c64723c */ /* 0x000fe6000004186c */
[----:B------:R-:W-:Y:S01]  /*66e0*/  FADD.FTZ R246, R219, R246 ;  /* 0x000000f6dbf67221 */ /* 0x000fe20000010000 */
[----:B--2---:R-:W-:-:S02]  /*66f0*/  FADD.FTZ R2, R173, R171 ;  /* 0x000000abad027221 */ /* 0x004fc40000010000 */
[----:B------:R-:W-:Y:S01]  /*6700*/  HMMA.16816.F32.BF16 R80, R140, R88, R80 ;  /* 0x000000588c50723c */ /* 0x000fe20000041850 */
[----:B------:R-:W-:Y:S01]  /*6710*/  FADD.FTZ R246, R218, R246 ;  /* 0x000000f6daf67221 */ /* 0x000fe20000010000 */
[----:B------:R-:W-:-:S03]  /*6720*/  FADD.FTZ R2, R172, R2 ;  /* 0x00000002ac027221 */ /* 0x000fc60000010000 */
[----:B------:R-:W-:Y:S01]  /*6730*/  FADD.FTZ R246, R213, R246 ;  /* 0x000000f6d5f67221 */ /* 0x000fe20000010000 */
[C---:B------:R-:W-:Y:S01]  /*6740*/  HMMA.16816.F32.BF16 R92, R140.reuse, R90, R92 ;  /* 0x0000005a8c5c723c */ /* 0x040fe2000004185c */
[----:B-1----:R-:W-:Y:S01]  /*6750*/  FADD.FTZ R0, R191, R189 ;  /* 0x000000bdbf007221 */ /* 0x002fe20000010000 */
[----:B---3--:R-:W-:Y:S01]  /*6760*/  F2FP.BF16.F32.PACK_AB R139, R247, R9 ;  /* 0x00000009f78b723e */ /* 0x008fe200000010ff */
        /* <DEDUP_REMOVED lines=8> */
[----:B------:R-:W-:Y:S01]  /*67f0*/  HMMA.16816.F32.BF16 R128, R136, R4, R128 ;  /* 0x000000048880723c */ /* 0x000fe20000041880 */
        /* <DEDUP_REMOVED lines=36> */
[----:B------:R-:W-:Y:S01]  /*6a40*/  HMMA.16816.F32.BF16 R112, R136, R120, R112 ;  /* 0x000000788870723c */ /* 0x000fe20000041870 */
[----:B------:R-:W-:Y:S01]  /*6a50*/  FADD.FTZ R2, R70, R2 ;  /* 0x0000000246027221 */ /* 0x000fe20000010000 */
[----:B------:R-:W-:Y:S01]  /*6a60*/  FADD.FTZ R247, R247, R3 ;  /* 0x00000003f7f77221 */ /* 0x000fe20000010000 */
[----:B------:R-:W-:-:S02]  /*6a70*/  FADD.FTZ R0, R16, R0 ;  /* 0x0000000010007221 */ /* 0x000fc40000010000 */
[----:B------:R-:W-:Y:S01]  /*6a80*/  FADD.FTZ R248, R248, R2 ;  /* 0x00000002f8f87221 */ /* 0x000fe20000010000 */
[----:B------:R-:W-:Y:S01]  /*6a90*/  HMMA.16816.F32.BF16 R88, R136, R90, R40 ;  /* 0x0000005a8858723c */ /* 0x000fe20000041828 */
[----:B------:R-:W-:-:S04]  /*6aa0*/  FADD.FTZ R0, R11, R0 ;  /* 0x000000000b007221 */ /* 0x000fc80000010000 */
[----:B------:R-:W-:Y:S01]  /*6ab0*/  FADD.FTZ R0, R10, R0 ;  /* 0x000000000a007221 */ /* 0x000fe20000010000 */
[----:B------:R-:W-:Y:S03]  /*6ac0*/  HMMA.16816.F32.BF16 R104, R136, R106, R36 ;  /* 0x0000006a8868723c */ /* 0x000fe60000041824 */
[----:B------:R-:W-:-:S03]  /*6ad0*/  FADD.FTZ R249, R249, R0 ;  /* 0x00000000f9f97221 */ /* 0x000fc60000010000 */
[----:B------:R-:W-:Y:S06]  /*6ae0*/  HMMA.16816.F32.BF16 R120, R136, R122, R24 ;  /* 0x0000007a8878723c */ /* 0x000fec0000041818 */
[-C--:B------:R-:W-:Y:S06]  /*6af0*/  HMMA.16816.F32.BF16 R140, R140, R6.reuse, R52 ;  /* 0x000000068c8c723c */ /* 0x080fec0000041834 */
[----:B------:R-:W-:Y:S01]  /*6b00*/  HMMA.16816.F32.BF16 R136, R136, R6, R12 ;  /* 0x000000068888723c */ /* 0x000fe2000004180c */
[----:B------:R-:W-:-:S08]  /*6b10*/  NOP ;  /* 0x0000000000007918 */ /* 0x000fd00000000000 */
[----:B------:R-:W-:-:S15]  /*6b20*/  @!P1 BRA `(.L_x_1889) ;  /* 0x0000004000949947 */ /* 0x000fde0003800000 */
[----:B------:R-:W-:Y:S01]  /*6b30*/  ULDC UR4, c[0x0][0x2d0] ;  /* 0x0000b40000047ab9 */ /* 0x000fe20000000800 */
[----:B------:R-:W1:Y:S01]  /*6b40*/  LDC.64 R212, c[0x0][0x250] ;  /* 0x00009400ffd47b82 */ /* 0x000e620000000a00 */
[----:B------:R-:W-:Y:S01]  /*6b50*/  ISETP.GE.AND P0, PT, R224, UR4, PT ;  /* 0x00000004e0007c0c */ /* 0x000fe2000bf06270 */
[----:B------:R-:W-:Y:S01]  /*6b60*/  IMAD R211, R222, -0x2, R211 ;  /* 0xfffffffeded37824 */ /* 0x000fe200078e02d3 */
[C---:B------:R-:W-:Y:S01]  /*6b70*/  SHF.L.U64.HI R251, R164.reuse, 0x4, R165 ;  /* 0x00000004a4fb7819 */ /* 0x040fe200000102a5 */
[----:B------:R-:W-:Y:S01]  /*6b80*/  IMAD.SHL.U32 R252, R164, 0x10, RZ ;  /* 0x00000010a4fc7824 */ /* 0x000fe200078e00ff */
[----:B------:R-:W-:Y:S01]  /*6b90*/  LEA.HI.SX32 R210, R210, 0xfffffffe, 0x1a ;  /* 0xfffffffed2d27811 */ /* 0x000fe200078fd2ff */
[----:B------:R-:W-:Y:S01]  /*6ba0*/  IMAD.MOV.U32 R70, RZ, RZ, R74 ;  /* 0x000000ffff467224 */ /* 0x000fe200078e004a */
[----:B------:R-:W-:Y:S01]  /*6bb0*/  IADD3 R211, R77, R211, -R166 ;  /* 0x000000d34dd37210 */ /* 0x000fe20007ffe8a6 */
[----:B------:R-:W-:Y:S01]  /*6bc0*/  IMAD.MOV.U32 R75, RZ, RZ, R72 ;  /* 0x000000ffff4b7224 */ /* 0x000fe200078e0048 */
[----:B------:R-:W-:Y:S01]  /*6bd0*/  MOV R71, R73 ;  /* 0x0000004900477202 */ /* 0x000fe20000000f00 */
[----:B------:R-:W-:Y:S01]  /*6be0*/  ULDC UR5, c[0x0][0x39c] ;  /* 0x0000e70000057ab9 */ /* 0x000fe20000000800 */
[----:B------:R-:W-:Y:S01]  /*6bf0*/  MOV R76, R69 ;  /* 0x00000045004c7202 */ /* 0x000fe20000000f00 */
[----:B------:R-:W-:-:S02]  /*6c00*/  ULDC UR4, c[0x0][0x2ec] ;  /* 0x0000bb0000047ab9 */ /* 0x000fc40000000800 */
        /* <DEDUP_REMOVED lines=8> */
[----:B-1----:R3:W-:Y:S01]  /*6c90*/  @!P0 STL.64 [R1], R2 ;  /* 0x0000000201008387 */ /* 0x0027e20000100a00 */
[----:B------:R-:W-:Y:S05]  /*6ca0*/  BRA `(.L_x_1890) ;  /* 0x0000000400387947 */ /* 0x000fea0003800000 */
.L_x_1892:
[----:B------:R-:W1:Y:S01]  /*6cb0*/  @!P0 LDC.64 R6, c[0x0][0x248] ;  /* 0x00009200ff068b82 */ /* 0x000e620000000a00 */
[----:B------:R-:W2:Y:S01]  /*6cc0*/  LDL R193, [R1+0x3c] ;  /* 0x00003c0001c17983 */ /* 0x000ea20000100800 */
[C---:B------:R-:W-:Y:S02]  /*6cd0*/  @!P0 VIADD R3, R210.reuse, 0xffffffff ;  /* 0xffffffffd2038836 */ /* 0x040fe40000000000 */
[----:B------:R-:W-:Y:S02]  /*6ce0*/  @!P0 VIADD R12, R210, 0xffffffff ;  /* 0xffffffffd20c8836 */ /* 0x000fe40000000000 */
[----:B------:R-:W3:Y:S01]  /*6cf0*/  LDL R192, [R1+0x38] ;  /* 0x0000380001c07983 */ /* 0x000ee20000100800 */
[----:B------:R-:W-:Y:S01]  /*6d00*/  @!P0 SHF.R.S32.HI R4, RZ, 0x1f, R3 ;  /* 0x0000001fff048819 */ /* 0x000fe20000011403 */
[----:B------:R-:W4:Y:S03]  /*6d10*/  @!P0 LDC.64 R14, c[0x0][0x248] ;  /* 0x00009200ff0e8b82 */ /* 0x000f260000000a00 */
[----:B------:R1:W-:Y:S01]  /*6d20*/  @P0 STS.128 [R209+0x4000], RZ ;  /* 0x004000ffd1000388 */ /* 0x0003e20000000c00 */
[----:B------:R-:W-:Y:S04]  /*6d30*/  @!P0 SHF.R.S32.HI R13, RZ, 0x1f, R12 ;  /* 0x0000001fff0d8819 */ /* 0x000fe8000001140c */
[----:B------:R-:W5:Y:S01]  /*6d40*/  @!P0 LDC.64 R16, c[0x0][0x248] ;  /* 0x00009200ff108b82 */ /* 0x000f620000000a00 */
        /* <DEDUP_REMOVED lines=11> */
[----:B-----5:R-:W-:Y:S03]  /*6e00*/  @!P0 IMAD.WIDE.U32 R8, R3, R16, RZ ;  /* 0x0000001003088225 */ /* 0x020fe600078e00ff */
[----:B------:R-:W-:Y:S01]  /*6e10*/  @!P0 SHF.R.S32.HI R5, RZ, 0x1f, R4 ;  /* 0x0000001fff058819 */ /* 0x000fe20000011404 */
[----:B------:R-:W-:Y:S01]  /*6e20*/  @!P0 IMAD.WIDE.U32 R10, R6, 0x30, R10 ;  /* 0x00000030060a8825 */ /* 0x000fe200078e000a */
[----:B------:R-:W-:Y:S02]  /*6e30*/  @!P0 SHF.R.S32.HI R6, RZ, 0x1f, R3 ;  /* 0x0000001fff068819 */ /* 0x000fe40000011403 */
[----:B------:R-:W5:Y:S01]  /*6e40*/  @!P0 LDC.64 R22, c[0x0][0x218] ;  /* 0x00008600ff168b82 */ /* 0x000f620000000a00 */
[----:B----4-:R-:W-:Y:S02]  /*6e50*/  @!P0 IMAD R5, R5, R14, RZ ;  /* 0x0000000e05058224 */ /* 0x010fe400078e02ff */
[----:B------:R-:W-:Y:S02]  /*6e60*/  @!P0 IMAD R6, R6, R16, RZ ;  /* 0x0000001006068224 */ /* 0x000fe400078e02ff */
[C---:B------:R-:W-:Y:S02]  /*6e70*/  @!P0 IMAD R7, R4.reuse, R15, R5 ;  /* 0x0000000f04078224 */ /* 0x040fe400078e0205 */
[----:B------:R-:W-:Y:S01]  /*6e80*/  @!P0 IMAD.WIDE.U32 R4, R4, R14, RZ ;  /* 0x0000000e04048225 */ /* 0x000fe200078e00ff */
[----:B------:R-:W4:Y:S03]  /*6e90*/  @!P0 LDC.64 R26, c[0x0][0x218] ;  /* 0x00008600ff1a8b82 */ /* 0x000f260000000a00 */
        /* <DEDUP_REMOVED lines=18> */
[C---:B----4-:R-:W-:Y:S03]  /*6fc0*/  @!P0 LEA R4, P2, R10.reuse, R26, 0x1 ;  /* 0x0000001a0a048211 */ /* 0x050fe600078408ff */
        /* <DEDUP_REMOVED lines=8> */
[----:B---3--:R-:W-:Y:S01]  /*7050*/  @!P0 IMAD.X R9, R192, 0x1, R6, P3 ;  /* 0x00000001c0098824 */ /* 0x008fe200018e0606 */
[----:B-----5:R-:W-:Y:S04]  /*7060*/  @!P0 LEA R6, P3, R7, R22, 0x1 ;  /* 0x0000001607068211 */ /* 0x020fe800078608ff */
        /* <DEDUP_REMOVED lines=18> */
.L_x_1890:
[----:B------:R-:W2:Y:S01]  /*7190*/  LDL.64 R10, [R1+0x30] ;  /* 0x00003000010a7983 */ /* 0x000ea20000100a00 */
[----:B------:R-:W-:Y:S04]  /*71a0*/  DEPBAR.LE SB0, 0x0 ;  /* 0x000080000000791a */ /* 0x000fe80000000000 */
[----:B------:R-:W-:Y:S01]  /*71b0*/  SHF.R.S32.HI R0, RZ, 0x1f, R210 ;  /* 0x0000001fff007819 */ /* 0x000fe200000114d2 */
[----:B------:R-:W4:Y:S01]  /*71c0*/  LDL R9, [R1+0x40] ;  /* 0x0000400001097983 */ /* 0x000f220000100800 */
[-C--:B---3--:R-:W-:Y:S03]  /*71d0*/  IMAD.WIDE.U32 R4, R210, R212.reuse, RZ ;  /* 0x000000d4d2047225 */ /* 0x088fe600078e00ff */
[----:B------:R-:W3:Y:S01]  /*71e0*/  LDL R8, [R1+0x18] ;  /* 0x0000180001087983 */ /* 0x000ee20000100800 */
[----:B------:R-:W-:Y:S02]  /*71f0*/  IMAD R0, R0, R212, RZ ;  /* 0x000000d400007224 */ /* 0x000fe400078e02ff */
[----:B------:R-:W-:Y:S01]  /*7200*/  IMAD.MOV.U32 R69, RZ, RZ, -0x40 ;  /* 0xffffffc0ff457424 */ /* 0x000fe200078e00ff */
[----:B------:R-:W5:Y:S01]  /*7210*/  LDL R15, [R1+0x1c] ;  /* 0x00001c00010f7983 */ /* 0x000f620000100800 */
[----:B------:R-:W-:Y:S03]  /*7220*/  IMAD R0, R210, R213, R0 ;  /* 0x000000d5d2007224 */ /* 0x000fe600078e0200 */
[----:B------:R-:W5:Y:S01]  /*7230*/  LDL R7, [R1+0x10] ;  /* 0x0000100001077983 */ /* 0x000f620000100800 */
[----:B------:R-:W-:Y:S03]  /*7240*/  IMAD.IADD R0, R5, 0x1, R0 ;  /* 0x0000000105007824 */ /* 0x000fe600078e0200 */
[----:B------:R-:W5:Y:S04]  /*7250*/  LDL R16, [R1+0x14] ;  /* 0x0000140001107983 */ /* 0x000f680000100800 */
[----:B------:R-:W5:Y:S04]  /*7260*/  LDL R6, [R1+0x8] ;  /* 0x0000080001067983 */ /* 0x000f680000100800 */
[----:B------:R-:W5:Y:S04]  /*7270*/  LDL R14, [R1+0xc] ;  /* 0x00000c00010e7983 */ /* 0x000f680000100800 */
[----:B------:R-:W5:Y:S04]  /*7280*/  LDL R13, [R1] ;  /* 0x00000000010d7983 */ /* 0x000f680000100800 */
[----:B------:R-:W5:Y:S01]  /*7290*/  LDL R12, [R1+0x4] ;  /* 0x00000400010c7983 */ /* 0x000f620000100800 */
[----:B------:R-:W-:Y:S06]  /*72a0*/  BAR.SYNC.DEFER_BLOCKING 0x0 ;  /* 0x0000000000007b1d */ /* 0x000fec0000010000 */
[----:B------:R-:W-:Y:S01]  /*72b0*/  @P0 STS.128 [R209+0x6000], RZ ;  /* 0x006000ffd1000388 */ /* 0x000fe20000000c00 */
[----:B--2---:R-:W-:Y:S04]  /*72c0*/  LEA R2, P2, R4, R10, 0x6 ;  /* 0x0000000a04027211 */ /* 0x004fe800078430ff */
[----:B------:R-:W-:Y:S02]  /*72d0*/  @!P0 IADD3 R5, P1, R2, R252, RZ ;  /* 0x000000fc02058210 */ /* 0x000fe40007f3e0ff */
[----:B----4-:R-:W-:Y:S02]  /*72e0*/  LEA.HI.X R3, R4, R9, R0, 0x6, P2 ;  /* 0x0000000904037211 */ /* 0x010fe400010f3400 */
[----:B------:R-:W-:Y:S02]  /*72f0*/  @!P0 LEA R0, P2, R212, R2, 0x5 ;  /* 0x00000002d4008211 */ /* 0x000fe400078428ff */
[C---:B---3--:R-:W-:Y:S01]  /*7300*/  @!P0 LEA R10, P4, R2.reuse, R8, 0x1 ;  /* 0x00000008020a8211 */ /* 0x048fe200078808ff */
[----:B------:R-:W-:Y:S03]  /*7310*/  @!P0 IMAD.X R4, R3, 0x1, R251, P1 ;  /* 0x0000000103048824 */ /* 0x000fe600008e06fb */
[----:B-----5:R-:W-:Y:S02]  /*7320*/  @!P0 LEA.HI.X R11, R2, R15, R3, 0x1, P4 ;  /* 0x0000000f020b8211 */ /* 0x020fe400020f0c03 */
[C---:B------:R-:W-:Y:S03]  /*7330*/  @!P0 LEA R8, P3, R5.reuse, R7, 0x1 ;  /* 0x0000000705088211 */ /* 0x040fe600078608ff */
[----:B------:R-:W-:Y:S01]  /*7340*/  @!PT LDS RZ, [RZ] ;  /* 0x00000000fffff984 */ /* 0x000fe20000000800 */
[----:B------:R-:W-:Y:S01]  /*7350*/  @!PT LDS RZ, [RZ] ;  /* 0x00000000fffff984 */ /* 0x000fe20000000800 */
[----:B------:R-:W-:Y:S01]  /*7360*/  @!PT LDS RZ, [RZ] ;  /* 0x00000000fffff984 */ /* 0x000fe20000000800 */
[----:B------:R-:W-:Y:S01]  /*7370*/  @!P0 LDGSTS.E.BYPASS.LTC128B.128 [R209+0x6000], desc[UR8][R10.64] ;  /* 0x060000000ad18fae */ /* 0x000fe2000b901d48 */
[C---:B------:R-:W-:Y:S01]  /*7380*/  @!P0 LEA.HI.X R7, R212.reuse, R3, R213, 0x5, P2 ;  /* 0x00000003d4078211 */ /* 0x040fe200010f2cd5 */
[----:B------:R-:W-:Y:S01]  /*7390*/  @!P0 IMAD.WIDE.U32 R2, R212, 0x30, R2 ;  /* 0x00000030d4028825 */ /* 0x000fe200078e0002 */
[----:B------:R-:W-:Y:S02]  /*73a0*/  @!P0 LEA.HI.X R9, R5, R16, R4, 0x1, P3 ;  /* 0x0000001005098211 */ /* 0x000fe400018f0c04 */
[C---:B------:R-:W-:Y:S03]  /*73b0*/  @!P0 LEA R6, P1, R0.reuse, R6, 0x1 ;  /* 0x0000000600068211 */ /* 0x040fe600078208ff */
[----:B------:R-:W-:Y:S01]  /*73c0*/  @P0 STS.128 [R209+0x6800], RZ ;  /* 0x006800ffd1000388 */ /* 0x000fe20000000c00 */
[----:B------:R-:W-:Y:S01]  /*73d0*/  @!P0 LEA.HI.X R7, R0, R14, R7, 0x1, P1 ;  /* 0x0000000e00078211 */ /* 0x000fe200008f0c07 */
[----:B------:R-:W-:Y:S01]  /*73e0*/  @!P0 IMAD.IADD R0, R250, 0x1, R3 ;  /* 0x00000001fa008824 */ /* 0x000fe200078e0203 */
[C---:B------:R-:W-:Y:S05]  /*73f0*/  @!P0 LEA R4, P1, R2.reuse, R13, 0x1 ;  /* 0x0000000d02048211 */ /* 0x040fea00078208ff */
[----:B------:R-:W-:Y:S01]  /*7400*/  @!PT LDS RZ, [RZ] ;  /* 0x00000000fffff984 */ /* 0x000fe20000000800 */
[----:B------:R-:W-:Y:S01]  /*7410*/  @!PT LDS RZ, [RZ] ;  /* 0x00000000fffff984 */ /* 0x000fe20000000800 */
[----:B------:R-:W-:Y:S01]  /*7420*/  @!PT LDS RZ, [RZ] ;  /* 0x00000000fffff984 */ /* 0x000fe20000000800 */
[----:B------:R-:W-:Y:S01]  /*7430*/  @!P0 LDGSTS.E.BYPASS.LTC128B.128 [R209+0x6800], desc[UR8][R8.64] ;  /* 0x0680000008d18fae */ /* 0x000fe2000b901d48 */
[----:B------:R-:W-:Y:S01]  /*7440*/  @!P0 LEA.HI.X R5, R2, R12, R0, 0x1, P1 ;  /* 0x0000000c02058211 */ /* 0x000fe200008f0c00 */
[----:B------:R-:W-:Y:S06]  /*7450*/  IMAD R2, R210, -0x40, R211 ;  /* 0xffffffc0d2027824 */ /* 0x000fec00078e02d3 */
[----:B------:R-:W-:Y:S01]  /*7460*/  @P0 STS.128 [R209+0x7000], RZ ;  /* 0x007000ffd1000388 */ /* 0x000fe20000000c00 */
[C---:B------:R-:W-:Y:S02]  /*7470*/  IADD3 R3, -R2.reuse, -0x8, RZ ;  /* 0xfffffff802037810 */ /* 0x040fe40007ffe1ff */
[----:B------:R-:W-:Y:S05]  /*7480*/  IADD3 R0, -R2, -0x7, RZ ;  /* 0xfffffff902007810 */ /* 0x000fea0007ffe1ff */
        /* <DEDUP_REMOVED lines=16> */
[----:B------:R-:W-:Y:S01]  /*7590*/  LDSM.16.M88.4 R148, [R204] ;  /* 0x00000000cc94783b */ /* 0x000fe20000000200 */
[C---:B--2---:R-:W-:Y:S07]  /*75a0*/  HMMA.16816.F32.BF16 R8, R60.reuse, R16, RZ ;  /* 0x000000103c08723c */ /* 0x044fee00000418ff */
[----:B------:R-:W1:Y:S01]  /*75b0*/  LDSM.16.M88.4 R152, [R200+0x4000] ;  /* 0x00400000c898783b */ /* 0x000e620000000200 */
[-C--:B------:R-:W-:Y:S07]  /*75c0*/  HMMA.16816.F32.BF16 R12, R60, R18.reuse, RZ ;  /* 0x000000123c0c723c */ /* 0x080fee00000418ff */
[----:B------:R-:W2:Y:S01]  /*75d0*/  LDSM.16.M88.4 R156, [R204+0x2000] ;  /* 0x00200000cc9c783b */ /* 0x000ea20000000200 */
[C---:B------:R-:W-:Y:S07]  /*75e0*/  HMMA.16816.F32.BF16 R16, R64.reuse, R18, RZ ;  /* 0x000000124010723c */ /* 0x040fee00000418ff */
[----:B------:R-:W2:Y:S01]  /*75f0*/  LDSM.16.M88.4 R160, [R200+0x4800] ;  /* 0x00480000c8a0783b */ /* 0x000ea20000000200 */
[-C--:B---3--:R-:W-:Y:S06]  /*7600*/  HMMA.16816.F32.BF16 R20, R64, R32.reuse, RZ ;  /* 0x000000204014723c */ /* 0x088fec00000418ff */
[C---:B------:R-:W-:Y:S01]  /*7610*/  HMMA.16816.F32.BF16 R24, R60.reuse, R32, RZ ;  /* 0x000000203c18723c */ /* 0x040fe200000418ff */
[----:B------:R-:W3:Y:S05]  /*7620*/  LDSM.16.M88.4 R164, [R200+0x5000] ;  /* 0x00500000c8a4783b */ /* 0x000eea0000000200 */
[-C--:B------:R-:W-:Y:S03]  /*7630*/  HMMA.16816.F32.BF16 R28, R60, R34.reuse, RZ ;  /* 0x000000223c1c723c */ /* 0x080fe600000418ff */
[----:B------:R-:W3:Y:S03]  /*7640*/  LDSM.16.M88.4 R168, [R200+0x5800] ;  /* 0x00580000c8a8783b */ /* 0x000ee60000000200 */
[C---:B------:R-:W-:Y:S05]  /*7650*/  HMMA.16816.F32.BF16 R32, R64.reuse, R34, RZ ;  /* 0x000000224020723c */ /* 0x040fea00000418ff */
[----:B------:R-:W-:Y:S01]  /*7660*/  LDSM.16.M88.4 R172, [R202] ;  /* 0x00000000caac783b */ /* 0x000fe20000000200 */
[-C--:B----4-:R-:W-:Y:S06]  /*7670*/  HMMA.16816.F32.BF16 R36, R64, R48.reuse, RZ ;  /* 0x000000304024723c */ /* 0x090fec00000418ff */
[C---:B------:R-:W-:Y:S01]  /*7680*/  HMMA.16816.F32.BF16 R40, R60.reuse, R48, RZ ;  /* 0x000000303c28723c */ /* 0x040fe200000418ff */
[----:B------:R-:W4:Y:S05]  /*7690*/  LDSM.16.M88.4 R176, [R205] ;  /* 0x00000000cdb0783b */ /* 0x000f2a0000000200 */
[-C--:B------:R-:W-:Y:S03]  /*76a0*/  HMMA.16816.F32.BF16 R44, R60, R50.reuse, RZ ;  /* 0x000000323c2c723c */ /* 0x080fe600000418ff */
[----:B------:R-:W0:Y:S03]  /*76b0*/  LDGDEPBAR ;  /* 0x00000000000079af */ /* 0x000e260000000000 */
[C---:B------:R-:W-:Y:S05]  /*76c0*/  HMMA.16816.F32.BF16 R48, R64.reuse, R50, RZ ;  /* 0x000000324030723c */ /* 0x040fea00000418ff */
[----:B------:R-:W-:Y:S01]  /*76d0*/  LDSM.16.M88.4 R180, [R208] ;  /* 0x00000000d0b4783b */ /* 0x000fe20000000200 */
[-C--:B-----5:R-:W-:Y:S07]  /*76e0*/  HMMA.16816.F32.BF16 R52, R64, R144.reuse, RZ ;  /* 0x000000904034723c */ /* 0x0a0fee00000418ff */
[----:B------:R-:W-:Y:S01]  /*76f0*/  LDSM.16.M88.4 R184, [R206] ;  /* 0x00000000ceb8783b */ /* 0x000fe20000000200 */
[C---:B------:R-:W-:Y:S07]  /*7700*/  HMMA.16816.F32.BF16 R56, R60.reuse, R144, RZ ;  /* 0x000000903c38723c */ /* 0x040fee00000418ff */
[----:B------:R-:W-:Y:S01]  /*7710*/  LDSM.16.M88.4 R188, [R203] ;  /* 0x00000000cbbc783b */ /* 0x000fe20000000200 */
[-C--:B------:R-:W-:Y:S06]  /*7720*/  HMMA.16816.F32.BF16 R60, R60, R146.reuse, RZ ;  /* 0x000000923c3c723c */ /* 0x080fec00000418ff */
[----:B------:R-:W-:Y:S01]  /*7730*/  HMMA.16816.F32.BF16 R64, R64, R146, RZ ;  /* 0x000000924040723c */ /* 0x000fe200000418ff */
[----:B------:R-:W5:Y:S05]  /*7740*/  LDSM.16.M88.4 R144, [R202+0x2000] ;  /* 0x00200000ca90783b */ /* 0x000f6a0000000200 */
[-C--:B-1----:R-:W-:Y:S03]  /*7750*/  HMMA.16816.F32.BF16 R4, R148, R152.reuse, R4 ;  /* 0x000000989404723c */ /* 0x082fe60000041804 */
[----:B------:R-:W-:Y:S03]  /*7760*/  LDSM.16.M88.4 R192, [R199] ;  /* 0x00000000c7c0783b */ /* 0x000fe60000000200 */
[C---:B--2---:R-:W-:Y:S06]  /*7770*/  HMMA.16816.F32.BF16 R8, R156.reuse, R152, R8 ;  /* 0x000000989c08723c */ /* 0x044fec0000041808 */
[-C--:B------:R-:W-:Y:S06]  /*7780*/  HMMA.16816.F32.BF16 R12, R156, R154.reuse, R12 ;  /* 0x0000009a9c0c723c */ /* 0x080fec000004180c */
[C---:B------:R-:W-:Y:S01]  /*7790*/  HMMA.16816.F32.BF16 R16, R148.reuse, R154, R16 ;  /* 0x0000009a9410723c */ /* 0x040fe20000041810 */
[----:B------:R-:W1:Y:S05]  /*77a0*/  LDSM.16.M88.4 R152, [R207] ;  /* 0x00000000cf98783b */ /* 0x000e6a0000000200 */
[-C--:B------:R-:W-:Y:S06]  /*77b0*/  HMMA.16816.F32.BF16 R20, R148, R160.reuse, R20 ;  /* 0x000000a09414723c */ /* 0x080fec0000041814 */
        /* <DEDUP_REMOVED lines=10> */
[----:B------:R-:W-:Y:S01]  /*7860*/  HMMA.16816.F32.BF16 R64, R148, R170, R64 ;  /* 0x000000aa9440723c */ /* 0x000fe20000041840 */
[----:B------:R-:W2:Y:S05]  /*7870*/  LDSM.16.M88.4 R148, [R203+0x2000] ;  /* 0x00200000cb94783b */ /* 0x000eaa0000000200 */
        /* <DEDUP_REMOVED lines=17> */
[C---:B--2---:R-:W-:Y:S06]  /*7990*/  HMMA.16816.F32.BF16 R8, R148.reuse, R192, R8 ;  /* 0x000000c09408723c */ /* 0x044fec0000041808 */
        /* <DEDUP_REMOVED lines=18> */
[----:B------:R-:W-:Y:S01]  /*7ac0*/  MUFU.TANH R163, R4 ;  /* 0x0000000400a37308 */ /* 0x000fe20000002400 */
[----:B------:R-:W-:Y:S01]  /*7ad0*/  FMUL.FTZ R17, R17, UR5 ;  /* 0x0000000511117c20 */ /* 0x000fe20008410000 */
[----:B------:R-:W-:Y:S08]  /*7ae0*/  FMUL.FTZ R19, R19, UR5 ;  /* 0x0000000513137c20 */ /* 0x000ff00008410000 */
[----:B------:R3:W-:Y:S10]  /*7af0*/  MUFU.TANH R187, R5 ;  /* 0x0000000500bb7308 */ /* 0x0007f40000002400 */
[----:B------:R-:W-:Y:S10]  /*7b00*/  MUFU.TANH R156, R10 ;  /* 0x0000000a009c7308 */ /* 0x000ff40000002400 */
[----:B------:R-:W-:Y:S01]  /*7b10*/  MUFU.TANH R155, R11 ;  /* 0x0000000b009b7308 */ /* 0x000fe20000002400 */
[----:B---3--:R-:W3:Y:S09]  /*7b20*/  LDSM.16.M88.4 R4, [R199+0x800] ;  /* 0x00080000c704783b */ /* 0x008ef20000000200 */
[----:B------:R-:W4:Y:S10]  /*7b30*/  MUFU.TANH R146, R8 ;  /* 0x0000000800927308 */ /* 0x000f340000002400 */
[----:B------:R5:W-:Y:S10]  /*7b40*/  MUFU.TANH R147, R9 ;  /* 0x0000000900937308 */ /* 0x000bf40000002400 */
[----:B------:R1:W-:Y:S10]  /*7b50*/  MUFU.TANH R176, R16 ;  /* 0x0000001000b07308 */ /* 0x0003f40000002400 */
[----:B------:R2:W4:Y:S01]  /*7b60*/  MUFU.TANH R154, R14 ;  /* 0x0000000e009a7308 */ /* 0x0005220000002400 */
[----:B-----5:R-:W5:Y:S09]  /*7b70*/  LDSM.16.M88.4 R8, [R199+0x1000] ;  /* 0x00100000c708783b */ /* 0x020f720000000200 */
[----:B------:R4:W-:Y:S01]  /*7b80*/  MUFU.TANH R153, R15 ;  /* 0x0000000f00997308 */ /* 0x0009e20000002400 */
[-C--:B---3--:R-:W-:Y:S03]  /*7b90*/  HMMA.16816.F32.BF16 R20, R188, R4.reuse, R20 ;  /* 0x00000004bc14723c */ /* 0x088fe60000041814 */
[----:B-1----:R-:W-:Y:S03]  /*7ba0*/  VIADD R16, R2, 0x3f ;  /* 0x0000003f02107836 */ /* 0x002fe60000000000 */
[C---:B------:R-:W-:Y:S03]  /*7bb0*/  HMMA.16816.F32.BF16 R24, R148.reuse, R4, R24 ;  /* 0x000000049418723c */ /* 0x040fe60000041818 */
[----:B------:R-:W-:Y:S01]  /*7bc0*/  MUFU.TANH R184, R12 ;  /* 0x0000000c00b87308 */ /* 0x000fe20000002400 */
[----:B------:R-:W-:Y:S01]  /*7bd0*/  ISETP.GE.AND P3, PT, R16, RZ, PT ;  /* 0x000000ff1000720c */ /* 0x000fe20003f66270 */
[C---:B--2---:R-:W-:Y:S01]  /*7be0*/  VIADD R14, R2.reuse, 0x37 ;  /* 0x00000037020e7836 */ /* 0x044fe20000000000 */
[-C--:B------:R-:W-:Y:S07]  /*7bf0*/  HMMA.16816.F32.BF16 R28, R148, R6.reuse, R28 ;  /* 0x00000006941c723c */ /* 0x080fee000004181c */
[----:B------:R1:W-:Y:S01]  /*7c00*/  MUFU.TANH R186, R13 ;  /* 0x0000000d00ba7308 */ /* 0x0003e20000002400 */
[----:B----4-:R-:W-:Y:S01]  /*7c10*/  VIADD R15, R2, 0x38 ;  /* 0x00000038020f7836 */ /* 0x010fe20000000000 */
[C---:B------:R-:W-:Y:S08]  /*7c20*/  HMMA.16816.F32.BF16 R32, R188.reuse, R6, R32 ;  /* 0x00000006bc20723c */ /* 0x040ff00000041820 */
[----:B------:R2:W-:Y:S03]  /*7c30*/  MUFU.TANH R144, R18 ;  /* 0x0000001200907308 */ /* 0x0005e60000002400 */
[----:B------:R-:W-:Y:S01]  /*7c40*/  FMUL.FTZ R21, R21, UR5 ;  /* 0x0000000515157c20 */ /* 0x000fe20008410000 */
[----:B------:R-:W-:Y:S01]  /*7c50*/  FMUL.FTZ R23, R23, UR5 ;  /* 0x0000000517177c20 */ /* 0x000fe20008410000 */
[----:B------:R-:W-:Y:S01]  /*7c60*/  FMUL.FTZ R22, R22, UR5 ;  /* 0x0000000516167c20 */ /* 0x000fe20008410000 */
[----:B------:R-:W-:Y:S01]  /*7c70*/  FMUL.FTZ R20, R20, UR5 ;  /* 0x0000000514147c20 */ /* 0x000fe20008410000 */
[----:B------:R-:W-:Y:S03]  /*7c80*/  FMUL.FTZ R24, R24, UR5 ;  /* 0x0000000518187c20 */ /* 0x000fe60008410000 */
[----:B------:R3:W-:Y:S01]  /*7c90*/  MUFU.TANH R185, R21 ;  /* 0x0000001500b97308 */ /* 0x0007e20000002400 */
[-C--:B-----5:R-:W-:Y:S03]  /*7ca0*/  HMMA.16816.F32.BF16 R36, R188, R8.reuse, R36 ;  /* 0x00000008bc24723c */ /* 0x0a0fe60000041824 */
[----:B-1----:R-:W-:Y:S02]  /*7cb0*/  VIADD R13, R2, 0x30 ;  /* 0x00000030020d7836 */ /* 0x002fe40000000000 */
[----:B------:R-:W-:Y:S01]  /*7cc0*/  FMUL.FTZ R26, R26, UR5 ;  /* 0x000000051a1a7c20 */ /* 0x000fe20008410000 */
[C---:B------:R-:W-:Y:S01]  /*7cd0*/  VIADD R12, R2.reuse, 0x2f ;  /* 0x0000002f020c7836 */ /* 0x040fe20000000000 */
[C---:B------:R-:W-:Y:S02]  /*7ce0*/  HMMA.16816.F32.BF16 R40, R148.reuse, R8, R40 ;  /* 0x000000089428723c */ /* 0x040fe40000041828 */
[----:B------:R1:W-:Y:S02]  /*7cf0*/  MUFU.TANH R174, R23 ;  /* 0x0000001700ae7308 */ /* 0x0003e40000002400 */
[C---:B--2---:R-:W-:Y:S02]  /*7d00*/  VIADD R18, R2.reuse, 0xffffffef ;  /* 0xffffffef02127836 */ /* 0x044fe40000000000 */
[-C--:B------:R-:W-:Y:S06]  /*7d10*/  HMMA.16816.F32.BF16 R44, R148, R10.reuse, R44 ;  /* 0x0000000a942c723c */ /* 0x080fec000004182c */
[----:B------:R2:W-:Y:S01]  /*7d20*/  MUFU.TANH R182, R17 ;  /* 0x0000001100b67308 */ /* 0x0005e20000002400 */
[C---:B---3--:R-:W-:Y:S01]  /*7d30*/  VIADD R21, R2.reuse, 0x8 ;  /* 0x0000000802157836 */ /* 0x048fe20000000000 */
[C---:B------:R-:W-:Y:S04]  /*7d40*/  HMMA.16816.F32.BF16 R48, R188.reuse, R10, R48 ;  /* 0x0000000abc30723c */ /* 0x040fe80000041830 */
[----:B------:R-:W-:Y:S04]  /*7d50*/  ISETP.GE.AND P5, PT, R21, RZ, PT ;  /* 0x000000ff1500720c */ /* 0x000fe80003fa6270 */
[----:B------:R-:W-:Y:S03]  /*7d60*/  MUFU.TANH R175, R19 ;  /* 0x0000001300af7308 */ /* 0x000fe60000002400 */
[----:B------:R-:W-:Y:S01]  /*7d70*/  FMUL.FTZ R4, R39, UR5 ;  /* 0x0000000527047c20 */ /* 0x000fe20008410000 */
[----:B------:R-:W-:Y:S01]  /*7d80*/  FMUL.FTZ R27, R27, UR5 ;  /* 0x000000051b1b7c20 */ /* 0x000fe20008410000 */
[C---:B-1----:R-:W-:Y:S01]  /*7d90*/  VIADD R23, R2.reuse, 0x7 ;  /* 0x0000000702177836 */ /* 0x042fe20000000000 */
[----:B------:R-:W-:Y:S01]  /*7da0*/  SEL R3, R3, R21, !P5 ;  /* 0x0000001503037207 */ /* 0x000fe20006800000 */
[----:B------:R-:W-:Y:S03]  /*7db0*/  FMUL.FTZ R5, R41, UR5 ;  /* 0x0000000529057c20 */ /* 0x000fe60008410000 */
[----:B------:R-:W-:Y:S01]  /*7dc0*/  MUFU.TANH R165, R4 ;  /* 0x0000000400a57308 */ /* 0x000fe20000002400 */
[----:B------:R-:W-:Y:S01]  /*7dd0*/  FMUL.FTZ R25, R25, UR5 ;  /* 0x0000000519197c20 */ /* 0x000fe20008410000 */
[----:B------:R-:W-:Y:S01]  /*7de0*/  I2FP.F32.S32 R3, R3 ;  /* 0x0000000300037245 */ /* 0x000fe20000201400 */
[C---:B------:R-:W-:Y:S01]  /*7df0*/  VIADD R11, R2.reuse, 0x47 ;  /* 0x00000047020b7836 */ /* 0x040fe20000000000 */
[----:B------:R-:W-:Y:S01]  /*7e00*/  ISETP.GE.AND P4, PT, R23, RZ, PT ;  /* 0x000000ff1700720c */ /* 0x000fe20003f86270 */
[----:B------:R-:W-:Y:S02]  /*7e10*/  VIADD R10, R2, 0xffffffff ;  /* 0xffffffff020a7836 */ /* 0x000fe40000000000 */
[----:B------:R-:W-:Y:S01]  /*7e20*/  FMUL.FTZ R31, R31, UR5 ;  /* 0x000000051f1f7c20 */ /* 0x000fe20008410000 */
[----:B------:R-:W-:Y:S02]  /*7e30*/  FFMA.FTZ R145, R3, -R68, R145 ;  /* 0x8000004403917223 */ /* 0x000fe40000010091 */
[----:B------:R1:W-:Y:S01]  /*7e40*/  MUFU.TANH R172, R5 ;  /* 0x0000000500ac7308 */ /* 0x0003e20000002400 */
[----:B------:R-:W-:Y:S01]  /*7e50*/  SEL R0, R0, R23, !P4 ;  /* 0x0000001700007207 */ /* 0x000fe20006000000 */
[C---:B------:R-:W-:Y:S01]  /*7e60*/  VIADD R3, R2.reuse, 0x48 ;  /* 0x0000004802037836 */ /* 0x040fe20000000000 */
[----:B------:R-:W-:Y:S01]  /*7e70*/  ISETP.GE.AND P1, PT, R11, RZ, PT ;  /* 0x000000ff0b00720c */ /* 0x000fe20003f26270 */
[C---:B------:R-:W-:Y:S01]  /*7e80*/  VIADD R9, R2.reuse, 0xfffffff8 ;  /* 0xfffffff802097836 */ /* 0x040fe20000000000 */
[----:B------:R-:W-:Y:S01]  /*7e90*/  I2FP.F32.S32 R0, R0 ;  /* 0x0000000000007245 */ /* 0x000fe20000201400 */
[----:B------:R-:W-:Y:S01]  /*7ea0*/  VIADD R8, R2, 0xfffffff7 ;  /* 0xfffffff702087836 */ /* 0x000fe20000000000 */
[----:B------:R-:W-:Y:S03]  /*7eb0*/  ISETP.GE.AND P2, PT, R3, RZ, PT ;  /* 0x000000ff0300720c */ /* 0x000fe60003f46270 */
[----:B------:R3:W4:Y:S01]  /*7ec0*/  MUFU.TANH R152, R22 ;  /* 0x0000001600987308 */ /* 0x0007220000002400 */
[----:B------:R-:W-:Y:S01]  /*7ed0*/  ISETP.GE.AND P6, PT, R10, RZ, PT ;  /* 0x000000ff0a00720c */ /* 0x000fe20003fc6270 */
[----:B------:R-:W-:Y:S01]  /*7ee0*/  FFMA.FTZ R158, R0, -R68, R158 ;  /* 0x80000044009e7223 */ /* 0x000fe2000001009e */
[----:B------:R-:W-:Y:S02]  /*7ef0*/  IMAD R0, R210, R69, 0x40 ;  /* 0x00000040d2007424 */ /* 0x000fe400078e0245 */
[----:B------:R-:W-:Y:S01]  /*7f00*/  FMUL.FTZ R28, R28, UR5 ;  /* 0x000000051c1c7c20 */ /* 0x000fe20008410000 */
[----:B--2---:R-:W-:Y:S02]  /*7f10*/  VIADD R17, R2, 0xfffffff0 ;  /* 0xfffffff002117836 */ /* 0x004fe40000000000 */
[----:B------:R-:W-:Y:S01]  /*7f20*/  FMUL.FTZ R32, R32, UR5 ;  /* 0x0000000520207c20 */ /* 0x000fe20008410000 */
[----:B------:R-:W-:Y:S01]  /*7f30*/  IMAD.IADD R0, R211, 0x1, R0 ;  /* 0x00000001d3007824 */ /* 0x000fe200078e0200 */
[----:B------:R2:W5:Y:S01]  /*7f40*/  MUFU.TANH R183, R20 ;  /* 0x0000001400b77308 */ /* 0x0005620000002400 */
[----:B-1----:R-:W1:Y:S01]  /*7f50*/  LDSM.16.M88.4 R4, [R199+0x1800] ;  /* 0x00180000c704783b */ /* 0x002e620000000200 */
[----:B------:R-:W-:Y:S04]  /*7f60*/  DEPBAR.LE SB0, 0x0 ;  /* 0x000080000000791a */ /* 0x000fe80000000000 */
[----:B------:R-:W-:Y:S01]  /*7f70*/  @!P2 IADD3 R3, -R0, -0x8, RZ ;  /* 0xfffffff80003a810 */ /* 0x000fe20007ffe1ff */
[----:B------:R-:W-:Y:S03]  /*7f80*/  VIADD R19, R2, 0xffffffe8 ;  /* 0xffffffe802137836 */ /* 0x000fe60000000000 */
[----:B------:R4:W-:Y:S01]  /*7f90*/  MUFU.TANH R173, R24 ;  /* 0x0000001800ad7308 */ /* 0x0009e20000002400 */
[----:B------:R-:W-:Y:S01]  /*7fa0*/  BAR.SYNC.DEFER_BLOCKING 0x0 ;  /* 0x0000000000007b1d */ /* 0x000fe20000010000 */
[----:B------:R-:W-:Y:S01]  /*7fb0*/  @!P1 IADD3 R11, -R0, -0x7, RZ ;  /* 0xfffffff9000b9810 */ /* 0x000fe20007ffe1ff */
[----:B---3--:R-:W-:Y:S01]  /*7fc0*/  VIADD R22, R2, 0x28 ;  /* 0x0000002802167836 */ /* 0x008fe20000000000 */
[----:B------:R-:W-:Y:S01]  /*7fd0*/  @!P3 IADD3 R16, -R0, 0x1, RZ ;  /* 0x000000010010b810 */ /* 0x000fe20007ffe1ff */
[----:B------:R-:W-:Y:S01]  /*7fe0*/  FMUL.FTZ R38, R38, UR5 ;  /* 0x0000000526267c20 */ /* 0x000fe20008410000 */
[C---:B------:R-:W-:Y:S01]  /*7ff0*/  @!P6 IADD3 R10, -R2.reuse, 0x1, RZ ;  /* 0x00000001020ae810 */ /* 0x040fe20007ffe1ff */
[----:B------:R-:W-:Y:S03]  /*8000*/  FMUL.FTZ R37, R37, UR5 ;  /* 0x0000000525257c20 */ /* 0x000fe60008410000 */
[----:B------:R3:W-:Y:S01]  /*8010*/  MUFU.TANH R157, R26 ;  /* 0x0000001a009d7308 */ /* 0x0007e20000002400 */
[----:B------:R-:W-:Y:S01]  /*8020*/  ISETP.GE.AND P2, PT, R9, RZ, PT ;  /* 0x000000ff0900720c */ /* 0x000fe20003f46270 */
[----:B--2---:R-:W-:Y:S01]  /*8030*/  VIADD R20, R2, 0xffffffe7 ;  /* 0xffffffe702147836 */ /* 0x004fe20000000000 */
[----:B------:R-:W-:Y:S01]  /*8040*/  ISETP.GE.AND P1, PT, R8, RZ, PT ;  /* 0x000000ff0800720c */ /* 0x000fe20003f26270 */
[----:B------:R-:W-:Y:S01]  /*8050*/  FMUL.FTZ R30, R30, UR5 ;  /* 0x000000051e1e7c20 */ /* 0x000fe20008410000 */
[----:B------:R-:W-:Y:S01]  /*8060*/  ISETP.GE.AND P3, PT, R15, RZ, PT ;  /* 0x000000ff0f00720c */ /* 0x000fe20003f66270 */
[----:B------:R-:W-:Y:S01]  /*8070*/  FMUL.FTZ R29, R29, UR5 ;  /* 0x000000051d1d7c20 */ /* 0x000fe20008410000 */
[----:B------:R-:W-:Y:S03]  /*8080*/  ISETP.GE.AND P6, PT, R14, RZ, PT ;  /* 0x000000ff0e00720c */ /* 0x000fe60003fc6270 */
[----:B------:R2:W-:Y:S01]  /*8090*/  MUFU.TANH R159, R27 ;  /* 0x0000001b009f7308 */ /* 0x0005e20000002400 */
[----:B----4-:R-:W-:Y:S02]  /*80a0*/  VIADD R24, R2, 0x27 ;  /* 0x0000002702187836 */ /* 0x010fe40000000000 */
[----:B------:R-:W-:Y:S01]  /*80b0*/  FMUL.FTZ R34, R34, UR5 ;  /* 0x0000000522227c20 */ /* 0x000fe20008410000 */
[----:B------:R-:W-:Y:S01]  /*80c0*/  FMUL.FTZ R35, R35, UR5 ;  /* 0x0000000523237c20 */ /* 0x000fe20008410000 */
[----:B------:R-:W-:Y:S01]  /*80d0*/  FMUL.FTZ R33, R33, UR5 ;  /* 0x0000000521217c20 */ /* 0x000fe20008410000 */
[----:B------:R-:W-:Y:S01]  /*80e0*/  FMUL.FTZ R36, R36, UR5 ;  /* 0x0000000524247c20 */ /* 0x000fe20008410000 */
[----:B------:R-:W-:Y:S01]  /*80f0*/  @!P2 IADD3 R9, -R2, 0x8, RZ ;  /* 0x000000080209a810 */ /* 0x000fe20007ffe1ff */
[----:B------:R-:W-:Y:S02]  /*8100*/  FMUL.FTZ R41, R44, UR5 ;  /* 0x000000052c297c20 */ /* 0x000fe40008410000 */
[----:B------:R4:W-:Y:S01]  /*8110*/  MUFU.TANH R178, R25 ;  /* 0x0000001900b27308 */ /* 0x0009e20000002400 */
[C---:B------:R-:W-:Y:S01]  /*8120*/  @!P1 IADD3 R8, -R2.reuse, 0x9, RZ ;  /* 0x0000000902089810 */ /* 0x040fe20007ffe1ff */
[----:B---3--:R-:W-:Y:S01]  /*8130*/  VIADD R26, R2, 0x1f ;  /* 0x0000001f021a7836 */ /* 0x008fe20000000000 */
[----:B------:R-:W-:Y:S01]  /*8140*/  @!P3 IADD3 R15, -R0, 0x8, RZ ;  /* 0x00000008000fb810 */ /* 0x000fe20007ffe1ff */
[----:B------:R-:W-:Y:S01]  /*8150*/  FMUL.FTZ R48, R48, UR5 ;  /* 0x0000000530307c20 */ /* 0x000fe20008410000 */
[----:B------:R-:W-:Y:S01]  /*8160*/  @!P6 IADD3 R14, -R0, 0x9, RZ ;  /* 0x00000009000ee810 */ /* 0x000fe20007ffe1ff */
[----:B------:R-:W-:Y:S01]  /*8170*/  FMUL.FTZ R43, R43, UR5 ;  /* 0x000000052b2b7c20 */ /* 0x000fe20008410000 */
[----:B------:R-:W-:Y:S03]  /*8180*/  ISETP.GE.AND P2, PT, R13, RZ, PT ;  /* 0x000000ff0d00720c */ /* 0x000fe60003f46270 */
[----:B------:R3:W-:Y:S01]  /*8190*/  MUFU.TANH R161, R31 ;  /* 0x0000001f00a17308 */ /* 0x0007e20000002400 */
[----:B------:R-:W-:Y:S01]  /*81a0*/  ISETP.GE.AND P1, PT, R12, RZ, PT ;  /* 0x000000ff0c00720c */ /* 0x000fe20003f26270 */
[----:B--2---:R-:W-:Y:S01]  /*81b0*/  VIADD R27, R2, 0xffffffe0 ;  /* 0xffffffe0021b7836 */ /* 0x004fe20000000000 */
[----:B------:R-:W-:Y:S01]  /*81c0*/  ISETP.GE.AND P3, PT, R17, RZ, PT ;  /* 0x000000ff1100720c */ /* 0x000fe20003f66270 */
[-C--:B-1----:R-:W-:Y:S06]  /*81d0*/  HMMA.16816.F32.BF16 R52, R188, R4.reuse, R52 ;  /* 0x00000004bc34723c */ /* 0x082fec0000041834 */
[----:B------:R1:W-:Y:S01]  /*81e0*/  MUFU.TANH R181, R28 ;  /* 0x0000001c00b57308 */ /* 0x0003e20000002400 */
[----:B------:R-:W-:Y:S01]  /*81f0*/  ISETP.GE.AND P6, PT, R18, RZ, PT ;  /* 0x000000ff1200720c */ /* 0x000fe20003fc6270 */
[----:B----4-:R-:W-:Y:S03]  /*8200*/  VIADD R25, R2, 0x20 ;  /* 0x0000002002197836 */ /* 0x010fe60000000000 */
[C---:B------:R-:W-:Y:S01]  /*8210*/  @!P5 IADD3 R21, -R0.reuse, 0x38, RZ ;  /* 0x000000380015d810 */ /* 0x040fe20007ffe1ff */
[----:B------:R-:W-:Y:S01]  /*8220*/  FMUL.FTZ R45, R45, UR5 ;  /* 0x000000052d2d7c20 */ /* 0x000fe20008410000 */
[C---:B------:R-:W-:Y:S03]  /*8230*/  HMMA.16816.F32.BF16 R56, R148.reuse, R4, R56 ;  /* 0x000000049438723c */ /* 0x040fe60000041838 */
[----:B------:R2:W-:Y:S01]  /*8240*/  MUFU.TANH R39, R32 ;  /* 0x0000002000277308 */ /* 0x0005e20000002400 */
[----:B------:R-:W-:Y:S01]  /*8250*/  @!P2 IADD3 R13, -R0, 0x10, RZ ;  /* 0x00000010000da810 */ /* 0x000fe20007ffe1ff */
[----:B---3--:R-:W-:Y:S01]  /*8260*/  VIADD R31, R2, 0x18 ;  /* 0x00000018021f7836 */ /* 0x008fe20000000000 */
[----:B------:R-:W-:Y:S01]  /*8270*/  @!P1 IADD3 R12, -R0, 0x11, RZ ;  /* 0x00000011000c9810 */ /* 0x000fe20007ffe1ff */
[-C--:B------:R-:W-:Y:S03]  /*8280*/  HMMA.16816.F32.BF16 R60, R148, R6.reuse, R60 ;  /* 0x00000006943c723c */ /* 0x080fe6000004183c */
[----:B------:R-:W-:Y:S03]  /*8290*/  ISETP.GE.AND P2, PT, R19, RZ, PT ;  /* 0x000000ff1300720c */ /* 0x000fe60003f46270 */
[----:B------:R3:W-:Y:S01]  /*82a0*/  MUFU.TANH R69, R38 ;  /* 0x0000002600457308 */ /* 0x0007e20000002400 */
[C---:B------:R-:W-:Y:S01]  /*82b0*/  @!P3 IADD3 R17, -R2.reuse, 0x10, RZ ;  /* 0x000000100211b810 */ /* 0x040fe20007ffe1ff */
[C---:B-1----:R-:W-:Y:S03]  /*82c0*/  VIADD R28, R2.reuse, 0xffffffdf ;  /* 0xffffffdf021c7836 */ /* 0x042fe60000000000 */
[----:B------:R-:W-:Y:S01]  /*82d0*/  @!P6 IADD3 R18, -R2, 0x11, RZ ;  /* 0x000000110212e810 */ /* 0x000fe20007ffe1ff */
[----:B------:R-:W-:Y:S01]  /*82e0*/  FMUL.FTZ R42, R42, UR5 ;  /* 0x000000052a2a7c20 */ /* 0x000fe20008410000 */
[----:B------:R-:W-:Y:S01]  /*82f0*/  ISETP.GE.AND P1, PT, R20, RZ, PT ;  /* 0x000000ff1400720c */ /* 0x000fe20003f26270 */
[----:B------:R-:W-:Y:S02]  /*8300*/  HMMA.16816.F32.BF16 R64, R188, R6, R64 ;  /* 0x00000006bc40723c */ /* 0x000fe40000041840 */
[----:B------:R1:W-:Y:S02]  /*8310*/  MUFU.TANH R171, R37 ;  /* 0x0000002500ab7308 */ /* 0x0003e40000002400 */
[----:B------:R-:W-:Y:S01]  /*8320*/  ISETP.GE.AND P3, PT, R22, RZ, PT ;  /* 0x000000ff1600720c */ /* 0x000fe20003f66270 */
[----:B--2---:R-:W-:Y:S01]  /*8330*/  VIADD R32, R2, 0x17 ;  /* 0x0000001702207836 */ /* 0x004fe20000000000 */
[----:B------:R-:W-:Y:S01]  /*8340*/  ISETP.GE.AND P6, PT, R24, RZ, PT ;  /* 0x000000ff1800720c */ /* 0x000fe20003fc6270 */
[----:B------:R-:W-:Y:S01]  /*8350*/  FMUL.FTZ R53, R53, UR5 ;  /* 0x0000000535357c20 */ /* 0x000fe20008410000 */
[C---:B------:R-:W-:Y:S04]  /*8360*/  @!P2 IADD3 R19, -R2.reuse, 0x18, RZ ;  /* 0x000000180213a810 */ /* 0x040fe80007ffe1ff */
[----:B------:R2:W-:Y:S01]  /*8370*/  MUFU.TANH R160, R30 ;  /* 0x0000001e00a07308 */ /* 0x0005e20000002400 */
[----:B------:R-:W-:Y:S01]  /*8380*/  ISETP.GE.AND P2, PT, R25, RZ, PT ;  /* 0x000000ff1900720c */ /* 0x000fe20003f46270 */
[C---:B---3--:R-:W-:Y:S01]  /*8390*/  VIADD R38, R2.reuse, 0x10 ;  /* 0x0000001002267836 */ /* 0x048fe20000000000 */
[----:B------:R-:W-:Y:S01]  /*83a0*/  @!P1 IADD3 R20, -R2, 0x19, RZ ;  /* 0x0000001902149810 */ /* 0x000fe20007ffe1ff */
[----:B------:R-:W-:Y:S01]  /*83b0*/  FMUL.FTZ R40, R40, UR5 ;  /* 0x0000000528287c20 */ /* 0x000fe20008410000 */
[----:B------:R-:W-:Y:S01]  /*83c0*/  ISETP.GE.AND P1, PT, R26, RZ, PT ;  /* 0x000000ff1a00720c */ /* 0x000fe20003f26270 */
[----:B------:R-:W-:Y:S01]  /*83d0*/  FMUL.FTZ R46, R46, UR5 ;  /* 0x000000052e2e7c20 */ /* 0x000fe20008410000 */
[C---:B------:R-:W-:Y:S03]  /*83e0*/  @!P3 IADD3 R22, -R0.reuse, 0x18, RZ ;  /* 0x000000180016b810 */ /* 0x040fe60007ffe1ff */
[----:B------:R3:W-:Y:S01]  /*83f0*/  MUFU.TANH R179, R29 ;  /* 0x0000001d00b37308 */ /* 0x0007e20000002400 */
[----:B------:R-:W-:Y:S01]  /*8400*/  @!P6 IADD3 R24, -R0, 0x19, RZ ;  /* 0x000000190018e810 */ /* 0x000fe20007ffe1ff */
[----:B-1----:R-:W-:Y:S01]  /*8410*/  VIADD R37, R2, 0xf ;  /* 0x0000000f02257836 */ /* 0x002fe20000000000 */
[----:B------:R-:W-:Y:S01]  /*8420*/  ISETP.GE.AND P3, PT, R27, RZ, PT ;  /* 0x000000ff1b00720c */ /* 0x000fe20003f66270 */
[----:B------:R-:W-:Y:S01]  /*8430*/  FMUL.FTZ R51, R51, UR5 ;  /* 0x0000000533337c20 */ /* 0x000fe20008410000 */
[----:B------:R-:W-:Y:S01]  /*8440*/  ISETP.GE.AND P6, PT, R31, RZ, PT ;  /* 0x000000ff1f00720c */ /* 0x000fe20003fc6270 */
[----:B------:R-:W-:Y:S01]  /*8450*/  FMUL.FTZ R49, R49, UR5 ;  /* 0x0000000531317c20 */ /* 0x000fe20008410000 */
[----:B------:R-:W-:Y:S03]  /*8460*/  @!P2 IADD3 R25, -R0, 0x20, RZ ;  /* 0x000000200019a810 */ /* 0x000fe60007ffe1ff */
[----:B------:R1:W4:Y:S01]  /*8470*/  MUFU.TANH R77, R34 ;  /* 0x00000022004d7308 */ /* 0x0003220000002400 */
[----:B------:R-:W-:Y:S01]  /*8480*/  ISETP.GE.AND P2, PT, R32, RZ, PT ;  /* 0x000000ff2000720c */ /* 0x000fe20003f46270 */
[----:B--2---:R-:W-:Y:S01]  /*8490*/  VIADD R30, R2, 0xffffffd7 ;  /* 0xffffffd7021e7836 */ /* 0x004fe20000000000 */
[----:B------:R-:W-:Y:S01]  /*84a0*/  @!P1 IADD3 R26, -R0, 0x21, RZ ;  /* 0x00000021001a9810 */ /* 0x000fe20007ffe1ff */
[----:B------:R-:W-:Y:S01]  /*84b0*/  FMUL.FTZ R50, R50, UR5 ;  /* 0x0000000532327c20 */ /* 0x000fe20008410000 */
[----:B------:R-:W-:Y:S01]  /*84c0*/  ISETP.GE.AND P1, PT, R38, RZ, PT ;  /* 0x000000ff2600720c */ /* 0x000fe20003f26270 */
[----:B------:R-:W-:Y:S01]  /*84d0*/  FMUL.FTZ R54, R54, UR5 ;  /* 0x0000000536367c20 */ /* 0x000fe20008410000 */
[----:B------:R-:W-:Y:S03]  /*84e0*/  @!P4 IADD3 R23, -R0, 0x39, RZ ;  /* 0x000000390017c810 */ /* 0x000fe60007ffe1ff */
[----:B------:R2:W-:Y:S01]  /*84f0*/  MUFU.TANH R74, R35 ;  /* 0x00000023004a7308 */ /* 0x0005e20000002400 */
[C---:B------:R-:W-:Y:S01]  /*8500*/  @!P3 IADD3 R27, -R2.reuse, 0x20, RZ ;  /* 0x00000020021bb810 */ /* 0x040fe20007ffe1ff */
[----:B---3--:R-:W-:Y:S01]  /*8510*/  VIADD R29, R2, 0xffffffd8 ;  /* 0xffffffd8021d7836 */ /* 0x008fe20000000000 */
[----:B------:R-:W-:Y:S01]  /*8520*/  @!P6 IADD3 R31, -R0, 0x28, RZ ;  /* 0x00000028001fe810 */ /* 0x000fe20007ffe1ff */
[----:B------:R-:W-:Y:S01]  /*8530*/  FMUL.FTZ R55, R55, UR5 ;  /* 0x0000000537377c20 */ /* 0x000fe20008410000 */
[----:B------:R-:W-:Y:S01]  /*8540*/  ISETP.GE.AND P3, PT, R37, RZ, PT ;  /* 0x000000ff2500720c */ /* 0x000fe20003f66270 */
[----:B------:R-:W-:Y:S01]  /*8550*/  FMUL.FTZ R58, R58, UR5 ;  /* 0x000000053a3a7c20 */ /* 0x000fe20008410000 */
[----:B------:R-:W-:Y:S03]  /*8560*/  ISETP.GE.AND P6, PT, R28, RZ, PT ;  /* 0x000000ff1c00720c */ /* 0x000fe60003fc6270 */
[----:B------:R3:W4:Y:S01]  /*8570*/  MUFU.TANH R44, R33 ;  /* 0x00000021002c7308 */ /* 0x0007220000002400 */
[----:B-1----:R-:W-:Y:S01]  /*8580*/  VIADD R34, R2, 0xffffffd0 ;  /* 0xffffffd002227836 */ /* 0x002fe20000000000 */
[C---:B------:R-:W-:Y:S01]  /*8590*/  @!P2 IADD3 R32, -R0.reuse, 0x29, RZ ;  /* 0x000000290020a810 */ /* 0x040fe20007ffe1ff */
[----:B------:R-:W-:Y:S01]  /*85a0*/  FMUL.FTZ R47, R47, UR5 ;  /* 0x000000052f2f7c20 */ /* 0x000fe20008410000 */
[----:B------:R-:W-:Y:S01]  /*85b0*/  @!P1 IADD3 R38, -R0, 0x30, RZ ;  /* 0x0000003000269810 */ /* 0x000fe20007ffe1ff */
[----:B------:R-:W-:Y:S01]  /*85c0*/  FMUL.FTZ R59, R59, UR5 ;  /* 0x000000053b3b7c20 */ /* 0x000fe20008410000 */
[----:B------:R-:W-:Y:S01]  /*85d0*/  ISETP.GE.AND P2, PT, R29, RZ, PT ;  /* 0x000000ff1d00720c */ /* 0x000fe20003f46270 */
[----:B------:R-:W-:Y:S03]  /*85e0*/  FMUL.FTZ R64, R64, UR5 ;  /* 0x0000000540407c20 */ /* 0x000fe60008410000 */
[----:B------:R1:W-:Y:S01]  /*85f0*/  MUFU.TANH R164, R36 ;  /* 0x0000002400a47308 */ /* 0x0003e20000002400 */
[----:B--2---:R-:W-:Y:S01]  /*8600*/  VIADD R35, R2, 0xffffffc7 ;  /* 0xffffffc702237836 */ /* 0x004fe20000000000 */
[----:B------:R-:W-:Y:S01]  /*8610*/  @!P3 IADD3 R37, -R0, 0x31, RZ ;  /* 0x000000310025b810 */ /* 0x000fe20007ffe1ff */
[----:B------:R-:W-:Y:S01]  /*8620*/  FMUL.FTZ R52, R52, UR5 ;  /* 0x0000000534347c20 */ /* 0x000fe20008410000 */
[----:B------:R-:W-:Y:S01]  /*8630*/  @!P6 IADD3 R28, -R2, 0x21, RZ ;  /* 0x00000021021ce810 */ /* 0x000fe20007ffe1ff */
[----:B------:R-:W-:Y:S01]  /*8640*/  FMUL.FTZ R65, R65, UR5 ;  /* 0x0000000541417c20 */ /* 0x000fe20008410000 */
[----:B------:R-:W-:Y:S01]  /*8650*/  ISETP.GE.AND P1, PT, R30, RZ, PT ;  /* 0x000000ff1e00720c */ /* 0x000fe20003f26270 */
[----:B------:R-:W-:Y:S03]  /*8660*/  FMUL.FTZ R66, R66, UR5 ;  /* 0x0000000542427c20 */ /* 0x000fe60008410000 */
[----:B------:R2:W-:Y:S01]  /*8670*/  MUFU.TANH R162, R48 ;  /* 0x0000003000a27308 */ /* 0x0005e20000002400 */
[----:B---3--:R-:W-:Y:S01]  /*8680*/  VIADD R33, R2, 0xffffffc8 ;  /* 0xffffffc802217836 */ /* 0x008fe20000000000 */
[----:B------:R-:W-:Y:S01]  /*8690*/  ISETP.GE.AND P5, PT, R34, RZ, PT ;  /* 0x000000ff2200720c */ /* 0x000fe20003fa6270 */
[----:B------:R-:W-:Y:S01]  /*86a0*/  FMUL.FTZ R5, R67, UR5 ;  /* 0x0000000543057c20 */ /* 0x000fe20008410000 */
[----:B------:R-:W-:Y:S01]  /*86b0*/  ISETP.GE.AND P4, PT, R35, RZ, PT ;  /* 0x000000ff2300720c */ /* 0x000fe20003f86270 */
[----:B------:R-:W-:Y:S01]  /*86c0*/  FMUL.FTZ R60, R60, UR5 ;  /* 0x000000053c3c7c20 */ /* 0x000fe20008410000 */
[----:B------:R-:W-:Y:S01]  /*86d0*/  ISETP.GE.AND P3, PT, R33, RZ, PT ;  /* 0x000000ff2100720c */ /* 0x000fe20003f66270 */
[----:B------:R-:W-:Y:S03]  /*86e0*/  FMUL.FTZ R7, R57, UR5 ;  /* 0x0000000539077c20 */ /* 0x000fe60008410000 */
[----:B------:R3:W4:Y:S01]  /*86f0*/  MUFU.TANH R177, R43 ;  /* 0x0000002b00b17308 */ /* 0x0007220000002400 */
[----:B-1----:R-:W-:Y:S01]  /*8700*/  VIADD R36, R2, 0xffffffcf ;  /* 0xffffffcf02247836 */ /* 0x002fe20000000000 */
[----:B------:R-:W-:Y:S01]  /*8710*/  IABS R0, R0 ;  /* 0x0000000000007213 */ /* 0x000fe20000000000 */
[----:B------:R-:W-:Y:S01]  /*8720*/  FMUL.FTZ R62, R62, UR5 ;  /* 0x000000053e3e7c20 */ /* 0x000fe20008410000 */
[----:B------:R-:W-:Y:S01]  /*8730*/  @!P2 IADD3 R29, -R2, 0x28, RZ ;  /* 0x00000028021da810 */ /* 0x000fe20007ffe1ff */
[----:B------:R-:W-:Y:S01]  /*8740*/  FMUL.FTZ R63, R63, UR5 ;  /* 0x000000053f3f7c20 */ /* 0x000fe20008410000 */
[----:B------:R-:W-:Y:S04]  /*8750*/  ISETP.GE.AND P6, PT, R36, RZ, PT ;  /* 0x000000ff2400720c */ /* 0x000fe80003fc6270 */
[----:B------:R5:W-:Y:S01]  /*8760*/  MUFU.TANH R168, R41 ;  /* 0x0000002900a87308 */ /* 0x000be20000002400 */
[----:B------:R-:W-:Y:S02]  /*8770*/  I2FP.F32.S32 R0, R0 ;  /* 0x0000000000007245 */ /* 0x000fe40000201400 */
[C---:B------:R-:W-:Y:S02]  /*8780*/  @!P1 IADD3 R30, -R2.reuse, 0x29, RZ ;  /* 0x00000029021e9810 */ /* 0x040fe40007ffe1ff */
[----:B------:R-:W-:Y:S01]  /*8790*/  @!P3 IADD3 R33, -R2, 0x38, RZ ;  /* 0x000000380221b810 */ /* 0x000fe20007ffe1ff */
[-C--:B------:R-:W-:Y:S01]  /*87a0*/  FFMA.FTZ R146, R0, -R68.reuse, R146 ;  /* 0x8000004400927223 */ /* 0x080fe20000010092 */
[C---:B------:R-:W-:Y:S03]  /*87b0*/  @!P5 IADD3 R34, -R2.reuse, 0x30, RZ ;  /* 0x000000300222d810 */ /* 0x040fe60007ffe1ff */
[----:B------:R4:W-:Y:S01]  /*87c0*/  MUFU.TANH R169, R45 ;  /* 0x0000002d00a97308 */ /* 0x0009e20000002400 */
[----:B------:R-:W-:Y:S01]  /*87d0*/  @!P4 IADD3 R35, -R2, 0x39, RZ ;  /* 0x000000390223c810 */ /* 0x000fe20007ffe1ff */
[----:B------:R-:W-:Y:S01]  /*87e0*/  FFMA.FTZ R154, R0, -R68, R154 ;  /* 0x80000044009a7223 */ /* 0x000fe2000001009a */
[----:B------:R-:W-:Y:S02]  /*87f0*/  @!P6 IADD3 R36, -R2, 0x31, RZ ;  /* 0x000000310224e810 */ /* 0x000fe40007ffe1ff */
[----:B------:R-:W-:Y:S02]  /*8800*/  IABS R2, R2 ;  /* 0x0000000200027213 */ /* 0x000fe40000000000 */
[----:B------:R-:W-:Y:S03]  /*8810*/  I2FP.F32.S32 R9, R9 ;  /* 0x0000000900097245 */ /* 0x000fe60000201400 */
[----:B------:R-:W1:Y:S01]  /*8820*/  MUFU.TANH R72, R42 ;  /* 0x0000002a00487308 */ /* 0x000e620000002400 */
[----:B------:R-:W-:Y:S02]  /*8830*/  I2FP.F32.S32 R0, R2 ;  /* 0x0000000200007245 */ /* 0x000fe40000201400 */
[----:B------:R-:W-:Y:S01]  /*8840*/  I2FP.F32.S32 R11, R11 ;  /* 0x0000000b000b7245 */ /* 0x000fe20000201400 */
[CC--:B--2---:R-:W-:Y:S01]  /*8850*/  FFMA.FTZ R48, R9.reuse, -R68.reuse, R176 ;  /* 0x8000004409307223 */ /* 0x0c4fe200000100b0 */
[-C--:B------:R-:W-:Y:S01]  /*8860*/  FFMA.FTZ R152, R9, -R68.reuse, R152 ;  /* 0x8000004409987223 */ /* 0x080fe20000010098 */
[CC--:B---3--:R-:W-:Y:S01]  /*8870*/  FFMA.FTZ R43, R0.reuse, -R68.reuse, R163 ;  /* 0x80000044002b7223 */ /* 0x0c8fe200000100a3 */
[-C--:B------:R-:W-:Y:S03]  /*8880*/  FFMA.FTZ R144, R0, -R68.reuse, R144 ;  /* 0x8000004400907223 */ /* 0x080fe60000010090 */
[----:B------:R2:W-:Y:S01]  /*8890*/  MUFU.TANH R9, R53 ;  /* 0x0000003500097308 */ /* 0x0005e20000002400 */
[----:B------:R-:W-:Y:S01]  /*88a0*/  I2FP.F32.S32 R0, R17 ;  /* 0x0000001100007245 */ /* 0x000fe20000201400 */
[----:B------:R-:W-:Y:S01]  /*88b0*/  FFMA.FTZ R155, R11, -R68, R155 ;  /* 0x800000440b9b7223 */ /* 0x000fe2000001009b */
[----:B------:R-:W-:Y:S02]  /*88c0*/  I2FP.F32.S32 R2, R20 ;  /* 0x0000001400027245 */ /* 0x000fe40000201400 */
[----:B------:R-:W-:Y:S01]  /*88d0*/  I2FP.F32.S32 R10, R10 ;  /* 0x0000000a000a7245 */ /* 0x000fe20000201400 */
[CC--:B-----5:R-:W-:Y:S01]  /*88e0*/  FFMA.FTZ R41, R0.reuse, -R68.reuse, R183 ;  /* 0x8000004400297223 */ /* 0x0e0fe200000100b7 */
[-C--:B----4-:R-:W-:Y:S03]  /*88f0*/  FFMA.FTZ R45, R0, -R68.reuse, R77 ;  /* 0x80000044002d7223 */ /* 0x090fe6000001004d */
[----:B------:R-:W3:Y:S01]  /*8900*/  MUFU.TANH R170, R40 ;  /* 0x0000002800aa7308 */ /* 0x000ee20000002400 */
[----:B------:R-:W-:Y:S01]  /*8910*/  I2FP.F32.S32 R0, R19 ;  /* 0x0000001300007245 */ /* 0x000fe20000201400 */
[CC--:B------:R-:W-:Y:S01]  /*8920*/  FFMA.FTZ R44, R2.reuse, -R68.reuse, R44 ;  /* 0x80000044022c7223 */ /* 0x0c0fe2000001002c */
[----:B------:R-:W-:Y:S01]  /*8930*/  I2FP.F32.S32 R3, R3 ;  /* 0x0000000300037245 */ /* 0x000fe20000201400 */
[----:B------:R-:W-:Y:S01]  /*8940*/  FFMA.FTZ R165, R2, -R68, R165 ;  /* 0x8000004402a57223 */ /* 0x000fe200000100a5 */
[----:B------:R-:W-:Y:S01]  /*8950*/  I2FP.F32.S32 R2, R24 ;  /* 0x0000001800027245 */ /* 0x000fe20000201400 */
[C---:B------:R-:W-:Y:S01]  /*8960*/  FFMA.FTZ R39, R0.reuse, -R68, R39 ;  /* 0x8000004400277223 */ /* 0x040fe20000010027 */
[----:B------:R-:W-:Y:S03]  /*8970*/  I2FP.F32.S32 R8, R8 ;  /* 0x0000000800087245 */ /* 0x000fe60000201400 */
[----:B------:R-:W4:Y:S01]  /*8980*/  MUFU.TANH R73, R46 ;  /* 0x0000002e00497308 */ /* 0x000f220000002400 */
[----:B------:R-:W-:Y:S01]  /*8990*/  I2FP.F32.S32 R14, R14 ;  /* 0x0000000e000e7245 */ /* 0x000fe20000201400 */
[----:B------:R-:W-:Y:S01]  /*89a0*/  FFMA.FTZ R151, R0, -R68, R69 ;  /* 0x8000004400977223 */ /* 0x000fe20000010045 */
[----:B------:R-:W-:Y:S01]  /*89b0*/  I2FP.F32.S32 R0, R22 ;  /* 0x0000001600007245 */ /* 0x000fe20000201400 */
[C---:B------:R-:W-:Y:S01]  /*89c0*/  FFMA.FTZ R148, R2.reuse, -R68, R179 ;  /* 0x8000004402947223 */ /* 0x040fe200000100b3 */
[----:B------:R-:W-:Y:S01]  /*89d0*/  I2FP.F32.S32 R12, R12 ;  /* 0x0000000c000c7245 */ /* 0x000fe20000201400 */
[-C--:B------:R-:W-:Y:S01]  /*89e0*/  FFMA.FTZ R177, R2, -R68.reuse, R177 ;  /* 0x8000004402b17223 */ /* 0x080fe200000100b1 */
[----:B------:R-:W-:Y:S03]  /*89f0*/  I2FP.F32.S32 R2, R27 ;  /* 0x0000001b00027245 */ /* 0x000fe60000201400 */
[----:B------:R5:W5:Y:S01]  /*8a00*/  MUFU.TANH R167, R51 ;  /* 0x0000003300a77308 */ /* 0x000b620000002400 */
[----:B------:R-:W-:Y:S01]  /*8a10*/  I2FP.F32.S32 R15, R15 ;  /* 0x0000000f000f7245 */ /* 0x000fe20000201400 */
[C---:B--2---:R-:W-:Y:S01]  /*8a20*/  FFMA.FTZ R53, R0.reuse, -R68, R181 ;  /* 0x8000004400357223 */ /* 0x044fe200000100b5 */
[----:B------:R-:W-:Y:S01]  /*8a30*/  I2FP.F32.S32 R16, R16 ;  /* 0x0000001000107245 */ /* 0x000fe20000201400 */
[-C--:B-1----:R-:W-:Y:S01]  /*8a40*/  FFMA.FTZ R176, R0, -R68.reuse, R72 ;  /* 0x8000004400b07223 */ /* 0x082fe20000010048 */
[----:B------:R-:W-:Y:S01]  /*8a50*/  I2FP.F32.S32 R0, R25 ;  /* 0x0000001900007245 */ /* 0x000fe20000201400 */
[----:B------:R-:W-:Y:S01]  /*8a60*/  FFMA.FTZ R149, R2, -R68, R164 ;  /* 0x8000004402957223 */ /* 0x000fe200000100a4 */
[----:B------:R-:W-:Y:S03]  /*8a70*/  I2FP.F32.S32 R18, R18 ;  /* 0x0000001200127245 */ /* 0x000fe60000201400 */
[----:B------:R1:W2:Y:S01]  /*8a80*/  MUFU.TANH R163, R49 ;  /* 0x0000003100a37308 */ /* 0x0002a20000002400 */
[----:B------:R-:W-:Y:S01]  /*8a90*/  I2FP.F32.S32 R13, R13 ;  /* 0x0000000d000d7245 */ /* 0x000fe20000201400 */
[-C--:B---3--:R-:W-:Y:S01]  /*8aa0*/  FFMA.FTZ R170, R0, -R68.reuse, R170 ;  /* 0x8000004400aa7223 */ /* 0x088fe200000100aa */
[----:B------:R-:W-:Y:S01]  /*8ab0*/  ISETP.GT.AND P1, PT, R210, RZ, PT ;  /* 0x000000ffd200720c */ /* 0x000fe20003f24270 */
[----:B----4-:R-:W-:Y:S01]  /*8ac0*/  FFMA.FTZ R181, R0, -R68, R73 ;  /* 0x8000004400b57223 */ /* 0x010fe20000010049 */
[----:B------:R-:W-:Y:S01]  /*8ad0*/  I2FP.F32.S32 R0, R28 ;  /* 0x0000001c00007245 */ /* 0x000fe20000201400 */
[----:B------:R-:W-:Y:S01]  /*8ae0*/  FFMA.FTZ R156, R3, -R68, R156 ;  /* 0x80000044039c7223 */ /* 0x000fe2000001009c */
[----:B------:R-:W-:Y:S03]  /*8af0*/  I2FP.F32.S32 R3, R26 ;  /* 0x0000001a00037245 */ /* 0x000fe60000201400 */
[----:B------:R-:W3:Y:S01]  /*8b00*/  MUFU.TANH R166, R50 ;  /* 0x0000003200a67308 */ /* 0x000ee20000002400 */
[----:B------:R-:W-:Y:S01]  /*8b10*/  I2FP.F32.S32 R38, R38 ;  /* 0x0000002600267245 */ /* 0x000fe20000201400 */
[-C--:B-----5:R-:W-:Y:S01]  /*8b20*/  FFMA.FTZ R51, R10, -R68.reuse, R175 ;  /* 0x800000440a337223 */ /* 0x0a0fe200000100af */
[----:B------:R-:W-:Y:S01]  /*8b30*/  I2FP.F32.S32 R21, R21 ;  /* 0x0000001500157245 */ /* 0x000fe20000201400 */
[CC--:B------:R-:W-:Y:S01]  /*8b40*/  FFMA.FTZ R150, R0.reuse, -R68.reuse, R171 ;  /* 0x8000004400967223 */ /* 0x0c0fe200000100ab */
[----:B------:R-:W-:Y:S01]  /*8b50*/  FFMA.FTZ R167, R0, -R68, R167 ;  /* 0x8000004400a77223 */ /* 0x000fe200000100a7 */
[----:B------:R-:W-:Y:S01]  /*8b60*/  I2FP.F32.S32 R0, R30 ;  /* 0x0000001e00007245 */ /* 0x000fe20000201400 */
[-C--:B------:R-:W-:Y:S03]  /*8b70*/  FFMA.FTZ R42, R8, -R68.reuse, R182 ;  /* 0x80000044082a7223 */ /* 0x080fe600000100b6 */
[----:B------:R-:W4:Y:S01]  /*8b80*/  MUFU.TANH R11, R54 ;  /* 0x00000036000b7308 */ /* 0x000f220000002400 */
[-C--:B-1----:R-:W-:Y:S01]  /*8b90*/  FFMA.FTZ R49, R10, -R68.reuse, R187 ;  /* 0x800000440a317223 */ /* 0x082fe200000100bb */
[-C--:B------:R-:W-:Y:S01]  /*8ba0*/  FFMA.FTZ R46, R14, -R68.reuse, R186 ;  /* 0x800000440e2e7223 */ /* 0x080fe200000100ba */
[-C--:B--2---:R-:W-:Y:S01]  /*8bb0*/  FFMA.FTZ R163, R0, -R68.reuse, R163 ;  /* 0x8000004400a37223 */ /* 0x084fe200000100a3 */
[-C--:B------:R-:W-:Y:S01]  /*8bc0*/  FFMA.FTZ R172, R3, -R68.reuse, R172 ;  /* 0x8000004403ac7223 */ /* 0x080fe200000100ac */
[-C--:B------:R-:W-:Y:S01]  /*8bd0*/  FFMA.FTZ R147, R16, -R68.reuse, R147 ;  /* 0x8000004410937223 */ /* 0x080fe20000010093 */
[-C--:B------:R-:W-:Y:S01]  /*8be0*/  FFMA.FTZ R40, R18, -R68.reuse, R185 ;  /* 0x8000004412287223 */ /* 0x080fe200000100b9 */
[-C--:B------:R-:W-:Y:S03]  /*8bf0*/  FFMA.FTZ R153, R16, -R68.reuse, R153 ;  /* 0x8000004410997223 */ /* 0x080fe60000010099 */
[----:B------:R-:W1:Y:S01]  /*8c00*/  MUFU.TANH R4, R55 ;  /* 0x0000003700047308 */ /* 0x000e620000002400 */
[-C--:B---3--:R-:W-:Y:S01]  /*8c10*/  FFMA.FTZ R166, R2, -R68.reuse, R166 ;  /* 0x8000004402a67223 */ /* 0x088fe200000100a6 */
[----:B------:R-:W-:Y:S01]  /*8c20*/  I2FP.F32.S32 R2, R29 ;  /* 0x0000001d00027245 */ /* 0x000fe20000201400 */
[-C--:B------:R-:W-:Y:S01]  /*8c30*/  FFMA.FTZ R157, R15, -R68.reuse, R157 ;  /* 0x800000440f9d7223 */ /* 0x080fe2000001009d */
[-C--:B------:R-:W-:Y:S01]  /*8c40*/  FFMA.FTZ R159, R14, -R68.reuse, R159 ;  /* 0x800000440e9f7223 */ /* 0x080fe2000001009f */
[-C--:B------:R-:W-:Y:S01]  /*8c50*/  FFMA.FTZ R160, R13, -R68.reuse, R160 ;  /* 0x800000440da07223 */ /* 0x080fe200000100a0 */
[-C--:B------:R-:W-:Y:S01]  /*8c60*/  FFMA.FTZ R50, R18, -R68.reuse, R74 ;  /* 0x8000004412327223 */ /* 0x080fe2000001004a */
[CC--:B------:R-:W-:Y:S03]  /*8c70*/  FFMA.FTZ R162, R2.reuse, -R68.reuse, R162 ;  /* 0x8000004402a27223 */ /* 0x0c0fe600000100a2 */
[----:B------:R-:W2:Y:S01]  /*8c80*/  MUFU.TANH R180, R47 ;  /* 0x0000002f00b47308 */ /* 0x000ea20000002400 */
[-C--:B----4-:R-:W-:Y:S01]  /*8c90*/  FFMA.FTZ R182, R2, -R68.reuse, R11 ;  /* 0x8000004402b67223 */ /* 0x090fe2000001000b */
[----:B------:R-:W-:Y:S01]  /*8ca0*/  I2FP.F32.S32 R2, R31 ;  /* 0x0000001f00027245 */ /* 0x000fe20000201400 */
[-C--:B------:R-:W-:Y:S01]  /*8cb0*/  FFMA.FTZ R54, R8, -R68.reuse, R174 ;  /* 0x8000004408367223 */ /* 0x080fe200000100ae */
[-C--:B------:R-:W-:Y:S01]  /*8cc0*/  FFMA.FTZ R161, R12, -R68.reuse, R161 ;  /* 0x800000440ca17223 */ /* 0x080fe200000100a1 */
[----:B------:R-:W-:Y:S01]  /*8cd0*/  FMUL.FTZ R8, R56, UR5 ;  /* 0x0000000538087c20 */ /* 0x000fe20008410000 */
[----:B------:R-:W-:Y:S01]  /*8ce0*/  FMUL.FTZ R31, R61, UR5 ;  /* 0x000000053d1f7c20 */ /* 0x000fe20008410000 */
[-C--:B------:R-:W-:Y:S03]  /*8cf0*/  FFMA.FTZ R168, R2, -R68.reuse, R168 ;  /* 0x8000004402a87223 */ /* 0x080fe600000100a8 */
[----:B------:R-:W3:Y:S01]  /*8d00*/  MUFU.TANH R58, R58 ;  /* 0x0000003a003a7308 */ /* 0x000ee20000002400 */
[----:B-1----:R-:W-:Y:S01]  /*8d10*/  FFMA.FTZ R183, R0, -R68, R4 ;  /* 0x8000004400b77223 */ /* 0x002fe20000010004 */
[----:B------:R-:W-:Y:S01]  /*8d20*/  I2FP.F32.S32 R0, R32 ;  /* 0x0000002000007245 */ /* 0x000fe20000201400 */
[-C--:B------:R-:W-:Y:S01]  /*8d30*/  FFMA.FTZ R55, R13, -R68.reuse, R173 ;  /* 0x800000440d377223 */ /* 0x080fe200000100ad */
[----:B------:R-:W-:Y:S02]  /*8d40*/  I2FP.F32.S32 R4, R33 ;  /* 0x0000002100047245 */ /* 0x000fe40000201400 */
[----:B------:R-:W-:Y:S01]  /*8d50*/  I2FP.F32.S32 R32, R23 ;  /* 0x0000001700207245 */ /* 0x000fe20000201400 */
[-C--:B------:R-:W-:Y:S03]  /*8d60*/  FFMA.FTZ R169, R0, -R68.reuse, R169 ;  /* 0x8000004400a97223 */ /* 0x080fe600000100a9 */
[----:B------:R-:W1:Y:S01]  /*8d70*/  MUFU.TANH R59, R59 ;  /* 0x0000003b003b7308 */ /* 0x000e620000002400 */
[-C--:B--2---:R-:W-:Y:S01]  /*8d80*/  FFMA.FTZ R180, R3, -R68.reuse, R180 ;  /* 0x8000004403b47223 */ /* 0x084fe200000100b4 */
[----:B------:R-:W-:Y:S01]  /*8d90*/  I2FP.F32.S32 R3, R35 ;  /* 0x0000002300037245 */ /* 0x000fe20000201400 */
[-C--:B------:R-:W-:Y:S07]  /*8da0*/  FFMA.FTZ R47, R15, -R68.reuse, R184 ;  /* 0x800000440f2f7223 */ /* 0x080fee00000100b8 */
[----:B------:R2:W4:Y:S01]  /*8db0*/  MUFU.TANH R10, R52 ;  /* 0x00000034000a7308 */ /* 0x0005220000002400 */
[----:B---3--:R-:W-:Y:S01]  /*8dc0*/  FFMA.FTZ R186, R2, -R68, R58 ;  /* 0x8000004402ba7223 */ /* 0x008fe2000001003a */
[----:B------:R-:W-:Y:S08]  /*8dd0*/  I2FP.F32.S32 R2, R34 ;  /* 0x0000002200027245 */ /* 0x000ff00000201400 */
[----:B------:R-:W3:Y:S01]  /*8de0*/  MUFU.TANH R64, R64 ;  /* 0x0000004000407308 */ /* 0x000ee20000002400 */
[----:B-1----:R-:W-:Y:S01]  /*8df0*/  FFMA.FTZ R187, R0, -R68, R59 ;  /* 0x8000004400bb7223 */ /* 0x002fe2000001003b */
[----:B------:R-:W-:Y:S05]  /*8e00*/  I2FP.F32.S32 R0, R36 ;  /* 0x0000002400007245 */ /* 0x000fea0000201400 */
[-C--:B------:R-:W-:Y:S03]  /*8e10*/  FFMA.FTZ R173, R0, -R68.reuse, R9 ;  /* 0x8000004400ad7223 */ /* 0x080fe60000010009 */
[----:B------:R-:W1:Y:S01]  /*8e20*/  MUFU.TANH R65, R65 ;  /* 0x0000004100417308 */ /* 0x000e620000002400 */
[-C--:B--2---:R-:W-:Y:S01]  /*8e30*/  FFMA.FTZ R52, R12, -R68.reuse, R178 ;  /* 0x800000440c347223 */ /* 0x084fe200000100b2 */
[-C--:B----4-:R-:W-:Y:S08]  /*8e40*/  FFMA.FTZ R171, R2, -R68.reuse, R10 ;  /* 0x8000004402ab7223 */ /* 0x090ff0000001000a */
[----:B------:R-:W2:Y:S01]  /*8e50*/  MUFU.TANH R66, R66 ;  /* 0x0000004200427308 */ /* 0x000ea20000002400 */
[----:B---3--:R-:W-:Y:S01]  /*8e60*/  FFMA.FTZ R178, R4, -R68, R64 ;  /* 0x8000004404b27223 */ /* 0x008fe20000010040 */
[----:B------:R-:W-:Y:S04]  /*8e70*/  FMNMX.FTZ R4, R43, R70, !PT ;  /* 0x000000462b047209 */ /* 0x000fe80007810000 */
[----:B------:R-:W-:Y:S04]  /*8e80*/  FMNMX.FTZ R6, R49, R4, !PT ;  /* 0x0000000431067209 */ /* 0x000fe80007810000 */
[----:B------:R-:W3:Y:S01]  /*8e90*/  MUFU.TANH R5, R5 ;  /* 0x0000000500057308 */ /* 0x000ee20000002400 */
[-C--:B-1----:R-:W-:Y:S01]  /*8ea0*/  FFMA.FTZ R179, R3, -R68.reuse, R65 ;  /* 0x8000004403b37223 */ /* 0x082fe20000010041 */
[----:B------:R-:W-:Y:S04]  /*8eb0*/  FMNMX.FTZ R3, R145, R71, !PT ;  /* 0x0000004791037209 */ /* 0x000fe80007810000 */
[----:B------:R-:W-:Y:S04]  /*8ec0*/  FMNMX.FTZ R4, R158, R3, !PT ;  /* 0x000000039e047209 */ /* 0x000fe80007810000 */
[----:B------:R-:W1:Y:S01]  /*8ed0*/  MUFU.TANH R8, R8 ;  /* 0x0000000800087308 */ /* 0x000e620000002400 */
[----:B--2---:R-:W-:Y:S01]  /*8ee0*/  FFMA.FTZ R184, R2, -R68, R66 ;  /* 0x8000004402b87223 */ /* 0x004fe20000010042 */
[----:B------:R-:W-:Y:S02]  /*8ef0*/  FMNMX.FTZ R2, R146, R75, !PT ;  /* 0x0000004b92027209 */ /* 0x000fe40007810000 */
[----:B------:R-:W-:Y:S02]  /*8f00*/  FMNMX.FTZ R4, R144, R4, !PT ;  /* 0x0000000490047209 */ /* 0x000fe40007810000 */
[----:B------:R-:W-:Y:S02]  /*8f10*/  FMNMX.FTZ R3, R147, R2, !PT ;  /* 0x0000000293037209 */ /* 0x000fe40007810000 */
[----:B------:R-:W-:Y:S01]  /*8f20*/  FMNMX.FTZ R4, R51, R4, !PT ;  /* 0x0000000433047209 */ /* 0x000fe20007810000 */
[----:B---3--:R-:W-:Y:S01]  /*8f30*/  FFMA.FTZ R185, R0, -R68, R5 ;  /* 0x8000004400b97223 */ /* 0x008fe20000010005 */
[----:B------:R-:W-:Y:S01]  /*8f40*/  FMNMX.FTZ R5, R156, R76, !PT ;  /* 0x0000004c9c057209 */ /* 0x000fe20007810000 */
[----:B------:R-:W2:Y:S01]  /*8f50*/  MUFU.TANH R60, R60 ;  /* 0x0000003c003c7308 */ /* 0x000ea20000002400 */
[----:B------:R-:W-:Y:S02]  /*8f60*/  FMNMX.FTZ R3, R47, R3, !PT ;  /* 0x000000032f037209 */ /* 0x000fe40007810000 */
[----:B------:R-:W-:Y:S02]  /*8f70*/  FMNMX.FTZ R2, R155, R5, !PT ;  /* 0x000000059b027209 */ /* 0x000fe40007810000 */
[----:B------:R-:W-:Y:S01]  /*8f80*/  FMNMX.FTZ R5, R48, R6, !PT ;  /* 0x0000000630057209 */ /* 0x000fe20007810000 */
[----:B-1----:R-:W-:Y:S01]  /*8f90*/  FFMA.FTZ R175, R38, -R68, R8 ;  /* 0x8000004426af7223 */ /* 0x002fe20000010008 */
[----:B------:R-:W-:Y:S03]  /*8fa0*/  FMNMX.FTZ R2, R154, R2, !PT ;  /* 0x000000029a027209 */ /* 0x000fe60007810000 */
[----:B------:R-:W1:Y:S01]  /*8fb0*/  MUFU.TANH R7, R7 ;  /* 0x0000000700077308 */ /* 0x000e620000002400 */
[----:B------:R-:W-:Y:S02]  /*8fc0*/  FMNMX.FTZ R5, R42, R5, !PT ;  /* 0x000000052a057209 */ /* 0x000fe40007810000 */
[----:B------:R-:W-:Y:S02]  /*8fd0*/  FMNMX.FTZ R3, R46, R3, !PT ;  /* 0x000000032e037209 */ /* 0x000fe40007810000 */
[----:B------:R-:W-:Y:S02]  /*8fe0*/  FMNMX.FTZ R2, R153, R2, !PT ;  /* 0x0000000299027209 */ /* 0x000fe40007810000 */
[----:B------:R-:W-:Y:S03]  /*8ff0*/  FMNMX.FTZ R5, R41, R5, !PT ;  /* 0x0000000529057209 */ /* 0x000fe60007810000 */
[----:B------:R-:W3:Y:S01]  /*9000*/  MUFU.TANH R31, R31 ;  /* 0x0000001f001f7308 */ /* 0x000ee20000002400 */
[----:B------:R-:W-:Y:S01]  /*9010*/  FMNMX.FTZ R4, R152, R4, !PT ;  /* 0x0000000498047209 */ /* 0x000fe20007810000 */
[----:B--2---:R-:W-:Y:S01]  /*9020*/  FFMA.FTZ R188, R21, -R68, R60 ;  /* 0x8000004415bc7223 */ /* 0x004fe2000001003c */
[----:B------:R-:W-:Y:S02]  /*9030*/  FMNMX.FTZ R3, R55, R3, !PT ;  /* 0x0000000337037209 */ /* 0x000fe40007810000 */
[----:B------:R-:W-:Y:S02]  /*9040*/  FMNMX.FTZ R2, R157, R2, !PT ;  /* 0x000000029d027209 */ /* 0x000fe40007810000 */
[----:B------:R-:W-:Y:S03]  /*9050*/  FMNMX.FTZ R5, R40, R5, !PT ;  /* 0x0000000528057209 */ /* 0x000fe60007810000 */
[----:B------:R2:W4:Y:S01]  /*9060*/  MUFU.TANH R77, R62 ;  /* 0x0000003e004d7308 */ /* 0x0005220000002400 */
        /* <DEDUP_REMOVED lines=22> */
[----:B------:R2:W1:Y:S01]  /*91d0*/  MUFU.TANH R2, R63 ;  /* 0x0000003f00027308 */ /* 0x0004620000002400 */
        /* <DEDUP_REMOVED lines=9> */
[----:B-1----:R-:W-:Y:S01]  /*9270*/  FFMA.FTZ R174, R0, -R68, R7 ;  /* 0x8000004400ae7223 */ /* 0x002fe20000010007 */
[----:B------:R-:W-:Y:S02]  /*9280*/  FMNMX.FTZ R74, R178, R74, !PT ;  /* 0x0000004ab24a7209 */ /* 0x000fe40007810000 */
[----:B------:R-:W-:Y:S02]  /*9290*/  FMNMX.FTZ R30, R180, R5, !PT ;  /* 0x00000005b41e7209 */ /* 0x000fe40007810000 */
[----:B------:R-:W-:Y:S02]  /*92a0*/  FMNMX.FTZ R29, R175, R4, !PT ;  /* 0x00000004af1d7209 */ /* 0x000fe40007810000 */
[----:B------:R-:W-:Y:S02]  /*92b0*/  FMNMX.FTZ R73, R184, R3, !PT ;  /* 0x00000003b8497209 */ /* 0x000fe40007810000 */
[----:B------:R-:W-:Y:S01]  /*92c0*/  FMNMX.FTZ R74, R179, R74, !PT ;  /* 0x0000004ab34a7209 */ /* 0x000fe20007810000 */
[----:B--234-:R-:W-:Y:S06]  /*92d0*/  @P1 BRA `(.L_x_1892) ;  /* 0xffffffd800741947 */ /* 0x01cfec000383ffff */
.L_x_1891:
[----:B-1----:R-:W1:Y:S01]  /*92e0*/  SHFL.BFLY PT, R6, R74, 0x2, 0x1f ;  /* 0x0c401f004a067f89 */ /* 0x002e6200000e0000 */
[----:B------:R-:W-:Y:S01]  /*92f0*/  FMNMX.FTZ R73, R185, R73, !PT ;  /* 0x00000049b9497209 */ /* 0x000fe20007810000 */
[-C--:B------:R-:W-:Y:S01]  /*9300*/  FFMA.FTZ R77, R38, -R68.reuse, R77 ;  /* 0x80000044264d7223 */ /* 0x080fe2000001004d */
[----:B------:R-:W-:Y:S01]  /*9310*/  FMNMX.FTZ R3, R174, R29, !PT ;  /* 0x0000001dae037209 */ /* 0x000fe20007810000 */
[----:B------:R-:W-:Y:S01]  /*9320*/  FFMA.FTZ R2, R0, -R68, R2 ;  /* 0x8000004400027223 */ /* 0x000fe20000010002 */
[----:B------:R-:W-:Y:S03]  /*9330*/  FMNMX.FTZ R4, R186, R30, !PT ;  /* 0x0000001eba047209 */ /* 0x000fe60007810000 */
[----:B------:R-:W2:Y:S01]  /*9340*/  SHFL.BFLY PT, R7, R73, 0x2, 0x1f ;  /* 0x0c401f0049077f89 */ /* 0x000ea200000e0000 */
[----:B------:R-:W-:Y:S01]  /*9350*/  FMNMX.FTZ R5, R188, R3, !PT ;  /* 0x00000003bc057209 */ /* 0x000fe20007810000 */
[----:B------:R-:W-:Y:S01]  /*9360*/  FFMA.FTZ R164, R32, -R68, R31 ;  /* 0x8000004420a47223 */ /* 0x000fe2000001001f */
[----:B------:R-:W-:Y:S05]  /*9370*/  FMNMX.FTZ R3, R187, R4, !PT ;  /* 0x00000004bb037209 */ /* 0x000fea0007810000 */
[----:B------:R-:W-:Y:S01]  /*9380*/  LDSM.16.MT88.4 R24, [R79+0x6000] ;  /* 0x006000004f18783b */ /* 0x000fe20000004200 */
[----:B------:R-:W-:Y:S02]  /*9390*/  FMNMX.FTZ R0, R77, R3, !PT ;  /* 0x000000034d007209 */ /* 0x000fe40007810000 */
[----:B------:R-:W-:Y:S02]  /*93a0*/  FMNMX.FTZ R5, R164, R5, !PT ;  /* 0x00000005a4057209 */ /* 0x000fe40007810000 */
[----:B------:R-:W-:Y:S03]  /*93b0*/  FMNMX.FTZ R0, R2, R0, !PT ;  /* 0x0000000002007209 */ /* 0x000fe60007810000 */
[----:B------:R-:W-:Y:S08]  /*93c0*/  LDSM.16.MT88.4 R56, [R196+0x6000] ;  /* 0x00600000c438783b */ /* 0x000ff00000004200 */
[----:B------:R-:W3:Y:S08]  /*93d0*/  SHFL.BFLY PT, R3, R0, 0x2, 0x1f ;  /* 0x0c401f0000037f89 */ /* 0x000ef000000e0000 */
[----:B------:R-:W4:Y:S01]  /*93e0*/  SHFL.BFLY PT, R4, R5, 0x2, 0x1f ;  /* 0x0c401f0005047f89 */ /* 0x000f2200000e0000 */
[----:B-1----:R-:W-:Y:S02]  /*93f0*/  FMNMX.FTZ R74, R74, R6, !PT ;  /* 0x000000064a4a7209 */ /* 0x002fe40007810000 */
[----:B--2---:R-:W-:Y:S05]  /*9400*/  FMNMX.FTZ R73, R73, R7, !PT ;  /* 0x0000000749497209 */ /* 0x004fea0007810000 */
[----:B------:R-:W1:Y:S08]  /*9410*/  SHFL.BFLY PT, R6, R74, 0x1, 0x1f ;  /* 0x0c201f004a067f89 */ /* 0x000e7000000e0000 */
[----:B------:R-:W2:Y:S01]  /*9420*/  SHFL.BFLY PT, R7, R73, 0x1, 0x1f ;  /* 0x0c201f0049077f89 */ /* 0x000ea200000e0000 */
[----:B---3--:R-:W-:Y:S02]  /*9430*/  FMNMX.FTZ R3, R0, R3, !PT ;  /* 0x0000000300037209 */ /* 0x008fe40007810000 */
[----:B----4-:R-:W-:Y:S05]  /*9440*/  FMNMX.FTZ R8, R5, R4, !PT ;  /* 0x0000000405087209 */ /* 0x010fea0007810000 */
[----:B------:R-:W3:Y:S01]  /*9450*/  SHFL.BFLY PT, R5, R3, 0x1, 0x1f ;  /* 0x0c201f0003057f89 */ /* 0x000ee200000e0000 */
[----:B-1----:R-:W-:Y:S07]  /*9460*/  FMNMX.FTZ R74, R74, R6, !PT ;  /* 0x000000064a4a7209 */ /* 0x002fee0007810000 */
[----:B------:R-:W1:Y:S01]  /*9470*/  SHFL.BFLY PT, R72, R8, 0x1, 0x1f ;  /* 0x0c201f0008487f89 */ /* 0x000e6200000e0000 */
[----:B--2---:R-:W-:Y:S01]  /*9480*/  FMNMX.FTZ R73, R73, R7, !PT ;  /* 0x0000000749497209 */ /* 0x004fe20007810000 */
[C---:B------:R-:W-:Y:S01]  /*9490*/  FADD.FTZ R0, -R74.reuse, R70 ;  /* 0x000000464a007221 */ /* 0x040fe20000010100 */
[----:B------:R-:W-:Y:S03]  /*94a0*/  FSETP.NEU.FTZ.AND P2, PT, R74, -INF , PT ;  /* 0xff8000004a00780b */ /* 0x000fe60003f5d000 */
[----:B------:R-:W-:Y:S01]  /*94b0*/  FMUL.FTZ R4, R0, UR4 ;  /* 0x0000000400047c20 */ /* 0x000fe20008410000 */
[----:B------:R-:W-:Y:S03]  /*94c0*/  FADD.FTZ R0, -R73, R71 ;  /* 0x0000004749007221 */ /* 0x000fe60000010100 */
[----:B------:R2:W4:Y:S01]  /*94d0*/  MUFU.EX2 R71, R4 ;  /* 0x0000000400477308 */ /* 0x0005220000000800 */
[----:B---3--:R-:W-:Y:S02]  /*94e0*/  FMNMX.FTZ R69, R3, R5, !PT ;  /* 0x0000000503457209 */ /* 0x008fe40007810000 */
[----:B-1----:R-:W-:Y:S01]  /*94f0*/  FMNMX.FTZ R72, R8, R72, !PT ;  /* 0x0000004808487209 */ /* 0x002fe20007810000 */
[----:B--2---:R-:W-:Y:S01]  /*9500*/  FMUL.FTZ R4, R0, UR4 ;  /* 0x0000000400047c20 */ /* 0x004fe20008410000 */
[C---:B----4-:R-:W-:Y:S01]  /*9510*/  FMUL.FTZ R17, R71.reuse, R89 ;  /* 0x0000005947117220 */ /* 0x050fe20000410000 */
[C---:B------:R-:W-:Y:S01]  /*9520*/  FMUL.FTZ R21, R71.reuse, R97 ;  /* 0x0000006147157220 */ /* 0x040fe20000410000 */
[C---:B------:R-:W-:Y:S03]  /*9530*/  FMUL.FTZ R33, R71.reuse, R105 ;  /* 0x0000006947217220 */ /* 0x040fe60000410000 */
[----:B------:R1:W2:Y:S01]  /*9540*/  MUFU.EX2 R70, R4 ;  /* 0x0000000400467308 */ /* 0x0002a20000000800 */
[----:B------:R-:W-:Y:S01]  /*9550*/  FADD.FTZ R0, -R72, R75 ;  /* 0x0000004b48007221 */ /* 0x000fe20000010100 */
[----:B------:R-:W-:Y:S01]  /*9560*/  FMUL.FTZ R75, R74, UR4 ;  /* 0x000000044a4b7c20 */ /* 0x000fe20008410000 */
[C---:B------:R-:W-:Y:S01]  /*9570*/  FMUL.FTZ R64, R71.reuse, R136 ;  /* 0x0000008847407220 */ /* 0x040fe20000410000 */
[----:B------:R-:W-:Y:S01]  /*9580*/  FMUL.FTZ R65, R71, R137 ;  /* 0x0000008947417220 */ /* 0x000fe20000410000 */
[----:B------:R-:W-:Y:S01]  /*9590*/  FMUL.FTZ R3, R0, UR4 ;  /* 0x0000000400037c20 */ /* 0x000fe20008410000 */
[----:B------:R-:W-:Y:S01]  /*95a0*/  FADD.FTZ R0, -R69, R76 ;  /* 0x0000004c45007221 */ /* 0x000fe20000010100 */
[----:B------:R-:W-:Y:S01]  /*95b0*/  FSEL R75, R75, RZ, P2 ;  /* 0x000000ff4b4b7208 */ /* 0x000fe20001000000 */
[C---:B------:R-:W-:Y:S01]  /*95c0*/  FMUL.FTZ R76, R73.reuse, UR4 ;  /* 0x00000004494c7c20 */ /* 0x040fe20008410000 */
[----:B------:R-:W-:Y:S01]  /*95d0*/  FSETP.NEU.FTZ.AND P2, PT, R73, -INF , PT ;  /* 0xff8000004900780b */ /* 0x000fe20003f5d000 */
[----:B------:R-:W-:Y:S01]  /*95e0*/  FMUL.FTZ R0, R0, UR4 ;  /* 0x0000000400007c20 */ /* 0x000fe20008410000 */
[----:B------:R-:W3:Y:S01]  /*95f0*/  MUFU.EX2 R3, R3 ;  /* 0x0000000300037308 */ /* 0x000ee20000000800 */
[--C-:B------:R-:W-:Y:S01]  /*9600*/  FFMA.FTZ R9, R44, UR4, -R75.reuse ;  /* 0x000000042c097c23 */ /* 0x100fe2000801084b */
[----:B------:R-:W-:Y:S01]  /*9610*/  FSEL R76, R76, RZ, P2 ;  /* 0x000000ff4c4c7208 */ /* 0x000fe20001000000 */
[----:B------:R-:W-:Y:S01]  /*9620*/  FMUL.FTZ R37, R71, R113 ;  /* 0x0000007147257220 */ /* 0x000fe20000410000 */
[----:B------:R-:W-:Y:S01]  /*9630*/  FSETP.NEU.FTZ.AND P2, PT, R72, -INF , PT ;  /* 0xff8000004800780b */ /* 0x000fe20003f5d000 */
[--C-:B------:R-:W-:Y:S01]  /*9640*/  FFMA.FTZ R62, R162, UR4, -R75.reuse ;  /* 0x00000004a23e7c23 */ /* 0x100fe2000801084b */
[--C-:B-1----:R-:W-:Y:S01]  /*9650*/  FFMA.FTZ R4, R43, UR4, -R75.reuse ;  /* 0x000000042b047c23 */ /* 0x102fe2000801084b */
[C---:B--2---:R-:W-:Y:S03]  /*9660*/  FMUL.FTZ R18, R70.reuse, R90 ;  /* 0x0000005a46127220 */ /* 0x044fe60000410000 */
[----:B------:R-:W1:Y:S01]  /*9670*/  MUFU.EX2 R0, R0 ;  /* 0x0000000000007308 */ /* 0x000e620000000800 */
[C---:B------:R-:W-:Y:S01]  /*9680*/  FMUL.FTZ R19, R70.reuse, R91 ;  /* 0x0000005b46137220 */ /* 0x040fe20000410000 */
[C---:B------:R-:W-:Y:S01]  /*9690*/  FMUL.FTZ R22, R70.reuse, R98 ;  /* 0x0000006246167220 */ /* 0x040fe20000410000 */
[C---:B------:R-:W-:Y:S01]  /*96a0*/  FMUL.FTZ R23, R70.reuse, R99 ;  /* 0x0000006346177220 */ /* 0x040fe20000410000 */
[C---:B------:R-:W-:Y:S01]  /*96b0*/  FMUL.FTZ R34, R70.reuse, R106 ;  /* 0x0000006a46227220 */ /* 0x040fe20000410000 */
[C---:B------:R-:W-:Y:S01]  /*96c0*/  FMUL.FTZ R35, R70.reuse, R107 ;  /* 0x0000006b46237220 */ /* 0x040fe20000410000 */
[--C-:B------:R-:W-:Y:S01]  /*96d0*/  FFMA.FTZ R5, R51, UR4, -R76.reuse ;  /* 0x0000000433057c23 */ /* 0x100fe2000801084c */
[----:B------:R-:W-:Y:S03]  /*96e0*/  FMUL.FTZ R51, R70, R123 ;  /* 0x0000007b46337220 */ /* 0x000fe60000410000 */
[----:B------:R2:W-:Y:S01]  /*96f0*/  MUFU.EX2 R239, R4 ;  /* 0x0000000400ef7308 */ /* 0x0005e20000000800 */
[C---:B---3--:R-:W-:Y:S01]  /*9700*/  FMUL.FTZ R13, R3.reuse, R93 ;  /* 0x0000005d030d7220 */ /* 0x048fe20000410000 */
[--C-:B------:R-:W-:Y:S01]  /*9710*/  FFMA.FTZ R7, R152, UR4, -R76.reuse ;  /* 0x0000000498077c23 */ /* 0x100fe2000801084c */
[----:B------:R-:W-:Y:S01]  /*9720*/  FMUL.FTZ R61, R3, R141 ;  /* 0x0000008d033d7220 */ /* 0x000fe20000410000 */
[C---:B------:R-:W-:Y:S01]  /*9730*/  FMUL.FTZ R66, R70.reuse, R138 ;  /* 0x0000008a46427220 */ /* 0x040fe20000410000 */
[----:B------:R-:W-:Y:S01]  /*9740*/  FMUL.FTZ R67, R70, R139 ;  /* 0x0000008b46437220 */ /* 0x000fe20000410000 */
[--C-:B------:R-:W-:Y:S01]  /*9750*/  FFMA.FTZ R12, R45, UR4, -R76.reuse ;  /* 0x000000042d0c7c23 */ /* 0x100fe2000801084c */
[C---:B------:R-:W-:Y:S03]  /*9760*/  FMUL.FTZ R8, R3.reuse, R80 ;  /* 0x0000005003087220 */ /* 0x040fe60000410000 */
[----:B------:R-:W-:Y:S01]  /*9770*/  MUFU.EX2 R240, R5 ;  /* 0x0000000500f07308 */ /* 0x000fe20000000800 */
[C---:B-1----:R-:W-:Y:S01]  /*9780*/  FMUL.FTZ R14, R0.reuse, R94 ;  /* 0x0000005e000e7220 */ /* 0x042fe20000410000 */
[C---:B------:R-:W-:Y:S01]  /*9790*/  FMUL.FTZ R15, R0.reuse, R95 ;  /* 0x0000005f000f7220 */ /* 0x040fe20000410000 */
[C---:B------:R-:W-:Y:S01]  /*97a0*/  FMUL.FTZ R63, R0.reuse, R143 ;  /* 0x0000008f003f7220 */ /* 0x040fe20000410000 */
[C---:B------:R-:W-:Y:S01]  /*97b0*/  FMUL.FTZ R10, R0.reuse, R82 ;  /* 0x00000052000a7220 */ /* 0x040fe20000410000 */
[C---:B------:R-:W-:Y:S01]  /*97c0*/  FMUL.FTZ R11, R0.reuse, R83 ;  /* 0x00000053000b7220 */ /* 0x040fe20000410000 */
[----:B------:R-:W-:Y:S01]  /*97d0*/  FMUL.FTZ R29, R3, R109 ;  /* 0x0000006d031d7220 */ /* 0x000fe20000410000 */
[C---:B------:R-:W-:Y:S03]  /*97e0*/  FMUL.FTZ R30, R0.reuse, R110 ;  /* 0x0000006e001e7220 */ /* 0x040fe60000410000 */
[----:B------:R1:W-:Y:S01]  /*97f0*/  MUFU.EX2 R220, R12 ;  /* 0x0000000c00dc7308 */ /* 0x0003e20000000800 */
[--C-:B--2---:R-:W-:Y:S01]  /*9800*/  FFMA.FTZ R4, R49, UR4, -R75.reuse ;  /* 0x0000000431047c23 */ /* 0x104fe2000801084b */
[----:B------:R-:W-:Y:S01]  /*9810*/  FMUL.FTZ R49, R71, R121 ;  /* 0x0000007947317220 */ /* 0x000fe20000410000 */
[----:B------:R-:W-:Y:S01]  /*9820*/  FMUL.FTZ R31, R0, R111 ;  /* 0x0000006f001f7220 */ /* 0x000fe20000410000 */
[----:B------:R-:W-:Y:S01]  /*9830*/  FMUL.FTZ R38, R70, R114 ;  /* 0x0000007246267220 */ /* 0x000fe20000410000 */
[----:B------:R-:W-:Y:S01]  /*9840*/  FMUL.FTZ R45, R3, R125 ;  /* 0x0000007d032d7220 */ /* 0x000fe20000410000 */
[--C-:B------:R-:W-:Y:S04]  /*9850*/  FFMA.FTZ R60, R151, UR4, -R76.reuse ;  /* 0x00000004973c7c23 */ /* 0x100fe8000801084c */
[----:B------:R2:W-:Y:S10]  /*9860*/  MUFU.EX2 R241, R4 ;  /* 0x0000000400f17308 */ /* 0x0005f40000000800 */
[----:B------:R3:W-:Y:S01]  /*9870*/  MUFU.EX2 R221, R7 ;  /* 0x0000000700dd7308 */ /* 0x0007e20000000800 */
[--C-:B-1----:R-:W-:Y:S01]  /*9880*/  FFMA.FTZ R12, R50, UR4, -R76.reuse ;  /* 0x00000004320c7c23 */ /* 0x102fe2000801084c */
[C---:B------:R-:W-:Y:S08]  /*9890*/  FMUL.FTZ R50, R70.reuse, R122 ;  /* 0x0000007a46327220 */ /* 0x040ff00000410000 */
[----:B------:R1:W-:Y:S01]  /*98a0*/  MUFU.EX2 R229, R9 ;  /* 0x0000000900e57308 */ /* 0x0003e20000000800 */
[--C-:B--2---:R-:W-:Y:S01]  /*98b0*/  FFMA.FTZ R4, R145, UR4, -R76.reuse ;  /* 0x0000000491047c23 */ /* 0x104fe2000801084c */
[----:B------:R-:W-:Y:S08]  /*98c0*/  FMUL.FTZ R145, R69, UR4 ;  /* 0x0000000445917c20 */ /* 0x000ff00008410000 */
[----:B------:R2:W-:Y:S01]  /*98d0*/  MUFU.EX2 R234, R4 ;  /* 0x0000000400ea7308 */ /* 0x0005e20000000800 */
[----:B---3--:R-:W-:Y:S09]  /*98e0*/  FMUL.FTZ R7, R70, R87 ;  /* 0x0000005746077220 */ /* 0x008ff20000410000 */
[----:B------:R3:W-:Y:S01]  /*98f0*/  MUFU.EX2 R219, R12 ;  /* 0x0000000c00db7308 */ /* 0x0007e20000000800 */
[C---:B-1----:R-:W-:Y:S09]  /*9900*/  FMUL.FTZ R9, R3.reuse, R81 ;  /* 0x0000005103097220 */ /* 0x042ff20000410000 */
[----:B------:R1:W-:Y:S01]  /*9910*/  MUFU.EX2 R189, R60 ;  /* 0x0000003c00bd7308 */ /* 0x0003e20000000800 */
[--C-:B--2---:R-:W-:Y:S09]  /*9920*/  FFMA.FTZ R4, R158, UR4, -R76.reuse ;  /* 0x000000049e047c23 */ /* 0x104ff2000801084c */
[----:B------:R2:W-:Y:S01]  /*9930*/  MUFU.EX2 R235, R4 ;  /* 0x0000000400eb7308 */ /* 0x0005e20000000800 */
[----:B---3--:R-:W-:Y:S02]  /*9940*/  FMUL.FTZ R12, R3, R92 ;  /* 0x0000005c030c7220 */ /* 0x008fe40000410000 */
[----:B------:R-:W-:Y:S01]  /*9950*/  LDSM.16.MT88.4 R92, [R79+0x6800] ;  /* 0x006800004f5c783b */ /* 0x000fe20000004200 */
[--C-:B-1----:R-:W-:Y:S01]  /*9960*/  FFMA.FTZ R60, R165, UR4, -R76.reuse ;  /* 0x00000004a53c7c23 */ /* 0x102fe2000801084c */
[--C-:B--2---:R-:W-:Y:S01]  /*9970*/  FFMA.FTZ R4, R48, UR4, -R75.reuse ;  /* 0x0000000430047c23 */ /* 0x104fe2000801084b */
[--C-:B------:R-:W-:Y:S04]  /*9980*/  FFMA.FTZ R48, R149, UR4, -R75.reuse ;  /* 0x0000000495307c23 */ /* 0x100fe8000801084b */
[----:B------:R1:W-:Y:S10]  /*9990*/  MUFU.EX2 R242, R4 ;  /* 0x0000000400f27308 */ /* 0x0003f40000000800 */
[----:B------:R2:W-:Y:S01]  /*99a0*/  MUFU.EX2 R191, R48 ;  /* 0x0000003000bf7308 */ /* 0x0005e20000000800 */
[----:B-1----:R-:W-:Y:S09]  /*99b0*/  FFMA.FTZ R4, R42, UR4, -R75 ;  /* 0x000000042a047c23 */ /* 0x002ff2000801084b */
[----:B------:R1:W-:Y:S01]  /*99c0*/  MUFU.EX2 R243, R4 ;  /* 0x0000000400f37308 */ /* 0x0003e20000000800 */
[----:B--2---:R-:W-:Y:S02]  /*99d0*/  FMUL.FTZ R48, R71, R120 ;  /* 0x0000007847307220 */ /* 0x004fe40000410000 */
[----:B------:R-:W-:Y:S01]  /*99e0*/  LDSM.16.MT88.4 R120, [R196+0x7800] ;  /* 0x00780000c478783b */ /* 0x000fe20000004200 */
[----:B-1----:R-:W-:Y:S01]  /*99f0*/  FFMA.FTZ R4, R144, UR4, -R76 ;  /* 0x0000000490047c23 */ /* 0x002fe2000801084c */
[----:B------:R-:W-:Y:S05]  /*9a00*/  FMUL.FTZ R144, R72, UR4 ;  /* 0x0000000448907c20 */ /* 0x000fea0008410000 */
[----:B------:R1:W2:Y:S01]  /*9a10*/  MUFU.EX2 R238, R4 ;  /* 0x0000000400ee7308 */ /* 0x0002a20000000800 */
[----:B------:R-:W-:Y:S02]  /*9a20*/  FSEL R144, R144, RZ, P2 ;  /* 0x000000ff90907208 */ /* 0x000fe40001000000 */
[----:B------:R-:W-:Y:S03]  /*9a30*/  FSETP.NEU.FTZ.AND P2, PT, R69, -INF , PT ;  /* 0xff8000004500780b */ /* 0x000fe60003f5d000 */
[--C-:B------:R-:W-:Y:S01]  /*9a40*/  FFMA.FTZ R6, R146, UR4, -R144.reuse ;  /* 0x0000000492067c23 */ /* 0x100fe20008010890 */
[----:B------:R-:W-:Y:S01]  /*9a50*/  FSEL R145, R145, RZ, P2 ;  /* 0x000000ff91917208 */ /* 0x000fe20001000000 */
[--C-:B------:R-:W-:Y:S01]  /*9a60*/  FFMA.FTZ R16, R55, UR4, -R144.reuse ;  /* 0x0000000437107c23 */ /* 0x100fe20008010890 */
[--C-:B------:R-:W-:Y:S01]  /*9a70*/  FFMA.FTZ R20, R52, UR4, -R144.reuse ;  /* 0x0000000434147c23 */ /* 0x100fe20008010890 */
[----:B------:R3:W-:Y:S01]  /*9a80*/  MUFU.EX2 R223, R6 ;  /* 0x0000000600df7308 */ /* 0x0007e20000000800 */
[--C-:B------:R-:W-:Y:S01]  /*9a90*/  FFMA.FTZ R5, R47, UR4, -R144.reuse ;  /* 0x000000042f057c23 */ /* 0x100fe20008010890 */
[----:B------:R-:W-:Y:S01]  /*9aa0*/  FFMA.FTZ R28, R157, UR4, -R145 ;  /* 0x000000049d1c7c23 */ /* 0x000fe20008010891 */
[--C-:B------:R-:W-:Y:S01]  /*9ab0*/  FFMA.FTZ R32, R53, UR4, -R144.reuse ;  /* 0x0000000435207c23 */ /* 0x100fe20008010890 */
[----:B------:R-:W-:Y:S01]  /*9ac0*/  FMUL.FTZ R55, R70, R131 ;  /* 0x0000008346377220 */ /* 0x000fe20000410000 */
[----:B------:R-:W-:Y:S01]  /*9ad0*/  FMUL.FTZ R53, R71, R129 ;  /* 0x0000008147357220 */ /* 0x000fe20000410000 */
[--C-:B-1----:R-:W-:Y:S01]  /*9ae0*/  FFMA.FTZ R4, R147, UR4, -R144.reuse ;  /* 0x0000000493047c23 */ /* 0x102fe20008010890 */
[----:B--2---:R-:W-:Y:S03]  /*9af0*/  F2FP.BF16.F32.PACK_AB R87, R240, R238 ;  /* 0x000000eef057723e */ /* 0x004fe600000010ff */
[----:B------:R1:W-:Y:S01]  /*9b00*/  MUFU.EX2 R230, R5 ;  /* 0x0000000500e67308 */ /* 0x0003e20000000800 */
[----:B------:R-:W-:Y:S01]  /*9b10*/  FFMA.FTZ R52, R150, UR4, -R75 ;  /* 0x0000000496347c23 */ /* 0x000fe2000801084b */
[----:B------:R-:W-:Y:S01]  /*9b20*/  FMUL.FTZ R47, R0, R127 ;  /* 0x0000007f002f7220 */ /* 0x000fe20000410000 */
[--C-:B------:R-:W-:Y:S01]  /*9b30*/  FFMA.FTZ R44, R160, UR4, -R145.reuse ;  /* 0x00000004a02c7c23 */ /* 0x100fe20008010891 */
[--C-:B------:R-:W-:Y:S01]  /*9b40*/  FFMA.FTZ R36, R148, UR4, -R144.reuse ;  /* 0x0000000494247c23 */ /* 0x100fe20008010890 */
[----:B------:R-:W-:Y:S05]  /*9b50*/  FFMA.FTZ R77, R77, UR4, -R145 ;  /* 0x000000044d4d7c23 */ /* 0x000fea0008010891 */
[----:B------:R2:W4:Y:S01]  /*9b60*/  MUFU.EX2 R233, R4 ;  /* 0x0000000400e97308 */ /* 0x0005220000000800 */
[----:B---3--:R-:W-:Y:S09]  /*9b70*/  FFMA.FTZ R6, R40, UR4, -R75 ;  /* 0x0000000428067c23 */ /* 0x008ff2000801084b */
[----:B------:R3:W-:Y:S01]  /*9b80*/  MUFU.EX2 R231, R6 ;  /* 0x0000000600e77308 */ /* 0x0007e20000000800 */
[----:B-1----:R-:W-:Y:S01]  /*9b90*/  FMUL.FTZ R5, R71, R85 ;  /* 0x0000005547057220 */ /* 0x002fe20000410000 */
[----:B------:R-:W-:Y:S08]  /*9ba0*/  F2FP.BF16.F32.PACK_AB R85, R235, R234 ;  /* 0x000000eaeb55723e */ /* 0x000ff000000010ff */
[----:B------:R1:W-:Y:S01]  /*9bb0*/  MUFU.EX2 R215, R28 ;  /* 0x0000001c00d77308 */ /* 0x0003e20000000800 */
[--C-:B--2---:R-:W-:Y:S01]  /*9bc0*/  FFMA.FTZ R4, R156, UR4, -R145.reuse ;  /* 0x000000049c047c23 */ /* 0x104fe20008010891 */
[----:B----4-:R-:W-:Y:S08]  /*9bd0*/  F2FP.BF16.F32.PACK_AB R80, R233, R223 ;  /* 0x000000dfe950723e */ /* 0x010ff000000010ff */
[----:B------:R2:W-:Y:S01]  /*9be0*/  MUFU.EX2 R218, R4 ;  /* 0x0000000400da7308 */ /* 0x0005e20000000800 */
[----:B---3--:R-:W-:Y:S01]  /*9bf0*/  FMUL.FTZ R6, R70, R86 ;  /* 0x0000005646067220 */ /* 0x008fe20000410000 */
[----:B------:R-:W-:Y:S08]  /*9c00*/  F2FP.BF16.F32.PACK_AB R86, R243, R242 ;  /* 0x000000f2f356723e */ /* 0x000ff000000010ff */
[----:B------:R3:W-:Y:S01]  /*9c10*/  MUFU.EX2 R217, R16 ;  /* 0x0000001000d97308 */ /* 0x0007e20000000800 */
[--C-:B-1----:R-:W-:Y:S09]  /*9c20*/  FFMA.FTZ R28, R159, UR4, -R145.reuse ;  /* 0x000000049f1c7c23 */ /* 0x102ff20008010891 */
[----:B------:R1:W-:Y:S01]  /*9c30*/  MUFU.EX2 R216, R20 ;  /* 0x0000001400d87308 */ /* 0x0003e20000000800 */
[--C-:B--2---:R-:W-:Y:S09]  /*9c40*/  FFMA.FTZ R4, R155, UR4, -R145.reuse ;  /* 0x000000049b047c23 */ /* 0x104ff20008010891 */
[----:B------:R2:W4:Y:S01]  /*9c50*/  MUFU.EX2 R228, R4 ;  /* 0x0000000400e47308 */ /* 0x0005220000000800 */
[C---:B---3--:R-:W-:Y:S02]  /*9c60*/  FMUL.FTZ R16, R71.reuse, R88 ;  /* 0x0000005847107220 */ /* 0x048fe40000410000 */
[----:B------:R-:W-:Y:S07]  /*9c70*/  LDSM.16.MT88.4 R88, [R197+0x6000] ;  /* 0x00600000c558783b */ /* 0x000fee0000004200 */
[----:B------:R3:W-:Y:S01]  /*9c80*/  MUFU.EX2 R214, R28 ;  /* 0x0000001c00d67308 */ /* 0x0007e20000000800 */
[----:B-1----:R-:W-:Y:S02]  /*9c90*/  FMUL.FTZ R20, R71, R96 ;  /* 0x0000006047147220 */ /* 0x002fe40000410000 */
[----:B------:R-:W-:Y:S07]  /*9ca0*/  LDSM.16.MT88.4 R96, [R198+0x6800] ;  /* 0x00680000c660783b */ /* 0x000fee0000004200 */
[----:B------:R1:W-:Y:S01]  /*9cb0*/  MUFU.EX2 R193, R44 ;  /* 0x0000002c00c17308 */ /* 0x0003e20000000800 */
[----:B--2---:R-:W-:Y:S01]  /*9cc0*/  FFMA.FTZ R4, R46, UR4, -R144 ;  /* 0x000000042e047c23 */ /* 0x004fe20008010890 */
[----:B----4-:R-:W-:Y:S01]  /*9cd0*/  F2FP.BF16.F32.PACK_AB R81, R228, R218 ;  /* 0x000000dae451723e */ /* 0x010fe200000010ff */
[----:B------:R-:W-:Y:S07]  /*9ce0*/  FMUL.FTZ R46, R0, R126 ;  /* 0x0000007e002e7220 */ /* 0x000fee0000410000 */
[----:B------:R2:W4:Y:S01]  /*9cf0*/  MUFU.EX2 R232, R4 ;  /* 0x0000000400e87308 */ /* 0x0005220000000800 */
[----:B---3--:R-:W-:Y:S09]  /*9d00*/  FMUL.FTZ R28, R3, R108 ;  /* 0x0000006c031c7220 */ /* 0x008ff20000410000 */
[----:B------:R3:W-:Y:S01]  /*9d10*/  MUFU.EX2 R195, R32 ;  /* 0x0000002000c37308 */ /* 0x0007e20000000800 */
[--C-:B-1----:R-:W-:Y:S09]  /*9d20*/  FFMA.FTZ R44, R161, UR4, -R145.reuse ;  /* 0x00000004a12c7c23 */ /* 0x102ff20008010891 */
[----:B------:R1:W-:Y:S01]  /*9d30*/  MUFU.EX2 R194, R36 ;  /* 0x0000002400c27308 */ /* 0x0003e20000000800 */
[--C-:B--2---:R-:W-:Y:S01]  /*9d40*/  FFMA.FTZ R4, R154, UR4, -R145.reuse ;  /* 0x000000049a047c23 */ /* 0x104fe20008010891 */
[----:B----4-:R-:W-:Y:S08]  /*9d50*/  F2FP.BF16.F32.PACK_AB R82, R232, R230 ;  /* 0x000000e6e852723e */ /* 0x010ff000000010ff */
[----:B------:R2:W-:Y:S01]  /*9d60*/  MUFU.EX2 R222, R4 ;  /* 0x0000000400de7308 */ /* 0x0005e20000000800 */
[C---:B---3--:R-:W-:Y:S02]  /*9d70*/  FMUL.FTZ R32, R71.reuse, R104 ;  /* 0x0000006847207220 */ /* 0x048fe40000410000 */
[----:B------:R-:W-:Y:S07]  /*9d80*/  LDSM.16.MT88.4 R104, [R198+0x7800] ;  /* 0x00780000c668783b */ /* 0x000fee0000004200 */
[----:B------:R3:W-:Y:S01]  /*9d90*/  MUFU.EX2 R192, R44 ;  /* 0x0000002c00c07308 */ /* 0x0007e20000000800 */
[----:B-1----:R-:W-:Y:S09]  /*9da0*/  FMUL.FTZ R36, R71, R112 ;  /* 0x0000007047247220 */ /* 0x002ff20000410000 */
[----:B------:R1:W-:Y:S01]  /*9db0*/  MUFU.EX2 R190, R52 ;  /* 0x0000003400be7308 */ /* 0x0003e20000000800 */
[----:B--2---:R-:W-:Y:S09]  /*9dc0*/  FFMA.FTZ R4, R153, UR4, -R145 ;  /* 0x0000000499047c23 */ /* 0x004ff20008010891 */
[----:B------:R2:W4:Y:S01]  /*9dd0*/  MUFU.EX2 R227, R4 ;  /* 0x0000000400e37308 */ /* 0x0005220000000800 */
[----:B---3--:R-:W-:Y:S09]  /*9de0*/  FMUL.FTZ R44, R3, R124 ;  /* 0x0000007c032c7220 */ /* 0x008ff20000410000 */
[----:B------:R3:W-:Y:S01]  /*9df0*/  MUFU.EX2 R131, R60 ;  /* 0x0000003c00837308 */ /* 0x0007e20000000800 */
[----:B-1----:R-:W-:Y:S09]  /*9e00*/  FMUL.FTZ R52, R71, R128 ;  /* 0x0000008047347220 */ /* 0x002ff20000410000 */
[----:B------:R1:W-:Y:S01]  /*9e10*/  MUFU.EX2 R161, R62 ;  /* 0x0000003e00a17308 */ /* 0x0003e20000000800 */
[--C-:B--2---:R-:W-:Y:S01]  /*9e20*/  FFMA.FTZ R4, R41, UR4, -R75.reuse ;  /* 0x0000000429047c23 */ /* 0x104fe2000801084b */
[----:B----4-:R-:W-:Y:S01]  /*9e30*/  F2FP.BF16.F32.PACK_AB R83, R227, R222 ;  /* 0x000000dee353723e */ /* 0x010fe200000010ff */
[----:B------:R-:W2:Y:S07]  /*9e40*/  LDSM.16.MT88.4 R40, [R198+0x6000] ;  /* 0x00600000c628783b */ /* 0x000eae0000004200 */
[----:B------:R4:W5:Y:S01]  /*9e50*/  MUFU.EX2 R226, R4 ;  /* 0x0000000400e27308 */ /* 0x0009620000000800 */
[----:B---3--:R-:W-:Y:S09]  /*9e60*/  FMUL.FTZ R60, R3, R140 ;  /* 0x0000008c033c7220 */ /* 0x008ff20000410000 */
[----:B------:R-:W-:Y:S01]  /*9e70*/  MUFU.EX2 R77, R77 ;  /* 0x0000004d004d7308 */ /* 0x000fe20000000800 */
[----:B-1----:R-:W-:Y:S01]  /*9e80*/  FMUL.FTZ R62, R0, R142 ;  /* 0x0000008e003e7220 */ /* 0x002fe20000410000 */
[----:B----4-:R-:W-:Y:S01]  /*9e90*/  FFMA.FTZ R4, R54, UR4, -R76 ;  /* 0x0000000436047c23 */ /* 0x010fe2000801084c */
[C---:B------:R-:W-:Y:S07]  /*9ea0*/  FMUL.FTZ R54, R70.reuse, R130 ;  /* 0x0000008246367220 */ /* 0x040fee0000410000 */
[----:B------:R1:W3:Y:S02]  /*9eb0*/  MUFU.EX2 R224, R4 ;  /* 0x0000000400e07308 */ /* 0x0002e40000000800 */
[----:B-1----:R-:W-:Y:S01]  /*9ec0*/  FFMA.FTZ R4, R39, UR4, -R75 ;  /* 0x0000000427047c23 */ /* 0x002fe2000801084b */
[C---:B------:R-:W-:Y:S01]  /*9ed0*/  FMUL.FTZ R39, R70.reuse, R115 ;  /* 0x0000007346277220 */ /* 0x040fe20000410000 */
[----:B------:R-:W-:Y:S06]  /*9ee0*/  FFMA.FTZ R70, R70, R247, R234 ;  /* 0x000000f746467223 */ /* 0x000fec00000100ea */
[----:B------:R1:W4:Y:S02]  /*9ef0*/  MUFU.EX2 R225, R4 ;  /* 0x0000000400e17308 */ /* 0x0003240000000800 */
[----:B-1----:R-:W-:Y:S01]  /*9f00*/  FMUL.FTZ R4, R71, R84 ;  /* 0x0000005447047220 */ /* 0x002fe20000410000 */
[----:B------:R-:W-:Y:S01]  /*9f10*/  F2FP.BF16.F32.PACK_AB R84, R241, R239 ;  /* 0x000000eff154723e */ /* 0x000fe200000010ff */
[----:B------:R-:W-:Y:S06]  /*9f20*/  FFMA.FTZ R71, R71, R246, R239 ;  /* 0x000000f647477223 */ /* 0x000fec00000100ef */
[-C--:B------:R-:W-:Y:S06]  /*9f30*/  HMMA.16816.F32.BF16 R4, R84, R24.reuse, R4 ;  /* 0x000000185404723c */ /* 0x080fec0000041804 */
[C---:B------:R-:W-:Y:S06]  /*9f40*/  HMMA.16816.F32.BF16 R8, R80.reuse, R24, R8 ;  /* 0x000000185008723c */ /* 0x040fec0000041808 */
[-C--:B------:R-:W-:Y:S05]  /*9f50*/  HMMA.16816.F32.BF16 R12, R80, R26.reuse, R12 ;  /* 0x0000001a500c723c */ /* 0x080fea000004180c */
[C---:B------:R-:W-:Y:S01]  /*9f60*/  FMUL.FTZ R24, R3.reuse, R100 ;  /* 0x0000006403187220 */ /* 0x040fe20000410000 */
[C---:B------:R-:W-:Y:S05]  /*9f70*/  HMMA.16816.F32.BF16 R16, R84.reuse, R26, R16 ;  /* 0x0000001a5410723c */ /* 0x040fea0000041810 */
[C---:B------:R-:W-:Y:S01]  /*9f80*/  FMUL.FTZ R25, R3.reuse, R101 ;  /* 0x0000006503197220 */ /* 0x040fe20000410000 */
[-C--:B--2---:R-:W-:Y:S05]  /*9f90*/  HMMA.16816.F32.BF16 R20, R84, R40.reuse, R20 ;  /* 0x000000285414723c */ /* 0x084fea0000041814 */
[C---:B------:R-:W-:Y:S01]  /*9fa0*/  FMUL.FTZ R26, R0.reuse, R102 ;  /* 0x00000066001a7220 */ /* 0x040fe20000410000 */
[C---:B------:R-:W-:Y:S07]  /*9fb0*/  FMUL.FTZ R27, R0.reuse, R103 ;  /* 0x00000067001b7220 */ /* 0x040fee0000410000 */
[C---:B------:R-:W-:Y:S06]  /*9fc0*/  HMMA.16816.F32.BF16 R24, R80.reuse, R40, R24 ;  /* 0x000000285018723c */ /* 0x040fec0000041818 */
[-C--:B------:R-:W-:Y:S05]  /*9fd0*/  HMMA.16816.F32.BF16 R28, R80, R42.reuse, R28 ;  /* 0x0000002a501c723c */ /* 0x080fea000004181c */
[C---:B------:R-:W-:Y:S01]  /*9fe0*/  FMUL.FTZ R40, R3.reuse, R116 ;  /* 0x0000007403287220 */ /* 0x040fe20000410000 */
[C---:B------:R-:W-:Y:S05]  /*9ff0*/  HMMA.16816.F32.BF16 R32, R84.reuse, R42, R32 ;  /* 0x0000002a5420723c */ /* 0x040fea0000041820 */
[C---:B------:R-:W-:Y:S01]  /*a000*/  FMUL.FTZ R41, R3.reuse, R117 ;  /* 0x0000007503297220 */ /* 0x040fe20000410000 */
[-C--:B------:R-:W-:Y:S05]  /*a010*/  HMMA.16816.F32.BF16 R36, R84, R56.reuse, R36 ;  /* 0x000000385424723c */ /* 0x080fea0000041824 */
        /* <DEDUP_REMOVED lines=9> */
[C---:B------:R-:W-:Y:S01]  /*a0b0*/  FMUL.FTZ R59, R0.reuse, R135 ;  /* 0x00000087003b7220 */ /* 0x040fe20000410000 */
[----:B------:R-:W-:Y:S01]  /*a0c0*/  FFMA.FTZ R3, R3, R248, R223 ;  /* 0x000000f803037223 */ /* 0x000fe200000100df */
[----:B------:R-:W-:Y:S03]  /*a0d0*/  FFMA.FTZ R0, R0, R249, R218 ;  /* 0x000000f900007223 */ /* 0x000fe600000100da */
[----:B------:R-:W-:Y:S01]  /*a0e0*/  FADD.FTZ R3, R233, R3 ;  /* 0x00000003e9037221 */ /* 0x000fe20000010000 */
[----:B------:R-:W-:Y:S01]  /*a0f0*/  FADD.FTZ R0, R228, R0 ;  /* 0x00000000e4007221 */ /* 0x000fe20000010000 */
[C---:B------:R-:W-:Y:S04]  /*a100*/  HMMA.16816.F32.BF16 R56, R80.reuse, R88, R56 ;  /* 0x000000585038723c */ /* 0x040fe80000041838 */
[----:B------:R-:W-:Y:S02]  /*a110*/  FADD.FTZ R3, R230, R3 ;  /* 0x00000003e6037221 */ /* 0x000fe40000010000 */
[-C--:B------:R-:W-:Y:S05]  /*a120*/  HMMA.16816.F32.BF16 R60, R80, R90.reuse, R60 ;  /* 0x0000005a503c723c */ /* 0x080fea000004183c */
[----:B------:R-:W-:Y:S01]  /*a130*/  FFMA.FTZ R88, R163, UR4, -R75 ;  /* 0x00000004a3587c23 */ /* 0x000fe2000801084b */
[----:B------:R-:W-:Y:S03]  /*a140*/  HMMA.16816.F32.BF16 R64, R84, R90, R64 ;  /* 0x0000005a5440723c */ /* 0x000fe60000041840 */
[----:B------:R1:W-:Y:S02]  /*a150*/  MUFU.EX2 R160, R88 ;  /* 0x0000005800a07308 */ /* 0x0003e40000000800 */
[----:B-----5:R-:W-:Y:S02]  /*a160*/  F2FP.BF16.F32.PACK_AB R80, R231, R226 ;  /* 0x000000e2e750723e */ /* 0x020fe400000010ff */
[----:B---3--:R-:W-:Y:S04]  /*a170*/  F2FP.BF16.F32.PACK_AB R81, R224, R221 ;  /* 0x000000dde051723e */ /* 0x008fe800000010ff */
[----:B----4-:R-:W-:Y:S02]  /*a180*/  F2FP.BF16.F32.PACK_AB R82, R229, R225 ;  /* 0x000000e1e552723e */ /* 0x010fe400000010ff */
[----:B------:R-:W-:Y:S02]  /*a190*/  F2FP.BF16.F32.PACK_AB R83, R219, R220 ;  /* 0x000000dcdb53723e */ /* 0x000fe400000010ff */
[----:B------:R-:W-:Y:S02]  /*a1a0*/  F2FP.BF16.F32.PACK_AB R84, R216, R217 ;  /* 0x000000d9d854723e */ /* 0x000fe400000010ff */
[----:B------:R-:W-:Y:S02]  /*a1b0*/  F2FP.BF16.F32.PACK_AB R85, R214, R215 ;  /* 0x000000d7d655723e */ /* 0x000fe400000010ff */
[----:B------:R-:W-:Y:S01]  /*a1c0*/  F2FP.BF16.F32.PACK_AB R86, R194, R195 ;  /* 0x000000c3c256723e */ /* 0x000fe200000010ff */
[-C--:B------:R-:W-:Y:S05]  /*a1d0*/  HMMA.16816.F32.BF16 R4, R80, R92.reuse, R4 ;  /* 0x0000005c5004723c */ /* 0x080fea0000041804 */
[----:B------:R-:W-:Y:S01]  /*a1e0*/  F2FP.BF16.F32.PACK_AB R87, R192, R193 ;  /* 0x000000c1c057723e */ /* 0x000fe200000010ff */
[----:B-1----:R-:W-:Y:S04]  /*a1f0*/  FFMA.FTZ R88, R166, UR4, -R76 ;  /* 0x00000004a6587c23 */ /* 0x002fe8000801084c */
[----:B------:R1:W-:Y:S02]  /*a200*/  MUFU.EX2 R135, R88 ;  /* 0x0000005800877308 */ /* 0x0003e40000000800 */
[C---:B------:R-:W-:Y:S06]  /*a210*/  HMMA.16816.F32.BF16 R8, R84.reuse, R92, R8 ;  /* 0x0000005c5408723c */ /* 0x040fec0000041808 */
[-C--:B------:R-:W-:Y:S05]  /*a220*/  HMMA.16816.F32.BF16 R12, R84, R94.reuse, R12 ;  /* 0x0000005e540c723c */ /* 0x080fea000004180c */
[----:B------:R-:W-:Y:S01]  /*a230*/  FFMA.FTZ R92, R170, UR4, -R144 ;  /* 0x00000004aa5c7c23 */ /* 0x000fe20008010890 */
[C---:B------:R-:W-:Y:S03]  /*a240*/  HMMA.16816.F32.BF16 R16, R80.reuse, R94, R16 ;  /* 0x0000005e5010723c */ /* 0x040fe60000041810 */
[----:B------:R2:W-:Y:S02]  /*a250*/  MUFU.EX2 R130, R92 ;  /* 0x0000005c00827308 */ /* 0x0005e40000000800 */
[----:B-1----:R-:W-:Y:S01]  /*a260*/  FFMA.FTZ R88, R167, UR4, -R76 ;  /* 0x00000004a7587c23 */ /* 0x002fe2000801084c */
[-C--:B------:R-:W-:Y:S07]  /*a270*/  HMMA.16816.F32.BF16 R20, R80, R96.reuse, R20 ;  /* 0x000000605014723c */ /* 0x080fee0000041814 */
[----:B------:R1:W-:Y:S01]  /*a280*/  MUFU.EX2 R159, R88 ;  /* 0x00000058009f7308 */ /* 0x0003e20000000800 */
[C---:B------:R-:W-:Y:S06]  /*a290*/  HMMA.16816.F32.BF16 R24, R84.reuse, R96, R24 ;  /* 0x000000605418723c */ /* 0x040fec0000041818 */
[-C--:B------:R-:W-:Y:S05]  /*a2a0*/  HMMA.16816.F32.BF16 R28, R84, R98.reuse, R28 ;  /* 0x00000062541c723c */ /* 0x080fea000004181c */
[--C-:B--2---:R-:W-:Y:S01]  /*a2b0*/  FFMA.FTZ R92, R172, UR4, -R144.reuse ;  /* 0x00000004ac5c7c23 */ /* 0x104fe20008010890 */
[C---:B------:R-:W-:Y:S03]  /*a2c0*/  HMMA.16816.F32.BF16 R32, R80.reuse, R98, R32 ;  /* 0x000000625020723c */ /* 0x040fe60000041820 */
[----:B------:R2:W-:Y:S01]  /*a2d0*/  MUFU.EX2 R129, R92 ;  /* 0x0000005c00817308 */ /* 0x0005e20000000800 */
[----:B-1----:R-:W1:Y:S01]  /*a2e0*/  LDSM.16.MT88.4 R88, [R196+0x6800] ;  /* 0x00680000c458783b */ /* 0x002e620000004200 */
[--C-:B------:R-:W-:Y:S08]  /*a2f0*/  FFMA.FTZ R96, R168, UR4, -R144.reuse ;  /* 0x00000004a8607c23 */ /* 0x100ff00008010890 */
[----:B------:R3:W-:Y:S01]  /*a300*/  MUFU.EX2 R133, R96 ;  /* 0x0000006000857308 */ /* 0x0007e20000000800 */
[--C-:B--2---:R-:W-:Y:S09]  /*a310*/  FFMA.FTZ R92, R176, UR4, -R145.reuse ;  /* 0x00000004b05c7c23 */ /* 0x104ff20008010891 */
[----:B------:R2:W-:Y:S01]  /*a320*/  MUFU.EX2 R128, R92 ;  /* 0x0000005c00807308 */ /* 0x0005e20000000800 */
[----:B---3--:R-:W-:Y:S09]  /*a330*/  FFMA.FTZ R96, R169, UR4, -R144 ;  /* 0x00000004a9607c23 */ /* 0x008ff20008010890 */
[----:B------:R3:W-:Y:S01]  /*a340*/  MUFU.EX2 R158, R96 ;  /* 0x00000060009e7308 */ /* 0x0007e20000000800 */
[--C-:B--2---:R-:W-:Y:S01]  /*a350*/  FFMA.FTZ R92, R177, UR4, -R145.reuse ;  /* 0x00000004b15c7c23 */ /* 0x104fe20008010891 */
[-C--:B-1----:R-:W-:Y:S08]  /*a360*/  HMMA.16816.F32.BF16 R36, R80, R88.reuse, R36 ;  /* 0x000000585024723c */ /* 0x082ff00000041824 */
[----:B------:R1:W-:Y:S03]  /*a370*/  MUFU.EX2 R134, R92 ;  /* 0x0000005c00867308 */ /* 0x0003e60000000800 */
[----:B---3--:R-:W-:Y:S01]  /*a380*/  FFMA.FTZ R96, R181, UR4, -R145 ;  /* 0x00000004b5607c23 */ /* 0x008fe20008010891 */
[C---:B------:R-:W-:Y:S06]  /*a390*/  HMMA.16816.F32.BF16 R40, R84.reuse, R88, R40 ;  /* 0x000000585428723c */ /* 0x040fec0000041828 */
[----:B------:R2:W-:Y:S01]  /*a3a0*/  MUFU.EX2 R132, R96 ;  /* 0x0000006000847308 */ /* 0x0005e20000000800 */
[-C--:B------:R-:W-:Y:S04]  /*a3b0*/  HMMA.16816.F32.BF16 R44, R84, R90.reuse, R44 ;  /* 0x0000005a542c723c */ /* 0x080fe8000004182c */
[----:B------:R-:W-:Y:S02]  /*a3c0*/  FFMA.FTZ R88, R171, UR4, -R75 ;  /* 0x00000004ab587c23 */ /* 0x000fe4000801084b */
[C---:B------:R-:W-:Y:S01]  /*a3d0*/  HMMA.16816.F32.BF16 R48, R80.reuse, R90, R48 ;  /* 0x0000005a5030723c */ /* 0x040fe20000041830 */
[----:B-1----:R-:W1:Y:S02]  /*a3e0*/  LDSM.16.MT88.4 R92, [R197+0x6800] ;  /* 0x00680000c55c783b */ /* 0x002e640000004200 */
[----:B------:R3:W-:Y:S02]  /*a3f0*/  MUFU.EX2 R155, R88 ;  /* 0x00000058009b7308 */ /* 0x0007e40000000800 */
[----:B--2---:R-:W-:Y:S08]  /*a400*/  FFMA.FTZ R96, R180, UR4, -R145 ;  /* 0x00000004b4607c23 */ /* 0x004ff00008010891 */
[----:B------:R2:W-:Y:S01]  /*a410*/  MUFU.EX2 R157, R96 ;  /* 0x00000060009d7308 */ /* 0x0005e20000000800 */
[--C-:B---3--:R-:W-:Y:S09]  /*a420*/  FFMA.FTZ R88, R173, UR4, -R75.reuse ;  /* 0x00000004ad587c23 */ /* 0x108ff2000801084b */
[----:B------:R3:W4:Y:S01]  /*a430*/  MUFU.EX2 R156, R88 ;  /* 0x00000058009c7308 */ /* 0x0007220000000800 */
[----:B--2---:R-:W2:Y:S01]  /*a440*/  LDSM.16.MT88.4 R96, [R79+0x7000] ;  /* 0x007000004f60783b */ /* 0x004ea20000004200 */
[-C--:B-1----:R-:W-:Y:S03]  /*a450*/  HMMA.16816.F32.BF16 R52, R80, R92.reuse, R52 ;  /* 0x0000005c5034723c */ /* 0x082fe60000041834 */
[--C-:B---3--:R-:W-:Y:S01]  /*a460*/  FFMA.FTZ R88, R182, UR4, -R76.reuse ;  /* 0x00000004b6587c23 */ /* 0x108fe2000801084c */
[----:B----4-:R-:W-:Y:S02]  /*a470*/  F2FP.BF16.F32.PACK_AB R136, R156, R155 ;  /* 0x0000009b9c88723e */ /* 0x010fe400000010ff */
[C---:B------:R-:W-:Y:S02]  /*a480*/  HMMA.16816.F32.BF16 R56, R84.reuse, R92, R56 ;  /* 0x0000005c5438723c */ /* 0x040fe40000041838 */
[----:B------:R1:W-:Y:S04]  /*a490*/  MUFU.EX2 R154, R88 ;  /* 0x00000058009a7308 */ /* 0x0003e80000000800 */
[-C--:B------:R-:W-:Y:S05]  /*a4a0*/  HMMA.16816.F32.BF16 R60, R84, R94.reuse, R60 ;  /* 0x0000005e543c723c */ /* 0x080fea000004183c */
[--C-:B------:R-:W-:Y:S01]  /*a4b0*/  FFMA.FTZ R92, R178, UR4, -R75.reuse ;  /* 0x00000004b25c7c23 */ /* 0x100fe2000801084b */
[----:B------:R-:W-:Y:S03]  /*a4c0*/  HMMA.16816.F32.BF16 R64, R80, R94, R64 ;  /* 0x0000005e5040723c */ /* 0x000fe60000041840 */
[----:B------:R3:W-:Y:S02]  /*a4d0*/  MUFU.EX2 R152, R92 ;  /* 0x0000005c00987308 */ /* 0x0007e40000000800 */
[----:B------:R-:W-:Y:S01]  /*a4e0*/  FFMA.FTZ R75, R179, UR4, -R75 ;  /* 0x00000004b34b7c23 */ /* 0x000fe2000801084b */
[--C-:B-1----:R-:W-:Y:S01]  /*a4f0*/  FFMA.FTZ R88, R183, UR4, -R76.reuse ;  /* 0x00000004b7587c23 */ /* 0x102fe2000801084c */
[----:B------:R-:W-:Y:S06]  /*a500*/  F2FP.BF16.F32.PACK_AB R84, R190, R191 ;  /* 0x000000bfbe54723e */ /* 0x000fec00000010ff */
[----:B------:R1:W4:Y:S01]  /*a510*/  MUFU.EX2 R151, R75 ;  /* 0x0000004b00977308 */ /* 0x0003220000000800 */
[----:B------:R-:W-:Y:S02]  /*a520*/  F2FP.BF16.F32.PACK_AB R85, R131, R189 ;  /* 0x000000bd8355723e */ /* 0x000fe400000010ff */
[----:B------:R-:W-:Y:S02]  /*a530*/  F2FP.BF16.F32.PACK_AB R86, R160, R161 ;  /* 0x000000a1a056723e */ /* 0x000fe400000010ff */
[----:B------:R-:W-:Y:S02]  /*a540*/  F2FP.BF16.F32.PACK_AB R87, R159, R135 ;  /* 0x000000879f57723e */ /* 0x000fe400000010ff */
[----:B------:R-:W-:Y:S03]  /*a550*/  F2FP.BF16.F32.PACK_AB R80, R129, R130 ;  /* 0x000000828150723e */ /* 0x000fe600000010ff */
[----:B------:R5:W5:Y:S01]  /*a560*/  MUFU.EX2 R153, R88 ;  /* 0x0000005800997308 */ /* 0x000b620000000800 */
[----:B------:R-:W-:Y:S01]  /*a570*/  F2FP.BF16.F32.PACK_AB R81, R134, R128 ;  /* 0x000000808651723e */ /* 0x000fe200000010ff */
[----:B---3--:R-:W-:Y:S01]  /*a580*/  LDSM.16.MT88.4 R92, [R196+0x7000] ;  /* 0x00700000c45c783b */ /* 0x008fe20000004200 */
[----:B------:R-:W-:Y:S01]  /*a590*/  F2FP.BF16.F32.PACK_AB R82, R158, R133 ;  /* 0x000000859e52723e */ /* 0x000fe200000010ff */
[-C--:B--2---:R-:W-:Y:S05]  /*a5a0*/  HMMA.16816.F32.BF16 R4, R84, R96.reuse, R4 ;  /* 0x000000605404723c */ /* 0x084fea0000041804 */
[--C-:B-1----:R-:W-:Y:S01]  /*a5b0*/  FFMA.FTZ R75, R184, UR4, -R76.reuse ;  /* 0x00000004b84b7c23 */ /* 0x102fe2000801084c */
[----:B------:R-:W-:Y:S01]  /*a5c0*/  F2FP.BF16.F32.PACK_AB R83, R157, R132 ;  /* 0x000000849d53723e */ /* 0x000fe200000010ff */
[----:B------:R-:W-:Y:S01]  /*a5d0*/  FFMA.FTZ R76, R185, UR4, -R76 ;  /* 0x00000004b94c7c23 */ /* 0x000fe2000801084c */
[----:B----4-:R-:W-:Y:S01]  /*a5e0*/  F2FP.BF16.F32.PACK_AB R138, R151, R152 ;  /* 0x00000098978a723e */ /* 0x010fe200000010ff */
[----:B------:R1:W-:Y:S04]  /*a5f0*/  MUFU.EX2 R150, R75 ;  /* 0x0000004b00967308 */ /* 0x0003e80000000800 */
[C---:B------:R-:W-:Y:S01]  /*a600*/  HMMA.16816.F32.BF16 R8, R80.reuse, R96, R8 ;  /* 0x000000605008723c */ /* 0x040fe20000041808 */
[----:B-----5:R-:W2:Y:S03]  /*a610*/  LDSM.16.MT88.4 R88, [R198+0x7000] ;  /* 0x00700000c658783b */ /* 0x020ea60000004200 */
[----:B------:R-:W-:Y:S02]  /*a620*/  F2FP.BF16.F32.PACK_AB R137, R153, R154 ;  /* 0x0000009a9989723e */ /* 0x000fe400000010ff */
[----:B------:R-:W3:Y:S01]  /*a630*/  MUFU.EX2 R149, R76 ;  /* 0x0000004c00957308 */ /* 0x000ee20000000800 */
[-C--:B------:R-:W-:Y:S06]  /*a640*/  HMMA.16816.F32.BF16 R12, R80, R98.reuse, R12 ;  /* 0x00000062500c723c */ /* 0x080fec000004180c */
[C---:B------:R-:W-:Y:S01]  /*a650*/  HMMA.16816.F32.BF16 R16, R84.reuse, R98, R16 ;  /* 0x000000625410723c */ /* 0x040fe20000041810 */
[----:B------:R-:W4:Y:S04]  /*a660*/  LDSM.16.MT88.4 R96, [R197+0x7000] ;  /* 0x00700000c560783b */ /* 0x000f280000004200 */
[--C-:B-1----:R-:W-:Y:S04]  /*a670*/  FFMA.FTZ R75, R175, UR4, -R144.reuse ;  /* 0x00000004af4b7c23 */ /* 0x102fe80008010890 */
[----:B------:R1:W-:Y:S02]  /*a680*/  MUFU.EX2 R148, R75 ;  /* 0x0000004b00947308 */ /* 0x0003e40000000800 */
[----:B---3--:R-:W-:Y:S01]  /*a690*/  F2FP.BF16.F32.PACK_AB R139, R149, R150 ;  /* 0x00000096958b723e */ /* 0x008fe200000010ff */
[----:B-1----:R-:W-:Y:S01]  /*a6a0*/  FFMA.FTZ R75, R174, UR4, -R144 ;  /* 0x00000004ae4b7c23 */ /* 0x002fe20008010890 */
[-C--:B--2---:R-:W-:Y:S06]  /*a6b0*/  HMMA.16816.F32.BF16 R20, R84, R88.reuse, R20 ;  /* 0x000000585414723c */ /* 0x084fec0000041814 */
[----:B------:R1:W2:Y:S01]  /*a6c0*/  MUFU.EX2 R147, R75 ;  /* 0x0000004b00937308 */ /* 0x0002a20000000800 */
[C---:B------:R-:W-:Y:S06]  /*a6d0*/  HMMA.16816.F32.BF16 R24, R80.reuse, R88, R24 ;  /* 0x000000585018723c */ /* 0x040fec0000041818 */
[-C--:B------:R-:W-:Y:S06]  /*a6e0*/  HMMA.16816.F32.BF16 R28, R80, R90.reuse, R28 ;  /* 0x0000005a501c723c */ /* 0x080fec000004181c */
[C---:B------:R-:W-:Y:S01]  /*a6f0*/  HMMA.16816.F32.BF16 R32, R84.reuse, R90, R32 ;  /* 0x0000005a5420723c */ /* 0x040fe20000041820 */
[----:B------:R-:W3:Y:S04]  /*a700*/  LDSM.16.MT88.4 R88, [R79+0x7800] ;  /* 0x007800004f58783b */ /* 0x000ee80000004200 */
[--C-:B-1----:R-:W-:Y:S01]  /*a710*/  FFMA.FTZ R75, R186, UR4, -R145.reuse ;  /* 0x00000004ba4b7c23 */ /* 0x102fe20008010891 */
[-C--:B------:R-:W-:Y:S03]  /*a720*/  HMMA.16816.F32.BF16 R36, R84, R92.reuse, R36 ;  /* 0x0000005c5424723c */ /* 0x080fe60000041824 */
[----:B------:R1:W-:Y:S02]  /*a730*/  MUFU.EX2 R146, R75 ;  /* 0x0000004b00927308 */ /* 0x0003e40000000800 */
[----:B--2---:R-:W-:Y:S01]  /*a740*/  F2FP.BF16.F32.PACK_AB R140, R147, R148 ;  /* 0x00000094938c723e */ /* 0x004fe200000010ff */
[C---:B------:R-:W-:Y:S06]  /*a750*/  HMMA.16816.F32.BF16 R40, R80.reuse, R92, R40 ;  /* 0x0000005c5028723c */ /* 0x040fec0000041828 */
[-C--:B------:R-:W-:Y:S06]  /*a760*/  HMMA.16816.F32.BF16 R44, R80, R94.reuse, R44 ;  /* 0x0000005e502c723c */ /* 0x080fec000004182c */
[C---:B------:R-:W-:Y:S05]  /*a770*/  HMMA.16816.F32.BF16 R48, R84.reuse, R94, R48 ;  /* 0x0000005e5430723c */ /* 0x040fea0000041830 */
[--C-:B-1----:R-:W-:Y:S01]  /*a780*/  FFMA.FTZ R75, R187, UR4, -R145.reuse ;  /* 0x00000004bb4b7c23 */ /* 0x102fe20008010891 */
[-C--:B----4-:R-:W-:Y:S03]  /*a790*/  HMMA.16816.F32.BF16 R52, R84, R96.reuse, R52 ;  /* 0x000000605434723c */ /* 0x090fe60000041834 */
[----:B------:R1:W2:Y:S02]  /*a7a0*/  MUFU.EX2 R76, R75 ;  /* 0x0000004b004c7308 */ /* 0x0002a40000000800 */
[----:B------:R-:W-:Y:S01]  /*a7b0*/  FFMA.FTZ R145, R2, UR4, -R145 ;  /* 0x0000000402917c23 */ /* 0x000fe20008010891 */
[C---:B------:R-:W-:Y:S07]  /*a7c0*/  HMMA.16816.F32.BF16 R56, R80.reuse, R96, R56 ;  /* 0x000000605038723c */ /* 0x040fee0000041838 */
[----:B------:R-:W4:Y:S01]  /*a7d0*/  MUFU.EX2 R145, R145 ;  /* 0x0000009100917308 */ /* 0x000f220000000800 */
[-C--:B------:R-:W-:Y:S03]  /*a7e0*/  HMMA.16816.F32.BF16 R60, R80, R98.reuse, R60 ;  /* 0x00000062503c723c */ /* 0x080fe6000004183c */
[----:B------:R-:W-:Y:S03]  /*a7f0*/  FADD.FTZ R2, R222, R0 ;  /* 0x00000000de027221 */ /* 0x000fe60000010000 */
[----:B------:R-:W-:Y:S05]  /*a800*/  HMMA.16816.F32.BF16 R64, R84, R98, R64 ;  /* 0x000000625440723c */ /* 0x000fea0000041840 */
[--C-:B-1----:R-:W-:Y:S01]  /*a810*/  FFMA.FTZ R75, R188, UR4, -R144.reuse ;  /* 0x00000004bc4b7c23 */ /* 0x102fe20008010890 */
[-C--:B---3--:R-:W-:Y:S01]  /*a820*/  HMMA.16816.F32.BF16 R84, R136, R88.reuse, R4 ;  /* 0x000000588854723c */ /* 0x088fe20000041804 */
[----:B------:R-:W1:Y:S04]  /*a830*/  LDSM.16.MT88.4 R4, [R197+0x7800] ;  /* 0x00780000c504783b */ /* 0x000e680000004200 */
[----:B------:R-:W-:Y:S01]  /*a840*/  FFMA.FTZ R144, R164, UR4, -R144 ;  /* 0x00000004a4907c23 */ /* 0x000fe20008010890 */
[----:B------:R-:W-:Y:S01]  /*a850*/  MUFU.EX2 R75, R75 ;  /* 0x0000004b004b7308 */ /* 0x000fe20000000800 */
[----:B--2---:R-:W-:Y:S01]  /*a860*/  F2FP.BF16.F32.PACK_AB R141, R76, R146 ;  /* 0x000000924c8d723e */ /* 0x004fe200000010ff */
[----:B------:R-:W-:Y:S03]  /*a870*/  FADD.FTZ R0, R232, R3 ;  /* 0x00000003e8007221 */ /* 0x000fe60000010000 */
[----:B----4-:R-:W-:Y:S01]  /*a880*/  F2FP.BF16.F32.PACK_AB R143, R145, R77 ;  /* 0x0000004d918f723e */ /* 0x010fe200000010ff */
[----:B------:R-:W-:Y:S01]  /*a890*/  FADD.FTZ R2, R227, R2 ;  /* 0x00000002e3027221 */ /* 0x000fe20000010000 */
[----:B------:R-:W-:Y:S03]  /*a8a0*/  FADD.FTZ R3, R217, R0 ;  /* 0x00000000d9037221 */ /* 0x000fe60000010000 */
[----:B------:R-:W2:Y:S01]  /*a8b0*/  MUFU.EX2 R144, R144 ;  /* 0x0000009000907308 */ /* 0x000ea20000000800 */
[----:B------:R-:W-:Y:S01]  /*a8c0*/  FADD.FTZ R0, R215, R2 ;  /* 0x00000002d7007221 */ /* 0x000fe20000010000 */
[----:B--2---:R-:W-:Y:S07]  /*a8d0*/  F2FP.BF16.F32.PACK_AB R142, R144, R75 ;  /* 0x0000004b908e723e */ /* 0x004fee00000010ff */
        /* <DEDUP_REMOVED lines=65> */
[----:B------:R-:W-:Y:S01]  /*acf0*/  IADD3 R0, R210, -0x1, RZ ;  /* 0xffffffffd2007810 */ /* 0x000fe20007ffe0ff */
        /* <DEDUP_REMOVED lines=8> */
.L_x_1889:
        /* <DEDUP_REMOVED lines=14> */
[-C--:B------:R-:W-:Y:S01]  /*ae60*/  LEA.HI R3, R46, R47.reuse, RZ, 0x2 ;  /* 0x0000002f2e037211 */ /* 0x080fe200078f10ff */
[----:B------:R-:W-:Y:S01]  /*ae70*/  FADD.FTZ R6, R6, R248 ;  /* 0x000000f806067221 */ /* 0x000fe20000010000 */
[----:B------:R-:W-:Y:S02]  /*ae80*/  LEA.HI R46, R46, R47, RZ, 0x5 ;  /* 0x0000002f2e2e7211 */ /* 0x000fe400078f28ff */
[----:B------:R3:W4:Y:S01]  /*ae90*/  SHFL.BFLY PT, R40, R7, 0x1, 0x1f ;  /* 0x0c201f0007287f89 */ /* 0x00072200000e0000 */
[--C-:B------:R-:W-:Y:S02]  /*aea0*/  SHF.R.S32.HI R4, RZ, 0x2, R3.reuse ;  /* 0x00000002ff047819 */ /* 0x100fe40000011403 */
[----:B------:R-:W-:Y:S01]  /*aeb0*/  SHF.R.S32.HI R2, RZ, 0x1f, R3 ;  /* 0x0000001fff027819 */ /* 0x000fe20000011403 */
[----:B------:R3:W2:Y:S01]  /*aec0*/  SHFL.BFLY PT, R41, R6, 0x1, 0x1f ;  /* 0x0c201f0006297f89 */ /* 0x0006a200000e0000 */
[----:B------:R-:W-:-:S02]  /*aed0*/  LOP3.LUT R3, R3, 0x3ffffffc, RZ, 0xc0, !PT ;  /* 0x3ffffffc03037812 */ /* 0x000fc400078ec0ff */
[----:B------:R-:W-:Y:S02]  /*aee0*/  LEA.HI R2, R2, R4, RZ, 0x3 ;  /* 0x0000000402027211 */ /* 0x000fe400078f18ff */
[----:B------:R-:W-:Y:S01]  /*aef0*/  SHF.R.S32.HI R5, RZ, 0x5, R46 ;  /* 0x00000005ff057819 */ /* 0x000fe2000001142e */
[----:B------:R-:W-:Y:S01]  /*af00*/  IMAD.IADD R3, R47, 0x1, -R3 ;  /* 0x000000012f037824 */ /* 0x000fe200078e0a03 */
[----:B------:R-:W-:-:S03]  /*af10*/  LOP3.LUT R2, R2, 0xfffffff8, RZ, 0xc0, !PT ;  /* 0xfffffff802027812 */ /* 0x000fc600078ec0ff */
[----:B------:R-:W-:Y:S02]  /*af20*/  IMAD R3, R5, 0x200, R3 ;  /* 0x0000020005037824 */ /* 0x000fe400078e0203 */
[----:B------:R-:W-:Y:S02]  /*af30*/  IMAD.IADD R2, R4, 0x1, -R2 ;  /* 0x0000000104027824 */ /* 0x000fe400078e0a02 */
[----:B-1----:R-:W-:Y:S02]  /*af40*/  FADD.FTZ R43, R0, R8 ;  /* 0x00000008002b7221 */ /* 0x002fe40000010000 */
[----:B------:R-:W-:-:S05]  /*af50*/  IMAD.SHL.U32 R4, R2, 0x40, RZ ;  /* 0x0000004002047824 */ /* 0x000fca00078e00ff */
[----:B------:R-:W-:-:S04]  /*af60*/  LOP3.LUT R0, R4, 0x1c0, RZ, 0xc0, !PT ;  /* 0x000001c004007812 */ /* 0x000fc800078ec0ff */
        /* <DEDUP_REMOVED lines=24> */
[----:B------:R-:W-:Y:S02]  /*b0f0*/  IADD3 R45, R5, R9, RZ ;  /* 0x00000009052d7210 */ /* 0x000fe40007ffe0ff */
.L_x_1893:
        /* <DEDUP_REMOVED lines=20> */
.L_x_1894:
        /* <DEDUP_REMOVED lines=10> */
[C---:B------:R-:W-:Y:S01]  /*b2e0*/  FMUL.FTZ R96, R0.reuse, R96 ;  /* 0x0000006000607220 */ /* 0x040fe20000410000 */
[----:B------:R-:W-:Y:S01]  /*b2f0*/  SEL R37, R37, 0x10, !P0 ;  /* 0x0000001025257807 */ /* 0x000fe20004000000 */
        /* <DEDUP_REMOVED lines=27> */
[----:B------:R-:W1:Y:S01]  /*b4b0*/  @P1 MUFU.RCP R0, R42 ;  /* 0x0000002a00001308 */ /* 0x000e620000001000 */
[C---:B--2---:R-:W-:Y:S01]  /*b4c0*/  FMUL.FTZ R86, R3.reuse, R86 ;  /* 0x0000005603567220 */ /* 0x044fe20000410000 */
        /* <DEDUP_REMOVED lines=72> */
[----:B--2---:R-:W-:Y:S02]  /*b950*/  IADD3 R2, R20, R36, RZ ;  /* 0x0000002414027210 */ /* 0x004fe40007ffe0ff */
[----:B------:R-:W-:Y:S02]  /*b960*/  F2FP.BF16.F32.PACK_AB R18, R119, R18 ;  /* 0x000000127712723e */ /* 0x000fe400000010ff */
[----:B----4-:R-:W-:Y:S01]  /*b970*/  IADD3 R3, R0, R36, RZ ;  /* 0x0000002400037210 */ /* 0x010fe20007ffe0ff */
[----:B------:R-:W-:Y:S01]  /*b980*/  STS [R2], R10 ;  /* 0x0000000a02007388 */ /* 0x000fe20000000800 */
[----:B------:R-:W-:Y:S02]  /*b990*/  F2FP.BF16.F32.PACK_AB R26, R26, R124 ;  /* 0x0000007c1a1a723e */ /* 0x000fe400000010ff */
[----:B---3--:R-:W-:Y:S01]  /*b9a0*/  IADD3 R4, R36, 0x400, R22 ;  /* 0x0000040024047810 */ /* 0x008fe20007ffe016 */
[----:B------:R2:W-:Y:S01]  /*b9b0*/  STS [R2+0x400], R9 ;  /* 0x0004000902007388 */ /* 0x0005e20000000800 */
[----:B------:R-:W-:-:S02]  /*b9c0*/  F2FP.BF16.F32.PACK_AB R29, R127, R29 ;  /* 0x0000001d7f1d723e */ /* 0x000fc400000010ff */
[----:B------:R-:W-:Y:S01]  /*b9d0*/  F2FP.BF16.F32.PACK_AB R27, R27, R130 ;  /* 0x000000821b1b723e */ /* 0x000fe200000010ff */
[----:B------:R-:W-:Y:S01]  /*b9e0*/  STS [R3], R8 ;  /* 0x0000000803007388 */ /* 0x000fe20000000800 */
[----:B------:R-:W-:Y:S01]  /*b9f0*/  F2FP.BF16.F32.PACK_AB R31, R31, R136 ;  /* 0x000000881f1f723e */ /* 0x000fe200000010ff */
[----:B------:R-:W3:Y:S01]  /*ba00*/  @P5 LDC.64 R6, c[0x0][0x2c0] ;  /* 0x0000b000ff065b82 */ /* 0x000ee20000000a00 */
[----:B------:R-:W-:Y:S01]  /*ba10*/  F2FP.BF16.F32.PACK_AB R30, R30, R138 ;  /* 0x0000008a1e1e723e */ /* 0x000fe200000010ff */
[----:B------:R-:W-:Y:S01]  /*ba20*/  STS [R3+0x400], R13 ;  /* 0x0004000d03007388 */ /* 0x000fe20000000800 */
[C---:B------:R-:W-:Y:S01]  /*ba30*/  IADD3 R4, R37.reuse, R4, RZ ;  /* 0x0000000425047210 */ /* 0x040fe20007ffe0ff */
[----:B------:R-:W-:Y:S01]  /*ba40*/  @P6 MUFU.LG2 R12, R41 ;  /* 0x00000029000c6308 */ /* 0x000fe20000000c00 */
[----:B------:R-:W-:Y:S01]  /*ba50*/  IADD3 R0, R37, R22, RZ ;  /* 0x0000001625007210 */ /* 0x000fe20007ffe0ff */
[----:B------:R4:W-:Y:S01]  /*ba60*/  STS [R2+0x2000], R15 ;  /* 0x0020000f02007388 */ /* 0x0009e20000000800 */
[----:B------:R-:W-:Y:S01]  /*ba70*/  F2FP.BF16.F32.PACK_AB R32, R32, R132 ;  /* 0x000000842020723e */ /* 0x000fe200000010ff */
[----:B-1----:R-:W1:Y:S01]  /*ba80*/  @P0 LDC R5, c[0x0][0x2e4] ;  /* 0x0000b900ff050b82 */ /* 0x002e620000000800 */
[----:B------:R-:W-:Y:S01]  /*ba90*/  F2FP.BF16.F32.PACK_AB R34, R135, R34 ;  /* 0x000000228722723e */ /* 0x000fe200000010ff */
[----:B------:R3:W-:Y:S01]  /*baa0*/  STS [R2+0x2400], R14 ;  /* 0x0024000e02007388 */ /* 0x0007e20000000800 */
[----:B------:R-:W-:-:S02]  /*bab0*/  F2FP.BF16.F32.PACK_AB R33, R33, R140 ;  /* 0x0000008c2121723e */ /* 0x000fc400000010ff */
[----:B------:R-:W-:Y:S01]  /*bac0*/  F2FP.BF16.F32.PACK_AB R35, R143, R35 ;  /* 0x000000238f23723e */ /* 0x000fe200000010ff */
[----:B------:R3:W-:Y:S02]  /*bad0*/  STS [R3+0x2000], R25 ;  /* 0x0020001903007388 */ /* 0x0007e40000000800 */
[----:B------:R-:W1:Y:S02]  /*bae0*/  @P3 LDC R11, c[0x0][0x2e8] ;  /* 0x0000ba00ff0b3b82 */ /* 0x000e640000000800 */
[----:B------:R3:W-:Y:S01]  /*baf0*/  STS [R3+0x2400], R24 ;  /* 0x0024001803007388 */ /* 0x0007e20000000800 */
[----:B--2---:R-:W2:Y:S03]  /*bb00*/  @P3 MUFU.LG2 R9, R43 ;  /* 0x0000002b00093308 */ /* 0x004ea60000000c00 */
[----:B------:R-:W-:Y:S02]  /*bb10*/  STS [R22], R23 ;  /* 0x0000001716007388 */ /* 0x000fe40000000800 */
[----:B------:R-:W2:Y:S02]  /*bb20*/  @P2 LDC R10, c[0x0][0x2e8] ;  /* 0x0000ba00ff0a2b82 */ /* 0x000ea40000000800 */
[----:B------:R-:W-:Y:S04]  /*bb30*/  STS [R22+0x400], R21 ;  /* 0x0004001516007388 */ /* 0x000fe80000000800 */
[----:B------:R-:W-:Y:S02]  /*bb40*/  STS [R0], R17 ;  /* 0x0000001100007388 */ /* 0x000fe40000000800 */
[----:B----4-:R-:W4:Y:S02]  /*bb50*/  @P6 LDC R15, c[0x0][0x2e8] ;  /* 0x0000ba00ff0f6b82 */ /* 0x010f240000000800 */
[----:B------:R-:W-:Y:S01]  /*bb60*/  STS [R0+0x400], R16 ;  /* 0x0004001000007388 */ /* 0x000fe20000000800 */
[----:B---3--:R-:W-:-:S03]  /*bb70*/  IADD3 R2, R36, R22, RZ ;  /* 0x0000001624027210 */ /* 0x008fc60007ffe0ff */
[----:B------:R3:W-:Y:S01]  /*bb80*/  STS [R22+0x2000], R19 ;  /* 0x0020001316007388 */ /* 0x0007e20000000800 */
[----:B------:R-:W-:Y:S01]  /*bb90*/  MOV R25, 0x7f800000 ;  /* 0x7f80000000197802 */ /* 0x000fe20000000f00 */
[----:B------:R-:W1:Y:S02]  /*bba0*/  @!P5 LDC R14, c[0x0][0x270] ;  /* 0x00009c00ff0edb82 */ /* 0x000e640000000800 */
[----:B------:R3:W-:Y:S01]  /*bbb0*/  STS [R22+0x2400], R18 ;  /* 0x0024001216007388 */ /* 0x0007e20000000800 */
[----:B------:R-:W-:Y:S02]  /*bbc0*/  IADD3 R3, R36, R0, RZ ;  /* 0x0000000024037210 */ /* 0x000fe40007ffe0ff */
        /* <DEDUP_REMOVED lines=8> */
[----:B------:R-:W-:-:S03]  /*bc50*/  MOV R18, 0x7f800000 ;  /* 0x7f80000000127802 */ /* 0x000fc60000000f00 */
[----:B------:R-:W-:Y:S04]  /*bc60*/  STS [R2+0x2000], R32 ;  /* 0x0020002002007388 */ /* 0x000fe80000000800 */
[----:B------:R3:W-:Y:S01]  /*bc70*/  STS [R2+0x2400], R34 ;  /* 0x0024002202007388 */ /* 0x0007e20000000800 */
[----:B--2---:R-:W-:-:S03]  /*bc80*/  LOP3.LUT R0, R46, 0xffffffe0, RZ, 0xc0, !PT ;  /* 0xffffffe02e007812 */ /* 0x004fc600078ec0ff */
[----:B------:R2:W-:Y:S01]  /*bc90*/  STS [R3+0x2000], R33 ;  /* 0x0020002103007388 */ /* 0x0005e20000000800 */
[----:B------:R-:W4:Y:S03]  /*bca0*/  S2R R8, SR_TID.X ;  /* 0x0000000000087919 */ /* 0x000f260000002100 */
[----:B------:R4:W-:Y:S01]  /*bcb0*/  STS [R4+0x2000], R35 ;  /* 0x0020002304007388 */ /* 0x0009e20000000800 */
[----:B------:R-:W-:Y:S06]  /*bcc0*/  BAR.SYNC.DEFER_BLOCKING 0x0 ;  /* 0x0000000000007b1d */ /* 0x000fec0000010000 */
[----:B------:R-:W4:Y:S02]  /*bcd0*/  S2R R16, SR_CTAID.Y ;  /* 0x0000000000107919 */ /* 0x000f240000002600 */
[----:B---3--:R-:W3:Y:S01]  /*bce0*/  @P5 LDC R2, c[0x0][0x2c0] ;  /* 0x0000b000ff025b82 */ /* 0x008ee20000000800 */
[----:B------:R-:W3:Y:S01]  /*bcf0*/  S2R R26, SR_CTAID.Z ;  /* 0x00000000001a7919 */ /* 0x000ee20000002700 */
[----:B--2---:R-:W-:Y:S01]  /*bd00*/  @P5 MOV R3, 0x1 ;  /* 0x0000000100035802 */ /* 0x004fe20000000f00 */
[----:B-1----:R-:W-:-:S05]  /*bd10*/  @!P5 IMAD R3, R5, R14, RZ ;  /* 0x0000000e0503d224 */ /* 0x002fca00078e02ff */
[----:B------:R-:W1:Y:S01]  /*bd20*/  @P1 LDC R14, c[0x0][0x2e8] ;  /* 0x0000ba00ff0e1b82 */ /* 0x000e620000000800 */
[----:B----4-:R-:W2:Y:S01]  /*bd30*/  @P2 MUFU.LG2 R4, R40 ;  /* 0x0000002800042308 */ /* 0x010ea20000000c00 */
[----:B------:R4:W1:Y:S01]  /*bd40*/  LDS.128 R28, [R209+0x3800] ;  /* 0x00380000d11c7984 */ /* 0x0008620000000c00 */
[----:B------:R-:W-:-:S04]  /*bd50*/  SHF.R.S32.HI R13, RZ, 0x1f, R8 ;  /* 0x0000001fff0d7819 */ /* 0x000fc80000011408 */
[----:B------:R-:W-:Y:S02]  /*bd60*/  LEA.HI R13, R13, R8, RZ, 0x3 ;  /* 0x000000080d0d7211 */ /* 0x000fe400078f18ff */
[----:B------:R-:W-:Y:S01]  /*bd70*/  IADD3 R8, -R0, R47, RZ ;  /* 0x0000002f00087210 */ /* 0x000fe20007ffe1ff */
[----:B------:R-:W-:Y:S01]  /*bd80*/  @P5 IMAD R0, R7, R6, RZ ;  /* 0x0000000607005224 */ /* 0x000fe200078e02ff */
[----:B------:R-:W-:Y:S01]  /*bd90*/  @!P5 MOV R2, 0x1 ;  /* 0x000000010002d802 */ /* 0x000fe20000000f00 */
[----:B------:R-:W4:Y:S01]  /*bda0*/  @P1 MUFU.LG2 R7, R42 ;  /* 0x0000002a00071308 */ /* 0x000f220000000c00 */
[----:B------:R-:W-:Y:S01]  /*bdb0*/  @!P5 MOV R0, R5 ;  /* 0x000000050000d202 */ /* 0x000fe20000000f00 */
[----:B------:R-:W-:Y:S01]  /*bdc0*/  @P3 FMUL.FTZ R6, R9, 0.69314718246459960938 ;  /* 0x3f31721809063820 */ /* 0x000fe20000410000 */
[----:B------:R-:W-:Y:S01]  /*bdd0*/  LOP3.LUT P0, RZ, R8, 0x3, RZ, 0xc0, !PT ;  /* 0x0000000308ff7812 */ /* 0x000fe2000780c0ff */
[----:B--2---:R-:W-:Y:S01]  /*bde0*/  @P2 FMUL.FTZ R5, R4, 0.69314718246459960938 ;  /* 0x3f31721804052820 */ /* 0x004fe20000410000 */
[----:B---3--:R-:W-:-:S02]  /*bdf0*/  IMAD R4, R2, UR4, RZ ;  /* 0x0000000402047c24 */ /* 0x008fc4000f8e02ff */
[----:B------:R-:W-:Y:S01]  /*be00*/  @P3 FFMA.FTZ R24, R74, R11, R6 ;  /* 0x0000000b4a183223 */ /* 0x000fe20000010006 */
[----:B------:R-:W-:Y:S02]  /*be10*/  IMAD R3, R16, R3, RZ ;  /* 0x0000000310037224 */ /* 0x000fe400078e02ff */
[----:B------:R-:W-:Y:S01]  /*be20*/  @P2 FFMA.FTZ R25, R73, R10, R5 ;  /* 0x0000000a49192223 */ /* 0x000fe20000010005 */
[----:B------:R-:W-:Y:S02]  /*be30*/  @P6 FMUL.FTZ R5, R12, 0.69314718246459960938 ;  /* 0x3f3172180c056820 */ /* 0x000fe40000410000 */
[----:B------:R-:W-:Y:S02]  /*be40*/  SEL R3, R3, RZ, !P4 ;  /* 0x000000ff03037207 */ /* 0x000fe40006000000 */
[----:B------:R-:W-:-:S03]  /*be50*/  @P6 FFMA.FTZ R19, R72, R15, R5 ;  /* 0x0000000f48136223 */ /* 0x000fc60000010005 */
[----:B------:R-:W-:Y:S01]  /*be60*/  IMAD R0, R26, R0, R3 ;  /* 0x000000001a007224 */ /* 0x000fe200078e0203 */
[----:B------:R-:W-:Y:S01]  /*be70*/  SHF.L.U32 R3, R4, 0x7, RZ ;  /* 0x0000000704037819 */ /* 0x000fe200000006ff */
[----:B----4-:R-:W-:-:S03]  /*be80*/  @P1 FMUL.FTZ R4, R7, 0.69314718246459960938 ;  /* 0x3f31721807041820 */ /* 0x010fc60000410000 */
[----:B------:R-:W-:Y:S01]  /*be90*/  SHF.R.S32.HI R6, RZ, 0x1f, R3 ;  /* 0x0000001fff067819 */ /* 0x000fe20000011403 */
[----:B-1----:R-:W-:Y:S01]  /*bea0*/  @P1 FFMA.FTZ R18, R69, R14, R4 ;  /* 0x0000000e45121223 */ /* 0x002fe20000010004 */
[--C-:B------:R-:W-:Y:S02]  /*beb0*/  IADD3 R3, P3, P2, R3, R38, R0.reuse ;  /* 0x0000002603037210 */ /* 0x100fe40007a7e000 */
[----:B------:R-:W-:Y:S02]  /*bec0*/  SHF.R.S32.HI R0, RZ, 0x1f, R0 ;  /* 0x0000001fff007819 */ /* 0x000fe40000011400 */
[----:B------:R-:W-:Y:S02]  /*bed0*/  SHF.R.S32.HI R4, RZ, 0x3, R13 ;  /* 0x00000003ff047819 */ /* 0x000fe4000001140d */
[----:B------:R-:W-:Y:S01]  /*bee0*/  IADD3.X R6, R6, R39, R0, P3, P2 ;  /* 0x0000002706067210 */ /* 0x000fe20001fe4400 */
[----:B------:R-:W-:Y:S06]  /*bef0*/  @P0 BRA `(.L_x_1896) ;  /* 0x0000000000980947 */ /* 0x000fec0003800000 */
[----:B------:R-:W2:Y:S04]  /*bf00*/  LDL.LU R50, [R1+0x4c] ;  /* 0x00004c0001327983 */ /* 0x000ea80000300800 */
[----:B------:R-:W2:Y:S02]  /*bf10*/  LDL.LU R49, [R1+0x50] ;  /* 0x0000500001317983 */ /* 0x000ea40000300800 */
        /* <DEDUP_REMOVED lines=14> */
[----:B------:R-:W-:Y:S01]  /*c000*/  @!P3 IMAD R7, R7, R2, RZ ;  /* 0x000000020707b224 */ /* 0x000fe200078e02ff */
[CC--:B------:R-:W-:Y:S02]  /*c010*/  @!P5 IADD3 R2, P2, R0.reuse, R3.reuse, RZ ;  /* 0x000000030002d210 */ /* 0x0c0fe40007f5e0ff */
[----:B------:R-:W-:Y:S02]  /*c020*/  @!P4 IADD3 R12, P1, R5, R3, RZ ;  /* 0x00000003050cc210 */ /* 0x000fe40007f3e0ff */
[----:B------:R-:W-:-:S02]  /*c030*/  @!P5 LEA.HI.X.SX32 R0, R0, R6, 0x1, P2 ;  /* 0x000000060000d211 */ /* 0x000fc400010f0eff */
        /* <DEDUP_REMOVED lines=18> */
.L_x_1896:
[----:B------:R-:W-:Y:S05]  /*c160*/  BSYNC B0 ;  /* 0x0000000000007941 */ /* 0x000fea0003800000 */
.L_x_1895:
[----:B-1----:R-:W2:Y:S01]  /*c170*/  LDL.LU.64 R6, [R1+0x28] ;  /* 0x0000280001067983 */ /* 0x002ea20000300a00 */
[----:B------:R-:W-:-:S03]  /*c180*/  ULDC UR4, c[0x0][0x2d0] ;  /* 0x0000b40000047ab9 */ /* 0x000fc60000000800 */
[----:B------:R1:W5:Y:S01]  /*c190*/  LDL.64 R16, [R1+0x20] ;  /* 0x0000200001107983 */ /* 0x0003620000100a00 */
[C---:B------:R-:W-:Y:S01]  /*c1a0*/  VIADD R0, R4.reuse, 0x10 ;  /* 0x0000001004007836 */ /* 0x040fe20000000000 */
[----:B------:R-:W-:Y:S01]  /*c1b0*/  BSSY B0, `(.L_x_1897) ;  /* 0x0000022000007945 */ /* 0x000fe20003800000 */
[C---:B------:R-:W-:Y:S01]  /*c1c0*/  VIADD R5, R4.reuse, 0x20 ;  /* 0x0000002004057836 */ /* 0x040fe20000000000 */
[----:B------:R1:W3:Y:S01]  /*c1d0*/  LDS.128 R8, [R209] ;  /* 0x00000000d1087984 */ /* 0x0002e20000000c00 */
[C---:B------:R-:W-:Y:S01]  /*c1e0*/  IADD3 R15, R4.reuse, 0x60, RZ ;  /* 0x00000060040f7810 */ /* 0x040fe20007ffe0ff */
[----:B------:R-:W-:Y:S01]  /*c1f0*/  VIADD R14, R4, 0x70 ;  /* 0x00000070040e7836 */ /* 0x000fe20000000000 */
[C---:B--2---:R-:W-:Y:S02]  /*c200*/  IADD3 R2, P0, R6.reuse, R44, RZ ;  /* 0x0000002c06027210 */ /* 0x044fe40007f1e0ff */
[----:B------:R-:W-:Y:S01]  /*c210*/  ISETP.GE.AND P1, PT, R6, UR4, PT ;  /* 0x0000000406007c0c */ /* 0x000fe2000bf26270 */
[----:B------:R-:W-:Y:S01]  /*c220*/  ULDC.64 UR4, c[0x0][0x2a0] ;  /* 0x0000a80000047ab9 */ /* 0x000fe20000000a00 */
[----:B------:R-:W-:-:S02]  /*c230*/  VIADD R6, R4, 0x40 ;  /* 0x0000004004067836 */ /* 0x000fc40000000000 */
[----:B------:R-:W-:Y:S01]  /*c240*/  IMAD.X R3, R7, 0x1, R45, P0 ;  /* 0x0000000107037824 */ /* 0x000fe200000e062d */
[-C--:B-----5:R-:W-:Y:S02]  /*c250*/  ISETP.GE.OR P0, PT, R0, R48.reuse, P1 ;  /* 0x000000300000720c */ /* 0x0a0fe40000f06670 */
[-C--:B------:R-:W-:Y:S01]  /*c260*/  ISETP.GE.OR P2, PT, R4, R48.reuse, P1 ;  /* 0x000000300400720c */ /* 0x080fe20000f46670 */
[----:B------:R-:W-:Y:S01]  /*c270*/  IMAD.WIDE.U32 R12, R26, UR4, R2 ;  /* 0x000000041a0c7c25 */ /* 0x000fe2000f8e0002 */
[----:B------:R-:W-:Y:S02]  /*c280*/  IADD3 R0, R4, 0x30, RZ ;  /* 0x0000003004007810 */ /* 0x000fe40007ffe0ff */
[----:B------:R-:W-:Y:S02]  /*c290*/  SHF.R.S32.HI R7, RZ, 0x1f, R26 ;  /* 0x0000001fff077819 */ /* 0x000fe4000001141a */
[-C--:B------:R-:W-:Y:S02]  /*c2a0*/  ISETP.GE.OR P5, PT, R0, R48.reuse, P1 ;  /* 0x000000300000720c */ /* 0x080fe40000fa6670 */
[-C--:B------:R-:W-:Y:S01]  /*c2b0*/  ISETP.GE.OR P6, PT, R5, R48.reuse, P1 ;  /* 0x000000300500720c */ /* 0x080fe20000fc6670 */
[----:B------:R-:W-:Y:S01]  /*c2c0*/  IMAD R0, R7, UR4, RZ ;  /* 0x0000000407007c24 */ /* 0x000fe2000f8e02ff */
[----:B------:R-:W-:Y:S01]  /*c2d0*/  ISETP.GE.OR P4, PT, R6, R48, P1 ;  /* 0x000000300600720c */ /* 0x000fe20000f86670 */
[----:B------:R-:W-:-:S02]  /*c2e0*/  VIADD R5, R4, 0x50 ;  /* 0x0000005004057836 */ /* 0x000fc40000000000 */
[----:B------:R-:W-:-:S03]  /*c2f0*/  IMAD R0, R26, UR5, R0 ;  /* 0x000000051a007c24 */ /* 0x000fc6000f8e0200 */
[----:B------:R-:W-:Y:S02]  /*c300*/  ISETP.GE.OR P3, PT, R5, R48, P1 ;  /* 0x000000300500720c */ /* 0x000fe40000f66670 */
[----:B------:R-:W-:Y:S01]  /*c310*/  IADD3 R7, R13, R0, RZ ;  /* 0x000000000d077210 */ /* 0x000fe20007ffe0ff */
[----:B-1-3--:R-:W-:Y:S10]  /*c320*/  @P2 BRA `(.L_x_1898) ;  /* 0x0000000000282947 */ /* 0x00aff40003800000 */
        /* <DEDUP_REMOVED lines=10> */
.L_x_1898:
[----:B------:R-:W-:Y:S05]  /*c3d0*/  BSYNC B0 ;  /* 0x0000000000007941 */ /* 0x000fea0003800000 */
.L_x_1897:
[----:B-1----:R1:W2:Y:S01]  /*c3e0*/  LDS.128 R8, [R209+0x800] ;  /* 0x00080000d1087984 */ /* 0x0022a20000000c00 */
        /* <DEDUP_REMOVED lines=17> */
.L_x_1900:
[----:B------:R-:W-:Y:S05]  /*c500*/  BSYNC B0 ;  /* 0x0000000000007941 */ /* 0x000fea0003800000 */
.L_x_1899:
        /* <DEDUP_REMOVED lines=16> */
.L_x_1902:
[----:B------:R-:W-:Y:S05]  /*c610*/  BSYNC B0 ;  /* 0x0000000000007941 */ /* 0x000fea0003800000 */
.L_x_1901:
        /* <DEDUP_REMOVED lines=16> */
.L_x_1904:
[----:B------:R-:W-:Y:S05]  /*c720*/  BSYNC B0 ;  /* 0x0000000000007941 */ /* 0x000fea0003800000 */
.L_x_1903:
        /* <DEDUP_REMOVED lines=16> */
.L_x_1906:
[----:B------:R-:W-:Y:S05]  /*c830*/  BSYNC B0 ;  /* 0x0000000000007941 */ /* 0x000fea0003800000 */
.L_x_1905:
        /* <DEDUP_REMOVED lines=16> */
.L_x_1908:
[----:B------:R-:W-:Y:S05]  /*c940*/  BSYNC B0 ;  /* 0x0000000000007941 */ /* 0x000fea0003800000 */
.L_x_1907:
        /* <DEDUP_REMOVED lines=16> */
.L_x_1910:
[----:B------:R-:W-:Y:S05]  /*ca50*/  BSYNC B0 ;  /* 0x0000000000007941 */ /* 0x000fea0003800000 */
.L_x_1909:
        /* <DEDUP_REMOVED lines=15> */
.L_x_1851:
[----:B------:R-:W2:Y:S01]  /*cb50*/  LDL.LU R19, [R1+0x48] ;  /* 0x0000480001137983 */ /* 0x000ea20000300800 */
[----:B------:R-:W1:Y:S01]  /*cb60*/  LDC.U8 R0, c[0x0][0x3d9] ;  /* 0x0000f640ff007b82 */ /* 0x000e620000000000 */
[----:B------:R-:W-:Y:S01]  /*cb70*/  SHF.R.S32.HI R18, RZ, 0x1f, R171 ;  /* 0x0000001fff127819 */ /* 0x000fe200000114ab */
[----:B------:R-:W-:Y:S01]  /*cb80*/  ULDC.64 UR4, c[0x0][0x2a0] ;  /* 0x0000a80000047ab9 */ /* 0x000fe20000000a00 */
[----:B------:R-:W-:Y:S01]  /*cb90*/  ULDC UR6, c[0x0][0x2d0] ;  /* 0x0000b40000067ab9 */ /* 0x000fe20000000800 */
[----:B------:R-:W-:Y:S01]  /*cba0*/  BSSY B0, `(.L_x_1911) ;  /* 0x000004f000007945 */ /* 0x000fe20003800000 */
[----:B------:R-:W-:-:S03]  /*cbb0*/  LEA.HI R18, R18, R171, RZ, 0x3 ;  /* 0x000000ab12127211 */ /* 0x000fc600078f18ff */
        /* <DEDUP_REMOVED lines=30> */
[----:B------:R-:W-:Y:S02]  /*cda0*/  @!P1 IMAD.MOV.U32 R6, RZ, RZ, R7 ;  /* 0x000000ffff069224 */ /* 0x000fe400078e0007 */
[----:B------:R-:W-:Y:S01]  /*cdb0*/  @P3 IMAD.MOV.U32 R8, RZ, RZ, R2 ;  /* 0x000000ffff083224 */ /* 0x000fe200078e0002 */
[----:B------:R-:W-:Y:S01]  /*cdc0*/  CS2R R2, SRZ ;  /* 0x0000000000027805 */ /* 0x000fe2000001ff00 */
[----:B------:R-:W-:Y:S01]  /*cdd0*/  @!P3 IMAD.IADD R9, R5, 0x1, R12 ;  /* 0x000000010509b824 */ /* 0x000fe200078e020c */
[----:B------:R-:W-:Y:S01]  /*cde0*/  SHF.R.S32.HI R5, RZ, 0x1f, R16 ;  /* 0x0000001fff057819 */ /* 0x000fe20000011410 */
[----:B------:R-:W-:Y:S01]  /*cdf0*/  @!P3 IMAD.MOV.U32 R8, RZ, RZ, R4 ;  /* 0x000000ffff08b224 */ /* 0x000fe200078e0004 */
[----:B------:R1:W-:Y:S01]  /*ce00*/  @!P0 STL [R1+0x48], R19 ;  /* 0x0000481301008387 */ /* 0x0003e20000100800 */
[--C-:B------:R-:W-:Y:S01]  /*ce10*/  @!P2 IMAD.MOV.U32 R2, RZ, RZ, R19.reuse ;  /* 0x000000ffff02a224 */ /* 0x100fe200078e0013 */
[----:B------:R-:W-:Y:S01]  /*ce20*/  @!P2 SHF.R.S32.HI R3, RZ, 0x1f, R19 ;  /* 0x0000001fff03a819 */ /* 0x000fe20000011413 */
[----:B------:R-:W-:-:S02]  /*ce30*/  IMAD R6, R16, R6, R0 ;  /* 0x0000000610067224 */ /* 0x000fc400078e0200 */
[----:B-----5:R-:W-:Y:S02]  /*ce40*/  IMAD R4, R211, R17, RZ ;  /* 0x00000011d3047224 */ /* 0x020fe400078e02ff */
[----:B------:R-:W-:Y:S02]  /*ce50*/  IMAD.SHL.U32 R0, R15, 0x8, RZ ;  /* 0x000000080f007824 */ /* 0x000fe400078e00ff */
[----:B------:R-:W-:Y:S01]  /*ce60*/  IMAD R7, R5, UR4, RZ ;  /* 0x0000000405077c24 */ /* 0x000fe2000f8e02ff */
[----:B------:R-:W-:Y:S01]  /*ce70*/  SHF.R.S32.HI R5, RZ, 0x1f, R4 ;  /* 0x0000001fff057819 */ /* 0x000fe20000011404 */
[----:B------:R-:W-:Y:S01]  /*ce80*/  IMAD.IADD R14, R166, 0x1, -R211 ;  /* 0x00000001a60e7824 */ /* 0x000fe200078e0ad3 */
[C---:B------:R-:W-:Y:S02]  /*ce90*/  ISETP.GE.AND P0, PT, R0.reuse, UR6, PT ;  /* 0x0000000600007c0c */ /* 0x040fe4000bf06270 */
[----:B------:R-:W-:-:S04]  /*cea0*/  IADD3 R8, P1, R0, R8, RZ ;  /* 0x0000000800087210 */ /* 0x000fc80007f3e0ff */
[----:B------:R-:W-:-:S03]  /*ceb0*/  LEA.HI.X.SX32 R9, R0, R9, 0x1, P1 ;  /* 0x0000000900097211 */ /* 0x000fc600008f0eff */
[----:B------:R-:W-:Y:S01]  /*cec0*/  IMAD.WIDE.U32 R8, R16, UR4, R8 ;  /* 0x0000000410087c25 */ /* 0x000fe2000f8e0008 */
[--C-:B-1----:R-:W-:Y:S02]  /*ced0*/  IADD3 R19, P3, P2, R4, R2, R6.reuse ;  /* 0x0000000204137210 */ /* 0x102fe40007a7e006 */
[----:B------:R-:W-:Y:S02]  /*cee0*/  SHF.R.S32.HI R6, RZ, 0x1f, R6 ;  /* 0x0000001fff067819 */ /* 0x000fe40000011406 */
[----:B------:R-:W-:Y:S02]  /*cef0*/  SHF.R.S32.HI R4, RZ, 0x3, R18 ;  /* 0x00000003ff047819 */ /* 0x000fe40000011412 */
[----:B------:R-:W-:Y:S01]  /*cf00*/  IADD3.X R18, R5, R3, R6, P3, P2 ;  /* 0x0000000305127210 */ /* 0x000fe20001fe4406 */
[----:B------:R-:W-:Y:S01]  /*cf10*/  IMAD R6, R16, UR5, R7 ;  /* 0x0000000510067c24 */ /* 0x000fe2000f8e0207 */
[CC--:B------:R-:W-:Y:S01]  /*cf20*/  ISETP.GE.OR P3, PT, R4.reuse, R14.reuse, P0 ;  /* 0x0000000e0400720c */ /* 0x0c0fe20000766670 */
[C---:B------:R-:W-:Y:S01]  /*cf30*/  VIADD R24, R4.reuse, 0x10 ;  /* 0x0000001004187836 */ /* 0x040fe20000000000 */
[--C-:B------:R-:W-:Y:S01]  /*cf40*/  SHF.R.S32.HI R5, RZ, 0x1f, R4.reuse ;  /* 0x0000001fff057819 */ /* 0x100fe20000011404 */
[C---:B------:R-:W-:Y:S01]  /*cf50*/  VIADD R26, R4.reuse, 0x20 ;  /* 0x00000020041a7836 */ /* 0x040fe20000000000 */
[CC--:B------:R-:W-:Y:S01]  /*cf60*/  ISETP.GE.AND P2, PT, R4.reuse, R14.reuse, PT ;  /* 0x0000000e0400720c */ /* 0x0c0fe20003f46270 */
[----:B------:R-:W-:Y:S01]  /*cf70*/  VIADD R27, R4, 0x30 ;  /* 0x00000030041b7836 */ /* 0x000fe20000000000 */
[-C--:B------:R-:W-:Y:S01]  /*cf80*/  ISETP.GE.AND P1, PT, R24, R14.reuse, PT ;  /* 0x0000000e1800720c */ /* 0x080fe20003f26270 */
[----:B------:R-:W-:Y:S01]  /*cf90*/  IMAD.WIDE R2, R21, 0x80, R4 ;  /* 0x0000008015027825 */ /* 0x000fe200078e0204 */
[----:B------:R-:W-:-:S02]  /*cfa0*/  ISETP.GE.AND P6, PT, R26, R14, PT ;  /* 0x0000000e1a00720c */ /* 0x000fc40003fc6270 */
[-C--:B------:R-:W-:Y:S01]  /*cfb0*/  ISETP.GE.AND P5, PT, R27, R14.reuse, PT ;  /* 0x0000000e1b00720c */ /* 0x080fe20003fa6270 */
[----:B------:R-:W-:Y:S01]  /*cfc0*/  IMAD.IADD R7, R6, 0x1, R9 ;  /* 0x0000000106077824 */ /* 0x000fe200078e0209 */
        /* <DEDUP_REMOVED lines=12> */
.L_x_1912:
[----:B------:R-:W-:Y:S05]  /*d090*/  BSYNC B0 ;  /* 0x0000000000007941 */ /* 0x000fea0003800000 */
.L_x_1911:
        /* <DEDUP_REMOVED lines=16> */
.L_x_1914:
[----:B------:R-:W-:Y:S05]  /*d1a0*/  BSYNC B0 ;  /* 0x0000000000007941 */ /* 0x000fea0003800000 */
.L_x_1913:
        /* <DEDUP_REMOVED lines=17> */
.L_x_1916:
[----:B------:R-:W-:Y:S05]  /*d2c0*/  BSYNC B0 ;  /* 0x0000000000007941 */ /* 0x000fea0003800000 */
.L_x_1915:
        /* <DEDUP_REMOVED lines=16> */
.L_x_1918:
[----:B------:R-:W-:Y:S05]  /*d3d0*/  BSYNC B0 ;  /* 0x0000000000007941 */ /* 0x000fea0003800000 */
.L_x_1917:
        /* <DEDUP_REMOVED lines=19> */
.L_x_1920:
[----:B------:R-:W-:Y:S05]  /*d510*/  BSYNC B0 ;  /* 0x0000000000007941 */ /* 0x000fea0003800000 */
.L_x_1919:
[C---:B------:R-:W-:Y:S01]  /*d520*/  ISETP.NE.OR P1, PT, R15.reuse, RZ, P1 ;  /* 0x000000ff0f00720c */ /* 0x040fe20000f25670 */
        /* <DEDUP_REMOVED lines=24> */
.L_x_1922:
[----:B------:R-:W-:Y:S05]  /*d6b0*/  BSYNC B0 ;  /* 0x0000000000007941 */ /* 0x000fea0003800000 */
.L_x_1921:
        /* <DEDUP_REMOVED lines=19> */
.L_x_1924:
[----:B------:R-:W-:Y:S05]  /*d7f0*/  BSYNC B0 ;  /* 0x0000000000007941 */ /* 0x000fea0003800000 */
.L_x_1923:
        /* <DEDUP_REMOVED lines=16> */
.L_x_1926:
[----:B------:R-:W-:Y:S05]  /*d900*/  BSYNC B0 ;  /* 0x0000000000007941 */ /* 0x000fea0003800000 */
.L_x_1925:
        /* <DEDUP_REMOVED lines=11> */
.L_x_1928:
[----:B------:R-:W-:Y:S05]  /*d9c0*/  BSYNC B0 ;  /* 0x0000000000007941 */ /* 0x000fea0003800000 */
.L_x_1927:
        /* <DEDUP_REMOVED lines=11> */
.L_x_1930:
[----:B------:R-:W-:Y:S05]  /*da80*/  BSYNC B0 ;  /* 0x0000000000007941 */ /* 0x000fea0003800000 */
.L_x_1929:
        /* <DEDUP_REMOVED lines=10> */
.L_x_1932:
[----:B------:R-:W-:Y:S05]  /*db30*/  BSYNC B0 ;  /* 0x0000000000007941 */ /* 0x000fea0003800000 */
.L_x_1931:
        /* <DEDUP_REMOVED lines=10> */
.L_x_1934:
[----:B------:R-:W-:Y:S05]  /*dbe0*/  BSYNC B0 ;  /* 0x0000000000007941 */ /* 0x000fea0003800000 */
.L_x_1933:
        /* <DEDUP_REMOVED lines=10> */
.L_x_1936:
[----:B------:R-:W-:Y:S05]  /*dc90*/  BSYNC B0 ;  /* 0x0000000000007941 */ /* 0x000fea0003800000 */
.L_x_1935:
        /* <DEDUP_REMOVED lines=10> */
.L_x_1938:
[----:B------:R-:W-:Y:S05]  /*dd40*/  BSYNC B0 ;  /* 0x0000000000007941 */ /* 0x000fea0003800000 */
.L_x_1937:
        /* <DEDUP_REMOVED lines=10> */
.L_x_1940:
[----:B------:R-:W-:Y:S05]  /*ddf0*/  BSYNC B0 ;  /* 0x0000000000007941 */ /* 0x000fea0003800000 */
.L_x_1939:
        /* <DEDUP_REMOVED lines=10> */
.L_x_1941:
        /* <DEDUP_REMOVED lines=14> */
.L_x_2594:


//--------------------- .text._ZN5flash16flash_fwd_kernelI23Flash_fwd_kernel_traitsILi64ELi128ELi64ELi4ELb0ELb0EN7cutlass10bfloat16_tE19Flash_kernel_traitsILi64ELi128ELi64ELi4ES3_EELb1ELb0ELb1ELb0ELb0ELb1ELb0ELb0EEEvNS_16Flash_fwd_paramsE --------------------------
	.section	.text._ZN5flash16flash_fwd_kernelI23Flash_fwd_kernel_traitsILi64ELi128ELi64ELi4ELb0ELb0EN7cutlass10bfloat16_tE19Flash_kernel_traitsILi64ELi128ELi64ELi4ES3_EELb1ELb0ELb1ELb0ELb0ELb1ELb0ELb0EEEvNS_16Flash_fwd_paramsE,"ax",@progbits
	.align	128
        .global         _ZN5flash16flash_fwd_kernelI23Flash_fwd_kernel_traitsILi64ELi128ELi64ELi4ELb0ELb0EN7cutlass10bfloat16_tE19Flash_kernel_traitsILi64ELi128ELi64ELi4ES3_EELb1ELb0ELb1ELb0ELb0ELb1ELb0ELb0EEEvNS_16Flash_fwd_paramsE
        .type           _ZN5flash16flash_fwd_kernelI23Flash_fwd_kernel_traitsILi64ELi128ELi64ELi4ELb0ELb0EN7cutlass10bfloat16_tE19Flash_kernel_traitsILi64ELi128ELi64ELi4ES3_EELb1ELb0ELb1ELb0ELb0ELb1ELb0ELb0EEEvNS_16Flash_fwd_paramsE,@function
        .size           _ZN5flash16flash_fwd_kernelI23Flash_fwd_kernel_traitsILi64ELi128ELi64ELi4ELb0ELb0EN7cutlass10bfloat16_tE19Flash_kernel_traitsILi64ELi128ELi64ELi4ES3_EELb1ELb0ELb1ELb0ELb0ELb1ELb0ELb0EEEvNS_16Flash_fwd_paramsE,(.L_x_2595 - _ZN5flash16flash_fwd_kernelI23Flash_fwd_kernel_traitsILi64ELi128ELi64ELi4ELb0ELb0EN7cutlass10bfloat16_tE19Flash_kernel_traitsILi64ELi128ELi64ELi4ES3_EELb1ELb0ELb1ELb0ELb0ELb1ELb0ELb0EEEvNS_16Flash_fwd_paramsE)
        .other          _ZN5flash16flash_fwd_kernelI23Flash_fwd_kernel_traitsILi64ELi128ELi64ELi4ELb0ELb0EN7cutlass10bfloat16_tE19Flash_kernel_traitsILi64ELi128ELi64ELi4ES3_EELb1ELb0ELb1ELb0ELb0ELb1ELb0ELb0EEEvNS_16Flash_fwd_paramsE,@"STO_CUDA_ENTRY STV_DEFAULT"
_ZN5flash16flash_fwd_kernelI23Flash_fwd_kernel_traitsILi64ELi128ELi64ELi4ELb0ELb0EN7cutlass10bfloat16_tE19Flash_kernel_traitsILi64ELi128ELi64ELi4ES3_EELb1ELb0ELb1ELb0ELb0ELb1ELb0ELb0EEEvNS_16Flash_fwd_paramsE:
.text._ZN5flash16flash_fwd_kernelI23Flash_fwd_kernel_traitsILi64ELi128ELi64ELi4ELb0ELb0EN7cutlass10bfloat16_tE19Flash_kernel_traitsILi64ELi128ELi64ELi4ES3_EELb1ELb0ELb1ELb0ELb0ELb1ELb0ELb0EEEvNS_16Flash_fwd_paramsE:
        /* <DEDUP_REMOVED lines=9> */
[----:B-1----:R-:W-:-:S07]  /*0090*/  VIADD R1, R1, 0xffffff90 ;  /* 0xffffff9001017836 */ /* 0x002fce0000000000 */
[----:B------:R2:W4:Y:S01]  /*00a0*/  @P3 LDG.E.64 R4, desc[UR24][R2.64] ;  /* 0x0000001802043981 */ /* 0x000522000c1e1b00 */
[----:B------:R-:W1:Y:S01]  /*00b0*/  LDC.64 R8, c[0x0][0x2f0] ;  /* 0x0000bc00ff087b82 */ /* 0x000e620000000a00 */
[----:B------:R-:W1:Y:S01]  /*00c0*/  S2R R250, SR_CTAID.X ;  /* 0x0000000000fa7919 */ /* 0x000e620000002500 */
[----:B------:R-:W1:Y:S06]  /*00d0*/  S2R R46, SR_CTAID.Y ;  /* 0x00000000002e7919 */ /* 0x000e6c0000002600 */
[----:B------:R-:W4:Y:S01]  /*00e0*/  LDC.64 R14, c[0x0][0x2f0] ;  /* 0x0000bc00ff0e7b82 */ /* 0x000f220000000a00 */
[----:B------:R-:W1:Y:S01]  /*00f0*/  S2R R27, SR_CTAID.Z ;  /* 0x00000000001b7919 */ /* 0x000e620000002700 */
[----:B------:R-:W1:Y:S06]  /*0100*/  S2R R146, SR_TID.X ;  /* 0x0000000000927919 */ /* 0x000e6c0000002100 */
[----:B------:R-:W1:Y:S01]  /*0110*/  LDC.64 R6, c[0x0][0x300] ;  /* 0x0000c000ff067b82 */ /* 0x000e620000000a00 */
[----:B--2---:R-:W-:-:S02]  /*0120*/  @P3 IMAD.MOV.U32 R2, RZ, RZ, R10 ;  /* 0x000000ffff023224 */ /* 0x004fc400078e000a */
[----:B---3--:R-:W-:-:S06]  /*0130*/  @P3 IMAD.MOV.U32 R3, RZ, RZ, R11 ;  /* 0x000000ffff033224 */ /* 0x008fcc00078e000b */
[----:B------:R-:W2:Y:S01]  /*0140*/  @P3 LDG.E.64 R2, desc[UR24][R2.64] ;  /* 0x0000001802023981 */ /* 0x000ea2000c1e1b00 */
[----:B-1----:R-:W-:Y:S01]  /*0150*/  ISETP.NE.U32.AND P1, PT, R8, RZ, PT ;  /* 0x000000ff0800720c */ /* 0x002fe20003f25070 */
[----:B------:R-:W-:Y:S01]  /*0160*/  IMAD.MOV.U32 R28, RZ, RZ, -0x1 ;  /* 0xffffffffff1c7424 */ /* 0x000fe200078e00ff */
[----:B------:R-:W1:Y:S02]  /*0170*/  LDC.U8 R16, c[0x0][0x3c2] ;  /* 0x0000f080ff107b82 */ /* 0x000e640000000000 */
[----:B------:R-:W-:Y:S02]  /*0180*/  ISETP.NE.AND.EX P1, PT, R9, RZ, PT, P1 ;  /* 0x000000ff0900720c */ /* 0x000fe40003f25310 */
[----:B------:R-:W-:Y:S02]  /*0190*/  ISETP.NE.U32.AND P0, PT, R6, RZ, PT ;  /* 0x000000ff0600720c */ /* 0x000fe40003f05070 */
[----:B------:R-:W-:Y:S02]  /*01a0*/  LOP3.LUT R0, R27, R250, R46, 0xfe, !PT ;  /* 0x000000fa1b007212 */ /* 0x000fe400078efe2e */
[----:B------:R-:W3:Y:S01]  /*01b0*/  LDC.64 R8, c[0x0][0x2f8] ;  /* 0x0000be00ff087b82 */ /* 0x000ee20000000a00 */
[----:B------:R-:W-:-:S02]  /*01c0*/  ISETP.NE.AND.EX P0, PT, R7, RZ, PT, P0 ;  /* 0x000000ff0700720c */ /* 0x000fc40003f05300 */
[----:B------:R-:W-:-:S05]  /*01d0*/  LOP3.LUT P4, RZ, R0, R146, RZ, 0xfc, !PT ;  /* 0x0000009200ff7212 */ /* 0x000fca000788fcff */
[----:B------:R-:W2:Y:S08]  /*01e0*/  @P3 LDC R0, c[0x0][0x3b0] ;  /* 0x0000ec00ff003b82 */ /* 0x000eb00000000800 */
[----:B------:R-:W1:Y:S08]  /*01f0*/  @!P4 LDC.64 R12, c[0x0][0x3b8] ;  /* 0x0000ee00ff0ccb82 */ /* 0x000e700000000a00 */
[----:B------:R-:W3:Y:S01]  /*0200*/  LDC.64 R6, c[0x0][0x2f8] ;  /* 0x0000be00ff067b82 */ /* 0x000ee20000000a00 */
[----:B----4-:R-:W-:-:S02]  /*0210*/  @P3 R2UR UR26, R4 ;  /* 0x00000000041a32ca */ /* 0x010fc400000e0000 */
[----:B------:R-:W-:-:S11]  /*0220*/  @P3 R2UR UR27, R5 ;  /* 0x00000000051b32ca */ /* 0x000fd600000e0000 */
[----:B------:R-:W-:Y:S02]  /*0230*/  IMAD.U32 R4, RZ, RZ, UR26 ;  /* 0x0000001aff047e24 */ /* 0x000fe4000f8e00ff */
[----:B------:R-:W-:-:S05]  /*0240*/  IMAD.U32 R5, RZ, RZ, UR27 ;  /* 0x0000001bff057e24 */ /* 0x000fca000f8e00ff */
[----:B-1----:R1:W-:Y:S01]  /*0250*/  @!P4 STG.E.64 desc[UR24][R12.64], R4 ;  /* 0x000000040c00c986 */ /* 0x0023e2000c101b18 */
[----:B--2---:R-:W-:-:S05]  /*0260*/  @P3 IADD3 R10, P2, R2, R0, RZ ;  /* 0x00000000020a3210 */ /* 0x004fca0007f5e0ff */
[----:B------:R-:W-:Y:S02]  /*0270*/  @P3 IMAD.X R11, RZ, RZ, R3, P2 ;  /* 0x000000ffff0b3224 */ /* 0x000fe400010e0603 */
[----:B------:R-:W-:Y:S02]  /*0280*/  @!P4 IMAD.MOV.U32 R2, RZ, RZ, R10 ;  /* 0x000000ffff02c224 */ /* 0x000fe400078e000a */
[----:B------:R-:W-:-:S05]  /*0290*/  @!P4 IMAD.MOV.U32 R3, RZ, RZ, R11 ;  /* 0x000000ffff03c224 */ /* 0x000fca00078e000b */
[----:B------:R2:W-:Y:S01]  /*02a0*/  @!P4 STG.E.64 desc[UR24][R12.64+0x8], R2 ;  /* 0x000008020c00c986 */ /* 0x0005e2000c101b18 */
[----:B-1----:R-:W-:-:S05]  /*02b0*/  IMAD.WIDE R4, R46, 0x4, R14 ;  /* 0x000000042e047825 */ /* 0x002fca00078e020e */
[----:B------:R-:W4:Y:S04]  /*02c0*/  @P1 LDG.E R28, desc[UR24][R4.64] ;  /* 0x00000018041c1981 */ /* 0x000f28000c1e1900 */
[----:B------:R-:W4:Y:S01]  /*02d0*/  @P1 LDG.E R0, desc[UR24][R4.64+0x4] ;  /* 0x0000041804001981 */ /* 0x000f22000c1e1900 */
[----:B------:R-:W-:Y:S02]  /*02e0*/  ISETP.NE.AND P3, PT, R16, RZ, PT ;  /* 0x000000ff1000720c */ /* 0x000fe40003f65270 */
[----:B------:R-:W1:Y:S08]  /*02f0*/  LDC R16, c[0x0][0x270] ;  /* 0x00009c00ff107b82 */ /* 0x000e700000000800 */
[----:B--2---:R-:W2:Y:S01]  /*0300*/  @P0 LDC.64 R2, c[0x0][0x300] ;  /* 0x0000c000ff020b82 */ /* 0x004ea20000000a00 */
[----:B------:R-:W-:Y:S01]  /*0310*/  SHF.R.S32.HI R45, RZ, 0x1f, R146 ;  /* 0x0000001fff2d7819 */ /* 0x000fe20000011492 */
[----:B------:R-:W-:Y:S01]  /*0320*/  IMAD.MOV.U32 R23, RZ, RZ, RZ ;  /* 0x000000ffff177224 */ /* 0x000fe200078e00ff */
[----:B---3--:R-:W-:-:S02]  /*0330*/  ISETP.EQ.U32.AND P2, PT, R6, RZ, PT ;  /* 0x000000ff0600720c */ /* 0x008fc40003f42070 */
[----:B------:R-:W-:Y:S02]  /*0340*/  LEA.HI R140, R45, R146, RZ, 0x5 ;  /* 0x000000922d8c7211 */ /* 0x000fe400078f28ff */
[----:B------:R-:W-:Y:S01]  /*0350*/  ISETP.EQ.OR.EX P2, PT, R7, RZ, !P3, P2 ;  /* 0x000000ff0700720c */ /* 0x000fe20005f42720 */
[----:B------:R-:W-:Y:S02]  /*0360*/  IMAD.MOV.U32 R29, RZ, RZ, -0x1 ;  /* 0xffffffffff1d7424 */ /* 0x000fe400078e00ff */
[----:B--2---:R-:W-:-:S05]  /*0370*/  @P0 IMAD.WIDE R2, R46, 0x4, R2 ;  /* 0x000000042e020825 */ /* 0x004fca00078e0202 */
[----:B------:R2:W5:Y:S01]  /*0380*/  @P0 LDG.E R23, desc[UR24][R2.64] ;  /* 0x0000001802170981 */ /* 0x000562000c1e1900 */
[----:B------:R-:W-:-:S05]  /*0390*/  IMAD.WIDE R8, R46, 0x4, R8 ;  /* 0x000000042e087825 */ /* 0x000fca00078e0208 */
[----:B------:R3:W5:Y:S01]  /*03a0*/  @!P2 LDG.E R29, desc[UR24][R8.64] ;  /* 0x00000018081da981 */ /* 0x000762000c1e1900 */
[----:B------:R-:W-:Y:S02]  /*03b0*/  ISETP.NE.U32.AND P2, PT, R6, RZ, PT ;  /* 0x000000ff0600720c */ /* 0x000fe40003f45070 */
[----:B--2---:R-:W-:-:S05]  /*03c0*/  LOP3.LUT R2, R140, 0xffffffe0, RZ, 0xc0, !PT ;  /* 0xffffffe08c027812 */ /* 0x004fca00078ec0ff */
[----:B------:R-:W-:Y:S01]  /*03d0*/  IMAD.IADD R67, R146, 0x1, -R2 ;  /* 0x0000000192437824 */ /* 0x000fe200078e0a02 */
[----:B------:R-:W-:-:S04]  /*03e0*/  ISETP.NE.AND.EX P2, PT, R7, RZ, PT, P2 ;  /* 0x000000ff0700720c */ /* 0x000fc80003f45320 */
[----:B------:R-:W-:Y:S01]  /*03f0*/  SHF.R.S32.HI R2, RZ, 0x1f, R67 ;  /* 0x0000001fff027819 */ /* 0x000fe20000011443 */
[----:B----4-:R-:W-:Y:S02]  /*0400*/  @P1 IMAD.IADD R66, R0, 0x1, -R28 ;  /* 0x0000000100421824 */ /* 0x010fe400078e0a1c */
[----:B-1----:R-:W-:-:S04]  /*0410*/  IMAD R0, R46, R16, R27 ;  /* 0x000000102e007224 */ /* 0x002fc800078e021b */
[----:B------:R-:W-:Y:S01]  /*0420*/  IMAD.SHL.U32 R0, R0, 0x20, RZ ;  /* 0x0000002000007824 */ /* 0x000fe200078e00ff */
[----:B------:R-:W1:Y:S04]  /*0430*/  @!P1 LDC R66, c[0x0][0x2c4] ;  /* 0x0000b100ff429b82 */ /* 0x000e680000000800 */
[----:B------:R-:W-:Y:S01]  /*0440*/  IADD3 R247, P1, P0, R0, R10, R67 ;  /* 0x0000000a00f77210 */ /* 0x000fe2000783e043 */
[----:B------:R3:W-:Y:S04]  /*0450*/  STL [R1+0x5c], R28 ;  /* 0x00005c1c01007387 */ /* 0x0007e80000100800 */
[----:B------:R3:W-:Y:S01]  /*0460*/  STL [R1+0x30], R247 ;  /* 0x000030f701007387 */ /* 0x0007e20000100800 */
[----:B------:R-:W-:-:S04]  /*0470*/  SHF.R.S32.HI R0, RZ, 0x1f, R0 ;  /* 0x0000001fff007819 */ /* 0x000fc80000011400 */
[----:B------:R-:W-:Y:S01]  /*0480*/  IADD3.X R141, R0, R11, R2, P1, P0 ;  /* 0x0000000b008d7210 */ /* 0x000fe20000fe0402 */
[----:B------:R-:W-:Y:S06]  /*0490*/  @!P2 BRA `(.L_x_1942) ;  /* 0x000000000010a947 */ /* 0x000fec0003800000 */
[----:B------:R-:W2:Y:S02]  /*04a0*/  @P3 LDG.E R0, desc[UR24][R8.64+0x4] ;  /* 0x0000041808003981 */ /* 0x000ea4000c1e1900 */
[----:B--2--5:R-:W-:-:S06]  /*04b0*/  @P3 IADD3 R4, R0, -R29, RZ ;  /* 0x8000001d00043210 */ /* 0x024fcc0007ffe0ff */
[----:B------:R4:W5:Y:S01]  /*04c0*/  @!P3 LDG.E R4, desc[UR24][R8.64] ;  /* 0x000000180804b981 */ /* 0x000962000c1e1900 */
[----:B------:R-:W-:Y:S05]  /*04d0*/  BRA `(.L_x_1943) ;  /* 0x0000000000047947 */ /* 0x000fea0003800000 */
.L_x_1942:
[----:B------:R-:W2:Y:S02]  /*04e0*/  LDC R4, c[0x0][0x2c8] ;  /* 0x0000b200ff047b82 */ /* 0x000ea40000000800 */
.L_x_1943:
[----:B------:R-:W3:Y:S02]  /*04f0*/  LDC.64 R2, c[0x0][0x308] ;  /* 0x0000c200ff027b82 */ /* 0x000ee40000000a00 */
[----:B---3--:R-:W-:-:S04]  /*0500*/  ISETP.NE.U32.AND P1, PT, R2, RZ, PT ;  /* 0x000000ff0200720c */ /* 0x008fc80003f25070 */
[----:B------:R-:W-:-:S13]  /*0510*/  ISETP.NE.AND.EX P1, PT, R3, RZ, PT, P1 ;  /* 0x000000ff0300720c */ /* 0x000fda0003f25310 */
[----:B------:R-:W3:Y:S01]  /*0520*/  @P1 LDC.64 R2, c[0x0][0x308] ;  /* 0x0000c200ff021b82 */ /* 0x000ee20000000a00 */
[----:B------:R-:W-:-:S07]  /*0530*/  IMAD.SHL.U32 R147, R250, 0x80, RZ ;  /* 0x00000080fa937824 */ /* 0x000fce00078e00ff */
[----:B------:R-:W2:Y:S01]  /*0540*/  @!P1 LDC R5, c[0x0][0x2cc] ;  /* 0x0000b300ff059b82 */ /* 0x000ea20000000800 */
[----:B-1----:R-:W-:Y:S01]  /*0550*/  ISETP.GT.AND P0, PT, R66, R147, PT ;  /* 0x000000934200720c */ /* 0x002fe20003f04270 */
[----:B---3--:R-:W-:-:S05]  /*0560*/  @P1 IMAD.WIDE R2, R46, 0x4, R2 ;  /* 0x000000042e021825 */ /* 0x008fca00078e0202 */
[----:B------:R1:W5:Y:S01]  /*0570*/  @P1 LDG.E R0, desc[UR24][R2.64] ;  /* 0x0000001802001981 */ /* 0x000362000c1e1900 */
[----:B------:R-:W3:Y:S06]  /*0580*/  @!P1 LDC.64 R2, c[0x0][0x318] ;  /* 0x0000c600ff029b82 */ /* 0x000eec0000000a00 */
[----:B-12---:R-:W-:Y:S05]  /*0590*/  @!P0 EXIT ;  /* 0x000000000000894d */ /* 0x006fea0003800000 */
[----:B------:R-:W1:Y:S01]  /*05a0*/  LDC R149, c[0x0][0x394] ;  /* 0x0000e500ff957b82 */ /* 0x000e620000000800 */
[----:B---3--:R-:W-:Y:S01]  /*05b0*/  @!P1 ISETP.NE.U32.AND P0, PT, R2, RZ, PT ;  /* 0x000000ff0200920c */ /* 0x008fe20003f05070 */
[----:B-----5:R-:W-:-:S03]  /*05c0*/  @P1 IMAD.IADD R64, R0, 0x1, -R23 ;  /* 0x0000000100401824 */ /* 0x020fc600078e0a17 */
[----:B------:R-:W-:-:S03]  /*05d0*/  @!P1 ISETP.NE.AND.EX P0, PT, R3, RZ, PT, P0 ;  /* 0x000000ff0300920c */ /* 0x000fc60003f05300 */
[----:B------:R-:W2:Y:S01]  /*05e0*/  LDC R148, c[0x0][0x398] ;  /* 0x0000e600ff947b82 */ /* 0x000ea20000000800 */
[----:B------:R-:W-:-:S04]  /*05f0*/  @!P1 SEL R0, R5, RZ, P0 ;  /* 0x000000ff05009207 */ /* 0x000fc80000000000 */
[----:B------:R-:W-:-:S04]  /*0600*/  @!P1 IADD3 R64, R0, R4, -R23 ;  /* 0x0000000400409210 */ /* 0x000fc80007ffe817 */
[C---:B------:R-:W-:Y:S01]  /*0610*/  IADD3 R0, R64.reuse, R147, -R66 ;  /* 0x0000009340007210 */ /* 0x040fe20007ffe842 */
[----:B------:R-:W-:-:S05]  /*0620*/  VIADD R2, R64, 0x3f ;  /* 0x0000003f40027836 */ /* 0x000fca0000000000 */
[----:B------:R-:W-:Y:S01]  /*0630*/  SHF.R.S32.HI R3, RZ, 0x1f, R2 ;  /* 0x0000001fff037819 */ /* 0x000fe20000011402 */
[----:B-1----:R-:W-:-:S03]  /*0640*/  IMAD.IADD R0, R0, 0x1, -R149 ;  /* 0x0000000100007824 */ /* 0x002fc600078e0a95 */
[----:B------:R-:W-:Y:S02]  /*0650*/  LEA.HI R2, R3, R2, RZ, 0x6 ;  /* 0x0000000203027211 */ /* 0x000fe400078f30ff */
[C---:B------:R-:W-:Y:S02]  /*0660*/  R2UR UR5, R0.reuse ;  /* 0x00000000000572ca */ /* 0x040fe400000e0000 */
[----:B------:R-:W-:Y:S02]  /*0670*/  R2UR UR4, R0 ;  /* 0x00000000000472ca */ /* 0x000fe400000e0000 */
[----:B------:R-:W-:Y:S02]  /*0680*/  IADD3 R0, -R66, 0xbf, R147 ;  /* 0x000000bf42007810 */ /* 0x000fe40007ffe193 */
[----:B------:R-:W-:Y:S02]  /*0690*/  SHF.R.S32.HI R2, RZ, 0x6, R2 ;  /* 0x00000006ff027819 */ /* 0x000fe40000011402 */
[----:B--2---:R-:W-:-:S04]  /*06a0*/  IADD3 R0, R0, R148, R64 ;  /* 0x0000009400007210 */ /* 0x004fc80007ffe040 */
[----:B------:R-:W-:Y:S01]  /*06b0*/  SHF.R.S32.HI R4, RZ, 0x1f, R0 ;  /* 0x0000001fff047819 */ /* 0x000fe20000011400 */
[----:B------:R-:W-:-:S03]  /*06c0*/  USHF.R.S32.HI UR5, URZ, 0x1f, UR5 ;  /* 0x0000001f3f057899 */ /* 0x000fc60008011405 */
[----:B------:R-:W-:Y:S01]  /*06d0*/  LEA.HI R0, R4, R0, RZ, 0x6 ;  /* 0x0000000004007211 */ /* 0x000fe200078f30ff */
[----:B------:R-:W-:-:S03]  /*06e0*/  ULEA.HI UR4, UR5, UR4, URZ, 0x6 ;  /* 0x0000000405047291 */ /* 0x000fc6000f8f303f */
[----:B------:R-:W-:Y:S01]  /*06f0*/  SHF.R.S32.HI R0, RZ, 0x6, R0 ;  /* 0x00000006ff007819 */ /* 0x000fe20000011400 */
[----:B------:R-:W-:-:S03]  /*0700*/  USHF.R.S32.HI UR22, URZ, 0x6, UR4 ;  /* 0x000000063f167899 */ /* 0x000fc60008011404 */
[----:B------:R-:W-:Y:S01]  /*0710*/  VIMNMX R248, R2, R0, PT ;  /* 0x0000000002f87248 */ /* 0x000fe20003fe0100 */
[----:B------:R-:W-:-:S04]  /*0720*/  UISETP.LT.AND UP0, UPT, URZ, UR22, UPT ;  /* 0x000000163f00728c */ /* 0x000fc8000bf01270 */
[----:B------:R-:W-:-:S06]  /*0730*/  USEL UR22, URZ, UR22, !UP0 ;  /* 0x000000163f167287 */ /* 0x000fcc000c000000 */
[----:B------:R-:W-:-:S13]  /*0740*/  ISETP.GT.AND P0, PT, R248, UR22, PT ;  /* 0x00000016f8007c0c */ /* 0x000fda000bf04270 */
[----:B------:R-:W-:Y:S05]  /*0750*/  @P0 BRA `(.L_x_1944) ;  /* 0x0000001000900947 */ /* 0x000fea0003800000 */
[----:B------:R-:W1:Y:S01]  /*0760*/  LDC.U8 R2, c[0x0][0x3d9] ;  /* 0x0000f640ff027b82 */ /* 0x000e620000000000 */
[----:B------:R-:W-:Y:S01]  /*0770*/  ISETP.NE.AND P3, PT, R28, -0x1, PT ;  /* 0xffffffff1c00780c */ /* 0x000fe20003f65270 */
[----:B------:R-:W-:Y:S01]  /*0780*/  ULDC.64 UR4, c[0x0][0x2a0] ;  /* 0x0000a80000047ab9 */ /* 0x000fe20000000a00 */
[----:B------:R-:W-:Y:S01]  /*0790*/  LEA.HI R13, R45, R146, RZ, 0x3 ;  /* 0x000000922d0d7211 */ /* 0x000fe200078f18ff */
[----:B------:R-:W-:Y:S03]  /*07a0*/  BSSY B0, `(.L_x_1945) ;  /* 0x0000047000007945 */ /* 0x000fe60003800000 */
[----:B----4-:R-:W-:Y:S01]  /*07b0*/  LOP3.LUT R8, R13, 0x1ffffff8, RZ, 0xc0, !PT ;  /* 0x1ffffff80d087812 */ /* 0x010fe200078ec0ff */
        /* <DEDUP_REMOVED lines=8> */
[----:B------:R-:W-:Y:S01]  /*0840*/  @!P3 SHF.R.S32.HI R0, RZ, 0x1f, R46 ;  /* 0x0000001fff00b819 */ /* 0x000fe2000001142e */
[----:B---3--:R-:W-:-:S04]  /*0850*/  @!P3 IMAD.WIDE.U32 R10, R46, R4, RZ ;  /* 0x000000042e0ab225 */ /* 0x008fc800078e00ff */
[----:B------:R-:W-:Y:S02]  /*0860*/  @!P3 IMAD R0, R0, R4, RZ ;  /* 0x000000040000b224 */ /* 0x000fe400078e02ff */
[----:B------:R-:W3:Y:S01]  /*0870*/  @P2 LDC.64 R14, c[0x0][0x2c0] ;  /* 0x0000b000ff0e2b82 */ /* 0x000ee20000000a00 */
[----:B------:R-:W-:Y:S02]  /*0880*/  IMAD.IADD R4, R146, 0x1, -R8 ;  /* 0x0000000192047824 */ /* 0x000fe400078e0a08 */
[----:B------:R-:W-:Y:S02]  /*0890*/  @!P3 IMAD R5, R46, R5, R0 ;  /* 0x000000052e05b224 */ /* 0x000fe400078e0200 */
[----:B-1----:R-:W-:Y:S01]  /*08a0*/  @P3 IMAD.WIDE.U32 R2, R28, R6, RZ ;  /* 0x000000061c023225 */ /* 0x002fe200078e00ff */
[----:B------:R-:W-:Y:S02]  /*08b0*/  SHF.R.S32.HI R6, RZ, 0x1f, R27 ;  /* 0x0000001fff067819 */ /* 0x000fe4000001141b */
[----:B------:R-:W1:Y:S01]  /*08c0*/  @P0 LDC R9, c[0x0][0x2c4] ;  /* 0x0000b100ff090b82 */ /* 0x000e620000000800 */
[----:B------:R-:W-:Y:S01]  /*08d0*/  @P3 IMAD.MOV.U32 R8, RZ, RZ, R2 ;  /* 0x000000ffff083224 */ /* 0x000fe200078e0002 */
[----:B------:R-:W-:Y:S01]  /*08e0*/  @!P3 MOV R8, R10 ;  /* 0x0000000a0008b202 */ /* 0x000fe20000000f00 */
[----:B------:R-:W-:-:S02]  /*08f0*/  IMAD.SHL.U32 R2, R4, 0x8, RZ ;  /* 0x0000000804027824 */ /* 0x000fc400078e00ff */
[----:B------:R-:W-:Y:S02]  /*0900*/  @P3 IMAD R0, R28, R7, R3 ;  /* 0x000000071c003224 */ /* 0x000fe400078e0203 */
[----:B------:R-:W-:Y:S01]  /*0910*/  @!P3 IMAD.IADD R0, R11, 0x1, R5 ;  /* 0x000000010b00b824 */ /* 0x000fe200078e0205 */
[----:B--2---:R-:W2:Y:S01]  /*0920*/  @P1 LDC R12, c[0x0][0x2e4] ;  /* 0x0000b900ff0c1b82 */ /* 0x004ea20000000800 */
[----:B------:R-:W-:Y:S01]  /*0930*/  IADD3 R8, P4, R2, R8, RZ ;  /* 0x0000000802087210 */ /* 0x000fe20007f9e0ff */
[----:B------:R-:W-:Y:S01]  /*0940*/  @P2 IMAD.MOV.U32 R3, RZ, RZ, 0x1 ;  /* 0x00000001ff032424 */ /* 0x000fe200078e00ff */
[----:B------:R-:W-:Y:S01]  /*0950*/  LOP3.LUT P1, RZ, R146, 0x7, RZ, 0xc0, !PT ;  /* 0x0000000792ff7812 */ /* 0x000fe2000782c0ff */
[----:B------:R-:W-:-:S04]  /*0960*/  IMAD R6, R6, UR4, RZ ;  /* 0x0000000406067c24 */ /* 0x000fc8000f8e02ff */
[----:B------:R-:W4:Y:S01]  /*0970*/  @P2 LDC R19, c[0x0][0x2c0] ;  /* 0x0000b000ff132b82 */ /* 0x000f220000000800 */
[----:B---3--:R-:W-:Y:S02]  /*0980*/  @P2 IMAD R18, R15, R14, RZ ;  /* 0x0000000e0f122224 */ /* 0x008fe400078e02ff */
[----:B------:R-:W-:Y:S02]  /*0990*/  IMAD.IADD R14, R66, 0x1, -R147 ;  /* 0x00000001420e7824 */ /* 0x000fe400078e0a93 */
[----:B------:R-:W-:Y:S02]  /*09a0*/  IMAD R6, R27, UR5, R6 ;  /* 0x000000051b067c24 */ /* 0x000fe4000f8e0206 */
[----:B-1----:R-:W-:Y:S01]  /*09b0*/  @P0 IMAD R4, R46, R9, RZ ;  /* 0x000000092e040224 */ /* 0x002fe200078e02ff */
[----:B------:R-:W-:-:S04]  /*09c0*/  LEA.HI.X.SX32 R9, R2, R0, 0x1, P4 ;  /* 0x0000000002097211 */ /* 0x000fc800020f0eff */
[----:B------:R-:W-:Y:S01]  /*09d0*/  @P0 SEL R0, R4, R28, !P3 ;  /* 0x0000001c04000207 */ /* 0x000fe20005800000 */
[----:B------:R-:W-:Y:S01]  /*09e0*/  IMAD.WIDE.U32 R8, R27, UR4, R8 ;  /* 0x000000041b087c25 */ /* 0x000fe2000f8e0008 */
[----:B------:R-:W-:Y:S02]  /*09f0*/  SHF.R.S32.HI R4, RZ, 0x3, R13 ;  /* 0x00000003ff047819 */ /* 0x000fe4000001140d */
[----:B--2---:R-:W-:Y:S01]  /*0a00*/  @!P2 MOV R18, R12 ;  /* 0x0000000c0012a202 */ /* 0x004fe20000000f00 */
[----:B------:R-:W-:Y:S01]  /*0a10*/  @!P2 IMAD R3, R12, R16, RZ ;  /* 0x000000100c03a224 */ /* 0x000fe200078e02ff */
[CC--:B------:R-:W-:Y:S01]  /*0a20*/  ISETP.GE.AND P3, PT, R4.reuse, R14.reuse, PT ;  /* 0x0000000e0400720c */ /* 0x0c0fe20003f66270 */
[----:B------:R-:W-:Y:S01]  /*0a30*/  VIADD R20, R4, 0x10 ;  /* 0x0000001004147836 */ /* 0x000fe20000000000 */
[----:B------:R-:W-:Y:S01]  /*0a40*/  SHF.R.S32.HI R5, RZ, 0x1f, R4 ;  /* 0x0000001fff057819 */ /* 0x000fe20000011404 */
[----:B------:R-:W-:Y:S01]  /*0a50*/  IMAD R3, R46, R3, RZ ;  /* 0x000000032e037224 */ /* 0x000fe200078e02ff */
[C---:B------:R-:W-:Y:S01]  /*0a60*/  IADD3 R23, R4.reuse, 0x30, RZ ;  /* 0x0000003004177810 */ /* 0x040fe20007ffe0ff */
[C---:B------:R-:W-:Y:S01]  /*0a70*/  VIADD R21, R4.reuse, 0x20 ;  /* 0x0000002004157836 */ /* 0x040fe20000000000 */
[----:B------:R-:W-:Y:S01]  /*0a80*/  @!P0 CS2R R16, SRZ ;  /* 0x0000000000108805 */ /* 0x000fe2000001ff00 */
[C---:B------:R-:W-:Y:S01]  /*0a90*/  VIADD R25, R4.reuse, 0x40 ;  /* 0x0000004004197836 */ /* 0x040fe20000000000 */
[--C-:B------:R-:W-:Y:S01]  /*0aa0*/  @P0 SHF.R.S32.HI R17, RZ, 0x1f, R0.reuse ;  /* 0x0000001fff110819 */ /* 0x100fe20000011400 */
[----:B------:R-:W-:Y:S01]  /*0ab0*/  @P0 IMAD.MOV.U32 R16, RZ, RZ, R0 ;  /* 0x000000ffff100224 */ /* 0x000fe200078e0000 */
[----:B------:R-:W-:Y:S01]  /*0ac0*/  SEL R15, R3, RZ, !P0 ;  /* 0x000000ff030f7207 */ /* 0x000fe20004000000 */
[----:B------:R-:W-:Y:S01]  /*0ad0*/  @!P2 IMAD.MOV.U32 R19, RZ, RZ, 0x1 ;  /* 0x00000001ff13a424 */ /* 0x000fe200078e00ff */
[-C--:B------:R-:W-:Y:S01]  /*0ae0*/  ISETP.GE.OR P5, PT, R4, R14.reuse, P1 ;  /* 0x0000000e0400720c */ /* 0x080fe20000fa6670 */
[----:B------:R-:W-:Y:S01]  /*0af0*/  IMAD.WIDE R2, R250, 0x80, R4 ;  /* 0x00000080fa027825 */ /* 0x000fe200078e0204 */
[----:B------:R-:W-:-:S02]  /*0b00*/  ISETP.GE.AND P4, PT, R20, R14, PT ;  /* 0x0000000e1400720c */ /* 0x000fc40003f86270 */
[-C--:B------:R-:W-:Y:S01]  /*0b10*/  ISETP.GE.AND P2, PT, R21, R14.reuse, PT ;  /* 0x0000000e1500720c */ /* 0x080fe20003f46270 */
[----:B------:R-:W-:Y:S01]  /*0b20*/  IMAD.IADD R7, R9, 0x1, R6 ;  /* 0x0000000109077824 */ /* 0x000fe200078e0206 */
[-C--:B------:R-:W-:Y:S02]  /*0b30*/  ISETP.GE.AND P0, PT, R23, R14.reuse, PT ;  /* 0x0000000e1700720c */ /* 0x080fe40003f06270 */
[----:B------:R-:W-:Y:S02]  /*0b40*/  ISETP.GE.AND P6, PT, R25, R14, PT ;  /* 0x0000000e1900720c */ /* 0x000fe40003fc6270 */
[----:B------:R-:W-:Y:S01]  /*0b50*/  IADD3 R26, R4, 0x50, RZ ;  /* 0x00000050041a7810 */ /* 0x000fe20007ffe0ff */
[----:B----4-:R-:W-:Y:S10]  /*0b60*/  @P3 BRA `(.L_x_1946) ;  /* 0x0000000000283947 */ /* 0x010ff40003800000 */
        /* <DEDUP_REMOVED lines=10> */
.L_x_1946:
[----:B------:R-:W-:Y:S05]  /*0c10*/  BSYNC B0 ;  /* 0x0000000000007941 */ /* 0x000fea0003800000 */
.L_x_1945:
        /* <DEDUP_REMOVED lines=17> */
.L_x_1948:
[----:B------:R-:W-:Y:S05]  /*0d30*/  BSYNC B0 ;  /* 0x0000000000007941 */ /* 0x000fea0003800000 */
.L_x_1947:
        /* <DEDUP_REMOVED lines=17> */
.L_x_1950:
[----:B------:R-:W-:Y:S05]  /*0e50*/  BSYNC B0 ;  /* 0x0000000000007941 */ /* 0x000fea0003800000 */
.L_x_1949:
        /* <DEDUP_REMOVED lines=16> */
.L_x_1952:
[----:B------:R-:W-:Y:S05]  /*0f60*/  BSYNC B0 ;  /* 0x0000000000007941 */ /* 0x000fea0003800000 */
.L_x_1951:
        /* <DEDUP_REMOVED lines=16> */
.L_x_1954:
[----:B------:R-:W-:Y:S05]  /*1070*/  BSYNC B0 ;  /* 0x0000000000007941 */ /* 0x000fea0003800000 */
.L_x_1953:
        /* <DEDUP_REMOVED lines=18> */
.L_x_1956:
[----:B------:R-:W-:Y:S05]  /*11a0*/  BSYNC B0 ;  /* 0x0000000000007941 */ /* 0x000fea0003800000 */
.L_x_1955:
        /* <DEDUP_REMOVED lines=15> */
.L_x_1958:
[----:B------:R-:W-:Y:S05]  /*12a0*/  BSYNC B0 ;  /* 0x0000000000007941 */ /* 0x000fea0003800000 */
.L_x_1957:
        /* <DEDUP_REMOVED lines=17> */
.L_x_1960:
[----:B------:R-:W-:Y:S05]  /*13c0*/  BSYNC B0 ;  /* 0x0000000000007941 */ /* 0x000fea0003800000 */
.L_x_1959:
        /* <DEDUP_REMOVED lines=11> */
.L_x_1962:
[----:B------:R-:W-:Y:S05]  /*1480*/  BSYNC B0 ;  /* 0x0000000000007941 */ /* 0x000fea0003800000 */
.L_x_1961:
        /* <DEDUP_REMOVED lines=15> */
.L_x_1964:
[----:B------:R-:W-:Y:S05]  /*1580*/  BSYNC B0 ;  /* 0x0000000000007941 */ /* 0x000fea0003800000 */
.L_x_1963:
        /* <DEDUP_REMOVED lines=10> */
.L_x_1966:
[----:B------:R-:W-:Y:S05]  /*1630*/  BSYNC B0 ;  /* 0x0000000000007941 */ /* 0x000fea0003800000 */
.L_x_1965:
        /* <DEDUP_REMOVED lines=10> */
.L_x_1968:
[----:B------:R-:W-:Y:S05]  /*16e0*/  BSYNC B0 ;  /* 0x0000000000007941 */ /* 0x000fea0003800000 */
.L_x_1967:
        /* <DEDUP_REMOVED lines=10> */
.L_x_1970:
[----:B------:R-:W-:Y:S05]  /*1790*/  BSYNC B0 ;  /* 0x0000000000007941 */ /* 0x000fea0003800000 */
.L_x_1969:
        /* <DEDUP_REMOVED lines=10> */
.L_x_1972:
[----:B------:R-:W-:Y:S05]  /*1840*/  BSYNC B0 ;  /* 0x0000000000007941 */ /* 0x000fea0003800000 */
.L_x_1971:
        /* <DEDUP_REMOVED lines=10> */
.L_x_1974:
[----:B------:R-:W-:Y:S05]  /*18f0*/  BSYNC B0 ;  /* 0x0000000000007941 */ /* 0x000fea0003800000 */
.L_x_1973:
        /* <DEDUP_REMOVED lines=10> */
.L_x_1944:
[----:B------:R-:W1:Y:S01]  /*19a0*/  LDC R16, c[0x0][0x278] ;  /* 0x00009e00ff107b82 */ /* 0x000e620000000800 */
[----:B------:R-:W-:Y:S01]  /*19b0*/  ISETP.NE.AND P2, PT, R28, -0x1, PT ;  /* 0xffffffff1c00780c */ /* 0x000fe20003f45270 */
[----:B------:R-:W-:Y:S01]  /*19c0*/  ULDC.64 UR4, c[0x0][0x258] ;  /* 0x0000960000047ab9 */ /* 0x000fe20000000a00 */
[----:B------:R-:W-:Y:S01]  /*19d0*/  IABS R10, R27 ;  /* 0x0000001b000a7213 */ /* 0x000fe20000000000 */
[----:B------:R-:W-:Y:S01]  /*19e0*/  VIADD R65, R248, 0xffffffff ;  /* 0xfffffffff8417836 */ /* 0x000fe20000000000 */
[----:B------:R-:W-:-:S03]  /*19f0*/  IADD3 R32, -R147, R66, RZ ;  /* 0x0000004293207210 */ /* 0x000fc60007ffe1ff */
[----:B------:R-:W2:Y:S02]  /*1a00*/  S2UR UR6, SR_CgaCtaId ;  /* 0x00000000000679c3 */ /* 0x000ea40000008800 */
[----:B------:R3:W-:Y:S04]  /*1a10*/  STL [R1+0x3c], R32 ;  /* 0x00003c2001007387 */ /* 0x0007e80000100800 */
[----:B----4-:R-:W-:Y:S02]  /*1a20*/  @!P2 SHF.R.S32.HI R9, RZ, 0x1f, R46 ;  /* 0x0000001fff09a819 */ /* 0x010fe4000001142e */
[----:B------:R-:W4:Y:S01]  /*1a30*/  @!P2 LDC.64 R6, c[0x0][0x228] ;  /* 0x00008a00ff06ab82 */ /* 0x000f220000000a00 */
[----:B-1----:R-:W-:-:S07]  /*1a40*/  IABS R11, R16 ;  /* 0x00000010000b7213 */ /* 0x002fce0000000000 */
[----:B------:R-:W1:Y:S01]  /*1a50*/  @P2 LDC.64 R12, c[0x0][0x240] ;  /* 0x00009000ff0c2b82 */ /* 0x000e620000000a00 */
[----:B------:R-:W-:Y:S01]  /*1a60*/  ISETP.NE.AND P6, PT, R16, RZ, PT ;  /* 0x000000ff1000720c */ /* 0x000fe20003fc5270 */
[----:B------:R-:W5:Y:S08]  /*1a70*/  I2F.RP R2, R11 ;  /* 0x0000000b00027306 */ /* 0x000f700000209400 */
[----:B-----5:R-:W5:Y:S02]  /*1a80*/  MUFU.RCP R2, R2 ;  /* 0x0000000200027308 */ /* 0x020f640000001000 */
[----:B-----5:R-:W-:-:S06]  /*1a90*/  VIADD R2, R2, 0xffffffe ;  /* 0x0ffffffe02027836 */ /* 0x020fcc0000000000 */
[----:B------:R-:W5:Y:S02]  /*1aa0*/  F2I.FTZ.U32.TRUNC.NTZ R3, R2 ;  /* 0x0000000200037305 */ /* 0x000f64000021f000 */
[----:B-----5:R-:W-:Y:S02]  /*1ab0*/  IMAD.MOV R0, RZ, RZ, -R3 ;  /* 0x000000ffff007224 */ /* 0x020fe400078e0a03 */
[----:B------:R-:W-:Y:S02]  /*1ac0*/  IMAD.MOV.U32 R2, RZ, RZ, RZ ;  /* 0x000000ffff027224 */ /* 0x000fe400078e00ff */
[----:B------:R-:W-:-:S04]  /*1ad0*/  IMAD R0, R0, R11, RZ ;  /* 0x0000000b00007224 */ /* 0x000fc800078e02ff */
[----:B------:R-:W-:Y:S01]  /*1ae0*/  IMAD.HI.U32 R2, R3, R0, R2 ;  /* 0x0000000003027227 */ /* 0x000fe200078e0002 */
[----:B------:R-:W-:-:S04]  /*1af0*/  LEA.HI R3, R45, R146, RZ, 0x3 ;  /* 0x000000922d037211 */ /* 0x000fc800078f18ff */
[----:B------:R-:W-:Y:S01]  /*1b00*/  SHF.R.S32.HI R8, RZ, 0x3, R3 ;  /* 0x00000003ff087819 */ /* 0x000fe20000011403 */
[----:B------:R-:W-:Y:S01]  /*1b10*/  IMAD.HI.U32 R4, R2, R10, RZ ;  /* 0x0000000a02047227 */ /* 0x000fe200078e00ff */
[----:B------:R-:W-:Y:S02]  /*1b20*/  LOP3.LUT R3, R3, 0xfffffff8, RZ, 0xc0, !PT ;  /* 0xfffffff803037812 */ /* 0x000fe400078ec0ff */
[C---:B------:R-:W-:Y:S01]  /*1b30*/  ISETP.GE.AND P1, PT, R8.reuse, R32, PT ;  /* 0x000000200800720c */ /* 0x040fe20003f26270 */
[C---:B------:R-:W-:Y:S01]  /*1b40*/  VIADD R0, R8.reuse, 0x40 ;  /* 0x0000004008007836 */ /* 0x040fe20000000000 */
[----:B------:R-:W-:Y:S01]  /*1b50*/  IADD3 R44, -R3, R146, RZ ;  /* 0x00000092032c7210 */ /* 0x000fe20007ffe1ff */
[----:B------:R-:W-:Y:S02]  /*1b60*/  IMAD.MOV R2, RZ, RZ, -R4 ;  /* 0x000000ffff027224 */ /* 0x000fe400078e0a04 */
[----:B------:R-:W-:Y:S01]  /*1b70*/  IMAD.SHL.U32 R5, R8, 0x40, RZ ;  /* 0x0000004008057824 */ /* 0x000fe200078e00ff */
[----:B------:R-:W-:Y:S01]  /*1b80*/  ISETP.GE.AND P0, PT, R0, R32, PT ;  /* 0x000000200000720c */ /* 0x000fe20003f06270 */
[----:B------:R-:W-:-:S02]  /*1b90*/  IMAD R0, R11, R2, R10 ;  /* 0x000000020b007224 */ /* 0x000fc400078e020a */
[----:B------:R-:W-:Y:S01]  /*1ba0*/  VIADD R25, R8, 0x10 ;  /* 0x0000001008197836 */ /* 0x000fe20000000000 */
[----:B------:R-:W-:Y:S01]  /*1bb0*/  LOP3.LUT R10, R5, 0x1c0, RZ, 0xc0, !PT ;  /* 0x000001c0050a7812 */ /* 0x000fe200078ec0ff */
[----:B----4-:R-:W-:Y:S01]  /*1bc0*/  @!P2 IMAD R5, R9, R6, RZ ;  /* 0x000000060905a224 */ /* 0x010fe200078e02ff */
[----:B------:R-:W-:Y:S01]  /*1bd0*/  ISETP.GT.U32.AND P4, PT, R11, R0, PT ;  /* 0x000000000b00720c */ /* 0x000fe20003f84070 */
[----:B-1----:R-:W-:Y:S01]  /*1be0*/  @P2 IMAD.WIDE.U32 R2, R28, R12, RZ ;  /* 0x0000000c1c022225 */ /* 0x002fe200078e00ff */
[----:B------:R-:W-:Y:S01]  /*1bf0*/  ISETP.GE.AND P5, PT, R25, R32, PT ;  /* 0x000000201900720c */ /* 0x000fe20003fa6270 */
[----:B------:R-:W1:Y:S02]  /*1c00*/  @!P1 LDC.64 R18, c[0x0][0x210] ;  /* 0x00008400ff129b82 */ /* 0x000e640000000a00 */
[C---:B------:R-:W-:Y:S02]  /*1c10*/  @!P2 IMAD R5, R46.reuse, R7, R5 ;  /* 0x000000072e05a224 */ /* 0x040fe400078e0205 */
[----:B------:R-:W-:-:S04]  /*1c20*/  @!P2 IMAD.WIDE.U32 R6, R46, R6, RZ ;  /* 0x000000062e06a225 */ /* 0x000fc800078e00ff */
[----:B------:R-:W-:Y:S01]  /*1c30*/  @P2 IMAD R3, R28, R13, R3 ;  /* 0x0000000d1c032224 */ /* 0x000fe200078e0203 */
[----:B------:R-:W-:Y:S01]  /*1c40*/  IADD3 R13, R8, 0x50, RZ ;  /* 0x00000050080d7810 */ /* 0x000fe20007ffe0ff */
[----:B------:R-:W-:Y:S01]  /*1c50*/  @!P2 IMAD.IADD R3, R7, 0x1, R5 ;  /* 0x000000010703a824 */ /* 0x000fe200078e0205 */
[-C--:B------:R-:W-:Y:S01]  /*1c60*/  @!P4 IADD3 R0, R0, -R11.reuse, RZ ;  /* 0x8000000b0000c210 */ /* 0x080fe20007ffe0ff */
[----:B------:R-:W-:Y:S01]  /*1c70*/  @!P2 IMAD.MOV.U32 R2, RZ, RZ, R6 ;  /* 0x000000ffff02a224 */ /* 0x000fe200078e0006 */
[----:B------:R-:W-:Y:S01]  /*1c80*/  LOP3.LUT R5, R27, R16, RZ, 0x3c, !PT ;  /* 0x000000101b057212 */ /* 0x000fe200078e3cff */
[----:B------:R-:W-:Y:S01]  /*1c90*/  IMAD.SHL.U32 R48, R44, 0x8, RZ ;  /* 0x000000082c307824 */ /* 0x000fe200078e00ff */
[----:B------:R-:W-:Y:S01]  /*1ca0*/  ISETP.GE.U32.AND P2, PT, R0, R11, PT ;  /* 0x0000000b0000720c */ /* 0x000fe20003f46070 */
[----:B------:R-:W-:Y:S01]  /*1cb0*/  VIADD R40, R8, 0x20 ;  /* 0x0000002008287836 */ /* 0x000fe20000000000 */
[----:B------:R-:W4:Y:S01]  /*1cc0*/  @!P1 LDC.64 R6, c[0x0][0x240] ;  /* 0x00009000ff069b82 */ /* 0x000f220000000a00 */
[----:B------:R-:W-:Y:S01]  /*1cd0*/  @!P4 IADD3 R4, R4, 0x1, RZ ;  /* 0x000000010404c810 */ /* 0x000fe20007ffe0ff */
[----:B------:R-:W5:Y:S01]  /*1ce0*/  @!P5 S2R R24, SR_CgaCtaId ;  /* 0x000000000018d919 */ /* 0x000f620000008800 */
[----:B------:R-:W-:Y:S01]  /*1cf0*/  LOP3.LUT R9, R10, 0x38, R48, 0xf8, !PT ;  /* 0x000000380a097812 */ /* 0x000fe200078ef830 */
[----:B------:R-:W-:Y:S01]  /*1d00*/  VIADD R37, R8, 0x30 ;  /* 0x0000003008257836 */ /* 0x000fe20000000000 */
[----:B------:R-:W-:-:S02]  /*1d10*/  ISETP.GE.AND P3, PT, R5, RZ, PT ;  /* 0x000000ff0500720c */ /* 0x000fc40003f66270 */
[----:B------:R-:W-:Y:S01]  /*1d20*/  SHF.R.U32.HI R10, RZ, 0x3, R10 ;  /* 0x00000003ff0a7819 */ /* 0x000fe2000001160a */
[----:B------:R-:W3:Y:S01]  /*1d30*/  @!P5 LDC.64 R14, c[0x0][0x240] ;  /* 0x00009000ff0edb82 */ /* 0x000ee20000000a00 */
[----:B------:R-:W-:Y:S02]  /*1d40*/  ISETP.GE.AND P4, PT, R40, R32, PT ;  /* 0x000000202800720c */ /* 0x000fe40003f86270 */
[----:B------:R-:W-:Y:S01]  /*1d50*/  @P2 VIADD R4, R4, 0x1 ;  /* 0x0000000104042836 */ /* 0x000fe20000000000 */
[----:B------:R-:W-:Y:S02]  /*1d60*/  LOP3.LUT R10, R9, R10, RZ, 0x3c, !PT ;  /* 0x0000000a090a7212 */ /* 0x000fe400078e3cff */
[----:B------:R-:W-:Y:S01]  /*1d70*/  SHF.R.S32.HI R9, RZ, 0x1f, R8 ;  /* 0x0000001fff097819 */ /* 0x000fe20000011408 */
[----:B------:R-:W-:Y:S01]  /*1d80*/  IMAD.MOV.U32 R28, RZ, RZ, R4 ;  /* 0x000000ffff1c7224 */ /* 0x000fe200078e0004 */
[----:B------:R-:W-:Y:S01]  /*1d90*/  LEA.HI R0, R45, R146, RZ, 0x6 ;  /* 0x000000922d007211 */ /* 0x000fe200078f30ff */
[----:B------:R-:W5:Y:S01]  /*1da0*/  @!P5 LDC.64 R20, c[0x0][0x210] ;  /* 0x00008400ff14db82 */ /* 0x000f620000000a00 */
[----:B------:R-:W-:Y:S01]  /*1db0*/  SHF.R.S32.HI R49, RZ, 0x1f, R48 ;  /* 0x0000001fff317819 */ /* 0x000fe20000011430 */
[----:B------:R-:W-:Y:S01]  /*1dc0*/  IMAD.WIDE R50, R250, 0x80, R8 ;  /* 0x00000080fa327825 */ /* 0x000fe200078e0208 */
[----:B------:R-:W-:-:S02]  /*1dd0*/  IADD3 R2, P2, R48, R2, RZ ;  /* 0x0000000230027210 */ /* 0x000fc40007f5e0ff */
[----:B------:R-:W-:Y:S01]  /*1de0*/  SHF.R.S32.HI R5, RZ, 0x1f, R27 ;  /* 0x0000001fff057819 */ /* 0x000fe2000001141b */
[----:B------:R-:W-:Y:S01]  /*1df0*/  IMAD.SHL.U32 R0, R0, 0x8, RZ ;  /* 0x0000000800007824 */ /* 0x000fe200078e00ff */
[----:B------:R-:W-:Y:S01]  /*1e00*/  @!P3 IADD3 R28, -R28, RZ, RZ ;  /* 0x000000ff1c1cb210 */ /* 0x000fe20007ffe1ff */
[----:B------:R-:W-:Y:S01]  /*1e10*/  IMAD.X R3, R49, 0x1, R3, P2 ;  /* 0x0000000131037824 */ /* 0x000fe200010e0603 */
[----:B------:R-:W-:Y:S01]  /*1e20*/  @!P6 LOP3.LUT R28, RZ, R16, RZ, 0x33, !PT ;  /* 0x00000010ff1ce212 */ /* 0x000fe200078e33ff */
[----:B------:R-:W-:Y:S01]  /*1e30*/  IMAD R5, R5, UR4, RZ ;  /* 0x0000000405057c24 */ /* 0x000fe2000f8e02ff */
[----:B------:R-:W5:Y:S01]  /*1e40*/  @!P4 LDC.64 R16, c[0x0][0x240] ;  /* 0x00009000ff10cb82 */ /* 0x000f620000000a00 */
[----:B------:R-:W-:Y:S01]  /*1e50*/  @!P5 IADD3 R11, P2, R50, 0x10, RZ ;  /* 0x00000010320bd810 */ /* 0x000fe20007f5e0ff */
[----:B------:R-:W-:Y:S01]  /*1e60*/  IMAD.WIDE.U32 R2, R27, UR4, R2 ;  /* 0x000000041b027c25 */ /* 0x000fe2000f8e0002 */
[----:B------:R-:W-:Y:S01]  /*1e70*/  LOP3.LUT R22, R10, 0xfffffe00, R0, 0xf8, !PT ;  /* 0xfffffe000a167812 */ /* 0x000fe200078ef800 */
[----:B------:R-:W5:Y:S01]  /*1e80*/  @!P4 S2R R31, SR_CgaCtaId ;  /* 0x00000000001fc919 */ /* 0x000f620000008800 */
[----:B------:R-:W-:Y:S01]  /*1e90*/  ISETP.GE.AND P6, PT, R37, R32, PT ;  /* 0x000000202500720c */ /* 0x000fe20003fc6270 */
[----:B------:R-:W-:Y:S01]  /*1ea0*/  IMAD R5, R27, UR5, R5 ;  /* 0x000000051b057c24 */ /* 0x000fe2000f8e0205 */
[----:B------:R-:W-:Y:S01]  /*1eb0*/  UMOV UR4, 0x400 ;  /* 0x0000040000047882 */ /* 0x000fe20000000000 */
[----:B------:R-:W-:Y:S01]  /*1ec0*/  @!P5 IMAD.X R0, RZ, RZ, R51, P2 ;  /* 0x000000ffff00d224 */ /* 0x000fe200010e0633 */
[----:B------:R-:W5:Y:S01]  /*1ed0*/  @!P4 LDC.64 R26, c[0x0][0x210] ;  /* 0x00008400ff1acb82 */ /* 0x000f620000000a00 */
[----:B----4-:R-:W-:Y:S01]  /*1ee0*/  @!P1 IMAD R4, R51, R6, RZ ;  /* 0x0000000633049224 */ /* 0x010fe200078e02ff */
[----:B--2---:R-:W-:Y:S01]  /*1ef0*/  ULEA UR4, UR6, UR4, 0x18 ;  /* 0x0000000406047291 */ /* 0x004fe2000f8ec03f */
[----:B------:R-:W-:Y:S01]  /*1f00*/  IMAD.IADD R3, R3, 0x1, R5 ;  /* 0x0000000103037824 */ /* 0x000fe200078e0205 */
[----:B------:R2:W-:Y:S01]  /*1f10*/  STL.64 [R1+0x60], R48 ;  /* 0x0000603001007387 */ /* 0x0005e20000100a00 */
[----:B---3--:R-:W-:-:S02]  /*1f20*/  @!P5 IMAD R0, R0, R14, RZ ;  /* 0x0000000e0000d224 */ /* 0x008fc400078e02ff */
[----:B------:R-:W-:Y:S01]  /*1f30*/  @!P1 IMAD R4, R50, R7, R4 ;  /* 0x0000000732049224 */ /* 0x000fe200078e0204 */
[----:B------:R-:W-:Y:S01]  /*1f40*/  LEA R214, R22, UR4, 0x1 ;  /* 0x0000000416d67c11 */ /* 0x000fe2000f8e08ff */
[C---:B------:R-:W-:Y:S01]  /*1f50*/  @!P1 IMAD.WIDE.U32 R6, R50.reuse, R6, R2 ;  /* 0x0000000632069225 */ /* 0x040fe200078e0002 */
[----:B------:R-:W3:Y:S03]  /*1f60*/  @!P6 S2R R30, SR_CgaCtaId ;  /* 0x00000000001ee919 */ /* 0x000ee60000008800 */
[----:B------:R-:W-:Y:S01]  /*1f70*/  @!P5 IMAD R15, R11, R15, R0 ;  /* 0x0000000f0b0fd224 */ /* 0x000fe200078e0200 */
[----:B------:R-:W-:Y:S01]  /*1f80*/  @!P4 IADD3 R0, P2, R50, 0x20, RZ ;  /* 0x000000203200c810 */ /* 0x000fe20007f5e0ff */
[----:B------:R-:W-:Y:S01]  /*1f90*/  @!P1 IMAD.IADD R12, R7, 0x1, R4 ;  /* 0x00000001070c9824 */ /* 0x000fe200078e0204 */
[C---:B-1----:R-:W-:Y:S01]  /*1fa0*/  @!P1 LEA R10, P3, R6.reuse, R18, 0x1 ;  /* 0x00000012060a9211 */ /* 0x042fe200078608ff */
[----:B------:R-:W-:Y:S01]  /*1fb0*/  @!P5 IMAD.WIDE.U32 R4, R11, R14, R2 ;  /* 0x0000000e0b04d225 */ /* 0x000fe200078e0002 */
[----:B------:R2:W-:Y:S02]  /*1fc0*/  STL.64 [R1+0x40], R50 ;  /* 0x0000403201007387 */ /* 0x0005e40000100a00 */
[----:B------:R-:W-:Y:S01]  /*1fd0*/  @!P1 LEA.HI.X R11, R6, R19, R12, 0x1, P3 ;  /* 0x00000013060b9211 */ /* 0x000fe200018f0c0c */
[----:B------:R-:W-:Y:S01]  /*1fe0*/  @!P4 IMAD.X R7, RZ, RZ, R51, P2 ;  /* 0x000000ffff07c224 */ /* 0x000fe200010e0633 */
[C---:B-----5:R-:W-:Y:S01]  /*1ff0*/  @!P5 LEA R12, P2, R4.reuse, R20, 0x1 ;  /* 0x00000014040cd211 */ /* 0x060fe200078408ff */
[----:B------:R-:W-:Y:S01]  /*2000*/  @!P5 IMAD.IADD R5, R5, 0x1, R15 ;  /* 0x000000010505d824 */ /* 0x000fe200078e020f */
[----:B------:R-:W1:Y:S01]  /*2010*/  @!P6 LDC.64 R18, c[0x0][0x240] ;  /* 0x00009000ff12eb82 */ /* 0x000e620000000a00 */
[----:B------:R-:W-:Y:S01]  /*2020*/  @!P4 IMAD R6, R7, R16, RZ ;  /* 0x000000100706c224 */ /* 0x000fe200078e02ff */
[----:B------:R-:W-:Y:S01]  /*2030*/  ISETP.GE.AND P3, PT, R13, R32, PT ;  /* 0x000000200d00720c */ /* 0x000fe20003f66270 */
[----:B------:R-:W-:Y:S01]  /*2040*/  @!PT LDS RZ, [RZ] ;  /* 0x00000000fffff984 */ /* 0x000fe20000000800 */
[----:B------:R-:W-:Y:S01]  /*2050*/  @!PT LDS RZ, [RZ] ;  /* 0x00000000fffff984 */ /* 0x000fe20000000800 */
[----:B------:R-:W-:Y:S01]  /*2060*/  @!PT LDS RZ, [RZ] ;  /* 0x00000000fffff984 */ /* 0x000fe20000000800 */
[----:B------:R4:W-:Y:S01]  /*2070*/  @!P1 LDGSTS.E.BYPASS.LTC128B.128 [R214], desc[UR24][R10.64] ;  /* 0x000000000ad69fae */ /* 0x0009e2000b901d58 */
[----:B------:R-:W-:Y:S01]  /*2080*/  @!P5 LEA.HI.X R13, R4, R21, R5, 0x1, P2 ;  /* 0x00000015040dd211 */ /* 0x000fe200010f0c05 */
[----:B------:R-:W-:-:S02]  /*2090*/  @!P4 IMAD R6, R0, R17, R6 ;  /* 0x000000110006c224 */ /* 0x000fc400078e0206 */
[----:B------:R-:W-:Y:S01]  /*20a0*/  @!P4 IMAD.WIDE.U32 R4, R0, R16, R2 ;  /* 0x000000100004c225 */ /* 0x000fe200078e0002 */
[----:B------:R-:W5:Y:S01]  /*20b0*/  @!P0 LDC.64 R14, c[0x0][0x240] ;  /* 0x00009000ff0e8b82 */ /* 0x000f620000000a00 */
[----:B------:R-:W-:Y:S02]  /*20c0*/  IADD3 R0, R8, 0x60, RZ ;  /* 0x0000006008007810 */ /* 0x000fe40007ffe0ff */
[----:B------:R-:W-:Y:S01]  /*20d0*/  @!P4 IMAD.IADD R5, R5, 0x1, R6 ;  /* 0x000000010505c824 */ /* 0x000fe200078e0206 */
[----:B------:R-:W-:Y:S02]  /*20e0*/  @!P4 LEA R6, P1, R4, R26, 0x1 ;  /* 0x0000001a0406c211 */ /* 0x000fe400078208ff */
[----:B------:R-:W-:Y:S02]  /*20f0*/  ISETP.GE.AND P2, PT, R0, R32, PT ;  /* 0x000000200000720c */ /* 0x000fe40003f46270 */
[----:B------:R-:W-:Y:S01]  /*2100*/  @!P4 LEA.HI.X R7, R4, R27, R5, 0x1, P1 ;  /* 0x0000001b0407c211 */ /* 0x000fe200008f0c05 */
[----:B------:R-:W2:Y:S01]  /*2110*/  @!P6 LDC.64 R20, c[0x0][0x210] ;  /* 0x00008400ff14eb82 */ /* 0x000ea20000000a00 */
[----:B------:R-:W-:Y:S01]  /*2120*/  @!P6 IADD3 R0, P1, R50, 0x30, RZ ;  /* 0x000000303200e810 */ /* 0x000fe20007f3e0ff */
[----:B------:R-:W-:-:S03]  /*2130*/  VIADD R4, R8, 0x70 ;  /* 0x0000007008047836 */ /* 0x000fc60000000000 */
[----:B------:R-:W-:Y:S02]  /*2140*/  @!P6 IADD3.X R5, RZ, R51, RZ, P1, !PT ;  /* 0x00000033ff05e210 */ /* 0x000fe40000ffe4ff */
[----:B------:R-:W-:Y:S01]  /*2150*/  ISETP.GE.AND P1, PT, R4, R32, PT ;  /* 0x000000200400720c */ /* 0x000fe20003f26270 */
[----:B------:R-:W2:Y:S02]  /*2160*/  @!P0 LDC.64 R16, c[0x0][0x210] ;  /* 0x00008400ff108b82 */ /* 0x000ea40000000a00 */
[----:B-1----:R-:W-:Y:S01]  /*2170*/  @!P6 IMAD R5, R5, R18, RZ ;  /* 0x000000120505e224 */ /* 0x002fe200078e02ff */
[----:B----4-:R-:W-:Y:S02]  /*2180*/  @!P5 MOV R11, 0x400 ;  /* 0x00000400000bd802 */ /* 0x010fe40000000f00 */
[----:B------:R-:W-:-:S03]  /*2190*/  @!P4 MOV R10, 0x400 ;  /* 0x00000400000ac802 */ /* 0x000fc60000000f00 */
[----:B------:R-:W1:Y:S01]  /*21a0*/  @!P2 LDC.64 R34, c[0x0][0x210] ;  /* 0x00008400ff22ab82 */ /* 0x000e620000000a00 */
[----:B------:R-:W-:Y:S02]  /*21b0*/  @!P5 LEA R11, R24, R11, 0x18 ;  /* 0x0000000b180bd211 */ /* 0x000fe400078ec0ff */
[----:B------:R-:W-:Y:S01]  /*21c0*/  @!P4 LEA R10, R31, R10, 0x18 ;  /* 0x0000000a1f0ac211 */ /* 0x000fe200078ec0ff */
[----:B------:R-:W4:Y:S01]  /*21d0*/  @!P3 S2R R24, SR_CgaCtaId ;  /* 0x000000000018b919 */ /* 0x000f220000008800 */
[----:B------:R-:W-:Y:S02]  /*21e0*/  @!P1 IMAD.MOV.U32 R27, RZ, RZ, R3 ;  /* 0x000000ffff1b9224 */ /* 0x000fe400078e0003 */
[C---:B------:R-:W-:Y:S01]  /*21f0*/  @!P5 IMAD R11, R22.reuse, 0x2, R11 ;  /* 0x00000002160bd824 */ /* 0x040fe200078e020b */
[----:B------:R-:W1:Y:S01]  /*2200*/  @!P1 S2R R26, SR_CgaCtaId ;  /* 0x00000000001a9919 */ /* 0x000e620000008800 */
[----:B------:R-:W-:Y:S01]  /*2210*/  @!P4 IMAD R10, R22, 0x2, R10 ;  /* 0x00000002160ac824 */ /* 0x000fe200078e020a */
[----:B------:R-:W1:Y:S02]  /*2220*/  @!P1 LDC.64 R32, c[0x0][0x240] ;  /* 0x00009000ff209b82 */ /* 0x000e640000000a00 */
[----:B------:R3:W-:Y:S01]  /*2230*/  @!P5 LDGSTS.E.BYPASS.LTC128B.128 [R11+0x800], desc[UR24][R12.64] ;  /* 0x008000000c0bdfae */ /* 0x0007e2000b901d58 */
[----:B------:R-:W-:-:S03]  /*2240*/  @!P0 IADD3 R4, P5, R50, 0x40, RZ ;  /* 0x0000004032048810 */ /* 0x000fc60007fbe0ff */
[----:B------:R5:W-:Y:S01]  /*2250*/  @!P4 LDGSTS.E.BYPASS.LTC128B.128 [R10+0x1000], desc[UR24][R6.64] ;  /* 0x01000000060acfae */ /* 0x000be2000b901d58 */
[----:B------:R-:W-:Y:S01]  /*2260*/  ISETP.NE.AND P4, PT, R29, -0x1, PT ;  /* 0xffffffff1d00780c */ /* 0x000fe20003f85270 */
[----:B------:R-:W1:-:S12]  /*2270*/  @!P1 LDC.64 R38, c[0x0][0x210] ;  /* 0x00008400ff269b82 */ /* 0x000e580000000a00 */
[----:B------:R-:W1:Y:S08]  /*2280*/  @P4 LDC.64 R244, c[0x0][0x250] ;  /* 0x00009400fff44b82 */ /* 0x000e700000000a00 */
[----:B------:R-:W1:Y:S01]  /*2290*/  @P4 LDC.64 R242, c[0x0][0x248] ;  /* 0x00009200fff24b82 */ /* 0x000e620000000a00 */
[----:B---3--:R-:W3:Y:S01]  /*22a0*/  @!P0 S2R R13, SR_CgaCtaId ;  /* 0x00000000000d8919 */ /* 0x008ee20000008800 */
[----:B------:R-:W-:Y:S01]  /*22b0*/  @!P6 MOV R12, 0x400 ;  /* 0x00000400000ce802 */ /* 0x000fe20000000f00 */
[----:B-----5:R-:W-:-:S03]  /*22c0*/  @!P6 IMAD R10, R0, R19, R5 ;  /* 0x00000013000ae224 */ /* 0x020fc600078e0205 */
[----:B------:R-:W-:Y:S01]  /*22d0*/  @!P6 LEA R12, R30, R12, 0x18 ;  /* 0x0000000c1e0ce211 */ /* 0x000fe200078ec0ff */
[----:B------:R-:W5:Y:S01]  /*22e0*/  @!P2 S2R R19, SR_CgaCtaId ;  /* 0x000000000013a919 */ /* 0x000f620000008800 */
[----:B------:R-:W-:Y:S01]  /*22f0*/  @!P0 IMAD.X R5, RZ, RZ, R51, P5 ;  /* 0x000000ffff058224 */ /* 0x000fe200028e0633 */
[----:B------:R-:W1:Y:S01]  /*2300*/  @!P3 LDC.64 R30, c[0x0][0x210] ;  /* 0x00008400ff1ebb82 */ /* 0x000e620000000a00 */
[----:B------:R-:W-:-:S04]  /*2310*/  @!P6 IMAD.WIDE.U32 R6, R0, R18, R2 ;  /* 0x000000120006e225 */ /* 0x000fc800078e0002 */
[----:B------:R-:W-:Y:S01]  /*2320*/  @!P0 IMAD R0, R5, R14, RZ ;  /* 0x0000000e05008224 */ /* 0x000fe200078e02ff */
[----:B------:R-:W-:Y:S01]  /*2330*/  @!P6 IADD3 R11, R7, R10, RZ ;  /* 0x0000000a070be210 */ /* 0x000fe20007ffe0ff */
[----:B------:R-:W-:Y:S01]  /*2340*/  IMAD R18, R65, -0x40, R64 ;  /* 0xffffffc041127824 */ /* 0x000fe200078e0240 */
[----:B--2---:R-:W-:Y:S01]  /*2350*/  @!P6 LEA R10, P5, R6, R20, 0x1 ;  /* 0x00000014060ae211 */ /* 0x004fe200078a08ff */
[C---:B------:R-:W-:Y:S02]  /*2360*/  @!P0 IMAD R7, R4.reuse, R15, R0 ;  /* 0x0000000f04078224 */ /* 0x040fe400078e0200 */
[----:B------:R-:W-:Y:S01]  /*2370*/  @!P0 IMAD.WIDE.U32 R4, R4, R14, R2 ;  /* 0x0000000e04048225 */ /* 0x000fe200078e0002 */
[----:B------:R-:W-:Y:S02]  /*2380*/  @!P6 LEA.HI.X R11, R6, R21, R11, 0x1, P5 ;  /* 0x00000015060be211 */ /* 0x000fe400028f0c0b */
[----:B------:R-:W2:Y:S01]  /*2390*/  @!P2 LDC.64 R20, c[0x0][0x240] ;  /* 0x00009000ff14ab82 */ /* 0x000ea20000000a00 */
[----:B------:R-:W-:Y:S01]  /*23a0*/  @!P0 IMAD.IADD R5, R5, 0x1, R7 ;  /* 0x0000000105058824 */ /* 0x000fe200078e0207 */
[----:B------:R-:W-:Y:S01]  /*23b0*/  @!P0 LEA R6, P5, R4, R16, 0x1 ;  /* 0x0000001004068211 */ /* 0x000fe200078a08ff */
[----:B------:R-:W-:-:S02]  /*23c0*/  @!P6 IMAD R0, R22, 0x2, R12 ;  /* 0x000000021600e824 */ /* 0x000fc400078e020c */
[----:B------:R-:W-:Y:S01]  /*23d0*/  @P4 IMAD.IADD R12, R23, 0x1, R29 ;  /* 0x00000001170c4824 */ /* 0x000fe200078e021d */
[----:B------:R-:W-:Y:S02]  /*23e0*/  @!P0 LEA.HI.X R7, R4, R17, R5, 0x1, P5 ;  /* 0x0000001104078211 */ /* 0x000fe400028f0c05 */
[----:B------:R-:W-:Y:S01]  /*23f0*/  @!P0 MOV R5, 0x400 ;  /* 0x0000040000058802 */ /* 0x000fe20000000f00 */
[----:B------:R-:W1:Y:S01]  /*2400*/  @!P3 LDC.64 R16, c[0x0][0x240] ;  /* 0x00009000ff10bb82 */ /* 0x000e620000000a00 */
[----:B------:R5:W-:Y:S01]  /*2410*/  @!P6 LDGSTS.E.BYPASS.LTC128B.128 [R0+0x1800], desc[UR24][R10.64] ;  /* 0x018000000a00efae */ /* 0x000be2000b901d58 */
[----:B------:R-:W-:Y:S02]  /*2420*/  @!P3 MOV R4, 0x400 ;  /* 0x000004000004b802 */ /* 0x000fe40000000f00 */
[----:B---3--:R-:W-:Y:S02]  /*2430*/  @!P0 LEA R5, R13, R5, 0x18 ;  /* 0x000000050d058211 */ /* 0x008fe400078ec0ff */
[----:B----4-:R-:W-:-:S02]  /*2440*/  @!P3 LEA R41, R24, R4, 0x18 ;  /* 0x000000041829b211 */ /* 0x010fc400078ec0ff */
[----:B------:R-:W-:Y:S01]  /*2450*/  @P4 IADD3 R4, R23, R29, RZ ;  /* 0x0000001d17044210 */ /* 0x000fe20007ffe0ff */
[----:B------:R-:W-:Y:S01]  /*2460*/  @!P0 IMAD R5, R22, 0x2, R5 ;  /* 0x0000000216058824 */ /* 0x000fe200078e0205 */
[CC--:B------:R-:W-:Y:S02]  /*2470*/  ISETP.GE.AND P5, PT, R25.reuse, R18.reuse, PT ;  /* 0x000000121900720c */ /* 0x0c0fe40003fa6270 */
[----:B------:R-:W-:Y:S02]  /*2480*/  ISETP.GE.AND P6, PT, R25, R18, PT ;  /* 0x000000121900720c */ /* 0x000fe40003fc6270 */
[----:B------:R3:W-:Y:S01]  /*2490*/  @!P0 LDGSTS.E.BYPASS.LTC128B.128 [R5+0x2000], desc[UR24][R6.64] ;  /* 0x0200000006058fae */ /* 0x0007e2000b901d58 */
[----:B------:R-:W-:Y:S02]  /*24a0*/  @!P3 IADD3 R13, P0, R50, 0x50, RZ ;  /* 0x00000050320db810 */ /* 0x000fe40007f1e0ff */
[----:B------:R-:W-:-:S03]  /*24b0*/  P2R R36, PR, RZ, 0x20 ;  /* 0x00000020ff247803 */ /* 0x000fc60000000000 */
[----:B------:R-:W-:Y:S01]  /*24c0*/  @!P3 IMAD.X R15, RZ, RZ, R51, P0 ;  /* 0x000000ffff0fb224 */ /* 0x000fe200000e0633 */
[----:B------:R-:W-:Y:S02]  /*24d0*/  @!P2 IADD3 R14, P0, R50, 0x60, RZ ;  /* 0x00000060320ea810 */ /* 0x000fe40007f1e0ff */
[----:B-----5:R-:W-:Y:S01]  /*24e0*/  @!P2 MOV R0, 0x400 ;  /* 0x000004000000a802 */ /* 0x020fe20000000f00 */
[----:B------:R-:W-:Y:S01]  /*24f0*/  @!P3 IMAD.MOV.U32 R11, RZ, RZ, R3 ;  /* 0x000000ffff0bb224 */ /* 0x000fe200078e0003 */
[----:B------:R-:W-:Y:S02]  /*2500*/  @!P3 MOV R10, R2 ;  /* 0x00000002000ab202 */ /* 0x000fe40000000f00 */
[----:B------:R-:W-:Y:S02]  /*2510*/  @!P2 LEA R42, R19, R0, 0x18 ;  /* 0x00000000132aa211 */ /* 0x000fe400078ec0ff */
[----:B------:R-:W-:Y:S01]  /*2520*/  @!P1 MOV R0, 0x400 ;  /* 0x0000040000009802 */ /* 0x000fe20000000f00 */
[----:B-1----:R-:W-:-:S03]  /*2530*/  @!P3 IMAD.WIDE.U32 R10, R13, R16, R10 ;  /* 0x000000100d0ab225 */ /* 0x002fc600078e000a */
[----:B------:R-:W-:Y:S01]  /*2540*/  @!P1 LEA R43, R26, R0, 0x18 ;  /* 0x000000001a2b9211 */ /* 0x000fe200078ec0ff */
[C---:B------:R-:W-:Y:S02]  /*2550*/  @P4 IMAD R0, R4.reuse, R245, RZ ;  /* 0x000000f504004224 */ /* 0x040fe400078e02ff */
[----:B---3--:R-:W-:Y:S01]  /*2560*/  @P4 IMAD.WIDE.U32 R4, R4, R244, RZ ;  /* 0x000000f404044225 */ /* 0x008fe200078e00ff */
[----:B------:R-:W-:-:S03]  /*2570*/  @!P2 MOV R7, R3 ;  /* 0x000000030007a202 */ /* 0x000fc60000000f00 */
[--C-:B------:R-:W-:Y:S01]  /*2580*/  @!P2 IMAD.MOV.U32 R6, RZ, RZ, R2.reuse ;  /* 0x000000ffff06a224 */ /* 0x100fe200078e0002 */
[----:B------:R-:W-:Y:S01]  /*2590*/  @P4 IADD3 R25, R5, R0, RZ ;  /* 0x0000000005194210 */ /* 0x000fe20007ffe0ff */
[----:B------:R-:W-:Y:S01]  /*25a0*/  @!P2 IMAD.X R0, RZ, RZ, R51, P0 ;  /* 0x000000ffff00a224 */ /* 0x000fe200000e0633 */
[----:B------:R-:W-:Y:S01]  /*25b0*/  @!P1 IADD3 R19, P0, R50, 0x70, RZ ;  /* 0x0000007032139810 */ /* 0x000fe20007f1e0ff */
[----:B------:R-:W-:Y:S02]  /*25c0*/  @!P1 IMAD.MOV.U32 R26, RZ, RZ, R2 ;  /* 0x000000ffff1a9224 */ /* 0x000fe400078e0002 */
[----:B------:R-:W-:Y:S02]  /*25d0*/  @P4 IMAD.MOV.U32 R24, RZ, RZ, R4 ;  /* 0x000000ffff184224 */ /* 0x000fe400078e0004 */
[C---:B------:R-:W-:Y:S02]  /*25e0*/  @P4 IMAD R5, R12.reuse, R243, RZ ;  /* 0x000000f30c054224 */ /* 0x040fe400078e02ff */
[----:B------:R-:W-:-:S04]  /*25f0*/  @P4 IMAD.WIDE.U32 R2, R12, R242, RZ ;  /* 0x000000f20c024225 */ /* 0x000fc800078e00ff */
[----:B------:R-:W-:Y:S01]  /*2600*/  @!P3 IMAD R4, R15, R16, RZ ;  /* 0x000000100f04b224 */ /* 0x000fe200078e02ff */
[----:B------:R-:W-:Y:S01]  /*2610*/  @P4 IADD3 R16, R3, R5, RZ ;  /* 0x0000000503104210 */ /* 0x000fe20007ffe0ff */
[-C--:B--2---:R-:W-:Y:S02]  /*2620*/  @!P2 IMAD R0, R0, R20.reuse, RZ ;  /* 0x000000140000a224 */ /* 0x084fe400078e02ff */
[----:B------:R-:W-:Y:S02]  /*2630*/  @!P3 IMAD R17, R13, R17, R4 ;  /* 0x000000110d11b224 */ /* 0x000fe400078e0204 */
[C---:B------:R-:W-:Y:S02]  /*2640*/  @!P2 IMAD R21, R14.reuse, R21, R0 ;  /* 0x000000150e15a224 */ /* 0x040fe400078e0200 */
[----:B------:R-:W-:-:S04]  /*2650*/  @!P2 IMAD.WIDE.U32 R6, R14, R20, R6 ;  /* 0x000000140e06a225 */ /* 0x000fc800078e0006 */
        /* <DEDUP_REMOVED lines=15> */
.L_x_1975:
[----:B------:R-:W-:Y:S02]  /*2750*/  @!P3 IADD3 R13, R11, R17, RZ ;  /* 0x000000110b0db210 */ /* 0x000fe40007ffe0ff */
[----:B------:R-:W-:Y:S01]  /*2760*/  @!P3 LEA R14, P5, R10, R30, 0x1 ;  /* 0x0000001e0a0eb211 */ /* 0x000fe200078a08ff */
[----:B------:R-:W-:-:S12]  /*2770*/  @P4 BRA `(.L_x_1976) ;  /* 0x0000000000344947 */ /* 0x000fd80003800000 */
        /* <DEDUP_REMOVED lines=13> */
.L_x_1976:
[----:B------:R-:W-:Y:S01]  /*2850*/  @!P3 LEA.HI.X R15, R10, R31, R13, 0x1, P5 ;  /* 0x0000001f0a0fb211 */ /* 0x000fe200028f0c0d */
[----:B------:R-:W-:Y:S01]  /*2860*/  @!P1 IMAD.X R0, RZ, RZ, R51, P0 ;  /* 0x000000ffff009224 */ /* 0x000fe200000e0633 */
[----:B------:R-:W-:Y:S01]  /*2870*/  @!P2 LEA R10, P0, R6, R34, 0x1 ;  /* 0x00000022060aa211 */ /* 0x000fe200078008ff */
[----:B------:R-:W-:Y:S01]  /*2880*/  @!P2 IMAD.IADD R5, R7, 0x1, R21 ;  /* 0x000000010705a824 */ /* 0x000fe200078e0215 */
[----:B------:R-:W-:Y:S01]  /*2890*/  ISETP.NE.AND P5, PT, R36, RZ, PT ;  /* 0x000000ff2400720c */ /* 0x000fe20003fa5270 */
[----:B------:R-:W-:Y:S01]  /*28a0*/  IMAD.WIDE.U32 R2, R8, R242, R48 ;  /* 0x000000f208027225 */ /* 0x000fe200078e0030 */
[----:B------:R-:W-:Y:S01]  /*28b0*/  ULDC.64 UR6, c[0x0][0x260] ;  /* 0x0000980000067ab9 */ /* 0x000fe20000000a00 */
[----:B------:R-:W-:Y:S01]  /*28c0*/  SHF.L.U64.HI R142, R242, 0x6, R243 ;  /* 0x00000006f28e7819 */ /* 0x000fe200000102f3 */
[----:B------:R-:W-:Y:S01]  /*28d0*/  UIADD3 UR20, UR26, -0x61c88647, URZ ;  /* 0x9e3779b91a147890 */ /* 0x000fe2000fffe03f */
[----:B------:R-:W-:Y:S01]  /*28e0*/  @!P2 LEA.HI.X R11, R6, R35, R5, 0x1, P0 ;  /* 0x00000023060ba211 */ /* 0x000fe200000f0c05 */
[----:B------:R-:W-:Y:S01]  /*28f0*/  @!P1 IMAD R0, R0, R32, RZ ;  /* 0x0000002000009224 */ /* 0x000fe200078e02ff */
[----:B------:R-:W-:Y:S01]  /*2900*/  ISETP.GE.AND P0, PT, R8, R18, PT ;  /* 0x000000120800720c */ /* 0x000fe20003f06270 */
[----:B------:R-:W-:Y:S01]  /*2910*/  IMAD R4, R9, R242, RZ ;  /* 0x000000f209047224 */ /* 0x000fe200078e02ff */
[----:B------:R-:W-:Y:S01]  /*2920*/  IADD3 R2, P4, R12, R2, RZ ;  /* 0x000000020c027210 */ /* 0x000fe20007f9e0ff */
[C---:B------:R-:W-:Y:S01]  /*2930*/  @!P1 IMAD R12, R19.reuse, R33, R0 ;  /* 0x00000021130c9224 */ /* 0x040fe200078e0200 */
[----:B------:R-:W-:Y:S01]  /*2940*/  SHF.R.S32.HI R17, RZ, 0x1f, R65 ;  /* 0x0000001fff117819 */ /* 0x000fe20000011441 */
[----:B------:R-:W-:Y:S01]  /*2950*/  @!P3 IMAD R0, R22, 0x2, R41 ;  /* 0x000000021600b824 */ /* 0x000fe200078e0229 */
[----:B------:R-:W-:Y:S01]  /*2960*/  SHF.L.U64.HI R233, R244, 0x6, R245 ;  /* 0x00000006f4e97819 */ /* 0x000fe200000102f5 */
[----:B------:R-:W-:Y:S01]  /*2970*/  IMAD R4, R8, R243, R4 ;  /* 0x000000f308047224 */ /* 0x000fe200078e0204 */
[----:B------:R-:W-:Y:S01]  /*2980*/  SHF.R.S32.HI R140, RZ, 0x5, R140 ;  /* 0x00000005ff8c7819 */ /* 0x000fe2000001148c */
[----:B------:R-:W-:Y:S01]  /*2990*/  @!P1 IMAD.WIDE.U32 R6, R19, R32, R26 ;  /* 0x0000002013069225 */ /* 0x000fe200078e001a */
[----:B------:R-:W-:Y:S01]  /*29a0*/  @!PT LDS RZ, [RZ] ;  /* 0x00000000fffff984 */ /* 0x000fe20000000800 */
[----:B------:R-:W-:Y:S01]  /*29b0*/  @!PT LDS RZ, [RZ] ;  /* 0x00000000fffff984 */ /* 0x000fe20000000800 */
[----:B------:R-:W-:Y:S01]  /*29c0*/  @!PT LDS RZ, [RZ] ;  /* 0x00000000fffff984 */ /* 0x000fe20000000800 */
[----:B------:R1:W-:Y:S01]  /*29d0*/  @!P3 LDGSTS.E.BYPASS.LTC128B.128 [R0+0x2800], desc[UR24][R14.64] ;  /* 0x028000000e00bfae */ /* 0x0003e2000b901d58 */
[----:B------:R-:W-:Y:S01]  /*29e0*/  SHF.R.S32.HI R19, RZ, 0x1f, R28 ;  /* 0x0000001fff137819 */ /* 0x000fe2000001141c */
[----:B------:R-:W-:Y:S01]  /*29f0*/  UIADD3 UR19, UR27, -0x4498517b, URZ ;  /* 0xbb67ae851b137890 */ /* 0x000fe2000fffe03f */
[----:B------:R-:W-:Y:S01]  /*2a00*/  @!P2 IMAD R5, R22, 0x2, R42 ;  /* 0x000000021605a824 */ /* 0x000fe200078e022a */
[----:B------:R-:W-:Y:S01]  /*2a10*/  IADD3.X R3, R16, R3, R4, P4, !PT ;  /* 0x0000000310037210 */ /* 0x000fe200027fe404 */
[----:B------:R-:W-:Y:S01]  /*2a20*/  IMAD.SHL.U32 R144, R242, 0x40, RZ ;  /* 0x00000040f2907824 */ /* 0x000fe200078e00ff */
[----:B------:R-:W-:Y:S01]  /*2a30*/  @!P1 LEA R4, P3, R6, R38, 0x1 ;  /* 0x0000002606049211 */ /* 0x000fe200078608ff */
[----:B------:R-:W-:Y:S01]  /*2a40*/  IMAD.SHL.U32 R232, R244, 0x40, RZ ;  /* 0x00000040f4e87824 */ /* 0x000fe200078e00ff */
[----:B------:R2:W-:Y:S01]  /*2a50*/  @!P2 LDGSTS.E.BYPASS.LTC128B.128 [R5+0x3000], desc[UR24][R10.64] ;  /* 0x030000000a05afae */ /* 0x0005e2000b901d58 */
[----:B------:R-:W-:Y:S01]  /*2a60*/  ISETP.GE.AND P2, PT, R40, R18, PT ;  /* 0x000000122800720c */ /* 0x000fe20003f46270 */
[----:B------:R-:W-:Y:S01]  /*2a70*/  IMAD.WIDE.U32 R30, R28, UR6, R2 ;  /* 0x000000061c1e7c25 */ /* 0x000fe2000f8e0002 */
[----:B------:R-:W-:-:S03]  /*2a80*/  LOP3.LUT R249, R141, UR26, RZ, 0x3c, !PT ;  /* 0x0000001a8df97c12 */ /* 0x000fc6000f8e3cff */
[----:B------:R-:W-:Y:S01]  /*2a90*/  IMAD.MOV.U32 R152, RZ, RZ, R30 ;  /* 0x000000ffff987224 */ /* 0x000fe200078e001e */
[----:B------:R-:W-:Y:S01]  /*2aa0*/  STL.64 [R1+0x50], R30 ;  /* 0x0000501e01007387 */ /* 0x000fe20000100a00 */
[----:B------:R-:W-:Y:S02]  /*2ab0*/  IMAD R250, R250, 0x8, R140 ;  /* 0x00000008fafa7824 */ /* 0x000fe400078e028c */
[----:B------:R-:W-:-:S04]  /*2ac0*/  IMAD.MOV.U32 R212, RZ, RZ, R65 ;  /* 0x000000ffffd47224 */ /* 0x000fc800078e0041 */
[----:B------:R-:W3:Y:S01]  /*2ad0*/  @!P2 S2R R16, SR_CgaCtaId ;  /* 0x000000000010a919 */ /* 0x000ee20000008800 */
[----:B-1----:R-:W1:Y:S01]  /*2ae0*/  @!P0 S2R R15, SR_CgaCtaId ;  /* 0x00000000000f8919 */ /* 0x002e620000008800 */
[----:B------:R-:W-:Y:S02]  /*2af0*/  @!P1 IMAD.IADD R0, R7, 0x1, R12 ;  /* 0x0000000107009824 */ /* 0x000fe400078e020c */
[----:B------:R-:W4:Y:S01]  /*2b00*/  @!P0 LDC.64 R12, c[0x0][0x218] ;  /* 0x00008600ff0c8b82 */ /* 0x000f220000000a00 */
[----:B------:R-:W5:Y:S02]  /*2b10*/  @!P5 S2R R14, SR_CgaCtaId ;  /* 0x00000000000ed919 */ /* 0x000f640000008800 */
[----:B--2---:R-:W-:Y:S01]  /*2b20*/  @!P1 LEA.HI.X R5, R6, R39, R0, 0x1, P3 ;  /* 0x0000002706059211 */ /* 0x004fe200018f0c00 */
[----:B------:R-:W-:Y:S02]  /*2b30*/  @!P1 IMAD R0, R22, 0x2, R43 ;  /* 0x0000000216009824 */ /* 0x000fe400078e022b */
[----:B------:R-:W-:-:S02]  /*2b40*/  IMAD R6, R19, UR6, RZ ;  /* 0x0000000613067c24 */ /* 0x000fc4000f8e02ff */
[----:B------:R-:W2:Y:S01]  /*2b50*/  @!P5 LDC.64 R10, c[0x0][0x218] ;  /* 0x00008600ff0adb82 */ /* 0x000ea20000000a00 */
[----:B------:R3:W-:Y:S01]  /*2b60*/  @!P1 LDGSTS.E.BYPASS.LTC128B.128 [R0+0x3800], desc[UR24][R4.64] ;  /* 0x0380000004009fae */ /* 0x0007e2000b901d58 */
[----:B------:R-:W-:Y:S01]  /*2b70*/  ISETP.GE.AND P1, PT, R37, R18, PT ;  /* 0x000000122500720c */ /* 0x000fe20003f26270 */
[----:B---3--:R-:W-:Y:S01]  /*2b80*/  IMAD R4, R28, UR7, R6 ;  /* 0x000000071c047c24 */ /* 0x008fe2000f8e0206 */
[----:B------:R-:W-:Y:S01]  /*2b90*/  ULDC.64 UR6, c[0x0][0x268] ;  /* 0x00009a0000067ab9 */ /* 0x000fe20000000a00 */
[----:B------:R-:W-:Y:S02]  /*2ba0*/  IMAD R0, R142, R65, RZ ;  /* 0x000000418e007224 */ /* 0x000fe400078e02ff */
[----:B------:R-:W-:Y:S02]  /*2bb0*/  IMAD.IADD R153, R31, 0x1, R4 ;  /* 0x000000011f997824 */ /* 0x000fe400078e0204 */
[----:B------:R-:W-:-:S03]  /*2bc0*/  IMAD.WIDE.U32 R4, R8, R244, R48 ;  /* 0x000000f408047225 */ /* 0x000fc600078e0030 */
[----:B------:R-:W-:Y:S01]  /*2bd0*/  STL.64 [R1+0x48], R152 ;  /* 0x0000489801007387 */ /* 0x000fe20000100a00 */
[----:B------:R-:W-:Y:S01]  /*2be0*/  IMAD R6, R9, R244, RZ ;  /* 0x000000f409067224 */ /* 0x000fe200078e02ff */
[----:B------:R-:W-:Y:S01]  /*2bf0*/  @!P0 MOV R9, 0x400 ;  /* 0x0000040000098802 */ /* 0x000fe20000000f00 */
[----:B------:R-:W-:Y:S01]  /*2c00*/  IMAD R0, R17, R144, R0 ;  /* 0x0000009011007224 */ /* 0x000fe200078e0200 */
[----:B------:R-:W-:Y:S01]  /*2c10*/  IADD3 R20, P4, R24, R4, RZ ;  /* 0x0000000418147210 */ /* 0x000fe20007f9e0ff */
[----:B------:R-:W-:Y:S01]  /*2c20*/  IMAD.WIDE.U32 R2, R65, R144, R152 ;  /* 0x0000009041027225 */ /* 0x000fe200078e0098 */
[----:B-1----:R-:W-:Y:S01]  /*2c30*/  @!P0 LEA R4, R15, R9, 0x18 ;  /* 0x000000090f048211 */ /* 0x002fe200078ec0ff */
[----:B------:R-:W-:Y:S02]  /*2c40*/  STL [R1+0x58], R233 ;  /* 0x000058e901007387 */ /* 0x000fe40000100800 */
[----:B------:R-:W-:Y:S01]  /*2c50*/  IMAD R7, R8, R245, R6 ;  /* 0x000000f508077224 */ /* 0x000fe200078e0206 */
[----:B----4-:R-:W-:Y:S01]  /*2c60*/  @!P0 LEA R6, P3, R2, R12, 0x1 ;  /* 0x0000000c02068211 */ /* 0x010fe200078608ff */
[----:B------:R-:W-:Y:S01]  /*2c70*/  IMAD.IADD R3, R3, 0x1, R0 ;  /* 0x0000000103037824 */ /* 0x000fe200078e0200 */
[----:B------:R-:W-:Y:S01]  /*2c80*/  LEA.HI R12, R45, R146, RZ, 0x4 ;  /* 0x000000922d0c7211 */ /* 0x000fe200078f20ff */
[----:B------:R-:W-:Y:S01]  /*2c90*/  STL [R1+0x38], R232 ;  /* 0x000038e801007387 */ /* 0x000fe20000100800 */
[----:B------:R-:W-:Y:S01]  /*2ca0*/  IADD3.X R21, R25, R5, R7, P4, !PT ;  /* 0x0000000519157210 */ /* 0x000fe200027fe407 */
[----:B------:R-:W-:Y:S01]  /*2cb0*/  @!P0 IMAD R5, R22, 0x2, R4 ;  /* 0x0000000216058824 */ /* 0x000fe200078e0204 */
[----:B------:R-:W-:Y:S01]  /*2cc0*/  @!P0 LEA.HI.X R7, R2, R13, R3, 0x1, P3 ;  /* 0x0000000d02078211 */ /* 0x000fe200018f0c03 */
[----:B------:R-:W1:Y:S01]  /*2cd0*/  @!P1 S2R R25, SR_CgaCtaId ;  /* 0x0000000000199919 */ /* 0x000e620000008800 */
[----:B------:R-:W-:Y:S01]  /*2ce0*/  @!P5 LEA R0, P3, R242, R2, 0x4 ;  /* 0x00000002f200d211 */ /* 0x000fe200078620ff */
[----:B------:R-:W-:Y:S01]  /*2cf0*/  IMAD.WIDE.U32 R26, R28, UR6, R20 ;  /* 0x000000061c1a7c25 */ /* 0x000fe2000f8e0014 */
[----:B------:R-:W-:Y:S01]  /*2d00*/  SHF.R.S32.HI R13, RZ, 0x4, R12 ;  /* 0x00000004ff0d7819 */ /* 0x000fe2000001140c */
[----:B------:R3:W-:Y:S01]  /*2d10*/  @!P0 LDGSTS.E.BYPASS.LTC128B.128 [R5+0x4000], desc[UR24][R6.64] ;  /* 0x0400000006058fae */ /* 0x0007e2000b901d58 */
[----:B------:R-:W-:Y:S01]  /*2d20*/  @!P5 LEA.HI.X R9, R242, R3, R243, 0x4, P3 ;  /* 0x00000003f209d211 */ /* 0x000fe200018f24f3 */
[----:B------:R-:W-:Y:S01]  /*2d30*/  IMAD.MOV.U32 R234, RZ, RZ, R26 ;  /* 0x000000ffffea7224 */ /* 0x000fe200078e001a */
[----:B--2---:R-:W-:Y:S01]  /*2d40*/  @!P5 LEA R4, P4, R0, R10, 0x1 ;  /* 0x0000000a0004d211 */ /* 0x004fe200078808ff */
[----:B------:R-:W-:Y:S01]  /*2d50*/  STL.64 [R1+0x18], R26 ;  /* 0x0000181a01007387 */ /* 0x000fe20000100a00 */
[----:B------:R-:W-:-:S02]  /*2d60*/  ISETP.GE.AND P3, PT, R40, R18, PT ;  /* 0x000000122800720c */ /* 0x000fc40003f66270 */
[----:B------:R-:W-:Y:S02]  /*2d70*/  ISETP.GE.AND P0, PT, R37, R18, PT ;  /* 0x000000122500720c */ /* 0x000fe40003f06270 */
[----:B---3--:R-:W-:Y:S02]  /*2d80*/  LEA.HI R6, R12, R13, RZ, 0x1 ;  /* 0x0000000d0c067211 */ /* 0x008fe400078f08ff */
[----:B------:R-:W-:Y:S02]  /*2d90*/  @!P5 LEA.HI.X R5, R0, R11, R9, 0x1, P4 ;  /* 0x0000000b0005d211 */ /* 0x000fe400020f0c09 */
[----:B------:R-:W-:Y:S02]  /*2da0*/  LOP3.LUT R6, R6, 0xfffffffe, RZ, 0xc0, !PT ;  /* 0xfffffffe06067812 */ /* 0x000fe400078ec0ff */
[----:B------:R-:W-:Y:S02]  /*2db0*/  @!P5 MOV R0, 0x400 ;  /* 0x000004000000d802 */ /* 0x000fe40000000f00 */
[----:B------:R-:W-:Y:S01]  /*2dc0*/  @!P2 MOV R7, 0x400 ;  /* 0x000004000007a802 */ /* 0x000fe20000000f00 */
[----:B------:R-:W-:Y:S01]  /*2dd0*/  IMAD.IADD R24, R13, 0x1, -R6 ;  /* 0x000000010d187824 */ /* 0x000fe200078e0a06 */
[----:B-----5:R-:W-:-:S02]  /*2de0*/  @!P5 LEA R0, R14, R0, 0x18 ;  /* 0x000000000e00d211 */ /* 0x020fc400078ec0ff */
[----:B------:R-:W-:Y:S01]  /*2df0*/  LOP3.LUT R6, R12, 0xfffffff0, RZ, 0xc0, !PT ;  /* 0xfffffff00c067812 */ /* 0x000fe200078ec0ff */
[----:B------:R-:W2:Y:S01]  /*2e00*/  @!P2 LDC.64 R14, c[0x0][0x218] ;  /* 0x00008600ff0eab82 */ /* 0x000ea20000000a00 */
[----:B------:R-:W-:Y:S01]  /*2e10*/  @!P2 LEA R16, R16, R7, 0x18 ;  /* 0x000000071010a211 */ /* 0x000fe200078ec0ff */
[----:B------:R-:W-:Y:S01]  /*2e20*/  @!P5 IMAD R0, R22, 0x2, R0 ;  /* 0x000000021600d824 */ /* 0x000fe200078e0200 */
[----:B------:R-:W-:Y:S01]  /*2e30*/  ISETP.GE.AND P4, PT, R8, R18, PT ;  /* 0x000000120800720c */ /* 0x000fe20003f86270 */
[----:B------:R-:W-:Y:S01]  /*2e40*/  IMAD.IADD R6, R146, 0x1, -R6 ;  /* 0x0000000192067824 */ /* 0x000fe200078e0a06 */
[----:B------:R-:W-:Y:S01]  /*2e50*/  @!P1 MOV R11, 0x400 ;  /* 0x00000400000b9802 */ /* 0x000fe20000000f00 */
[----:B------:R-:W-:Y:S01]  /*2e60*/  IMAD.SHL.U32 R7, R44, 0x40, RZ ;  /* 0x000000402c077824 */ /* 0x000fe200078e00ff */
[----:B------:R3:W-:Y:S01]  /*2e70*/  @!P5 LDGSTS.E.BYPASS.LTC128B.128 [R0+0x4800], desc[UR24][R4.64] ;  /* 0x048000000400dfae */ /* 0x0007e2000b901d58 */
[----:B------:R-:W4:Y:S01]  /*2e80*/  @!P1 LDC.64 R12, c[0x0][0x218] ;  /* 0x00008600ff0c9b82 */ /* 0x000f220000000a00 */
[----:B------:R-:W-:Y:S01]  /*2e90*/  IMAD.SHL.U32 R8, R8, 0x8, RZ ;  /* 0x0000000808087824 */ /* 0x000fe200078e00ff */
[----:B-1----:R-:W-:Y:S01]  /*2ea0*/  @!P1 LEA R11, R25, R11, 0x18 ;  /* 0x0000000b190b9211 */ /* 0x002fe200078ec0ff */
[----:B------:R-:W-:-:S05]  /*2eb0*/  IMAD.SHL.U32 R146, R146, 0x2, RZ ;  /* 0x0000000292927824 */ /* 0x000fca00078e00ff */
[----:B------:R-:W-:Y:S02]  /*2ec0*/  LOP3.LUT R240, R146, 0x6, RZ, 0xc0, !PT ;  /* 0x0000000692f07812 */ /* 0x000fe400078ec0ff */
[----:B---3--:R-:W-:Y:S02]  /*2ed0*/  SHF.R.S32.HI R4, RZ, 0x1f, R6 ;  /* 0x0000001fff047819 */ /* 0x008fe40000011406 */
[----:B------:R-:W-:Y:S02]  /*2ee0*/  LOP3.LUT R0, R7, 0x1c0, RZ, 0xc0, !PT ;  /* 0x000001c007007812 */ /* 0x000fe400078ec0ff */
[----:B------:R-:W-:Y:S01]  /*2ef0*/  LEA.HI R23, R4, R6, RZ, 0x3 ;  /* 0x0000000604177211 */ /* 0x000fe200078f18ff */
[----:B------:R-:W-:Y:S01]  /*2f00*/  IMAD.WIDE.U32 R4, R242, 0x20, RZ ;  /* 0x00000020f2047825 */ /* 0x000fe200078e00ff */
[----:B------:R-:W-:Y:S02]  /*2f10*/  LOP3.LUT R10, R0, 0x8, R8, 0xf8, !PT ;  /* 0x00000008000a7812 */ /* 0x000fe400078ef808 */
[----:B------:R-:W-:Y:S01]  /*2f20*/  SHF.R.U32.HI R7, RZ, 0x3, R0 ;  /* 0x00000003ff077819 */ /* 0x000fe20000011600 */
[----:B------:R-:W-:Y:S01]  /*2f30*/  IMAD.SHL.U32 R0, R243, 0x20, RZ ;  /* 0x00000020f3007824 */ /* 0x000fe200078e00ff */
[----:B------:R-:W-:-:S02]  /*2f40*/  LOP3.LUT R8, R23, 0xfffffff8, RZ, 0xc0, !PT ;  /* 0xfffffff817087812 */ /* 0x000fc400078ec0ff */
[----:B------:R-:W-:Y:S01]  /*2f50*/  @!P2 IADD3 R9, P5, R2, R4, RZ ;  /* 0x000000040209a210 */ /* 0x000fe20007fbe0ff */
[----:B------:R-:W-:Y:S01]  /*2f60*/  @!P1 IMAD R4, R243, 0x30, RZ ;  /* 0x00000030f3049824 */ /* 0x000fe200078e02ff */
[----:B------:R-:W-:Y:S01]  /*2f70*/  LOP3.LUT R25, R10, R7, RZ, 0x3c, !PT ;  /* 0x000000070a197212 */ /* 0x000fe200078e3cff */
[----:B------:R-:W-:Y:S01]  /*2f80*/  IMAD.IADD R29, R6, 0x1, -R8 ;  /* 0x00000001061d7824 */ /* 0x000fe200078e0a08 */
[----:B------:R-:W-:Y:S01]  /*2f90*/  @!P2 IADD3.X R0, R3, R5, R0, P5, !PT ;  /* 0x000000050300a210 */ /* 0x000fe20002ffe400 */
[----:B------:R-:W-:Y:S01]  /*2fa0*/  @!P1 IMAD.WIDE.U32 R2, R242, 0x30, R2 ;  /* 0x00000030f2029825 */ /* 0x000fe200078e0002 */
[----:B--2---:R-:W-:-:S03]  /*2fb0*/  @!P2 LEA R6, P5, R9, R14, 0x1 ;  /* 0x0000000e0906a211 */ /* 0x004fc600078a08ff */
[----:B------:R-:W-:Y:S01]  /*2fc0*/  @!P1 IMAD.IADD R3, R3, 0x1, R4 ;  /* 0x0000000103039824 */ /* 0x000fe200078e0204 */
[----:B------:R-:W-:Y:S01]  /*2fd0*/  @!P2 LEA.HI.X R7, R9, R15, R0, 0x1, P5 ;  /* 0x0000000f0907a211 */ /* 0x000fe200028f0c00 */
[----:B------:R-:W-:Y:S01]  /*2fe0*/  @!P2 IMAD R10, R22, 0x2, R16 ;  /* 0x00000002160aa824 */ /* 0x000fe200078e0210 */
[----:B----4-:R-:W-:Y:S01]  /*2ff0*/  @!P1 LEA R4, P5, R2, R12, 0x1 ;  /* 0x0000000c02049211 */ /* 0x010fe200078a08ff */
[----:B------:R-:W-:Y:S01]  /*3000*/  @!P1 IMAD R8, R22, 0x2, R11 ;  /* 0x0000000216089824 */ /* 0x000fe200078e020b */
[----:B------:R-:W1:Y:S01]  /*3010*/  @!P0 LDC.64 R14, c[0x0][0x220] ;  /* 0x00008800ff0e8b82 */ /* 0x000e620000000a00 */
[----:B------:R-:W-:Y:S01]  /*3020*/  IMAD R0, R233, R65, RZ ;  /* 0x00000041e9007224 */ /* 0x000fe200078e02ff */
[----:B------:R-:W-:Y:S01]  /*3030*/  @!P1 LEA.HI.X R5, R2, R13, R3, 0x1, P5 ;  /* 0x0000000d02059211 */ /* 0x000fe200028f0c03 */
[----:B------:R2:W-:Y:S01]  /*3040*/  @!P2 LDGSTS.E.BYPASS.LTC128B.128 [R10+0x5000], desc[UR24][R6.64] ;  /* 0x05000000060aafae */ /* 0x0005e2000b901d58 */
[----:B------:R-:W-:Y:S02]  /*3050*/  @!P0 IMAD R11, R245, 0x30, RZ ;  /* 0x00000030f50b8824 */ /* 0x000fe400078e02ff */
[----:B------:R-:W-:Y:S01]  /*3060*/  IMAD R9, R17, R232, R0 ;  /* 0x000000e811097224 */ /* 0x000fe200078e0200 */
[----:B------:R3:W-:Y:S01]  /*3070*/  @!P1 LDGSTS.E.BYPASS.LTC128B.128 [R8+0x5800], desc[UR24][R4.64] ;  /* 0x0580000004089fae */ /* 0x0007e2000b901d58 */
[----:B------:R-:W4:Y:S01]  /*3080*/  @!P4 LDC.64 R12, c[0x0][0x220] ;  /* 0x00008800ff0ccb82 */ /* 0x000f220000000a00 */
[----:B------:R-:W-:-:S02]  /*3090*/  IMAD R0, R19, UR6, RZ ;  /* 0x0000000613007c24 */ /* 0x000fc4000f8e02ff */
[----:B------:R-:W0:Y:S02]  /*30a0*/  LDGDEPBAR ;  /* 0x00000000000079af */ /* 0x000e240000000000 */
[----:B------:R-:W-:Y:S02]  /*30b0*/  IMAD R2, R28, UR7, R0 ;  /* 0x000000071c027c24 */ /* 0x000fe4000f8e0200 */
[----:B------:R-:W-:Y:S01]  /*30c0*/  IMAD.SHL.U32 R0, R29, 0x40, RZ ;  /* 0x000000401d007824 */ /* 0x000fe200078e00ff */
[----:B------:R-:W5:Y:S01]  /*30d0*/  @!P6 LDC.64 R18, c[0x0][0x220] ;  /* 0x00008800ff12eb82 */ /* 0x000f620000000a00 */
[----:B------:R-:W-:-:S03]  /*30e0*/  IMAD.IADD R235, R27, 0x1, R2 ;  /* 0x000000011beb7824 */ /* 0x000fc600078e0202 */
[----:B------:R-:W-:Y:S01]  /*30f0*/  LOP3.LUT R0, R0, 0x1c0, RZ, 0xc0, !PT ;  /* 0x000001c000007812 */ /* 0x000fe200078ec0ff */
[----:B------:R-:W-:Y:S01]  /*3100*/  IMAD.WIDE.U32 R2, R65, R232, R234 ;  /* 0x000000e841027225 */ /* 0x000fe200078e00ea */
[----:B------:R-:W-:Y:S02]  /*3110*/  STL.64 [R1+0x10], R234 ;  /* 0x000010ea01007387 */ /* 0x000fe40000100a00 */
[----:B------:R-:W1:Y:S01]  /*3120*/  @!P3 LDC.64 R16, c[0x0][0x220] ;  /* 0x00008800ff10bb82 */ /* 0x000e620000000a00 */
[----:B------:R-:W-:Y:S02]  /*3130*/  IMAD.IADD R3, R3, 0x1, R9 ;  /* 0x0000000103037824 */ /* 0x000fe400078e0209 */
[----:B--2---:R-:W-:Y:S02]  /*3140*/  IMAD.SHL.U32 R6, R24, 0x8, RZ ;  /* 0x0000000818067824 */ /* 0x004fe400078e00ff */
[----:B---3--:R-:W-:Y:S01]  /*3150*/  IMAD.WIDE.U32 R4, R244, 0x20, RZ ;  /* 0x00000020f4047825 */ /* 0x008fe200078e00ff */
[----:B------:R-:W-:-:S04]  /*3160*/  DEPBAR.LE SB0, 0x0 ;  /* 0x000080000000791a */ /* 0x000fc80000000000 */
[----:B------:R-:W-:Y:S01]  /*3170*/  BAR.SYNC.DEFER_BLOCKING 0x0 ;  /* 0x0000000000007b1d */ /* 0x000fe20000010000 */
[----:B------:R-:W-:Y:S01]  /*3180*/  LOP3.LUT R7, R0, 0x8, R6, 0xf8, !PT ;  /* 0x0000000800077812 */ /* 0x000fe200078ef806 */
[----:B------:R-:W-:Y:S01]  /*3190*/  IMAD.SHL.U32 R8, R245, 0x20, RZ ;  /* 0x00000020f5087824 */ /* 0x000fe200078e00ff */
[----:B------:R-:W-:Y:S01]  /*31a0*/  SHF.R.U32.HI R6, RZ, 0x3, R0 ;  /* 0x00000003ff067819 */ /* 0x000fe20000011600 */
[----:B------:R-:W-:Y:S01]  /*31b0*/  IMAD R0, R24, 0x200, R25 ;  /* 0x0000020018007824 */ /* 0x000fe200078e0219 */
[C---:B------:R-:W-:Y:S01]  /*31c0*/  @!P3 IADD3 R10, P1, R2.reuse, R4, RZ ;  /* 0x00000004020ab210 */ /* 0x040fe20007f3e0ff */
[----:B------:R-:W-:Y:S01]  /*31d0*/  IMAD.SHL.U32 R4, R23, 0x40, RZ ;  /* 0x0000004017047824 */ /* 0x000fe200078e00ff */
[----:B------:R-:W-:Y:S02]  /*31e0*/  LOP3.LUT R145, R7, R6, RZ, 0x3c, !PT ;  /* 0x0000000607917212 */ /* 0x000fe400078e3cff */
[----:B----4-:R-:W-:Y:S02]  /*31f0*/  @!P4 LEA R6, P2, R2, R12, 0x1 ;  /* 0x0000000c0206c211 */ /* 0x010fe400078408ff */
[----:B------:R-:W-:-:S02]  /*3200*/  @!P3 IADD3.X R12, R3, R5, R8, P1, !PT ;  /* 0x00000005030cb210 */ /* 0x000fc40000ffe408 */
[----:B------:R-:W-:Y:S02]  /*3210*/  @!P6 LEA R5, P1, R244, R2, 0x4 ;  /* 0x00000002f405e211 */ /* 0x000fe400078220ff */
[----:B------:R-:W-:Y:S02]  /*3220*/  @!P4 LEA.HI.X R7, R2, R13, R3, 0x1, P2 ;  /* 0x0000000d0207c211 */ /* 0x000fe400010f0c03 */
[----:B------:R-:W-:Y:S02]  /*3230*/  LOP3.LUT R143, R4, 0xfffffe00, RZ, 0xc0, !PT ;  /* 0xfffffe00048f7812 */ /* 0x000fe400078ec0ff */
[C---:B------:R-:W-:Y:S01]  /*3240*/  @!P6 LEA.HI.X R9, R244.reuse, R3, R245, 0x4, P1 ;  /* 0x00000003f409e211 */ /* 0x040fe200008f24f5 */
[----:B------:R-:W-:Y:S01]  /*3250*/  @!P0 IMAD.WIDE.U32 R2, R244, 0x30, R2 ;  /* 0x00000030f4028825 */ /* 0x000fe200078e0002 */
[C---:B-----5:R-:W-:Y:S02]  /*3260*/  @!P6 LEA R4, P2, R5.reuse, R18, 0x1 ;  /* 0x000000120504e211 */ /* 0x060fe400078408ff */
[C---:B-1----:R-:W-:Y:S01]  /*3270*/  @!P3 LEA R8, P1, R10.reuse, R16, 0x1 ;  /* 0x000000100a08b211 */ /* 0x042fe200078208ff */
[----:B------:R-:W-:Y:S01]  /*3280*/  @P4 STS.128 [R214+0x6000], RZ ;  /* 0x006000ffd6004388 */ /* 0x000fe20000000c00 */
[----:B------:R-:W-:Y:S01]  /*3290*/  @!P6 LEA.HI.X R5, R5, R19, R9, 0x1, P2 ;  /* 0x000000130505e211 */ /* 0x000fe200010f0c09 */
[----:B------:R-:W-:Y:S01]  /*32a0*/  @!P0 IMAD.IADD R3, R3, 0x1, R11 ;  /* 0x0000000103038824 */ /* 0x000fe200078e020b */
        /* <DEDUP_REMOVED lines=23> */
[----:B------:R-:W-:-:S03]  /*3420*/  R2P PR, R29, 0x6 ;  /* 0x000000061d007804 */ /* 0x000fc60000000000 */
[----:B------:R-:W-:Y:S01]  /*3430*/  @!PT LDS RZ, [RZ] ;  /* 0x00000000fffff984 */ /* 0x000fe20000000800 */
[----:B------:R-:W-:Y:S01]  /*3440*/  @!PT LDS RZ, [RZ] ;  /* 0x00000000fffff984 */ /* 0x000fe20000000800 */
[----:B------:R-:W-:Y:S01]  /*3450*/  @!PT LDS RZ, [RZ] ;  /* 0x00000000fffff984 */ /* 0x000fe20000000800 */
[----:B------:R1:W-:Y:S01]  /*3460*/  @!P0 LDGSTS.E.BYPASS.LTC128B.128 [R214+0x7800], desc[UR24][R6.64] ;  /* 0x0780000006d68fae */ /* 0x0003e2000b901d58 */
[----:B------:R-:W-:Y:S01]  /*3470*/  LEA R195, R2, UR4, 0x1 ;  /* 0x0000000402c37c11 */ /* 0x000fe2000f8e08ff */
[----:B------:R-:W-:Y:S01]  /*3480*/  IMAD.MOV.U32 R2, RZ, RZ, 0x10 ;  /* 0x00000010ff027424 */ /* 0x000fe200078e00ff */
[----:B------:R-:W-:Y:S01]  /*3490*/  SEL R3, R0, 0xffffffe0, !P2 ;  /* 0xffffffe000037807 */ /* 0x000fe20005000000 */
[----:B------:R-:W-:Y:S03]  /*34a0*/  LDSM.16.M88.4 R20, [R188+0x4800] ;  /* 0x00480000bc14783b */ /* 0x000fe60000000200 */
[----:B------:R-:W-:Y:S01]  /*34b0*/  SEL R2, R2, 0xfffffff0, !P1 ;  /* 0xfffffff002027807 */ /* 0x000fe20004800000 */
[----:B--2---:R-:W-:Y:S01]  /*34c0*/  LDSM.16.M88.4 R8, [R188+0x4000] ;  /* 0x00400000bc08783b */ /* 0x004fe20000000200 */
[----:B------:R-:W-:Y:S01]  /*34d0*/  R2P PR, R44, 0x6 ;  /* 0x000000062c007804 */ /* 0x000fe20000000000 */
[----:B------:R-:W-:-:S02]  /*34e0*/  IMAD R196, R3, 0x2, R195 ;  /* 0x0000000203c47824 */ /* 0x000fc400078e02c3 */
[----:B------:R-:W-:Y:S01]  /*34f0*/  LDSM.16.M88.4 R24, [R188+0x5000] ;  /* 0x00500000bc18783b */ /* 0x000fe20000000200 */
[----:B------:R-:W-:Y:S01]  /*3500*/  IMAD R198, R2, 0x2, R195 ;  /* 0x0000000202c67824 */ /* 0x000fe200078e02c3 */
[----:B------:R-:W-:Y:S01]  /*3510*/  SEL R0, R0, 0xffffffe0, !P1 ;  /* 0xffffffe000007807 */ /* 0x000fe20004800000 */
[----:B------:R-:W-:Y:S01]  /*3520*/  IMAD R197, R2, 0x2, R196 ;  /* 0x0000000202c57824 */ /* 0x000fe200078e02c4 */
[----:B------:R-:W-:Y:S03]  /*3530*/  LDSM.16.M88.4 R32, [R188+0x5800] ;  /* 0x00580000bc20783b */ /* 0x000fe60000000200 */
[C---:B------:R-:W-:Y:S01]  /*3540*/  IMAD.IADD R194, R188.reuse, 0x1, R0 ;  /* 0x00000001bcc27824 */ /* 0x040fe200078e0200 */
[----:B------:R-:W2:Y:S04]  /*3550*/  LDSM.16.M88.4 R16, [R195] ;  /* 0x00000000c310783b */ /* 0x000ea80000000200 */
[----:B------:R-:W-:Y:S04]  /*3560*/  LDSM.16.M88.4 R28, [R194+0x4000] ;  /* 0x00400000c21c783b */ /* 0x000fe80000000200 */
[----:B-1----:R-:W1:Y:S04]  /*3570*/  LDSM.16.M88.4 R4, [R195+0x2000] ;  /* 0x00200000c304783b */ /* 0x002e680000000200 */
[----:B------:R-:W3:Y:S04]  /*3580*/  LDSM.16.M88.4 R12, [R198+0x2000] ;  /* 0x00200000c60c783b */ /* 0x000ee80000000200 */
[----:B------:R-:W4:Y:S04]  /*3590*/  LDSM.16.M88.4 R44, [R194+0x5000] ;  /* 0x00500000c22c783b */ /* 0x000f280000000200 */
[----:B------:R-:W5:Y:S04]  /*35a0*/  LDSM.16.M88.4 R36, [R194+0x4800] ;  /* 0x00480000c224783b */ /* 0x000f680000000200 */
[----:B------:R-:W5:Y:S04]  /*35b0*/  LDSM.16.M88.4 R48, [R194+0x5800] ;  /* 0x00580000c230783b */ /* 0x000f680000000200 */
[----:B------:R-:W0:Y:S01]  /*35c0*/  LDGDEPBAR ;  /* 0x00000000000079af */ /* 0x000e220000000000 */
[C---:B--2---:R-:W-:Y:S06]  /*35d0*/  HMMA.16816.F32.BF16 R116, R16.reuse, R8, RZ ;  /* 0x000000081074723c */ /* 0x044fec00000418ff */
[----:B------:R-:W-:Y:S06]  /*35e0*/  HMMA.16816.F32.BF16 R132, R16, R10, RZ ;  /* 0x0000000a1084723c */ /* 0x000fec00000418ff */
[C---:B-1----:R-:W-:Y:S06]  /*35f0*/  HMMA.16816.F32.BF16 R68, R4.reuse, R8, RZ ;  /* 0x000000080444723c */ /* 0x042fec00000418ff */
[C---:B------:R-:W-:Y:S01]  /*3600*/  HMMA.16816.F32.BF16 R80, R4.reuse, R10, RZ ;  /* 0x0000000a0450723c */ /* 0x040fe200000418ff */
[----:B------:R-:W1:Y:S05]  /*3610*/  LDSM.16.M88.4 R8, [R198] ;  /* 0x00000000c608783b */ /* 0x000e6a0000000200 */
[C---:B------:R-:W-:Y:S06]  /*3620*/  HMMA.16816.F32.BF16 R60, R4.reuse, R20, RZ ;  /* 0x00000014043c723c */ /* 0x040fec00000418ff */
[C---:B------:R-:W-:Y:S06]  /*3630*/  HMMA.16816.F32.BF16 R56, R4.reuse, R24, RZ ;  /* 0x000000180438723c */ /* 0x040fec00000418ff */
[C---:B------:R-:W-:Y:S06]  /*3640*/  HMMA.16816.F32.BF16 R52, R4.reuse, R32, RZ ;  /* 0x000000200434723c */ /* 0x040fec00000418ff */
[C---:B------:R-:W-:Y:S06]  /*3650*/  HMMA.16816.F32.BF16 R76, R4.reuse, R22, RZ ;  /* 0x00000016044c723c */ /* 0x040fec00000418ff */
[C---:B------:R-:W-:Y:S06]  /*3660*/  HMMA.16816.F32.BF16 R72, R4.reuse, R26, RZ ;  /* 0x0000001a0448723c */ /* 0x040fec00000418ff */
[----:B------:R-:W-:Y:S06]  /*3670*/  HMMA.16816.F32.BF16 R88, R4, R34, RZ ;  /* 0x000000220458723c */ /* 0x000fec00000418ff */
[----:B------:R-:W-:Y:S01]  /*3680*/  HMMA.16816.F32.BF16 R100, R16, R20, RZ ;  /* 0x000000141064723c */ /* 0x000fe200000418ff */
[----:B------:R-:W-:-:S04]  /*3690*/  VIADD R4, R188, 0x4000 ;  /* 0x00004000bc047836 */ /* 0x000fc80000000000 */
[----:B------:R-:W-:Y:S01]  /*36a0*/  @P2 VIADD R199, R4, 0xffffffc0 ;  /* 0xffffffc004c72836 */ /* 0x000fe20000000000 */
[C---:B------:R-:W-:Y:S01]  /*36b0*/  HMMA.16816.F32.BF16 R128, R16.reuse, R22, RZ ;  /* 0x000000161080723c */ /* 0x040fe200000418ff */
[----:B------:R-:W-:Y:S02]  /*36c0*/  LDSM.16.M88.4 R4, [R196+0x2000] ;  /* 0x00200000c404783b */ /* 0x000fe40000000200 */
[----:B------:R-:W-:Y:S02]  /*36d0*/  IMAD.IADD R193, R0, 0x1, R199 ;  /* 0x0000000100c17824 */ /* 0x000fe400078e02c7 */
[----:B------:R-:W2:Y:S01]  /*36e0*/  LDSM.16.M88.4 R20, [R199] ;  /* 0x00000000c714783b */ /* 0x000ea20000000200 */
[C---:B------:R-:W-:Y:S01]  /*36f0*/  HMMA.16816.F32.BF16 R96, R16.reuse, R24, RZ ;  /* 0x000000181060723c */ /* 0x040fe200000418ff */
[----:B------:R-:W-:Y:S02]  /*3700*/  IMAD R0, R140, 0x10, R147 ;  /* 0x000000108c007824 */ /* 0x000fe400078e0293 */
[----:B------:R-:W-:Y:S03]  /*3710*/  LDSM.16.M88.4 R40, [R199+0x1000] ;  /* 0x00100000c728783b */ /* 0x000fe60000000200 */
[C---:B------:R-:W-:Y:S01]  /*3720*/  HMMA.16816.F32.BF16 R124, R16.reuse, R26, RZ ;  /* 0x0000001a107c723c */ /* 0x040fe200000418ff */
[----:B------:R-:W2:Y:S04]  /*3730*/  LDSM.16.M88.4 R24, [R199+0x800] ;  /* 0x00080000c718783b */ /* 0x000ea80000000200 */
[----:B------:R-:W2:Y:S01]  /*3740*/  LDSM.16.M88.4 R104, [R199+0x1800] ;  /* 0x00180000c768783b */ /* 0x000ea20000000200 */
[----:B------:R-:W-:Y:S06]  /*3750*/  HMMA.16816.F32.BF16 R108, R16, R32, RZ ;  /* 0x00000020106c723c */ /* 0x000fec00000418ff */
[C---:B---3--:R-:W-:Y:S06]  /*3760*/  HMMA.16816.F32.BF16 R112, R12.reuse, R28, R68 ;  /* 0x0000001c0c70723c */ /* 0x048fec0000041844 */
[C---:B----4-:R-:W-:Y:S06]  /*3770*/  HMMA.16816.F32.BF16 R84, R12.reuse, R44, R56 ;  /* 0x0000002c0c54723c */ /* 0x050fec0000041838 */
[C---:B-----5:R-:W-:Y:S06]  /*3780*/  HMMA.16816.F32.BF16 R92, R12.reuse, R36, R60 ;  /* 0x000000240c5c723c */ /* 0x060fec000004183c */
[C---:B------:R-:W-:Y:S06]  /*3790*/  HMMA.16816.F32.BF16 R68, R12.reuse, R48, R52 ;  /* 0x000000300c44723c */ /* 0x040fec0000041834 */
[C---:B------:R-:W-:Y:S06]  /*37a0*/  HMMA.16816.F32.BF16 R80, R12.reuse, R30, R80 ;  /* 0x0000001e0c50723c */ /* 0x040fec0000041850 */
[C---:B------:R-:W-:Y:S06]  /*37b0*/  HMMA.16816.F32.BF16 R76, R12.reuse, R38, R76 ;  /* 0x000000260c4c723c */ /* 0x040fec000004184c */
[C---:B------:R-:W-:Y:S06]  /*37c0*/  HMMA.16816.F32.BF16 R72, R12.reuse, R46, R72 ;  /* 0x0000002e0c48723c */ /* 0x040fec0000041848 */
[----:B------:R-:W-:Y:S06]  /*37d0*/  HMMA.16816.F32.BF16 R56, R12, R50, R88 ;  /* 0x000000320c38723c */ /* 0x000fec0000041858 */
[----:B------:R-:W-:Y:S01]  /*37e0*/  HMMA.16816.F32.BF16 R120, R16, R34, RZ ;  /* 0x000000221078723c */ /* 0x000fe200000418ff */
[----:B------:R-:W3:Y:S05]  /*37f0*/  LDSM.16.M88.4 R16, [R196] ;  /* 0x00000000c410783b */ /* 0x000eea0000000200 */
[C---:B-1----:R-:W-:Y:S06]  /*3800*/  HMMA.16816.F32.BF16 R52, R8.reuse, R28, R116 ;  /* 0x0000001c0834723c */ /* 0x042fec0000041874 */
[C---:B------:R-:W-:Y:S06]  /*3810*/  HMMA.16816.F32.BF16 R12, R8.reuse, R30, R132 ;  /* 0x0000001e080c723c */ /* 0x040fec0000041884 */
[C---:B------:R-:W-:Y:S06]  /*3820*/  HMMA.16816.F32.BF16 R32, R8.reuse, R36, R100 ;  /* 0x000000240820723c */ /* 0x040fec0000041864 */
[C---:B------:R-:W-:Y:S06]  /*3830*/  HMMA.16816.F32.BF16 R28, R8.reuse, R38, R128 ;  /* 0x00000026081c723c */ /* 0x040fec0000041880 */
[C---:B------:R-:W-:Y:S06]  /*3840*/  HMMA.16816.F32.BF16 R60, R8.reuse, R44, R96 ;  /* 0x0000002c083c723c */ /* 0x040fec0000041860 */
        /* <DEDUP_REMOVED lines=11> */
[----:B------:R-:W-:Y:S01]  /*3900*/  SHF.R.S32.HI R5, RZ, 0x1f, R67 ;  /* 0x0000001fff057819 */ /* 0x000fe20000011443 */
[----:B------:R-:W-:Y:S01]  /*3910*/  LDSM.16.M88.4 R8, [R197] ;  /* 0x00000000c508783b */ /* 0x000fe20000000200 */
[----:B------:R-:W-:-:S02]  /*3920*/  IADD3 R4, R64, 0x1, -R66 ;  /* 0x0000000140047810 */ /* 0x000fc40007ffe842 */
[----:B------:R-:W-:Y:S01]  /*3930*/  LEA.HI R5, R5, R67, RZ, 0x2 ;  /* 0x0000004305057211 */ /* 0x000fe200078f10ff */
[----:B---3--:R-:W-:Y:S02]  /*3940*/  HMMA.16816.F32.BF16 R48, R16, R20, R52 ;  /* 0x000000141030723c */ /* 0x008fe40000041834 */
[----:B------:R-:W-:Y:S01]  /*3950*/  IMAD.IADD R4, R4, 0x1, R148 ;  /* 0x0000000104047824 */ /* 0x000fe200078e0294 */
[----:B------:R-:W-:-:S03]  /*3960*/  SHF.R.S32.HI R150, RZ, 0x2, R5 ;  /* 0x00000002ff967819 */ /* 0x000fc60000011405 */
[C---:B------:R-:W-:Y:S02]  /*3970*/  HMMA.16816.F32.BF16 R68, R16.reuse, R22, R12 ;  /* 0x000000161044723c */ /* 0x040fe4000004180c */
[----:B------:R-:W-:Y:S01]  /*3980*/  IMAD.IADD R0, R150, 0x1, R0 ;  /* 0x0000000196007824 */ /* 0x000fe200078e0200 */
[----:B------:R-:W-:Y:S03]  /*3990*/  STL [R1+0x68], R150 ;  /* 0x0000689601007387 */ /* 0x000fe60000100800 */
[C---:B------:R-:W-:Y:S01]  /*39a0*/  HMMA.16816.F32.BF16 R72, R16.reuse, R24, R32 ;  /* 0x000000181048723c */ /* 0x040fe20000041820 */
[--C-:B------:R-:W-:Y:S01]  /*39b0*/  IADD3 R20, R4, 0x8, R0.reuse ;  /* 0x0000000804147810 */ /* 0x100fe20007ffe000 */
[----:B------:R-:W-:Y:S01]  /*39c0*/  VIADD R14, R0, 0x40 ;  /* 0x00000040000e7836 */ /* 0x000fe20000000000 */
[----:B------:R-:W-:Y:S01]  /*39d0*/  IADD3 R22, R4, 0x40, R0 ;  /* 0x0000004004167810 */ /* 0x000fe20007ffe000 */
[----:B------:R-:W-:Y:S01]  /*39e0*/  VIADD R15, R0, 0x48 ;  /* 0x00000048000f7836 */ /* 0x000fe20000000000 */
[C---:B------:R-:W-:Y:S01]  /*39f0*/  VIADDMNMX R210, R4.reuse, R0, R64, PT ;  /* 0x0000000004d27246 */ /* 0x040fe20003800140 */
[C---:B------:R-:W-:Y:S01]  /*3a00*/  HMMA.16816.F32.BF16 R76, R16.reuse, R26, R28 ;  /* 0x0000001a104c723c */ /* 0x040fe2000004181c */
[----:B------:R-:W1:Y:S01]  /*3a10*/  LDSM.16.M88.4 R24, [R193] ;  /* 0x00000000c118783b */ /* 0x000e620000000200 */
[----:B------:R-:W-:Y:S01]  /*3a20*/  IADD3 R21, R4, 0x48, R0 ;  /* 0x0000004804157810 */ /* 0x000fe20007ffe000 */
[----:B------:R-:W-:Y:S01]  /*3a30*/  VIADD R13, R0, 0x8 ;  /* 0x00000008000d7836 */ /* 0x000fe20000000000 */
[----:B------:R-:W-:Y:S01]  /*3a40*/  IADD3 R12, R64, -R149, -R66 ;  /* 0x80000095400c7210 */ /* 0x000fe20007ffe842 */
[----:B------:R-:W2:Y:S01]  /*3a50*/  LDSM.16.M88.4 R4, [R197+0x2000] ;  /* 0x00200000c504783b */ /* 0x000ea20000000200 */
[----:B------:R-:W-:Y:S01]  /*3a60*/  VIMNMX R208, R20, R64, PT ;  /* 0x0000004014d07248 */ /* 0x000fe20003fe0100 */
[----:B------:R-:W-:Y:S01]  /*3a70*/  VIADD R28, R250, 0x4 ;  /* 0x00000004fa1c7836 */ /* 0x000fe20000000000 */
[----:B------:R-:W-:Y:S01]  /*3a80*/  VIADDMNMX R206, R12, R0, RZ, !PT ;  /* 0x000000000cce7246 */ /* 0x000fe200078001ff */
[----:B------:R-:W-:Y:S01]  /*3a90*/  IMAD.SHL.U32 R0, R212, 0x2, RZ ;  /* 0x00000002d4007824 */ /* 0x000fe200078e00ff */
[C---:B------:R-:W-:Y:S01]  /*3aa0*/  VIADDMNMX R204, R12.reuse, R14, RZ, !PT ;  /* 0x0000000e0ccc7246 */ /* 0x040fe200078001ff */
[C---:B------:R-:W-:Y:S01]  /*3ab0*/  HMMA.16816.F32.BF16 R96, R16.reuse, R40, R60 ;  /* 0x000000281060723c */ /* 0x040fe2000004183c */
[----:B------:R-:W-:Y:S01]  /*3ac0*/  VIADDMNMX R203, R12, R15, RZ, !PT ;  /* 0x0000000f0ccb7246 */ /* 0x000fe200078001ff */
[----:B------:R-:W-:Y:S01]  /*3ad0*/  IMAD.WIDE.U32 R14, R28, -0x326172a9, RZ ;  /* 0xcd9e8d571c0e7825 */ /* 0x000fe200078e00ff */
[-C--:B------:R-:W-:Y:S01]  /*3ae0*/  VIMNMX R209, R21, R64.reuse, PT ;  /* 0x0000004015d17248 */ /* 0x080fe20003fe0100 */
[----:B------:R-:W3:Y:S01]  /*3af0*/  LDSM.16.M88.4 R28, [R193+0x800] ;  /* 0x00080000c11c783b */ /* 0x000ee20000000200 */
[----:B------:R-:W-:Y:S01]  /*3b00*/  VIMNMX R207, R22, R64, PT ;  /* 0x0000004016cf7248 */ /* 0x000fe20003fe0100 */
[----:B------:R-:W-:Y:S01]  /*3b10*/  IMAD.WIDE.U32 R20, R247, -0x2daee0ad, RZ ;  /* 0xd2511f53f7147825 */ /* 0x000fe200078e00ff */
[----:B------:R-:W-:Y:S01]  /*3b20*/  VIADDMNMX R205, R12, R13, RZ, !PT ;  /* 0x0000000d0ccd7246 */ /* 0x000fe200078001ff */
[----:B------:R-:W-:Y:S02]  /*3b30*/  HMMA.16816.F32.BF16 R84, R16, R42, R44 ;  /* 0x0000002a1054723c */ /* 0x000fe4000004182c */
[----:B------:R-:W-:Y:S01]  /*3b40*/  VIADD R22, R0, 0x1 ;  /* 0x0000000100167836 */ /* 0x000fe20000000000 */
[----:B------:R-:W-:Y:S01]  /*3b50*/  LOP3.LUT R23, R21, UR27, R0, 0x96, !PT ;  /* 0x0000001b15177c12 */ /* 0x000fe2000f8e9600 */
[----:B------:R-:W-:-:S02]  /*3b60*/  IMAD.WIDE.U32 R12, R250, -0x326172a9, RZ ;  /* 0xcd9e8d57fa0c7825 */ /* 0x000fc400078e00ff */
[----:B------:R-:W-:Y:S01]  /*3b70*/  HMMA.16816.F32.BF16 R88, R16, R104, R88 ;  /* 0x000000681058723c */ /* 0x000fe20000041858 */
[----:B------:R-:W-:Y:S01]  /*3b80*/  LOP3.LUT R0, R21, UR27, R22, 0x96, !PT ;  /* 0x0000001b15007c12 */ /* 0x000fe2000f8e9616 */
[----:B------:R-:W-:Y:S01]  /*3b90*/  IMAD.WIDE.U32 R36, R23, -0x326172a9, RZ ;  /* 0xcd9e8d5717247825 */ /* 0x000fe200078e00ff */
[----:B------:R-:W-:-:S03]  /*3ba0*/  LOP3.LUT R13, R13, R249, RZ, 0x3c, !PT ;  /* 0x000000f90d0d7212 */ /* 0x000fc600078e3cff */
[----:B------:R-:W-:Y:S01]  /*3bb0*/  IMAD.WIDE.U32 R38, R0, -0x326172a9, RZ ;  /* 0xcd9e8d5700267825 */ /* 0x000fe200078e00ff */
[--C-:B------:R-:W-:Y:S01]  /*3bc0*/  LOP3.LUT R140, R37, UR20, R12.reuse, 0x96, !PT ;  /* 0x00000014258c7c12 */ /* 0x100fe2000f8e960c */
[----:B------:R-:W-:Y:S01]  /*3bd0*/  HMMA.16816.F32.BF16 R60, R16, R106, R120 ;  /* 0x0000006a103c723c */ /* 0x000fe20000041878 */
[----:B------:R-:W4:Y:S01]  /*3be0*/  LDSM.16.M88.4 R16, [R193+0x1000] ;  /* 0x00100000c110783b */ /* 0x000f220000000200 */
[----:B------:R-:W-:Y:S01]  /*3bf0*/  IMAD.WIDE.U32 R52, R13, -0x2daee0ad, RZ ;  /* 0xd2511f530d347825 */ /* 0x000fe200078e00ff */
[----:B------:R-:W-:Y:S02]  /*3c00*/  LOP3.LUT R141, R39, UR20, R12, 0x96, !PT ;  /* 0x00000014278d7c12 */ /* 0x000fe4000f8e960c */
[----:B------:R-:W-:Y:S01]  /*3c10*/  LOP3.LUT R13, R15, R249, RZ, 0x3c, !PT ;  /* 0x000000f90f0d7212 */ /* 0x000fe200078e3cff */
[----:B------:R-:W-:Y:S01]  /*3c20*/  IMAD R12, R65, 0x40, R240 ;  /* 0x00000040410c7824 */ /* 0x000fe200078e02f0 */
[----:B------:R-:W-:Y:S01]  /*3c30*/  LOP3.LUT R107, R53, UR19, R20, 0x96, !PT ;  /* 0x00000013356b7c12 */ /* 0x000fe2000f8e9614 */
[-C--:B-1----:R-:W-:Y:S01]  /*3c40*/  HMMA.16816.F32.BF16 R48, R8, R24.reuse, R48 ;  /* 0x000000180830723c */ /* 0x082fe20000041830 */
[----:B------:R-:W-:Y:S01]  /*3c50*/  LOP3.LUT R121, R37, UR20, R14, 0x96, !PT ;  /* 0x0000001425797c12 */ /* 0x000fe2000f8e960e */
[C---:B------:R-:W-:Y:S01]  /*3c60*/  VIADD R0, R12.reuse, 0x1 ;  /* 0x000000010c007836 */ /* 0x040fe20000000000 */
[C---:B------:R-:W-:Y:S01]  /*3c70*/  ISETP.GE.AND P1, PT, R12.reuse, R210, PT ;  /* 0x000000d20c00720c */ /* 0x040fe20003f26270 */
[----:B------:R-:W-:Y:S01]  /*3c80*/  IMAD.WIDE.U32 R54, R13, -0x2daee0ad, RZ ;  /* 0xd2511f530d367825 */ /* 0x000fe200078e00ff */
[----:B------:R-:W-:Y:S01]  /*3c90*/  ISETP.GE.AND P0, PT, R12, R208, PT ;  /* 0x000000d00c00720c */ /* 0x000fe20003f06270 */
[----:B--2---:R-:W-:Y:S01]  /*3ca0*/  HMMA.16816.F32.BF16 R32, R4, R24, R112 ;  /* 0x000000180420723c */ /* 0x004fe20000041870 */
[----:B------:R-:W-:Y:S01]  /*3cb0*/  ISETP.GE.AND P6, PT, R0, R210, PT ;  /* 0x000000d20000720c */ /* 0x000fe20003fc6270 */
[----:B------:R-:W-:Y:S01]  /*3cc0*/  VIADD R13, R12, 0x9 ;  /* 0x000000090c0d7836 */ /* 0x000fe20000000000 */
[----:B------:R-:W-:-:S02]  /*3cd0*/  ISETP.GE.AND P5, PT, R0, R208, PT ;  /* 0x000000d00000720c */ /* 0x000fc40003fa6270 */
[C---:B------:R-:W-:Y:S01]  /*3ce0*/  ISETP.GE.AND P2, PT, R0.reuse, R207, PT ;  /* 0x000000cf0000720c */ /* 0x040fe20003f46270 */
[-C--:B------:R-:W-:Y:S01]  /*3cf0*/  HMMA.16816.F32.BF16 R40, R8, R26.reuse, R68 ;  /* 0x0000001a0828723c */ /* 0x080fe20000041844 */
[----:B------:R-:W-:Y:S02]  /*3d00*/  ISETP.GE.AND P3, PT, R0, R209, PT ;  /* 0x000000d10000720c */ /* 0x000fe40003f66270 */
[----:B------:R-:W-:Y:S02]  /*3d10*/  ISETP.GE.AND P4, PT, R12, R207, PT ;  /* 0x000000cf0c00720c */ /* 0x000fe40003f86270 */
[C---:B------:R-:W-:Y:S01]  /*3d20*/  ISETP.LT.OR P6, PT, R0.reuse, R206, P6 ;  /* 0x000000ce0000720c */ /* 0x040fe200037c1670 */
[----:B------:R-:W-:Y:S01]  /*3d30*/  HMMA.16816.F32.BF16 R56, R4, R26, R80 ;  /* 0x0000001a0438723c */ /* 0x000fe20000041850 */
[C---:B------:R-:W-:Y:S02]  /*3d40*/  ISETP.LT.OR P5, PT, R0.reuse, R205, P5 ;  /* 0x000000cd0000720c */ /* 0x040fe40002fa1670 */
[----:B------:R-:W-:-:S02]  /*3d50*/  ISETP.LT.OR P2, PT, R0, R204, P2 ;  /* 0x000000cc0000720c */ /* 0x000fc40001741670 */
[----:B------:R-:W-:Y:S01]  /*3d60*/  ISETP.LT.OR P3, PT, R0, R203, P3 ;  /* 0x000000cb0000720c */ /* 0x000fe20001f61670 */
[C---:B------:R-:W-:Y:S01]  /*3d70*/  VIADD R0, R12.reuse, 0x8 ;  /* 0x000000080c007836 */ /* 0x040fe20000000000 */
[C---:B------:R-:W-:Y:S01]  /*3d80*/  ISETP.LT.OR P1, PT, R12.reuse, R206, P1 ;  /* 0x000000ce0c00720c */ /* 0x040fe20000f21670 */
[-C--:B---3--:R-:W-:Y:S01]  /*3d90*/  HMMA.16816.F32.BF16 R44, R8, R28.reuse, R72 ;  /* 0x0000001c082c723c */ /* 0x088fe20000041848 */
[C---:B------:R-:W-:Y:S02]  /*3da0*/  ISETP.LT.OR P0, PT, R12.reuse, R205, P0 ;  /* 0x000000cd0c00720c */ /* 0x040fe40000701670 */
[----:B------:R-:W-:Y:S02]  /*3db0*/  ISETP.LT.OR P4, PT, R12, R204, P4 ;  /* 0x000000cc0c00720c */ /* 0x000fe40002781670 */
[----:B------:R-:W-:Y:S01]  /*3dc0*/  FSEL R80, R48, -INF , !P1 ;  /* 0xff80000030507808 */ /* 0x000fe20004800000 */
[----:B------:R-:W-:Y:S01]  /*3dd0*/  HMMA.16816.F32.BF16 R24, R4, R28, R116 ;  /* 0x0000001c0418723c */ /* 0x000fe20000041874 */
[----:B------:R-:W-:-:S02]  /*3de0*/  ISETP.GE.AND P1, PT, R12, R209, PT ;  /* 0x000000d10c00720c */ /* 0x000fc40003f26270 */
[----:B------:R-:W-:Y:S02]  /*3df0*/  FSEL R105, R50, -INF , !P0 ;  /* 0xff80000032697808 */ /* 0x000fe40004000000 */
[----:B------:R-:W-:Y:S01]  /*3e00*/  FSEL R82, R32, -INF , !P4 ;  /* 0xff80000020527808 */ /* 0x000fe20006000000 */
[----:B----4-:R-:W-:Y:S01]  /*3e10*/  HMMA.16816.F32.BF16 R64, R4, R16, R132 ;  /* 0x000000100440723c */ /* 0x010fe20000041884 */
[----:B------:R-:W-:Y:S02]  /*3e20*/  LOP3.LUT R120, R55, UR19, R20, 0x96, !PT ;  /* 0x0000001337787c12 */ /* 0x000fe4000f8e9614 */
[C---:B------:R-:W-:Y:S01]  /*3e30*/  ISETP.GE.AND P0, PT, R0.reuse, R210, PT ;  /* 0x000000d20000720c */ /* 0x040fe20003f06270 */
[----:B------:R-:W1:Y:S01]  /*3e40*/  LDSM.16.M88.4 R20, [R193+0x1800] ;  /* 0x00180000c114783b */ /* 0x000e620000000200 */
[----:B------:R-:W-:Y:S01]  /*3e50*/  ISETP.GE.AND P4, PT, R0, R208, PT ;  /* 0x000000d00000720c */ /* 0x000fe20003f86270 */
[----:B------:R-:W-:-:S04]  /*3e60*/  DEPBAR.LE SB0, 0x0 ;  /* 0x000080000000791a */ /* 0x000fc80000000000 */
[----:B------:R-:W-:Y:S02]  /*3e70*/  ISETP.LT.OR P1, PT, R12, R203, P1 ;  /* 0x000000cb0c00720c */ /* 0x000fe40000f21670 */
[C---:B------:R-:W-:Y:S02]  /*3e80*/  ISETP.LT.OR P0, PT, R0.reuse, R206, P0 ;  /* 0x000000ce0000720c */ /* 0x040fe40000701670 */
[----:B------:R-:W-:Y:S02]  /*3e90*/  ISETP.LT.OR P4, PT, R0, R205, P4 ;  /* 0x000000cd0000720c */ /* 0x000fe40002781670 */
[----:B------:R-:W-:Y:S02]  /*3ea0*/  FSEL R100, R34, -INF , !P1 ;  /* 0xff80000022647808 */ /* 0x000fe40004800000 */
[----:B------:R-:W-:Y:S02]  /*3eb0*/  FSEL R92, R33, -INF , !P2 ;  /* 0xff800000215c7808 */ /* 0x000fe40005000000 */
[----:B------:R-:W-:-:S02]  /*3ec0*/  ISETP.GE.AND P1, PT, R0, R207, PT ;  /* 0x000000cf0000720c */ /* 0x000fc40003f26270 */
[----:B------:R-:W-:Y:S02]  /*3ed0*/  ISETP.GE.AND P2, PT, R0, R209, PT ;  /* 0x000000d10000720c */ /* 0x000fe40003f46270 */
[----:B------:R-:W-:Y:S02]  /*3ee0*/  FSEL R72, R49, -INF , !P6 ;  /* 0xff80000031487808 */ /* 0x000fe40007000000 */
[----:B------:R-:W-:Y:S02]  /*3ef0*/  FSEL R103, R51, -INF , !P5 ;  /* 0xff80000033677808 */ /* 0x000fe40006800000 */
[----:B------:R-:W-:Y:S01]  /*3f00*/  FSEL R81, R40, -INF , !P0 ;  /* 0xff80000028517808 */ /* 0x000fe20004000000 */
[----:B------:R-:W-:Y:S01]  /*3f10*/  HMMA.16816.F32.BF16 R48, R4, R30, R108 ;  /* 0x0000001e0430723c */ /* 0x000fe2000004186c */
[----:B------:R-:W-:Y:S02]  /*3f20*/  FSEL R106, R42, -INF , !P4 ;  /* 0xff8000002a6a7808 */ /* 0x000fe40006000000 */
[----:B------:R-:W-:-:S02]  /*3f30*/  ISETP.GE.AND P6, PT, R13, R210, PT ;  /* 0x000000d20d00720c */ /* 0x000fc40003fc6270 */
[C---:B------:R-:W-:Y:S01]  /*3f40*/  ISETP.GE.AND P5, PT, R13.reuse, R208, PT ;  /* 0x000000d00d00720c */ /* 0x040fe20003fa6270 */
[C---:B------:R-:W-:Y:S01]  /*3f50*/  HMMA.16816.F32.BF16 R28, R8.reuse, R30, R76 ;  /* 0x0000001e081c723c */ /* 0x040fe2000004184c */
[C---:B------:R-:W-:Y:S02]  /*3f60*/  ISETP.GE.AND P0, PT, R13.reuse, R207, PT ;  /* 0x000000cf0d00720c */ /* 0x040fe40003f06270 */
[C---:B------:R-:W-:Y:S02]  /*3f70*/  ISETP.GE.AND P4, PT, R13.reuse, R209, PT ;  /* 0x000000d10d00720c */ /* 0x040fe40003f86270 */
[C---:B------:R-:W-:Y:S01]  /*3f80*/  ISETP.LT.OR P1, PT, R0.reuse, R204, P1 ;  /* 0x000000cc0000720c */ /* 0x040fe20000f21670 */
[----:B------:R-:W-:Y:S01]  /*3f90*/  HMMA.16816.F32.BF16 R76, R8, R18, R84 ;  /* 0x00000012084c723c */ /* 0x000fe20000041854 */
[----:B------:R-:W-:Y:S01]  /*3fa0*/  ISETP.LT.OR P2, PT, R0, R203, P2 ;  /* 0x000000cb0000720c */ /* 0x000fe20001741670 */
[----:B------:R-:W-:Y:S01]  /*3fb0*/  VIADD R0, R12, 0x10 ;  /* 0x000000100c007836 */ /* 0x000fe20000000000 */
[----:B------:R-:W-:-:S02]  /*3fc0*/  ISETP.LT.OR P6, PT, R13, R206, P6 ;  /* 0x000000ce0d00720c */ /* 0x000fc400037c1670 */
[C---:B------:R-:W-:Y:S01]  /*3fd0*/  ISETP.LT.OR P5, PT, R13.reuse, R205, P5 ;  /* 0x000000cd0d00720c */ /* 0x040fe20002fa1670 */
[----:B-1----:R-:W-:Y:S01]  /*3fe0*/  HMMA.16816.F32.BF16 R68, R4, R20, R136 ;  /* 0x000000140444723c */ /* 0x002fe20000041888 */
[C---:B------:R-:W-:Y:S02]  /*3ff0*/  ISETP.LT.OR P0, PT, R13.reuse, R204, P0 ;  /* 0x000000cc0d00720c */ /* 0x040fe40000701670 */
[----:B------:R-:W-:Y:S01]  /*4000*/  ISETP.LT.OR P4, PT, R13, R203, P4 ;  /* 0x000000cb0d00720c */ /* 0x000fe20002781670 */
[----:B------:R-:W-:Y:S01]  /*4010*/  VIADD R13, R12, 0x11 ;  /* 0x000000110c0d7836 */ /* 0x000fe20000000000 */
[----:B------:R-:W-:Y:S02]  /*4020*/  FSEL R94, R35, -INF , !P3 ;  /* 0xff800000235e7808 */ /* 0x000fe40005800000 */
[----:B------:R-:W-:Y:S01]  /*4030*/  FSEL R83, R56, -INF , !P1 ;  /* 0xff80000038537808 */ /* 0x000fe20004800000 */
[----:B------:R-:W-:Y:S01]  /*4040*/  HMMA.16816.F32.BF16 R32, R8, R16, R96 ;  /* 0x000000100820723c */ /* 0x000fe20000041860 */
[----:B------:R-:W-:-:S02]  /*4050*/  FSEL R95, R58, -INF , !P2 ;  /* 0xff8000003a5f7808 */ /* 0x000fc40005000000 */
[----:B------:R-:W-:Y:S02]  /*4060*/  FSEL R93, R57, -INF , !P0 ;  /* 0xff800000395d7808 */ /* 0x000fe40004000000 */
[C---:B------:R-:W-:Y:S02]  /*4070*/  ISETP.GE.AND P3, PT, R0.reuse, R210, PT ;  /* 0x000000d20000720c */ /* 0x040fe40003f66270 */
[C---:B------:R-:W-:Y:S02]  /*4080*/  ISETP.GE.AND P1, PT, R0.reuse, R208, PT ;  /* 0x000000d00000720c */ /* 0x040fe40003f26270 */
[C---:B------:R-:W-:Y:S02]  /*4090*/  ISETP.GE.AND P2, PT, R0.reuse, R207, PT ;  /* 0x000000cf0000720c */ /* 0x040fe40003f46270 */
[----:B------:R-:W-:Y:S02]  /*40a0*/  ISETP.GE.AND P0, PT, R0, R209, PT ;  /* 0x000000d10000720c */ /* 0x000fe40003f06270 */
[----:B------:R-:W-:-:S02]  /*40b0*/  FSEL R102, R43, -INF , !P5 ;  /* 0xff8000002b667808 */ /* 0x000fc40006800000 */
[C---:B------:R-:W-:Y:S02]  /*40c0*/  ISETP.GE.AND P5, PT, R13.reuse, R210, PT ;  /* 0x000000d20d00720c */ /* 0x040fe40003fa6270 */
[C---:B------:R-:W-:Y:S02]  /*40d0*/  ISETP.LT.OR P3, PT, R0.reuse, R206, P3 ;  /* 0x000000ce0000720c */ /* 0x040fe40001f61670 */
[C---:B------:R-:W-:Y:S02]  /*40e0*/  ISETP.LT.OR P1, PT, R0.reuse, R205, P1 ;  /* 0x000000cd0000720c */ /* 0x040fe40000f21670 */
[C---:B------:R-:W-:Y:S02]  /*40f0*/  ISETP.LT.OR P2, PT, R0.reuse, R204, P2 ;  /* 0x000000cc0000720c */ /* 0x040fe40001741670 */
[----:B------:R-:W-:Y:S01]  /*4100*/  ISETP.LT.OR P0, PT, R0, R203, P0 ;  /* 0x000000cb0000720c */ /* 0x000fe20000701670 */
[----:B------:R-:W-:Y:S01]  /*4110*/  VIADD R0, R12, 0x18 ;  /* 0x000000180c007836 */ /* 0x000fe20000000000 */
[----:B------:R-:W-:-:S02]  /*4120*/  ISETP.LT.OR P5, PT, R13, R206, P5 ;  /* 0x000000ce0d00720c */ /* 0x000fc40002fa1670 */
[----:B------:R-:W-:Y:S02]  /*4130*/  FSEL R74, R41, -INF , !P6 ;  /* 0xff800000294a7808 */ /* 0x000fe40007000000 */
[----:B------:R-:W-:Y:S01]  /*4140*/  FSEL R118, R46, -INF , !P1 ;  /* 0xff8000002e767808 */ /* 0x000fe20004800000 */
[----:B------:R-:W-:Y:S01]  /*4150*/  HMMA.16816.F32.BF16 R40, R4, R22, R128 ;  /* 0x000000160428723c */ /* 0x000fe20000041880 */
[----:B------:R-:W-:Y:S02]  /*4160*/  FSEL R104, R24, -INF , !P2 ;  /* 0xff80000018687808 */ /* 0x000fe40005000000 */
[----:B------:R-:W-:Y:S02]  /*4170*/  FSEL R108, R26, -INF , !P0 ;  /* 0xff8000001a6c7808 */ /* 0x000fe40004000000 */
[----:B------:R-:W-:Y:S02]  /*4180*/  FSEL R45, R45, -INF , !P5 ;  /* 0xff8000002d2d7808 */ /* 0x000fe40006800000 */
[----:B------:R-:W-:-:S02]  /*4190*/  ISETP.GE.AND P6, PT, R13, R208, PT ;  /* 0x000000d00d00720c */ /* 0x000fc40003fc6270 */
[----:B------:R-:W-:Y:S02]  /*41a0*/  FSEL R75, R44, -INF , !P3 ;  /* 0xff8000002c4b7808 */ /* 0x000fe40005800000 */
[C---:B------:R-:W-:Y:S02]  /*41b0*/  ISETP.GE.AND P1, PT, R0.reuse, R210, PT ;  /* 0x000000d20000720c */ /* 0x040fe40003f26270 */
[C---:B------:R-:W-:Y:S02]  /*41c0*/  ISETP.GE.AND P2, PT, R0.reuse, R208, PT ;  /* 0x000000d00000720c */ /* 0x040fe40003f46270 */
[C---:B------:R-:W-:Y:S02]  /*41d0*/  ISETP.GE.AND P0, PT, R0.reuse, R207, PT ;  /* 0x000000cf0000720c */ /* 0x040fe40003f06270 */
[-C--:B------:R-:W-:Y:S02]  /*41e0*/  ISETP.GE.AND P5, PT, R0, R209.reuse, PT ;  /* 0x000000d10000720c */ /* 0x080fe40003fa6270 */
[----:B------:R-:W-:-:S02]  /*41f0*/  ISETP.GE.AND P3, PT, R13, R209, PT ;  /* 0x000000d10d00720c */ /* 0x000fc40003f66270 */
[CC--:B------:R-:W-:Y:S02]  /*4200*/  ISETP.LT.OR P6, PT, R13.reuse, R205.reuse, P6 ;  /* 0x000000cd0d00720c */ /* 0x0c0fe400037c1670 */
[C---:B------:R-:W-:Y:S02]  /*4210*/  ISETP.LT.OR P1, PT, R0.reuse, R206, P1 ;  /* 0x000000ce0000720c */ /* 0x040fe40000f21670 */
[C---:B------:R-:W-:Y:S02]  /*4220*/  ISETP.LT.OR P2, PT, R0.reuse, R205, P2 ;  /* 0x000000cd0000720c */ /* 0x040fe40001741670 */
[C---:B------:R-:W-:Y:S02]  /*4230*/  ISETP.LT.OR P0, PT, R0.reuse, R204, P0 ;  /* 0x000000cc0000720c */ /* 0x040fe40000701670 */
[-C--:B------:R-:W-:Y:S01]  /*4240*/  ISETP.LT.OR P5, PT, R0, R203.reuse, P5 ;  /* 0x000000cb0000720c */ /* 0x080fe20002fa1670 */
[----:B------:R-:W-:Y:S01]  /*4250*/  VIADD R0, R12, 0x19 ;  /* 0x000000190c007836 */ /* 0x000fe20000000000 */
[----:B------:R-:W-:-:S02]  /*4260*/  ISETP.LT.OR P3, PT, R13, R203, P3 ;  /* 0x000000cb0d00720c */ /* 0x000fc40001f61670 */
[----:B------:R-:W-:Y:S02]  /*4270*/  FSEL R101, R59, -INF , !P4 ;  /* 0xff8000003b657808 */ /* 0x000fe40006000000 */
[----:B------:R-:W-:Y:S01]  /*4280*/  ISETP.GE.AND P4, PT, R13, R207, PT ;  /* 0x000000cf0d00720c */ /* 0x000fe20003f86270 */
[----:B------:R-:W-:Y:S01]  /*4290*/  HMMA.16816.F32.BF16 R56, R4, R18, R124 ;  /* 0x000000120438723c */ /* 0x000fe2000004187c */
[----:B------:R-:W-:Y:S02]  /*42a0*/  FSEL R134, R47, -INF , !P6 ;  /* 0xff8000002f867808 */ /* 0x000fe40007000000 */
[----:B------:R-:W-:Y:S02]  /*42b0*/  FSEL R47, R27, -INF , !P3 ;  /* 0xff8000001b2f7808 */ /* 0x000fe40005800000 */
[----:B------:R-:W-:Y:S02]  /*42c0*/  ISETP.GE.AND P3, PT, R0, R210, PT ;  /* 0x000000d20000720c */ /* 0x000fe40003f66270 */
[----:B------:R-:W-:Y:S01]  /*42d0*/  ISETP.LT.OR P4, PT, R13, R204, P4 ;  /* 0x000000cc0d00720c */ /* 0x000fe20002781670 */
[----:B------:R-:W-:Y:S01]  /*42e0*/  VIADD R4, R12, 0x20 ;  /* 0x000000200c047836 */ /* 0x000fe20000000000 */
[----:B------:R-:W-:Y:S01]  /*42f0*/  ISETP.LT.OR P3, PT, R0, R206, P3 ;  /* 0x000000ce0000720c */ /* 0x000fe20001f61670 */
[C---:B------:R-:W-:Y:S01]  /*4300*/  VIADD R6, R12.reuse, 0x28 ;  /* 0x000000280c067836 */ /* 0x040fe20000000000 */
[----:B------:R-:W-:Y:S01]  /*4310*/  FSEL R46, R25, -INF , !P4 ;  /* 0xff800000192e7808 */ /* 0x000fe20006000000 */
[----:B------:R-:W-:Y:S01]  /*4320*/  VIADD R5, R12, 0x29 ;  /* 0x000000290c057836 */ /* 0x000fe20000000000 */
[----:B------:R-:W-:Y:S01]  /*4330*/  FSEL R44, R28, -INF , !P1 ;  /* 0xff8000001c2c7808 */ /* 0x000fe20004800000 */
[----:B------:R-:W-:Y:S01]  /*4340*/  HMMA.16816.F32.BF16 R24, R8, R20, R88 ;  /* 0x000000140818723c */ /* 0x000fe20000041858 */
[----:B------:R-:W-:-:S02]  /*4350*/  ISETP.GE.AND P6, PT, R0, R208, PT ;  /* 0x000000d00000720c */ /* 0x000fc40003fc6270 */
[C---:B------:R-:W-:Y:S02]  /*4360*/  ISETP.GE.AND P4, PT, R0.reuse, R207, PT ;  /* 0x000000cf0000720c */ /* 0x040fe40003f86270 */
[----:B------:R-:W-:Y:S01]  /*4370*/  ISETP.GE.AND P1, PT, R0, R209, PT ;  /* 0x000000d10000720c */ /* 0x000fe20003f26270 */
[----:B------:R-:W-:Y:S01]  /*4380*/  HMMA.16816.F32.BF16 R20, R8, R22, R60 ;  /* 0x000000160814723c */ /* 0x000fe2000004183c */
[----:B------:R-:W-:Y:S02]  /*4390*/  FSEL R123, R30, -INF , !P2 ;  /* 0xff8000001e7b7808 */ /* 0x000fe40005000000 */
[----:B------:R-:W-:Y:S02]  /*43a0*/  FSEL R48, R48, -INF , !P0 ;  /* 0xff80000030307808 */ /* 0x000fe40004000000 */
[----:B------:R-:W-:Y:S02]  /*43b0*/  FSEL R50, R50, -INF , !P5 ;  /* 0xff80000032327808 */ /* 0x000fe40006800000 */
[----:B------:R-:W-:Y:S01]  /*43c0*/  FSEL R30, R29, -INF , !P3 ;  /* 0xff8000001d1e7808 */ /* 0x000fe20005800000 */
[----:B------:R-:W-:Y:S01]  /*43d0*/  VIADD R8, R12, 0x38 ;  /* 0x000000380c087836 */ /* 0x000fe20000000000 */
[----:B------:R-:W-:-:S02]  /*43e0*/  ISETP.GE.AND P2, PT, R4, R210, PT ;  /* 0x000000d20400720c */ /* 0x000fc40003f46270 */
[C---:B------:R-:W-:Y:S02]  /*43f0*/  ISETP.GE.AND P0, PT, R4.reuse, R208, PT ;  /* 0x000000d00400720c */ /* 0x040fe40003f06270 */
[C---:B------:R-:W-:Y:S02]  /*4400*/  ISETP.GE.AND P5, PT, R4.reuse, R207, PT ;  /* 0x000000cf0400720c */ /* 0x040fe40003fa6270 */
[----:B------:R-:W-:Y:S02]  /*4410*/  ISETP.GE.AND P3, PT, R4, R209, PT ;  /* 0x000000d10400720c */ /* 0x000fe40003f66270 */
[C---:B------:R-:W-:Y:S02]  /*4420*/  ISETP.LT.OR P6, PT, R0.reuse, R205, P6 ;  /* 0x000000cd0000720c */ /* 0x040fe400037c1670 */
[C---:B------:R-:W-:Y:S02]  /*4430*/  ISETP.LT.OR P4, PT, R0.reuse, R204, P4 ;  /* 0x000000cc0000720c */ /* 0x040fe40002781670 */
[----:B------:R-:W-:Y:S01]  /*4440*/  ISETP.LT.OR P1, PT, R0, R203, P1 ;  /* 0x000000cb0000720c */ /* 0x000fe20000f21670 */
[----:B------:R-:W-:Y:S01]  /*4450*/  VIADD R0, R12, 0x21 ;  /* 0x000000210c007836 */ /* 0x000fe20000000000 */
[----:B------:R-:W-:-:S02]  /*4460*/  ISETP.LT.OR P2, PT, R4, R206, P2 ;  /* 0x000000ce0400720c */ /* 0x000fc40001741670 */
[C---:B------:R-:W-:Y:S02]  /*4470*/  ISETP.LT.OR P0, PT, R4.reuse, R205, P0 ;  /* 0x000000cd0400720c */ /* 0x040fe40000701670 */
[C---:B------:R-:W-:Y:S01]  /*4480*/  ISETP.LT.OR P5, PT, R4.reuse, R204, P5 ;  /* 0x000000cc0400720c */ /* 0x040fe20002fa1670 */
[----:B------:R-:W-:Y:S01]  /*4490*/  BAR.SYNC.DEFER_BLOCKING 0x0 ;  /* 0x0000000000007b1d */ /* 0x000fe20000010000 */
[----:B------:R-:W-:Y:S02]  /*44a0*/  ISETP.LT.OR P3, PT, R4, R203, P3 ;  /* 0x000000cb0400720c */ /* 0x000fe40001f61670 */
[----:B------:R-:W-:Y:S02]  /*44b0*/  FMNMX.FTZ R4, R80, R72, !PT ;  /* 0x0000004850047209 */ /* 0x000fe40007810000 */
[----:B------:R-:W-:Y:S02]  /*44c0*/  FSEL R49, R49, -INF , !P4 ;  /* 0xff80000031317808 */ /* 0x000fe40006000000 */
[----:B------:R-:W-:-:S02]  /*44d0*/  ISETP.GE.AND P4, PT, R0, R210, PT ;  /* 0x000000d20000720c */ /* 0x000fc40003f86270 */
[----:B------:R-:W-:Y:S02]  /*44e0*/  FMNMX.FTZ R4, R81, R4, !PT ;  /* 0x0000000451047209 */ /* 0x000fe40007810000 */
[----:B------:R-:W-:Y:S02]  /*44f0*/  FSEL R51, R51, -INF , !P1 ;  /* 0xff80000033337808 */ /* 0x000fe40004800000 */
[----:B------:R-:W-:Y:S02]  /*4500*/  FSEL R133, R31, -INF , !P6 ;  /* 0xff8000001f857808 */ /* 0x000fe40007000000 */
[----:B------:R-:W-:Y:S02]  /*4510*/  ISETP.LT.OR P1, PT, R0, R206, P4 ;  /* 0x000000ce0000720c */ /* 0x000fe40002721670 */
[----:B------:R-:W-:Y:S02]  /*4520*/  FSEL R117, R32, -INF , !P2 ;  /* 0xff80000020757808 */ /* 0x000fe40005000000 */
[----:B------:R-:W-:-:S02]  /*4530*/  ISETP.GE.AND P6, PT, R0, R208, PT ;  /* 0x000000d00000720c */ /* 0x000fc40003fc6270 */
[C---:B------:R-:W-:Y:S02]  /*4540*/  ISETP.GE.AND P4, PT, R0.reuse, R207, PT ;  /* 0x000000cf0000720c */ /* 0x040fe40003f86270 */
[----:B------:R-:W-:Y:S02]  /*4550*/  ISETP.GE.AND P2, PT, R0, R209, PT ;  /* 0x000000d10000720c */ /* 0x000fe40003f46270 */
[----:B------:R-:W-:Y:S02]  /*4560*/  FMNMX.FTZ R4, R74, R4, !PT ;  /* 0x000000044a047209 */ /* 0x000fe40007810000 */
[----:B------:R-:W-:Y:S02]  /*4570*/  FSEL R159, R34, -INF , !P0 ;  /* 0xff800000229f7808 */ /* 0x000fe40004000000 */
[----:B------:R-:W-:Y:S02]  /*4580*/  ISETP.GE.AND P0, PT, R6, R210, PT ;  /* 0x000000d20600720c */ /* 0x000fe40003f06270 */
[----:B------:R-:W-:-:S02]  /*4590*/  ISETP.LT.OR P6, PT, R0, R205, P6 ;  /* 0x000000cd0000720c */ /* 0x000fc400037c1670 */
[C---:B------:R-:W-:Y:S02]  /*45a0*/  ISETP.LT.OR P4, PT, R0.reuse, R204, P4 ;  /* 0x000000cc0000720c */ /* 0x040fe40002781670 */
[----:B------:R-:W-:Y:S02]  /*45b0*/  ISETP.LT.OR P2, PT, R0, R203, P2 ;  /* 0x000000cb0000720c */ /* 0x000fe40001741670 */
[----:B------:R-:W-:Y:S01]  /*45c0*/  FMNMX.FTZ R0, R75, R4, !PT ;  /* 0x000000044b007209 */ /* 0x000fe20007810000 */
[----:B------:R-:W-:Y:S01]  /*45d0*/  VIADD R4, R12, 0x30 ;  /* 0x000000300c047836 */ /* 0x000fe20000000000 */
[----:B------:R-:W-:Y:S02]  /*45e0*/  ISETP.LT.OR P0, PT, R6, R206, P0 ;  /* 0x000000ce0600720c */ /* 0x000fe40000701670 */
[----:B------:R-:W-:Y:S01]  /*45f0*/  FMNMX.FTZ R7, R45, R0, !PT ;  /* 0x000000002d077209 */ /* 0x000fe20007810000 */
[----:B------:R-:W-:Y:S01]  /*4600*/  VIADD R0, R12, 0x31 ;  /* 0x000000310c007836 */ /* 0x000fe20000000000 */
[----:B------:R-:W-:-:S02]  /*4610*/  FSEL R130, R76, -INF , !P0 ;  /* 0xff8000004c827808 */ /* 0x000fc40004000000 */
[----:B------:R-:W-:Y:S02]  /*4620*/  ISETP.GE.AND P0, PT, R4, R210, PT ;  /* 0x000000d20400720c */ /* 0x000fe40003f06270 */
[----:B------:R-:W-:Y:S02]  /*4630*/  FMNMX.FTZ R7, R44, R7, !PT ;  /* 0x000000072c077209 */ /* 0x000fe40007810000 */
[----:B------:R-:W-:Y:S02]  /*4640*/  ISETP.LT.OR P0, PT, R4, R206, P0 ;  /* 0x000000ce0400720c */ /* 0x000fe40000701670 */
[----:B------:R-:W-:Y:S02]  /*4650*/  FMNMX.FTZ R7, R30, R7, !PT ;  /* 0x000000071e077209 */ /* 0x000fe40007810000 */
[----:B------:R-:W-:Y:S02]  /*4660*/  FSEL R116, R33, -INF , !P1 ;  /* 0xff80000021747808 */ /* 0x000fe40004800000 */
[----:B------:R-:W-:-:S02]  /*4670*/  ISETP.GE.AND P1, PT, R5, R210, PT ;  /* 0x000000d20500720c */ /* 0x000fc40003f26270 */
[----:B------:R-:W-:Y:S02]  /*4680*/  FSEL R150, R24, -INF , !P0 ;  /* 0xff80000018967808 */ /* 0x000fe40004000000 */
[----:B------:R-:W-:Y:S02]  /*4690*/  FMNMX.FTZ R7, R117, R7, !PT ;  /* 0x0000000775077209 */ /* 0x000fe40007810000 */
[----:B------:R-:W-:Y:S02]  /*46a0*/  ISETP.GE.AND P0, PT, R8, R210, PT ;  /* 0x000000d20800720c */ /* 0x000fe40003f06270 */
[-C--:B------:R-:W-:Y:S02]  /*46b0*/  ISETP.LT.OR P1, PT, R5, R206.reuse, P1 ;  /* 0x000000ce0500720c */ /* 0x080fe40000f21670 */
[----:B------:R-:W-:Y:S02]  /*46c0*/  FMNMX.FTZ R7, R116, R7, !PT ;  /* 0x0000000774077209 */ /* 0x000fe40007810000 */
[----:B------:R-:W-:-:S02]  /*46d0*/  ISETP.LT.OR P0, PT, R8, R206, P0 ;  /* 0x000000ce0800720c */ /* 0x000fc40000701670 */
[----:B------:R-:W-:Y:S02]  /*46e0*/  FSEL R131, R77, -INF , !P1 ;  /* 0xff8000004d837808 */ /* 0x000fe40004800000 */
[----:B------:R-:W-:Y:S02]  /*46f0*/  ISETP.GE.AND P1, PT, R0, R210, PT ;  /* 0x000000d20000720c */ /* 0x000fe40003f26270 */
[----:B------:R-:W-:Y:S01]  /*4700*/  FMNMX.FTZ R9, R130, R7, !PT ;  /* 0x0000000782097209 */ /* 0x000fe20007810000 */
[----:B------:R-:W-:Y:S01]  /*4710*/  VIADD R7, R12, 0x39 ;  /* 0x000000390c077836 */ /* 0x000fe20000000000 */
[----:B------:R-:W-:Y:S02]  /*4720*/  FSEL R171, R20, -INF , !P0 ;  /* 0xff80000014ab7808 */ /* 0x000fe40004000000 */
[----:B------:R-:W-:Y:S02]  /*4730*/  ISETP.GT.AND P0, PT, R212, UR22, PT ;  /* 0x00000016d4007c0c */ /* 0x000fe4000bf04270 */
[----:B------:R-:W-:-:S02]  /*4740*/  ISETP.LT.OR P1, PT, R0, R206, P1 ;  /* 0x000000ce0000720c */ /* 0x000fc40000f21670 */
[----:B------:R-:W-:Y:S02]  /*4750*/  FMNMX.FTZ R9, R131, R9, !PT ;  /* 0x0000000983097209 */ /* 0x000fe40007810000 */
[----:B------:R-:W-:Y:S02]  /*4760*/  FSEL R155, R25, -INF , !P1 ;  /* 0xff800000199b7808 */ /* 0x000fe40004800000 */
[C---:B------:R-:W-:Y:S02]  /*4770*/  ISETP.GE.AND P1, PT, R7.reuse, R210, PT ;  /* 0x000000d20700720c */ /* 0x040fe40003f26270 */
[----:B------:R-:W-:Y:S02]  /*4780*/  FMNMX.FTZ R9, R150, R9, !PT ;  /* 0x0000000996097209 */ /* 0x000fe40007810000 */
[----:B------:R-:W-:Y:S02]  /*4790*/  ISETP.LT.OR P1, PT, R7, R206, P1 ;  /* 0x000000ce0700720c */ /* 0x000fe40000f21670 */
[----:B------:R-:W-:-:S02]  /*47a0*/  FMNMX.FTZ R9, R155, R9, !PT ;  /* 0x000000099b097209 */ /* 0x000fc40007810000 */
[----:B------:R-:W-:Y:S02]  /*47b0*/  LOP3.LUT R122, R39, UR20, R14, 0x96, !PT ;  /* 0x00000014277a7c12 */ /* 0x000fe4000f8e960e */
[----:B------:R-:W-:Y:S02]  /*47c0*/  FSEL R172, R21, -INF , !P1 ;  /* 0xff80000015ac7808 */ /* 0x000fe40004800000 */
[----:B------:R-:W-:Y:S01]  /*47d0*/  FMNMX.FTZ R18, R171, R9, !PT ;  /* 0x00000009ab127209 */ /* 0x000fe20007810000 */
[----:B------:R-:W-:Y:S06]  /*47e0*/  @!P0 BRA `(.L_x_1977) ;  /* 0x0000000000648947 */ /* 0x000fec0003800000 */
[----:B------:R-:W-:Y:S01]  /*47f0*/  VIADD R10, R248, 0xfffffffe ;  /* 0xfffffffef80a7836 */ /* 0x000fe20000000000 */
[----:B------:R-:W-:Y:S01]  /*4800*/  ULDC.64 UR6, c[0x0][0x218] ;  /* 0x0000860000067ab9 */ /* 0x000fe20000000a00 */
[----:B------:R-:W-:Y:S02]  /*4810*/  IMAD.SHL.U32 R16, R242, 0x20, RZ ;  /* 0x00000020f2107824 */ /* 0x000fe400078e00ff */
[----:B------:R-:W-:Y:S01]  /*4820*/  IMAD R9, R142, R10, RZ ;  /* 0x0000000a8e097224 */ /* 0x000fe200078e02ff */
[----:B------:R-:W-:Y:S01]  /*4830*/  SHF.R.S32.HI R12, RZ, 0x1f, R10 ;  /* 0x0000001fff0c7819 */ /* 0x000fe2000001140a */
[----:B------:R-:W-:-:S04]  /*4840*/  IMAD.WIDE.U32 R10, R10, R144, R152 ;  /* 0x000000900a0a7225 */ /* 0x000fc800078e0098 */
[----:B------:R-:W-:Y:S01]  /*4850*/  IMAD R9, R12, R144, R9 ;  /* 0x000000900c097224 */ /* 0x000fe200078e0209 */
[----:B------:R-:W-:-:S03]  /*4860*/  LEA R14, P1, R10, UR6, 0x1 ;  /* 0x000000060a0e7c11 */ /* 0x000fc6000f8208ff */
[----:B------:R-:W-:Y:S01]  /*4870*/  IMAD.IADD R11, R11, 0x1, R9 ;  /* 0x000000010b0b7824 */ /* 0x000fe200078e0209 */
[----:B------:R-:W-:-:S04]  /*4880*/  SHF.L.U64.HI R9, R242, 0x5, R243 ;  /* 0x00000005f2097819 */ /* 0x000fc800000102f3 */
[----:B------:R-:W-:Y:S02]  /*4890*/  LEA.HI.X R15, R10, UR7, R11, 0x1, P1 ;  /* 0x000000070a0f7c11 */ /* 0x000fe400088f0c0b */
[----:B------:R-:W-:-:S03]  /*48a0*/  IADD3 R12, P1, R16, R14, RZ ;  /* 0x0000000e100c7210 */ /* 0x000fc60007f3e0ff */
[----:B------:R-:W-:Y:S01]  /*48b0*/  @!PT LDS RZ, [RZ] ;  /* 0x00000000fffff984 */ /* 0x000fe20000000800 */
[----:B------:R-:W-:Y:S01]  /*48c0*/  @!PT LDS RZ, [RZ] ;  /* 0x00000000fffff984 */ /* 0x000fe20000000800 */
[----:B------:R-:W-:Y:S01]  /*48d0*/  @!PT LDS RZ, [RZ] ;  /* 0x00000000fffff984 */ /* 0x000fe20000000800 */
[----:B------:R1:W-:Y:S01]  /*48e0*/  LDGSTS.E.BYPASS.LTC128B.128 [R214+0x4000], desc[UR24][R14.64] ;  /* 0x040000000ed67fae */ /* 0x0003e2000b901d58 */
[----:B------:R-:W-:Y:S02]  /*48f0*/  IADD3.X R13, R9, R15, RZ, P1, !PT ;  /* 0x0000000f090d7210 */ /* 0x000fe40000ffe4ff */
[----:B------:R-:W-:-:S03]  /*4900*/  IADD3 R10, P1, R12, R16, RZ ;  /* 0x000000100c0a7210 */ /* 0x000fc60007f3e0ff */
[----:B------:R1:W-:Y:S02]  /*4910*/  LDGSTS.E.BYPASS.LTC128B.128 [R214+0x4800], desc[UR24][R12.64] ;  /* 0x048000000cd67fae */ /* 0x0003e4000b901d58 */
[----:B------:R-:W-:Y:S01]  /*4920*/  IMAD.X R11, R13, 0x1, R9, P1 ;  /* 0x000000010d0b7824 */ /* 0x000fe200008e0609 */
[----:B------:R-:W-:-:S04]  /*4930*/  IADD3 R16, P1, R10, R16, RZ ;  /* 0x000000100a107210 */ /* 0x000fc80007f3e0ff */
[----:B------:R-:W-:Y:S01]  /*4940*/  IADD3.X R17, R11, R9, RZ, P1, !PT ;  /* 0x000000090b117210 */ /* 0x000fe20000ffe4ff */
[----:B------:R1:W-:Y:S04]  /*4950*/  LDGSTS.E.BYPASS.LTC128B.128 [R214+0x5000], desc[UR24][R10.64] ;  /* 0x050000000ad67fae */ /* 0x0003e8000b901d58 */
[----:B------:R1:W-:Y:S04]  /*4960*/  LDGSTS.E.BYPASS.LTC128B.128 [R214+0x5800], desc[UR24][R16.64] ;  /* 0x0580000010d67fae */ /* 0x0003e8000b901d58 */
[----:B------:R-:W0:Y:S02]  /*4970*/  LDGDEPBAR ;  /* 0x00000000000079af */ /* 0x000e240000000000 */
.L_x_1977:
[----:B------:R-:W-:Y:S01]  /*4980*/  FMNMX.FTZ R9, R172, R18, !PT ;  /* 0x00000012ac097209 */ /* 0x000fe20007810000 */
[----:B------:R-:W-:Y:S01]  /*4990*/  ULDC UR10, c[0x0][0x2ec] ;  /* 0x0000bb00000a7ab9 */ /* 0x000fe20000000800 */
[----:B------:R-:W-:Y:S01]  /*49a0*/  FSEL R151, R35, -INF , !P6 ;  /* 0xff80000023977808 */ /* 0x000fe20007000000 */
[----:B------:R-:W-:Y:S01]  /*49b0*/  UIADD3 UR18, UR26, 0x3c6ef372, URZ ;  /* 0x3c6ef3721a127890 */ /* 0x000fe2000fffe03f */
[----:B------:R-:W-:Y:S01]  /*49c0*/  FSEL R129, R65, -INF , !P4 ;  /* 0xff80000041817808 */ /* 0x000fe20006000000 */
[----:B-1----:R-:W1:Y:S01]  /*49d0*/  SHFL.BFLY PT, R10, R9, 0x2, 0x1f ;  /* 0x0c401f00090a7f89 */ /* 0x002e6200000e0000 */
[----:B------:R-:W-:Y:S01]  /*49e0*/  FSEL R144, R67, -INF , !P2 ;  /* 0xff80000043907808 */ /* 0x000fe20005000000 */
[----:B------:R-:W-:Y:S01]  /*49f0*/  UIADD3 UR17, UR27, 0x76cf5d0a, URZ ;  /* 0x76cf5d0a1b117890 */ /* 0x000fe2000fffe03f */
[----:B------:R-:W-:Y:S01]  /*4a00*/  FSEL R138, R66, -INF , !P3 ;  /* 0xff800000428a7808 */ /* 0x000fe20005800000 */
[----:B------:R-:W-:Y:S01]  /*4a10*/  UIADD3 UR15, UR27, 0x32370b8f, URZ ;  /* 0x32370b8f1b0f7890 */ /* 0x000fe2000fffe03f */
[C---:B------:R-:W-:Y:S01]  /*4a20*/  ISETP.GE.AND P6, PT, R5.reuse, R207, PT ;  /* 0x000000cf0500720c */ /* 0x040fe20003fc6270 */
[----:B------:R-:W-:Y:S01]  /*4a30*/  UIADD3 UR16, UR26, -0x255992d5, URZ ;  /* 0xdaa66d2b1a107890 */ /* 0x000fe2000fffe03f */
[C---:B------:R-:W-:Y:S01]  /*4a40*/  ISETP.GE.AND P4, PT, R5.reuse, R208, PT ;  /* 0x000000d00500720c */ /* 0x040fe20003f86270 */
[----:B------:R-:W-:Y:S01]  /*4a50*/  IMAD.WIDE.U32 R12, R122, -0x2daee0ad, RZ ;  /* 0xd2511f537a0c7825 */ /* 0x000fe200078e00ff */
[CC--:B------:R-:W-:Y:S01]  /*4a60*/  ISETP.GE.AND P2, PT, R5.reuse, R209.reuse, PT ;  /* 0x000000d10500720c */ /* 0x0c0fe20003f46270 */
[----:B------:R-:W-:Y:S01]  /*4a70*/  UIADD3 UR13, UR27, -0x126145ec, URZ ;  /* 0xed9eba141b0d7890 */ /* 0x000fe2000fffe03f */
[----:B------:R-:W-:Y:S01]  /*4a80*/  ISETP.GE.AND P3, PT, R6, R209, PT ;  /* 0x000000d10600720c */ /* 0x000fe20003f66270 */
[----:B------:R-:W-:Y:S01]  /*4a90*/  UIADD3 UR14, UR26, 0x78dde6e4, URZ ;  /* 0x78dde6e41a0e7890 */ /* 0x000fe2000fffe03f */
[----:B------:R-:W-:Y:S01]  /*4aa0*/  FSEL R128, R64, -INF , !P5 ;  /* 0xff80000040807808 */ /* 0x000fe20006800000 */
[----:B------:R-:W-:Y:S01]  /*4ab0*/  UIADD3 UR5, UR27, -0x56f99767, URZ ;  /* 0xa90668991b057890 */ /* 0x000fe2000fffe03f */
[C---:B------:R-:W-:Y:S01]  /*4ac0*/  ISETP.LT.OR P6, PT, R5.reuse, R204, P6 ;  /* 0x000000cc0500720c */ /* 0x040fe200037c1670 */
[----:B------:R-:W-:Y:S01]  /*4ad0*/  UIADD3 UR12, UR26, 0x1715609d, URZ ;  /* 0x1715609d1a0c7890 */ /* 0x000fe2000fffe03f */
[C---:B------:R-:W-:Y:S01]  /*4ae0*/  ISETP.LT.OR P4, PT, R5.reuse, R205, P4 ;  /* 0x000000cd0500720c */ /* 0x040fe20002781670 */
[----:B------:R-:W2:Y:S01]  /*4af0*/  LDC.U8 R241, c[0x0][0x388] ;  /* 0x0000e200fff17b82 */ /* 0x000ea20000000000 */
[----:B------:R-:W-:Y:S01]  /*4b00*/  ISETP.LT.OR P2, PT, R5, R203, P2 ;  /* 0x000000cb0500720c */ /* 0x000fe20001741670 */
[----:B------:R-:W-:Y:S01]  /*4b10*/  UIADD3 UR21, UR26, -0x4ab325aa, URZ ;  /* 0xb54cda561a157890 */ /* 0x000fe2000fffe03f */
[C---:B------:R-:W-:Y:S01]  /*4b20*/  ISETP.GE.AND P5, PT, R6.reuse, R207, PT ;  /* 0x000000cf0600720c */ /* 0x040fe20003fa6270 */
[----:B------:R-:W-:Y:S01]  /*4b30*/  UIADD3 UR23, UR27, 0x646e171e, URZ ;  /* 0x646e171e1b177890 */ /* 0x000fe2000fffe03f */
[----:B------:R-:W-:-:S02]  /*4b40*/  ISETP.LT.OR P3, PT, R6, R203, P3 ;  /* 0x000000cb0600720c */ /* 0x000fc40001f61670 */
[----:B------:R-:W-:Y:S02]  /*4b50*/  FMNMX.FTZ R5, R82, R92, !PT ;  /* 0x0000005c52057209 */ /* 0x000fe40007810000 */
[----:B------:R-:W-:Y:S02]  /*4b60*/  ISETP.LT.OR P5, PT, R6, R204, P5 ;  /* 0x000000cc0600720c */ /* 0x000fe40002fa1670 */
[----:B------:R-:W-:Y:S02]  /*4b70*/  FSEL R148, R58, -INF , !P3 ;  /* 0xff8000003a947808 */ /* 0x000fe40005800000 */
[----:B------:R-:W-:Y:S02]  /*4b80*/  FMNMX.FTZ R5, R83, R5, !PT ;  /* 0x0000000553057209 */ /* 0x000fe40007810000 */
[----:B------:R-:W-:Y:S02]  /*4b90*/  ISETP.GE.AND P3, PT, R4, R207, PT ;  /* 0x000000cf0400720c */ /* 0x000fe40003f66270 */
[----:B------:R-:W-:-:S02]  /*4ba0*/  FSEL R132, R56, -INF , !P5 ;  /* 0xff80000038847808 */ /* 0x000fc40006800000 */
[----:B------:R-:W-:Y:S01]  /*4bb0*/  FSEL R135, R57, -INF , !P6 ;  /* 0xff80000039877808 */ /* 0x000fe20007000000 */
[----:B------:R-:W-:Y:S01]  /*4bc0*/  IMAD.WIDE.U32 R56, R120, -0x326172a9, RZ ;  /* 0xcd9e8d5778387825 */ /* 0x000fe200078e00ff */
[----:B------:R-:W-:Y:S02]  /*4bd0*/  FMNMX.FTZ R5, R93, R5, !PT ;  /* 0x000000055d057209 */ /* 0x000fe40007810000 */
[C---:B------:R-:W-:Y:S02]  /*4be0*/  ISETP.GE.AND P5, PT, R4.reuse, R208, PT ;  /* 0x000000d00400720c */ /* 0x040fe40003fa6270 */
[C---:B------:R-:W-:Y:S02]  /*4bf0*/  ISETP.GE.AND P6, PT, R4.reuse, R209, PT ;  /* 0x000000d10400720c */ /* 0x040fe40003fc6270 */
[----:B------:R-:W-:Y:S02]  /*4c00*/  ISETP.LT.OR P3, PT, R4, R204, P3 ;  /* 0x000000cc0400720c */ /* 0x000fe40001f61670 */
[----:B------:R-:W-:-:S02]  /*4c10*/  FMNMX.FTZ R5, R104, R5, !PT ;  /* 0x0000000568057209 */ /* 0x000fc40007810000 */
[C---:B------:R-:W-:Y:S02]  /*4c20*/  ISETP.LT.OR P5, PT, R4.reuse, R205, P5 ;  /* 0x000000cd0400720c */ /* 0x040fe40002fa1670 */
[----:B------:R-:W-:Y:S02]  /*4c30*/  ISETP.LT.OR P6, PT, R4, R203, P6 ;  /* 0x000000cb0400720c */ /* 0x000fe400037c1670 */
[----:B------:R-:W-:Y:S02]  /*4c40*/  FSEL R158, R68, -INF , !P3 ;  /* 0xff800000449e7808 */ /* 0x000fe40005800000 */
[----:B------:R-:W-:Y:S02]  /*4c50*/  ISETP.GE.AND P1, PT, R6, R208, PT ;  /* 0x000000d00600720c */ /* 0x000fe40003f26270 */
[----:B-1----:R-:W-:Y:S01]  /*4c60*/  FMNMX.FTZ R4, R9, R10, !PT ;  /* 0x0000000a09047209 */ /* 0x002fe20007810000 */
[----:B------:R-:W-:Y:S01]  /*4c70*/  IMAD.WIDE.U32 R10, R140, -0x2daee0ad, RZ ;  /* 0xd2511f538c0a7825 */ /* 0x000fe200078e00ff */
[----:B------:R-:W-:-:S02]  /*4c80*/  ISETP.GE.AND P3, PT, R0, R209, PT ;  /* 0x000000d10000720c */ /* 0x000fc40003f66270 */
[----:B------:R-:W-:Y:S02]  /*4c90*/  FMNMX.FTZ R5, R46, R5, !PT ;  /* 0x000000052e057209 */ /* 0x000fe40007810000 */
[----:B------:R-:W-:Y:S02]  /*4ca0*/  ISETP.LT.OR P1, PT, R6, R205, P1 ;  /* 0x000000cd0600720c */ /* 0x000fe40000f21670 */
[----:B------:R-:W-:Y:S01]  /*4cb0*/  ISETP.LT.OR P3, PT, R0, R203, P3 ;  /* 0x000000cb0000720c */ /* 0x000fe20001f61670 */
[----:B------:R-:W1:Y:S01]  /*4cc0*/  SHFL.BFLY PT, R6, R4, 0x1, 0x1f ;  /* 0x0c201f0004067f89 */ /* 0x000e6200000e0000 */
[----:B------:R-:W-:Y:S02]  /*4cd0*/  FMNMX.FTZ R5, R48, R5, !PT ;  /* 0x0000000530057209 */ /* 0x000fe40007810000 */
[----:B------:R-:W-:Y:S01]  /*4ce0*/  FSEL R149, R59, -INF , !P2 ;  /* 0xff8000003b957808 */ /* 0x000fe20005000000 */
[----:B------:R-:W-:Y:S01]  /*4cf0*/  IMAD.WIDE.U32 R58, R107, -0x326172a9, RZ ;  /* 0xcd9e8d576b3a7825 */ /* 0x000fe200078e00ff */
[----:B------:R-:W-:-:S02]  /*4d00*/  FSEL R168, R71, -INF , !P3 ;  /* 0xff80000047a87808 */ /* 0x000fc40005800000 */
[C---:B------:R-:W-:Y:S02]  /*4d10*/  ISETP.GE.AND P2, PT, R0.reuse, R207, PT ;  /* 0x000000cf0000720c */ /* 0x040fe40003f46270 */
[C---:B------:R-:W-:Y:S02]  /*4d20*/  ISETP.GE.AND P3, PT, R0.reuse, R208, PT ;  /* 0x000000d00000720c */ /* 0x040fe40003f66270 */
[----:B------:R-:W-:Y:S02]  /*4d30*/  FMNMX.FTZ R5, R49, R5, !PT ;  /* 0x0000000531057209 */ /* 0x000fe40007810000 */
[C---:B------:R-:W-:Y:S02]  /*4d40*/  ISETP.LT.OR P2, PT, R0.reuse, R204, P2 ;  /* 0x000000cc0000720c */ /* 0x040fe40001741670 */
[----:B------:R-:W-:Y:S02]  /*4d50*/  ISETP.LT.OR P3, PT, R0, R205, P3 ;  /* 0x000000cd0000720c */ /* 0x000fe40001f61670 */
[----:B------:R-:W-:-:S02]  /*4d60*/  FMNMX.FTZ R0, R128, R5, !PT ;  /* 0x0000000580007209 */ /* 0x000fc40007810000 */
[----:B------:R-:W-:Y:S02]  /*4d70*/  FSEL R166, R70, -INF , !P6 ;  /* 0xff80000046a67808 */ /* 0x000fe40007000000 */
[----:B------:R-:W-:Y:S02]  /*4d80*/  FMNMX.FTZ R0, R129, R0, !PT ;  /* 0x0000000081007209 */ /* 0x000fe40007810000 */
[----:B------:R-:W-:Y:S02]  /*4d90*/  ISETP.GE.AND P6, PT, R8, R207, PT ;  /* 0x000000cf0800720c */ /* 0x000fe40003fc6270 */
[----:B------:R-:W-:Y:S02]  /*4da0*/  FMNMX.FTZ R0, R132, R0, !PT ;  /* 0x0000000084007209 */ /* 0x000fe40007810000 */
[----:B------:R-:W-:Y:S02]  /*4db0*/  FSEL R160, R69, -INF , !P2 ;  /* 0xff80000045a07808 */ /* 0x000fe40005000000 */
[----:B------:R-:W-:-:S02]  /*4dc0*/  ISETP.LT.OR P6, PT, R8, R204, P6 ;  /* 0x000000cc0800720c */ /* 0x000fc400037c1670 */
[----:B------:R-:W-:Y:S02]  /*4dd0*/  ISETP.GE.AND P2, PT, R8, R209, PT ;  /* 0x000000d10800720c */ /* 0x000fe40003f46270 */
[----:B------:R-:W-:Y:S02]  /*4de0*/  FMNMX.FTZ R0, R135, R0, !PT ;  /* 0x0000000087007209 */ /* 0x000fe40007810000 */
[----:B------:R-:W-:Y:S02]  /*4df0*/  FSEL R161, R40, -INF , !P6 ;  /* 0xff80000028a17808 */ /* 0x000fe40007000000 */
[----:B-1----:R-:W-:Y:S02]  /*4e00*/  FMNMX.FTZ R73, R4, R6, !PT ;  /* 0x0000000604497209 */ /* 0x002fe40007810000 */
[----:B------:R-:W-:Y:S02]  /*4e10*/  ISETP.LT.OR P2, PT, R8, R203, P2 ;  /* 0x000000cb0800720c */ /* 0x000fe40001741670 */
[----:B------:R-:W-:Y:S01]  /*4e20*/  ISETP.GE.AND P6, PT, R7, R207, PT ;  /* 0x000000cf0700720c */ /* 0x000fe20003fc6270 */
[----:B------:R-:W-:Y:S01]  /*4e30*/  FMUL.FTZ R6, R73, UR10 ;  /* 0x0000000a49067c20 */ /* 0x000fe20008410000 */
[----:B------:R-:W-:-:S02]  /*4e40*/  FMNMX.FTZ R4, R100, R94, !PT ;  /* 0x0000005e64047209 */ /* 0x000fc40007810000 */
[----:B------:R-:W-:Y:S02]  /*4e50*/  FMNMX.FTZ R0, R158, R0, !PT ;  /* 0x000000009e007209 */ /* 0x000fe40007810000 */
[----:B------:R-:W-:Y:S02]  /*4e60*/  FSEL R169, R42, -INF , !P2 ;  /* 0xff8000002aa97808 */ /* 0x000fe40005000000 */
[----:B------:R-:W-:Y:S02]  /*4e70*/  ISETP.LT.OR P6, PT, R7, R204, P6 ;  /* 0x000000cc0700720c */ /* 0x000fe400037c1670 */
[----:B------:R-:W-:Y:S02]  /*4e80*/  FMNMX.FTZ R4, R95, R4, !PT ;  /* 0x000000045f047209 */ /* 0x000fe40007810000 */
[----:B------:R-:W-:Y:S02]  /*4e90*/  FMNMX.FTZ R0, R160, R0, !PT ;  /* 0x00000000a0007209 */ /* 0x000fe40007810000 */
[----:B------:R-:W-:-:S02]  /*4ea0*/  ISETP.GE.AND P2, PT, R7, R209, PT ;  /* 0x000000d10700720c */ /* 0x000fc40003f46270 */
[----:B------:R-:W-:Y:S02]  /*4eb0*/  FSEL R162, R41, -INF , !P6 ;  /* 0xff80000029a27808 */ /* 0x000fe40007000000 */
[----:B------:R-:W-:Y:S02]  /*4ec0*/  FMNMX.FTZ R4, R101, R4, !PT ;  /* 0x0000000465047209 */ /* 0x000fe40007810000 */
[----:B------:R-:W-:Y:S02]  /*4ed0*/  FMNMX.FTZ R0, R161, R0, !PT ;  /* 0x00000000a1007209 */ /* 0x000fe40007810000 */
[----:B------:R-:W-:Y:S02]  /*4ee0*/  ISETP.LT.OR P2, PT, R7, R203, P2 ;  /* 0x000000cb0700720c */ /* 0x000fe40001741670 */
[----:B------:R-:W-:Y:S02]  /*4ef0*/  FMNMX.FTZ R4, R108, R4, !PT ;  /* 0x000000046c047209 */ /* 0x000fe40007810000 */
[----:B------:R-:W-:-:S02]  /*4f00*/  FMNMX.FTZ R0, R162, R0, !PT ;  /* 0x00000000a2007209 */ /* 0x000fc40007810000 */
[----:B------:R-:W-:Y:S02]  /*4f10*/  FSEL R170, R43, -INF , !P2 ;  /* 0xff8000002baa7808 */ /* 0x000fe40005000000 */
[----:B------:R-:W-:Y:S01]  /*4f20*/  FSETP.NEU.FTZ.AND P2, PT, R73, -INF , PT ;  /* 0xff8000004900780b */ /* 0x000fe20003f5d000 */
[----:B------:R-:W1:Y:S01]  /*4f30*/  SHFL.BFLY PT, R71, R0, 0x2, 0x1f ;  /* 0x0c401f0000477f89 */ /* 0x000e6200000e0000 */
[----:B------:R-:W-:Y:S02]  /*4f40*/  FMNMX.FTZ R4, R47, R4, !PT ;  /* 0x000000042f047209 */ /* 0x000fe40007810000 */
[----:B------:R-:W-:Y:S02]  /*4f50*/  FSEL R6, R6, RZ, P2 ;  /* 0x000000ff06067208 */ /* 0x000fe40001000000 */
[----:B------:R-:W-:Y:S02]  /*4f60*/  ISETP.GE.AND P2, PT, R7, R208, PT ;  /* 0x000000d00700720c */ /* 0x000fe40003f46270 */
[----:B------:R-:W-:-:S02]  /*4f70*/  FMNMX.FTZ R4, R50, R4, !PT ;  /* 0x0000000432047209 */ /* 0x000fc40007810000 */
[----:B------:R-:W-:Y:S02]  /*4f80*/  ISETP.LT.OR P2, PT, R7, R205, P2 ;  /* 0x000000cd0700720c */ /* 0x000fe40001741670 */
[----:B------:R-:W-:Y:S01]  /*4f90*/  FMNMX.FTZ R7, R51, R4, !PT ;  /* 0x0000000433077209 */ /* 0x000fe20007810000 */
[----:B------:R-:W-:Y:S01]  /*4fa0*/  IMAD.WIDE.U32 R4, R121, -0x2daee0ad, RZ ;  /* 0xd2511f5379047825 */ /* 0x000fe200078e00ff */
[----:B------:R-:W-:Y:S02]  /*4fb0*/  LOP3.LUT R15, R11, UR17, R52, 0x96, !PT ;  /* 0x000000110b0f7c12 */ /* 0x000fe4000f8e9634 */
[--C-:B------:R-:W-:Y:S02]  /*4fc0*/  LOP3.LUT R14, R59, UR18, R36.reuse, 0x96, !PT ;  /* 0x000000123b0e7c12 */ /* 0x100fe4000f8e9624 */
[----:B------:R-:W-:Y:S01]  /*4fd0*/  LOP3.LUT R11, R57, UR18, R36, 0x96, !PT ;  /* 0x00000012390b7c12 */ /* 0x000fe2000f8e9624 */
[----:B------:R-:W-:Y:S01]  /*4fe0*/  IMAD.WIDE.U32 R24, R15, -0x326172a9, RZ ;  /* 0xcd9e8d570f187825 */ /* 0x000fe200078e00ff */
[----:B------:R-:W-:-:S02]  /*4ff0*/  FMNMX.FTZ R7, R138, R7, !PT ;  /* 0x000000078a077209 */ /* 0x000fc40007810000 */
[----:B------:R-:W-:Y:S01]  /*5000*/  LOP3.LUT R17, R5, UR17, R54, 0x96, !PT ;  /* 0x0000001105117c12 */ /* 0x000fe2000f8e9636 */
[----:B------:R-:W-:Y:S01]  /*5010*/  IMAD.WIDE.U32 R20, R14, -0x2daee0ad, RZ ;  /* 0xd2511f530e147825 */ /* 0x000fe200078e00ff */
[----:B------:R-:W-:Y:S02]  /*5020*/  FMNMX.FTZ R5, R144, R7, !PT ;  /* 0x0000000790057209 */ /* 0x000fe40007810000 */
[----:B-1----:R-:W-:Y:S01]  /*5030*/  FMNMX.FTZ R71, R0, R71, !PT ;  /* 0x0000004700477209 */ /* 0x002fe20007810000 */
[----:B------:R-:W-:Y:S01]  /*5040*/  IMAD.WIDE.U32 R28, R11, -0x2daee0ad, RZ ;  /* 0xd2511f530b1c7825 */ /* 0x000fe200078e00ff */
[----:B------:R-:W-:Y:S02]  /*5050*/  FMNMX.FTZ R5, R148, R5, !PT ;  /* 0x0000000594057209 */ /* 0x000fe40007810000 */
[----:B------:R-:W-:Y:S02]  /*5060*/  LOP3.LUT R18, R21, UR15, R10, 0x96, !PT ;  /* 0x0000000f15127c12 */ /* 0x000fe4000f8e960a */
[----:B------:R-:W-:-:S02]  /*5070*/  LOP3.LUT R10, R29, UR15, R4, 0x96, !PT ;  /* 0x0000000f1d0a7c12 */ /* 0x000fc4000f8e9604 */
[----:B------:R-:W-:Y:S01]  /*5080*/  FMNMX.FTZ R4, R105, R103, !PT ;  /* 0x0000006769047209 */ /* 0x000fe20007810000 */
[----:B------:R-:W-:Y:S01]  /*5090*/  IMAD.WIDE.U32 R18, R18, -0x326172a9, RZ ;  /* 0xcd9e8d5712127825 */ /* 0x000fe200078e00ff */
[----:B------:R-:W-:Y:S02]  /*50a0*/  FMNMX.FTZ R5, R149, R5, !PT ;  /* 0x0000000595057209 */ /* 0x000fe40007810000 */
[----:B------:R-:W-:Y:S02]  /*50b0*/  FMNMX.FTZ R0, R106, R4, !PT ;  /* 0x000000046a007209 */ /* 0x000fe40007810000 */
[----:B------:R-:W-:Y:S02]  /*50c0*/  FMNMX.FTZ R5, R166, R5, !PT ;  /* 0x00000005a6057209 */ /* 0x000fe40007810000 */
[----:B------:R-:W-:Y:S02]  /*50d0*/  FMNMX.FTZ R7, R102, R0, !PT ;  /* 0x0000000066077209 */ /* 0x000fe40007810000 */
[----:B------:R-:W-:Y:S01]  /*50e0*/  FMNMX.FTZ R4, R168, R5, !PT ;  /* 0x00000005a8047209 */ /* 0x000fe20007810000 */
[----:B------:R-:W-:Y:S01]  /*50f0*/  FFMA.FTZ R5, R80, UR10, -R6 ;  /* 0x0000000a50057c23 */ /* 0x000fe20008010806 */
[----:B------:R-:W-:-:S02]  /*5100*/  ISETP.GE.AND P6, PT, R8, R208, PT ;  /* 0x000000d00800720c */ /* 0x000fc40003fc6270 */
[----:B------:R-:W-:Y:S01]  /*5110*/  FMNMX.FTZ R7, R118, R7, !PT ;  /* 0x0000000776077209 */ /* 0x000fe20007810000 */
[----:B------:R1:W-:Y:S01]  /*5120*/  MUFU.EX2 R231, R5 ;  /* 0x0000000500e77308 */ /* 0x0003e20000000800 */
[----:B------:R-:W-:Y:S01]  /*5130*/  ISETP.LT.OR P6, PT, R8, R205, P6 ;  /* 0x000000cd0800720c */ /* 0x000fe200037c1670 */
[----:B------:R-:W-:Y:S01]  /*5140*/  IMAD.WIDE.U32 R8, R141, -0x2daee0ad, RZ ;  /* 0xd2511f538d087825 */ /* 0x000fe200078e00ff */
[----:B------:R-:W-:Y:S02]  /*5150*/  FMNMX.FTZ R4, R169, R4, !PT ;  /* 0x00000004a9047209 */ /* 0x000fe40007810000 */
[----:B------:R-:W-:Y:S02]  /*5160*/  FSEL R68, R78, -INF , !P1 ;  /* 0xff8000004e447808 */ /* 0x000fe40004800000 */
[----:B------:R-:W-:Y:S02]  /*5170*/  LOP3.LUT R69, R9, UR17, R52, 0x96, !PT ;  /* 0x0000001109457c12 */ /* 0x000fe4000f8e9634 */
[----:B------:R-:W-:-:S02]  /*5180*/  LOP3.LUT R9, R59, UR18, R38, 0x96, !PT ;  /* 0x000000123b097c12 */ /* 0x000fc4000f8e9626 */
[----:B------:R-:W-:Y:S02]  /*5190*/  FMNMX.FTZ R4, R170, R4, !PT ;  /* 0x00000004aa047209 */ /* 0x000fe40007810000 */
[----:B------:R-:W-:Y:S01]  /*51a0*/  FSEL R139, R79, -INF , !P4 ;  /* 0xff8000004f8b7808 */ /* 0x000fe20006000000 */
[----:B------:R-:W-:Y:S01]  /*51b0*/  IMAD.WIDE.U32 R146, R9, -0x2daee0ad, RZ ;  /* 0xd2511f5309927825 */ /* 0x000fe200078e00ff */
[----:B------:R-:W-:Y:S01]  /*51c0*/  FSEL R163, R26, -INF , !P5 ;  /* 0xff8000001aa37808 */ /* 0x000fe20006800000 */
[----:B------:R-:W-:Y:S01]  /*51d0*/  SHFL.BFLY PT, R9, R71, 0x1, 0x1f ;  /* 0x0c201f0047097f89 */ /* 0x000fe200000e0000 */
[----:B-1----:R-:W-:Y:S02]  /*51e0*/  FMNMX.FTZ R5, R134, R7, !PT ;  /* 0x0000000786057209 */ /* 0x002fe40007810000 */
[----:B------:R-:W-:Y:S02]  /*51f0*/  LOP3.LUT R136, R147, UR15, R8, 0x96, !PT ;  /* 0x0000000f93887c12 */ /* 0x000fe4000f8e9608 */
[----:B------:R-:W-:Y:S01]  /*5200*/  FMNMX.FTZ R7, R123, R5, !PT ;  /* 0x000000057b077209 */ /* 0x000fe20007810000 */
[----:B------:R-:W-:Y:S01]  /*5210*/  FFMA.FTZ R5, R81, UR10, -R6 ;  /* 0x0000000a51057c23 */ /* 0x000fe20008010806 */
[----:B------:R-:W1:Y:S01]  /*5220*/  SHFL.BFLY PT, R8, R4, 0x2, 0x1f ;  /* 0x0c401f0004087f89 */ /* 0x000e6200000e0000 */
[----:B------:R-:W-:Y:S01]  /*5230*/  LOP3.LUT R16, R57, UR18, R38, 0x96, !PT ;  /* 0x0000001239107c12 */ /* 0x000fe2000f8e9626 */
[----:B------:R-:W-:Y:S01]  /*5240*/  IMAD.WIDE.U32 R136, R136, -0x326172a9, RZ ;  /* 0xcd9e8d5788887825 */ /* 0x000fe200078e00ff */
[----:B------:R-:W-:Y:S01]  /*5250*/  FMNMX.FTZ R7, R133, R7, !PT ;  /* 0x0000000785077209 */ /* 0x000fe20007810000 */
[----:B------:R3:W-:Y:S01]  /*5260*/  MUFU.EX2 R228, R5 ;  /* 0x0000000500e47308 */ /* 0x0007e20000000800 */
[----:B------:R-:W-:Y:S01]  /*5270*/  LOP3.LUT R0, R25, UR16, R58, 0x96, !PT ;  /* 0x0000001019007c12 */ /* 0x000fe2000f8e963a */
[----:B------:R-:W-:Y:S01]  /*5280*/  IMAD.WIDE.U32 R140, R16, -0x2daee0ad, RZ ;  /* 0xd2511f53108c7825 */ /* 0x000fe200078e00ff */
[----:B------:R-:W-:-:S02]  /*5290*/  FMNMX.FTZ R7, R159, R7, !PT ;  /* 0x000000079f077209 */ /* 0x000fc40007810000 */
[----:B------:R-:W-:Y:S01]  /*52a0*/  FSEL R167, R27, -INF , !P3 ;  /* 0xff8000001ba77808 */ /* 0x000fe20005800000 */
[----:B------:R-:W-:Y:S01]  /*52b0*/  IMAD.WIDE.U32 R14, R0, -0x2daee0ad, RZ ;  /* 0xd2511f53000e7825 */ /* 0x000fe200078e00ff */
[----:B------:R-:W-:-:S03]  /*52c0*/  FMNMX.FTZ R7, R151, R7, !PT ;  /* 0x0000000797077209 */ /* 0x000fc60007810000 */
[----:B------:R-:W-:Y:S01]  /*52d0*/  FFMA.FTZ R0, R72, UR10, -R6 ;  /* 0x0000000a48007c23 */ /* 0x000fe20008010806 */
[----:B------:R-:W-:Y:S02]  /*52e0*/  FSEL R164, R22, -INF , !P6 ;  /* 0xff80000016a47808 */ /* 0x000fe40007000000 */
[----:B------:R-:W-:Y:S01]  /*52f0*/  FMNMX.FTZ R7, R68, R7, !PT ;  /* 0x0000000744077209 */ /* 0x000fe20007810000 */
[----:B------:R4:W-:Y:S01]  /*5300*/  MUFU.EX2 R230, R0 ;  /* 0x0000000000e67308 */ /* 0x0009e20000000800 */
[----:B------:R-:W-:Y:S02]  /*5310*/  LOP3.LUT R156, R141, UR15, R12, 0x96, !PT ;  /* 0x0000000f8d9c7c12 */ /* 0x000fe4000f8e960c */
[----:B------:R-:W-:Y:S01]  /*5320*/  FMNMX.FTZ R7, R139, R7, !PT ;  /* 0x000000078b077209 */ /* 0x000fe20007810000 */
[----:B---3--:R-:W-:Y:S01]  /*5330*/  FFMA.FTZ R5, R74, UR10, -R6 ;  /* 0x0000000a4a057c23 */ /* 0x008fe20008010806 */
[----:B------:R-:W-:Y:S01]  /*5340*/  FSEL R165, R23, -INF , !P2 ;  /* 0xff80000017a57808 */ /* 0x000fe20005000000 */
[----:B--2---:R-:W-:Y:S01]  /*5350*/  IMAD R74, R241, 0x10000, R241 ;  /* 0x00010000f14a7824 */ /* 0x004fe200078e02f1 */
[----:B------:R-:W-:Y:S01]  /*5360*/  LOP3.LUT R12, R15, UR13, R20, 0x96, !PT ;  /* 0x0000000d0f0c7c12 */ /* 0x000fe2000f8e9614 */
[----:B------:R2:W-:Y:S01]  /*5370*/  MUFU.EX2 R227, R5 ;  /* 0x0000000500e37308 */ /* 0x0005e20000000800 */
[----:B------:R-:W-:Y:S01]  /*5380*/  IMAD.WIDE.U32 R20, R17, -0x326172a9, RZ ;  /* 0xcd9e8d5711147825 */ /* 0x000fe200078e00ff */
[----:B-1----:R-:W-:-:S02]  /*5390*/  FMNMX.FTZ R4, R4, R8, !PT ;  /* 0x0000000804047209 */ /* 0x002fc40007810000 */
[----:B------:R-:W-:Y:S01]  /*53a0*/  FMNMX.FTZ R71, R71, R9, !PT ;  /* 0x0000000947477209 */ /* 0x000fe20007810000 */
[----:B------:R-:W-:Y:S01]  /*53b0*/  IMAD.WIDE.U32 R16, R10, -0x326172a9, RZ ;  /* 0xcd9e8d570a107825 */ /* 0x000fe200078e00ff */
[----:B------:R-:W-:Y:S01]  /*53c0*/  LOP3.LUT R8, R21, UR16, R56, 0x96, !PT ;  /* 0x0000001015087c12 */ /* 0x000fe2000f8e9638 */
[----:B------:R-:W1:Y:S01]  /*53d0*/  SHFL.BFLY PT, R70, R4, 0x1, 0x1f ;  /* 0x0c201f0004467f89 */ /* 0x000e6200000e0000 */
[----:B------:R-:W-:Y:S01]  /*53e0*/  FSETP.NEU.FTZ.AND P1, PT, R71, -INF , PT ;  /* 0xff8000004700780b */ /* 0x000fe20003f3d000 */
[----:B----4-:R-:W-:Y:S01]  /*53f0*/  IMAD.IADD R0, R143, 0x1, R145 ;  /* 0x000000018f007824 */ /* 0x010fe200078e0291 */
[----:B------:R-:W-:Y:S01]  /*5400*/  LOP3.LUT R15, R17, UR14, R20, 0x96, !PT ;  /* 0x0000000e110f7c12 */ /* 0x000fe2000f8e9614 */
[----:B------:R-:W-:Y:S01]  /*5410*/  IMAD.WIDE.U32 R8, R8, -0x2daee0ad, RZ ;  /* 0xd2511f5308087825 */ /* 0x000fe200078e00ff */
[----:B------:R-:W-:Y:S02]  /*5420*/  LOP3.LUT R57, R13, UR17, R54, 0x96, !PT ;  /* 0x000000110d397c12 */ /* 0x000fe4000f8e9636 */
[----:B------:R-:W-:Y:S01]  /*5430*/  LEA R189, R0, UR4, 0x1 ;  /* 0x0000000400bd7c11 */ /* 0x000fe2000f8e08ff */
[----:B------:R-:W-:Y:S01]  /*5440*/  IMAD.WIDE.U32 R36, R15, -0x2daee0ad, RZ ;  /* 0xd2511f530f247825 */ /* 0x000fe200078e00ff */
[----:B------:R-:W-:-:S03]  /*5450*/  LOP3.LUT R10, R9, UR13, R28, 0x96, !PT ;  /* 0x0000000d090a7c12 */ /* 0x000fc6000f8e961c */
[----:B--2---:R-:W-:Y:S01]  /*5460*/  FFMA.FTZ R5, R75, UR10, -R6 ;  /* 0x0000000a4b057c23 */ /* 0x004fe20008010806 */
[----:B------:R-:W-:Y:S01]  /*5470*/  IMAD.WIDE.U32 R12, R12, -0x326172a9, RZ ;  /* 0xcd9e8d570c0c7825 */ /* 0x000fe200078e00ff */
[----:B------:R-:W-:Y:S02]  /*5480*/  LOP3.LUT R8, R37, UR5, R8, 0x96, !PT ;  /* 0x0000000525087c12 */ /* 0x000fe4000f8e9608 */
[----:B------:R2:W-:Y:S01]  /*5490*/  MUFU.EX2 R225, R5 ;  /* 0x0000000500e17308 */ /* 0x0005e20000000800 */
[----:B------:R-:W-:Y:S01]  /*54a0*/  IMAD.WIDE.U32 R10, R10, -0x326172a9, RZ ;  /* 0xcd9e8d570a0a7825 */ /* 0x000fe200078e00ff */
[----:B------:R-:W-:-:S03]  /*54b0*/  LOP3.LUT R22, R13, UR12, R18, 0x96, !PT ;  /* 0x0000000c0d167c12 */ /* 0x000fc6000f8e9612 */
[--C-:B------:R-:W-:Y:S01]  /*54c0*/  IMAD R190, R3, 0x2, R189.reuse ;  /* 0x0000000203be7824 */ /* 0x100fe200078e02bd */
[----:B------:R-:W-:Y:S01]  /*54d0*/  LOP3.LUT R21, R11, UR12, R16, 0x96, !PT ;  /* 0x0000000c0b157c12 */ /* 0x000fe2000f8e9610 */
[----:B------:R-:W-:Y:S01]  /*54e0*/  IMAD R192, R2, 0x2, R189 ;  /* 0x0000000202c07824 */ /* 0x000fe200078e02bd */
[----:B-1----:R-:W-:Y:S01]  /*54f0*/  FMNMX.FTZ R70, R4, R70, !PT ;  /* 0x0000004604467209 */ /* 0x002fe20007810000 */
[----:B------:R-:W-:Y:S01]  /*5500*/  IMAD R191, R2, 0x2, R190 ;  /* 0x0000000202bf7824 */ /* 0x000fe200078e02be */
[----:B------:R-:W-:Y:S01]  /*5510*/  LDSM.16.MT88.4 R32, [R190+0x6000] ;  /* 0x00600000be20783b */ /* 0x000fe20000004200 */
[----:B------:R-:W-:-:S04]  /*5520*/  IMAD.WIDE.U32 R156, R156, -0x326172a9, RZ ;  /* 0xcd9e8d579c9c7825 */ /* 0x000fc800078e00ff */
[----:B------:R-:W-:Y:S01]  /*5530*/  FMUL.FTZ R4, R70, UR10 ;  /* 0x0000000a46047c20 */ /* 0x000fe20008410000 */
[----:B------:R-:W-:Y:S01]  /*5540*/  LDSM.16.MT88.4 R40, [R191+0x6000] ;  /* 0x00600000bf28783b */ /* 0x000fe20000004200 */
[----:B--2---:R-:W-:Y:S01]  /*5550*/  FMNMX.FTZ R5, R163, R7, !PT ;  /* 0x00000007a3057209 */ /* 0x004fe20007810000 */
[----:B------:R-:W-:-:S03]  /*5560*/  FFMA.FTZ R7, R45, UR10, -R6 ;  /* 0x0000000a2d077c23 */ /* 0x000fc60008010806 */
[----:B------:R-:W-:Y:S01]  /*5570*/  FMNMX.FTZ R5, R167, R5, !PT ;  /* 0x00000005a7057209 */ /* 0x000fe20007810000 */
[----:B------:R1:W-:Y:S03]  /*5580*/  MUFU.EX2 R226, R7 ;  /* 0x0000000700e27308 */ /* 0x0003e60000000800 */
[----:B------:R-:W-:Y:S01]  /*5590*/  FMNMX.FTZ R72, R164, R5, !PT ;  /* 0x00000005a4487209 */ /* 0x000fe20007810000 */
[----:B------:R-:W-:-:S03]  /*55a0*/  FMUL.FTZ R5, R71, UR10 ;  /* 0x0000000a47057c20 */ /* 0x000fc60008410000 */
[----:B------:R-:W-:Y:S02]  /*55b0*/  FMNMX.FTZ R72, R165, R72, !PT ;  /* 0x00000048a5487209 */ /* 0x000fe40007810000 */
[----:B------:R-:W-:Y:S02]  /*55c0*/  FSEL R5, R5, RZ, P1 ;  /* 0x000000ff05057208 */ /* 0x000fe40000800000 */
[----:B------:R-:W-:Y:S01]  /*55d0*/  FSETP.NEU.FTZ.AND P1, PT, R70, -INF , PT ;  /* 0xff8000004600780b */ /* 0x000fe20003f3d000 */
[----:B------:R-:W2:Y:S02]  /*55e0*/  SHFL.BFLY PT, R17, R72, 0x2, 0x1f ;  /* 0x0c401f0048117f89 */ /* 0x000ea400000e0000 */
[----:B------:R-:W-:Y:S01]  /*55f0*/  FFMA.FTZ R9, R82, UR10, -R5 ;  /* 0x0000000a52097c23 */ /* 0x000fe20008010805 */
[----:B------:R-:W-:Y:S01]  /*5600*/  FSEL R4, R4, RZ, P1 ;  /* 0x000000ff04047208 */ /* 0x000fe20000800000 */
[----:B-1----:R-:W-:Y:S02]  /*5610*/  FFMA.FTZ R7, R44, UR10, -R6 ;  /* 0x0000000a2c077c23 */ /* 0x002fe40008010806 */
[----:B------:R1:W-:Y:S02]  /*5620*/  MUFU.EX2 R224, R9 ;  /* 0x0000000900e07308 */ /* 0x0003e40000000800 */
[----:B------:R-:W-:-:S06]  /*5630*/  FFMA.FTZ R0, R101, UR10, -R4 ;  /* 0x0000000a65007c23 */ /* 0x000fcc0008010804 */
[----:B------:R3:W-:Y:S08]  /*5640*/  MUFU.EX2 R229, R7 ;  /* 0x0000000700e57308 */ /* 0x0007f00000000800 */
[----:B------:R4:W-:Y:S01]  /*5650*/  MUFU.EX2 R216, R0 ;  /* 0x0000000000d87308 */ /* 0x0009e20000000800 */
[----:B-1----:R-:W-:Y:S01]  /*5660*/  IMAD.WIDE.U32 R8, R8, -0x326172a9, RZ ;  /* 0xcd9e8d5708087825 */ /* 0x002fe200078e00ff */
[----:B--2---:R-:W-:-:S02]  /*5670*/  FMNMX.FTZ R72, R72, R17, !PT ;  /* 0x0000001148487209 */ /* 0x004fc40007810000 */
[----:B------:R-:W-:-:S03]  /*5680*/  SHF.R.U32.HI R11, RZ, 0x10, R8 ;  /* 0x00000010ff0b7819 */ /* 0x000fc60000011608 */
[----:B------:R-:W1:Y:S01]  /*5690*/  SHFL.BFLY PT, R18, R72, 0x1, 0x1f ;  /* 0x0c201f0048127f89 */ /* 0x000e6200000e0000 */
[----:B------:R-:W-:Y:S02]  /*56a0*/  LOP3.LUT R20, R8, 0xff, RZ, 0xc0, !PT ;  /* 0x000000ff08147812 */ /* 0x000fe400078ec0ff */
[----:B---3--:R-:W-:Y:S02]  /*56b0*/  LOP3.LUT R7, R19, UR14, R24, 0x96, !PT ;  /* 0x0000000e13077c12 */ /* 0x008fe4000f8e9618 */
[----:B------:R-:W-:Y:S01]  /*56c0*/  LOP3.LUT R16, R11, 0xff, RZ, 0xc0, !PT ;  /* 0x000000ff0b107812 */ /* 0x000fe200078ec0ff */
[----:B------:R-:W2:Y:S01]  /*56d0*/  LDSM.16.MT88.4 R24, [R189+0x6000] ;  /* 0x00600000bd18783b */ /* 0x000ea20000004200 */
[----:B------:R-:W-:Y:S01]  /*56e0*/  SHF.R.U32.HI R19, RZ, 0x18, R8 ;  /* 0x00000018ff137819 */ /* 0x000fe20000011608 */
[----:B------:R-:W-:-:S04]  /*56f0*/  IMAD.WIDE.U32 R38, R7, -0x2daee0ad, RZ ;  /* 0xd2511f5307267825 */ /* 0x000fc800078e00ff */
[----:B------:R-:W-:Y:S01]  /*5700*/  FFMA.FTZ R7, R92, UR10, -R5 ;  /* 0x0000000a5c077c23 */ /* 0x000fe20008010805 */
[----:B------:R-:W-:-:S03]  /*5710*/  PRMT R16, R16, 0x5410, R19 ;  /* 0x0000541010107816 */ /* 0x000fc60000000013 */
[----:B------:R3:W5:Y:S01]  /*5720*/  MUFU.EX2 R223, R7 ;  /* 0x0000000700df7308 */ /* 0x0007620000000800 */
[----:B------:R-:W-:Y:S02]  /*5730*/  LOP3.LUT R14, R39, UR5, R14, 0x96, !PT ;  /* 0x00000005270e7c12 */ /* 0x000fe4000f8e960e */
[----:B------:R-:W-:-:S03]  /*5740*/  HSET2.LE.AND R2, R16, R74, PT ;  /* 0x0000004a10027233 */ /* 0x000fc60003803000 */
[----:B------:R-:W-:Y:S01]  /*5750*/  IMAD.WIDE.U32 R14, R14, -0x326172a9, RZ ;  /* 0xcd9e8d570e0e7825 */ /* 0x000fe200078e00ff */
[----:B-1----:R-:W-:-:S04]  /*5760*/  FMNMX.FTZ R72, R72, R18, !PT ;  /* 0x0000001248487209 */ /* 0x002fc80007810000 */
[----:B------:R-:W-:Y:S02]  /*5770*/  LOP3.LUT R12, R15, UR21, R12, 0x96, !PT ;  /* 0x000000150f0c7c12 */ /* 0x000fe4000f8e960c */
[C---:B------:R-:W-:Y:S01]  /*5780*/  FSETP.NEU.FTZ.AND P1, PT, R72.reuse, -INF , PT ;  /* 0xff8000004800780b */ /* 0x040fe20003f3d000 */
[----:B----4-:R-:W-:Y:S01]  /*5790*/  FMUL.FTZ R0, R72, UR10 ;  /* 0x0000000a48007c20 */ /* 0x010fe20008410000 */
[----:B---3--:R-:W-:Y:S01]  /*57a0*/  FFMA.FTZ R7, R83, UR10, -R5 ;  /* 0x0000000a53077c23 */ /* 0x008fe20008010805 */
[----:B------:R-:W-:Y:S02]  /*57b0*/  LOP3.LUT R19, R14, 0xff, RZ, 0xc0, !PT ;  /* 0x000000ff0e137812 */ /* 0x000fe400078ec0ff */
[----:B------:R-:W-:Y:S01]  /*57c0*/  SHF.R.U32.HI R23, RZ, 0x18, R14 ;  /* 0x00000018ff177819 */ /* 0x000fe2000001160e */
[----:B------:R1:W-:Y:S01]  /*57d0*/  MUFU.EX2 R222, R7 ;  /* 0x0000000700de7308 */ /* 0x0003e20000000800 */
[----:B------:R-:W-:-:S05]  /*57e0*/  FSEL R0, R0, RZ, P1 ;  /* 0x000000ff00007208 */ /* 0x000fca0000800000 */
[----:B------:R-:W-:-:S04]  /*57f0*/  FFMA.FTZ R16, R103, UR10, -R0 ;  /* 0x0000000a67107c23 */ /* 0x000fc80008010800 */
[----:B------:R-:W-:Y:S01]  /*5800*/  MUFU.EX2 R213, R16 ;  /* 0x0000001000d57308 */ /* 0x000fe20000000800 */
[----:B-1----:R-:W-:-:S07]  /*5810*/  FFMA.FTZ R7, R93, UR10, -R5 ;  /* 0x0000000a5d077c23 */ /* 0x002fce0008010805 */
[----:B------:R1:W3:Y:S02]  /*5820*/  MUFU.EX2 R221, R7 ;  /* 0x0000000700dd7308 */ /* 0x0002e40000000800 */
[----:B-1----:R-:W-:Y:S01]  /*5830*/  LOP3.LUT R7, R9, UR21, R10, 0x96, !PT ;  /* 0x0000001509077c12 */ /* 0x002fe2000f8e960a */
[--C-:B------:R-:W-:Y:S01]  /*5840*/  FFMA.FTZ R10, R100, UR10, -R4.reuse ;  /* 0x0000000a640a7c23 */ /* 0x100fe20008010804 */
[----:B------:R-:W-:Y:S02]  /*5850*/  LOP3.LUT R9, R8, 0xffff, RZ, 0xc0, !PT ;  /* 0x0000ffff08097812 */ /* 0x000fe400078ec0ff */
[----:B------:R-:W-:Y:S02]  /*5860*/  SHF.R.U32.HI R11, RZ, 0x10, R7 ;  /* 0x00000010ff0b7819 */ /* 0x000fe40000011607 */
[----:B------:R1:W-:Y:S01]  /*5870*/  MUFU.EX2 R219, R10 ;  /* 0x0000000a00db7308 */ /* 0x0003e20000000800 */
[----:B------:R-:W-:Y:S01]  /*5880*/  SHF.R.U32.HI R17, RZ, 0x8, R9 ;  /* 0x00000008ff117819 */ /* 0x000fe20000011609 */
[----:B------:R-:W-:Y:S01]  /*5890*/  FFMA.FTZ R9, R94, UR10, -R4 ;  /* 0x0000000a5e097c23 */ /* 0x000fe20008010804 */
[----:B------:R-:W-:-:S02]  /*58a0*/  LOP3.LUT R8, R7, 0xffff, RZ, 0xc0, !PT ;  /* 0x0000ffff07087812 */ /* 0x000fc400078ec0ff */
[----:B------:R-:W-:Y:S02]  /*58b0*/  LOP3.LUT R13, R7, 0xff, RZ, 0xc0, !PT ;  /* 0x000000ff070d7812 */ /* 0x000fe400078ec0ff */
[----:B------:R-:W-:Y:S01]  /*58c0*/  SHF.R.U32.HI R8, RZ, 0x8, R8 ;  /* 0x00000008ff087819 */ /* 0x000fe20000011608 */
[----:B------:R4:W2:Y:S03]  /*58d0*/  MUFU.EX2 R218, R9 ;  /* 0x0000000900da7308 */ /* 0x0008a60000000800 */
[----:B------:R-:W-:Y:S01]  /*58e0*/  PRMT R13, R13, 0x5410, R8 ;  /* 0x000054100d0d7816 */ /* 0x000fe20000000008 */
[----:B------:R-:W-:Y:S02]  /*58f0*/  FFMA.FTZ R8, R30, UR10, -R6 ;  /* 0x0000000a1e087c23 */ /* 0x000fe40008010806 */
[----:B------:R-:W2:Y:S02]  /*5900*/  LDSM.16.MT88.4 R28, [R192+0x6000] ;  /* 0x00600000c01c783b */ /* 0x000ea40000004200 */
[----:B------:R5:W-:Y:S01]  /*5910*/  MUFU.EX2 R220, R8 ;  /* 0x0000000800dc7308 */ /* 0x000be20000000800 */
[----:B-1----:R-:W-:-:S02]  /*5920*/  SHF.R.U32.HI R10, RZ, 0x18, R7 ;  /* 0x00000018ff0a7819 */ /* 0x002fc40000011607 */
[----:B------:R-:W-:Y:S02]  /*5930*/  LOP3.LUT R7, R11, 0xff, RZ, 0xc0, !PT ;  /* 0x000000ff0b077812 */ /* 0x000fe400078ec0ff */
[----:B------:R-:W-:Y:S01]  /*5940*/  PRMT R11, R20, 0x5410, R17 ;  /* 0x00005410140b7816 */ /* 0x000fe20000000011 */
[----:B------:R-:W-:Y:S01]  /*5950*/  IMAD.WIDE.U32 R16, R22, -0x2daee0ad, RZ ;  /* 0xd2511f5316107825 */ /* 0x000fe200078e00ff */
[----:B------:R-:W-:-:S03]  /*5960*/  SHF.R.U32.HI R20, RZ, 0x10, R14 ;  /* 0x00000010ff147819 */ /* 0x000fc6000001160e */
[----:B----4-:R-:W-:Y:S01]  /*5970*/  FFMA.FTZ R9, R95, UR10, -R4 ;  /* 0x0000000a5f097c23 */ /* 0x010fe20008010804 */
[----:B------:R-:W-:Y:S02]  /*5980*/  HSET2.LE.AND R3, R11, R74, PT ;  /* 0x0000004a0b037233 */ /* 0x000fe40003803000 */
[----:B------:R-:W-:Y:S01]  /*5990*/  LOP3.LUT R22, R20, 0xff, RZ, 0xc0, !PT ;  /* 0x000000ff14167812 */ /* 0x000fe200078ec0ff */
[----:B------:R1:W4:Y:S01]  /*59a0*/  MUFU.EX2 R217, R9 ;  /* 0x0000000900d97308 */ /* 0x0003220000000800 */
[----:B------:R-:W-:Y:S02]  /*59b0*/  LOP3.LUT R20, R12, 0xff, RZ, 0xc0, !PT ;  /* 0x000000ff0c147812 */ /* 0x000fe400078ec0ff */
[----:B------:R-:W-:Y:S02]  /*59c0*/  LOP3.LUT R18, R17, UR23, R38, 0x96, !PT ;  /* 0x0000001711127c12 */ /* 0x000fe4000f8e9626 */
[----:B-----5:R-:W-:Y:S02]  /*59d0*/  F2FP.BF16.F32.PACK_AB R8, R223, R224 ;  /* 0x000000e0df08723e */ /* 0x020fe400000010ff */
[----:B-1----:R-:W-:-:S02]  /*59e0*/  PRMT R9, R7, 0x5410, R10 ;  /* 0x0000541007097816 */ /* 0x002fc4000000000a */
[----:B---3--:R-:W-:-:S03]  /*59f0*/  F2FP.BF16.F32.PACK_AB R7, R221, R222 ;  /* 0x000000dedd07723e */ /* 0x008fc600000010ff */
[--C-:B------:R-:W-:Y:S02]  /*5a00*/  HSET2.LE.AND R9, R9, R74.reuse, PT ;  /* 0x0000004a09097233 */ /* 0x100fe40003803000 */
[----:B------:R-:W-:Y:S01]  /*5a10*/  LOP3.LUT R10, R3, R7, RZ, 0xc0, !PT ;  /* 0x00000007030a7212 */ /* 0x000fe200078ec0ff */
[--C-:B------:R-:W-:Y:S01]  /*5a20*/  FFMA.FTZ R3, R105, UR10, -R0.reuse ;  /* 0x0000000a69037c23 */ /* 0x100fe20008010800 */
[----:B------:R-:W-:Y:S02]  /*5a30*/  HSET2.LE.AND R7, R13, R74, PT ;  /* 0x0000004a0d077233 */ /* 0x000fe40003803000 */
[----:B--2---:R-:W-:Y:S01]  /*5a40*/  F2FP.BF16.F32.PACK_AB R13, R218, R219 ;  /* 0x000000dbda0d723e */ /* 0x004fe200000010ff */
[----:B------:R4:W1:Y:S02]  /*5a50*/  MUFU.EX2 R215, R3 ;  /* 0x0000000300d77308 */ /* 0x0008640000000800 */
[----:B------:R-:W-:Y:S01]  /*5a60*/  LOP3.LUT R8, R7, R8, RZ, 0xc0, !PT ;  /* 0x0000000807087212 */ /* 0x000fe200078ec0ff */
[----:B------:R-:W-:Y:S01]  /*5a70*/  FFMA.FTZ R7, R106, UR10, -R0 ;  /* 0x0000000a6a077c23 */ /* 0x000fe20008010800 */
[----:B------:R-:W-:-:S02]  /*5a80*/  LOP3.LUT R9, R9, R13, RZ, 0xc0, !PT ;  /* 0x0000000d09097212 */ /* 0x000fc400078ec0ff */
[----:B------:R-:W-:Y:S01]  /*5a90*/  LOP3.LUT R13, R14, 0xffff, RZ, 0xc0, !PT ;  /* 0x0000ffff0e0d7812 */ /* 0x000fe200078ec0ff */
[----:B------:R-:W-:Y:S01]  /*5aa0*/  FFMA.FTZ R14, R104, UR10, -R5 ;  /* 0x0000000a680e7c23 */ /* 0x000fe20008010805 */
[----:B------:R2:W-:Y:S02]  /*5ab0*/  MUFU.EX2 R211, R7 ;  /* 0x0000000700d37308 */ /* 0x0005e40000000800 */
[----:B------:R-:W-:Y:S01]  /*5ac0*/  SHF.R.U32.HI R15, RZ, 0x8, R13 ;  /* 0x00000008ff0f7819 */ /* 0x000fe2000001160d */
[----:B------:R-:W-:-:S05]  /*5ad0*/  FFMA.FTZ R13, R102, UR10, -R0 ;  /* 0x0000000a660d7c23 */ /* 0x000fca0008010800 */
[----:B------:R3:W5:Y:S01]  /*5ae0*/  MUFU.EX2 R187, R13 ;  /* 0x0000000d00bb7308 */ /* 0x0007620000000800 */
[----:B----4-:R-:W-:-:S04]  /*5af0*/  F2FP.BF16.F32.PACK_AB R3, R216, R217 ;  /* 0x000000d9d803723e */ /* 0x010fc800000010ff */
[----:B------:R-:W-:Y:S01]  /*5b00*/  LOP3.LUT R11, R2, R3, RZ, 0xc0, !PT ;  /* 0x00000003020b7212 */ /* 0x000fe200078ec0ff */
[----:B------:R-:W-:Y:S01]  /*5b10*/  IMAD.WIDE.U32 R2, R21, -0x2daee0ad, RZ ;  /* 0xd2511f5315027825 */ /* 0x000fe200078e00ff */
[----:B------:R-:W-:Y:S01]  /*5b20*/  PRMT R21, R19, 0x5410, R15 ;  /* 0x0000541013157816 */ /* 0x000fe2000000000f */
[----:B------:R4:W-:Y:S01]  /*5b30*/  MUFU.EX2 R201, R14 ;  /* 0x0000000e00c97308 */ /* 0x0009e20000000800 */
[--C-:B------:R-:W-:Y:S02]  /*5b40*/  SHF.R.U32.HI R15, RZ, 0x10, R12.reuse ;  /* 0x00000010ff0f7819 */ /* 0x100fe4000001160c */
[----:B------:R-:W-:Y:S01]  /*5b50*/  SHF.R.U32.HI R19, RZ, 0x18, R12 ;  /* 0x00000018ff137819 */ /* 0x000fe2000001160c */
[C---:B------:R-:W-:Y:S01]  /*5b60*/  HMMA.16816.F32.BF16 R84, R8.reuse, R24, RZ ;  /* 0x000000180854723c */ /* 0x040fe200000418ff */
[----:B--2---:R-:W-:Y:S02]  /*5b70*/  LOP3.LUT R7, R3, UR23, R36, 0x96, !PT ;  /* 0x0000001703077c12 */ /* 0x004fe4000f8e9624 */
[----:B------:R-:W-:Y:S01]  /*5b80*/  LOP3.LUT R3, R2, 0xffff, RZ, 0xc0, !PT ;  /* 0x0000ffff02037812 */ /* 0x000fe200078ec0ff */
[----:B------:R-:W2:Y:S01]  /*5b90*/  LDSM.16.MT88.4 R36, [R192+0x6800] ;  /* 0x00680000c024783b */ /* 0x000ea20000004200 */
[----:B---3--:R-:W-:Y:S01]  /*5ba0*/  LOP3.LUT R13, R12, 0xffff, RZ, 0xc0, !PT ;  /* 0x0000ffff0c0d7812 */ /* 0x008fe200078ec0ff */
[----:B------:R-:W-:Y:S03]  /*5bb0*/  HMMA.16816.F32.BF16 R104, R8, R28, RZ ;  /* 0x0000001c0868723c */ /* 0x000fe600000418ff */
[----:B------:R-:W-:Y:S01]  /*5bc0*/  SHF.R.U32.HI R12, RZ, 0x8, R13 ;  /* 0x00000008ff0c7819 */ /* 0x000fe2000001160d */
[----:B------:R-:W-:-:S02]  /*5bd0*/  FFMA.FTZ R13, R46, UR10, -R5 ;  /* 0x0000000a2e0d7c23 */ /* 0x000fc40008010805 */
[C---:B------:R-:W-:Y:S01]  /*5be0*/  HMMA.16816.F32.BF16 R92, R8.reuse, R32, RZ ;  /* 0x00000020085c723c */ /* 0x040fe200000418ff */
[----:B----4-:R-:W-:Y:S01]  /*5bf0*/  LOP3.LUT R14, R15, 0xff, RZ, 0xc0, !PT ;  /* 0x000000ff0f0e7812 */ /* 0x010fe200078ec0ff */
[----:B------:R3:W-:Y:S01]  /*5c00*/  MUFU.EX2 R202, R13 ;  /* 0x0000000d00ca7308 */ /* 0x0007e20000000800 */
[----:B------:R-:W-:Y:S02]  /*5c10*/  PRMT R12, R20, 0x5410, R12 ;  /* 0x00005410140c7816 */ /* 0x000fe4000000000c */
[----:B------:R-:W-:Y:S01]  /*5c20*/  PRMT R15, R22, 0x5410, R23 ;  /* 0x00005410160f7816 */ /* 0x000fe20000000017 */
[C---:B------:R-:W-:Y:S01]  /*5c30*/  HMMA.16816.F32.BF16 R88, R8.reuse, R40, RZ ;  /* 0x000000280858723c */ /* 0x040fe200000418ff */
[----:B------:R-:W-:Y:S02]  /*5c40*/  PRMT R22, R14, 0x5410, R19 ;  /* 0x000054100e167816 */ /* 0x000fe40000000013 */
[--C-:B------:R-:W-:Y:S01]  /*5c50*/  HSET2.LE.AND R14, R21, R74.reuse, PT ;  /* 0x0000004a150e7233 */ /* 0x100fe20003803000 */
[----:B------:R-:W-:Y:S01]  /*5c60*/  FFMA.FTZ R21, R49, UR10, -R5 ;  /* 0x0000000a31157c23 */ /* 0x000fe20008010805 */
[----:B------:R-:W-:Y:S01]  /*5c70*/  HSET2.LE.AND R19, R12, R74, PT ;  /* 0x0000004a0c137233 */ /* 0x000fe20003803000 */
[----:B------:R-:W-:Y:S01]  /*5c80*/  HMMA.16816.F32.BF16 R96, R8, R26, RZ ;  /* 0x0000001a0860723c */ /* 0x000fe200000418ff */
[----:B------:R-:W-:Y:S01]  /*5c90*/  F2FP.BF16.F32.PACK_AB R12, R227, R228 ;  /* 0x000000e4e30c723e */ /* 0x000fe200000010ff */
[----:B------:R4:W-:Y:S01]  /*5ca0*/  MUFU.EX2 R186, R21 ;  /* 0x0000001500ba7308 */ /* 0x0009e20000000800 */
[----:B------:R-:W-:-:S02]  /*5cb0*/  F2FP.BF16.F32.PACK_AB R20, R230, R231 ;  /* 0x000000e7e614723e */ /* 0x000fc400000010ff */
[----:B------:R-:W-:Y:S01]  /*5cc0*/  HSET2.LE.AND R15, R15, R74, PT ;  /* 0x0000004a0f0f7233 */ /* 0x000fe20003803000 */
[C---:B------:R-:W-:Y:S01]  /*5cd0*/  HMMA.16816.F32.BF16 R80, R8.reuse, R30, RZ ;  /* 0x0000001e0850723c */ /* 0x040fe200000418ff */
[----:B---3--:R-:W-:Y:S01]  /*5ce0*/  FFMA.FTZ R13, R48, UR10, -R5 ;  /* 0x0000000a300d7c23 */ /* 0x008fe20008010805 */
[----:B------:R-:W-:Y:S02]  /*5cf0*/  LOP3.LUT R14, R14, R12, RZ, 0xc0, !PT ;  /* 0x0000000c0e0e7212 */ /* 0x000fe400078ec0ff */
[----:B------:R-:W-:Y:S01]  /*5d00*/  LOP3.LUT R12, R19, R20, RZ, 0xc0, !PT ;  /* 0x00000014130c7212 */ /* 0x000fe200078ec0ff */
[----:B------:R5:W-:Y:S01]  /*5d10*/  MUFU.EX2 R200, R13 ;  /* 0x0000000d00c87308 */ /* 0x000be20000000800 */
[----:B------:R-:W-:Y:S01]  /*5d20*/  FFMA.FTZ R20, R108, UR10, -R4 ;  /* 0x0000000a6c147c23 */ /* 0x000fe20008010804 */
[----:B-1----:R-:W-:Y:S01]  /*5d30*/  F2FP.BF16.F32.PACK_AB R19, R213, R215 ;  /* 0x000000d7d513723e */ /* 0x002fe200000010ff */
[C---:B------:R-:W-:Y:S05]  /*5d40*/  HMMA.16816.F32.BF16 R100, R8.reuse, R34, RZ ;  /* 0x000000220864723c */ /* 0x040fea00000418ff */
[----:B------:R1:W-:Y:S01]  /*5d50*/  MUFU.EX2 R185, R20 ;  /* 0x0000001400b97308 */ /* 0x0003e20000000800 */
[----:B----4-:R-:W-:Y:S01]  /*5d60*/  LOP3.LUT R21, R2, 0xff, RZ, 0xc0, !PT ;  /* 0x000000ff02157812 */ /* 0x010fe200078ec0ff */
[----:B------:R-:W-:Y:S01]  /*5d70*/  HMMA.16816.F32.BF16 R76, R8, R42, RZ ;  /* 0x0000002a084c723c */ /* 0x000fe200000418ff */
[----:B-----5:R-:W-:-:S06]  /*5d80*/  F2FP.BF16.F32.PACK_AB R13, R187, R211 ;  /* 0x000000d3bb0d723e */ /* 0x020fcc00000010ff */
[----:B------:R-:W-:Y:S02]  /*5d90*/  LOP3.LUT R11, R7, 0xff, RZ, 0xc0, !PT ;  /* 0x000000ff070b7812 */ /* 0x000fe400078ec0ff */
[----:B------:R-:W-:Y:S02]  /*5da0*/  LOP3.LUT R15, R15, R13, RZ, 0xc0, !PT ;  /* 0x0000000d0f0f7212 */ /* 0x000fe400078ec0ff */
[----:B------:R-:W-:Y:S02]  /*5db0*/  HSET2.LE.AND R13, R22, R74, PT ;  /* 0x0000004a160d7233 */ /* 0x000fe40003803000 */
[----:B-1----:R-:W-:Y:S01]  /*5dc0*/  SHF.R.U32.HI R20, RZ, 0x8, R3 ;  /* 0x00000008ff147819 */ /* 0x002fe20000011603 */
[----:B------:R-:W-:Y:S01]  /*5dd0*/  FFMA.FTZ R3, R47, UR10, -R4 ;  /* 0x0000000a2f037c23 */ /* 0x000fe20008010804 */
[--C-:B------:R-:W-:Y:S01]  /*5de0*/  SHF.R.U32.HI R22, RZ, 0x18, R2.reuse ;  /* 0x00000018ff167819 */ /* 0x100fe20000011602 */
[----:B------:R-:W-:Y:S01]  /*5df0*/  LDSM.16.MT88.4 R44, [R190+0x6800] ;  /* 0x00680000be2c783b */ /* 0x000fe20000004200 */
[----:B------:R-:W-:Y:S01]  /*5e00*/  LOP3.LUT R13, R13, R19, RZ, 0xc0, !PT ;  /* 0x000000130d0d7212 */ /* 0x000fe200078ec0ff */
[----:B------:R1:W3:Y:S01]  /*5e10*/  MUFU.EX2 R183, R3 ;  /* 0x0000000300b77308 */ /* 0x0002e20000000800 */
[----:B------:R-:W-:-:S02]  /*5e20*/  SHF.R.U32.HI R19, RZ, 0x10, R2 ;  /* 0x00000010ff137819 */ /* 0x000fc40000011602 */
[----:B------:R-:W-:Y:S02]  /*5e30*/  LOP3.LUT R2, R7, 0xffff, RZ, 0xc0, !PT ;  /* 0x0000ffff07027812 */ /* 0x000fe400078ec0ff */
[--C-:B------:R-:W-:Y:S01]  /*5e40*/  SHF.R.U32.HI R8, RZ, 0x10, R7.reuse ;  /* 0x00000010ff087819 */ /* 0x100fe20000011607 */
[C---:B------:R-:W-:Y:S01]  /*5e50*/  HMMA.16816.F32.BF16 R60, R12.reuse, R28, RZ ;  /* 0x0000001c0c3c723c */ /* 0x040fe200000418ff */
[----:B------:R-:W-:Y:S01]  /*5e60*/  SHF.R.U32.HI R9, RZ, 0x18, R7 ;  /* 0x00000018ff097819 */ /* 0x000fe20000011607 */
[----:B------:R-:W-:Y:S01]  /*5e70*/  FFMA.FTZ R7, R51, UR10, -R4 ;  /* 0x0000000a33077c23 */ /* 0x000fe20008010804 */
[----:B------:R-:W-:Y:S02]  /*5e80*/  PRMT R20, R21, 0x5410, R20 ;  /* 0x0000541015147816 */ /* 0x000fe40000000014 */
[----:B------:R-:W-:Y:S01]  /*5e90*/  LOP3.LUT R10, R19, 0xff, RZ, 0xc0, !PT ;  /* 0x000000ff130a7812 */ /* 0x000fe200078ec0ff */
[----:B------:R4:W-:Y:S01]  /*5ea0*/  MUFU.EX2 R182, R7 ;  /* 0x0000000700b67308 */ /* 0x0009e20000000800 */
[----:B------:R-:W-:Y:S01]  /*5eb0*/  HMMA.16816.F32.BF16 R112, R12, R30, RZ ;  /* 0x0000001e0c70723c */ /* 0x000fe200000418ff */
[----:B-1----:R-:W-:Y:S01]  /*5ec0*/  FFMA.FTZ R3, R50, UR10, -R4 ;  /* 0x0000000a32037c23 */ /* 0x002fe20008010804 */
[----:B---3--:R-:W-:-:S04]  /*5ed0*/  F2FP.BF16.F32.PACK_AB R19, R183, R185 ;  /* 0x000000b9b713723e */ /* 0x008fc800000010ff */
[C---:B------:R-:W-:Y:S01]  /*5ee0*/  HMMA.16816.F32.BF16 R64, R12.reuse, R24, RZ ;  /* 0x000000180c40723c */ /* 0x040fe200000418ff */
[----:B------:R-:W1:Y:S01]  /*5ef0*/  LDSM.16.MT88.4 R48, [R191+0x6800] ;  /* 0x00680000bf30783b */ /* 0x000e620000004200 */
[----:B------:R3:W5:Y:S04]  /*5f00*/  MUFU.EX2 R184, R3 ;  /* 0x0000000300b87308 */ /* 0x0007680000000800 */
[----:B------:R-:W-:Y:S01]  /*5f10*/  HMMA.16816.F32.BF16 R108, R12, R26, RZ ;  /* 0x0000001a0c6c723c */ /* 0x000fe200000418ff */
[----:B------:R-:W1:Y:S01]  /*5f20*/  LDSM.16.MT88.4 R24, [R189+0x6800] ;  /* 0x00680000bd18783b */ /* 0x000e620000004200 */
[----:B----4-:R-:W-:-:S04]  /*5f30*/  FFMA.FTZ R7, R117, UR10, -R6 ;  /* 0x0000000a75077c23 */ /* 0x010fc80008010806 */
[C---:B------:R-:W-:Y:S01]  /*5f40*/  HMMA.16816.F32.BF16 R52, R12.reuse, R32, RZ ;  /* 0x000000200c34723c */ /* 0x040fe200000418ff */
[----:B------:R4:W-:Y:S05]  /*5f50*/  MUFU.EX2 R181, R7 ;  /* 0x0000000700b57308 */ /* 0x0009ea0000000800 */
[C---:B------:R-:W-:Y:S01]  /*5f60*/  HMMA.16816.F32.BF16 R124, R12.reuse, R34, RZ ;  /* 0x000000220c7c723c */ /* 0x040fe200000418ff */
[----:B---3--:R-:W-:Y:S01]  /*5f70*/  SHF.R.U32.HI R3, RZ, 0x8, R2 ;  /* 0x00000008ff037819 */ /* 0x008fe20000011602 */
[----:B------:R-:W-:Y:S01]  /*5f80*/  LDSM.16.MT88.4 R32, [R191+0x7000] ;  /* 0x00700000bf20783b */ /* 0x000fe20000004200 */
[----:B------:R-:W-:Y:S02]  /*5f90*/  LOP3.LUT R2, R8, 0xff, RZ, 0xc0, !PT ;  /* 0x000000ff08027812 */ /* 0x000fe400078ec0ff */
[----:B------:R-:W-:Y:S01]  /*5fa0*/  PRMT R11, R11, 0x5410, R3 ;  /* 0x000054100b0b7816 */ /* 0x000fe20000000003 */
[----:B------:R-:W-:Y:S01]  /*5fb0*/  HMMA.16816.F32.BF16 R28, R12, R40, RZ ;  /* 0x000000280c1c723c */ /* 0x000fe200000418ff */
[----:B------:R-:W-:-:S02]  /*5fc0*/  PRMT R9, R2, 0x5410, R9 ;  /* 0x0000541002097816 */ /* 0x000fc40000000009 */
[--C-:B------:R-:W-:Y:S01]  /*5fd0*/  HSET2.LE.AND R2, R20, R74.reuse, PT ;  /* 0x0000004a14027233 */ /* 0x100fe20003803000 */
[----:B------:R-:W-:Y:S01]  /*5fe0*/  FFMA.FTZ R20, R118, UR10, -R0 ;  /* 0x0000000a76147c23 */ /* 0x000fe20008010800 */
[----:B------:R-:W-:Y:S02]  /*5ff0*/  F2FP.BF16.F32.PACK_AB R3, R186, R200 ;  /* 0x000000c8ba03723e */ /* 0x000fe400000010ff */
[----:B------:R-:W-:Y:S01]  /*6000*/  PRMT R8, R10, 0x5410, R22 ;  /* 0x000054100a087816 */ /* 0x000fe20000000016 */
[----:B------:R3:W-:Y:S01]  /*6010*/  MUFU.EX2 R179, R20 ;  /* 0x0000001400b37308 */ /* 0x0007e20000000800 */
[----:B------:R-:W-:Y:S01]  /*6020*/  LOP3.LUT R10, R2, R3, RZ, 0xc0, !PT ;  /* 0x00000003020a7212 */ /* 0x000fe200078ec0ff */
[----:B------:R-:W-:Y:S01]  /*6030*/  FFMA.FTZ R3, R116, UR10, -R6 ;  /* 0x0000000a74037c23 */ /* 0x000fe20008010806 */
[--C-:B----4-:R-:W-:Y:S01]  /*6040*/  HSET2.LE.AND R7, R11, R74.reuse, PT ;  /* 0x0000004a0b077233 */ /* 0x110fe20003803000 */
[----:B------:R-:W-:Y:S01]  /*6050*/  HMMA.16816.F32.BF16 R116, R12, R42, RZ ;  /* 0x0000002a0c74723c */ /* 0x000fe200000418ff */
[----:B------:R-:W-:-:S02]  /*6060*/  HSET2.LE.AND R2, R8, R74, PT ;  /* 0x0000004a08027233 */ /* 0x000fc40003803000 */
[----:B------:R-:W-:Y:S01]  /*6070*/  F2FP.BF16.F32.PACK_AB R8, R202, R201 ;  /* 0x000000c9ca08723e */ /* 0x000fe200000010ff */
[----:B------:R5:W-:Y:S01]  /*6080*/  MUFU.EX2 R180, R3 ;  /* 0x0000000300b47308 */ /* 0x000be20000000800 */
[----:B------:R-:W-:Y:S02]  /*6090*/  HSET2.LE.AND R9, R9, R74, PT ;  /* 0x0000004a09097233 */ /* 0x000fe40003803000 */
[----:B------:R-:W-:Y:S02]  /*60a0*/  LOP3.LUT R8, R7, R8, RZ, 0xc0, !PT ;  /* 0x0000000807087212 */ /* 0x000fe400078ec0ff */
[----:B------:R-:W-:Y:S02]  /*60b0*/  LOP3.LUT R13, R18, 0xff, RZ, 0xc0, !PT ;  /* 0x000000ff120d7812 */ /* 0x000fe400078ec0ff */
[----:B------:R-:W-:Y:S02]  /*60c0*/  LOP3.LUT R14, R16, 0xff, RZ, 0xc0, !PT ;  /* 0x000000ff100e7812 */ /* 0x000fe400078ec0ff */
[--C-:B------:R-:W-:Y:S01]  /*60d0*/  SHF.R.U32.HI R12, RZ, 0x10, R16.reuse ;  /* 0x00000010ff0c7819 */ /* 0x100fe20000011610 */
[----:B---3--:R-:W3:Y:S01]  /*60e0*/  LDSM.16.MT88.4 R20, [R189+0x7000] ;  /* 0x00700000bd14783b */ /* 0x008ee20000004200 */
[----:B------:R-:W-:-:S02]  /*60f0*/  SHF.R.U32.HI R15, RZ, 0x18, R16 ;  /* 0x00000018ff0f7819 */ /* 0x000fc40000011610 */
[----:B------:R-:W-:Y:S02]  /*6100*/  LOP3.LUT R12, R12, 0xff, RZ, 0xc0, !PT ;  /* 0x000000ff0c0c7812 */ /* 0x000fe400078ec0ff */
[----:B------:R-:W-:Y:S02]  /*6110*/  LOP3.LUT R9, R9, R19, RZ, 0xc0, !PT ;  /* 0x0000001309097212 */ /* 0x000fe400078ec0ff */
[----:B-----5:R-:W-:Y:S02]  /*6120*/  F2FP.BF16.F32.PACK_AB R3, R182, R184 ;  /* 0x000000b8b603723e */ /* 0x020fe400000010ff */
[----:B------:R-:W-:Y:S01]  /*6130*/  PRMT R15, R12, 0x5410, R15 ;  /* 0x000054100c0f7816 */ /* 0x000fe2000000000f */
[----:B------:R-:W-:Y:S01]  /*6140*/  FFMA.FTZ R12, R130, UR10, -R6 ;  /* 0x0000000a820c7c23 */ /* 0x000fe20008010806 */
[----:B------:R-:W-:Y:S01]  /*6150*/  LOP3.LUT R11, R2, R3, RZ, 0xc0, !PT ;  /* 0x00000003020b7212 */ /* 0x000fe200078ec0ff */
[----:B------:R-:W-:Y:S01]  /*6160*/  FFMA.FTZ R3, R134, UR10, -R0 ;  /* 0x0000000a86037c23 */ /* 0x000fe20008010800 */
[----:B------:R-:W-:Y:S01]  /*6170*/  LOP3.LUT R2, R16, 0xffff, RZ, 0xc0, !PT ;  /* 0x0000ffff10027812 */ /* 0x000fe200078ec0ff */
[----:B------:R-:W-:Y:S03]  /*6180*/  MUFU.EX2 R175, R12 ;  /* 0x0000000c00af7308 */ /* 0x000fe60000000800 */
[----:B------:R-:W-:Y:S01]  /*6190*/  SHF.R.U32.HI R7, RZ, 0x8, R2 ;  /* 0x00000008ff077819 */ /* 0x000fe20000011602 */
[----:B--2---:R-:W-:Y:S01]  /*61a0*/  HMMA.16816.F32.BF16 R104, R8, R36, R104 ;  /* 0x000000240868723c */ /* 0x004fe20000041868 */
[----:B------:R-:W-:-:S02]  /*61b0*/  LOP3.LUT R2, R18, 0xffff, RZ, 0xc0, !PT ;  /* 0x0000ffff12027812 */ /* 0x000fc400078ec0ff */
[----:B------:R-:W-:Y:S01]  /*61c0*/  PRMT R14, R14, 0x5410, R7 ;  /* 0x000054100e0e7816 */ /* 0x000fe20000000007 */
[----:B------:R2:W4:Y:S01]  /*61d0*/  MUFU.EX2 R178, R3 ;  /* 0x0000000300b27308 */ /* 0x0005220000000800 */
[----:B------:R-:W-:Y:S01]  /*61e0*/  SHF.R.U32.HI R2, RZ, 0x8, R2 ;  /* 0x00000008ff027819 */ /* 0x000fe20000011602 */
[C---:B-1----:R-:W-:Y:S03]  /*61f0*/  HMMA.16816.F32.BF16 R88, R8.reuse, R48, R88 ;  /* 0x000000300858723c */ /* 0x042fe60000041858 */
[----:B------:R-:W-:Y:S02]  /*6200*/  PRMT R16, R13, 0x5410, R2 ;  /* 0x000054100d107816 */ /* 0x000fe40000000002 */
[--C-:B------:R-:W-:Y:S01]  /*6210*/  SHF.R.U32.HI R2, RZ, 0x10, R18.reuse ;  /* 0x00000010ff027819 */ /* 0x100fe20000011612 */
[----:B------:R-:W-:Y:S01]  /*6220*/  HMMA.16816.F32.BF16 R80, R8, R38, R80 ;  /* 0x000000260850723c */ /* 0x000fe20000041850 */
[----:B------:R-:W-:Y:S01]  /*6230*/  SHF.R.U32.HI R13, RZ, 0x18, R18 ;  /* 0x00000018ff0d7819 */ /* 0x000fe20000011612 */
[----:B------:R-:W-:Y:S01]  /*6240*/  IMAD.WIDE.U32 R18, R69, -0x326172a9, RZ ;  /* 0xcd9e8d5745127825 */ /* 0x000fe200078e00ff */
[----:B------:R-:W-:-:S02]  /*6250*/  LOP3.LUT R7, R2, 0xff, RZ, 0xc0, !PT ;  /* 0x000000ff02077812 */ /* 0x000fc400078ec0ff */
[--C-:B------:R-:W-:Y:S01]  /*6260*/  HSET2.LE.AND R2, R14, R74.reuse, PT ;  /* 0x0000004a0e027233 */ /* 0x100fe20003803000 */
[----:B------:R-:W-:Y:S01]  /*6270*/  HMMA.16816.F32.BF16 R100, R8, R46, R100 ;  /* 0x0000002e0864723c */ /* 0x000fe20000041864 */
[----:B------:R-:W-:Y:S01]  /*6280*/  PRMT R13, R7, 0x5410, R13 ;  /* 0x00005410070d7816 */ /* 0x000fe2000000000d */
[----:B--2---:R-:W-:Y:S01]  /*6290*/  FFMA.FTZ R3, R123, UR10, -R0 ;  /* 0x0000000a7b037c23 */ /* 0x004fe20008010800 */
[----:B------:R-:W-:-:S03]  /*62a0*/  HSET2.LE.AND R7, R16, R74, PT ;  /* 0x0000004a10077233 */ /* 0x000fc60003803000 */
[----:B------:R-:W-:Y:S01]  /*62b0*/  HSET2.LE.AND R13, R13, R74, PT ;  /* 0x0000004a0d0d7233 */ /* 0x000fe20003803000 */
[----:B------:R1:W-:Y:S01]  /*62c0*/  MUFU.EX2 R177, R3 ;  /* 0x0000000300b17308 */ /* 0x0003e20000000800 */
[----:B----4-:R-:W-:Y:S01]  /*62d0*/  F2FP.BF16.F32.PACK_AB R16, R178, R179 ;  /* 0x000000b3b210723e */ /* 0x010fe200000010ff */
[----:B------:R-:W-:Y:S01]  /*62e0*/  HMMA.16816.F32.BF16 R120, R8, R24, R84 ;  /* 0x000000180878723c */ /* 0x000fe20000041854 */
[----:B------:R-:W-:Y:S02]  /*62f0*/  F2FP.BF16.F32.PACK_AB R12, R226, R225 ;  /* 0x000000e1e20c723e */ /* 0x000fe400000010ff */
[----:B------:R-:W-:Y:S01]  /*6300*/  LOP3.LUT R13, R13, R16, RZ, 0xc0, !PT ;  /* 0x000000100d0d7212 */ /* 0x000fe200078ec0ff */
[----:B------:R-:W-:Y:S01]  /*6310*/  IMAD.WIDE.U32 R16, R57, -0x326172a9, RZ ;  /* 0xcd9e8d5739107825 */ /* 0x000fe200078e00ff */
[----:B------:R-:W-:-:S03]  /*6320*/  LOP3.LUT R12, R7, R12, RZ, 0xc0, !PT ;  /* 0x0000000c070c7212 */ /* 0x000fc600078ec0ff */
[----:B------:R-:W-:Y:S01]  /*6330*/  FFMA.FTZ R7, R132, UR10, -R5 ;  /* 0x0000000a84077c23 */ /* 0x000fe20008010805 */
[C---:B------:R-:W-:Y:S03]  /*6340*/  HMMA.16816.F32.BF16 R84, R8.reuse, R44, R92 ;  /* 0x0000002c0854723c */ /* 0x040fe6000004185c */
[----:B------:R2:W-:Y:S03]  /*6350*/  MUFU.EX2 R152, R7 ;  /* 0x0000000700987308 */ /* 0x0005e60000000800 */
[----:B------:R-:W-:Y:S01]  /*6360*/  HMMA.16816.F32.BF16 R92, R8, R26, R96 ;  /* 0x0000001a085c723c */ /* 0x000fe20000041860 */
[----:B-1----:R-:W-:-:S04]  /*6370*/  FFMA.FTZ R3, R133, UR10, -R0 ;  /* 0x0000000a85037c23 */ /* 0x002fc80008010800 */
[----:B------:R1:W4:Y:S01]  /*6380*/  MUFU.EX2 R176, R3 ;  /* 0x0000000300b07308 */ /* 0x0003220000000800 */
[----:B------:R-:W-:Y:S07]  /*6390*/  HMMA.16816.F32.BF16 R76, R8, R50, R76 ;  /* 0x00000032084c723c */ /* 0x000fee000004184c */
[----:B------:R-:W-:Y:S01]  /*63a0*/  LOP3.LUT R8, R19, UR16, R58, 0x96, !PT ;  /* 0x0000001013087c12 */ /* 0x000fe2000f8e963a */
[----:B--2---:R-:W-:-:S04]  /*63b0*/  FFMA.FTZ R7, R135, UR10, -R5 ;  /* 0x0000000a87077c23 */ /* 0x004fc80008010805 */
[----:B------:R-:W-:Y:S01]  /*63c0*/  MUFU.EX2 R147, R7 ;  /* 0x0000000700937308 */ /* 0x000fe20000000800 */
[----:B-1----:R-:W-:-:S04]  /*63d0*/  F2FP.BF16.F32.PACK_AB R3, R220, R229 ;  /* 0x000000e5dc03723e */ /* 0x002fc800000010ff */
[----:B------:R-:W-:Y:S01]  /*63e0*/  LOP3.LUT R14, R2, R3, RZ, 0xc0, !PT ;  /* 0x00000003020e7212 */ /* 0x000fe200078ec0ff */
[----:B------:R-:W-:Y:S01]  /*63f0*/  FFMA.FTZ R3, R131, UR10, -R6 ;  /* 0x0000000a83037c23 */ /* 0x000fe20008010806 */
[----:B------:R-:W-:-:S03]  /*6400*/  HSET2.LE.AND R2, R15, R74, PT ;  /* 0x0000004a0f027233 */ /* 0x000fc60003803000 */
[----:B------:R4:W-:Y:S02]  /*6410*/  MUFU.EX2 R174, R3 ;  /* 0x0000000300ae7308 */ /* 0x0009e40000000800 */
[----:B----4-:R-:W-:-:S04]  /*6420*/  F2FP.BF16.F32.PACK_AB R3, R176, R177 ;  /* 0x000000b1b003723e */ /* 0x010fc800000010ff */
[----:B------:R-:W-:Y:S01]  /*6430*/  LOP3.LUT R15, R2, R3, RZ, 0xc0, !PT ;  /* 0x00000003020f7212 */ /* 0x000fe200078ec0ff */
[----:B------:R-:W-:Y:S01]  /*6440*/  FFMA.FTZ R2, R128, UR10, -R5 ;  /* 0x0000000a80027c23 */ /* 0x000fe20008010805 */
[----:B------:R-:W-:-:S03]  /*6450*/  LOP3.LUT R3, R17, UR16, R56, 0x96, !PT ;  /* 0x0000001011037c12 */ /* 0x000fc6000f8e9638 */
[----:B------:R1:W-:Y:S02]  /*6460*/  MUFU.EX2 R154, R2 ;  /* 0x00000002009a7308 */ /* 0x0003e40000000800 */
[C---:B------:R-:W-:Y:S06]  /*6470*/  HMMA.16816.F32.BF16 R60, R12.reuse, R36, R60 ;  /* 0x000000240c3c723c */ /* 0x040fec000004183c */
[C---:B------:R-:W-:Y:S06]  /*6480*/  HMMA.16816.F32.BF16 R64, R12.reuse, R24, R64 ;  /* 0x000000180c40723c */ /* 0x040fec0000041840 */
[----:B------:R-:W-:Y:S01]  /*6490*/  HMMA.16816.F32.BF16 R40, R12, R38, R112 ;  /* 0x000000260c28723c */ /* 0x000fe20000041870 */
[----:B-1----:R-:W-:-:S05]  /*64a0*/  FFMA.FTZ R2, R129, UR10, -R5 ;  /* 0x0000000a81027c23 */ /* 0x002fca0008010805 */
[C---:B------:R-:W-:Y:S01]  /*64b0*/  HMMA.16816.F32.BF16 R128, R12.reuse, R44, R52 ;  /* 0x0000002c0c80723c */ /* 0x040fe20000041834 */
[----:B------:R1:W-:Y:S05]  /*64c0*/  MUFU.EX2 R153, R2 ;  /* 0x0000000200997308 */ /* 0x0003ea0000000800 */
[C---:B------:R-:W-:Y:S01]  /*64d0*/  HMMA.16816.F32.BF16 R52, R12.reuse, R26, R108 ;  /* 0x0000001a0c34723c */ /* 0x040fe2000004186c */
[----:B------:R-:W2:Y:S05]  /*64e0*/  LDSM.16.MT88.4 R24, [R192+0x7000] ;  /* 0x00700000c018783b */ /* 0x000eaa0000004200 */
[----:B------:R-:W-:Y:S01]  /*64f0*/  HMMA.16816.F32.BF16 R44, R12, R46, R124 ;  /* 0x0000002e0c2c723c */ /* 0x000fe2000004187c */
[----:B-1----:R-:W-:Y:S01]  /*6500*/  LOP3.LUT R2, R157, UR14, R16, 0x96, !PT ;  /* 0x0000000e9d027c12 */ /* 0x002fe2000f8e9610 */
[----:B------:R-:W-:Y:S01]  /*6510*/  IMAD.WIDE.U32 R16, R3, -0x2daee0ad, RZ ;  /* 0xd2511f5303107825 */ /* 0x000fe200078e00ff */
[----:B------:R-:W-:-:S03]  /*6520*/  LOP3.LUT R3, R137, UR14, R18, 0x96, !PT ;  /* 0x0000000e89037c12 */ /* 0x000fc6000f8e9612 */
[----:B------:R-:W-:Y:S01]  /*6530*/  IMAD.WIDE.U32 R132, R2, -0x2daee0ad, RZ ;  /* 0xd2511f5302847825 */ /* 0x000fe200078e00ff */
[----:B------:R-:W-:Y:S02]  /*6540*/  LOP3.LUT R10, R17, UR13, R140, 0x96, !PT ;  /* 0x0000000d110a7c12 */ /* 0x000fe4000f8e968c */
[C---:B------:R-:W-:Y:S01]  /*6550*/  HMMA.16816.F32.BF16 R140, R12.reuse, R48, R28 ;  /* 0x000000300c8c723c */ /* 0x040fe2000004181c */
[----:B------:R-:W-:Y:S01]  /*6560*/  IMAD.WIDE.U32 R58, R3, -0x2daee0ad, RZ ;  /* 0xd2511f53033a7825 */ /* 0x000fe200078e00ff */
[----:B------:R-:W-:Y:S01]  /*6570*/  LOP3.LUT R2, R133, UR5, R16, 0x96, !PT ;  /* 0x0000000585027c12 */ /* 0x000fe2000f8e9610 */
[----:B------:R-:W1:Y:S02]  /*6580*/  LDSM.16.MT88.4 R28, [R190+0x7000] ;  /* 0x00700000be1c783b */ /* 0x000e640000004200 */
[----:B------:R-:W-:Y:S01]  /*6590*/  IMAD.WIDE.U32 R16, R8, -0x2daee0ad, RZ ;  /* 0xd2511f5308107825 */ /* 0x000fe200078e00ff */
[----:B------:R-:W-:Y:S03]  /*65a0*/  HMMA.16816.F32.BF16 R48, R12, R50, R116 ;  /* 0x000000320c30723c */ /* 0x000fe60000041874 */
[----:B------:R-:W-:-:S04]  /*65b0*/  IMAD.WIDE.U32 R8, R2, -0x326172a9, RZ ;  /* 0xcd9e8d5702087825 */ /* 0x000fc800078e00ff */
[----:B------:R-:W-:Y:S01]  /*65c0*/  FFMA.FTZ R2, R138, UR10, -R4 ;  /* 0x0000000a8a027c23 */ /* 0x000fe20008010804 */
[----:B------:R-:W-:Y:S01]  /*65d0*/  LOP3.LUT R18, R17, UR13, R146, 0x96, !PT ;  /* 0x0000000d11127c12 */ /* 0x000fe2000f8e9692 */
[----:B------:R-:W-:Y:S01]  /*65e0*/  IMAD.WIDE.U32 R56, R10, -0x326172a9, RZ ;  /* 0xcd9e8d570a387825 */ /* 0x000fe200078e00ff */
[C---:B------:R-:W-:Y:S01]  /*65f0*/  LOP3.LUT R3, R8.reuse, 0xffff, RZ, 0xc0, !PT ;  /* 0x0000ffff08037812 */ /* 0x040fe200078ec0ff */
[----:B------:R4:W-:Y:S01]  /*6600*/  MUFU.EX2 R146, R2 ;  /* 0x0000000200927308 */ /* 0x0009e20000000800 */
[----:B------:R-:W-:Y:S01]  /*6610*/  LOP3.LUT R10, R8, 0xff, RZ, 0xc0, !PT ;  /* 0x000000ff080a7812 */ /* 0x000fe200078ec0ff */
[----:B------:R-:W-:Y:S01]  /*6620*/  IMAD.WIDE.U32 R36, R18, -0x326172a9, RZ ;  /* 0xcd9e8d5712247825 */ /* 0x000fe200078e00ff */
[----:B------:R-:W-:-:S03]  /*6630*/  SHF.R.U32.HI R7, RZ, 0x8, R3 ;  /* 0x00000008ff077819 */ /* 0x000fc60000011603 */
[----:B------:R-:W-:Y:S01]  /*6640*/  FFMA.FTZ R3, R144, UR10, -R4 ;  /* 0x0000000a90037c23 */ /* 0x000fe20008010804 */
[----:B------:R-:W-:Y:S01]  /*6650*/  LOP3.LUT R19, R59, UR5, R16, 0x96, !PT ;  /* 0x000000053b137c12 */ /* 0x000fe2000f8e9610 */
[----:B------:R-:W-:Y:S01]  /*6660*/  FFMA.FTZ R18, R159, UR10, -R0 ;  /* 0x0000000a9f127c23 */ /* 0x000fe20008010800 */
[----:B------:R-:W-:Y:S01]  /*6670*/  PRMT R16, R10, 0x5410, R7 ;  /* 0x000054100a107816 */ /* 0x000fe20000000007 */
[----:B------:R5:W3:Y:S01]  /*6680*/  MUFU.EX2 R145, R3 ;  /* 0x0000000300917308 */ /* 0x000ae20000000800 */
[----:B------:R-:W-:Y:S01]  /*6690*/  FFMA.FTZ R7, R148, UR10, -R4 ;  /* 0x0000000a94077c23 */ /* 0x000fe20008010804 */
[----:B------:R-:W-:-:S06]  /*66a0*/  SHF.R.U32.HI R17, RZ, 0x18, R8 ;  /* 0x00000018ff117819 */ /* 0x000fcc0000011608 */
[----:B------:R2:W-:Y:S01]  /*66b0*/  MUFU.EX2 R144, R7 ;  /* 0x0000000700907308 */ /* 0x0005e20000000800 */
[----:B----4-:R-:W-:Y:S02]  /*66c0*/  LOP3.LUT R2, R9, UR21, R56, 0x96, !PT ;  /* 0x0000001509027c12 */ /* 0x010fe4000f8e9638 */
[----:B------:R-:W-:Y:S02]  /*66d0*/  SHF.R.U32.HI R9, RZ, 0x10, R8 ;  /* 0x00000010ff097819 */ /* 0x000fe40000011608 */
[----:B------:R-:W-:Y:S02]  /*66e0*/  SHF.R.U32.HI R8, RZ, 0x10, R2 ;  /* 0x00000010ff087819 */ /* 0x000fe40000011602 */
[----:B------:R-:W-:Y:S02]  /*66f0*/  LOP3.LUT R11, R9, 0xff, RZ, 0xc0, !PT ;  /* 0x000000ff090b7812 */ /* 0x000fe400078ec0ff */
[C---:B-----5:R-:W-:Y:S02]  /*6700*/  LOP3.LUT R3, R2.reuse, 0xffff, RZ, 0xc0, !PT ;  /* 0x0000ffff02037812 */ /* 0x060fe400078ec0ff */
[----:B------:R-:W-:-:S02]  /*6710*/  LOP3.LUT R10, R2, 0xff, RZ, 0xc0, !PT ;  /* 0x000000ff020a7812 */ /* 0x000fc400078ec0ff */
[----:B------:R-:W-:Y:S02]  /*6720*/  SHF.R.U32.HI R9, RZ, 0x8, R3 ;  /* 0x00000008ff097819 */ /* 0x000fe40000011603 */
[----:B------:R-:W-:Y:S01]  /*6730*/  SHF.R.U32.HI R3, RZ, 0x18, R2 ;  /* 0x00000018ff037819 */ /* 0x000fe20000011602 */
[----:B--2---:R-:W-:Y:S01]  /*6740*/  FFMA.FTZ R7, R149, UR10, -R4 ;  /* 0x0000000a95077c23 */ /* 0x004fe20008010804 */
[----:B------:R-:W-:Y:S02]  /*6750*/  LOP3.LUT R2, R8, 0xff, RZ, 0xc0, !PT ;  /* 0x000000ff08027812 */ /* 0x000fe400078ec0ff */
[----:B------:R-:W-:Y:S01]  /*6760*/  PRMT R8, R10, 0x5410, R9 ;  /* 0x000054100a087816 */ /* 0x000fe20000000009 */
[----:B------:R2:W4:Y:S01]  /*6770*/  MUFU.EX2 R75, R7 ;  /* 0x00000007004b7308 */ /* 0x0005220000000800 */
[----:B------:R-:W-:Y:S02]  /*6780*/  PRMT R11, R11, 0x5410, R17 ;  /* 0x000054100b0b7816 */ /* 0x000fe40000000011 */
[----:B---3--:R-:W-:-:S02]  /*6790*/  F2FP.BF16.F32.PACK_AB R9, R145, R146 ;  /* 0x000000929109723e */ /* 0x008fc400000010ff */
[----:B--2---:R-:W-:Y:S02]  /*67a0*/  PRMT R7, R2, 0x5410, R3 ;  /* 0x0000541002077816 */ /* 0x004fe40000000003 */
[--C-:B------:R-:W-:Y:S01]  /*67b0*/  HSET2.LE.AND R2, R8, R74.reuse, PT ;  /* 0x0000004a08027233 */ /* 0x100fe20003803000 */
[----:B------:R-:W-:Y:S01]  /*67c0*/  FFMA.FTZ R8, R150, UR10, -R6 ;  /* 0x0000000a96087c23 */ /* 0x000fe20008010806 */
[----:B------:R-:W-:Y:S02]  /*67d0*/  F2FP.BF16.F32.PACK_AB R3, R153, R154 ;  /* 0x0000009a9903723e */ /* 0x000fe400000010ff */
[----:B------:R-:W-:Y:S01]  /*67e0*/  HSET2.LE.AND R7, R7, R74, PT ;  /* 0x0000004a07077233 */ /* 0x000fe20003803000 */
[----:B------:R2:W-:Y:S04]  /*67f0*/  MUFU.EX2 R173, R8 ;  /* 0x0000000800ad7308 */ /* 0x0005e80000000800 */
[----:B------:R-:W-:-:S02]  /*6800*/  LOP3.LUT R9, R7, R9, RZ, 0xc0, !PT ;  /* 0x0000000907097212 */ /* 0x000fc400078ec0ff */
[----:B------:R-:W-:Y:S02]  /*6810*/  HSET2.LE.AND R7, R11, R74, PT ;  /* 0x0000004a0b077233 */ /* 0x000fe40003803000 */
[----:B----4-:R-:W-:-:S04]  /*6820*/  F2FP.BF16.F32.PACK_AB R11, R75, R144 ;  /* 0x000000904b0b723e */ /* 0x010fc800000010ff */
[----:B------:R-:W-:Y:S02]  /*6830*/  LOP3.LUT R11, R7, R11, RZ, 0xc0, !PT ;  /* 0x0000000b070b7212 */ /* 0x000fe400078ec0ff */
[----:B--2---:R-:W-:Y:S01]  /*6840*/  LOP3.LUT R8, R2, R3, RZ, 0xc0, !PT ;  /* 0x0000000302087212 */ /* 0x004fe200078ec0ff */
[----:B------:R-:W-:Y:S01]  /*6850*/  FFMA.FTZ R2, R155, UR10, -R6 ;  /* 0x0000000a9b027c23 */ /* 0x000fe20008010806 */
[----:B------:R-:W-:Y:S01]  /*6860*/  F2FP.BF16.F32.PACK_AB R3, R147, R152 ;  /* 0x000000989303723e */ /* 0x000fe200000010ff */
[----:B------:R-:W-:Y:S08]  /*6870*/  MUFU.EX2 R155, R18 ;  /* 0x00000012009b7308 */ /* 0x000ff00000000800 */
[----:B------:R2:W-:Y:S02]  /*6880*/  MUFU.EX2 R157, R2 ;  /* 0x00000002009d7308 */ /* 0x0005e40000000800 */
[----:B--2---:R-:W-:Y:S01]  /*6890*/  HSET2.LE.AND R2, R16, R74, PT ;  /* 0x0000004a10027233 */ /* 0x004fe20003803000 */
[----:B------:R-:W-:-:S04]  /*68a0*/  IMAD.WIDE.U32 R16, R19, -0x326172a9, RZ ;  /* 0xcd9e8d5713107825 */ /* 0x000fc800078e00ff */
[----:B------:R-:W-:Y:S01]  /*68b0*/  LOP3.LUT R10, R2, R3, RZ, 0xc0, !PT ;  /* 0x00000003020a7212 */ /* 0x000fe200078ec0ff */
[----:B------:R-:W-:Y:S01]  /*68c0*/  FFMA.FTZ R3, R151, UR10, -R0 ;  /* 0x0000000a97037c23 */ /* 0x000fe20008010800 */
[----:B------:R-:W-:Y:S02]  /*68d0*/  LOP3.LUT R7, R16, 0xffff, RZ, 0xc0, !PT ;  /* 0x0000ffff10077812 */ /* 0x000fe400078ec0ff */
[----:B------:R-:W-:Y:S01]  /*68e0*/  LOP3.LUT R2, R17, UR21, R36, 0x96, !PT ;  /* 0x0000001511027c12 */ /* 0x000fe2000f8e9624 */
[----:B------:R2:W3:Y:S01]  /*68f0*/  MUFU.EX2 R69, R3 ;  /* 0x0000000300457308 */ /* 0x0004e20000000800 */
[----:B------:R-:W-:Y:S01]  /*6900*/  SHF.R.U32.HI R14, RZ, 0x8, R7 ;  /* 0x00000008ff0e7819 */ /* 0x000fe20000011607 */
[----:B------:R-:W-:Y:S01]  /*6910*/  FFMA.FTZ R7, R68, UR10, -R0 ;  /* 0x0000000a44077c23 */ /* 0x000fe20008010800 */
[--C-:B------:R-:W-:Y:S01]  /*6920*/  SHF.R.U32.HI R13, RZ, 0x10, R16.reuse ;  /* 0x00000010ff0d7819 */ /* 0x100fe20000011610 */
[C---:B------:R-:W-:Y:S01]  /*6930*/  HMMA.16816.F32.BF16 R96, R8.reuse, R20, R120 ;  /* 0x000000140860723c */ /* 0x040fe20000041878 */
[----:B------:R-:W-:Y:S01]  /*6940*/  SHF.R.U32.HI R15, RZ, 0x18, R16 ;  /* 0x00000018ff0f7819 */ /* 0x000fe20000011610 */
[----:B------:R-:W-:Y:S01]  /*6950*/  LDSM.16.MT88.4 R120, [R190+0x7800] ;  /* 0x00780000be78783b */ /* 0x000fe20000004200 */
[----:B------:R-:W-:Y:S01]  /*6960*/  LOP3.LUT R13, R13, 0xff, RZ, 0xc0, !PT ;  /* 0x000000ff0d0d7812 */ /* 0x000fe200078ec0ff */
[----:B------:R4:W-:Y:S01]  /*6970*/  MUFU.EX2 R68, R7 ;  /* 0x0000000700447308 */ /* 0x0009e20000000800 */
[----:B------:R-:W-:Y:S01]  /*6980*/  LOP3.LUT R17, R16, 0xff, RZ, 0xc0, !PT ;  /* 0x000000ff10117812 */ /* 0x000fe200078ec0ff */
[C---:B------:R-:W-:Y:S01]  /*6990*/  HMMA.16816.F32.BF16 R112, R8.reuse, R24, R104 ;  /* 0x000000180870723c */ /* 0x040fe20000041868 */
[----:B------:R-:W-:Y:S01]  /*69a0*/  LOP3.LUT R12, R2, 0xff, RZ, 0xc0, !PT ;  /* 0x000000ff020c7812 */ /* 0x000fe200078ec0ff */
[----:B------:R-:W-:Y:S01]  /*69b0*/  LDSM.16.MT88.4 R104, [R192+0x7800] ;  /* 0x00780000c068783b */ /* 0x000fe20000004200 */
[----:B------:R-:W-:Y:S01]  /*69c0*/  PRMT R16, R13, 0x5410, R15 ;  /* 0x000054100d107816 */ /* 0x000fe2000000000f */
[--C-:B------:R-:W-:Y:S01]  /*69d0*/  FFMA.FTZ R13, R158, UR10, -R5.reuse ;  /* 0x0000000a9e0d7c23 */ /* 0x100fe20008010805 */
[----:B------:R-:W-:Y:S01]  /*69e0*/  PRMT R14, R17, 0x5410, R14 ;  /* 0x00005410110e7816 */ /* 0x000fe2000000000e */
[----:B------:R-:W-:Y:S01]  /*69f0*/  FFMA.FTZ R17, R161, UR10, -R5 ;  /* 0x0000000aa1117c23 */ /* 0x000fe20008010805 */
[----:B--2---:R-:W-:Y:S01]  /*6a00*/  LOP3.LUT R3, R2, 0xffff, RZ, 0xc0, !PT ;  /* 0x0000ffff02037812 */ /* 0x004fe200078ec0ff */
[----:B------:R-:W-:Y:S01]  /*6a10*/  MUFU.EX2 R59, R13 ;  /* 0x0000000d003b7308 */ /* 0x000fe20000000800 */
[----:B-1----:R-:W-:Y:S02]  /*6a20*/  HMMA.16816.F32.BF16 R84, R8, R28, R84 ;  /* 0x0000001c0854723c */ /* 0x002fe40000041854 */
[----:B------:R-:W-:Y:S01]  /*6a30*/  SHF.R.U32.HI R3, RZ, 0x8, R3 ;  /* 0x00000008ff037819 */ /* 0x000fe20000011603 */
[----:B----4-:R-:W-:-:S03]  /*6a40*/  FFMA.FTZ R7, R139, UR10, -R0 ;  /* 0x0000000a8b077c23 */ /* 0x010fc60008010800 */
[----:B------:R-:W-:Y:S01]  /*6a50*/  PRMT R15, R12, 0x5410, R3 ;  /* 0x000054100c0f7816 */ /* 0x000fe20000000003 */
[C---:B------:R-:W-:Y:S01]  /*6a60*/  HMMA.16816.F32.BF16 R148, R8.reuse, R32, R88 ;  /* 0x000000200894723c */ /* 0x040fe20000041858 */
[--C-:B------:R-:W-:Y:S01]  /*6a70*/  SHF.R.U32.HI R3, RZ, 0x10, R2.reuse ;  /* 0x00000010ff037819 */ /* 0x100fe20000011602 */
[----:B------:R1:W2:Y:S01]  /*6a80*/  MUFU.EX2 R56, R7 ;  /* 0x0000000700387308 */ /* 0x0002a20000000800 */
[----:B------:R-:W-:Y:S01]  /*6a90*/  SHF.R.U32.HI R12, RZ, 0x18, R2 ;  /* 0x00000018ff0c7819 */ /* 0x000fe20000011602 */
[----:B------:R-:W4:Y:S01]  /*6aa0*/  LDSM.16.MT88.4 R88, [R189+0x7800] ;  /* 0x00780000bd58783b */ /* 0x000f220000004200 */
[----:B------:R-:W-:Y:S01]  /*6ab0*/  HSET2.LE.AND R2, R14, R74, PT ;  /* 0x0000004a0e027233 */ /* 0x000fe20003803000 */
[C---:B------:R-:W-:Y:S04]  /*6ac0*/  HMMA.16816.F32.BF16 R92, R8.reuse, R22, R92 ;  /* 0x00000016085c723c */ /* 0x040fe8000004185c */
[----:B------:R-:W-:Y:S02]  /*6ad0*/  MUFU.EX2 R38, R17 ;  /* 0x0000001100267308 */ /* 0x000fe40000000800 */
[C---:B------:R-:W-:Y:S06]  /*6ae0*/  HMMA.16816.F32.BF16 R108, R8.reuse, R26, R80 ;  /* 0x0000001a086c723c */ /* 0x040fec0000041850 */
[----:B------:R-:W-:Y:S01]  /*6af0*/  HMMA.16816.F32.BF16 R100, R8, R30, R100 ;  /* 0x0000001e0864723c */ /* 0x000fe20000041864 */
[----:B-1----:R-:W-:-:S02]  /*6b00*/  LOP3.LUT R7, R3, 0xff, RZ, 0xc0, !PT ;  /* 0x000000ff03077812 */ /* 0x002fc400078ec0ff */
[----:B------:R-:W-:Y:S02]  /*6b10*/  F2FP.BF16.F32.PACK_AB R3, R174, R175 ;  /* 0x000000afae03723e */ /* 0x000fe400000010ff */
[----:B------:R-:W-:Y:S01]  /*6b20*/  PRMT R12, R7, 0x5410, R12 ;  /* 0x00005410070c7816 */ /* 0x000fe2000000000c */
[----:B------:R-:W-:Y:S01]  /*6b30*/  HMMA.16816.F32.BF16 R76, R8, R34, R76 ;  /* 0x00000022084c723c */ /* 0x000fe2000004184c */
[----:B------:R-:W-:Y:S01]  /*6b40*/  LOP3.LUT R14, R2, R3, RZ, 0xc0, !PT ;  /* 0x00000003020e7212 */ /* 0x000fe200078ec0ff */
[----:B------:R-:W-:Y:S01]  /*6b50*/  FFMA.FTZ R3, R160, UR10, -R5 ;  /* 0x0000000aa0037c23 */ /* 0x000fe20008010805 */
[--C-:B------:R-:W-:Y:S02]  /*6b60*/  HSET2.LE.AND R2, R16, R74.reuse, PT ;  /* 0x0000004a10027233 */ /* 0x100fe40003803000 */
[--C-:B------:R-:W-:Y:S01]  /*6b70*/  HSET2.LE.AND R7, R15, R74.reuse, PT ;  /* 0x0000004a0f077233 */ /* 0x100fe20003803000 */
[----:B------:R2:W1:Y:S01]  /*6b80*/  MUFU.EX2 R39, R3 ;  /* 0x0000000300277308 */ /* 0x0004620000000800 */
[----:B------:R-:W-:-:S02]  /*6b90*/  HSET2.LE.AND R13, R12, R74, PT ;  /* 0x0000004a0c0d7233 */ /* 0x000fc40003803000 */
[----:B------:R-:W-:Y:S02]  /*6ba0*/  F2FP.BF16.F32.PACK_AB R12, R180, R181 ;  /* 0x000000b5b40c723e */ /* 0x000fe400000010ff */
[----:B---3--:R-:W-:Y:S02]  /*6bb0*/  F2FP.BF16.F32.PACK_AB R16, R69, R155 ;  /* 0x0000009b4510723e */ /* 0x008fe400000010ff */
[----:B------:R-:W-:Y:S02]  /*6bc0*/  LOP3.LUT R12, R7, R12, RZ, 0xc0, !PT ;  /* 0x0000000c070c7212 */ /* 0x000fe400078ec0ff */
[----:B------:R-:W-:Y:S02]  /*6bd0*/  LOP3.LUT R13, R13, R16, RZ, 0xc0, !PT ;  /* 0x000000100d0d7212 */ /* 0x000fe400078ec0ff */
[----:B--2---:R-:W-:-:S04]  /*6be0*/  F2FP.BF16.F32.PACK_AB R3, R56, R68 ;  /* 0x000000443803723e */ /* 0x004fc800000010ff */
        /* <DEDUP_REMOVED lines=8> */
[----:B------:R-:W-:Y:S02]  /*6c70*/  IMAD.WIDE.U32 R8, R5, -0x2daee0ad, RZ ;  /* 0xd2511f5305087825 */ /* 0x000fe400078e00ff */
[----:B------:R3:W-:Y:S03]  /*6c80*/  MUFU.EX2 R22, R2 ;  /* 0x0000000200167308 */ /* 0x0007e60000000800 */
[----:B------:R-:W-:Y:S01]  /*6c90*/  HMMA.16816.F32.BF16 R64, R12, R20, R64 ;  /* 0x000000140c40723c */ /* 0x000fe20000041840 */
[C---:B------:R-:W-:Y:S02]  /*6ca0*/  LOP3.LUT R5, R8.reuse, 0xffff, RZ, 0xc0, !PT ;  /* 0x0000ffff08057812 */ /* 0x040fe400078ec0ff */
[----:B------:R-:W-:-:S02]  /*6cb0*/  LOP3.LUT R16, R8, 0xff, RZ, 0xc0, !PT ;  /* 0x000000ff08107812 */ /* 0x000fc400078ec0ff */
[----:B------:R-:W-:Y:S01]  /*6cc0*/  SHF.R.U32.HI R7, RZ, 0x8, R5 ;  /* 0x00000008ff077819 */ /* 0x000fe20000011605 */
[----:B------:R-:W-:Y:S01]  /*6cd0*/  FFMA.FTZ R5, R169, UR10, -R4 ;  /* 0x0000000aa9057c23 */ /* 0x000fe20008010804 */
[----:B------:R-:W-:Y:S01]  /*6ce0*/  SHF.R.U32.HI R17, RZ, 0x18, R8 ;  /* 0x00000018ff117819 */ /* 0x000fe20000011608 */
[C---:B------:R-:W-:Y:S01]  /*6cf0*/  HMMA.16816.F32.BF16 R60, R12.reuse, R24, R60 ;  /* 0x000000180c3c723c */ /* 0x040fe2000004183c */
[----:B------:R-:W-:Y:S01]  /*6d00*/  PRMT R16, R16, 0x5410, R7 ;  /* 0x0000541010107816 */ /* 0x000fe20000000007 */
[----:B------:R-:W-:Y:S01]  /*6d10*/  MUFU.EX2 R20, R5 ;  /* 0x0000000500147308 */ /* 0x000fe20000000800 */
[----:B------:R-:W-:Y:S01]  /*6d20*/  FFMA.FTZ R7, R170, UR10, -R4 ;  /* 0x0000000aaa077c23 */ /* 0x000fe20008010804 */
[----:B--2---:R-:W-:Y:S02]  /*6d30*/  LOP3.LUT R3, R11, UR23, R58, 0x96, !PT ;  /* 0x000000170b037c12 */ /* 0x004fe4000f8e963a */
[----:B------:R-:W-:Y:S01]  /*6d40*/  HMMA.16816.F32.BF16 R40, R12, R26, R40 ;  /* 0x0000001a0c28723c */ /* 0x000fe20000041828 */
[----:B---3--:R-:W-:-:S03]  /*6d50*/  FFMA.FTZ R2, R168, UR10, -R4 ;  /* 0x0000000aa8027c23 */ /* 0x008fc60008010804 */
[----:B------:R-:W-:Y:S02]  /*6d60*/  MUFU.EX2 R19, R7 ;  /* 0x0000000700137308 */ /* 0x000fe40000000800 */
[C---:B------:R-:W-:Y:S06]  /*6d70*/  HMMA.16816.F32.BF16 R116, R12.reuse, R28, R128 ;  /* 0x0000001c0c74723c */ /* 0x040fec0000041880 */
[----:B------:R2:W3:Y:S01]  /*6d80*/  MUFU.EX2 R21, R2 ;  /* 0x0000000200157308 */ /* 0x0004e20000000800 */
[C---:B------:R-:W-:Y:S06]  /*6d90*/  HMMA.16816.F32.BF16 R44, R12.reuse, R30, R44 ;  /* 0x0000001e0c2c723c */ /* 0x040fec000004182c */
[----:B------:R-:W-:Y:S01]  /*6da0*/  HMMA.16816.F32.BF16 R48, R12, R34, R48 ;  /* 0x000000220c30723c */ /* 0x000fe20000041830 */
[----:B--2---:R-:W-:-:S02]  /*6db0*/  LOP3.LUT R2, R9, UR23, R132, 0x96, !PT ;  /* 0x0000001709027c12 */ /* 0x004fc4000f8e9684 */
[----:B------:R-:W-:-:S03]  /*6dc0*/  SHF.R.U32.HI R9, RZ, 0x10, R8 ;  /* 0x00000010ff097819 */ /* 0x000fc60000011608 */
[----:B------:R-:W-:Y:S01]  /*6dd0*/  HMMA.16816.F32.BF16 R132, R12, R32, R140 ;  /* 0x000000200c84723c */ /* 0x000fe2000004188c */
[C---:B------:R-:W-:Y:S01]  /*6de0*/  LOP3.LUT R8, R2.reuse, 0xffff, RZ, 0xc0, !PT ;  /* 0x0000ffff02087812 */ /* 0x040fe200078ec0ff */
[----:B------:R-:W2:Y:S01]  /*6df0*/  LDSM.16.MT88.4 R12, [R191+0x7800] ;  /* 0x00780000bf0c783b */ /* 0x000ea20000004200 */
[----:B------:R-:W-:Y:S02]  /*6e00*/  LOP3.LUT R4, R2, 0xff, RZ, 0xc0, !PT ;  /* 0x000000ff02047812 */ /* 0x000fe400078ec0ff */
[----:B------:R-:W-:Y:S01]  /*6e10*/  SHF.R.U32.HI R5, RZ, 0x8, R8 ;  /* 0x00000008ff057819 */ /* 0x000fe20000011608 */
[----:B------:R-:W-:Y:S01]  /*6e20*/  FFMA.FTZ R8, R171, UR10, -R6 ;  /* 0x0000000aab087c23 */ /* 0x000fe20008010806 */
[----:B------:R-:W-:Y:S01]  /*6e30*/  SHF.R.U32.HI R7, RZ, 0x18, R2 ;  /* 0x00000018ff077819 */ /* 0x000fe20000011602 */
[----:B------:R-:W-:Y:S01]  /*6e40*/  FFMA.FTZ R6, R172, UR10, -R6 ;  /* 0x0000000aac067c23 */ /* 0x000fe20008010806 */
[----:B------:R-:W-:Y:S01]  /*6e50*/  PRMT R4, R4, 0x5410, R5 ;  /* 0x0000541004047816 */ /* 0x000fe20000000005 */
[----:B------:R5:W-:Y:S01]  /*6e60*/  MUFU.EX2 R24, R8 ;  /* 0x0000000800187308 */ /* 0x000be20000000800 */
[----:B------:R-:W-:-:S02]  /*6e70*/  SHF.R.U32.HI R5, RZ, 0x10, R2 ;  /* 0x00000010ff057819 */ /* 0x000fc40000011602 */
[----:B------:R-:W-:Y:S02]  /*6e80*/  LOP3.LUT R9, R9, 0xff, RZ, 0xc0, !PT ;  /* 0x000000ff09097812 */ /* 0x000fe400078ec0ff */
[----:B------:R-:W-:Y:S02]  /*6e90*/  LOP3.LUT R5, R5, 0xff, RZ, 0xc0, !PT ;  /* 0x000000ff05057812 */ /* 0x000fe400078ec0ff */
[----:B------:R-:W-:Y:S01]  /*6ea0*/  HSET2.LE.AND R2, R4, R74, PT ;  /* 0x0000004a04027233 */ /* 0x000fe20003803000 */
[----:B------:R4:W2:Y:S01]  /*6eb0*/  MUFU.EX2 R23, R6 ;  /* 0x0000000600177308 */ /* 0x0008a20000000800 */
[----:B-1----:R-:W-:Y:S02]  /*6ec0*/  F2FP.BF16.F32.PACK_AB R4, R39, R59 ;  /* 0x0000003b2704723e */ /* 0x002fe400000010ff */
[----:B------:R-:W-:Y:S02]  /*6ed0*/  PRMT R9, R9, 0x5410, R17 ;  /* 0x0000541009097816 */ /* 0x000fe40000000011 */
[----:B------:R-:W-:-:S02]  /*6ee0*/  LOP3.LUT R136, R2, R4, RZ, 0xc0, !PT ;  /* 0x0000000402887212 */ /* 0x000fc400078ec0ff */
[----:B---3--:R-:W-:Y:S02]  /*6ef0*/  F2FP.BF16.F32.PACK_AB R4, R21, R22 ;  /* 0x000000161504723e */ /* 0x008fe400000010ff */
[----:B-----5:R-:W-:Y:S02]  /*6f00*/  PRMT R8, R5, 0x5410, R7 ;  /* 0x0000541005087816 */ /* 0x020fe40000000007 */
[--C-:B------:R-:W-:Y:S02]  /*6f10*/  HSET2.LE.AND R5, R16, R74.reuse, PT ;  /* 0x0000004a10057233 */ /* 0x100fe40003803000 */
[--C-:B------:R-:W-:Y:S01]  /*6f20*/  HSET2.LE.AND R7, R9, R74.reuse, PT ;  /* 0x0000004a09077233 */ /* 0x100fe20003803000 */
[----:B------:R-:W-:Y:S01]  /*6f30*/  FFMA.FTZ R9, R163, UR10, -R0 ;  /* 0x0000000aa3097c23 */ /* 0x000fe20008010800 */
[----:B------:R-:W-:Y:S02]  /*6f40*/  HSET2.LE.AND R2, R8, R74, PT ;  /* 0x0000004a08027233 */ /* 0x000fe40003803000 */
[----:B----4-:R-:W-:Y:S01]  /*6f50*/  F2FP.BF16.F32.PACK_AB R6, R36, R38 ;  /* 0x000000262406723e */ /* 0x010fe200000010ff */
[----:B------:R1:W-:Y:S01]  /*6f60*/  MUFU.EX2 R18, R9 ;  /* 0x0000000900127308 */ /* 0x0003e20000000800 */
[----:B------:R-:W-:-:S02]  /*6f70*/  F2FP.BF16.F32.PACK_AB R8, R19, R20 ;  /* 0x000000141308723e */ /* 0x000fc400000010ff */
[----:B------:R-:W-:Y:S01]  /*6f80*/  LOP3.LUT R137, R2, R4, RZ, 0xc0, !PT ;  /* 0x0000000402897212 */ /* 0x000fe200078ec0ff */
[--C-:B------:R-:W-:Y:S01]  /*6f90*/  FFMA.FTZ R2, R164, UR10, -R0.reuse ;  /* 0x0000000aa4027c23 */ /* 0x100fe20008010800 */
[----:B------:R-:W-:Y:S01]  /*6fa0*/  LOP3.LUT R138, R5, R6, RZ, 0xc0, !PT ;  /* 0x00000006058a7212 */ /* 0x000fe200078ec0ff */
[----:B------:R-:W-:Y:S01]  /*6fb0*/  FFMA.FTZ R4, R167, UR10, -R0 ;  /* 0x0000000aa7047c23 */ /* 0x000fe20008010800 */
[----:B------:R-:W-:Y:S01]  /*6fc0*/  SHF.R.U32.HI R5, RZ, 0x10, R10 ;  /* 0x00000010ff057819 */ /* 0x000fe2000001160a */
[----:B------:R3:W-:Y:S01]  /*6fd0*/  MUFU.EX2 R17, R2 ;  /* 0x0000000200117308 */ /* 0x0007e20000000800 */
[----:B------:R-:W-:Y:S02]  /*6fe0*/  LOP3.LUT R6, R10, 0xffff, RZ, 0xc0, !PT ;  /* 0x0000ffff0a067812 */ /* 0x000fe400078ec0ff */
[----:B------:R-:W-:Y:S02]  /*6ff0*/  LOP3.LUT R139, R7, R8, RZ, 0xc0, !PT ;  /* 0x00000008078b7212 */ /* 0x000fe400078ec0ff */
[----:B------:R-:W-:-:S02]  /*7000*/  LOP3.LUT R7, R5, 0xff, RZ, 0xc0, !PT ;  /* 0x000000ff05077812 */ /* 0x000fc400078ec0ff */
[----:B------:R-:W-:Y:S01]  /*7010*/  SHF.R.U32.HI R8, RZ, 0x8, R6 ;  /* 0x00000008ff087819 */ /* 0x000fe20000011606 */
[----:B------:R4:W-:Y:S01]  /*7020*/  MUFU.EX2 R11, R4 ;  /* 0x00000004000b7308 */ /* 0x0009e20000000800 */
[----:B-1----:R-:W-:Y:S01]  /*7030*/  LOP3.LUT R9, R10, 0xff, RZ, 0xc0, !PT ;  /* 0x000000ff0a097812 */ /* 0x002fe200078ec0ff */
[C---:B------:R-:W-:Y:S01]  /*7040*/  HMMA.16816.F32.BF16 R80, R136.reuse, R88, R96 ;  /* 0x000000588850723c */ /* 0x040fe20000041860 */
[----:B------:R-:W-:Y:S02]  /*7050*/  SHF.R.U32.HI R5, RZ, 0x18, R3 ;  /* 0x00000018ff057819 */ /* 0x000fe40000011603 */
[----:B------:R-:W-:Y:S02]  /*7060*/  LOP3.LUT R6, R3, 0xff, RZ, 0xc0, !PT ;  /* 0x000000ff03067812 */ /* 0x000fe400078ec0ff */
[----:B------:R-:W-:Y:S01]  /*7070*/  SHF.R.U32.HI R10, RZ, 0x18, R10 ;  /* 0x00000018ff0a7819 */ /* 0x000fe2000001160a */
[----:B------:R-:W-:Y:S01]  /*7080*/  HMMA.16816.F32.BF16 R96, R136, R104, R112 ;  /* 0x000000688860723c */ /* 0x000fe20000041870 */
[----:B---3--:R-:W-:Y:S01]  /*7090*/  FFMA.FTZ R2, R165, UR10, -R0 ;  /* 0x0000000aa5027c23 */ /* 0x008fe20008010800 */
[----:B------:R-:W-:-:S03]  /*70a0*/  LOP3.LUT R0, R3, 0xffff, RZ, 0xc0, !PT ;  /* 0x0000ffff03007812 */ /* 0x000fc600078ec0ff */
[----:B------:R1:W3:Y:S01]  /*70b0*/  MUFU.EX2 R16, R2 ;  /* 0x0000000200107308 */ /* 0x0002e20000000800 */
[----:B------:R-:W-:Y:S01]  /*70c0*/  HMMA.16816.F32.BF16 R112, R136, R120, R84 ;  /* 0x000000788870723c */ /* 0x000fe20000041854 */
[----:B----4-:R-:W-:-:S05]  /*70d0*/  PRMT R4, R7, 0x5410, R10 ;  /* 0x0000541007047816 */ /* 0x010fca000000000a */
[C---:B------:R-:W-:Y:S06]  /*70e0*/  HMMA.16816.F32.BF16 R124, R136.reuse, R122, R100 ;  /* 0x0000007a887c723c */ /* 0x040fec0000041864 */
[----:B------:R-:W-:Y:S01]  /*70f0*/  HMMA.16816.F32.BF16 R92, R136, R90, R92 ;  /* 0x0000005a885c723c */ /* 0x000fe2000004185c */
[----:B-1----:R-:W-:Y:S02]  /*7100*/  SHF.R.U32.HI R2, RZ, 0x10, R3 ;  /* 0x00000010ff027819 */ /* 0x002fe40000011603 */
[----:B------:R-:W-:-:S03]  /*7110*/  SHF.R.U32.HI R3, RZ, 0x8, R0 ;  /* 0x00000008ff037819 */ /* 0x000fc60000011600 */
[C---:B------:R-:W-:Y:S01]  /*7120*/  HMMA.16816.F32.BF16 R108, R136.reuse, R106, R108 ;  /* 0x0000006a886c723c */ /* 0x040fe2000004186c */
[----:B------:R-:W-:Y:S02]  /*7130*/  LOP3.LUT R2, R2, 0xff, RZ, 0xc0, !PT ;  /* 0x000000ff02027812 */ /* 0x000fe400078ec0ff */
[----:B------:R-:W-:Y:S02]  /*7140*/  PRMT R0, R9, 0x5410, R8 ;  /* 0x0000541009007816 */ /* 0x000fe40000000008 */
[----:B------:R-:W-:Y:S01]  /*7150*/  PRMT R2, R2, 0x5410, R5 ;  /* 0x0000541002027816 */ /* 0x000fe20000000005 */
[C---:B--2---:R-:W-:Y:S01]  /*7160*/  HMMA.16816.F32.BF16 R128, R136.reuse, R12, R148 ;  /* 0x0000000c8880723c */ /* 0x044fe20000041894 */
[----:B------:R-:W-:Y:S02]  /*7170*/  PRMT R6, R6, 0x5410, R3 ;  /* 0x0000541006067816 */ /* 0x000fe40000000003 */
[--C-:B------:R-:W-:Y:S02]  /*7180*/  HSET2.LE.AND R0, R0, R74.reuse, PT ;  /* 0x0000004a00007233 */ /* 0x100fe40003803000 */
[----:B------:R-:W-:Y:S01]  /*7190*/  HSET2.LE.AND R7, R2, R74, PT ;  /* 0x0000004a02077233 */ /* 0x000fe20003803000 */
[----:B------:R-:W-:Y:S01]  /*71a0*/  HMMA.16816.F32.BF16 R136, R136, R14, R76 ;  /* 0x0000000e8888723c */ /* 0x000fe2000004184c */
[----:B------:R-:W-:-:S02]  /*71b0*/  F2FP.BF16.F32.PACK_AB R2, R23, R24 ;  /* 0x000000181702723e */ /* 0x000fc400000010ff */
[--C-:B------:R-:W-:Y:S02]  /*71c0*/  HSET2.LE.AND R3, R4, R74.reuse, PT ;  /* 0x0000004a04037233 */ /* 0x100fe40003803000 */
[----:B---3--:R-:W-:Y:S02]  /*71d0*/  F2FP.BF16.F32.PACK_AB R4, R16, R17 ;  /* 0x000000111004723e */ /* 0x008fe400000010ff */
[----:B------:R-:W-:Y:S01]  /*71e0*/  LOP3.LUT R142, R0, R2, RZ, 0xc0, !PT ;  /* 0x00000002008e7212 */ /* 0x000fe200078ec0ff */
[----:B------:R-:W-:Y:S01]  /*71f0*/  FADD.FTZ R2, R215, R213 ;  /* 0x000000d5d7027221 */ /* 0x000fe20000010000 */
[----:B------:R-:W-:Y:S02]  /*7200*/  F2FP.BF16.F32.PACK_AB R0, R11, R18 ;  /* 0x000000120b00723e */ /* 0x000fe400000010ff */
        /* <DEDUP_REMOVED lines=9> */
[----:B------:R-:W-:Y:S01]  /*72a0*/  HSET2.LE.AND R5, R6, R74, PT ;  /* 0x0000004a06057233 */ /* 0x000fe20003803000 */
[----:B------:R-:W-:Y:S01]  /*72b0*/  FADD.FTZ R3, R227, R3 ;  /* 0x00000003e3037221 */ /* 0x000fe20000010000 */
[----:B------:R-:W-:Y:S01]  /*72c0*/  F2FP.BF16.F32.PACK_AB R6, R157, R173 ;  /* 0x000000ad9d06723e */ /* 0x000fe200000010ff */
[----:B------:R-:W-:Y:S01]  /*72d0*/  FADD.FTZ R2, R187, R2 ;  /* 0x00000002bb027221 */ /* 0x000fe20000010000 */
        /* <DEDUP_REMOVED lines=53> */
[----:B------:R-:W-:-:S02]  /*7630*/  VIADD R202, R199, 0x800 ;  /* 0x00000800c7ca7836 */ /* 0x000fc40000000000 */
[C---:B------:R-:W-:Y:S01]  /*7640*/  VIADD R201, R199.reuse, 0x1000 ;  /* 0x00001000c7c97836 */ /* 0x040fe20000000000 */
[----:B------:R1:W-:Y:S01]  /*7650*/  STL [R1+0x24], R252 ;  /* 0x000024fc01007387 */ /* 0x0003e20000100800 */
[C---:B------:R-:W-:Y:S01]  /*7660*/  HMMA.16816.F32.BF16 R100, R140.reuse, R104, R60 ;  /* 0x000000688c64723c */ /* 0x040fe2000004183c */
[----:B------:R-:W-:Y:S02]  /*7670*/  VIADD R200, R199, 0x1800 ;  /* 0x00001800c7c87836 */ /* 0x000fe40000000000 */
        /* <DEDUP_REMOVED lines=10> */
[----:B------:R-:W-:Y:S01]  /*7720*/  VIADD R212, R248, 0xfffffffe ;  /* 0xfffffffef8d47836 */ /* 0x000fe20000000000 */
[----:B------:R-:W-:-:S04]  /*7730*/  DEPBAR.LE SB0, 0x0 ;  /* 0x000080000000791a */ /* 0x000fc80000000000 */
[----:B------:R-:W-:Y:S01]  /*7740*/  SHF.R.S32.HI R0, RZ, 0x1f, R212 ;  /* 0x0000001fff007819 */ /* 0x000fe200000114d4 */
[----:B------:R-:W-:Y:S01]  /*7750*/  IMAD R4, R233, R212, RZ ;  /* 0x000000d4e9047224 */ /* 0x000fe200078e02ff */
[----:B------:R-:W-:Y:S01]  /*7760*/  ULDC.64 UR8, c[0x0][0x220] ;  /* 0x0000880000087ab9 */ /* 0x000fe20000000a00 */
[----:B------:R-:W-:Y:S01]  /*7770*/  IMAD.WIDE.U32 R2, R212, R232, R234 ;  /* 0x000000e8d4027225 */ /* 0x000fe200078e00ea */
[----:B------:R-:W-:-:S03]  /*7780*/  SHF.L.U64.HI R213, R244, 0x5, R245 ;  /* 0x00000005f4d57819 */ /* 0x000fc600000102f5 */
[----:B------:R-:W-:Y:S01]  /*7790*/  IMAD R0, R0, R232, R4 ;  /* 0x000000e800007224 */ /* 0x000fe200078e0204 */
[----:B------:R-:W-:Y:S01]  /*77a0*/  BAR.SYNC.DEFER_BLOCKING 0x0 ;  /* 0x0000000000007b1d */ /* 0x000fe20000010000 */
[----:B------:R-:W-:Y:S01]  /*77b0*/  IMAD.SHL.U32 R211, R244, 0x20, RZ ;  /* 0x00000020f4d37824 */ /* 0x000fe200078e00ff */
[----:B------:R-:W-:Y:S01]  /*77c0*/  LEA R6, P1, R2, UR8, 0x1 ;  /* 0x0000000802067c11 */ /* 0x000fe2000f8208ff */
[----:B------:R-:W-:-:S03]  /*77d0*/  IMAD.IADD R0, R3, 0x1, R0 ;  /* 0x0000000103007824 */ /* 0x000fc600078e0200 */
[----:B------:R-:W-:Y:S02]  /*77e0*/  IADD3 R4, P0, R211, R6, RZ ;  /* 0x00000006d3047210 */ /* 0x000fe40007f1e0ff */
[----:B------:R-:W-:Y:S02]  /*77f0*/  LEA.HI.X R7, R2, UR9, R0, 0x1, P1 ;  /* 0x0000000902077c11 */ /* 0x000fe400088f0c00 */
[----:B------:R-:W-:-:S03]  /*7800*/  IADD3 R2, P1, R4, R211, RZ ;  /* 0x000000d304027210 */ /* 0x000fc60007f3e0ff */
[----:B------:R-:W-:Y:S01]  /*7810*/  IMAD.X R5, R213, 0x1, R7, P0 ;  /* 0x00000001d5057824 */ /* 0x000fe200000e0607 */
[----:B------:R-:W-:-:S03]  /*7820*/  IADD3 R8, P0, R2, R211, RZ ;  /* 0x000000d302087210 */ /* 0x000fc60007f1e0ff */
[----:B------:R-:W-:-:S04]  /*7830*/  IMAD.X R3, R5, 0x1, R213, P1 ;  /* 0x0000000105037824 */ /* 0x000fc800008e06d5 */
[----:B------:R-:W-:Y:S01]  /*7840*/  IMAD.X R9, R3, 0x1, R213, P0 ;  /* 0x0000000103097824 */ /* 0x000fe200000e06d5 */
[----:B------:R-:W-:Y:S01]  /*7850*/  @!PT LDS RZ, [RZ] ;  /* 0x00000000fffff984 */ /* 0x000fe20000000800 */
[----:B------:R-:W-:Y:S01]  /*7860*/  @!PT LDS RZ, [RZ] ;  /* 0x00000000fffff984 */ /* 0x000fe20000000800 */
[----:B------:R-:W-:Y:S01]  /*7870*/  @!PT LDS RZ, [RZ] ;  /* 0x00000000fffff984 */ /* 0x000fe20000000800 */
[----:B------:R-:W-:Y:S04]  /*7880*/  LDGSTS.E.BYPASS.LTC128B.128 [R214+0x6000], desc[UR24][R6.64] ;  /* 0x0600000006d67fae */ /* 0x000fe8000b901d58 */
[----:B------:R-:W-:Y:S04]  /*7890*/  LDGSTS.E.BYPASS.LTC128B.128 [R214+0x6800], desc[UR24][R4.64] ;  /* 0x0680000004d67fae */ /* 0x000fe8000b901d58 */
[----:B------:R1:W-:Y:S04]  /*78a0*/  LDGSTS.E.BYPASS.LTC128B.128 [R214+0x7000], desc[UR24][R2.64] ;  /* 0x0700000002d67fae */ /* 0x0003e8000b901d58 */
[----:B------:R2:W-:Y:S04]  /*78b0*/  LDGSTS.E.BYPASS.LTC128B.128 [R214+0x7800], desc[UR24][R8.64] ;  /* 0x0780000008d67fae */ /* 0x0005e8000b901d58 */
[----:B------:R-:W-:Y:S04]  /*78c0*/  LDSM.16.M88.4 R12, [R195] ;  /* 0x00000000c30c783b */ /* 0x000fe80000000200 */
[----:B------:R-:W3:Y:S04]  /*78d0*/  LDSM.16.M88.4 R16, [R188+0x4000] ;  /* 0x00400000bc10783b */ /* 0x000ee80000000200 */
[----:B------:R-:W-:Y:S04]  /*78e0*/  LDSM.16.M88.4 R36, [R188+0x5000] ;  /* 0x00500000bc24783b */ /* 0x000fe80000000200 */
[----:B------:R-:W4:Y:S04]  /*78f0*/  LDSM.16.M88.4 R20, [R188+0x4800] ;  /* 0x00480000bc14783b */ /* 0x000f280000000200 */
[----:B------:R-:W-:Y:S01]  /*7900*/  LDSM.16.M88.4 R32, [R188+0x5800] ;  /* 0x00580000bc20783b */ /* 0x000fe20000000200 */
[----:B-1----:R-:W-:-:S03]  /*7910*/  VIADD R2, R248, 0xfffffffe ;  /* 0xfffffffef8027836 */ /* 0x002fc60000000000 */
[----:B------:R-:W-:Y:S01]  /*7920*/  LDSM.16.M88.4 R4, [R198+0x2000] ;  /* 0x00200000c604783b */ /* 0x000fe20000000200 */
[----:B------:R-:W-:-:S03]  /*7930*/  IMAD R0, R2, 0x40, R240 ;  /* 0x0000004002007824 */ /* 0x000fc600078e02f0 */
[----:B--2---:R-:W1:Y:S01]  /*7940*/  LDSM.16.M88.4 R8, [R195+0x2000] ;  /* 0x00200000c308783b */ /* 0x004e620000000200 */
[----:B------:R-:W-:Y:S01]  /*7950*/  ISETP.GT.AND P0, PT, R2, UR22, PT ;  /* 0x0000001602007c0c */ /* 0x000fe2000bf04270 */
[C---:B------:R-:W-:Y:S02]  /*7960*/  VIADD R3, R0.reuse, 0x38 ;  /* 0x0000003800037836 */ /* 0x040fe40000000000 */
[----:B------:R-:W2:Y:S01]  /*7970*/  LDSM.16.M88.4 R44, [R194+0x5000] ;  /* 0x00500000c22c783b */ /* 0x000ea20000000200 */
[C---:B------:R-:W-:Y:S02]  /*7980*/  ISETP.GE.AND P4, PT, R0.reuse, R207, PT ;  /* 0x000000cf0000720c */ /* 0x040fe40003f86270 */
[C---:B------:R-:W-:Y:S01]  /*7990*/  ISETP.GE.AND P2, PT, R0.reuse, R209, PT ;  /* 0x000000d10000720c */ /* 0x040fe20003f46270 */
[----:B------:R-:W5:Y:S01]  /*79a0*/  LDSM.16.M88.4 R28, [R194+0x4000] ;  /* 0x00400000c21c783b */ /* 0x000f620000000200 */
[C---:B------:R-:W-:Y:S02]  /*79b0*/  ISETP.LT.OR P4, PT, R0.reuse, R204, P4 ;  /* 0x000000cc0000720c */ /* 0x040fe40002781670 */
[----:B------:R-:W-:Y:S01]  /*79c0*/  ISETP.LT.OR P2, PT, R0, R203, P2 ;  /* 0x000000cb0000720c */ /* 0x000fe20001741670 */
[----:B------:R-:W-:Y:S04]  /*79d0*/  LDSM.16.M88.4 R24, [R194+0x4800] ;  /* 0x00480000c218783b */ /* 0x000fe80000000200 */
[----:B------:R-:W-:Y:S01]  /*79e0*/  LDSM.16.M88.4 R40, [R194+0x5800] ;  /* 0x00580000c228783b */ /* 0x000fe20000000200 */
[C---:B---3--:R-:W-:Y:S03]  /*79f0*/  HMMA.16816.F32.BF16 R220, R12.reuse, R16, RZ ;  /* 0x000000100cdc723c */ /* 0x048fe600000418ff */
[----:B------:R-:W-:Y:S04]  /*7a00*/  LDSM.16.M88.4 R56, [R202] ;  /* 0x00000000ca38783b */ /* 0x000fe80000000200 */
[----:B------:R-:W-:Y:S01]  /*7a10*/  LDSM.16.M88.4 R52, [R201] ;  /* 0x00000000c934783b */ /* 0x000fe20000000200 */
[C---:B------:R-:W-:Y:S03]  /*7a20*/  HMMA.16816.F32.BF16 R216, R12.reuse, R18, RZ ;  /* 0x000000120cd8723c */ /* 0x040fe600000418ff */
[----:B------:R-:W-:Y:S03]  /*7a30*/  LDSM.16.M88.4 R60, [R199] ;  /* 0x00000000c73c783b */ /* 0x000fe60000000200 */
[C---:B----4-:R-:W-:Y:S01]  /*7a40*/  HMMA.16816.F32.BF16 R176, R12.reuse, R22, RZ ;  /* 0x000000160cb0723c */ /* 0x050fe200000418ff */
[----:B------:R-:W-:Y:S04]  /*7a50*/  LDSM.16.M88.4 R48, [R200] ;  /* 0x00000000c830783b */ /* 0x000fe80000000200 */
[----:B------:R-:W0:Y:S01]  /*7a60*/  LDGDEPBAR ;  /* 0x00000000000079af */ /* 0x000e220000000000 */
        /* <DEDUP_REMOVED lines=10> */
[C---:B------:R-:W-:Y:S01]  /*7b10*/  HMMA.16816.F32.BF16 R8, R12.reuse, R20, RZ ;  /* 0x000000140c08723c */ /* 0x040fe200000418ff */
[----:B------:R-:W3:Y:S05]  /*7b20*/  LDSM.16.M88.4 R20, [R196+0x2000] ;  /* 0x00200000c414783b */ /* 0x000eea0000000200 */
[C---:B------:R-:W-:Y:S06]  /*7b30*/  HMMA.16816.F32.BF16 R168, R12.reuse, R38, RZ ;  /* 0x000000260ca8723c */ /* 0x040fec00000418ff */
[C---:B------:R-:W-:Y:S06]  /*7b40*/  HMMA.16816.F32.BF16 R76, R12.reuse, R32, RZ ;  /* 0x000000200c4c723c */ /* 0x040fec00000418ff */
[----:B------:R-:W-:Y:S06]  /*7b50*/  HMMA.16816.F32.BF16 R64, R12, R34, RZ ;  /* 0x000000220c40723c */ /* 0x000fec00000418ff */
[C---:B--2---:R-:W-:Y:S06]  /*7b60*/  HMMA.16816.F32.BF16 R12, R4.reuse, R44, R160 ;  /* 0x0000002c040c723c */ /* 0x044fec00000418a0 */
[----:B-----5:R-:W-:Y:S06]  /*7b70*/  HMMA.16816.F32.BF16 R160, R4, R30, R184 ;  /* 0x0000001e04a0723c */ /* 0x020fec00000418b8 */
[----:B-1----:R-:W-:Y:S06]  /*7b80*/  HMMA.16816.F32.BF16 R184, R16, R28, R220 ;  /* 0x0000001c10b8723c */ /* 0x002fec00000418dc */
[-C--:B------:R-:W-:Y:S06]  /*7b90*/  HMMA.16816.F32.BF16 R32, R4, R24.reuse, R148 ;  /* 0x000000180420723c */ /* 0x080fec0000041894 */
[----:B------:R-:W-:Y:S01]  /*7ba0*/  HMMA.16816.F32.BF16 R220, R16, R24, R8 ;  /* 0x0000001810dc723c */ /* 0x000fe20000041808 */
[----:B------:R-:W1:Y:S05]  /*7bb0*/  LDSM.16.M88.4 R8, [R196] ;  /* 0x00000000c408783b */ /* 0x000e6a0000000200 */
[C---:B------:R-:W-:Y:S06]  /*7bc0*/  HMMA.16816.F32.BF16 R36, R4.reuse, R28, R144 ;  /* 0x0000001c0424723c */ /* 0x040fec0000041890 */
[C---:B------:R-:W-:Y:S06]  /*7bd0*/  HMMA.16816.F32.BF16 R148, R4.reuse, R40, R164 ;  /* 0x000000280494723c */ /* 0x040fec00000418a4 */
[C---:B------:R-:W-:Y:S06]  /*7be0*/  HMMA.16816.F32.BF16 R236, R4.reuse, R26, R180 ;  /* 0x0000001a04ec723c */ /* 0x040fec00000418b4 */
[C---:B------:R-:W-:Y:S06]  /*7bf0*/  HMMA.16816.F32.BF16 R172, R4.reuse, R46, R172 ;  /* 0x0000002e04ac723c */ /* 0x040fec00000418ac */
[----:B------:R-:W-:Y:S01]  /*7c00*/  HMMA.16816.F32.BF16 R224, R4, R42, R156 ;  /* 0x0000002a04e0723c */ /* 0x000fe2000004189c */
[----:B------:R-:W-:Y:S05]  /*7c10*/  LDSM.16.M88.4 R4, [R197+0x2000] ;  /* 0x00200000c504783b */ /* 0x000fea0000000200 */
[C---:B------:R-:W-:Y:S01]  /*7c20*/  HMMA.16816.F32.BF16 R144, R16.reuse, R30, R216 ;  /* 0x0000001e1090723c */ /* 0x040fe200000418d8 */
[----:B------:R-:W2:Y:S05]  /*7c30*/  LDSM.16.M88.4 R28, [R193] ;  /* 0x00000000c11c783b */ /* 0x000eaa0000000200 */
[C---:B------:R-:W-:Y:S06]  /*7c40*/  HMMA.16816.F32.BF16 R228, R16.reuse, R44, R152 ;  /* 0x0000002c10e4723c */ /* 0x040fec0000041898 */
[C---:B------:R-:W-:Y:S06]  /*7c50*/  HMMA.16816.F32.BF16 R156, R16.reuse, R46, R168 ;  /* 0x0000002e109c723c */ /* 0x040fec00000418a8 */
[C---:B------:R-:W-:Y:S06]  /*7c60*/  HMMA.16816.F32.BF16 R232, R16.reuse, R40, R76 ;  /* 0x0000002810e8723c */ /* 0x040fec000004184c */
[C---:B------:R-:W-:Y:S01]  /*7c70*/  HMMA.16816.F32.BF16 R76, R16.reuse, R26, R176 ;  /* 0x0000001a104c723c */ /* 0x040fe200000418b0 */
[----:B------:R-:W-:Y:S05]  /*7c80*/  LDSM.16.M88.4 R24, [R193+0x800] ;  /* 0x00080000c118783b */ /* 0x000fea0000000200 */
[----:B------:R-:W-:Y:S01]  /*7c90*/  HMMA.16816.F32.BF16 R152, R16, R42, R64 ;  /* 0x0000002a1098723c */ /* 0x000fe20000041840 */
[----:B------:R-:W-:Y:S05]  /*7ca0*/  LDSM.16.M88.4 R16, [R193+0x1000] ;  /* 0x00100000c110783b */ /* 0x000fea0000000200 */
[C---:B---3--:R-:W-:Y:S01]  /*7cb0*/  HMMA.16816.F32.BF16 R164, R20.reuse, R56, R32 ;  /* 0x0000003814a4723c */ /* 0x048fe20000041820 */
[----:B------:R-:W3:Y:S05]  /*7cc0*/  LDSM.16.M88.4 R32, [R193+0x1800] ;  /* 0x00180000c120783b */ /* 0x000eea0000000200 */
[----:B------:R-:W-:Y:S01]  /*7cd0*/  HMMA.16816.F32.BF16 R168, R20, R52, R12 ;  /* 0x0000003414a8723c */ /* 0x000fe2000004180c */
[----:B------:R-:W4:Y:S01]  /*7ce0*/  LDSM.16.M88.4 R12, [R197] ;  /* 0x00000000c50c783b */ /* 0x000f220000000200 */
[----:B------:R-:W-:-:S04]  /*7cf0*/  DEPBAR.LE SB0, 0x0 ;  /* 0x000080000000791a */ /* 0x000fc80000000000 */
[C---:B------:R-:W-:Y:S06]  /*7d00*/  HMMA.16816.F32.BF16 R64, R20.reuse, R60, R36 ;  /* 0x0000003c1440723c */ /* 0x040fec0000041824 */
[C---:B------:R-:W-:Y:S06]  /*7d10*/  HMMA.16816.F32.BF16 R44, R20.reuse, R62, R160 ;  /* 0x0000003e142c723c */ /* 0x040fec00000418a0 */
[C---:B------:R-:W-:Y:S06]  /*7d20*/  HMMA.16816.F32.BF16 R180, R20.reuse, R48, R148 ;  /* 0x0000003014b4723c */ /* 0x040fec0000041894 */
[----:B------:R-:W-:Y:S06]  /*7d30*/  HMMA.16816.F32.BF16 R172, R20, R54, R172 ;  /* 0x0000003614ac723c */ /* 0x000fec00000418ac */
[C---:B-1----:R-:W-:Y:S06]  /*7d40*/  HMMA.16816.F32.BF16 R40, R8.reuse, R52, R228 ;  /* 0x000000340828723c */ /* 0x042fec00000418e4 */
[C---:B------:R-:W-:Y:S06]  /*7d50*/  HMMA.16816.F32.BF16 R52, R8.reuse, R54, R156 ;  /* 0x000000360834723c */ /* 0x040fec000004189c */
[----:B------:R-:W-:Y:S06]  /*7d60*/  HMMA.16816.F32.BF16 R148, R8, R62, R144 ;  /* 0x0000003e0894723c */ /* 0x000fec0000041890 */
[----:B------:R-:W-:Y:S06]  /*7d70*/  HMMA.16816.F32.BF16 R160, R20, R58, R236 ;  /* 0x0000003a14a0723c */ /* 0x000fec00000418ec */
[----:B------:R-:W-:Y:S06]  /*7d80*/  HMMA.16816.F32.BF16 R144, R8, R56, R220 ;  /* 0x000000380890723c */ /* 0x000fec00000418dc */
[----:B------:R-:W-:Y:S06]  /*7d90*/  HMMA.16816.F32.BF16 R176, R20, R50, R224 ;  /* 0x0000003214b0723c */ /* 0x000fec00000418e0 */
[C---:B------:R-:W-:Y:S06]  /*7da0*/  HMMA.16816.F32.BF16 R184, R8.reuse, R60, R184 ;  /* 0x0000003c08b8723c */ /* 0x040fec00000418b8 */
[C---:B------:R-:W-:Y:S06]  /*7db0*/  HMMA.16816.F32.BF16 R56, R8.reuse, R58, R76 ;  /* 0x0000003a0838723c */ /* 0x040fec000004184c */
[C---:B------:R-:W-:Y:S06]  /*7dc0*/  HMMA.16816.F32.BF16 R36, R8.reuse, R48, R232 ;  /* 0x000000300824723c */ /* 0x040fec00000418e8 */
[----:B------:R-:W-:Y:S06]  /*7dd0*/  HMMA.16816.F32.BF16 R8, R8, R50, R152 ;  /* 0x000000320808723c */ /* 0x000fec0000041898 */
[C---:B--2---:R-:W-:Y:S06]  /*7de0*/  HMMA.16816.F32.BF16 R20, R4.reuse, R28, R64 ;  /* 0x0000001c0414723c */ /* 0x044fec0000041840 */
[C---:B------:R-:W-:Y:S06]  /*7df0*/  HMMA.16816.F32.BF16 R44, R4.reuse, R30, R44 ;  /* 0x0000001e042c723c */ /* 0x040fec000004182c */
[C---:B---3--:R-:W-:Y:S06]  /*7e00*/  HMMA.16816.F32.BF16 R156, R4.reuse, R32, R180 ;  /* 0x00000020049c723c */ /* 0x048fec00000418b4 */
[-C--:B------:R-:W-:Y:S06]  /*7e10*/  HMMA.16816.F32.BF16 R76, R4, R18.reuse, R172 ;  /* 0x00000012044c723c */ /* 0x080fec00000418ac */
[----:B----4-:R-:W-:Y:S06]  /*7e20*/  HMMA.16816.F32.BF16 R180, R12, R18, R52 ;  /* 0x000000120cb4723c */ /* 0x010fec0000041834 */
[----:B------:R-:W-:Y:S01]  /*7e30*/  HMMA.16816.F32.BF16 R48, R4, R24, R164 ;  /* 0x000000180430723c */ /* 0x000fe200000418a4 */
[----:B------:R-:W-:-:S05]  /*7e40*/  VIADD R18, R0, 0x1 ;  /* 0x0000000100127836 */ /* 0x000fca0000000000 */
[C---:B------:R-:W-:Y:S01]  /*7e50*/  HMMA.16816.F32.BF16 R60, R4.reuse, R26, R160 ;  /* 0x0000001a043c723c */ /* 0x040fe200000418a0 */
[C---:B------:R-:W-:Y:S02]  /*7e60*/  ISETP.GE.AND P1, PT, R18.reuse, R209, PT ;  /* 0x000000d11200720c */ /* 0x040fe40003f26270 */
[C---:B------:R-:W-:Y:S02]  /*7e70*/  ISETP.GE.AND P3, PT, R18.reuse, R207, PT ;  /* 0x000000cf1200720c */ /* 0x040fe40003f66270 */
[C---:B------:R-:W-:Y:S01]  /*7e80*/  ISETP.LT.OR P1, PT, R18.reuse, R203, P1 ;  /* 0x000000cb1200720c */ /* 0x040fe20000f21670 */
[----:B------:R-:W-:Y:S01]  /*7e90*/  HMMA.16816.F32.BF16 R64, R4, R16, R168 ;  /* 0x000000100440723c */ /* 0x000fe200000418a8 */
[----:B------:R-:W-:-:S05]  /*7ea0*/  ISETP.LT.OR P3, PT, R18, R204, P3 ;  /* 0x000000cc1200720c */ /* 0x000fca0001f61670 */
[----:B------:R-:W-:Y:S06]  /*7eb0*/  HMMA.16816.F32.BF16 R152, R4, R34, R176 ;  /* 0x000000220498723c */ /* 0x000fec00000418b0 */
[C---:B------:R-:W-:Y:S01]  /*7ec0*/  HMMA.16816.F32.BF16 R184, R12.reuse, R28, R184 ;  /* 0x0000001c0cb8723c */ /* 0x040fe200000418b8 */
[C---:B------:R-:W-:Y:S02]  /*7ed0*/  VIADD R7, R0.reuse, 0x20 ;  /* 0x0000002000077836 */ /* 0x040fe40000000000 */
[C---:B------:R-:W-:Y:S02]  /*7ee0*/  VIADD R6, R0.reuse, 0x21 ;  /* 0x0000002100067836 */ /* 0x040fe40000000000 */
[----:B------:R-:W-:Y:S01]  /*7ef0*/  VIADD R5, R0, 0x28 ;  /* 0x0000002800057836 */ /* 0x000fe20000000000 */
[----:B------:R-:W-:Y:S01]  /*7f00*/  HMMA.16816.F32.BF16 R172, R12, R30, R148 ;  /* 0x0000001e0cac723c */ /* 0x000fe20000041894 */
[----:B------:R-:W-:Y:S01]  /*7f10*/  FSEL R28, R20, -INF , !P4 ;  /* 0xff800000141c7808 */ /* 0x000fe20006000000 */
[----:B------:R-:W-:-:S02]  /*7f20*/  VIADD R4, R0, 0x29 ;  /* 0x0000002900047836 */ /* 0x000fc40000000000 */
[----:B------:R-:W-:Y:S02]  /*7f30*/  ISETP.GE.AND P5, PT, R5, R207, PT ;  /* 0x000000cf0500720c */ /* 0x000fe40003fa6270 */
[C---:B------:R-:W-:Y:S01]  /*7f40*/  HMMA.16816.F32.BF16 R168, R12.reuse, R24, R144 ;  /* 0x000000180ca8723c */ /* 0x040fe20000041890 */
[----:B------:R-:W-:Y:S02]  /*7f50*/  FSEL R30, R21, -INF , !P3 ;  /* 0xff800000151e7808 */ /* 0x000fe40005800000 */
[----:B------:R-:W-:Y:S01]  /*7f60*/  FMNMX.FTZ R2, R71, R28, !PT ;  /* 0x0000001c47027209 */ /* 0x000fe20007810000 */
[----:B------:R-:W-:Y:S01]  /*7f70*/  BAR.SYNC.DEFER_BLOCKING 0x0 ;  /* 0x0000000000007b1d */ /* 0x000fe20000010000 */
[----:B------:R-:W-:Y:S01]  /*7f80*/  ISETP.LT.OR P5, PT, R5, R204, P5 ;  /* 0x000000cc0500720c */ /* 0x000fe20002fa1670 */
[----:B------:R-:W-:Y:S01]  /*7f90*/  HMMA.16816.F32.BF16 R160, R12, R26, R56 ;  /* 0x0000001a0ca0723c */ /* 0x000fe20000041838 */
[----:B------:R-:W-:Y:S02]  /*7fa0*/  FMNMX.FTZ R2, R30, R2, !PT ;  /* 0x000000021e027209 */ /* 0x000fe40007810000 */
[----:B------:R-:W-:-:S03]  /*7fb0*/  FSEL R221, R76, -INF , !P5 ;  /* 0xff8000004cdd7808 */ /* 0x000fc60006800000 */
[C---:B------:R-:W-:Y:S06]  /*7fc0*/  HMMA.16816.F32.BF16 R164, R12.reuse, R16, R40 ;  /* 0x000000100ca4723c */ /* 0x040fec0000041828 */
[----:B------:R-:W-:Y:S01]  /*7fd0*/  HMMA.16816.F32.BF16 R216, R12, R32, R36 ;  /* 0x000000200cd8723c */ /* 0x000fe20000041824 */
[C---:B------:R-:W-:Y:S02]  /*7fe0*/  VIADD R17, R0.reuse, 0x30 ;  /* 0x0000003000117836 */ /* 0x040fe40000000000 */
[----:B------:R-:W-:-:S03]  /*7ff0*/  VIADD R16, R0, 0x31 ;  /* 0x0000003100107836 */ /* 0x000fc60000000000 */
[----:B------:R-:W-:Y:S01]  /*8000*/  HMMA.16816.F32.BF16 R176, R12, R34, R8 ;  /* 0x000000220cb0723c */ /* 0x000fe20000041808 */
[----:B------:R-:W-:Y:S02]  /*8010*/  FSEL R36, R23, -INF , !P1 ;  /* 0xff80000017247808 */ /* 0x000fe40004800000 */
[----:B------:R-:W-:Y:S02]  /*8020*/  FSEL R32, R22, -INF , !P2 ;  /* 0xff80000016207808 */ /* 0x000fe40005000000 */
[CC--:B------:R-:W-:Y:S02]  /*8030*/  ISETP.GE.AND P6, PT, R17.reuse, R207.reuse, PT ;  /* 0x000000cf1100720c */ /* 0x0c0fe40003fc6270 */
[----:B------:R-:W-:Y:S01]  /*8040*/  VIADD R15, R0, 0x8 ;  /* 0x00000008000f7836 */ /* 0x000fe20000000000 */
[-C--:B------:R-:W-:Y:S01]  /*8050*/  ISETP.GE.AND P5, PT, R16, R207.reuse, PT ;  /* 0x000000cf1000720c */ /* 0x080fe20003fa6270 */
[C---:B------:R-:W-:Y:S01]  /*8060*/  VIADD R12, R0.reuse, 0x9 ;  /* 0x00000009000c7836 */ /* 0x040fe20000000000 */
[-C--:B------:R-:W-:Y:S01]  /*8070*/  ISETP.LT.OR P6, PT, R17, R204.reuse, P6 ;  /* 0x000000cc1100720c */ /* 0x080fe200037c1670 */
[C---:B------:R-:W-:Y:S01]  /*8080*/  VIADD R11, R0.reuse, 0x10 ;  /* 0x00000010000b7836 */ /* 0x040fe20000000000 */
[C---:B------:R-:W-:Y:S01]  /*8090*/  ISETP.GE.AND P4, PT, R15.reuse, R207, PT ;  /* 0x000000cf0f00720c */ /* 0x040fe20003f86270 */
[----:B------:R-:W-:Y:S01]  /*80a0*/  VIADD R10, R0, 0x11 ;  /* 0x00000011000a7836 */ /* 0x000fe20000000000 */
[----:B------:R-:W-:Y:S01]  /*80b0*/  ISETP.GE.AND P1, PT, R12, R209, PT ;  /* 0x000000d10c00720c */ /* 0x000fe20003f26270 */
[----:B------:R-:W-:Y:S01]  /*80c0*/  VIADD R9, R0, 0x18 ;  /* 0x0000001800097836 */ /* 0x000fe20000000000 */
[----:B------:R-:W-:Y:S01]  /*80d0*/  ISETP.GE.AND P3, PT, R12, R207, PT ;  /* 0x000000cf0c00720c */ /* 0x000fe20003f66270 */
[----:B------:R-:W-:Y:S01]  /*80e0*/  VIADD R8, R0, 0x19 ;  /* 0x0000001900087836 */ /* 0x000fe20000000000 */
[----:B------:R-:W-:-:S02]  /*80f0*/  ISETP.LT.OR P4, PT, R15, R204, P4 ;  /* 0x000000cc0f00720c */ /* 0x000fc40002781670 */
[C---:B------:R-:W-:Y:S02]  /*8100*/  ISETP.LT.OR P1, PT, R12.reuse, R203, P1 ;  /* 0x000000cb0c00720c */ /* 0x040fe40000f21670 */
[----:B------:R-:W-:Y:S02]  /*8110*/  ISETP.LT.OR P3, PT, R12, R204, P3 ;  /* 0x000000cc0c00720c */ /* 0x000fe40001f61670 */
[----:B------:R-:W-:Y:S02]  /*8120*/  FSEL R29, R44, -INF , !P4 ;  /* 0xff8000002c1d7808 */ /* 0x000fe40006000000 */
[----:B------:R-:W-:Y:S02]  /*8130*/  ISETP.GE.AND P4, PT, R11, R207, PT ;  /* 0x000000cf0b00720c */ /* 0x000fe40003f86270 */
[----:B------:R-:W-:Y:S02]  /*8140*/  FSEL R35, R47, -INF , !P1 ;  /* 0xff8000002f237808 */ /* 0x000fe40004800000 */
[----:B------:R-:W-:-:S02]  /*8150*/  FSEL R31, R45, -INF , !P3 ;  /* 0xff8000002d1f7808 */ /* 0x000fc40005800000 */
[C---:B------:R-:W-:Y:S02]  /*8160*/  ISETP.GE.AND P1, PT, R10.reuse, R209, PT ;  /* 0x000000d10a00720c */ /* 0x040fe40003f26270 */
[----:B------:R-:W-:Y:S02]  /*8170*/  ISETP.GE.AND P3, PT, R10, R207, PT ;  /* 0x000000cf0a00720c */ /* 0x000fe40003f66270 */
[----:B------:R-:W-:Y:S02]  /*8180*/  ISETP.LT.OR P4, PT, R11, R204, P4 ;  /* 0x000000cc0b00720c */ /* 0x000fe40002781670 */
[----:B------:R-:W-:Y:S01]  /*8190*/  FMNMX.FTZ R13, R29, R2, !PT ;  /* 0x000000021d0d7209 */ /* 0x000fe20007810000 */
[----:B------:R-:W-:Y:S01]  /*81a0*/  VIADD R2, R0, 0x39 ;  /* 0x0000003900027836 */ /* 0x000fe20000000000 */
[C---:B------:R-:W-:Y:S02]  /*81b0*/  ISETP.LT.OR P1, PT, R10.reuse, R203, P1 ;  /* 0x000000cb0a00720c */ /* 0x040fe40000f21670 */
[----:B------:R-:W-:-:S02]  /*81c0*/  ISETP.LT.OR P3, PT, R10, R204, P3 ;  /* 0x000000cc0a00720c */ /* 0x000fc40001f61670 */
[----:B------:R-:W-:Y:S02]  /*81d0*/  FSEL R69, R48, -INF , !P4 ;  /* 0xff80000030457808 */ /* 0x000fe40006000000 */
[----:B------:R-:W-:Y:S02]  /*81e0*/  ISETP.GE.AND P4, PT, R9, R207, PT ;  /* 0x000000cf0900720c */ /* 0x000fe40003f86270 */
[----:B------:R-:W-:Y:S02]  /*81f0*/  FMNMX.FTZ R13, R31, R13, !PT ;  /* 0x0000000d1f0d7209 */ /* 0x000fe40007810000 */
[----:B------:R-:W-:Y:S02]  /*8200*/  FSEL R151, R51, -INF , !P1 ;  /* 0xff80000033977808 */ /* 0x000fe40004800000 */
[----:B------:R-:W-:Y:S02]  /*8210*/  FSEL R144, R49, -INF , !P3 ;  /* 0xff80000031907808 */ /* 0x000fe40005800000 */
[----:B------:R-:W-:-:S02]  /*8220*/  ISETP.GE.AND P1, PT, R8, R209, PT ;  /* 0x000000d10800720c */ /* 0x000fc40003f26270 */
[C---:B------:R-:W-:Y:S02]  /*8230*/  ISETP.GE.AND P3, PT, R8.reuse, R207, PT ;  /* 0x000000cf0800720c */ /* 0x040fe40003f66270 */
[-C--:B------:R-:W-:Y:S02]  /*8240*/  ISETP.LT.OR P4, PT, R9, R204.reuse, P4 ;  /* 0x000000cc0900720c */ /* 0x080fe40002781670 */
[----:B------:R-:W-:Y:S02]  /*8250*/  FMNMX.FTZ R13, R69, R13, !PT ;  /* 0x0000000d450d7209 */ /* 0x000fe40007810000 */
[C---:B------:R-:W-:Y:S02]  /*8260*/  ISETP.LT.OR P1, PT, R8.reuse, R203, P1 ;  /* 0x000000cb0800720c */ /* 0x040fe40000f21670 */
[----:B------:R-:W-:Y:S02]  /*8270*/  ISETP.LT.OR P3, PT, R8, R204, P3 ;  /* 0x000000cc0800720c */ /* 0x000fe40001f61670 */
[----:B------:R-:W-:-:S02]  /*8280*/  FSEL R145, R60, -INF , !P4 ;  /* 0xff8000003c917808 */ /* 0x000fc40006000000 */
[----:B------:R-:W-:Y:S02]  /*8290*/  ISETP.GE.AND P4, PT, R7, R207, PT ;  /* 0x000000cf0700720c */ /* 0x000fe40003f86270 */
[----:B------:R-:W-:Y:S02]  /*82a0*/  FMNMX.FTZ R13, R144, R13, !PT ;  /* 0x0000000d900d7209 */ /* 0x000fe40007810000 */
[-C--:B------:R-:W-:Y:S02]  /*82b0*/  ISETP.GE.AND P2, PT, R15, R209.reuse, PT ;  /* 0x000000d10f00720c */ /* 0x080fe40003f46270 */
[----:B------:R-:W-:Y:S02]  /*82c0*/  FSEL R149, R63, -INF , !P1 ;  /* 0xff8000003f957808 */ /* 0x000fe40004800000 */
[----:B------:R-:W-:Y:S02]  /*82d0*/  FSEL R146, R61, -INF , !P3 ;  /* 0xff8000003d927808 */ /* 0x000fe40005800000 */
[----:B------:R-:W-:-:S02]  /*82e0*/  ISETP.GE.AND P1, PT, R6, R209, PT ;  /* 0x000000d10600720c */ /* 0x000fc40003f26270 */
[C---:B------:R-:W-:Y:S02]  /*82f0*/  ISETP.GE.AND P3, PT, R6.reuse, R207, PT ;  /* 0x000000cf0600720c */ /* 0x040fe40003f66270 */
[-C--:B------:R-:W-:Y:S02]  /*8300*/  ISETP.LT.OR P4, PT, R7, R204.reuse, P4 ;  /* 0x000000cc0700720c */ /* 0x080fe40002781670 */
[----:B------:R-:W-:Y:S02]  /*8310*/  FMNMX.FTZ R14, R145, R13, !PT ;  /* 0x0000000d910e7209 */ /* 0x000fe40007810000 */
[-C--:B------:R-:W-:Y:S02]  /*8320*/  ISETP.LT.OR P2, PT, R15, R203.reuse, P2 ;  /* 0x000000cb0f00720c */ /* 0x080fe40001741670 */
[C---:B------:R-:W-:Y:S02]  /*8330*/  ISETP.LT.OR P1, PT, R6.reuse, R203, P1 ;  /* 0x000000cb0600720c */ /* 0x040fe40000f21670 */
[----:B------:R-:W-:-:S02]  /*8340*/  ISETP.LT.OR P3, PT, R6, R204, P3 ;  /* 0x000000cc0600720c */ /* 0x000fc40001f61670 */
[----:B------:R-:W-:Y:S02]  /*8350*/  FSEL R220, R64, -INF , !P4 ;  /* 0xff80000040dc7808 */ /* 0x000fe40006000000 */
[----:B------:R-:W-:Y:S02]  /*8360*/  FMNMX.FTZ R13, R70, R32, !PT ;  /* 0x00000020460d7209 */ /* 0x000fe40007810000 */
[----:B------:R-:W-:Y:S02]  /*8370*/  FMNMX.FTZ R14, R146, R14, !PT ;  /* 0x0000000e920e7209 */ /* 0x000fe40007810000 */
[----:B------:R-:W-:Y:S02]  /*8380*/  FSEL R33, R46, -INF , !P2 ;  /* 0xff8000002e217808 */ /* 0x000fe40005000000 */
[----:B------:R-:W-:Y:S02]  /*8390*/  ISETP.GE.AND P2, PT, R11, R209, PT ;  /* 0x000000d10b00720c */ /* 0x000fe40003f46270 */
[----:B------:R-:W-:-:S02]  /*83a0*/  FSEL R231, R67, -INF , !P1 ;  /* 0xff80000043e77808 */ /* 0x000fc40004800000 */
[----:B------:R-:W-:Y:S02]  /*83b0*/  FSEL R222, R65, -INF , !P3 ;  /* 0xff80000041de7808 */ /* 0x000fe40005800000 */
[----:B------:R-:W-:Y:S02]  /*83c0*/  ISETP.GE.AND P1, PT, R4, R207, PT ;  /* 0x000000cf0400720c */ /* 0x000fe40003f26270 */
[----:B------:R-:W-:Y:S02]  /*83d0*/  FMNMX.FTZ R13, R36, R13, !PT ;  /* 0x0000000d240d7209 */ /* 0x000fe40007810000 */
[----:B------:R-:W-:Y:S02]  /*83e0*/  FMNMX.FTZ R14, R220, R14, !PT ;  /* 0x0000000edc0e7209 */ /* 0x000fe40007810000 */
[----:B------:R-:W-:Y:S02]  /*83f0*/  ISETP.LT.OR P2, PT, R11, R203, P2 ;  /* 0x000000cb0b00720c */ /* 0x000fe40001741670 */
[----:B------:R-:W-:-:S02]  /*8400*/  ISETP.LT.OR P1, PT, R4, R204, P1 ;  /* 0x000000cc0400720c */ /* 0x000fc40000f21670 */
[----:B------:R-:W-:Y:S02]  /*8410*/  FMNMX.FTZ R13, R33, R13, !PT ;  /* 0x0000000d210d7209 */ /* 0x000fe40007810000 */
[----:B------:R-:W-:Y:S02]  /*8420*/  FMNMX.FTZ R14, R222, R14, !PT ;  /* 0x0000000ede0e7209 */ /* 0x000fe40007810000 */
[----:B------:R-:W-:Y:S02]  /*8430*/  FSEL R147, R50, -INF , !P2 ;  /* 0xff80000032937808 */ /* 0x000fe40005000000 */
[----:B------:R-:W-:Y:S02]  /*8440*/  ISETP.GE.AND P2, PT, R9, R209, PT ;  /* 0x000000d10900720c */ /* 0x000fe40003f46270 */
[----:B------:R-:W-:Y:S02]  /*8450*/  FSEL R228, R77, -INF , !P1 ;  /* 0xff8000004de47808 */ /* 0x000fe40004800000 */
[----:B------:R-:W-:-:S02]  /*8460*/  FMNMX.FTZ R13, R35, R13, !PT ;  /* 0x0000000d230d7209 */ /* 0x000fc40007810000 */
[----:B------:R-:W-:Y:S02]  /*8470*/  FMNMX.FTZ R14, R221, R14, !PT ;  /* 0x0000000edd0e7209 */ /* 0x000fe40007810000 */
[----:B------:R-:W-:Y:S02]  /*8480*/  ISETP.LT.OR P2, PT, R9, R203, P2 ;  /* 0x000000cb0900720c */ /* 0x000fe40001741670 */
[----:B------:R-:W-:Y:S02]  /*8490*/  ISETP.LT.OR P5, PT, R16, R204, P5 ;  /* 0x000000cc1000720c */ /* 0x000fe40002fa1670 */
[----:B------:R-:W-:Y:S02]  /*84a0*/  FSEL R237, R156, -INF , !P6 ;  /* 0xff8000009ced7808 */ /* 0x000fe40007000000 */
[----:B------:R-:W-:Y:S02]  /*84b0*/  ISETP.GE.AND P6, PT, R3, R207, PT ;  /* 0x000000cf0300720c */ /* 0x000fe40003fc6270 */
[----:B------:R-:W-:-:S02]  /*84c0*/  FMNMX.FTZ R13, R147, R13, !PT ;  /* 0x0000000d930d7209 */ /* 0x000fc40007810000 */
[----:B------:R-:W-:Y:S02]  /*84d0*/  FMNMX.FTZ R14, R228, R14, !PT ;  /* 0x0000000ee40e7209 */ /* 0x000fe40007810000 */
[----:B------:R-:W-:Y:S02]  /*84e0*/  FSEL R148, R62, -INF , !P2 ;  /* 0xff8000003e947808 */ /* 0x000fe40005000000 */
[----:B------:R-:W-:Y:S02]  /*84f0*/  FSEL R238, R157, -INF , !P5 ;  /* 0xff8000009dee7808 */ /* 0x000fe40006800000 */
[----:B------:R-:W-:Y:S02]  /*8500*/  ISETP.GE.AND P2, PT, R7, R209, PT ;  /* 0x000000d10700720c */ /* 0x000fe40003f46270 */
[----:B------:R-:W-:Y:S02]  /*8510*/  ISETP.GE.AND P5, PT, R2, R207, PT ;  /* 0x000000cf0200720c */ /* 0x000fe40003fa6270 */
[----:B------:R-:W-:-:S02]  /*8520*/  ISETP.LT.OR P6, PT, R3, R204, P6 ;  /* 0x000000cc0300720c */ /* 0x000fc400037c1670 */
[----:B------:R-:W-:Y:S02]  /*8530*/  FMNMX.FTZ R13, R151, R13, !PT ;  /* 0x0000000d970d7209 */ /* 0x000fe40007810000 */
[----:B------:R-:W-:Y:S02]  /*8540*/  FMNMX.FTZ R14, R237, R14, !PT ;  /* 0x0000000eed0e7209 */ /* 0x000fe40007810000 */
[----:B------:R-:W-:Y:S02]  /*8550*/  ISETP.LT.OR P2, PT, R7, R203, P2 ;  /* 0x000000cb0700720c */ /* 0x000fe40001741670 */
[----:B------:R-:W-:Y:S02]  /*8560*/  ISETP.GE.AND P4, PT, R5, R209, PT ;  /* 0x000000d10500720c */ /* 0x000fe40003f86270 */
[----:B------:R-:W-:Y:S02]  /*8570*/  ISETP.LT.OR P5, PT, R2, R204, P5 ;  /* 0x000000cc0200720c */ /* 0x000fe40002fa1670 */
[----:B------:R-:W-:-:S02]  /*8580*/  FSEL R240, R152, -INF , !P6 ;  /* 0xff80000098f07808 */ /* 0x000fc40007000000 */
[----:B------:R-:W-:Y:S02]  /*8590*/  FMNMX.FTZ R13, R148, R13, !PT ;  /* 0x0000000d940d7209 */ /* 0x000fe40007810000 */
[----:B------:R-:W-:Y:S02]  /*85a0*/  FMNMX.FTZ R14, R238, R14, !PT ;  /* 0x0000000eee0e7209 */ /* 0x000fe40007810000 */
[----:B------:R-:W-:Y:S02]  /*85b0*/  FSEL R230, R66, -INF , !P2 ;  /* 0xff80000042e67808 */ /* 0x000fe40005000000 */
[----:B------:R-:W-:Y:S02]  /*85c0*/  ISETP.GE.AND P3, PT, R4, R209, PT ;  /* 0x000000d10400720c */ /* 0x000fe40003f66270 */
[----:B------:R-:W-:Y:S02]  /*85d0*/  ISETP.LT.OR P4, PT, R5, R203, P4 ;  /* 0x000000cb0500720c */ /* 0x000fe40002781670 */
[----:B------:R-:W-:-:S02]  /*85e0*/  FSEL R246, R153, -INF , !P5 ;  /* 0xff80000099f67808 */ /* 0x000fc40006800000 */
[----:B------:R-:W-:Y:S02]  /*85f0*/  FMNMX.FTZ R13, R149, R13, !PT ;  /* 0x0000000d950d7209 */ /* 0x000fe40007810000 */
[----:B------:R-:W-:Y:S02]  /*8600*/  FMNMX.FTZ R14, R240, R14, !PT ;  /* 0x0000000ef00e7209 */ /* 0x000fe40007810000 */
[-C--:B------:R-:W-:Y:S02]  /*8610*/  ISETP.GE.AND P2, PT, R17, R209.reuse, PT ;  /* 0x000000d11100720c */ /* 0x080fe40003f46270 */
[----:B------:R-:W-:Y:S02]  /*8620*/  ISETP.GE.AND P1, PT, R16, R209, PT ;  /* 0x000000d11000720c */ /* 0x000fe40003f26270 */
[----:B------:R-:W-:Y:S02]  /*8630*/  ISETP.LT.OR P3, PT, R4, R203, P3 ;  /* 0x000000cb0400720c */ /* 0x000fe40001f61670 */
[----:B------:R-:W-:-:S02]  /*8640*/  FSEL R229, R78, -INF , !P4 ;  /* 0xff8000004ee57808 */ /* 0x000fc40006000000 */
[----:B------:R-:W-:Y:S02]  /*8650*/  FMNMX.FTZ R34, R230, R13, !PT ;  /* 0x0000000de6227209 */ /* 0x000fe40007810000 */
[----:B------:R-:W-:Y:S01]  /*8660*/  FMNMX.FTZ R19, R246, R14, !PT ;  /* 0x0000000ef6137209 */ /* 0x000fe20007810000 */
[----:B------:R-:W-:Y:S06]  /*8670*/  @!P0 BRA `(.L_x_1979) ;  /* 0x0000000000748947 */ /* 0x000fec0003800000 */
[----:B------:R-:W2:Y:S04]  /*8680*/  LDL.64 R226, [R1+0x50] ;  /* 0x0000500001e27983 */ /* 0x000ea80000100a00 */
[----:B------:R-:W3:Y:S01]  /*8690*/  LDL.64 R74, [R1+0x48] ;  /* 0x00004800014a7983 */ /* 0x000ee20000100a00 */
[----:B------:R-:W-:Y:S01]  /*86a0*/  VIADD R13, R248, 0xfffffffd ;  /* 0xfffffffdf80d7836 */ /* 0x000fe20000000000 */
[----:B------:R-:W-:-:S03]  /*86b0*/  ULDC.64 UR6, c[0x0][0x218] ;  /* 0x0000860000067ab9 */ /* 0x000fc60000000a00 */
[----:B------:R-:W-:Y:S01]  /*86c0*/  IMAD.WIDE.U32 R20, R13, R242, RZ ;  /* 0x000000f20d147225 */ /* 0x000fe200078e00ff */
[----:B------:R-:W-:-:S05]  /*86d0*/  SHF.R.S32.HI R14, RZ, 0x1f, R13 ;  /* 0x0000001fff0e7819 */ /* 0x000fca000001140d */
[----:B------:R-:W-:-:S04]  /*86e0*/  IMAD R14, R14, R242, RZ ;  /* 0x000000f20e0e7224 */ /* 0x000fc800078e02ff */
[----:B------:R-:W-:-:S04]  /*86f0*/  IMAD R13, R13, R243, R14 ;  /* 0x000000f30d0d7224 */ /* 0x000fc800078e020e */
[----:B------:R-:W-:Y:S02]  /*8700*/  IMAD.IADD R13, R21, 0x1, R13 ;  /* 0x00000001150d7824 */ /* 0x000fe400078e020d */
[----:B------:R-:W-:Y:S01]  /*8710*/  IMAD.SHL.U32 R21, R242, 0x20, RZ ;  /* 0x00000020f2157824 */ /* 0x000fe200078e00ff */
[----:B--2---:R-:W-:-:S04]  /*8720*/  LEA R14, P4, R20, R226, 0x6 ;  /* 0x000000e2140e7211 */ /* 0x004fc800078830ff */
[----:B------:R-:W-:Y:S02]  /*8730*/  LEA R24, P5, R14, UR6, 0x1 ;  /* 0x000000060e187c11 */ /* 0x000fe4000f8a08ff */
[----:B---3--:R-:W-:Y:S02]  /*8740*/  LEA.HI.X R20, R20, R75, R13, 0x6, P4 ;  /* 0x0000004b14147211 */ /* 0x008fe400020f340d */
[----:B------:R-:W-:Y:S02]  /*8750*/  SHF.L.U64.HI R13, R242, 0x5, R243 ;  /* 0x00000005f20d7819 */ /* 0x000fe400000102f3 */
[-C--:B------:R-:W-:Y:S02]  /*8760*/  IADD3 R22, P4, R24, R21.reuse, RZ ;  /* 0x0000001518167210 */ /* 0x080fe40007f9e0ff */
[----:B------:R-:W-:Y:S02]  /*8770*/  LEA.HI.X R25, R14, UR7, R20, 0x1, P5 ;  /* 0x000000070e197c11 */ /* 0x000fe4000a8f0c14 */
[----:B------:R-:W-:-:S03]  /*8780*/  IADD3 R20, P5, R22, R21, RZ ;  /* 0x0000001516147210 */ /* 0x000fc60007fbe0ff */
[--C-:B------:R-:W-:Y:S01]  /*8790*/  IMAD.X R23, R25, 0x1, R13.reuse, P4 ;  /* 0x0000000119177824 */ /* 0x100fe200020e060d */
[----:B------:R-:W-:Y:S01]  /*87a0*/  IADD3 R26, P4, R20, R21, RZ ;  /* 0x00000015141a7210 */ /* 0x000fe20007f9e0ff */
[----:B------:R-:W-:Y:S01]  /*87b0*/  @!PT LDS RZ, [RZ] ;  /* 0x00000000fffff984 */ /* 0x000fe20000000800 */
[----:B------:R-:W-:Y:S01]  /*87c0*/  @!PT LDS RZ, [RZ] ;  /* 0x00000000fffff984 */ /* 0x000fe20000000800 */
[----:B------:R-:W-:Y:S01]  /*87d0*/  @!PT LDS RZ, [RZ] ;  /* 0x00000000fffff984 */ /* 0x000fe20000000800 */
[----:B------:R1:W-:Y:S02]  /*87e0*/  LDGSTS.E.BYPASS.LTC128B.128 [R214+0x4000], desc[UR24][R24.64] ;  /* 0x0400000018d67fae */ /* 0x0003e4000b901d58 */
[--C-:B------:R-:W-:Y:S02]  /*87f0*/  IMAD.X R21, R23, 0x1, R13.reuse, P5 ;  /* 0x0000000117157824 */ /* 0x100fe400028e060d */
[----:B------:R1:W-:Y:S02]  /*8800*/  LDGSTS.E.BYPASS.LTC128B.128 [R214+0x4800], desc[UR24][R22.64] ;  /* 0x0480000016d67fae */ /* 0x0003e4000b901d58 */
[----:B------:R-:W-:Y:S02]  /*8810*/  IMAD.X R27, R21, 0x1, R13, P4 ;  /* 0x00000001151b7824 */ /* 0x000fe400020e060d */
[----:B------:R1:W-:Y:S04]  /*8820*/  LDGSTS.E.BYPASS.LTC128B.128 [R214+0x5000], desc[UR24][R20.64] ;  /* 0x0500000014d67fae */ /* 0x0003e8000b901d58 */
[----:B------:R1:W-:Y:S04]  /*8830*/  LDGSTS.E.BYPASS.LTC128B.128 [R214+0x5800], desc[UR24][R26.64] ;  /* 0x058000001ad67fae */ /* 0x0003e8000b901d58 */
[----:B------:R-:W0:Y:S02]  /*8840*/  LDGDEPBAR ;  /* 0x00000000000079af */ /* 0x000e240000000000 */
.L_x_1979:
[----:B------:R-:W-:Y:S01]  /*8850*/  FMNMX.FTZ R13, R231, R34, !PT ;  /* 0x00000022e70d7209 */ /* 0x000fe20007810000 */
[----:B-1----:R-:W1:Y:S01]  /*8860*/  SHFL.BFLY PT, R20, R19, 0x2, 0x1f ;  /* 0x0c401f0013147f89 */ /* 0x002e6200000e0000 */
[----:B------:R-:W-:Y:S01]  /*8870*/  FSEL R223, R79, -INF , !P3 ;  /* 0xff8000004fdf7808 */ /* 0x000fe20005800000 */
[----:B------:R-:W-:Y:S01]  /*8880*/  IMAD.MOV.U32 R23, RZ, RZ, R247 ;  /* 0x000000ffff177224 */ /* 0x000fe200078e00f7 */
[----:B------:R-:W-:Y:S01]  /*8890*/  ISETP.LT.OR P2, PT, R17, R203, P2 ;  /* 0x000000cb1100720c */ /* 0x000fe20001741670 */
[----:B------:R-:W-:Y:S01]  /*88a0*/  VIADD R24, R250, 0x4 ;  /* 0x00000004fa187836 */ /* 0x000fe20000000000 */
[----:B------:R-:W-:Y:S01]  /*88b0*/  FMNMX.FTZ R13, R229, R13, !PT ;  /* 0x0000000de50d7209 */ /* 0x000fe20007810000 */
[----:B------:R-:W-:Y:S01]  /*88c0*/  IMAD.WIDE.U32 R156, R23, -0x2daee0ad, RZ ;  /* 0xd2511f53179c7825 */ /* 0x000fe200078e00ff */
[----:B------:R-:W-:Y:S01]  /*88d0*/  ISETP.LT.OR P3, PT, R16, R203, P1 ;  /* 0x000000cb1000720c */ /* 0x000fe20000f61670 */
[----:B------:R-:W-:Y:S01]  /*88e0*/  LDSM.16.MT88.4 R52, [R192+0x6000] ;  /* 0x00600000c034783b */ /* 0x000fe20000004200 */
[----:B------:R-:W-:Y:S01]  /*88f0*/  ISETP.GE.AND P1, PT, R3, R209, PT ;  /* 0x000000d10300720c */ /* 0x000fe20003f26270 */
[----:B------:R-:W-:Y:S01]  /*8900*/  IMAD.WIDE.U32 R26, R24, -0x326172a9, RZ ;  /* 0xcd9e8d57181a7825 */ /* 0x000fe200078e00ff */
[----:B------:R-:W-:Y:S01]  /*8910*/  FSEL R235, R158, -INF , !P2 ;  /* 0xff8000009eeb7808 */ /* 0x000fe20005000000 */
[----:B------:R-:W-:Y:S01]  /*8920*/  LDSM.16.MT88.4 R56, [R190+0x6000] ;  /* 0x00600000be38783b */ /* 0x000fe20000004200 */
[----:B------:R-:W-:Y:S01]  /*8930*/  FMNMX.FTZ R13, R223, R13, !PT ;  /* 0x0000000ddf0d7209 */ /* 0x000fe20007810000 */
[----:B------:R-:W-:Y:S01]  /*8940*/  IMAD.SHL.U32 R150, R212, 0x2, RZ ;  /* 0x00000002d4967824 */ /* 0x000fe200078e00ff */
[----:B------:R-:W-:Y:S01]  /*8950*/  FSEL R236, R159, -INF , !P3 ;  /* 0xff8000009fec7808 */ /* 0x000fe20005800000 */
[----:B------:R-:W-:Y:S01]  /*8960*/  IMAD.MOV.U32 R49, RZ, RZ, R251 ;  /* 0x000000ffff317224 */ /* 0x000fe200078e00fb */
[----:B------:R-:W-:Y:S01]  /*8970*/  ISETP.GE.AND P2, PT, R2, R209, PT ;  /* 0x000000d10200720c */ /* 0x000fe20003f46270 */
[----:B------:R-:W-:Y:S01]  /*8980*/  IMAD.MOV.U32 R48, RZ, RZ, R252 ;  /* 0x000000ffff307224 */ /* 0x000fe200078e00fc */
[----:B------:R-:W-:Y:S01]  /*8990*/  ISETP.LT.OR P1, PT, R3, R203, P1 ;  /* 0x000000cb0300720c */ /* 0x000fe20000f21670 */
[----:B------:R-:W-:Y:S01]  /*89a0*/  LDSM.16.MT88.4 R64, [R191+0x6000] ;  /* 0x00600000bf40783b */ /* 0x000fe20000004200 */
[----:B------:R-:W-:-:S02]  /*89b0*/  FMNMX.FTZ R14, R235, R13, !PT ;  /* 0x0000000deb0e7209 */ /* 0x000fc40007810000 */
[----:B------:R-:W-:Y:S02]  /*89c0*/  ISETP.LT.OR P2, PT, R2, R203, P2 ;  /* 0x000000cb0200720c */ /* 0x000fe40001741670 */
[----:B------:R-:W-:Y:S02]  /*89d0*/  FSEL R239, R154, -INF , !P1 ;  /* 0xff8000009aef7808 */ /* 0x000fe40004800000 */
[----:B------:R-:W-:Y:S02]  /*89e0*/  FMNMX.FTZ R14, R236, R14, !PT ;  /* 0x0000000eec0e7209 */ /* 0x000fe40007810000 */
[----:B------:R-:W-:Y:S02]  /*89f0*/  FSEL R247, R155, -INF , !P2 ;  /* 0xff8000009bf77808 */ /* 0x000fe40005000000 */
[----:B------:R-:W-:Y:S02]  /*8a00*/  FMNMX.FTZ R14, R239, R14, !PT ;  /* 0x0000000eef0e7209 */ /* 0x000fe40007810000 */
[----:B-1----:R-:W-:-:S02]  /*8a10*/  FMNMX.FTZ R13, R19, R20, !PT ;  /* 0x00000014130d7209 */ /* 0x002fc40007810000 */
[----:B------:R-:W-:Y:S02]  /*8a20*/  FMNMX.FTZ R14, R247, R14, !PT ;  /* 0x0000000ef70e7209 */ /* 0x000fe40007810000 */
[----:B------:R-:W-:Y:S01]  /*8a30*/  LOP3.LUT R19, R27, R249, RZ, 0x3c, !PT ;  /* 0x000000f91b137212 */ /* 0x000fe200078e3cff */
[----:B------:R-:W1:Y:S01]  /*8a40*/  SHFL.BFLY PT, R22, R13, 0x1, 0x1f ;  /* 0x0c201f000d167f89 */ /* 0x000e6200000e0000 */
[----:B------:R-:W-:Y:S02]  /*8a50*/  PRMT R251, R241, 0x7054, R241 ;  /* 0x00007054f1fb7816 */ /* 0x000fe400000000f1 */
[C---:B------:R-:W-:Y:S01]  /*8a60*/  ISETP.GE.AND P5, PT, R18.reuse, R210, PT ;  /* 0x000000d21200720c */ /* 0x040fe20003fa6270 */
[----:B------:R-:W2:Y:S01]  /*8a70*/  SHFL.BFLY PT, R21, R14, 0x2, 0x1f ;  /* 0x0c401f000e157f89 */ /* 0x000ea200000e0000 */
[----:B------:R-:W-:Y:S01]  /*8a80*/  IMAD.WIDE.U32 R76, R19, -0x2daee0ad, RZ ;  /* 0xd2511f53134c7825 */ /* 0x000fe200078e00ff */
[----:B------:R-:W-:Y:S02]  /*8a90*/  LOP3.LUT R19, R157, UR27, R150, 0x96, !PT ;  /* 0x0000001b9d137c12 */ /* 0x000fe4000f8e9696 */
[----:B------:R-:W-:-:S02]  /*8aa0*/  ISETP.GE.AND P4, PT, R18, R208, PT ;  /* 0x000000d01200720c */ /* 0x000fc40003f86270 */
[----:B------:R-:W-:Y:S01]  /*8ab0*/  LOP3.LUT R20, R77, UR19, R156, 0x96, !PT ;  /* 0x000000134d147c12 */ /* 0x000fe2000f8e969c */
[----:B------:R-:W-:Y:S01]  /*8ac0*/  IMAD.WIDE.U32 R24, R19, -0x326172a9, RZ ;  /* 0xcd9e8d5713187825 */ /* 0x000fe200078e00ff */
[C---:B------:R-:W-:Y:S02]  /*8ad0*/  ISETP.LT.OR P5, PT, R18.reuse, R206, P5 ;  /* 0x000000ce1200720c */ /* 0x040fe40002fa1670 */
[----:B------:R-:W-:Y:S01]  /*8ae0*/  ISETP.LT.OR P4, PT, R18, R205, P4 ;  /* 0x000000cd1200720c */ /* 0x000fe20002781670 */
[----:B------:R-:W-:Y:S01]  /*8af0*/  IMAD.WIDE.U32 R42, R20, -0x326172a9, RZ ;  /* 0xcd9e8d57142a7825 */ /* 0x000fe200078e00ff */
[-C--:B------:R-:W-:Y:S02]  /*8b00*/  ISETP.GE.AND P3, PT, R15, R210.reuse, PT ;  /* 0x000000d20f00720c */ /* 0x080fe40003f66270 */
[----:B------:R-:W-:Y:S02]  /*8b10*/  FSEL R18, R185, -INF , !P5 ;  /* 0xff800000b9127808 */ /* 0x000fe40006800000 */
[----:B------:R-:W-:-:S02]  /*8b20*/  ISETP.GE.AND P5, PT, R11, R210, PT ;  /* 0x000000d20b00720c */ /* 0x000fc40003fa6270 */
[----:B------:R-:W-:Y:S02]  /*8b30*/  ISETP.GE.AND P6, PT, R0, R210, PT ;  /* 0x000000d20000720c */ /* 0x000fe40003fc6270 */
[----:B-1----:R-:W-:Y:S02]  /*8b40*/  FMNMX.FTZ R234, R13, R22, !PT ;  /* 0x000000160dea7209 */ /* 0x002fe40007810000 */
[----:B------:R-:W-:Y:S02]  /*8b50*/  LOP3.LUT R13, R25, UR20, R26, 0x96, !PT ;  /* 0x00000014190d7c12 */ /* 0x000fe4000f8e961a */
[----:B--2---:R-:W-:Y:S01]  /*8b60*/  FMNMX.FTZ R14, R14, R21, !PT ;  /* 0x000000150e0e7209 */ /* 0x004fe20007810000 */
[C---:B------:R-:W-:Y:S01]  /*8b70*/  FMUL.FTZ R19, R234.reuse, UR10 ;  /* 0x0000000aea137c20 */ /* 0x040fe20008410000 */
[----:B------:R-:W-:Y:S01]  /*8b80*/  LOP3.LUT R22, R43, UR18, R24, 0x96, !PT ;  /* 0x000000122b167c12 */ /* 0x000fe2000f8e9618 */
[----:B------:R-:W-:Y:S01]  /*8b90*/  IMAD.WIDE.U32 R20, R13, -0x2daee0ad, RZ ;  /* 0xd2511f530d147825 */ /* 0x000fe200078e00ff */
[----:B------:R-:W-:Y:S01]  /*8ba0*/  FSETP.NEU.FTZ.AND P2, PT, R234, -INF , PT ;  /* 0xff800000ea00780b */ /* 0x000fe20003f5d000 */
[----:B------:R-:W1:Y:S01]  /*8bb0*/  SHFL.BFLY PT, R26, R14, 0x1, 0x1f ;  /* 0x0c201f000e1a7f89 */ /* 0x000e6200000e0000 */
[----:B------:R-:W-:Y:S01]  /*8bc0*/  ISETP.LT.OR P3, PT, R15, R206, P3 ;  /* 0x000000ce0f00720c */ /* 0x000fe20001f61670 */
[----:B------:R-:W-:Y:S01]  /*8bd0*/  IMAD.WIDE.U32 R22, R22, -0x2daee0ad, RZ ;  /* 0xd2511f5316167825 */ /* 0x000fe200078e00ff */
[----:B------:R-:W-:-:S02]  /*8be0*/  FSEL R13, R19, RZ, P2 ;  /* 0x000000ff130d7208 */ /* 0x000fc40001000000 */
[----:B------:R-:W-:Y:S02]  /*8bf0*/  LOP3.LUT R21, R21, UR17, R76, 0x96, !PT ;  /* 0x0000001115157c12 */ /* 0x000fe4000f8e964c */
[----:B------:R-:W-:Y:S01]  /*8c00*/  LOP3.LUT R23, R23, UR15, R20, 0x96, !PT ;  /* 0x0000000f17177c12 */ /* 0x000fe2000f8e9614 */
[----:B------:R-:W-:Y:S01]  /*8c10*/  FFMA.FTZ R19, R28, UR10, -R13 ;  /* 0x0000000a1c137c23 */ /* 0x000fe2000801080d */
[-C--:B------:R-:W-:Y:S01]  /*8c20*/  ISETP.LT.OR P5, PT, R11, R206.reuse, P5 ;  /* 0x000000ce0b00720c */ /* 0x080fe20002fa1670 */
[----:B------:R-:W-:Y:S01]  /*8c30*/  IMAD.WIDE.U32 R20, R21, -0x326172a9, RZ ;  /* 0xcd9e8d5715147825 */ /* 0x000fe200078e00ff */
[----:B------:R-:W-:Y:S01]  /*8c40*/  ISETP.LT.OR P6, PT, R0, R206, P6 ;  /* 0x000000ce0000720c */ /* 0x000fe200037c1670 */
[----:B------:R2:W3:Y:S01]  /*8c50*/  MUFU.EX2 R47, R19 ;  /* 0x00000013002f7308 */ /* 0x0004e20000000800 */
[----:B------:R-:W-:Y:S01]  /*8c60*/  FSEL R60, R168, -INF , !P5 ;  /* 0xff800000a83c7808 */ /* 0x000fe20006800000 */
[----:B------:R-:W-:Y:S01]  /*8c70*/  IMAD.WIDE.U32 R38, R23, -0x326172a9, RZ ;  /* 0xcd9e8d5717267825 */ /* 0x000fe200078e00ff */
[----:B------:R-:W-:-:S02]  /*8c80*/  LOP3.LUT R21, R21, UR16, R42, 0x96, !PT ;  /* 0x0000001015157c12 */ /* 0x000fc4000f8e962a */
[----:B------:R-:W-:-:S04]  /*8c90*/  ISETP.GE.AND P5, PT, R8, R210, PT ;  /* 0x000000d20800720c */ /* 0x000fc80003fa6270 */
[----:B------:R-:W-:Y:S02]  /*8ca0*/  ISETP.LT.OR P5, PT, R8, R206, P5 ;  /* 0x000000ce0800720c */ /* 0x000fe40002fa1670 */
[----:B-1----:R-:W-:Y:S01]  /*8cb0*/  FMNMX.FTZ R233, R14, R26, !PT ;  /* 0x0000001a0ee97209 */ /* 0x002fe20007810000 */
[----:B------:R-:W-:-:S03]  /*8cc0*/  FFMA.FTZ R14, R29, UR10, -R13 ;  /* 0x0000000a1d0e7c23 */ /* 0x000fc6000801080d */
[----:B------:R-:W-:Y:S01]  /*8cd0*/  FSETP.NEU.FTZ.AND P1, PT, R233, -INF , PT ;  /* 0xff800000e900780b */ /* 0x000fe20003f3d000 */
[----:B--2---:R-:W-:Y:S01]  /*8ce0*/  FFMA.FTZ R19, R30, UR10, -R13 ;  /* 0x0000000a1e137c23 */ /* 0x004fe2000801080d */
[----:B------:R1:W-:Y:S01]  /*8cf0*/  MUFU.EX2 R44, R14 ;  /* 0x0000000e002c7308 */ /* 0x0003e20000000800 */
[----:B---3--:R-:W-:-:S07]  /*8d00*/  IMAD.MOV.U32 R168, RZ, RZ, R47 ;  /* 0x000000ffffa87224 */ /* 0x008fce00078e002f */
[----:B------:R2:W-:Y:S01]  /*8d10*/  MUFU.EX2 R45, R19 ;  /* 0x00000013002d7308 */ /* 0x0005e20000000800 */
[----:B-1----:R-:W-:-:S05]  /*8d20*/  FMUL.FTZ R14, R233, UR10 ;  /* 0x0000000ae90e7c20 */ /* 0x002fca0008410000 */
[----:B------:R-:W-:Y:S02]  /*8d30*/  FSEL R14, R14, RZ, P1 ;  /* 0x000000ff0e0e7208 */ /* 0x000fe40000800000 */
[----:B--2---:R-:W-:Y:S01]  /*8d40*/  LOP3.LUT R19, R39, UR14, R20, 0x96, !PT ;  /* 0x0000000e27137c12 */ /* 0x004fe2000f8e9614 */
[----:B------:R-:W-:-:S04]  /*8d50*/  IMAD.WIDE.U32 R20, R21, -0x2daee0ad, RZ ;  /* 0xd2511f5315147825 */ /* 0x000fc800078e00ff */
[----:B------:R-:W-:Y:S01]  /*8d60*/  IMAD.WIDE.U32 R74, R19, -0x2daee0ad, RZ ;  /* 0xd2511f53134a7825 */ /* 0x000fe200078e00ff */
[----:B------:R-:W-:-:S03]  /*8d70*/  LOP3.LUT R22, R21, UR13, R22, 0x96, !PT ;  /* 0x0000000d15167c12 */ /* 0x000fc6000f8e9616 */
[----:B------:R-:W-:Y:S01]  /*8d80*/  FFMA.FTZ R21, R31, UR10, -R13 ;  /* 0x0000000a1f157c23 */ /* 0x000fe2000801080d */
[----:B------:R-:W-:-:S03]  /*8d90*/  LOP3.LUT R19, R75, UR5, R20, 0x96, !PT ;  /* 0x000000054b137c12 */ /* 0x000fc6000f8e9614 */
[----:B------:R1:W-:Y:S01]  /*8da0*/  MUFU.EX2 R40, R21 ;  /* 0x0000001500287308 */ /* 0x0003e20000000800 */
[----:B------:R-:W-:-:S04]  /*8db0*/  IMAD.WIDE.U32 R30, R22, -0x326172a9, RZ ;  /* 0xcd9e8d57161e7825 */ /* 0x000fc800078e00ff */
[----:B------:R-:W-:-:S04]  /*8dc0*/  FFMA.FTZ R22, R33, UR10, -R14 ;  /* 0x0000000a21167c23 */ /* 0x000fc8000801080e */
[----:B------:R2:W3:Y:S01]  /*8dd0*/  MUFU.EX2 R41, R22 ;  /* 0x0000001600297308 */ /* 0x0004e20000000800 */
[----:B-1----:R-:W-:-:S04]  /*8de0*/  IMAD.WIDE.U32 R20, R19, -0x326172a9, RZ ;  /* 0xcd9e8d5713147825 */ /* 0x002fc800078e00ff */
[----:B------:R-:W-:-:S04]  /*8df0*/  FFMA.FTZ R19, R32, UR10, -R14 ;  /* 0x0000000a20137c23 */ /* 0x000fc8000801080e */
[----:B------:R1:W-:Y:S01]  /*8e00*/  MUFU.EX2 R46, R19 ;  /* 0x00000013002e7308 */ /* 0x0003e20000000800 */
[----:B------:R-:W-:Y:S02]  /*8e10*/  SHF.R.U32.HI R23, RZ, 0x10, R20 ;  /* 0x00000010ff177819 */ /* 0x000fe40000011614 */
[C---:B------:R-:W-:Y:S01]  /*8e20*/  LOP3.LUT R28, R20.reuse, 0xff, RZ, 0xc0, !PT ;  /* 0x000000ff141c7812 */ /* 0x040fe200078ec0ff */
[----:B--2---:R-:W-:Y:S01]  /*8e30*/  FFMA.FTZ R22, R35, UR10, -R14 ;  /* 0x0000000a23167c23 */ /* 0x004fe2000801080e */
[----:B------:R-:W-:Y:S01]  /*8e40*/  SHF.R.U32.HI R27, RZ, 0x18, R20 ;  /* 0x00000018ff1b7819 */ /* 0x000fe20000011614 */
[----:B------:R-:W2:Y:S01]  /*8e50*/  LDSM.16.MT88.4 R32, [R189+0x6000] ;  /* 0x00600000bd20783b */ /* 0x000ea20000004200 */
[----:B---3--:R-:W-:Y:S01]  /*8e60*/  IMAD.MOV.U32 R185, RZ, RZ, R41 ;  /* 0x000000ffffb97224 */ /* 0x008fe200078e0029 */
[----:B------:R3:W4:Y:S01]  /*8e70*/  MUFU.EX2 R37, R22 ;  /* 0x0000001600257308 */ /* 0x0007220000000800 */
[----:B-1----:R-:W-:Y:S02]  /*8e80*/  LOP3.LUT R19, R21, UR21, R30, 0x96, !PT ;  /* 0x0000001515137c12 */ /* 0x002fe4000f8e961e */
[----:B------:R-:W-:-:S02]  /*8e90*/  LOP3.LUT R21, R20, 0xffff, RZ, 0xc0, !PT ;  /* 0x0000ffff14157812 */ /* 0x000fc400078ec0ff */
[----:B------:R-:W-:Y:S02]  /*8ea0*/  LOP3.LUT R20, R23, 0xff, RZ, 0xc0, !PT ;  /* 0x000000ff17147812 */ /* 0x000fe400078ec0ff */
[----:B------:R-:W-:Y:S02]  /*8eb0*/  SHF.R.U32.HI R26, RZ, 0x8, R21 ;  /* 0x00000008ff1a7819 */ /* 0x000fe40000011615 */
[C---:B------:R-:W-:Y:S01]  /*8ec0*/  LOP3.LUT R21, R19.reuse, 0xffff, RZ, 0xc0, !PT ;  /* 0x0000ffff13157812 */ /* 0x040fe200078ec0ff */
[----:B---3--:R-:W-:Y:S01]  /*8ed0*/  FFMA.FTZ R22, R36, UR10, -R14 ;  /* 0x0000000a24167c23 */ /* 0x008fe2000801080e */
[----:B------:R-:W-:Y:S02]  /*8ee0*/  LOP3.LUT R23, R19, 0xff, RZ, 0xc0, !PT ;  /* 0x000000ff13177812 */ /* 0x000fe400078ec0ff */
[----:B------:R-:W-:Y:S01]  /*8ef0*/  SHF.R.U32.HI R21, RZ, 0x8, R21 ;  /* 0x00000008ff157819 */ /* 0x000fe20000011615 */
[----:B------:R1:W3:Y:S01]  /*8f00*/  MUFU.EX2 R252, R22 ;  /* 0x0000001600fc7308 */ /* 0x0002e20000000800 */
[----:B------:R-:W-:-:S02]  /*8f10*/  PRMT R29, R20, 0x5410, R27 ;  /* 0x00005410141d7816 */ /* 0x000fc4000000001b */
[----:B------:R-:W-:Y:S02]  /*8f20*/  SHF.R.U32.HI R20, RZ, 0x10, R19 ;  /* 0x00000010ff147819 */ /* 0x000fe40000011613 */
[----:B------:R-:W-:Y:S02]  /*8f30*/  PRMT R27, R23, 0x5410, R21 ;  /* 0x00005410171b7816 */ /* 0x000fe40000000015 */
[----:B------:R-:W-:Y:S02]  /*8f40*/  SHF.R.U32.HI R21, RZ, 0x18, R19 ;  /* 0x00000018ff157819 */ /* 0x000fe40000011613 */
[----:B------:R-:W-:Y:S02]  /*8f50*/  PRMT R26, R28, 0x5410, R26 ;  /* 0x000054101c1a7816 */ /* 0x000fe4000000001a */
[----:B------:R-:W-:Y:S02]  /*8f60*/  LOP3.LUT R19, R20, 0xff, RZ, 0xc0, !PT ;  /* 0x000000ff14137812 */ /* 0x000fe400078ec0ff */
[----:B------:R-:W-:-:S02]  /*8f70*/  FSEL R20, R234, RZ, P2 ;  /* 0x000000ffea147208 */ /* 0x000fc40001000000 */
[----:B------:R-:W-:Y:S02]  /*8f80*/  PRMT R23, R19, 0x5410, R21 ;  /* 0x0000541013177816 */ /* 0x000fe40000000015 */
[--C-:B------:R-:W-:Y:S01]  /*8f90*/  HSET2.LE.AND R19, R26, R251.reuse, PT ;  /* 0x000000fb1a137233 */ /* 0x100fe20003803000 */
[----:B------:R-:W-:Y:S01]  /*8fa0*/  FADD.FTZ R21, R71, -R20 ;  /* 0x8000001447157221 */ /* 0x000fe20000010000 */
[----:B-1----:R-:W-:Y:S02]  /*8fb0*/  F2FP.BF16.F32.PACK_AB R22, R40, R44 ;  /* 0x0000002c2816723e */ /* 0x002fe400000010ff */
[----:B------:R-:W-:Y:S01]  /*8fc0*/  FSEL R20, R233, RZ, P1 ;  /* 0x000000ffe9147208 */ /* 0x000fe20000800000 */
[----:B------:R-:W-:Y:S01]  /*8fd0*/  FMUL.FTZ R21, R21, UR10 ;  /* 0x0000000a15157c20 */ /* 0x000fe20008410000 */
[----:B------:R-:W-:Y:S02]  /*8fe0*/  LOP3.LUT R22, R19, R22, RZ, 0xc0, !PT ;  /* 0x0000001613167212 */ /* 0x000fe400078ec0ff */
[--C-:B------:R-:W-:Y:S01]  /*8ff0*/  HSET2.LE.AND R19, R29, R251.reuse, PT ;  /* 0x000000fb1d137233 */ /* 0x100fe20003803000 */
[----:B------:R-:W-:Y:S01]  /*9000*/  FADD.FTZ R28, R70, -R20 ;  /* 0x80000014461c7221 */ /* 0x000fe20000010000 */
[----:B------:R-:W-:Y:S01]  /*9010*/  HSET2.LE.AND R26, R23, R251, PT ;  /* 0x000000fb171a7233 */ /* 0x000fe20003803000 */
[----:B------:R1:W5:Y:S01]  /*9020*/  MUFU.EX2 R71, R21 ;  /* 0x0000001500477308 */ /* 0x0003620000000800 */
[----:B----4-:R-:W-:-:S02]  /*9030*/  F2FP.BF16.F32.PACK_AB R23, R37, R41 ;  /* 0x000000292517723e */ /* 0x010fc400000010ff */
[----:B------:R-:W-:Y:S02]  /*9040*/  HSET2.LE.AND R20, R27, R251, PT ;  /* 0x000000fb1b147233 */ /* 0x000fe40003803000 */
[----:B------:R-:W-:Y:S01]  /*9050*/  LOP3.LUT R23, R19, R23, RZ, 0xc0, !PT ;  /* 0x0000001713177212 */ /* 0x000fe200078ec0ff */
[----:B------:R-:W-:Y:S01]  /*9060*/  FMUL.FTZ R19, R28, UR10 ;  /* 0x0000000a1c137c20 */ /* 0x000fe20008410000 */
[----:B---3--:R-:W-:Y:S02]  /*9070*/  F2FP.BF16.F32.PACK_AB R27, R252, R46 ;  /* 0x0000002efc1b723e */ /* 0x008fe400000010ff */
[CC--:B------:R-:W-:Y:S01]  /*9080*/  ISETP.GE.AND P1, PT, R15.reuse, R208.reuse, PT ;  /* 0x000000d00f00720c */ /* 0x0c0fe20003f26270 */
[----:B------:R-:W3:Y:S01]  /*9090*/  MUFU.EX2 R70, R19 ;  /* 0x0000001300467308 */ /* 0x000ee20000000800 */
[----:B------:R-:W-:Y:S02]  /*90a0*/  ISETP.GE.AND P2, PT, R0, R208, PT ;  /* 0x000000d00000720c */ /* 0x000fe40003f46270 */
[----:B------:R-:W-:-:S02]  /*90b0*/  ISETP.LT.OR P1, PT, R15, R205, P1 ;  /* 0x000000cd0f00720c */ /* 0x000fc40000f21670 */
[----:B------:R-:W-:Y:S01]  /*90c0*/  FSEL R15, R184, -INF , !P6 ;  /* 0xff800000b80f7808 */ /* 0x000fe20007000000 */
[----:B------:R-:W-:Y:S01]  /*90d0*/  IMAD.MOV.U32 R184, RZ, RZ, R37 ;  /* 0x000000ffffb87224 */ /* 0x000fe200078e0025 */
[----:B-1----:R-:W-:Y:S01]  /*90e0*/  F2FP.BF16.F32.PACK_AB R21, R45, R47 ;  /* 0x0000002f2d15723e */ /* 0x002fe200000010ff */
[-C--:B-----5:R-:W-:Y:S01]  /*90f0*/  FMUL.FTZ R80, R80, R71.reuse ;  /* 0x0000004750507220 */ /* 0x0a0fe20000410000 */
[-C--:B------:R-:W-:Y:S01]  /*9100*/  FMUL.FTZ R81, R81, R71.reuse ;  /* 0x0000004751517220 */ /* 0x080fe20000410000 */
[----:B------:R-:W-:Y:S01]  /*9110*/  FMUL.FTZ R92, R92, R71 ;  /* 0x000000475c5c7220 */ /* 0x000fe20000410000 */
[----:B------:R-:W-:Y:S01]  /*9120*/  LOP3.LUT R20, R20, R21, RZ, 0xc0, !PT ;  /* 0x0000001514147212 */ /* 0x000fe200078ec0ff */
[----:B------:R-:W-:Y:S01]  /*9130*/  FMUL.FTZ R93, R93, R71 ;  /* 0x000000475d5d7220 */ /* 0x000fe20000410000 */
[----:B------:R-:W-:Y:S01]  /*9140*/  LOP3.LUT R21, R26, R27, RZ, 0xc0, !PT ;  /* 0x0000001b1a157212 */ /* 0x000fe200078ec0ff */
[-C--:B------:R-:W-:Y:S01]  /*9150*/  FMUL.FTZ R96, R96, R71.reuse ;  /* 0x0000004760607220 */ /* 0x080fe20000410000 */
[-C--:B------:R-:W-:Y:S01]  /*9160*/  FMUL.FTZ R97, R97, R71.reuse ;  /* 0x0000004761617220 */ /* 0x080fe20000410000 */
[-C--:B------:R-:W-:Y:S01]  /*9170*/  FMUL.FTZ R108, R108, R71.reuse ;  /* 0x000000476c6c7220 */ /* 0x080fe20000410000 */
        /* <DEDUP_REMOVED lines=25> */
[----:B--2---:R-:W-:Y:S01]  /*9310*/  HMMA.16816.F32.BF16 R224, R20, R32, R80 ;  /* 0x0000002014e0723c */ /* 0x004fe20000041850 */
[----:B------:R-:W-:-:S02]  /*9320*/  ISETP.LT.OR P2, PT, R0, R205, P2 ;  /* 0x000000cd0000720c */ /* 0x000fc40001741670 */
[C---:B------:R-:W-:Y:S02]  /*9330*/  ISETP.GE.AND P6, PT, R12.reuse, R210, PT ;  /* 0x000000d20c00720c */ /* 0x040fe40003fc6270 */
[----:B------:R-:W-:Y:S01]  /*9340*/  FMNMX.FTZ R0, R73, R15, !PT ;  /* 0x0000000f49007209 */ /* 0x000fe20007810000 */
[C---:B------:R-:W-:Y:S01]  /*9350*/  HMMA.16816.F32.BF16 R152, R20.reuse, R34, R92 ;  /* 0x000000221498723c */ /* 0x040fe2000004185c */
[----:B------:R-:W-:Y:S02]  /*9360*/  ISETP.LT.OR P6, PT, R12, R206, P6 ;  /* 0x000000ce0c00720c */ /* 0x000fe400037c1670 */
[----:B------:R-:W-:Y:S02]  /*9370*/  FMNMX.FTZ R0, R18, R0, !PT ;  /* 0x0000000012007209 */ /* 0x000fe40007810000 */
[----:B------:R-:W-:Y:S01]  /*9380*/  FSEL R19, R186, -INF , !P2 ;  /* 0xff800000ba137808 */ /* 0x000fe20005000000 */
[----:B------:R-:W-:Y:S01]  /*9390*/  HMMA.16816.F32.BF16 R96, R20, R52, R96 ;  /* 0x000000341460723c */ /* 0x000fe20000041860 */
[----:B------:R-:W-:Y:S01]  /*93a0*/  ISETP.GE.AND P2, PT, R12, R208, PT ;  /* 0x000000d00c00720c */ /* 0x000fe20003f46270 */
[----:B------:R-:W-:-:S03]  /*93b0*/  IMAD.MOV.U32 R186, RZ, RZ, R40 ;  /* 0x000000ffffba7224 */ /* 0x000fc600078e0028 */
[----:B------:R-:W-:Y:S01]  /*93c0*/  ISETP.LT.OR P2, PT, R12, R205, P2 ;  /* 0x000000cd0c00720c */ /* 0x000fe20001741670 */
[C---:B------:R-:W-:Y:S06]  /*93d0*/  HMMA.16816.F32.BF16 R108, R20.reuse, R54, R108 ;  /* 0x00000036146c723c */ /* 0x040fec000004186c */
[C---:B------:R-:W-:Y:S06]  /*93e0*/  HMMA.16816.F32.BF16 R112, R20.reuse, R56, R112 ;  /* 0x000000381470723c */ /* 0x040fec0000041870 */
[C---:B------:R-:W-:Y:S06]  /*93f0*/  HMMA.16816.F32.BF16 R124, R20.reuse, R58, R124 ;  /* 0x0000003a147c723c */ /* 0x040fec000004187c */
[C---:B------:R-:W-:Y:S06]  /*9400*/  HMMA.16816.F32.BF16 R128, R20.reuse, R64, R128 ;  /* 0x000000401480723c */ /* 0x040fec0000041880 */
[----:B------:R-:W-:Y:S07]  /*9410*/  HMMA.16816.F32.BF16 R136, R20, R66, R136 ;  /* 0x000000421488723c */ /* 0x000fee0000041888 */
[----:B------:R-:W-:Y:S01]  /*9420*/  FSEL R22, R187, -INF , !P4 ;  /* 0xff800000bb167808 */ /* 0x000fe20006000000 */
[----:B------:R-:W-:Y:S01]  /*9430*/  IMAD.MOV.U32 R187, RZ, RZ, R44 ;  /* 0x000000ffffbb7224 */ /* 0x000fe200078e002c */
[----:B------:R-:W-:-:S02]  /*9440*/  ISETP.GE.AND P4, PT, R11, R208, PT ;  /* 0x000000d00b00720c */ /* 0x000fc40003f86270 */
[----:B------:R-:W-:Y:S02]  /*9450*/  FSEL R20, R174, -INF , !P1 ;  /* 0xff800000ae147808 */ /* 0x000fe40004800000 */
[----:B------:R-:W-:Y:S02]  /*9460*/  ISETP.LT.OR P4, PT, R11, R205, P4 ;  /* 0x000000cd0b00720c */ /* 0x000fe40002781670 */
[----:B------:R-:W-:Y:S01]  /*9470*/  FSEL R11, R172, -INF , !P3 ;  /* 0xff800000ac0b7808 */ /* 0x000fe20005800000 */
[----:B------:R-:W-:Y:S01]  /*9480*/  IMAD.MOV.U32 R172, RZ, RZ, R49 ;  /* 0x000000ffffac7224 */ /* 0x000fe200078e0031 */
[C---:B------:R-:W-:Y:S02]  /*9490*/  ISETP.GE.AND P3, PT, R10.reuse, R210, PT ;  /* 0x000000d20a00720c */ /* 0x040fe40003f66270 */
[C---:B------:R-:W-:Y:S02]  /*94a0*/  ISETP.GE.AND P1, PT, R10.reuse, R208, PT ;  /* 0x000000d00a00720c */ /* 0x040fe40003f26270 */
[----:B------:R-:W-:-:S02]  /*94b0*/  ISETP.LT.OR P3, PT, R10, R206, P3 ;  /* 0x000000ce0a00720c */ /* 0x000fc40001f61670 */
[----:B------:R-:W-:Y:S02]  /*94c0*/  ISETP.LT.OR P1, PT, R10, R205, P1 ;  /* 0x000000cd0a00720c */ /* 0x000fe40000f21670 */
[----:B------:R-:W-:Y:S01]  /*94d0*/  FSEL R61, R170, -INF , !P4 ;  /* 0xff800000aa3d7808 */ /* 0x000fe20006000000 */
[----:B------:R-:W-:Y:S01]  /*94e0*/  IMAD.MOV.U32 R170, RZ, RZ, R68 ;  /* 0x000000ffffaa7224 */ /* 0x000fe200078e0044 */
[----:B------:R-:W-:Y:S01]  /*94f0*/  FSEL R51, R169, -INF , !P3 ;  /* 0xff800000a9337808 */ /* 0x000fe20005800000 */
[----:B------:R-:W-:Y:S01]  /*9500*/  IMAD.MOV.U32 R169, RZ, RZ, R46 ;  /* 0x000000ffffa97224 */ /* 0x000fe200078e002e */
[----:B------:R-:W-:Y:S01]  /*9510*/  FSEL R68, R171, -INF , !P1 ;  /* 0xff800000ab447808 */ /* 0x000fe20004800000 */
[----:B------:R-:W-:Y:S01]  /*9520*/  IMAD.MOV.U32 R171, RZ, RZ, R215 ;  /* 0x000000ffffab7224 */ /* 0x000fe200078e00d7 */
[C---:B------:R-:W-:Y:S02]  /*9530*/  ISETP.GE.AND P1, PT, R7.reuse, R210, PT ;  /* 0x000000d20700720c */ /* 0x040fe40003f26270 */
[----:B------:R-:W-:-:S02]  /*9540*/  ISETP.GE.AND P3, PT, R7, R208, PT ;  /* 0x000000d00700720c */ /* 0x000fc40003f66270 */
[C---:B------:R-:W-:Y:S02]  /*9550*/  ISETP.LT.OR P1, PT, R7.reuse, R206, P1 ;  /* 0x000000ce0700720c */ /* 0x040fe40000f21670 */
[----:B------:R-:W-:Y:S02]  /*9560*/  ISETP.LT.OR P3, PT, R7, R205, P3 ;  /* 0x000000cd0700720c */ /* 0x000fe40001f61670 */
[----:B------:R-:W-:Y:S01]  /*9570*/  FSEL R10, R173, -INF , !P6 ;  /* 0xff800000ad0a7808 */ /* 0x000fe20007000000 */
[----:B------:R-:W-:Y:S01]  /*9580*/  IMAD.MOV.U32 R173, RZ, RZ, R48 ;  /* 0x000000ffffad7224 */ /* 0x000fe200078e0030 */
[----:B------:R-:W-:Y:S02]  /*9590*/  FMNMX.FTZ R0, R11, R0, !PT ;  /* 0x000000000b007209 */ /* 0x000fe40007810000 */
[----:B------:R-:W-:Y:S02]  /*95a0*/  FSEL R77, R164, -INF , !P1 ;  /* 0xff800000a44d7808 */ /* 0x000fe40004800000 */
[----:B------:R-:W-:-:S02]  /*95b0*/  FSEL R93, R166, -INF , !P3 ;  /* 0xff800000a65d7808 */ /* 0x000fc40005800000 */
[C---:B------:R-:W-:Y:S02]  /*95c0*/  ISETP.GE.AND P1, PT, R4.reuse, R210, PT ;  /* 0x000000d20400720c */ /* 0x040fe40003f26270 */
[----:B------:R-:W-:Y:S02]  /*95d0*/  ISETP.GE.AND P3, PT, R4, R208, PT ;  /* 0x000000d00400720c */ /* 0x000fe40003f66270 */
[----:B------:R-:W-:Y:S02]  /*95e0*/  FMNMX.FTZ R0, R10, R0, !PT ;  /* 0x000000000a007209 */ /* 0x000fe40007810000 */
[C---:B------:R-:W-:Y:S02]  /*95f0*/  ISETP.LT.OR P1, PT, R4.reuse, R206, P1 ;  /* 0x000000ce0400720c */ /* 0x040fe40000f21670 */
[----:B------:R-:W-:Y:S02]  /*9600*/  ISETP.LT.OR P3, PT, R4, R205, P3 ;  /* 0x000000cd0400720c */ /* 0x000fe40001f61670 */
[----:B------:R-:W-:-:S02]  /*9610*/  FMNMX.FTZ R4, R60, R0, !PT ;  /* 0x000000003c047209 */ /* 0x000fc40007810000 */
[----:B------:R-:W-:Y:S02]  /*9620*/  ISETP.GE.AND P4, PT, R8, R208, PT ;  /* 0x000000d00800720c */ /* 0x000fe40003f86270 */
[----:B------:R-:W-:Y:S02]  /*9630*/  FMNMX.FTZ R0, R72, R19, !PT ;  /* 0x0000001348007209 */ /* 0x000fe40007810000 */
[C---:B------:R-:W-:Y:S02]  /*9640*/  ISETP.GE.AND P6, PT, R9.reuse, R210, PT ;  /* 0x000000d20900720c */ /* 0x040fe40003fc6270 */
[----:B------:R-:W-:Y:S02]  /*9650*/  ISETP.LT.OR P4, PT, R8, R205, P4 ;  /* 0x000000cd0800720c */ /* 0x000fe40002781670 */
[----:B------:R-:W-:Y:S02]  /*9660*/  FMNMX.FTZ R0, R22, R0, !PT ;  /* 0x0000000016007209 */ /* 0x000fe40007810000 */
[----:B------:R-:W-:-:S02]  /*9670*/  ISETP.LT.OR P6, PT, R9, R206, P6 ;  /* 0x000000ce0900720c */ /* 0x000fc400037c1670 */
[----:B------:R-:W-:Y:S01]  /*9680*/  FSEL R21, R175, -INF , !P2 ;  /* 0xff800000af157808 */ /* 0x000fe20005000000 */
[----:B------:R-:W-:Y:S01]  /*9690*/  IMAD.WIDE.U32 R174, R250, -0x326172a9, RZ ;  /* 0xcd9e8d57faae7825 */ /* 0x000fe200078e00ff */
[----:B------:R-:W-:Y:S02]  /*96a0*/  FSEL R49, R161, -INF , !P5 ;  /* 0xff800000a1317808 */ /* 0x000fe40006800000 */
[----:B------:R-:W-:Y:S02]  /*96b0*/  FSEL R63, R163, -INF , !P4 ;  /* 0xff800000a33f7808 */ /* 0x000fe40006000000 */
[----:B------:R-:W-:Y:S02]  /*96c0*/  FMNMX.FTZ R0, R20, R0, !PT ;  /* 0x0000000014007209 */ /* 0x000fe40007810000 */
[C---:B------:R-:W-:Y:S02]  /*96d0*/  ISETP.GE.AND P5, PT, R5.reuse, R210, PT ;  /* 0x000000d20500720c */ /* 0x040fe40003fa6270 */
[----:B------:R-:W-:-:S02]  /*96e0*/  ISETP.GE.AND P4, PT, R5, R208, PT ;  /* 0x000000d00500720c */ /* 0x000fc40003f86270 */
[----:B------:R-:W-:Y:S02]  /*96f0*/  FSEL R50, R160, -INF , !P6 ;  /* 0xff800000a0327808 */ /* 0x000fe40007000000 */
[----:B------:R-:W-:Y:S02]  /*9700*/  FMNMX.FTZ R4, R51, R4, !PT ;  /* 0x0000000433047209 */ /* 0x000fe40007810000 */
[----:B------:R-:W-:Y:S02]  /*9710*/  ISETP.GE.AND P2, PT, R9, R208, PT ;  /* 0x000000d00900720c */ /* 0x000fe40003f46270 */
[----:B------:R-:W-:Y:S02]  /*9720*/  FMNMX.FTZ R0, R21, R0, !PT ;  /* 0x0000000015007209 */ /* 0x000fe40007810000 */
[C---:B------:R-:W-:Y:S02]  /*9730*/  ISETP.LT.OR P5, PT, R5.reuse, R206, P5 ;  /* 0x000000ce0500720c */ /* 0x040fe40002fa1670 */
[----:B------:R-:W-:-:S02]  /*9740*/  ISETP.LT.OR P4, PT, R5, R205, P4 ;  /* 0x000000cd0500720c */ /* 0x000fc40002781670 */
[----:B------:R-:W-:Y:S02]  /*9750*/  ISETP.GE.AND P6, PT, R6, R210, PT ;  /* 0x000000d20600720c */ /* 0x000fe40003fc6270 */
[----:B------:R-:W-:Y:S02]  /*9760*/  FMNMX.FTZ R5, R50, R4, !PT ;  /* 0x0000000432057209 */ /* 0x000fe40007810000 */
[----:B------:R-:W-:Y:S02]  /*9770*/  ISETP.LT.OR P2, PT, R9, R205, P2 ;  /* 0x000000cd0900720c */ /* 0x000fe40001741670 */
[----:B------:R-:W-:Y:S02]  /*9780*/  FMNMX.FTZ R0, R61, R0, !PT ;  /* 0x000000003d007209 */ /* 0x000fe40007810000 */
[----:B------:R-:W-:Y:S02]  /*9790*/  ISETP.LT.OR P6, PT, R6, R206, P6 ;  /* 0x000000ce0600720c */ /* 0x000fe400037c1670 */
[----:B------:R-:W-:-:S02]  /*97a0*/  FMNMX.FTZ R5, R49, R5, !PT ;  /* 0x0000000531057209 */ /* 0x000fc40007810000 */
[----:B------:R-:W-:Y:S02]  /*97b0*/  FSEL R62, R162, -INF , !P2 ;  /* 0xff800000a23e7808 */ /* 0x000fe40005000000 */
[----:B------:R-:W-:Y:S02]  /*97c0*/  FMNMX.FTZ R0, R68, R0, !PT ;  /* 0x0000000044007209 */ /* 0x000fe40007810000 */
[----:B------:R-:W-:Y:S02]  /*97d0*/  FSEL R78, R165, -INF , !P6 ;  /* 0xff800000a54e7808 */ /* 0x000fe40007000000 */
[----:B------:R-:W-:Y:S02]  /*97e0*/  FMNMX.FTZ R5, R77, R5, !PT ;  /* 0x000000054d057209 */ /* 0x000fe40007810000 */
[----:B------:R-:W-:Y:S02]  /*97f0*/  ISETP.GE.AND P2, PT, R6, R208, PT ;  /* 0x000000d00600720c */ /* 0x000fe40003f46270 */
[----:B------:R-:W-:-:S02]  /*9800*/  FMNMX.FTZ R0, R62, R0, !PT ;  /* 0x000000003e007209 */ /* 0x000fc40007810000 */
[----:B------:R-:W-:Y:S02]  /*9810*/  ISETP.GE.AND P6, PT, R17, R210, PT ;  /* 0x000000d21100720c */ /* 0x000fe40003fc6270 */
[----:B------:R-:W-:Y:S02]  /*9820*/  FSEL R79, R180, -INF , !P5 ;  /* 0xff800000b44f7808 */ /* 0x000fe40006800000 */
[----:B------:R-:W-:Y:S02]  /*9830*/  FMNMX.FTZ R5, R78, R5, !PT ;  /* 0x000000054e057209 */ /* 0x000fe40007810000 */
[----:B------:R-:W-:Y:S02]  /*9840*/  ISETP.LT.OR P2, PT, R6, R205, P2 ;  /* 0x000000cd0600720c */ /* 0x000fe40001741670 */
[----:B------:R-:W-:Y:S02]  /*9850*/  FMNMX.FTZ R0, R63, R0, !PT ;  /* 0x000000003f007209 */ /* 0x000fe40007810000 */
[----:B------:R-:W-:-:S02]  /*9860*/  ISETP.LT.OR P6, PT, R17, R206, P6 ;  /* 0x000000ce1100720c */ /* 0x000fc400037c1670 */
[C---:B------:R-:W-:Y:S02]  /*9870*/  ISETP.GE.AND P5, PT, R16.reuse, R210, PT ;  /* 0x000000d21000720c */ /* 0x040fe40003fa6270 */
[----:B------:R-:W-:Y:S02]  /*9880*/  FSEL R80, R181, -INF , !P1 ;  /* 0xff800000b5507808 */ /* 0x000fe40004800000 */
[----:B------:R-:W-:Y:S02]  /*9890*/  FMNMX.FTZ R5, R79, R5, !PT ;  /* 0x000000054f057209 */ /* 0x000fe40007810000 */
[----:B------:R-:W-:Y:S02]  /*98a0*/  FSEL R94, R167, -INF , !P2 ;  /* 0xff800000a75e7808 */ /* 0x000fe40005000000 */
[----:B------:R-:W-:Y:S02]  /*98b0*/  FMNMX.FTZ R0, R93, R0, !PT ;  /* 0x000000005d007209 */ /* 0x000fe40007810000 */
[----:B------:R-:W-:-:S02]  /*98c0*/  ISETP.LT.OR P5, PT, R16, R206, P5 ;  /* 0x000000ce1000720c */ /* 0x000fc40002fa1670 */
[----:B------:R-:W-:Y:S01]  /*98d0*/  FSEL R81, R216, -INF , !P6 ;  /* 0xff800000d8517808 */ /* 0x000fe20007000000 */
[----:B------:R-:W-:Y:S01]  /*98e0*/  IMAD.MOV.U32 R216, RZ, RZ, R45 ;  /* 0x000000ffffd87224 */ /* 0x000fe200078e002d */
[----:B------:R-:W-:Y:S02]  /*98f0*/  ISETP.GE.AND P6, PT, R3, R210, PT ;  /* 0x000000d20300720c */ /* 0x000fe40003fc6270 */
[----:B------:R-:W-:Y:S02]  /*9900*/  FMNMX.FTZ R5, R80, R5, !PT ;  /* 0x0000000550057209 */ /* 0x000fe40007810000 */
[----:B------:R-:W-:Y:S02]  /*9910*/  ISETP.GE.AND P2, PT, R17, R208, PT ;  /* 0x000000d01100720c */ /* 0x000fe40003f46270 */
[----:B------:R-:W-:Y:S02]  /*9920*/  FSEL R83, R182, -INF , !P4 ;  /* 0xff800000b6537808 */ /* 0x000fe40006000000 */
[----:B------:R-:W-:-:S02]  /*9930*/  FMNMX.FTZ R0, R94, R0, !PT ;  /* 0x000000005e007209 */ /* 0x000fc40007810000 */
[----:B------:R-:W-:Y:S01]  /*9940*/  FSEL R82, R217, -INF , !P5 ;  /* 0xff800000d9527808 */ /* 0x000fe20006800000 */
[----:B------:R-:W-:Y:S01]  /*9950*/  IMAD.MOV.U32 R217, RZ, RZ, R171 ;  /* 0x000000ffffd97224 */ /* 0x000fe200078e00ab */
[----:B------:R-:W-:Y:S02]  /*9960*/  ISETP.GE.AND P5, PT, R2, R210, PT ;  /* 0x000000d20200720c */ /* 0x000fe40003fa6270 */
[----:B------:R-:W-:Y:S02]  /*9970*/  ISETP.LT.OR P6, PT, R3, R206, P6 ;  /* 0x000000ce0300720c */ /* 0x000fe400037c1670 */
[----:B------:R-:W-:Y:S02]  /*9980*/  FMNMX.FTZ R5, R81, R5, !PT ;  /* 0x0000000551057209 */ /* 0x000fe40007810000 */
[----:B------:R-:W-:Y:S02]  /*9990*/  ISETP.LT.OR P2, PT, R17, R205, P2 ;  /* 0x000000cd1100720c */ /* 0x000fe40001741670 */
[----:B------:R-:W-:-:S02]  /*99a0*/  ISETP.GE.AND P1, PT, R16, R208, PT ;  /* 0x000000d01000720c */ /* 0x000fc40003f26270 */
[----:B------:R-:W-:Y:S02]  /*99b0*/  FSEL R92, R183, -INF , !P3 ;  /* 0xff800000b75c7808 */ /* 0x000fe40005800000 */
[----:B------:R-:W-:Y:S02]  /*99c0*/  FMNMX.FTZ R4, R83, R0, !PT ;  /* 0x0000000053047209 */ /* 0x000fe40007810000 */
[----:B------:R-:W-:Y:S02]  /*99d0*/  ISETP.LT.OR P5, PT, R2, R206, P5 ;  /* 0x000000ce0200720c */ /* 0x000fe40002fa1670 */
[----:B------:R-:W-:Y:S02]  /*99e0*/  FSEL R95, R176, -INF , !P6 ;  /* 0xff800000b05f7808 */ /* 0x000fe40007000000 */
[----:B------:R-:W-:Y:S02]  /*99f0*/  FMNMX.FTZ R5, R82, R5, !PT ;  /* 0x0000000552057209 */ /* 0x000fe40007810000 */
[----:B------:R-:W-:-:S02]  /*9a00*/  ISETP.GE.AND P3, PT, R3, R208, PT ;  /* 0x000000d00300720c */ /* 0x000fc40003f66270 */
[----:B------:R-:W-:Y:S02]  /*9a10*/  ISETP.LT.OR P1, PT, R16, R205, P1 ;  /* 0x000000cd1000720c */ /* 0x000fe40000f21670 */
[----:B------:R-:W-:Y:S01]  /*9a20*/  FSEL R159, R218, -INF , !P2 ;  /* 0xff800000da9f7808 */ /* 0x000fe20005000000 */
[----:B------:R-:W-:Y:S01]  /*9a30*/  IMAD.MOV.U32 R218, RZ, RZ, R169 ;  /* 0x000000ffffda7224 */ /* 0x000fe200078e00a9 */
[----:B------:R-:W-:Y:S02]  /*9a40*/  FMNMX.FTZ R4, R92, R4, !PT ;  /* 0x000000045c047209 */ /* 0x000fe40007810000 */
[----:B------:R-:W-:Y:S02]  /*9a50*/  FSEL R158, R177, -INF , !P5 ;  /* 0xff800000b19e7808 */ /* 0x000fe40006800000 */
[----:B------:R-:W-:Y:S02]  /*9a60*/  FMNMX.FTZ R5, R95, R5, !PT ;  /* 0x000000055f057209 */ /* 0x000fe40007810000 */
[----:B------:R-:W-:-:S02]  /*9a70*/  ISETP.LT.OR P3, PT, R3, R205, P3 ;  /* 0x000000cd0300720c */ /* 0x000fc40001f61670 */
[----:B------:R-:W-:Y:S02]  /*9a80*/  ISETP.GE.AND P2, PT, R2, R208, PT ;  /* 0x000000d00200720c */ /* 0x000fe40003f46270 */
[----:B------:R-:W-:Y:S02]  /*9a90*/  FSEL R219, R219, -INF , !P1 ;  /* 0xff800000dbdb7808 */ /* 0x000fe40004800000 */
[----:B------:R-:W-:Y:S02]  /*9aa0*/  FMNMX.FTZ R3, R159, R4, !PT ;  /* 0x000000049f037209 */ /* 0x000fe40007810000 */
[----:B------:R-:W-:Y:S02]  /*9ab0*/  FMNMX.FTZ R0, R158, R5, !PT ;  /* 0x000000059e007209 */ /* 0x000fe40007810000 */
[----:B------:R-:W-:Y:S02]  /*9ac0*/  ISETP.LT.OR P2, PT, R2, R205, P2 ;  /* 0x000000cd0200720c */ /* 0x000fe40001741670 */
[----:B------:R-:W-:Y:S01]  /*9ad0*/  FSEL R160, R178, -INF , !P3 ;  /* 0xff800000b2a07808 */ /* 0x000fe20005800000 */
[----:B------:R-:W1:Y:S01]  /*9ae0*/  SHFL.BFLY PT, R6, R0, 0x2, 0x1f ;  /* 0x0c401f0000067f89 */ /* 0x000e6200000e0000 */
[----:B------:R-:W-:-:S02]  /*9af0*/  FMNMX.FTZ R2, R219, R3, !PT ;  /* 0x00000003db027209 */ /* 0x000fc40007810000 */
[----:B------:R-:W-:Y:S02]  /*9b00*/  LOP3.LUT R5, R175, R249, RZ, 0x3c, !PT ;  /* 0x000000f9af057212 */ /* 0x000fe400078e3cff */
[----:B------:R-:W-:Y:S02]  /*9b10*/  FSEL R179, R179, -INF , !P2 ;  /* 0xff800000b3b37808 */ /* 0x000fe40005000000 */
[----:B------:R-:W-:Y:S01]  /*9b20*/  FMNMX.FTZ R2, R160, R2, !PT ;  /* 0x00000002a0027209 */ /* 0x000fe20007810000 */
[----:B------:R-:W-:Y:S01]  /*9b30*/  IMAD.WIDE.U32 R46, R5, -0x2daee0ad, RZ ;  /* 0xd2511f53052e7825 */ /* 0x000fe200078e00ff */
[----:B------:R-:W-:Y:S02]  /*9b40*/  LOP3.LUT R16, R31, UR12, R38, 0x96, !PT ;  /* 0x0000000c1f107c12 */ /* 0x000fe4000f8e9626 */
[----:B------:R-:W-:Y:S01]  /*9b50*/  FMNMX.FTZ R7, R179, R2, !PT ;  /* 0x00000002b3077209 */ /* 0x000fe20007810000 */
[----:B------:R-:W-:Y:S01]  /*9b60*/  LDSM.16.MT88.4 R28, [R190+0x6800] ;  /* 0x00680000be1c783b */ /* 0x000fe20000004200 */
[----:B------:R-:W-:-:S02]  /*9b70*/  LOP3.LUT R3, R47, UR19, R156, 0x96, !PT ;  /* 0x000000132f037c12 */ /* 0x000fc4000f8e969c */
[----:B------:R-:W-:Y:S01]  /*9b80*/  LOP3.LUT R2, R25, UR20, R174, 0x96, !PT ;  /* 0x0000001419027c12 */ /* 0x000fe2000f8e96ae */
[----:B------:R-:W2:Y:S02]  /*9b90*/  SHFL.BFLY PT, R9, R7, 0x2, 0x1f ;  /* 0x0c401f0007097f89 */ /* 0x000ea400000e0000 */
[----:B------:R-:W-:-:S04]  /*9ba0*/  IMAD.WIDE.U32 R44, R3, -0x326172a9, RZ ;  /* 0xcd9e8d57032c7825 */ /* 0x000fc800078e00ff */
[----:B------:R-:W-:Y:S01]  /*9bb0*/  IMAD.WIDE.U32 R2, R2, -0x2daee0ad, RZ ;  /* 0xd2511f5302027825 */ /* 0x000fe200078e00ff */
[----:B------:R-:W-:Y:S02]  /*9bc0*/  LOP3.LUT R4, R45, UR18, R24, 0x96, !PT ;  /* 0x000000122d047c12 */ /* 0x000fe4000f8e9618 */
[----:B-1----:R-:W-:Y:S01]  /*9bd0*/  FMNMX.FTZ R6, R0, R6, !PT ;  /* 0x0000000600067209 */ /* 0x002fe20007810000 */
[----:B------:R-:W-:Y:S01]  /*9be0*/  LDSM.16.MT88.4 R24, [R189+0x6800] ;  /* 0x00680000bd18783b */ /* 0x000fe20000004200 */
[----:B------:R-:W-:Y:S01]  /*9bf0*/  LOP3.LUT R3, R3, UR17, R46, 0x96, !PT ;  /* 0x0000001103037c12 */ /* 0x000fe2000f8e962e */
[----:B------:R-:W-:Y:S02]  /*9c00*/  IMAD.WIDE.U32 R4, R4, -0x2daee0ad, RZ ;  /* 0xd2511f5304047825 */ /* 0x000fe400078e00ff */
[----:B------:R-:W1:Y:S03]  /*9c10*/  SHFL.BFLY PT, R8, R6, 0x1, 0x1f ;  /* 0x0c201f0006087f89 */ /* 0x000e6600000e0000 */
[----:B------:R-:W-:Y:S01]  /*9c20*/  LOP3.LUT R0, R5, UR15, R2, 0x96, !PT ;  /* 0x0000000f05007c12 */ /* 0x000fe2000f8e9602 */
[----:B------:R-:W-:-:S04]  /*9c30*/  IMAD.WIDE.U32 R2, R3, -0x326172a9, RZ ;  /* 0xcd9e8d5703027825 */ /* 0x000fc800078e00ff */
[----:B------:R-:W-:Y:S01]  /*9c40*/  IMAD.WIDE.U32 R38, R0, -0x326172a9, RZ ;  /* 0xcd9e8d5700267825 */ /* 0x000fe200078e00ff */
[----:B------:R-:W-:Y:S02]  /*9c50*/  LOP3.LUT R3, R3, UR16, R44, 0x96, !PT ;  /* 0x0000001003037c12 */ /* 0x000fe4000f8e962c */
[----:B--2---:R-:W-:Y:S02]  /*9c60*/  FMNMX.FTZ R0, R7, R9, !PT ;  /* 0x0000000907007209 */ /* 0x004fe40007810000 */
[----:B------:R-:W-:Y:S01]  /*9c70*/  LOP3.LUT R5, R39, UR14, R2, 0x96, !PT ;  /* 0x0000000e27057c12 */ /* 0x000fe2000f8e9602 */
[----:B------:R-:W-:Y:S02]  /*9c80*/  IMAD.WIDE.U32 R2, R3, -0x2daee0ad, RZ ;  /* 0xd2511f5303027825 */ /* 0x000fe400078e00ff */
[----:B------:R-:W2:Y:S02]  /*9c90*/  SHFL.BFLY PT, R7, R0, 0x1, 0x1f ;  /* 0x0c201f0000077f89 */ /* 0x000ea400000e0000 */
[----:B------:R-:W-:Y:S01]  /*9ca0*/  IMAD.WIDE.U32 R40, R5, -0x2daee0ad, RZ ;  /* 0xd2511f5305287825 */ /* 0x000fe200078e00ff */
[----:B------:R-:W-:-:S04]  /*9cb0*/  LOP3.LUT R9, R3, UR13, R4, 0x96, !PT ;  /* 0x0000000d03097c12 */ /* 0x000fc8000f8e9604 */
[----:B------:R-:W-:Y:S01]  /*9cc0*/  LOP3.LUT R2, R41, UR5, R2, 0x96, !PT ;  /* 0x0000000529027c12 */ /* 0x000fe2000f8e9602 */
[----:B------:R-:W-:Y:S01]  /*9cd0*/  IMAD.WIDE.U32 R36, R9, -0x326172a9, RZ ;  /* 0xcd9e8d5709247825 */ /* 0x000fe200078e00ff */
[----:B-1----:R-:W-:-:S03]  /*9ce0*/  FMNMX.FTZ R232, R6, R8, !PT ;  /* 0x0000000806e87209 */ /* 0x002fc60007810000 */
[----:B------:R-:W-:Y:S01]  /*9cf0*/  IMAD.WIDE.U32 R2, R2, -0x326172a9, RZ ;  /* 0xcd9e8d5702027825 */ /* 0x000fe200078e00ff */
[----:B------:R-:W-:-:S03]  /*9d00*/  FSETP.NEU.FTZ.AND P2, PT, R232, -INF , PT ;  /* 0xff800000e800780b */ /* 0x000fc60003f5d000 */
[----:B------:R-:W-:Y:S01]  /*9d10*/  FMUL.FTZ R6, R232, UR10 ;  /* 0x0000000ae8067c20 */ /* 0x000fe20008410000 */
[----:B------:R-:W-:-:S04]  /*9d20*/  LOP3.LUT R4, R2, 0xffff, RZ, 0xc0, !PT ;  /* 0x0000ffff02047812 */ /* 0x000fc800078ec0ff */
[----:B------:R-:W-:Y:S02]  /*9d30*/  FSEL R12, R6, RZ, P2 ;  /* 0x000000ff060c7208 */ /* 0x000fe40001000000 */
[----:B------:R-:W-:Y:S02]  /*9d40*/  SHF.R.U32.HI R5, RZ, 0x8, R4 ;  /* 0x00000008ff057819 */ /* 0x000fe40000011604 */
[----:B------:R-:W-:Y:S02]  /*9d50*/  LOP3.LUT R4, R2, 0xff, RZ, 0xc0, !PT ;  /* 0x000000ff02047812 */ /* 0x000fe400078ec0ff */
[----:B--2---:R-:W-:Y:S02]  /*9d60*/  FMNMX.FTZ R215, R0, R7, !PT ;  /* 0x0000000700d77209 */ /* 0x004fe40007810000 */
[----:B------:R-:W-:Y:S02]  /*9d70*/  SHF.R.U32.HI R0, RZ, 0x10, R2 ;  /* 0x00000010ff007819 */ /* 0x000fe40000011602 */
[----:B------:R-:W-:Y:S01]  /*9d80*/  PRMT R8, R4, 0x5410, R5 ;  /* 0x0000541004087816 */ /* 0x000fe20000000005 */
[----:B------:R-:W-:Y:S01]  /*9d90*/  FFMA.FTZ R4, R15, UR10, -R12 ;  /* 0x0000000a0f047c23 */ /* 0x000fe2000801080c */
[----:B------:R-:W-:-:S02]  /*9da0*/  LOP3.LUT R0, R0, 0xff, RZ, 0xc0, !PT ;  /* 0x000000ff00007812 */ /* 0x000fc400078ec0ff */
[----:B------:R-:W-:Y:S01]  /*9db0*/  SHF.R.U32.HI R2, RZ, 0x18, R2 ;  /* 0x00000018ff027819 */ /* 0x000fe20000011602 */
[----:B------:R1:W-:Y:S01]  /*9dc0*/  MUFU.EX2 R167, R4 ;  /* 0x0000000400a77308 */ /* 0x0003e20000000800 */
[C---:B------:R-:W-:Y:S02]  /*9dd0*/  FSETP.NEU.FTZ.AND P1, PT, R215.reuse, -INF , PT ;  /* 0xff800000d700780b */ /* 0x040fe40003f3d000 */
[----:B------:R-:W-:Y:S01]  /*9de0*/  PRMT R7, R0, 0x5410, R2 ;  /* 0x0000541000077816 */ /* 0x000fe20000000002 */
[----:B------:R-:W-:Y:S01]  /*9df0*/  FMUL.FTZ R0, R215, UR10 ;  /* 0x0000000ad7007c20 */ /* 0x000fe20008410000 */
[----:B------:R-:W-:Y:S01]  /*9e00*/  LOP3.LUT R2, R3, UR21, R36, 0x96, !PT ;  /* 0x0000001503027c12 */ /* 0x000fe2000f8e9624 */
[----:B------:R-:W-:-:S03]  /*9e10*/  FFMA.FTZ R3, R11, UR10, -R12 ;  /* 0x0000000a0b037c23 */ /* 0x000fc6000801080c */
[----:B------:R-:W-:Y:S01]  /*9e20*/  FSEL R0, R0, RZ, P1 ;  /* 0x000000ff00007208 */ /* 0x000fe20000800000 */
[----:B------:R2:W-:Y:S04]  /*9e30*/  MUFU.EX2 R165, R3 ;  /* 0x0000000300a57308 */ /* 0x0005e80000000800 */
[----:B------:R-:W-:Y:S01]  /*9e40*/  FFMA.FTZ R5, R19, UR10, -R0 ;  /* 0x0000000a13057c23 */ /* 0x000fe20008010800 */
[----:B-1----:R-:W-:-:S03]  /*9e50*/  FFMA.FTZ R4, R18, UR10, -R12 ;  /* 0x0000000a12047c23 */ /* 0x002fc6000801080c */
[----:B------:R-:W-:Y:S08]  /*9e60*/  MUFU.EX2 R161, R5 ;  /* 0x0000000500a17308 */ /* 0x000ff00000000800 */
[----:B------:R1:W-:Y:S01]  /*9e70*/  MUFU.EX2 R164, R4 ;  /* 0x0000000400a47308 */ /* 0x0003e20000000800 */
[----:B--2---:R-:W-:Y:S01]  /*9e80*/  LOP3.LUT R3, R2, 0xffff, RZ, 0xc0, !PT ;  /* 0x0000ffff02037812 */ /* 0x004fe200078ec0ff */
[----:B-1----:R-:W-:-:S06]  /*9e90*/  FFMA.FTZ R4, R10, UR10, -R12 ;  /* 0x0000000a0a047c23 */ /* 0x002fcc000801080c */
[----:B------:R1:W2:Y:S02]  /*9ea0*/  MUFU.EX2 R166, R4 ;  /* 0x0000000400a67308 */ /* 0x0002a40000000800 */
[----:B-1----:R-:W-:Y:S02]  /*9eb0*/  SHF.R.U32.HI R4, RZ, 0x8, R3 ;  /* 0x00000008ff047819 */ /* 0x002fe40000011603 */
[----:B------:R-:W-:-:S04]  /*9ec0*/  LOP3.LUT R3, R2, 0xff, RZ, 0xc0, !PT ;  /* 0x000000ff02037812 */ /* 0x000fc800078ec0ff */
[----:B------:R-:W-:Y:S01]  /*9ed0*/  PRMT R6, R3, 0x5410, R4 ;  /* 0x0000541003067816 */ /* 0x000fe20000000004 */
[----:B------:R-:W-:Y:S01]  /*9ee0*/  FFMA.FTZ R3, R20, UR10, -R0 ;  /* 0x0000000a14037c23 */ /* 0x000fe20008010800 */
[----:B------:R-:W-:-:S03]  /*9ef0*/  SHF.R.U32.HI R4, RZ, 0x10, R2 ;  /* 0x00000010ff047819 */ /* 0x000fc60000011602 */
[----:B------:R1:W-:Y:S02]  /*9f00*/  MUFU.EX2 R163, R3 ;  /* 0x0000000300a37308 */ /* 0x0003e40000000800 */
[----:B-1----:R-:W-:Y:S02]  /*9f10*/  SHF.R.U32.HI R3, RZ, 0x18, R2 ;  /* 0x00000018ff037819 */ /* 0x002fe40000011602 */
[----:B------:R-:W-:Y:S01]  /*9f20*/  LOP3.LUT R2, R4, 0xff, RZ, 0xc0, !PT ;  /* 0x000000ff04027812 */ /* 0x000fe200078ec0ff */
[----:B------:R-:W-:-:S03]  /*9f30*/  FFMA.FTZ R4, R21, UR10, -R0 ;  /* 0x0000000a15047c23 */ /* 0x000fc60008010800 */
[----:B------:R-:W-:Y:S01]  /*9f40*/  PRMT R5, R2, 0x5410, R3 ;  /* 0x0000541002057816 */ /* 0x000fe20000000003 */
[----:B------:R-:W-:Y:S01]  /*9f50*/  FFMA.FTZ R2, R22, UR10, -R0 ;  /* 0x0000000a16027c23 */ /* 0x000fe20008010800 */
[----:B------:R-:W-:Y:S01]  /*9f60*/  FSEL R3, R232, RZ, P2 ;  /* 0x000000ffe8037208 */ /* 0x000fe20001000000 */
[----:B------:R-:W-:Y:S01]  /*9f70*/  MUFU.EX2 R162, R4 ;  /* 0x0000000400a27308 */ /* 0x000fe20000000800 */
[----:B------:R-:W1:Y:S03]  /*9f80*/  LDSM.16.MT88.4 R20, [R192+0x6800] ;  /* 0x00680000c014783b */ /* 0x000e660000004200 */
[----:B------:R-:W-:-:S04]  /*9f90*/  FADD.FTZ R3, R73, -R3 ;  /* 0x8000000349037221 */ /* 0x000fc80000010000 */
[----:B------:R3:W-:Y:S01]  /*9fa0*/  MUFU.EX2 R156, R2 ;  /* 0x00000002009c7308 */ /* 0x0007e20000000800 */
[----:B------:R-:W-:-:S07]  /*9fb0*/  FMUL.FTZ R3, R3, UR10 ;  /* 0x0000000a03037c20 */ /* 0x000fce0008410000 */
[----:B------:R2:W4:Y:S01]  /*9fc0*/  MUFU.EX2 R48, R3 ;  /* 0x0000000300307308 */ /* 0x0005220000000800 */
[----:B---3--:R-:W-:-:S05]  /*9fd0*/  FSEL R2, R215, RZ, P1 ;  /* 0x000000ffd7027208 */ /* 0x008fca0000800000 */
[----:B------:R-:W-:Y:S01]  /*9fe0*/  FADD.FTZ R4, R72, -R2 ;  /* 0x8000000248047221 */ /* 0x000fe20000010000 */
[--C-:B------:R-:W-:Y:S02]  /*9ff0*/  HSET2.LE.AND R2, R8, R251.reuse, PT ;  /* 0x000000fb08027233 */ /* 0x100fe40003803000 */
[----:B--2---:R-:W-:Y:S01]  /*a000*/  F2FP.BF16.F32.PACK_AB R3, R166, R165 ;  /* 0x000000a5a603723e */ /* 0x004fe200000010ff */
[----:B------:R-:W-:Y:S01]  /*a010*/  FMUL.FTZ R4, R4, UR10 ;  /* 0x0000000a04047c20 */ /* 0x000fe20008410000 */
[-C--:B----4-:R-:W-:Y:S01]  /*a020*/  FMUL.FTZ R84, R84, R48.reuse ;  /* 0x0000003054547220 */ /* 0x090fe20000410000 */
[-C--:B------:R-:W-:Y:S01]  /*a030*/  FMUL.FTZ R85, R85, R48.reuse ;  /* 0x0000003055557220 */ /* 0x080fe20000410000 */
[----:B------:R-:W-:Y:S01]  /*a040*/  LOP3.LUT R10, R2, R3, RZ, 0xc0, !PT ;  /* 0x00000003020a7212 */ /* 0x000fe200078ec0ff */
[----:B------:R2:W3:Y:S01]  /*a050*/  MUFU.EX2 R47, R4 ;  /* 0x00000004002f7308 */ /* 0x0004e20000000800 */
[--C-:B------:R-:W-:Y:S01]  /*a060*/  HSET2.LE.AND R2, R7, R251.reuse, PT ;  /* 0x000000fb07027233 */ /* 0x100fe20003803000 */
[-C--:B------:R-:W-:Y:S01]  /*a070*/  FMUL.FTZ R88, R88, R48.reuse ;  /* 0x0000003058587220 */ /* 0x080fe20000410000 */
[----:B------:R-:W-:Y:S01]  /*a080*/  F2FP.BF16.F32.PACK_AB R3, R162, R163 ;  /* 0x000000a3a203723e */ /* 0x000fe200000010ff */
[-C--:B------:R-:W-:Y:S01]  /*a090*/  FMUL.FTZ R89, R89, R48.reuse ;  /* 0x0000003059597220 */ /* 0x080fe20000410000 */
[-C--:B------:R-:W-:Y:S01]  /*a0a0*/  FMUL.FTZ R132, R132, R48.reuse ;  /* 0x0000003084847220 */ /* 0x080fe20000410000 */
[-C--:B------:R-:W-:Y:S01]  /*a0b0*/  FMUL.FTZ R133, R133, R48.reuse ;  /* 0x0000003085857220 */ /* 0x080fe20000410000 */
[----:B------:R-:W-:Y:S01]  /*a0c0*/  LOP3.LUT R11, R2, R3, RZ, 0xc0, !PT ;  /* 0x00000003020b7212 */ /* 0x000fe200078ec0ff */
[-C--:B------:R-:W-:Y:S01]  /*a0d0*/  FMUL.FTZ R140, R140, R48.reuse ;  /* 0x000000308c8c7220 */ /* 0x080fe20000410000 */
        /* <DEDUP_REMOVED lines=8> */
[----:B------:R-:W-:Y:S01]  /*a160*/  HSET2.LE.AND R2, R5, R251, PT ;  /* 0x000000fb05027233 */ /* 0x000fe20003803000 */
[--C-:B------:R-:W-:Y:S01]  /*a170*/  FFMA.FTZ R5, R145, UR10, -R13.reuse ;  /* 0x0000000a91057c23 */ /* 0x100fe2000801080d */
[----:B------:R-:W-:Y:S01]  /*a180*/  F2FP.BF16.F32.PACK_AB R3, R156, R161 ;  /* 0x000000a19c03723e */ /* 0x000fe200000010ff */
[--C-:B--2---:R-:W-:Y:S01]  /*a190*/  FFMA.FTZ R4, R144, UR10, -R13.reuse ;  /* 0x0000000a90047c23 */ /* 0x104fe2000801080d */
[----:B---3--:R-:W-:Y:S01]  /*a1a0*/  FMUL.FTZ R86, R86, R47 ;  /* 0x0000002f56567220 */ /* 0x008fe20000410000 */
[----:B------:R2:W-:Y:S01]  /*a1b0*/  MUFU.EX2 R181, R5 ;  /* 0x0000000500b57308 */ /* 0x0005e20000000800 */
[----:B------:R-:W-:Y:S01]  /*a1c0*/  LOP3.LUT R9, R2, R3, RZ, 0xc0, !PT ;  /* 0x0000000302097212 */ /* 0x000fe200078ec0ff */
[--C-:B------:R-:W-:Y:S01]  /*a1d0*/  FFMA.FTZ R2, R69, UR10, -R13.reuse ;  /* 0x0000000a45027c23 */ /* 0x100fe2000801080d */
[-C--:B------:R-:W-:Y:S01]  /*a1e0*/  FMUL.FTZ R87, R87, R47.reuse ;  /* 0x0000002f57577220 */ /* 0x080fe20000410000 */
[-C--:B------:R-:W-:Y:S01]  /*a1f0*/  FMUL.FTZ R90, R90, R47.reuse ;  /* 0x0000002f5a5a7220 */ /* 0x080fe20000410000 */
[-C--:B------:R-:W-:Y:S01]  /*a200*/  FMUL.FTZ R91, R91, R47.reuse ;  /* 0x0000002f5b5b7220 */ /* 0x080fe20000410000 */
[-C--:B------:R-:W-:Y:S01]  /*a210*/  FMUL.FTZ R134, R134, R47.reuse ;  /* 0x0000002f86867220 */ /* 0x080fe20000410000 */
[-C--:B------:R-:W-:Y:S01]  /*a220*/  FMUL.FTZ R135, R135, R47.reuse ;  /* 0x0000002f87877220 */ /* 0x080fe20000410000 */
        /* <DEDUP_REMOVED lines=8> */
[----:B------:R4:W-:Y:S01]  /*a2b0*/  MUFU.EX2 R182, R4 ;  /* 0x0000000400b67308 */ /* 0x0009e20000000800 */
[----:B--2---:R-:W-:Y:S01]  /*a2c0*/  FFMA.FTZ R5, R146, UR10, -R13 ;  /* 0x0000000a92057c23 */ /* 0x004fe2000801080d */
[C---:B------:R-:W-:Y:S01]  /*a2d0*/  HMMA.16816.F32.BF16 R88, R8.reuse, R34, R88 ;  /* 0x000000220858723c */ /* 0x040fe20000041858 */
[----:B------:R-:W2:Y:S01]  /*a2e0*/  LDSM.16.MT88.4 R32, [R191+0x6800] ;  /* 0x00680000bf20783b */ /* 0x000ea20000004200 */
[-C--:B------:R-:W-:Y:S01]  /*a2f0*/  FMUL.FTZ R116, R116, R48.reuse ;  /* 0x0000003074747220 */ /* 0x080fe20000410000 */
[-C--:B------:R-:W-:Y:S01]  /*a300*/  FMUL.FTZ R117, R117, R48.reuse ;  /* 0x0000003075757220 */ /* 0x080fe20000410000 */
[-C--:B------:R-:W-:Y:S01]  /*a310*/  FMUL.FTZ R118, R118, R47.reuse ;  /* 0x0000002f76767220 */ /* 0x080fe20000410000 */
[-C--:B------:R-:W-:Y:S01]  /*a320*/  FMUL.FTZ R119, R119, R47.reuse ;  /* 0x0000002f77777220 */ /* 0x080fe20000410000 */
[----:B------:R5:W1:Y:S01]  /*a330*/  MUFU.EX2 R180, R5 ;  /* 0x0000000500b47308 */ /* 0x000a620000000800 */
[----:B---3--:R-:W-:Y:S01]  /*a340*/  IMAD.WIDE.U32 R2, R16, -0x2daee0ad, RZ ;  /* 0xd2511f5310027825 */ /* 0x008fe200078e00ff */
[C---:B------:R-:W-:Y:S03]  /*a350*/  HMMA.16816.F32.BF16 R132, R8.reuse, R64, R132 ;  /* 0x000000400884723c */ /* 0x040fe60000041884 */
[-C--:B------:R-:W-:Y:S01]  /*a360*/  FMUL.FTZ R120, R120, R48.reuse ;  /* 0x0000003078787220 */ /* 0x080fe20000410000 */
[----:B------:R-:W-:Y:S01]  /*a370*/  FMUL.FTZ R121, R121, R48 ;  /* 0x0000003079797220 */ /* 0x000fe20000410000 */
[-C--:B------:R-:W-:Y:S01]  /*a380*/  FMUL.FTZ R122, R122, R47.reuse ;  /* 0x0000002f7a7a7220 */ /* 0x080fe20000410000 */
[----:B------:R-:W-:Y:S01]  /*a390*/  SHF.R.U32.HI R7, RZ, 0x10, R2 ;  /* 0x00000010ff077819 */ /* 0x000fe20000011602 */
[----:B------:R-:W-:Y:S01]  /*a3a0*/  FMUL.FTZ R123, R123, R47 ;  /* 0x0000002f7b7b7220 */ /* 0x000fe20000410000 */
[----:B------:R-:W-:Y:S01]  /*a3b0*/  LOP3.LUT R15, R2, 0xff, RZ, 0xc0, !PT ;  /* 0x000000ff020f7812 */ /* 0x000fe200078ec0ff */
[----:B------:R-:W-:Y:S01]  /*a3c0*/  HMMA.16816.F32.BF16 R140, R8, R66, R140 ;  /* 0x00000042088c723c */ /* 0x000fe2000004188c */
[----:B----4-:R-:W-:-:S02]  /*a3d0*/  LOP3.LUT R4, R3, UR23, R74, 0x96, !PT ;  /* 0x0000001703047c12 */ /* 0x010fc4000f8e964a */
[----:B------:R-:W-:Y:S02]  /*a3e0*/  LOP3.LUT R3, R2, 0xffff, RZ, 0xc0, !PT ;  /* 0x0000ffff02037812 */ /* 0x000fe400078ec0ff */
[----:B------:R-:W-:Y:S01]  /*a3f0*/  SHF.R.U32.HI R16, RZ, 0x18, R2 ;  /* 0x00000018ff107819 */ /* 0x000fe20000011602 */
[C---:B------:R-:W-:Y:S01]  /*a400*/  HMMA.16816.F32.BF16 R100, R8.reuse, R52, R100 ;  /* 0x000000340864723c */ /* 0x040fe20000041864 */
[----:B------:R-:W-:Y:S01]  /*a410*/  SHF.R.U32.HI R6, RZ, 0x8, R3 ;  /* 0x00000008ff067819 */ /* 0x000fe20000011603 */
[--C-:B------:R-:W-:Y:S01]  /*a420*/  FFMA.FTZ R3, R147, UR10, -R14.reuse ;  /* 0x0000000a93037c23 */ /* 0x100fe2000801080e */
[----:B------:R-:W-:Y:S01]  /*a430*/  LOP3.LUT R2, R7, 0xff, RZ, 0xc0, !PT ;  /* 0x000000ff07027812 */ /* 0x000fe200078ec0ff */
[----:B-----5:R-:W-:Y:S01]  /*a440*/  FFMA.FTZ R5, R148, UR10, -R14 ;  /* 0x0000000a94057c23 */ /* 0x020fe2000801080e */
[----:B------:R-:W-:Y:S01]  /*a450*/  LOP3.LUT R17, R4, 0xff, RZ, 0xc0, !PT ;  /* 0x000000ff04117812 */ /* 0x000fe200078ec0ff */
[----:B------:R3:W-:Y:S01]  /*a460*/  MUFU.EX2 R176, R3 ;  /* 0x0000000300b07308 */ /* 0x0007e20000000800 */
[----:B------:R-:W-:Y:S01]  /*a470*/  PRMT R18, R2, 0x5410, R16 ;  /* 0x0000541002127816 */ /* 0x000fe20000000010 */
[----:B------:R-:W-:Y:S01]  /*a480*/  HMMA.16816.F32.BF16 R104, R8, R54, R104 ;  /* 0x000000360868723c */ /* 0x000fe20000041868 */
[----:B------:R-:W-:-:S02]  /*a490*/  SHF.R.U32.HI R2, RZ, 0x10, R4 ;  /* 0x00000010ff027819 */ /* 0x000fc40000011604 */
[----:B------:R-:W-:Y:S02]  /*a4a0*/  SHF.R.U32.HI R16, RZ, 0x18, R4 ;  /* 0x00000018ff107819 */ /* 0x000fe40000011604 */
[----:B------:R-:W-:Y:S01]  /*a4b0*/  PRMT R15, R15, 0x5410, R6 ;  /* 0x000054100f0f7816 */ /* 0x000fe20000000006 */
[----:B------:R4:W-:Y:S01]  /*a4c0*/  MUFU.EX2 R177, R5 ;  /* 0x0000000500b17308 */ /* 0x0009e20000000800 */
[----:B------:R-:W-:Y:S01]  /*a4d0*/  LOP3.LUT R6, R2, 0xff, RZ, 0xc0, !PT ;  /* 0x000000ff02067812 */ /* 0x000fe200078ec0ff */
[----:B------:R-:W-:Y:S02]  /*a4e0*/  HMMA.16816.F32.BF16 R116, R8, R56, R116 ;  /* 0x000000380874723c */ /* 0x000fe40000041874 */
[----:B------:R-:W-:-:S04]  /*a4f0*/  HSET2.LE.AND R2, R15, R251, PT ;  /* 0x000000fb0f027233 */ /* 0x000fc80003803000 */
[----:B------:R-:W-:Y:S01]  /*a500*/  HMMA.16816.F32.BF16 R120, R8, R58, R120 ;  /* 0x0000003a0878723c */ /* 0x000fe20000041878 */
[----:B---3--:R-:W-:Y:S01]  /*a510*/  LOP3.LUT R3, R4, 0xffff, RZ, 0xc0, !PT ;  /* 0x0000ffff04037812 */ /* 0x008fe200078ec0ff */
[----:B------:R-:W-:Y:S01]  /*a520*/  FFMA.FTZ R4, R149, UR10, -R14 ;  /* 0x0000000a95047c23 */ /* 0x000fe2000801080e */
[----:B------:R-:W-:Y:S02]  /*a530*/  VIADD R56, R250, 0x4 ;  /* 0x00000004fa387836 */ /* 0x000fe40000000000 */
[----:B------:R-:W-:Y:S01]  /*a540*/  SHF.R.U32.HI R7, RZ, 0x8, R3 ;  /* 0x00000008ff077819 */ /* 0x000fe20000011603 */
[----:B------:R3:W5:Y:S01]  /*a550*/  MUFU.EX2 R178, R4 ;  /* 0x0000000400b27308 */ /* 0x0007620000000800 */
[----:B-1----:R-:W-:Y:S01]  /*a560*/  F2FP.BF16.F32.PACK_AB R3, R180, R181 ;  /* 0x000000b5b403723e */ /* 0x002fe200000010ff */
[----:B------:R-:W-:Y:S01]  /*a570*/  IMAD.WIDE.U32 R56, R56, -0x326172a9, RZ ;  /* 0xcd9e8d5738387825 */ /* 0x000fe200078e00ff */
[----:B----4-:R-:W-:Y:S02]  /*a580*/  PRMT R5, R6, 0x5410, R16 ;  /* 0x0000541006057816 */ /* 0x010fe40000000010 */
[----:B------:R-:W-:Y:S01]  /*a590*/  LOP3.LUT R6, R2, R3, RZ, 0xc0, !PT ;  /* 0x0000000302067212 */ /* 0x000fe200078ec0ff */
[----:B------:R-:W-:-:S04]  /*a5a0*/  FFMA.FTZ R2, R151, UR10, -R14 ;  /* 0x0000000a97027c23 */ /* 0x000fc8000801080e */
[----:B------:R1:W4:Y:S01]  /*a5b0*/  MUFU.EX2 R175, R2 ;  /* 0x0000000200af7308 */ /* 0x0003220000000800 */
[----:B---3--:R-:W-:Y:S02]  /*a5c0*/  PRMT R4, R17, 0x5410, R7 ;  /* 0x0000541011047816 */ /* 0x008fe40000000007 */
[----:B-----5:R-:W-:Y:S02]  /*a5d0*/  F2FP.BF16.F32.PACK_AB R3, R178, R177 ;  /* 0x000000b1b203723e */ /* 0x020fe400000010ff */
[----:B-1----:R-:W-:-:S05]  /*a5e0*/  HSET2.LE.AND R2, R18, R251, PT ;  /* 0x000000fb12027233 */ /* 0x002fca0003803000 */
[----:B------:R-:W-:Y:S02]  /*a5f0*/  LOP3.LUT R7, R2, R3, RZ, 0xc0, !PT ;  /* 0x0000000302077212 */ /* 0x000fe400078ec0ff */
[----:B------:R-:W-:Y:S02]  /*a600*/  HSET2.LE.AND R2, R4, R251, PT ;  /* 0x000000fb04027233 */ /* 0x000fe40003803000 */
[----:B------:R-:W-:-:S04]  /*a610*/  F2FP.BF16.F32.PACK_AB R3, R182, R183 ;  /* 0x000000b7b603723e */ /* 0x000fc800000010ff */
[----:B------:R-:W-:Y:S02]  /*a620*/  LOP3.LUT R4, R2, R3, RZ, 0xc0, !PT ;  /* 0x0000000302047212 */ /* 0x000fe400078ec0ff */
[----:B------:R-:W-:Y:S02]  /*a630*/  HSET2.LE.AND R2, R5, R251, PT ;  /* 0x000000fb05027233 */ /* 0x000fe40003803000 */
[----:B----4-:R-:W-:-:S04]  /*a640*/  F2FP.BF16.F32.PACK_AB R3, R175, R176 ;  /* 0x000000b0af03723e */ /* 0x010fc800000010ff */
[----:B------:R-:W-:Y:S01]  /*a650*/  LOP3.LUT R5, R2, R3, RZ, 0xc0, !PT ;  /* 0x0000000302057212 */ /* 0x000fe200078ec0ff */
[----:B------:R-:W-:Y:S01]  /*a660*/  FFMA.FTZ R2, R60, UR10, -R12 ;  /* 0x0000000a3c027c23 */ /* 0x000fe2000801080c */
[----:B------:R-:W-:Y:S02]  /*a670*/  LOP3.LUT R3, R37, UR12, R38, 0x96, !PT ;  /* 0x0000000c25037c12 */ /* 0x000fe4000f8e9626 */
[----:B------:R-:W-:Y:S03]  /*a680*/  LDSM.16.MT88.4 R36, [R191+0x7000] ;  /* 0x00700000bf24783b */ /* 0x000fe60000004200 */
[C---:B------:R-:W-:Y:S01]  /*a690*/  HMMA.16816.F32.BF16 R64, R4.reuse, R26, R152 ;  /* 0x0000001a0440723c */ /* 0x040fe20000041898 */
[----:B------:R1:W-:Y:S05]  /*a6a0*/  MUFU.EX2 R152, R2 ;  /* 0x0000000200987308 */ /* 0x0003ea0000000800 */
[C---:B------:R-:W-:Y:S06]  /*a6b0*/  HMMA.16816.F32.BF16 R52, R4.reuse, R24, R224 ;  /* 0x000000180434723c */ /* 0x040fec00000418e0 */
[----:B------:R-:W-:Y:S01]  /*a6c0*/  HMMA.16816.F32.BF16 R72, R4, R20, R96 ;  /* 0x000000140448723c */ /* 0x000fe20000041860 */
[----:B------:R-:W-:-:S02]  /*a6d0*/  IMAD.MOV.U32 R225, RZ, RZ, R173 ;  /* 0x000000ffffe17224 */ /* 0x000fc400078e00ad */
[----:B------:R-:W-:Y:S02]  /*a6e0*/  IMAD.MOV.U32 R224, RZ, RZ, R172 ;  /* 0x000000ffffe07224 */ /* 0x000fe400078e00ac */
[----:B------:R-:W-:Y:S02]  /*a6f0*/  IMAD.MOV.U32 R227, RZ, RZ, R170 ;  /* 0x000000ffffe37224 */ /* 0x000fe400078e00aa */
[----:B-1----:R-:W-:Y:S01]  /*a700*/  FFMA.FTZ R2, R51, UR10, -R12 ;  /* 0x0000000a33027c23 */ /* 0x002fe2000801080c */
[C---:B------:R-:W-:Y:S01]  /*a710*/  HMMA.16816.F32.BF16 R108, R4.reuse, R22, R108 ;  /* 0x00000016046c723c */ /* 0x040fe2000004186c */
[----:B------:R-:W-:Y:S02]  /*a720*/  IMAD.MOV.U32 R226, RZ, RZ, R168 ;  /* 0x000000ffffe27224 */ /* 0x000fe400078e00a8 */
[----:B------:R1:W-:Y:S03]  /*a730*/  MUFU.EX2 R153, R2 ;  /* 0x0000000200997308 */ /* 0x0003e60000000800 */
[C---:B------:R-:W-:Y:S06]  /*a740*/  HMMA.16816.F32.BF16 R112, R4.reuse, R28, R112 ;  /* 0x0000001c0470723c */ /* 0x040fec0000041870 */
[C---:B------:R-:W-:Y:S06]  /*a750*/  HMMA.16816.F32.BF16 R124, R4.reuse, R30, R124 ;  /* 0x0000001e047c723c */ /* 0x040fec000004187c */
[----:B--2---:R-:W-:Y:S01]  /*a760*/  HMMA.16816.F32.BF16 R128, R4, R32, R128 ;  /* 0x000000200480723c */ /* 0x004fe20000041880 */
[----:B-1----:R-:W-:-:S05]  /*a770*/  FFMA.FTZ R2, R50, UR10, -R12 ;  /* 0x0000000a32027c23 */ /* 0x002fca000801080c */
[----:B------:R-:W-:Y:S01]  /*a780*/  HMMA.16816.F32.BF16 R144, R4, R34, R136 ;  /* 0x000000220490723c */ /* 0x000fe20000041888 */
[----:B------:R1:W-:Y:S06]  /*a790*/  MUFU.EX2 R155, R2 ;  /* 0x00000002009b7308 */ /* 0x0003ec0000000800 */
[----:B------:R-:W-:Y:S02]  /*a7a0*/  VIADD R4, R150, 0x1 ;  /* 0x0000000196047836 */ /* 0x000fe40000000000 */
[----:B------:R-:W-:Y:S01]  /*a7b0*/  FFMA.FTZ R5, R49, UR10, -R12 ;  /* 0x0000000a31057c23 */ /* 0x000fe2000801080c */
[----:B------:R-:W-:-:S03]  /*a7c0*/  FFMA.FTZ R7, R62, UR10, -R0 ;  /* 0x0000000a3e077c23 */ /* 0x000fc60008010800 */
[----:B------:R2:W3:Y:S01]  /*a7d0*/  MUFU.EX2 R154, R5 ;  /* 0x00000005009a7308 */ /* 0x0004e20000000800 */
[----:B------:R-:W-:Y:S01]  /*a7e0*/  LOP3.LUT R10, R157, UR27, R4, 0x96, !PT ;  /* 0x0000001b9d0a7c12 */ /* 0x000fe2000f8e9604 */
[----:B-1----:R-:W-:-:S06]  /*a7f0*/  IMAD.WIDE.U32 R2, R3, -0x2daee0ad, RZ ;  /* 0xd2511f5303027825 */ /* 0x002fcc00078e00ff */
[----:B------:R-:W-:Y:S01]  /*a800*/  MUFU.EX2 R151, R7 ;  /* 0x0000000700977308 */ /* 0x000fe20000000800 */
[----:B------:R-:W-:Y:S01]  /*a810*/  IMAD.WIDE.U32 R18, R10, -0x326172a9, RZ ;  /* 0xcd9e8d570a127825 */ /* 0x000fe200078e00ff */
[----:B------:R-:W-:Y:S02]  /*a820*/  LOP3.LUT R4, R3, UR23, R40, 0x96, !PT ;  /* 0x0000001703047c12 */ /* 0x000fe4000f8e9628 */
[C---:B------:R-:W-:Y:S02]  /*a830*/  LOP3.LUT R6, R2.reuse, 0xffff, RZ, 0xc0, !PT ;  /* 0x0000ffff02067812 */ /* 0x040fe400078ec0ff */
[----:B------:R-:W-:Y:S01]  /*a840*/  SHF.R.U32.HI R3, RZ, 0x10, R2 ;  /* 0x00000010ff037819 */ /* 0x000fe20000011602 */
[----:B--2---:R-:W-:Y:S01]  /*a850*/  FFMA.FTZ R5, R61, UR10, -R0 ;  /* 0x0000000a3d057c23 */ /* 0x004fe20008010800 */
[----:B------:R-:W-:Y:S02]  /*a860*/  LOP3.LUT R9, R2, 0xff, RZ, 0xc0, !PT ;  /* 0x000000ff02097812 */ /* 0x000fe400078ec0ff */
[----:B------:R-:W-:Y:S01]  /*a870*/  SHF.R.U32.HI R8, RZ, 0x18, R2 ;  /* 0x00000018ff087819 */ /* 0x000fe20000011602 */
[----:B------:R1:W-:Y:S01]  /*a880*/  MUFU.EX2 R150, R5 ;  /* 0x0000000500967308 */ /* 0x0003e20000000800 */
[----:B------:R-:W-:-:S02]  /*a890*/  LOP3.LUT R2, R4, 0xffff, RZ, 0xc0, !PT ;  /* 0x0000ffff04027812 */ /* 0x000fc400078ec0ff */
[----:B------:R-:W-:-:S04]  /*a8a0*/  SHF.R.U32.HI R6, RZ, 0x8, R6 ;  /* 0x00000008ff067819 */ /* 0x000fc80000011606 */
[----:B------:R-:W-:Y:S02]  /*a8b0*/  PRMT R9, R9, 0x5410, R6 ;  /* 0x0000541009097816 */ /* 0x000fe40000000006 */
[----:B-1----:R-:W-:Y:S02]  /*a8c0*/  LOP3.LUT R5, R3, 0xff, RZ, 0xc0, !PT ;  /* 0x000000ff03057812 */ /* 0x002fe400078ec0ff */
[----:B------:R-:W-:Y:S02]  /*a8d0*/  SHF.R.U32.HI R3, RZ, 0x8, R2 ;  /* 0x00000008ff037819 */ /* 0x000fe40000011602 */
[----:B------:R-:W-:Y:S01]  /*a8e0*/  PRMT R11, R5, 0x5410, R8 ;  /* 0x00005410050b7816 */ /* 0x000fe20000000008 */
[----:B------:R-:W-:Y:S01]  /*a8f0*/  FFMA.FTZ R5, R63, UR10, -R0 ;  /* 0x0000000a3f057c23 */ /* 0x000fe20008010800 */
[----:B------:R-:W-:-:S03]  /*a900*/  LOP3.LUT R2, R4, 0xff, RZ, 0xc0, !PT ;  /* 0x000000ff04027812 */ /* 0x000fc600078ec0ff */
[----:B------:R1:W2:Y:S01]  /*a910*/  MUFU.EX2 R149, R5 ;  /* 0x0000000500957308 */ /* 0x0002a20000000800 */
[----:B------:R-:W-:Y:S02]  /*a920*/  PRMT R8, R2, 0x5410, R3 ;  /* 0x0000541002087816 */ /* 0x000fe40000000003 */
[----:B------:R-:W-:Y:S02]  /*a930*/  SHF.R.U32.HI R3, RZ, 0x10, R4 ;  /* 0x00000010ff037819 */ /* 0x000fe40000011604 */
[----:B------:R-:W-:Y:S02]  /*a940*/  LOP3.LUT R2, R19, UR20, R56, 0x96, !PT ;  /* 0x0000001413027c12 */ /* 0x000fe4000f8e9638 */
[----:B------:R-:W-:-:S03]  /*a950*/  LOP3.LUT R3, R3, 0xff, RZ, 0xc0, !PT ;  /* 0x000000ff03037812 */ /* 0x000fc600078ec0ff */
[----:B------:R-:W-:Y:S01]  /*a960*/  IMAD.WIDE.U32 R6, R2, -0x2daee0ad, RZ ;  /* 0xd2511f5302067825 */ /* 0x000fe200078e00ff */
[----:B------:R-:W-:-:S04]  /*a970*/  HSET2.LE.AND R2, R9, R251, PT ;  /* 0x000000fb09027233 */ /* 0x000fc80003803000 */
[----:B------:R-:W-:Y:S02]  /*a980*/  LOP3.LUT R7, R7, UR17, R76, 0x96, !PT ;  /* 0x0000001107077c12 */ /* 0x000fe4000f8e964c */
[----:B-1----:R-:W-:Y:S01]  /*a990*/  SHF.R.U32.HI R5, RZ, 0x18, R4 ;  /* 0x00000018ff057819 */ /* 0x002fe20000011604 */
[----:B------:R-:W-:-:S03]  /*a9a0*/  FFMA.FTZ R4, R68, UR10, -R0 ;  /* 0x0000000a44047c23 */ /* 0x000fc60008010800 */
[----:B------:R-:W-:Y:S01]  /*a9b0*/  PRMT R15, R3, 0x5410, R5 ;  /* 0x00005410030f7816 */ /* 0x000fe20000000005 */
[----:B------:R1:W4:Y:S01]  /*a9c0*/  MUFU.EX2 R148, R4 ;  /* 0x0000000400947308 */ /* 0x0003220000000800 */
[----:B---3--:R-:W-:Y:S02]  /*a9d0*/  F2FP.BF16.F32.PACK_AB R3, R154, R155 ;  /* 0x0000009b9a03723e */ /* 0x008fe400000010ff */
[----:B------:R-:W-:Y:S02]  /*a9e0*/  F2FP.BF16.F32.PACK_AB R5, R153, R152 ;  /* 0x000000989905723e */ /* 0x000fe400000010ff */
[----:B------:R-:W-:Y:S02]  /*a9f0*/  LOP3.LUT R10, R2, R3, RZ, 0xc0, !PT ;  /* 0x00000003020a7212 */ /* 0x000fe400078ec0ff */
[----:B------:R-:W-:Y:S02]  /*aa00*/  HSET2.LE.AND R2, R11, R251, PT ;  /* 0x000000fb0b027233 */ /* 0x000fe40003803000 */
[----:B--2---:R-:W-:-:S04]  /*aa10*/  F2FP.BF16.F32.PACK_AB R3, R149, R151 ;  /* 0x000000979503723e */ /* 0x004fc800000010ff */
[----:B------:R-:W-:Y:S02]  /*aa20*/  LOP3.LUT R11, R2, R3, RZ, 0xc0, !PT ;  /* 0x00000003020b7212 */ /* 0x000fe400078ec0ff */
[--C-:B------:R-:W-:Y:S02]  /*aa30*/  HSET2.LE.AND R2, R15, R251.reuse, PT ;  /* 0x000000fb0f027233 */ /* 0x100fe40003803000 */
[----:B-1----:R-:W-:Y:S02]  /*aa40*/  HSET2.LE.AND R4, R8, R251, PT ;  /* 0x000000fb08047233 */ /* 0x002fe40003803000 */
[----:B----4-:R-:W-:-:S03]  /*aa50*/  F2FP.BF16.F32.PACK_AB R3, R148, R150 ;  /* 0x000000969403723e */ /* 0x010fc600000010ff */
[----:B------:R-:W-:Y:S02]  /*aa60*/  LOP3.LUT R8, R4, R5, RZ, 0xc0, !PT ;  /* 0x0000000504087212 */ /* 0x000fe400078ec0ff */
[----:B------:R-:W-:Y:S02]  /*aa70*/  LOP3.LUT R4, R43, UR18, R18, 0x96, !PT ;  /* 0x000000122b047c12 */ /* 0x000fe4000f8e9612 */
[----:B------:R-:W-:Y:S01]  /*aa80*/  LOP3.LUT R9, R2, R3, RZ, 0xc0, !PT ;  /* 0x0000000302097212 */ /* 0x000fe200078ec0ff */
[--C-:B------:R-:W-:Y:S02]  /*aa90*/  FFMA.FTZ R2, R220, UR10, -R13.reuse ;  /* 0x0000000adc027c23 */ /* 0x100fe4000801080d */
[----:B------:R-:W-:Y:S02]  /*aaa0*/  IMAD.WIDE.U32 R4, R4, -0x2daee0ad, RZ ;  /* 0xd2511f5304047825 */ /* 0x000fe400078e00ff */
[----:B------:R1:W-:Y:S02]  /*aab0*/  MUFU.EX2 R173, R2 ;  /* 0x0000000200ad7308 */ /* 0x0003e40000000800 */
[----:B------:R-:W-:Y:S01]  /*aac0*/  HMMA.16816.F32.BF16 R100, R8, R20, R100 ;  /* 0x000000140864723c */ /* 0x000fe20000041864 */
[----:B------:R-:W-:Y:S01]  /*aad0*/  LOP3.LUT R6, R5, UR15, R6, 0x96, !PT ;  /* 0x0000000f05067c12 */ /* 0x000fe2000f8e9606 */
[----:B------:R-:W-:-:S04]  /*aae0*/  FFMA.FTZ R5, R222, UR10, -R13 ;  /* 0x0000000ade057c23 */ /* 0x000fc8000801080d */
[----:B------:R-:W-:Y:S01]  /*aaf0*/  IMAD.WIDE.U32 R40, R6, -0x326172a9, RZ ;  /* 0xcd9e8d5706287825 */ /* 0x000fe200078e00ff */
[----:B------:R2:W-:Y:S03]  /*ab00*/  MUFU.EX2 R172, R5 ;  /* 0x0000000500ac7308 */ /* 0x0005e60000000800 */
[----:B------:R-:W-:Y:S01]  /*ab10*/  FFMA.FTZ R6, R221, UR10, -R13 ;  /* 0x0000000add067c23 */ /* 0x000fe2000801080d */
[----:B------:R-:W-:Y:S01]  /*ab20*/  HMMA.16816.F32.BF16 R84, R8, R24, R84 ;  /* 0x000000180854723c */ /* 0x000fe20000041854 */
[----:B-1----:R-:W-:-:S03]  /*ab30*/  IMAD.WIDE.U32 R2, R7, -0x326172a9, RZ ;  /* 0xcd9e8d5707027825 */ /* 0x002fc600078e00ff */
[----:B------:R1:W-:Y:S02]  /*ab40*/  MUFU.EX2 R171, R6 ;  /* 0x0000000600ab7308 */ /* 0x0003e40000000800 */
[----:B------:R-:W-:Y:S01]  /*ab50*/  HMMA.16816.F32.BF16 R56, R8, R26, R88 ;  /* 0x0000001a0838723c */ /* 0x000fe20000041858 */
[----:B------:R-:W-:Y:S01]  /*ab60*/  LDSM.16.MT88.4 R24, [R192+0x7000] ;  /* 0x00700000c018783b */ /* 0x000fe20000004200 */
[----:B------:R-:W-:-:S03]  /*ab70*/  LOP3.LUT R3, R3, UR16, R42, 0x96, !PT ;  /* 0x0000001003037c12 */ /* 0x000fc6000f8e962a */
[----:B------:R-:W-:Y:S01]  /*ab80*/  LDSM.16.MT88.4 R88, [R189+0x7800] ;  /* 0x00780000bd58783b */ /* 0x000fe20000004200 */
[----:B------:R-:W-:Y:S01]  /*ab90*/  HMMA.16816.F32.BF16 R116, R8, R28, R116 ;  /* 0x0000001c0874723c */ /* 0x000fe20000041874 */
[----:B--2---:R-:W-:Y:S01]  /*aba0*/  LOP3.LUT R5, R41, UR14, R2, 0x96, !PT ;  /* 0x0000000e29057c12 */ /* 0x004fe2000f8e9602 */
[----:B------:R-:W-:-:S04]  /*abb0*/  IMAD.WIDE.U32 R2, R3, -0x2daee0ad, RZ ;  /* 0xd2511f5303027825 */ /* 0x000fc800078e00ff */
[----:B------:R-:W-:Y:S01]  /*abc0*/  IMAD.WIDE.U32 R42, R5, -0x2daee0ad, RZ ;  /* 0xd2511f53052a7825 */ /* 0x000fe200078e00ff */
[----:B------:R-:W-:-:S03]  /*abd0*/  LOP3.LUT R3, R3, UR13, R4, 0x96, !PT ;  /* 0x0000000d03037c12 */ /* 0x000fc6000f8e9604 */
[----:B------:R-:W-:Y:S01]  /*abe0*/  FFMA.FTZ R4, R230, UR10, -R14 ;  /* 0x0000000ae6047c23 */ /* 0x000fe2000801080e */
[----:B------:R-:W-:Y:S01]  /*abf0*/  FFMA.FTZ R5, R228, UR10, -R13 ;  /* 0x0000000ae4057c23 */ /* 0x000fe2000801080d */
[C---:B------:R-:W-:Y:S01]  /*ac00*/  HMMA.16816.F32.BF16 R120, R8.reuse, R30, R120 ;  /* 0x0000001e0878723c */ /* 0x040fe20000041878 */
[----:B------:R-:W-:Y:S01]  /*ac10*/  LOP3.LUT R2, R43, UR5, R2, 0x96, !PT ;  /* 0x000000052b027c12 */ /* 0x000fe2000f8e9602 */
[----:B------:R-:W-:Y:S01]  /*ac20*/  IMAD.WIDE.U32 R20, R3, -0x326172a9, RZ ;  /* 0xcd9e8d5703147825 */ /* 0x000fe200078e00ff */
[----:B------:R2:W-:Y:S01]  /*ac30*/  MUFU.EX2 R169, R4 ;  /* 0x0000000400a97308 */ /* 0x0005e20000000800 */
[----:B------:R-:W3:Y:S02]  /*ac40*/  LDSM.16.MT88.4 R28, [R189+0x7000] ;  /* 0x00700000bd1c783b */ /* 0x000ee40000004200 */
[----:B------:R-:W-:Y:S01]  /*ac50*/  IMAD.WIDE.U32 R2, R2, -0x326172a9, RZ ;  /* 0xcd9e8d5702027825 */ /* 0x000fe200078e00ff */
[C---:B------:R-:W-:Y:S04]  /*ac60*/  HMMA.16816.F32.BF16 R132, R8.reuse, R32, R132 ;  /* 0x000000200884723c */ /* 0x040fe80000041884 */
[----:B------:R4:W5:Y:S01]  /*ac70*/  MUFU.EX2 R170, R5 ;  /* 0x0000000500aa7308 */ /* 0x0009620000000800 */
[----:B------:R-:W-:Y:S01]  /*ac80*/  LOP3.LUT R16, R2, 0xff, RZ, 0xc0, !PT ;  /* 0x000000ff02107812 */ /* 0x000fe200078ec0ff */
[----:B------:R-:W-:Y:S01]  /*ac90*/  HMMA.16816.F32.BF16 R140, R8, R34, R140 ;  /* 0x00000022088c723c */ /* 0x000fe2000004188c */
[--C-:B-1----:R-:W-:Y:S01]  /*aca0*/  SHF.R.U32.HI R6, RZ, 0x10, R2.reuse ;  /* 0x00000010ff067819 */ /* 0x102fe20000011602 */
[----:B------:R-:W1:Y:S01]  /*acb0*/  LDSM.16.MT88.4 R32, [R190+0x7000] ;  /* 0x00700000be20783b */ /* 0x000e620000004200 */
[----:B------:R-:W-:-:S03]  /*acc0*/  SHF.R.U32.HI R15, RZ, 0x18, R2 ;  /* 0x00000018ff0f7819 */ /* 0x000fc60000011602 */
[----:B------:R-:W-:Y:S01]  /*acd0*/  HMMA.16816.F32.BF16 R60, R8, R22, R104 ;  /* 0x00000016083c723c */ /* 0x000fe20000041868 */
[----:B--2---:R-:W-:Y:S01]  /*ace0*/  LOP3.LUT R4, R3, UR21, R20, 0x96, !PT ;  /* 0x0000001503047c12 */ /* 0x004fe2000f8e9614 */
[----:B------:R-:W2:Y:S01]  /*acf0*/  LDSM.16.MT88.4 R104, [R192+0x7800] ;  /* 0x00780000c068783b */ /* 0x000ea20000004200 */
[----:B------:R-:W-:Y:S02]  /*ad00*/  LOP3.LUT R3, R2, 0xffff, RZ, 0xc0, !PT ;  /* 0x0000ffff02037812 */ /* 0x000fe400078ec0ff */
[----:B------:R-:W-:Y:S02]  /*ad10*/  LOP3.LUT R2, R4, 0xffff, RZ, 0xc0, !PT ;  /* 0x0000ffff04027812 */ /* 0x000fe400078ec0ff */
[----:B------:R-:W-:Y:S01]  /*ad20*/  SHF.R.U32.HI R7, RZ, 0x8, R3 ;  /* 0x00000008ff077819 */ /* 0x000fe20000011603 */
[----:B------:R-:W-:Y:S01]  /*ad30*/  FFMA.FTZ R10, R79, UR10, -R12 ;  /* 0x0000000a4f0a7c23 */ /* 0x000fe2000801080c */
[----:B----4-:R-:W-:Y:S01]  /*ad40*/  FFMA.FTZ R5, R231, UR10, -R14 ;  /* 0x0000000ae7057c23 */ /* 0x010fe2000801080e */
[----:B------:R-:W-:-:S02]  /*ad50*/  SHF.R.U32.HI R2, RZ, 0x8, R2 ;  /* 0x00000008ff027819 */ /* 0x000fc40000011602 */
[----:B------:R-:W-:Y:S01]  /*ad60*/  LOP3.LUT R3, R6, 0xff, RZ, 0xc0, !PT ;  /* 0x000000ff06037812 */ /* 0x000fe200078ec0ff */
[----:B------:R4:W3:Y:S01]  /*ad70*/  MUFU.EX2 R168, R5 ;  /* 0x0000000500a87308 */ /* 0x0008e20000000800 */
[--C-:B------:R-:W-:Y:S01]  /*ad80*/  FFMA.FTZ R6, R229, UR10, -R14.reuse ;  /* 0x0000000ae5067c23 */ /* 0x100fe2000801080e */
[----:B------:R-:W-:Y:S02]  /*ad90*/  PRMT R16, R16, 0x5410, R7 ;  /* 0x0000541010107816 */ /* 0x000fe40000000007 */
[----:B------:R-:W-:Y:S01]  /*ada0*/  PRMT R7, R3, 0x5410, R15 ;  /* 0x0000541003077816 */ /* 0x000fe2000000000f */
[----:B------:R-:W-:-:S03]  /*adb0*/  FFMA.FTZ R3, R223, UR10, -R14 ;  /* 0x0000000adf037c23 */ /* 0x000fc6000801080e */
[----:B------:R3:W-:Y:S01]  /*adc0*/  MUFU.EX2 R157, R6 ;  /* 0x00000006009d7308 */ /* 0x0007e20000000800 */
[----:B------:R-:W-:Y:S02]  /*add0*/  HSET2.LE.AND R8, R7, R251, PT ;  /* 0x000000fb07087233 */ /* 0x000fe40003803000 */
[----:B-----5:R-:W-:-:S05]  /*ade0*/  F2FP.BF16.F32.PACK_AB R7, R170, R171 ;  /* 0x000000abaa07723e */ /* 0x020fca00000010ff */
[----:B------:R5:W1:Y:S01]  /*adf0*/  MUFU.EX2 R76, R3 ;  /* 0x00000003004c7308 */ /* 0x000a620000000800 */
[----:B----4-:R-:W-:-:S04]  /*ae00*/  LOP3.LUT R5, R4, 0xff, RZ, 0xc0, !PT ;  /* 0x000000ff04057812 */ /* 0x010fc800078ec0ff */
[----:B------:R-:W-:Y:S02]  /*ae10*/  PRMT R5, R5, 0x5410, R2 ;  /* 0x0000541005057816 */ /* 0x000fe40000000002 */
[--C-:B------:R-:W-:Y:S01]  /*ae20*/  SHF.R.U32.HI R2, RZ, 0x10, R4.reuse ;  /* 0x00000010ff027819 */ /* 0x100fe20000011604 */
[----:B------:R4:W-:Y:S01]  /*ae30*/  MUFU.EX2 R51, R10 ;  /* 0x0000000a00337308 */ /* 0x0009e20000000800 */
[----:B---3--:R-:W-:Y:S02]  /*ae40*/  SHF.R.U32.HI R6, RZ, 0x18, R4 ;  /* 0x00000018ff067819 */ /* 0x008fe40000011604 */
[----:B------:R-:W-:Y:S02]  /*ae50*/  LOP3.LUT R4, R2, 0xff, RZ, 0xc0, !PT ;  /* 0x000000ff02047812 */ /* 0x000fe400078ec0ff */
[----:B------:R-:W-:Y:S02]  /*ae60*/  HSET2.LE.AND R2, R5, R251, PT ;  /* 0x000000fb05027233 */ /* 0x000fe40003803000 */
[----:B------:R-:W-:-:S02]  /*ae70*/  PRMT R5, R4, 0x5410, R6 ;  /* 0x0000541004057816 */ /* 0x000fc40000000006 */
[----:B-----5:R-:W-:Y:S02]  /*ae80*/  F2FP.BF16.F32.PACK_AB R3, R172, R173 ;  /* 0x000000adac03723e */ /* 0x020fe400000010ff */
[--C-:B------:R-:W-:Y:S02]  /*ae90*/  HSET2.LE.AND R6, R16, R251.reuse, PT ;  /* 0x000000fb10067233 */ /* 0x100fe40003803000 */
[----:B------:R-:W-:Y:S02]  /*aea0*/  LOP3.LUT R4, R2, R3, RZ, 0xc0, !PT ;  /* 0x0000000302047212 */ /* 0x000fe400078ec0ff */
[----:B------:R-:W-:Y:S01]  /*aeb0*/  HSET2.LE.AND R2, R5, R251, PT ;  /* 0x000000fb05027233 */ /* 0x000fe20003803000 */
[--C-:B------:R-:W-:Y:S01]  /*aec0*/  FFMA.FTZ R5, R77, UR10, -R12.reuse ;  /* 0x0000000a4d057c23 */ /* 0x100fe2000801080c */
[----:B------:R-:W-:Y:S01]  /*aed0*/  F2FP.BF16.F32.PACK_AB R3, R168, R169 ;  /* 0x000000a9a803723e */ /* 0x000fe200000010ff */
[----:B----4-:R-:W-:Y:S01]  /*aee0*/  FFMA.FTZ R10, R80, UR10, -R12 ;  /* 0x0000000a500a7c23 */ /* 0x010fe2000801080c */
[----:B-1----:R-:W-:Y:S01]  /*aef0*/  F2FP.BF16.F32.PACK_AB R9, R76, R157 ;  /* 0x0000009d4c09723e */ /* 0x002fe200000010ff */
[----:B------:R1:W-:Y:S01]  /*af00*/  MUFU.EX2 R69, R5 ;  /* 0x0000000500457308 */ /* 0x0003e20000000800 */
[----:B------:R-:W-:-:S02]  /*af10*/  LOP3.LUT R6, R6, R7, RZ, 0xc0, !PT ;  /* 0x0000000706067212 */ /* 0x000fc400078ec0ff */
[----:B------:R-:W-:-:S05]  /*af20*/  LOP3.LUT R7, R8, R9, RZ, 0xc0, !PT ;  /* 0x0000000908077212 */ /* 0x000fca00078ec0ff */
[----:B------:R3:W4:Y:S01]  /*af30*/  MUFU.EX2 R50, R10 ;  /* 0x0000000a00327308 */ /* 0x0007220000000800 */
[----:B-1----:R-:W-:Y:S01]  /*af40*/  LOP3.LUT R5, R2, R3, RZ, 0xc0, !PT ;  /* 0x0000000302057212 */ /* 0x002fe200078ec0ff */
[----:B------:R-:W-:Y:S01]  /*af50*/  FFMA.FTZ R2, R78, UR10, -R12 ;  /* 0x0000000a4e027c23 */ /* 0x000fe2000801080c */
[----:B------:R-:W-:-:S05]  /*af60*/  LOP3.LUT R3, R45, UR18, R18, 0x96, !PT ;  /* 0x000000122d037c12 */ /* 0x000fca000f8e9612 */
[----:B------:R1:W5:Y:S01]  /*af70*/  MUFU.EX2 R68, R2 ;  /* 0x0000000200447308 */ /* 0x0003620000000800 */
[----:B------:R-:W-:Y:S01]  /*af80*/  HMMA.16816.F32.BF16 R52, R4, R28, R52 ;  /* 0x0000001c0434723c */ /* 0x000fe20000041834 */
[----:B---3--:R-:W-:-:S05]  /*af90*/  FFMA.FTZ R10, R82, UR10, -R12 ;  /* 0x0000000a520a7c23 */ /* 0x008fca000801080c */
[C---:B------:R-:W-:Y:S06]  /*afa0*/  HMMA.16816.F32.BF16 R64, R4.reuse, R30, R64 ;  /* 0x0000001e0440723c */ /* 0x040fec0000041840 */
[----:B------:R-:W-:Y:S01]  /*afb0*/  HMMA.16816.F32.BF16 R72, R4, R24, R72 ;  /* 0x000000180448723c */ /* 0x000fe20000041848 */
[----:B-1----:R-:W-:-:S05]  /*afc0*/  LOP3.LUT R2, R19, UR20, R174, 0x96, !PT ;  /* 0x0000001413027c12 */ /* 0x002fca000f8e96ae */
[----:B------:R-:W-:Y:S01]  /*afd0*/  HMMA.16816.F32.BF16 R108, R4, R26, R108 ;  /* 0x0000001a046c723c */ /* 0x000fe2000004186c */
[----:B------:R-:W-:-:S04]  /*afe0*/  IMAD.WIDE.U32 R8, R2, -0x2daee0ad, RZ ;  /* 0xd2511f5302087825 */ /* 0x000fc800078e00ff */
[----:B------:R-:W-:Y:S01]  /*aff0*/  IMAD.WIDE.U32 R2, R3, -0x2daee0ad, RZ ;  /* 0xd2511f5303027825 */ /* 0x000fe200078e00ff */
[----:B------:R-:W-:Y:S01]  /*b000*/  LOP3.LUT R9, R9, UR17, R46, 0x96, !PT ;  /* 0x0000001109097c12 */ /* 0x000fe2000f8e962e */
[----:B------:R-:W-:Y:S01]  /*b010*/  HMMA.16816.F32.BF16 R112, R4, R32, R112 ;  /* 0x000000200470723c */ /* 0x000fe20000041870 */
[----:B------:R-:W-:Y:S02]  /*b020*/  MUFU.EX2 R46, R10 ;  /* 0x0000000a002e7308 */ /* 0x000fe40000000800 */
[----:B------:R-:W-:Y:S01]  /*b030*/  LOP3.LUT R11, R3, UR15, R8, 0x96, !PT ;  /* 0x0000000f030b7c12 */ /* 0x000fe2000f8e9608 */
[----:B------:R-:W-:-:S04]  /*b040*/  IMAD.WIDE.U32 R8, R9, -0x326172a9, RZ ;  /* 0xcd9e8d5709087825 */ /* 0x000fc800078e00ff */
[----:B------:R-:W-:Y:S01]  /*b050*/  FFMA.FTZ R3, R81, UR10, -R12 ;  /* 0x0000000a51037c23 */ /* 0x000fe2000801080c */
[C---:B------:R-:W-:Y:S01]  /*b060*/  HMMA.16816.F32.BF16 R124, R4.reuse, R34, R124 ;  /* 0x00000022047c723c */ /* 0x040fe2000004187c */
[----:B------:R-:W-:Y:S01]  /*b070*/  IMAD.WIDE.U32 R16, R11, -0x326172a9, RZ ;  /* 0xcd9e8d570b107825 */ /* 0x000fe200078e00ff */
[----:B------:R-:W-:Y:S01]  /*b080*/  LOP3.LUT R9, R9, UR16, R44, 0x96, !PT ;  /* 0x0000001009097c12 */ /* 0x000fe2000f8e962c */
[----:B------:R1:W-:Y:S03]  /*b090*/  MUFU.EX2 R49, R3 ;  /* 0x0000000300317308 */ /* 0x0003e60000000800 */
[C---:B------:R-:W-:Y:S06]  /*b0a0*/  HMMA.16816.F32.BF16 R128, R4.reuse, R36, R128 ;  /* 0x000000240480723c */ /* 0x040fec0000041880 */
[----:B------:R-:W-:Y:S07]  /*b0b0*/  HMMA.16816.F32.BF16 R144, R4, R38, R144 ;  /* 0x000000260490723c */ /* 0x000fee0000041890 */
[----:B------:R-:W-:Y:S01]  /*b0c0*/  FFMA.FTZ R6, R83, UR10, -R0 ;  /* 0x0000000a53067c23 */ /* 0x000fe20008010800 */
[----:B-1----:R-:W-:Y:S01]  /*b0d0*/  LOP3.LUT R3, R17, UR14, R8, 0x96, !PT ;  /* 0x0000000e11037c12 */ /* 0x002fe2000f8e9608 */
[----:B------:R-:W-:-:S02]  /*b0e0*/  IMAD.WIDE.U32 R8, R9, -0x2daee0ad, RZ ;  /* 0xd2511f5309087825 */ /* 0x000fc400078e00ff */
[----:B------:R1:W-:Y:S02]  /*b0f0*/  MUFU.EX2 R45, R6 ;  /* 0x00000006002d7308 */ /* 0x0003e40000000800 */
[----:B------:R-:W-:Y:S01]  /*b100*/  IMAD.WIDE.U32 R18, R3, -0x2daee0ad, RZ ;  /* 0xd2511f5303127825 */ /* 0x000fe200078e00ff */
[----:B------:R-:W-:-:S03]  /*b110*/  LOP3.LUT R9, R9, UR13, R2, 0x96, !PT ;  /* 0x0000000d09097c12 */ /* 0x000fc6000f8e9602 */
[----:B------:R-:W-:Y:S01]  /*b120*/  FFMA.FTZ R3, R93, UR10, -R0 ;  /* 0x0000000a5d037c23 */ /* 0x000fe20008010800 */
[----:B------:R-:W-:-:S03]  /*b130*/  LOP3.LUT R2, R19, UR5, R8, 0x96, !PT ;  /* 0x0000000513027c12 */ /* 0x000fc6000f8e9608 */
[----:B------:R3:W-:Y:S01]  /*b140*/  MUFU.EX2 R44, R3 ;  /* 0x00000003002c7308 */ /* 0x0007e20000000800 */
[----:B------:R-:W-:-:S04]  /*b150*/  IMAD.WIDE.U32 R10, R9, -0x326172a9, RZ ;  /* 0xcd9e8d57090a7825 */ /* 0x000fc800078e00ff */
[----:B-1----:R-:W-:-:S04]  /*b160*/  FFMA.FTZ R6, R92, UR10, -R0 ;  /* 0x0000000a5c067c23 */ /* 0x002fc80008010800 */
[----:B------:R1:W-:Y:S01]  /*b170*/  MUFU.EX2 R43, R6 ;  /* 0x00000006002b7308 */ /* 0x0003e20000000800 */
[----:B---3--:R-:W-:-:S03]  /*b180*/  IMAD.WIDE.U32 R2, R2, -0x326172a9, RZ ;  /* 0xcd9e8d5702027825 */ /* 0x008fc600078e00ff */
[----:B------:R-:W-:Y:S02]  /*b190*/  LOP3.LUT R5, R2, 0xffff, RZ, 0xc0, !PT ;  /* 0x0000ffff02057812 */ /* 0x000fe400078ec0ff */
[--C-:B------:R-:W-:Y:S02]  /*b1a0*/  SHF.R.U32.HI R4, RZ, 0x10, R2.reuse ;  /* 0x00000010ff047819 */ /* 0x100fe40000011602 */
[----:B------:R-:W-:Y:S02]  /*b1b0*/  SHF.R.U32.HI R7, RZ, 0x8, R5 ;  /* 0x00000008ff077819 */ /* 0x000fe40000011605 */
[----:B------:R-:W-:Y:S02]  /*b1c0*/  LOP3.LUT R4, R4, 0xff, RZ, 0xc0, !PT ;  /* 0x000000ff04047812 */ /* 0x000fe400078ec0ff */
[----:B------:R-:W-:Y:S02]  /*b1d0*/  SHF.R.U32.HI R5, RZ, 0x18, R2 ;  /* 0x00000018ff057819 */ /* 0x000fe40000011602 */
[----:B------:R-:W-:-:S02]  /*b1e0*/  LOP3.LUT R8, R2, 0xff, RZ, 0xc0, !PT ;  /* 0x000000ff02087812 */ /* 0x000fc400078ec0ff */
[----:B------:R-:W-:Y:S02]  /*b1f0*/  LOP3.LUT R2, R3, UR21, R10, 0x96, !PT ;  /* 0x0000001503027c12 */ /* 0x000fe4000f8e960a */
[----:B------:R-:W-:Y:S01]  /*b200*/  PRMT R9, R4, 0x5410, R5 ;  /* 0x0000541004097816 */ /* 0x000fe20000000005 */
[----:B------:R-:W-:Y:S01]  /*b210*/  FFMA.FTZ R4, R94, UR10, -R0 ;  /* 0x0000000a5e047c23 */ /* 0x000fe20008010800 */
[----:B------:R-:W-:Y:S02]  /*b220*/  LOP3.LUT R3, R2, 0xffff, RZ, 0xc0, !PT ;  /* 0x0000ffff02037812 */ /* 0x000fe400078ec0ff */
[----:B------:R-:W-:Y:S01]  /*b230*/  SHF.R.U32.HI R5, RZ, 0x10, R2 ;  /* 0x00000010ff057819 */ /* 0x000fe20000011602 */
[----:B------:R3:W2:Y:S01]  /*b240*/  MUFU.EX2 R41, R4 ;  /* 0x0000000400297308 */ /* 0x0006a20000000800 */
[----:B------:R-:W-:Y:S02]  /*b250*/  PRMT R15, R8, 0x5410, R7 ;  /* 0x00005410080f7816 */ /* 0x000fe40000000007 */
[----:B------:R-:W-:-:S02]  /*b260*/  LOP3.LUT R7, R2, 0xff, RZ, 0xc0, !PT ;  /* 0x000000ff02077812 */ /* 0x000fc400078ec0ff */
[----:B-1----:R-:W-:Y:S02]  /*b270*/  SHF.R.U32.HI R6, RZ, 0x18, R2 ;  /* 0x00000018ff067819 */ /* 0x002fe40000011602 */
[----:B------:R-:W-:Y:S02]  /*b280*/  SHF.R.U32.HI R3, RZ, 0x8, R3 ;  /* 0x00000008ff037819 */ /* 0x000fe40000011603 */
[----:B------:R-:W-:Y:S01]  /*b290*/  LOP3.LUT R2, R5, 0xff, RZ, 0xc0, !PT ;  /* 0x000000ff05027812 */ /* 0x000fe200078ec0ff */
[----:B------:R-:W-:Y:S01]  /*b2a0*/  FFMA.FTZ R5, R238, UR10, -R13 ;  /* 0x0000000aee057c23 */ /* 0x000fe2000801080d */
[----:B------:R-:W-:Y:S02]  /*b2b0*/  PRMT R10, R7, 0x5410, R3 ;  /* 0x00005410070a7816 */ /* 0x000fe40000000003 */
[----:B------:R-:W-:Y:S01]  /*b2c0*/  PRMT R8, R2, 0x5410, R6 ;  /* 0x0000541002087816 */ /* 0x000fe20000000006 */
[----:B------:R1:W-:Y:S01]  /*b2d0*/  MUFU.EX2 R78, R5 ;  /* 0x00000005004e7308 */ /* 0x0003e20000000800 */
[--C-:B------:R-:W-:Y:S01]  /*b2e0*/  HSET2.LE.AND R2, R15, R251.reuse, PT ;  /* 0x000000fb0f027233 */ /* 0x100fe20003803000 */
[----:B---3--:R-:W-:Y:S01]  /*b2f0*/  FFMA.FTZ R4, R237, UR10, -R13 ;  /* 0x0000000aed047c23 */ /* 0x008fe2000801080d */
[----:B------:R-:W-:-:S02]  /*b300*/  HSET2.LE.AND R7, R9, R251, PT ;  /* 0x000000fb09077233 */ /* 0x000fc40003803000 */
[----:B----4-:R-:W-:-:S03]  /*b310*/  F2FP.BF16.F32.PACK_AB R3, R50, R51 ;  /* 0x000000333203723e */ /* 0x010fc600000010ff */
[----:B------:R3:W4:Y:S01]  /*b320*/  MUFU.EX2 R79, R4 ;  /* 0x00000004004f7308 */ /* 0x0007220000000800 */
[----:B------:R-:W-:Y:S02]  /*b330*/  LOP3.LUT R6, R2, R3, RZ, 0xc0, !PT ;  /* 0x0000000302067212 */ /* 0x000fe400078ec0ff */
[--C-:B------:R-:W-:Y:S02]  /*b340*/  HSET2.LE.AND R2, R10, R251.reuse, PT ;  /* 0x000000fb0a027233 */ /* 0x100fe40003803000 */
[----:B-----5:R-:W-:Y:S02]  /*b350*/  F2FP.BF16.F32.PACK_AB R3, R68, R69 ;  /* 0x000000454403723e */ /* 0x020fe400000010ff */
[----:B------:R-:W-:Y:S02]  /*b360*/  LOP3.LUT R10, R21, UR12, R40, 0x96, !PT ;  /* 0x0000000c150a7c12 */ /* 0x000fe4000f8e9628 */
[----:B-1----:R-:W-:Y:S02]  /*b370*/  HSET2.LE.AND R5, R8, R251, PT ;  /* 0x000000fb08057233 */ /* 0x002fe40003803000 */
[----:B--2---:R-:W-:-:S04]  /*b380*/  F2FP.BF16.F32.PACK_AB R8, R41, R44 ;  /* 0x0000002c2908723e */ /* 0x004fc800000010ff */
[----:B------:R-:W-:Y:S02]  /*b390*/  LOP3.LUT R5, R5, R8, RZ, 0xc0, !PT ;  /* 0x0000000805057212 */ /* 0x000fe400078ec0ff */
[----:B---3--:R-:W-:-:S04]  /*b3a0*/  F2FP.BF16.F32.PACK_AB R4, R43, R45 ;  /* 0x0000002d2b04723e */ /* 0x008fc800000010ff */
[----:B------:R-:W-:Y:S01]  /*b3b0*/  LOP3.LUT R7, R7, R4, RZ, 0xc0, !PT ;  /* 0x0000000407077212 */ /* 0x000fe200078ec0ff */
[----:B------:R-:W-:-:S04]  /*b3c0*/  FFMA.FTZ R4, R240, UR10, -R13 ;  /* 0x0000000af0047c23 */ /* 0x000fc8000801080d */
[----:B------:R1:W-:Y:S02]  /*b3d0*/  MUFU.EX2 R77, R4 ;  /* 0x00000004004d7308 */ /* 0x0003e40000000800 */
[----:B-1----:R-:W-:Y:S01]  /*b3e0*/  LOP3.LUT R4, R2, R3, RZ, 0xc0, !PT ;  /* 0x0000000302047212 */ /* 0x002fe200078ec0ff */
[----:B------:R-:W-:Y:S01]  /*b3f0*/  FFMA.FTZ R3, R246, UR10, -R13 ;  /* 0x0000000af6037c23 */ /* 0x000fe2000801080d */
[----:B------:R-:W-:Y:S01]  /*b400*/  LOP3.LUT R2, R11, UR12, R16, 0x96, !PT ;  /* 0x0000000c0b027c12 */ /* 0x000fe2000f8e9610 */
[--C-:B------:R-:W-:Y:S01]  /*b410*/  FFMA.FTZ R11, R235, UR10, -R14.reuse ;  /* 0x0000000aeb0b7c23 */ /* 0x100fe2000801080e */
[----:B------:R-:W-:Y:S02]  /*b420*/  FFMA.FTZ R13, R236, UR10, -R14 ;  /* 0x0000000aec0d7c23 */ /* 0x000fe4000801080e */
[----:B------:R1:W-:Y:S01]  /*b430*/  MUFU.EX2 R40, R3 ;  /* 0x0000000300287308 */ /* 0x0003e20000000800 */
[----:B------:R-:W-:Y:S01]  /*b440*/  IMAD.WIDE.U32 R8, R2, -0x2daee0ad, RZ ;  /* 0xd2511f5302087825 */ /* 0x000fe200078e00ff */
[C---:B------:R-:W-:Y:S06]  /*b450*/  HMMA.16816.F32.BF16 R84, R4.reuse, R28, R84 ;  /* 0x0000001c0454723c */ /* 0x040fec0000041854 */
[----:B------:R2:W-:Y:S01]  /*b460*/  MUFU.EX2 R28, R11 ;  /* 0x0000000b001c7308 */ /* 0x0005e20000000800 */
[C---:B------:R-:W-:Y:S06]  /*b470*/  HMMA.16816.F32.BF16 R100, R4.reuse, R24, R100 ;  /* 0x000000180464723c */ /* 0x040fec0000041864 */
[----:B------:R-:W-:Y:S01]  /*b480*/  HMMA.16816.F32.BF16 R116, R4, R32, R116 ;  /* 0x000000200474723c */ /* 0x000fe20000041874 */
[----:B------:R3:W5:Y:S01]  /*b490*/  MUFU.EX2 R23, R13 ;  /* 0x0000000d00177308 */ /* 0x0007620000000800 */
[----:B-1----:R-:W-:Y:S01]  /*b4a0*/  IMAD.WIDE.U32 R2, R10, -0x2daee0ad, RZ ;  /* 0xd2511f530a027825 */ /* 0x002fe200078e00ff */
[----:B------:R-:W-:-:S03]  /*b4b0*/  LOP3.LUT R10, R9, UR23, R18, 0x96, !PT ;  /* 0x00000017090a7c12 */ /* 0x000fc6000f8e9612 */
[C---:B------:R-:W-:Y:S01]  /*b4c0*/  HMMA.16816.F32.BF16 R132, R4.reuse, R36, R132 ;  /* 0x000000240484723c */ /* 0x040fe20000041884 */
[C---:B------:R-:W-:Y:S02]  /*b4d0*/  LOP3.LUT R16, R2.reuse, 0xff, RZ, 0xc0, !PT ;  /* 0x000000ff02107812 */ /* 0x040fe400078ec0ff */
[----:B------:R-:W-:Y:S02]  /*b4e0*/  SHF.R.U32.HI R15, RZ, 0x10, R2 ;  /* 0x00000010ff0f7819 */ /* 0x000fe40000011602 */
[----:B--2---:R-:W-:Y:S01]  /*b4f0*/  LOP3.LUT R11, R2, 0xffff, RZ, 0xc0, !PT ;  /* 0x0000ffff020b7812 */ /* 0x004fe200078ec0ff */
[C---:B------:R-:W-:Y:S01]  /*b500*/  HMMA.16816.F32.BF16 R56, R4.reuse, R30, R56 ;  /* 0x0000001e0438723c */ /* 0x040fe20000041838 */
[----:B------:R-:W-:Y:S02]  /*b510*/  LOP3.LUT R3, R3, UR23, R42, 0x96, !PT ;  /* 0x0000001703037c12 */ /* 0x000fe4000f8e962a */
[----:B------:R-:W-:Y:S01]  /*b520*/  SHF.R.U32.HI R17, RZ, 0x18, R2 ;  /* 0x00000018ff117819 */ /* 0x000fe20000011602 */
[--C-:B------:R-:W-:Y:S01]  /*b530*/  FFMA.FTZ R2, R239, UR10, -R14.reuse ;  /* 0x0000000aef027c23 */ /* 0x100fe2000801080e */
[----:B------:R-:W-:Y:S01]  /*b540*/  SHF.R.U32.HI R11, RZ, 0x8, R11 ;  /* 0x00000008ff0b7819 */ /* 0x000fe2000001160b */
[----:B------:R-:W-:Y:S01]  /*b550*/  FFMA.FTZ R14, R247, UR10, -R14 ;  /* 0x0000000af70e7c23 */ /* 0x000fe2000801080e */
[C---:B---3--:R-:W-:Y:S01]  /*b560*/  LOP3.LUT R13, R3.reuse, 0xffff, RZ, 0xc0, !PT ;  /* 0x0000ffff030d7812 */ /* 0x048fe200078ec0ff */
[----:B------:R1:W-:Y:S01]  /*b570*/  MUFU.EX2 R22, R2 ;  /* 0x0000000200167308 */ /* 0x0003e20000000800 */
[----:B------:R-:W-:Y:S01]  /*b580*/  PRMT R16, R16, 0x5410, R11 ;  /* 0x0000541010107816 */ /* 0x000fe2000000000b */
[----:B------:R-:W-:Y:S01]  /*b590*/  HMMA.16816.F32.BF16 R24, R4, R26, R60 ;  /* 0x0000001a0418723c */ /* 0x000fe2000004183c */
[----:B------:R-:W-:-:S02]  /*b5a0*/  LOP3.LUT R11, R3, 0xff, RZ, 0xc0, !PT ;  /* 0x000000ff030b7812 */ /* 0x000fc400078ec0ff */
[----:B------:R-:W-:-:S03]  /*b5b0*/  SHF.R.U32.HI R13, RZ, 0x8, R13 ;  /* 0x00000008ff0d7819 */ /* 0x000fc6000001160d */
[----:B------:R2:W3:Y:S01]  /*b5c0*/  MUFU.EX2 R21, R14 ;  /* 0x0000000e00157308 */ /* 0x0004e20000000800 */
[C---:B------:R-:W-:Y:S01]  /*b5d0*/  HMMA.16816.F32.BF16 R32, R4.reuse, R34, R120 ;  /* 0x000000220420723c */ /* 0x040fe20000041878 */
[----:B------:R-:W3:Y:S05]  /*b5e0*/  LDSM.16.MT88.4 R120, [R190+0x7800] ;  /* 0x00780000be78783b */ /* 0x000eea0000004200 */
[----:B------:R-:W-:Y:S01]  /*b5f0*/  HMMA.16816.F32.BF16 R36, R4, R38, R140 ;  /* 0x000000260424723c */ /* 0x000fe2000004188c */
[----:B-1----:R-:W-:-:S04]  /*b600*/  LOP3.LUT R2, R15, 0xff, RZ, 0xc0, !PT ;  /* 0x000000ff0f027812 */ /* 0x002fc800078ec0ff */
[----:B------:R-:W-:Y:S02]  /*b610*/  PRMT R15, R2, 0x5410, R17 ;  /* 0x00005410020f7816 */ /* 0x000fe40000000011 */
[----:B------:R-:W-:Y:S01]  /*b620*/  FFMA.FTZ R5, R219, UR10, -R0 ;  /* 0x0000000adb057c23 */ /* 0x000fe20008010800 */
[----:B------:R-:W-:Y:S02]  /*b630*/  PRMT R2, R11, 0x5410, R13 ;  /* 0x000054100b027816 */ /* 0x000fe4000000000d */
[--C-:B------:R-:W-:Y:S01]  /*b640*/  SHF.R.U32.HI R11, RZ, 0x10, R3.reuse ;  /* 0x00000010ff0b7819 */ /* 0x100fe20000011603 */
[--C-:B--2---:R-:W-:Y:S01]  /*b650*/  FFMA.FTZ R14, R95, UR10, -R12.reuse ;  /* 0x0000000a5f0e7c23 */ /* 0x104fe2000801080c */
[----:B------:R-:W-:Y:S01]  /*b660*/  SHF.R.U32.HI R13, RZ, 0x18, R3 ;  /* 0x00000018ff0d7819 */ /* 0x000fe20000011603 */
[----:B------:R-:W-:Y:S01]  /*b670*/  FFMA.FTZ R12, R158, UR10, -R12 ;  /* 0x0000000a9e0c7c23 */ /* 0x000fe2000801080c */
[----:B------:R-:W-:Y:S01]  /*b680*/  LOP3.LUT R11, R11, 0xff, RZ, 0xc0, !PT ;  /* 0x000000ff0b0b7812 */ /* 0x000fe200078ec0ff */
[----:B------:R1:W-:Y:S01]  /*b690*/  MUFU.EX2 R20, R14 ;  /* 0x0000000e00147308 */ /* 0x0003e20000000800 */
[----:B------:R-:W-:-:S02]  /*b6a0*/  HSET2.LE.AND R2, R2, R251, PT ;  /* 0x000000fb02027233 */ /* 0x000fc40003803000 */
[----:B----4-:R-:W-:Y:S02]  /*b6b0*/  F2FP.BF16.F32.PACK_AB R3, R78, R79 ;  /* 0x0000004f4e03723e */ /* 0x010fe400000010ff */
[----:B------:R-:W-:Y:S02]  /*b6c0*/  LOP3.LUT R4, R8, 0xffff, RZ, 0xc0, !PT ;  /* 0x0000ffff08047812 */ /* 0x000fe400078ec0ff */
[----:B------:R-:W-:Y:S01]  /*b6d0*/  LOP3.LUT R136, R2, R3, RZ, 0xc0, !PT ;  /* 0x0000000302887212 */ /* 0x000fe200078ec0ff */
[----:B------:R2:W-:Y:S01]  /*b6e0*/  MUFU.EX2 R19, R12 ;  /* 0x0000000c00137308 */ /* 0x0005e20000000800 */
[----:B-----5:R-:W-:Y:S02]  /*b6f0*/  F2FP.BF16.F32.PACK_AB R3, R23, R28 ;  /* 0x0000001c1703723e */ /* 0x020fe400000010ff */
[----:B------:R-:W-:Y:S02]  /*b700*/  SHF.R.U32.HI R9, RZ, 0x18, R8 ;  /* 0x00000018ff097819 */ /* 0x000fe40000011608 */
[----:B------:R-:W-:-:S02]  /*b710*/  LOP3.LUT R7, R10, 0xff, RZ, 0xc0, !PT ;  /* 0x000000ff0a077812 */ /* 0x000fc400078ec0ff */
[----:B-1----:R-:W-:Y:S02]  /*b720*/  PRMT R14, R11, 0x5410, R13 ;  /* 0x000054100b0e7816 */ /* 0x002fe4000000000d */
[--C-:B------:R-:W-:Y:S02]  /*b730*/  HSET2.LE.AND R11, R16, R251.reuse, PT ;  /* 0x000000fb100b7233 */ /* 0x100fe40003803000 */
[--C-:B------:R-:W-:Y:S01]  /*b740*/  HSET2.LE.AND R13, R15, R251.reuse, PT ;  /* 0x000000fb0f0d7233 */ /* 0x100fe20003803000 */
[----:B------:R-:W-:Y:S01]  /*b750*/  FFMA.FTZ R15, R159, UR10, -R0 ;  /* 0x0000000a9f0f7c23 */ /* 0x000fe20008010800 */
[----:B------:R-:W-:Y:S02]  /*b760*/  HSET2.LE.AND R2, R14, R251, PT ;  /* 0x000000fb0e027233 */ /* 0x000fe40003803000 */
[----:B--2---:R-:W-:Y:S01]  /*b770*/  F2FP.BF16.F32.PACK_AB R12, R40, R77 ;  /* 0x0000004d280c723e */ /* 0x004fe200000010ff */
[----:B------:R1:W-:Y:S01]  /*b780*/  MUFU.EX2 R18, R15 ;  /* 0x0000000f00127308 */ /* 0x0003e20000000800 */
[----:B---3--:R-:W-:-:S02]  /*b790*/  F2FP.BF16.F32.PACK_AB R14, R21, R22 ;  /* 0x00000016150e723e */ /* 0x008fc400000010ff */
[----:B------:R-:W-:Y:S01]  /*b7a0*/  LOP3.LUT R137, R2, R3, RZ, 0xc0, !PT ;  /* 0x0000000302897212 */ /* 0x000fe200078ec0ff */
[----:B------:R-:W-:Y:S01]  /*b7b0*/  FFMA.FTZ R2, R160, UR10, -R0 ;  /* 0x0000000aa0027c23 */ /* 0x000fe20008010800 */
[----:B------:R-:W-:Y:S02]  /*b7c0*/  LOP3.LUT R138, R11, R12, RZ, 0xc0, !PT ;  /* 0x0000000c0b8a7212 */ /* 0x000fe400078ec0ff */
[----:B------:R-:W-:Y:S01]  /*b7d0*/  SHF.R.U32.HI R3, RZ, 0x10, R8 ;  /* 0x00000010ff037819 */ /* 0x000fe20000011608 */
[----:B------:R2:W-:Y:S01]  /*b7e0*/  MUFU.EX2 R17, R2 ;  /* 0x0000000200117308 */ /* 0x0005e20000000800 */
[----:B------:R-:W-:Y:S02]  /*b7f0*/  LOP3.LUT R11, R8, 0xff, RZ, 0xc0, !PT ;  /* 0x000000ff080b7812 */ /* 0x000fe400078ec0ff */
[----:B------:R-:W-:Y:S02]  /*b800*/  SHF.R.U32.HI R8, RZ, 0x8, R4 ;  /* 0x00000008ff087819 */ /* 0x000fe40000011604 */
[----:B------:R-:W-:-:S02]  /*b810*/  SHF.R.U32.HI R4, RZ, 0x18, R10 ;  /* 0x00000018ff047819 */ /* 0x000fc4000001160a */
[----:B------:R-:W-:Y:S02]  /*b820*/  LOP3.LUT R6, R3, 0xff, RZ, 0xc0, !PT ;  /* 0x000000ff03067812 */ /* 0x000fe400078ec0ff */
[----:B------:R-:W-:Y:S02]  /*b830*/  LOP3.LUT R139, R13, R14, RZ, 0xc0, !PT ;  /* 0x0000000e0d8b7212 */ /* 0x000fe400078ec0ff */
[----:B------:R-:W-:Y:S01]  /*b840*/  PRMT R6, R6, 0x5410, R9 ;  /* 0x0000541006067816 */ /* 0x000fe20000000009 */
[----:B-1----:R-:W1:Y:S04]  /*b850*/  LDSM.16.MT88.4 R12, [R191+0x7800] ;  /* 0x00780000bf0c783b */ /* 0x002e680000004200 */
[----:B------:R-:W-:Y:S01]  /*b860*/  HMMA.16816.F32.BF16 R80, R136, R88, R52 ;  /* 0x000000588850723c */ /* 0x000fe20000041834 */
[----:B--2---:R-:W-:Y:S01]  /*b870*/  FFMA.FTZ R2, R179, UR10, -R0 ;  /* 0x0000000ab3027c23 */ /* 0x004fe20008010800 */
[----:B------:R-:W-:-:S03]  /*b880*/  SHF.R.U32.HI R0, RZ, 0x10, R10 ;  /* 0x00000010ff007819 */ /* 0x000fc6000001160a */
[----:B------:R2:W3:Y:S01]  /*b890*/  MUFU.EX2 R16, R2 ;  /* 0x0000000200107308 */ /* 0x0004e20000000800 */
[C---:B------:R-:W-:Y:S06]  /*b8a0*/  HMMA.16816.F32.BF16 R92, R136.reuse, R90, R64 ;  /* 0x0000005a885c723c */ /* 0x040fec0000041840 */
[C---:B------:R-:W-:Y:S06]  /*b8b0*/  HMMA.16816.F32.BF16 R96, R136.reuse, R104, R72 ;  /* 0x000000688860723c */ /* 0x040fec0000041848 */
[----:B------:R-:W-:Y:S01]  /*b8c0*/  HMMA.16816.F32.BF16 R108, R136, R106, R108 ;  /* 0x0000006a886c723c */ /* 0x000fe2000004186c */
[----:B------:R-:W-:-:S02]  /*b8d0*/  IMAD.MOV.U32 R72, RZ, RZ, R215 ;  /* 0x000000ffff487224 */ /* 0x000fc400078e00d7 */
[----:B------:R-:W-:Y:S01]  /*b8e0*/  IMAD.MOV.U32 R73, RZ, RZ, R232 ;  /* 0x000000ffff497224 */ /* 0x000fe200078e00e8 */
[----:B--2---:R-:W-:Y:S02]  /*b8f0*/  LOP3.LUT R2, R10, 0xffff, RZ, 0xc0, !PT ;  /* 0x0000ffff0a027812 */ /* 0x004fe400078ec0ff */
[----:B------:R2:W4:Y:S01]  /*b900*/  MUFU.EX2 R10, R5 ;  /* 0x00000005000a7308 */ /* 0x0005220000000800 */
[C---:B------:R-:W-:Y:S01]  /*b910*/  HMMA.16816.F32.BF16 R112, R136.reuse, R120, R112 ;  /* 0x000000788870723c */ /* 0x040fe20000041870 */
[----:B------:R-:W-:Y:S02]  /*b920*/  SHF.R.U32.HI R3, RZ, 0x8, R2 ;  /* 0x00000008ff037819 */ /* 0x000fe40000011602 */
[----:B------:R-:W-:Y:S02]  /*b930*/  LOP3.LUT R2, R0, 0xff, RZ, 0xc0, !PT ;  /* 0x000000ff00027812 */ /* 0x000fe400078ec0ff */
[----:B------:R-:W-:Y:S01]  /*b940*/  PRMT R0, R11, 0x5410, R8 ;  /* 0x000054100b007816 */ /* 0x000fe20000000008 */
[----:B------:R-:W-:Y:S01]  /*b950*/  HMMA.16816.F32.BF16 R124, R136, R122, R124 ;  /* 0x0000007a887c723c */ /* 0x000fe2000004187c */
[----:B------:R-:W-:-:S02]  /*b960*/  PRMT R2, R2, 0x5410, R4 ;  /* 0x0000541002027816 */ /* 0x000fc40000000004 */
[----:B---3--:R-:W-:Y:S02]  /*b970*/  F2FP.BF16.F32.PACK_AB R4, R16, R17 ;  /* 0x000000111004723e */ /* 0x008fe400000010ff */
[--C-:B------:R-:W-:Y:S01]  /*b980*/  HSET2.LE.AND R0, R0, R251.reuse, PT ;  /* 0x000000fb00007233 */ /* 0x100fe20003803000 */
[----:B-1----:R-:W-:Y:S01]  /*b990*/  HMMA.16816.F32.BF16 R128, R136, R12, R128 ;  /* 0x0000000c8880723c */ /* 0x002fe20000041880 */
[----:B--2---:R-:W-:Y:S02]  /*b9a0*/  PRMT R5, R7, 0x5410, R3 ;  /* 0x0000541007057816 */ /* 0x004fe40000000003 */
[----:B------:R-:W-:-:S03]  /*b9b0*/  HSET2.LE.AND R7, R2, R251, PT ;  /* 0x000000fb02077233 */ /* 0x000fc60003803000 */
[----:B------:R-:W-:Y:S01]  /*b9c0*/  HMMA.16816.F32.BF16 R136, R136, R14, R144 ;  /* 0x0000000e8888723c */ /* 0x000fe20000041890 */
[----:B------:R-:W-:Y:S02]  /*b9d0*/  F2FP.BF16.F32.PACK_AB R2, R19, R20 ;  /* 0x000000141302723e */ /* 0x000fe400000010ff */
[--C-:B------:R-:W-:Y:S02]  /*b9e0*/  HSET2.LE.AND R3, R6, R251.reuse, PT ;  /* 0x000000fb06037233 */ /* 0x100fe40003803000 */
[----:B------:R-:W-:Y:S01]  /*b9f0*/  LOP3.LUT R142, R0, R2, RZ, 0xc0, !PT ;  /* 0x00000002008e7212 */ /* 0x000fe200078ec0ff */
[----:B------:R-:W-:Y:S01]  /*ba00*/  FFMA.FTZ R2, R224, R48, R167 ;  /* 0x00000030e0027223 */ /* 0x000fe200000100a7 */
[----:B----4-:R-:W-:Y:S02]  /*ba10*/  F2FP.BF16.F32.PACK_AB R0, R10, R18 ;  /* 0x000000120a00723e */ /* 0x010fe400000010ff */
[----:B------:R-:W-:Y:S01]  /*ba20*/  HSET2.LE.AND R5, R5, R251, PT ;  /* 0x000000fb05057233 */ /* 0x000fe20003803000 */
[----:B------:R-:W-:Y:S01]  /*ba30*/  FADD.FTZ R2, R164, R2 ;  /* 0x00000002a4027221 */ /* 0x000fe20000010000 */
[----:B------:R-:W-:Y:S01]  /*ba40*/  LOP3.LUT R141, R7, R0, RZ, 0xc0, !PT ;  /* 0x00000000078d7212 */ /* 0x000fe200078ec0ff */
[----:B------:R-:W-:Y:S01]  /*ba50*/  FFMA.FTZ R0, R225, R47, R161 ;  /* 0x0000002fe1007223 */ /* 0x000fe200000100a1 */
[----:B------:R-:W-:Y:S01]  /*ba60*/  LOP3.LUT R143, R3, R4, RZ, 0xc0, !PT ;  /* 0x00000004038f7212 */ /* 0x000fe200078ec0ff */
[----:B------:R-:W-:Y:S01]  /*ba70*/  FFMA.FTZ R4, R227, R71, R226 ;  /* 0x00000047e3047223 */ /* 0x000fe200000100e2 */
[----:B------:R-:W-:Y:S01]  /*ba80*/  F2FP.BF16.F32.PACK_AB R6, R46, R49 ;  /* 0x000000312e06723e */ /* 0x000fe200000010ff */
[----:B------:R-:W-:Y:S01]  /*ba90*/  FFMA.FTZ R3, R217, R70, R218 ;  /* 0x00000046d9037223 */ /* 0x000fe200000100da */
        /* <DEDUP_REMOVED lines=62> */
[----:B------:R-:W-:-:S02]  /*be80*/  IMAD.MOV.U32 R70, RZ, RZ, R233 ;  /* 0x000000ffff467224 */ /* 0x000fc400078e00e9 */
[----:B------:R-:W-:Y:S01]  /*be90*/  IMAD.MOV.U32 R71, RZ, RZ, R234 ;  /* 0x000000ffff477224 */ /* 0x000fe200078e00ea */
        /* <DEDUP_REMOVED lines=12> */
[----:B------:R-:W2:Y:S04]  /*bf60*/  LDL.64 R186, [R1+0x18] ;  /* 0x0000180001ba7983 */ /* 0x000ea80000100a00 */
[----:B------:R-:W3:Y:S01]  /*bf70*/  LDL.64 R184, [R1+0x10] ;  /* 0x0000100001b87983 */ /* 0x000ee20000100a00 */
[----:B------:R-:W-:Y:S01]  /*bf80*/  VIADD R212, R248, 0xfffffffd ;  /* 0xfffffffdf8d47836 */ /* 0x000fe20000000000 */
[----:B------:R-:W-:-:S04]  /*bf90*/  DEPBAR.LE SB0, 0x0 ;  /* 0x000080000000791a */ /* 0x000fc80000000000 */
[----:B------:R-:W-:Y:S01]  /*bfa0*/  SHF.R.S32.HI R0, RZ, 0x1f, R212 ;  /* 0x0000001fff007819 */ /* 0x000fe200000114d4 */
[-C--:B------:R-:W-:Y:S01]  /*bfb0*/  IMAD.WIDE.U32 R2, R212, R244.reuse, RZ ;  /* 0x000000f4d4027225 */ /* 0x080fe200078e00ff */
[----:B------:R-:W1:Y:S03]  /*bfc0*/  S2R R237, SR_TID.X ;  /* 0x0000000000ed7919 */ /* 0x000e660000002100 */
[----:B------:R-:W-:-:S04]  /*bfd0*/  IMAD R0, R0, R244, RZ ;  /* 0x000000f400007224 */ /* 0x000fc800078e02ff */
[----:B------:R-:W-:-:S04]  /*bfe0*/  IMAD R4, R212, R245, R0 ;  /* 0x000000f5d4047224 */ /* 0x000fc800078e0200 */
[----:B------:R-:W-:Y:S02]  /*bff0*/  IMAD.IADD R4, R3, 0x1, R4 ;  /* 0x0000000103047824 */ /* 0x000fe400078e0204 */
[----:B-1----:R-:W-:-:S05]  /*c000*/  IMAD.SHL.U32 R237, R237, 0x2, RZ ;  /* 0x00000002eded7824 */ /* 0x002fca00078e00ff */
[----:B------:R-:W-:Y:S01]  /*c010*/  LOP3.LUT R237, R237, 0x6, RZ, 0xc0, !PT ;  /* 0x00000006eded7812 */ /* 0x000fe200078ec0ff */
[----:B------:R-:W-:Y:S01]  /*c020*/  BAR.SYNC.DEFER_BLOCKING 0x0 ;  /* 0x0000000000007b1d */ /* 0x000fe20000010000 */
[----:B--2---:R-:W-:-:S04]  /*c030*/  LEA R0, P0, R2, R186, 0x6 ;  /* 0x000000ba02007211 */ /* 0x004fc800078030ff */
[----:B------:R-:W-:Y:S02]  /*c040*/  LEA R6, P1, R0, UR8, 0x1 ;  /* 0x0000000800067c11 */ /* 0x000fe4000f8208ff */
[----:B---3--:R-:W-:Y:S02]  /*c050*/  LEA.HI.X R2, R2, R185, R4, 0x6, P0 ;  /* 0x000000b902027211 */ /* 0x008fe400000f3404 */
[-C--:B------:R-:W-:Y:S02]  /*c060*/  IADD3 R4, P0, R6, R211.reuse, RZ ;  /* 0x000000d306047210 */ /* 0x080fe40007f1e0ff */
[----:B------:R-:W-:Y:S01]  /*c070*/  LEA.HI.X R7, R0, UR9, R2, 0x1, P1 ;  /* 0x0000000900077c11 */ /* 0x000fe200088f0c02 */
[----:B------:R-:W-:Y:S01]  /*c080*/  VIADD R0, R248, 0xfffffffd ;  /* 0xfffffffdf8007836 */ /* 0x000fe20000000000 */
[----:B------:R-:W-:-:S03]  /*c090*/  IADD3 R2, P1, R4, R211, RZ ;  /* 0x000000d304027210 */ /* 0x000fc60007f3e0ff */
[--C-:B------:R-:W-:Y:S01]  /*c0a0*/  IMAD.X R5, R7, 0x1, R213.reuse, P0 ;  /* 0x0000000107057824 */ /* 0x100fe200000e06d5 */
[----:B------:R-:W-:Y:S01]  /*c0b0*/  IADD3 R8, P0, R2, R211, RZ ;  /* 0x000000d302087210 */ /* 0x000fe20007f1e0ff */
[----:B------:R-:W-:Y:S01]  /*c0c0*/  @!PT LDS RZ, [RZ] ;  /* 0x00000000fffff984 */ /* 0x000fe20000000800 */
[----:B------:R-:W-:Y:S01]  /*c0d0*/  @!PT LDS RZ, [RZ] ;  /* 0x00000000fffff984 */ /* 0x000fe20000000800 */
[----:B------:R-:W-:Y:S01]  /*c0e0*/  @!PT LDS RZ, [RZ] ;  /* 0x00000000fffff984 */ /* 0x000fe20000000800 */
[----:B------:R-:W-:Y:S02]  /*c0f0*/  LDGSTS.E.BYPASS.LTC128B.128 [R214+0x6000], desc[UR24][R6.64] ;  /* 0x0600000006d67fae */ /* 0x000fe4000b901d58 */
[--C-:B------:R-:W-:Y:S02]  /*c100*/  IMAD.X R3, R5, 0x1, R213.reuse, P1 ;  /* 0x0000000105037824 */ /* 0x100fe400008e06d5 */
[----:B------:R1:W-:Y:S02]  /*c110*/  LDGSTS.E.BYPASS.LTC128B.128 [R214+0x6800], desc[UR24][R4.64] ;  /* 0x0680000004d67fae */ /* 0x0003e4000b901d58 */
[----:B------:R-:W-:Y:S01]  /*c120*/  IMAD.X R9, R3, 0x1, R213, P0 ;  /* 0x0000000103097824 */ /* 0x000fe200000e06d5 */
[----:B------:R-:W-:Y:S01]  /*c130*/  ISETP.GT.AND P0, PT, R0, UR22, PT ;  /* 0x0000001600007c0c */ /* 0x000fe2000bf04270 */
[----:B------:R-:W-:Y:S04]  /*c140*/  LDGSTS.E.BYPASS.LTC128B.128 [R214+0x7000], desc[UR24][R2.64] ;  /* 0x0700000002d67fae */ /* 0x000fe8000b901d58 */
[----:B------:R2:W-:Y:S04]  /*c150*/  LDGSTS.E.BYPASS.LTC128B.128 [R214+0x7800], desc[UR24][R8.64] ;  /* 0x0780000008d67fae */ /* 0x0005e8000b901d58 */
[----:B------:R-:W-:Y:S04]  /*c160*/  LDSM.16.M88.4 R24, [R188+0x4000] ;  /* 0x00400000bc18783b */ /* 0x000fe80000000200 */
[----:B------:R-:W-:Y:S04]  /*c170*/  LDSM.16.M88.4 R20, [R188+0x4800] ;  /* 0x00480000bc14783b */ /* 0x000fe80000000200 */
[----:B------:R-:W-:Y:S04]  /*c180*/  LDSM.16.M88.4 R16, [R188+0x5000] ;  /* 0x00500000bc10783b */ /* 0x000fe80000000200 */
[----:B------:R-:W-:Y:S04]  /*c190*/  LDSM.16.M88.4 R28, [R188+0x5800] ;  /* 0x00580000bc1c783b */ /* 0x000fe80000000200 */
[----:B-1----:R-:W1:Y:S04]  /*c1a0*/  LDSM.16.M88.4 R4, [R195+0x2000] ;  /* 0x00200000c304783b */ /* 0x002e680000000200 */
[----:B------:R-:W3:Y:S04]  /*c1b0*/  LDSM.16.M88.4 R12, [R195] ;  /* 0x00000000c30c783b */ /* 0x000ee80000000200 */
[----:B------:R-:W-:Y:S04]  /*c1c0*/  LDSM.16.M88.4 R56, [R194+0x4000] ;  /* 0x00400000c238783b */ /* 0x000fe80000000200 */
[----:B--2---:R-:W2:Y:S04]  /*c1d0*/  LDSM.16.M88.4 R8, [R198+0x2000] ;  /* 0x00200000c608783b */ /* 0x004ea80000000200 */
[----:B------:R-:W4:Y:S04]  /*c1e0*/  LDSM.16.M88.4 R52, [R194+0x4800] ;  /* 0x00480000c234783b */ /* 0x000f280000000200 */
[----:B------:R-:W5:Y:S04]  /*c1f0*/  LDSM.16.M88.4 R48, [R194+0x5000] ;  /* 0x00500000c230783b */ /* 0x000f680000000200 */
[----:B------:R-:W-:Y:S04]  /*c200*/  LDSM.16.M88.4 R40, [R194+0x5800] ;  /* 0x00580000c228783b */ /* 0x000fe80000000200 */
[----:B------:R-:W0:Y:S01]  /*c210*/  LDGDEPBAR ;  /* 0x00000000000079af */ /* 0x000e220000000000 */
[C---:B-1----:R-:W-:Y:S06]  /*c220*/  HMMA.16816.F32.BF16 R32, R4.reuse, R24, RZ ;  /* 0x000000180420723c */ /* 0x042fec00000418ff */
[C---:B------:R-:W-:Y:S06]  /*c230*/  HMMA.16816.F32.BF16 R76, R4.reuse, R26, RZ ;  /* 0x0000001a044c723c */ /* 0x040fec00000418ff */
[C---:B------:R-:W-:Y:S06]  /*c240*/  HMMA.16816.F32.BF16 R36, R4.reuse, R20, RZ ;  /* 0x000000140424723c */ /* 0x040fec00000418ff */
[C---:B------:R-:W-:Y:S06]  /*c250*/  HMMA.16816.F32.BF16 R44, R4.reuse, R16, RZ ;  /* 0x00000010042c723c */ /* 0x040fec00000418ff */
[C---:B------:R-:W-:Y:S06]  /*c260*/  HMMA.16816.F32.BF16 R64, R4.reuse, R28, RZ ;  /* 0x0000001c0440723c */ /* 0x040fec00000418ff */
[C---:B------:R-:W-:Y:S06]  /*c270*/  HMMA.16816.F32.BF16 R72, R4.reuse, R22, RZ ;  /* 0x000000160448723c */ /* 0x040fec00000418ff */
[C---:B------:R-:W-:Y:S06]  /*c280*/  HMMA.16816.F32.BF16 R68, R4.reuse, R18, RZ ;  /* 0x000000120444723c */ /* 0x040fec00000418ff */
[----:B------:R-:W-:Y:S01]  /*c290*/  HMMA.16816.F32.BF16 R60, R4, R30, RZ ;  /* 0x0000001e043c723c */ /* 0x000fe200000418ff */
[----:B------:R-:W1:Y:S05]  /*c2a0*/  LDSM.16.M88.4 R4, [R198] ;  /* 0x00000000c604783b */ /* 0x000e6a0000000200 */
[C---:B---3--:R-:W-:Y:S06]  /*c2b0*/  HMMA.16816.F32.BF16 R164, R12.reuse, R24, RZ ;  /* 0x000000180ca4723c */ /* 0x048fec00000418ff */
[C---:B------:R-:W-:Y:S06]  /*c2c0*/  HMMA.16816.F32.BF16 R148, R12.reuse, R20, RZ ;  /* 0x000000140c94723c */ /* 0x040fec00000418ff */
[C---:B------:R-:W-:Y:S06]  /*c2d0*/  HMMA.16816.F32.BF16 R160, R12.reuse, R22, RZ ;  /* 0x000000160ca0723c */ /* 0x040fec00000418ff */
[C---:B------:R-:W-:Y:S01]  /*c2e0*/  HMMA.16816.F32.BF16 R216, R12.reuse, R26, RZ ;  /* 0x0000001a0cd8723c */ /* 0x040fe200000418ff */
[----:B------:R-:W-:Y:S05]  /*c2f0*/  LDSM.16.M88.4 R24, [R199] ;  /* 0x00000000c718783b */ /* 0x000fea0000000200 */
[C---:B------:R-:W-:Y:S06]  /*c300*/  HMMA.16816.F32.BF16 R144, R12.reuse, R16, RZ ;  /* 0x000000100c90723c */ /* 0x040fec00000418ff */
[C---:B------:R-:W-:Y:S01]  /*c310*/  HMMA.16816.F32.BF16 R156, R12.reuse, R18, RZ ;  /* 0x000000120c9c723c */ /* 0x040fe200000418ff */
[----:B------:R-:W-:Y:S05]  /*c320*/  LDSM.16.M88.4 R16, [R196+0x2000] ;  /* 0x00200000c410783b */ /* 0x000fea0000000200 */
[C---:B------:R-:W-:Y:S06]  /*c330*/  HMMA.16816.F32.BF16 R20, R12.reuse, R28, RZ ;  /* 0x0000001c0c14723c */ /* 0x040fec00000418ff */
[----:B------:R-:W-:Y:S01]  /*c340*/  HMMA.16816.F32.BF16 R152, R12, R30, RZ ;  /* 0x0000001e0c98723c */ /* 0x000fe200000418ff */
[----:B------:R-:W3:Y:S05]  /*c350*/  LDSM.16.M88.4 R12, [R196] ;  /* 0x00000000c40c783b */ /* 0x000eea0000000200 */
[C---:B--2---:R-:W-:Y:S01]  /*c360*/  HMMA.16816.F32.BF16 R28, R8.reuse, R56, R32 ;  /* 0x00000038081c723c */ /* 0x044fe20000041820 */
[----:B------:R-:W2:Y:S05]  /*c370*/  LDSM.16.M88.4 R32, [R202] ;  /* 0x00000000ca20783b */ /* 0x000eaa0000000200 */
[C---:B----4-:R-:W-:Y:S01]  /*c380*/  HMMA.16816.F32.BF16 R180, R8.reuse, R52, R36 ;  /* 0x0000003408b4723c */ /* 0x050fe20000041824 */
[----:B------:R-:W4:Y:S05]  /*c390*/  LDSM.16.M88.4 R36, [R201] ;  /* 0x00000000c924783b */ /* 0x000f2a0000000200 */
[C---:B-----5:R-:W-:Y:S01]  /*c3a0*/  HMMA.16816.F32.BF16 R224, R8.reuse, R48, R44 ;  /* 0x0000003008e0723c */ /* 0x060fe2000004182c */
[----:B------:R-:W5:Y:S05]  /*c3b0*/  LDSM.16.M88.4 R44, [R200] ;  /* 0x00000000c82c783b */ /* 0x000f6a0000000200 */
[----:B------:R-:W-:Y:S06]  /*c3c0*/  HMMA.16816.F32.BF16 R172, R8, R50, R68 ;  /* 0x0000003208ac723c */ /* 0x000fec0000041844 */
[----:B-1----:R-:W-:Y:S06]  /*c3d0*/  HMMA.16816.F32.BF16 R68, R4, R56, R164 ;  /* 0x000000380444723c */ /* 0x002fec00000418a4 */
[C---:B------:R-:W-:Y:S06]  /*c3e0*/  HMMA.16816.F32.BF16 R184, R8.reuse, R58, R76 ;  /* 0x0000003a08b8723c */ /* 0x040fec000004184c */
[C---:B------:R-:W-:Y:S06]  /*c3f0*/  HMMA.16816.F32.BF16 R168, R8.reuse, R40, R64 ;  /* 0x0000002808a8723c */ /* 0x040fec0000041840 */
[C---:B------:R-:W-:Y:S06]  /*c400*/  HMMA.16816.F32.BF16 R176, R8.reuse, R54, R72 ;  /* 0x0000003608b0723c */ /* 0x040fec0000041848 */
[----:B------:R-:W-:Y:S01]  /*c410*/  HMMA.16816.F32.BF16 R76, R8, R42, R60 ;  /* 0x0000002a084c723c */ /* 0x000fe2000004183c */
[----:B------:R-:W-:Y:S05]  /*c420*/  LDSM.16.M88.4 R8, [R197] ;  /* 0x00000000c508783b */ /* 0x000fea0000000200 */
[C---:B------:R-:W-:Y:S01]  /*c430*/  HMMA.16816.F32.BF16 R228, R4.reuse, R40, R20 ;  /* 0x0000002804e4723c */ /* 0x040fe20000041814 */
[----:B------:R-:W1:Y:S05]  /*c440*/  LDSM.16.M88.4 R20, [R193] ;  /* 0x00000000c114783b */ /* 0x000e6a0000000200 */
[C---:B------:R-:W-:Y:S06]  /*c450*/  HMMA.16816.F32.BF16 R148, R4.reuse, R52, R148 ;  /* 0x000000340494723c */ /* 0x040fec0000041894 */
[C---:B------:R-:W-:Y:S06]  /*c460*/  HMMA.16816.F32.BF16 R60, R4.reuse, R54, R160 ;  /* 0x00000036043c723c */ /* 0x040fec00000418a0 */
[C---:B------:R-:W-:Y:S06]  /*c470*/  HMMA.16816.F32.BF16 R220, R4.reuse, R48, R144 ;  /* 0x0000003004dc723c */ /* 0x040fec0000041890 */
[C---:B------:R-:W-:Y:S06]  /*c480*/  HMMA.16816.F32.BF16 R56, R4.reuse, R58, R216 ;  /* 0x0000003a0438723c */ /* 0x040fec00000418d8 */
[C---:B------:R-:W-:Y:S06]  /*c490*/  HMMA.16816.F32.BF16 R64, R4.reuse, R50, R156 ;  /* 0x000000320440723c */ /* 0x040fec000004189c */
[----:B------:R-:W-:Y:S01]  /*c4a0*/  HMMA.16816.F32.BF16 R52, R4, R42, R152 ;  /* 0x0000002a0434723c */ /* 0x000fe20000041898 */
[----:B------:R-:W1:Y:S05]  /*c4b0*/  LDSM.16.M88.4 R4, [R197+0x2000] ;  /* 0x00200000c504783b */ /* 0x000e6a0000000200 */
[-C--:B---3--:R-:W-:Y:S06]  /*c4c0*/  HMMA.16816.F32.BF16 R40, R12, R24.reuse, R68 ;  /* 0x000000180c28723c */ /* 0x088fec0000041844 */
[C---:B------:R-:W-:Y:S01]  /*c4d0*/  HMMA.16816.F32.BF16 R48, R16.reuse, R24, R28 ;  /* 0x000000181030723c */ /* 0x040fe2000004181c */
[----:B------:R-:W3:Y:S05]  /*c4e0*/  LDSM.16.M88.4 R28, [R193+0x800] ;  /* 0x00080000c11c783b */ /* 0x000eea0000000200 */
[C---:B--2---:R-:W-:Y:S06]  /*c4f0*/  HMMA.16816.F32.BF16 R144, R16.reuse, R32, R180 ;  /* 0x000000201090723c */ /* 0x044fec00000418b4 */
[C---:B----4-:R-:W-:Y:S06]  /*c500*/  HMMA.16816.F32.BF16 R224, R16.reuse, R36, R224 ;  /* 0x0000002410e0723c */ /* 0x050fec00000418e0 */
[C---:B-----5:R-:W-:Y:S06]  /*c510*/  HMMA.16816.F32.BF16 R168, R16.reuse, R44, R168 ;  /* 0x0000002c10a8723c */ /* 0x060fec00000418a8 */
[C---:B------:R-:W-:Y:S06]  /*c520*/  HMMA.16816.F32.BF16 R72, R16.reuse, R26, R184 ;  /* 0x0000001a1048723c */ /* 0x040fec00000418b8 */
[C---:B------:R-:W-:Y:S06]  /*c530*/  HMMA.16816.F32.BF16 R152, R16.reuse, R34, R176 ;  /* 0x000000221098723c */ /* 0x040fec00000418b0 */
[C---:B------:R-:W-:Y:S06]  /*c540*/  HMMA.16816.F32.BF16 R172, R16.reuse, R38, R172 ;  /* 0x0000002610ac723c */ /* 0x040fec00000418ac */
[----:B------:R-:W-:Y:S01]  /*c550*/  HMMA.16816.F32.BF16 R164, R16, R46, R76 ;  /* 0x0000002e10a4723c */ /* 0x000fe2000004184c */
[----:B------:R-:W2:Y:S05]  /*c560*/  LDSM.16.M88.4 R16, [R193+0x1000] ;  /* 0x00100000c110783b */ /* 0x000eaa0000000200 */
[----:B------:R-:W-:Y:S01]  /*c570*/  HMMA.16816.F32.BF16 R56, R12, R26, R56 ;  /* 0x0000001a0c38723c */ /* 0x000fe20000041838 */
[----:B------:R-:W4:Y:S01]  /*c580*/  LDSM.16.M88.4 R24, [R193+0x1800] ;  /* 0x00180000c118783b */ /* 0x000f220000000200 */
[----:B------:R-:W-:-:S04]  /*c590*/  DEPBAR.LE SB0, 0x0 ;  /* 0x000080000000791a */ /* 0x000fc80000000000 */
[C---:B------:R-:W-:Y:S06]  /*c5a0*/  HMMA.16816.F32.BF16 R68, R12.reuse, R32, R148 ;  /* 0x000000200c44723c */ /* 0x040fec0000041894 */
[----:B------:R-:W-:Y:S06]  /*c5b0*/  HMMA.16816.F32.BF16 R60, R12, R34, R60 ;  /* 0x000000220c3c723c */ /* 0x000fec000004183c */
[----:B-1----:R-:W-:Y:S06]  /*c5c0*/  HMMA.16816.F32.BF16 R32, R8, R20, R40 ;  /* 0x000000140820723c */ /* 0x002fec0000041828 */
[C---:B------:R-:W-:Y:S06]  /*c5d0*/  HMMA.16816.F32.BF16 R148, R12.reuse, R36, R220 ;  /* 0x000000240c94723c */ /* 0x040fec00000418dc */
[C---:B------:R-:W-:Y:S06]  /*c5e0*/  HMMA.16816.F32.BF16 R76, R12.reuse, R38, R64 ;  /* 0x000000260c4c723c */ /* 0x040fec0000041840 */
[C---:B------:R-:W-:Y:S06]  /*c5f0*/  HMMA.16816.F32.BF16 R160, R12.reuse, R44, R228 ;  /* 0x0000002c0ca0723c */ /* 0x040fec00000418e4 */
[----:B------:R-:W-:Y:S06]  /*c600*/  HMMA.16816.F32.BF16 R156, R12, R46, R52 ;  /* 0x0000002e0c9c723c */ /* 0x000fec0000041834 */
[----:B------:R-:W-:Y:S01]  /*c610*/  HMMA.16816.F32.BF16 R36, R4, R20, R48 ;  /* 0x000000140424723c */ /* 0x000fe20000041830 */
[----:B------:R-:W-:-:S04]  /*c620*/  IMAD R12, R212, 0x40, R237 ;  /* 0x00000040d40c7824 */ /* 0x000fc800078e02ed */
[C---:B------:R-:W-:Y:S01]  /*c630*/  VIADD R0, R12.reuse, 0x1 ;  /* 0x000000010c007836 */ /* 0x040fe20000000000 */
[C---:B------:R-:W-:Y:S01]  /*c640*/  ISETP.GE.AND P1, PT, R12.reuse, R210, PT ;  /* 0x000000d20c00720c */ /* 0x040fe20003f26270 */
[-C--:B------:R-:W-:Y:S01]  /*c650*/  HMMA.16816.F32.BF16 R40, R4, R22.reuse, R72 ;  /* 0x000000160428723c */ /* 0x080fe20000041848 */
[C---:B------:R-:W-:Y:S01]  /*c660*/  ISETP.GE.AND P3, PT, R12.reuse, R208, PT ;  /* 0x000000d00c00720c */ /* 0x040fe20003f66270 */
[C---:B------:R-:W-:Y:S01]  /*c670*/  VIADD R2, R12.reuse, 0x9 ;  /* 0x000000090c027836 */ /* 0x040fe20000000000 */
[C---:B------:R-:W-:Y:S01]  /*c680*/  ISETP.LT.OR P1, PT, R12.reuse, R206, P1 ;  /* 0x000000ce0c00720c */ /* 0x040fe20000f21670 */
[C---:B------:R-:W-:Y:S01]  /*c690*/  VIADD R3, R12.reuse, 0x28 ;  /* 0x000000280c037836 */ /* 0x040fe20000000000 */
[----:B------:R-:W-:Y:S01]  /*c6a0*/  ISETP.LT.OR P3, PT, R12, R205, P3 ;  /* 0x000000cd0c00720c */ /* 0x000fe20001f61670 */
[----:B------:R-:W-:Y:S01]  /*c6b0*/  HMMA.16816.F32.BF16 R20, R8, R22, R56 ;  /* 0x000000160814723c */ /* 0x000fe20000041838 */
[C---:B------:R-:W-:Y:S02]  /*c6c0*/  ISETP.GE.AND P5, PT, R0.reuse, R210, PT ;  /* 0x000000d20000720c */ /* 0x040fe40003fa6270 */
[----:B------:R-:W-:-:S02]  /*c6d0*/  ISETP.GE.AND P6, PT, R0, R208, PT ;  /* 0x000000d00000720c */ /* 0x000fc40003fc6270 */
[----:B------:R-:W-:Y:S01]  /*c6e0*/  ISETP.GE.AND P2, PT, R12, R207, PT ;  /* 0x000000cf0c00720c */ /* 0x000fe20003f46270 */
[C---:B---3--:R-:W-:Y:S01]  /*c6f0*/  HMMA.16816.F32.BF16 R48, R4.reuse, R30, R152 ;  /* 0x0000001e0430723c */ /* 0x048fe20000041898 */
[C---:B------:R-:W-:Y:S02]  /*c700*/  ISETP.LT.OR P5, PT, R0.reuse, R206, P5 ;  /* 0x000000ce0000720c */ /* 0x040fe40002fa1670 */
[----:B------:R-:W-:Y:S02]  /*c710*/  ISETP.LT.OR P6, PT, R0, R205, P6 ;  /* 0x000000cd0000720c */ /* 0x000fe400037c1670 */
[----:B------:R-:W-:Y:S01]  /*c720*/  ISETP.LT.OR P2, PT, R12, R204, P2 ;  /* 0x000000cc0c00720c */ /* 0x000fe20001741670 */
[----:B--2---:R-:W-:Y:S01]  /*c730*/  HMMA.16816.F32.BF16 R56, R4, R18, R172 ;  /* 0x000000120438723c */ /* 0x004fe200000418ac */
[----:B------:R-:W-:Y:S02]  /*c740*/  FSEL R155, R32, -INF , !P1 ;  /* 0xff800000209b7808 */ /* 0x000fe40004800000 */
[----:B------:R-:W-:-:S02]  /*c750*/  ISETP.GE.AND P1, PT, R0, R207, PT ;  /* 0x000000cf0000720c */ /* 0x000fc40003f26270 */
[-C--:B------:R-:W-:Y:S01]  /*c760*/  ISETP.GE.AND P4, PT, R12, R209.reuse, PT ;  /* 0x000000d10c00720c */ /* 0x080fe20003f86270 */
[C---:B------:R-:W-:Y:S01]  /*c770*/  HMMA.16816.F32.BF16 R44, R4.reuse, R28, R144 ;  /* 0x0000001c042c723c */ /* 0x040fe20000041890 */
[----:B------:R-:W-:Y:S02]  /*c780*/  FSEL R172, R34, -INF , !P3 ;  /* 0xff80000022ac7808 */ /* 0x000fe40005800000 */
[C---:B------:R-:W-:Y:S02]  /*c790*/  ISETP.GE.AND P3, PT, R0.reuse, R209, PT ;  /* 0x000000d10000720c */ /* 0x040fe40003f66270 */
[C---:B------:R-:W-:Y:S01]  /*c7a0*/  ISETP.LT.OR P1, PT, R0.reuse, R204, P1 ;  /* 0x000000cc0000720c */ /* 0x040fe20000f21670 */
[----:B------:R-:W-:Y:S01]  /*c7b0*/  HMMA.16816.F32.BF16 R52, R4, R16, R224 ;  /* 0x000000100434723c */ /* 0x000fe200000418e0 */
[----:B------:R-:W-:Y:S01]  /*c7c0*/  ISETP.LT.OR P3, PT, R0, R203, P3 ;  /* 0x000000cb0000720c */ /* 0x000fe20001f61670 */
[----:B------:R-:W-:Y:S01]  /*c7d0*/  VIADD R0, R12, 0x8 ;  /* 0x000000080c007836 */ /* 0x000fe20000000000 */
[----:B------:R-:W-:-:S02]  /*c7e0*/  FSEL R32, R36, -INF , !P2 ;  /* 0xff80000024207808 */ /* 0x000fc40005000000 */
[----:B------:R-:W-:Y:S01]  /*c7f0*/  ISETP.LT.OR P4, PT, R12, R203, P4 ;  /* 0x000000cb0c00720c */ /* 0x000fe20002781670 */
[C---:B----4-:R-:W-:Y:S01]  /*c800*/  HMMA.16816.F32.BF16 R144, R4.reuse, R24, R168 ;  /* 0x000000180490723c */ /* 0x050fe200000418a8 */
[C---:B------:R-:W-:Y:S02]  /*c810*/  ISETP.GE.AND P2, PT, R0.reuse, R210, PT ;  /* 0x000000d20000720c */ /* 0x040fe40003f46270 */
[----:B------:R-:W-:Y:S02]  /*c820*/  FSEL R154, R33, -INF , !P5 ;  /* 0xff800000219a7808 */ /* 0x000fe40006800000 */
[----:B------:R-:W-:Y:S01]  /*c830*/  ISETP.LT.OR P2, PT, R0, R206, P2 ;  /* 0x000000ce0000720c */ /* 0x000fe20001741670 */
[----:B------:R-:W-:Y:S01]  /*c840*/  HMMA.16816.F32.BF16 R72, R4, R26, R164 ;  /* 0x0000001a0448723c */ /* 0x000fe200000418a4 */
[----:B------:R-:W-:Y:S02]  /*c850*/  FSEL R34, R38, -INF , !P4 ;  /* 0xff80000026227808 */ /* 0x000fe40006000000 */
[----:B------:R-:W-:-:S02]  /*c860*/  FSEL R33, R37, -INF , !P1 ;  /* 0xff80000025217808 */ /* 0x000fc40004800000 */
[----:B------:R-:W-:Y:S01]  /*c870*/  FSEL R39, R39, -INF , !P3 ;  /* 0xff80000027277808 */ /* 0x000fe20005800000 */
[C---:B------:R-:W-:Y:S01]  /*c880*/  HMMA.16816.F32.BF16 R4, R8.reuse, R28, R68 ;  /* 0x0000001c0804723c */ /* 0x040fe20000041844 */
[C---:B------:R-:W-:Y:S02]  /*c890*/  ISETP.GE.AND P4, PT, R0.reuse, R208, PT ;  /* 0x000000d00000720c */ /* 0x040fe40003f86270 */
[C---:B------:R-:W-:Y:S02]  /*c8a0*/  ISETP.GE.AND P5, PT, R0.reuse, R207, PT ;  /* 0x000000cf0000720c */ /* 0x040fe40003fa6270 */
[----:B------:R-:W-:Y:S01]  /*c8b0*/  ISETP.GE.AND P1, PT, R0, R209, PT ;  /* 0x000000d10000720c */ /* 0x000fe20003f26270 */
[----:B------:R-:W-:Y:S01]  /*c8c0*/  HMMA.16816.F32.BF16 R64, R8, R30, R60 ;  /* 0x0000001e0840723c */ /* 0x000fe2000004183c */
[----:B------:R-:W-:Y:S02]  /*c8d0*/  ISETP.GE.AND P3, PT, R2, R210, PT ;  /* 0x000000d20200720c */ /* 0x000fe40003f66270 */
[----:B------:R-:W-:-:S02]  /*c8e0*/  FSEL R152, R20, -INF , !P2 ;  /* 0xff80000014987808 */ /* 0x000fc40005000000 */
[----:B------:R-:W-:Y:S01]  /*c8f0*/  ISETP.GE.AND P2, PT, R2, R207, PT ;  /* 0x000000cf0200720c */ /* 0x000fe20003f46270 */
[C---:B------:R-:W-:Y:S01]  /*c900*/  HMMA.16816.F32.BF16 R60, R8.reuse, R16, R148 ;  /* 0x00000010083c723c */ /* 0x040fe20000041894 */
[C---:B------:R-:W-:Y:S02]  /*c910*/  ISETP.LT.OR P4, PT, R0.reuse, R205, P4 ;  /* 0x000000cd0000720c */ /* 0x040fe40002781670 */
[C---:B------:R-:W-:Y:S02]  /*c920*/  ISETP.LT.OR P5, PT, R0.reuse, R204, P5 ;  /* 0x000000cc0000720c */ /* 0x040fe40002fa1670 */
[----:B------:R-:W-:Y:S01]  /*c930*/  ISETP.LT.OR P1, PT, R0, R203, P1 ;  /* 0x000000cb0000720c */ /* 0x000fe20000f21670 */
[----:B------:R-:W-:Y:S01]  /*c940*/  VIADD R0, R12, 0x10 ;  /* 0x000000100c007836 */ /* 0x000fe20000000000 */
[C---:B------:R-:W-:Y:S01]  /*c950*/  ISETP.LT.OR P3, PT, R2.reuse, R206, P3 ;  /* 0x000000ce0200720c */ /* 0x040fe20001f61670 */
[----:B------:R-:W-:Y:S01]  /*c960*/  HMMA.16816.F32.BF16 R76, R8, R18, R76 ;  /* 0x00000012084c723c */ /* 0x000fe2000004184c */
[----:B------:R-:W-:-:S02]  /*c970*/  ISETP.LT.OR P2, PT, R2, R204, P2 ;  /* 0x000000cc0200720c */ /* 0x000fc40001741670 */
[----:B------:R-:W-:Y:S02]  /*c980*/  FSEL R69, R21, -INF , !P3 ;  /* 0xff80000015457808 */ /* 0x000fe40005800000 */
[----:B------:R-:W-:Y:S01]  /*c990*/  FSEL R20, R40, -INF , !P5 ;  /* 0xff80000028147808 */ /* 0x000fe20006800000 */
[C---:B------:R-:W-:Y:S01]  /*c9a0*/  HMMA.16816.F32.BF16 R160, R8.reuse, R24, R160 ;  /* 0x0000001808a0723c */ /* 0x040fe200000418a0 */
[----:B------:R-:W-:Y:S02]  /*c9b0*/  FSEL R29, R42, -INF , !P1 ;  /* 0xff8000002a1d7808 */ /* 0x000fe40004800000 */
[----:B------:R-:W-:Y:S02]  /*c9c0*/  FSEL R21, R41, -INF , !P2 ;  /* 0xff80000029157808 */ /* 0x000fe40005000000 */
[----:B------:R-:W-:Y:S01]  /*c9d0*/  FSEL R164, R35, -INF , !P6 ;  /* 0xff80000023a47808 */ /* 0x000fe20007000000 */
[----:B------:R-:W-:Y:S01]  /*c9e0*/  HMMA.16816.F32.BF16 R156, R8, R26, R156 ;  /* 0x0000001a089c723c */ /* 0x000fe2000004189c */
[----:B------:R-:W-:-:S02]  /*c9f0*/  FSEL R153, R22, -INF , !P4 ;  /* 0xff80000016997808 */ /* 0x000fc40006000000 */
[C---:B------:R-:W-:Y:S02]  /*ca00*/  ISETP.GE.AND P5, PT, R0.reuse, R210, PT ;  /* 0x000000d20000720c */ /* 0x040fe40003fa6270 */
[CC--:B------:R-:W-:Y:S02]  /*ca10*/  ISETP.GE.AND P1, PT, R0.reuse, R208.reuse, PT ;  /* 0x000000d00000720c */ /* 0x0c0fe40003f26270 */
[----:B------:R-:W-:Y:S01]  /*ca20*/  ISETP.GE.AND P3, PT, R0, R207, PT ;  /* 0x000000cf0000720c */ /* 0x000fe20003f66270 */
[----:B------:R-:W-:Y:S01]  /*ca30*/  VIADD R8, R12, 0x39 ;  /* 0x000000390c087836 */ /* 0x000fe20000000000 */
[----:B------:R-:W-:Y:S01]  /*ca40*/  BAR.SYNC.DEFER_BLOCKING 0x0 ;  /* 0x0000000000007b1d */ /* 0x000fe20000010000 */
[-C--:B------:R-:W-:Y:S02]  /*ca50*/  ISETP.GE.AND P2, PT, R0, R209.reuse, PT ;  /* 0x000000d10000720c */ /* 0x080fe40003f46270 */
[C---:B------:R-:W-:Y:S02]  /*ca60*/  ISETP.GE.AND P6, PT, R2.reuse, R208, PT ;  /* 0x000000d00200720c */ /* 0x040fe40003fc6270 */
[----:B------:R-:W-:-:S02]  /*ca70*/  ISETP.GE.AND P4, PT, R2, R209, PT ;  /* 0x000000d10200720c */ /* 0x000fc40003f86270 */
[C---:B------:R-:W-:Y:S02]  /*ca80*/  ISETP.LT.OR P5, PT, R0.reuse, R206, P5 ;  /* 0x000000ce0000720c */ /* 0x040fe40002fa1670 */
[C---:B------:R-:W-:Y:S02]  /*ca90*/  ISETP.LT.OR P1, PT, R0.reuse, R205, P1 ;  /* 0x000000cd0000720c */ /* 0x040fe40000f21670 */
[C---:B------:R-:W-:Y:S02]  /*caa0*/  ISETP.LT.OR P3, PT, R0.reuse, R204, P3 ;  /* 0x000000cc0000720c */ /* 0x040fe40001f61670 */
[----:B------:R-:W-:Y:S01]  /*cab0*/  ISETP.LT.OR P2, PT, R0, R203, P2 ;  /* 0x000000cb0000720c */ /* 0x000fe20001741670 */
[----:B------:R-:W-:Y:S01]  /*cac0*/  VIADD R0, R12, 0x11 ;  /* 0x000000110c007836 */ /* 0x000fe20000000000 */
[C---:B------:R-:W-:Y:S02]  /*cad0*/  ISETP.LT.OR P6, PT, R2.reuse, R205, P6 ;  /* 0x000000cd0200720c */ /* 0x040fe400037c1670 */
[----:B------:R-:W-:Y:S01]  /*cae0*/  ISETP.LT.OR P4, PT, R2, R203, P4 ;  /* 0x000000cb0200720c */ /* 0x000fe20002781670 */
[----:B------:R-:W-:Y:S01]  /*caf0*/  VIADD R2, R12, 0x29 ;  /* 0x000000290c027836 */ /* 0x000fe20000000000 */
[----:B------:R-:W-:-:S02]  /*cb00*/  FSEL R68, R23, -INF , !P6 ;  /* 0xff80000017447808 */ /* 0x000fc40007000000 */
[----:B------:R-:W-:Y:S02]  /*cb10*/  FSEL R28, R43, -INF , !P4 ;  /* 0xff8000002b1c7808 */ /* 0x000fe40006000000 */
[----:B------:R-:W-:Y:S01]  /*cb20*/  FSEL R150, R4, -INF , !P5 ;  /* 0xff80000004967808 */ /* 0x000fe20006800000 */
[----:B------:R-:W-:Y:S01]  /*cb30*/  VIADD R4, R12, 0x21 ;  /* 0x000000210c047836 */ /* 0x000fe20000000000 */
[----:B------:R-:W-:Y:S01]  /*cb40*/  FSEL R171, R6, -INF , !P1 ;  /* 0xff80000006ab7808 */ /* 0x000fe20004800000 */
[----:B------:R-:W-:Y:S01]  /*cb50*/  VIADD R6, R12, 0x19 ;  /* 0x000000190c067836 */ /* 0x000fe20000000000 */
        /* <DEDUP_REMOVED lines=8> */
[C---:B------:R-:W-:Y:S01]  /*cbe0*/  VIADD R0, R12.reuse, 0x18 ;  /* 0x000000180c007836 */ /* 0x040fe20000000000 */
[----:B------:R-:W-:Y:S01]  /*cbf0*/  FSEL R148, R5, -INF , !P6 ;  /* 0xff80000005947808 */ /* 0x000fe20007000000 */
[C---:B------:R-:W-:Y:S01]  /*cc00*/  VIADD R5, R12.reuse, 0x20 ;  /* 0x000000200c057836 */ /* 0x040fe20000000000 */
[----:B------:R-:W-:Y:S01]  /*cc10*/  FSEL R173, R7, -INF , !P4 ;  /* 0xff80000007ad7808 */ /* 0x000fe20006000000 */
[----:B------:R-:W-:Y:S01]  /*cc20*/  VIADD R7, R12, 0x38 ;  /* 0x000000380c077836 */ /* 0x000fe20000000000 */
[----:B------:R-:W-:-:S02]  /*cc30*/  FSEL R149, R44, -INF , !P3 ;  /* 0xff8000002c957808 */ /* 0x000fc40005800000 */
[----:B------:R-:W-:Y:S02]  /*cc40*/  FSEL R167, R46, -INF , !P2 ;  /* 0xff8000002ea77808 */ /* 0x000fe40005000000 */
[C---:B------:R-:W-:Y:S02]  /*cc50*/  ISETP.GE.AND P4, PT, R0.reuse, R210, PT ;  /* 0x000000d20000720c */ /* 0x040fe40003f86270 */
[C---:B------:R-:W-:Y:S02]  /*cc60*/  ISETP.GE.AND P3, PT, R0.reuse, R208, PT ;  /* 0x000000d00000720c */ /* 0x040fe40003f66270 */
[C---:B------:R-:W-:Y:S02]  /*cc70*/  ISETP.GE.AND P6, PT, R0.reuse, R207, PT ;  /* 0x000000cf0000720c */ /* 0x040fe40003fc6270 */
[----:B------:R-:W-:Y:S02]  /*cc80*/  ISETP.GE.AND P2, PT, R0, R209, PT ;  /* 0x000000d10000720c */ /* 0x000fe40003f46270 */
[----:B------:R-:W-:-:S02]  /*cc90*/  FSEL R151, R45, -INF , !P5 ;  /* 0xff8000002d977808 */ /* 0x000fc40006800000 */
[----:B------:R-:W-:Y:S02]  /*cca0*/  FSEL R168, R47, -INF , !P1 ;  /* 0xff8000002fa87808 */ /* 0x000fe40004800000 */
[C---:B------:R-:W-:Y:S02]  /*ccb0*/  ISETP.GE.AND P5, PT, R6.reuse, R207, PT ;  /* 0x000000cf0600720c */ /* 0x040fe40003fa6270 */
[----:B------:R-:W-:Y:S02]  /*ccc0*/  ISETP.GE.AND P1, PT, R6, R209, PT ;  /* 0x000000d10600720c */ /* 0x000fe40003f26270 */
[C---:B------:R-:W-:Y:S02]  /*ccd0*/  ISETP.LT.OR P4, PT, R0.reuse, R206, P4 ;  /* 0x000000ce0000720c */ /* 0x040fe40002781670 */
[C---:B------:R-:W-:Y:S02]  /*cce0*/  ISETP.LT.OR P3, PT, R0.reuse, R205, P3 ;  /* 0x000000cd0000720c */ /* 0x040fe40001f61670 */
[----:B------:R-:W-:-:S02]  /*ccf0*/  ISETP.LT.OR P6, PT, R0, R204, P6 ;  /* 0x000000cc0000720c */ /* 0x000fc400037c1670 */
[-C--:B------:R-:W-:Y:S02]  /*cd00*/  ISETP.LT.OR P2, PT, R0, R203.reuse, P2 ;  /* 0x000000cb0000720c */ /* 0x080fe40001741670 */
[----:B------:R-:W-:Y:S02]  /*cd10*/  FMNMX.FTZ R0, R234, R32, !PT ;  /* 0x00000020ea007209 */ /* 0x000fe40007810000 */
[C---:B------:R-:W-:Y:S02]  /*cd20*/  ISETP.LT.OR P5, PT, R6.reuse, R204, P5 ;  /* 0x000000cc0600720c */ /* 0x040fe40002fa1670 */
[----:B------:R-:W-:Y:S02]  /*cd30*/  ISETP.LT.OR P1, PT, R6, R203, P1 ;  /* 0x000000cb0600720c */ /* 0x000fe40000f21670 */
[----:B------:R-:W-:Y:S02]  /*cd40*/  FMNMX.FTZ R0, R33, R0, !PT ;  /* 0x0000000021007209 */ /* 0x000fe40007810000 */
[----:B------:R-:W-:-:S02]  /*cd50*/  FSEL R166, R49, -INF , !P5 ;  /* 0xff80000031a67808 */ /* 0x000fc40006800000 */
[----:B------:R-:W-:Y:S02]  /*cd60*/  FSEL R170, R51, -INF , !P1 ;  /* 0xff80000033aa7808 */ /* 0x000fe40004800000 */
[C---:B------:R-:W-:Y:S02]  /*cd70*/  ISETP.GE.AND P5, PT, R4.reuse, R207, PT ;  /* 0x000000cf0400720c */ /* 0x040fe40003fa6270 */
[----:B------:R-:W-:Y:S02]  /*cd80*/  ISETP.GE.AND P1, PT, R4, R209, PT ;  /* 0x000000d10400720c */ /* 0x000fe40003f26270 */
[----:B------:R-:W-:Y:S02]  /*cd90*/  FSEL R165, R48, -INF , !P6 ;  /* 0xff80000030a57808 */ /* 0x000fe40007000000 */
[----:B------:R-:W-:Y:S02]  /*cda0*/  ISETP.GE.AND P6, PT, R5, R207, PT ;  /* 0x000000cf0500720c */ /* 0x000fe40003fc6270 */
[----:B------:R-:W-:-:S02]  /*cdb0*/  FMNMX.FTZ R0, R20, R0, !PT ;  /* 0x0000000014007209 */ /* 0x000fc40007810000 */
[CC--:B------:R-:W-:Y:S02]  /*cdc0*/  ISETP.LT.OR P5, PT, R4.reuse, R204.reuse, P5 ;  /* 0x000000cc0400720c */ /* 0x0c0fe40002fa1670 */
[----:B------:R-:W-:Y:S02]  /*cdd0*/  ISETP.LT.OR P1, PT, R4, R203, P1 ;  /* 0x000000cb0400720c */ /* 0x000fe40000f21670 */
[----:B------:R-:W-:Y:S02]  /*cde0*/  FSEL R169, R50, -INF , !P2 ;  /* 0xff80000032a97808 */ /* 0x000fe40005000000 */
[C---:B------:R-:W-:Y:S02]  /*cdf0*/  ISETP.GE.AND P2, PT, R5.reuse, R209, PT ;  /* 0x000000d10500720c */ /* 0x040fe40003f46270 */
[----:B------:R-:W-:Y:S02]  /*ce00*/  ISETP.LT.OR P6, PT, R5, R204, P6 ;  /* 0x000000cc0500720c */ /* 0x000fe400037c1670 */
[----:B------:R-:W-:-:S02]  /*ce10*/  FMNMX.FTZ R0, R21, R0, !PT ;  /* 0x0000000015007209 */ /* 0x000fc40007810000 */
[----:B------:R-:W-:Y:S02]  /*ce20*/  FSEL R175, R53, -INF , !P5 ;  /* 0xff80000035af7808 */ /* 0x000fe40006800000 */
[----:B------:R-:W-:Y:S02]  /*ce30*/  FSEL R223, R55, -INF , !P1 ;  /* 0xff80000037df7808 */ /* 0x000fe40004800000 */
[C---:B------:R-:W-:Y:S02]  /*ce40*/  ISETP.GE.AND P1, PT, R6.reuse, R210, PT ;  /* 0x000000d20600720c */ /* 0x040fe40003f26270 */
[----:B------:R-:W-:Y:S02]  /*ce50*/  ISETP.GE.AND P5, PT, R6, R208, PT ;  /* 0x000000d00600720c */ /* 0x000fe40003fa6270 */
[----:B------:R-:W-:Y:S02]  /*ce60*/  ISETP.LT.OR P2, PT, R5, R203, P2 ;  /* 0x000000cb0500720c */ /* 0x000fe40001741670 */
[----:B------:R-:W-:-:S02]  /*ce70*/  FSEL R174, R52, -INF , !P6 ;  /* 0xff80000034ae7808 */ /* 0x000fc40007000000 */
[----:B------:R-:W-:Y:S02]  /*ce80*/  FMNMX.FTZ R0, R149, R0, !PT ;  /* 0x0000000095007209 */ /* 0x000fe40007810000 */
[----:B------:R-:W-:Y:S02]  /*ce90*/  ISETP.GE.AND P6, PT, R3, R207, PT ;  /* 0x000000cf0300720c */ /* 0x000fe40003fc6270 */
[C---:B------:R-:W-:Y:S02]  /*cea0*/  ISETP.LT.OR P1, PT, R6.reuse, R206, P1 ;  /* 0x000000ce0600720c */ /* 0x040fe40000f21670 */
[----:B------:R-:W-:Y:S02]  /*ceb0*/  ISETP.LT.OR P5, PT, R6, R205, P5 ;  /* 0x000000cd0600720c */ /* 0x000fe40002fa1670 */
[----:B------:R-:W-:Y:S02]  /*cec0*/  FSEL R222, R54, -INF , !P2 ;  /* 0xff80000036de7808 */ /* 0x000fe40005000000 */
[----:B------:R-:W-:Y:S01]  /*ced0*/  FMNMX.FTZ R6, R151, R0, !PT ;  /* 0x0000000097067209 */ /* 0x000fe20007810000 */
[----:B------:R-:W-:Y:S01]  /*cee0*/  VIADD R0, R12, 0x30 ;  /* 0x000000300c007836 */ /* 0x000fe20000000000 */
[----:B------:R-:W-:-:S02]  /*cef0*/  ISETP.GE.AND P2, PT, R3, R209, PT ;  /* 0x000000d10300720c */ /* 0x000fc40003f46270 */
[----:B------:R-:W-:Y:S02]  /*cf00*/  ISETP.LT.OR P6, PT, R3, R204, P6 ;  /* 0x000000cc0300720c */ /* 0x000fe400037c1670 */
[----:B------:R-:W-:Y:S01]  /*cf10*/  FMNMX.FTZ R10, R165, R6, !PT ;  /* 0x00000006a50a7209 */ /* 0x000fe20007810000 */
[----:B------:R-:W-:Y:S01]  /*cf20*/  VIADD R6, R12, 0x31 ;  /* 0x000000310c067836 */ /* 0x000fe20000000000 */
[----:B------:R-:W-:Y:S02]  /*cf30*/  ISETP.LT.OR P2, PT, R3, R203, P2 ;  /* 0x000000cb0300720c */ /* 0x000fe40001741670 */
[----:B------:R-:W-:Y:S02]  /*cf40*/  FSEL R213, R56, -INF , !P6 ;  /* 0xff80000038d57808 */ /* 0x000fe40007000000 */
[----:B------:R-:W-:Y:S02]  /*cf50*/  ISETP.GE.AND P6, PT, R2, R207, PT ;  /* 0x000000cf0200720c */ /* 0x000fe40003fc6270 */
[----:B------:R-:W-:-:S02]  /*cf60*/  FMNMX.FTZ R10, R166, R10, !PT ;  /* 0x0000000aa60a7209 */ /* 0x000fc40007810000 */
[----:B------:R-:W-:Y:S02]  /*cf70*/  FSEL R225, R58, -INF , !P2 ;  /* 0xff8000003ae17808 */ /* 0x000fe40005000000 */
[C---:B------:R-:W-:Y:S02]  /*cf80*/  ISETP.GE.AND P2, PT, R2.reuse, R209, PT ;  /* 0x000000d10200720c */ /* 0x040fe40003f46270 */
[----:B------:R-:W-:Y:S02]  /*cf90*/  ISETP.LT.OR P6, PT, R2, R204, P6 ;  /* 0x000000cc0200720c */ /* 0x000fe400037c1670 */
[----:B------:R-:W-:Y:S02]  /*cfa0*/  FMNMX.FTZ R9, R233, R34, !PT ;  /* 0x00000022e9097209 */ /* 0x000fe40007810000 */
[----:B------:R-:W-:Y:S02]  /*cfb0*/  FMNMX.FTZ R10, R174, R10, !PT ;  /* 0x0000000aae0a7209 */ /* 0x000fe40007810000 */
[----:B------:R-:W-:-:S02]  /*cfc0*/  ISETP.LT.OR P2, PT, R2, R203, P2 ;  /* 0x000000cb0200720c */ /* 0x000fc40001741670 */
[----:B------:R-:W-:Y:S02]  /*cfd0*/  FSEL R211, R57, -INF , !P6 ;  /* 0xff80000039d37808 */ /* 0x000fe40007000000 */
[----:B------:R-:W-:Y:S02]  /*cfe0*/  ISETP.GE.AND P6, PT, R0, R207, PT ;  /* 0x000000cf0000720c */ /* 0x000fe40003fc6270 */
[----:B------:R-:W-:Y:S02]  /*cff0*/  FMNMX.FTZ R9, R39, R9, !PT ;  /* 0x0000000927097209 */ /* 0x000fe40007810000 */
[----:B------:R-:W-:Y:S02]  /*d000*/  FMNMX.FTZ R10, R175, R10, !PT ;  /* 0x0000000aaf0a7209 */ /* 0x000fe40007810000 */
[----:B------:R-:W-:Y:S02]  /*d010*/  FSEL R224, R59, -INF , !P2 ;  /* 0xff8000003be07808 */ /* 0x000fe40005000000 */
[----:B------:R-:W-:-:S02]  /*d020*/  ISETP.GE.AND P2, PT, R6, R207, PT ;  /* 0x000000cf0600720c */ /* 0x000fc40003f46270 */
[----:B------:R-:W-:Y:S02]  /*d030*/  ISETP.LT.OR P6, PT, R0, R204, P6 ;  /* 0x000000cc0000720c */ /* 0x000fe400037c1670 */
[----:B------:R-:W-:Y:S02]  /*d040*/  FMNMX.FTZ R9, R29, R9, !PT ;  /* 0x000000091d097209 */ /* 0x000fe40007810000 */
[----:B------:R-:W-:Y:S02]  /*d050*/  FMNMX.FTZ R10, R213, R10, !PT ;  /* 0x0000000ad50a7209 */ /* 0x000fe40007810000 */
[----:B------:R-:W-:Y:S02]  /*d060*/  ISETP.LT.OR P2, PT, R6, R204, P2 ;  /* 0x000000cc0600720c */ /* 0x000fe40001741670 */
[----:B------:R-:W-:Y:S02]  /*d070*/  FSEL R226, R144, -INF , !P6 ;  /* 0xff80000090e27808 */ /* 0x000fe40007000000 */
[----:B------:R-:W-:-:S02]  /*d080*/  ISETP.GE.AND P6, PT, R7, R207, PT ;  /* 0x000000cf0700720c */ /* 0x000fc40003fc6270 */
[----:B------:R-:W-:Y:S02]  /*d090*/  FMNMX.FTZ R9, R28, R9, !PT ;  /* 0x000000091c097209 */ /* 0x000fe40007810000 */
[----:B------:R-:W-:Y:S02]  /*d0a0*/  FMNMX.FTZ R10, R211, R10, !PT ;  /* 0x0000000ad30a7209 */ /* 0x000fe40007810000 */
[----:B------:R-:W-:Y:S02]  /*d0b0*/  FSEL R228, R145, -INF , !P2 ;  /* 0xff80000091e47808 */ /* 0x000fe40005000000 */
[----:B------:R-:W-:Y:S02]  /*d0c0*/  ISETP.GE.AND P2, PT, R8, R207, PT ;  /* 0x000000cf0800720c */ /* 0x000fe40003f46270 */
[----:B------:R-:W-:Y:S02]  /*d0d0*/  ISETP.LT.OR P6, PT, R7, R204, P6 ;  /* 0x000000cc0700720c */ /* 0x000fe400037c1670 */
[----:B------:R-:W-:-:S02]  /*d0e0*/  FMNMX.FTZ R9, R167, R9, !PT ;  /* 0x00000009a7097209 */ /* 0x000fc40007810000 */
[----:B------:R-:W-:Y:S02]  /*d0f0*/  FMNMX.FTZ R10, R226, R10, !PT ;  /* 0x0000000ae20a7209 */ /* 0x000fe40007810000 */
[----:B------:R-:W-:Y:S02]  /*d100*/  ISETP.LT.OR P2, PT, R8, R204, P2 ;  /* 0x000000cc0800720c */ /* 0x000fe40001741670 */
[----:B------:R-:W-:Y:S02]  /*d110*/  FSEL R229, R72, -INF , !P6 ;  /* 0xff80000048e57808 */ /* 0x000fe40007000000 */
[----:B------:R-:W-:Y:S02]  /*d120*/  FMNMX.FTZ R9, R168, R9, !PT ;  /* 0x00000009a8097209 */ /* 0x000fe40007810000 */
[----:B------:R-:W-:Y:S02]  /*d130*/  FMNMX.FTZ R10, R228, R10, !PT ;  /* 0x0000000ae40a7209 */ /* 0x000fe40007810000 */
[----:B------:R-:W-:-:S02]  /*d140*/  FSEL R235, R73, -INF , !P2 ;  /* 0xff80000049eb7808 */ /* 0x000fc40005000000 */
[----:B------:R-:W-:Y:S02]  /*d150*/  FMNMX.FTZ R18, R169, R9, !PT ;  /* 0x00000009a9127209 */ /* 0x000fe40007810000 */
[----:B------:R-:W-:Y:S01]  /*d160*/  FMNMX.FTZ R19, R229, R10, !PT ;  /* 0x0000000ae5137209 */ /* 0x000fe20007810000 */
[----:B------:R-:W-:Y:S06]  /*d170*/  @!P0 BRA `(.L_x_1980) ;  /* 0x0000000000748947 */ /* 0x000fec0003800000 */
[----:B------:R-:W2:Y:S04]  /*d180*/  LDL.64 R238, [R1+0x50] ;  /* 0x0000500001ee7983 */ /* 0x000ea80000100a00 */
[----:B------:R-:W3:Y:S01]  /*d190*/  LDL.64 R236, [R1+0x48] ;  /* 0x0000480001ec7983 */ /* 0x000ee20000100a00 */
[----:B------:R-:W-:Y:S01]  /*d1a0*/  VIADD R9, R248, 0xfffffffc ;  /* 0xfffffffcf8097836 */ /* 0x000fe20000000000 */
[----:B------:R-:W-:-:S04]  /*d1b0*/  ULDC.64 UR6, c[0x0][0x218] ;  /* 0x0000860000067ab9 */ /* 0x000fc80000000a00 */
[----:B------:R-:W-:-:S05]  /*d1c0*/  SHF.R.S32.HI R10, RZ, 0x1f, R9 ;  /* 0x0000001fff0a7819 */ /* 0x000fca0000011409 */
[-C--:B------:R-:W-:Y:S02]  /*d1d0*/  IMAD R12, R10, R242.reuse, RZ ;  /* 0x000000f20a0c7224 */ /* 0x080fe400078e02ff */
[----:B------:R-:W-:-:S04]  /*d1e0*/  IMAD.WIDE.U32 R10, R9, R242, RZ ;  /* 0x000000f2090a7225 */ /* 0x000fc800078e00ff */
[----:B------:R-:W-:-:S04]  /*d1f0*/  IMAD R9, R9, R243, R12 ;  /* 0x000000f309097224 */ /* 0x000fc800078e020c */
[----:B------:R-:W-:Y:S02]  /*d200*/  IMAD.IADD R9, R11, 0x1, R9 ;  /* 0x000000010b097824 */ /* 0x000fe400078e0209 */
[----:B------:R-:W-:Y:S01]  /*d210*/  IMAD.SHL.U32 R11, R242, 0x20, RZ ;  /* 0x00000020f20b7824 */ /* 0x000fe200078e00ff */
[----:B--2---:R-:W-:-:S04]  /*d220*/  LEA R13, P0, R10, R238, 0x6 ;  /* 0x000000ee0a0d7211 */ /* 0x004fc800078030ff */
[C---:B------:R-:W-:Y:S02]  /*d230*/  LEA R14, P2, R13.reuse, UR6, 0x1 ;  /* 0x000000060d0e7c11 */ /* 0x040fe4000f8408ff */
        /* <DEDUP_REMOVED lines=17> */
.L_x_1980:
[----:B-1----:R-:W2:Y:S01]  /*d350*/  LDL R13, [R1+0x30] ;  /* 0x00003000010d7983 */ /* 0x002ea20000100800 */
[----:B------:R-:W-:Y:S01]  /*d360*/  FMNMX.FTZ R10, R170, R18, !PT ;  /* 0x00000012aa0a7209 */ /* 0x000fe20007810000 */
[----:B------:R-:W-:Y:S01]  /*d370*/  VIADD R14, R250, 0x4 ;  /* 0x00000004fa0e7836 */ /* 0x000fe20000000000 */
[----:B------:R-:W-:Y:S01]  /*d380*/  ISETP.GE.AND P0, PT, R0, R209, PT ;  /* 0x000000d10000720c */ /* 0x000fe20003f06270 */
[----:B------:R-:W-:Y:S01]  /*d390*/  IMAD.SHL.U32 R35, R212, 0x2, RZ ;  /* 0x00000002d4237824 */ /* 0x000fe200078e00ff */
[----:B------:R-:W-:Y:S01]  /*d3a0*/  FMNMX.FTZ R10, R222, R10, !PT ;  /* 0x0000000ade0a7209 */ /* 0x000fe20007810000 */
[----:B------:R-:W-:Y:S01]  /*d3b0*/  IMAD.WIDE.U32 R14, R14, -0x326172a9, RZ ;  /* 0xcd9e8d570e0e7825 */ /* 0x000fe200078e00ff */
[----:B------:R-:W-:Y:S01]  /*d3c0*/  ISETP.LT.OR P0, PT, R0, R203, P0 ;  /* 0x000000cb0000720c */ /* 0x000fe20000701670 */
[----:B------:R-:W-:Y:S01]  /*d3d0*/  LDSM.16.MT88.4 R48, [R192+0x6000] ;  /* 0x00600000c030783b */ /* 0x000fe20000004200 */
[----:B------:R-:W-:Y:S01]  /*d3e0*/  FMNMX.FTZ R10, R223, R10, !PT ;  /* 0x0000000adf0a7209 */ /* 0x000fe20007810000 */
[----:B------:R-:W-:Y:S01]  /*d3f0*/  IMAD.WIDE.U32 R46, R250, -0x326172a9, RZ ;  /* 0xcd9e8d57fa2e7825 */ /* 0x000fe200078e00ff */
[----:B------:R-:W-:Y:S01]  /*d400*/  FMNMX.FTZ R9, R235, R19, !PT ;  /* 0x00000013eb097209 */ /* 0x000fe20007810000 */
[----:B------:R-:W-:Y:S01]  /*d410*/  LDSM.16.MT88.4 R52, [R190+0x6000] ;  /* 0x00600000be34783b */ /* 0x000fe20000004200 */
[----:B------:R-:W-:-:S02]  /*d420*/  ISETP.GE.AND P6, PT, R6, R209, PT ;  /* 0x000000d10600720c */ /* 0x000fc40003fc6270 */
[----:B------:R-:W-:Y:S01]  /*d430*/  FMNMX.FTZ R10, R225, R10, !PT ;  /* 0x0000000ae10a7209 */ /* 0x000fe20007810000 */
[----:B------:R-:W1:Y:S01]  /*d440*/  SHFL.BFLY PT, R11, R9, 0x2, 0x1f ;  /* 0x0c401f00090b7f89 */ /* 0x000e6200000e0000 */
[----:B------:R-:W-:Y:S02]  /*d450*/  FSEL R227, R146, -INF , !P0 ;  /* 0xff80000092e37808 */ /* 0x000fe40004000000 */
[-C--:B------:R-:W-:Y:S01]  /*d460*/  ISETP.GE.AND P2, PT, R7, R209.reuse, PT ;  /* 0x000000d10700720c */ /* 0x080fe20003f46270 */
[----:B------:R-:W-:Y:S01]  /*d470*/  LDSM.16.MT88.4 R56, [R191+0x6000] ;  /* 0x00600000bf38783b */ /* 0x000fe20000004200 */
[----:B------:R-:W-:Y:S02]  /*d480*/  ISETP.GE.AND P0, PT, R8, R209, PT ;  /* 0x000000d10800720c */ /* 0x000fe40003f06270 */
[----:B------:R-:W-:Y:S02]  /*d490*/  ISETP.LT.OR P6, PT, R6, R203, P6 ;  /* 0x000000cb0600720c */ /* 0x000fe400037c1670 */
[----:B------:R-:W-:-:S02]  /*d4a0*/  FMNMX.FTZ R10, R224, R10, !PT ;  /* 0x0000000ae00a7209 */ /* 0x000fc40007810000 */
[-C--:B------:R-:W-:Y:S02]  /*d4b0*/  ISETP.LT.OR P2, PT, R7, R203.reuse, P2 ;  /* 0x000000cb0700720c */ /* 0x080fe40001741670 */
[----:B------:R-:W-:Y:S02]  /*d4c0*/  ISETP.LT.OR P0, PT, R8, R203, P0 ;  /* 0x000000cb0800720c */ /* 0x000fe40000701670 */
[----:B------:R-:W-:Y:S02]  /*d4d0*/  FSEL R230, R147, -INF , !P6 ;  /* 0xff80000093e67808 */ /* 0x000fe40007000000 */
[----:B------:R-:W-:Y:S02]  /*d4e0*/  FMNMX.FTZ R10, R227, R10, !PT ;  /* 0x0000000ae30a7209 */ /* 0x000fe40007810000 */
[----:B------:R-:W-:Y:S02]  /*d4f0*/  FSEL R231, R74, -INF , !P2 ;  /* 0xff8000004ae77808 */ /* 0x000fe40005000000 */
        /* <DEDUP_REMOVED lines=9> */
[C---:B------:R-:W-:Y:S02]  /*d590*/  ISETP.GE.AND P4, PT, R4.reuse, R210, PT ;  /* 0x000000d20400720c */ /* 0x040fe40003f86270 */
[C---:B------:R-:W-:Y:S01]  /*d5a0*/  ISETP.GE.AND P6, PT, R4.reuse, R208, PT ;  /* 0x000000d00400720c */ /* 0x040fe20003fc6270 */
[----:B------:R-:W3:Y:S01]  /*d5b0*/  SHFL.BFLY PT, R12, R5, 0x2, 0x1f ;  /* 0x0c401f00050c7f89 */ /* 0x000ee200000e0000 */
[C---:B------:R-:W-:Y:S02]  /*d5c0*/  ISETP.LT.OR P4, PT, R4.reuse, R206, P4 ;  /* 0x000000ce0400720c */ /* 0x040fe40002781670 */
[----:B------:R-:W-:-:S02]  /*d5d0*/  ISETP.LT.OR P6, PT, R4, R205, P6 ;  /* 0x000000cd0400720c */ /* 0x000fc400037c1670 */
[----:B-1----:R-:W-:Y:S02]  /*d5e0*/  FMNMX.FTZ R4, R9, R11, !PT ;  /* 0x0000000b09047209 */ /* 0x002fe40007810000 */
[----:B------:R-:W-:Y:S02]  /*d5f0*/  LOP3.LUT R9, R15, R249, RZ, 0x3c, !PT ;  /* 0x000000f90f097212 */ /* 0x000fe400078e3cff */
[----:B------:R-:W-:Y:S02]  /*d600*/  FSEL R66, R66, -INF , !P3 ;  /* 0xff80000042427808 */ /* 0x000fe40005800000 */
[----:B------:R-:W-:Y:S01]  /*d610*/  FSEL R44, R65, -INF , !P1 ;  /* 0xff800000412c7808 */ /* 0x000fe20004800000 */
[----:B------:R-:W-:Y:S01]  /*d620*/  IMAD.WIDE.U32 R24, R9, -0x2daee0ad, RZ ;  /* 0xd2511f5309187825 */ /* 0x000fe200078e00ff */
[C---:B------:R-:W-:Y:S01]  /*d630*/  ISETP.GE.AND P3, PT, R3.reuse, R210, PT ;  /* 0x000000d20300720c */ /* 0x040fe20003f66270 */
[----:B------:R-:W1:Y:S01]  /*d640*/  SHFL.BFLY PT, R9, R4, 0x1, 0x1f ;  /* 0x0c201f0004097f89 */ /* 0x000e6200000e0000 */
[----:B------:R-:W-:-:S02]  /*d650*/  ISETP.GE.AND P1, PT, R3, R208, PT ;  /* 0x000000d00300720c */ /* 0x000fc40003f26270 */
[----:B------:R-:W-:Y:S02]  /*d660*/  FSEL R67, R67, -INF , !P5 ;  /* 0xff80000043437808 */ /* 0x000fe40006800000 */
[----:B------:R-:W-:Y:S02]  /*d670*/  FSEL R45, R60, -INF , !P2 ;  /* 0xff8000003c2d7808 */ /* 0x000fe40005000000 */
[C---:B------:R-:W-:Y:S02]  /*d680*/  ISETP.GE.AND P5, PT, R2.reuse, R210, PT ;  /* 0x000000d20200720c */ /* 0x040fe40003fa6270 */
[----:B------:R-:W-:Y:S02]  /*d690*/  ISETP.GE.AND P2, PT, R2, R208, PT ;  /* 0x000000d00200720c */ /* 0x000fe40003f46270 */
[C---:B------:R-:W-:Y:S02]  /*d6a0*/  ISETP.LT.OR P3, PT, R3.reuse, R206, P3 ;  /* 0x000000ce0300720c */ /* 0x040fe40001f61670 */
[----:B------:R-:W-:-:S02]  /*d6b0*/  ISETP.LT.OR P1, PT, R3, R205, P1 ;  /* 0x000000cd0300720c */ /* 0x000fc40000f21670 */
[----:B------:R-:W-:Y:S02]  /*d6c0*/  FSEL R146, R62, -INF , !P0 ;  /* 0xff8000003e927808 */ /* 0x000fe40004000000 */
[----:B------:R-:W-:Y:S02]  /*d6d0*/  FSEL R64, R61, -INF , !P4 ;  /* 0xff8000003d407808 */ /* 0x000fe40006000000 */
[C---:B------:R-:W-:Y:S02]  /*d6e0*/  ISETP.LT.OR P5, PT, R2.reuse, R206, P5 ;  /* 0x000000ce0200720c */ /* 0x040fe40002fa1670 */
[----:B------:R-:W-:Y:S02]  /*d6f0*/  ISETP.LT.OR P2, PT, R2, R205, P2 ;  /* 0x000000cd0200720c */ /* 0x000fe40001741670 */
[C---:B------:R-:W-:Y:S02]  /*d700*/  ISETP.GE.AND P0, PT, R0.reuse, R210, PT ;  /* 0x000000d20000720c */ /* 0x040fe40003f06270 */
[----:B------:R-:W-:-:S02]  /*d710*/  ISETP.GE.AND P4, PT, R0, R208, PT ;  /* 0x000000d00000720c */ /* 0x000fc40003f86270 */
[C---:B------:R-:W-:Y:S02]  /*d720*/  ISETP.LT.OR P0, PT, R0.reuse, R206, P0 ;  /* 0x000000ce0000720c */ /* 0x040fe40000701670 */
[----:B------:R-:W-:Y:S02]  /*d730*/  ISETP.LT.OR P4, PT, R0, R205, P4 ;  /* 0x000000cd0000720c */ /* 0x000fe40002781670 */
[----:B---3--:R-:W-:Y:S02]  /*d740*/  FMNMX.FTZ R0, R5, R12, !PT ;  /* 0x0000000c05007209 */ /* 0x008fe40007810000 */
[----:B------:R-:W-:Y:S02]  /*d750*/  FSEL R147, R63, -INF , !P6 ;  /* 0xff8000003f937808 */ /* 0x000fe40007000000 */
[----:B------:R-:W-:Y:S01]  /*d760*/  ISETP.GE.AND P6, PT, R6, R210, PT ;  /* 0x000000d20600720c */ /* 0x000fe20003fc6270 */
[----:B------:R-:W3:Y:S01]  /*d770*/  SHFL.BFLY PT, R12, R0, 0x1, 0x1f ;  /* 0x0c201f00000c7f89 */ /* 0x000ee200000e0000 */
[----:B-1----:R-:W-:-:S02]  /*d780*/  FMNMX.FTZ R71, R4, R9, !PT ;  /* 0x0000000904477209 */ /* 0x002fc40007810000 */
[----:B------:R-:W-:Y:S02]  /*d790*/  ISETP.LT.OR P6, PT, R6, R206, P6 ;  /* 0x000000ce0600720c */ /* 0x000fe400037c1670 */
[----:B------:R-:W-:Y:S02]  /*d7a0*/  FSEL R220, R78, -INF , !P1 ;  /* 0xff8000004edc7808 */ /* 0x000fe40004800000 */
[----:B------:R-:W-:Y:S02]  /*d7b0*/  FSETP.NEU.FTZ.AND P1, PT, R71, -INF , PT ;  /* 0xff8000004700780b */ /* 0x000fe40003f3d000 */
[----:B------:R-:W-:Y:S02]  /*d7c0*/  FSEL R145, R160, -INF , !P0 ;  /* 0xff800000a0917808 */ /* 0x000fe40004000000 */
[----:B------:R-:W-:Y:S02]  /*d7d0*/  FSEL R65, R77, -INF , !P5 ;  /* 0xff8000004d417808 */ /* 0x000fe40006800000 */
[----:B------:R-:W-:-:S02]  /*d7e0*/  FSEL R221, R79, -INF , !P2 ;  /* 0xff8000004fdd7808 */ /* 0x000fc40005000000 */
[C---:B------:R-:W-:Y:S02]  /*d7f0*/  ISETP.GE.AND P5, PT, R7.reuse, R210, PT ;  /* 0x000000d20700720c */ /* 0x040fe40003fa6270 */
[C---:B------:R-:W-:Y:S02]  /*d800*/  ISETP.GE.AND P2, PT, R7.reuse, R208, PT ;  /* 0x000000d00700720c */ /* 0x040fe40003f46270 */
[C---:B------:R-:W-:Y:S02]  /*d810*/  ISETP.LT.OR P5, PT, R7.reuse, R206, P5 ;  /* 0x000000ce0700720c */ /* 0x040fe40002fa1670 */
[----:B------:R-:W-:Y:S02]  /*d820*/  ISETP.LT.OR P2, PT, R7, R205, P2 ;  /* 0x000000cd0700720c */ /* 0x000fe40001741670 */
[----:B------:R-:W-:Y:S02]  /*d830*/  PRMT R237, R241, 0x7054, R241 ;  /* 0x00007054f1ed7816 */ /* 0x000fe400000000f1 */
[----:B---3--:R-:W-:-:S02]  /*d840*/  FMNMX.FTZ R70, R0, R12, !PT ;  /* 0x0000000c00467209 */ /* 0x008fc40007810000 */
[----:B------:R-:W-:Y:S01]  /*d850*/  FSEL R144, R161, -INF , !P6 ;  /* 0xff800000a1907808 */ /* 0x000fe20007000000 */
[----:B------:R-:W-:Y:S01]  /*d860*/  IMAD.MOV.U32 R161, RZ, RZ, R247 ;  /* 0x000000ffffa17224 */ /* 0x000fe200078e00f7 */
[----:B------:R-:W-:Y:S02]  /*d870*/  FSETP.NEU.FTZ.AND P0, PT, R70, -INF , PT ;  /* 0xff8000004600780b */ /* 0x000fe40003f1d000 */
[----:B------:R-:W-:Y:S02]  /*d880*/  FSEL R156, R156, -INF , !P5 ;  /* 0xff8000009c9c7808 */ /* 0x000fe40006800000 */
[----:B------:R-:W-:Y:S02]  /*d890*/  FSEL R16, R70, RZ, P0 ;  /* 0x000000ff46107208 */ /* 0x000fe40000000000 */
[----:B------:R-:W-:Y:S02]  /*d8a0*/  FSEL R162, R162, -INF , !P4 ;  /* 0xff800000a2a27808 */ /* 0x000fe40006000000 */
[----:B------:R-:W-:Y:S01]  /*d8b0*/  FSEL R158, R158, -INF , !P2 ;  /* 0xff8000009e9e7808 */ /* 0x000fe20005000000 */
[----:B--2---:R-:W-:Y:S01]  /*d8c0*/  IMAD.WIDE.U32 R42, R13, -0x2daee0ad, RZ ;  /* 0xd2511f530d2a7825 */ /* 0x004fe200078e00ff */
[----:B------:R-:W-:-:S04]  /*d8d0*/  FSEL R13, R71, RZ, P1 ;  /* 0x000000ff470d7208 */ /* 0x000fc80000800000 */
[----:B------:R-:W-:Y:S02]  /*d8e0*/  LOP3.LUT R3, R43, UR27, R35, 0x96, !PT ;  /* 0x0000001b2b037c12 */ /* 0x000fe4000f8e9623 */
[----:B------:R-:W-:Y:S02]  /*d8f0*/  LOP3.LUT R2, R25, UR19, R42, 0x96, !PT ;  /* 0x0000001319027c12 */ /* 0x000fe4000f8e962a */
[----:B------:R-:W-:Y:S01]  /*d900*/  FSEL R25, R76, -INF , !P3 ;  /* 0xff8000004c197808 */ /* 0x000fe20005800000 */
[----:B------:R-:W-:Y:S01]  /*d910*/  IMAD.WIDE.U32 R10, R3, -0x326172a9, RZ ;  /* 0xcd9e8d57030a7825 */ /* 0x000fe200078e00ff */
[----:B------:R-:W-:-:S03]  /*d920*/  ISETP.GE.AND P3, PT, R6, R208, PT ;  /* 0x000000d00600720c */ /* 0x000fc60003f66270 */
[----:B------:R-:W-:Y:S01]  /*d930*/  IMAD.WIDE.U32 R40, R2, -0x326172a9, RZ ;  /* 0xcd9e8d5702287825 */ /* 0x000fe200078e00ff */
[----:B------:R-:W-:Y:S02]  /*d940*/  LOP3.LUT R2, R11, UR20, R14, 0x96, !PT ;  /* 0x000000140b027c12 */ /* 0x000fe4000f8e960e */
[----:B------:R-:W-:Y:S02]  /*d950*/  ISETP.LT.OR P3, PT, R6, R205, P3 ;  /* 0x000000cd0600720c */ /* 0x000fe40001f61670 */
[----:B------:R-:W-:Y:S01]  /*d960*/  LOP3.LUT R5, R41, UR18, R10, 0x96, !PT ;  /* 0x0000001229057c12 */ /* 0x000fe2000f8e960a */
[----:B------:R-:W-:Y:S01]  /*d970*/  IMAD.WIDE.U32 R2, R2, -0x2daee0ad, RZ ;  /* 0xd2511f5302027825 */ /* 0x000fe200078e00ff */
[----:B------:R-:W-:-:S03]  /*d980*/  FSEL R163, R163, -INF , !P3 ;  /* 0xff800000a3a37808 */ /* 0x000fc60005800000 */
[----:B------:R-:W-:Y:S01]  /*d990*/  IMAD.WIDE.U32 R4, R5, -0x2daee0ad, RZ ;  /* 0xd2511f5305047825 */ /* 0x000fe200078e00ff */
[----:B------:R-:W-:-:S03]  /*d9a0*/  LOP3.LUT R6, R3, UR17, R24, 0x96, !PT ;  /* 0x0000001103067c12 */ /* 0x000fc6000f8e9618 */
[----:B------:R-:W-:Y:S01]  /*d9b0*/  FMUL.FTZ R3, R71, UR10 ;  /* 0x0000000a47037c20 */ /* 0x000fe20008410000 */
[----:B------:R-:W-:-:S04]  /*d9c0*/  LOP3.LUT R5, R5, UR15, R2, 0x96, !PT ;  /* 0x0000000f05057c12 */ /* 0x000fc8000f8e9602 */
[----:B------:R-:W-:Y:S01]  /*d9d0*/  FSEL R14, R3, RZ, P1 ;  /* 0x000000ff030e7208 */ /* 0x000fe20000800000 */
[----:B------:R-:W-:Y:S01]  /*d9e0*/  IMAD.WIDE.U32 R2, R6, -0x326172a9, RZ ;  /* 0xcd9e8d5706027825 */ /* 0x000fe200078e00ff */
[----:B------:R-:W-:-:S03]  /*d9f0*/  ISETP.GE.AND P1, PT, R8, R210, PT ;  /* 0x000000d20800720c */ /* 0x000fc60003f26270 */
[----:B------:R-:W-:Y:S01]  /*da00*/  IMAD.WIDE.U32 R22, R5, -0x326172a9, RZ ;  /* 0xcd9e8d5705167825 */ /* 0x000fe200078e00ff */
[----:B------:R-:W-:-:S03]  /*da10*/  LOP3.LUT R3, R3, UR16, R40, 0x96, !PT ;  /* 0x0000001003037c12 */ /* 0x000fc6000f8e9628 */
[--C-:B------:R-:W-:Y:S01]  /*da20*/  FFMA.FTZ R5, R32, UR10, -R14.reuse ;  /* 0x0000000a20057c23 */ /* 0x100fe2000801080e */
[----:B------:R-:W-:Y:S01]  /*da30*/  FFMA.FTZ R0, R20, UR10, -R14 ;  /* 0x0000000a14007c23 */ /* 0x000fe2000801080e */
[----:B------:R-:W-:Y:S02]  /*da40*/  ISETP.LT.OR P1, PT, R8, R206, P1 ;  /* 0x000000ce0800720c */ /* 0x000fe40000f21670 */
[----:B------:R-:W-:Y:S01]  /*da50*/  LOP3.LUT R6, R23, UR14, R2, 0x96, !PT ;  /* 0x0000000e17067c12 */ /* 0x000fe2000f8e9602 */
[----:B------:R-:W-:Y:S01]  /*da60*/  IMAD.WIDE.U32 R2, R3, -0x2daee0ad, RZ ;  /* 0xd2511f5303027825 */ /* 0x000fe200078e00ff */
[----:B------:R1:W2:Y:S01]  /*da70*/  MUFU.EX2 R17, R5 ;  /* 0x0000000500117308 */ /* 0x0002a20000000800 */
[----:B------:R-:W-:Y:S02]  /*da80*/  FSEL R157, R157, -INF , !P1 ;  /* 0xff8000009d9d7808 */ /* 0x000fe40004800000 */
[----:B------:R-:W-:Y:S01]  /*da90*/  IMAD.WIDE.U32 R26, R6, -0x2daee0ad, RZ ;  /* 0xd2511f53061a7825 */ /* 0x000fe200078e00ff */
[----:B------:R-:W-:-:S04]  /*daa0*/  LOP3.LUT R6, R3, UR13, R4, 0x96, !PT ;  /* 0x0000000d03067c12 */ /* 0x000fc8000f8e9604 */
[----:B------:R-:W-:Y:S01]  /*dab0*/  LOP3.LUT R2, R27, UR5, R2, 0x96, !PT ;  /* 0x000000051b027c12 */ /* 0x000fe2000f8e9602 */
[----:B------:R3:W-:Y:S01]  /*dac0*/  MUFU.EX2 R63, R0 ;  /* 0x00000000003f7308 */ /* 0x0007e20000000800 */
[----:B------:R-:W-:-:S04]  /*dad0*/  IMAD.WIDE.U32 R18, R6, -0x326172a9, RZ ;  /* 0xcd9e8d5706127825 */ /* 0x000fc800078e00ff */
[----:B------:R-:W-:Y:S01]  /*dae0*/  IMAD.WIDE.U32 R2, R2, -0x326172a9, RZ ;  /* 0xcd9e8d5702027825 */ /* 0x000fe200078e00ff */
[----:B------:R-:W-:-:S03]  /*daf0*/  LOP3.LUT R22, R19, UR12, R22, 0x96, !PT ;  /* 0x0000000c13167c12 */ /* 0x000fc6000f8e9616 */
[----:B-1----:R-:W-:Y:S01]  /*db00*/  FMUL.FTZ R5, R70, UR10 ;  /* 0x0000000a46057c20 */ /* 0x002fe20008410000 */
[----:B------:R-:W-:Y:S02]  /*db10*/  LOP3.LUT R6, R2, 0xff, RZ, 0xc0, !PT ;  /* 0x000000ff02067812 */ /* 0x000fe400078ec0ff */
[----:B------:R-:W-:Y:S02]  /*db20*/  SHF.R.U32.HI R12, RZ, 0x18, R2 ;  /* 0x00000018ff0c7819 */ /* 0x000fe40000011602 */
[----:B------:R-:W-:Y:S02]  /*db30*/  FSEL R15, R5, RZ, P0 ;  /* 0x000000ff050f7208 */ /* 0x000fe40000000000 */
[----:B------:R-:W-:Y:S01]  /*db40*/  ISETP.GE.AND P0, PT, R8, R208, PT ;  /* 0x000000d00800720c */ /* 0x000fe20003f06270 */
[----:B---3--:R-:W-:Y:S02]  /*db50*/  FFMA.FTZ R0, R21, UR10, -R14 ;  /* 0x0000000a15007c23 */ /* 0x008fe4000801080e */
[--C-:B------:R-:W-:Y:S01]  /*db60*/  FFMA.FTZ R4, R29, UR10, -R15.reuse ;  /* 0x0000000a1d047c23 */ /* 0x100fe2000801080f */
[----:B------:R-:W-:Y:S01]  /*db70*/  FFMA.FTZ R5, R28, UR10, -R15 ;  /* 0x0000000a1c057c23 */ /* 0x000fe2000801080f */
[----:B------:R1:W-:Y:S01]  /*db80*/  MUFU.EX2 R239, R0 ;  /* 0x0000000000ef7308 */ /* 0x0003e20000000800 */
[----:B------:R-:W-:Y:S01]  /*db90*/  ISETP.LT.OR P0, PT, R8, R205, P0 ;  /* 0x000000cd0800720c */ /* 0x000fe20000701670 */
[----:B------:R-:W3:Y:S03]  /*dba0*/  LDSM.16.MT88.4 R28, [R189+0x6000] ;  /* 0x00600000bd1c783b */ /* 0x000ee60000004200 */
[----:B------:R-:W-:-:S03]  /*dbb0*/  FSEL R159, R159, -INF , !P0 ;  /* 0xff8000009f9f7808 */ /* 0x000fc60004000000 */
[----:B------:R4:W-:Y:S08]  /*dbc0*/  MUFU.EX2 R61, R4 ;  /* 0x00000004003d7308 */ /* 0x0009f00000000800 */
[----:B------:R5:W3:Y:S01]  /*dbd0*/  MUFU.EX2 R238, R5 ;  /* 0x0000000500ee7308 */ /* 0x000ae20000000800 */
[----:B-1----:R-:W-:-:S04]  /*dbe0*/  LOP3.LUT R0, R2, 0xffff, RZ, 0xc0, !PT ;  /* 0x0000ffff02007812 */ /* 0x002fc800078ec0ff */
[----:B----4-:R-:W-:Y:S02]  /*dbf0*/  SHF.R.U32.HI R4, RZ, 0x8, R0 ;  /* 0x00000008ff047819 */ /* 0x010fe40000011600 */
[----:B------:R-:W-:Y:S02]  /*dc00*/  LOP3.LUT R0, R3, UR21, R18, 0x96, !PT ;  /* 0x0000001503007c12 */ /* 0x000fe4000f8e9612 */
[----:B------:R-:W-:Y:S02]  /*dc10*/  SHF.R.U32.HI R3, RZ, 0x10, R2 ;  /* 0x00000010ff037819 */ /* 0x000fe40000011602 */
[----:B------:R-:W-:Y:S01]  /*dc20*/  PRMT R9, R6, 0x5410, R4 ;  /* 0x0000541006097816 */ /* 0x000fe20000000004 */
[----:B------:R-:W-:Y:S01]  /*dc30*/  FFMA.FTZ R4, R33, UR10, -R14 ;  /* 0x0000000a21047c23 */ /* 0x000fe2000801080e */
[----:B-----5:R-:W-:Y:S02]  /*dc40*/  LOP3.LUT R5, R3, 0xff, RZ, 0xc0, !PT ;  /* 0x000000ff03057812 */ /* 0x020fe400078ec0ff */
[----:B------:R-:W-:Y:S01]  /*dc50*/  LOP3.LUT R3, R0, 0xffff, RZ, 0xc0, !PT ;  /* 0x0000ffff00037812 */ /* 0x000fe200078ec0ff */
[----:B------:R1:W4:Y:S01]  /*dc60*/  MUFU.EX2 R62, R4 ;  /* 0x00000004003e7308 */ /* 0x0003220000000800 */
[----:B------:R-:W-:-:S02]  /*dc70*/  SHF.R.U32.HI R2, RZ, 0x10, R0 ;  /* 0x00000010ff027819 */ /* 0x000fc40000011600 */
[----:B------:R-:W-:Y:S02]  /*dc80*/  LOP3.LUT R8, R0, 0xff, RZ, 0xc0, !PT ;  /* 0x000000ff00087812 */ /* 0x000fe400078ec0ff */
[----:B------:R-:W-:Y:S02]  /*dc90*/  SHF.R.U32.HI R7, RZ, 0x8, R3 ;  /* 0x00000008ff077819 */ /* 0x000fe40000011603 */
[----:B------:R-:W-:Y:S02]  /*dca0*/  SHF.R.U32.HI R6, RZ, 0x18, R0 ;  /* 0x00000018ff067819 */ /* 0x000fe40000011600 */
[----:B------:R-:W-:Y:S01]  /*dcb0*/  LOP3.LUT R0, R2, 0xff, RZ, 0xc0, !PT ;  /* 0x000000ff02007812 */ /* 0x000fe200078ec0ff */
[----:B------:R-:W-:Y:S01]  /*dcc0*/  FFMA.FTZ R2, R34, UR10, -R15 ;  /* 0x0000000a22027c23 */ /* 0x000fe2000801080f */
[----:B------:R-:W-:Y:S01]  /*dcd0*/  PRMT R3, R5, 0x5410, R12 ;  /* 0x0000541005037816 */ /* 0x000fe2000000000c */
[----:B------:R-:W-:Y:S01]  /*dce0*/  FADD.FTZ R12, R234, -R13 ;  /* 0x8000000dea0c7221 */ /* 0x000fe20000010000 */
[----:B------:R-:W-:Y:S01]  /*dcf0*/  FADD.FTZ R13, R233, -R16 ;  /* 0x80000010e90d7221 */ /* 0x000fe20000010000 */
[----:B--2---:R-:W-:Y:S01]  /*dd00*/  IMAD.MOV.U32 R233, RZ, RZ, R17 ;  /* 0x000000ffffe97224 */ /* 0x004fe200078e0011 */
[----:B------:R2:W-:Y:S01]  /*dd10*/  MUFU.EX2 R16, R2 ;  /* 0x0000000200107308 */ /* 0x0005e20000000800 */
[----:B------:R-:W-:Y:S01]  /*dd20*/  HSET2.LE.AND R3, R3, R237, PT ;  /* 0x000000ed03037233 */ /* 0x000fe20003803000 */
[----:B------:R-:W-:Y:S01]  /*dd30*/  IMAD.MOV.U32 R17, RZ, RZ, R240 ;  /* 0x000000ffff117224 */ /* 0x000fe200078e00f0 */
[----:B-1----:R-:W-:-:S02]  /*dd40*/  PRMT R4, R8, 0x5410, R7 ;  /* 0x0000541008047816 */ /* 0x002fc40000000007 */
[----:B------:R-:W-:Y:S01]  /*dd50*/  PRMT R8, R0, 0x5410, R6 ;  /* 0x0000541000087816 */ /* 0x000fe20000000006 */
[----:B------:R-:W-:Y:S01]  /*dd60*/  FFMA.FTZ R6, R39, UR10, -R15 ;  /* 0x0000000a27067c23 */ /* 0x000fe2000801080f */
[--C-:B------:R-:W-:Y:S01]  /*dd70*/  HSET2.LE.AND R0, R9, R237.reuse, PT ;  /* 0x000000ed09007233 */ /* 0x100fe20003803000 */
[----:B------:R-:W-:Y:S01]  /*dd80*/  FMUL.FTZ R9, R12, UR10 ;  /* 0x0000000a0c097c20 */ /* 0x000fe20008410000 */
[----:B---3--:R-:W-:Y:S01]  /*dd90*/  F2FP.BF16.F32.PACK_AB R7, R238, R61 ;  /* 0x0000003dee07723e */ /* 0x008fe200000010ff */
[----:B------:R1:W-:Y:S01]  /*dda0*/  MUFU.EX2 R60, R6 ;  /* 0x00000006003c7308 */ /* 0x0003e20000000800 */
[----:B------:R-:W-:Y:S01]  /*ddb0*/  HSET2.LE.AND R4, R4, R237, PT ;  /* 0x000000ed04047233 */ /* 0x000fe20003803000 */
[----:B------:R-:W-:Y:S01]  /*ddc0*/  IMAD.MOV.U32 R39, RZ, RZ, R251 ;  /* 0x000000ffff277224 */ /* 0x000fe200078e00fb */
[----:B----4-:R-:W-:Y:S01]  /*ddd0*/  F2FP.BF16.F32.PACK_AB R5, R62, R233 ;  /* 0x000000e93e05723e */ /* 0x010fe200000010ff */
[----:B------:R-:W-:Y:S01]  /*dde0*/  IMAD.MOV.U32 R234, RZ, RZ, R17 ;  /* 0x000000ffffea7224 */ /* 0x000fe200078e0011 */
[----:B------:R-:W-:-:S02]  /*ddf0*/  LOP3.LUT R7, R3, R7, RZ, 0xc0, !PT ;  /* 0x0000000703077212 */ /* 0x000fc400078ec0ff */
[----:B--2---:R-:W-:Y:S01]  /*de00*/  F2FP.BF16.F32.PACK_AB R2, R239, R63 ;  /* 0x0000003fef02723e */ /* 0x004fe200000010ff */
[----:B------:R2:W3:Y:S01]  /*de10*/  MUFU.EX2 R75, R9 ;  /* 0x00000009004b7308 */ /* 0x0004e20000000800 */
[----:B------:R-:W-:Y:S02]  /*de20*/  LOP3.LUT R4, R4, R5, RZ, 0xc0, !PT ;  /* 0x0000000504047212 */ /* 0x000fe400078ec0ff */
[----:B-1----:R-:W-:Y:S02]  /*de30*/  LOP3.LUT R6, R0, R2, RZ, 0xc0, !PT ;  /* 0x0000000200067212 */ /* 0x002fe400078ec0ff */
[----:B------:R-:W-:Y:S02]  /*de40*/  FMNMX.FTZ R2, R232, R155, !PT ;  /* 0x0000009be8027209 */ /* 0x000fe40007810000 */
[----:B------:R-:W-:Y:S02]  /*de50*/  FMNMX.FTZ R0, R215, R172, !PT ;  /* 0x000000acd7007209 */ /* 0x000fe40007810000 */
[----:B------:R-:W-:-:S02]  /*de60*/  FMNMX.FTZ R3, R154, R2, !PT ;  /* 0x000000029a037209 */ /* 0x000fc40007810000 */
[----:B------:R-:W-:Y:S01]  /*de70*/  FMNMX.FTZ R2, R164, R0, !PT ;  /* 0x00000000a4027209 */ /* 0x000fe20007810000 */
[----:B--2---:R-:W-:Y:S01]  /*de80*/  FMUL.FTZ R9, R13, UR10 ;  /* 0x0000000a0d097c20 */ /* 0x004fe20008410000 */
[----:B------:R-:W-:Y:S01]  /*de90*/  FMNMX.FTZ R5, R152, R3, !PT ;  /* 0x0000000398057209 */ /* 0x000fe20007810000 */
[----:B---3--:R-:W-:Y:S01]  /*dea0*/  FMUL.FTZ R92, R92, R75 ;  /* 0x0000004b5c5c7220 */ /* 0x008fe20000410000 */
[----:B------:R-:W-:Y:S01]  /*deb0*/  FMNMX.FTZ R3, R153, R2, !PT ;  /* 0x0000000299037209 */ /* 0x000fe20007810000 */
[----:B------:R-:W1:Y:S01]  /*dec0*/  MUFU.EX2 R74, R9 ;  /* 0x00000009004a7308 */ /* 0x000e620000000800 */
[----:B------:R-:W-:Y:S01]  /*ded0*/  FMNMX.FTZ R5, R69, R5, !PT ;  /* 0x0000000545057209 */ /* 0x000fe20007810000 */
[-C--:B------:R-:W-:Y:S01]  /*dee0*/  FMUL.FTZ R93, R93, R75.reuse ;  /* 0x0000004b5d5d7220 */ /* 0x080fe20000410000 */
[----:B------:R-:W-:Y:S01]  /*def0*/  HSET2.LE.AND R0, R8, R237, PT ;  /* 0x000000ed08007233 */ /* 0x000fe20003803000 */
[-C--:B------:R-:W-:Y:S01]  /*df00*/  FMUL.FTZ R80, R80, R75.reuse ;  /* 0x0000004b50507220 */ /* 0x080fe20000410000 */
[----:B------:R-:W-:Y:S01]  /*df10*/  F2FP.BF16.F32.PACK_AB R2, R60, R16 ;  /* 0x000000103c02723e */ /* 0x000fe200000010ff */
[----:B------:R-:W-:Y:S01]  /*df20*/  FMUL.FTZ R81, R81, R75 ;  /* 0x0000004b51517220 */ /* 0x000fe20000410000 */
[----:B------:R-:W-:Y:S01]  /*df30*/  FMNMX.FTZ R3, R68, R3, !PT ;  /* 0x0000000344037209 */ /* 0x000fe20007810000 */
[----:B------:R-:W-:Y:S01]  /*df40*/  FMUL.FTZ R96, R96, R75 ;  /* 0x0000004b60607220 */ /* 0x000fe20000410000 */
[----:B------:R-:W-:Y:S01]  /*df50*/  FMNMX.FTZ R8, R150, R5, !PT ;  /* 0x0000000596087209 */ /* 0x000fe20007810000 */
[-C--:B------:R-:W-:Y:S01]  /*df60*/  FMUL.FTZ R97, R97, R75.reuse ;  /* 0x0000004b61617220 */ /* 0x080fe20000410000 */
[----:B------:R-:W-:Y:S01]  /*df70*/  LOP3.LUT R5, R0, R2, RZ, 0xc0, !PT ;  /* 0x0000000200057212 */ /* 0x000fe200078ec0ff */
[----:B------:R-:W-:Y:S01]  /*df80*/  FMUL.FTZ R108, R108, R75 ;  /* 0x0000004b6c6c7220 */ /* 0x000fe20000410000 */
[----:B------:R-:W-:Y:S01]  /*df90*/  FMNMX.FTZ R0, R171, R3, !PT ;  /* 0x00000003ab007209 */ /* 0x000fe20007810000 */
[-C--:B------:R-:W-:Y:S01]  /*dfa0*/  FMUL.FTZ R109, R109, R75.reuse ;  /* 0x0000004b6d6d7220 */ /* 0x080fe20000410000 */
[----:B------:R-:W-:Y:S01]  /*dfb0*/  FMNMX.FTZ R2, R148, R8, !PT ;  /* 0x0000000894027209 */ /* 0x000fe20007810000 */
[-C--:B------:R-:W-:Y:S01]  /*dfc0*/  FMUL.FTZ R112, R112, R75.reuse ;  /* 0x0000004b70707220 */ /* 0x080fe20000410000 */
[----:B------:R-:W-:Y:S01]  /*dfd0*/  FMNMX.FTZ R0, R173, R0, !PT ;  /* 0x00000000ad007209 */ /* 0x000fe20007810000 */
[----:B-1----:R-:W-:Y:S01]  /*dfe0*/  FMUL.FTZ R94, R94, R74 ;  /* 0x0000004a5e5e7220 */ /* 0x002fe20000410000 */
[----:B------:R-:W-:Y:S01]  /*dff0*/  FMNMX.FTZ R8, R38, R2, !PT ;  /* 0x0000000226087209 */ /* 0x000fe20007810000 */
[----:B------:R-:W-:Y:S01]  /*e000*/  FMUL.FTZ R95, R95, R74 ;  /* 0x0000004a5f5f7220 */ /* 0x000fe20000410000 */
        /* <DEDUP_REMOVED lines=13> */
[-C--:B------:R-:W-:Y:S01]  /*e0e0*/  FMUL.FTZ R113, R113, R75.reuse ;  /* 0x0000004b71717220 */ /* 0x080fe20000410000 */
[----:B------:R-:W-:Y:S01]  /*e0f0*/  FMNMX.FTZ R0, R25, R0, !PT ;  /* 0x0000000019007209 */ /* 0x000fe20007810000 */
[----:B------:R-:W-:Y:S01]  /*e100*/  FMUL.FTZ R114, R114, R74 ;  /* 0x0000004a72727220 */ /* 0x000fe20000410000 */
[----:B------:R-:W-:Y:S01]  /*e110*/  FMNMX.FTZ R2, R220, R2, !PT ;  /* 0x00000002dc027209 */ /* 0x000fe20007810000 */
[----:B------:R-:W-:Y:S01]  /*e120*/  FMUL.FTZ R115, R115, R74 ;  /* 0x0000004a73737220 */ /* 0x000fe20000410000 */
[----:B------:R-:W-:Y:S01]  /*e130*/  FMNMX.FTZ R0, R65, R0, !PT ;  /* 0x0000000041007209 */ /* 0x000fe20007810000 */
[-C--:B------:R-:W-:Y:S01]  /*e140*/  FMUL.FTZ R124, R124, R75.reuse ;  /* 0x0000004b7c7c7220 */ /* 0x080fe20000410000 */
[-C--:B------:R-:W-:Y:S01]  /*e150*/  FMUL.FTZ R125, R125, R75.reuse ;  /* 0x0000004b7d7d7220 */ /* 0x080fe20000410000 */
[----:B------:R-:W-:Y:S01]  /*e160*/  FMUL.FTZ R126, R126, R74 ;  /* 0x0000004a7e7e7220 */ /* 0x000fe20000410000 */
[----:B------:R-:W-:Y:S01]  /*e170*/  FMNMX.FTZ R0, R145, R0, !PT ;  /* 0x0000000091007209 */ /* 0x000fe20007810000 */
[----:B------:R-:W-:Y:S01]  /*e180*/  FMUL.FTZ R127, R127, R74 ;  /* 0x0000004a7f7f7220 */ /* 0x000fe20000410000 */
[-C--:B------:R-:W-:Y:S01]  /*e190*/  FMUL.FTZ R128, R128, R75.reuse ;  /* 0x0000004b80807220 */ /* 0x080fe20000410000 */
[-C--:B------:R-:W-:Y:S01]  /*e1a0*/  FMUL.FTZ R129, R129, R75.reuse ;  /* 0x0000004b81817220 */ /* 0x080fe20000410000 */
[----:B------:R-:W-:Y:S01]  /*e1b0*/  FMNMX.FTZ R0, R144, R0, !PT ;  /* 0x0000000090007209 */ /* 0x000fe20007810000 */
[-C--:B------:R-:W-:Y:S01]  /*e1c0*/  FMUL.FTZ R130, R130, R74.reuse ;  /* 0x0000004a82827220 */ /* 0x080fe20000410000 */
[----:B------:R-:W-:Y:S01]  /*e1d0*/  FMUL.FTZ R131, R131, R74 ;  /* 0x0000004a83837220 */ /* 0x000fe20000410000 */
[-C--:B------:R-:W-:Y:S01]  /*e1e0*/  FMUL.FTZ R136, R136, R75.reuse ;  /* 0x0000004b88887220 */ /* 0x080fe20000410000 */
[----:B------:R-:W-:Y:S01]  /*e1f0*/  FMNMX.FTZ R0, R156, R0, !PT ;  /* 0x000000009c007209 */ /* 0x000fe20007810000 */
[----:B------:R-:W-:Y:S01]  /*e200*/  FMUL.FTZ R137, R137, R75 ;  /* 0x0000004b89897220 */ /* 0x000fe20000410000 */
[-C--:B------:R-:W-:Y:S01]  /*e210*/  FMUL.FTZ R138, R138, R74.reuse ;  /* 0x0000004a8a8a7220 */ /* 0x080fe20000410000 */
[----:B------:R-:W-:Y:S01]  /*e220*/  FMUL.FTZ R139, R139, R74 ;  /* 0x0000004a8b8b7220 */ /* 0x000fe20000410000 */
[----:B------:R-:W-:Y:S01]  /*e230*/  FMNMX.FTZ R8, R157, R0, !PT ;  /* 0x000000009d087209 */ /* 0x000fe20007810000 */
[----:B------:R-:W-:Y:S01]  /*e240*/  HMMA.16816.F32.BF16 R180, R4, R30, R92 ;  /* 0x0000001e04b4723c */ /* 0x000fe2000004185c */
[----:B------:R-:W-:-:S02]  /*e250*/  FMNMX.FTZ R2, R221, R2, !PT ;  /* 0x00000002dd027209 */ /* 0x000fc40007810000 */
[----:B------:R-:W-:Y:S02]  /*e260*/  LOP3.LUT R3, R47, R249, RZ, 0x3c, !PT ;  /* 0x000000f92f037212 */ /* 0x000fe400078e3cff */
[----:B------:R-:W-:Y:S01]  /*e270*/  FMNMX.FTZ R0, R162, R2, !PT ;  /* 0x00000002a2007209 */ /* 0x000fe20007810000 */
[----:B------:R-:W-:Y:S02]  /*e280*/  HMMA.16816.F32.BF16 R184, R4, R28, R80 ;  /* 0x0000001c04b8723c */ /* 0x000fe40000041850 */
[----:B------:R-:W-:Y:S01]  /*e290*/  IMAD.WIDE.U32 R12, R3, -0x2daee0ad, RZ ;  /* 0xd2511f53030c7825 */ /* 0x000fe200078e00ff */
[----:B------:R-:W-:-:S03]  /*e2a0*/  FMNMX.FTZ R0, R163, R0, !PT ;  /* 0x00000000a3007209 */ /* 0x000fc60007810000 */
[----:B------:R-:W-:Y:S01]  /*e2b0*/  HMMA.16816.F32.BF16 R92, R4, R48, R96 ;  /* 0x00000030045c723c */ /* 0x000fe20000041860 */
[----:B------:R-:W-:Y:S02]  /*e2c0*/  LOP3.LUT R2, R13, UR19, R42, 0x96, !PT ;  /* 0x000000130d027c12 */ /* 0x000fe4000f8e962a */
[----:B------:R-:W-:-:S03]  /*e2d0*/  FMNMX.FTZ R0, R158, R0, !PT ;  /* 0x000000009e007209 */ /* 0x000fc60007810000 */
[----:B------:R-:W-:Y:S01]  /*e2e0*/  HMMA.16816.F32.BF16 R216, R4, R50, R108 ;  /* 0x0000003204d8723c */ /* 0x000fe2000004186c */
[----:B------:R-:W-:Y:S01]  /*e2f0*/  FMNMX.FTZ R0, R159, R0, !PT ;  /* 0x000000009f007209 */ /* 0x000fe20007810000 */
[----:B------:R-:W-:Y:S01]  /*e300*/  IMAD.WIDE.U32 R36, R2, -0x326172a9, RZ ;  /* 0xcd9e8d5702247825 */ /* 0x000fe200078e00ff */
[----:B------:R-:W-:-:S03]  /*e310*/  LOP3.LUT R2, R11, UR20, R46, 0x96, !PT ;  /* 0x000000140b027c12 */ /* 0x000fc6000f8e962e */
[----:B------:R-:W-:Y:S01]  /*e320*/  HMMA.16816.F32.BF16 R96, R4, R52, R112 ;  /* 0x000000340460723c */ /* 0x000fe20000041870 */
[----:B------:R-:W1:Y:S01]  /*e330*/  SHFL.BFLY PT, R9, R0, 0x2, 0x1f ;  /* 0x0c401f0000097f89 */ /* 0x000e6200000e0000 */
[----:B------:R-:W-:-:S04]  /*e340*/  IMAD.WIDE.U32 R2, R2, -0x2daee0ad, RZ ;  /* 0xd2511f5302027825 */ /* 0x000fc800078e00ff */
[C---:B------:R-:W-:Y:S01]  /*e350*/  HMMA.16816.F32.BF16 R176, R4.reuse, R54, R124 ;  /* 0x0000003604b0723c */ /* 0x040fe2000004187c */
[----:B------:R-:W-:Y:S01]  /*e360*/  LOP3.LUT R3, R3, UR17, R12, 0x96, !PT ;  /* 0x0000001103037c12 */ /* 0x000fe2000f8e960c */
[----:B------:R-:W-:Y:S02]  /*e370*/  IMAD.MOV.U32 R110, RZ, RZ, R16 ;  /* 0x000000ffff6e7224 */ /* 0x000fe400078e0010 */
[----:B------:R-:W-:Y:S02]  /*e380*/  VIADD R114, R250, 0x4 ;  /* 0x00000004fa727836 */ /* 0x000fe40000000000 */
[----:B------:R-:W-:Y:S01]  /*e390*/  HMMA.16816.F32.BF16 R128, R4, R56, R128 ;  /* 0x000000380480723c */ /* 0x000fe20000041880 */
[----:B------:R-:W-:Y:S02]  /*e3a0*/  IMAD.MOV.U32 R109, RZ, RZ, R60 ;  /* 0x000000ffff6d7224 */ /* 0x000fe400078e003c */
[----:B------:R-:W-:-:S03]  /*e3b0*/  IMAD.WIDE.U32 R114, R114, -0x326172a9, RZ ;  /* 0xcd9e8d5772727825 */ /* 0x000fc600078e00ff */
[----:B------:R-:W-:Y:S01]  /*e3c0*/  HMMA.16816.F32.BF16 R80, R4, R58, R136 ;  /* 0x0000003a0450723c */ /* 0x000fe20000041888 */
[----:B------:R-:W2:Y:S06]  /*e3d0*/  SHFL.BFLY PT, R6, R8, 0x2, 0x1f ;  /* 0x0c401f0008067f89 */ /* 0x000eac00000e0000 */
[----:B------:R-:W-:Y:S01]  /*e3e0*/  LOP3.LUT R4, R37, UR18, R10, 0x96, !PT ;  /* 0x0000001225047c12 */ /* 0x000fe2000f8e960a */
[----:B------:R-:W-:Y:S01]  /*e3f0*/  IMAD.MOV.U32 R137, RZ, RZ, R39 ;  /* 0x000000ffff897224 */ /* 0x000fe200078e0027 */
[----:B-1----:R-:W-:Y:S01]  /*e400*/  FMNMX.FTZ R0, R0, R9, !PT ;  /* 0x0000000900007209 */ /* 0x002fe20007810000 */
[----:B------:R-:W-:-:S02]  /*e410*/  IMAD.MOV.U32 R138, RZ, RZ, R233 ;  /* 0x000000ffff8a7224 */ /* 0x000fc400078e00e9 */
[----:B------:R-:W-:-:S04]  /*e420*/  IMAD.WIDE.U32 R4, R4, -0x2daee0ad, RZ ;  /* 0xd2511f5304047825 */ /* 0x000fc800078e00ff */
[----:B------:R-:W-:Y:S01]  /*e430*/  IMAD.MOV.U32 R139, RZ, RZ, R234 ;  /* 0x000000ffff8b7224 */ /* 0x000fe200078e00ea */
[----:B------:R-:W-:Y:S01]  /*e440*/  LOP3.LUT R5, R5, UR15, R2, 0x96, !PT ;  /* 0x0000000f05057c12 */ /* 0x000fe2000f8e9602 */
[----:B------:R-:W-:-:S04]  /*e450*/  IMAD.WIDE.U32 R2, R3, -0x326172a9, RZ ;  /* 0xcd9e8d5703027825 */ /* 0x000fc800078e00ff */
[----:B------:R-:W-:Y:S01]  /*e460*/  IMAD.WIDE.U32 R20, R5, -0x326172a9, RZ ;  /* 0xcd9e8d5705147825 */ /* 0x000fe200078e00ff */
[----:B------:R-:W-:Y:S02]  /*e470*/  LOP3.LUT R3, R3, UR16, R36, 0x96, !PT ;  /* 0x0000001003037c12 */ /* 0x000fe4000f8e9624 */
[----:B--2---:R-:W-:Y:S01]  /*e480*/  FMNMX.FTZ R6, R8, R6, !PT ;  /* 0x0000000608067209 */ /* 0x004fe20007810000 */
[----:B------:R-:W-:Y:S01]  /*e490*/  IMAD.MOV.U32 R136, RZ, RZ, R110 ;  /* 0x000000ffff887224 */ /* 0x000fe200078e006e */
[----:B------:R-:W-:Y:S01]  /*e4a0*/  LOP3.LUT R5, R21, UR14, R2, 0x96, !PT ;  /* 0x0000000e15057c12 */ /* 0x000fe2000f8e9602 */
[----:B------:R-:W-:Y:S01]  /*e4b0*/  IMAD.WIDE.U32 R2, R3, -0x2daee0ad, RZ ;  /* 0xd2511f5303027825 */ /* 0x000fe200078e00ff */
[----:B------:R-:W1:Y:S03]  /*e4c0*/  SHFL.BFLY PT, R8, R0, 0x1, 0x1f ;  /* 0x0c201f0000087f89 */ /* 0x000e6600000e0000 */
[----:B------:R-:W-:Y:S01]  /*e4d0*/  IMAD.WIDE.U32 R32, R5, -0x2daee0ad, RZ ;  /* 0xd2511f5305207825 */ /* 0x000fe200078e00ff */
[----:B------:R-:W2:Y:S01]  /*e4e0*/  SHFL.BFLY PT, R7, R6, 0x1, 0x1f ;  /* 0x0c201f0006077f89 */ /* 0x000ea200000e0000 */
[----:B------:R-:W-:-:S02]  /*e4f0*/  LOP3.LUT R9, R3, UR13, R4, 0x96, !PT ;  /* 0x0000000d03097c12 */ /* 0x000fc4000f8e9604 */
[----:B------:R-:W-:Y:S01]  /*e500*/  IMAD.MOV.U32 R110, RZ, RZ, R62 ;  /* 0x000000ffff6e7224 */ /* 0x000fe200078e003e */
[----:B------:R-:W-:Y:S02]  /*e510*/  LOP3.LUT R2, R33, UR5, R2, 0x96, !PT ;  /* 0x0000000521027c12 */ /* 0x000fe4000f8e9602 */
[----:B------:R-:W-:-:S04]  /*e520*/  IMAD.WIDE.U32 R10, R9, -0x326172a9, RZ ;  /* 0xcd9e8d57090a7825 */ /* 0x000fc800078e00ff */
[----:B------:R-:W-:-:S03]  /*e530*/  IMAD.WIDE.U32 R4, R2, -0x326172a9, RZ ;  /* 0xcd9e8d5702047825 */ /* 0x000fc600078e00ff */
[C---:B------:R-:W-:Y:S02]  /*e540*/  LOP3.LUT R2, R4.reuse, 0xffff, RZ, 0xc0, !PT ;  /* 0x0000ffff04027812 */ /* 0x040fe400078ec0ff */
[----:B------:R-:W-:Y:S02]  /*e550*/  LOP3.LUT R3, R4, 0xff, RZ, 0xc0, !PT ;  /* 0x000000ff04037812 */ /* 0x000fe400078ec0ff */
[----:B-1----:R-:W-:Y:S02]  /*e560*/  FMNMX.FTZ R72, R0, R8, !PT ;  /* 0x0000000800487209 */ /* 0x002fe40007810000 */
[----:B------:R-:W-:Y:S02]  /*e570*/  SHF.R.U32.HI R0, RZ, 0x10, R4 ;  /* 0x00000010ff007819 */ /* 0x000fe40000011604 */
[----:B--2---:R-:W-:Y:S02]  /*e580*/  FMNMX.FTZ R73, R6, R7, !PT ;  /* 0x0000000706497209 */ /* 0x004fe40007810000 */
[----:B------:R-:W-:-:S02]  /*e590*/  SHF.R.U32.HI R6, RZ, 0x8, R2 ;  /* 0x00000008ff067819 */ /* 0x000fc40000011602 */
[C---:B------:R-:W-:Y:S01]  /*e5a0*/  FSETP.NEU.FTZ.AND P1, PT, R73.reuse, -INF , PT ;  /* 0xff8000004900780b */ /* 0x040fe20003f3d000 */
[----:B------:R-:W-:Y:S01]  /*e5b0*/  FMUL.FTZ R7, R73, UR10 ;  /* 0x0000000a49077c20 */ /* 0x000fe20008410000 */
[----:B------:R-:W-:Y:S02]  /*e5c0*/  PRMT R13, R3, 0x5410, R6 ;  /* 0x00005410030d7816 */ /* 0x000fe40000000006 */
[----:B------:R-:W-:Y:S02]  /*e5d0*/  LOP3.LUT R0, R0, 0xff, RZ, 0xc0, !PT ;  /* 0x000000ff00007812 */ /* 0x000fe400078ec0ff */
[----:B------:R-:W-:Y:S02]  /*e5e0*/  FSEL R2, R7, RZ, P1 ;  /* 0x000000ff07027208 */ /* 0x000fe40000800000 */
[----:B------:R-:W-:-:S03]  /*e5f0*/  FSETP.NEU.FTZ.AND P0, PT, R72, -INF , PT ;  /* 0xff8000004800780b */ /* 0x000fc60003f1d000 */
[----:B------:R-:W-:-:S04]  /*e600*/  FFMA.FTZ R3, R155, UR10, -R2 ;  /* 0x0000000a9b037c23 */ /* 0x000fc80008010802 */
[----:B------:R1:W-:Y:S02]  /*e610*/  MUFU.EX2 R160, R3 ;  /* 0x0000000300a07308 */ /* 0x0003e40000000800 */
[----:B-1----:R-:W-:Y:S01]  /*e620*/  SHF.R.U32.HI R3, RZ, 0x18, R4 ;  /* 0x00000018ff037819 */ /* 0x002fe20000011604 */
[----:B------:R-:W-:-:S03]  /*e630*/  FFMA.FTZ R4, R154, UR10, -R2 ;  /* 0x0000000a9a047c23 */ /* 0x000fc60008010802 */
[----:B------:R-:W-:Y:S02]  /*e640*/  PRMT R8, R0, 0x5410, R3 ;  /* 0x0000541000087816 */ /* 0x000fe40000000003 */
[----:B------:R1:W2:Y:S01]  /*e650*/  MUFU.EX2 R76, R4 ;  /* 0x00000004004c7308 */ /* 0x0002a20000000800 */
[----:B------:R-:W-:Y:S01]  /*e660*/  LOP3.LUT R3, R5, UR21, R10, 0x96, !PT ;  /* 0x0000001505037c12 */ /* 0x000fe2000f8e960a */
[----:B------:R-:W-:Y:S01]  /*e670*/  FFMA.FTZ R5, R69, UR10, -R2 ;  /* 0x0000000a45057c23 */ /* 0x000fe20008010802 */
[----:B------:R-:W-:-:S05]  /*e680*/  FMUL.FTZ R0, R72, UR10 ;  /* 0x0000000a48007c20 */ /* 0x000fca0008410000 */
[----:B------:R-:W-:Y:S01]  /*e690*/  MUFU.EX2 R111, R5 ;  /* 0x00000005006f7308 */ /* 0x000fe20000000800 */
[----:B------:R-:W-:-:S05]  /*e6a0*/  FSEL R0, R0, RZ, P0 ;  /* 0x000000ff00007208 */ /* 0x000fca0000000000 */
[----:B------:R-:W-:Y:S01]  /*e6b0*/  FFMA.FTZ R6, R172, UR10, -R0 ;  /* 0x0000000aac067c23 */ /* 0x000fe20008010800 */
[----:B------:R-:W-:Y:S02]  /*e6c0*/  IMAD.MOV.U32 R172, RZ, RZ, R161 ;  /* 0x000000ffffac7224 */ /* 0x000fe400078e00a1 */
[----:B-1----:R-:W-:Y:S01]  /*e6d0*/  FFMA.FTZ R4, R152, UR10, -R2 ;  /* 0x0000000a98047c23 */ /* 0x002fe20008010802 */
[----:B------:R-:W-:Y:S01]  /*e6e0*/  MUFU.EX2 R252, R6 ;  /* 0x0000000600fc7308 */ /* 0x000fe20000000800 */
[----:B------:R-:W-:-:S07]  /*e6f0*/  IMAD.MOV.U32 R161, RZ, RZ, R246 ;  /* 0x000000ffffa17224 */ /* 0x000fce00078e00f6 */
[----:B------:R1:W3:Y:S02]  /*e700*/  MUFU.EX2 R108, R4 ;  /* 0x00000004006c7308 */ /* 0x0002e40000000800 */
[----:B-1----:R-:W-:-:S04]  /*e710*/  LOP3.LUT R4, R3, 0xffff, RZ, 0xc0, !PT ;  /* 0x0000ffff03047812 */ /* 0x002fc800078ec0ff */
[----:B------:R-:W-:Y:S02]  /*e720*/  SHF.R.U32.HI R5, RZ, 0x8, R4 ;  /* 0x00000008ff057819 */ /* 0x000fe40000011604 */
        /* <DEDUP_REMOVED lines=12> */
[----:B--2---:R-:W-:-:S03]  /*e7f0*/  IMAD.MOV.U32 R164, RZ, RZ, R76 ;  /* 0x000000ffffa47224 */ /* 0x004fc600078e004c */
[----:B------:R-:W-:-:S04]  /*e800*/  FADD.FTZ R4, R232, -R4 ;  /* 0x80000004e8047221 */ /* 0x000fc80000010000 */
[----:B------:R1:W-:Y:S01]  /*e810*/  MUFU.EX2 R251, R3 ;  /* 0x0000000300fb7308 */ /* 0x0003e20000000800 */
[----:B------:R-:W-:-:S07]  /*e820*/  FMUL.FTZ R4, R4, UR10 ;  /* 0x0000000a04047c20 */ /* 0x000fce0008410000 */
[----:B------:R3:W2:Y:S01]  /*e830*/  MUFU.EX2 R69, R4 ;  /* 0x0000000400457308 */ /* 0x0006a20000000800 */
[----:B-1----:R-:W-:-:S05]  /*e840*/  FSEL R3, R72, RZ, P0 ;  /* 0x000000ff48037208 */ /* 0x002fca0000000000 */
[----:B------:R-:W-:Y:S01]  /*e850*/  FADD.FTZ R5, R215, -R3 ;  /* 0x80000003d7057221 */ /* 0x000fe20000010000 */
[--C-:B------:R-:W-:Y:S02]  /*e860*/  HSET2.LE.AND R3, R13, R237.reuse, PT ;  /* 0x000000ed0d037233 */ /* 0x100fe40003803000 */
[----:B---3--:R-:W-:Y:S01]  /*e870*/  F2FP.BF16.F32.PACK_AB R4, R111, R108 ;  /* 0x0000006c6f04723e */ /* 0x008fe200000010ff */
[----:B------:R-:W-:Y:S01]  /*e880*/  FMUL.FTZ R5, R5, UR10 ;  /* 0x0000000a05057c20 */ /* 0x000fe20008410000 */
[-C--:B--2---:R-:W-:Y:S01]  /*e890*/  FMUL.FTZ R84, R84, R69.reuse ;  /* 0x0000004554547220 */ /* 0x084fe20000410000 */
[-C--:B------:R-:W-:Y:S01]  /*e8a0*/  FMUL.FTZ R85, R85, R69.reuse ;  /* 0x0000004555557220 */ /* 0x080fe20000410000 */
[----:B------:R-:W-:Y:S01]  /*e8b0*/  LOP3.LUT R18, R3, R4, RZ, 0xc0, !PT ;  /* 0x0000000403127212 */ /* 0x000fe200078ec0ff */
[----:B------:R-:W1:Y:S01]  /*e8c0*/  MUFU.EX2 R68, R5 ;  /* 0x0000000500447308 */ /* 0x000e620000000800 */
[--C-:B------:R-:W-:Y:S01]  /*e8d0*/  HSET2.LE.AND R3, R8, R237.reuse, PT ;  /* 0x000000ed08037233 */ /* 0x100fe20003803000 */
[-C--:B------:R-:W-:Y:S01]  /*e8e0*/  FMUL.FTZ R88, R88, R69.reuse ;  /* 0x0000004558587220 */ /* 0x080fe20000410000 */
[----:B------:R-:W-:Y:S01]  /*e8f0*/  F2FP.BF16.F32.PACK_AB R4, R240, R34 ;  /* 0x00000022f004723e */ /* 0x000fe200000010ff */
[-C--:B------:R-:W-:Y:S01]  /*e900*/  FMUL.FTZ R89, R89, R69.reuse ;  /* 0x0000004559597220 */ /* 0x080fe20000410000 */
[----:B------:R-:W-:Y:S01]  /*e910*/  LOP3.LUT R13, R11, UR12, R20, 0x96, !PT ;  /* 0x0000000c0b0d7c12 */ /* 0x000fe2000f8e9614 */
        /* <DEDUP_REMOVED lines=10> */
[----:B------:R-:W-:Y:S01]  /*e9c0*/  FMUL.FTZ R120, R120, R69 ;  /* 0x0000004578787220 */ /* 0x000fe20000410000 */
[----:B------:R-:W-:Y:S01]  /*e9d0*/  HSET2.LE.AND R3, R6, R237, PT ;  /* 0x000000ed06037233 */ /* 0x000fe20003803000 */
[----:B------:R-:W-:Y:S01]  /*e9e0*/  FFMA.FTZ R6, R148, UR10, -R2 ;  /* 0x0000000a94067c23 */ /* 0x000fe20008010802 */
[----:B------:R-:W-:Y:S01]  /*e9f0*/  F2FP.BF16.F32.PACK_AB R4, R251, R252 ;  /* 0x000000fcfb04723e */ /* 0x000fe200000010ff */
[-C--:B-1----:R-:W-:Y:S01]  /*ea00*/  FMUL.FTZ R86, R86, R68.reuse ;  /* 0x0000004456567220 */ /* 0x082fe20000410000 */
[----:B------:R-:W-:Y:S01]  /*ea10*/  FMUL.FTZ R87, R87, R68 ;  /* 0x0000004457577220 */ /* 0x000fe20000410000 */
[----:B------:R1:W-:Y:S01]  /*ea20*/  MUFU.EX2 R248, R6 ;  /* 0x0000000600f87308 */ /* 0x0003e20000000800 */
[----:B------:R-:W-:Y:S01]  /*ea30*/  LOP3.LUT R17, R3, R4, RZ, 0xc0, !PT ;  /* 0x0000000403117212 */ /* 0x000fe200078ec0ff */
[----:B------:R-:W-:-:S02]  /*ea40*/  VIADD R3, R35, 0x1 ;  /* 0x0000000123037836 */ /* 0x000fc40000000000 */
[----:B------:R-:W-:Y:S01]  /*ea50*/  FFMA.FTZ R4, R150, UR10, -R2 ;  /* 0x0000000a96047c23 */ /* 0x000fe20008010802 */
[-C--:B------:R-:W-:Y:S01]  /*ea60*/  FMUL.FTZ R90, R90, R68.reuse ;  /* 0x000000445a5a7220 */ /* 0x080fe20000410000 */
[-C--:B------:R-:W-:Y:S01]  /*ea70*/  FMUL.FTZ R91, R91, R68.reuse ;  /* 0x000000445b5b7220 */ /* 0x080fe20000410000 */
[-C--:B------:R-:W-:Y:S01]  /*ea80*/  FMUL.FTZ R102, R102, R68.reuse ;  /* 0x0000004466667220 */ /* 0x080fe20000410000 */
[----:B------:R-:W-:Y:S01]  /*ea90*/  LOP3.LUT R3, R43, UR27, R3, 0x96, !PT ;  /* 0x0000001b2b037c12 */ /* 0x000fe2000f8e9603 */
[----:B------:R2:W-:Y:S01]  /*eaa0*/  MUFU.EX2 R247, R4 ;  /* 0x0000000400f77308 */ /* 0x0005e20000000800 */
[C---:B------:R-:W-:Y:S01]  /*eab0*/  HMMA.16816.F32.BF16 R76, R16.reuse, R28, R84 ;  /* 0x0000001c104c723c */ /* 0x040fe20000041854 */
[-C--:B------:R-:W-:Y:S01]  /*eac0*/  FMUL.FTZ R103, R103, R68.reuse ;  /* 0x0000004467677220 */ /* 0x080fe20000410000 */
[-C--:B------:R-:W-:Y:S01]  /*ead0*/  FMUL.FTZ R106, R106, R68.reuse ;  /* 0x000000446a6a7220 */ /* 0x080fe20000410000 */
[-C--:B------:R-:W-:Y:S01]  /*eae0*/  FMUL.FTZ R107, R107, R68.reuse ;  /* 0x000000446b6b7220 */ /* 0x080fe20000410000 */
[-C--:B------:R-:W-:Y:S01]  /*eaf0*/  FMUL.FTZ R118, R118, R68.reuse ;  /* 0x0000004476767220 */ /* 0x080fe20000410000 */
[----:B------:R-:W-:Y:S01]  /*eb00*/  FMUL.FTZ R119, R119, R68 ;  /* 0x0000004477777220 */ /* 0x000fe20000410000 */
[----:B------:R-:W-:Y:S01]  /*eb10*/  HMMA.16816.F32.BF16 R124, R16, R30, R88 ;  /* 0x0000001e107c723c */ /* 0x000fe20000041858 */
[----:B------:R-:W-:-:S02]  /*eb20*/  IMAD.MOV.U32 R87, RZ, RZ, R240 ;  /* 0x000000ffff577224 */ /* 0x000fc400078e00f0 */
[----:B-1----:R-:W-:Y:S01]  /*eb30*/  FFMA.FTZ R6, R38, UR10, -R2 ;  /* 0x0000000a26067c23 */ /* 0x002fe20008010802 */
[----:B------:R-:W-:Y:S01]  /*eb40*/  IMAD.MOV.U32 R86, RZ, RZ, R239 ;  /* 0x000000ffff567224 */ /* 0x000fe200078e00ef */
[----:B------:R-:W1:Y:S01]  /*eb50*/  LDSM.16.MT88.4 R28, [R189+0x6800] ;  /* 0x00680000bd1c783b */ /* 0x000e620000004200 */
[----:B------:R-:W-:Y:S01]  /*eb60*/  IMAD.MOV.U32 R85, RZ, RZ, R238 ;  /* 0x000000ffff557224 */ /* 0x000fe200078e00ee */
[----:B------:R3:W-:Y:S01]  /*eb70*/  MUFU.EX2 R155, R6 ;  /* 0x00000006009b7308 */ /* 0x0007e20000000800 */
[----:B------:R-:W-:Y:S01]  /*eb80*/  FMUL.FTZ R121, R121, R69 ;  /* 0x0000004579797220 */ /* 0x000fe20000410000 */
[-C--:B------:R-:W-:Y:S01]  /*eb90*/  FMUL.FTZ R122, R122, R68.reuse ;  /* 0x000000447a7a7220 */ /* 0x080fe20000410000 */
[----:B------:R-:W-:Y:S01]  /*eba0*/  FMUL.FTZ R123, R123, R68 ;  /* 0x000000447b7b7220 */ /* 0x000fe20000410000 */
[----:B--2---:R-:W-:-:S04]  /*ebb0*/  IMAD.WIDE.U32 R4, R3, -0x326172a9, RZ ;  /* 0xcd9e8d5703047825 */ /* 0x004fc800078e00ff */
[-C--:B------:R-:W-:Y:S01]  /*ebc0*/  FMUL.FTZ R132, R132, R69.reuse ;  /* 0x0000004584847220 */ /* 0x080fe20000410000 */
[-C--:B------:R-:W-:Y:S01]  /*ebd0*/  FMUL.FTZ R133, R133, R69.reuse ;  /* 0x0000004585857220 */ /* 0x080fe20000410000 */
[-C--:B------:R-:W-:Y:S01]  /*ebe0*/  FMUL.FTZ R134, R134, R68.reuse ;  /* 0x0000004486867220 */ /* 0x080fe20000410000 */
[----:B------:R-:W-:Y:S01]  /*ebf0*/  FMUL.FTZ R135, R135, R68 ;  /* 0x0000004487877220 */ /* 0x000fe20000410000 */
[C---:B------:R-:W-:Y:S01]  /*ec00*/  LOP3.LUT R3, R5.reuse, UR20, R46, 0x96, !PT ;  /* 0x0000001405037c12 */ /* 0x040fe2000f8e962e */
[-C--:B------:R-:W-:Y:S01]  /*ec10*/  FMUL.FTZ R140, R140, R69.reuse ;  /* 0x000000458c8c7220 */ /* 0x080fe20000410000 */
[----:B------:R-:W-:Y:S01]  /*ec20*/  LOP3.LUT R7, R5, UR20, R114, 0x96, !PT ;  /* 0x0000001405077c12 */ /* 0x000fe2000f8e9672 */
[----:B------:R-:W-:Y:S01]  /*ec30*/  FMUL.FTZ R141, R141, R69 ;  /* 0x000000458d8d7220 */ /* 0x000fe20000410000 */
[--C-:B------:R-:W-:Y:S01]  /*ec40*/  LOP3.LUT R5, R37, UR18, R4.reuse, 0x96, !PT ;  /* 0x0000001225057c12 */ /* 0x100fe2000f8e9604 */
[----:B------:R-:W-:Y:S01]  /*ec50*/  IMAD.WIDE.U32 R8, R3, -0x2daee0ad, RZ ;  /* 0xd2511f5303087825 */ /* 0x000fe200078e00ff */
[----:B------:R-:W-:-:S03]  /*ec60*/  LOP3.LUT R4, R41, UR18, R4, 0x96, !PT ;  /* 0x0000001229047c12 */ /* 0x000fc6000f8e9604 */
[----:B------:R-:W-:Y:S01]  /*ec70*/  FFMA.FTZ R3, R149, UR10, -R14 ;  /* 0x0000000a95037c23 */ /* 0x000fe2000801080e */
[-C--:B------:R-:W-:Y:S01]  /*ec80*/  FMUL.FTZ R142, R142, R68.reuse ;  /* 0x000000448e8e7220 */ /* 0x080fe20000410000 */
[----:B------:R-:W-:Y:S01]  /*ec90*/  IMAD.WIDE.U32 R46, R5, -0x2daee0ad, RZ ;  /* 0xd2511f53052e7825 */ /* 0x000fe200078e00ff */
[----:B------:R-:W-:Y:S01]  /*eca0*/  LOP3.LUT R42, R9, UR17, R12, 0x96, !PT ;  /* 0x00000011092a7c12 */ /* 0x000fe2000f8e960c */
[----:B------:R2:W-:Y:S02]  /*ecb0*/  MUFU.EX2 R246, R3 ;  /* 0x0000000300f67308 */ /* 0x0005e40000000800 */
[----:B------:R-:W-:Y:S01]  /*ecc0*/  FMUL.FTZ R143, R143, R68 ;  /* 0x000000448f8f7220 */ /* 0x000fe20000410000 */
[----:B---3--:R-:W-:Y:S01]  /*ecd0*/  IMAD.WIDE.U32 R6, R7, -0x2daee0ad, RZ ;  /* 0xd2511f5307067825 */ /* 0x008fe200078e00ff */
[----:B------:R-:W-:Y:S01]  /*ece0*/  LOP3.LUT R43, R47, UR15, R8, 0x96, !PT ;  /* 0x0000000f2f2b7c12 */ /* 0x000fe2000f8e9608 */
[----:B------:R-:W-:Y:S02]  /*ecf0*/  HMMA.16816.F32.BF16 R112, R16, R50, R104 ;  /* 0x000000321070723c */ /* 0x000fe40000041868 */
[----:B------:R-:W-:Y:S01]  /*ed00*/  IMAD.WIDE.U32 R38, R4, -0x2daee0ad, RZ ;  /* 0xd2511f5304267825 */ /* 0x000fe200078e00ff */
[----:B------:R-:W-:-:S03]  /*ed10*/  LOP3.LUT R41, R7, UR17, R24, 0x96, !PT ;  /* 0x0000001107297c12 */ /* 0x000fc6000f8e9618 */
[----:B------:R-:W-:Y:S01]  /*ed20*/  IMAD.WIDE.U32 R4, R22, -0x2daee0ad, RZ ;  /* 0xd2511f5316047825 */ /* 0x000fe200078e00ff */
[----:B------:R-:W-:-:S03]  /*ed30*/  LOP3.LUT R37, R39, UR15, R6, 0x96, !PT ;  /* 0x0000000f27257c12 */ /* 0x000fc6000f8e9606 */
[----:B------:R-:W-:Y:S01]  /*ed40*/  FFMA.FTZ R6, R165, UR10, -R14 ;  /* 0x0000000aa5067c23 */ /* 0x000fe2000801080e */
[----:B------:R-:W3:Y:S01]  /*ed50*/  LDSM.16.MT88.4 R20, [R192+0x6800] ;  /* 0x00680000c014783b */ /* 0x000ee20000004200 */
[----:B------:R-:W-:Y:S01]  /*ed60*/  IMAD.MOV.U32 R84, RZ, RZ, R34 ;  /* 0x000000ffff547224 */ /* 0x000fe200078e0022 */
[C---:B------:R-:W-:Y:S01]  /*ed70*/  LOP3.LUT R7, R4.reuse, 0xffff, RZ, 0xc0, !PT ;  /* 0x0000ffff04077812 */ /* 0x040fe200078ec0ff */
[----:B------:R-:W-:Y:S01]  /*ed80*/  MUFU.EX2 R239, R6 ;  /* 0x0000000600ef7308 */ /* 0x000fe20000000800 */
[----:B--2---:R-:W-:Y:S01]  /*ed90*/  FFMA.FTZ R3, R151, UR10, -R14 ;  /* 0x0000000a97037c23 */ /* 0x004fe2000801080e */
[----:B------:R-:W-:Y:S01]  /*eda0*/  LOP3.LUT R9, R4, 0xff, RZ, 0xc0, !PT ;  /* 0x000000ff04097812 */ /* 0x000fe200078ec0ff */
[----:B------:R-:W-:Y:S01]  /*edb0*/  IMAD.MOV.U32 R91, RZ, RZ, R63 ;  /* 0x000000ffff5b7224 */ /* 0x000fe200078e003f */
[--C-:B------:R-:W-:Y:S01]  /*edc0*/  SHF.R.U32.HI R11, RZ, 0x10, R4.reuse ;  /* 0x00000010ff0b7819 */ /* 0x100fe20000011604 */
[----:B------:R-:W-:Y:S01]  /*edd0*/  IMAD.MOV.U32 R90, RZ, RZ, R61 ;  /* 0x000000ffff5a7224 */ /* 0x000fe200078e003d */
[----:B------:R-:W-:Y:S01]  /*ede0*/  SHF.R.U32.HI R12, RZ, 0x18, R4 ;  /* 0x00000018ff0c7819 */ /* 0x000fe20000011604 */
[----:B------:R-:W-:Y:S01]  /*edf0*/  HMMA.16816.F32.BF16 R60, R16, R48, R100 ;  /* 0x00000030103c723c */ /* 0x000fe20000041864 */
[----:B------:R2:W-:Y:S01]  /*ee00*/  MUFU.EX2 R240, R3 ;  /* 0x0000000300f07308 */ /* 0x0005e20000000800 */
[----:B------:R-:W-:-:S04]  /*ee10*/  SHF.R.U32.HI R7, RZ, 0x8, R7 ;  /* 0x00000008ff077819 */ /* 0x000fc80000011607 */
[----:B------:R-:W-:Y:S01]  /*ee20*/  PRMT R9, R9, 0x5410, R7 ;  /* 0x0000541009097816 */ /* 0x000fe20000000007 */
[----:B------:R-:W-:Y:S01]  /*ee30*/  HMMA.16816.F32.BF16 R48, R16, R52, R116 ;  /* 0x000000341030723c */ /* 0x000fe20000041874 */
[----:B------:R-:W-:-:S04]  /*ee40*/  LOP3.LUT R7, R11, 0xff, RZ, 0xc0, !PT ;  /* 0x000000ff0b077812 */ /* 0x000fc800078ec0ff */
[----:B------:R-:W-:Y:S01]  /*ee50*/  PRMT R7, R7, 0x5410, R12 ;  /* 0x0000541007077816 */ /* 0x000fe2000000000c */
[C---:B------:R-:W-:Y:S01]  /*ee60*/  HMMA.16816.F32.BF16 R52, R16.reuse, R54, R120 ;  /* 0x000000361034723c */ /* 0x040fe20000041878 */
[----:B------:R-:W-:Y:S03]  /*ee70*/  LDSM.16.MT88.4 R120, [R190+0x7800] ;  /* 0x00780000be78783b */ /* 0x000fe60000004200 */
[----:B------:R-:W-:Y:S02]  /*ee80*/  HSET2.LE.AND R7, R7, R237, PT ;  /* 0x000000ed07077233 */ /* 0x000fe40003803000 */
[----:B--2---:R-:W-:Y:S01]  /*ee90*/  LOP3.LUT R3, R5, UR23, R26, 0x96, !PT ;  /* 0x0000001705037c12 */ /* 0x004fe2000f8e961a */
[----:B------:R-:W-:Y:S01]  /*eea0*/  FFMA.FTZ R5, R166, UR10, -R14 ;  /* 0x0000000aa6057c23 */ /* 0x000fe2000801080e */
[----:B------:R-:W-:Y:S02]  /*eeb0*/  HMMA.16816.F32.BF16 R132, R16, R56, R132 ;  /* 0x000000381084723c */ /* 0x000fe40000041884 */
[C---:B------:R-:W-:Y:S01]  /*eec0*/  LOP3.LUT R4, R3.reuse, 0xffff, RZ, 0xc0, !PT ;  /* 0x0000ffff03047812 */ /* 0x040fe200078ec0ff */
[----:B------:R2:W-:Y:S01]  /*eed0*/  MUFU.EX2 R238, R5 ;  /* 0x0000000500ee7308 */ /* 0x0005e20000000800 */
[----:B------:R-:W-:-:S02]  /*eee0*/  LOP3.LUT R10, R3, 0xff, RZ, 0xc0, !PT ;  /* 0x000000ff030a7812 */ /* 0x000fc400078ec0ff */
[--C-:B------:R-:W-:Y:S01]  /*eef0*/  SHF.R.U32.HI R6, RZ, 0x10, R3.reuse ;  /* 0x00000010ff067819 */ /* 0x100fe20000011603 */
[----:B------:R-:W-:Y:S01]  /*ef00*/  HMMA.16816.F32.BF16 R140, R16, R58, R140 ;  /* 0x0000003a108c723c */ /* 0x000fe2000004188c */
[----:B------:R-:W-:Y:S01]  /*ef10*/  SHF.R.U32.HI R8, RZ, 0x18, R3 ;  /* 0x00000018ff087819 */ /* 0x000fe20000011603 */
[----:B------:R-:W-:Y:S01]  /*ef20*/  FFMA.FTZ R3, R168, UR10, -R15 ;  /* 0x0000000aa8037c23 */ /* 0x000fe2000801080f */
[----:B------:R-:W-:-:S03]  /*ef30*/  LOP3.LUT R6, R6, 0xff, RZ, 0xc0, !PT ;  /* 0x000000ff06067812 */ /* 0x000fc600078ec0ff */
[----:B------:R-:W-:Y:S01]  /*ef40*/  MUFU.EX2 R233, R3 ;  /* 0x0000000300e97308 */ /* 0x000fe20000000800 */
[----:B------:R-:W-:Y:S01]  /*ef50*/  PRMT R6, R6, 0x5410, R8 ;  /* 0x0000541006067816 */ /* 0x000fe20000000008 */
[----:B------:R-:W-:-:S04]  /*ef60*/  FFMA.FTZ R8, R44, UR10, -R2 ;  /* 0x0000000a2c087c23 */ /* 0x000fc80008010802 */
[----:B------:R-:W-:Y:S01]  /*ef70*/  HSET2.LE.AND R6, R6, R237, PT ;  /* 0x000000ed06067233 */ /* 0x000fe20003803000 */
[----:B--2---:R-:W-:Y:S01]  /*ef80*/  FFMA.FTZ R5, R167, UR10, -R15 ;  /* 0x0000000aa7057c23 */ /* 0x004fe2000801080f */
[----:B------:R2:W-:Y:S08]  /*ef90*/  MUFU.EX2 R154, R8 ;  /* 0x00000008009a7308 */ /* 0x0005f00000000800 */
[----:B------:R4:W5:Y:S01]  /*efa0*/  MUFU.EX2 R234, R5 ;  /* 0x0000000500ea7308 */ /* 0x0009620000000800 */
[----:B--2---:R-:W-:-:S07]  /*efb0*/  FFMA.FTZ R8, R64, UR10, -R2 ;  /* 0x0000000a40087c23 */ /* 0x004fce0008010802 */
[----:B------:R-:W-:Y:S01]  /*efc0*/  MUFU.EX2 R153, R8 ;  /* 0x0000000800997308 */ /* 0x000fe20000000800 */
[----:B----4-:R-:W-:Y:S01]  /*efd0*/  SHF.R.U32.HI R5, RZ, 0x8, R4 ;  /* 0x00000008ff057819 */ /* 0x010fe20000011604 */
[----:B------:R-:W-:-:S03]  /*efe0*/  FFMA.FTZ R4, R169, UR10, -R15 ;  /* 0x0000000aa9047c23 */ /* 0x000fc6000801080f */
[----:B------:R-:W-:-:S03]  /*eff0*/  PRMT R3, R10, 0x5410, R5 ;  /* 0x000054100a037816 */ /* 0x000fc60000000005 */
[----:B------:R2:W-:Y:S01]  /*f000*/  MUFU.EX2 R232, R4 ;  /* 0x0000000400e87308 */ /* 0x0005e20000000800 */
[----:B-----5:R-:W-:-:S04]  /*f010*/  F2FP.BF16.F32.PACK_AB R5, R233, R234 ;  /* 0x000000eae905723e */ /* 0x020fc800000010ff */
[----:B------:R-:W-:Y:S01]  /*f020*/  LOP3.LUT R5, R6, R5, RZ, 0xc0, !PT ;  /* 0x0000000506057212 */ /* 0x000fe200078ec0ff */
[----:B------:R-:W-:Y:S01]  /*f030*/  FFMA.FTZ R6, R45, UR10, -R2 ;  /* 0x0000000a2d067c23 */ /* 0x000fe20008010802 */
[----:B------:R-:W-:-:S03]  /*f040*/  IMAD.WIDE.U32 R44, R37, -0x326172a9, RZ ;  /* 0xcd9e8d57252c7825 */ /* 0x000fc600078e00ff */
[----:B------:R4:W-:Y:S01]  /*f050*/  MUFU.EX2 R152, R6 ;  /* 0x0000000600987308 */ /* 0x0009e20000000800 */
[----:B--2---:R-:W-:Y:S01]  /*f060*/  HSET2.LE.AND R4, R3, R237, PT ;  /* 0x000000ed03047233 */ /* 0x004fe20003803000 */
[----:B------:R-:W-:-:S06]  /*f070*/  FFMA.FTZ R3, R170, UR10, -R15 ;  /* 0x0000000aaa037c23 */ /* 0x000fcc000801080f */
[----:B------:R2:W5:Y:S01]  /*f080*/  MUFU.EX2 R215, R3 ;  /* 0x0000000300d77308 */ /* 0x0005620000000800 */
[----:B----4-:R-:W-:Y:S02]  /*f090*/  F2FP.BF16.F32.PACK_AB R6, R238, R239 ;  /* 0x000000efee06723e */ /* 0x010fe400000010ff */
[----:B--2---:R-:W-:Y:S02]  /*f0a0*/  F2FP.BF16.F32.PACK_AB R3, R240, R246 ;  /* 0x000000f6f003723e */ /* 0x004fe400000010ff */
[----:B-----5:R-:W-:Y:S02]  /*f0b0*/  F2FP.BF16.F32.PACK_AB R10, R215, R232 ;  /* 0x000000e8d70a723e */ /* 0x020fe400000010ff */
[----:B------:R-:W-:Y:S02]  /*f0c0*/  LOP3.LUT R4, R4, R3, RZ, 0xc0, !PT ;  /* 0x0000000304047212 */ /* 0x000fe400078ec0ff */
[----:B------:R-:W-:Y:S01]  /*f0d0*/  HSET2.LE.AND R3, R9, R237, PT ;  /* 0x000000ed09037233 */ /* 0x000fe20003803000 */
[----:B------:R-:W-:Y:S01]  /*f0e0*/  IMAD.WIDE.U32 R8, R13, -0x2daee0ad, RZ ;  /* 0xd2511f530d087825 */ /* 0x000fe200078e00ff */
[----:B------:R-:W-:-:S03]  /*f0f0*/  LOP3.LUT R7, R7, R10, RZ, 0xc0, !PT ;  /* 0x0000000a07077212 */ /* 0x000fc600078ec0ff */
[----:B------:R-:W-:Y:S01]  /*f100*/  FFMA.FTZ R13, R66, UR10, -R0 ;  /* 0x0000000a420d7c23 */ /* 0x000fe20008010800 */
[----:B------:R-:W-:Y:S01]  /*f110*/  LOP3.LUT R6, R3, R6, RZ, 0xc0, !PT ;  /* 0x0000000603067212 */ /* 0x000fe200078ec0ff */
[----:B------:R-:W-:Y:S01]  /*f120*/  FFMA.FTZ R3, R25, UR10, -R2 ;  /* 0x0000000a19037c23 */ /* 0x000fe20008010802 */
[C---:B------:R-:W-:Y:S01]  /*f130*/  LOP3.LUT R10, R8.reuse, 0xffff, RZ, 0xc0, !PT ;  /* 0x0000ffff080a7812 */ /* 0x040fe200078ec0ff */
[----:B------:R-:W2:Y:S01]  /*f140*/  LDSM.16.MT88.4 R24, [R190+0x6800] ;  /* 0x00680000be18783b */ /* 0x000ea20000004200 */
[----:B------:R-:W-:Y:S01]  /*f150*/  LOP3.LUT R12, R8, 0xff, RZ, 0xc0, !PT ;  /* 0x000000ff080c7812 */ /* 0x000fe200078ec0ff */
[----:B------:R4:W-:Y:S01]  /*f160*/  MUFU.EX2 R151, R3 ;  /* 0x0000000300977308 */ /* 0x0009e20000000800 */
[----:B------:R-:W-:Y:S01]  /*f170*/  SHF.R.U32.HI R11, RZ, 0x18, R8 ;  /* 0x00000018ff0b7819 */ /* 0x000fe20000011608 */
[----:B-1----:R-:W-:Y:S01]  /*f180*/  HMMA.16816.F32.BF16 R100, R4, R28, R184 ;  /* 0x0000001c0464723c */ /* 0x002fe200000418b8 */
[----:B------:R-:W-:-:S04]  /*f190*/  SHF.R.U32.HI R10, RZ, 0x8, R10 ;  /* 0x00000008ff0a7819 */ /* 0x000fc8000001160a */
[----:B------:R-:W-:Y:S01]  /*f1a0*/  PRMT R18, R12, 0x5410, R10 ;  /* 0x000054100c127816 */ /* 0x000fe2000000000a */
[----:B------:R1:W-:Y:S01]  /*f1b0*/  MUFU.EX2 R150, R13 ;  /* 0x0000000d00967308 */ /* 0x0003e20000000800 */
[----:B------:R-:W-:Y:S01]  /*f1c0*/  FFMA.FTZ R10, R171, UR10, -R0 ;  /* 0x0000000aab0a7c23 */ /* 0x000fe20008010800 */
[----:B------:R-:W-:Y:S01]  /*f1d0*/  IMAD.MOV.U32 R187, RZ, RZ, R85 ;  /* 0x000000ffffbb7224 */ /* 0x000fe200078e0055 */
[C---:B---3--:R-:W-:Y:S01]  /*f1e0*/  HMMA.16816.F32.BF16 R104, R4.reuse, R20, R92 ;  /* 0x000000140468723c */ /* 0x048fe2000004185c */
[----:B------:R-:W-:Y:S02]  /*f1f0*/  IMAD.MOV.U32 R186, RZ, RZ, R86 ;  /* 0x000000ffffba7224 */ /* 0x000fe400078e0056 */
[----:B------:R-:W-:Y:S02]  /*f200*/  IMAD.MOV.U32 R185, RZ, RZ, R87 ;  /* 0x000000ffffb97224 */ /* 0x000fe400078e0057 */
[----:B------:R-:W-:Y:S01]  /*f210*/  IMAD.MOV.U32 R85, RZ, RZ, R108 ;  /* 0x000000ffff557224 */ /* 0x000fe200078e006c */
[----:B----4-:R-:W-:Y:S01]  /*f220*/  SHF.R.U32.HI R3, RZ, 0x10, R8 ;  /* 0x00000010ff037819 */ /* 0x010fe20000011608 */
[----:B------:R-:W-:Y:S01]  /*f230*/  IMAD.MOV.U32 R86, RZ, RZ, R109 ;  /* 0x000000ffff567224 */ /* 0x000fe200078e006d */
[----:B------:R-:W-:Y:S01]  /*f240*/  HMMA.16816.F32.BF16 R92, R4, R22, R216 ;  /* 0x00000016045c723c */ /* 0x000fe200000418d8 */
[----:B------:R-:W-:Y:S01]  /*f250*/  IMAD.MOV.U32 R87, RZ, RZ, R110 ;  /* 0x000000ffff577224 */ /* 0x000fe200078e006e */
[----:B------:R-:W-:Y:S01]  /*f260*/  LOP3.LUT R8, R3, 0xff, RZ, 0xc0, !PT ;  /* 0x000000ff03087812 */ /* 0x000fe200078ec0ff */
[----:B------:R-:W-:Y:S01]  /*f270*/  IMAD.MOV.U32 R184, RZ, RZ, R111 ;  /* 0x000000ffffb87224 */ /* 0x000fe200078e006f */
[----:B------:R-:W-:-:S02]  /*f280*/  LOP3.LUT R3, R9, UR23, R32, 0x96, !PT ;  /* 0x0000001709037c12 */ /* 0x000fc4000f8e9620 */
[----:B------:R-:W3:Y:S01]  /*f290*/  LDSM.16.MT88.4 R32, [R191+0x6800] ;  /* 0x00680000bf20783b */ /* 0x000ee20000004200 */
[----:B------:R-:W-:Y:S01]  /*f2a0*/  PRMT R17, R8, 0x5410, R11 ;  /* 0x0000541008117816 */ /* 0x000fe2000000000b */
[----:B------:R-:W-:Y:S01]  /*f2b0*/  FFMA.FTZ R8, R67, UR10, -R0 ;  /* 0x0000000a43087c23 */ /* 0x000fe20008010800 */
[----:B------:R-:W-:Y:S01]  /*f2c0*/  LOP3.LUT R9, R3, 0xffff, RZ, 0xc0, !PT ;  /* 0x0000ffff03097812 */ /* 0x000fe200078ec0ff */
[----:B-1----:R-:W-:Y:S01]  /*f2d0*/  IMAD.WIDE.U32 R12, R41, -0x326172a9, RZ ;  /* 0xcd9e8d57290c7825 */ /* 0x002fe200078e00ff */
[----:B------:R-:W-:Y:S01]  /*f2e0*/  LOP3.LUT R16, R3, 0xff, RZ, 0xc0, !PT ;  /* 0x000000ff03107812 */ /* 0x000fe200078ec0ff */
[----:B------:R1:W4:Y:S01]  /*f2f0*/  MUFU.EX2 R149, R8 ;  /* 0x0000000800957308 */ /* 0x0003220000000800 */
[----:B------:R-:W-:Y:S01]  /*f300*/  SHF.R.U32.HI R11, RZ, 0x18, R3 ;  /* 0x00000018ff0b7819 */ /* 0x000fe20000011603 */
[C---:B------:R-:W-:Y:S01]  /*f310*/  HMMA.16816.F32.BF16 R108, R4.reuse, R30, R180 ;  /* 0x0000001e046c723c */ /* 0x040fe200000418b4 */
[----:B------:R-:W-:Y:S01]  /*f320*/  SHF.R.U32.HI R9, RZ, 0x8, R9 ;  /* 0x00000008ff097819 */ /* 0x000fe20000011609 */
[----:B------:R-:W-:Y:S01]  /*f330*/  IMAD.MOV.U32 R219, RZ, RZ, R85 ;  /* 0x000000ffffdb7224 */ /* 0x000fe200078e0055 */
[----:B------:R-:W-:Y:S01]  /*f340*/  LOP3.LUT R19, R13, UR16, R40, 0x96, !PT ;  /* 0x000000100d137c12 */ /* 0x000fe2000f8e9628 */
[----:B------:R-:W-:Y:S01]  /*f350*/  IMAD.MOV.U32 R218, RZ, RZ, R86 ;  /* 0x000000ffffda7224 */ /* 0x000fe200078e0056 */
[----:B------:R-:W-:Y:S01]  /*f360*/  PRMT R16, R16, 0x5410, R9 ;  /* 0x0000541010107816 */ /* 0x000fe20000000009 */
[----:B------:R5:W-:Y:S01]  /*f370*/  MUFU.EX2 R180, R10 ;  /* 0x0000000a00b47308 */ /* 0x000be20000000800 */
[----:B------:R-:W-:Y:S01]  /*f380*/  FFMA.FTZ R9, R65, UR10, -R2 ;  /* 0x0000000a41097c23 */ /* 0x000fe20008010802 */
[----:B------:R-:W-:Y:S01]  /*f390*/  IMAD.MOV.U32 R181, RZ, RZ, R84 ;  /* 0x000000ffffb57224 */ /* 0x000fe200078e0054 */
[----:B--2---:R-:W-:Y:S01]  /*f3a0*/  HMMA.16816.F32.BF16 R96, R4, R24, R96 ;  /* 0x000000180460723c */ /* 0x004fe20000041860 */
[----:B------:R-:W-:-:S02]  /*f3b0*/  IMAD.MOV.U32 R217, RZ, RZ, R87 ;  /* 0x000000ffffd97224 */ /* 0x000fc400078e0057 */
[----:B------:R-:W-:Y:S02]  /*f3c0*/  IMAD.MOV.U32 R183, RZ, RZ, R90 ;  /* 0x000000ffffb77224 */ /* 0x000fe400078e005a */
[----:B------:R2:W-:Y:S01]  /*f3d0*/  MUFU.EX2 R148, R9 ;  /* 0x0000000900947308 */ /* 0x0005e20000000800 */
[----:B-1----:R-:W-:Y:S01]  /*f3e0*/  SHF.R.U32.HI R8, RZ, 0x10, R3 ;  /* 0x00000010ff087819 */ /* 0x002fe20000011603 */
[C---:B------:R-:W-:Y:S01]  /*f3f0*/  HMMA.16816.F32.BF16 R84, R4.reuse, R26, R176 ;  /* 0x0000001a0454723c */ /* 0x040fe200000418b0 */
[----:B------:R-:W-:Y:S02]  /*f400*/  IMAD.MOV.U32 R182, RZ, RZ, R91 ;  /* 0x000000ffffb67224 */ /* 0x000fe400078e005b */
[----:B------:R-:W-:Y:S01]  /*f410*/  LOP3.LUT R3, R8, 0xff, RZ, 0xc0, !PT ;  /* 0x000000ff08037812 */ /* 0x000fe200078ec0ff */
[----:B------:R-:W-:Y:S01]  /*f420*/  FFMA.FTZ R8, R173, UR10, -R0 ;  /* 0x0000000aad087c23 */ /* 0x000fe20008010800 */
[----:B------:R-:W-:Y:S02]  /*f430*/  IMAD.WIDE.U32 R40, R43, -0x326172a9, RZ ;  /* 0xcd9e8d572b287825 */ /* 0x000fe400078e00ff */
[----:B------:R-:W-:Y:S01]  /*f440*/  PRMT R13, R3, 0x5410, R11 ;  /* 0x00005410030d7816 */ /* 0x000fe2000000000b */
[----:B------:R4:W1:Y:S01]  /*f450*/  MUFU.EX2 R173, R8 ;  /* 0x0000000800ad7308 */ /* 0x0008620000000800 */
[--C-:B------:R-:W-:Y:S01]  /*f460*/  HSET2.LE.AND R3, R18, R237.reuse, PT ;  /* 0x000000ed12037233 */ /* 0x100fe20003803000 */
[----:B------:R-:W-:Y:S01]  /*f470*/  IMAD.MOV.U32 R179, RZ, RZ, R172 ;  /* 0x000000ffffb37224 */ /* 0x000fe200078e00ac */
[--C-:B------:R-:W-:Y:S01]  /*f480*/  HSET2.LE.AND R11, R17, R237.reuse, PT ;  /* 0x000000ed110b7233 */ /* 0x100fe20003803000 */
[----:B------:R-:W-:Y:S01]  /*f490*/  IMAD.MOV.U32 R216, RZ, RZ, R164 ;  /* 0x000000ffffd87224 */ /* 0x000fe200078e00a4 */
[----:B-----5:R-:W-:Y:S01]  /*f4a0*/  F2FP.BF16.F32.PACK_AB R10, R154, R155 ;  /* 0x0000009b9a0a723e */ /* 0x020fe200000010ff */
[----:B------:R-:W-:Y:S01]  /*f4b0*/  IMAD.MOV.U32 R178, RZ, RZ, R136 ;  /* 0x000000ffffb27224 */ /* 0x000fe200078e0088 */
[----:B------:R-:W-:Y:S01]  /*f4c0*/  LOP3.LUT R18, R45, UR14, R12, 0x96, !PT ;  /* 0x0000000e2d127c12 */ /* 0x000fe2000f8e960c */
[----:B------:R-:W-:Y:S01]  /*f4d0*/  FFMA.FTZ R12, R174, UR10, -R14 ;  /* 0x0000000aae0c7c23 */ /* 0x000fe2000801080e */
[----:B------:R-:W-:Y:S01]  /*f4e0*/  LOP3.LUT R10, R3, R10, RZ, 0xc0, !PT ;  /* 0x0000000a030a7212 */ /* 0x000fe200078ec0ff */
[C---:B---3--:R-:W-:Y:S01]  /*f4f0*/  HMMA.16816.F32.BF16 R88, R4.reuse, R32, R128 ;  /* 0x000000200458723c */ /* 0x048fe20000041880 */
[--C-:B------:R-:W-:Y:S01]  /*f500*/  HSET2.LE.AND R3, R16, R237.reuse, PT ;  /* 0x000000ed10037233 */ /* 0x100fe20003803000 */
[----:B------:R-:W-:Y:S01]  /*f510*/  IMAD.WIDE.U32 R16, R42, -0x326172a9, RZ ;  /* 0xcd9e8d572a107825 */ /* 0x000fe200078e00ff */
[----:B--2---:R-:W-:Y:S01]  /*f520*/  HSET2.LE.AND R9, R13, R237, PT ;  /* 0x000000ed0d097233 */ /* 0x004fe20003803000 */
[----:B------:R1:W-:Y:S02]  /*f530*/  MUFU.EX2 R172, R12 ;  /* 0x0000000c00ac7308 */ /* 0x0003e40000000800 */
[----:B------:R-:W-:Y:S01]  /*f540*/  HMMA.16816.F32.BF16 R80, R4, R34, R80 ;  /* 0x000000220450723c */ /* 0x000fe20000041850 */
[----:B----4-:R-:W-:Y:S01]  /*f550*/  F2FP.BF16.F32.PACK_AB R8, R149, R150 ;  /* 0x000000969508723e */ /* 0x010fe200000010ff */
[----:B------:R-:W-:Y:S01]  /*f560*/  IMAD.WIDE.U32 R42, R18, -0x2daee0ad, RZ ;  /* 0xd2511f53122a7825 */ /* 0x000fe200078e00ff */
[----:B------:R-:W-:-:S02]  /*f570*/  LOP3.LUT R13, R41, UR14, R16, 0x96, !PT ;  /* 0x0000000e290d7c12 */ /* 0x000fc4000f8e9610 */
[----:B------:R-:W-:Y:S01]  /*f580*/  LOP3.LUT R11, R11, R8, RZ, 0xc0, !PT ;  /* 0x000000080b0b7212 */ /* 0x000fe200078ec0ff */
[----:B------:R-:W-:Y:S01]  /*f590*/  IMAD.MOV.U32 R177, RZ, RZ, R137 ;  /* 0x000000ffffb17224 */ /* 0x000fe200078e0089 */
[----:B------:R-:W-:Y:S01]  /*f5a0*/  F2FP.BF16.F32.PACK_AB R8, R248, R247 ;  /* 0x000000f7f808723e */ /* 0x000fe200000010ff */
[----:B------:R-:W-:-:S03]  /*f5b0*/  IMAD.WIDE.U32 R4, R19, -0x2daee0ad, RZ ;  /* 0xd2511f5313047825 */ /* 0x000fc600078e00ff */
[----:B------:R-:W-:Y:S01]  /*f5c0*/  LOP3.LUT R8, R3, R8, RZ, 0xc0, !PT ;  /* 0x0000000803087212 */ /* 0x000fe200078ec0ff */
[--C-:B------:R-:W-:Y:S01]  /*f5d0*/  FFMA.FTZ R3, R175, UR10, -R14.reuse ;  /* 0x0000000aaf037c23 */ /* 0x100fe2000801080e */
[----:B------:R-:W-:Y:S01]  /*f5e0*/  IMAD.MOV.U32 R175, RZ, RZ, R161 ;  /* 0x000000ffffaf7224 */ /* 0x000fe200078e00a1 */
[----:B-1----:R-:W-:Y:S02]  /*f5f0*/  F2FP.BF16.F32.PACK_AB R12, R173, R180 ;  /* 0x000000b4ad0c723e */ /* 0x002fe400000010ff */
[----:B------:R1:W2:Y:S01]  /*f600*/  MUFU.EX2 R171, R3 ;  /* 0x0000000300ab7308 */ /* 0x0002a20000000800 */
[----:B------:R-:W-:Y:S01]  /*f610*/  IMAD.MOV.U32 R174, RZ, RZ, R139 ;  /* 0x000000ffffae7224 */ /* 0x000fe200078e008b */
[----:B------:R-:W-:Y:S01]  /*f620*/  LOP3.LUT R9, R9, R12, RZ, 0xc0, !PT ;  /* 0x0000000c09097212 */ /* 0x000fe200078ec0ff */
[----:B------:R-:W-:Y:S01]  /*f630*/  FFMA.FTZ R12, R213, UR10, -R14 ;  /* 0x0000000ad50c7c23 */ /* 0x000fe2000801080e */
[----:B------:R-:W-:Y:S02]  /*f640*/  IMAD.MOV.U32 R213, RZ, RZ, R160 ;  /* 0x000000ffffd57224 */ /* 0x000fe400078e00a0 */
[----:B------:R-:W-:-:S02]  /*f650*/  IMAD.MOV.U32 R176, RZ, RZ, R138 ;  /* 0x000000ffffb07224 */ /* 0x000fc400078e008a */
[----:B------:R3:W-:Y:S01]  /*f660*/  MUFU.EX2 R170, R12 ;  /* 0x0000000c00aa7308 */ /* 0x0007e20000000800 */
[C---:B------:R-:W-:Y:S06]  /*f670*/  HMMA.16816.F32.BF16 R76, R8.reuse, R28, R76 ;  /* 0x0000001c084c723c */ /* 0x040fec000004184c */
[C---:B------:R-:W-:Y:S01]  /*f680*/  HMMA.16816.F32.BF16 R64, R8.reuse, R30, R124 ;  /* 0x0000001e0840723c */ /* 0x040fe2000004187c */
[----:B-1----:R-:W-:Y:S01]  /*f690*/  LOP3.LUT R3, R17, UR16, R36, 0x96, !PT ;  /* 0x0000001011037c12 */ /* 0x002fe2000f8e9624 */
[----:B------:R-:W1:Y:S04]  /*f6a0*/  LDSM.16.MT88.4 R28, [R190+0x7000] ;  /* 0x00700000be1c783b */ /* 0x000e680000004200 */
[----:B------:R-:W-:Y:S01]  /*f6b0*/  IMAD.WIDE.U32 R6, R3, -0x2daee0ad, RZ ;  /* 0xd2511f5303067825 */ /* 0x000fe200078e00ff */
[----:B------:R-:W-:Y:S01]  /*f6c0*/  LOP3.LUT R3, R43, UR5, R4, 0x96, !PT ;  /* 0x000000052b037c12 */ /* 0x000fe2000f8e9604 */
[----:B------:R-:W-:Y:S01]  /*f6d0*/  HMMA.16816.F32.BF16 R60, R8, R20, R60 ;  /* 0x00000014083c723c */ /* 0x000fe2000004183c */
[----:B---3--:R-:W-:Y:S01]  /*f6e0*/  LOP3.LUT R12, R5, UR13, R38, 0x96, !PT ;  /* 0x0000000d050c7c12 */ /* 0x008fe2000f8e9626 */
[----:B------:R-:W-:-:S04]  /*f6f0*/  IMAD.WIDE.U32 R38, R13, -0x2daee0ad, RZ ;  /* 0xd2511f530d267825 */ /* 0x000fc800078e00ff */
[----:B------:R-:W-:Y:S01]  /*f700*/  FFMA.FTZ R13, R211, UR10, -R14 ;  /* 0x0000000ad30d7c23 */ /* 0x000fe2000801080e */
[----:B------:R-:W-:Y:S01]  /*f710*/  LOP3.LUT R18, R7, UR13, R46, 0x96, !PT ;  /* 0x0000000d07127c12 */ /* 0x000fe2000f8e962e */
[----:B------:R-:W-:Y:S02]  /*f720*/  IMAD.WIDE.U32 R4, R3, -0x326172a9, RZ ;  /* 0xcd9e8d5703047825 */ /* 0x000fe400078e00ff */
[----:B------:R3:W-:Y:S01]  /*f730*/  MUFU.EX2 R169, R13 ;  /* 0x0000000d00a97308 */ /* 0x0007e20000000800 */
[----:B------:R-:W-:Y:S01]  /*f740*/  LOP3.LUT R39, R39, UR5, R6, 0x96, !PT ;  /* 0x0000000527277c12 */ /* 0x000fe2000f8e9606 */
[----:B------:R-:W-:Y:S01]  /*f750*/  FFMA.FTZ R6, R222, UR10, -R15 ;  /* 0x0000000ade067c23 */ /* 0x000fe2000801080f */
[----:B------:R-:W-:Y:S01]  /*f760*/  IMAD.WIDE.U32 R36, R12, -0x326172a9, RZ ;  /* 0xcd9e8d570c247825 */ /* 0x000fe200078e00ff */
[C---:B------:R-:W-:Y:S01]  /*f770*/  LOP3.LUT R3, R4.reuse, 0xffff, RZ, 0xc0, !PT ;  /* 0x0000ffff04037812 */ /* 0x040fe200078ec0ff */
[C---:B------:R-:W-:Y:S01]  /*f780*/  HMMA.16816.F32.BF16 R56, R8.reuse, R22, R112 ;  /* 0x000000160838723c */ /* 0x040fe20000041870 */
[----:B------:R-:W-:Y:S01]  /*f790*/  LOP3.LUT R12, R4, 0xff, RZ, 0xc0, !PT ;  /* 0x000000ff040c7812 */ /* 0x000fe200078ec0ff */
[----:B------:R-:W4:Y:S01]  /*f7a0*/  LDSM.16.MT88.4 R20, [R189+0x7000] ;  /* 0x00700000bd14783b */ /* 0x000f220000004200 */
[----:B------:R-:W-:Y:S01]  /*f7b0*/  SHF.R.U32.HI R7, RZ, 0x8, R3 ;  /* 0x00000008ff077819 */ /* 0x000fe20000011603 */
[----:B------:R5:W-:Y:S01]  /*f7c0*/  MUFU.EX2 R168, R6 ;  /* 0x0000000600a87308 */ /* 0x000be20000000800 */
[----:B------:R-:W-:Y:S01]  /*f7d0*/  SHF.R.U32.HI R16, RZ, 0x18, R4 ;  /* 0x00000018ff107819 */ /* 0x000fe20000011604 */
[----:B------:R-:W-:Y:S01]  /*f7e0*/  HMMA.16816.F32.BF16 R48, R8, R24, R48 ;  /* 0x000000180830723c */ /* 0x000fe20000041830 */
[----:B------:R-:W-:Y:S01]  /*f7f0*/  LOP3.LUT R3, R5, UR21, R36, 0x96, !PT ;  /* 0x0000001505037c12 */ /* 0x000fe2000f8e9624 */
[----:B------:R-:W-:Y:S01]  /*f800*/  IMAD.WIDE.U32 R18, R18, -0x326172a9, RZ ;  /* 0xcd9e8d5712127825 */ /* 0x000fe200078e00ff */
[----:B------:R-:W-:-:S02]  /*f810*/  PRMT R17, R12, 0x5410, R7 ;  /* 0x000054100c117816 */ /* 0x000fc40000000007 */
[----:B------:R-:W-:Y:S01]  /*f820*/  LOP3.LUT R5, R3, 0xffff, RZ, 0xc0, !PT ;  /* 0x0000ffff03057812 */ /* 0x000fe200078ec0ff */
[C---:B------:R-:W-:Y:S01]  /*f830*/  HMMA.16816.F32.BF16 R52, R8.reuse, R26, R52 ;  /* 0x0000001a0834723c */ /* 0x040fe20000041834 */
[----:B---3--:R-:W-:Y:S01]  /*f840*/  SHF.R.U32.HI R13, RZ, 0x10, R4 ;  /* 0x00000010ff0d7819 */ /* 0x008fe20000011604 */
[----:B------:R-:W-:Y:S01]  /*f850*/  FFMA.FTZ R4, R223, UR10, -R15 ;  /* 0x0000000adf047c23 */ /* 0x000fe2000801080f */
[----:B------:R-:W-:Y:S01]  /*f860*/  LOP3.LUT R12, R3, 0xff, RZ, 0xc0, !PT ;  /* 0x000000ff030c7812 */ /* 0x000fe200078ec0ff */
[----:B------:R-:W3:Y:S01]  /*f870*/  LDSM.16.MT88.4 R24, [R192+0x7000] ;  /* 0x00700000c018783b */ /* 0x000ee20000004200 */
[----:B------:R-:W-:Y:S01]  /*f880*/  SHF.R.U32.HI R5, RZ, 0x8, R5 ;  /* 0x00000008ff057819 */ /* 0x000fe20000011605 */
[----:B------:R2:W1:Y:S01]  /*f890*/  MUFU.EX2 R167, R4 ;  /* 0x0000000400a77308 */ /* 0x0004620000000800 */
[----:B------:R-:W-:Y:S01]  /*f8a0*/  SHF.R.U32.HI R7, RZ, 0x18, R3 ;  /* 0x00000018ff077819 */ /* 0x000fe20000011603 */
[----:B------:R-:W-:Y:S01]  /*f8b0*/  HMMA.16816.F32.BF16 R132, R8, R32, R132 ;  /* 0x000000200884723c */ /* 0x000fe20000041884 */
[----:B-----5:R-:W-:-:S05]  /*f8c0*/  FFMA.FTZ R6, R225, UR10, -R15 ;  /* 0x0000000ae1067c23 */ /* 0x020fca000801080f */
[----:B------:R5:W-:Y:S01]  /*f8d0*/  MUFU.EX2 R166, R6 ;  /* 0x0000000600a67308 */ /* 0x000be20000000800 */
[----:B------:R-:W-:Y:S01]  /*f8e0*/  HMMA.16816.F32.BF16 R140, R8, R34, R140 ;  /* 0x00000022088c723c */ /* 0x000fe2000004188c */
[----:B------:R-:W3:Y:S06]  /*f8f0*/  LDSM.16.MT88.4 R32, [R191+0x7000] ;  /* 0x00700000bf20783b */ /* 0x000eec0000004200 */
[----:B------:R-:W-:Y:S01]  /*f900*/  FFMA.FTZ R11, R147, UR10, -R0 ;  /* 0x0000000a930b7c23 */ /* 0x000fe20008010800 */
[----:B--2---:R-:W-:-:S03]  /*f910*/  SHF.R.U32.HI R4, RZ, 0x10, R3 ;  /* 0x00000010ff047819 */ /* 0x004fc60000011603 */
[----:B------:R-:W-:Y:S01]  /*f920*/  MUFU.EX2 R45, R11 ;  /* 0x0000000b002d7308 */ /* 0x000fe20000000800 */
[----:B------:R-:W-:Y:S02]  /*f930*/  LOP3.LUT R3, R4, 0xff, RZ, 0xc0, !PT ;  /* 0x000000ff04037812 */ /* 0x000fe400078ec0ff */
[----:B------:R-:W-:Y:S01]  /*f940*/  PRMT R4, R12, 0x5410, R5 ;  /* 0x000054100c047816 */ /* 0x000fe20000000005 */
[----:B-----5:R-:W-:Y:S01]  /*f950*/  FFMA.FTZ R6, R224, UR10, -R15 ;  /* 0x0000000ae0067c23 */ /* 0x020fe2000801080f */
[----:B------:R-:W-:Y:S02]  /*f960*/  LOP3.LUT R12, R13, 0xff, RZ, 0xc0, !PT ;  /* 0x000000ff0d0c7812 */ /* 0x000fe400078ec0ff */
[----:B------:R-:W-:Y:S01]  /*f970*/  PRMT R5, R3, 0x5410, R7 ;  /* 0x0000541003057816 */ /* 0x000fe20000000007 */
[----:B------:R1:W2:Y:S01]  /*f980*/  MUFU.EX2 R165, R6 ;  /* 0x0000000600a57308 */ /* 0x0002a20000000800 */
[----:B------:R-:W-:Y:S01]  /*f990*/  FFMA.FTZ R7, R145, UR10, -R2 ;  /* 0x0000000a91077c23 */ /* 0x000fe20008010802 */
[----:B------:R-:W-:-:S02]  /*f9a0*/  PRMT R12, R12, 0x5410, R16 ;  /* 0x000054100c0c7816 */ /* 0x000fc40000000010 */
[--C-:B------:R-:W-:Y:S02]  /*f9b0*/  HSET2.LE.AND R5, R5, R237.reuse, PT ;  /* 0x000000ed05057233 */ /* 0x100fe40003803000 */
[----:B------:R-:W-:Y:S02]  /*f9c0*/  HSET2.LE.AND R3, R4, R237, PT ;  /* 0x000000ed04037233 */ /* 0x000fe40003803000 */
[----:B------:R5:W-:Y:S01]  /*f9d0*/  MUFU.EX2 R47, R7 ;  /* 0x00000007002f7308 */ /* 0x000be20000000800 */
[----:B------:R-:W-:-:S04]  /*f9e0*/  F2FP.BF16.F32.PACK_AB R4, R171, R172 ;  /* 0x000000acab04723e */ /* 0x000fc800000010ff */
[----:B------:R-:W-:Y:S02]  /*f9f0*/  LOP3.LUT R4, R3, R4, RZ, 0xc0, !PT ;  /* 0x0000000403047212 */ /* 0x000fe400078ec0ff */
[--C-:B------:R-:W-:Y:S01]  /*fa00*/  HSET2.LE.AND R3, R17, R237.reuse, PT ;  /* 0x000000ed11037233 */ /* 0x100fe20003803000 */
[----:B------:R-:W-:Y:S01]  /*fa10*/  FFMA.FTZ R17, R146, UR10, -R0 ;  /* 0x0000000a92117c23 */ /* 0x000fe20008010800 */
[----:B-1----:R-:W-:Y:S02]  /*fa20*/  F2FP.BF16.F32.PACK_AB R6, R167, R168 ;  /* 0x000000a8a706723e */ /* 0x002fe400000010ff */
[----:B--2---:R-:W-:Y:S01]  /*fa30*/  F2FP.BF16.F32.PACK_AB R16, R165, R166 ;  /* 0x000000a6a510723e */ /* 0x004fe200000010ff */
[----:B------:R-:W-:Y:S01]  /*fa40*/  MUFU.EX2 R43, R17 ;  /* 0x00000011002b7308 */ /* 0x000fe20000000800 */
[----:B------:R-:W-:Y:S01]  /*fa50*/  LOP3.LUT R5, R5, R6, RZ, 0xc0, !PT ;  /* 0x0000000605057212 */ /* 0x000fe200078ec0ff */
[----:B------:R-:W-:Y:S01]  /*fa60*/  FFMA.FTZ R6, R144, UR10, -R2 ;  /* 0x0000000a90067c23 */ /* 0x000fe20008010802 */
[----:B-----5:R-:W-:Y:S01]  /*fa70*/  HSET2.LE.AND R7, R12, R237, PT ;  /* 0x000000ed0c077233 */ /* 0x020fe20003803000 */
[----:B------:R-:W-:-:S04]  /*fa80*/  IMAD.WIDE.U32 R12, R39, -0x326172a9, RZ ;  /* 0xcd9e8d57270c7825 */ /* 0x000fc800078e00ff */
[----:B------:R1:W-:Y:S01]  /*fa90*/  MUFU.EX2 R46, R6 ;  /* 0x00000006002e7308 */ /* 0x0003e20000000800 */
[----:B------:R-:W-:Y:S02]  /*faa0*/  LOP3.LUT R7, R7, R16, RZ, 0xc0, !PT ;  /* 0x0000001007077212 */ /* 0x000fe400078ec0ff */
[C---:B------:R-:W-:Y:S02]  /*fab0*/  LOP3.LUT R8, R12.reuse, 0xffff, RZ, 0xc0, !PT ;  /* 0x0000ffff0c087812 */ /* 0x040fe400078ec0ff */
[----:B------:R-:W-:Y:S02]  /*fac0*/  LOP3.LUT R9, R12, 0xff, RZ, 0xc0, !PT ;  /* 0x000000ff0c097812 */ /* 0x000fe400078ec0ff */
[----:B------:R-:W-:Y:S02]  /*fad0*/  SHF.R.U32.HI R8, RZ, 0x8, R8 ;  /* 0x00000008ff087819 */ /* 0x000fe40000011608 */
[----:B------:R-:W-:Y:S02]  /*fae0*/  SHF.R.U32.HI R10, RZ, 0x10, R12 ;  /* 0x00000010ff0a7819 */ /* 0x000fe4000001160c */
[----:B------:R-:W-:Y:S01]  /*faf0*/  PRMT R16, R9, 0x5410, R8 ;  /* 0x0000541009107816 */ /* 0x000fe20000000008 */
[----:B------:R-:W-:Y:S01]  /*fb00*/  FFMA.FTZ R9, R220, UR10, -R0 ;  /* 0x0000000adc097c23 */ /* 0x000fe20008010800 */
[----:B------:R-:W-:-:S02]  /*fb10*/  SHF.R.U32.HI R12, RZ, 0x18, R12 ;  /* 0x00000018ff0c7819 */ /* 0x000fc4000001160c */
[----:B------:R-:W-:Y:S01]  /*fb20*/  LOP3.LUT R11, R10, 0xff, RZ, 0xc0, !PT ;  /* 0x000000ff0a0b7812 */ /* 0x000fe200078ec0ff */
[----:B------:R2:W-:Y:S01]  /*fb30*/  MUFU.EX2 R41, R9 ;  /* 0x0000000900297308 */ /* 0x0005e20000000800 */
[----:B-1----:R-:W-:-:S04]  /*fb40*/  F2FP.BF16.F32.PACK_AB R6, R169, R170 ;  /* 0x000000aaa906723e */ /* 0x002fc800000010ff */
[----:B------:R-:W-:Y:S02]  /*fb50*/  LOP3.LUT R6, R3, R6, RZ, 0xc0, !PT ;  /* 0x0000000603067212 */ /* 0x000fe400078ec0ff */
[----:B------:R-:W-:Y:S02]  /*fb60*/  LOP3.LUT R3, R13, UR21, R18, 0x96, !PT ;  /* 0x000000150d037c12 */ /* 0x000fe4000f8e9612 */
[----:B------:R-:W-:Y:S01]  /*fb70*/  PRMT R13, R11, 0x5410, R12 ;  /* 0x000054100b0d7816 */ /* 0x000fe2000000000c */
[----:B------:R-:W-:Y:S01]  /*fb80*/  FFMA.FTZ R11, R226, UR10, -R14 ;  /* 0x0000000ae20b7c23 */ /* 0x000fe2000801080e */
[C---:B------:R-:W-:Y:S01]  /*fb90*/  LOP3.LUT R8, R3.reuse, 0xffff, RZ, 0xc0, !PT ;  /* 0x0000ffff03087812 */ /* 0x040fe200078ec0ff */
[----:B------:R-:W-:Y:S01]  /*fba0*/  HMMA.16816.F32.BF16 R124, R4, R30, R84 ;  /* 0x0000001e047c723c */ /* 0x000fe20000041854 */
[----:B------:R-:W-:Y:S01]  /*fbb0*/  LOP3.LUT R10, R3, 0xff, RZ, 0xc0, !PT ;  /* 0x000000ff030a7812 */ /* 0x000fe200078ec0ff */
[----:B------:R-:W-:Y:S01]  /*fbc0*/  MUFU.EX2 R164, R11 ;  /* 0x0000000b00a47308 */ /* 0x000fe20000000800 */
[----:B------:R-:W-:Y:S01]  /*fbd0*/  SHF.R.U32.HI R8, RZ, 0x8, R8 ;  /* 0x00000008ff087819 */ /* 0x000fe20000011608 */
[----:B--2---:R-:W-:-:S02]  /*fbe0*/  FFMA.FTZ R9, R221, UR10, -R0 ;  /* 0x0000000add097c23 */ /* 0x004fc40008010800 */
[C---:B----4-:R-:W-:Y:S01]  /*fbf0*/  HMMA.16816.F32.BF16 R100, R4.reuse, R20, R100 ;  /* 0x000000140464723c */ /* 0x050fe20000041864 */
[----:B------:R-:W-:Y:S02]  /*fc00*/  PRMT R12, R10, 0x5410, R8 ;  /* 0x000054100a0c7816 */ /* 0x000fe40000000008 */
[----:B------:R-:W-:Y:S01]  /*fc10*/  SHF.R.U32.HI R8, RZ, 0x10, R3 ;  /* 0x00000010ff087819 */ /* 0x000fe20000011603 */
[----:B------:R1:W2:Y:S01]  /*fc20*/  MUFU.EX2 R39, R9 ;  /* 0x0000000900277308 */ /* 0x0002a20000000800 */
[----:B------:R-:W-:Y:S01]  /*fc30*/  F2FP.BF16.F32.PACK_AB R10, R148, R151 ;  /* 0x00000097940a723e */ /* 0x000fe200000010ff */
[----:B------:R-:W-:Y:S01]  /*fc40*/  HMMA.16816.F32.BF16 R108, R4, R22, R108 ;  /* 0x00000016046c723c */ /* 0x000fe2000004186c */
[----:B------:R-:W-:-:S05]  /*fc50*/  LOP3.LUT R8, R8, 0xff, RZ, 0xc0, !PT ;  /* 0x000000ff08087812 */ /* 0x000fca00078ec0ff */
[C---:B---3--:R-:W-:Y:S01]  /*fc60*/  HMMA.16816.F32.BF16 R116, R4.reuse, R24, R104 ;  /* 0x000000180474723c */ /* 0x048fe20000041868 */
[----:B------:R-:W-:Y:S05]  /*fc70*/  LDSM.16.MT88.4 R104, [R192+0x7800] ;  /* 0x00780000c068783b */ /* 0x000fea0000004200 */
[----:B------:R-:W-:Y:S01]  /*fc80*/  HMMA.16816.F32.BF16 R112, R4, R26, R92 ;  /* 0x0000001a0470723c */ /* 0x000fe2000004185c */
[----:B-1----:R-:W-:Y:S02]  /*fc90*/  SHF.R.U32.HI R9, RZ, 0x18, R3 ;  /* 0x00000018ff097819 */ /* 0x002fe40000011603 */
[----:B------:R-:W-:-:S03]  /*fca0*/  HSET2.LE.AND R3, R16, R237, PT ;  /* 0x000000ed10037233 */ /* 0x000fc60003803000 */
[C---:B------:R-:W-:Y:S01]  /*fcb0*/  HMMA.16816.F32.BF16 R144, R4.reuse, R28, R96 ;  /* 0x0000001c0490723c */ /* 0x040fe20000041860 */
[----:B------:R-:W-:Y:S01]  /*fcc0*/  PRMT R11, R8, 0x5410, R9 ;  /* 0x00005410080b7816 */ /* 0x000fe20000000009 */
[--C-:B------:R-:W-:Y:S01]  /*fcd0*/  FFMA.FTZ R9, R228, UR10, -R14.reuse ;  /* 0x0000000ae4097c23 */ /* 0x100fe2000801080e */
[--C-:B------:R-:W-:Y:S01]  /*fce0*/  HSET2.LE.AND R8, R12, R237.reuse, PT ;  /* 0x000000ed0c087233 */ /* 0x100fe20003803000 */
[----:B------:R-:W-:Y:S01]  /*fcf0*/  FFMA.FTZ R16, R229, UR10, -R14 ;  /* 0x0000000ae5107c23 */ /* 0x000fe2000801080e */
[----:B------:R-:W-:Y:S01]  /*fd00*/  LOP3.LUT R10, R3, R10, RZ, 0xc0, !PT ;  /* 0x0000000a030a7212 */ /* 0x000fe200078ec0ff */
[C---:B------:R-:W-:Y:S01]  /*fd10*/  HMMA.16816.F32.BF16 R128, R4.reuse, R32, R88 ;  /* 0x000000200480723c */ /* 0x040fe20000041858 */
[--C-:B------:R-:W-:Y:S01]  /*fd20*/  HSET2.LE.AND R3, R13, R237.reuse, PT ;  /* 0x000000ed0d037233 */ /* 0x100fe20003803000 */
[----:B------:R1:W3:Y:S01]  /*fd30*/  MUFU.EX2 R161, R9 ;  /* 0x0000000900a17308 */ /* 0x0002e20000000800 */
[----:B------:R-:W-:Y:S01]  /*fd40*/  HSET2.LE.AND R12, R11, R237, PT ;  /* 0x000000ed0b0c7233 */ /* 0x000fe20003803000 */
[----:B------:R-:W4:Y:S01]  /*fd50*/  LDSM.16.MT88.4 R88, [R189+0x7800] ;  /* 0x00780000bd58783b */ /* 0x000f220000004200 */
[----:B--2---:R-:W-:Y:S01]  /*fd60*/  F2FP.BF16.F32.PACK_AB R11, R39, R41 ;  /* 0x00000029270b723e */ /* 0x004fe200000010ff */
[----:B------:R-:W-:Y:S01]  /*fd70*/  HMMA.16816.F32.BF16 R84, R4, R34, R80 ;  /* 0x000000220454723c */ /* 0x000fe20000041850 */
[----:B------:R-:W-:-:S02]  /*fd80*/  F2FP.BF16.F32.PACK_AB R13, R45, R43 ;  /* 0x0000002b2d0d723e */ /* 0x000fc400000010ff */
[----:B------:R-:W-:Y:S01]  /*fd90*/  LOP3.LUT R11, R3, R11, RZ, 0xc0, !PT ;  /* 0x0000000b030b7212 */ /* 0x000fe200078ec0ff */
[----:B------:R-:W-:Y:S01]  /*fda0*/  MUFU.EX2 R160, R16 ;  /* 0x0000001000a07308 */ /* 0x000fe20000000800 */
[----:B------:R-:W-:Y:S02]  /*fdb0*/  LOP3.LUT R3, R19, UR12, R40, 0x96, !PT ;  /* 0x0000000c13037c12 */ /* 0x000fe4000f8e9628 */
[----:B------:R-:W-:Y:S01]  /*fdc0*/  FFMA.FTZ R4, R235, UR10, -R14 ;  /* 0x0000000aeb047c23 */ /* 0x000fe2000801080e */
[----:B------:R-:W-:Y:S02]  /*fdd0*/  LOP3.LUT R5, R37, UR12, R44, 0x96, !PT ;  /* 0x0000000c25057c12 */ /* 0x000fe4000f8e962c */
[----:B------:R-:W-:-:S04]  /*fde0*/  IMAD.WIDE.U32 R6, R3, -0x2daee0ad, RZ ;  /* 0xd2511f5303067825 */ /* 0x000fc800078e00ff */
[----:B------:R-:W-:Y:S01]  /*fdf0*/  FFMA.FTZ R3, R227, UR10, -R15 ;  /* 0x0000000ae3037c23 */ /* 0x000fe2000801080f */
[----:B------:R2:W-:Y:S01]  /*fe00*/  MUFU.EX2 R37, R4 ;  /* 0x0000000400257308 */ /* 0x0005e20000000800 */
[----:B-1----:R-:W-:-:S04]  /*fe10*/  F2FP.BF16.F32.PACK_AB R9, R153, R152 ;  /* 0x000000989909723e */ /* 0x002fc800000010ff */
[----:B------:R-:W-:Y:S02]  /*fe20*/  LOP3.LUT R8, R8, R9, RZ, 0xc0, !PT ;  /* 0x0000000908087212 */ /* 0x000fe400078ec0ff */
[----:B------:R-:W-:Y:S01]  /*fe30*/  LOP3.LUT R9, R12, R13, RZ, 0xc0, !PT ;  /* 0x0000000d0c097212 */ /* 0x000fe200078ec0ff */
[----:B------:R1:W-:Y:S01]  /*fe40*/  MUFU.EX2 R36, R3 ;  /* 0x0000000300247308 */ /* 0x0003e20000000800 */
[----:B------:R-:W-:Y:S01]  /*fe50*/  FFMA.FTZ R13, R230, UR10, -R15 ;  /* 0x0000000ae60d7c23 */ /* 0x000fe2000801080f */
[----:B------:R-:W-:-:S04]  /*fe60*/  LOP3.LUT R12, R7, UR23, R38, 0x96, !PT ;  /* 0x00000017070c7c12 */ /* 0x000fc8000f8e9626 */
[----:B------:R-:W-:Y:S02]  /*fe70*/  HMMA.16816.F32.BF16 R60, R8, R24, R60 ;  /* 0x00000018083c723c */ /* 0x000fe4000004183c */
[----:B------:R5:W4:Y:S01]  /*fe80*/  MUFU.EX2 R24, R13 ;  /* 0x0000000d00187308 */ /* 0x000b220000000800 */
[----:B--2---:R-:W-:-:S03]  /*fe90*/  IMAD.WIDE.U32 R4, R5, -0x2daee0ad, RZ ;  /* 0xd2511f5305047825 */ /* 0x004fc600078e00ff */
[C---:B------:R-:W-:Y:S01]  /*fea0*/  HMMA.16816.F32.BF16 R64, R8.reuse, R22, R64 ;  /* 0x000000160840723c */ /* 0x040fe20000041840 */
[C---:B------:R-:W-:Y:S02]  /*feb0*/  LOP3.LUT R16, R4.reuse, 0xff, RZ, 0xc0, !PT ;  /* 0x000000ff04107812 */ /* 0x040fe400078ec0ff */
[----:B------:R-:W-:Y:S02]  /*fec0*/  SHF.R.U32.HI R17, RZ, 0x18, R4 ;  /* 0x00000018ff117819 */ /* 0x000fe40000011604 */
[----:B-1----:R-:W-:Y:S01]  /*fed0*/  LOP3.LUT R3, R4, 0xffff, RZ, 0xc0, !PT ;  /* 0x0000ffff04037812 */ /* 0x002fe200078ec0ff */
[C---:B------:R-:W-:Y:S03]  /*fee0*/  HMMA.16816.F32.BF16 R76, R8.reuse, R20, R76 ;  /* 0x00000014084c723c */ /* 0x040fe6000004184c */
[----:B------:R-:W-:Y:S02]  /*fef0*/  SHF.R.U32.HI R14, RZ, 0x8, R3 ;  /* 0x00000008ff0e7819 */ /* 0x000fe40000011603 */
[----:B------:R-:W-:Y:S01]  /*ff00*/  LOP3.LUT R3, R5, UR23, R42, 0x96, !PT ;  /* 0x0000001705037c12 */ /* 0x000fe2000f8e962a */
[C---:B------:R-:W-:Y:S01]  /*ff10*/  HMMA.16816.F32.BF16 R132, R8.reuse, R32, R132 ;  /* 0x000000200884723c */ /* 0x040fe20000041884 */
[----:B------:R-:W-:Y:S01]  /*ff20*/  SHF.R.U32.HI R5, RZ, 0x10, R4 ;  /* 0x00000010ff057819 */ /* 0x000fe20000011604 */
[--C-:B------:R-:W-:Y:S01]  /*ff30*/  FFMA.FTZ R4, R231, UR10, -R15.reuse ;  /* 0x0000000ae7047c23 */ /* 0x100fe2000801080f */
[----:B-----5:R-:W-:Y:S01]  /*ff40*/  LOP3.LUT R13, R3, 0xffff, RZ, 0xc0, !PT ;  /* 0x0000ffff030d7812 */ /* 0x020fe200078ec0ff */
[----:B------:R-:W-:Y:S01]  /*ff50*/  FFMA.FTZ R15, R236, UR10, -R15 ;  /* 0x0000000aec0f7c23 */ /* 0x000fe2000801080f */
[----:B------:R-:W-:Y:S01]  /*ff60*/  PRMT R16, R16, 0x5410, R14 ;  /* 0x0000541010107816 */ /* 0x000fe2000000000e */
[----:B------:R1:W-:Y:S01]  /*ff70*/  MUFU.EX2 R23, R4 ;  /* 0x0000000400177308 */ /* 0x0003e20000000800 */
[----:B------:R-:W-:Y:S01]  /*ff80*/  SHF.R.U32.HI R13, RZ, 0x8, R13 ;  /* 0x00000008ff0d7819 */ /* 0x000fe2000001160d */
[--C-:B------:R-:W-:Y:S01]  /*ff90*/  FFMA.FTZ R14, R156, UR10, -R2.reuse ;  /* 0x0000000a9c0e7c23 */ /* 0x100fe20008010802 */
[----:B------:R-:W-:Y:S01]  /*ffa0*/  FFMA.FTZ R2, R157, UR10, -R2 ;  /* 0x0000000a9d027c23 */ /* 0x000fe20008010802 */
[C---:B------:R-:W-:Y:S04]  /*ffb0*/  HMMA.16816.F32.BF16 R56, R8.reuse, R26, R56 ;  /* 0x0000001a0838723c */ /* 0x040fe80000041838 */
[----:B------:R2:W5:Y:S02]  /*ffc0*/  MUFU.EX2 R22, R15 ;  /* 0x0000000f00167308 */ /* 0x0005640000000800 */
[C---:B------:R-:W-:Y:S06]  /*ffd0*/  HMMA.16816.F32.BF16 R48, R8.reuse, R28, R48 ;  /* 0x0000001c0830723c */ /* 0x040fec0000041830 */
[----:B------:R4:W-:Y:S01]  /*ffe0*/  MUFU.EX2 R20, R2 ;  /* 0x0000000200147308 */ /* 0x0009e20000000800 */
[----:B-1----:R-:W-:Y:S01]  /*fff0*/  LOP3.LUT R4, R5, 0xff, RZ, 0xc0, !PT ;  /* 0x000000ff05047812 */ /* 0x002fe200078ec0ff */
[----:B------:R-:W-:Y:S01]  /*10000*/  HMMA.16816.F32.BF16 R52, R8, R30, R52 ;  /* 0x0000001e0834723c */ /* 0x000fe20000041834 */
[----:B------:R-:W-:-:S02]  /*10010*/  LOP3.LUT R5, R3, 0xff, RZ, 0xc0, !PT ;  /* 0x000000ff03057812 */ /* 0x000fc400078ec0ff */
[----:B------:R-:W-:Y:S02]  /*10020*/  PRMT R17, R4, 0x5410, R17 ;  /* 0x0000541004117816 */ /* 0x000fe40000000011 */
[----:B------:R-:W-:Y:S01]  /*10030*/  PRMT R4, R5, 0x5410, R13 ;  /* 0x0000541005047816 */ /* 0x000fe2000000000d */
[----:B------:R5:W1:Y:S01]  /*10040*/  MUFU.EX2 R21, R14 ;  /* 0x0000000e00157308 */ /* 0x000a620000000800 */
[--C-:B------:R-:W-:Y:S01]  /*10050*/  SHF.R.U32.HI R5, RZ, 0x10, R3.reuse ;  /* 0x00000010ff057819 */ /* 0x100fe20000011603 */
[----:B--2---:R-:W-:Y:S01]  /*10060*/  FFMA.FTZ R15, R162, UR10, -R0 ;  /* 0x0000000aa20f7c23 */ /* 0x004fe20008010800 */
[----:B------:R-:W-:Y:S01]  /*10070*/  SHF.R.U32.HI R13, RZ, 0x18, R3 ;  /* 0x00000018ff0d7819 */ /* 0x000fe20000011603 */
[----:B------:R-:W-:Y:S01]  /*10080*/  HMMA.16816.F32.BF16 R32, R8, R34, R140 ;  /* 0x000000220820723c */ /* 0x000fe2000004188c */
[----:B------:R-:W-:Y:S02]  /*10090*/  LOP3.LUT R5, R5, 0xff, RZ, 0xc0, !PT ;  /* 0x000000ff05057812 */ /* 0x000fe400078ec0ff */
[----:B------:R-:W-:Y:S01]  /*100a0*/  HSET2.LE.AND R3, R4, R237, PT ;  /* 0x000000ed04037233 */ /* 0x000fe20003803000 */
[----:B------:R-:W-:Y:S01]  /*100b0*/  MUFU.EX2 R15, R15 ;  /* 0x0000000f000f7308 */ /* 0x000fe20000000800 */
[----:B------:R-:W-:-:S02]  /*100c0*/  PRMT R5, R5, 0x5410, R13 ;  /* 0x0000541005057816 */ /* 0x000fc4000000000d */
[----:B---3--:R-:W-:Y:S02]  /*100d0*/  F2FP.BF16.F32.PACK_AB R4, R161, R164 ;  /* 0x000000a4a104723e */ /* 0x008fe400000010ff */
[--C-:B------:R-:W-:Y:S02]  /*100e0*/  HSET2.LE.AND R13, R17, R237.reuse, PT ;  /* 0x000000ed110d7233 */ /* 0x100fe40003803000 */
[----:B------:R-:W-:Y:S02]  /*100f0*/  LOP3.LUT R136, R3, R4, RZ, 0xc0, !PT ;  /* 0x0000000403887212 */ /* 0x000fe400078ec0ff */
[----:B----4-:R-:W-:Y:S02]  /*10100*/  HSET2.LE.AND R2, R5, R237, PT ;  /* 0x000000ed05027233 */ /* 0x010fe40003803000 */
[----:B------:R-:W-:Y:S02]  /*10110*/  F2FP.BF16.F32.PACK_AB R3, R24, R36 ;  /* 0x000000241803723e */ /* 0x000fe400000010ff */
[----:B-----5:R-:W-:-:S02]  /*10120*/  F2FP.BF16.F32.PACK_AB R14, R22, R23 ;  /* 0x00000017160e723e */ /* 0x020fc400000010ff */
[----:B------:R-:W-:Y:S01]  /*10130*/  LOP3.LUT R137, R2, R3, RZ, 0xc0, !PT ;  /* 0x0000000302897212 */ /* 0x000fe200078ec0ff */
[----:B------:R-:W-:Y:S01]  /*10140*/  FFMA.FTZ R2, R158, UR10, -R0 ;  /* 0x0000000a9e027c23 */ /* 0x000fe20008010800 */
[----:B------:R-:W-:Y:S02]  /*10150*/  HSET2.LE.AND R4, R16, R237, PT ;  /* 0x000000ed10047233 */ /* 0x000fe40003803000 */
[----:B------:R-:W-:Y:S01]  /*10160*/  LOP3.LUT R139, R13, R14, RZ, 0xc0, !PT ;  /* 0x0000000e0d8b7212 */ /* 0x000fe200078ec0ff */
[----:B------:R-:W2:Y:S01]  /*10170*/  LDSM.16.MT88.4 R16, [R191+0x7800] ;  /* 0x00780000bf10783b */ /* 0x000ea20000004200 */
[----:B------:R-:W-:Y:S01]  /*10180*/  F2FP.BF16.F32.PACK_AB R5, R37, R160 ;  /* 0x000000a02505723e */ /* 0x000fe200000010ff */
[----:B------:R3:W-:Y:S01]  /*10190*/  MUFU.EX2 R14, R2 ;  /* 0x00000002000e7308 */ /* 0x0007e20000000800 */
[----:B------:R-:W-:Y:S02]  /*101a0*/  SHF.R.U32.HI R3, RZ, 0x10, R6 ;  /* 0x00000010ff037819 */ /* 0x000fe40000011606 */
[----:B------:R-:W-:Y:S01]  /*101b0*/  LOP3.LUT R138, R4, R5, RZ, 0xc0, !PT ;  /* 0x00000005048a7212 */ /* 0x000fe200078ec0ff */
[----:B------:R-:W-:Y:S01]  /*101c0*/  FFMA.FTZ R5, R163, UR10, -R0 ;  /* 0x0000000aa3057c23 */ /* 0x000fe20008010800 */
[----:B------:R-:W-:-:S02]  /*101d0*/  LOP3.LUT R4, R6, 0xffff, RZ, 0xc0, !PT ;  /* 0x0000ffff06047812 */ /* 0x000fc400078ec0ff */
[----:B------:R-:W-:Y:S01]  /*101e0*/  LOP3.LUT R10, R6, 0xff, RZ, 0xc0, !PT ;  /* 0x000000ff060a7812 */ /* 0x000fe200078ec0ff */
[----:B------:R-:W4:Y:S01]  /*101f0*/  MUFU.EX2 R11, R5 ;  /* 0x00000005000b7308 */ /* 0x000f220000000800 */
[----:B------:R-:W-:Y:S01]  /*10200*/  SHF.R.U32.HI R9, RZ, 0x18, R6 ;  /* 0x00000018ff097819 */ /* 0x000fe20000011606 */
[C---:B------:R-:W-:Y:S01]  /*10210*/  HMMA.16816.F32.BF16 R92, R136.reuse, R90, R108 ;  /* 0x0000005a885c723c */ /* 0x040fe2000004186c */
[----:B------:R-:W-:Y:S02]  /*10220*/  LOP3.LUT R6, R3, 0xff, RZ, 0xc0, !PT ;  /* 0x000000ff03067812 */ /* 0x000fe400078ec0ff */
[----:B------:R-:W-:Y:S02]  /*10230*/  SHF.R.U32.HI R8, RZ, 0x8, R4 ;  /* 0x00000008ff087819 */ /* 0x000fe40000011604 */
[----:B------:R-:W-:Y:S01]  /*10240*/  SHF.R.U32.HI R4, RZ, 0x18, R12 ;  /* 0x00000018ff047819 */ /* 0x000fe2000001160c */
[----:B------:R-:W-:Y:S01]  /*10250*/  HMMA.16816.F32.BF16 R108, R136, R106, R112 ;  /* 0x0000006a886c723c */ /* 0x000fe20000041870 */
[----:B---3--:R-:W-:Y:S01]  /*10260*/  FFMA.FTZ R2, R159, UR10, -R0 ;  /* 0x0000000a9f027c23 */ /* 0x008fe20008010800 */
[----:B------:R-:W-:-:S02]  /*10270*/  SHF.R.U32.HI R0, RZ, 0x10, R12 ;  /* 0x00000010ff007819 */ /* 0x000fc4000001160c */
[----:B------:R-:W-:Y:S01]  /*10280*/  LOP3.LUT R7, R12, 0xff, RZ, 0xc0, !PT ;  /* 0x000000ff0c077812 */ /* 0x000fe200078ec0ff */
[----:B------:R3:W5:Y:S01]  /*10290*/  MUFU.EX2 R13, R2 ;  /* 0x00000002000d7308 */ /* 0x0007620000000800 */
[----:B------:R-:W-:Y:S01]  /*102a0*/  PRMT R6, R6, 0x5410, R9 ;  /* 0x0000541006067816 */ /* 0x000fe20000000009 */
[C---:B------:R-:W-:Y:S06]  /*102b0*/  HMMA.16816.F32.BF16 R80, R136.reuse, R88, R100 ;  /* 0x000000588850723c */ /* 0x040fec0000041864 */
[C---:B------:R-:W-:Y:S06]  /*102c0*/  HMMA.16816.F32.BF16 R96, R136.reuse, R104, R116 ;  /* 0x000000688860723c */ /* 0x040fec0000041874 */
[----:B------:R-:W-:Y:S01]  /*102d0*/  HMMA.16816.F32.BF16 R112, R136, R120, R144 ;  /* 0x000000788870723c */ /* 0x000fe20000041890 */
[----:B---3--:R-:W-:-:S05]  /*102e0*/  LOP3.LUT R2, R12, 0xffff, RZ, 0xc0, !PT ;  /* 0x0000ffff0c027812 */ /* 0x008fca00078ec0ff */
[C---:B------:R-:W-:Y:S01]  /*102f0*/  HMMA.16816.F32.BF16 R124, R136.reuse, R122, R124 ;  /* 0x0000007a887c723c */ /* 0x040fe2000004187c */
[----:B------:R-:W-:Y:S02]  /*10300*/  SHF.R.U32.HI R3, RZ, 0x8, R2 ;  /* 0x00000008ff037819 */ /* 0x000fe40000011602 */
[----:B------:R-:W-:Y:S02]  /*10310*/  LOP3.LUT R2, R0, 0xff, RZ, 0xc0, !PT ;  /* 0x000000ff00027812 */ /* 0x000fe400078ec0ff */
[----:B------:R-:W-:Y:S01]  /*10320*/  PRMT R0, R10, 0x5410, R8 ;  /* 0x000054100a007816 */ /* 0x000fe20000000008 */
[C---:B--2---:R-:W-:Y:S01]  /*10330*/  HMMA.16816.F32.BF16 R128, R136.reuse, R16, R128 ;  /* 0x000000108880723c */ /* 0x044fe20000041880 */
[----:B------:R-:W-:Y:S02]  /*10340*/  PRMT R2, R2, 0x5410, R4 ;  /* 0x0000541002027816 */ /* 0x000fe40000000004 */
[----:B------:R-:W-:Y:S02]  /*10350*/  PRMT R5, R7, 0x5410, R3 ;  /* 0x0000541007057816 */ /* 0x000fe40000000003 */
[--C-:B------:R-:W-:Y:S01]  /*10360*/  HSET2.LE.AND R0, R0, R237.reuse, PT ;  /* 0x000000ed00007233 */ /* 0x100fe20003803000 */
[----:B------:R-:W-:Y:S01]  /*10370*/  HMMA.16816.F32.BF16 R136, R136, R18, R84 ;  /* 0x000000128888723c */ /* 0x000fe20000041854 */
[----:B------:R-:W-:-:S02]  /*10380*/  HSET2.LE.AND R7, R2, R237, PT ;  /* 0x000000ed02077233 */ /* 0x000fc40003803000 */
[----:B-1----:R-:W-:Y:S02]  /*10390*/  F2FP.BF16.F32.PACK_AB R2, R20, R21 ;  /* 0x000000151402723e */ /* 0x002fe400000010ff */
[--C-:B------:R-:W-:Y:S02]  /*103a0*/  HSET2.LE.AND R3, R6, R237.reuse, PT ;  /* 0x000000ed06037233 */ /* 0x100fe40003803000 */
[----:B------:R-:W-:Y:S01]  /*103b0*/  LOP3.LUT R142, R0, R2, RZ, 0xc0, !PT ;  /* 0x00000002008e7212 */ /* 0x000fe200078ec0ff */
[----:B------:R-:W-:Y:S01]  /*103c0*/  FFMA.FTZ R2, R175, R69, R213 ;  /* 0x00000045af027223 */ /* 0x000fe200000100d5 */
[----:B----4-:R-:W-:Y:S02]  /*103d0*/  F2FP.BF16.F32.PACK_AB R0, R11, R15 ;  /* 0x0000000f0b00723e */ /* 0x010fe400000010ff */
[----:B-----5:R-:W-:Y:S02]  /*103e0*/  F2FP.BF16.F32.PACK_AB R4, R13, R14 ;  /* 0x0000000e0d04723e */ /* 0x020fe400000010ff */
[----:B------:R-:W-:-:S02]  /*103f0*/  HSET2.LE.AND R5, R5, R237, PT ;  /* 0x000000ed05057233 */ /* 0x000fc40003803000 */
[----:B------:R-:W-:Y:S02]  /*10400*/  F2FP.BF16.F32.PACK_AB R6, R46, R47 ;  /* 0x0000002f2e06723e */ /* 0x000fe400000010ff */
        /* <DEDUP_REMOVED lines=77> */
[----:B-1----:R-:W-:-:S15]  /*108e0*/  HMMA.16816.F32.BF16 R140, R140, R18, R32 ;  /* 0x000000128c8c723c */ /* 0x002fde0000041820 */
[----:B------:R-:W-:-:S09]  /*108f0*/  NOP ;  /* 0x0000000000007918 */ /* 0x000fd20000000000 */
.L_x_1978:
[----:B------:R-:W-:-:S13]  /*10900*/  ISETP.GT.AND P0, PT, R212, UR22, PT ;  /* 0x00000016d4007c0c */ /* 0x000fda000bf04270 */
[----:B------:R-:W-:Y:S05]  /*10910*/  @!P0 BRA `(.L_x_1981) ;  /* 0x0000004800748947 */ /* 0x000fea0003800000 */
[C---:B------:R-:W-:Y:S01]  /*10920*/  IADD3 R2, R250.reuse, 0x4, RZ ;  /* 0x00000004fa027810 */ /* 0x040fe20007ffe0ff */
[----:B------:R-:W-:Y:S01]  /*10930*/  IMAD.WIDE.U32 R4, R250, -0x326172a9, RZ ;  /* 0xcd9e8d57fa047825 */ /* 0x000fe200078e00ff */
[----:B------:R-:W2:Y:S01]  /*10940*/  LDL.LU R0, [R1+0x30] ;  /* 0x0000300001007983 */ /* 0x000ea20000300800 */
[----:B------:R-:W-:Y:S01]  /*10950*/  SHF.L.U64.HI R240, R244, 0x5, R245 ;  /* 0x00000005f4f07819 */ /* 0x000fe200000102f5 */
[----:B------:R-:W-:Y:S01]  /*10960*/  ULDC UR4, c[0x0][0x2ec] ;  /* 0x0000bb0000047ab9 */ /* 0x000fe20000000800 */
[----:B------:R-:W-:Y:S01]  /*10970*/  IMAD.WIDE.U32 R2, R2, -0x326172a9, RZ ;  /* 0xcd9e8d5702027825 */ /* 0x000fe200078e00ff */
[----:B------:R1:W-:Y:S01]  /*10980*/  STL.64 [R1+0x8], R4 ;  /* 0x0000080401007387 */ /* 0x0003e20000100a00 */
[-C--:B------:R-:W-:Y:S01]  /*10990*/  LOP3.LUT R236, R5, R249.reuse, RZ, 0x3c, !PT ;  /* 0x000000f905ec7212 */ /* 0x080fe200078e3cff */
[----:B------:R-:W-:Y:S01]  /*109a0*/  ULDC.64 UR6, c[0x0][0x218] ;  /* 0x0000860000067ab9 */ /* 0x000fe20000000a00 */
[----:B------:R-:W-:Y:S01]  /*109b0*/  IMAD.SHL.U32 R239, R244, 0x20, RZ ;  /* 0x00000020f4ef7824 */ /* 0x000fe200078e00ff */
[----:B------:R3:W-:Y:S01]  /*109c0*/  STL.64 [R1], R2 ;  /* 0x0000000201007387 */ /* 0x0007e20000100a00 */
[----:B------:R-:W-:Y:S01]  /*109d0*/  LOP3.LUT R234, R3, R249, RZ, 0x3c, !PT ;  /* 0x000000f903ea7212 */ /* 0x000fe200078e3cff */
[C---:B------:R-:W-:Y:S01]  /*109e0*/  IMAD.SHL.U32 R233, R242.reuse, 0x20, RZ ;  /* 0x00000020f2e97824 */ /* 0x040fe200078e00ff */
[----:B------:R-:W-:Y:S01]  /*109f0*/  SHF.L.U64.HI R238, R242, 0x5, R243 ;  /* 0x00000005f2ee7819 */ /* 0x000fe200000102f3 */
[----:B------:R-:W-:Y:S01]  /*10a00*/  IMAD.MOV.U32 R69, RZ, RZ, R72 ;  /* 0x000000ffff457224 */ /* 0x000fe200078e0048 */
[----:B------:R-:W-:Y:S01]  /*10a10*/  PRMT R232, R241, 0x7054, R241 ;  /* 0x00007054f1e87816 */ /* 0x000fe200000000f1 */
[----:B------:R-:W-:Y:S01]  /*10a20*/  IMAD.MOV.U32 R75, RZ, RZ, R70 ;  /* 0x000000ffff4b7224 */ /* 0x000fe200078e0046 */
[----:B------:R-:W-:Y:S01]  /*10a30*/  MOV R68, R73 ;  /* 0x0000004900447202 */ /* 0x000fe20000000f00 */
[----:B------:R-:W-:Y:S01]  /*10a40*/  ULDC.64 UR10, c[0x0][0x220] ;  /* 0x00008800000a7ab9 */ /* 0x000fe20000000a00 */
[----:B------:R-:W-:Y:S01]  /*10a50*/  MOV R74, R71 ;  /* 0x00000047004a7202 */ /* 0x000fe20000000f00 */
[----:B------:R-:W-:Y:S01]  /*10a60*/  ULDC.64 UR8, c[0x0][0x248] ;  /* 0x0000920000087ab9 */ /* 0x000fe20000000a00 */
[----:B-1----:R-:W4:Y:S04]  /*10a70*/  LDL.LU.64 R4, [R1+0x10] ;  /* 0x0000100001047983 */ /* 0x002f280000300a00 */
[----:B---3--:R-:W4:Y:S01]  /*10a80*/  LDL.LU.64 R2, [R1+0x18] ;  /* 0x0000180001027983 */ /* 0x008f220000300a00 */
[----:B------:R-:W-:-:S04]  /*10a90*/  IMAD.WIDE.U32 R236, R236, -0x2daee0ad, RZ ;  /* 0xd2511f53ecec7825 */ /* 0x000fc800078e00ff */
[----:B------:R-:W-:-:S04]  /*10aa0*/  IMAD.WIDE.U32 R234, R234, -0x2daee0ad, RZ ;  /* 0xd2511f53eaea7825 */ /* 0x000fc800078e00ff */
[----:B--2---:R-:W-:Y:S01]  /*10ab0*/  IMAD.WIDE.U32 R230, R0, -0x2daee0ad, RZ ;  /* 0xd2511f5300e67825 */ /* 0x004fe200078e00ff */
[----:B----4-:R-:W-:-:S05]  /*10ac0*/  MOV R3, R5 ;  /* 0x0000000500037202 */ /* 0x010fca0000000f00 */
[----:B------:R1:W-:Y:S01]  /*10ad0*/  STL.64 [R1+0x30], R2 ;  /* 0x0000300201007387 */ /* 0x0003e20000100a00 */
[----:B------:R-:W-:Y:S05]  /*10ae0*/  BRA `(.L_x_1982) ;  /* 0x00000000006c7947 */ /* 0x000fea0003800000 */
.L_x_1984:
[----:B------:R-:W2:Y:S01]  /*10af0*/  LDL.64 R154, [R1+0x50] ;  /* 0x00005000019a7983 */ /* 0x000ea20000100a00 */
[----:B------:R-:W-:Y:S03]  /*10b00*/  VIADD R8, R212, 0xfffffffe ;  /* 0xfffffffed4087836 */ /* 0x000fe60000000000 */
[----:B------:R-:W3:Y:S01]  /*10b10*/  LDL.64 R152, [R1+0x48] ;  /* 0x0000480001987983 */ /* 0x000ee20000100a00 */
[C---:B------:R-:W-:Y:S01]  /*10b20*/  IMAD.WIDE.U32 R6, R8.reuse, UR8, RZ ;  /* 0x0000000808067c25 */ /* 0x040fe2000f8e00ff */
[----:B------:R-:W-:Y:S05]  /*10b30*/  SHF.R.S32.HI R9, RZ, 0x1f, R8 ;  /* 0x0000001fff097819 */ /* 0x000fea0000011408 */
[----:B------:R-:W-:Y:S04]  /*10b40*/  IMAD R9, R9, UR8, RZ ;  /* 0x0000000809097c24 */ /* 0x000fe8000f8e02ff */
[----:B------:R-:W-:Y:S04]  /*10b50*/  IMAD R9, R8, UR9, R9 ;  /* 0x0000000908097c24 */ /* 0x000fe8000f8e0209 */
[----:B------:R-:W-:Y:S01]  /*10b60*/  IMAD.IADD R9, R7, 0x1, R9 ;  /* 0x0000000107097824 */ /* 0x000fe200078e0209 */
[C---:B--2---:R-:W-:Y:S04]  /*10b70*/  LEA R8, P0, R6.reuse, R154, 0x6 ;  /* 0x0000009a06087211 */ /* 0x044fe800078030ff */
[----:B---3--:R-:W-:Y:S02]  /*10b80*/  LEA.HI.X R9, R6, R153, R9, 0x6, P0 ;  /* 0x0000009906097211 */ /* 0x008fe400000f3409 */
[C---:B------:R-:W-:Y:S04]  /*10b90*/  LEA R10, P0, R8.reuse, UR6, 0x1 ;  /* 0x00000006080a7c11 */ /* 0x040fe8000f8008ff */
[----:B------:R-:W-:Y:S02]  /*10ba0*/  LEA.HI.X R11, R8, UR7, R9, 0x1, P0 ;  /* 0x00000007080b7c11 */ /* 0x000fe400080f0c09 */
[-C--:B------:R-:W-:Y:S03]  /*10bb0*/  IADD3 R8, P0, R10, R233.reuse, RZ ;  /* 0x000000e90a087210 */ /* 0x080fe60007f1e0ff */
[----:B------:R-:W-:Y:S01]  /*10bc0*/  @!PT LDS RZ, [RZ] ;  /* 0x00000000fffff984 */ /* 0x000fe20000000800 */
[----:B------:R-:W-:Y:S01]  /*10bd0*/  @!PT LDS RZ, [RZ] ;  /* 0x00000000fffff984 */ /* 0x000fe20000000800 */
[----:B------:R-:W-:Y:S01]  /*10be0*/  @!PT LDS RZ, [RZ] ;  /* 0x00000000fffff984 */ /* 0x000fe20000000800 */
[----:B------:R1:W-:Y:S02]  /*10bf0*/  LDGSTS.E.BYPASS.LTC128B.128 [R214+0x4000], desc[UR24][R10.64] ;  /* 0x040000000ad67fae */ /* 0x0003e4000b901d58 */
[--C-:B------:R-:W-:Y:S01]  /*10c00*/  IMAD.X R9, R11, 0x1, R238.reuse, P0 ;  /* 0x000000010b097824 */ /* 0x100fe200000e06ee */
[-C--:B------:R-:W-:Y:S04]  /*10c10*/  IADD3 R6, P0, R8, R233.reuse, RZ ;  /* 0x000000e908067210 */ /* 0x080fe80007f1e0ff */
[----:B------:R1:W-:Y:S01]  /*10c20*/  LDGSTS.E.BYPASS.LTC128B.128 [R214+0x4800], desc[UR24][R8.64] ;  /* 0x0480000008d67fae */ /* 0x0003e2000b901d58 */
[--C-:B------:R-:W-:Y:S01]  /*10c30*/  IMAD.X R7, R9, 0x1, R238.reuse, P0 ;  /* 0x0000000109077824 */ /* 0x100fe200000e06ee */
[----:B------:R-:W-:Y:S04]  /*10c40*/  IADD3 R12, P0, R6, R233, RZ ;  /* 0x000000e9060c7210 */ /* 0x000fe80007f1e0ff */
[----:B------:R1:W-:Y:S01]  /*10c50*/  LDGSTS.E.BYPASS.LTC128B.128 [R214+0x5000], desc[UR24][R6.64] ;  /* 0x0500000006d67fae */ /* 0x0003e2000b901d58 */
[----:B------:R-:W-:Y:S05]  /*10c60*/  IMAD.X R13, R7, 0x1, R238, P0 ;  /* 0x00000001070d7824 */ /* 0x000fea00000e06ee */
[----:B------:R1:W-:Y:S04]  /*10c70*/  LDGSTS.E.BYPASS.LTC128B.128 [R214+0x5800], desc[UR24][R12.64] ;  /* 0x058000000cd67fae */ /* 0x0003e8000b901d58 */
[----:B------:R-:W0:Y:S01]  /*10c80*/  LDGDEPBAR ;  /* 0x00000000000079af */ /* 0x000e220000000000 */
[----:B------:R-:W-:Y:S05]  /*10c90*/  BRA `(.L_x_1983) ;  /* 0x0000001000f47947 */ /* 0x000fea0003800000 */
.L_x_1982:
[----:B--2---:R-:W2:Y:S01]  /*10ca0*/  LDL R0, [R1+0x58] ;  /* 0x0000580001007983 */ /* 0x004ea20000100800 */
[----:B------:R-:W-:Y:S04]  /*10cb0*/  DEPBAR.LE SB0, 0x0 ;  /* 0x000080000000791a */ /* 0x000fe80000000000 */
[----:B-1----:R-:W3:Y:S01]  /*10cc0*/  LDL.64 R2, [R1+0x30] ;  /* 0x0000300001027983 */ /* 0x002ee20000100a00 */
[----:B------:R-:W-:Y:S05]  /*10cd0*/  VIADD R211, R212, 0xffffffff ;  /* 0xffffffffd4d37836 */ /* 0x000fea0000000000 */
[----:B------:R-:W3:Y:S01]  /*10ce0*/  LDL R6, [R1+0x38] ;  /* 0x0000380001067983 */ /* 0x000ee20000100800 */
[----:B------:R-:W-:Y:S01]  /*10cf0*/  SHF.R.S32.HI R4, RZ, 0x1f, R211 ;  /* 0x0000001fff047819 */ /* 0x000fe200000114d3 */
[----:B------:R-:W-:Y:S01]  /*10d00*/  BAR.SYNC.DEFER_BLOCKING 0x0 ;  /* 0x0000000000007b1d */ /* 0x000fe20000010000 */
[-C--:B---3--:R-:W-:Y:S05]  /*10d10*/  IMAD.WIDE.U32 R2, R211, R6.reuse, R2 ;  /* 0x00000006d3027225 */ /* 0x088fea00078e0002 */
[----:B------:R-:W1:Y:S01]  /*10d20*/  S2R R70, SR_TID.X ;  /* 0x0000000000467919 */ /* 0x000e620000002100 */
[----:B--2---:R-:W-:Y:S04]  /*10d30*/  IMAD R0, R0, R211, RZ ;  /* 0x000000d300007224 */ /* 0x004fe800078e02ff */
[----:B------:R-:W-:Y:S01]  /*10d40*/  IMAD R0, R4, R6, R0 ;  /* 0x0000000604007224 */ /* 0x000fe200078e0200 */
[----:B------:R-:W-:Y:S03]  /*10d50*/  LEA R6, P1, R2, UR10, 0x1 ;  /* 0x0000000a02067c11 */ /* 0x000fe6000f8208ff */
[----:B------:R-:W-:Y:S01]  /*10d60*/  IMAD.IADD R0, R3, 0x1, R0 ;  /* 0x0000000103007824 */ /* 0x000fe200078e0200 */
[-C--:B------:R-:W-:Y:S04]  /*10d70*/  IADD3 R4, P0, R6, R239.reuse, RZ ;  /* 0x000000ef06047210 */ /* 0x080fe80007f1e0ff */
[----:B------:R-:W-:Y:S02]  /*10d80*/  LEA.HI.X R7, R2, UR11, R0, 0x1, P1 ;  /* 0x0000000b02077c11 */ /* 0x000fe400088f0c00 */
[-C--:B------:R-:W-:Y:S03]  /*10d90*/  IADD3 R2, P1, R4, R239.reuse, RZ ;  /* 0x000000ef04027210 */ /* 0x080fe60007f3e0ff */
[----:B------:R-:W-:Y:S01]  /*10da0*/  @!PT LDS RZ, [RZ] ;  /* 0x00000000fffff984 */ /* 0x000fe20000000800 */
[----:B------:R-:W-:Y:S01]  /*10db0*/  @!PT LDS RZ, [RZ] ;  /* 0x00000000fffff984 */ /* 0x000fe20000000800 */
[----:B------:R-:W-:Y:S01]  /*10dc0*/  @!PT LDS RZ, [RZ] ;  /* 0x00000000fffff984 */ /* 0x000fe20000000800 */
[----:B------:R-:W-:Y:S01]  /*10dd0*/  LDGSTS.E.BYPASS.LTC128B.128 [R214+0x6000], desc[UR24][R6.64] ;  /* 0x0600000006d67fae */ /* 0x000fe2000b901d58 */
[--C-:B------:R-:W-:Y:S01]  /*10de0*/  IMAD.X R5, R7, 0x1, R240.reuse, P0 ;  /* 0x0000000107057824 */ /* 0x100fe200000e06f0 */
[----:B------:R-:W-:Y:S03]  /*10df0*/  IADD3 R8, P0, R2, R239, RZ ;  /* 0x000000ef02087210 */ /* 0x000fe60007f1e0ff */
[--C-:B------:R-:W-:Y:S03]  /*10e00*/  IMAD.X R3, R5, 0x1, R240.reuse, P1 ;  /* 0x0000000105037824 */ /* 0x100fe600008e06f0 */
[----:B------:R-:W-:Y:S01]  /*10e10*/  LDGSTS.E.BYPASS.LTC128B.128 [R214+0x6800], desc[UR24][R4.64] ;  /* 0x0680000004d67fae */ /* 0x000fe2000b901d58 */
[----:B------:R-:W-:Y:S02]  /*10e20*/  IMAD.X R9, R3, 0x1, R240, P0 ;  /* 0x0000000103097824 */ /* 0x000fe400000e06f0 */
[----:B-1----:R-:W-:Y:S05]  /*10e30*/  IMAD.SHL.U32 R70, R70, 0x2, RZ ;  /* 0x0000000246467824 */ /* 0x002fea00078e00ff */
[----:B------:R1:W-:Y:S01]  /*10e40*/  LDGSTS.E.BYPASS.LTC128B.128 [R214+0x7000], desc[UR24][R2.64] ;  /* 0x0700000002d67fae */ /* 0x0003e2000b901d58 */
[----:B------:R-:W-:Y:S05]  /*10e50*/  LOP3.LUT R70, R70, 0x6, RZ, 0xc0, !PT ;  /* 0x0000000646467812 */ /* 0x000fea00078ec0ff */
[----:B------:R-:W-:Y:S02]  /*10e60*/  IMAD R0, R211, 0x40, R70 ;  /* 0x00000040d3007824 */ /* 0x000fe400078e0246 */
[----:B------:R2:W-:Y:S03]  /*10e70*/  LDGSTS.E.BYPASS.LTC128B.128 [R214+0x7800], desc[UR24][R8.64] ;  /* 0x0780000008d67fae */ /* 0x0005e6000b901d58 */
[C---:B------:R-:W-:Y:S02]  /*10e80*/  ISETP.GE.AND P4, PT, R0.reuse, R206, PT ;  /* 0x000000ce0000720c */ /* 0x040fe40003f86270 */
[CC--:B------:R-:W-:Y:S02]  /*10e90*/  ISETP.GE.AND P0, PT, R0.reuse, R205.reuse, PT ;  /* 0x000000cd0000720c */ /* 0x0c0fe40003f06270 */
[C---:B------:R-:W-:Y:S01]  /*10ea0*/  ISETP.GE.OR P4, PT, R0.reuse, R210, !P4 ;  /* 0x000000d20000720c */ /* 0x040fe20006786670 */
[----:B------:R-:W-:Y:S01]  /*10eb0*/  LDSM.16.M88.4 R64, [R195] ;  /* 0x00000000c340783b */ /* 0x000fe20000000200 */
[C---:B------:R-:W-:Y:S07]  /*10ec0*/  ISETP.GE.OR P0, PT, R0.reuse, R208, !P0 ;  /* 0x000000d00000720c */ /* 0x040fee0004706670 */
[----:B------:R-:W3:Y:S01]  /*10ed0*/  LDSM.16.M88.4 R16, [R188+0x4000] ;  /* 0x00400000bc10783b */ /* 0x000ee20000000200 */
[C---:B-1----:R-:W-:Y:S02]  /*10ee0*/  VIADD R2, R0.reuse, 0x1 ;  /* 0x0000000100027836 */ /* 0x042fe40000000000 */
[----:B------:R-:W-:Y:S05]  /*10ef0*/  VIADD R3, R0, 0x31 ;  /* 0x0000003100037836 */ /* 0x000fea0000000000 */
[----:B------:R-:W2:Y:S01]  /*10f00*/  LDSM.16.M88.4 R60, [R195+0x2000] ;  /* 0x00200000c33c783b */ /* 0x000ea20000000200 */
[C---:B------:R-:W-:Y:S02]  /*10f10*/  ISETP.GE.AND P3, PT, R2.reuse, R206, PT ;  /* 0x000000ce0200720c */ /* 0x040fe40003f66270 */
[C---:B------:R-:W-:Y:S02]  /*10f20*/  ISETP.GE.AND P2, PT, R2.reuse, R205, PT ;  /* 0x000000cd0200720c */ /* 0x040fe40003f46270 */
[C---:B------:R-:W-:Y:S02]  /*10f30*/  ISETP.GE.OR P3, PT, R2.reuse, R210, !P3 ;  /* 0x000000d20200720c */ /* 0x040fe40005f66670 */
[C---:B------:R-:W-:Y:S01]  /*10f40*/  ISETP.GE.OR P2, PT, R2.reuse, R208, !P2 ;  /* 0x000000d00200720c */ /* 0x040fe20005746670 */
[----:B------:R-:W1:Y:S01]  /*10f50*/  LDSM.16.M88.4 R32, [R188+0x4800] ;  /* 0x00480000bc20783b */ /* 0x000e620000000200 */
[C---:B------:R-:W-:Y:S02]  /*10f60*/  ISETP.GE.AND P6, PT, R2.reuse, R204, PT ;  /* 0x000000cc0200720c */ /* 0x040fe40003fc6270 */
[C---:B------:R-:W-:Y:S02]  /*10f70*/  ISETP.GE.AND P1, PT, R2.reuse, R203, PT ;  /* 0x000000cb0200720c */ /* 0x040fe40003f26270 */
[C---:B------:R-:W-:Y:S02]  /*10f80*/  ISETP.GE.OR P6, PT, R2.reuse, R207, !P6 ;  /* 0x000000cf0200720c */ /* 0x040fe400077c6670 */
[----:B------:R-:W-:Y:S01]  /*10f90*/  ISETP.GE.OR P1, PT, R2, R209, !P1 ;  /* 0x000000d10200720c */ /* 0x000fe20004f26670 */
[----:B------:R-:W0:Y:S01]  /*10fa0*/  LDGDEPBAR ;  /* 0x00000000000079af */ /* 0x000e220000000000 */
[----:B------:R-:W-:Y:S07]  /*10fb0*/  VIADD R2, R0, 0x8 ;  /* 0x0000000800027836 */ /* 0x000fee0000000000 */
[----:B------:R-:W4:Y:S01]  /*10fc0*/  LDSM.16.M88.4 R48, [R188+0x5000] ;  /* 0x00500000bc30783b */ /* 0x000f220000000200 */
[C---:B------:R-:W-:Y:S04]  /*10fd0*/  ISETP.GE.AND P5, PT, R2.reuse, R206, PT ;  /* 0x000000ce0200720c */ /* 0x040fe80003fa6270 */
[----:B------:R-:W-:Y:S03]  /*10fe0*/  ISETP.GE.OR P5, PT, R2, R210, !P5 ;  /* 0x000000d20200720c */ /* 0x000fe60006fa6670 */
[----:B------:R-:W5:Y:S01]  /*10ff0*/  LDSM.16.M88.4 R76, [R188+0x5800] ;  /* 0x00580000bc4c783b */ /* 0x000f620000000200 */
[-C--:B---3--:R-:W-:Y:S07]  /*11000*/  HMMA.16816.F32.BF16 R4, R64, R16.reuse, RZ ;  /* 0x000000104004723c */ /* 0x088fee00000418ff */
[----:B------:R-:W-:Y:S01]  /*11010*/  LDSM.16.M88.4 R144, [R198] ;  /* 0x00000000c690783b */ /* 0x000fe20000000200 */
[C---:B--2---:R-:W-:Y:S07]  /*11020*/  HMMA.16816.F32.BF16 R8, R60.reuse, R16, RZ ;  /* 0x000000103c08723c */ /* 0x044fee00000418ff */
[----:B------:R-:W2:Y:S01]  /*11030*/  LDSM.16.M88.4 R148, [R194+0x4000] ;  /* 0x00400000c294783b */ /* 0x000ea20000000200 */
[-C--:B------:R-:W-:Y:S06]  /*11040*/  HMMA.16816.F32.BF16 R12, R60, R18.reuse, RZ ;  /* 0x000000123c0c723c */ /* 0x080fec00000418ff */
[C---:B------:R-:W-:Y:S01]  /*11050*/  HMMA.16816.F32.BF16 R16, R64.reuse, R18, RZ ;  /* 0x000000124010723c */ /* 0x040fe200000418ff */
[----:B------:R-:W3:Y:S05]  /*11060*/  LDSM.16.M88.4 R152, [R198+0x2000] ;  /* 0x00200000c698783b */ /* 0x000eea0000000200 */
[-C--:B-1----:R-:W-:Y:S03]  /*11070*/  HMMA.16816.F32.BF16 R20, R64, R32.reuse, RZ ;  /* 0x000000204014723c */ /* 0x082fe600000418ff */
[----:B------:R-:W1:Y:S03]  /*11080*/  LDSM.16.M88.4 R156, [R194+0x4800] ;  /* 0x00480000c29c783b */ /* 0x000e660000000200 */
[C---:B------:R-:W-:Y:S05]  /*11090*/  HMMA.16816.F32.BF16 R24, R60.reuse, R32, RZ ;  /* 0x000000203c18723c */ /* 0x040fea00000418ff */
[----:B------:R-:W1:Y:S01]  /*110a0*/  LDSM.16.M88.4 R160, [R194+0x5000] ;  /* 0x00500000c2a0783b */ /* 0x000e620000000200 */
[-C--:B------:R-:W-:Y:S06]  /*110b0*/  HMMA.16816.F32.BF16 R28, R60, R34.reuse, RZ ;  /* 0x000000223c1c723c */ /* 0x080fec00000418ff */
[C---:B------:R-:W-:Y:S01]  /*110c0*/  HMMA.16816.F32.BF16 R32, R64.reuse, R34, RZ ;  /* 0x000000224020723c */ /* 0x040fe200000418ff */
[----:B------:R-:W-:Y:S05]  /*110d0*/  LDSM.16.M88.4 R164, [R196] ;  /* 0x00000000c4a4783b */ /* 0x000fea0000000200 */
[-C--:B----4-:R-:W-:Y:S03]  /*110e0*/  HMMA.16816.F32.BF16 R36, R64, R48.reuse, RZ ;  /* 0x000000304024723c */ /* 0x090fe600000418ff */
[----:B------:R-:W-:Y:S03]  /*110f0*/  LDSM.16.M88.4 R168, [R199] ;  /* 0x00000000c7a8783b */ /* 0x000fe60000000200 */
        /* <DEDUP_REMOVED lines=8> */
[----:B------:R-:W-:Y:S01]  /*11180*/  LDSM.16.M88.4 R184, [R193] ;  /* 0x00000000c1b8783b */ /* 0x000fe20000000200 */
[-C--:B------:R-:W-:Y:S06]  /*11190*/  HMMA.16816.F32.BF16 R60, R60, R78.reuse, RZ ;  /* 0x0000004e3c3c723c */ /* 0x080fec00000418ff */
[----:B------:R-:W-:Y:S01]  /*111a0*/  HMMA.16816.F32.BF16 R64, R64, R78, RZ ;  /* 0x0000004e4040723c */ /* 0x000fe200000418ff */
[----:B------:R-:W4:Y:S05]  /*111b0*/  LDSM.16.M88.4 R76, [R194+0x5800] ;  /* 0x00580000c24c783b */ /* 0x000f2a0000000200 */
[-C--:B--2---:R-:W-:Y:S06]  /*111c0*/  HMMA.16816.F32.BF16 R4, R144, R148.reuse, R4 ;  /* 0x000000949004723c */ /* 0x084fec0000041804 */
[C---:B---3--:R-:W-:Y:S06]  /*111d0*/  HMMA.16816.F32.BF16 R8, R152.reuse, R148, R8 ;  /* 0x000000949808723c */ /* 0x048fec0000041808 */
[-C--:B------:R-:W-:Y:S06]  /*111e0*/  HMMA.16816.F32.BF16 R12, R152, R150.reuse, R12 ;  /* 0x00000096980c723c */ /* 0x080fec000004180c */
[C---:B------:R-:W-:Y:S01]  /*111f0*/  HMMA.16816.F32.BF16 R16, R144.reuse, R150, R16 ;  /* 0x000000969010723c */ /* 0x040fe20000041810 */
[----:B------:R-:W2:Y:S05]  /*11200*/  LDSM.16.M88.4 R148, [R196+0x2000] ;  /* 0x00200000c494783b */ /* 0x000eaa0000000200 */
        /* <DEDUP_REMOVED lines=13> */
[----:B------:R-:W3:Y:S05]  /*112e0*/  LDSM.16.M88.4 R76, [R197+0x2000] ;  /* 0x00200000c54c783b */ /* 0x000eea0000000200 */
[-C--:B------:R-:W-:Y:S03]  /*112f0*/  HMMA.16816.F32.BF16 R4, R164, R168.reuse, R4 ;  /* 0x000000a8a404723c */ /* 0x080fe60000041804 */
[----:B------:R-:W4:Y:S03]  /*11300*/  LDSM.16.M88.4 R144, [R193+0x800] ;  /* 0x00080000c190783b */ /* 0x000f260000000200 */
[C---:B--2---:R-:W-:Y:S06]  /*11310*/  HMMA.16816.F32.BF16 R8, R148.reuse, R168, R8 ;  /* 0x000000a89408723c */ /* 0x044fec0000041808 */
        /* <DEDUP_REMOVED lines=18> */
[----:B------:R-:W-:Y:S01]  /*11440*/  FSEL R70, R4, -INF , !P4 ;  /* 0xff80000004467808 */ /* 0x000fe20006000000 */
[-C--:B----4-:R-:W-:Y:S03]  /*11450*/  HMMA.16816.F32.BF16 R20, R180, R144.reuse, R20 ;  /* 0x00000090b414723c */ /* 0x090fe60000041814 */
[-C--:B------:R-:W-:Y:S02]  /*11460*/  ISETP.GE.AND P4, PT, R0, R204.reuse, PT ;  /* 0x000000cc0000720c */ /* 0x080fe40003f86270 */
[----:B------:R-:W-:Y:S01]  /*11470*/  FSEL R150, R6, -INF , !P0 ;  /* 0xff80000006967808 */ /* 0x000fe20004000000 */
[C---:B------:R-:W-:Y:S04]  /*11480*/  HMMA.16816.F32.BF16 R24, R76.reuse, R144, R24 ;  /* 0x000000904c18723c */ /* 0x040fe80000041818 */
[----:B------:R-:W-:Y:S02]  /*11490*/  ISETP.GE.OR P4, PT, R0, R207, !P4 ;  /* 0x000000cf0000720c */ /* 0x000fe40006786670 */
[----:B------:R-:W-:Y:S01]  /*114a0*/  FSEL R157, R7, -INF , !P2 ;  /* 0xff800000079d7808 */ /* 0x000fe20005000000 */
[-C--:B------:R-:W-:Y:S03]  /*114b0*/  HMMA.16816.F32.BF16 R28, R76, R146.reuse, R28 ;  /* 0x000000924c1c723c */ /* 0x080fe6000004181c */
[----:B------:R-:W-:Y:S02]  /*114c0*/  ISETP.GE.AND P0, PT, R2, R204, PT ;  /* 0x000000cc0200720c */ /* 0x000fe40003f06270 */
[----:B------:R-:W-:Y:S01]  /*114d0*/  FSEL R159, R8, -INF , !P4 ;  /* 0xff800000089f7808 */ /* 0x000fe20006000000 */
[C---:B------:R-:W-:Y:S04]  /*114e0*/  HMMA.16816.F32.BF16 R32, R180.reuse, R146, R32 ;  /* 0x00000092b420723c */ /* 0x040fe80000041820 */
[-C--:B------:R-:W-:Y:S02]  /*114f0*/  ISETP.GE.AND P2, PT, R2, R203.reuse, PT ;  /* 0x000000cb0200720c */ /* 0x080fe40003f46270 */
[----:B------:R-:W-:Y:S02]  /*11500*/  FSEL R149, R5, -INF , !P3 ;  /* 0xff80000005957808 */ /* 0x000fe40005800000 */
[----:B------:R-:W-:Y:S01]  /*11510*/  ISETP.GE.AND P3, PT, R0, R203, PT ;  /* 0x000000cb0000720c */ /* 0x000fe20003f66270 */
[----:B------:R-:W1:Y:S01]  /*11520*/  LDSM.16.M88.4 R4, [R193+0x1000] ;  /* 0x00100000c104783b */ /* 0x000e620000000200 */
[----:B------:R-:W-:Y:S02]  /*11530*/  ISETP.GE.AND P4, PT, R2, R205, PT ;  /* 0x000000cd0200720c */ /* 0x000fe40003f86270 */
[----:B------:R-:W-:Y:S02]  /*11540*/  ISETP.GE.OR P3, PT, R0, R209, !P3 ;  /* 0x000000d10000720c */ /* 0x000fe40005f66670 */
[----:B------:R-:W-:Y:S02]  /*11550*/  FSEL R161, R9, -INF , !P6 ;  /* 0xff80000009a17808 */ /* 0x000fe40007000000 */
[----:B------:R-:W-:Y:S02]  /*11560*/  FSEL R160, R10, -INF , !P3 ;  /* 0xff8000000aa07808 */ /* 0x000fe40005800000 */
[----:B------:R-:W-:Y:S02]  /*11570*/  FSEL R162, R11, -INF , !P1 ;  /* 0xff8000000ba27808 */ /* 0x000fe40004800000 */
[C---:B------:R-:W-:Y:S01]  /*11580*/  ISETP.GE.OR P0, PT, R2.reuse, R207, !P0 ;  /* 0x000000cf0200720c */ /* 0x040fe20004706670 */
[----:B------:R-:W2:Y:S01]  /*11590*/  LDSM.16.M88.4 R8, [R193+0x1800] ;  /* 0x00180000c108783b */ /* 0x000ea20000000200 */
[C---:B------:R-:W-:Y:S01]  /*115a0*/  ISETP.GE.OR P2, PT, R2.reuse, R209, !P2 ;  /* 0x000000d10200720c */ /* 0x040fe20005746670 */
[----:B------:R-:W-:Y:S04]  /*115b0*/  DEPBAR.LE SB0, 0x0 ;  /* 0x000080000000791a */ /* 0x000fe80000000000 */
[----:B------:R-:W-:Y:S01]  /*115c0*/  BAR.SYNC.DEFER_BLOCKING 0x0 ;  /* 0x0000000000007b1d */ /* 0x000fe20000010000 */
[----:B------:R-:W-:Y:S01]  /*115d0*/  ISETP.GE.OR P4, PT, R2, R208, !P4 ;  /* 0x000000d00200720c */ /* 0x000fe20006786670 */
[----:B------:R-:W-:Y:S01]  /*115e0*/  VIADD R2, R0, 0x9 ;  /* 0x0000000900027836 */ /* 0x000fe20000000000 */
        /* <DEDUP_REMOVED lines=8> */
[C---:B------:R-:W-:Y:S01]  /*11670*/  ISETP.GE.OR P6, PT, R2.reuse, R210, !P6 ;  /* 0x000000d20200720c */ /* 0x040fe200077c6670 */
[-C--:B-1----:R-:W-:Y:S05]  /*11680*/  HMMA.16816.F32.BF16 R36, R180, R4.reuse, R36 ;  /* 0x00000004b424723c */ /* 0x082fea0000041824 */
[----:B------:R-:W-:Y:S01]  /*11690*/  ISETP.GE.OR P0, PT, R2, R208, !P0 ;  /* 0x000000d00200720c */ /* 0x000fe20004706670 */
[----:B------:R-:W-:Y:S01]  /*116a0*/  VIADD R2, R0, 0x10 ;  /* 0x0000001000027836 */ /* 0x000fe20000000000 */
[----:B------:R-:W-:Y:S01]  /*116b0*/  FSEL R156, R13, -INF , !P3 ;  /* 0xff8000000d9c7808 */ /* 0x000fe20005800000 */
[C---:B------:R-:W-:Y:S04]  /*116c0*/  HMMA.16816.F32.BF16 R40, R76.reuse, R4, R40 ;  /* 0x000000044c28723c */ /* 0x040fe80000041828 */
[----:B------:R-:W-:Y:S02]  /*116d0*/  FSEL R15, R15, -INF , !P1 ;  /* 0xff8000000f0f7808 */ /* 0x000fe40004800000 */
[----:B------:R-:W-:Y:S01]  /*116e0*/  FSEL R16, R16, -INF , !P5 ;  /* 0xff80000010107808 */ /* 0x000fe20006800000 */
[-C--:B------:R-:W-:Y:S03]  /*116f0*/  HMMA.16816.F32.BF16 R44, R76, R6.reuse, R44 ;  /* 0x000000064c2c723c */ /* 0x080fe6000004182c */
[----:B------:R-:W-:Y:S01]  /*11700*/  ISETP.GE.AND P2, PT, R2, R206, PT ;  /* 0x000000ce0200720c */ /* 0x000fe20003f46270 */
[----:B------:R-:W-:Y:S01]  /*11710*/  VIADD R5, R0, 0x29 ;  /* 0x0000002900057836 */ /* 0x000fe20000000000 */
[C---:B------:R-:W-:Y:S01]  /*11720*/  ISETP.GE.AND P3, PT, R2.reuse, R205, PT ;  /* 0x000000cd0200720c */ /* 0x040fe20003f66270 */
[C---:B------:R-:W-:Y:S04]  /*11730*/  HMMA.16816.F32.BF16 R48, R180.reuse, R6, R48 ;  /* 0x00000006b430723c */ /* 0x040fe80000041830 */
[----:B------:R-:W-:Y:S01]  /*11740*/  ISETP.GE.AND P1, PT, R2, R204, PT ;  /* 0x000000cc0200720c */ /* 0x000fe20003f26270 */
[----:B------:R-:W-:Y:S01]  /*11750*/  VIADD R4, R0, 0x30 ;  /* 0x0000003000047836 */ /* 0x000fe20000000000 */
[----:B------:R-:W-:Y:S01]  /*11760*/  ISETP.GE.AND P5, PT, R2, R203, PT ;  /* 0x000000cb0200720c */ /* 0x000fe20003fa6270 */
[----:B------:R-:W-:Y:S01]  /*11770*/  VIADD R6, R0, 0x28 ;  /* 0x0000002800067836 */ /* 0x000fe20000000000 */
[C---:B------:R-:W-:Y:S01]  /*11780*/  ISETP.GE.OR P2, PT, R2.reuse, R210, !P2 ;  /* 0x000000d20200720c */ /* 0x040fe20005746670 */
[-C--:B--2---:R-:W-:Y:S03]  /*11790*/  HMMA.16816.F32.BF16 R52, R180, R8.reuse, R52 ;  /* 0x00000008b434723c */ /* 0x084fe60000041834 */
[C---:B------:R-:W-:Y:S02]  /*117a0*/  ISETP.GE.OR P3, PT, R2.reuse, R208, !P3 ;  /* 0x000000d00200720c */ /* 0x040fe40005f66670 */
[C---:B------:R-:W-:Y:S01]  /*117b0*/  ISETP.GE.OR P1, PT, R2.reuse, R207, !P1 ;  /* 0x000000cf0200720c */ /* 0x040fe20004f26670 */
[C---:B------:R-:W-:Y:S04]  /*117c0*/  HMMA.16816.F32.BF16 R56, R76.reuse, R8, R56 ;  /* 0x000000084c38723c */ /* 0x040fe80000041838 */
[----:B------:R-:W-:Y:S01]  /*117d0*/  ISETP.GE.OR P5, PT, R2, R209, !P5 ;  /* 0x000000d10200720c */ /* 0x000fe20006fa6670 */
[----:B------:R-:W-:Y:S01]  /*117e0*/  VIADD R2, R0, 0x11 ;  /* 0x0000001100027836 */ /* 0x000fe20000000000 */
[----:B------:R-:W-:Y:S01]  /*117f0*/  FSEL R17, R17, -INF , !P6 ;  /* 0xff80000011117808 */ /* 0x000fe20007000000 */
[-C--:B------:R-:W-:Y:S03]  /*11800*/  HMMA.16816.F32.BF16 R60, R76, R10.reuse, R60 ;  /* 0x0000000a4c3c723c */ /* 0x080fe6000004183c */
[----:B------:R-:W-:Y:S02]  /*11810*/  ISETP.GE.AND P6, PT, R2, R204, PT ;  /* 0x000000cc0200720c */ /* 0x000fe40003fc6270 */
[----:B------:R-:W-:Y:S01]  /*11820*/  FSEL R18, R18, -INF , !P4 ;  /* 0xff80000012127808 */ /* 0x000fe20006000000 */
[----:B------:R-:W-:Y:S04]  /*11830*/  HMMA.16816.F32.BF16 R64, R180, R10, R64 ;  /* 0x0000000ab440723c */ /* 0x000fe80000041840 */
[----:B------:R-:W-:Y:S02]  /*11840*/  ISETP.GE.AND P4, PT, R2, R206, PT ;  /* 0x000000ce0200720c */ /* 0x000fe40003f86270 */
[----:B------:R-:W-:Y:S02]  /*11850*/  FSEL R19, R19, -INF , !P0 ;  /* 0xff80000013137808 */ /* 0x000fe40004000000 */
[----:B------:R-:W-:Y:S02]  /*11860*/  FSEL R163, R20, -INF , !P2 ;  /* 0xff80000014a37808 */ /* 0x000fe40005000000 */
        /* <DEDUP_REMOVED lines=47> */
[----:B------:R-:W-:Y:S02]  /*11b60*/  FMNMX.FTZ R8, R70, R68, !PT ;  /* 0x0000004446087209 */ /* 0x000fe40007810000 */
[----:B------:R-:W-:Y:S02]  /*11b70*/  ISETP.GE.AND P0, PT, R2, R206, PT ;  /* 0x000000ce0200720c */ /* 0x000fe40003f06270 */
[----:B------:R-:W-:Y:S02]  /*11b80*/  FSEL R34, R34, -INF , !P1 ;  /* 0xff80000022227808 */ /* 0x000fe40004800000 */
[C---:B------:R-:W-:Y:S02]  /*11b90*/  ISETP.GE.OR P0, PT, R2.reuse, R210, !P0 ;  /* 0x000000d20200720c */ /* 0x040fe40004706670 */
[-C--:B------:R-:W-:Y:S02]  /*11ba0*/  ISETP.GE.AND P1, PT, R2, R205.reuse, PT ;  /* 0x000000cd0200720c */ /* 0x080fe40003f26270 */
[----:B------:R-:W-:Y:S02]  /*11bb0*/  FSEL R185, R37, -INF , !P0 ;  /* 0xff80000025b97808 */ /* 0x000fe40004000000 */
[C---:B------:R-:W-:Y:S02]  /*11bc0*/  ISETP.GE.AND P0, PT, R6.reuse, R206, PT ;  /* 0x000000ce0600720c */ /* 0x040fe40003f06270 */
[----:B------:R-:W-:Y:S02]  /*11bd0*/  FMNMX.FTZ R8, R149, R8, !PT ;  /* 0x0000000895087209 */ /* 0x000fe40007810000 */
[----:B------:R-:W-:Y:S02]  /*11be0*/  ISETP.GE.OR P0, PT, R6, R210, !P0 ;  /* 0x000000d20600720c */ /* 0x000fe40004706670 */
[-C--:B------:R-:W-:Y:S02]  /*11bf0*/  ISETP.GE.OR P1, PT, R2, R208.reuse, !P1 ;  /* 0x000000d00200720c */ /* 0x080fe40004f26670 */
[----:B------:R-:W-:Y:S02]  /*11c00*/  FSEL R171, R48, -INF , !P0 ;  /* 0xff80000030ab7808 */ /* 0x000fe40004000000 */
[----:B------:R-:W-:Y:S02]  /*11c10*/  ISETP.GE.AND P0, PT, R5, R205, PT ;  /* 0x000000cd0500720c */ /* 0x000fe40003f06270 */
[----:B------:R-:W-:Y:S02]  /*11c20*/  FSEL R33, R33, -INF , !P5 ;  /* 0xff80000021217808 */ /* 0x000fe40006800000 */
[----:B------:R-:W-:Y:S02]  /*11c30*/  ISETP.GE.OR P0, PT, R5, R208, !P0 ;  /* 0x000000d00500720c */ /* 0x000fe40004706670 */
[----:B------:R-:W-:Y:S02]  /*11c40*/  FSEL R184, R36, -INF , !P2 ;  /* 0xff80000024b87808 */ /* 0x000fe40005000000 */
[----:B------:R-:W-:Y:S02]  /*11c50*/  FSEL R176, R51, -INF , !P0 ;  /* 0xff80000033b07808 */ /* 0x000fe40004000000 */
[----:B------:R-:W-:Y:S02]  /*11c60*/  ISETP.GE.AND P0, PT, R4, R206, PT ;  /* 0x000000ce0400720c */ /* 0x000fe40003f06270 */
[----:B------:R-:W-:Y:S02]  /*11c70*/  FMNMX.FTZ R8, R16, R8, !PT ;  /* 0x0000000810087209 */ /* 0x000fe40007810000 */
[----:B------:R-:W-:Y:S02]  /*11c80*/  ISETP.GE.OR P0, PT, R4, R210, !P0 ;  /* 0x000000d20400720c */ /* 0x000fe40004706670 */
[C---:B------:R-:W-:Y:S02]  /*11c90*/  ISETP.GE.AND P5, PT, R2.reuse, R204, PT ;  /* 0x000000cc0200720c */ /* 0x040fe40003fa6270 */
[----:B------:R-:W-:Y:S02]  /*11ca0*/  ISETP.GE.AND P2, PT, R2, R203, PT ;  /* 0x000000cb0200720c */ /* 0x000fe40003f46270 */
[----:B------:R-:W-:Y:S02]  /*11cb0*/  FSEL R221, R52, -INF , !P0 ;  /* 0xff80000034dd7808 */ /* 0x000fe40004000000 */
[----:B------:R-:W-:Y:S02]  /*11cc0*/  FSEL R186, R38, -INF , !P4 ;  /* 0xff80000026ba7808 */ /* 0x000fe40006000000 */
[----:B------:R-:W-:Y:S02]  /*11cd0*/  FSEL R213, R39, -INF , !P1 ;  /* 0xff80000027d57808 */ /* 0x000fe40004800000 */
[-C--:B------:R-:W-:Y:S02]  /*11ce0*/  ISETP.GE.AND P0, PT, R3, R205.reuse, PT ;  /* 0x000000cd0300720c */ /* 0x080fe40003f06270 */
[----:B------:R-:W-:Y:S02]  /*11cf0*/  ISETP.GE.AND P4, PT, R5, R206, PT ;  /* 0x000000ce0500720c */ /* 0x000fe40003f86270 */
[----:B------:R-:W-:Y:S02]  /*11d00*/  ISETP.GE.AND P1, PT, R6, R205, PT ;  /* 0x000000cd0600720c */ /* 0x000fe40003f26270 */
[----:B------:R-:W-:Y:S02]  /*11d10*/  FMNMX.FTZ R8, R17, R8, !PT ;  /* 0x0000000811087209 */ /* 0x000fe40007810000 */
[C---:B------:R-:W-:Y:S02]  /*11d20*/  ISETP.GE.OR P5, PT, R2.reuse, R207, !P5 ;  /* 0x000000cf0200720c */ /* 0x040fe40006fa6670 */
[----:B------:R-:W-:Y:S01]  /*11d30*/  ISETP.GE.OR P2, PT, R2, R209, !P2 ;  /* 0x000000d10200720c */ /* 0x000fe20005746670 */
[C---:B------:R-:W-:Y:S01]  /*11d40*/  VIADD R2, R0.reuse, 0x38 ;  /* 0x0000003800027836 */ /* 0x040fe20000000000 */
[----:B------:R-:W-:Y:S01]  /*11d50*/  ISETP.GE.OR P0, PT, R3, R208, !P0 ;  /* 0x000000d00300720c */ /* 0x000fe20004706670 */
[----:B------:R-:W-:Y:S01]  /*11d60*/  VIADD R0, R0, 0x39 ;  /* 0x0000003900007836 */ /* 0x000fe20000000000 */
[----:B------:R-:W-:Y:S02]  /*11d70*/  ISETP.GE.OR P4, PT, R5, R210, !P4 ;  /* 0x000000d20500720c */ /* 0x000fe40006786670 */
[----:B------:R-:W-:Y:S02]  /*11d80*/  ISETP.GE.OR P1, PT, R6, R208, !P1 ;  /* 0x000000d00600720c */ /* 0x000fe40004f26670 */
[----:B------:R-:W-:Y:S02]  /*11d90*/  FMNMX.FTZ R8, R163, R8, !PT ;  /* 0x00000008a3087209 */ /* 0x000fe40007810000 */
[----:B------:R-:W-:Y:S02]  /*11da0*/  FSEL R229, R55, -INF , !P0 ;  /* 0xff80000037e57808 */ /* 0x000fe40004000000 */
[----:B------:R-:W-:Y:S02]  /*11db0*/  FSEL R78, R49, -INF , !P4 ;  /* 0xff800000314e7808 */ /* 0x000fe40006000000 */
[----:B------:R-:W-:Y:S02]  /*11dc0*/  FSEL R172, R50, -INF , !P1 ;  /* 0xff80000032ac7808 */ /* 0x000fe40004800000 */
[-C--:B------:R-:W-:Y:S02]  /*11dd0*/  ISETP.GE.AND P0, PT, R2, R206.reuse, PT ;  /* 0x000000ce0200720c */ /* 0x080fe40003f06270 */
[----:B------:R-:W-:Y:S02]  /*11de0*/  FMNMX.FTZ R7, R150, R69, !PT ;  /* 0x0000004596077209 */ /* 0x000fe40007810000 */
[----:B------:R-:W-:Y:S02]  /*11df0*/  ISETP.GE.AND P4, PT, R3, R206, PT ;  /* 0x000000ce0300720c */ /* 0x000fe40003f86270 */
[----:B------:R-:W-:Y:S02]  /*11e00*/  ISETP.GE.AND P1, PT, R4, R205, PT ;  /* 0x000000cd0400720c */ /* 0x000fe40003f26270 */
[----:B------:R-:W-:Y:S02]  /*11e10*/  FMNMX.FTZ R8, R164, R8, !PT ;  /* 0x00000008a4087209 */ /* 0x000fe40007810000 */
[-C--:B------:R-:W-:Y:S02]  /*11e20*/  ISETP.GE.OR P0, PT, R2, R210.reuse, !P0 ;  /* 0x000000d20200720c */ /* 0x080fe40004706670 */
[----:B------:R-:W-:Y:S02]  /*11e30*/  FMNMX.FTZ R7, R157, R7, !PT ;  /* 0x000000079d077209 */ /* 0x000fe40007810000 */
[----:B------:R-:W-:Y:S02]  /*11e40*/  ISETP.GE.OR P4, PT, R3, R210, !P4 ;  /* 0x000000d20300720c */ /* 0x000fe40006786670 */
[----:B------:R-:W-:Y:S02]  /*11e50*/  ISETP.GE.OR P1, PT, R4, R208, !P1 ;  /* 0x000000d00400720c */ /* 0x000fe40004f26670 */
[----:B------:R-:W-:Y:S02]  /*11e60*/  FMNMX.FTZ R8, R32, R8, !PT ;  /* 0x0000000820087209 */ /* 0x000fe40007810000 */
[----:B------:R-:W-:Y:S02]  /*11e70*/  FSEL R215, R64, -INF , !P0 ;  /* 0xff80000040d77808 */ /* 0x000fe40004000000 */
[----:B------:R-:W-:Y:S02]  /*11e80*/  FMNMX.FTZ R7, R18, R7, !PT ;  /* 0x0000000712077209 */ /* 0x000fe40007810000 */
[----:B------:R-:W-:Y:S02]  /*11e90*/  FSEL R222, R53, -INF , !P4 ;  /* 0xff80000035de7808 */ /* 0x000fe40006000000 */
[----:B------:R-:W-:Y:S02]  /*11ea0*/  FSEL R228, R54, -INF , !P1 ;  /* 0xff80000036e47808 */ /* 0x000fe40004800000 */
[CC--:B------:R-:W-:Y:S02]  /*11eb0*/  ISETP.GE.AND P0, PT, R0.reuse, R205.reuse, PT ;  /* 0x000000cd0000720c */ /* 0x0c0fe40003f06270 */
[----:B------:R-:W-:Y:S02]  /*11ec0*/  FMNMX.FTZ R8, R33, R8, !PT ;  /* 0x0000000821087209 */ /* 0x000fe40007810000 */
[----:B------:R-:W-:Y:S02]  /*11ed0*/  ISETP.GE.AND P4, PT, R0, R206, PT ;  /* 0x000000ce0000720c */ /* 0x000fe40003f86270 */
[----:B------:R-:W-:Y:S02]  /*11ee0*/  ISETP.GE.AND P1, PT, R2, R205, PT ;  /* 0x000000cd0200720c */ /* 0x000fe40003f26270 */
[----:B------:R-:W-:Y:S02]  /*11ef0*/  FMNMX.FTZ R7, R19, R7, !PT ;  /* 0x0000000713077209 */ /* 0x000fe40007810000 */
[----:B------:R-:W-:Y:S02]  /*11f00*/  FMNMX.FTZ R8, R184, R8, !PT ;  /* 0x00000008b8087209 */ /* 0x000fe40007810000 */
[C---:B------:R-:W-:Y:S02]  /*11f10*/  ISETP.GE.OR P0, PT, R0.reuse, R208, !P0 ;  /* 0x000000d00000720c */ /* 0x040fe40004706670 */
[----:B------:R-:W-:Y:S02]  /*11f20*/  ISETP.GE.OR P4, PT, R0, R210, !P4 ;  /* 0x000000d20000720c */ /* 0x000fe40006786670 */
[----:B------:R-:W-:Y:S02]  /*11f30*/  ISETP.GE.OR P1, PT, R2, R208, !P1 ;  /* 0x000000d00200720c */ /* 0x000fe40004f26670 */
[----:B------:R-:W-:Y:S02]  /*11f40*/  FMNMX.FTZ R7, R165, R7, !PT ;  /* 0x00000007a5077209 */ /* 0x000fe40007810000 */
[----:B------:R-:W-:Y:S02]  /*11f50*/  FMNMX.FTZ R8, R185, R8, !PT ;  /* 0x00000008b9087209 */ /* 0x000fe40007810000 */
[----:B------:R-:W-:Y:S02]  /*11f60*/  FSEL R219, R67, -INF , !P0 ;  /* 0xff80000043db7808 */ /* 0x000fe40004000000 */
[----:B------:R-:W-:Y:S02]  /*11f70*/  FSEL R216, R65, -INF , !P4 ;  /* 0xff80000041d87808 */ /* 0x000fe40006000000 */
[----:B------:R-:W-:Y:S02]  /*11f80*/  FSEL R217, R66, -INF , !P1 ;  /* 0xff80000042d97808 */ /* 0x000fe40004800000 */
[----:B------:R-:W-:Y:S02]  /*11f90*/  ISETP.GT.AND P0, PT, R211, UR22, PT ;  /* 0x00000016d3007c0c */ /* 0x000fe4000bf04270 */
[C---:B------:R-:W-:Y:S02]  /*11fa0*/  ISETP.GE.AND P4, PT, R6.reuse, R204, PT ;  /* 0x000000cc0600720c */ /* 0x040fe40003f86270 */
[----:B------:R-:W-:Y:S02]  /*11fb0*/  ISETP.GE.AND P1, PT, R6, R203, PT ;  /* 0x000000cb0600720c */ /* 0x000fe40003f26270 */
[----:B------:R-:W-:Y:S02]  /*11fc0*/  FMNMX.FTZ R7, R168, R7, !PT ;  /* 0x00000007a8077209 */ /* 0x000fe40007810000 */
[----:B------:R-:W-:Y:S02]  /*11fd0*/  FMNMX.FTZ R8, R171, R8, !PT ;  /* 0x00000008ab087209 */ /* 0x000fe40007810000 */
[C---:B------:R-:W-:Y:S02]  /*11fe0*/  ISETP.GE.OR P4, PT, R6.reuse, R207, !P4 ;  /* 0x000000cf0600720c */ /* 0x040fe40006786670 */
[----:B------:R-:W-:Y:S02]  /*11ff0*/  ISETP.GE.OR P1, PT, R6, R209, !P1 ;  /* 0x000000d10600720c */ /* 0x000fe40004f26670 */
[----:B------:R-:W-:Y:S02]  /*12000*/  FMNMX.FTZ R6, R34, R7, !PT ;  /* 0x0000000722067209 */ /* 0x000fe40007810000 */
[----:B------:R-:W-:Y:S02]  /*12010*/  FMNMX.FTZ R7, R78, R8, !PT ;  /* 0x000000084e077209 */ /* 0x000fe40007810000 */
[----:B------:R-:W-:Y:S02]  /*12020*/  FMNMX.FTZ R6, R35, R6, !PT ;  /* 0x0000000623067209 */ /* 0x000fe40007810000 */
[----:B------:R-:W-:Y:S02]  /*12030*/  FMNMX.FTZ R7, R221, R7, !PT ;  /* 0x00000007dd077209 */ /* 0x000fe40007810000 */
[----:B------:R-:W-:Y:S02]  /*12040*/  FMNMX.FTZ R72, R186, R6, !PT ;  /* 0x00000006ba487209 */ /* 0x000fe40007810000 */
[----:B------:R-:W-:Y:S01]  /*12050*/  FMNMX.FTZ R73, R222, R7, !PT ;  /* 0x00000007de497209 */ /* 0x000fe20007810000 */
[----:B------:R-:W-:Y:S06]  /*12060*/  @P0 BRA `(.L_x_1984) ;  /* 0xffffffe800a00947 */ /* 0x000fec000383ffff */
.L_x_1983:
[----:B------:R-:W-:Y:S01]  /*12070*/  FMNMX.FTZ R72, R213, R72, !PT ;  /* 0x00000048d5487209 */ /* 0x000fe20007810000 */
[----:B------:R-:W2:Y:S01]  /*12080*/  LDL.64 R36, [R1+0x8] ;  /* 0x0000080001247983 */ /* 0x000ea20000100a00 */
[----:B------:R-:W-:Y:S01]  /*12090*/  FMNMX.FTZ R73, R215, R73, !PT ;  /* 0x00000049d7497209 */ /* 0x000fe20007810000 */
[----:B------:R-:W-:Y:S01]  /*120a0*/  IMAD.SHL.U32 R14, R211, 0x2, RZ ;  /* 0x00000002d30e7824 */ /* 0x000fe200078e00ff */
[----:B------:R-:W-:Y:S02]  /*120b0*/  FSEL R179, R41, -INF , !P5 ;  /* 0xff80000029b37808 */ /* 0x000fe40006800000 */
[----:B------:R-:W-:Y:S01]  /*120c0*/  FSEL R180, R42, -INF , !P3 ;  /* 0xff8000002ab47808 */ /* 0x000fe20005800000 */
[----:B------:R-:W3:Y:S01]  /*120d0*/  LDL.64 R26, [R1] ;  /* 0x00000000011a7983 */ /* 0x000ee20000100a00 */
[----:B------:R-:W-:Y:S02]  /*120e0*/  FMNMX.FTZ R72, R172, R72, !PT ;  /* 0x00000048ac487209 */ /* 0x000fe40007810000 */
[CC--:B------:R-:W-:Y:S02]  /*120f0*/  ISETP.GE.AND P5, PT, R4.reuse, R204.reuse, PT ;  /* 0x000000cc0400720c */ /* 0x0c0fe40003fa6270 */
[----:B------:R-:W-:Y:S01]  /*12100*/  ISETP.GE.AND P3, PT, R4, R203, PT ;  /* 0x000000cb0400720c */ /* 0x000fe20003f66270 */
[----:B------:R-:W-:Y:S01]  /*12110*/  LDSM.16.MT88.4 R52, [R190+0x6000] ;  /* 0x00600000be34783b */ /* 0x000fe20000004200 */
[----:B------:R-:W-:Y:S02]  /*12120*/  FMNMX.FTZ R73, R216, R73, !PT ;  /* 0x00000049d8497209 */ /* 0x000fe40007810000 */
[----:B------:R-:W-:Y:S02]  /*12130*/  FSEL R177, R40, -INF , !P6 ;  /* 0xff80000028b17808 */ /* 0x000fe40007000000 */
[C---:B------:R-:W-:Y:S02]  /*12140*/  ISETP.GE.AND P0, PT, R5.reuse, R204, PT ;  /* 0x000000cc0500720c */ /* 0x040fe40003f06270 */
[----:B------:R-:W-:Y:S01]  /*12150*/  ISETP.GE.AND P6, PT, R5, R203, PT ;  /* 0x000000cb0500720c */ /* 0x000fe20003fc6270 */
[----:B-1----:R-:W1:Y:S01]  /*12160*/  SHFL.BFLY PT, R7, R73, 0x2, 0x1f ;  /* 0x0c401f0049077f89 */ /* 0x002e6200000e0000 */
[----:B------:R-:W-:Y:S02]  /*12170*/  FMNMX.FTZ R72, R176, R72, !PT ;  /* 0x00000048b0487209 */ /* 0x000fe40007810000 */
[C---:B------:R-:W-:Y:S02]  /*12180*/  ISETP.GE.OR P5, PT, R4.reuse, R207, !P5 ;  /* 0x000000cf0400720c */ /* 0x040fe40006fa6670 */
[----:B------:R-:W-:Y:S02]  /*12190*/  ISETP.GE.OR P3, PT, R4, R209, !P3 ;  /* 0x000000d10400720c */ /* 0x000fe40005f66670 */
        /* <DEDUP_REMOVED lines=8> */
[----:B------:R-:W-:Y:S02]  /*12220*/  FSEL R181, R43, -INF , !P2 ;  /* 0xff8000002bb57808 */ /* 0x000fe40005000000 */
[----:B------:R-:W-:Y:S02]  /*12230*/  FSEL R182, R44, -INF , !P4 ;  /* 0xff8000002cb67808 */ /* 0x000fe40006000000 */
        /* <DEDUP_REMOVED lines=9> */
[----:B------:R-:W-:Y:S01]  /*122d0*/  FMNMX.FTZ R4, R174, R5, !PT ;  /* 0x00000005ae047209 */ /* 0x000fe20007810000 */
[----:B------:R-:W4:Y:S01]  /*122e0*/  SHFL.BFLY PT, R6, R72, 0x2, 0x1f ;  /* 0x0c401f0048067f89 */ /* 0x000f2200000e0000 */
[----:B------:R-:W-:Y:S02]  /*122f0*/  FMNMX.FTZ R3, R15, R3, !PT ;  /* 0x000000030f037209 */ /* 0x000fe40007810000 */
[----:B------:R-:W-:Y:S02]  /*12300*/  FMNMX.FTZ R4, R173, R4, !PT ;  /* 0x00000004ad047209 */ /* 0x000fe40007810000 */
[----:B------:R-:W-:Y:S02]  /*12310*/  FSEL R183, R45, -INF , !P0 ;  /* 0xff8000002db77808 */ /* 0x000fe40004000000 */
[----:B------:R-:W-:Y:S02]  /*12320*/  FSEL R187, R46, -INF , !P1 ;  /* 0xff8000002ebb7808 */ /* 0x000fe40004800000 */
[C---:B------:R-:W-:Y:S02]  /*12330*/  ISETP.GE.AND P0, PT, R2.reuse, R204, PT ;  /* 0x000000cc0200720c */ /* 0x040fe40003f06270 */
[C---:B------:R-:W-:Y:S02]  /*12340*/  ISETP.GE.AND P1, PT, R2.reuse, R203, PT ;  /* 0x000000cb0200720c */ /* 0x040fe40003f26270 */
[----:B------:R-:W-:Y:S02]  /*12350*/  FMNMX.FTZ R3, R175, R3, !PT ;  /* 0x00000003af037209 */ /* 0x000fe40007810000 */
[----:B------:R-:W-:Y:S02]  /*12360*/  FMNMX.FTZ R4, R167, R4, !PT ;  /* 0x00000004a7047209 */ /* 0x000fe40007810000 */
[----:B-1----:R-:W-:Y:S02]  /*12370*/  FMNMX.FTZ R73, R73, R7, !PT ;  /* 0x0000000749497209 */ /* 0x002fe40007810000 */
[C---:B------:R-:W-:Y:S02]  /*12380*/  ISETP.GE.OR P0, PT, R2.reuse, R207, !P0 ;  /* 0x000000cf0200720c */ /* 0x040fe40004706670 */
[----:B------:R-:W-:Y:S02]  /*12390*/  ISETP.GE.OR P1, PT, R2, R209, !P1 ;  /* 0x000000d10200720c */ /* 0x000fe40004f26670 */
[----:B------:R-:W-:Y:S02]  /*123a0*/  FMNMX.FTZ R2, R178, R3, !PT ;  /* 0x00000003b2027209 */ /* 0x000fe40007810000 */
[----:B------:R-:W-:Y:S02]  /*123b0*/  FMNMX.FTZ R3, R166, R4, !PT ;  /* 0x00000004a6037209 */ /* 0x000fe40007810000 */
[----:B------:R-:W-:Y:S01]  /*123c0*/  FMNMX.FTZ R2, R169, R2, !PT ;  /* 0x00000002a9027209 */ /* 0x000fe20007810000 */
[----:B------:R-:W1:Y:S01]  /*123d0*/  SHFL.BFLY PT, R4, R73, 0x1, 0x1f ;  /* 0x0c201f0049047f89 */ /* 0x000e6200000e0000 */
[----:B------:R-:W-:Y:S02]  /*123e0*/  FMNMX.FTZ R3, R177, R3, !PT ;  /* 0x00000003b1037209 */ /* 0x000fe40007810000 */
[----:B------:R-:W-:Y:S02]  /*123f0*/  FMNMX.FTZ R2, R170, R2, !PT ;  /* 0x00000002aa027209 */ /* 0x000fe40007810000 */
[----:B------:R-:W-:Y:S02]  /*12400*/  FMNMX.FTZ R3, R179, R3, !PT ;  /* 0x00000003b3037209 */ /* 0x000fe40007810000 */
[----:B----4-:R-:W-:Y:S02]  /*12410*/  FMNMX.FTZ R72, R72, R6, !PT ;  /* 0x0000000648487209 */ /* 0x010fe40007810000 */
[----:B------:R-:W-:Y:S02]  /*12420*/  FMNMX.FTZ R3, R182, R3, !PT ;  /* 0x00000003b6037209 */ /* 0x000fe40007810000 */
[----:B------:R-:W-:Y:S02]  /*12430*/  FSEL R212, R47, -INF , !P6 ;  /* 0xff8000002fd47808 */ /* 0x000fe40007000000 */
[----:B------:R-:W-:Y:S02]  /*12440*/  FSEL R218, R56, -INF , !P5 ;  /* 0xff80000038da7808 */ /* 0x000fe40006800000 */
[----:B------:R-:W-:Y:S02]  /*12450*/  FMNMX.FTZ R3, R183, R3, !PT ;  /* 0x00000003b7037209 */ /* 0x000fe40007810000 */
[C---:B------:R-:W-:Y:S02]  /*12460*/  ISETP.GE.AND P6, PT, R0.reuse, R204, PT ;  /* 0x000000cc0000720c */ /* 0x040fe40003fc6270 */
[----:B------:R-:W-:Y:S02]  /*12470*/  ISETP.GE.AND P5, PT, R0, R203, PT ;  /* 0x000000cb0000720c */ /* 0x000fe40003fa6270 */
[----:B------:R-:W-:Y:S02]  /*12480*/  FMNMX.FTZ R5, R180, R2, !PT ;  /* 0x00000002b4057209 */ /* 0x000fe40007810000 */
[----:B------:R-:W-:Y:S01]  /*12490*/  FSEL R220, R57, -INF , !P2 ;  /* 0xff80000039dc7808 */ /* 0x000fe20005000000 */
[----:B------:R-:W4:Y:S01]  /*124a0*/  SHFL.BFLY PT, R2, R72, 0x1, 0x1f ;  /* 0x0c201f0048027f89 */ /* 0x000f2200000e0000 */
[----:B------:R-:W-:Y:S02]  /*124b0*/  FMNMX.FTZ R3, R218, R3, !PT ;  /* 0x00000003da037209 */ /* 0x000fe40007810000 */
[C---:B------:R-:W-:Y:S02]  /*124c0*/  ISETP.GE.OR P6, PT, R0.reuse, R207, !P6 ;  /* 0x000000cf0000720c */ /* 0x040fe400077c6670 */
[----:B------:R-:W-:Y:S02]  /*124d0*/  ISETP.GE.OR P5, PT, R0, R209, !P5 ;  /* 0x000000d10000720c */ /* 0x000fe40006fa6670 */
[----:B------:R-:W-:Y:S02]  /*124e0*/  FMNMX.FTZ R0, R181, R5, !PT ;  /* 0x00000005b5007209 */ /* 0x000fe40007810000 */
[----:B------:R-:W-:Y:S02]  /*124f0*/  FSEL R225, R60, -INF , !P0 ;  /* 0xff8000003ce17808 */ /* 0x000fe40004000000 */
[----:B------:R-:W-:Y:S02]  /*12500*/  FMNMX.FTZ R3, R220, R3, !PT ;  /* 0x00000003dc037209 */ /* 0x000fe40007810000 */
[----:B-1----:R-:W-:Y:S02]  /*12510*/  FMNMX.FTZ R73, R73, R4, !PT ;  /* 0x0000000449497209 */ /* 0x002fe40007810000 */
[----:B------:R-:W-:Y:S02]  /*12520*/  FMNMX.FTZ R0, R187, R0, !PT ;  /* 0x00000000bb007209 */ /* 0x000fe40007810000 */
[----:B------:R-:W-:Y:S01]  /*12530*/  FSEL R226, R61, -INF , !P6 ;  /* 0xff8000003de27808 */ /* 0x000fe20007000000 */
[----:B------:R-:W-:Y:S01]  /*12540*/  FMUL.FTZ R77, R73, UR4 ;  /* 0x00000004494d7c20 */ /* 0x000fe20008410000 */
[----:B------:R-:W-:Y:S02]  /*12550*/  FMNMX.FTZ R3, R225, R3, !PT ;  /* 0x00000003e1037209 */ /* 0x000fe40007810000 */
[----:B------:R-:W-:Y:S02]  /*12560*/  FSEL R223, R58, -INF , !P3 ;  /* 0xff8000003adf7808 */ /* 0x000fe40005800000 */
[----:B------:R-:W-:Y:S02]  /*12570*/  FMNMX.FTZ R0, R212, R0, !PT ;  /* 0x00000000d4007209 */ /* 0x000fe40007810000 */
[----:B------:R-:W-:Y:S02]  /*12580*/  FSETP.NEU.FTZ.AND P3, PT, R73, -INF , PT ;  /* 0xff8000004900780b */ /* 0x000fe40003f7d000 */
[----:B------:R-:W-:Y:S02]  /*12590*/  FMNMX.FTZ R3, R226, R3, !PT ;  /* 0x00000003e2037209 */ /* 0x000fe40007810000 */
[----:B------:R-:W-:Y:S02]  /*125a0*/  FSEL R224, R59, -INF , !P4 ;  /* 0xff8000003be07808 */ /* 0x000fe40006000000 */
[----:B------:R-:W-:Y:S01]  /*125b0*/  FMNMX.FTZ R0, R223, R0, !PT ;  /* 0x00000000df007209 */ /* 0x000fe20007810000 */
[----:B------:R-:W1:Y:S01]  /*125c0*/  SHFL.BFLY PT, R9, R3, 0x2, 0x1f ;  /* 0x0c401f0003097f89 */ /* 0x000e6200000e0000 */
[----:B------:R-:W-:Y:S02]  /*125d0*/  FSEL R77, R77, RZ, P3 ;  /* 0x000000ff4d4d7208 */ /* 0x000fe40001800000 */
[----:B------:R-:W-:Y:S02]  /*125e0*/  FSEL R227, R62, -INF , !P1 ;  /* 0xff8000003ee37808 */ /* 0x000fe40004800000 */
[----:B------:R-:W-:Y:S01]  /*125f0*/  FMNMX.FTZ R0, R224, R0, !PT ;  /* 0x00000000e0007209 */ /* 0x000fe20007810000 */
[--C-:B------:R-:W-:Y:S01]  /*12600*/  FFMA.FTZ R4, R16, UR4, -R77.reuse ;  /* 0x0000000410047c23 */ /* 0x100fe2000801084d */
[----:B------:R-:W-:Y:S01]  /*12610*/  FSEL R76, R63, -INF , !P5 ;  /* 0xff8000003f4c7808 */ /* 0x000fe20006800000 */
[--C-:B------:R-:W-:Y:S01]  /*12620*/  FFMA.FTZ R6, R17, UR4, -R77.reuse ;  /* 0x0000000411067c23 */ /* 0x100fe2000801084d */
[----:B------:R-:W-:Y:S01]  /*12630*/  FMNMX.FTZ R0, R227, R0, !PT ;  /* 0x00000000e3007209 */ /* 0x000fe20007810000 */
[----:B------:R5:W-:Y:S01]  /*12640*/  MUFU.EX2 R79, R4 ;  /* 0x00000004004f7308 */ /* 0x000be20000000800 */
[----:B----4-:R-:W-:Y:S02]  /*12650*/  FMNMX.FTZ R72, R72, R2, !PT ;  /* 0x0000000248487209 */ /* 0x010fe40007810000 */
[----:B------:R-:W-:Y:S02]  /*12660*/  LOP3.LUT R2, R237, UR19, R230, 0x96, !PT ;  /* 0x00000013ed027c12 */ /* 0x000fe4000f8e96e6 */
[----:B------:R-:W-:Y:S01]  /*12670*/  FMNMX.FTZ R0, R76, R0, !PT ;  /* 0x000000004c007209 */ /* 0x000fe20007810000 */
[C---:B------:R-:W-:Y:S01]  /*12680*/  FMUL.FTZ R148, R72.reuse, UR4 ;  /* 0x0000000448947c20 */ /* 0x040fe20008410000 */
[----:B------:R-:W-:Y:S03]  /*12690*/  LOP3.LUT R5, R231, UR27, R14, 0x96, !PT ;  /* 0x0000001be7057c12 */ /* 0x000fe6000f8e960e */
[----:B------:R-:W4:Y:S01]  /*126a0*/  MUFU.EX2 R59, R6 ;  /* 0x00000006003b7308 */ /* 0x000f220000000800 */
[----:B------:R-:W-:Y:S01]  /*126b0*/  FSETP.NEU.FTZ.AND P2, PT, R72, -INF , PT ;  /* 0xff8000004800780b */ /* 0x000fe20003f5d000 */
[----:B------:R-:W-:Y:S01]  /*126c0*/  IMAD.WIDE.U32 R152, R2, -0x326172a9, RZ ;  /* 0xcd9e8d5702987825 */ /* 0x000fe200078e00ff */
[----:B------:R-:W-:Y:S01]  /*126d0*/  LOP3.LUT R7, R235, UR19, R230, 0x96, !PT ;  /* 0x00000013eb077c12 */ /* 0x000fe2000f8e96e6 */
[----:B------:R-:W4:Y:S01]  /*126e0*/  SHFL.BFLY PT, R2, R0, 0x2, 0x1f ;  /* 0x0c401f0000027f89 */ /* 0x000f2200000e0000 */
[----:B------:R-:W-:Y:S02]  /*126f0*/  FSEL R148, R148, RZ, P2 ;  /* 0x000000ff94947208 */ /* 0x000fe40001000000 */
[----:B-1----:R-:W-:Y:S01]  /*12700*/  FMNMX.FTZ R3, R3, R9, !PT ;  /* 0x0000000903037209 */ /* 0x002fe20007810000 */
[----:B------:R-:W-:Y:S04]  /*12710*/  IMAD.WIDE.U32 R154, R7, -0x326172a9, RZ ;  /* 0xcd9e8d57079a7825 */ /* 0x000fe800078e00ff */
[----:B------:R-:W-:Y:S01]  /*12720*/  FFMA.FTZ R12, R19, UR4, -R148 ;  /* 0x00000004130c7c23 */ /* 0x000fe20008010894 */
[----:B-----5:R-:W-:Y:S01]  /*12730*/  IMAD.WIDE.U32 R4, R5, -0x326172a9, RZ ;  /* 0xcd9e8d5705047825 */ /* 0x020fe200078e00ff */
[----:B------:R-:W1:Y:S02]  /*12740*/  SHFL.BFLY PT, R71, R3, 0x1, 0x1f ;  /* 0x0c201f0003477f89 */ /* 0x000e6400000e0000 */
[----:B------:R-:W-:Y:S01]  /*12750*/  MUFU.EX2 R42, R12 ;  /* 0x0000000c002a7308 */ /* 0x000fe20000000800 */
[--C-:B------:R-:W-:Y:S02]  /*12760*/  LOP3.LUT R8, R153, UR18, R4.reuse, 0x96, !PT ;  /* 0x0000001299087c12 */ /* 0x100fe4000f8e9604 */
[----:B------:R-:W-:Y:S02]  /*12770*/  LOP3.LUT R10, R155, UR18, R4, 0x96, !PT ;  /* 0x000000129b0a7c12 */ /* 0x000fe4000f8e9604 */
[----:B----4-:R-:W-:Y:S01]  /*12780*/  F2FP.BF16.F32.PACK_AB R146, R59, R79 ;  /* 0x0000004f3b92723e */ /* 0x010fe200000010ff */
[----:B------:R-:W-:Y:S01]  /*12790*/  IMAD.WIDE.U32 R8, R8, -0x2daee0ad, RZ ;  /* 0xd2511f5308087825 */ /* 0x000fe200078e00ff */
[----:B------:R-:W-:Y:S05]  /*127a0*/  FMNMX.FTZ R0, R0, R2, !PT ;  /* 0x0000000200007209 */ /* 0x000fea0007810000 */
[----:B------:R-:W4:Y:S01]  /*127b0*/  SHFL.BFLY PT, R2, R0, 0x1, 0x1f ;  /* 0x0c201f0000027f89 */ /* 0x000f2200000e0000 */
[----:B-1----:R-:W-:Y:S04]  /*127c0*/  FMNMX.FTZ R71, R3, R71, !PT ;  /* 0x0000004703477209 */ /* 0x002fe80007810000 */
[----:B------:R-:W-:Y:S02]  /*127d0*/  FSETP.NEU.FTZ.AND P1, PT, R71, -INF , PT ;  /* 0xff8000004700780b */ /* 0x000fe40003f3d000 */
[C---:B--2---:R-:W-:Y:S05]  /*127e0*/  LOP3.LUT R6, R5.reuse, UR20, R36, 0x96, !PT ;  /* 0x0000001405067c12 */ /* 0x044fea000f8e9624 */
[----:B------:R-:W-:Y:S01]  /*127f0*/  IMAD.WIDE.U32 R6, R6, -0x2daee0ad, RZ ;  /* 0xd2511f5306067825 */ /* 0x000fe200078e00ff */
[----:B---3--:R-:W-:Y:S03]  /*12800*/  LOP3.LUT R11, R5, UR20, R26, 0x96, !PT ;  /* 0x00000014050b7c12 */ /* 0x008fe6000f8e961a */
[----:B------:R-:W-:Y:S01]  /*12810*/  FFMA.FTZ R5, R18, UR4, -R148 ;  /* 0x0000000412057c23 */ /* 0x000fe20008010894 */
[----:B------:R-:W-:Y:S01]  /*12820*/  LOP3.LUT R13, R9, UR15, R6, 0x96, !PT ;  /* 0x0000000f090d7c12 */ /* 0x000fe2000f8e9606 */
[--C-:B------:R-:W-:Y:S01]  /*12830*/  FFMA.FTZ R9, R70, UR4, -R77.reuse ;  /* 0x0000000446097c23 */ /* 0x100fe2000801084d */
[----:B------:R-:W-:Y:S01]  /*12840*/  LOP3.LUT R7, R7, UR17, R236, 0x96, !PT ;  /* 0x0000001107077c12 */ /* 0x000fe2000f8e96ec */
[----:B------:R1:W-:Y:S01]  /*12850*/  MUFU.EX2 R241, R5 ;  /* 0x0000000500f17308 */ /* 0x0003e20000000800 */
[----:B----4-:R-:W-:Y:S01]  /*12860*/  FMNMX.FTZ R70, R0, R2, !PT ;  /* 0x0000000200467209 */ /* 0x010fe20007810000 */
[----:B------:R-:W-:Y:S03]  /*12870*/  IMAD.WIDE.U32 R16, R13, -0x326172a9, RZ ;  /* 0xcd9e8d570d107825 */ /* 0x000fe600078e00ff */
[----:B------:R-:W-:Y:S01]  /*12880*/  FSETP.NEU.FTZ.AND P0, PT, R70, -INF , PT ;  /* 0xff8000004600780b */ /* 0x000fe20003f1d000 */
[----:B------:R-:W-:Y:S04]  /*12890*/  IMAD.WIDE.U32 R6, R7, -0x326172a9, RZ ;  /* 0xcd9e8d5707067825 */ /* 0x000fe800078e00ff */
[----:B------:R2:W3:Y:S01]  /*128a0*/  MUFU.EX2 R22, R9 ;  /* 0x0000000900167308 */ /* 0x0004e20000000800 */
[----:B------:R-:W-:Y:S01]  /*128b0*/  LOP3.LUT R7, R7, UR16, R152, 0x96, !PT ;  /* 0x0000001007077c12 */ /* 0x000fe2000f8e9698 */
[----:B-1----:R-:W-:Y:S04]  /*128c0*/  IMAD.WIDE.U32 R4, R11, -0x2daee0ad, RZ ;  /* 0xd2511f530b047825 */ /* 0x002fe800078e00ff */
[----:B------:R-:W-:Y:S01]  /*128d0*/  IMAD.WIDE.U32 R10, R10, -0x2daee0ad, RZ ;  /* 0xd2511f530a0a7825 */ /* 0x000fe200078e00ff */
[----:B------:R-:W-:Y:S02]  /*128e0*/  LOP3.LUT R5, R5, UR17, R234, 0x96, !PT ;  /* 0x0000001105057c12 */ /* 0x000fe4000f8e96ea */
[----:B--2---:R-:W-:Y:S01]  /*128f0*/  LOP3.LUT R9, R17, UR14, R6, 0x96, !PT ;  /* 0x0000000e11097c12 */ /* 0x004fe2000f8e9606 */
[----:B------:R-:W-:Y:S01]  /*12900*/  IMAD.WIDE.U32 R6, R7, -0x2daee0ad, RZ ;  /* 0xd2511f5307067825 */ /* 0x000fe200078e00ff */
[----:B------:R-:W-:Y:S03]  /*12910*/  LOP3.LUT R12, R11, UR15, R4, 0x96, !PT ;  /* 0x0000000f0b0c7c12 */ /* 0x000fe6000f8e9604 */
[----:B------:R-:W-:Y:S01]  /*12920*/  FFMA.FTZ R11, R149, UR4, -R77 ;  /* 0x00000004950b7c23 */ /* 0x000fe2000801084d */
[----:B------:R-:W-:Y:S01]  /*12930*/  FMUL.FTZ R149, R71, UR4 ;  /* 0x0000000447957c20 */ /* 0x000fe20008410000 */
[----:B------:R-:W-:Y:S02]  /*12940*/  IMAD.WIDE.U32 R44, R9, -0x2daee0ad, RZ ;  /* 0xd2511f53092c7825 */ /* 0x000fe400078e00ff */
[----:B------:R1:W-:Y:S02]  /*12950*/  MUFU.EX2 R20, R11 ;  /* 0x0000000b00147308 */ /* 0x0003e40000000800 */
[----:B------:R-:W-:Y:S01]  /*12960*/  FSEL R149, R149, RZ, P1 ;  /* 0x000000ff95957208 */ /* 0x000fe20000800000 */
[----:B------:R-:W-:Y:S04]  /*12970*/  IMAD.WIDE.U32 R24, R12, -0x326172a9, RZ ;  /* 0xcd9e8d570c187825 */ /* 0x000fe800078e00ff */
[--C-:B------:R-:W-:Y:S01]  /*12980*/  FFMA.FTZ R0, R151, UR4, -R149.reuse ;  /* 0x0000000497007c23 */ /* 0x100fe20008010895 */
[----:B------:R-:W-:Y:S03]  /*12990*/  IMAD.WIDE.U32 R4, R5, -0x326172a9, RZ ;  /* 0xcd9e8d5705047825 */ /* 0x000fe600078e00ff */
[----:B------:R2:W-:Y:S02]  /*129a0*/  MUFU.EX2 R56, R0 ;  /* 0x0000000000387308 */ /* 0x0005e40000000800 */
[----:B------:R-:W-:Y:S02]  /*129b0*/  LOP3.LUT R5, R5, UR16, R154, 0x96, !PT ;  /* 0x0000001005057c12 */ /* 0x000fe4000f8e969a */
[----:B------:R-:W-:Y:S02]  /*129c0*/  LOP3.LUT R9, R25, UR14, R4, 0x96, !PT ;  /* 0x0000000e19097c12 */ /* 0x000fe4000f8e9604 */
[----:B-1----:R-:W-:Y:S01]  /*129d0*/  LOP3.LUT R11, R7, UR13, R8, 0x96, !PT ;  /* 0x0000000d070b7c12 */ /* 0x002fe2000f8e9608 */
[----:B------:R-:W-:Y:S01]  /*129e0*/  FFMA.FTZ R7, R150, UR4, -R148 ;  /* 0x0000000496077c23 */ /* 0x000fe20008010894 */
[----:B------:R-:W-:Y:S01]  /*129f0*/  LOP3.LUT R8, R45, UR5, R6, 0x96, !PT ;  /* 0x000000052d087c12 */ /* 0x000fe2000f8e9606 */
[----:B------:R-:W-:Y:S01]  /*12a00*/  FFMA.FTZ R6, R157, UR4, -R148 ;  /* 0x000000049d067c23 */ /* 0x000fe20008010894 */
[----:B------:R-:W-:Y:S01]  /*12a10*/  IMAD.WIDE.U32 R30, R9, -0x2daee0ad, RZ ;  /* 0xd2511f53091e7825 */ /* 0x000fe200078e00ff */
[----:B------:R1:W-:Y:S03]  /*12a20*/  MUFU.EX2 R21, R7 ;  /* 0x0000000700157308 */ /* 0x0003e60000000800 */
[----:B------:R-:W-:Y:S01]  /*12a30*/  FMUL.FTZ R150, R70, UR4 ;  /* 0x0000000446967c20 */ /* 0x000fe20008410000 */
[----:B------:R-:W-:Y:S04]  /*12a40*/  IMAD.WIDE.U32 R4, R5, -0x2daee0ad, RZ ;  /* 0xd2511f5305047825 */ /* 0x000fe800078e00ff */
[----:B--2---:R-:W-:Y:S01]  /*12a50*/  FFMA.FTZ R0, R156, UR4, -R149 ;  /* 0x000000049c007c23 */ /* 0x004fe20008010895 */
[----:B------:R-:W-:Y:S01]  /*12a60*/  FSEL R150, R150, RZ, P0 ;  /* 0x000000ff96967208 */ /* 0x000fe20000000000 */
[----:B------:R2:W-:Y:S01]  /*12a70*/  MUFU.EX2 R57, R6 ;  /* 0x0000000600397308 */ /* 0x0005e20000000800 */
[----:B------:R-:W-:Y:S01]  /*12a80*/  LOP3.LUT R3, R31, UR5, R4, 0x96, !PT ;  /* 0x000000051f037c12 */ /* 0x000fe2000f8e9604 */
[----:B------:R-:W-:Y:S01]  /*12a90*/  IMAD.WIDE.U32 R28, R11, -0x326172a9, RZ ;  /* 0xcd9e8d570b1c7825 */ /* 0x000fe200078e00ff */
[----:B------:R-:W-:Y:S03]  /*12aa0*/  LOP3.LUT R10, R5, UR13, R10, 0x96, !PT ;  /* 0x0000000d050a7c12 */ /* 0x000fe6000f8e960a */
[----:B------:R-:W-:Y:S04]  /*12ab0*/  IMAD.WIDE.U32 R4, R8, -0x326172a9, RZ ;  /* 0xcd9e8d5708047825 */ /* 0x000fe800078e00ff */
[----:B------:R4:W5:Y:S01]  /*12ac0*/  MUFU.EX2 R43, R0 ;  /* 0x00000000002b7308 */ /* 0x0009620000000800 */
[----:B------:R-:W-:Y:S01]  /*12ad0*/  IMAD.WIDE.U32 R2, R3, -0x326172a9, RZ ;  /* 0xcd9e8d5703027825 */ /* 0x000fe200078e00ff */
[C---:B-1----:R-:W-:Y:S02]  /*12ae0*/  LOP3.LUT R7, R4.reuse, 0xffff, RZ, 0xc0, !PT ;  /* 0x0000ffff04077812 */ /* 0x042fe400078ec0ff */
[----:B------:R-:W-:Y:S01]  /*12af0*/  LOP3.LUT R12, R4, 0xff, RZ, 0xc0, !PT ;  /* 0x000000ff040c7812 */ /* 0x000fe200078ec0ff */
[----:B------:R-:W-:Y:S01]  /*12b00*/  IMAD.WIDE.U32 R40, R10, -0x326172a9, RZ ;  /* 0xcd9e8d570a287825 */ /* 0x000fe200078e00ff */
[--C-:B------:R-:W-:Y:S02]  /*12b10*/  SHF.R.U32.HI R11, RZ, 0x18, R4.reuse ;  /* 0x00000018ff0b7819 */ /* 0x100fe40000011604 */
[----:B--2---:R-:W-:Y:S02]  /*12b20*/  SHF.R.U32.HI R6, RZ, 0x10, R4 ;  /* 0x00000010ff067819 */ /* 0x004fe40000011604 */
[----:B------:R-:W-:Y:S01]  /*12b30*/  LOP3.LUT R4, R5, UR21, R28, 0x96, !PT ;  /* 0x0000001505047c12 */ /* 0x000fe2000f8e961c */
[----:B------:R-:W-:Y:S01]  /*12b40*/  FFMA.FTZ R5, R158, UR4, -R150 ;  /* 0x000000049e057c23 */ /* 0x000fe20008010896 */
[--C-:B------:R-:W-:Y:S02]  /*12b50*/  SHF.R.U32.HI R8, RZ, 0x10, R2.reuse ;  /* 0x00000010ff087819 */ /* 0x100fe40000011602 */
[C---:B------:R-:W-:Y:S01]  /*12b60*/  LOP3.LUT R10, R2.reuse, 0xff, RZ, 0xc0, !PT ;  /* 0x000000ff020a7812 */ /* 0x040fe200078ec0ff */
[----:B------:R1:W-:Y:S01]  /*12b70*/  MUFU.EX2 R58, R5 ;  /* 0x00000005003a7308 */ /* 0x0003e20000000800 */
[----:B----4-:R-:W-:Y:S02]  /*12b80*/  LOP3.LUT R0, R2, 0xffff, RZ, 0xc0, !PT ;  /* 0x0000ffff02007812 */ /* 0x010fe400078ec0ff */
[----:B------:R-:W-:Y:S02]  /*12b90*/  SHF.R.U32.HI R9, RZ, 0x18, R2 ;  /* 0x00000018ff097819 */ /* 0x000fe40000011602 */
[----:B------:R-:W-:Y:S02]  /*12ba0*/  LOP3.LUT R2, R3, UR21, R40, 0x96, !PT ;  /* 0x0000001503027c12 */ /* 0x000fe4000f8e9628 */
[----:B------:R-:W-:Y:S02]  /*12bb0*/  SHF.R.U32.HI R3, RZ, 0x8, R0 ;  /* 0x00000008ff037819 */ /* 0x000fe40000011600 */
[----:B------:R-:W-:Y:S02]  /*12bc0*/  LOP3.LUT R0, R8, 0xff, RZ, 0xc0, !PT ;  /* 0x000000ff08007812 */ /* 0x000fe400078ec0ff */
[----:B------:R-:W-:Y:S01]  /*12bd0*/  PRMT R13, R10, 0x5410, R3 ;  /* 0x000054100a0d7816 */ /* 0x000fe20000000003 */
[----:B------:R-:W-:Y:S01]  /*12be0*/  FFMA.FTZ R3, R161, UR4, -R149 ;  /* 0x00000004a1037c23 */ /* 0x000fe20008010895 */
[----:B------:R-:W-:Y:S02]  /*12bf0*/  SHF.R.U32.HI R7, RZ, 0x8, R7 ;  /* 0x00000008ff077819 */ /* 0x000fe40000011607 */
[----:B------:R-:W-:Y:S01]  /*12c00*/  LOP3.LUT R6, R6, 0xff, RZ, 0xc0, !PT ;  /* 0x000000ff06067812 */ /* 0x000fe200078ec0ff */
[----:B------:R2:W-:Y:S01]  /*12c10*/  MUFU.EX2 R51, R3 ;  /* 0x0000000300337308 */ /* 0x0005e20000000800 */
[----:B------:R-:W-:Y:S01]  /*12c20*/  PRMT R12, R12, 0x5410, R7 ;  /* 0x000054100c0c7816 */ /* 0x000fe20000000007 */
[----:B-1----:R-:W-:Y:S01]  /*12c30*/  FFMA.FTZ R5, R15, UR4, -R150 ;  /* 0x000000040f057c23 */ /* 0x002fe20008010896 */
[----:B------:R-:W-:Y:S01]  /*12c40*/  PRMT R15, R0, 0x5410, R9 ;  /* 0x00005410000f7816 */ /* 0x000fe20000000009 */
[----:B------:R-:W-:Y:S01]  /*12c50*/  FFMA.FTZ R0, R159, UR4, -R149 ;  /* 0x000000049f007c23 */ /* 0x000fe20008010895 */
[----:B------:R-:W-:Y:S01]  /*12c60*/  PRMT R147, R6, 0x5410, R11 ;  /* 0x0000541006937816 */ /* 0x000fe2000000000b */
[----:B---3--:R-:W-:Y:S01]  /*12c70*/  IMAD.MOV.U32 R159, RZ, RZ, R22 ;  /* 0x000000ffff9f7224 */ /* 0x008fe200078e0016 */
[--C-:B------:R-:W-:Y:S03]  /*12c80*/  SHF.R.U32.HI R7, RZ, 0x10, R4.reuse ;  /* 0x00000010ff077819 */ /* 0x100fe60000011604 */
[----:B------:R1:W3:Y:S01]  /*12c90*/  MUFU.EX2 R60, R5 ;  /* 0x00000005003c7308 */ /* 0x0002e20000000800 */
[----:B------:R-:W-:Y:S02]  /*12ca0*/  LOP3.LUT R11, R4, 0xff, RZ, 0xc0, !PT ;  /* 0x000000ff040b7812 */ /* 0x000fe400078ec0ff */
[----:B------:R-:W-:Y:S02]  /*12cb0*/  SHF.R.U32.HI R10, RZ, 0x18, R4 ;  /* 0x00000018ff0a7819 */ /* 0x000fe40000011604 */
[--C-:B------:R-:W-:Y:S02]  /*12cc0*/  SHF.R.U32.HI R6, RZ, 0x10, R2.reuse ;  /* 0x00000010ff067819 */ /* 0x100fe40000011602 */
[----:B------:R-:W-:Y:S03]  /*12cd0*/  LOP3.LUT R9, R2, 0xff, RZ, 0xc0, !PT ;  /* 0x000000ff02097812 */ /* 0x000fe600078ec0ff */
[----:B------:R4:W4:Y:S01]  /*12ce0*/  MUFU.EX2 R18, R0 ;  /* 0x0000000000127308 */ /* 0x0009220000000800 */
[----:B------:R-:W-:Y:S01]  /*12cf0*/  SHF.R.U32.HI R8, RZ, 0x18, R2 ;  /* 0x00000018ff087819 */ /* 0x000fe20000011602 */
[----:B--2---:R-:W-:Y:S01]  /*12d00*/  FFMA.FTZ R3, R160, UR4, -R150 ;  /* 0x00000004a0037c23 */ /* 0x004fe20008010896 */
[----:B-----5:R-:W-:Y:S01]  /*12d10*/  F2FP.BF16.F32.PACK_AB R66, R43, R56 ;  /* 0x000000382b42723e */ /* 0x020fe200000010ff */
[----:B------:R-:W-:Y:S01]  /*12d20*/  IMAD.MOV.U32 R160, RZ, RZ, R21 ;  /* 0x000000ffffa07224 */ /* 0x000fe200078e0015 */
[--C-:B------:R-:W-:Y:S02]  /*12d30*/  HSET2.LE.AND R147, R147, R232.reuse, PT ;  /* 0x000000e893937233 */ /* 0x100fe40003803000 */
[----:B------:R-:W-:Y:S03]  /*12d40*/  LOP3.LUT R28, R29, UR12, R16, 0x96, !PT ;  /* 0x0000000c1d1c7c12 */ /* 0x000fe6000f8e9610 */
[----:B------:R2:W-:Y:S01]  /*12d50*/  MUFU.EX2 R251, R3 ;  /* 0x0000000300fb7308 */ /* 0x0005e20000000800 */
[----:B-1----:R-:W-:Y:S02]  /*12d60*/  LOP3.LUT R5, R4, 0xffff, RZ, 0xc0, !PT ;  /* 0x0000ffff04057812 */ /* 0x002fe400078ec0ff */
[----:B---3--:R-:W-:Y:S01]  /*12d70*/  F2FP.BF16.F32.PACK_AB R67, R60, R58 ;  /* 0x0000003a3c43723e */ /* 0x008fe200000010ff */
[----:B------:R-:W-:Y:S01]  /*12d80*/  IMAD.WIDE.U32 R28, R28, -0x2daee0ad, RZ ;  /* 0xd2511f531c1c7825 */ /* 0x000fe200078e00ff */
[----:B------:R-:W-:Y:S02]  /*12d90*/  SHF.R.U32.HI R4, RZ, 0x8, R5 ;  /* 0x00000008ff047819 */ /* 0x000fe40000011605 */
[----:B------:R-:W-:Y:S02]  /*12da0*/  LOP3.LUT R5, R7, 0xff, RZ, 0xc0, !PT ;  /* 0x000000ff07057812 */ /* 0x000fe400078ec0ff */
[----:B----4-:R-:W-:Y:S01]  /*12db0*/  LOP3.LUT R0, R2, 0xffff, RZ, 0xc0, !PT ;  /* 0x0000ffff02007812 */ /* 0x010fe200078ec0ff */
[----:B------:R-:W-:Y:S01]  /*12dc0*/  IMAD.MOV.U32 R161, RZ, RZ, R18 ;  /* 0x000000ffffa17224 */ /* 0x000fe200078e0012 */
[----:B------:R-:W-:Y:S02]  /*12dd0*/  PRMT R11, R11, 0x5410, R4 ;  /* 0x000054100b0b7816 */ /* 0x000fe40000000004 */
[----:B------:R-:W-:Y:S02]  /*12de0*/  SHF.R.U32.HI R2, RZ, 0x8, R0 ;  /* 0x00000008ff027819 */ /* 0x000fe40000011600 */
[----:B------:R-:W-:Y:S01]  /*12df0*/  LOP3.LUT R0, R6, 0xff, RZ, 0xc0, !PT ;  /* 0x000000ff06007812 */ /* 0x000fe200078ec0ff */
[----:B------:R-:W-:Y:S01]  /*12e00*/  FFMA.FTZ R6, R162, UR4, -R150 ;  /* 0x00000004a2067c23 */ /* 0x000fe20008010896 */
[----:B------:R-:W-:Y:S01]  /*12e10*/  FSEL R4, R73, RZ, P3 ;  /* 0x000000ff49047208 */ /* 0x000fe20001800000 */
[----:B------:R-:W-:Y:S01]  /*12e20*/  IMAD.MOV.U32 R162, RZ, RZ, R20 ;  /* 0x000000ffffa27224 */ /* 0x000fe200078e0014 */
[----:B------:R-:W-:Y:S01]  /*12e30*/  PRMT R9, R9, 0x5410, R2 ;  /* 0x0000541009097816 */ /* 0x000fe20000000002 */
[----:B------:R-:W1:Y:S01]  /*12e40*/  LDSM.16.MT88.4 R20, [R189+0x6000] ;  /* 0x00600000bd14783b */ /* 0x000e620000004200 */
[----:B--2---:R-:W-:Y:S01]  /*12e50*/  FSEL R3, R72, RZ, P2 ;  /* 0x000000ff48037208 */ /* 0x004fe20001000000 */
[----:B------:R2:W3:Y:S01]  /*12e60*/  MUFU.EX2 R252, R6 ;  /* 0x0000000600fc7308 */ /* 0x0004e20000000800 */
[----:B------:R-:W-:Y:S02]  /*12e70*/  PRMT R8, R0, 0x5410, R8 ;  /* 0x0000541000087816 */ /* 0x000fe40000000008 */
[----:B------:R-:W-:Y:S02]  /*12e80*/  FSEL R2, R71, RZ, P1 ;  /* 0x000000ff47027208 */ /* 0x000fe40000800000 */
[----:B------:R-:W-:Y:S02]  /*12e90*/  FSEL R0, R70, RZ, P0 ;  /* 0x000000ff46007208 */ /* 0x000fe40000000000 */
[----:B------:R-:W-:Y:S01]  /*12ea0*/  PRMT R10, R5, 0x5410, R10 ;  /* 0x00005410050a7816 */ /* 0x000fe2000000000a */
[----:B------:R-:W-:Y:S01]  /*12eb0*/  FADD.FTZ R5, -R4, R68 ;  /* 0x0000004404057221 */ /* 0x000fe20000010100 */
[--C-:B------:R-:W-:Y:S01]  /*12ec0*/  HSET2.LE.AND R144, R11, R232.reuse, PT ;  /* 0x000000e80b907233 */ /* 0x100fe20003803000 */
[----:B------:R-:W-:Y:S01]  /*12ed0*/  FADD.FTZ R4, -R3, R69 ;  /* 0x0000004503047221 */ /* 0x000fe20000010100 */
[----:B------:R-:W-:Y:S01]  /*12ee0*/  F2FP.BF16.F32.PACK_AB R145, R57, R160 ;  /* 0x000000a03991723e */ /* 0x000fe200000010ff */
[----:B------:R-:W-:Y:S01]  /*12ef0*/  FADD.FTZ R3, -R2, R74 ;  /* 0x0000004a02037221 */ /* 0x000fe20000010100 */
[----:B------:R-:W-:Y:S01]  /*12f00*/  F2FP.BF16.F32.PACK_AB R64, R51, R161 ;  /* 0x000000a13340723e */ /* 0x000fe200000010ff */
[----:B------:R-:W-:Y:S01]  /*12f10*/  FADD.FTZ R2, -R0, R75 ;  /* 0x0000004b00027221 */ /* 0x000fe20000010100 */
[----:B------:R-:W-:Y:S01]  /*12f20*/  LOP3.LUT R40, R41, UR12, R24, 0x96, !PT ;  /* 0x0000000c29287c12 */ /* 0x000fe2000f8e9618 */
[----:B------:R-:W-:Y:S01]  /*12f30*/  FMUL.FTZ R0, R5, UR4 ;  /* 0x0000000405007c20 */ /* 0x000fe20008410000 */
[--C-:B--2---:R-:W-:Y:S02]  /*12f40*/  HSET2.LE.AND R6, R12, R232.reuse, PT ;  /* 0x000000e80c067233 */ /* 0x104fe40003803000 */
[----:B------:R-:W-:Y:S01]  /*12f50*/  F2FP.BF16.F32.PACK_AB R5, R42, R241 ;  /* 0x000000f12a05723e */ /* 0x000fe200000010ff */
[----:B------:R2:W4:Y:S01]  /*12f60*/  MUFU.EX2 R69, R0 ;  /* 0x0000000000457308 */ /* 0x0005220000000800 */
[----:B---3--:R-:W-:Y:S01]  /*12f70*/  F2FP.BF16.F32.PACK_AB R65, R252, R251 ;  /* 0x000000fbfc41723e */ /* 0x008fe200000010ff */
[----:B------:R-:W-:Y:S01]  /*12f80*/  IMAD.WIDE.U32 R40, R40, -0x2daee0ad, RZ ;  /* 0xd2511f5328287825 */ /* 0x000fe200078e00ff */
[----:B------:R-:W-:Y:S02]  /*12f90*/  LOP3.LUT R146, R6, R146, RZ, 0xc0, !PT ;  /* 0x0000009206927212 */ /* 0x000fe400078ec0ff */
[----:B------:R-:W-:Y:S01]  /*12fa0*/  LOP3.LUT R147, R147, R5, RZ, 0xc0, !PT ;  /* 0x0000000593937212 */ /* 0x000fe200078ec0ff */
[----:B------:R-:W-:Y:S01]  /*12fb0*/  VIADD R6, R14, 0x1 ;  /* 0x000000010e067836 */ /* 0x000fe20000000000 */
[--C-:B------:R-:W-:Y:S02]  /*12fc0*/  HSET2.LE.AND R5, R10, R232.reuse, PT ;  /* 0x000000e80a057233 */ /* 0x100fe40003803000 */
[----:B------:R-:W-:Y:S02]  /*12fd0*/  LOP3.LUT R44, R29, UR23, R44, 0x96, !PT ;  /* 0x000000171d2c7c12 */ /* 0x000fe4000f8e962c */
[----:B------:R-:W-:Y:S02]  /*12fe0*/  LOP3.LUT R7, R231, UR27, R6, 0x96, !PT ;  /* 0x0000001be7077c12 */ /* 0x000fe4000f8e9606 */
[--C-:B------:R-:W-:Y:S02]  /*12ff0*/  HSET2.LE.AND R6, R13, R232.reuse, PT ;  /* 0x000000e80d067233 */ /* 0x100fe40003803000 */
[----:B------:R-:W-:Y:S01]  /*13000*/  LOP3.LUT R145, R5, R145, RZ, 0xc0, !PT ;  /* 0x0000009105917212 */ /* 0x000fe200078ec0ff */
[----:B------:R-:W-:Y:S04]  /*13010*/  IMAD.WIDE.U32 R18, R7, -0x326172a9, RZ ;  /* 0xcd9e8d5707127825 */ /* 0x000fe800078e00ff */
[----:B--2---:R-:W-:Y:S01]  /*13020*/  FMUL.FTZ R0, R4, UR4 ;  /* 0x0000000404007c20 */ /* 0x004fe20008410000 */
[----:B------:R-:W-:Y:S01]  /*13030*/  ISETP.GT.AND P0, PT, R211, UR22, PT ;  /* 0x00000016d3007c0c */ /* 0x000fe2000bf04270 */
[C---:B----4-:R-:W-:Y:S01]  /*13040*/  FMUL.FTZ R16, R69.reuse, R88 ;  /* 0x0000005845107220 */ /* 0x050fe20000410000 */
[----:B------:R-:W-:Y:S01]  /*13050*/  FMUL.FTZ R17, R69, R89 ;  /* 0x0000005945117220 */ /* 0x000fe20000410000 */
[----:B------:R2:W3:Y:S01]  /*13060*/  MUFU.EX2 R68, R0 ;  /* 0x0000000000447308 */ /* 0x0004e20000000800 */
[----:B------:R-:W-:Y:S01]  /*13070*/  LOP3.LUT R66, R6, R66, RZ, 0xc0, !PT ;  /* 0x0000004206427212 */ /* 0x000fe200078ec0ff */
[--C-:B------:R-:W-:Y:S01]  /*13080*/  FFMA.FTZ R6, R32, UR4, -R77.reuse ;  /* 0x0000000420067c23 */ /* 0x100fe2000801084d */
[----:B------:R-:W-:Y:S01]  /*13090*/  LOP3.LUT R13, R19, UR20, R36, 0x96, !PT ;  /* 0x00000014130d7c12 */ /* 0x000fe2000f8e9624 */
[----:B------:R-:W-:Y:S01]  /*130a0*/  FMUL.FTZ R32, R69, R104 ;  /* 0x0000006845207220 */ /* 0x000fe20000410000 */
[----:B------:R-:W4:Y:S01]  /*130b0*/  LDSM.16.MT88.4 R36, [R192+0x6000] ;  /* 0x00600000c024783b */ /* 0x000f220000004200 */
[--C-:B------:R-:W-:Y:S01]  /*130c0*/  FFMA.FTZ R104, R221, UR4, -R77.reuse ;  /* 0x00000004dd687c23 */ /* 0x100fe2000801084d */
[--C-:B------:R-:W-:Y:S03]  /*130d0*/  HSET2.LE.AND R5, R8, R232.reuse, PT ;  /* 0x000000e808057233 */ /* 0x100fe60003803000 */
[----:B------:R5:W-:Y:S01]  /*130e0*/  MUFU.EX2 R249, R6 ;  /* 0x0000000600f97308 */ /* 0x000be20000000800 */
[----:B------:R-:W-:Y:S02]  /*130f0*/  F2FP.BF16.F32.PACK_AB R4, R162, R159 ;  /* 0x0000009fa204723e */ /* 0x000fe400000010ff */
[----:B------:R-:W-:Y:S02]  /*13100*/  LOP3.LUT R12, R153, UR18, R18, 0x96, !PT ;  /* 0x00000012990c7c12 */ /* 0x000fe4000f8e9612 */
[----:B------:R-:W-:Y:S02]  /*13110*/  LOP3.LUT R144, R144, R4, RZ, 0xc0, !PT ;  /* 0x0000000490907212 */ /* 0x000fe400078ec0ff */
[--C-:B------:R-:W-:Y:S01]  /*13120*/  HSET2.LE.AND R4, R9, R232.reuse, PT ;  /* 0x000000e809047233 */ /* 0x100fe20003803000 */
[----:B------:R-:W-:Y:S04]  /*13130*/  IMAD.WIDE.U32 R156, R12, -0x2daee0ad, RZ ;  /* 0xd2511f530c9c7825 */ /* 0x000fe800078e00ff */
[----:B--2---:R-:W-:Y:S01]  /*13140*/  FMUL.FTZ R0, R3, UR4 ;  /* 0x0000000403007c20 */ /* 0x004fe20008410000 */
[----:B------:R-:W-:Y:S01]  /*13150*/  LOP3.LUT R158, R19, UR20, R26, 0x96, !PT ;  /* 0x00000014139e7c12 */ /* 0x000fe2000f8e961a */
[----:B---3--:R-:W-:Y:S02]  /*13160*/  FMUL.FTZ R19, R68, R91 ;  /* 0x0000005b44137220 */ /* 0x008fe40000410000 */
[----:B------:R2:W3:Y:S01]  /*13170*/  MUFU.EX2 R3, R0 ;  /* 0x0000000000037308 */ /* 0x0004e20000000800 */
[----:B------:R-:W-:Y:S01]  /*13180*/  LOP3.LUT R64, R4, R64, RZ, 0xc0, !PT ;  /* 0x0000004004407212 */ /* 0x000fe200078ec0ff */
[----:B------:R-:W-:Y:S01]  /*13190*/  FMUL.FTZ R4, R69, R84 ;  /* 0x0000005445047220 */ /* 0x000fe20000410000 */
[----:B------:R-:W-:Y:S01]  /*131a0*/  LOP3.LUT R65, R5, R65, RZ, 0xc0, !PT ;  /* 0x0000004105417212 */ /* 0x000fe200078ec0ff */
[----:B------:R-:W-:Y:S01]  /*131b0*/  FMUL.FTZ R5, R69, R85 ;  /* 0x0000005545057220 */ /* 0x000fe20000410000 */
[C---:B-----5:R-:W-:Y:S01]  /*131c0*/  FMUL.FTZ R6, R68.reuse, R86 ;  /* 0x0000005644067220 */ /* 0x060fe20000410000 */
[C---:B------:R-:W-:Y:S01]  /*131d0*/  FMUL.FTZ R7, R68.reuse, R87 ;  /* 0x0000005744077220 */ /* 0x040fe20000410000 */
[----:B------:R-:W-:Y:S01]  /*131e0*/  LOP3.LUT R155, R155, UR18, R18, 0x96, !PT ;  /* 0x000000129b9b7c12 */ /* 0x000fe2000f8e9612 */
[----:B------:R-:W-:Y:S01]  /*131f0*/  FMUL.FTZ R18, R68, R90 ;  /* 0x0000005a44127220 */ /* 0x000fe20000410000 */
[----:B------:R-:W-:Y:S01]  /*13200*/  LOP3.LUT R48, R28, 0xffff, RZ, 0xc0, !PT ;  /* 0x0000ffff1c307812 */ /* 0x000fe200078ec0ff */
[----:B------:R-:W-:Y:S01]  /*13210*/  FFMA.FTZ R29, R165, UR4, -R148 ;  /* 0x00000004a51d7c23 */ /* 0x000fe20008010894 */
[----:B------:R-:W-:Y:S01]  /*13220*/  LDSM.16.MT88.4 R88, [R189+0x6800] ;  /* 0x00680000bd58783b */ /* 0x000fe20000004200 */
[----:B------:R-:W-:Y:S01]  /*13230*/  LOP3.LUT R50, R40, 0xff, RZ, 0xc0, !PT ;  /* 0x000000ff28327812 */ /* 0x000fe200078ec0ff */
[-C--:B-1----:R-:W-:Y:S01]  /*13240*/  HMMA.16816.F32.BF16 R4, R144, R20.reuse, R4 ;  /* 0x000000149004723c */ /* 0x082fe20000041804 */
[----:B------:R1:W-:Y:S04]  /*13250*/  MUFU.EX2 R244, R29 ;  /* 0x0000001d00f47308 */ /* 0x0003e80000000800 */
[----:B--2---:R-:W-:Y:S01]  /*13260*/  FMUL.FTZ R0, R2, UR4 ;  /* 0x0000000402007c20 */ /* 0x004fe20008410000 */
[--C-:B------:R-:W-:Y:S01]  /*13270*/  HSET2.LE.AND R2, R15, R232.reuse, PT ;  /* 0x000000e80f027233 */ /* 0x100fe20003803000 */
[C---:B---3--:R-:W-:Y:S01]  /*13280*/  FMUL.FTZ R8, R3.reuse, R80 ;  /* 0x0000005003087220 */ /* 0x048fe20000410000 */
[----:B------:R-:W-:Y:S03]  /*13290*/  FMUL.FTZ R9, R3, R81 ;  /* 0x0000005103097220 */ /* 0x000fe60000410000 */
[----:B------:R-:W-:Y:S01]  /*132a0*/  LOP3.LUT R67, R2, R67, RZ, 0xc0, !PT ;  /* 0x0000004302437212 */ /* 0x000fe200078ec0ff */
[----:B------:R-:W-:Y:S01]  /*132b0*/  FFMA.FTZ R2, R33, UR4, -R77 ;  /* 0x0000000421027c23 */ /* 0x000fe2000801084d */
[----:B------:R-:W2:Y:S01]  /*132c0*/  MUFU.EX2 R0, R0 ;  /* 0x0000000000007308 */ /* 0x000ea20000000800 */
[C---:B------:R-:W-:Y:S01]  /*132d0*/  FMUL.FTZ R12, R3.reuse, R92 ;  /* 0x0000005c030c7220 */ /* 0x040fe20000410000 */
[C---:B------:R-:W-:Y:S01]  /*132e0*/  FMUL.FTZ R24, R3.reuse, R96 ;  /* 0x0000006003187220 */ /* 0x040fe20000410000 */
[C---:B------:R-:W-:Y:S01]  /*132f0*/  FMUL.FTZ R25, R3.reuse, R97 ;  /* 0x0000006103197220 */ /* 0x040fe20000410000 */
[--C-:B------:R-:W-:Y:S01]  /*13300*/  SHF.R.U32.HI R45, RZ, 0x10, R28.reuse ;  /* 0x00000010ff2d7819 */ /* 0x100fe2000001161c */
[----:B-1----:R-:W-:Y:S01]  /*13310*/  FMUL.FTZ R29, R3, R109 ;  /* 0x0000006d031d7220 */ /* 0x002fe20000410000 */
[----:B------:R-:W-:Y:S01]  /*13320*/  SHF.R.U32.HI R63, RZ, 0x18, R28 ;  /* 0x00000018ff3f7819 */ /* 0x000fe2000001161c */
[----:B------:R-:W-:Y:S03]  /*13330*/  FMUL.FTZ R33, R69, R105 ;  /* 0x0000006945217220 */ /* 0x000fe60000410000 */
[----:B------:R1:W-:Y:S01]  /*13340*/  MUFU.EX2 R250, R2 ;  /* 0x0000000200fa7308 */ /* 0x0003e20000000800 */
[----:B------:R-:W-:Y:S01]  /*13350*/  LOP3.LUT R45, R45, 0xff, RZ, 0xc0, !PT ;  /* 0x000000ff2d2d7812 */ /* 0x000fe200078ec0ff */
[----:B------:R-:W-:Y:S01]  /*13360*/  IMAD.MOV.U32 R85, RZ, RZ, R241 ;  /* 0x000000ffff557224 */ /* 0x000fe200078e00f1 */
[----:B------:R-:W-:Y:S01]  /*13370*/  LOP3.LUT R86, R28, 0xff, RZ, 0xc0, !PT ;  /* 0x000000ff1c567812 */ /* 0x000fe200078ec0ff */
[----:B------:R-:W-:Y:S01]  /*13380*/  FMUL.FTZ R28, R3, R108 ;  /* 0x0000006c031c7220 */ /* 0x000fe20000410000 */
[----:B------:R-:W-:Y:S01]  /*13390*/  PRMT R63, R45, 0x5410, R63 ;  /* 0x000054102d3f7816 */ /* 0x000fe2000000003f */
[----:B------:R-:W-:Y:S01]  /*133a0*/  FFMA.FTZ R45, R169, UR4, -R150 ;  /* 0x00000004a92d7c23 */ /* 0x000fe20008010896 */
[----:B------:R-:W-:Y:S01]  /*133b0*/  SHF.R.U32.HI R49, RZ, 0x18, R40 ;  /* 0x00000018ff317819 */ /* 0x000fe20000011628 */
[----:B------:R-:W-:Y:S02]  /*133c0*/  IMAD.MOV.U32 R169, RZ, RZ, R59 ;  /* 0x000000ffffa97224 */ /* 0x000fe400078e003b */
[C---:B--2---:R-:W-:Y:S01]  /*133d0*/  FMUL.FTZ R10, R0.reuse, R82 ;  /* 0x00000052000a7220 */ /* 0x044fe20000410000 */
[C---:B------:R-:W-:Y:S01]  /*133e0*/  FMUL.FTZ R11, R0.reuse, R83 ;  /* 0x00000053000b7220 */ /* 0x040fe20000410000 */
[C---:B------:R-:W-:Y:S01]  /*133f0*/  FMUL.FTZ R26, R0.reuse, R98 ;  /* 0x00000062001a7220 */ /* 0x040fe20000410000 */
[----:B------:R-:W2:Y:S01]  /*13400*/  LDSM.16.MT88.4 R80, [R191+0x6000] ;  /* 0x00600000bf50783b */ /* 0x000ea20000004200 */
[----:B------:R-:W-:Y:S01]  /*13410*/  FMUL.FTZ R27, R0, R99 ;  /* 0x00000063001b7220 */ /* 0x000fe20000410000 */
[----:B------:R-:W-:Y:S01]  /*13420*/  FFMA.FTZ R105, R222, UR4, -R77 ;  /* 0x00000004de697c23 */ /* 0x000fe2000801084d */
[----:B------:R-:W-:Y:S01]  /*13430*/  FMUL.FTZ R31, R0, R111 ;  /* 0x0000006f001f7220 */ /* 0x000fe20000410000 */
[----:B------:R-:W-:Y:S01]  /*13440*/  SHF.R.U32.HI R48, RZ, 0x8, R48 ;  /* 0x00000008ff307819 */ /* 0x000fe20000011630 */
[C---:B------:R-:W-:Y:S03]  /*13450*/  HMMA.16816.F32.BF16 R8, R64.reuse, R20, R8 ;  /* 0x000000144008723c */ /* 0x040fe60000041808 */
[----:B------:R-:W3:Y:S01]  /*13460*/  LDSM.16.MT88.4 R96, [R192+0x6800] ;  /* 0x00680000c060783b */ /* 0x000ee20000004200 */
[----:B-1----:R-:W-:Y:S01]  /*13470*/  FFMA.FTZ R2, R34, UR4, -R148 ;  /* 0x0000000422027c23 */ /* 0x002fe20008010894 */
[C---:B------:R-:W-:Y:S01]  /*13480*/  FMUL.FTZ R14, R0.reuse, R94 ;  /* 0x0000005e000e7220 */ /* 0x040fe20000410000 */
[----:B------:R-:W-:Y:S01]  /*13490*/  FMUL.FTZ R15, R0, R95 ;  /* 0x0000005f000f7220 */ /* 0x000fe20000410000 */
[----:B------:R-:W-:Y:S01]  /*134a0*/  LOP3.LUT R47, R40, 0xffff, RZ, 0xc0, !PT ;  /* 0x0000ffff282f7812 */ /* 0x000fe200078ec0ff */
[----:B------:R1:W-:Y:S03]  /*134b0*/  MUFU.EX2 R248, R2 ;  /* 0x0000000200f87308 */ /* 0x0003e60000000800 */
[----:B------:R-:W-:Y:S04]  /*134c0*/  IMAD.WIDE.U32 R20, R13, -0x2daee0ad, RZ ;  /* 0xd2511f530d147825 */ /* 0x000fe800078e00ff */
[----:B------:R-:W-:Y:S01]  /*134d0*/  FMUL.FTZ R13, R3, R93 ;  /* 0x0000005d030d7220 */ /* 0x000fe20000410000 */
[----:B------:R-:W-:Y:S01]  /*134e0*/  FMUL.FTZ R34, R68, R106 ;  /* 0x0000006a44227220 */ /* 0x000fe20000410000 */
[----:B------:R-:W-:Y:S01]  /*134f0*/  SHF.R.U32.HI R47, RZ, 0x8, R47 ;  /* 0x00000008ff2f7819 */ /* 0x000fe2000001162f */
[----:B------:R-:W-:Y:S01]  /*13500*/  IMAD.MOV.U32 R84, RZ, RZ, R57 ;  /* 0x000000ffff547224 */ /* 0x000fe200078e0039 */
[----:B------:R-:W-:Y:S01]  /*13510*/  LOP3.LUT R153, R21, UR17, R236, 0x96, !PT ;  /* 0x0000001115997c12 */ /* 0x000fe2000f8e96ec */
[----:B------:R-:W-:Y:S02]  /*13520*/  FMUL.FTZ R21, R69, R101 ;  /* 0x0000006545157220 */ /* 0x000fe40000410000 */
[-C--:B------:R-:W-:Y:S03]  /*13530*/  HMMA.16816.F32.BF16 R12, R64, R22.reuse, R12 ;  /* 0x00000016400c723c */ /* 0x080fe6000004180c */
[----:B------:R-:W-:Y:S01]  /*13540*/  PRMT R74, R50, 0x5410, R47 ;  /* 0x00005410324a7816 */ /* 0x000fe2000000002f */
[C---:B------:R-:W-:Y:S01]  /*13550*/  FMUL.FTZ R50, R68.reuse, R122 ;  /* 0x0000007a44327220 */ /* 0x040fe20000410000 */
[----:B------:R-:W-:Y:S01]  /*13560*/  LOP3.LUT R151, R157, UR15, R20, 0x96, !PT ;  /* 0x0000000f9d977c12 */ /* 0x000fe2000f8e9614 */
[C---:B------:R-:W-:Y:S05]  /*13570*/  HMMA.16816.F32.BF16 R16, R144.reuse, R22, R16 ;  /* 0x000000169010723c */ /* 0x040fea0000041810 */
[----:B-1----:R-:W-:Y:S01]  /*13580*/  FFMA.FTZ R2, R35, UR4, -R148 ;  /* 0x0000000423027c23 */ /* 0x002fe20008010894 */
[----:B------:R-:W-:Y:S01]  /*13590*/  FMUL.FTZ R20, R69, R100 ;  /* 0x0000006445147220 */ /* 0x000fe20000410000 */
[C---:B------:R-:W-:Y:S01]  /*135a0*/  FMUL.FTZ R22, R68.reuse, R102 ;  /* 0x0000006644167220 */ /* 0x040fe20000410000 */
[C---:B------:R-:W-:Y:S01]  /*135b0*/  FMUL.FTZ R23, R68.reuse, R103 ;  /* 0x0000006744177220 */ /* 0x040fe20000410000 */
[----:B------:R1:W5:Y:S02]  /*135c0*/  MUFU.EX2 R247, R2 ;  /* 0x0000000200f77308 */ /* 0x0003640000000800 */
[----:B------:R-:W-:Y:S01]  /*135d0*/  FMUL.FTZ R35, R68, R107 ;  /* 0x0000006b44237220 */ /* 0x000fe20000410000 */
[----:B------:R-:W-:Y:S01]  /*135e0*/  IMAD.WIDE.U32 R100, R151, -0x326172a9, RZ ;  /* 0xcd9e8d5797647825 */ /* 0x000fe200078e00ff */
[----:B------:R-:W-:Y:S02]  /*135f0*/  PRMT R86, R86, 0x5410, R48 ;  /* 0x0000541056567816 */ /* 0x000fe40000000030 */
[-C--:B----4-:R-:W-:Y:S03]  /*13600*/  HMMA.16816.F32.BF16 R20, R144, R36.reuse, R20 ;  /* 0x000000249014723c */ /* 0x090fe60000041814 */
[----:B------:R-:W-:Y:S02]  /*13610*/  SHF.R.U32.HI R48, RZ, 0x10, R44 ;  /* 0x00000010ff307819 */ /* 0x000fe4000001162c */
[--C-:B------:R-:W-:Y:S01]  /*13620*/  HSET2.LE.AND R86, R86, R232.reuse, PT ;  /* 0x000000e856567233 */ /* 0x100fe20003803000 */
[C---:B------:R-:W-:Y:S05]  /*13630*/  HMMA.16816.F32.BF16 R24, R64.reuse, R36, R24 ;  /* 0x000000244018723c */ /* 0x040fea0000041818 */
[----:B-1----:R-:W-:Y:S01]  /*13640*/  FFMA.FTZ R2, R163, UR4, -R77 ;  /* 0x00000004a3027c23 */ /* 0x002fe2000801084d */
[----:B------:R-:W-:Y:S01]  /*13650*/  SHF.R.U32.HI R46, RZ, 0x10, R40 ;  /* 0x00000010ff2e7819 */ /* 0x000fe20000011628 */
[----:B------:R-:W-:Y:S01]  /*13660*/  FFMA.FTZ R36, R168, UR4, -R148 ;  /* 0x00000004a8247c23 */ /* 0x000fe20008010894 */
[----:B------:R-:W-:Y:S01]  /*13670*/  FFMA.FTZ R40, R166, UR4, -R149 ;  /* 0x00000004a6287c23 */ /* 0x000fe20008010895 */
[----:B------:R1:W-:Y:S02]  /*13680*/  MUFU.EX2 R245, R2 ;  /* 0x0000000200f57308 */ /* 0x0003e40000000800 */
[----:B------:R-:W-:Y:S01]  /*13690*/  LOP3.LUT R46, R46, 0xff, RZ, 0xc0, !PT ;  /* 0x000000ff2e2e7812 */ /* 0x000fe200078ec0ff */
[C---:B------:R-:W-:Y:S01]  /*136a0*/  FMUL.FTZ R37, R69.reuse, R117 ;  /* 0x0000007545257220 */ /* 0x040fe20000410000 */
[----:B------:R-:W-:Y:S01]  /*136b0*/  IMAD.MOV.U32 R117, RZ, RZ, R60 ;  /* 0x000000ffff757224 */ /* 0x000fe200078e003c */
[----:B------:R-:W-:Y:S02]  /*136c0*/  SHF.R.U32.HI R60, RZ, 0x18, R44 ;  /* 0x00000018ff3c7819 */ /* 0x000fe4000001162c */
[----:B------:R-:W-:Y:S03]  /*136d0*/  PRMT R75, R46, 0x5410, R49 ;  /* 0x000054102e4b7816 */ /* 0x000fe60000000031 */
[----:B------:R4:W-:Y:S01]  /*136e0*/  MUFU.EX2 R243, R36 ;  /* 0x0000002400f37308 */ /* 0x0009e20000000800 */
[C---:B------:R-:W-:Y:S01]  /*136f0*/  LOP3.LUT R62, R44.reuse, 0xff, RZ, 0xc0, !PT ;  /* 0x000000ff2c3e7812 */ /* 0x040fe200078ec0ff */
[C---:B------:R-:W-:Y:S01]  /*13700*/  FMUL.FTZ R49, R69.reuse, R121 ;  /* 0x0000007945317220 */ /* 0x040fe20000410000 */
[----:B------:R-:W-:Y:S02]  /*13710*/  LOP3.LUT R47, R44, 0xffff, RZ, 0xc0, !PT ;  /* 0x0000ffff2c2f7812 */ /* 0x000fe400078ec0ff */
[----:B------:R-:W-:Y:S01]  /*13720*/  LOP3.LUT R57, R48, 0xff, RZ, 0xc0, !PT ;  /* 0x000000ff30397812 */ /* 0x000fe200078ec0ff */
[----:B------:R-:W-:Y:S01]  /*13730*/  FMUL.FTZ R48, R69, R120 ;  /* 0x0000007845307220 */ /* 0x000fe20000410000 */
[--C-:B------:R-:W-:Y:S03]  /*13740*/  HSET2.LE.AND R75, R75, R232.reuse, PT ;  /* 0x000000e84b4b7233 */ /* 0x100fe60003803000 */
[----:B------:R2:W-:Y:S01]  /*13750*/  MUFU.EX2 R241, R40 ;  /* 0x0000002800f17308 */ /* 0x0005e20000000800 */
[----:B-1----:R-:W-:Y:S01]  /*13760*/  FFMA.FTZ R2, R164, UR4, -R77 ;  /* 0x00000004a4027c23 */ /* 0x002fe2000801084d */
[----:B------:R-:W-:Y:S01]  /*13770*/  SHF.R.U32.HI R61, RZ, 0x8, R47 ;  /* 0x00000008ff3d7819 */ /* 0x000fe2000001162f */
[----:B------:R-:W-:Y:S01]  /*13780*/  FMUL.FTZ R47, R0, R127 ;  /* 0x0000007f002f7220 */ /* 0x000fe20000410000 */
[--C-:B------:R-:W-:Y:S01]  /*13790*/  HSET2.LE.AND R74, R74, R232.reuse, PT ;  /* 0x000000e84a4a7233 */ /* 0x100fe20003803000 */
[----:B------:R-:W-:Y:S01]  /*137a0*/  IMAD.MOV.U32 R127, RZ, RZ, R79 ;  /* 0x000000ffff7f7224 */ /* 0x000fe200078e004f */
[----:B------:R-:W-:Y:S01]  /*137b0*/  PRMT R61, R62, 0x5410, R61 ;  /* 0x000054103e3d7816 */ /* 0x000fe2000000003d */
[----:B------:R-:W-:Y:S03]  /*137c0*/  FFMA.FTZ R62, R171, UR4, -R77 ;  /* 0x00000004ab3e7c23 */ /* 0x000fe6000801084d */
[----:B------:R1:W-:Y:S01]  /*137d0*/  MUFU.EX2 R246, R2 ;  /* 0x0000000200f67308 */ /* 0x0003e20000000800 */
[--C-:B----4-:R-:W-:Y:S01]  /*137e0*/  FFMA.FTZ R36, R167, UR4, -R149.reuse ;  /* 0x00000004a7247c23 */ /* 0x110fe20008010895 */
[----:B------:R-:W-:Y:S01]  /*137f0*/  IMAD.MOV.U32 R171, RZ, RZ, R162 ;  /* 0x000000ffffab7224 */ /* 0x000fe200078e00a2 */
[--C-:B------:R-:W-:Y:S02]  /*13800*/  HSET2.LE.AND R61, R61, R232.reuse, PT ;  /* 0x000000e83d3d7233 */ /* 0x100fe40003803000 */
[----:B-----5:R-:W-:Y:S05]  /*13810*/  F2FP.BF16.F32.PACK_AB R87, R247, R248 ;  /* 0x000000f8f757723e */ /* 0x020fea00000010ff */
[----:B------:R4:W-:Y:S01]  /*13820*/  MUFU.EX2 R167, R45 ;  /* 0x0000002d00a77308 */ /* 0x0009e20000000800 */
[----:B--2---:R-:W-:Y:S09]  /*13830*/  FMUL.FTZ R40, R3, R112 ;  /* 0x0000007003287220 */ /* 0x004ff20000410000 */
[----:B------:R2:W5:Y:S01]  /*13840*/  MUFU.EX2 R242, R36 ;  /* 0x0000002400f27308 */ /* 0x0005620000000800 */
[----:B-1----:R-:W-:Y:S01]  /*13850*/  LOP3.LUT R2, R41, UR23, R30, 0x96, !PT ;  /* 0x0000001729027c12 */ /* 0x002fe2000f8e961e */
[----:B------:R-:W-:Y:S01]  /*13860*/  FMUL.FTZ R30, R0, R110 ;  /* 0x0000006e001e7220 */ /* 0x000fe20000410000 */
[----:B------:R-:W-:Y:S02]  /*13870*/  FMUL.FTZ R41, R3, R113 ;  /* 0x0000007103297220 */ /* 0x000fe40000410000 */
[C---:B------:R-:W-:Y:S02]  /*13880*/  LOP3.LUT R59, R2.reuse, 0xff, RZ, 0xc0, !PT ;  /* 0x000000ff023b7812 */ /* 0x040fe400078ec0ff */
[----:B------:R-:W-:Y:S03]  /*13890*/  LOP3.LUT R44, R2, 0xffff, RZ, 0xc0, !PT ;  /* 0x0000ffff022c7812 */ /* 0x000fe600078ec0ff */
[----:B------:R1:W-:Y:S01]  /*138a0*/  MUFU.EX2 R166, R62 ;  /* 0x0000003e00a67308 */ /* 0x0003e20000000800 */
[-C--:B------:R-:W-:Y:S03]  /*138b0*/  HMMA.16816.F32.BF16 R28, R64, R38.reuse, R28 ;  /* 0x00000026401c723c */ /* 0x080fe6000004181c */
[----:B----4-:R-:W-:Y:S01]  /*138c0*/  FFMA.FTZ R45, R170, UR4, -R150 ;  /* 0x00000004aa2d7c23 */ /* 0x010fe20008010896 */
[----:B------:R-:W-:Y:S01]  /*138d0*/  IMAD.MOV.U32 R170, RZ, RZ, R58 ;  /* 0x000000ffffaa7224 */ /* 0x000fe200078e003a */
[--C-:B------:R-:W-:Y:S01]  /*138e0*/  SHF.R.U32.HI R58, RZ, 0x18, R2.reuse ;  /* 0x00000018ff3a7819 */ /* 0x100fe20000011602 */
[C---:B------:R-:W-:Y:S03]  /*138f0*/  HMMA.16816.F32.BF16 R32, R144.reuse, R38, R32 ;  /* 0x000000269020723c */ /* 0x040fe60000041820 */
[----:B------:R4:W3:Y:S02]  /*13900*/  MUFU.EX2 R168, R45 ;  /* 0x0000002d00a87308 */ /* 0x0008e40000000800 */
[----:B------:R-:W-:Y:S01]  /*13910*/  SHF.R.U32.HI R46, RZ, 0x10, R2 ;  /* 0x00000010ff2e7819 */ /* 0x000fe20000011602 */
[----:B------:R-:W-:Y:S01]  /*13920*/  FFMA.FTZ R2, R174, UR4, -R149 ;  /* 0x00000004ae027c23 */ /* 0x000fe20008010895 */
[----:B--2---:R-:W-:Y:S01]  /*13930*/  FMUL.FTZ R36, R69, R116 ;  /* 0x0000007445247220 */ /* 0x004fe20000410000 */
[C---:B------:R-:W-:Y:S05]  /*13940*/  FMUL.FTZ R38, R68.reuse, R118 ;  /* 0x0000007644267220 */ /* 0x040fea0000410000 */
[----:B------:R2:W-:Y:S01]  /*13950*/  MUFU.EX2 R116, R2 ;  /* 0x0000000200747308 */ /* 0x0005e20000000800 */
[----:B------:R-:W-:Y:S01]  /*13960*/  FMUL.FTZ R39, R68, R119 ;  /* 0x0000007744277220 */ /* 0x000fe20000410000 */
[----:B------:R-:W-:Y:S02]  /*13970*/  IMAD.MOV.U32 R118, RZ, RZ, R43 ;  /* 0x000000ffff767224 */ /* 0x000fe400078e002b */
[C---:B------:R-:W-:Y:S01]  /*13980*/  FMUL.FTZ R43, R0.reuse, R115 ;  /* 0x00000073002b7220 */ /* 0x040fe20000410000 */
[----:B------:R-:W-:Y:S02]  /*13990*/  IMAD.MOV.U32 R119, RZ, RZ, R42 ;  /* 0x000000ffff777224 */ /* 0x000fe400078e002a */
[C---:B------:R-:W-:Y:S01]  /*139a0*/  FMUL.FTZ R42, R0.reuse, R114 ;  /* 0x00000072002a7220 */ /* 0x040fe20000410000 */
[----:B-1----:R-:W-:Y:S01]  /*139b0*/  FMUL.FTZ R62, R0, R138 ;  /* 0x0000008a003e7220 */ /* 0x002fe20000410000 */
[----:B-----5:R-:W-:Y:S01]  /*139c0*/  F2FP.BF16.F32.PACK_AB R94, R241, R242 ;  /* 0x000000f2f15e723e */ /* 0x020fe200000010ff */
[-C--:B------:R-:W-:Y:S03]  /*139d0*/  HMMA.16816.F32.BF16 R36, R144, R52.reuse, R36 ;  /* 0x000000349024723c */ /* 0x080fe60000041824 */
[----:B------:R-:W-:Y:S01]  /*139e0*/  LOP3.LUT R94, R74, R94, RZ, 0xc0, !PT ;  /* 0x0000005e4a5e7212 */ /* 0x000fe200078ec0ff */
[----:B----4-:R-:W-:Y:S01]  /*139f0*/  FMUL.FTZ R45, R3, R125 ;  /* 0x0000007d032d7220 */ /* 0x010fe20000410000 */
[----:B---3--:R-:W-:Y:S01]  /*13a00*/  F2FP.BF16.F32.PACK_AB R95, R168, R167 ;  /* 0x000000a7a85f723e */ /* 0x008fe200000010ff */
[C---:B------:R-:W-:Y:S05]  /*13a10*/  HMMA.16816.F32.BF16 R40, R64.reuse, R52, R40 ;  /* 0x000000344028723c */ /* 0x040fea0000041828 */
[----:B--2---:R-:W-:Y:S01]  /*13a20*/  FFMA.FTZ R2, R173, UR4, -R149 ;  /* 0x00000004ad027c23 */ /* 0x004fe20008010895 */
[----:B------:R-:W-:Y:S01]  /*13a30*/  IMAD.MOV.U32 R174, RZ, RZ, R56 ;  /* 0x000000ffffae7224 */ /* 0x000fe200078e0038 */
[----:B------:R-:W-:Y:S01]  /*13a40*/  LOP3.LUT R53, R46, 0xff, RZ, 0xc0, !PT ;  /* 0x000000ff2e357812 */ /* 0x000fe200078ec0ff */
[----:B------:R-:W-:Y:S02]  /*13a50*/  FMUL.FTZ R46, R0, R126 ;  /* 0x0000007e002e7220 */ /* 0x000fe40000410000 */
[----:B------:R1:W-:Y:S01]  /*13a60*/  MUFU.EX2 R126, R2 ;  /* 0x00000002007e7308 */ /* 0x0003e20000000800 */
[----:B------:R-:W-:Y:S01]  /*13a70*/  SHF.R.U32.HI R56, RZ, 0x8, R44 ;  /* 0x00000008ff387819 */ /* 0x000fe2000001162c */
[----:B------:R-:W-:Y:S01]  /*13a80*/  FMUL.FTZ R44, R3, R124 ;  /* 0x0000007c032c7220 */ /* 0x000fe20000410000 */
[----:B------:R-:W-:Y:S01]  /*13a90*/  IMAD.MOV.U32 R173, RZ, RZ, R85 ;  /* 0x000000ffffad7224 */ /* 0x000fe200078e0055 */
[----:B------:R-:W-:Y:S01]  /*13aa0*/  PRMT R85, R57, 0x5410, R60 ;  /* 0x0000541039557816 */ /* 0x000fe2000000003c */
[----:B------:R-:W-:Y:S01]  /*13ab0*/  FFMA.FTZ R52, R175, UR4, -R150 ;  /* 0x00000004af347c23 */ /* 0x000fe20008010896 */
[----:B------:R-:W-:Y:S01]  /*13ac0*/  PRMT R92, R59, 0x5410, R56 ;  /* 0x000054103b5c7816 */ /* 0x000fe20000000038 */
[----:B------:R-:W-:Y:S01]  /*13ad0*/  IMAD.MOV.U32 R175, RZ, RZ, R51 ;  /* 0x000000ffffaf7224 */ /* 0x000fe200078e0033 */
[----:B------:R-:W-:Y:S01]  /*13ae0*/  LOP3.LUT R95, R75, R95, RZ, 0xc0, !PT ;  /* 0x0000005f4b5f7212 */ /* 0x000fe200078ec0ff */
[-C--:B------:R-:W-:Y:S01]  /*13af0*/  HMMA.16816.F32.BF16 R44, R64, R54.reuse, R44 ;  /* 0x00000036402c723c */ /* 0x080fe2000004182c */
[----:B------:R2:W-:Y:S02]  /*13b00*/  MUFU.EX2 R125, R52 ;  /* 0x00000034007d7308 */ /* 0x0005e40000000800 */
[--C-:B------:R-:W-:Y:S01]  /*13b10*/  HSET2.LE.AND R85, R85, R232.reuse, PT ;  /* 0x000000e855557233 */ /* 0x100fe20003803000 */
[----:B------:R-:W-:Y:S01]  /*13b20*/  FFMA.FTZ R75, R184, UR4, -R77 ;  /* 0x00000004b84b7c23 */ /* 0x000fe2000801084d */
[--C-:B------:R-:W-:Y:S01]  /*13b30*/  HSET2.LE.AND R92, R92, R232.reuse, PT ;  /* 0x000000e85c5c7233 */ /* 0x100fe20003803000 */
[----:B------:R-:W-:Y:S01]  /*13b40*/  FMUL.FTZ R51, R68, R123 ;  /* 0x0000007b44337220 */ /* 0x000fe20000410000 */
[----:B------:R-:W-:Y:S04]  /*13b50*/  IMAD.MOV.U32 R184, RZ, RZ, R161 ;  /* 0x000000ffffb87224 */ /* 0x000fe800078e00a1 */
[----:B-1----:R-:W-:Y:S01]  /*13b60*/  FFMA.FTZ R2, R178, UR4, -R150 ;  /* 0x00000004b2027c23 */ /* 0x002fe20008010896 */
[----:B------:R-:W-:Y:S01]  /*13b70*/  MUFU.EX2 R162, R75 ;  /* 0x0000004b00a27308 */ /* 0x000fe20000000800 */
[----:B------:R-:W-:Y:S01]  /*13b80*/  LDSM.16.MT88.4 R120, [R190+0x7800] ;  /* 0x00780000be78783b */ /* 0x000fe20000004200 */
[--C-:B------:R-:W-:Y:S01]  /*13b90*/  HSET2.LE.AND R60, R63, R232.reuse, PT ;  /* 0x000000e83f3c7233 */ /* 0x100fe20003803000 */
[----:B------:R-:W-:Y:S01]  /*13ba0*/  FMUL.FTZ R59, R0, R131 ;  /* 0x00000083003b7220 */ /* 0x000fe20000410000 */
[C---:B------:R-:W-:Y:S06]  /*13bb0*/  HMMA.16816.F32.BF16 R48, R144.reuse, R54, R48 ;  /* 0x000000369030723c */ /* 0x040fec0000041830 */
[----:B------:R1:W3:Y:S01]  /*13bc0*/  MUFU.EX2 R124, R2 ;  /* 0x00000002007c7308 */ /* 0x0002e20000000800 */
[----:B------:R-:W-:Y:S01]  /*13bd0*/  PRMT R79, R53, 0x5410, R58 ;  /* 0x00005410354f7816 */ /* 0x000fe2000000003a */
[C---:B--2---:R-:W-:Y:S03]  /*13be0*/  FMUL.FTZ R52, R69.reuse, R132 ;  /* 0x0000008445347220 */ /* 0x044fe60000410000 */
[----:B------:R-:W-:Y:S01]  /*13bf0*/  FMUL.FTZ R53, R69, R133 ;  /* 0x0000008545357220 */ /* 0x000fe20000410000 */
[C---:B------:R-:W-:Y:S01]  /*13c00*/  FMUL.FTZ R54, R68.reuse, R134 ;  /* 0x0000008644367220 */ /* 0x040fe20000410000 */
[--C-:B------:R-:W-:Y:S01]  /*13c10*/  HSET2.LE.AND R74, R79, R232.reuse, PT ;  /* 0x000000e84f4a7233 */ /* 0x100fe20003803000 */
[----:B------:R-:W-:Y:S01]  /*13c20*/  FMUL.FTZ R55, R68, R135 ;  /* 0x0000008744377220 */ /* 0x000fe20000410000 */
[----:B------:R-:W-:Y:S02]  /*13c30*/  IMAD.MOV.U32 R178, RZ, RZ, R84 ;  /* 0x000000ffffb27224 */ /* 0x000fe400078e0054 */
[C---:B------:R-:W-:Y:S01]  /*13c40*/  FMUL.FTZ R56, R3.reuse, R128 ;  /* 0x0000008003387220 */ /* 0x040fe20000410000 */
[C---:B------:R-:W-:Y:S01]  /*13c50*/  FMUL.FTZ R57, R3.reuse, R129 ;  /* 0x0000008103397220 */ /* 0x040fe20000410000 */
[----:B------:R-:W-:Y:S01]  /*13c60*/  FMUL.FTZ R58, R0, R130 ;  /* 0x00000082003a7220 */ /* 0x000fe20000410000 */
[----:B------:R-:W-:Y:S01]  /*13c70*/  LOP3.LUT R87, R60, R87, RZ, 0xc0, !PT ;  /* 0x000000573c577212 */ /* 0x000fe200078ec0ff */
[----:B------:R-:W-:Y:S01]  /*13c80*/  FMUL.FTZ R63, R0, R139 ;  /* 0x0000008b003f7220 */ /* 0x000fe20000410000 */
[-C--:B------:R-:W-:Y:S03]  /*13c90*/  HMMA.16816.F32.BF16 R52, R144, R80.reuse, R52 ;  /* 0x000000509034723c */ /* 0x080fe60000041834 */
[----:B-1----:R-:W-:Y:S01]  /*13ca0*/  F2FP.BF16.F32.PACK_AB R2, R250, R249 ;  /* 0x000000f9fa02723e */ /* 0x002fe200000010ff */
[----:B------:R-:W-:Y:S01]  /*13cb0*/  FMUL.FTZ R60, R3, R136 ;  /* 0x00000088033c7220 */ /* 0x000fe20000410000 */
[----:B---3--:R-:W-:Y:S01]  /*13cc0*/  F2FP.BF16.F32.PACK_AB R93, R124, R125 ;  /* 0x0000007d7c5d723e */ /* 0x008fe200000010ff */
[C---:B------:R-:W-:Y:S05]  /*13cd0*/  HMMA.16816.F32.BF16 R56, R64.reuse, R80, R56 ;  /* 0x000000504038723c */ /* 0x040fea0000041838 */
[----:B------:R-:W-:Y:S01]  /*13ce0*/  LOP3.LUT R86, R86, R2, RZ, 0xc0, !PT ;  /* 0x0000000256567212 */ /* 0x000fe200078ec0ff */
[--C-:B------:R-:W-:Y:S01]  /*13cf0*/  FFMA.FTZ R2, R78, UR4, -R77.reuse ;  /* 0x000000044e027c23 */ /* 0x100fe2000801084d */
[----:B------:R-:W-:Y:S01]  /*13d00*/  FFMA.FTZ R78, R172, UR4, -R148 ;  /* 0x00000004ac4e7c23 */ /* 0x000fe20008010894 */
[----:B------:R-:W-:Y:S01]  /*13d10*/  LOP3.LUT R93, R74, R93, RZ, 0xc0, !PT ;  /* 0x0000005d4a5d7212 */ /* 0x000fe200078ec0ff */
[----:B------:R-:W2:Y:S01]  /*13d20*/  LDL.LU R172, [R1+0x2c] ;  /* 0x00002c0001ac7983 */ /* 0x000ea20000300800 */
[----:B------:R1:W-:Y:S01]  /*13d30*/  MUFU.EX2 R165, R2 ;  /* 0x0000000200a57308 */ /* 0x0003e20000000800 */
[----:B------:R-:W-:Y:S01]  /*13d40*/  IMAD.WIDE.U32 R74, R155, -0x2daee0ad, RZ ;  /* 0xd2511f539b4a7825 */ /* 0x000fe200078e00ff */
[----:B------:R-:W-:Y:S03]  /*13d50*/  F2FP.BF16.F32.PACK_AB R84, R246, R245 ;  /* 0x000000f5f654723e */ /* 0x000fe600000010ff */
[----:B------:R-:W-:Y:S01]  /*13d60*/  IMAD.WIDE.U32 R80, R153, -0x326172a9, RZ ;  /* 0xcd9e8d5799507825 */ /* 0x000fe200078e00ff */
[----:B------:R-:W-:Y:S04]  /*13d70*/  LOP3.LUT R84, R61, R84, RZ, 0xc0, !PT ;  /* 0x000000543d547212 */ /* 0x000fe800078ec0ff */
[----:B------:R3:W-:Y:S01]  /*13d80*/  MUFU.EX2 R164, R78 ;  /* 0x0000004e00a47308 */ /* 0x0007e20000000800 */
[----:B------:R-:W-:Y:S01]  /*13d90*/  FMUL.FTZ R61, R3, R137 ;  /* 0x00000089033d7220 */ /* 0x000fe20000410000 */
[----:B------:R-:W-:Y:S05]  /*13da0*/  LOP3.LUT R80, R101, UR14, R80, 0x96, !PT ;  /* 0x0000000e65507c12 */ /* 0x000fea000f8e9650 */
[----:B------:R-:W-:Y:S01]  /*13db0*/  IMAD.WIDE.U32 R110, R80, -0x2daee0ad, RZ ;  /* 0xd2511f53506e7825 */ /* 0x000fe200078e00ff */
[-C--:B------:R-:W-:Y:S02]  /*13dc0*/  HMMA.16816.F32.BF16 R60, R64, R82.reuse, R60 ;  /* 0x00000052403c723c */ /* 0x080fe4000004183c */
[----:B------:R-:W-:Y:S01]  /*13dd0*/  MUFU.EX2 R155, R105 ;  /* 0x00000069009b7308 */ /* 0x000fe20000000800 */
[----:B-1----:R-:W-:Y:S04]  /*13de0*/  F2FP.BF16.F32.PACK_AB R2, R243, R244 ;  /* 0x000000f4f302723e */ /* 0x002fe800000010ff */
[----:B------:R-:W-:Y:S01]  /*13df0*/  LOP3.LUT R85, R85, R2, RZ, 0xc0, !PT ;  /* 0x0000000255557212 */ /* 0x000fe200078ec0ff */
[----:B------:R-:W-:Y:S02]  /*13e00*/  FFMA.FTZ R2, R176, UR4, -R148 ;  /* 0x00000004b0027c23 */ /* 0x000fe40008010894 */
[----:B------:R-:W4:Y:S01]  /*13e10*/  LDL.LU R176, [R1+0x28] ;  /* 0x0000280001b07983 */ /* 0x000f220000300800 */
[----:B---3--:R-:W-:Y:S01]  /*13e20*/  IMAD.WIDE.U32 R78, R158, -0x2daee0ad, RZ ;  /* 0xd2511f539e4e7825 */ /* 0x008fe200078e00ff */
[----:B------:R1:W3:Y:S03]  /*13e30*/  MUFU.EX2 R163, R2 ;  /* 0x0000000200a37308 */ /* 0x0002e60000000800 */
[C---:B------:R-:W-:Y:S01]  /*13e40*/  FMUL.FTZ R67, R68.reuse, R143 ;  /* 0x0000008f44437220 */ /* 0x040fe20000410000 */
[C---:B------:R-:W-:Y:S01]  /*13e50*/  FMUL.FTZ R64, R69.reuse, R140 ;  /* 0x0000008c45407220 */ /* 0x040fe20000410000 */
[----:B------:R-:W-:Y:S01]  /*13e60*/  FMUL.FTZ R65, R69, R141 ;  /* 0x0000008d45417220 */ /* 0x000fe20000410000 */
[----:B------:R-:W-:Y:S01]  /*13e70*/  FMUL.FTZ R66, R68, R142 ;  /* 0x0000008e44427220 */ /* 0x000fe20000410000 */
[----:B------:R-:W-:Y:S06]  /*13e80*/  LOP3.LUT R79, R79, UR17, R234, 0x96, !PT ;  /* 0x000000114f4f7c12 */ /* 0x000fec000f8e96ea */
[----:B------:R-:W-:Y:S04]  /*13e90*/  HMMA.16816.F32.BF16 R64, R144, R82, R64 ;  /* 0x000000529040723c */ /* 0x000fe80000041840 */
[----:B-1----:R-:W-:Y:S02]  /*13ea0*/  F2FP.BF16.F32.PACK_AB R2, R126, R116 ;  /* 0x000000747e02723e */ /* 0x002fe400000010ff */
[-C--:B------:R-:W-:Y:S05]  /*13eb0*/  HMMA.16816.F32.BF16 R4, R84, R88.reuse, R4 ;  /* 0x000000585404723c */ /* 0x080fea0000041804 */
[----:B------:R-:W-:Y:S01]  /*13ec0*/  LOP3.LUT R92, R92, R2, RZ, 0xc0, !PT ;  /* 0x000000025c5c7212 */ /* 0x000fe200078ec0ff */
[----:B------:R-:W-:Y:S02]  /*13ed0*/  FFMA.FTZ R2, R185, UR4, -R77 ;  /* 0x00000004b9027c23 */ /* 0x000fe4000801084d */
[----:B------:R-:W5:Y:S02]  /*13ee0*/  LDL.LU R185, [R1+0x24] ;  /* 0x0000240001b97983 */ /* 0x000f640000300800 */
[----:B------:R1:W-:Y:S01]  /*13ef0*/  MUFU.EX2 R161, R2 ;  /* 0x0000000200a17308 */ /* 0x0003e20000000800 */
[----:B------:R-:W-:Y:S01]  /*13f00*/  IMAD.WIDE.U32 R82, R79, -0x326172a9, RZ ;  /* 0xcd9e8d574f527825 */ /* 0x000fe200078e00ff */
[C---:B------:R-:W-:Y:S06]  /*13f10*/  HMMA.16816.F32.BF16 R8, R92.reuse, R88, R8 ;  /* 0x000000585c08723c */ /* 0x040fec0000041808 */
[-C--:B------:R-:W-:Y:S05]  /*13f20*/  HMMA.16816.F32.BF16 R12, R92, R90.reuse, R12 ;  /* 0x0000005a5c0c723c */ /* 0x080fea000004180c */
[----:B------:R-:W-:Y:S01]  /*13f30*/  LOP3.LUT R89, R83, UR16, R154, 0x96, !PT ;  /* 0x0000001053597c12 */ /* 0x000fe2000f8e969a */
[C---:B------:R-:W-:Y:S05]  /*13f40*/  HMMA.16816.F32.BF16 R16, R84.reuse, R90, R16 ;  /* 0x0000005a5410723c */ /* 0x040fea0000041810 */
[----:B-1----:R-:W-:Y:S01]  /*13f50*/  LOP3.LUT R2, R75, UR15, R78, 0x96, !PT ;  /* 0x0000000f4b027c12 */ /* 0x002fe2000f8e964e */
[-C--:B------:R-:W-:Y:S05]  /*13f60*/  HMMA.16816.F32.BF16 R20, R84, R96.reuse, R20 ;  /* 0x000000605414723c */ /* 0x080fea0000041814 */
[----:B------:R-:W-:Y:S01]  /*13f70*/  IMAD.WIDE.U32 R112, R2, -0x326172a9, RZ ;  /* 0xcd9e8d5702707825 */ /* 0x000fe200078e00ff */
[C---:B------:R-:W-:Y:S05]  /*13f80*/  HMMA.16816.F32.BF16 R24, R92.reuse, R96, R24 ;  /* 0x000000605c18723c */ /* 0x040fea0000041818 */
[----:B------:R-:W-:Y:S01]  /*13f90*/  FFMA.FTZ R2, R213, UR4, -R148 ;  /* 0x00000004d5027c23 */ /* 0x000fe20008010894 */
[-C--:B------:R-:W-:Y:S01]  /*13fa0*/  HMMA.16816.F32.BF16 R28, R92, R98.reuse, R28 ;  /* 0x000000625c1c723c */ /* 0x080fe2000004181c */
[----:B------:R-:W2:Y:S02]  /*13fb0*/  LDL.LU R213, [R1+0x20] ;  /* 0x0000200001d57983 */ /* 0x000ea40000300800 */
[----:B------:R1:W-:Y:S02]  /*13fc0*/  MUFU.EX2 R134, R2 ;  /* 0x0000000200867308 */ /* 0x0003e40000000800 */
[----:B------:R-:W-:Y:S01]  /*13fd0*/  LOP3.LUT R78, R81, UR16, R152, 0x96, !PT ;  /* 0x00000010514e7c12 */ /* 0x000fe2000f8e9698 */
[C---:B------:R-:W-:Y:S05]  /*13fe0*/  HMMA.16816.F32.BF16 R32, R84.reuse, R98, R32 ;  /* 0x000000625420723c */ /* 0x040fea0000041820 */
[----:B------:R-:W-:Y:S01]  /*13ff0*/  FFMA.FTZ R75, R186, UR4, -R148 ;  /* 0x00000004ba4b7c23 */ /* 0x000fe20008010894 */
[----:B------:R-:W-:Y:S03]  /*14000*/  IMAD.WIDE.U32 R78, R78, -0x2daee0ad, RZ ;  /* 0xd2511f534e4e7825 */ /* 0x000fe600078e00ff */
[----:B------:R3:W3:Y:S02]  /*14010*/  MUFU.EX2 R135, R75 ;  /* 0x0000004b00877308 */ /* 0x0006e40000000800 */
[----:B------:R-:W-:Y:S01]  /*14020*/  LOP3.LUT R88, R79, UR13, R156, 0x96, !PT ;  /* 0x0000000d4f587c12 */ /* 0x000fe2000f8e969c */
[----:B------:R-:W-:Y:S01]  /*14030*/  IMAD.WIDE.U32 R90, R89, -0x2daee0ad, RZ ;  /* 0xd2511f53595a7825 */ /* 0x000fe200078e00ff */
[----:B------:R-:W-:Y:S03]  /*14040*/  LOP3.LUT R78, R111, UR5, R78, 0x96, !PT ;  /* 0x000000056f4e7c12 */ /* 0x000fe6000f8e964e */
[----:B-1----:R-:W-:Y:S01]  /*14050*/  FFMA.FTZ R2, R177, UR4, -R149 ;  /* 0x00000004b1027c23 */ /* 0x002fe20008010895 */
[----:B------:R-:W-:Y:S01]  /*14060*/  IMAD.WIDE.U32 R88, R88, -0x326172a9, RZ ;  /* 0xcd9e8d5758587825 */ /* 0x000fe200078e00ff */
[----:B------:R-:W-:Y:S01]  /*14070*/  LOP3.LUT R91, R91, UR13, R74, 0x96, !PT ;  /* 0x0000000d5b5b7c12 */ /* 0x000fe2000f8e964a */
[----:B------:R-:W-:Y:S02]  /*14080*/  MUFU.EX2 R156, R104 ;  /* 0x00000068009c7308 */ /* 0x000fe40000000800 */
[----:B------:R-:W-:Y:S01]  /*14090*/  IMAD.WIDE.U32 R78, R78, -0x326172a9, RZ ;  /* 0xcd9e8d574e4e7825 */ /* 0x000fe200078e00ff */
[----:B------:R-:W-:Y:S03]  /*140a0*/  LOP3.LUT R111, R89, UR12, R100, 0x96, !PT ;  /* 0x0000000c596f7c12 */ /* 0x000fe6000f8e9664 */
[----:B------:R-:W-:Y:S01]  /*140b0*/  IMAD.WIDE.U32 R114, R91, -0x326172a9, RZ ;  /* 0xcd9e8d575b727825 */ /* 0x000fe200078e00ff */
[C---:B------:R-:W-:Y:S03]  /*140c0*/  LOP3.LUT R89, R78.reuse, 0xffff, RZ, 0xc0, !PT ;  /* 0x0000ffff4e597812 */ /* 0x040fe600078ec0ff */
[----:B------:R1:W-:Y:S01]  /*140d0*/  MUFU.EX2 R133, R2 ;  /* 0x0000000200857308 */ /* 0x0003e20000000800 */
[----:B---3--:R-:W-:Y:S01]  /*140e0*/  LOP3.LUT R75, R113, UR14, R82, 0x96, !PT ;  /* 0x0000000e714b7c12 */ /* 0x008fe2000f8e9652 */
[----:B------:R-:W-:Y:S01]  /*140f0*/  IMAD.MOV.U32 R186, RZ, RZ, R160 ;  /* 0x000000ffffba7224 */ /* 0x000fe200078e00a0 */
[----:B------:R-:W3:Y:S01]  /*14100*/  LDSM.16.MT88.4 R80, [R190+0x6800] ;  /* 0x00680000be50783b */ /* 0x000ee20000004200 */
[----:B------:R-:W-:Y:S01]  /*14110*/  LOP3.LUT R103, R78, 0xff, RZ, 0xc0, !PT ;  /* 0x000000ff4e677812 */ /* 0x000fe200078ec0ff */
[----:B------:R-:W-:Y:S01]  /*14120*/  IMAD.MOV.U32 R177, RZ, RZ, R159 ;  /* 0x000000ffffb17224 */ /* 0x000fe200078e009f */
[--C-:B------:R-:W-:Y:S01]  /*14130*/  SHF.R.U32.HI R102, RZ, 0x18, R78.reuse ;  /* 0x00000018ff667819 */ /* 0x100fe2000001164e */
[----:B------:R-:W-:Y:S01]  /*14140*/  IMAD.WIDE.U32 R108, R75, -0x2daee0ad, RZ ;  /* 0xd2511f534b6c7825 */ /* 0x000fe200078e00ff */
[----:B------:R-:W-:Y:S03]  /*14150*/  SHF.R.U32.HI R97, RZ, 0x10, R78 ;  /* 0x00000010ff617819 */ /* 0x000fe6000001164e */
[----:B------:R-:W-:Y:S01]  /*14160*/  FFMA.FTZ R78, R181, UR4, -R150 ;  /* 0x00000004b54e7c23 */ /* 0x000fe20008010896 */
[----:B------:R-:W-:Y:S02]  /*14170*/  SHF.R.U32.HI R98, RZ, 0x8, R89 ;  /* 0x00000008ff627819 */ /* 0x000fe40000011659 */
[----:B------:R-:W-:Y:S01]  /*14180*/  LOP3.LUT R74, R109, UR5, R90, 0x96, !PT ;  /* 0x000000056d4a7c12 */ /* 0x000fe2000f8e965a */
[----:B------:R3:W-:Y:S01]  /*14190*/  MUFU.EX2 R130, R78 ;  /* 0x0000004e00827308 */ /* 0x0007e20000000800 */
[----:B------:R-:W-:Y:S01]  /*141a0*/  PRMT R103, R103, 0x5410, R98 ;  /* 0x0000541067677816 */ /* 0x000fe20000000062 */
[--C-:B-1----:R-:W-:Y:S02]  /*141b0*/  FFMA.FTZ R2, R179, UR4, -R149.reuse ;  /* 0x00000004b3027c23 */ /* 0x102fe40008010895 */
[----:B------:R-:W-:Y:S01]  /*141c0*/  IMAD.WIDE.U32 R74, R74, -0x326172a9, RZ ;  /* 0xcd9e8d574a4a7825 */ /* 0x000fe200078e00ff */
[----:B------:R-:W-:Y:S05]  /*141d0*/  LOP3.LUT R97, R97, 0xff, RZ, 0xc0, !PT ;  /* 0x000000ff61617812 */ /* 0x000fea00078ec0ff */
[----:B------:R1:W1:Y:S01]  /*141e0*/  MUFU.EX2 R132, R2 ;  /* 0x0000000200847308 */ /* 0x0002620000000800 */
[C---:B------:R-:W-:Y:S02]  /*141f0*/  LOP3.LUT R101, R74.reuse, 0xff, RZ, 0xc0, !PT ;  /* 0x000000ff4a657812 */ /* 0x040fe400078ec0ff */
[----:B------:R-:W-:Y:S02]  /*14200*/  SHF.R.U32.HI R100, RZ, 0x18, R74 ;  /* 0x00000018ff647819 */ /* 0x000fe4000001164a */
[----:B------:R-:W-:Y:S02]  /*14210*/  LOP3.LUT R96, R74, 0xffff, RZ, 0xc0, !PT ;  /* 0x0000ffff4a607812 */ /* 0x000fe400078ec0ff */
[----:B------:R-:W-:Y:S01]  /*14220*/  PRMT R102, R97, 0x5410, R102 ;  /* 0x0000541061667816 */ /* 0x000fe20000000066 */
[--C-:B---3--:R-:W-:Y:S01]  /*14230*/  FFMA.FTZ R78, R183, UR4, -R149.reuse ;  /* 0x00000004b74e7c23 */ /* 0x108fe20008010895 */
[----:B------:R-:W-:Y:S03]  /*14240*/  SHF.R.U32.HI R96, RZ, 0x8, R96 ;  /* 0x00000008ff607819 */ /* 0x000fe60000011660 */
[----:B------:R-:W-:Y:S01]  /*14250*/  MUFU.EX2 R152, R78 ;  /* 0x0000004e00987308 */ /* 0x000fe20000000800 */
[----:B------:R-:W-:Y:S02]  /*14260*/  PRMT R109, R101, 0x5410, R96 ;  /* 0x00005410656d7816 */ /* 0x000fe40000000060 */
[----:B-1----:R-:W-:Y:S01]  /*14270*/  LOP3.LUT R2, R79, UR21, R88, 0x96, !PT ;  /* 0x000000154f027c12 */ /* 0x002fe2000f8e9658 */
[----:B------:R-:W-:Y:S01]  /*14280*/  FFMA.FTZ R88, R180, UR4, -R150 ;  /* 0x00000004b4587c23 */ /* 0x000fe20008010896 */
[----:B------:R-:W-:Y:S01]  /*14290*/  SHF.R.U32.HI R79, RZ, 0x10, R74 ;  /* 0x00000010ff4f7819 */ /* 0x000fe2000001164a */
[-C--:B------:R-:W-:Y:S04]  /*142a0*/  HMMA.16816.F32.BF16 R36, R84, R80.reuse, R36 ;  /* 0x000000505424723c */ /* 0x080fe80000041824 */
[----:B------:R1:W-:Y:S01]  /*142b0*/  MUFU.EX2 R131, R88 ;  /* 0x0000005800837308 */ /* 0x0003e20000000800 */
[----:B------:R-:W-:Y:S01]  /*142c0*/  LOP3.LUT R74, R75, UR21, R114, 0x96, !PT ;  /* 0x000000154b4a7c12 */ /* 0x000fe2000f8e9672 */
[----:B------:R-:W-:Y:S01]  /*142d0*/  FFMA.FTZ R75, R182, UR4, -R149 ;  /* 0x00000004b64b7c23 */ /* 0x000fe20008010895 */
[----:B------:R-:W-:Y:S01]  /*142e0*/  LOP3.LUT R98, R2, 0xff, RZ, 0xc0, !PT ;  /* 0x000000ff02627812 */ /* 0x000fe200078ec0ff */
[C---:B------:R-:W-:Y:S06]  /*142f0*/  HMMA.16816.F32.BF16 R40, R92.reuse, R80, R40 ;  /* 0x000000505c28723c */ /* 0x040fec0000041828 */
[----:B------:R3:W3:Y:S01]  /*14300*/  MUFU.EX2 R129, R75 ;  /* 0x0000004b00817308 */ /* 0x0006e20000000800 */
[--C-:B------:R-:W-:Y:S01]  /*14310*/  SHF.R.U32.HI R97, RZ, 0x18, R2.reuse ;  /* 0x00000018ff617819 */ /* 0x100fe20000011602 */
[-C--:B------:R-:W-:Y:S03]  /*14320*/  HMMA.16816.F32.BF16 R44, R92, R82.reuse, R44 ;  /* 0x000000525c2c723c */ /* 0x080fe6000004182c */
[----:B------:R-:W-:Y:S03]  /*14330*/  SHF.R.U32.HI R80, RZ, 0x10, R2 ;  /* 0x00000010ff507819 */ /* 0x000fe60000011602 */
[C---:B------:R-:W-:Y:S01]  /*14340*/  HMMA.16816.F32.BF16 R48, R84.reuse, R82, R48 ;  /* 0x000000525430723c */ /* 0x040fe20000041830 */
[----:B-1----:R-:W1:Y:S04]  /*14350*/  LDSM.16.MT88.4 R88, [R191+0x6800] ;  /* 0x00680000bf58783b */ /* 0x002e680000004200 */
[----:B------:R-:W-:Y:S01]  /*14360*/  FFMA.FTZ R78, R212, UR4, -R150 ;  /* 0x00000004d44e7c23 */ /* 0x000fe20008010896 */
[----:B------:R-:W-:Y:S01]  /*14370*/  LOP3.LUT R96, R74, 0xff, RZ, 0xc0, !PT ;  /* 0x000000ff4a607812 */ /* 0x000fe200078ec0ff */
[----:B------:R-:W-:Y:S01]  /*14380*/  IMAD.MOV.U32 R212, RZ, RZ, R211 ;  /* 0x000000ffffd47224 */ /* 0x000fe200078e00d3 */
[----:B---3--:R-:W-:Y:S01]  /*14390*/  LOP3.LUT R75, R79, 0xff, RZ, 0xc0, !PT ;  /* 0x000000ff4f4b7812 */ /* 0x008fe200078ec0ff */
[----:B------:R-:W-:Y:S02]  /*143a0*/  MUFU.EX2 R151, R78 ;  /* 0x0000004e00977308 */ /* 0x000fe40000000800 */
[----:B------:R-:W-:Y:S02]  /*143b0*/  LOP3.LUT R79, R2, 0xffff, RZ, 0xc0, !PT ;  /* 0x0000ffff024f7812 */ /* 0x000fe400078ec0ff */
[----:B------:R-:W-:Y:S01]  /*143c0*/  PRMT R107, R75, 0x5410, R100 ;  /* 0x000054104b6b7816 */ /* 0x000fe20000000064 */
[----:B------:R-:W-:Y:S01]  /*143d0*/  FFMA.FTZ R75, R187, UR4, -R150 ;  /* 0x00000004bb4b7c23 */ /* 0x000fe20008010896 */
[----:B------:R-:W-:Y:S02]  /*143e0*/  LOP3.LUT R2, R74, 0xffff, RZ, 0xc0, !PT ;  /* 0x0000ffff4a027812 */ /* 0x000fe400078ec0ff */
[--C-:B------:R-:W-:Y:S02]  /*143f0*/  SHF.R.U32.HI R81, RZ, 0x18, R74.reuse ;  /* 0x00000018ff517819 */ /* 0x100fe4000001164a */
[----:B------:R3:W1:Y:S01]  /*14400*/  MUFU.EX2 R128, R75 ;  /* 0x0000004b00807308 */ /* 0x0006620000000800 */
[----:B------:R-:W-:Y:S02]  /*14410*/  SHF.R.U32.HI R79, RZ, 0x8, R79 ;  /* 0x00000008ff4f7819 */ /* 0x000fe4000001164f */
[----:B------:R-:W-:Y:S02]  /*14420*/  LOP3.LUT R80, R80, 0xff, RZ, 0xc0, !PT ;  /* 0x000000ff50507812 */ /* 0x000fe400078ec0ff */
[----:B------:R-:W-:Y:S02]  /*14430*/  PRMT R100, R98, 0x5410, R79 ;  /* 0x0000541062647816 */ /* 0x000fe4000000004f */
[----:B------:R-:W-:Y:S02]  /*14440*/  PRMT R79, R80, 0x5410, R97 ;  /* 0x00005410504f7816 */ /* 0x000fe40000000061 */
[--C-:B------:R-:W-:Y:S02]  /*14450*/  HSET2.LE.AND R82, R103, R232.reuse, PT ;  /* 0x000000e867527233 */ /* 0x100fe40003803000 */
[--C-:B------:R-:W-:Y:S02]  /*14460*/  HSET2.LE.AND R80, R100, R232.reuse, PT ;  /* 0x000000e864507233 */ /* 0x100fe40003803000 */
[----:B------:R-:W-:Y:S02]  /*14470*/  F2FP.BF16.F32.PACK_AB R83, R163, R164 ;  /* 0x000000a4a353723e */ /* 0x000fe400000010ff */
[----:B---3--:R-:W-:Y:S02]  /*14480*/  SHF.R.U32.HI R75, RZ, 0x10, R74 ;  /* 0x00000010ff4b7819 */ /* 0x008fe4000001164a */
[----:B------:R-:W-:Y:S01]  /*14490*/  SHF.R.U32.HI R74, RZ, 0x8, R2 ;  /* 0x00000008ff4a7819 */ /* 0x000fe20000011602 */
[----:B------:R-:W-:Y:S01]  /*144a0*/  FFMA.FTZ R2, R215, UR4, -R77 ;  /* 0x00000004d7027c23 */ /* 0x000fe2000801084d */
[----:B------:R-:W-:Y:S01]  /*144b0*/  LOP3.LUT R75, R75, 0xff, RZ, 0xc0, !PT ;  /* 0x000000ff4b4b7812 */ /* 0x000fe200078ec0ff */
[-C--:B-1----:R-:W-:Y:S02]  /*144c0*/  HMMA.16816.F32.BF16 R52, R84, R88.reuse, R52 ;  /* 0x000000585434723c */ /* 0x082fe40000041834 */
[----:B------:R1:W-:Y:S01]  /*144d0*/  MUFU.EX2 R160, R2 ;  /* 0x0000000200a07308 */ /* 0x0003e20000000800 */
[----:B------:R-:W-:Y:S02]  /*144e0*/  PRMT R78, R96, 0x5410, R74 ;  /* 0x00005410604e7816 */ /* 0x000fe4000000004a */
[----:B------:R-:W3:Y:S01]  /*144f0*/  LDSM.16.MT88.4 R96, [R189+0x7000] ;  /* 0x00700000bd60783b */ /* 0x000ee20000004200 */
[C---:B------:R-:W-:Y:S05]  /*14500*/  HMMA.16816.F32.BF16 R56, R92.reuse, R88, R56 ;  /* 0x000000585c38723c */ /* 0x040fea0000041838 */
[----:B------:R-:W-:Y:S01]  /*14510*/  PRMT R106, R75, 0x5410, R81 ;  /* 0x000054104b6a7816 */ /* 0x000fe20000000051 */
[-C--:B------:R-:W-:Y:S05]  /*14520*/  HMMA.16816.F32.BF16 R60, R92, R90.reuse, R60 ;  /* 0x0000005a5c3c723c */ /* 0x080fea000004183c */
[--C-:B------:R-:W-:Y:S01]  /*14530*/  FFMA.FTZ R75, R217, UR4, -R148.reuse ;  /* 0x00000004d94b7c23 */ /* 0x100fe20008010894 */
[----:B------:R-:W-:Y:S01]  /*14540*/  HMMA.16816.F32.BF16 R64, R84, R90, R64 ;  /* 0x0000005a5440723c */ /* 0x000fe20000041840 */
[----:B------:R-:W-:Y:S02]  /*14550*/  LDSM.16.MT88.4 R84, [R190+0x7000] ;  /* 0x00700000be54783b */ /* 0x000fe40000004200 */
[----:B------:R3:W-:Y:S02]  /*14560*/  MUFU.EX2 R158, R75 ;  /* 0x0000004b009e7308 */ /* 0x0007e40000000800 */
[----:B-1----:R-:W-:Y:S01]  /*14570*/  FFMA.FTZ R2, R216, UR4, -R77 ;  /* 0x00000004d8027c23 */ /* 0x002fe2000801084d */
[--C-:B------:R-:W-:Y:S01]  /*14580*/  FFMA.FTZ R77, R219, UR4, -R148.reuse ;  /* 0x00000004db4d7c23 */ /* 0x100fe20008010894 */
[--C-:B------:R-:W-:Y:S02]  /*14590*/  HSET2.LE.AND R74, R102, R232.reuse, PT ;  /* 0x000000e8664a7233 */ /* 0x100fe40003803000 */
[----:B------:R-:W1:Y:S04]  /*145a0*/  LDSM.16.MT88.4 R100, [R192+0x7000] ;  /* 0x00700000c064783b */ /* 0x000e680000004200 */
[----:B------:R3:W1:Y:S01]  /*145b0*/  MUFU.EX2 R159, R2 ;  /* 0x00000002009f7308 */ /* 0x0006620000000800 */
[----:B------:R-:W-:Y:S02]  /*145c0*/  LOP3.LUT R83, R74, R83, RZ, 0xc0, !PT ;  /* 0x000000534a537212 */ /* 0x000fe400078ec0ff */
[--C-:B------:R-:W-:Y:S02]  /*145d0*/  HSET2.LE.AND R81, R79, R232.reuse, PT ;  /* 0x000000e84f517233 */ /* 0x100fe40003803000 */
[----:B------:R-:W-:Y:S02]  /*145e0*/  F2FP.BF16.F32.PACK_AB R74, R134, R135 ;  /* 0x00000087864a723e */ /* 0x000fe400000010ff */
[--C-:B------:R-:W-:Y:S03]  /*145f0*/  HSET2.LE.AND R88, R78, R232.reuse, PT ;  /* 0x000000e84e587233 */ /* 0x100fe60003803000 */
[----:B------:R1:W4:Y:S01]  /*14600*/  MUFU.EX2 R157, R77 ;  /* 0x0000004d009d7308 */ /* 0x0003220000000800 */
[----:B---3--:R-:W-:Y:S02]  /*14610*/  F2FP.BF16.F32.PACK_AB R75, R132, R133 ;  /* 0x00000085844b723e */ /* 0x008fe400000010ff */
[----:B------:R-:W-:Y:S02]  /*14620*/  LOP3.LUT R81, R81, R74, RZ, 0xc0, !PT ;  /* 0x0000004a51517212 */ /* 0x000fe400078ec0ff */
[--C-:B------:R-:W-:Y:S02]  /*14630*/  HSET2.LE.AND R89, R106, R232.reuse, PT ;  /* 0x000000e86a597233 */ /* 0x100fe40003803000 */
[----:B------:R-:W-:Y:S02]  /*14640*/  LOP3.LUT R88, R88, R75, RZ, 0xc0, !PT ;  /* 0x0000004b58587212 */ /* 0x000fe400078ec0ff */
[----:B------:R-:W-:Y:S02]  /*14650*/  F2FP.BF16.F32.PACK_AB R2, R165, R166 ;  /* 0x000000a6a502723e */ /* 0x000fe400000010ff */
[--C-:B------:R-:W-:Y:S02]  /*14660*/  HSET2.LE.AND R74, R109, R232.reuse, PT ;  /* 0x000000e86d4a7233 */ /* 0x100fe40003803000 */
[----:B------:R-:W-:Y:S02]  /*14670*/  LOP3.LUT R82, R82, R2, RZ, 0xc0, !PT ;  /* 0x0000000252527212 */ /* 0x000fe400078ec0ff */
[----:B------:R-:W-:Y:S02]  /*14680*/  F2FP.BF16.F32.PACK_AB R2, R161, R162 ;  /* 0x000000a2a102723e */ /* 0x000fe400000010ff */
[--C-:B-1----:R-:W-:Y:S02]  /*14690*/  HSET2.LE.AND R77, R107, R232.reuse, PT ;  /* 0x000000e86b4d7233 */ /* 0x102fe40003803000 */
[----:B------:R-:W-:Y:S01]  /*146a0*/  LOP3.LUT R80, R80, R2, RZ, 0xc0, !PT ;  /* 0x0000000250507212 */ /* 0x000fe200078ec0ff */
[----:B------:R-:W-:Y:S01]  /*146b0*/  LDSM.16.MT88.4 R104, [R192+0x7800] ;  /* 0x00780000c068783b */ /* 0x000fe20000004200 */
[----:B------:R-:W-:Y:S02]  /*146c0*/  F2FP.BF16.F32.PACK_AB R75, R152, R129 ;  /* 0x00000081984b723e */ /* 0x000fe400000010ff */
[----:B------:R-:W-:Y:S02]  /*146d0*/  F2FP.BF16.F32.PACK_AB R2, R130, R131 ;  /* 0x000000838202723e */ /* 0x000fe400000010ff */
[----:B------:R-:W-:Y:S01]  /*146e0*/  F2FP.BF16.F32.PACK_AB R78, R151, R128 ;  /* 0x00000080974e723e */ /* 0x000fe200000010ff */
[-C--:B------:R-:W-:Y:S05]  /*146f0*/  HMMA.16816.F32.BF16 R4, R80, R96.reuse, R4 ;  /* 0x000000605004723c */ /* 0x080fea0000041804 */
[----:B------:R-:W-:Y:S01]  /*14700*/  LOP3.LUT R89, R89, R2, RZ, 0xc0, !PT ;  /* 0x0000000259597212 */ /* 0x000fe200078ec0ff */
[--C-:B------:R-:W-:Y:S01]  /*14710*/  FFMA.FTZ R2, R228, UR4, -R148.reuse ;  /* 0x00000004e4027c23 */ /* 0x100fe20008010894 */
[----:B------:R-:W-:Y:S01]  /*14720*/  LOP3.LUT R90, R74, R75, RZ, 0xc0, !PT ;  /* 0x0000004b4a5a7212 */ /* 0x000fe200078ec0ff */
[----:B------:R-:W-:Y:S02]  /*14730*/  FFMA.FTZ R148, R229, UR4, -R148 ;  /* 0x00000004e5947c23 */ /* 0x000fe40008010894 */
[----:B------:R1:W-:Y:S01]  /*14740*/  MUFU.EX2 R154, R2 ;  /* 0x00000002009a7308 */ /* 0x0003e20000000800 */
[----:B------:R-:W-:Y:S01]  /*14750*/  LOP3.LUT R91, R77, R78, RZ, 0xc0, !PT ;  /* 0x0000004e4d5b7212 */ /* 0x000fe200078ec0ff */
[----:B------:R-:W-:Y:S01]  /*14760*/  IMAD.WIDE.U32 R74, R111, -0x2daee0ad, RZ ;  /* 0xd2511f536f4a7825 */ /* 0x000fe200078e00ff */
[----:B------:R-:W-:Y:S02]  /*14770*/  LOP3.LUT R78, R115, UR12, R112, 0x96, !PT ;  /* 0x0000000c734e7c12 */ /* 0x000fe4000f8e9670 */
[----:B------:R-:W-:Y:S02]  /*14780*/  F2FP.BF16.F32.PACK_AB R142, R159, R160 ;  /* 0x000000a09f8e723e */ /* 0x000fe400000010ff */
[----:B------:R-:W-:Y:S01]  /*14790*/  SHF.R.U32.HI R95, RZ, 0x18, R74 ;  /* 0x00000018ff5f7819 */ /* 0x000fe2000001164a */
[C---:B------:R-:W-:Y:S02]  /*147a0*/  HMMA.16816.F32.BF16 R8, R88.reuse, R96, R8 ;  /* 0x000000605808723c */ /* 0x040fe40000041808 */
[----:B------:R-:W3:Y:S02]  /*147b0*/  MUFU.EX2 R153, R148 ;  /* 0x0000009400997308 */ /* 0x000ee40000000800 */
[----:B------:R-:W-:Y:S01]  /*147c0*/  LOP3.LUT R77, R75, UR23, R110, 0x96, !PT ;  /* 0x000000174b4d7c12 */ /* 0x000fe2000f8e966e */
[----:B------:R-:W-:Y:S01]  /*147d0*/  IMAD.WIDE.U32 R78, R78, -0x2daee0ad, RZ ;  /* 0xd2511f534e4e7825 */ /* 0x000fe200078e00ff */
[-C--:B------:R-:W-:Y:S05]  /*147e0*/  HMMA.16816.F32.BF16 R12, R88, R98.reuse, R12 ;  /* 0x00000062580c723c */ /* 0x080fea000004180c */
[----:B------:R-:W-:Y:S01]  /*147f0*/  SHF.R.U32.HI R93, RZ, 0x10, R74 ;  /* 0x00000010ff5d7819 */ /* 0x000fe2000001164a */
[C---:B------:R-:W-:Y:S05]  /*14800*/  HMMA.16816.F32.BF16 R16, R80.reuse, R98, R16 ;  /* 0x000000625010723c */ /* 0x040fea0000041810 */
[C---:B------:R-:W-:Y:S01]  /*14810*/  LOP3.LUT R96, R74.reuse, 0xff, RZ, 0xc0, !PT ;  /* 0x000000ff4a607812 */ /* 0x040fe200078ec0ff */
[-C--:B------:R-:W-:Y:S05]  /*14820*/  HMMA.16816.F32.BF16 R20, R80, R100.reuse, R20 ;  /* 0x000000645014723c */ /* 0x080fea0000041814 */
[----:B------:R-:W-:Y:S01]  /*14830*/  LOP3.LUT R75, R74, 0xffff, RZ, 0xc0, !PT ;  /* 0x0000ffff4a4b7812 */ /* 0x000fe200078ec0ff */
[C---:B------:R-:W-:Y:S05]  /*14840*/  HMMA.16816.F32.BF16 R24, R88.reuse, R100, R24 ;  /* 0x000000645818723c */ /* 0x040fea0000041818 */
[----:B------:R-:W-:Y:S01]  /*14850*/  FFMA.FTZ R74, R218, UR4, -R149 ;  /* 0x00000004da4a7c23 */ /* 0x000fe20008010895 */
[-C--:B------:R-:W-:Y:S03]  /*14860*/  HMMA.16816.F32.BF16 R28, R88, R102.reuse, R28 ;  /* 0x00000066581c723c */ /* 0x080fe6000004181c */
[----:B------:R4:W-:Y:S02]  /*14870*/  MUFU.EX2 R148, R74 ;  /* 0x0000004a00947308 */ /* 0x0009e40000000800 */
[----:B------:R-:W-:Y:S01]  /*14880*/  LOP3.LUT R92, R78, 0xffff, RZ, 0xc0, !PT ;  /* 0x0000ffff4e5c7812 */ /* 0x000fe200078ec0ff */
[C---:B------:R-:W-:Y:S05]  /*14890*/  HMMA.16816.F32.BF16 R32, R80.reuse, R102, R32 ;  /* 0x000000665020723c */ /* 0x040fea0000041820 */
[----:B-1----:R-:W-:Y:S01]  /*148a0*/  LOP3.LUT R2, R79, UR23, R108, 0x96, !PT ;  /* 0x000000174f027c12 */ /* 0x002fe2000f8e966c */
[-C--:B------:R-:W-:Y:S05]  /*148b0*/  HMMA.16816.F32.BF16 R36, R80, R84.reuse, R36 ;  /* 0x000000545024723c */ /* 0x080fea0000041824 */
[----:B------:R-:W-:Y:S01]  /*148c0*/  SHF.R.U32.HI R79, RZ, 0x8, R75 ;  /* 0x00000008ff4f7819 */ /* 0x000fe2000001164b */
[C---:B------:R-:W-:Y:S05]  /*148d0*/  HMMA.16816.F32.BF16 R40, R88.reuse, R84, R40 ;  /* 0x000000545828723c */ /* 0x040fea0000041828 */
[----:B----4-:R-:W-:Y:S01]  /*148e0*/  FFMA.FTZ R74, R220, UR4, -R149 ;  /* 0x00000004dc4a7c23 */ /* 0x010fe20008010895 */
[-C--:B------:R-:W-:Y:S03]  /*148f0*/  HMMA.16816.F32.BF16 R44, R88, R86.reuse, R44 ;  /* 0x00000056582c723c */ /* 0x080fe6000004182c */
[----:B------:R1:W4:Y:S02]  /*14900*/  MUFU.EX2 R147, R74 ;  /* 0x0000004a00937308 */ /* 0x0003240000000800 */
[----:B------:R-:W-:Y:S01]  /*14910*/  PRMT R99, R96, 0x5410, R79 ;  /* 0x0000541060637816 */ /* 0x000fe2000000004f */
[C---:B------:R-:W-:Y:S05]  /*14920*/  HMMA.16816.F32.BF16 R48, R80.reuse, R86, R48 ;  /* 0x000000565030723c */ /* 0x040fea0000041830 */
[----:B------:R-:W-:Y:S01]  /*14930*/  SHF.R.U32.HI R94, RZ, 0x10, R78 ;  /* 0x00000010ff5e7819 */ /* 0x000fe2000001164e */
[----:B-----5:R-:W-:Y:S01]  /*14940*/  FFMA.FTZ R68, R68, R185, R186 ;  /* 0x000000b944447223 */ /* 0x020fe200000100ba */
[----:B------:R-:W-:Y:S04]  /*14950*/  LOP3.LUT R75, R93, 0xff, RZ, 0xc0, !PT ;  /* 0x000000ff5d4b7812 */ /* 0x000fe800078ec0ff */
[----:B------:R-:W-:Y:S02]  /*14960*/  LOP3.LUT R98, R78, 0xff, RZ, 0xc0, !PT ;  /* 0x000000ff4e627812 */ /* 0x000fe400078ec0ff */
[----:B------:R-:W-:Y:S02]  /*14970*/  SHF.R.U32.HI R93, RZ, 0x18, R78 ;  /* 0x00000018ff5d7819 */ /* 0x000fe4000001164e */
[----:B-1----:R-:W-:Y:S02]  /*14980*/  LOP3.LUT R74, R77, 0xffff, RZ, 0xc0, !PT ;  /* 0x0000ffff4d4a7812 */ /* 0x002fe400078ec0ff */
[----:B------:R-:W-:Y:S02]  /*14990*/  LOP3.LUT R78, R94, 0xff, RZ, 0xc0, !PT ;  /* 0x000000ff5e4e7812 */ /* 0x000fe400078ec0ff */
[----:B------:R-:W-:Y:S01]  /*149a0*/  SHF.R.U32.HI R96, RZ, 0x8, R74 ;  /* 0x00000008ff607819 */ /* 0x000fe2000001164a */
[--C-:B------:R-:W-:Y:S01]  /*149b0*/  FFMA.FTZ R74, R224, UR4, -R150.reuse ;  /* 0x00000004e04a7c23 */ /* 0x100fe20008010896 */
[----:B------:R-:W-:Y:S01]  /*149c0*/  PRMT R143, R75, 0x5410, R95 ;  /* 0x000054104b8f7816 */ /* 0x000fe2000000005f */
[----:B------:R-:W-:Y:S01]  /*149d0*/  FFMA.FTZ R75, R223, UR4, -R150 ;  /* 0x00000004df4b7c23 */ /* 0x000fe20008010896 */
[----:B------:R-:W-:Y:S01]  /*149e0*/  SHF.R.U32.HI R79, RZ, 0x8, R92 ;  /* 0x00000008ff4f7819 */ /* 0x000fe2000001165c */
[----:B------:R1:W-:Y:S01]  /*149f0*/  MUFU.EX2 R145, R74 ;  /* 0x0000004a00917308 */ /* 0x0003e20000000800 */
[----:B------:R-:W-:Y:S01]  /*14a00*/  PRMT R139, R78, 0x5410, R93 ;  /* 0x000054104e8b7816 */ /* 0x000fe2000000005d */
[----:B--2---:R-:W-:Y:S01]  /*14a10*/  FFMA.FTZ R69, R69, R213, R177 ;  /* 0x000000d545457223 */ /* 0x004fe200000100b1 */
[----:B------:R-:W2:Y:S01]  /*14a20*/  LDSM.16.MT88.4 R92, [R191+0x7000] ;  /* 0x00700000bf5c783b */ /* 0x000ea20000004200 */
[----:B------:R-:W-:Y:S02]  /*14a30*/  LOP3.LUT R97, R77, 0xff, RZ, 0xc0, !PT ;  /* 0x000000ff4d617812 */ /* 0x000fe400078ec0ff */
[----:B------:R-:W-:Y:S02]  /*14a40*/  PRMT R138, R98, 0x5410, R79 ;  /* 0x00005410628a7816 */ /* 0x000fe4000000004f */
[----:B------:R-:W-:Y:S02]  /*14a50*/  PRMT R140, R97, 0x5410, R96 ;  /* 0x00005410618c7816 */ /* 0x000fe40000000060 */
[----:B------:R5:W4:Y:S01]  /*14a60*/  MUFU.EX2 R146, R75 ;  /* 0x0000004b00927308 */ /* 0x000b220000000800 */
[----:B------:R-:W-:Y:S02]  /*14a70*/  SHF.R.U32.HI R79, RZ, 0x10, R2 ;  /* 0x00000010ff4f7819 */ /* 0x000fe40000011602 */
[--C-:B------:R-:W-:Y:S02]  /*14a80*/  SHF.R.U32.HI R97, RZ, 0x18, R77.reuse ;  /* 0x00000018ff617819 */ /* 0x100fe4000001164d */
[----:B------:R-:W-:Y:S02]  /*14a90*/  SHF.R.U32.HI R78, RZ, 0x10, R77 ;  /* 0x00000010ff4e7819 */ /* 0x000fe4000001164d */
[C---:B------:R-:W-:Y:S02]  /*14aa0*/  LOP3.LUT R96, R2.reuse, 0xff, RZ, 0xc0, !PT ;  /* 0x000000ff02607812 */ /* 0x040fe400078ec0ff */
[----:B-1----:R-:W-:Y:S02]  /*14ab0*/  LOP3.LUT R74, R2, 0xffff, RZ, 0xc0, !PT ;  /* 0x0000ffff024a7812 */ /* 0x002fe400078ec0ff */
[----:B------:R-:W-:Y:S02]  /*14ac0*/  LOP3.LUT R78, R78, 0xff, RZ, 0xc0, !PT ;  /* 0x000000ff4e4e7812 */ /* 0x000fe400078ec0ff */
[----:B------:R-:W-:Y:S02]  /*14ad0*/  SHF.R.U32.HI R77, RZ, 0x8, R74 ;  /* 0x00000008ff4d7819 */ /* 0x000fe4000001164a */
[----:B------:R-:W-:Y:S02]  /*14ae0*/  SHF.R.U32.HI R74, RZ, 0x18, R2 ;  /* 0x00000018ff4a7819 */ /* 0x000fe40000011602 */
[----:B------:R-:W-:Y:S01]  /*14af0*/  LOP3.LUT R2, R79, 0xff, RZ, 0xc0, !PT ;  /* 0x000000ff4f027812 */ /* 0x000fe200078ec0ff */
[----:B-----5:R-:W-:Y:S01]  /*14b00*/  FFMA.FTZ R75, R225, UR4, -R149 ;  /* 0x00000004e14b7c23 */ /* 0x020fe20008010895 */
[----:B------:R-:W-:Y:S01]  /*14b10*/  PRMT R78, R78, 0x5410, R97 ;  /* 0x000054104e4e7816 */ /* 0x000fe20000000061 */
[----:B------:R-:W-:Y:S01]  /*14b20*/  FFMA.FTZ R149, R226, UR4, -R149 ;  /* 0x00000004e2957c23 */ /* 0x000fe20008010895 */
[----:B------:R-:W-:Y:S01]  /*14b30*/  PRMT R137, R2, 0x5410, R74 ;  /* 0x0000541002897816 */ /* 0x000fe2000000004a */
[--C-:B------:R-:W-:Y:S01]  /*14b40*/  FFMA.FTZ R74, R227, UR4, -R150.reuse ;  /* 0x00000004e34a7c23 */ /* 0x100fe20008010896 */
[----:B------:R-:W-:Y:S01]  /*14b50*/  PRMT R77, R96, 0x5410, R77 ;  /* 0x00005410604d7816 */ /* 0x000fe2000000004d */
[----:B------:R-:W-:Y:S01]  /*14b60*/  MUFU.EX2 R144, R75 ;  /* 0x0000004b00907308 */ /* 0x000fe20000000800 */
[--C-:B------:R-:W-:Y:S01]  /*14b70*/  HSET2.LE.AND R2, R99, R232.reuse, PT ;  /* 0x000000e863027233 */ /* 0x100fe20003803000 */
[----:B------:R-:W-:Y:S01]  /*14b80*/  FFMA.FTZ R150, R76, UR4, -R150 ;  /* 0x000000044c967c23 */ /* 0x000fe20008010896 */
[----:B------:R-:W1:Y:S01]  /*14b90*/  LDSM.16.MT88.4 R96, [R189+0x7800] ;  /* 0x00780000bd60783b */ /* 0x000e620000004200 */
[--C-:B------:R-:W-:Y:S02]  /*14ba0*/  HSET2.LE.AND R143, R143, R232.reuse, PT ;  /* 0x000000e88f8f7233 */ /* 0x100fe40003803000 */
[----:B------:R-:W-:Y:S04]  /*14bb0*/  LOP3.LUT R142, R2, R142, RZ, 0xc0, !PT ;  /* 0x0000008e028e7212 */ /* 0x000fe800078ec0ff */
[----:B------:R5:W-:Y:S01]  /*14bc0*/  MUFU.EX2 R79, R74 ;  /* 0x0000004a004f7308 */ /* 0x000be20000000800 */
[--C-:B------:R-:W-:Y:S01]  /*14bd0*/  HSET2.LE.AND R140, R140, R232.reuse, PT ;  /* 0x000000e88c8c7233 */ /* 0x100fe20003803000 */
[-C--:B--2---:R-:W-:Y:S03]  /*14be0*/  HMMA.16816.F32.BF16 R52, R80, R92.reuse, R52 ;  /* 0x0000005c5034723c */ /* 0x084fe60000041834 */
[--C-:B------:R-:W-:Y:S02]  /*14bf0*/  HSET2.LE.AND R141, R78, R232.reuse, PT ;  /* 0x000000e84e8d7233 */ /* 0x100fe40003803000 */
[----:B------:R-:W-:Y:S01]  /*14c00*/  F2FP.BF16.F32.PACK_AB R2, R157, R158 ;  /* 0x0000009e9d02723e */ /* 0x000fe200000010ff */
[C---:B------:R-:W-:Y:S02]  /*14c10*/  HMMA.16816.F32.BF16 R56, R88.reuse, R92, R56 ;  /* 0x0000005c5838723c */ /* 0x040fe40000041838 */
[----:B------:R-:W2:Y:S03]  /*14c20*/  MUFU.EX2 R149, R149 ;  /* 0x0000009500957308 */ /* 0x000ea60000000800 */
[----:B------:R-:W-:Y:S01]  /*14c30*/  LOP3.LUT R143, R143, R2, RZ, 0xc0, !PT ;  /* 0x000000028f8f7212 */ /* 0x000fe200078ec0ff */
[-C--:B------:R-:W-:Y:S06]  /*14c40*/  HMMA.16816.F32.BF16 R60, R88, R94.reuse, R60 ;  /* 0x0000005e583c723c */ /* 0x080fec000004183c */
[----:B------:R-:W2:Y:S01]  /*14c50*/  MUFU.EX2 R150, R150 ;  /* 0x0000009600967308 */ /* 0x000ea20000000800 */
[----:B-----5:R-:W-:Y:S01]  /*14c60*/  F2FP.BF16.F32.PACK_AB R74, R155, R156 ;  /* 0x0000009c9b4a723e */ /* 0x020fe200000010ff */
[----:B------:R-:W-:Y:S04]  /*14c70*/  HMMA.16816.F32.BF16 R64, R80, R94, R64 ;  /* 0x0000005e5040723c */ /* 0x000fe80000041840 */
[----:B---3--:R-:W-:Y:S02]  /*14c80*/  F2FP.BF16.F32.PACK_AB R75, R153, R154 ;  /* 0x0000009a994b723e */ /* 0x008fe400000010ff */
[----:B------:R-:W-:Y:S02]  /*14c90*/  LOP3.LUT R140, R140, R74, RZ, 0xc0, !PT ;  /* 0x0000004a8c8c7212 */ /* 0x000fe400078ec0ff */
[----:B------:R-:W-:Y:S03]  /*14ca0*/  LOP3.LUT R141, R141, R75, RZ, 0xc0, !PT ;  /* 0x0000004b8d8d7212 */ /* 0x000fe600078ec0ff */
[--C-:B------:R-:W-:Y:S02]  /*14cb0*/  HSET2.LE.AND R76, R77, R232.reuse, PT ;  /* 0x000000e84d4c7233 */ /* 0x100fe40003803000 */
[--C-:B------:R-:W-:Y:S02]  /*14cc0*/  HSET2.LE.AND R138, R138, R232.reuse, PT ;  /* 0x000000e88a8a7233 */ /* 0x100fe40003803000 */
[--C-:B------:R-:W-:Y:S01]  /*14cd0*/  HSET2.LE.AND R137, R137, R232.reuse, PT ;  /* 0x000000e889897233 */ /* 0x100fe20003803000 */
[-C--:B-1----:R-:W-:Y:S01]  /*14ce0*/  HMMA.16816.F32.BF16 R84, R140, R96.reuse, R4 ;  /* 0x000000608c54723c */ /* 0x082fe20000041804 */
[----:B------:R-:W1:Y:S04]  /*14cf0*/  LDSM.16.MT88.4 R4, [R191+0x7800] ;  /* 0x00780000bf04783b */ /* 0x000e680000004200 */
[----:B------:R-:W-:Y:S02]  /*14d00*/  HSET2.LE.AND R139, R139, R232, PT ;  /* 0x000000e88b8b7233 */ /* 0x000fe40003803000 */
[----:B----4-:R-:W-:Y:S04]  /*14d10*/  F2FP.BF16.F32.PACK_AB R136, R147, R148 ;  /* 0x000000949388723e */ /* 0x010fe800000010ff */
[----:B------:R-:W-:Y:S02]  /*14d20*/  F2FP.BF16.F32.PACK_AB R2, R145, R146 ;  /* 0x000000929102723e */ /* 0x000fe400000010ff */
[----:B--2---:R-:W-:Y:S02]  /*14d30*/  F2FP.BF16.F32.PACK_AB R74, R149, R144 ;  /* 0x00000090954a723e */ /* 0x004fe400000010ff */
[----:B------:R-:W-:Y:S02]  /*14d40*/  F2FP.BF16.F32.PACK_AB R75, R150, R79 ;  /* 0x0000004f964b723e */ /* 0x000fe400000010ff */
        /* <DEDUP_REMOVED lines=44> */
[----:B------:R-:W-:Y:S04]  /*15010*/  IMAD.MOV.U32 R74, RZ, RZ, R71 ;  /* 0x000000ffff4a7224 */ /* 0x000fe800078e0047 */
        /* <DEDUP_REMOVED lines=45> */
.L_x_1981:
[----:B--2---:R-:W2:Y:S01]  /*152f0*/  LDL.LU R4, [R1+0x20] ;  /* 0x0000200001047983 */ /* 0x004ea20000300800 */
[----:B------:R-:W-:-:S03]  /*15300*/  ULDC UR4, c[0x0][0x38c] ;  /* 0x0000e30000047ab9 */ /* 0x000fc60000000800 */
[----:B------:R-:W3:Y:S04]  /*15310*/  LDL.LU R7, [R1+0x24] ;  /* 0x0000240001077983 */ /* 0x000ee80000300800 */
[----:B------:R-:W4:Y:S04]  /*15320*/  LDL.LU R6, [R1+0x28] ;  /* 0x0000280001067983 */ /* 0x000f280000300800 */
[----:B------:R-:W5:Y:S04]  /*15330*/  LDL.LU R8, [R1+0x2c] ;  /* 0x00002c0001087983 */ /* 0x000f680000300800 */
[----:B------:R-:W5:Y:S01]  /*15340*/  LDL R40, [R1+0x5c] ;  /* 0x00005c0001287983 */ /* 0x000f620000100800 */
[----:B------:R-:W1:Y:S02]  /*15350*/  S2R R39, SR_TID.X ;  /* 0x0000000000277919 */ /* 0x000e640000002100 */
[----:B-1----:R-:W-:Y:S01]  /*15360*/  SHF.R.S32.HI R38, RZ, 0x1f, R39 ;  /* 0x0000001fff267819 */ /* 0x002fe20000011427 */
[----:B------:R-:W-:Y:S01]  /*15370*/  UMOV UR5, 0x400 ;  /* 0x0000040000057882 */ /* 0x000fe20000000000 */
[----:B--2---:R-:W1:Y:S04]  /*15380*/  SHFL.BFLY PT, R2, R4, 0x2, 0x1f ;  /* 0x0c401f0004027f89 */ /* 0x004e6800000e0000 */
[----:B---3--:R-:W2:Y:S04]  /*15390*/  SHFL.BFLY PT, R0, R7, 0x2, 0x1f ;  /* 0x0c401f0007007f89 */ /* 0x008ea800000e0000 */
[----:B----4-:R-:W3:Y:S01]  /*153a0*/  SHFL.BFLY PT, R3, R6, 0x2, 0x1f ;  /* 0x0c401f0006037f89 */ /* 0x010ee200000e0000 */
[----:B-1----:R-:W-:-:S03]  /*153b0*/  FADD.FTZ R2, R2, R4 ;  /* 0x0000000402027221 */ /* 0x002fc60000010000 */
[----:B-----5:R-:W1:Y:S01]  /*153c0*/  SHFL.BFLY PT, R4, R8, 0x2, 0x1f ;  /* 0x0c401f0008047f89 */ /* 0x020e6200000e0000 */
[----:B--2---:R-:W-:-:S03]  /*153d0*/  FADD.FTZ R0, R0, R7 ;  /* 0x0000000700007221 */ /* 0x004fc60000010000 */
[----:B------:R-:W2:Y:S01]  /*153e0*/  SHFL.BFLY PT, R5, R2, 0x1, 0x1f ;  /* 0x0c201f0002057f89 */ /* 0x000ea200000e0000 */
[----:B---3--:R-:W-:-:S03]  /*153f0*/  FADD.FTZ R3, R3, R6 ;  /* 0x0000000603037221 */ /* 0x008fc60000010000 */
[----:B------:R-:W3:Y:S04]  /*15400*/  SHFL.BFLY PT, R7, R0, 0x1, 0x1f ;  /* 0x0c201f0000077f89 */ /* 0x000ee800000e0000 */
[----:B------:R-:W4:Y:S01]  /*15410*/  SHFL.BFLY PT, R6, R3, 0x1, 0x1f ;  /* 0x0c201f0003067f89 */ /* 0x000f2200000e0000 */
[----:B-1----:R-:W-:Y:S01]  /*15420*/  FADD.FTZ R4, R4, R8 ;  /* 0x0000000804047221 */ /* 0x002fe20000010000 */
[----:B--2---:R-:W-:-:S04]  /*15430*/  FADD.FTZ R35, R2, R5 ;  /* 0x0000000502237221 */ /* 0x004fc80000010000 */
[----:B------:R-:W1:Y:S01]  /*15440*/  SHFL.BFLY PT, R5, R4, 0x1, 0x1f ;  /* 0x0c201f0004057f89 */ /* 0x000e6200000e0000 */
[----:B------:R-:W-:Y:S01]  /*15450*/  LEA.HI R8, R38, R39, RZ, 0x2 ;  /* 0x0000002726087211 */ /* 0x000fe200078f10ff */
[----:B---3--:R-:W-:Y:S01]  /*15460*/  FADD.FTZ R34, R0, R7 ;  /* 0x0000000700227221 */ /* 0x008fe20000010000 */
[----:B----4-:R-:W-:Y:S02]  /*15470*/  FADD.FTZ R36, R3, R6 ;  /* 0x0000000603247221 */ /* 0x010fe40000010000 */
[--C-:B------:R-:W-:Y:S02]  /*15480*/  SHF.R.S32.HI R6, RZ, 0x2, R8.reuse ;  /* 0x00000002ff067819 */ /* 0x100fe40000011408 */
[----:B------:R-:W-:Y:S02]  /*15490*/  SHF.R.S32.HI R3, RZ, 0x1f, R8 ;  /* 0x0000001fff037819 */ /* 0x000fe40000011408 */
[----:B------:R-:W-:Y:S02]  /*154a0*/  FSETP.NE.FTZ.AND P5, PT, R35, RZ, PT ;  /* 0x000000ff2300720b */ /* 0x000fe40003fb5000 */
[----:B------:R-:W-:-:S02]  /*154b0*/  FSETP.NE.FTZ.AND P4, PT, R34, RZ, PT ;  /* 0x000000ff2200720b */ /* 0x000fc40003f95000 */
[----:B------:R-:W-:Y:S02]  /*154c0*/  FSETP.NE.FTZ.AND P3, PT, R36, RZ, PT ;  /* 0x000000ff2400720b */ /* 0x000fe40003f75000 */
[----:B------:R-:W-:Y:S01]  /*154d0*/  LEA.HI R3, R3, R6, RZ, 0x3 ;  /* 0x0000000603037211 */ /* 0x000fe200078f18ff */
[----:B-1----:R-:W-:-:S05]  /*154e0*/  FADD.FTZ R37, R4, R5 ;  /* 0x0000000504257221 */ /* 0x002fca0000010000 */
[----:B------:R-:W-:Y:S02]  /*154f0*/  FSETP.NE.FTZ.AND P0, PT, R37, RZ, PT ;  /* 0x000000ff2500720b */ /* 0x000fe40003f15000 */
[----:B------:R-:W-:Y:S02]  /*15500*/  LOP3.LUT R5, R3, 0xfffffff8, RZ, 0xc0, !PT ;  /* 0xfffffff803057812 */ /* 0x000fe400078ec0ff */
[----:B------:R-:W-:Y:S02]  /*15510*/  MOV R0, 0x3f800000 ;  /* 0x3f80000000007802 */ /* 0x000fe40000000f00 */
[----:B------:R-:W-:Y:S02]  /*15520*/  MOV R2, 0x3f800000 ;  /* 0x3f80000000027802 */ /* 0x000fe40000000f00 */
[----:B------:R-:W-:Y:S02]  /*15530*/  MOV R4, 0x3f800000 ;  /* 0x3f80000000047802 */ /* 0x000fe40000000f00 */
[----:B------:R-:W-:Y:S01]  /*15540*/  MOV R3, 0x3f800000 ;  /* 0x3f80000000037802 */ /* 0x000fe20000000f00 */
[----:B------:R-:W1:Y:S08]  /*15550*/  @P5 MUFU.RCP R0, R35 ;  /* 0x0000002300005308 */ /* 0x000e700000001000 */
[----:B------:R-:W2:Y:S08]  /*15560*/  @P4 MUFU.RCP R2, R34 ;  /* 0x0000002200024308 */ /* 0x000eb00000001000 */
[----:B------:R-:W3:Y:S08]  /*15570*/  @P3 MUFU.RCP R4, R36 ;  /* 0x0000002400043308 */ /* 0x000ef00000001000 */
[----:B------:R-:W4:Y:S01]  /*15580*/  @P0 MUFU.RCP R3, R37 ;  /* 0x0000002500030308 */ /* 0x000f220000001000 */
[----:B-1----:R-:W-:Y:S01]  /*15590*/  FMUL.FTZ R0, R0, UR4 ;  /* 0x0000000400007c20 */ /* 0x002fe20008410000 */
[----:B--2---:R-:W-:Y:S01]  /*155a0*/  FMUL.FTZ R2, R2, UR4 ;  /* 0x0000000402027c20 */ /* 0x004fe20008410000 */
[----:B---3--:R-:W-:Y:S01]  /*155b0*/  FMUL.FTZ R4, R4, UR4 ;  /* 0x0000000404047c20 */ /* 0x008fe20008410000 */
[----:B----4-:R-:W-:Y:S01]  /*155c0*/  FMUL.FTZ R3, R3, UR4 ;  /* 0x0000000403037c20 */ /* 0x010fe20008410000 */
[----:B------:R-:W1:Y:S01]  /*155d0*/  S2UR UR4, SR_CgaCtaId ;  /* 0x00000000000479c3 */ /* 0x000e620000008800 */
[----:B------:R-:W-:Y:S01]  /*155e0*/  IADD3 R5, R6, -R5, RZ ;  /* 0x8000000506057210 */ /* 0x000fe20007ffe0ff */
        /* <DEDUP_REMOVED lines=32> */
[----:B------:R-:W-:-:S02]  /*157f0*/  LEA.HI R38, R38, R39, RZ, 0x5 ;  /* 0x0000002726267211 */ /* 0x000fc400078f28ff */
[----:B------:R-:W-:Y:S02]  /*15800*/  LOP3.LUT R0, R8, 0x3ffffffc, RZ, 0xc0, !PT ;  /* 0x3ffffffc08007812 */ /* 0x000fe400078ec0ff */
[C---:B------:R-:W-:Y:S02]  /*15810*/  SHF.L.U32 R2, R5.reuse, 0x6, RZ ;  /* 0x0000000605027819 */ /* 0x040fe400000006ff */
[----:B------:R-:W-:Y:S02]  /*15820*/  SHF.R.S32.HI R33, RZ, 0x5, R38 ;  /* 0x00000005ff217819 */ /* 0x000fe40000011426 */
[----:B------:R-:W-:Y:S02]  /*15830*/  IADD3 R0, -R0, R39, RZ ;  /* 0x0000002700007210 */ /* 0x000fe40007ffe1ff */
[----:B------:R-:W-:Y:S02]  /*15840*/  LOP3.LUT R2, R2, 0x1c0, RZ, 0xc0, !PT ;  /* 0x000001c002027812 */ /* 0x000fe400078ec0ff */
[----:B------:R-:W-:-:S02]  /*15850*/  R2P PR, R5, 0x6 ;  /* 0x0000000605007804 */ /* 0x000fc40000000000 */
[----:B------:R-:W-:Y:S02]  /*15860*/  LEA R0, R33, R0, 0x9 ;  /* 0x0000000021007211 */ /* 0x000fe400078e48ff */
[----:B------:R-:W-:Y:S01]  /*15870*/  LEA.HI R2, R2, R2, RZ, 0x1d ;  /* 0x0000000202027211 */ /* 0x000fe200078fe8ff */
[----:B-1----:R-:W-:Y:S01]  /*15880*/  ULEA UR4, UR4, UR5, 0x18 ;  /* 0x0000000504047291 */ /* 0x002fe2000f8ec03f */
[----:B------:R-:W-:Y:S02]  /*15890*/  LOP3.LUT R5, R5, 0x1, RZ, 0xc0, !PT ;  /* 0x0000000105057812 */ /* 0x000fe400078ec0ff */
[----:B------:R-:W-:Y:S02]  /*158a0*/  LEA R0, R0, R2, 0x1 ;  /* 0x0000000200007211 */ /* 0x000fe400078e08ff */
[----:B------:R-:W-:Y:S02]  /*158b0*/  ISETP.NE.U32.AND P6, PT, R5, 0x1, PT ;  /* 0x000000010500780c */ /* 0x000fe40003fc5070 */
[----:B------:R-:W-:Y:S01]  /*158c0*/  MOV R8, 0x10 ;  /* 0x0000001000087802 */ /* 0x000fe20000000f00 */
[C---:B------:R-:W-:Y:S01]  /*158d0*/  FMUL.FTZ R80, R4.reuse, R80 ;  /* 0x0000005004507220 */ /* 0x040fe20000410000 */
[----:B------:R-:W-:Y:S01]  /*158e0*/  F2FP.BF16.F32.PACK_AB R15, R15, R84 ;  /* 0x000000540f0f723e */ /* 0x000fe200000010ff */
[----:B------:R-:W-:Y:S01]  /*158f0*/  FMUL.FTZ R17, R4, R81 ;  /* 0x0000005104117220 */ /* 0x000fe20000410000 */
[----:B------:R-:W-:Y:S01]  /*15900*/  LEA R2, R0, UR4, 0x1 ;  /* 0x0000000400027c11 */ /* 0x000fe2000f8e08ff */
[C---:B------:R-:W-:Y:S01]  /*15910*/  FMUL.FTZ R82, R3.reuse, R82 ;  /* 0x0000005203527220 */ /* 0x040fe20000410000 */
[----:B------:R-:W-:Y:S01]  /*15920*/  FMUL.FTZ R18, R3, R83 ;  /* 0x0000005303127220 */ /* 0x000fe20000410000 */
[----:B------:R-:W-:-:S02]  /*15930*/  SEL R8, R8, 0xfffffff0, P6 ;  /* 0xfffffff008087807 */ /* 0x000fc40003000000 */
[----:B------:R-:W-:Y:S01]  /*15940*/  MOV R0, 0x20 ;  /* 0x0000002000007802 */ /* 0x000fe20000000f00 */
[C---:B------:R-:W-:Y:S01]  /*15950*/  FMUL.FTZ R92, R4.reuse, R92 ;  /* 0x0000005c045c7220 */ /* 0x040fe20000410000 */
[----:B------:R-:W-:Y:S01]  /*15960*/  F2FP.BF16.F32.PACK_AB R7, R7, R86 ;  /* 0x000000560707723e */ /* 0x000fe200000010ff */
[----:B------:R-:W-:Y:S01]  /*15970*/  FMUL.FTZ R23, R4, R93 ;  /* 0x0000005d04177220 */ /* 0x000fe20000410000 */
[C---:B------:R-:W-:Y:S01]  /*15980*/  FMUL.FTZ R94, R3.reuse, R94 ;  /* 0x0000005e035e7220 */ /* 0x040fe20000410000 */
[----:B------:R-:W-:Y:S01]  /*15990*/  FMUL.FTZ R22, R3, R95 ;  /* 0x0000005f03167220 */ /* 0x000fe20000410000 */
[----:B------:R-:W-:Y:S01]  /*159a0*/  F2FP.BF16.F32.PACK_AB R6, R6, R88 ;  /* 0x000000580606723e */ /* 0x000fe200000010ff */
[----:B------:R1:W-:Y:S01]  /*159b0*/  STS [R2], R15 ;  /* 0x0000000f02007388 */ /* 0x0003e20000000800 */
[----:B------:R-:W-:Y:S02]  /*159c0*/  F2FP.BF16.F32.PACK_AB R16, R16, R90 ;  /* 0x0000005a1010723e */ /* 0x000fe400000010ff */
[----:B------:R-:W-:-:S02]  /*159d0*/  IADD3 R5, R2, R8, RZ ;  /* 0x0000000802057210 */ /* 0x000fc40007ffe0ff */
[----:B------:R-:W-:Y:S02]  /*159e0*/  ISETP.NE.AND P6, PT, R40, -0x1, PT ;  /* 0xffffffff2800780c */ /* 0x000fe40003fc5270 */
[----:B------:R-:W-:Y:S02]  /*159f0*/  F2FP.BF16.F32.PACK_AB R17, R17, R80 ;  /* 0x000000501111723e */ /* 0x000fe400000010ff */
[----:B------:R-:W-:Y:S01]  /*15a00*/  F2FP.BF16.F32.PACK_AB R18, R18, R82 ;  /* 0x000000521212723e */ /* 0x000fe200000010ff */
[C---:B------:R-:W-:Y:S01]  /*15a10*/  FMUL.FTZ R96, R4.reuse, R96 ;  /* 0x0000006004607220 */ /* 0x040fe20000410000 */
[C---:B------:R-:W-:Y:S01]  /*15a20*/  FMUL.FTZ R26, R4.reuse, R97 ;  /* 0x00000061041a7220 */ /* 0x040fe20000410000 */
[C---:B------:R-:W-:Y:S01]  /*15a30*/  FMUL.FTZ R98, R3.reuse, R98 ;  /* 0x0000006203627220 */ /* 0x040fe20000410000 */
[C---:B------:R-:W-:Y:S01]  /*15a40*/  FMUL.FTZ R25, R3.reuse, R99 ;  /* 0x0000006303197220 */ /* 0x040fe20000410000 */
[----:B------:R2:W-:Y:S01]  /*15a50*/  STS [R2+0x400], R7 ;  /* 0x0004000702007388 */ /* 0x0005e20000000800 */
[C---:B------:R-:W-:Y:S01]  /*15a60*/  FMUL.FTZ R108, R4.reuse, R108 ;  /* 0x0000006c046c7220 */ /* 0x040fe20000410000 */
[----:B------:R-:W-:Y:S01]  /*15a70*/  FMUL.FTZ R31, R4, R109 ;  /* 0x0000006d041f7220 */ /* 0x000fe20000410000 */
[C---:B------:R-:W-:Y:S01]  /*15a80*/  FMUL.FTZ R110, R3.reuse, R110 ;  /* 0x0000006e036e7220 */ /* 0x040fe20000410000 */
[----:B------:R-:W-:Y:S01]  /*15a90*/  FMUL.FTZ R111, R3, R111 ;  /* 0x0000006f036f7220 */ /* 0x000fe20000410000 */
[----:B------:R-:W-:Y:S01]  /*15aa0*/  F2FP.BF16.F32.PACK_AB R23, R23, R92 ;  /* 0x0000005c1717723e */ /* 0x000fe200000010ff */
[----:B------:R3:W-:Y:S01]  /*15ab0*/  STS [R5], R6 ;  /* 0x0000000605007388 */ /* 0x0007e20000000800 */
[----:B------:R-:W-:-:S02]  /*15ac0*/  F2FP.BF16.F32.PACK_AB R22, R22, R94 ;  /* 0x0000005e1616723e */ /* 0x000fc400000010ff */
[----:B-1----:R-:W-:Y:S02]  /*15ad0*/  SEL R15, R0, 0xffffffe0, !P1 ;  /* 0xffffffe0000f7807 */ /* 0x002fe40004800000 */
[C---:B------:R-:W-:Y:S02]  /*15ae0*/  IADD3 R0, R2.reuse, 0x40, RZ ;  /* 0x0000004002007810 */ /* 0x040fe40007ffe0ff */
[----:B------:R-:W-:Y:S01]  /*15af0*/  @P2 IADD3 R0, R2, -0x40, RZ ;  /* 0xffffffc002002810 */ /* 0x000fe20007ffe0ff */
[----:B------:R-:W-:Y:S01]  /*15b00*/  STS [R5+0x400], R16 ;  /* 0x0004001005007388 */ /* 0x000fe20000000800 */
[----:B------:R-:W-:Y:S02]  /*15b10*/  F2FP.BF16.F32.PACK_AB R21, R21, R100 ;  /* 0x000000641515723e */ /* 0x000fe400000010ff */
[----:B------:R-:W-:Y:S01]  /*15b20*/  F2FP.BF16.F32.PACK_AB R20, R20, R102 ;  /* 0x000000661414723e */ /* 0x000fe200000010ff */
[----:B------:R-:W-:Y:S01]  /*15b30*/  STS [R2+0x2000], R17 ;  /* 0x0020001102007388 */ /* 0x000fe20000000800 */
[----:B------:R-:W-:Y:S01]  /*15b40*/  F2FP.BF16.F32.PACK_AB R19, R19, R104 ;  /* 0x000000681313723e */ /* 0x000fe200000010ff */
[----:B------:R-:W-:-:S02]  /*15b50*/  FMUL.FTZ R112, R4, R112 ;  /* 0x0000007004707220 */ /* 0x000fc40000410000 */
[----:B------:R1:W-:Y:S01]  /*15b60*/  STS [R2+0x2400], R18 ;  /* 0x0024001202007388 */ /* 0x0003e20000000800 */
[----:B--2---:R-:W-:Y:S01]  /*15b70*/  IADD3 R7, R2, R15, RZ ;  /* 0x0000000f02077210 */ /* 0x004fe20007ffe0ff */
[----:B------:R-:W-:Y:S01]  /*15b80*/  FMUL.FTZ R32, R4, R113 ;  /* 0x0000007104207220 */ /* 0x000fe20000410000 */
[C---:B------:R-:W-:Y:S01]  /*15b90*/  FMUL.FTZ R114, R3.reuse, R114 ;  /* 0x0000007203727220 */ /* 0x040fe20000410000 */
[----:B------:R-:W-:Y:S01]  /*15ba0*/  FMUL.FTZ R115, R3, R115 ;  /* 0x0000007303737220 */ /* 0x000fe20000410000 */
[----:B------:R-:W-:Y:S02]  /*15bb0*/  F2FP.BF16.F32.PACK_AB R24, R24, R106 ;  /* 0x0000006a1818723e */ /* 0x000fe400000010ff */
[----:B---3--:R-:W-:Y:S01]  /*15bc0*/  IADD3 R6, R5, R15, RZ ;  /* 0x0000000f05067210 */ /* 0x008fe20007ffe0ff */
[C---:B------:R-:W-:Y:S01]  /*15bd0*/  FMUL.FTZ R124, R4.reuse, R124 ;  /* 0x0000007c047c7220 */ /* 0x040fe20000410000 */
[----:B------:R-:W-:Y:S01]  /*15be0*/  FMUL.FTZ R14, R4, R125 ;  /* 0x0000007d040e7220 */ /* 0x000fe20000410000 */
[C---:B------:R-:W-:Y:S01]  /*15bf0*/  FMUL.FTZ R126, R3.reuse, R126 ;  /* 0x0000007e037e7220 */ /* 0x040fe20000410000 */
[----:B------:R-:W-:Y:S01]  /*15c00*/  FMUL.FTZ R13, R3, R127 ;  /* 0x0000007f030d7220 */ /* 0x000fe20000410000 */
[----:B------:R-:W-:Y:S01]  /*15c10*/  F2FP.BF16.F32.PACK_AB R26, R26, R96 ;  /* 0x000000601a1a723e */ /* 0x000fe200000010ff */
[----:B------:R-:W-:Y:S01]  /*15c20*/  STS [R5+0x2000], R23 ;  /* 0x0020001705007388 */ /* 0x000fe20000000800 */
[----:B------:R-:W-:-:S02]  /*15c30*/  F2FP.BF16.F32.PACK_AB R25, R25, R98 ;  /* 0x000000621919723e */ /* 0x000fc400000010ff */
[----:B------:R-:W-:Y:S01]  /*15c40*/  F2FP.BF16.F32.PACK_AB R31, R31, R108 ;  /* 0x0000006c1f1f723e */ /* 0x000fe200000010ff */
[----:B------:R-:W-:Y:S01]  /*15c50*/  STS [R5+0x2400], R22 ;  /* 0x0024001605007388 */ /* 0x000fe20000000800 */
[----:B------:R-:W-:Y:S02]  /*15c60*/  F2FP.BF16.F32.PACK_AB R111, R111, R110 ;  /* 0x0000006e6f6f723e */ /* 0x000fe400000010ff */
[----:B------:R-:W-:Y:S01]  /*15c70*/  F2FP.BF16.F32.PACK_AB R30, R30, R116 ;  /* 0x000000741e1e723e */ /* 0x000fe200000010ff */
[----:B------:R-:W-:Y:S01]  /*15c80*/  STS [R7], R21 ;  /* 0x0000001507007388 */ /* 0x000fe20000000800 */
[----:B-1----:R-:W-:-:S03]  /*15c90*/  IADD3 R2, R15, 0x400, R0 ;  /* 0x000004000f027810 */ /* 0x002fc60007ffe000 */
[----:B------:R-:W-:Y:S01]  /*15ca0*/  STS [R7+0x400], R20 ;  /* 0x0004001407007388 */ /* 0x000fe20000000800 */
[----:B------:R-:W-:Y:S02]  /*15cb0*/  F2FP.BF16.F32.PACK_AB R29, R29, R118 ;  /* 0x000000761d1d723e */ /* 0x000fe400000010ff */
[----:B------:R-:W-:Y:S01]  /*15cc0*/  IADD3 R17, R8, R2, RZ ;  /* 0x0000000208117210 */ /* 0x000fe20007ffe0ff */
[----:B------:R1:W-:Y:S01]  /*15cd0*/  STS [R6], R19 ;  /* 0x0000001306007388 */ /* 0x0003e20000000800 */
[----:B------:R-:W-:Y:S02]  /*15ce0*/  F2FP.BF16.F32.PACK_AB R28, R28, R120 ;  /* 0x000000781c1c723e */ /* 0x000fe400000010ff */
[----:B------:R-:W-:Y:S01]  /*15cf0*/  F2FP.BF16.F32.PACK_AB R27, R27, R122 ;  /* 0x0000007a1b1b723e */ /* 0x000fe200000010ff */
[----:B------:R-:W-:Y:S01]  /*15d00*/  STS [R6+0x400], R24 ;  /* 0x0004001806007388 */ /* 0x000fe20000000800 */
[----:B------:R-:W-:Y:S02]  /*15d10*/  IADD3 R2, R8, R0, RZ ;  /* 0x0000000008027210 */ /* 0x000fe40007ffe0ff */
[----:B------:R-:W-:Y:S01]  /*15d20*/  F2FP.BF16.F32.PACK_AB R32, R32, R112 ;  /* 0x000000702020723e */ /* 0x000fe200000010ff */
[----:B------:R-:W-:Y:S01]  /*15d30*/  STS [R7+0x2000], R26 ;  /* 0x0020001a07007388 */ /* 0x000fe20000000800 */
[----:B------:R-:W-:-:S02]  /*15d40*/  F2FP.BF16.F32.PACK_AB R115, R115, R114 ;  /* 0x000000727373723e */ /* 0x000fc400000010ff */
[----:B------:R-:W-:Y:S01]  /*15d50*/  F2FP.BF16.F32.PACK_AB R14, R14, R124 ;  /* 0x0000007c0e0e723e */ /* 0x000fe200000010ff */
[----:B------:R-:W-:Y:S01]  /*15d60*/  STS [R7+0x2400], R25 ;  /* 0x0024001907007388 */ /* 0x000fe20000000800 */
[----:B------:R-:W-:Y:S02]  /*15d70*/  F2FP.BF16.F32.PACK_AB R13, R13, R126 ;  /* 0x0000007e0d0d723e */ /* 0x000fe400000010ff */
[----:B------:R-:W-:Y:S01]  /*15d80*/  F2FP.BF16.F32.PACK_AB R12, R12, R132 ;  /* 0x000000840c0c723e */ /* 0x000fe200000010ff */
[----:B------:R-:W-:Y:S01]  /*15d90*/  STS [R6+0x2000], R31 ;  /* 0x0020001f06007388 */ /* 0x000fe20000000800 */
[----:B------:R-:W-:Y:S02]  /*15da0*/  F2FP.BF16.F32.PACK_AB R11, R11, R134 ;  /* 0x000000860b0b723e */ /* 0x000fe400000010ff */
[C---:B------:R-:W-:Y:S01]  /*15db0*/  IADD3 R8, R15.reuse, R0, RZ ;  /* 0x000000000f087210 */ /* 0x040fe20007ffe0ff */
[----:B------:R2:W-:Y:S01]  /*15dc0*/  STS [R6+0x2400], R111 ;  /* 0x0024006f06007388 */ /* 0x0005e20000000800 */
[----:B------:R-:W-:Y:S01]  /*15dd0*/  F2FP.BF16.F32.PACK_AB R10, R10, R140 ;  /* 0x0000008c0a0a723e */ /* 0x000fe200000010ff */
[----:B-1----:R-:W1:Y:S02]  /*15de0*/  @P6 LDC.64 R18, c[0x0][0x298] ;  /* 0x0000a600ff126b82 */ /* 0x002e640000000a00 */
[----:B------:R-:W-:Y:S01]  /*15df0*/  STS [R0], R30 ;  /* 0x0000001e00007388 */ /* 0x000fe20000000800 */
[----:B------:R-:W-:-:S02]  /*15e00*/  IADD3 R15, R15, R2, RZ ;  /* 0x000000020f0f7210 */ /* 0x000fc40007ffe0ff */
[----:B------:R-:W-:Y:S01]  /*15e10*/  F2FP.BF16.F32.PACK_AB R9, R9, R142 ;  /* 0x0000008e0909723e */ /* 0x000fe200000010ff */
[----:B------:R-:W-:Y:S04]  /*15e20*/  STS [R0+0x400], R29 ;  /* 0x0004001d00007388 */ /* 0x000fe80000000800 */
[----:B------:R-:W-:Y:S04]  /*15e30*/  STS [R2], R28 ;  /* 0x0000001c02007388 */ /* 0x000fe80000000800 */
        /* <DEDUP_REMOVED lines=8> */
[----:B------:R-:W4:Y:S03]  /*15ec0*/  S2R R20, SR_TID.X ;  /* 0x0000000000147919 */ /* 0x000f260000002100 */
[----:B------:R4:W-:Y:S01]  /*15ed0*/  STS [R17], R9 ;  /* 0x0000000911007388 */ /* 0x0009e20000000800 */
[C---:B------:R-:W-:Y:S01]  /*15ee0*/  FMUL.FTZ R130, R3.reuse, R130 ;  /* 0x0000008203827220 */ /* 0x040fe20000410000 */
[C---:B--2---:R-:W-:Y:S01]  /*15ef0*/  FMUL.FTZ R6, R3.reuse, R131 ;  /* 0x0000008303067220 */ /* 0x044fe20000410000 */
[C---:B------:R-:W-:Y:S01]  /*15f00*/  FMUL.FTZ R138, R3.reuse, R138 ;  /* 0x0000008a038a7220 */ /* 0x040fe20000410000 */
[----:B------:R-:W-:Y:S01]  /*15f10*/  FMUL.FTZ R139, R3, R139 ;  /* 0x0000008b038b7220 */ /* 0x000fe20000410000 */
[C---:B------:R-:W-:Y:S01]  /*15f20*/  FMUL.FTZ R128, R4.reuse, R128 ;  /* 0x0000008004807220 */ /* 0x040fe20000410000 */
[C---:B------:R-:W-:Y:S01]  /*15f30*/  FMUL.FTZ R7, R4.reuse, R129 ;  /* 0x0000008104077220 */ /* 0x040fe20000410000 */
[C---:B------:R-:W-:Y:S01]  /*15f40*/  FMUL.FTZ R136, R4.reuse, R136 ;  /* 0x0000008804887220 */ /* 0x040fe20000410000 */
[----:B---3--:R-:W-:Y:S01]  /*15f50*/  FMUL.FTZ R0, R4, R137 ;  /* 0x0000008904007220 */ /* 0x008fe20000410000 */
[----:B-1----:R-:W-:Y:S01]  /*15f60*/  @P6 IMAD.WIDE.U32 R2, R40, R18, RZ ;  /* 0x0000001228026225 */ /* 0x002fe200078e00ff */
[----:B------:R-:W-:-:S02]  /*15f70*/  F2FP.BF16.F32.PACK_AB R6, R6, R130 ;  /* 0x000000820606723e */ /* 0x000fc400000010ff */
[----:B------:R-:W-:Y:S01]  /*15f80*/  F2FP.BF16.F32.PACK_AB R7, R7, R128 ;  /* 0x000000800707723e */ /* 0x000fe200000010ff */
[----:B------:R-:W-:Y:S01]  /*15f90*/  @P6 IMAD R24, R40, R19, R3 ;  /* 0x0000001328186224 */ /* 0x000fe200078e0203 */
[----:B------:R-:W-:Y:S02]  /*15fa0*/  F2FP.BF16.F32.PACK_AB R0, R0, R136 ;  /* 0x000000880000723e */ /* 0x000fe400000010ff */
[----:B------:R-:W-:Y:S02]  /*15fb0*/  F2FP.BF16.F32.PACK_AB R139, R139, R138 ;  /* 0x0000008a8b8b723e */ /* 0x000fe400000010ff */
[----:B------:R-:W-:Y:S01]  /*15fc0*/  @P6 MOV R23, R2 ;  /* 0x0000000200176202 */ /* 0x000fe20000000f00 */
[----:B------:R-:W-:Y:S06]  /*15fd0*/  @P6 BRA `(.L_x_1985) ;  /* 0x0000000000206947 */ /* 0x000fec0003800000 */
[----:B----4-:R-:W1:Y:S01]  /*15fe0*/  S2R R10, SR_CTAID.Y ;  /* 0x00000000000a7919 */ /* 0x010e620000002600 */
[----:B------:R-:W2:Y:S01]  /*15ff0*/  LDC.64 R4, c[0x0][0x290] ;  /* 0x0000a400ff047b82 */ /* 0x000ea20000000a00 */
[----:B-1----:R-:W-:Y:S01]  /*16000*/  SHF.R.S32.HI R9, RZ, 0x1f, R10 ;  /* 0x0000001fff097819 */ /* 0x002fe2000001140a */
[----:B--2---:R-:W-:-:S04]  /*16010*/  IMAD.WIDE.U32 R2, R10, R4, RZ ;  /* 0x000000040a027225 */ /* 0x004fc800078e00ff */
[----:B------:R-:W-:Y:S01]  /*16020*/  IMAD R9, R9, R4, RZ ;  /* 0x0000000409097224 */ /* 0x000fe200078e02ff */
[----:B------:R-:W-:-:S03]  /*16030*/  MOV R23, R2 ;  /* 0x0000000200177202 */ /* 0x000fc60000000f00 */
[----:B------:R-:W-:-:S05]  /*16040*/  IMAD R5, R10, R5, R9 ;  /* 0x000000050a057224 */ /* 0x000fca00078e0209 */
[----:B------:R-:W-:-:S07]  /*16050*/  IADD3 R24, R3, R5, RZ ;  /* 0x0000000503187210 */ /* 0x000fce0007ffe0ff */
.L_x_1985:
[----:B------:R-:W-:Y:S01]  /*16060*/  ULDC.U8 UR4, c[0x0][0x3d9] ;  /* 0x0000f64000047ab9 */ /* 0x000fe20000000000 */
[----:B------:R-:W-:Y:S01]  /*16070*/  ULDC.U8 UR5, c[0x0][0x3d8] ;  /* 0x0000f60000057ab9 */ /* 0x000fe20000000000 */
[----:B------:R-:W-:Y:S01]  /*16080*/  ISETP.NE.AND P2, PT, RZ, UR4, PT ;  /* 0x00000004ff007c0c */ /* 0x000fe2000bf45270 */
[----:B------:R-:W-:Y:S01]  /*16090*/  STS [R8+0x2000], R7 ;  /* 0x0020000708007388 */ /* 0x000fe20000000800 */
[----:B------:R-:W-:Y:S01]  /*160a0*/  ISETP.NE.AND P1, PT, RZ, UR5, PT ;  /* 0x00000005ff007c0c */ /* 0x000fe2000bf25270 */
[----:B------:R-:W1:Y:S01]  /*160b0*/  @P5 LDC R14, c[0x0][0x2e8] ;  /* 0x0000ba00ff0e5b82 */ /* 0x000e620000000800 */
[----:B------:R2:W3:Y:S01]  /*160c0*/  @P5 MUFU.LG2 R16, R35 ;  /* 0x0000002300105308 */ /* 0x0004e20000000c00 */
[----:B------:R5:W-:Y:S01]  /*160d0*/  STS [R8+0x2400], R6 ;  /* 0x0024000608007388 */ /* 0x000be20000000800 */
[----:B------:R-:W-:Y:S02]  /*160e0*/  ISETP.EQ.AND P1, PT, RZ, UR4, P1 ;  /* 0x00000004ff007c0c */ /* 0x000fe40008f22270 */
[----:B----4-:R-:W-:Y:S01]  /*160f0*/  SHF.R.S32.HI R11, RZ, 0x1f, R20 ;  /* 0x0000001fff0b7819 */ /* 0x010fe20000011414 */
[----:B------:R4:W-:Y:S01]  /*16100*/  STS [R15+0x2000], R0 ;  /* 0x002000000f007388 */ /* 0x0009e20000000800 */
[----:B------:R-:W-:Y:S01]  /*16110*/  P2R R4, PR, RZ, 0x1 ;  /* 0x00000001ff047803 */ /* 0x000fe20000000000 */
[----:B------:R-:W1:Y:S01]  /*16120*/  @P4 LDC R13, c[0x0][0x2e8] ;  /* 0x0000ba00ff0d4b82 */ /* 0x000e620000000800 */
[----:B------:R2:W1:Y:S01]  /*16130*/  @P4 MUFU.LG2 R9, R34 ;  /* 0x0000002200094308 */ /* 0x0004620000000c00 */
[----:B------:R-:W1:Y:S01]  /*16140*/  S2R R18, SR_CTAID.Y ;  /* 0x0000000000127919 */ /* 0x000e620000002600 */
[----:B------:R-:W-:Y:S01]  /*16150*/  LEA.HI R11, R11, R20, RZ, 0x3 ;  /* 0x000000140b0b7211 */ /* 0x000fe200078f18ff */
[----:B------:R-:W1:Y:S03]  /*16160*/  S2R R26, SR_CTAID.Z ;  /* 0x00000000001a7919 */ /* 0x000e660000002700 */
[----:B------:R-:W-:-:S02]  /*16170*/  SHF.R.S32.HI R11, RZ, 0x3, R11 ;  /* 0x00000003ff0b7819 */ /* 0x000fc4000001140b */
[----:B------:R-:W-:Y:S02]  /*16180*/  @!P1 CS2R R2, SRZ ;  /* 0x0000000000029805 */ /* 0x000fe4000001ff00 */
[----:B------:R-:W-:Y:S01]  /*16190*/  @!P1 PLOP3.LUT P0, PT, PT, PT, PT, 0x8, 0x0 ;  /* 0x000000000000981c */ /* 0x000fe20003f0e170 */
[----:B------:R-:W1:Y:S03]  /*161a0*/  S2R R19, SR_CTAID.X ;  /* 0x0000000000137919 */ /* 0x000e660000002500 */
[----:B------:R-:W-:Y:S01]  /*161b0*/  P2R R5, PR, RZ, 0x1 ;  /* 0x00000001ff057803 */ /* 0x000fe20000000000 */
[----:B------:R2:W-:Y:S01]  /*161c0*/  STS [R17+0x2000], R139 ;  /* 0x0020008b11007388 */ /* 0x0005e20000000800 */
[----:B------:R-:W-:Y:S01]  /*161d0*/  ISETP.NE.AND P0, PT, R4, RZ, PT ;  /* 0x000000ff0400720c */ /* 0x000fe20003f05270 */
[----:B-----5:R-:W1:Y:S01]  /*161e0*/  @P2 LDC.64 R6, c[0x0][0x2c0] ;  /* 0x0000b000ff062b82 */ /* 0x020e620000000a00 */
[----:B------:R-:W-:Y:S01]  /*161f0*/  LOP3.LUT R8, R38, 0xffffffe0, RZ, 0xc0, !PT ;  /* 0xffffffe026087812 */ /* 0x000fe200078ec0ff */
[----:B----4-:R2:W4:Y:S04]  /*16200*/  @P3 MUFU.LG2 R15, R36 ;  /* 0x00000024000f3308 */ /* 0x0105280000000c00 */
[----:B------:R-:W-:Y:S01]  /*16210*/  IMAD.IADD R8, R39, 0x1, -R8 ;  /* 0x0000000127087824 */ /* 0x000fe200078e0a08 */
[----:B---3--:R-:W-:Y:S06]  /*16220*/  @!P1 BRA `(.L_x_1986) ;  /* 0x0000000000209947 */ /* 0x008fec0003800000 */
[----:B------:R-:W3:Y:S01]  /*16230*/  S2R R2, SR_CTAID.Y ;  /* 0x0000000000027919 */ /* 0x000ee20000002600 */
[----:B------:R-:W3:Y:S01]  /*16240*/  LDC R0, c[0x0][0x2c4] ;  /* 0x0000b100ff007b82 */ /* 0x000ee20000000800 */
[----:B------:R-:W-:-:S04]  /*16250*/  PLOP3.LUT P1, PT, PT, PT, PT, 0x80, 0x0 ;  /* 0x000000000000781c */ /* 0x000fc80003f2f070 */
[----:B------:R-:W-:Y:S01]  /*16260*/  P2R R5, PR, RZ, 0x2 ;  /* 0x00000002ff057803 */ /* 0x000fe20000000000 */
[----:B---3--:R-:W-:-:S04]  /*16270*/  @!P6 IMAD R40, R2, R0, RZ ;  /* 0x000000000228e224 */ /* 0x008fc800078e02ff */
[--C-:B------:R-:W-:Y:S01]  /*16280*/  IMAD.MOV.U32 R2, RZ, RZ, R40.reuse ;  /* 0x000000ffff027224 */ /* 0x100fe200078e0028 */
[----:B------:R3:W-:Y:S01]  /*16290*/  @!P6 STL [R1+0x5c], R40 ;  /* 0x00005c280100e387 */ /* 0x0007e20000100800 */
[----:B------:R-:W-:-:S07]  /*162a0*/  SHF.R.S32.HI R3, RZ, 0x1f, R40 ;  /* 0x0000001fff037819 */ /* 0x000fce0000011428 */
.L_x_1986:
[----:B------:R-:W2:Y:S01]  /*162b0*/  @P2 LDC R10, c[0x0][0x2c0] ;  /* 0x0000b000ff0a2b82 */ /* 0x000ea20000000800 */
[----:B-1----:R-:W-:Y:S01]  /*162c0*/  @P2 IMAD R0, R7, R6, RZ ;  /* 0x0000000607002224 */ /* 0x002fe200078e02ff */
[----:B------:R-:W-:Y:S02]  /*162d0*/  IADD3 R6, R11, 0x10, RZ ;  /* 0x000000100b067810 */ /* 0x000fe40007ffe0ff */
[----:B------:R-:W-:Y:S01]  /*162e0*/  @P2 MOV R4, 0x1 ;  /* 0x0000000100042802 */ /* 0x000fe20000000f00 */
[----:B------:R-:W-:Y:S06]  /*162f0*/  @P2 BRA `(.L_x_1987) ;  /* 0x0000000000182947 */ /* 0x000fec0003800000 */
[----:B------:R-:W1:Y:S01]  /*16300*/  LDC R0, c[0x0][0x2c4] ;  /* 0x0000b100ff007b82 */ /* 0x000e620000000800 */
[----:B------:R-:W-:Y:S02]  /*16310*/  ISETP.NE.AND P1, PT, RZ, UR5, PT ;  /* 0x00000005ff007c0c */ /* 0x000fe4000bf25270 */
[----:B--2---:R-:W-:-:S05]  /*16320*/  MOV R10, 0x1 ;  /* 0x00000001000a7802 */ /* 0x004fca0000000f00 */
[----:B------:R-:W2:Y:S08]  /*16330*/  LDC R4, c[0x0][0x270] ;  /* 0x00009c00ff047b82 */ /* 0x000eb00000000800 */
[----:B-1----:R-:W2:Y:S02]  /*16340*/  @P1 LDC R0, c[0x0][0x2e4] ;  /* 0x0000b900ff001b82 */ /* 0x002ea40000000800 */
[----:B--2---:R-:W-:-:S07]  /*16350*/  IMAD R4, R0, R4, RZ ;  /* 0x0000000400047224 */ /* 0x004fce00078e02ff */
.L_x_1987:
[----:B------:R-:W5:Y:S01]  /*16360*/  LDL R27, [R1+0x3c] ;  /* 0x00003c00011b7983 */ /* 0x000f620000100800 */
[----:B------:R-:W1:Y:S01]  /*16370*/  @P3 LDC R12, c[0x0][0x2e8] ;  /* 0x0000ba00ff0c3b82 */ /* 0x000e620000000800 */
[----:B------:R-:W-:Y:S01]  /*16380*/  LOP3.LUT P2, RZ, R8, 0x3, RZ, 0xc0, !PT ;  /* 0x0000000308ff7812 */ /* 0x000fe2000784c0ff */
[----:B------:R-:W3:Y:S06]  /*16390*/  @P0 MUFU.LG2 R7, R37 ;  /* 0x0000002500070308 */ /* 0x000eec0000000c00 */
[----:B------:R-:W-:Y:S01]  /*163a0*/  BAR.SYNC.DEFER_BLOCKING 0x0 ;  /* 0x0000000000007b1d */ /* 0x000fe20000010000 */
[----:B------:R-:W-:Y:S01]  /*163b0*/  IMAD R4, R18, R4, RZ ;  /* 0x0000000412047224 */ /* 0x000fe200078e02ff */
[----:B------:R-:W-:Y:S01]  /*163c0*/  ISETP.NE.AND P6, PT, R5, RZ, PT ;  /* 0x000000ff0500720c */ /* 0x000fe20003fc5270 */
[----:B------:R-:W-:Y:S01]  /*163d0*/  @P4 FMUL.FTZ R5, R9, 0.69314718246459960938 ;  /* 0x3f31721809054820 */ /* 0x000fe20000410000 */
[----:B--2---:R-:W-:Y:S01]  /*163e0*/  MOV R17, 0x7f800000 ;  /* 0x7f80000000117802 */ /* 0x004fe20000000f00 */
[----:B------:R-:W-:-:S03]  /*163f0*/  IMAD.MOV.U32 R22, RZ, RZ, 0x7f800000 ;  /* 0x7f800000ff167424 */ /* 0x000fc600078e00ff */
[----:B------:R-:W2:Y:S01]  /*16400*/  @P0 LDC R8, c[0x0][0x2e8] ;  /* 0x0000ba00ff080b82 */ /* 0x000ea20000000800 */
[----:B------:R-:W-:Y:S01]  /*16410*/  @P4 FFMA.FTZ R22, R72, R13, R5 ;  /* 0x0000000d48164223 */ /* 0x000fe20000010005 */
[----:B----4-:R-:W-:Y:S01]  /*16420*/  @P3 FMUL.FTZ R5, R15, 0.69314718246459960938 ;  /* 0x3f3172180f053820 */ /* 0x010fe20000410000 */
[----:B------:R-:W-:Y:S01]  /*16430*/  MOV R21, 0x7f800000 ;  /* 0x7f80000000157802 */ /* 0x000fe20000000f00 */
[C---:B------:R-:W-:Y:S01]  /*16440*/  VIADD R9, R11.reuse, 0x30 ;  /* 0x000000300b097836 */ /* 0x040fe20000000000 */
[----:B------:R-:W-:Y:S01]  /*16450*/  BSSY B0, `(.L_x_1988) ;  /* 0x000003f000007945 */ /* 0x000fe20003800000 */
[----:B------:R-:W-:Y:S02]  /*16460*/  MOV R20, 0x7f800000 ;  /* 0x7f80000000147802 */ /* 0x000fe40000000f00 */
[----:B------:R-:W-:Y:S01]  /*16470*/  IADD3 R25, R11, 0x40, RZ ;  /* 0x000000400b197810 */ /* 0x000fe20007ffe0ff */
[----:B-1----:R-:W-:Y:S01]  /*16480*/  @P3 FFMA.FTZ R21, R71, R12, R5 ;  /* 0x0000000c47153223 */ /* 0x002fe20000010005 */
[----:B------:R1:W4:Y:S01]  /*16490*/  LDS.128 R28, [R214+0x3800] ;  /* 0x00380000d61c7984 */ /* 0x0003220000000c00 */
[----:B-----5:R-:W-:Y:S01]  /*164a0*/  ISETP.GE.AND P1, PT, R6, R27, PT ;  /* 0x0000001b0600720c */ /* 0x020fe20003f26270 */
[----:B------:R-:W-:Y:S01]  /*164b0*/  @P5 FMUL.FTZ R6, R16, 0.69314718246459960938 ;  /* 0x3f31721810065820 */ /* 0x000fe20000410000 */
[----:B------:R-:W-:-:S02]  /*164c0*/  IADD3 R16, R11, 0x20, RZ ;  /* 0x000000200b107810 */ /* 0x000fc40007ffe0ff */
[-C--:B------:R-:W-:Y:S01]  /*164d0*/  ISETP.GE.AND P4, PT, R9, R27.reuse, PT ;  /* 0x0000001b0900720c */ /* 0x080fe20003f86270 */
[----:B------:R-:W-:Y:S01]  /*164e0*/  @P5 FFMA.FTZ R17, R73, R14, R6 ;  /* 0x0000000e49115223 */ /* 0x000fe20000010006 */
[----:B------:R-:W-:Y:S01]  /*164f0*/  SEL R6, R4, RZ, !P6 ;  /* 0x000000ff04067207 */ /* 0x000fe20007000000 */
[----:B------:R-:W-:Y:S01]  /*16500*/  IMAD R4, R19, R10, RZ ;  /* 0x0000000a13047224 */ /* 0x000fe200078e02ff */
[----:B------:R-:W-:-:S03]  /*16510*/  ISETP.GE.AND P5, PT, R16, R27, PT ;  /* 0x0000001b1000720c */ /* 0x000fc60003fa6270 */
[----:B------:R-:W-:Y:S02]  /*16520*/  IMAD R0, R26, R0, R6 ;  /* 0x000000001a007224 */ /* 0x000fe400078e0206 */
[----:B------:R-:W-:Y:S02]  /*16530*/  IMAD.SHL.U32 R6, R4, 0x80, RZ ;  /* 0x0000008004067824 */ /* 0x000fe400078e00ff */
[----:B---3--:R-:W-:-:S03]  /*16540*/  @P0 FMUL.FTZ R4, R7, 0.69314718246459960938 ;  /* 0x3f31721807040820 */ /* 0x008fc60000410000 */
[----:B------:R-:W-:Y:S01]  /*16550*/  IADD3 R13, P6, P3, R6, R2, R0 ;  /* 0x00000002060d7210 */ /* 0x000fe20007bde000 */
[----:B--2---:R-:W-:Y:S01]  /*16560*/  @P0 FFMA.FTZ R20, R70, R8, R4 ;  /* 0x0000000846140223 */ /* 0x004fe20000010004 */
[----:B------:R-:W-:Y:S02]  /*16570*/  SHF.R.S32.HI R5, RZ, 0x1f, R6 ;  /* 0x0000001fff057819 */ /* 0x000fe40000011406 */
[----:B------:R-:W-:-:S04]  /*16580*/  SHF.R.S32.HI R0, RZ, 0x1f, R0 ;  /* 0x0000001fff007819 */ /* 0x000fc80000011400 */
[----:B------:R-:W-:Y:S01]  /*16590*/  IADD3.X R12, R5, R3, R0, P6, P3 ;  /* 0x00000003050c7210 */ /* 0x000fe200037e6400 */
[----:B-1--4-:R-:W-:Y:S06]  /*165a0*/  @P2 BRA `(.L_x_1989) ;  /* 0x0000000000a42947 */ /* 0x012fec0003800000 */
[----:B------:R-:W2:Y:S01]  /*165b0*/  LDL.LU R32, [R1+0x68] ;  /* 0x0000680001207983 */ /* 0x000ea20000300800 */
[----:B------:R-:W-:-:S04]  /*165c0*/  SHF.R.S32.HI R0, RZ, 0x1f, R33 ;  /* 0x0000001fff007819 */ /* 0x000fc80000011421 */
[----:B------:R-:W-:-:S04]  /*165d0*/  LEA.HI R0, R0, R33, RZ, 0x2 ;  /* 0x0000002100007211 */ /* 0x000fc800078f10ff */
[----:B------:R-:W-:-:S05]  /*165e0*/  LOP3.LUT R0, R0, 0xffffffc, RZ, 0xc0, !PT ;  /* 0x0ffffffc00007812 */ /* 0x000fca00078ec0ff */
[----:B------:R-:W-:-:S04]  /*165f0*/  IMAD.IADD R0, R33, 0x1, -R0 ;  /* 0x0000000121007824 */ /* 0x000fc800078e0a00 */
[----:B--2---:R-:W-:-:S04]  /*16600*/  IMAD R3, R0, 0x10, R32 ;  /* 0x0000001000037824 */ /* 0x004fc800078e0220 */
        /* <DEDUP_REMOVED lines=35> */
.L_x_1989:
[----:B------:R-:W-:Y:S05]  /*16840*/  BSYNC B0 ;  /* 0x0000000000007941 */ /* 0x000fea0003800000 */
.L_x_1988:
[----:B------:R-:W3:Y:S01]  /*16850*/  LDL.LU.64 R8, [R1+0x60] ;  /* 0x0000600001087983 */ /* 0x000ee20000300a00 */
[C---:B------:R-:W-:Y:S01]  /*16860*/  VIADD R0, R11.reuse, 0x50 ;  /* 0x000000500b007836 */ /* 0x040fe20000000000 */
[C---:B--2---:R-:W-:Y:S01]  /*16870*/  IADD3 R4, R11.reuse, 0x60, RZ ;  /* 0x000000600b047810 */ /* 0x044fe20007ffe0ff */
[----:B------:R-:W-:Y:S01]  /*16880*/  ULDC.64 UR4, c[0x0][0x2a0] ;  /* 0x0000a80000047ab9 */ /* 0x000fe20000000a00 */
[----:B------:R1:W5:Y:S01]  /*16890*/  LDL.64 R16, [R1+0x40] ;  /* 0x0000400001107983 */ /* 0x0003620000100a00 */
[----:B------:R-:W-:Y:S01]  /*168a0*/  VIADD R14, R11, 0x70 ;  /* 0x000000700b0e7836 */ /* 0x000fe20000000000 */
[----:B------:R-:W-:Y:S01]  /*168b0*/  SHF.R.S32.HI R5, RZ, 0x1f, R26 ;  /* 0x0000001fff057819 */ /* 0x000fe2000001141a */
[----:B------:R-:W-:Y:S01]  /*168c0*/  BSSY B0, `(.L_x_1990) ;  /* 0x0000017000007945 */ /* 0x000fe20003800000 */
[-C--:B------:R-:W-:Y:S02]  /*168d0*/  ISETP.GE.AND P3, PT, R0, R27.reuse, PT ;  /* 0x0000001b0000720c */ /* 0x080fe40003f66270 */
[-C--:B------:R-:W-:Y:S01]  /*168e0*/  ISETP.GE.AND P6, PT, R25, R27.reuse, PT ;  /* 0x0000001b1900720c */ /* 0x080fe20003fc6270 */
[----:B------:R-:W-:Y:S01]  /*168f0*/  IMAD R0, R5, UR4, RZ ;  /* 0x0000000405007c24 */ /* 0x000fe2000f8e02ff */
[----:B------:R-:W-:-:S03]  /*16900*/  ISETP.GE.AND P2, PT, R4, R27, PT ;  /* 0x0000001b0400720c */ /* 0x000fc60003f46270 */
[----:B------:R-:W-:Y:S01]  /*16910*/  IMAD R0, R26, UR5, R0 ;  /* 0x000000051a007c24 */ /* 0x000fe2000f8e0200 */
[----:B---3--:R-:W-:-:S05]  /*16920*/  IADD3 R2, P0, R8, R23, RZ ;  /* 0x0000001708027210 */ /* 0x008fca0007f1e0ff */
[----:B------:R-:W-:Y:S01]  /*16930*/  IMAD.X R3, R9, 0x1, R24, P0 ;  /* 0x0000000109037824 */ /* 0x000fe200000e0618 */
[----:B------:R-:W-:Y:S02]  /*16940*/  ISETP.GE.AND P0, PT, R11, R27, PT ;  /* 0x0000001b0b00720c */ /* 0x000fe40003f06270 */
[----:B------:R1:W2:Y:S01]  /*16950*/  LDS.128 R8, [R214] ;  /* 0x00000000d6087984 */ /* 0x0002a20000000c00 */
[----:B------:R-:W-:-:S05]  /*16960*/  IMAD.WIDE.U32 R12, R26, UR4, R2 ;  /* 0x000000041a0c7c25 */ /* 0x000fca000f8e0002 */
[----:B------:R-:W-:-:S05]  /*16970*/  IADD3 R7, R0, R13, RZ ;  /* 0x0000000d00077210 */ /* 0x000fca0007ffe0ff */
[----:B------:R-:W-:Y:S05]  /*16980*/  @P0 BRA `(.L_x_1991) ;  /* 0x0000000000280947 */ /* 0x000fea0003800000 */
        /* <DEDUP_REMOVED lines=10> */
.L_x_1991:
[----:B------:R-:W-:Y:S05]  /*16a30*/  BSYNC B0 ;  /* 0x0000000000007941 */ /* 0x000fea0003800000 */
.L_x_1990:
        /* <DEDUP_REMOVED lines=17> */
.L_x_1993:
[----:B------:R-:W-:Y:S05]  /*16b50*/  BSYNC B0 ;  /* 0x0000000000007941 */ /* 0x000fea0003800000 */
.L_x_1992:
        /* <DEDUP_REMOVED lines=16> */
.L_x_1995:
[----:B------:R-:W-:Y:S05]  /*16c60*/  BSYNC B0 ;  /* 0x0000000000007941 */ /* 0x000fea0003800000 */
.L_x_1994:
        /* <DEDUP_REMOVED lines=16> */
.L_x_1997:
[----:B------:R-:W-:Y:S05]  /*16d70*/  BSYNC B0 ;  /* 0x0000000000007941 */ /* 0x000fea0003800000 */
.L_x_1996:
        /* <DEDUP_REMOVED lines=16> */
.L_x_1999:
[----:B------:R-:W-:Y:S05]  /*16e80*/  BSYNC B0 ;  /* 0x0000000000007941 */ /* 0x000fea0003800000 */
.L_x_1998:
        /* <DEDUP_REMOVED lines=16> */
.L_x_2001:
[----:B------:R-:W-:Y:S05]  /*16f90*/  BSYNC B0 ;  /* 0x0000000000007941 */ /* 0x000fea0003800000 */
.L_x_2000:
        /* <DEDUP_REMOVED lines=16> */
.L_x_2003:
[----:B------:R-:W-:Y:S05]  /*170a0*/  BSYNC B0 ;  /* 0x0000000000007941 */ /* 0x000fea0003800000 */
.L_x_2002:
        /* <DEDUP_REMOVED lines=15> */
.L_x_2004:
        /* <DEDUP_REMOVED lines=14> */
.L_x_2595:


//--------------------- .text._ZN5flash16flash_fwd_kernelI23Flash_fwd_kernel_traitsILi64ELi128ELi64ELi4ELb0ELb0EN7cutlass10bfloat16_tE19Flash_kernel_traitsILi64ELi128ELi64ELi4ES3_EELb0ELb0ELb1ELb0ELb0ELb1ELb1ELb0EEEvNS_16Flash_fwd_paramsE --------------------------
	.section	.text._ZN5flash16flash_fwd_kernelI23Flash_fwd_kernel_traitsILi64ELi128ELi64ELi4ELb0ELb0EN7cutlass10bfloat16_tE19Flash_kernel_traitsILi64ELi128ELi64ELi4ES3_EELb0ELb0ELb1ELb0ELb0ELb1ELb1ELb0EEEvNS_16Flash_fwd_paramsE,"ax",@progbits
	.align	128
        .global         _ZN5flash16flash_fwd_kernelI23Flash_fwd_kernel_traitsILi64ELi128ELi64ELi4ELb0ELb0EN7cutlass10bfloat16_tE19Flash_kernel_traitsILi64ELi128ELi64ELi4ES3_EELb0ELb0ELb1ELb0ELb0ELb1ELb1ELb0EEEvNS_16Flash_fwd_paramsE
        .type           _ZN5flash16flash_fwd_kernelI23Flash_fwd_kernel_traitsILi64ELi128ELi64ELi4ELb0ELb0EN7cutlass10bfloat16_tE19Flash_kernel_traitsILi64ELi128ELi64ELi4ES3_EELb0ELb0ELb1ELb0ELb0ELb1ELb1ELb0EEEvNS_16Flash_fwd_paramsE,@function
        .size           _ZN5flash16flash_fwd_kernelI23Flash_fwd_kernel_traitsILi64ELi128ELi64ELi4ELb0ELb0EN7cutlass10bfloat16_tE19Flash_kernel_traitsILi64ELi128ELi64ELi4ES3_EELb0ELb0ELb1ELb0ELb0ELb1ELb1ELb0EEEvNS_16Flash_fwd_paramsE,(.L_x_2596 - _ZN5flash16flash_fwd_kernelI23Flash_fwd_kernel_traitsILi64ELi128ELi64ELi4ELb0ELb0EN7cutlass10bfloat16_tE19Flash_kernel_traitsILi64ELi128ELi64ELi4ES3_EELb0ELb0ELb1ELb0ELb0ELb1ELb1ELb0EEEvNS_16Flash_fwd_paramsE)
        .other          _ZN5flash16flash_fwd_kernelI23Flash_fwd_kernel_traitsILi64ELi128ELi64ELi4ELb0ELb0EN7cutlass10bfloat16_tE19Flash_kernel_traitsILi64ELi128ELi64ELi4ES3_EELb0ELb0ELb1ELb0ELb0ELb1ELb1ELb0EEEvNS_16Flash_fwd_paramsE,@"STO_CUDA_ENTRY STV_DEFAULT"
_ZN5flash16flash_fwd_kernelI23Flash_fwd_kernel_traitsILi64ELi128ELi64ELi4ELb0ELb0EN7cutlass10bfloat16_tE19Flash_kernel_traitsILi64ELi128ELi64ELi4ES3_EELb0ELb0ELb1ELb0ELb0ELb1ELb1ELb0EEEvNS_16Flash_fwd_paramsE:
.text._ZN5flash16flash_fwd_kernelI23Flash_fwd_kernel_traitsILi64ELi128ELi64ELi4ELb0ELb0EN7cutlass10bfloat16_tE19Flash_kernel_traitsILi64ELi128ELi64ELi4ES3_EELb0ELb0ELb1ELb0ELb0ELb1ELb1ELb0EEEvNS_16Flash_fwd_paramsE:
[----:B------:R-:W1:Y:S08]  /*0000*/  LDC R1, c[0x0][0x28] ;  /* 0x00000a00ff017b82 */ /* 0x000e700000000800 */
[----:B------:R-:W2:Y:S01]  /*0010*/  LDC.64 R4, c[0x0][0x2f0] ;  /* 0x0000bc00ff047b82 */ /* 0x000ea20000000a00 */
[----:B------:R-:W3:Y:S01]  /*0020*/  S2R R46, SR_CTAID.Y ;  /* 0x00000000002e7919 */ /* 0x000ee20000002600 */
[----:B------:R-:W-:Y:S01]  /*0030*/  IMAD.MOV.U32 R29, RZ, RZ, -0x1 ;  /* 0xffffffffff1d7424 */ /* 0x000fe200078e00ff */
[----:B------:R-:W-:Y:S01]  /*0040*/  ULDC.64 UR12, c[0x0][0x208] ;  /* 0x00008200000c7ab9 */ /* 0x000fe20000000a00 */
[----:B-1----:R-:W-:-:S04]  /*0050*/  VIADD R1, R1, 0xffffff90 ;  /* 0xffffff9001017836 */ /* 0x002fc80000000000 */
[----:B------:R-:W1:Y:S08]  /*0060*/  LDC.64 R2, c[0x0][0x300] ;  /* 0x0000c000ff027b82 */ /* 0x000e700000000a00 */
[----:B------:R-:W3:Y:S01]  /*0070*/  LDC.64 R6, c[0x0][0x2f0] ;  /* 0x0000bc00ff067b82 */ /* 0x000ee20000000a00 */
[----:B--2---:R-:W-:-:S07]  /*0080*/  ISETP.NE.U32.AND P2, PT, R4, RZ, PT ;  /* 0x000000ff0400720c */ /* 0x004fce0003f45070 */
[----:B------:R-:W2:Y:S01]  /*0090*/  LDC.U8 R10, c[0x0][0x3c2] ;  /* 0x0000f080ff0a7b82 */ /* 0x000ea20000000000 */
[----:B------:R-:W-:Y:S02]  /*00a0*/  ISETP.NE.AND.EX P2, PT, R5, RZ, PT, P2 ;  /* 0x000000ff0500720c */ /* 0x000fe40003f45320 */
[----:B-1----:R-:W-:-:S05]  /*00b0*/  ISETP.NE.U32.AND P1, PT, R2, RZ, PT ;  /* 0x000000ff0200720c */ /* 0x002fca0003f25070 */
[----:B------:R-:W1:Y:S01]  /*00c0*/  LDC.64 R8, c[0x0][0x2f8] ;  /* 0x0000be00ff087b82 */ /* 0x000e620000000a00 */
[----:B------:R-:W-:Y:S01]  /*00d0*/  ISETP.NE.AND.EX P1, PT, R3, RZ, PT, P1 ;  /* 0x000000ff0300720c */ /* 0x000fe20003f25310 */
[----:B---3--:R-:W-:-:S06]  /*00e0*/  IMAD.WIDE R4, R46, 0x4, R6 ;  /* 0x000000042e047825 */ /* 0x008fcc00078e0206 */
[----:B------:R-:W3:Y:S01]  /*00f0*/  LDC.64 R2, c[0x0][0x2f8] ;  /* 0x0000be00ff027b82 */ /* 0x000ee20000000a00 */
[----:B------:R-:W4:Y:S04]  /*0100*/  @P2 LDG.E R29, desc[UR12][R4.64] ;  /* 0x0000000c041d2981 */ /* 0x000f28000c1e1900 */
[----:B------:R2:W4:Y:S03]  /*0110*/  @P2 LDG.E R0, desc[UR12][R4.64+0x4] ;  /* 0x0000040c04002981 */ /* 0x000526000c1e1900 */
[----:B------:R-:W2:Y:S01]  /*0120*/  @P1 LDC.64 R6, c[0x0][0x300] ;  /* 0x0000c000ff061b82 */ /* 0x000ea20000000a00 */
[----:B------:R-:W-:Y:S02]  /*0130*/  IMAD.MOV.U32 R18, RZ, RZ, RZ ;  /* 0x000000ffff127224 */ /* 0x000fe400078e00ff */
[----:B--2---:R-:W-:-:S05]  /*0140*/  @P1 IMAD.WIDE R4, R46, 0x4, R6 ;  /* 0x000000042e041825 */ /* 0x004fca00078e0206 */
[----:B------:R2:W5:Y:S01]  /*0150*/  @P1 LDG.E R18, desc[UR12][R4.64] ;  /* 0x0000000c04121981 */ /* 0x000562000c1e1900 */
[----:B------:R-:W-:Y:S02]  /*0160*/  ISETP.NE.AND P3, PT, R10, RZ, PT ;  /* 0x000000ff0a00720c */ /* 0x000fe40003f65270 */
[----:B---3--:R-:W-:-:S04]  /*0170*/  ISETP.EQ.U32.AND P0, PT, R2, RZ, PT ;  /* 0x000000ff0200720c */ /* 0x008fc80003f02070 */
[----:B------:R-:W-:Y:S01]  /*0180*/  ISETP.EQ.OR.EX P0, PT, R3, RZ, !P3, P0 ;  /* 0x000000ff0300720c */ /* 0x000fe20005f02700 */
[----:B------:R-:W-:Y:S02]  /*0190*/  IMAD.MOV.U32 R28, RZ, RZ, -0x1 ;  /* 0xffffffffff1c7424 */ /* 0x000fe400078e00ff */
[----:B-1----:R-:W-:Y:S01]  /*01a0*/  IMAD.WIDE R6, R46, 0x4, R8 ;  /* 0x000000042e067825 */ /* 0x002fe200078e0208 */
[----:B------:R-:W1:Y:S01]  /*01b0*/  S2R R22, SR_CTAID.X ;  /* 0x0000000000167919 */ /* 0x000e620000002500 */
[----:B------:R-:W3:Y:S08]  /*01c0*/  S2R R27, SR_CTAID.Z ;  /* 0x00000000001b7919 */ /* 0x000ef00000002700 */
[----:B------:R2:W5:Y:S01]  /*01d0*/  @!P0 LDG.E R28, desc[UR12][R6.64] ;  /* 0x0000000c061c8981 */ /* 0x000562000c1e1900 */
[----:B------:R-:W-:-:S04]  /*01e0*/  ISETP.NE.U32.AND P0, PT, R2, RZ, PT ;  /* 0x000000ff0200720c */ /* 0x000fc80003f05070 */
[----:B------:R-:W-:Y:S01]  /*01f0*/  ISETP.NE.AND.EX P0, PT, R3, RZ, PT, P0 ;  /* 0x000000ff0300720c */ /* 0x000fe20003f05300 */
[----:B----4-:R-:W-:Y:S01]  /*0200*/  @P2 IMAD.IADD R74, R0, 0x1, -R29 ;  /* 0x00000001004a2824 */ /* 0x010fe200078e0a1d */
[----:B------:R2:W-:Y:S05]  /*0210*/  STL [R1+0x40], R29 ;  /* 0x0000401d01007387 */ /* 0x0005ea0000100800 */
[----:B------:R-:W4:Y:S06]  /*0220*/  @!P2 LDC R74, c[0x0][0x2c4] ;  /* 0x0000b100ff4aab82 */ /* 0x000f2c0000000800 */
[----:B-1-3--:R-:W-:Y:S05]  /*0230*/  @!P0 BRA `(.L_x_2005) ;  /* 0x0000000000108947 */ /* 0x00afea0003800000 */
[----:B------:R-:W2:Y:S02]  /*0240*/  @P3 LDG.E R0, desc[UR12][R6.64+0x4] ;  /* 0x0000040c06003981 */ /* 0x000ea4000c1e1900 */
[----:B--2--5:R-:W-:-:S06]  /*0250*/  @P3 IADD3 R4, R0, -R28, RZ ;  /* 0x8000001c00043210 */ /* 0x024fcc0007ffe0ff */
[----:B------:R2:W5:Y:S01]  /*0260*/  @!P3 LDG.E R4, desc[UR12][R6.64] ;  /* 0x0000000c0604b981 */ /* 0x000562000c1e1900 */
[----:B------:R-:W-:Y:S05]  /*0270*/  BRA `(.L_x_2006) ;  /* 0x0000000000047947 */ /* 0x000fea0003800000 */
.L_x_2005:
[----:B--2---:R-:W1:Y:S02]  /*0280*/  LDC R4, c[0x0][0x2c8] ;  /* 0x0000b200ff047b82 */ /* 0x004e640000000800 */
.L_x_2006:
[----:B------:R-:W3:Y:S02]  /*0290*/  LDC.64 R2, c[0x0][0x308] ;  /* 0x0000c200ff027b82 */ /* 0x000ee40000000a00 */
[----:B---3--:R-:W-:-:S04]  /*02a0*/  ISETP.NE.U32.AND P1, PT, R2, RZ, PT ;  /* 0x000000ff0200720c */ /* 0x008fc80003f25070 */
[----:B------:R-:W-:-:S13]  /*02b0*/  ISETP.NE.AND.EX P1, PT, R3, RZ, PT, P1 ;  /* 0x000000ff0300720c */ /* 0x000fda0003f25310 */
[----:B------:R-:W3:Y:S01]  /*02c0*/  @P1 LDC.64 R2, c[0x0][0x308] ;  /* 0x0000c200ff021b82 */ /* 0x000ee20000000a00 */
[----:B------:R-:W-:-:S07]  /*02d0*/  IMAD.SHL.U32 R171, R22, 0x80, RZ ;  /* 0x0000008016ab7824 */ /* 0x000fce00078e00ff */
[----:B------:R-:W1:Y:S01]  /*02e0*/  @!P1 LDC R5, c[0x0][0x2cc] ;  /* 0x0000b300ff059b82 */ /* 0x000e620000000800 */
[----:B----4-:R-:W-:Y:S01]  /*02f0*/  ISETP.GT.AND P0, PT, R74, R171, PT ;  /* 0x000000ab4a00720c */ /* 0x010fe20003f04270 */
[----:B---3--:R-:W-:-:S05]  /*0300*/  @P1 IMAD.WIDE R2, R46, 0x4, R2 ;  /* 0x000000042e021825 */ /* 0x008fca00078e0202 */
[----:B------:R3:W5:Y:S01]  /*0310*/  @P1 LDG.E R0, desc[UR12][R2.64] ;  /* 0x0000000c02001981 */ /* 0x000762000c1e1900 */
[----:B------:R-:W4:Y:S06]  /*0320*/  @!P1 LDC.64 R2, c[0x0][0x318] ;  /* 0x0000c600ff029b82 */ /* 0x000f2c0000000a00 */
[----:B-1-3--:R-:W-:Y:S05]  /*0330*/  @!P0 EXIT ;  /* 0x000000000000894d */ /* 0x00afea0003800000 */
[----:B------:R-:W1:Y:S01]  /*0340*/  LDC R172, c[0x0][0x394] ;  /* 0x0000e500ffac7b82 */ /* 0x000e620000000800 */
[----:B----4-:R-:W-:Y:S01]  /*0350*/  @!P1 ISETP.NE.U32.AND P0, PT, R2, RZ, PT ;  /* 0x000000ff0200920c */ /* 0x010fe20003f05070 */
[----:B-----5:R-:W-:Y:S01]  /*0360*/  @P1 IMAD.IADD R72, R0, 0x1, -R18 ;  /* 0x0000000100481824 */ /* 0x020fe200078e0a12 */
[----:B------:R-:W3:Y:S02]  /*0370*/  S2R R170, SR_TID.X ;  /* 0x0000000000aa7919 */ /* 0x000ee40000002100 */
[----:B------:R-:W-:-:S03]  /*0380*/  @!P1 ISETP.NE.AND.EX P0, PT, R3, RZ, PT, P0 ;  /* 0x000000ff0300920c */ /* 0x000fc60003f05300 */
[----:B------:R-:W4:Y:S01]  /*0390*/  LDC R173, c[0x0][0x398] ;  /* 0x0000e600ffad7b82 */ /* 0x000f220000000800 */
[----:B------:R-:W-:-:S04]  /*03a0*/  @!P1 SEL R0, R5, RZ, P0 ;  /* 0x000000ff05009207 */ /* 0x000fc80000000000 */
[----:B------:R-:W-:Y:S02]  /*03b0*/  @!P1 IADD3 R72, R0, R4, -R18 ;  /* 0x0000000400489210 */ /* 0x000fe40007ffe812 */
[----:B------:R-:W-:Y:S02]  /*03c0*/  IADD3 R0, -R74, 0xbf, R171 ;  /* 0x000000bf4a007810 */ /* 0x000fe40007ffe1ab */
[C---:B------:R-:W-:Y:S01]  /*03d0*/  IADD3 R3, R72.reuse, R171, -R74 ;  /* 0x000000ab48037210 */ /* 0x040fe20007ffe84a */
[----:B------:R-:W-:-:S05]  /*03e0*/  VIADD R2, R72, 0x3f ;  /* 0x0000003f48027836 */ /* 0x000fca0000000000 */
[----:B------:R-:W-:Y:S01]  /*03f0*/  SHF.R.S32.HI R5, RZ, 0x1f, R2 ;  /* 0x0000001fff057819 */ /* 0x000fe20000011402 */
[----:B-1----:R-:W-:-:S03]  /*0400*/  IMAD.IADD R3, R3, 0x1, -R172 ;  /* 0x0000000103037824 */ /* 0x002fc600078e0aac */
[----:B------:R-:W-:Y:S02]  /*0410*/  LEA.HI R5, R5, R2, RZ, 0x6 ;  /* 0x0000000205057211 */ /* 0x000fe400078f30ff */
[----:B--2---:R-:W-:Y:S02]  /*0420*/  SHF.R.S32.HI R6, RZ, 0x1f, R3 ;  /* 0x0000001fff067819 */ /* 0x004fe40000011403 */
[----:B----4-:R-:W-:Y:S02]  /*0430*/  IADD3 R0, R0, R173, R72 ;  /* 0x000000ad00007210 */ /* 0x010fe40007ffe048 */
[----:B------:R-:W-:Y:S02]  /*0440*/  LEA.HI R2, R6, R3, RZ, 0x6 ;  /* 0x0000000306027211 */ /* 0x000fe400078f30ff */
[----:B------:R-:W-:Y:S02]  /*0450*/  SHF.R.S32.HI R4, RZ, 0x1f, R0 ;  /* 0x0000001fff047819 */ /* 0x000fe40000011400 */
[----:B------:R-:W-:-:S02]  /*0460*/  SHF.R.S32.HI R2, RZ, 0x6, R2 ;  /* 0x00000006ff027819 */ /* 0x000fc40000011402 */
[----:B------:R-:W-:Y:S02]  /*0470*/  LEA.HI R0, R4, R0, RZ, 0x6 ;  /* 0x0000000004007211 */ /* 0x000fe400078f30ff */
[----:B------:R-:W-:Y:S02]  /*0480*/  VIMNMX R248, RZ, R2, !PT ;  /* 0x00000002fff87248 */ /* 0x000fe40007fe0100 */
[----:B------:R-:W-:Y:S02]  /*0490*/  SHF.R.S32.HI R3, RZ, 0x6, R5 ;  /* 0x00000006ff037819 */ /* 0x000fe40000011405 */
[----:B------:R-:W-:Y:S01]  /*04a0*/  SHF.R.S32.HI R0, RZ, 0x6, R0 ;  /* 0x00000006ff007819 */ /* 0x000fe20000011400 */
[----:B------:R1:W-:Y:S03]  /*04b0*/  STL [R1+0x14], R248 ;  /* 0x000014f801007387 */ /* 0x0003e60000100800 */
[----:B------:R-:W-:-:S04]  /*04c0*/  VIMNMX R237, R3, R0, PT ;  /* 0x0000000003ed7248 */ /* 0x000fc80003fe0100 */
[----:B------:R-:W-:-:S13]  /*04d0*/  ISETP.GT.AND P0, PT, R237, R248, PT ;  /* 0x000000f8ed00720c */ /* 0x000fda0003f04270 */
[----:B---3--:R-:W-:Y:S05]  /*04e0*/  @P0 BRA `(.L_x_2007) ;  /* 0x0000001000940947 */ /* 0x008fea0003800000 */
[----:B------:R-:W2:Y:S01]  /*04f0*/  LDC.U8 R0, c[0x0][0x3d9] ;  /* 0x0000f640ff007b82 */ /* 0x000ea20000000000 */
[----:B------:R-:W-:Y:S01]  /*0500*/  ISETP.NE.AND P3, PT, R29, -0x1, PT ;  /* 0xffffffff1d00780c */ /* 0x000fe20003f65270 */
[----:B------:R-:W-:Y:S01]  /*0510*/  ULDC.64 UR4, c[0x0][0x2a0] ;  /* 0x0000a80000047ab9 */ /* 0x000fe20000000a00 */
[----:B------:R-:W-:Y:S02]  /*0520*/  SHF.R.S32.HI R11, RZ, 0x1f, R170 ;  /* 0x0000001fff0b7819 */ /* 0x000fe400000114aa */
[----:B------:R-:W-:Y:S01]  /*0530*/  CS2R R18, SRZ ;  /* 0x0000000000127805 */ /* 0x000fe2000001ff00 */
[----:B------:R-:W-:Y:S01]  /*0540*/  BSSY B0, `(.L_x_2008) ;  /* 0x0000047000007945 */ /* 0x000fe20003800000 */
[----:B------:R-:W-:Y:S01]  /*0550*/  LEA.HI R11, R11, R170, RZ, 0x3 ;  /* 0x000000aa0b0b7211 */ /* 0x000fe200078f18ff */
[----:B------:R-:W3:Y:S08]  /*0560*/  LDC.U8 R2, c[0x0][0x3d8] ;  /* 0x0000f600ff027b82 */ /* 0x000ef00000000000 */
[----:B------:R-:W4:Y:S01]  /*0570*/  @!P3 LDC.64 R4, c[0x0][0x290] ;  /* 0x0000a400ff04bb82 */ /* 0x000f220000000a00 */
[----:B--2---:R-:W-:-:S07]  /*0580*/  ISETP.NE.AND P2, PT, R0, RZ, PT ;  /* 0x000000ff0000720c */ /* 0x004fce0003f45270 */
[----:B------:R-:W2:Y:S01]  /*0590*/  @P3 LDC.64 R6, c[0x0][0x298] ;  /* 0x0000a600ff063b82 */ /* 0x000ea20000000a00 */
[C---:B---3--:R-:W-:Y:S02]  /*05a0*/  ISETP.NE.AND P0, PT, R2.reuse, RZ, PT ;  /* 0x000000ff0200720c */ /* 0x048fe40003f05270 */
[----:B------:R-:W-:Y:S02]  /*05b0*/  ISETP.NE.AND P1, PT, R2, RZ, !P2 ;  /* 0x000000ff0200720c */ /* 0x000fe40005725270 */
[----:B------:R-:W-:-:S03]  /*05c0*/  ISETP.NE.OR P0, PT, R0, RZ, !P0 ;  /* 0x000000ff0000720c */ /* 0x000fc60004705670 */
[----:B------:R-:W3:Y:S01]  /*05d0*/  @!P2 LDC R10, c[0x0][0x2c4] ;  /* 0x0000b100ff0aab82 */ /* 0x000ee20000000800 */
[----:B------:R-:W-:-:S05]  /*05e0*/  @!P3 SHF.R.S32.HI R0, RZ, 0x1f, R46 ;  /* 0x0000001fff00b819 */ /* 0x000fca000001142e */
[----:B----4-:R-:W-:Y:S02]  /*05f0*/  @!P3 IMAD R0, R0, R4, RZ ;  /* 0x000000040000b224 */ /* 0x010fe400078e02ff */
[----:B------:R-:W4:Y:S01]  /*0600*/  @!P2 LDC R14, c[0x0][0x270] ;  /* 0x00009c00ff0eab82 */ /* 0x000f220000000800 */
[----:B--2---:R-:W-:-:S07]  /*0610*/  @P3 IMAD.WIDE.U32 R2, R29, R6, RZ ;  /* 0x000000061d023225 */ /* 0x004fce00078e00ff */
[----:B------:R-:W2:Y:S01]  /*0620*/  @!P0 LDC R8, c[0x0][0x2c4] ;  /* 0x0000b100ff088b82 */ /* 0x000ea20000000800 */
[C---:B------:R-:W-:Y:S01]  /*0630*/  @!P3 IMAD R6, R46.reuse, R5, R0 ;  /* 0x000000052e06b224 */ /* 0x040fe200078e0200 */
[----:B------:R-:W-:Y:S01]  /*0640*/  LOP3.LUT R0, R11, 0x1ffffff8, RZ, 0xc0, !PT ;  /* 0x1ffffff80b007812 */ /* 0x000fe200078ec0ff */
[----:B------:R-:W-:-:S04]  /*0650*/  @!P3 IMAD.WIDE.U32 R4, R46, R4, RZ ;  /* 0x000000042e04b225 */ /* 0x000fc800078e00ff */
[C---:B------:R-:W-:Y:S01]  /*0660*/  IMAD.IADD R0, R170.reuse, 0x1, -R0 ;  /* 0x00000001aa007824 */ /* 0x040fe200078e0a00 */
[----:B---3--:R-:W4:Y:S01]  /*0670*/  @P1 LDC R10, c[0x0][0x2e4] ;  /* 0x0000b900ff0a1b82 */ /* 0x008f220000000800 */
[----:B------:R-:W-:Y:S01]  /*0680*/  @P3 IMAD R7, R29, R7, R3 ;  /* 0x000000071d073224 */ /* 0x000fe200078e0203 */
[----:B------:R-:W-:Y:S01]  /*0690*/  LOP3.LUT P1, RZ, R170, 0x7, RZ, 0xc0, !PT ;  /* 0x00000007aaff7812 */ /* 0x000fe2000782c0ff */
[----:B------:R-:W-:Y:S01]  /*06a0*/  @!P3 IMAD.MOV.U32 R2, RZ, RZ, R4 ;  /* 0x000000ffff02b224 */ /* 0x000fe200078e0004 */
[----:B------:R-:W-:Y:S01]  /*06b0*/  SHF.R.S32.HI R4, RZ, 0x3, R11 ;  /* 0x00000003ff047819 */ /* 0x000fe2000001140b */
[----:B------:R-:W-:Y:S02]  /*06c0*/  IMAD.SHL.U32 R0, R0, 0x8, RZ ;  /* 0x0000000800007824 */ /* 0x000fe400078e00ff */
[----:B------:R-:W-:Y:S01]  /*06d0*/  @!P3 IMAD.IADD R7, R5, 0x1, R6 ;  /* 0x000000010507b824 */ /* 0x000fe200078e0206 */
[----:B------:R-:W3:Y:S01]  /*06e0*/  @P2 LDC.64 R12, c[0x0][0x2c0] ;  /* 0x0000b000ff0c2b82 */ /* 0x000ee20000000a00 */
[----:B------:R-:W-:Y:S01]  /*06f0*/  SHF.R.S32.HI R6, RZ, 0x1f, R27 ;  /* 0x0000001fff067819 */ /* 0x000fe2000001141b */
[C---:B------:R-:W-:Y:S01]  /*0700*/  VIADD R20, R4.reuse, 0x10 ;  /* 0x0000001004147836 */ /* 0x040fe20000000000 */
[----:B------:R-:W-:Y:S01]  /*0710*/  SHF.R.S32.HI R5, RZ, 0x1f, R4 ;  /* 0x0000001fff057819 */ /* 0x000fe20000011404 */
[C---:B------:R-:W-:Y:S01]  /*0720*/  VIADD R23, R4.reuse, 0x30 ;  /* 0x0000003004177836 */ /* 0x040fe20000000000 */
[----:B------:R-:W-:Y:S01]  /*0730*/  IADD3 R21, R4, 0x20, RZ ;  /* 0x0000002004157810 */ /* 0x000fe20007ffe0ff */
[----:B------:R-:W-:Y:S01]  /*0740*/  IMAD R6, R6, UR4, RZ ;  /* 0x0000000406067c24 */ /* 0x000fe2000f8e02ff */
[----:B------:R-:W-:Y:S01]  /*0750*/  IADD3 R26, R4, 0x50, RZ ;  /* 0x00000050041a7810 */ /* 0x000fe20007ffe0ff */
[----:B--2---:R-:W-:Y:S01]  /*0760*/  @!P0 IMAD R3, R46, R8, RZ ;  /* 0x000000082e038224 */ /* 0x004fe200078e02ff */
[----:B------:R-:W2:Y:S01]  /*0770*/  @P2 LDC R17, c[0x0][0x2c0] ;  /* 0x0000b000ff112b82 */ /* 0x000ea20000000800 */
[----:B------:R-:W-:-:S02]  /*0780*/  VIADD R25, R4, 0x40 ;  /* 0x0000004004197836 */ /* 0x000fc40000000000 */
[----:B------:R-:W-:Y:S01]  /*0790*/  IMAD R6, R27, UR5, R6 ;  /* 0x000000051b067c24 */ /* 0x000fe2000f8e0206 */
[----:B------:R-:W-:Y:S02]  /*07a0*/  @!P0 SEL R3, R3, R29, !P3 ;  /* 0x0000001d03038207 */ /* 0x000fe40005800000 */
[----:B------:R-:W-:Y:S01]  /*07b0*/  IADD3 R8, P3, R0, R2, RZ ;  /* 0x0000000200087210 */ /* 0x000fe20007f7e0ff */
[----:B------:R-:W-:Y:S01]  /*07c0*/  @P2 IMAD.MOV.U32 R2, RZ, RZ, 0x1 ;  /* 0x00000001ff022424 */ /* 0x000fe200078e00ff */
[----:B------:R-:W-:Y:S01]  /*07d0*/  @!P0 SHF.R.S32.HI R19, RZ, 0x1f, R3 ;  /* 0x0000001fff138819 */ /* 0x000fe20000011403 */
[----:B----4-:R-:W-:Y:S01]  /*07e0*/  @!P2 IMAD R2, R10, R14, RZ ;  /* 0x0000000e0a02a224 */ /* 0x010fe200078e02ff */
[----:B------:R-:W-:Y:S01]  /*07f0*/  LEA.HI.X.SX32 R9, R0, R7, 0x1, P3 ;  /* 0x0000000700097211 */ /* 0x000fe200018f0eff */
[----:B------:R-:W-:Y:S01]  /*0800*/  IMAD.IADD R14, R74, 0x1, -R171 ;  /* 0x000000014a0e7824 */ /* 0x000fe200078e0aab */
[----:B------:R-:W-:Y:S01]  /*0810*/  @!P0 MOV R18, R3 ;  /* 0x0000000300128202 */ /* 0x000fe20000000f00 */
[----:B------:R-:W-:-:S02]  /*0820*/  IMAD R2, R46, R2, RZ ;  /* 0x000000022e027224 */ /* 0x000fc400078e02ff */
[----:B------:R-:W-:Y:S01]  /*0830*/  IMAD.WIDE.U32 R8, R27, UR4, R8 ;  /* 0x000000041b087c25 */ /* 0x000fe2000f8e0008 */
[----:B------:R-:W-:Y:S02]  /*0840*/  ISETP.GE.AND P3, PT, R4, R14, PT ;  /* 0x0000000e0400720c */ /* 0x000fe40003f66270 */
[----:B------:R-:W-:Y:S01]  /*0850*/  SEL R15, R2, RZ, P0 ;  /* 0x000000ff020f7207 */ /* 0x000fe20000000000 */
[----:B---3--:R-:W-:Y:S01]  /*0860*/  @P2 IMAD R16, R13, R12, RZ ;  /* 0x0000000c0d102224 */ /* 0x008fe200078e02ff */
[-C--:B------:R-:W-:Y:S01]  /*0870*/  ISETP.GE.OR P5, PT, R4, R14.reuse, P1 ;  /* 0x0000000e0400720c */ /* 0x080fe20000fa6670 */
[----:B------:R-:W-:Y:S01]  /*0880*/  @!P2 IMAD.MOV.U32 R16, RZ, RZ, R10 ;  /* 0x000000ffff10a224 */ /* 0x000fe200078e000a */
[-C--:B------:R-:W-:Y:S01]  /*0890*/  ISETP.GE.AND P4, PT, R20, R14.reuse, PT ;  /* 0x0000000e1400720c */ /* 0x080fe20003f86270 */
[----:B------:R-:W-:Y:S01]  /*08a0*/  IMAD.WIDE R2, R22, 0x80, R4 ;  /* 0x0000008016027825 */ /* 0x000fe200078e0204 */
[-C--:B------:R-:W-:Y:S02]  /*08b0*/  ISETP.GE.AND P0, PT, R23, R14.reuse, PT ;  /* 0x0000000e1700720c */ /* 0x080fe40003f06270 */
[-C--:B------:R-:W-:Y:S01]  /*08c0*/  ISETP.GE.AND P6, PT, R25, R14.reuse, PT ;  /* 0x0000000e1900720c */ /* 0x080fe20003fc6270 */
[----:B------:R-:W-:Y:S01]  /*08d0*/  @!P2 IMAD.MOV.U32 R17, RZ, RZ, 0x1 ;  /* 0x00000001ff11a424 */ /* 0x000fe200078e00ff */
[----:B------:R-:W-:Y:S01]  /*08e0*/  ISETP.GE.AND P2, PT, R21, R14, PT ;  /* 0x0000000e1500720c */ /* 0x000fe20003f46270 */
[----:B------:R-:W-:Y:S01]  /*08f0*/  IMAD.IADD R7, R9, 0x1, R6 ;  /* 0x0000000109077824 */ /* 0x000fe200078e0206 */
[----:B--2---:R-:W-:Y:S11]  /*0900*/  @P3 BRA `(.L_x_2009) ;  /* 0x0000000000283947 */ /* 0x004ff60003800000 */
        /* <DEDUP_REMOVED lines=10> */
.L_x_2009:
[----:B------:R-:W-:Y:S05]  /*09b0*/  BSYNC B0 ;  /* 0x0000000000007941 */ /* 0x000fea0003800000 */
.L_x_2008:
        /* <DEDUP_REMOVED lines=17> */
.L_x_2011:
[----:B------:R-:W-:Y:S05]  /*0ad0*/  BSYNC B0 ;  /* 0x0000000000007941 */ /* 0x000fea0003800000 */
.L_x_2010:
        /* <DEDUP_REMOVED lines=17> */
.L_x_2013:
[----:B------:R-:W-:Y:S05]  /*0bf0*/  BSYNC B0 ;  /* 0x0000000000007941 */ /* 0x000fea0003800000 */
.L_x_2012:
[----:B------:R-:W-:Y:S01]  /*0c00*/  BSSY B0, `(.L_x_2014) ;  /* 0x0000010000007945 */ /* 0x000fe20003800000 */
[----:B------:R-:W-:-:S03]  /*0c10*/  ISETP.GE.AND P2, PT, R22, R14, PT ;  /* 0x0000000e1600720c */ /* 0x000fc60003f46270 */
        /* <DEDUP_REMOVED lines=14> */
.L_x_2015:
[----:B------:R-:W-:Y:S05]  /*0d00*/  BSYNC B0 ;  /* 0x0000000000007941 */ /* 0x000fea0003800000 */
.L_x_2014:
[----:B------:R-:W-:Y:S01]  /*0d10*/  BSSY B0, `(.L_x_2016) ;  /* 0x0000010000007945 */ /* 0x000fe20003800000 */
[----:B------:R-:W-:-:S03]  /*0d20*/  ISETP.GE.OR P0, PT, R20, R14, P1 ;  /* 0x0000000e1400720c */ /* 0x000fc60000f06670 */
        /* <DEDUP_REMOVED lines=14> */
.L_x_2017:
[----:B------:R-:W-:Y:S05]  /*0e10*/  BSYNC B0 ;  /* 0x0000000000007941 */ /* 0x000fea0003800000 */
.L_x_2016:
        /* <DEDUP_REMOVED lines=18> */
.L_x_2019:
[----:B------:R-:W-:Y:S05]  /*0f40*/  BSYNC B0 ;  /* 0x0000000000007941 */ /* 0x000fea0003800000 */
.L_x_2018:
[----:B------:R-:W-:Y:S04]  /*0f50*/  BSSY B0, `(.L_x_2020) ;  /* 0x000000f000007945 */ /* 0x000fe80003800000 */
        /* <DEDUP_REMOVED lines=14> */
.L_x_2021:
[----:B------:R-:W-:Y:S05]  /*1040*/  BSYNC B0 ;  /* 0x0000000000007941 */ /* 0x000fea0003800000 */
.L_x_2020:
        /* <DEDUP_REMOVED lines=17> */
.L_x_2023:
[----:B------:R-:W-:Y:S05]  /*1160*/  BSYNC B0 ;  /* 0x0000000000007941 */ /* 0x000fea0003800000 */
.L_x_2022:
        /* <DEDUP_REMOVED lines=11> */
.L_x_2025:
[----:B------:R-:W-:Y:S05]  /*1220*/  BSYNC B0 ;  /* 0x0000000000007941 */ /* 0x000fea0003800000 */
.L_x_2024:
        /* <DEDUP_REMOVED lines=15> */
.L_x_2027:
[----:B------:R-:W-:Y:S05]  /*1320*/  BSYNC B0 ;  /* 0x0000000000007941 */ /* 0x000fea0003800000 */
.L_x_2026:
        /* <DEDUP_REMOVED lines=10> */
.L_x_2029:
[----:B------:R-:W-:Y:S05]  /*13d0*/  BSYNC B0 ;  /* 0x0000000000007941 */ /* 0x000fea0003800000 */
.L_x_2028:
        /* <DEDUP_REMOVED lines=10> */
.L_x_2031:
[----:B------:R-:W-:Y:S05]  /*1480*/  BSYNC B0 ;  /* 0x0000000000007941 */ /* 0x000fea0003800000 */
.L_x_2030:
        /* <DEDUP_REMOVED lines=10> */
.L_x_2033:
[----:B------:R-:W-:Y:S05]  /*1530*/  BSYNC B0 ;  /* 0x0000000000007941 */ /* 0x000fea0003800000 */
.L_x_2032:
        /* <DEDUP_REMOVED lines=10> */
.L_x_2035:
[----:B------:R-:W-:Y:S05]  /*15e0*/  BSYNC B0 ;  /* 0x0000000000007941 */ /* 0x000fea0003800000 */
.L_x_2034:
        /* <DEDUP_REMOVED lines=10> */
.L_x_2037:
[----:B------:R-:W-:Y:S05]  /*1690*/  BSYNC B0 ;  /* 0x0000000000007941 */ /* 0x000fea0003800000 */
.L_x_2036:
        /* <DEDUP_REMOVED lines=10> */
.L_x_2007:
[----:B------:R-:W2:Y:S01]  /*1740*/  LDC R30, c[0x0][0x278] ;  /* 0x00009e00ff1e7b82 */ /* 0x000ea20000000800 */
[----:B------:R-:W-:Y:S01]  /*1750*/  ISETP.NE.AND P4, PT, R29, -0x1, PT ;  /* 0xffffffff1d00780c */ /* 0x000fe20003f85270 */
[----:B------:R-:W-:Y:S01]  /*1760*/  IMAD.IADD R31, R74, 0x1, -R171 ;  /* 0x000000014a1f7824 */ /* 0x000fe200078e0aab */
[----:B------:R-:W-:Y:S01]  /*1770*/  SHF.R.S32.HI R47, RZ, 0x1f, R170 ;  /* 0x0000001fff2f7819 */ /* 0x000fe200000114aa */
[----:B------:R-:W-:Y:S01]  /*1780*/  ULDC.64 UR4, c[0x0][0x258] ;  /* 0x0000960000047ab9 */ /* 0x000fe20000000a00 */
[----:B------:R-:W-:Y:S01]  /*1790*/  IABS R16, R27 ;  /* 0x0000001b00107213 */ /* 0x000fe20000000000 */
[----:B------:R-:W-:Y:S01]  /*17a0*/  VIADD R73, R237, 0xffffffff ;  /* 0xffffffffed497836 */ /* 0x000fe20000000000 */
[----:B------:R-:W-:Y:S01]  /*17b0*/  LEA.HI R4, R47, R170, RZ, 0x3 ;  /* 0x000000aa2f047211 */ /* 0x000fe200078f18ff */
[----:B------:R-:W3:Y:S03]  /*17c0*/  S2UR UR6, SR_CgaCtaId ;  /* 0x00000000000679c3 */ /* 0x000ee60000008800 */
[----:B------:R-:W-:-:S02]  /*17d0*/  SHF.R.S32.HI R48, RZ, 0x3, R4 ;  /* 0x00000003ff307819 */ /* 0x000fc40000011404 */
[----:B------:R-:W-:Y:S02]  /*17e0*/  LOP3.LUT R4, R4, 0xfffffff8, RZ, 0xc0, !PT ;  /* 0xfffffff804047812 */ /* 0x000fe400078ec0ff */
[----:B------:R-:W-:Y:S01]  /*17f0*/  @!P4 SHF.R.S32.HI R5, RZ, 0x1f, R46 ;  /* 0x0000001fff05c819 */ /* 0x000fe2000001142e */
[----:B------:R-:W4:Y:S01]  /*1800*/  @!P4 LDC.64 R8, c[0x0][0x228] ;  /* 0x00008a00ff08cb82 */ /* 0x000f220000000a00 */
[C---:B------:R-:W-:Y:S01]  /*1810*/  VIADD R51, R48.reuse, 0x20 ;  /* 0x0000002030337836 */ /* 0x040fe20000000000 */
[CC--:B------:R-:W-:Y:S01]  /*1820*/  ISETP.GE.AND P3, PT, R48.reuse, R31.reuse, PT ;  /* 0x0000001f3000720c */ /* 0x0c0fe20003f66270 */
[----:B------:R-:W-:Y:S01]  /*1830*/  VIADD R52, R48, 0x10 ;  /* 0x0000001030347836 */ /* 0x000fe20000000000 */
[----:B------:R-:W-:Y:S01]  /*1840*/  SHF.R.S32.HI R49, RZ, 0x1f, R48 ;  /* 0x0000001fff317819 */ /* 0x000fe20000011430 */
[----:B------:R-:W-:Y:S01]  /*1850*/  IMAD.IADD R45, R170, 0x1, -R4 ;  /* 0x00000001aa2d7824 */ /* 0x000fe200078e0a04 */
[-C--:B------:R-:W-:Y:S01]  /*1860*/  ISETP.GE.AND P0, PT, R51, R31.reuse, PT ;  /* 0x0000001f3300720c */ /* 0x080fe20003f06270 */
[----:B------:R-:W-:Y:S01]  /*1870*/  VIADD R50, R48, 0x30 ;  /* 0x0000003030327836 */ /* 0x000fe20000000000 */
[----:B--2---:R-:W-:Y:S01]  /*1880*/  IABS R0, R30 ;  /* 0x0000001e00007213 */ /* 0x004fe20000000000 */
[----:B------:R-:W2:Y:S01]  /*1890*/  @P4 LDC.64 R10, c[0x0][0x240] ;  /* 0x00009000ff0a4b82 */ /* 0x000ea20000000a00 */
[----:B------:R-:W-:Y:S01]  /*18a0*/  ISETP.GE.AND P2, PT, R52, R31, PT ;  /* 0x0000001f3400720c */ /* 0x000fe20003f46270 */
[----:B------:R-:W-:Y:S01]  /*18b0*/  IMAD.WIDE R56, R22, 0x80, R48 ;  /* 0x0000008016387825 */ /* 0x000fe200078e0230 */
[----:B------:R-:W-:Y:S01]  /*18c0*/  SHF.L.U32 R54, R45, 0x3, RZ ;  /* 0x000000032d367819 */ /* 0x000fe200000006ff */
[----:B------:R-:W-:Y:S01]  /*18d0*/  STL [R1+0x44], R52 ;  /* 0x0000443401007387 */ /* 0x000fe20000100800 */
[C---:B------:R-:W-:Y:S01]  /*18e0*/  IADD3 R32, R48.reuse, 0x60, RZ ;  /* 0x0000006030207810 */ /* 0x040fe20007ffe0ff */
[----:B------:R-:W-:Y:S01]  /*18f0*/  IMAD.MOV.U32 R15, RZ, RZ, R0 ;  /* 0x000000ffff0f7224 */ /* 0x000fe200078e0000 */
[----:B------:R-:W-:Y:S01]  /*1900*/  SHF.R.S32.HI R55, RZ, 0x1f, R54 ;  /* 0x0000001fff377819 */ /* 0x000fe20000011436 */
[C---:B------:R-:W-:Y:S01]  /*1910*/  VIADD R34, R48.reuse, 0x40 ;  /* 0x0000004030227836 */ /* 0x040fe20000000000 */
[----:B------:R5:W-:Y:S01]  /*1920*/  STL [R1+0x38], R31 ;  /* 0x0000381f01007387 */ /* 0x000be20000100800 */
[----:B------:R-:W1:Y:S01]  /*1930*/  I2F.RP R2, R15 ;  /* 0x0000000f00027306 */ /* 0x000e620000209400 */
[----:B------:R-:W-:Y:S01]  /*1940*/  VIADD R33, R48, 0x50 ;  /* 0x0000005030217836 */ /* 0x000fe20000000000 */
[----:B------:R-:W3:Y:S02]  /*1950*/  @!P0 S2R R13, SR_CgaCtaId ;  /* 0x00000000000d8919 */ /* 0x000ee40000008800 */
[----:B------:R-:W5:Y:S01]  /*1960*/  @!P2 LDC.64 R24, c[0x0][0x210] ;  /* 0x00008400ff18ab82 */ /* 0x000f620000000a00 */
[----:B----4-:R-:W-:Y:S01]  /*1970*/  @!P4 IMAD R7, R5, R8, RZ ;  /* 0x000000080507c224 */ /* 0x010fe200078e02ff */
[----:B------:R-:W4:Y:S03]  /*1980*/  @!P2 S2R R14, SR_CgaCtaId ;  /* 0x00000000000ea919 */ /* 0x000f260000008800 */
[----:B------:R-:W-:Y:S01]  /*1990*/  @!P4 IMAD R7, R46, R9, R7 ;  /* 0x000000092e07c224 */ /* 0x000fe200078e0207 */
[----:B------:R-:W-:Y:S01]  /*19a0*/  @!P2 MOV R9, 0x400 ;  /* 0x000004000009a802 */ /* 0x000fe20000000f00 */
[----:B------:R-:W-:Y:S01]  /*19b0*/  STL [R1+0x50], R51 ;  /* 0x0000503301007387 */ /* 0x000fe20000100800 */
[----:B-1----:R-:W1:Y:S03]  /*19c0*/  MUFU.RCP R2, R2 ;  /* 0x0000000200027308 */ /* 0x002e660000001000 */
[----:B------:R-:W-:Y:S04]  /*19d0*/  STL.64 [R1+0x28], R48 ;  /* 0x0000283001007387 */ /* 0x000fe80000100a00 */
[----:B------:R-:W-:Y:S04]  /*19e0*/  STL.64 [R1+0x18], R56 ;  /* 0x0000183801007387 */ /* 0x000fe80000100a00 */
[----:B------:R-:W-:Y:S04]  /*19f0*/  STL.64 [R1+0x48], R54 ;  /* 0x0000483601007387 */ /* 0x000fe80000100a00 */
[----:B------:R-:W-:Y:S01]  /*1a00*/  STL [R1+0x54], R50 ;  /* 0x0000543201007387 */ /* 0x000fe20000100800 */
[----:B-1----:R-:W-:-:S03]  /*1a10*/  VIADD R2, R2, 0xffffffe ;  /* 0x0ffffffe02027836 */ /* 0x002fc60000000000 */
[----:B------:R-:W-:Y:S01]  /*1a20*/  STL [R1+0x5c], R34 ;  /* 0x00005c2201007387 */ /* 0x000fe20000100800 */
[----:B------:R-:W1:Y:S03]  /*1a30*/  F2I.FTZ.U32.TRUNC.NTZ R3, R2 ;  /* 0x0000000200037305 */ /* 0x000e66000021f000 */
[----:B------:R-:W-:Y:S01]  /*1a40*/  STL [R1+0x64], R33 ;  /* 0x0000642101007387 */ /* 0x000fe20000100800 */
[----:B----4-:R-:W-:-:S03]  /*1a50*/  @!P2 LEA R19, R14, R9, 0x18 ;  /* 0x000000090e13a211 */ /* 0x010fc600078ec0ff */
[----:B------:R4:W-:Y:S01]  /*1a60*/  STL [R1+0x60], R32 ;  /* 0x0000602001007387 */ /* 0x0009e20000100800 */
[----:B-1----:R-:W-:Y:S01]  /*1a70*/  IADD3 R0, RZ, -R3, RZ ;  /* 0x80000003ff007210 */ /* 0x002fe20007ffe0ff */
[----:B------:R-:W-:-:S04]  /*1a80*/  IMAD.MOV.U32 R2, RZ, RZ, RZ ;  /* 0x000000ffff027224 */ /* 0x000fc800078e00ff */
[----:B------:R-:W-:-:S04]  /*1a90*/  IMAD R0, R0, R15, RZ ;  /* 0x0000000f00007224 */ /* 0x000fc800078e02ff */
[----:B------:R-:W-:-:S04]  /*1aa0*/  IMAD.HI.U32 R2, R3, R0, R2 ;  /* 0x0000000003027227 */ /* 0x000fc800078e0002 */
[----:B------:R-:W-:Y:S02]  /*1ab0*/  IMAD.SHL.U32 R0, R48, 0x40, RZ ;  /* 0x0000004030007824 */ /* 0x000fe400078e00ff */
[----:B------:R-:W-:-:S03]  /*1ac0*/  IMAD.HI.U32 R6, R2, R16, RZ ;  /* 0x0000001002067227 */ /* 0x000fc600078e00ff */
[----:B------:R-:W-:Y:S01]  /*1ad0*/  LOP3.LUT R0, R0, 0x1c0, RZ, 0xc0, !PT ;  /* 0x000001c000007812 */ /* 0x000fe200078ec0ff */
[----:B--2---:R-:W-:-:S03]  /*1ae0*/  @P4 IMAD.WIDE.U32 R2, R29, R10, RZ ;  /* 0x0000000a1d024225 */ /* 0x004fc600078e00ff */
[----:B------:R-:W-:Y:S01]  /*1af0*/  LOP3.LUT R4, R0, 0x38, R54, 0xf8, !PT ;  /* 0x0000003800047812 */ /* 0x000fe200078ef836 */
[----:B------:R-:W-:Y:S01]  /*1b00*/  @P4 IMAD R3, R29, R11, R3 ;  /* 0x0000000b1d034224 */ /* 0x000fe200078e0203 */
[----:B------:R-:W-:Y:S01]  /*1b10*/  SHF.R.U32.HI R5, RZ, 0x3, R0 ;  /* 0x00000003ff057819 */ /* 0x000fe20000011600 */
[----:B------:R-:W-:Y:S01]  /*1b20*/  IMAD.MOV R0, RZ, RZ, -R6 ;  /* 0x000000ffff007224 */ /* 0x000fe200078e0a06 */
[----:B------:R-:W1:Y:S02]  /*1b30*/  @!P3 LDC.64 R10, c[0x0][0x240] ;  /* 0x00009000ff0abb82 */ /* 0x000e640000000a00 */
[----:B------:R-:W-:Y:S01]  /*1b40*/  LOP3.LUT R12, R4, R5, RZ, 0x3c, !PT ;  /* 0x00000005040c7212 */ /* 0x000fe200078e3cff */
[----:B------:R-:W-:Y:S02]  /*1b50*/  IMAD R0, R15, R0, R16 ;  /* 0x000000000f007224 */ /* 0x000fe400078e0210 */
[----:B------:R-:W-:Y:S01]  /*1b60*/  @!P4 IMAD.WIDE.U32 R4, R46, R8, RZ ;  /* 0x000000082e04c225 */ /* 0x000fe200078e00ff */
[----:B------:R-:W-:-:S02]  /*1b70*/  SHF.R.S32.HI R8, RZ, 0x1f, R27 ;  /* 0x0000001fff087819 */ /* 0x000fc4000001141b */
[----:B------:R-:W-:Y:S01]  /*1b80*/  ISETP.GT.U32.AND P1, PT, R15, R0, PT ;  /* 0x000000000f00720c */ /* 0x000fe20003f24070 */
[----:B------:R-:W-:Y:S01]  /*1b90*/  @!P4 IMAD.MOV.U32 R2, RZ, RZ, R4 ;  /* 0x000000ffff02c224 */ /* 0x000fe200078e0004 */
[----:B------:R-:W-:Y:S01]  /*1ba0*/  LEA.HI R4, R47, R170, RZ, 0x6 ;  /* 0x000000aa2f047211 */ /* 0x000fe200078f30ff */
[----:B------:R-:W-:Y:S01]  /*1bb0*/  @!P4 IMAD.IADD R3, R5, 0x1, R7 ;  /* 0x000000010503c824 */ /* 0x000fe200078e0207 */
[----:B------:R-:W-:Y:S01]  /*1bc0*/  @!P0 MOV R5, 0x400 ;  /* 0x0000040000058802 */ /* 0x000fe20000000f00 */
[----:B------:R-:W2:Y:S01]  /*1bd0*/  @!P0 LDC.64 R16, c[0x0][0x240] ;  /* 0x00009000ff108b82 */ /* 0x000ea20000000a00 */
[----:B------:R-:W-:Y:S01]  /*1be0*/  IADD3 R2, P4, R54, R2, RZ ;  /* 0x0000000236027210 */ /* 0x000fe20007f9e0ff */
[----:B------:R-:W-:Y:S01]  /*1bf0*/  IMAD.SHL.U32 R4, R4, 0x8, RZ ;  /* 0x0000000804047824 */ /* 0x000fe200078e00ff */
[----:B---3--:R-:W-:Y:S01]  /*1c00*/  @!P0 LEA R29, R13, R5, 0x18 ;  /* 0x000000050d1d8211 */ /* 0x008fe200078ec0ff */
[----:B------:R-:W-:Y:S01]  /*1c10*/  IMAD R7, R8, UR4, RZ ;  /* 0x0000000408077c24 */ /* 0x000fe2000f8e02ff */
[----:B------:R-:W-:Y:S01]  /*1c20*/  LOP3.LUT R5, R27, R30, RZ, 0x3c, !PT ;  /* 0x0000001e1b057212 */ /* 0x000fe200078e3cff */
[----:B------:R-:W-:Y:S01]  /*1c30*/  IMAD.X R3, R55, 0x1, R3, P4 ;  /* 0x0000000137037824 */ /* 0x000fe200020e0603 */
[----:B------:R-:W-:Y:S01]  /*1c40*/  LOP3.LUT R20, R12, 0xfffffe00, R4, 0xf8, !PT ;  /* 0xfffffe000c147812 */ /* 0x000fe200078ef804 */
[----:B------:R-:W-:Y:S01]  /*1c50*/  @!P1 VIADD R6, R6, 0x1 ;  /* 0x0000000106069836 */ /* 0x000fe20000000000 */
[----:B------:R-:W-:Y:S01]  /*1c60*/  @!P1 IADD3 R0, R0, -R15, RZ ;  /* 0x8000000f00009210 */ /* 0x000fe20007ffe0ff */
[----:B------:R-:W3:Y:S01]  /*1c70*/  @!P2 LDC.64 R12, c[0x0][0x240] ;  /* 0x00009000ff0cab82 */ /* 0x000ee20000000a00 */
[----:B------:R-:W-:Y:S01]  /*1c80*/  ISETP.GE.AND P4, PT, R50, R31, PT ;  /* 0x0000001f3200720c */ /* 0x000fe20003f86270 */
[C---:B------:R-:W-:Y:S01]  /*1c90*/  IMAD R4, R27.reuse, UR5, R7 ;  /* 0x000000051b047c24 */ /* 0x040fe2000f8e0207 */
[----:B------:R-:W-:Y:S01]  /*1ca0*/  ISETP.GE.U32.AND P6, PT, R0, R15, PT ;  /* 0x0000000f0000720c */ /* 0x000fe20003fc6070 */
[----:B------:R-:W-:Y:S01]  /*1cb0*/  IMAD.WIDE.U32 R2, R27, UR4, R2 ;  /* 0x000000041b027c25 */ /* 0x000fe2000f8e0002 */
[----:B------:R-:W-:Y:S01]  /*1cc0*/  ISETP.GE.AND P5, PT, R5, RZ, PT ;  /* 0x000000ff0500720c */ /* 0x000fe20003fa6270 */
[----:B------:R-:W-:Y:S01]  /*1cd0*/  UMOV UR4, 0x400 ;  /* 0x0000040000047882 */ /* 0x000fe20000000000 */
[----:B------:R-:W-:Y:S01]  /*1ce0*/  @!P2 IADD3 R7, P1, R56, 0x10, RZ ;  /* 0x000000103807a810 */ /* 0x000fe20007f3e0ff */
[----:B------:R-:W5:Y:S01]  /*1cf0*/  @!P3 LDC.64 R14, c[0x0][0x210] ;  /* 0x00008400ff0ebb82 */ /* 0x000f620000000a00 */
[----:B-1----:R-:W-:Y:S01]  /*1d00*/  @!P3 IMAD R0, R57, R10, RZ ;  /* 0x0000000a3900b224 */ /* 0x002fe200078e02ff */
[----:B------:R-:W-:Y:S01]  /*1d10*/  ULEA UR4, UR6, UR4, 0x18 ;  /* 0x0000000406047291 */ /* 0x000fe2000f8ec03f */
[----:B------:R-:W-:-:S02]  /*1d20*/  IMAD.IADD R3, R3, 0x1, R4 ;  /* 0x0000000103037824 */ /* 0x000fc400078e0204 */
[C---:B------:R-:W-:Y:S02]  /*1d30*/  @!P3 IMAD R8, R56.reuse, R11, R0 ;  /* 0x0000000b3808b224 */ /* 0x040fe400078e0200 */
[----:B------:R-:W-:Y:S01]  /*1d40*/  @!P3 IMAD.WIDE.U32 R4, R56, R10, R2 ;  /* 0x0000000a3804b225 */ /* 0x000fe200078e0002 */
[----:B------:R-:W-:Y:S01]  /*1d50*/  @P6 IADD3 R6, R6, 0x1, RZ ;  /* 0x0000000106066810 */ /* 0x000fe20007ffe0ff */
[----:B------:R-:W1:Y:S01]  /*1d60*/  @!P0 LDC.64 R26, c[0x0][0x210] ;  /* 0x00008400ff1a8b82 */ /* 0x000e620000000a00 */
[----:B------:R-:W-:Y:S01]  /*1d70*/  LEA R216, R20, UR4, 0x1 ;  /* 0x0000000414d87c11 */ /* 0x000fe2000f8e08ff */
[----:B------:R-:W-:Y:S01]  /*1d80*/  @!P2 IMAD.X R0, RZ, RZ, R57, P1 ;  /* 0x000000ffff00a224 */ /* 0x000fe200008e0639 */
[----:B------:R-:W-:Y:S01]  /*1d90*/  @!P0 IADD3 R11, P1, R56, 0x20, RZ ;  /* 0x00000020380b8810 */ /* 0x000fe20007f3e0ff */
[----:B------:R-:W-:Y:S01]  /*1da0*/  IMAD.MOV.U32 R21, RZ, RZ, R6 ;  /* 0x000000ffff157224 */ /* 0x000fe200078e0006 */
[----:B------:R-:W-:Y:S01]  /*1db0*/  ISETP.NE.AND P6, PT, R30, RZ, PT ;  /* 0x000000ff1e00720c */ /* 0x000fe20003fc5270 */
[----:B------:R-:W-:-:S02]  /*1dc0*/  @!P3 IMAD.IADD R5, R5, 0x1, R8 ;  /* 0x000000010505b824 */ /* 0x000fc400078e0208 */
[----:B------:R-:W4:Y:S01]  /*1dd0*/  @!P4 LDC.64 R22, c[0x0][0x240] ;  /* 0x00009000ff16cb82 */ /* 0x000f220000000a00 */
[----:B------:R-:W-:Y:S02]  /*1de0*/  @!P5 IMAD.MOV R21, RZ, RZ, -R21 ;  /* 0x000000ffff15d224 */ /* 0x000fe400078e0a15 */
[----:B---3--:R-:W-:Y:S01]  /*1df0*/  @!P2 IMAD R6, R0, R12, RZ ;  /* 0x0000000c0006a224 */ /* 0x008fe200078e02ff */
[----:B------:R-:W-:Y:S02]  /*1e00*/  @!P0 IADD3.X R0, RZ, R57, RZ, P1, !PT ;  /* 0x00000039ff008210 */ /* 0x000fe40000ffe4ff */
[----:B------:R-:W-:Y:S02]  /*1e10*/  @!P4 IADD3 R10, P1, R56, 0x30, RZ ;  /* 0x00000030380ac810 */ /* 0x000fe40007f3e0ff */
[----:B-----5:R-:W-:Y:S01]  /*1e20*/  @!P3 LEA R8, P5, R4, R14, 0x1 ;  /* 0x0000000e0408b211 */ /* 0x020fe200078a08ff */
[----:B--2---:R-:W-:Y:S01]  /*1e30*/  @!P0 IMAD R0, R0, R16, RZ ;  /* 0x0000001000008224 */ /* 0x004fe200078e02ff */
[----:B------:R-:W-:-:S02]  /*1e40*/  @!P6 LOP3.LUT R21, RZ, R30, RZ, 0x33, !PT ;  /* 0x0000001eff15e212 */ /* 0x000fc400078e33ff */
[----:B------:R-:W-:Y:S01]  /*1e50*/  @!P3 LEA.HI.X R9, R4, R15, R5, 0x1, P5 ;  /* 0x0000000f0409b211 */ /* 0x000fe200028f0c05 */
[C---:B------:R-:W-:Y:S01]  /*1e60*/  @!P2 IMAD R4, R7.reuse, R13, R6 ;  /* 0x0000000d0704a224 */ /* 0x040fe200078e0206 */
[----:B------:R-:W2:Y:S01]  /*1e70*/  @!P4 LDC.64 R14, c[0x0][0x210] ;  /* 0x00008400ff0ecb82 */ /* 0x000ea20000000a00 */
[----:B------:R-:W-:Y:S02]  /*1e80*/  @!P2 IMAD.WIDE.U32 R6, R7, R12, R2 ;  /* 0x0000000c0706a225 */ /* 0x000fe400078e0002 */
[----:B------:R-:W-:Y:S01]  /*1e90*/  @!PT LDS RZ, [RZ] ;  /* 0x00000000fffff984 */ /* 0x000fe20000000800 */
[----:B------:R-:W-:Y:S01]  /*1ea0*/  @!PT LDS RZ, [RZ] ;  /* 0x00000000fffff984 */ /* 0x000fe20000000800 */
[----:B------:R-:W-:Y:S01]  /*1eb0*/  @!PT LDS RZ, [RZ] ;  /* 0x00000000fffff984 */ /* 0x000fe20000000800 */
[----:B------:R3:W-:Y:S02]  /*1ec0*/  @!P3 LDGSTS.E.BYPASS.LTC128B.128 [R216], desc[UR12][R8.64] ;  /* 0x0000000008d8bfae */ /* 0x0007e4000b901d4c */
[----:B------:R-:W-:Y:S02]  /*1ed0*/  @!P0 IMAD R12, R11, R17, R0 ;  /* 0x000000110b0c8224 */ /* 0x000fe400078e0200 */
[----:B------:R-:W-:Y:S01]  /*1ee0*/  @!P2 IMAD.IADD R0, R7, 0x1, R4 ;  /* 0x000000010700a824 */ /* 0x000fe200078e0204 */
[----:B------:R-:W-:Y:S01]  /*1ef0*/  @!P2 LEA R7, R20, R19, 0x1 ;  /* 0x000000131407a211 */ /* 0x000fe200078e08ff */
[----:B------:R-:W-:-:S04]  /*1f00*/  @!P0 IMAD.WIDE.U32 R4, R11, R16, R2 ;  /* 0x000000100b048225 */ /* 0x000fc800078e0002 */
[----:B------:R-:W-:Y:S02]  /*1f10*/  @!P0 IMAD.IADD R5, R5, 0x1, R12 ;  /* 0x0000000105058824 */ /* 0x000fe400078e020c */
[----:B------:R-:W-:-:S05]  /*1f20*/  IMAD R19, R73, -0x40, R72 ;  /* 0xffffffc049137824 */ /* 0x000fca00078e0248 */
[----:B------:R-:W-:Y:S02]  /*1f30*/  ISETP.GE.AND P6, PT, R48, R19, PT ;  /* 0x000000133000720c */ /* 0x000fe40003fc6270 */
[----:B---3--:R-:W-:-:S04]  /*1f40*/  @!P2 LEA R8, P3, R6, R24, 0x1 ;  /* 0x000000180608a211 */ /* 0x008fc800078608ff */
[----:B------:R-:W-:Y:S01]  /*1f50*/  @!P2 LEA.HI.X R9, R6, R25, R0, 0x1, P3 ;  /* 0x000000190609a211 */ /* 0x000fe200018f0c00 */
[----:B------:R-:W-:Y:S01]  /*1f60*/  @!P4 IMAD.X R0, RZ, RZ, R57, P1 ;  /* 0x000000ffff00c224 */ /* 0x000fe200008e0639 */
[----:B-1----:R-:W-:Y:S02]  /*1f70*/  @!P0 LEA R6, P1, R4, R26, 0x1 ;  /* 0x0000001a04068211 */ /* 0x002fe400078208ff */
[-C--:B------:R-:W-:Y:S01]  /*1f80*/  ISETP.GE.AND P3, PT, R34, R31.reuse, PT ;  /* 0x0000001f2200720c */ /* 0x080fe20003f66270 */
[----:B----4-:R-:W-:Y:S01]  /*1f90*/  @!P4 IMAD R0, R0, R22, RZ ;  /* 0x000000160000c224 */ /* 0x010fe200078e02ff */
[----:B------:R1:W-:Y:S01]  /*1fa0*/  @!P2 LDGSTS.E.BYPASS.LTC128B.128 [R7+0x800], desc[UR12][R8.64] ;  /* 0x008000000807afae */ /* 0x0003e2000b901d4c */
[----:B------:R-:W-:Y:S02]  /*1fb0*/  ISETP.GE.AND P2, PT, R33, R31, PT ;  /* 0x0000001f2100720c */ /* 0x000fe40003f46270 */
[----:B------:R-:W-:-:S08]  /*1fc0*/  P2R R26, PR, RZ, 0x40 ;  /* 0x00000040ff1a7803 */ /* 0x000fd00000000000 */
[----:B------:R-:W-:Y:S01]  /*1fd0*/  @!P3 IADD3 R13, P5, R56, 0x40, RZ ;  /* 0x00000040380db810 */ /* 0x000fe20007fbe0ff */
[----:B------:R-:W3:Y:S02]  /*1fe0*/  @!P3 LDC.64 R24, c[0x0][0x210] ;  /* 0x00008400ff18bb82 */ /* 0x000ee40000000a00 */
[----:B------:R-:W-:Y:S01]  /*1ff0*/  @!P2 IMAD.MOV.U32 R30, RZ, RZ, R2 ;  /* 0x000000ffff1ea224 */ /* 0x000fe200078e0002 */
[----:B------:R-:W-:Y:S02]  /*2000*/  @!P3 IADD3.X R16, RZ, R57, RZ, P5, !PT ;  /* 0x00000039ff10b210 */ /* 0x000fe40002ffe4ff */
[----:B------:R-:W-:Y:S02]  /*2010*/  ISETP.NE.AND P5, PT, R28, -0x1, PT ;  /* 0xffffffff1c00780c */ /* 0x000fe40003fa5270 */
[----:B-1----:R-:W-:Y:S01]  /*2020*/  @!P0 LEA.HI.X R7, R4, R27, R5, 0x1, P1 ;  /* 0x0000001b04078211 */ /* 0x002fe200008f0c05 */
[C---:B------:R-:W-:Y:S02]  /*2030*/  @!P4 IMAD R8, R10.reuse, R23, R0 ;  /* 0x000000170a08c224 */ /* 0x040fe400078e0200 */
[----:B------:R-:W-:-:S08]  /*2040*/  @!P4 IMAD.WIDE.U32 R4, R10, R22, R2 ;  /* 0x000000160a04c225 */ /* 0x000fd000078e0002 */
[----:B------:R-:W1:Y:S01]  /*2050*/  @P5 LDC.64 R238, c[0x0][0x250] ;  /* 0x00009400ffee5b82 */ /* 0x000e620000000a00 */
[----:B------:R-:W-:Y:S01]  /*2060*/  @!P4 MOV R10, 0x400 ;  /* 0x00000400000ac802 */ /* 0x000fe20000000f00 */
[----:B------:R-:W-:Y:S01]  /*2070*/  @!P0 IMAD R0, R20, 0x2, R29 ;  /* 0x0000000214008824 */ /* 0x000fe200078e021d */
[----:B--2---:R-:W-:Y:S01]  /*2080*/  @!P4 LEA R22, P1, R4, R14, 0x1 ;  /* 0x0000000e0416c211 */ /* 0x004fe200078208ff */
[----:B------:R-:W-:Y:S01]  /*2090*/  @!P4 IMAD.IADD R5, R5, 0x1, R8 ;  /* 0x000000010505c824 */ /* 0x000fe200078e0208 */
[----:B------:R-:W-:Y:S01]  /*20a0*/  @!P3 MOV R8, 0x400 ;  /* 0x000004000008b802 */ /* 0x000fe20000000f00 */
[----:B------:R-:W-:Y:S01]  /*20b0*/  VIADD R9, R48, 0x70 ;  /* 0x0000007030097836 */ /* 0x000fe20000000000 */
[----:B------:R2:W-:Y:S01]  /*20c0*/  @!P0 LDGSTS.E.BYPASS.LTC128B.128 [R0+0x1000], desc[UR12][R6.64] ;  /* 0x0100000006008fae */ /* 0x0005e2000b901d4c */
[----:B------:R-:W4:Y:S01]  /*20d0*/  @P5 LDC.64 R218, c[0x0][0x248] ;  /* 0x00009200ffda5b82 */ /* 0x000f220000000a00 */
[----:B------:R-:W-:Y:S02]  /*20e0*/  @!P4 LEA.HI.X R23, R4, R15, R5, 0x1, P1 ;  /* 0x0000000f0417c211 */ /* 0x000fe400008f0c05 */
[-C--:B------:R-:W-:Y:S01]  /*20f0*/  ISETP.GE.AND P1, PT, R32, R31.reuse, PT ;  /* 0x0000001f2000720c */ /* 0x080fe20003f26270 */
[----:B------:R-:W5:Y:S01]  /*2100*/  @!P2 S2R R5, SR_CgaCtaId ;  /* 0x000000000005a919 */ /* 0x000f620000008800 */
[----:B------:R-:W-:Y:S01]  /*2110*/  ISETP.GE.AND P0, PT, R9, R31, PT ;  /* 0x0000001f0900720c */ /* 0x000fe20003f06270 */
[----:B------:R-:W-:Y:S01]  /*2120*/  @!P2 IMAD.MOV.U32 R31, RZ, RZ, R3 ;  /* 0x000000ffff1fa224 */ /* 0x000fe200078e0003 */
[----:B------:R-:W-:Y:S01]  /*2130*/  @!P6 MOV R4, 0x400 ;  /* 0x000004000004e802 */ /* 0x000fe20000000f00 */
[----:B------:R3:W-:Y:S01]  /*2140*/  STL [R1+0x68], R9 ;  /* 0x0000680901007387 */ /* 0x0007e20000100800 */
[----:B------:R-:W4:Y:S07]  /*2150*/  @!P3 LDC.64 R14, c[0x0][0x240] ;  /* 0x00009000ff0ebb82 */ /* 0x000f2e0000000a00 */
[----:B------:R-:W1:Y:S01]  /*2160*/  @!P1 S2R R12, SR_CgaCtaId ;  /* 0x00000000000c9919 */ /* 0x000e620000008800 */
[----:B------:R-:W4:Y:S01]  /*2170*/  @!P2 LDC.64 R32, c[0x0][0x240] ;  /* 0x00009000ff20ab82 */ /* 0x000f220000000a00 */
[--C-:B------:R-:W-:Y:S01]  /*2180*/  @!P1 IMAD.MOV.U32 R34, RZ, RZ, R2.reuse ;  /* 0x000000ffff229224 */ /* 0x100fe200078e0002 */
[----:B------:R-:W-:Y:S01]  /*2190*/  @!P1 MOV R35, R3 ;  /* 0x0000000300239202 */ /* 0x000fe20000000f00 */
[----:B------:R-:W4:Y:S01]  /*21a0*/  @!P0 S2R R11, SR_CgaCtaId ;  /* 0x00000000000b8919 */ /* 0x000f220000008800 */
[----:B------:R-:W-:-:S02]  /*21b0*/  @!P0 IMAD.MOV.U32 R36, RZ, RZ, R2 ;  /* 0x000000ffff248224 */ /* 0x000fc400078e0002 */
[----:B------:R-:W-:Y:S02]  /*21c0*/  @!P0 IMAD.MOV.U32 R37, RZ, RZ, R3 ;  /* 0x000000ffff258224 */ /* 0x000fe400078e0003 */
[----:B------:R-:W4:Y:S01]  /*21d0*/  @!P1 LDC.64 R38, c[0x0][0x240] ;  /* 0x00009000ff269b82 */ /* 0x000f220000000a00 */
[----:B--2---:R-:W2:Y:S01]  /*21e0*/  @!P6 S2R R0, SR_CgaCtaId ;  /* 0x000000000000e919 */ /* 0x004ea20000008800 */
[----:B------:R-:W-:Y:S01]  /*21f0*/  @!P2 MOV R6, 0x400 ;  /* 0x000004000006a802 */ /* 0x000fe20000000f00 */
[----:B------:R-:W2:Y:S01]  /*2200*/  @!P3 S2R R7, SR_CgaCtaId ;  /* 0x000000000007b919 */ /* 0x000ea20000008800 */
[----:B---3--:R-:W3:Y:S02]  /*2210*/  @!P4 S2R R9, SR_CgaCtaId ;  /* 0x000000000009c919 */ /* 0x008ee40000008800 */
[----:B-----5:R-:W-:Y:S02]  /*2220*/  @!P2 LEA R41, R5, R6, 0x18 ;  /* 0x000000060529a211 */ /* 0x020fe400078ec0ff */
[----:B------:R-:W-:-:S04]  /*2230*/  @!P1 MOV R5, 0x400 ;  /* 0x0000040000059802 */ /* 0x000fc80000000f00 */
[----:B-1----:R-:W-:Y:S02]  /*2240*/  @!P1 LEA R42, R12, R5, 0x18 ;  /* 0x000000050c2a9211 */ /* 0x002fe400078ec0ff */
[----:B------:R-:W-:Y:S02]  /*2250*/  @!P3 MOV R5, R3 ;  /* 0x000000030005b202 */ /* 0x000fe40000000f00 */
[----:B--2---:R-:W-:Y:S01]  /*2260*/  @!P6 LEA R44, R0, R4, 0x18 ;  /* 0x00000004002ce211 */ /* 0x004fe200078ec0ff */
[C-C-:B------:R-:W-:Y:S01]  /*2270*/  @P5 IMAD.IADD R0, R18.reuse, 0x1, R28.reuse ;  /* 0x0000000112005824 */ /* 0x140fe200078e021c */
[----:B------:R-:W-:Y:S02]  /*2280*/  @!P0 MOV R4, 0x400 ;  /* 0x0000040000048802 */ /* 0x000fe40000000f00 */
[----:B------:R-:W-:Y:S01]  /*2290*/  @!P3 LEA R40, R7, R8, 0x18 ;  /* 0x000000080728b211 */ /* 0x000fe200078ec0ff */
[----:B------:R-:W-:Y:S01]  /*22a0*/  @P5 IMAD.IADD R8, R18, 0x1, R28 ;  /* 0x0000000112085824 */ /* 0x000fe200078e021c */
[----:B----4-:R-:W-:Y:S01]  /*22b0*/  @!P0 LEA R43, R11, R4, 0x18 ;  /* 0x000000040b2b8211 */ /* 0x010fe200078ec0ff */
[----:B------:R-:W-:Y:S01]  /*22c0*/  @P5 IMAD.WIDE.U32 R6, R0, R238, RZ ;  /* 0x000000ee00065225 */ /* 0x000fe200078e00ff */
[----:B---3--:R-:W-:-:S03]  /*22d0*/  @!P4 LEA R17, R9, R10, 0x18 ;  /* 0x0000000a0911c211 */ /* 0x008fc600078ec0ff */
[----:B------:R-:W-:Y:S01]  /*22e0*/  @P5 IMAD R10, R0, R239, RZ ;  /* 0x000000ef000a5224 */ /* 0x000fe200078e02ff */
[----:B------:R-:W-:Y:S01]  /*22f0*/  @P5 MOV R28, R6 ;  /* 0x00000006001c5202 */ /* 0x000fe20000000f00 */
[----:B------:R-:W-:Y:S02]  /*2300*/  @!P3 IMAD.MOV.U32 R4, RZ, RZ, R2 ;  /* 0x000000ffff04b224 */ /* 0x000fe400078e0002 */
[----:B------:R-:W-:Y:S02]  /*2310*/  @P5 IMAD R9, R8, R219, RZ ;  /* 0x000000db08095224 */ /* 0x000fe400078e02ff */
[----:B------:R-:W-:Y:S02]  /*2320*/  @!P3 IMAD R0, R16, R14, RZ ;  /* 0x0000000e1000b224 */ /* 0x000fe400078e02ff */
[----:B------:R-:W-:-:S04]  /*2330*/  @P5 IMAD.WIDE.U32 R2, R8, R218, RZ ;  /* 0x000000da08025225 */ /* 0x000fc800078e00ff */
[----:B------:R-:W-:Y:S02]  /*2340*/  @P5 IMAD.IADD R29, R7, 0x1, R10 ;  /* 0x00000001071d5824 */ /* 0x000fe400078e020a */
[C---:B------:R-:W-:Y:S02]  /*2350*/  @!P3 IMAD R10, R13.reuse, R15, R0 ;  /* 0x0000000f0d0ab224 */ /* 0x040fe400078e0200 */
[----:B------:R-:W-:-:S04]  /*2360*/  @!P3 IMAD.WIDE.U32 R6, R13, R14, R4 ;  /* 0x0000000e0d06b225 */ /* 0x000fc800078e0004 */
[----:B------:R-:W-:Y:S02]  /*2370*/  @P5 IMAD.IADD R11, R3, 0x1, R9 ;  /* 0x00000001030b5824 */ /* 0x000fe400078e0209 */
        /* <DEDUP_REMOVED lines=15> */
.L_x_2038:
[----:B------:R-:W-:Y:S01]  /*2470*/  @!P4 IMAD R9, R20, 0x2, R17 ;  /* 0x000000021409c824 */ /* 0x000fe200078e0211 */
        /* <DEDUP_REMOVED lines=16> */
.L_x_2039:
[----:B------:R-:W-:Y:S01]  /*2580*/  @!PT LDS RZ, [RZ] ;  /* 0x00000000fffff984 */ /* 0x000fe20000000800 */
[----:B------:R-:W-:Y:S01]  /*2590*/  @!PT LDS RZ, [RZ] ;  /* 0x00000000fffff984 */ /* 0x000fe20000000800 */
[----:B------:R-:W-:Y:S01]  /*25a0*/  @!PT LDS RZ, [RZ] ;  /* 0x00000000fffff984 */ /* 0x000fe20000000800 */
[----:B------:R1:W-:Y:S01]  /*25b0*/  @!P4 LDGSTS.E.BYPASS.LTC128B.128 [R9+0x1800], desc[UR12][R22.64] ;  /* 0x018000001609cfae */ /* 0x0003e2000b901d4c */
[----:B------:R-:W2:Y:S01]  /*25c0*/  @!P0 LDC.64 R16, c[0x0][0x240] ;  /* 0x00009000ff108b82 */ /* 0x000ea20000000a00 */
[----:B------:R-:W-:Y:S01]  /*25d0*/  @!P3 LEA.HI.X R13, R6, R25, R10, 0x1, P6 ;  /* 0x00000019060db211 */ /* 0x000fe200030f0c0a */
[-C--:B------:R-:W-:Y:S01]  /*25e0*/  IMAD R4, R49, R218.reuse, RZ ;  /* 0x000000da31047224 */ /* 0x080fe200078e02ff */
[----:B------:R-:W-:Y:S01]  /*25f0*/  @!P2 IADD3 R6, P4, R56, 0x50, RZ ;  /* 0x000000503806a810 */ /* 0x000fe20007f9e0ff */
[----:B------:R-:W-:Y:S01]  /*2600*/  IMAD.WIDE.U32 R2, R48, R218, R54 ;  /* 0x000000da30027225 */ /* 0x000fe200078e0036 */
[----:B------:R-:W-:Y:S01]  /*2610*/  ISETP.NE.AND P6, PT, R26, RZ, PT ;  /* 0x000000ff1a00720c */ /* 0x000fe20003fc5270 */
[----:B------:R-:W-:Y:S01]  /*2620*/  ULDC.64 UR6, c[0x0][0x260] ;  /* 0x0000980000067ab9 */ /* 0x000fe20000000a00 */
[----:B------:R-:W-:Y:S01]  /*2630*/  SHF.L.U64.HI R157, R218, 0x6, R219 ;  /* 0x00000006da9d7819 */ /* 0x000fe200000102db */
[----:B------:R-:W3:Y:S01]  /*2640*/  @!P1 LDC.64 R24, c[0x0][0x210] ;  /* 0x00008400ff189b82 */ /* 0x000ee20000000a00 */
[----:B------:R-:W-:Y:S01]  /*2650*/  @!P2 IMAD.X R0, RZ, RZ, R57, P4 ;  /* 0x000000ffff00a224 */ /* 0x000fe200020e0639 */
[----:B------:R-:W-:Y:S01]  /*2660*/  @!P1 IADD3 R10, P4, R56, 0x60, RZ ;  /* 0x00000060380a9810 */ /* 0x000fe20007f9e0ff */
[----:B------:R-:W-:Y:S01]  /*2670*/  IMAD R4, R48, R219, R4 ;  /* 0x000000db30047224 */ /* 0x000fe200078e0204 */
[----:B------:R-:W-:Y:S01]  /*2680*/  IADD3 R14, P5, R8, R2, RZ ;  /* 0x00000002080e7210 */ /* 0x000fe20007fbe0ff */
[----:B------:R-:W-:Y:S01]  /*2690*/  @!P2 IMAD R0, R0, R32, RZ ;  /* 0x000000200000a224 */ /* 0x000fe200078e02ff */
[----:B------:R-:W-:Y:S01]  /*26a0*/  SHF.R.S32.HI R18, RZ, 0x1f, R73 ;  /* 0x0000001fff127819 */ /* 0x000fe20000011449 */
[----:B------:R-:W-:Y:S01]  /*26b0*/  @!P1 IMAD.X R5, RZ, RZ, R57, P4 ;  /* 0x000000ffff059224 */ /* 0x000fe200020e0639 */
[----:B------:R-:W4:Y:S01]  /*26c0*/  @!P0 LDC.64 R26, c[0x0][0x210] ;  /* 0x00008400ff1a8b82 */ /* 0x000f220000000a00 */
[----:B------:R-:W-:Y:S01]  /*26d0*/  IADD3.X R15, R11, R3, R4, P5, !PT ;  /* 0x000000030b0f7210 */ /* 0x000fe20002ffe404 */
[----:B------:R-:W-:Y:S01]  /*26e0*/  @!P2 IMAD R4, R6, R33, R0 ;  /* 0x000000210604a224 */ /* 0x000fe200078e0200 */
[----:B------:R-:W-:Y:S01]  /*26f0*/  SHF.L.U64.HI R221, R238, 0x6, R239 ;  /* 0x00000006eedd7819 */ /* 0x000fe200000102ef */
[----:B------:R-:W-:Y:S01]  /*2700*/  @!P3 IMAD R2, R20, 0x2, R40 ;  /* 0x000000021402b824 */ /* 0x000fe200078e0228 */
[----:B------:R-:W-:Y:S01]  /*2710*/  LEA.HI R169, R47, R170, RZ, 0x5 ;  /* 0x000000aa2fa97211 */ /* 0x000fe200078f28ff */
[----:B------:R-:W-:Y:S01]  /*2720*/  @!P2 IMAD.WIDE.U32 R6, R6, R32, R30 ;  /* 0x000000200606a225 */ /* 0x000fe200078e001e */
[----:B------:R-:W-:-:S02]  /*2730*/  ULDC UR8, c[0x0][0x39c] ;  /* 0x0000e70000087ab9 */ /* 0x000fc40000000800 */
[----:B------:R5:W-:Y:S01]  /*2740*/  @!P3 LDGSTS.E.BYPASS.LTC128B.128 [R2+0x2000], desc[UR12][R12.64] ;  /* 0x020000000c02bfae */ /* 0x000be2000b901d4c */
[----:B-1----:R-:W1:Y:S01]  /*2750*/  @!P2 LDC.64 R22, c[0x0][0x210] ;  /* 0x00008400ff16ab82 */ /* 0x002e620000000a00 */
[----:B------:R-:W-:Y:S01]  /*2760*/  @!P0 IADD3 R9, P4, R56, 0x70, RZ ;  /* 0x0000007038098810 */ /* 0x000fe20007f9e0ff */
[----:B------:R-:W-:Y:S01]  /*2770*/  @!P1 IMAD R3, R5, R38, RZ ;  /* 0x0000002605039224 */ /* 0x000fe200078e02ff */
[----:B------:R-:W-:Y:S01]  /*2780*/  SHF.R.S32.HI R156, RZ, 0x5, R169 ;  /* 0x00000005ff9c7819 */ /* 0x000fe200000114a9 */
[----:B------:R-:W-:Y:S02]  /*2790*/  @!P2 IMAD.IADD R7, R7, 0x1, R4 ;  /* 0x000000010707a824 */ /* 0x000fe400078e0204 */
[----:B------:R-:W-:Y:S02]  /*27a0*/  @!P0 IMAD.X R0, RZ, RZ, R57, P4 ;  /* 0x000000ffff008224 */ /* 0x000fe400020e0639 */
[----:B------:R-:W-:Y:S02]  /*27b0*/  @!P1 IMAD R11, R10, R39, R3 ;  /* 0x000000270a0b9224 */ /* 0x000fe400078e0203 */
[----:B--2---:R-:W-:-:S02]  /*27c0*/  @!P0 IMAD R0, R0, R16, RZ ;  /* 0x0000001000008224 */ /* 0x004fc400078e02ff */
[----:B------:R-:W-:-:S04]  /*27d0*/  @!P1 IMAD.WIDE.U32 R4, R10, R38, R34 ;  /* 0x000000260a049225 */ /* 0x000fc800078e0022 */
[----:B------:R-:W-:Y:S02]  /*27e0*/  @!P0 IMAD R10, R9, R17, R0 ;  /* 0x00000011090a8224 */ /* 0x000fe400078e0200 */
[----:B------:R-:W-:Y:S02]  /*27f0*/  @!P1 IMAD.IADD R5, R5, 0x1, R11 ;  /* 0x0000000105059824 */ /* 0x000fe400078e020b */
[----:B------:R-:W-:Y:S02]  /*2800*/  @!P2 IMAD R0, R20, 0x2, R41 ;  /* 0x000000021400a824 */ /* 0x000fe400078e0229 */
[----:B------:R-:W-:Y:S01]  /*2810*/  IMAD.WIDE.U32 R246, R21, UR6, R14 ;  /* 0x0000000615f67c25 */ /* 0x000fe2000f8e000e */
[----:B-1----:R-:W-:-:S03]  /*2820*/  @!P2 LEA R8, P3, R6, R22, 0x1 ;  /* 0x000000160608a211 */ /* 0x002fc600078608ff */
[----:B-----5:R-:W-:Y:S01]  /*2830*/  @!P0 IMAD.WIDE.U32 R2, R9, R16, R36 ;  /* 0x0000001009028225 */ /* 0x020fe200078e0024 */
[----:B------:R-:W-:Y:S01]  /*2840*/  STL.64 [R1+0x30], R246 ;  /* 0x000030f601007387 */ /* 0x000fe20000100a00 */
[----:B------:R-:W-:Y:S01]  /*2850*/  @!P2 LEA.HI.X R9, R6, R23, R7, 0x1, P3 ;  /* 0x000000170609a211 */ /* 0x000fe200018f0c07 */
[----:B------:R-:W1:Y:S01]  /*2860*/  @!P6 LDC.64 R16, c[0x0][0x218] ;  /* 0x00008600ff10eb82 */ /* 0x000e620000000a00 */
[----:B---3--:R-:W-:Y:S01]  /*2870*/  @!P1 LEA R6, P4, R4, R24, 0x1 ;  /* 0x0000001804069211 */ /* 0x008fe200078808ff */
[----:B------:R-:W-:Y:S01]  /*2880*/  @!P0 IMAD.IADD R3, R3, 0x1, R10 ;  /* 0x0000000103038824 */ /* 0x000fe200078e020a */
[----:B----4-:R-:W-:Y:S01]  /*2890*/  @!P0 LEA R10, P3, R2, R26, 0x1 ;  /* 0x0000001a020a8211 */ /* 0x010fe200078608ff */
[----:B------:R2:W-:Y:S01]  /*28a0*/  @!P2 LDGSTS.E.BYPASS.LTC128B.128 [R0+0x2800], desc[UR12][R8.64] ;  /* 0x028000000800afae */ /* 0x0005e2000b901d4c */
[----:B------:R-:W-:Y:S01]  /*28b0*/  @!P1 LEA.HI.X R7, R4, R25, R5, 0x1, P4 ;  /* 0x0000001904079211 */ /* 0x000fe200020f0c05 */
[----:B------:R-:W-:Y:S01]  /*28c0*/  IMAD.SHL.U32 R158, R218, 0x40, RZ ;  /* 0x00000040da9e7824 */ /* 0x000fe200078e00ff */
[----:B------:R-:W-:Y:S01]  /*28d0*/  ISETP.GE.AND P4, PT, R52, R19, PT ;  /* 0x000000133400720c */ /* 0x000fe20003f86270 */
[----:B------:R-:W-:Y:S01]  /*28e0*/  IMAD.MOV.U32 R242, RZ, RZ, R246 ;  /* 0x000000fffff27224 */ /* 0x000fe200078e00f6 */
[----:B------:R-:W-:Y:S01]  /*28f0*/  @!P0 LEA.HI.X R11, R2, R27, R3, 0x1, P3 ;  /* 0x0000001b020b8211 */ /* 0x000fe200018f0c03 */
[----:B------:R-:W-:Y:S01]  /*2900*/  IMAD.WIDE.U32 R2, R48, R238, R54 ;  /* 0x000000ee30027225 */ /* 0x000fe200078e0036 */
[----:B------:R-:W-:-:S02]  /*2910*/  SHF.R.S32.HI R27, RZ, 0x1f, R21 ;  /* 0x0000001fff1b7819 */ /* 0x000fc40000011415 */
[-C--:B------:R-:W-:Y:S01]  /*2920*/  ISETP.GE.AND P3, PT, R51, R19.reuse, PT ;  /* 0x000000133300720c */ /* 0x080fe20003f66270 */
[----:B------:R-:W-:Y:S01]  /*2930*/  @!P1 IMAD R4, R20, 0x2, R42 ;  /* 0x0000000214049824 */ /* 0x000fe200078e022a */
[----:B------:R-:W-:Y:S01]  /*2940*/  IADD3 R22, P5, R28, R2, RZ ;  /* 0x000000021c167210 */ /* 0x000fe20007fbe0ff */
[----:B------:R-:W-:Y:S01]  /*2950*/  IMAD R2, R27, UR6, RZ ;  /* 0x000000061b027c24 */ /* 0x000fe2000f8e02ff */
[----:B------:R-:W-:Y:S01]  /*2960*/  ISETP.GE.AND P2, PT, R50, R19, PT ;  /* 0x000000133200720c */ /* 0x000fe20003f46270 */
[----:B------:R-:W-:Y:S01]  /*2970*/  @!P0 IMAD R5, R20, 0x2, R43 ;  /* 0x0000000214058824 */ /* 0x000fe200078e022b */
[----:B------:R1:W-:Y:S01]  /*2980*/  @!P1 LDGSTS.E.BYPASS.LTC128B.128 [R4+0x3000], desc[UR12][R6.64] ;  /* 0x0300000006049fae */ /* 0x0003e2000b901d4c */
[----:B------:R-:W3:Y:S01]  /*2990*/  @!P4 LDC.64 R12, c[0x0][0x218] ;  /* 0x00008600ff0ccb82 */ /* 0x000ee20000000a00 */
[----:B------:R-:W-:Y:S01]  /*29a0*/  IMAD R2, R21, UR7, R2 ;  /* 0x0000000715027c24 */ /* 0x000fe2000f8e0202 */
[----:B------:R-:W-:Y:S01]  /*29b0*/  ULDC.64 UR6, c[0x0][0x268] ;  /* 0x00009a0000067ab9 */ /* 0x000fe20000000a00 */
[----:B------:R-:W4:Y:S01]  /*29c0*/  @!P4 S2R R14, SR_CgaCtaId ;  /* 0x00000000000ec919 */ /* 0x000f220000008800 */
[----:B------:R-:W-:-:S02]  /*29d0*/  IMAD.SHL.U32 R220, R238, 0x40, RZ ;  /* 0x00000040eedc7824 */ /* 0x000fc400078e00ff */
[----:B------:R-:W-:Y:S01]  /*29e0*/  IMAD.IADD R243, R247, 0x1, R2 ;  /* 0x00000001f7f37824 */ /* 0x000fe200078e0202 */
[----:B------:R-:W5:Y:S01]  /*29f0*/  @!P3 S2R R15, SR_CgaCtaId ;  /* 0x00000000000fb919 */ /* 0x000f620000008800 */
[----:B------:R-:W-:Y:S02]  /*2a00*/  IMAD.MOV.U32 R217, RZ, RZ, R73 ;  /* 0x000000ffffd97224 */ /* 0x000fe400078e0049 */
[----:B--2---:R-:W-:Y:S01]  /*2a10*/  IMAD R0, R49, R238, RZ ;  /* 0x000000ee31007224 */ /* 0x004fe200078e02ff */
[----:B------:R-:W2:Y:S01]  /*2a20*/  @!P2 S2R R24, SR_CgaCtaId ;  /* 0x000000000018a919 */ /* 0x000ea20000008800 */
[----:B------:R-:W-:Y:S02]  /*2a30*/  LEA.HI R9, R47, R170, RZ, 0x4 ;  /* 0x000000aa2f097211 */ /* 0x000fe400078f20ff */
[----:B------:R-:W-:Y:S01]  /*2a40*/  IMAD R0, R48, R239, R0 ;  /* 0x000000ef30007224 */ /* 0x000fe200078e0200 */
[----:B------:R4:W-:Y:S04]  /*2a50*/  @!P0 LDGSTS.E.BYPASS.LTC128B.128 [R5+0x3800], desc[UR12][R10.64] ;  /* 0x038000000a058fae */ /* 0x0009e8000b901d4c */
[----:B------:R-:W-:Y:S01]  /*2a60*/  IADD3.X R23, R29, R3, R0, P5, !PT ;  /* 0x000000031d177210 */ /* 0x000fe20002ffe400 */
[----:B------:R-:W-:Y:S01]  /*2a70*/  IMAD R0, R157, R73, RZ ;  /* 0x000000499d007224 */ /* 0x000fe200078e02ff */
[----:B------:R-:W-:Y:S01]  /*2a80*/  ISETP.GE.AND P5, PT, R52, R19, PT ;  /* 0x000000133400720c */ /* 0x000fe20003fa6270 */
[-C--:B------:R-:W-:Y:S01]  /*2a90*/  IMAD.WIDE.U32 R2, R73, R158.reuse, R242 ;  /* 0x0000009e49027225 */ /* 0x080fe200078e00f2 */
[----:B------:R-:W-:Y:S03]  /*2aa0*/  STL.64 [R1+0x20], R242 ;  /* 0x000020f201007387 */ /* 0x000fe60000100a00 */
[----:B------:R-:W-:Y:S01]  /*2ab0*/  IMAD R0, R18, R158, R0 ;  /* 0x0000009e12007224 */ /* 0x000fe200078e0200 */
[----:B-1----:R-:W-:Y:S01]  /*2ac0*/  @!P6 LEA R6, P1, R2, R16, 0x1 ;  /* 0x000000100206e211 */ /* 0x002fe200078208ff */
[----:B------:R-:W-:Y:S01]  /*2ad0*/  IMAD.WIDE.U32 R22, R21, UR6, R22 ;  /* 0x0000000615167c25 */ /* 0x000fe2000f8e0016 */
[----:B------:R-:W-:Y:S03]  /*2ae0*/  STL [R1+0x3c], R221 ;  /* 0x00003cdd01007387 */ /* 0x000fe60000100800 */
[----:B------:R-:W-:Y:S01]  /*2af0*/  IMAD.IADD R3, R3, 0x1, R0 ;  /* 0x0000000103037824 */ /* 0x000fe200078e0200 */
[----:B------:R-:W-:Y:S01]  /*2b00*/  @!P4 LEA R0, P0, R218, R2, 0x4 ;  /* 0x00000002da00c211 */ /* 0x000fe200078020ff */
[----:B------:R-:W-:Y:S01]  /*2b10*/  IMAD.MOV.U32 R244, RZ, RZ, R22 ;  /* 0x000000fffff47224 */ /* 0x000fe200078e0016 */
[----:B------:R-:W-:Y:S02]  /*2b20*/  STL [R1+0x10], R220 ;  /* 0x000010dc01007387 */ /* 0x000fe40000100800 */
[----:B------:R-:W-:-:S02]  /*2b30*/  @!P6 LEA.HI.X R7, R2, R17, R3, 0x1, P1 ;  /* 0x000000110207e211 */ /* 0x000fc400008f0c03 */
[----:B------:R-:W-:Y:S01]  /*2b40*/  @!P4 LEA.HI.X R8, R218, R3, R219, 0x4, P0 ;  /* 0x00000003da08c211 */ /* 0x000fe200000f24db */
[----:B------:R-:W-:Y:S01]  /*2b50*/  STL.64 [R1+0x8], R22 ;  /* 0x0000081601007387 */ /* 0x000fe20000100a00 */
[----:B---3--:R-:W-:Y:S01]  /*2b60*/  @!P4 LEA R4, P0, R0, R12, 0x1 ;  /* 0x0000000c0004c211 */ /* 0x008fe200078008ff */
[----:B----4-:R-:W-:Y:S01]  /*2b70*/  @!P6 IMAD R5, R20, 0x2, R44 ;  /* 0x000000021405e824 */ /* 0x010fe200078e022c */
[----:B------:R-:W-:Y:S02]  /*2b80*/  SHF.R.S32.HI R10, RZ, 0x4, R9 ;  /* 0x00000004ff0a7819 */ /* 0x000fe40000011409 */
[-C--:B------:R-:W-:Y:S02]  /*2b90*/  ISETP.GE.AND P1, PT, R51, R19.reuse, PT ;  /* 0x000000133300720c */ /* 0x080fe40003f26270 */
[----:B------:R1:W-:Y:S01]  /*2ba0*/  @!P6 LDGSTS.E.BYPASS.LTC128B.128 [R5+0x4000], desc[UR12][R6.64] ;  /* 0x040000000605efae */ /* 0x0003e2000b901d4c */
[----:B------:R-:W-:-:S13]  /*2bb0*/  ISETP.GE.AND P6, PT, R48, R19, PT ;  /* 0x000000133000720c */ /* 0x000fda0003fc6270 */
[----:B------:R-:W3:Y:S01]  /*2bc0*/  @!P6 LDC.64 R16, c[0x0][0x220] ;  /* 0x00008800ff10eb82 */ /* 0x000ee20000000a00 */
[----:B-1----:R-:W-:Y:S02]  /*2bd0*/  LEA.HI R6, R9, R10, RZ, 0x1 ;  /* 0x0000000a09067211 */ /* 0x002fe400078f08ff */
[----:B------:R-:W-:Y:S02]  /*2be0*/  @!P4 LEA.HI.X R5, R0, R13, R8, 0x1, P0 ;  /* 0x0000000d0005c211 */ /* 0x000fe400000f0c08 */
[----:B------:R-:W-:-:S03]  /*2bf0*/  LOP3.LUT R0, R6, 0xfffffffe, RZ, 0xc0, !PT ;  /* 0xfffffffe06007812 */ /* 0x000fc600078ec0ff */
[----:B------:R-:W1:Y:S01]  /*2c00*/  @!P2 LDC.64 R12, c[0x0][0x218] ;  /* 0x00008600ff0cab82 */ /* 0x000e620000000a00 */
[----:B------:R-:W-:Y:S02]  /*2c10*/  @!P4 MOV R6, 0x400 ;  /* 0x000004000006c802 */ /* 0x000fe40000000f00 */
[----:B------:R-:W-:Y:S01]  /*2c20*/  LOP3.LUT R7, R9, 0xfffffff0, RZ, 0xc0, !PT ;  /* 0xfffffff009077812 */ /* 0x000fe200078ec0ff */
[----:B------:R-:W-:Y:S01]  /*2c30*/  IMAD.IADD R25, R10, 0x1, -R0 ;  /* 0x000000010a197824 */ /* 0x000fe200078e0a00 */
[----:B------:R-:W-:Y:S02]  /*2c40*/  @!P4 LEA R0, R14, R6, 0x18 ;  /* 0x000000060e00c211 */ /* 0x000fe400078ec0ff */
[----:B------:R-:W-:Y:S01]  /*2c50*/  @!P3 MOV R8, 0x400 ;  /* 0x000004000008b802 */ /* 0x000fe20000000f00 */
[----:B------:R-:W4:Y:S01]  /*2c60*/  @!P3 LDC.64 R10, c[0x0][0x218] ;  /* 0x00008600ff0abb82 */ /* 0x000f220000000a00 */
[----:B------:R-:W-:Y:S01]  /*2c70*/  @!P2 MOV R6, 0x400 ;  /* 0x000004000006a802 */ /* 0x000fe20000000f00 */
[----:B------:R-:W-:Y:S01]  /*2c80*/  @!P4 IMAD R0, R20, 0x2, R0 ;  /* 0x000000021400c824 */ /* 0x000fe200078e0200 */
[----:B-----5:R-:W-:Y:S01]  /*2c90*/  @!P3 LEA R14, R15, R8, 0x18 ;  /* 0x000000080f0eb211 */ /* 0x020fe200078ec0ff */
[----:B------:R-:W-:Y:S01]  /*2ca0*/  IMAD.IADD R7, R170, 0x1, -R7 ;  /* 0x00000001aa077824 */ /* 0x000fe200078e0a07 */
[----:B--2---:R-:W-:Y:S01]  /*2cb0*/  @!P2 LEA R15, R24, R6, 0x18 ;  /* 0x00000006180fa211 */ /* 0x004fe200078ec0ff */
[----:B------:R-:W-:Y:S01]  /*2cc0*/  IMAD.SHL.U32 R8, R48, 0x8, RZ ;  /* 0x0000000830087824 */ /* 0x000fe200078e00ff */
[----:B------:R2:W-:Y:S01]  /*2cd0*/  @!P4 LDGSTS.E.BYPASS.LTC128B.128 [R0+0x4800], desc[UR12][R4.64] ;  /* 0x048000000400cfae */ /* 0x0005e2000b901d4c */
[----:B------:R-:W-:-:S02]  /*2ce0*/  ISETP.GE.AND P0, PT, R50, R19, PT ;  /* 0x000000133200720c */ /* 0x000fc40003f06270 */
[----:B------:R-:W-:-:S04]  /*2cf0*/  SHF.R.S32.HI R6, RZ, 0x1f, R7 ;  /* 0x0000001fff067819 */ /* 0x000fc80000011407 */
[----:B------:R-:W-:Y:S01]  /*2d00*/  LEA.HI R24, R6, R7, RZ, 0x3 ;  /* 0x0000000706187211 */ /* 0x000fe200078f18ff */
[----:B------:R-:W-:-:S03]  /*2d10*/  IMAD.SHL.U32 R6, R219, 0x20, RZ ;  /* 0x00000020db067824 */ /* 0x000fc600078e00ff */
[----:B------:R-:W-:-:S05]  /*2d20*/  LOP3.LUT R9, R24, 0xfffffff8, RZ, 0xc0, !PT ;  /* 0xfffffff818097812 */ /* 0x000fca00078ec0ff */
[----:B------:R-:W-:Y:S02]  /*2d30*/  IMAD.IADD R28, R7, 0x1, -R9 ;  /* 0x00000001071c7824 */ /* 0x000fe400078e0a09 */
[----:B------:R-:W-:Y:S02]  /*2d40*/  @!P3 IMAD R9, R20, 0x2, R14 ;  /* 0x000000021409b824 */ /* 0x000fe400078e020e */
[----:B--2---:R-:W-:Y:S02]  /*2d50*/  IMAD.SHL.U32 R0, R45, 0x40, RZ ;  /* 0x000000402d007824 */ /* 0x004fe400078e00ff */
[----:B------:R-:W-:-:S03]  /*2d60*/  IMAD.WIDE.U32 R4, R218, 0x20, RZ ;  /* 0x00000020da047825 */ /* 0x000fc600078e00ff */
[----:B------:R-:W-:Y:S02]  /*2d70*/  LOP3.LUT R0, R0, 0x1c0, RZ, 0xc0, !PT ;  /* 0x000001c000007812 */ /* 0x000fe400078ec0ff */
[----:B------:R-:W-:Y:S02]  /*2d80*/  @!P3 IADD3 R4, P4, R2, R4, RZ ;  /* 0x000000040204b210 */ /* 0x000fe40007f9e0ff */
[----:B------:R-:W-:Y:S02]  /*2d90*/  LOP3.LUT R8, R0, 0x8, R8, 0xf8, !PT ;  /* 0x0000000800087812 */ /* 0x000fe400078ef808 */
[----:B------:R-:W-:Y:S02]  /*2da0*/  SHF.R.U32.HI R0, RZ, 0x3, R0 ;  /* 0x00000003ff007819 */ /* 0x000fe40000011600 */
[----:B------:R-:W-:Y:S01]  /*2db0*/  @!P3 IADD3.X R5, R3, R5, R6, P4, !PT ;  /* 0x000000050305b210 */ /* 0x000fe200027fe406 */
[----:B------:R-:W-:Y:S01]  /*2dc0*/  @!P2 IMAD.WIDE.U32 R2, R218, 0x30, R2 ;  /* 0x00000030da02a825 */ /* 0x000fe200078e0002 */
[----:B----4-:R-:W-:-:S02]  /*2dd0*/  @!P3 LEA R6, P4, R4, R10, 0x1 ;  /* 0x0000000a0406b211 */ /* 0x010fc400078808ff */
[----:B------:R-:W-:Y:S01]  /*2de0*/  LOP3.LUT R26, R8, R0, RZ, 0x3c, !PT ;  /* 0x00000000081a7212 */ /* 0x000fe200078e3cff */
[----:B------:R-:W-:Y:S01]  /*2df0*/  @!P2 IMAD R0, R219, 0x30, RZ ;  /* 0x00000030db00a824 */ /* 0x000fe200078e02ff */
[----:B------:R-:W-:Y:S01]  /*2e00*/  @!P3 LEA.HI.X R7, R4, R11, R5, 0x1, P4 ;  /* 0x0000000b0407b211 */ /* 0x000fe200020f0c05 */
[----:B------:R-:W-:Y:S01]  /*2e10*/  IMAD R5, R221, R73, RZ ;  /* 0x00000049dd057224 */ /* 0x000fe200078e02ff */
[----:B-1----:R-:W-:Y:S01]  /*2e20*/  @!P2 LEA R4, P4, R2, R12, 0x1 ;  /* 0x0000000c0204a211 */ /* 0x002fe200078808ff */
[----:B------:R-:W-:Y:S02]  /*2e30*/  @!P2 IMAD.IADD R3, R3, 0x1, R0 ;  /* 0x000000010303a824 */ /* 0x000fe400078e0200 */
[----:B------:R-:W-:Y:S01]  /*2e40*/  IMAD R10, R18, R220, R5 ;  /* 0x000000dc120a7224 */ /* 0x000fe200078e0205 */
[----:B------:R1:W-:Y:S01]  /*2e50*/  @!P3 LDGSTS.E.BYPASS.LTC128B.128 [R9+0x5000], desc[UR12][R6.64] ;  /* 0x050000000609bfae */ /* 0x0003e2000b901d4c */
[----:B------:R-:W-:Y:S01]  /*2e60*/  @!P2 IMAD R8, R20, 0x2, R15 ;  /* 0x000000021408a824 */ /* 0x000fe200078e020f */
[----:B------:R-:W-:Y:S01]  /*2e70*/  @!P2 LEA.HI.X R5, R2, R13, R3, 0x1, P4 ;  /* 0x0000000d0205a211 */ /* 0x000fe200020f0c03 */
[----:B------:R-:W-:Y:S01]  /*2e80*/  IMAD R0, R27, UR6, RZ ;  /* 0x000000061b007c24 */ /* 0x000fe2000f8e02ff */
[----:B------:R-:W2:Y:S01]  /*2e90*/  @!P5 LDC.64 R18, c[0x0][0x220] ;  /* 0x00008800ff12db82 */ /* 0x000ea20000000a00 */
[----:B------:R-:W-:-:S02]  /*2ea0*/  @!P0 IMAD R11, R239, 0x30, RZ ;  /* 0x00000030ef0b8824 */ /* 0x000fc400078e02ff */
[----:B------:R4:W-:Y:S01]  /*2eb0*/  @!P2 LDGSTS.E.BYPASS.LTC128B.128 [R8+0x5800], desc[UR12][R4.64] ;  /* 0x058000000408afae */ /* 0x0009e2000b901d4c */
[----:B------:R-:W-:Y:S02]  /*2ec0*/  IMAD R2, R21, UR7, R0 ;  /* 0x0000000715027c24 */ /* 0x000fe4000f8e0200 */
[----:B------:R-:W-:Y:S01]  /*2ed0*/  IMAD.SHL.U32 R0, R28, 0x40, RZ ;  /* 0x000000401c007824 */ /* 0x000fe200078e00ff */
[----:B------:R-:W0:Y:S01]  /*2ee0*/  LDGDEPBAR ;  /* 0x00000000000079af */ /* 0x000e220000000000 */
[----:B------:R-:W-:Y:S01]  /*2ef0*/  IMAD.IADD R245, R23, 0x1, R2 ;  /* 0x0000000117f57824 */ /* 0x000fe200078e0202 */
[----:B------:R-:W5:Y:S02]  /*2f00*/  @!P1 LDC.64 R20, c[0x0][0x220] ;  /* 0x00008800ff149b82 */ /* 0x000f640000000a00 */
[----:B------:R-:W-:Y:S01]  /*2f10*/  LOP3.LUT R0, R0, 0x1c0, RZ, 0xc0, !PT ;  /* 0x000001c000007812 */ /* 0x000fe200078ec0ff */
[----:B------:R-:W-:-:S04]  /*2f20*/  IMAD.WIDE.U32 R2, R73, R220, R244 ;  /* 0x000000dc49027225 */ /* 0x000fc800078e00f4 */
[----:B------:R-:W-:Y:S01]  /*2f30*/  IMAD.IADD R3, R3, 0x1, R10 ;  /* 0x0000000103037824 */ /* 0x000fe200078e020a */
[----:B------:R-:W5:Y:S01]  /*2f40*/  @!P0 LDC.64 R14, c[0x0][0x220] ;  /* 0x00008800ff0e8b82 */ /* 0x000f620000000a00 */
[----:B-1----:R-:W-:-:S05]  /*2f50*/  IMAD.SHL.U32 R6, R25, 0x8, RZ ;  /* 0x0000000819067824 */ /* 0x002fca00078e00ff */
[----:B------:R-:W-:Y:S01]  /*2f60*/  LOP3.LUT R7, R0, 0x8, R6, 0xf8, !PT ;  /* 0x0000000800077812 */ /* 0x000fe200078ef806 */
[----:B----4-:R-:W-:Y:S01]  /*2f70*/  IMAD.WIDE.U32 R4, R238, 0x20, RZ ;  /* 0x00000020ee047825 */ /* 0x010fe200078e00ff */
[----:B------:R-:W-:-:S04]  /*2f80*/  DEPBAR.LE SB0, 0x0 ;  /* 0x000080000000791a */ /* 0x000fc80000000000 */
[----:B------:R-:W-:Y:S01]  /*2f90*/  BAR.SYNC.DEFER_BLOCKING 0x0 ;  /* 0x0000000000007b1d */ /* 0x000fe20000010000 */
[----:B------:R-:W-:Y:S01]  /*2fa0*/  IMAD.SHL.U32 R8, R239, 0x20, RZ ;  /* 0x00000020ef087824 */ /* 0x000fe200078e00ff */
[----:B------:R-:W-:Y:S01]  /*2fb0*/  SHF.R.U32.HI R6, RZ, 0x3, R0 ;  /* 0x00000003ff067819 */ /* 0x000fe20000011600 */
[----:B------:R-:W-:Y:S01]  /*2fc0*/  IMAD R0, R25, 0x200, R26 ;  /* 0x0000020019007824 */ /* 0x000fe200078e021a */
[----:B------:R-:W-:Y:S01]  /*2fd0*/  @!P1 IADD3 R10, P2, R2, R4, RZ ;  /* 0x00000004020a9210 */ /* 0x000fe20007f5e0ff */
[----:B------:R-:W-:Y:S01]  /*2fe0*/  IMAD.SHL.U32 R4, R24, 0x40, RZ ;  /* 0x0000004018047824 */ /* 0x000fe200078e00ff */
[----:B------:R-:W-:Y:S02]  /*2ff0*/  LOP3.LUT R168, R7, R6, RZ, 0x3c, !PT ;  /* 0x0000000607a87212 */ /* 0x000fe400078e3cff */
[----:B------:R-:W-:Y:S02]  /*3000*/  @!P1 IADD3.X R12, R3, R5, R8, P2, !PT ;  /* 0x00000005030c9210 */ /* 0x000fe400017fe408 */
[----:B---3--:R-:W-:-:S02]  /*3010*/  @!P6 LEA R6, P2, R2, R16, 0x1 ;  /* 0x000000100206e211 */ /* 0x008fc400078408ff */
[----:B------:R-:W-:Y:S02]  /*3020*/  LOP3.LUT R166, R4, 0xfffffe00, RZ, 0xc0, !PT ;  /* 0xfffffe0004a67812 */ /* 0x000fe400078ec0ff */
[----:B------:R-:W-:Y:S02]  /*3030*/  @!P6 LEA.HI.X R7, R2, R17, R3, 0x1, P2 ;  /* 0x000000110207e211 */ /* 0x000fe400010f0c03 */
[----:B------:R-:W-:Y:S02]  /*3040*/  @!P5 LEA R5, P2, R238, R2, 0x4 ;  /* 0x00000002ee05d211 */ /* 0x000fe400078420ff */
[----:B------:R-:W-:Y:S01]  /*3050*/  LEA R192, R0, UR4, 0x1 ;  /* 0x0000000400c07c11 */ /* 0x000fe2000f8e08ff */
[----:B------:R-:W-:Y:S01]  /*3060*/  IMAD.MOV.U32 R0, RZ, RZ, 0x20 ;  /* 0x00000020ff007424 */ /* 0x000fe200078e00ff */
[C---:B------:R-:W-:Y:S01]  /*3070*/  @!P5 LEA.HI.X R9, R238.reuse, R3, R239, 0x4, P2 ;  /* 0x00000003ee09d211 */ /* 0x040fe200010f24ef */
[----:B------:R-:W-:Y:S01]  /*3080*/  @!P0 IMAD.WIDE.U32 R2, R238, 0x30, R2 ;  /* 0x00000030ee028825 */ /* 0x000fe200078e0002 */
[----:B--2---:R-:W-:-:S02]  /*3090*/  @!P5 LEA R4, P3, R5, R18, 0x1 ;  /* 0x000000120504d211 */ /* 0x004fc400078608ff */
[C---:B-----5:R-:W-:Y:S01]  /*30a0*/  @!P1 LEA R8, P2, R10.reuse, R20, 0x1 ;  /* 0x000000140a089211 */ /* 0x060fe200078408ff */
        /* <DEDUP_REMOVED lines=8> */
[----:B------:R-:W-:Y:S02]  /*3130*/  IMAD R10, R156, 0x400, R166 ;  /* 0x000004009c0a7824 */ /* 0x000fe400078e02a6 */
[C---:B------:R-:W-:Y:S01]  /*3140*/  VIADD R12, R192.reuse, 0x4000 ;  /* 0x00004000c00c7836 */ /* 0x040fe20000000000 */
[----:B------:R-:W-:Y:S01]  /*3150*/  @P5 STS.128 [R216+0x6800], RZ ;  /* 0x006800ffd8005388 */ /* 0x000fe20000000c00 */
[----:B------:R-:W-:-:S03]  /*3160*/  VIADD R203, R192, 0x4040 ;  /* 0x00004040c0cb7836 */ /* 0x000fc60000000000 */
        /* <DEDUP_REMOVED lines=23> */
[----:B--2---:R-:W2:Y:S01]  /*32e0*/  LDSM.16.M88.4 R8, [R199] ;  /* 0x00000000c708783b */ /* 0x004ea20000000200 */
[----:B------:R-:W-:Y:S01]  /*32f0*/  R2P PR, R45, 0x6 ;  /* 0x000000062d007804 */ /* 0x000fe20000000000 */
[----:B------:R-:W-:-:S02]  /*3300*/  IMAD R200, R3, 0x2, R199 ;  /* 0x0000000203c87824 */ /* 0x000fc400078e02c7 */
[----:B------:R-:W-:Y:S01]  /*3310*/  IMAD R202, R2, 0x2, R199 ;  /* 0x0000000202ca7824 */ /* 0x000fe200078e02c7 */
[----:B------:R-:W3:Y:S01]  /*3320*/  LDSM.16.M88.4 R40, [R192+0x4800] ;  /* 0x00480000c028783b */ /* 0x000ee20000000200 */
[----:B------:R-:W-:Y:S01]  /*3330*/  SEL R0, R0, 0xffffffe0, !P1 ;  /* 0xffffffe000007807 */ /* 0x000fe20004800000 */
[----:B------:R-:W-:Y:S02]  /*3340*/  IMAD R201, R2, 0x2, R200 ;  /* 0x0000000202c97824 */ /* 0x000fe400078e02c8 */
[----:B------:R-:W-:Y:S02]  /*3350*/  LDSM.16.M88.4 R16, [R202] ;  /* 0x00000000ca10783b */ /* 0x000fe40000000200 */
[----:B------:R-:W-:Y:S02]  /*3360*/  IMAD.IADD R198, R192, 0x1, R0 ;  /* 0x00000001c0c67824 */ /* 0x000fe400078e0200 */
[----:B------:R-:W4:Y:S01]  /*3370*/  LDSM.16.M88.4 R36, [R192+0x5000] ;  /* 0x00500000c024783b */ /* 0x000f220000000200 */
[----:B------:R-:W-:-:S03]  /*3380*/  @P2 VIADD R203, R12, 0xffffffc0 ;  /* 0xffffffc00ccb2836 */ /* 0x000fc60000000000 */
[----:B------:R-:W5:Y:S01]  /*3390*/  LDSM.16.M88.4 R56, [R198+0x4000] ;  /* 0x00400000c638783b */ /* 0x000f620000000200 */
[----:B------:R-:W-:-:S03]  /*33a0*/  IMAD.IADD R197, R0, 0x1, R203 ;  /* 0x0000000100c57824 */ /* 0x000fc600078e02cb */
[----:B-1----:R-:W1:Y:S04]  /*33b0*/  LDSM.16.M88.4 R4, [R199+0x2000] ;  /* 0x00200000c704783b */ /* 0x002e680000000200 */
[----:B------:R-:W1:Y:S04]  /*33c0*/  LDSM.16.M88.4 R64, [R198+0x4800] ;  /* 0x00480000c640783b */ /* 0x000e680000000200 */
[----:B------:R-:W-:Y:S04]  /*33d0*/  LDSM.16.M88.4 R84, [R203] ;  /* 0x00000000cb54783b */ /* 0x000fe80000000200 */
[----:B------:R-:W1:Y:S04]  /*33e0*/  LDSM.16.M88.4 R28, [R200] ;  /* 0x00000000c81c783b */ /* 0x000e680000000200 */
[----:B------:R-:W1:Y:S01]  /*33f0*/  LDSM.16.M88.4 R32, [R192+0x5800] ;  /* 0x00580000c020783b */ /* 0x000e620000000200 */
[C---:B--2---:R-:W-:Y:S03]  /*3400*/  HMMA.16816.F32.BF16 R24, R8.reuse, R20, RZ ;  /* 0x000000140818723c */ /* 0x044fe600000418ff */
[----:B------:R-:W2:Y:S04]  /*3410*/  LDSM.16.M88.4 R80, [R198+0x5000] ;  /* 0x00500000c650783b */ /* 0x000ea80000000200 */
[----:B------:R-:W2:Y:S01]  /*3420*/  LDSM.16.M88.4 R100, [R203+0x800] ;  /* 0x00080000cb64783b */ /* 0x000ea20000000200 */
[C---:B---3--:R-:W-:Y:S03]  /*3430*/  HMMA.16816.F32.BF16 R48, R8.reuse, R40, RZ ;  /* 0x000000280830723c */ /* 0x048fe600000418ff */
[----:B------:R-:W-:Y:S03]  /*3440*/  LDSM.16.M88.4 R92, [R197] ;  /* 0x00000000c55c783b */ /* 0x000fe60000000200 */
[C---:B------:R-:W-:Y:S01]  /*3450*/  HMMA.16816.F32.BF16 R116, R8.reuse, R22, RZ ;  /* 0x000000160874723c */ /* 0x040fe200000418ff */
[----:B------:R-:W-:Y:S04]  /*3460*/  LDSM.16.M88.4 R60, [R198+0x5800] ;  /* 0x00580000c63c783b */ /* 0x000fe80000000200 */
[----:B------:R-:W-:Y:S01]  /*3470*/  LDSM.16.M88.4 R112, [R203+0x1000] ;  /* 0x00100000cb70783b */ /* 0x000fe20000000200 */
[----:B----4-:R-:W-:Y:S03]  /*3480*/  HMMA.16816.F32.BF16 R52, R8, R36, RZ ;  /* 0x000000240834723c */ /* 0x010fe600000418ff */
[----:B------:R-:W-:Y:S03]  /*3490*/  LDSM.16.M88.4 R124, [R197+0x800] ;  /* 0x00080000c57c783b */ /* 0x000fe60000000200 */
[----:B-----5:R-:W-:Y:S01]  /*34a0*/  HMMA.16816.F32.BF16 R44, R16, R56, R24 ;  /* 0x00000038102c723c */ /* 0x020fe20000041818 */
[----:B------:R-:W3:Y:S04]  /*34b0*/  LDSM.16.M88.4 R24, [R201] ;  /* 0x00000000c918783b */ /* 0x000ee80000000200 */
[----:B------:R-:W4:Y:S01]  /*34c0*/  LDSM.16.M88.4 R12, [R202+0x2000] ;  /* 0x00200000ca0c783b */ /* 0x000f220000000200 */
[C---:B-1----:R-:W-:Y:S03]  /*34d0*/  HMMA.16816.F32.BF16 R76, R4.reuse, R20, RZ ;  /* 0x00000014044c723c */ /* 0x042fe600000418ff */
[----:B------:R-:W1:Y:S03]  /*34e0*/  LDSM.16.M88.4 R104, [R203+0x1800] ;  /* 0x00180000cb68783b */ /* 0x000e660000000200 */
[----:B------:R-:W-:Y:S01]  /*34f0*/  HMMA.16816.F32.BF16 R108, R4, R22, RZ ;  /* 0x00000016046c723c */ /* 0x000fe200000418ff */
[----:B------:R-:W5:Y:S04]  /*3500*/  LDSM.16.M88.4 R136, [R197+0x1000] ;  /* 0x00100000c588783b */ /* 0x000f680000000200 */
[----:B------:R-:W5:Y:S01]  /*3510*/  LDSM.16.M88.4 R144, [R197+0x1800] ;  /* 0x00180000c590783b */ /* 0x000f620000000200 */
[----:B------:R-:W-:Y:S03]  /*3520*/  HMMA.16816.F32.BF16 R20, R16, R64, R48 ;  /* 0x000000401014723c */ /* 0x000fe60000041830 */
[----:B------:R-:W0:Y:S03]  /*3530*/  LDGDEPBAR ;  /* 0x00000000000079af */ /* 0x000e260000000000 */
[----:B------:R-:W-:Y:S06]  /*3540*/  HMMA.16816.F32.BF16 R44, R28, R84, R44 ;  /* 0x000000541c2c723c */ /* 0x000fec000004182c */
[C---:B------:R-:W-:Y:S06]  /*3550*/  HMMA.16816.F32.BF16 R96, R4.reuse, R36, RZ ;  /* 0x000000240460723c */ /* 0x040fec00000418ff */
[-C--:B------:R-:W-:Y:S06]  /*3560*/  HMMA.16816.F32.BF16 R128, R4, R38.reuse, RZ ;  /* 0x000000260480723c */ /* 0x080fec00000418ff */
[C---:B------:R-:W-:Y:S06]  /*3570*/  HMMA.16816.F32.BF16 R152, R8.reuse, R38, RZ ;  /* 0x000000260898723c */ /* 0x040fec00000418ff */
[C---:B------:R-:W-:Y:S06]  /*3580*/  HMMA.16816.F32.BF16 R140, R8.reuse, R42, RZ ;  /* 0x0000002a088c723c */ /* 0x040fec00000418ff */
[C---:B------:R-:W-:Y:S06]  /*3590*/  HMMA.16816.F32.BF16 R36, R8.reuse, R32, RZ ;  /* 0x000000200824723c */ /* 0x040fec00000418ff */
[----:B------:R-:W-:Y:S06]  /*35a0*/  HMMA.16816.F32.BF16 R148, R8, R34, RZ ;  /* 0x000000220894723c */ /* 0x000fec00000418ff */
[----:B--2---:R-:W-:Y:S06]  /*35b0*/  HMMA.16816.F32.BF16 R8, R16, R80, R52 ;  /* 0x000000501008723c */ /* 0x004fec0000041834 */
[----:B------:R-:W-:Y:S06]  /*35c0*/  HMMA.16816.F32.BF16 R20, R28, R100, R20 ;  /* 0x000000641c14723c */ /* 0x000fec0000041814 */
[C---:B------:R-:W-:Y:S06]  /*35d0*/  HMMA.16816.F32.BF16 R88, R4.reuse, R32, RZ ;  /* 0x000000200458723c */ /* 0x040fec00000418ff */
[----:B------:R-:W-:Y:S06]  /*35e0*/  HMMA.16816.F32.BF16 R132, R4, R34, RZ ;  /* 0x000000220484723c */ /* 0x000fec00000418ff */
[----:B---3--:R-:W-:Y:S06]  /*35f0*/  HMMA.16816.F32.BF16 R32, R24, R92, R44 ;  /* 0x0000005c1820723c */ /* 0x008fec000004182c */
[----:B------:R-:W-:Y:S06]  /*3600*/  HMMA.16816.F32.BF16 R36, R16, R60, R36 ;  /* 0x0000003c1024723c */ /* 0x000fec0000041824 */
[----:B------:R-:W-:Y:S06]  /*3610*/  HMMA.16816.F32.BF16 R8, R28, R112, R8 ;  /* 0x000000701c08723c */ /* 0x000fec0000041808 */
[C---:B------:R-:W-:Y:S06]  /*3620*/  HMMA.16816.F32.BF16 R68, R4.reuse, R40, RZ ;  /* 0x000000280444723c */ /* 0x040fec00000418ff */
[----:B------:R-:W-:Y:S01]  /*3630*/  HMMA.16816.F32.BF16 R120, R4, R42, RZ ;  /* 0x0000002a0478723c */ /* 0x000fe200000418ff */
[----:B------:R-:W2:Y:S01]  /*3640*/  LDSM.16.M88.4 R4, [R200+0x2000] ;  /* 0x00200000c804783b */ /* 0x000ea20000000200 */
[----:B------:R-:W-:-:S04]  /*3650*/  FMUL.FTZ R0, R32, UR8 ;  /* 0x0000000820007c20 */ /* 0x000fc80008410000 */
[----:B------:R-:W-:Y:S01]  /*3660*/  HMMA.16816.F32.BF16 R44, R24, R124, R20 ;  /* 0x0000007c182c723c */ /* 0x000fe20000041814 */
[----:B------:R3:W2:Y:S01]  /*3670*/  MUFU.TANH R162, R0 ;  /* 0x0000000000a27308 */ /* 0x0006a20000002400 */
[----:B------:R-:W2:Y:S01]  /*3680*/  LDSM.16.M88.4 R20, [R201+0x2000] ;  /* 0x00200000c914783b */ /* 0x000ea20000000200 */
[----:B------:R-:W-:-:S04]  /*3690*/  DEPBAR.LE SB0, 0x0 ;  /* 0x000080000000791a */ /* 0x000fc80000000000 */
[----:B----4-:R-:W-:Y:S06]  /*36a0*/  HMMA.16816.F32.BF16 R48, R12, R56, R76 ;  /* 0x000000380c30723c */ /* 0x010fec000004184c */
[----:B-1----:R-:W-:Y:S01]  /*36b0*/  HMMA.16816.F32.BF16 R40, R28, R104, R36 ;  /* 0x000000681c28723c */ /* 0x002fe20000041824 */
[----:B---3--:R-:W-:-:S05]  /*36c0*/  FMUL.FTZ R0, R33, UR8 ;  /* 0x0000000821007c20 */ /* 0x008fca0008410000 */
[----:B-----5:R-:W-:Y:S01]  /*36d0*/  HMMA.16816.F32.BF16 R8, R24, R136, R8 ;  /* 0x000000881808723c */ /* 0x020fe20000041808 */
[----:B------:R1:W-:Y:S05]  /*36e0*/  MUFU.TANH R161, R0 ;  /* 0x0000000000a17308 */ /* 0x0003ea0000002400 */
[----:B------:R-:W-:Y:S06]  /*36f0*/  HMMA.16816.F32.BF16 R36, R16, R58, R116 ;  /* 0x0000003a1024723c */ /* 0x000fec0000041874 */
[----:B------:R-:W-:Y:S06]  /*3700*/  HMMA.16816.F32.BF16 R76, R12, R64, R68 ;  /* 0x000000400c4c723c */ /* 0x000fec0000041844 */
[----:B------:R-:W-:Y:S01]  /*3710*/  HMMA.16816.F32.BF16 R40, R24, R144, R40 ;  /* 0x000000901828723c */ /* 0x000fe20000041828 */
[----:B-1----:R-:W-:-:S04]  /*3720*/  FMUL.FTZ R0, R34, UR8 ;  /* 0x0000000822007c20 */ /* 0x002fc80008410000 */
[----:B------:R1:W3:Y:S01]  /*3730*/  MUFU.TANH R159, R0 ;  /* 0x00000000009f7308 */ /* 0x0002e20000002400 */
[C---:B------:R-:W-:Y:S06]  /*3740*/  HMMA.16816.F32.BF16 R68, R12.reuse, R82, R128 ;  /* 0x000000520c44723c */ /* 0x040fec0000041880 */
[C---:B------:R-:W-:Y:S06]  /*3750*/  HMMA.16816.F32.BF16 R96, R12.reuse, R80, R96 ;  /* 0x000000500c60723c */ /* 0x040fec0000041860 */
[----:B------:R-:W-:Y:S01]  /*3760*/  HMMA.16816.F32.BF16 R88, R12, R60, R88 ;  /* 0x0000003c0c58723c */ /* 0x000fe20000041858 */
[----:B-1----:R-:W-:-:S05]  /*3770*/  FMUL.FTZ R0, R35, UR8 ;  /* 0x0000000823007c20 */ /* 0x002fca0008410000 */
[----:B--2---:R-:W-:Y:S01]  /*3780*/  HMMA.16816.F32.BF16 R32, R4, R84, R48 ;  /* 0x000000540420723c */ /* 0x004fe20000041830 */
[----:B------:R1:W-:Y:S05]  /*3790*/  MUFU.TANH R160, R0 ;  /* 0x0000000000a07308 */ /* 0x0003ea0000002400 */
[C---:B------:R-:W-:Y:S06]  /*37a0*/  HMMA.16816.F32.BF16 R48, R12.reuse, R58, R108 ;  /* 0x0000003a0c30723c */ /* 0x040fec000004186c */
[C---:B------:R-:W-:Y:S06]  /*37b0*/  HMMA.16816.F32.BF16 R52, R12.reuse, R66, R120 ;  /* 0x000000420c34723c */ /* 0x040fec0000041878 */
[----:B------:R-:W-:Y:S01]  /*37c0*/  HMMA.16816.F32.BF16 R56, R12, R62, R132 ;  /* 0x0000003e0c38723c */ /* 0x000fe20000041884 */
[----:B-1----:R-:W-:-:S04]  /*37d0*/  FMUL.FTZ R0, R44, UR8 ;  /* 0x000000082c007c20 */ /* 0x002fc80008410000 */
[----:B------:R1:W-:Y:S01]  /*37e0*/  MUFU.TANH R165, R0 ;  /* 0x0000000000a57308 */ /* 0x0003e20000002400 */
[----:B------:R-:W-:Y:S06]  /*37f0*/  HMMA.16816.F32.BF16 R12, R4, R100, R76 ;  /* 0x00000064040c723c */ /* 0x000fec000004184c */
[C---:B------:R-:W-:Y:S06]  /*3800*/  HMMA.16816.F32.BF16 R80, R16.reuse, R82, R152 ;  /* 0x000000521050723c */ /* 0x040fec0000041898 */
[----:B------:R-:W-:Y:S01]  /*3810*/  HMMA.16816.F32.BF16 R60, R16, R62, R148 ;  /* 0x0000003e103c723c */ /* 0x000fe20000041894 */
[----:B-1----:R-:W-:-:S05]  /*3820*/  FMUL.FTZ R0, R45, UR8 ;  /* 0x000000082d007c20 */ /* 0x002fca0008410000 */
[----:B------:R-:W-:Y:S01]  /*3830*/  HMMA.16816.F32.BF16 R52, R4, R102, R52 ;  /* 0x000000660434723c */ /* 0x000fe20000041834 */
[----:B------:R1:W-:Y:S02]  /*3840*/  MUFU.TANH R167, R0 ;  /* 0x0000000000a77308 */ /* 0x0003e40000002400 */
[----:B-1----:R-:W-:-:S06]  /*3850*/  FMUL.FTZ R0, R46, UR8 ;  /* 0x000000082e007c20 */ /* 0x002fcc0008410000 */
[----:B------:R1:W-:Y:S02]  /*3860*/  MUFU.TANH R163, R0 ;  /* 0x0000000000a37308 */ /* 0x0003e40000002400 */
[----:B-1----:R-:W-:Y:S02]  /*3870*/  FMUL.FTZ R0, R47, UR8 ;  /* 0x000000082f007c20 */ /* 0x002fe40008410000 */
[----:B------:R-:W-:Y:S04]  /*3880*/  HMMA.16816.F32.BF16 R44, R20, R92, R32 ;  /* 0x0000005c142c723c */ /* 0x000fe80000041820 */
[----:B------:R1:W-:Y:S02]  /*3890*/  MUFU.TANH R164, R0 ;  /* 0x0000000000a47308 */ /* 0x0003e40000002400 */
[C---:B------:R-:W-:Y:S06]  /*38a0*/  HMMA.16816.F32.BF16 R32, R4.reuse, R86, R48 ;  /* 0x000000560420723c */ /* 0x040fec0000041830 */
[----:B------:R-:W-:Y:S01]  /*38b0*/  HMMA.16816.F32.BF16 R48, R4, R112, R96 ;  /* 0x000000700430723c */ /* 0x000fe20000041860 */
[----:B-1----:R-:W-:-:S04]  /*38c0*/  FMUL.FTZ R0, R8, UR8 ;  /* 0x0000000808007c20 */ /* 0x002fc80008410000 */
[----:B------:R1:W-:-:S13]  /*38d0*/  MUFU.TANH R117, R0 ;  /* 0x0000000000757308 */ /* 0x0003da0000002400 */
[----:B------:R-:W-:Y:S01]  /*38e0*/  HMMA.16816.F32.BF16 R32, R20, R94, R32 ;  /* 0x0000005e1420723c */ /* 0x000fe20000041820 */
[----:B-1----:R-:W-:-:S04]  /*38f0*/  FMUL.FTZ R0, R9, UR8 ;  /* 0x0000000809007c20 */ /* 0x002fc80008410000 */
[----:B------:R1:W-:-:S15]  /*3900*/  MUFU.TANH R116, R0 ;  /* 0x0000000000747308 */ /* 0x0003de0000002400 */
[----:B------:R-:W-:-:S04]  /*3910*/  NOP ;  /* 0x0000000000007918 */ /* 0x000fc80000000000 */
[----:B------:R-:W-:-:S04]  /*3920*/  FMUL.FTZ R32, R32, UR8 ;  /* 0x0000000820207c20 */ /* 0x000fc80008410000 */
[----:B------:R-:W-:Y:S01]  /*3930*/  MUFU.TANH R78, R32 ;  /* 0x00000020004e7308 */ /* 0x000fe20000002400 */
[----:B-1----:R-:W-:-:S07]  /*3940*/  FMUL.FTZ R0, R10, UR8 ;  /* 0x000000080a007c20 */ /* 0x002fce0008410000 */
[----:B------:R1:W-:Y:S02]  /*3950*/  MUFU.TANH R119, R0 ;  /* 0x0000000000777308 */ /* 0x0003e40000002400 */
[----:B-1----:R-:W-:Y:S02]  /*3960*/  FMUL.FTZ R0, R11, UR8 ;  /* 0x000000080b007c20 */ /* 0x002fe40008410000 */
[----:B------:R-:W-:Y:S04]  /*3970*/  HMMA.16816.F32.BF16 R8, R28, R86, R36 ;  /* 0x000000561c08723c */ /* 0x000fe80000041824 */
[----:B------:R1:W-:Y:S02]  /*3980*/  MUFU.TANH R118, R0 ;  /* 0x0000000000767308 */ /* 0x0003e40000002400 */
[----:B------:R-:W-:Y:S06]  /*3990*/  HMMA.16816.F32.BF16 R36, R16, R66, R140 ;  /* 0x000000421024723c */ /* 0x000fec000004188c */
[----:B------:R-:W-:Y:S06]  /*39a0*/  HMMA.16816.F32.BF16 R16, R20, R124, R12 ;  /* 0x0000007c1410723c */ /* 0x000fec000004180c */
[----:B------:R-:W-:Y:S01]  /*39b0*/  HMMA.16816.F32.BF16 R64, R4, R104, R88 ;  /* 0x000000680440723c */ /* 0x000fe20000041858 */
[----:B-1----:R-:W-:Y:S01]  /*39c0*/  FMUL.FTZ R0, R40, UR8 ;  /* 0x0000000828007c20 */ /* 0x002fe20008410000 */
[----:B------:R-:W-:-:S03]  /*39d0*/  FMUL.FTZ R15, R33, UR8 ;  /* 0x00000008210f7c20 */ /* 0x000fc60008410000 */
[----:B------:R1:W-:Y:S01]  /*39e0*/  MUFU.TANH R111, R0 ;  /* 0x00000000006f7308 */ /* 0x0003e20000002400 */
[----:B------:R-:W-:Y:S06]  /*39f0*/  HMMA.16816.F32.BF16 R8, R24, R94, R8 ;  /* 0x0000005e1808723c */ /* 0x000fec0000041808 */
[----:B------:R-:W-:Y:S01]  /*3a00*/  HMMA.16816.F32.BF16 R36, R28, R102, R36 ;  /* 0x000000661c24723c */ /* 0x000fe20000041824 */
[----:B------:R2:W-:Y:S01]  /*3a10*/  MUFU.TANH R86, R15 ;  /* 0x0000000f00567308 */ /* 0x0005e20000002400 */
[----:B-1----:R-:W-:-:S07]  /*3a20*/  FMUL.FTZ R0, R41, UR8 ;  /* 0x0000000829007c20 */ /* 0x002fce0008410000 */
[----:B------:R1:W-:Y:S09]  /*3a30*/  MUFU.TANH R110, R0 ;  /* 0x00000000006e7308 */ /* 0x0003f20000002400 */
[----:B------:R-:W-:Y:S01]  /*3a40*/  FMUL.FTZ R10, R10, UR8 ;  /* 0x000000080a0a7c20 */ /* 0x000fe20008410000 */
[----:B------:R-:W-:Y:S01]  /*3a50*/  FMUL.FTZ R11, R11, UR8 ;  /* 0x000000080b0b7c20 */ /* 0x000fe20008410000 */
[----:B--2---:R-:W-:Y:S01]  /*3a60*/  FMUL.FTZ R15, R34, UR8 ;  /* 0x00000008220f7c20 */ /* 0x004fe20008410000 */
[----:B------:R-:W-:Y:S01]  /*3a70*/  FMUL.FTZ R9, R9, UR8 ;  /* 0x0000000809097c20 */ /* 0x000fe20008410000 */
[----:B------:R2:W-:Y:S08]  /*3a80*/  MUFU.TANH R85, R10 ;  /* 0x0000000a00557308 */ /* 0x0005f00000002400 */
[----:B------:R-:W-:Y:S01]  /*3a90*/  MUFU.TANH R87, R11 ;  /* 0x0000000b00577308 */ /* 0x000fe20000002400 */
[----:B-1----:R-:W-:-:S07]  /*3aa0*/  FMUL.FTZ R0, R42, UR8 ;  /* 0x000000082a007c20 */ /* 0x002fce0008410000 */
[----:B------:R1:W-:Y:S01]  /*3ab0*/  MUFU.TANH R129, R0 ;  /* 0x0000000000817308 */ /* 0x0003e20000002400 */
[----:B--2---:R-:W-:-:S07]  /*3ac0*/  IMAD R10, R156, 0x10, R171 ;  /* 0x000000109c0a7824 */ /* 0x004fce00078e02ab */
[----:B------:R2:W-:Y:S01]  /*3ad0*/  MUFU.TANH R93, R9 ;  /* 0x00000009005d7308 */ /* 0x0005e20000002400 */
[----:B-1----:R-:W-:Y:S02]  /*3ae0*/  FMUL.FTZ R0, R43, UR8 ;  /* 0x000000082b007c20 */ /* 0x002fe40008410000 */
[----:B------:R-:W-:Y:S05]  /*3af0*/  HMMA.16816.F32.BF16 R40, R4, R114, R68 ;  /* 0x000000720428723c */ /* 0x000fea0000041844 */
[----:B------:R-:W-:Y:S01]  /*3b00*/  MUFU.TANH R71, R15 ;  /* 0x0000000f00477308 */ /* 0x000fe20000002400 */
[----:B--2---:R-:W-:-:S07]  /*3b10*/  IADD3 R9, R72, -R172, -R74 ;  /* 0x800000ac48097210 */ /* 0x004fce0007ffe84a */
[----:B------:R1:W-:Y:S02]  /*3b20*/  MUFU.TANH R128, R0 ;  /* 0x0000000000807308 */ /* 0x0003e40000002400 */
[----:B-1----:R-:W-:-:S06]  /*3b30*/  FMUL.FTZ R0, R44, UR8 ;  /* 0x000000082c007c20 */ /* 0x002fcc0008410000 */
[----:B------:R1:W2:Y:S02]  /*3b40*/  MUFU.TANH R108, R0 ;  /* 0x00000000006c7308 */ /* 0x0002a40000002400 */
[----:B-1----:R-:W-:-:S06]  /*3b50*/  FMUL.FTZ R0, R45, UR8 ;  /* 0x000000082d007c20 */ /* 0x002fcc0008410000 */
[----:B------:R1:W-:Y:S02]  /*3b60*/  MUFU.TANH R109, R0 ;  /* 0x00000000006d7308 */ /* 0x0003e40000002400 */
[----:B-1----:R-:W-:-:S06]  /*3b70*/  FMUL.FTZ R0, R46, UR8 ;  /* 0x000000082e007c20 */ /* 0x002fcc0008410000 */
[----:B------:R1:W4:Y:S02]  /*3b80*/  MUFU.TANH R75, R0 ;  /* 0x00000000004b7308 */ /* 0x0003240000002400 */
[----:B-1----:R-:W-:Y:S02]  /*3b90*/  FMUL.FTZ R0, R47, UR8 ;  /* 0x000000082f007c20 */ /* 0x002fe40008410000 */
[----:B------:R-:W-:Y:S04]  /*3ba0*/  HMMA.16816.F32.BF16 R44, R4, R106, R56 ;  /* 0x0000006a042c723c */ /* 0x000fe80000041838 */
[----:B------:R1:W5:Y:S03]  /*3bb0*/  MUFU.TANH R100, R0 ;  /* 0x0000000000647308 */ /* 0x0003660000002400 */
[----:B------:R-:W-:-:S02]  /*3bc0*/  FMUL.FTZ R5, R35, UR8 ;  /* 0x0000000823057c20 */ /* 0x000fc40008410000 */
[----:B------:R-:W-:Y:S03]  /*3bd0*/  HMMA.16816.F32.BF16 R32, R28, R114, R80 ;  /* 0x000000721c20723c */ /* 0x000fe60000041850 */
[----:B------:R3:W-:Y:S01]  /*3be0*/  MUFU.TANH R77, R5 ;  /* 0x00000005004d7308 */ /* 0x0007e20000002400 */
[----:B-1----:R-:W-:-:S07]  /*3bf0*/  FMUL.FTZ R0, R8, UR8 ;  /* 0x0000000808007c20 */ /* 0x002fce0008410000 */
[----:B------:R1:W5:Y:S04]  /*3c00*/  MUFU.TANH R92, R0 ;  /* 0x00000000005c7308 */ /* 0x0003680000002400 */
[----:B------:R-:W-:Y:S01]  /*3c10*/  HMMA.16816.F32.BF16 R44, R20, R146, R44 ;  /* 0x00000092142c723c */ /* 0x000fe2000004182c */
[----:B---3--:R-:W-:-:S04]  /*3c20*/  FMUL.FTZ R5, R16, UR8 ;  /* 0x0000000810057c20 */ /* 0x008fc80008410000 */
[----:B------:R3:W5:Y:S01]  /*3c30*/  MUFU.TANH R80, R5 ;  /* 0x0000000500507308 */ /* 0x0007620000002400 */
[----:B-1----:R-:W-:-:S05]  /*3c40*/  LOP3.LUT R0, R169, 0xffffffe0, RZ, 0xc0, !PT ;  /* 0xffffffe0a9007812 */ /* 0x002fca00078ec0ff */
[C---:B------:R-:W-:Y:S02]  /*3c50*/  IMAD.IADD R0, R170.reuse, 0x1, -R0 ;  /* 0x00000001aa007824 */ /* 0x040fe400078e0a00 */
[----:B------:R-:W-:Y:S02]  /*3c60*/  IMAD.SHL.U32 R170, R170, 0x2, RZ ;  /* 0x00000002aaaa7824 */ /* 0x000fe400078e00ff */
[----:B---3--:R-:W-:Y:S01]  /*3c70*/  FMUL.FTZ R5, R17, UR8 ;  /* 0x0000000811057c20 */ /* 0x008fe20008410000 */
[----:B------:R-:W-:Y:S02]  /*3c80*/  SHF.R.S32.HI R8, RZ, 0x1f, R0 ;  /* 0x0000001fff087819 */ /* 0x000fe40000011400 */
[----:B------:R-:W-:Y:S02]  /*3c90*/  LOP3.LUT R249, R170, 0x6, RZ, 0xc0, !PT ;  /* 0x00000006aaf97812 */ /* 0x000fe400078ec0ff */
[----:B------:R-:W-:Y:S02]  /*3ca0*/  LEA.HI R8, R8, R0, RZ, 0x2 ;  /* 0x0000000008087211 */ /* 0x000fe400078f10ff */
[----:B------:R-:W-:-:S02]  /*3cb0*/  IADD3 R0, R72, 0x1, -R74 ;  /* 0x0000000148007810 */ /* 0x000fc40007ffe84a */
[----:B------:R-:W-:Y:S01]  /*3cc0*/  SHF.R.S32.HI R174, RZ, 0x2, R8 ;  /* 0x00000002ffae7819 */ /* 0x000fe20000011408 */
[----:B------:R1:W-:Y:S02]  /*3cd0*/  MUFU.TANH R74, R5 ;  /* 0x00000005004a7308 */ /* 0x0003e40000002400 */
[----:B------:R-:W-:Y:S02]  /*3ce0*/  IMAD.IADD R11, R0, 0x1, R173 ;  /* 0x00000001000b7824 */ /* 0x000fe400078e02ad */
[----:B------:R-:W-:Y:S01]  /*3cf0*/  IMAD.IADD R8, R174, 0x1, R10 ;  /* 0x00000001ae087824 */ /* 0x000fe200078e020a */
[----:B------:R3:W-:Y:S01]  /*3d00*/  STL [R1+0x58], R174 ;  /* 0x000058ae01007387 */ /* 0x0007e20000100800 */
[----:B------:R-:W-:Y:S02]  /*3d10*/  IMAD R0, R73, 0x40, R249 ;  /* 0x0000004049007824 */ /* 0x000fe400078e02f9 */
[----:B------:R-:W-:Y:S01]  /*3d20*/  VIADD R10, R8, 0x8 ;  /* 0x00000008080a7836 */ /* 0x000fe20000000000 */
[C-C-:B------:R-:W-:Y:S01]  /*3d30*/  IADD3 R12, R11.reuse, 0x8, R8.reuse ;  /* 0x000000080b0c7810 */ /* 0x140fe20007ffe008 */
[----:B------:R-:W-:Y:S01]  /*3d40*/  VIADD R4, R0, 0x1 ;  /* 0x0000000100047836 */ /* 0x000fe20000000000 */
[----:B------:R-:W-:-:S02]  /*3d50*/  IADD3 R14, R11, 0x40, R8 ;  /* 0x000000400b0e7810 */ /* 0x000fc40007ffe008 */
[----:B------:R-:W-:Y:S02]  /*3d60*/  IADD3 R13, R11, 0x48, R8 ;  /* 0x000000480b0d7810 */ /* 0x000fe40007ffe008 */
[-C--:B------:R-:W-:Y:S02]  /*3d70*/  VIMNMX R213, R12, R72.reuse, PT ;  /* 0x000000480cd57248 */ /* 0x080fe40003fe0100 */
[-C--:B------:R-:W-:Y:S01]  /*3d80*/  VIMNMX R212, R14, R72.reuse, PT ;  /* 0x000000480ed47248 */ /* 0x080fe20003fe0100 */
[----:B-1----:R-:W-:Y:S01]  /*3d90*/  FMUL.FTZ R5, R18, UR8 ;  /* 0x0000000812057c20 */ /* 0x002fe20008410000 */
[----:B------:R-:W-:Y:S02]  /*3da0*/  VIMNMX R211, R13, R72, PT ;  /* 0x000000480dd37248 */ /* 0x000fe40003fe0100 */
[----:B------:R-:W-:Y:S01]  /*3db0*/  HMMA.16816.F32.BF16 R12, R24, R126, R36 ;  /* 0x0000007e180c723c */ /* 0x000fe20000041824 */
[-C--:B------:R-:W-:Y:S01]  /*3dc0*/  VIADDMNMX R214, R11, R8.reuse, R72, PT ;  /* 0x000000080bd67246 */ /* 0x080fe20003800148 */
[C---:B------:R-:W-:Y:S01]  /*3dd0*/  VIADD R11, R8.reuse, 0x40 ;  /* 0x00000040080b7836 */ /* 0x040fe20000000000 */
[C---:B------:R-:W-:Y:S01]  /*3de0*/  VIADDMNMX R210, R9.reuse, R8, RZ, !PT ;  /* 0x0000000809d27246 */ /* 0x040fe200078001ff */
[----:B------:R-:W-:Y:S01]  /*3df0*/  VIADD R8, R8, 0x48 ;  /* 0x0000004808087836 */ /* 0x000fe20000000000 */
[----:B------:R-:W-:Y:S01]  /*3e00*/  VIADDMNMX R209, R9, R10, RZ, !PT ;  /* 0x0000000a09d17246 */ /* 0x000fe200078001ff */
[----:B------:R1:W3:Y:S01]  /*3e10*/  MUFU.TANH R58, R5 ;  /* 0x00000005003a7308 */ /* 0x0002e20000002400 */
[C---:B------:R-:W-:Y:S01]  /*3e20*/  ISETP.GE.AND P4, PT, R0.reuse, R214, PT ;  /* 0x000000d60000720c */ /* 0x040fe20003f86270 */
[----:B------:R-:W-:Y:S01]  /*3e30*/  HMMA.16816.F32.BF16 R36, R28, R106, R60 ;  /* 0x0000006a1c24723c */ /* 0x000fe2000004183c */
[----:B------:R-:W-:-:S02]  /*3e40*/  ISETP.GE.AND P1, PT, R0, R213, PT ;  /* 0x000000d50000720c */ /* 0x000fc40003f26270 */
[C---:B------:R-:W-:Y:S02]  /*3e50*/  ISETP.LT.OR P4, PT, R0.reuse, R210, P4 ;  /* 0x000000d20000720c */ /* 0x040fe40002781670 */
[----:B------:R-:W-:Y:S01]  /*3e60*/  ISETP.LT.OR P1, PT, R0, R209, P1 ;  /* 0x000000d10000720c */ /* 0x000fe20000f21670 */
[C---:B------:R-:W-:Y:S01]  /*3e70*/  HMMA.16816.F32.BF16 R28, R20.reuse, R138, R40 ;  /* 0x0000008a141c723c */ /* 0x040fe20000041828 */
[C---:B------:R-:W-:Y:S02]  /*3e80*/  VIADDMNMX R208, R9.reuse, R11, RZ, !PT ;  /* 0x0000000b09d07246 */ /* 0x040fe400078001ff */
[----:B------:R-:W-:Y:S02]  /*3e90*/  VIADDMNMX R207, R9, R8, RZ, !PT ;  /* 0x0000000809cf7246 */ /* 0x000fe400078001ff */
[C---:B------:R-:W-:Y:S01]  /*3ea0*/  ISETP.GE.AND P0, PT, R4.reuse, R214, PT ;  /* 0x000000d60400720c */ /* 0x040fe20003f06270 */
[C---:B------:R-:W-:Y:S01]  /*3eb0*/  HMMA.16816.F32.BF16 R8, R20.reuse, R126, R52 ;  /* 0x0000007e1408723c */ /* 0x040fe20000041834 */
[C---:B------:R-:W-:Y:S01]  /*3ec0*/  ISETP.GE.AND P5, PT, R4.reuse, R213, PT ;  /* 0x000000d50400720c */ /* 0x040fe20003fa6270 */
[----:B-1----:R-:W-:Y:S01]  /*3ed0*/  FMUL.FTZ R5, R19, UR8 ;  /* 0x0000000813057c20 */ /* 0x002fe20008410000 */
[CC--:B------:R-:W-:Y:S01]  /*3ee0*/  ISETP.GE.AND P2, PT, R4.reuse, R212.reuse, PT ;  /* 0x000000d40400720c */ /* 0x0c0fe20003f46270 */
[----:B------:R-:W-:Y:S01]  /*3ef0*/  FMUL.FTZ R15, R15, UR8 ;  /* 0x000000080f0f7c20 */ /* 0x000fe20008410000 */
[-C--:B------:R-:W-:Y:S01]  /*3f00*/  ISETP.GE.AND P3, PT, R4, R211.reuse, PT ;  /* 0x000000d30400720c */ /* 0x080fe20003f66270 */
[----:B------:R1:W3:Y:S01]  /*3f10*/  MUFU.TANH R69, R5 ;  /* 0x0000000500457308 */ /* 0x0002e20000002400 */
[----:B------:R-:W-:Y:S01]  /*3f20*/  FSEL R56, R162, -INF , !P4 ;  /* 0xff800000a2387808 */ /* 0x000fe20006000000 */
[C---:B------:R-:W-:Y:S01]  /*3f30*/  HMMA.16816.F32.BF16 R16, R20.reuse, R136, R48 ;  /* 0x000000881410723c */ /* 0x040fe20000041830 */
[----:B------:R-:W-:Y:S01]  /*3f40*/  FSEL R84, R159, -INF , !P1 ;  /* 0xff8000009f547808 */ /* 0x000fe20004800000 */
[----:B------:R-:W-:Y:S01]  /*3f50*/  FMUL.FTZ R7, R13, UR8 ;  /* 0x000000080d077c20 */ /* 0x000fe20008410000 */
[----:B------:R-:W-:Y:S01]  /*3f60*/  ISETP.GE.AND P4, PT, R0, R212, PT ;  /* 0x000000d40000720c */ /* 0x000fe20003f86270 */
[----:B------:R-:W-:Y:S01]  /*3f70*/  FMUL.FTZ R6, R14, UR8 ;  /* 0x000000080e067c20 */ /* 0x000fe20008410000 */
[----:B------:R-:W-:Y:S01]  /*3f80*/  ISETP.GE.AND P1, PT, R0, R211, PT ;  /* 0x000000d30000720c */ /* 0x000fe20003f26270 */
[----:B------:R5:W-:Y:S01]  /*3f90*/  MUFU.TANH R55, R15 ;  /* 0x0000000f00377308 */ /* 0x000be20000002400 */
[C---:B------:R-:W-:Y:S01]  /*3fa0*/  ISETP.LT.OR P0, PT, R4.reuse, R210, P0 ;  /* 0x000000d20400720c */ /* 0x040fe20000701670 */
[----:B------:R-:W-:Y:S01]  /*3fb0*/  HMMA.16816.F32.BF16 R60, R20, R144, R64 ;  /* 0x00000090143c723c */ /* 0x000fe20000041840 */
[----:B------:R-:W-:-:S02]  /*3fc0*/  ISETP.LT.OR P5, PT, R4, R209, P5 ;  /* 0x000000d10400720c */ /* 0x000fc40002fa1670 */
[CC--:B------:R-:W-:Y:S02]  /*3fd0*/  ISETP.LT.OR P2, PT, R4.reuse, R208.reuse, P2 ;  /* 0x000000d00400720c */ /* 0x0c0fe40001741670 */
[-C--:B------:R-:W-:Y:S01]  /*3fe0*/  ISETP.LT.OR P3, PT, R4, R207.reuse, P3 ;  /* 0x000000cf0400720c */ /* 0x080fe20001f61670 */
[----:B------:R-:W-:Y:S02]  /*3ff0*/  VIADD R4, R0, 0x8 ;  /* 0x0000000800047836 */ /* 0x000fe40000000000 */
[----:B-1----:R-:W-:Y:S01]  /*4000*/  FMUL.FTZ R5, R12, UR8 ;  /* 0x000000080c057c20 */ /* 0x002fe20008410000 */
[C---:B------:R-:W-:Y:S01]  /*4010*/  ISETP.LT.OR P4, PT, R0.reuse, R208, P4 ;  /* 0x000000d00000720c */ /* 0x040fe20002781670 */
[----:B------:R1:W3:Y:S01]  /*4020*/  MUFU.TANH R70, R6 ;  /* 0x0000000600467308 */ /* 0x0002e20000002400 */
[----:B------:R-:W-:Y:S01]  /*4030*/  ISETP.LT.OR P1, PT, R0, R207, P1 ;  /* 0x000000cf0000720c */ /* 0x000fe20000f21670 */
[C---:B------:R-:W-:Y:S01]  /*4040*/  HMMA.16816.F32.BF16 R36, R24.reuse, R146, R36 ;  /* 0x000000921824723c */ /* 0x040fe20000041824 */
[----:B--2---:R-:W-:Y:S01]  /*4050*/  FSEL R76, R108, -INF , !P4 ;  /* 0xff8000006c4c7808 */ /* 0x004fe20006000000 */
[----:B------:R-:W-:Y:S01]  /*4060*/  FMUL.FTZ R20, R29, UR8 ;  /* 0x000000081d147c20 */ /* 0x000fe20008410000 */
[----:B----4-:R-:W-:Y:S01]  /*4070*/  FSEL R79, R75, -INF , !P1 ;  /* 0xff8000004b4f7808 */ /* 0x010fe20004800000 */
[----:B------:R-:W-:Y:S01]  /*4080*/  FMUL.FTZ R21, R30, UR8 ;  /* 0x000000081e157c20 */ /* 0x000fe20008410000 */
[----:B------:R-:W-:Y:S01]  /*4090*/  FSEL R57, R161, -INF , !P0 ;  /* 0xff800000a1397808 */ /* 0x000fe20004000000 */
[----:B------:R2:W4:Y:S01]  /*40a0*/  MUFU.TANH R68, R5 ;  /* 0x0000000500447308 */ /* 0x0005220000002400 */
[C---:B------:R-:W-:Y:S01]  /*40b0*/  ISETP.GE.AND P6, PT, R4.reuse, R214, PT ;  /* 0x000000d60400720c */ /* 0x040fe20003fc6270 */
[----:B-----5:R-:W-:Y:S01]  /*40c0*/  HMMA.16816.F32.BF16 R12, R24, R138, R32 ;  /* 0x0000008a180c723c */ /* 0x020fe20000041820 */
[C---:B------:R-:W-:Y:S01]  /*40d0*/  ISETP.GE.AND P4, PT, R4.reuse, R213, PT ;  /* 0x000000d50400720c */ /* 0x040fe20003f86270 */
[----:B------:R-:W-:Y:S01]  /*40e0*/  FMUL.FTZ R22, R31, UR8 ;  /* 0x000000081f167c20 */ /* 0x000fe20008410000 */
[----:B------:R-:W-:-:S02]  /*40f0*/  ISETP.GE.AND P1, PT, R4, R212, PT ;  /* 0x000000d40400720c */ /* 0x000fc40003f26270 */
[----:B------:R-:W-:Y:S01]  /*4100*/  ISETP.GE.AND P0, PT, R4, R211, PT ;  /* 0x000000d30400720c */ /* 0x000fe20003f06270 */
[----:B------:R5:W3:Y:S01]  /*4110*/  MUFU.TANH R52, R7 ;  /* 0x0000000700347308 */ /* 0x000ae20000002400 */
[----:B------:R-:W-:Y:S01]  /*4120*/  FSEL R83, R160, -INF , !P5 ;  /* 0xff800000a0537808 */ /* 0x000fe20006800000 */
[----:B-1----:R-:W-:Y:S01]  /*4130*/  FMUL.FTZ R6, R11, UR8 ;  /* 0x000000080b067c20 */ /* 0x002fe20008410000 */
[C---:B------:R-:W-:Y:S02]  /*4140*/  ISETP.LT.OR P6, PT, R4.reuse, R210, P6 ;  /* 0x000000d20400720c */ /* 0x040fe400037c1670 */
[C---:B------:R-:W-:Y:S02]  /*4150*/  ISETP.LT.OR P4, PT, R4.reuse, R209, P4 ;  /* 0x000000d10400720c */ /* 0x040fe40002781670 */
[----:B------:R-:W-:Y:S01]  /*4160*/  ISETP.LT.OR P1, PT, R4, R208, P1 ;  /* 0x000000d00400720c */ /* 0x000fe20000f21670 */
[----:B------:R1:W1:Y:S01]  /*4170*/  MUFU.TANH R50, R6 ;  /* 0x0000000600327308 */ /* 0x0002620000002400 */
[----:B--2---:R-:W-:Y:S01]  /*4180*/  VIADD R5, R0, 0x9 ;  /* 0x0000000900057836 */ /* 0x004fe20000000000 */
[----:B------:R-:W-:Y:S01]  /*4190*/  ISETP.LT.OR P0, PT, R4, R207, P0 ;  /* 0x000000cf0400720c */ /* 0x000fe20000701670 */
[----:B------:R-:W-:Y:S01]  /*41a0*/  VIADD R4, R0, 0x10 ;  /* 0x0000001000047836 */ /* 0x000fe20000000000 */
[----:B------:R-:W-:-:S02]  /*41b0*/  FSEL R72, R78, -INF , !P1 ;  /* 0xff8000004e487808 */ /* 0x000fc40004800000 */
[----:B------:R-:W-:Y:S02]  /*41c0*/  ISETP.GE.AND P5, PT, R5, R214, PT ;  /* 0x000000d60500720c */ /* 0x000fe40003fa6270 */
[----:B------:R-:W-:Y:S01]  /*41d0*/  FSEL R59, R109, -INF , !P2 ;  /* 0xff8000006d3b7808 */ /* 0x000fe20005000000 */
[----:B-----5:R-:W-:Y:S01]  /*41e0*/  FMUL.FTZ R7, R10, UR8 ;  /* 0x000000080a077c20 */ /* 0x020fe20008410000 */
[----:B------:R-:W-:Y:S01]  /*41f0*/  ISETP.LT.OR P5, PT, R5, R210, P5 ;  /* 0x000000d20500720c */ /* 0x000fe20002fa1670 */
[----:B------:R-:W-:Y:S01]  /*4200*/  FMUL.FTZ R14, R14, UR8 ;  /* 0x000000080e0e7c20 */ /* 0x000fe20008410000 */
[----:B------:R-:W-:Y:S01]  /*4210*/  FSEL R78, R71, -INF , !P0 ;  /* 0xff800000474e7808 */ /* 0x000fe20004000000 */
[----:B------:R-:W2:Y:S01]  /*4220*/  MUFU.TANH R32, R7 ;  /* 0x0000000700207308 */ /* 0x000ea20000002400 */
[----:B------:R-:W-:Y:S01]  /*4230*/  FSEL R43, R93, -INF , !P5 ;  /* 0xff8000005d2b7808 */ /* 0x000fe20006800000 */
[----:B------:R-:W-:Y:S01]  /*4240*/  FMUL.FTZ R15, R15, UR8 ;  /* 0x000000080f0f7c20 */ /* 0x000fe20008410000 */
[----:B------:R-:W-:Y:S01]  /*4250*/  ISETP.GE.AND P2, PT, R4, R214, PT ;  /* 0x000000d60400720c */ /* 0x000fe20003f46270 */
[----:B-1----:R-:W-:Y:S01]  /*4260*/  FMUL.FTZ R6, R16, UR8 ;  /* 0x0000000810067c20 */ /* 0x002fe20008410000 */
[----:B------:R-:W-:Y:S01]  /*4270*/  FSEL R75, R100, -INF , !P3 ;  /* 0xff800000644b7808 */ /* 0x000fe20005800000 */
[----:B------:R-:W-:Y:S01]  /*4280*/  FMUL.FTZ R16, R13, UR8 ;  /* 0x000000080d107c20 */ /* 0x000fe20008410000 */
[----:B------:R-:W-:Y:S01]  /*4290*/  FSEL R53, R92, -INF , !P6 ;  /* 0xff8000005c357808 */ /* 0x000fe20007000000 */
[----:B------:R1:W1:Y:S01]  /*42a0*/  MUFU.TANH R49, R6 ;  /* 0x0000000600317308 */ /* 0x0002620000002400 */
[----:B------:R-:W-:-:S02]  /*42b0*/  FSEL R85, R85, -INF , !P4 ;  /* 0xff80000055557808 */ /* 0x000fc40006000000 */
[C---:B------:R-:W-:Y:S02]  /*42c0*/  ISETP.GE.AND P1, PT, R4.reuse, R213, PT ;  /* 0x000000d50400720c */ /* 0x040fe40003f26270 */
[CC--:B------:R-:W-:Y:S02]  /*42d0*/  ISETP.GE.AND P0, PT, R4.reuse, R212.reuse, PT ;  /* 0x000000d40400720c */ /* 0x0c0fe40003f06270 */
[----:B------:R-:W-:Y:S02]  /*42e0*/  ISETP.GE.AND P5, PT, R4, R211, PT ;  /* 0x000000d30400720c */ /* 0x000fe40003fa6270 */
[C---:B------:R-:W-:Y:S02]  /*42f0*/  ISETP.GE.AND P3, PT, R5.reuse, R213, PT ;  /* 0x000000d50500720c */ /* 0x040fe40003f66270 */
[C---:B------:R-:W-:Y:S02]  /*4300*/  ISETP.GE.AND P6, PT, R5.reuse, R212, PT ;  /* 0x000000d40500720c */ /* 0x040fe40003fc6270 */
[----:B------:R-:W-:-:S02]  /*4310*/  ISETP.GE.AND P4, PT, R5, R211, PT ;  /* 0x000000d30500720c */ /* 0x000fc40003f86270 */
[C---:B------:R-:W-:Y:S02]  /*4320*/  ISETP.LT.OR P2, PT, R4.reuse, R210, P2 ;  /* 0x000000d20400720c */ /* 0x040fe40001741670 */
[C---:B------:R-:W-:Y:S01]  /*4330*/  ISETP.LT.OR P1, PT, R4.reuse, R209, P1 ;  /* 0x000000d10400720c */ /* 0x040fe20000f21670 */
[----:B-1----:R-:W-:Y:S01]  /*4340*/  FMUL.FTZ R6, R17, UR8 ;  /* 0x0000000811067c20 */ /* 0x002fe20008410000 */
[-C--:B------:R-:W-:Y:S01]  /*4350*/  ISETP.LT.OR P0, PT, R4, R208.reuse, P0 ;  /* 0x000000d00400720c */ /* 0x080fe20000701670 */
[----:B------:R-:W-:Y:S01]  /*4360*/  FMUL.FTZ R17, R28, UR8 ;  /* 0x000000081c117c20 */ /* 0x000fe20008410000 */
[----:B------:R-:W-:Y:S01]  /*4370*/  ISETP.LT.OR P5, PT, R4, R207, P5 ;  /* 0x000000cf0400720c */ /* 0x000fe20002fa1670 */
[----:B------:R-:W-:Y:S01]  /*4380*/  VIADD R4, R0, 0x11 ;  /* 0x0000001100047836 */ /* 0x000fe20000000000 */
[C---:B------:R-:W-:Y:S01]  /*4390*/  ISETP.LT.OR P3, PT, R5.reuse, R209, P3 ;  /* 0x000000d10500720c */ /* 0x040fe20001f61670 */
[----:B------:R1:W1:Y:S01]  /*43a0*/  MUFU.TANH R48, R6 ;  /* 0x0000000600307308 */ /* 0x0002620000002400 */
[----:B------:R-:W-:-:S02]  /*43b0*/  ISETP.LT.OR P6, PT, R5, R208, P6 ;  /* 0x000000d00500720c */ /* 0x000fc400037c1670 */
[----:B------:R-:W-:Y:S01]  /*43c0*/  ISETP.LT.OR P4, PT, R5, R207, P4 ;  /* 0x000000cf0500720c */ /* 0x000fe20002781670 */
[----:B------:R-:W-:Y:S01]  /*43d0*/  FMUL.FTZ R5, R8, UR8 ;  /* 0x0000000808057c20 */ /* 0x000fe20008410000 */
[----:B------:R-:W-:Y:S02]  /*43e0*/  FSEL R81, R87, -INF , !P3 ;  /* 0xff80000057517808 */ /* 0x000fe40005800000 */
[----:B------:R-:W-:Y:S01]  /*43f0*/  FSEL R54, R86, -INF , !P6 ;  /* 0xff80000056367808 */ /* 0x000fe20007000000 */
[----:B------:R5:W2:Y:S01]  /*4400*/  MUFU.TANH R40, R5 ;  /* 0x0000000500287308 */ /* 0x000aa20000002400 */
[----:B------:R-:W-:Y:S02]  /*4410*/  FSEL R77, R77, -INF , !P4 ;  /* 0xff8000004d4d7808 */ /* 0x000fe40006000000 */
[----:B------:R-:W-:Y:S02]  /*4420*/  FSEL R41, R165, -INF , !P2 ;  /* 0xff800000a5297808 */ /* 0x000fe40005000000 */
[----:B------:R-:W-:-:S02]  /*4430*/  ISETP.GE.AND P3, PT, R4, R214, PT ;  /* 0x000000d60400720c */ /* 0x000fc40003f66270 */
[C---:B------:R-:W-:Y:S02]  /*4440*/  ISETP.GE.AND P6, PT, R4.reuse, R213, PT ;  /* 0x000000d50400720c */ /* 0x040fe40003fc6270 */
[----:B------:R-:W-:Y:S01]  /*4450*/  ISETP.GE.AND P4, PT, R4, R212, PT ;  /* 0x000000d40400720c */ /* 0x000fe20003f86270 */
[----:B-1----:R-:W-:Y:S01]  /*4460*/  FMUL.FTZ R6, R18, UR8 ;  /* 0x0000000812067c20 */ /* 0x002fe20008410000 */
[C---:B------:R-:W-:Y:S02]  /*4470*/  ISETP.GE.AND P2, PT, R4.reuse, R211, PT ;  /* 0x000000d30400720c */ /* 0x040fe40003f46270 */
[C---:B------:R-:W-:Y:S01]  /*4480*/  ISETP.LT.OR P3, PT, R4.reuse, R210, P3 ;  /* 0x000000d20400720c */ /* 0x040fe20001f61670 */
[----:B------:R-:W1:Y:S01]  /*4490*/  MUFU.TANH R33, R6 ;  /* 0x0000000600217308 */ /* 0x000e620000002400 */
[C---:B------:R-:W-:Y:S01]  /*44a0*/  ISETP.LT.OR P6, PT, R4.reuse, R209, P6 ;  /* 0x000000d10400720c */ /* 0x040fe200037c1670 */
[----:B-----5:R-:W-:Y:S01]  /*44b0*/  FMUL.FTZ R5, R9, UR8 ;  /* 0x0000000809057c20 */ /* 0x020fe20008410000 */
[----:B------:R-:W-:-:S02]  /*44c0*/  ISETP.LT.OR P4, PT, R4, R208, P4 ;  /* 0x000000d00400720c */ /* 0x000fc40002781670 */
[----:B------:R-:W-:Y:S01]  /*44d0*/  ISETP.LT.OR P2, PT, R4, R207, P2 ;  /* 0x000000cf0400720c */ /* 0x000fe20001741670 */
[----:B------:R-:W-:Y:S02]  /*44e0*/  VIADD R4, R0, 0x19 ;  /* 0x0000001900047836 */ /* 0x000fe40000000000 */
[----:B------:R5:W1:Y:S01]  /*44f0*/  MUFU.TANH R51, R5 ;  /* 0x0000000500337308 */ /* 0x000a620000002400 */
[----:B------:R-:W-:Y:S02]  /*4500*/  FSEL R101, R164, -INF , !P6 ;  /* 0xff800000a4657808 */ /* 0x000fe40007000000 */
[----:B------:R-:W-:Y:S01]  /*4510*/  FSEL R102, R163, -INF , !P1 ;  /* 0xff800000a3667808 */ /* 0x000fe20004800000 */
[----:B------:R-:W-:Y:S01]  /*4520*/  BAR.SYNC.DEFER_BLOCKING 0x0 ;  /* 0x0000000000007b1d */ /* 0x000fe20000010000 */
[----:B------:R-:W-:Y:S02]  /*4530*/  ISETP.GE.AND P6, PT, R4, R214, PT ;  /* 0x000000d60400720c */ /* 0x000fe40003fc6270 */
[----:B------:R-:W-:-:S02]  /*4540*/  FSEL R65, R80, -INF , !P0 ;  /* 0xff80000050417808 */ /* 0x000fc40004000000 */
[----:B---3--:R-:W-:Y:S02]  /*4550*/  FSEL R93, R58, -INF , !P5 ;  /* 0xff8000003a5d7808 */ /* 0x008fe40006800000 */
[----:B------:R-:W-:Y:S02]  /*4560*/  FSEL R42, R167, -INF , !P3 ;  /* 0xff800000a72a7808 */ /* 0x000fe40005800000 */
[----:B------:R-:W-:Y:S02]  /*4570*/  ISETP.LT.OR P6, PT, R4, R210, P6 ;  /* 0x000000d20400720c */ /* 0x000fe400037c1670 */
[----:B------:R-:W-:Y:S01]  /*4580*/  FSEL R64, R74, -INF , !P4 ;  /* 0xff8000004a407808 */ /* 0x000fe20006000000 */
[----:B-----5:R-:W-:Y:S01]  /*4590*/  VIADD R5, R0, 0x18 ;  /* 0x0000001800057836 */ /* 0x020fe20000000000 */
[----:B------:R-:W-:Y:S02]  /*45a0*/  FSEL R92, R69, -INF , !P2 ;  /* 0xff800000455c7808 */ /* 0x000fe40005000000 */
[----:B------:R-:W-:-:S02]  /*45b0*/  ISETP.GE.AND P4, PT, R4, R212, PT ;  /* 0x000000d40400720c */ /* 0x000fc40003f86270 */
[C---:B------:R-:W-:Y:S02]  /*45c0*/  ISETP.GE.AND P1, PT, R5.reuse, R214, PT ;  /* 0x000000d60500720c */ /* 0x040fe40003f26270 */
[C---:B------:R-:W-:Y:S02]  /*45d0*/  ISETP.GE.AND P0, PT, R5.reuse, R213, PT ;  /* 0x000000d50500720c */ /* 0x040fe40003f06270 */
[C---:B------:R-:W-:Y:S02]  /*45e0*/  ISETP.GE.AND P5, PT, R5.reuse, R212, PT ;  /* 0x000000d40500720c */ /* 0x040fe40003fa6270 */
[C---:B------:R-:W-:Y:S02]  /*45f0*/  ISETP.GE.AND P3, PT, R5.reuse, R211, PT ;  /* 0x000000d30500720c */ /* 0x040fe40003f66270 */
[C---:B------:R-:W-:Y:S02]  /*4600*/  ISETP.LT.OR P1, PT, R5.reuse, R210, P1 ;  /* 0x000000d20500720c */ /* 0x040fe40000f21670 */
[----:B------:R-:W-:-:S02]  /*4610*/  ISETP.LT.OR P0, PT, R5, R209, P0 ;  /* 0x000000d10500720c */ /* 0x000fc40000701670 */
[C---:B------:R-:W-:Y:S02]  /*4620*/  ISETP.LT.OR P5, PT, R5.reuse, R208, P5 ;  /* 0x000000d00500720c */ /* 0x040fe40002fa1670 */
[----:B------:R-:W-:Y:S01]  /*4630*/  ISETP.LT.OR P3, PT, R5, R207, P3 ;  /* 0x000000cf0500720c */ /* 0x000fe20001f61670 */
[----:B------:R-:W-:Y:S01]  /*4640*/  FMUL.FTZ R5, R19, UR8 ;  /* 0x0000000813057c20 */ /* 0x000fe20008410000 */
[----:B------:R-:W-:Y:S02]  /*4650*/  P2R R19, PR, RZ, 0x40 ;  /* 0x00000040ff137803 */ /* 0x000fe40000000000 */
[C---:B------:R-:W-:Y:S01]  /*4660*/  ISETP.GE.AND P6, PT, R4.reuse, R213, PT ;  /* 0x000000d50400720c */ /* 0x040fe20003fc6270 */
[----:B------:R3:W1:Y:S01]  /*4670*/  MUFU.TANH R34, R5 ;  /* 0x0000000500227308 */ /* 0x0006620000002400 */
[C---:B------:R-:W-:Y:S02]  /*4680*/  ISETP.GE.AND P2, PT, R4.reuse, R211, PT ;  /* 0x000000d30400720c */ /* 0x040fe40003f46270 */
[----:B------:R-:W-:-:S02]  /*4690*/  ISETP.LT.OR P6, PT, R4, R209, P6 ;  /* 0x000000d10400720c */ /* 0x000fc400037c1670 */
[C---:B------:R-:W-:Y:S02]  /*46a0*/  ISETP.LT.OR P4, PT, R4.reuse, R208, P4 ;  /* 0x000000d00400720c */ /* 0x040fe40002781670 */
[----:B------:R-:W-:Y:S01]  /*46b0*/  ISETP.LT.OR P2, PT, R4, R207, P2 ;  /* 0x000000cf0400720c */ /* 0x000fe20001741670 */
[----:B------:R-:W-:Y:S01]  /*46c0*/  FMUL.FTZ R4, R12, UR8 ;  /* 0x000000080c047c20 */ /* 0x000fe20008410000 */
[----:B------:R-:W-:Y:S02]  /*46d0*/  FSEL R100, R70, -INF , !P0 ;  /* 0xff80000046647808 */ /* 0x000fe40004000000 */
[----:B------:R-:W-:Y:S01]  /*46e0*/  ISETP.GT.AND P0, PT, R217, R248, PT ;  /* 0x000000f8d900720c */ /* 0x000fe20003f04270 */
[----:B------:R3:W1:Y:S01]  /*46f0*/  MUFU.TANH R18, R4 ;  /* 0x0000000400127308 */ /* 0x0006620000002400 */
[----:B----4-:R-:W-:-:S11]  /*4700*/  FSEL R35, R68, -INF , !P1 ;  /* 0xff80000044237808 */ /* 0x010fd60004800000 */
[----:B--2---:R-:W-:Y:S05]  /*4710*/  @!P0 BRA `(.L_x_2040) ;  /* 0x0000000000648947 */ /* 0x004fea0003800000 */
[----:B---3--:R-:W-:Y:S01]  /*4720*/  VIADD R4, R237, 0xfffffffe ;  /* 0xfffffffeed047836 */ /* 0x008fe20000000000 */
[----:B------:R-:W-:Y:S01]  /*4730*/  ULDC.64 UR6, c[0x0][0x218] ;  /* 0x0000860000067ab9 */ /* 0x000fe20000000a00 */
[C---:B------:R-:W-:Y:S01]  /*4740*/  IMAD.SHL.U32 R11, R218.reuse, 0x20, RZ ;  /* 0x00000020da0b7824 */ /* 0x040fe200078e00ff */
[----:B------:R-:W-:Y:S01]  /*4750*/  SHF.L.U64.HI R10, R218, 0x5, R219 ;  /* 0x00000005da0a7819 */ /* 0x000fe200000102db */
[----:B------:R-:W-:Y:S01]  /*4760*/  IMAD R6, R157, R4, RZ ;  /* 0x000000049d067224 */ /* 0x000fe200078e02ff */
[----:B------:R-:W-:Y:S01]  /*4770*/  SHF.R.S32.HI R7, RZ, 0x1f, R4 ;  /* 0x0000001fff077819 */ /* 0x000fe20000011404 */
[----:B------:R-:W-:-:S04]  /*4780*/  IMAD.WIDE.U32 R4, R4, R158, R242 ;  /* 0x0000009e04047225 */ /* 0x000fc800078e00f2 */
        /* <DEDUP_REMOVED lines=18> */
.L_x_2040:
[----:B--23--:R-:W-:Y:S01]  /*48b0*/  FMNMX.FTZ R4, R56, R57, !PT ;  /* 0x0000003938047209 */ /* 0x00cfe20007810000 */
[----:B------:R2:W3:Y:S01]  /*48c0*/  MUFU.TANH R6, R16 ;  /* 0x0000001000067308 */ /* 0x0004e20000002400 */
[----:B------:R-:W-:Y:S01]  /*48d0*/  VIADD R5, R0, 0x20 ;  /* 0x0000002000057836 */ /* 0x000fe20000000000 */
[----:B------:R-:W-:Y:S01]  /*48e0*/  FSEL R40, R40, -INF , !P5 ;  /* 0xff80000028287808 */ /* 0x000fe20006800000 */
[C---:B------:R-:W-:Y:S01]  /*48f0*/  VIADD R7, R0.reuse, 0x21 ;  /* 0x0000002100077836 */ /* 0x040fe20000000000 */
[----:B------:R-:W-:Y:S01]  /*4900*/  ISETP.NE.AND P5, PT, R19, RZ, PT ;  /* 0x000000ff1300720c */ /* 0x000fe20003fa5270 */
[C---:B------:R-:W-:Y:S01]  /*4910*/  VIADD R8, R0.reuse, 0x28 ;  /* 0x0000002800087836 */ /* 0x040fe20000000000 */
[-C--:B------:R-:W-:Y:S01]  /*4920*/  ISETP.GE.AND P1, PT, R5, R214.reuse, PT ;  /* 0x000000d60500720c */ /* 0x080fe20003f26270 */
[C---:B------:R-:W-:Y:S01]  /*4930*/  VIADD R9, R0.reuse, 0x29 ;  /* 0x0000002900097836 */ /* 0x040fe20000000000 */
[----:B------:R4:W-:Y:S01]  /*4940*/  MUFU.TANH R27, R14 ;  /* 0x0000000e001b7308 */ /* 0x0009e20000002400 */
[----:B------:R-:W-:Y:S01]  /*4950*/  VIADD R23, R0, 0x31 ;  /* 0x0000003100177836 */ /* 0x000fe20000000000 */
[----:B------:R-:W-:Y:S01]  /*4960*/  FSEL R80, R32, -INF , !P3 ;  /* 0xff80000020507808 */ /* 0x000fe20005800000 */
[C---:B------:R-:W-:Y:S01]  /*4970*/  VIADD R24, R0.reuse, 0x38 ;  /* 0x0000003800187836 */ /* 0x040fe20000000000 */
[----:B------:R-:W-:Y:S01]  /*4980*/  ISETP.GE.AND P3, PT, R7, R214, PT ;  /* 0x000000d60700720c */ /* 0x000fe20003f66270 */
[C---:B------:R-:W-:Y:S01]  /*4990*/  VIADD R25, R0.reuse, 0x39 ;  /* 0x0000003900197836 */ /* 0x040fe20000000000 */
[----:B------:R-:W-:Y:S01]  /*49a0*/  ISETP.LT.OR P1, PT, R5, R210, P1 ;  /* 0x000000d20500720c */ /* 0x000fe20000f21670 */
[----:B------:R-:W-:Y:S01]  /*49b0*/  ULDC UR9, c[0x0][0x2ec] ;  /* 0x0000bb0000097ab9 */ /* 0x000fe20000000800 */
[----:B------:R5:W-:Y:S01]  /*49c0*/  MUFU.TANH R26, R15 ;  /* 0x0000000f001a7308 */ /* 0x000be20000002400 */
[----:B--2---:R-:W-:Y:S01]  /*49d0*/  VIADD R16, R0, 0x30 ;  /* 0x0000003000107836 */ /* 0x004fe20000000000 */
[----:B------:R-:W-:Y:S01]  /*49e0*/  FMNMX.FTZ R0, R53, R4, !PT ;  /* 0x0000000435007209 */ /* 0x000fe20007810000 */
[----:B------:R-:W-:Y:S01]  /*49f0*/  FMUL.FTZ R4, R36, UR8 ;  /* 0x0000000824047c20 */ /* 0x000fe20008410000 */
[----:B------:R-:W-:-:S02]  /*4a00*/  ISETP.LT.OR P3, PT, R7, R210, P3 ;  /* 0x000000d20700720c */ /* 0x000fc40001f61670 */
[----:B------:R-:W-:Y:S02]  /*4a10*/  FMNMX.FTZ R0, R43, R0, !PT ;  /* 0x000000002b007209 */ /* 0x000fe40007810000 */
[----:B------:R2:W-:Y:S01]  /*4a20*/  MUFU.TANH R12, R17 ;  /* 0x00000011000c7308 */ /* 0x0005e20000002400 */
[----:B----4-:R-:W-:Y:S02]  /*4a30*/  FSEL R14, R52, -INF , !P5 ;  /* 0xff800000340e7808 */ /* 0x010fe40006800000 */
[----:B------:R-:W-:Y:S02]  /*4a40*/  FMNMX.FTZ R0, R41, R0, !PT ;  /* 0x0000000029007209 */ /* 0x000fe40007810000 */
[----:B------:R-:W-:Y:S02]  /*4a50*/  ISETP.GE.AND P5, PT, R8, R214, PT ;  /* 0x000000d60800720c */ /* 0x000fe40003fa6270 */
[----:B------:R-:W-:Y:S01]  /*4a60*/  FMNMX.FTZ R0, R42, R0, !PT ;  /* 0x000000002a007209 */ /* 0x000fe20007810000 */
[----:B------:R4:W3:Y:S01]  /*4a70*/  MUFU.TANH R11, R4 ;  /* 0x00000004000b7308 */ /* 0x0008e20000002400 */
[----:B-----5:R-:W-:-:S02]  /*4a80*/  FSEL R15, R117, -INF , !P1 ;  /* 0xff800000750f7808 */ /* 0x020fc40004800000 */
[----:B------:R-:W-:Y:S02]  /*4a90*/  FMNMX.FTZ R0, R35, R0, !PT ;  /* 0x0000000023007209 */ /* 0x000fe40007810000 */
[----:B------:R-:W-:Y:S02]  /*4aa0*/  ISETP.GE.AND P1, PT, R9, R214, PT ;  /* 0x000000d60900720c */ /* 0x000fe40003f26270 */
[----:B------:R-:W-:Y:S01]  /*4ab0*/  FMNMX.FTZ R0, R14, R0, !PT ;  /* 0x000000000e007209 */ /* 0x000fe20007810000 */
[----:B------:R-:W-:Y:S01]  /*4ac0*/  MUFU.TANH R10, R20 ;  /* 0x00000014000a7308 */ /* 0x000fe20000002400 */
[----:B------:R-:W-:Y:S02]  /*4ad0*/  ISETP.LT.OR P5, PT, R8, R210, P5 ;  /* 0x000000d20800720c */ /* 0x000fe40002fa1670 */
[----:B--2---:R-:W-:Y:S02]  /*4ae0*/  FSEL R17, R116, -INF , !P3 ;  /* 0xff80000074117808 */ /* 0x004fe40005800000 */
[----:B------:R-:W-:-:S02]  /*4af0*/  FMNMX.FTZ R0, R15, R0, !PT ;  /* 0x000000000f007209 */ /* 0x000fc40007810000 */
[----:B------:R-:W-:Y:S01]  /*4b00*/  ISETP.GE.AND P3, PT, R16, R214, PT ;  /* 0x000000d61000720c */ /* 0x000fe20003f66270 */
[----:B----4-:R-:W-:Y:S01]  /*4b10*/  FMUL.FTZ R4, R37, UR8 ;  /* 0x0000000825047c20 */ /* 0x010fe20008410000 */
[----:B-1----:R-:W-:Y:S02]  /*4b20*/  FSEL R18, R18, -INF , !P5 ;  /* 0xff80000012127808 */ /* 0x002fe40006800000 */
[----:B------:R-:W-:Y:S02]  /*4b30*/  ISETP.LT.OR P1, PT, R9, R210, P1 ;  /* 0x000000d20900720c */ /* 0x000fe40000f21670 */
[----:B------:R-:W-:Y:S01]  /*4b40*/  FMNMX.FTZ R0, R17, R0, !PT ;  /* 0x0000000011007209 */ /* 0x000fe20007810000 */
[----:B------:R-:W1:Y:S01]  /*4b50*/  MUFU.TANH R4, R4 ;  /* 0x0000000400047308 */ /* 0x000e620000002400 */
[----:B------:R-:W-:Y:S02]  /*4b60*/  ISETP.GE.AND P5, PT, R23, R214, PT ;  /* 0x000000d61700720c */ /* 0x000fe40003fa6270 */
[----:B------:R-:W-:-:S02]  /*4b70*/  ISETP.LT.OR P3, PT, R16, R210, P3 ;  /* 0x000000d21000720c */ /* 0x000fc40001f61670 */
[----:B---3--:R-:W-:Y:S02]  /*4b80*/  FSEL R28, R6, -INF , !P1 ;  /* 0xff800000061c7808 */ /* 0x008fe40004800000 */
[----:B------:R-:W-:Y:S01]  /*4b90*/  FMNMX.FTZ R0, R18, R0, !PT ;  /* 0x0000000012007209 */ /* 0x000fe20007810000 */
[----:B------:R-:W2:Y:S01]  /*4ba0*/  MUFU.TANH R6, R21 ;  /* 0x0000001500067308 */ /* 0x000ea20000002400 */
[----:B------:R-:W-:Y:S02]  /*4bb0*/  ISETP.GE.AND P1, PT, R24, R214, PT ;  /* 0x000000d61800720c */ /* 0x000fe40003f26270 */
[----:B------:R-:W-:Y:S02]  /*4bc0*/  FSEL R19, R111, -INF , !P3 ;  /* 0xff8000006f137808 */ /* 0x000fe40005800000 */
[----:B------:R-:W-:Y:S02]  /*4bd0*/  ISETP.LT.OR P5, PT, R23, R210, P5 ;  /* 0x000000d21700720c */ /* 0x000fe40002fa1670 */
[----:B------:R-:W-:-:S02]  /*4be0*/  FMNMX.FTZ R0, R28, R0, !PT ;  /* 0x000000001c007209 */ /* 0x000fc40007810000 */
[----:B------:R-:W-:Y:S02]  /*4bf0*/  ISETP.GE.AND P3, PT, R25, R214, PT ;  /* 0x000000d61900720c */ /* 0x000fe40003f66270 */
[----:B------:R-:W-:Y:S02]  /*4c00*/  ISETP.LT.OR P1, PT, R24, R210, P1 ;  /* 0x000000d21800720c */ /* 0x000fe40000f21670 */
[----:B------:R-:W-:Y:S02]  /*4c10*/  FSEL R32, R110, -INF , !P5 ;  /* 0xff8000006e207808 */ /* 0x000fe40006800000 */
[----:B------:R-:W-:Y:S02]  /*4c20*/  FMNMX.FTZ R0, R19, R0, !PT ;  /* 0x0000000013007209 */ /* 0x000fe40007810000 */
[----:B------:R-:W-:Y:S02]  /*4c30*/  ISETP.LT.OR P3, PT, R25, R210, P3 ;  /* 0x000000d21900720c */ /* 0x000fe40001f61670 */
[----:B------:R-:W-:-:S02]  /*4c40*/  FSEL R103, R11, -INF , !P1 ;  /* 0xff8000000b677808 */ /* 0x000fc40004800000 */
[----:B------:R-:W-:Y:S01]  /*4c50*/  FMNMX.FTZ R0, R32, R0, !PT ;  /* 0x0000000020007209 */ /* 0x000fe20007810000 */
[----:B------:R-:W-:Y:S01]  /*4c60*/  MUFU.TANH R11, R22 ;  /* 0x00000016000b7308 */ /* 0x000fe20000002400 */
[----:B-1----:R-:W-:Y:S01]  /*4c70*/  FSEL R104, R4, -INF , !P3 ;  /* 0xff80000004687808 */ /* 0x002fe20005800000 */
[----:B------:R-:W-:Y:S01]  /*4c80*/  FMUL.FTZ R4, R60, UR8 ;  /* 0x000000083c047c20 */ /* 0x000fe20008410000 */
[----:B------:R-:W-:Y:S02]  /*4c90*/  FMNMX.FTZ R0, R103, R0, !PT ;  /* 0x0000000067007209 */ /* 0x000fe40007810000 */
[C---:B------:R-:W-:Y:S02]  /*4ca0*/  ISETP.GE.AND P5, PT, R5.reuse, R213, PT ;  /* 0x000000d50500720c */ /* 0x040fe40003fa6270 */
[C---:B------:R-:W-:Y:S01]  /*4cb0*/  ISETP.GE.AND P1, PT, R5.reuse, R212, PT ;  /* 0x000000d40500720c */ /* 0x040fe20003f26270 */
[----:B------:R1:W3:Y:S01]  /*4cc0*/  MUFU.TANH R13, R4 ;  /* 0x00000004000d7308 */ /* 0x0002e20000002400 */
[----:B------:R-:W-:-:S02]  /*4cd0*/  ISETP.GE.AND P3, PT, R5, R211, PT ;  /* 0x000000d30500720c */ /* 0x000fc40003f66270 */
[----:B------:R-:W-:Y:S02]  /*4ce0*/  FMNMX.FTZ R0, R104, R0, !PT ;  /* 0x0000000068007209 */ /* 0x000fe40007810000 */
[C---:B------:R-:W-:Y:S02]  /*4cf0*/  ISETP.LT.OR P5, PT, R5.reuse, R209, P5 ;  /* 0x000000d10500720c */ /* 0x040fe40002fa1670 */
[C---:B------:R-:W-:Y:S02]  /*4d00*/  ISETP.LT.OR P1, PT, R5.reuse, R208, P1 ;  /* 0x000000d00500720c */ /* 0x040fe40000f21670 */
[----:B------:R-:W-:Y:S02]  /*4d10*/  ISETP.LT.OR P3, PT, R5, R207, P3 ;  /* 0x000000cf0500720c */ /* 0x000fe40001f61670 */
[----:B------:R-:W4:Y:S01]  /*4d20*/  SHFL.BFLY PT, R5, R0, 0x2, 0x1f ;  /* 0x0c401f0000057f89 */ /* 0x000f2200000e0000 */
[----:B------:R-:W-:Y:S02]  /*4d30*/  FSEL R82, R55, -INF , !P6 ;  /* 0xff80000037527808 */ /* 0x000fe40007000000 */
[----:B------:R-:W-:-:S02]  /*4d40*/  FSEL R133, R33, -INF , !P3 ;  /* 0xff80000021857808 */ /* 0x000fc40005800000 */
[----:B------:R-:W-:Y:S01]  /*4d50*/  FSEL R36, R51, -INF , !P4 ;  /* 0xff80000033247808 */ /* 0x000fe20006000000 */
[----:B-1----:R-:W-:Y:S01]  /*4d60*/  FMUL.FTZ R4, R61, UR8 ;  /* 0x000000083d047c20 */ /* 0x002fe20008410000 */
[----:B------:R-:W-:Y:S02]  /*4d70*/  FSEL R69, R50, -INF , !P2 ;  /* 0xff80000032457808 */ /* 0x000fe40005000000 */
[-C--:B------:R-:W-:Y:S01]  /*4d80*/  ISETP.GE.AND P3, PT, R8, R212.reuse, PT ;  /* 0x000000d40800720c */ /* 0x080fe20003f66270 */
[----:B------:R1:W5:Y:S01]  /*4d90*/  MUFU.TANH R21, R4 ;  /* 0x0000000400157308 */ /* 0x0003620000002400 */
[C---:B------:R-:W-:Y:S02]  /*4da0*/  ISETP.GE.AND P6, PT, R7.reuse, R213, PT ;  /* 0x000000d50700720c */ /* 0x040fe40003fc6270 */
[C---:B------:R-:W-:Y:S02]  /*4db0*/  ISETP.GE.AND P4, PT, R7.reuse, R212, PT ;  /* 0x000000d40700720c */ /* 0x040fe40003f86270 */
[----:B------:R-:W-:-:S02]  /*4dc0*/  ISETP.GE.AND P2, PT, R7, R211, PT ;  /* 0x000000d30700720c */ /* 0x000fc40003f46270 */
[-C--:B------:R-:W-:Y:S02]  /*4dd0*/  ISETP.LT.OR P3, PT, R8, R208.reuse, P3 ;  /* 0x000000d00800720c */ /* 0x080fe40001f61670 */
[C---:B------:R-:W-:Y:S02]  /*4de0*/  ISETP.LT.OR P6, PT, R7.reuse, R209, P6 ;  /* 0x000000d10700720c */ /* 0x040fe400037c1670 */
[C---:B------:R-:W-:Y:S02]  /*4df0*/  ISETP.LT.OR P4, PT, R7.reuse, R208, P4 ;  /* 0x000000d00700720c */ /* 0x040fe40002781670 */
[----:B------:R-:W-:Y:S02]  /*4e00*/  ISETP.LT.OR P2, PT, R7, R207, P2 ;  /* 0x000000cf0700720c */ /* 0x000fe40001741670 */
[----:B----4-:R-:W-:Y:S01]  /*4e10*/  FMNMX.FTZ R0, R0, R5, !PT ;  /* 0x0000000500007209 */ /* 0x010fe20007810000 */
[----:B------:R-:W-:Y:S01]  /*4e20*/  FMUL.FTZ R5, R39, UR8 ;  /* 0x0000000827057c20 */ /* 0x000fe20008410000 */
[----:B-1----:R-:W-:Y:S01]  /*4e30*/  FMUL.FTZ R4, R62, UR8 ;  /* 0x000000083e047c20 */ /* 0x002fe20008410000 */
[----:B------:R-:W-:-:S02]  /*4e40*/  FSEL R134, R12, -INF , !P3 ;  /* 0xff8000000c867808 */ /* 0x000fc40005800000 */
[----:B------:R-:W1:Y:S01]  /*4e50*/  SHFL.BFLY PT, R7, R0, 0x1, 0x1f ;  /* 0x0c201f0000077f89 */ /* 0x000e6200000e0000 */
[----:B------:R4:W-:Y:S01]  /*4e60*/  MUFU.TANH R20, R4 ;  /* 0x0000000400147308 */ /* 0x0009e20000002400 */
[C---:B------:R-:W-:Y:S02]  /*4e70*/  ISETP.GE.AND P3, PT, R9.reuse, R212, PT ;  /* 0x000000d40900720c */ /* 0x040fe40003f66270 */
[----:B------:R-:W-:Y:S02]  /*4e80*/  FSEL R131, R48, -INF , !P4 ;  /* 0xff80000030837808 */ /* 0x000fe40006000000 */
[C---:B------:R-:W-:Y:S02]  /*4e90*/  ISETP.GE.AND P4, PT, R8.reuse, R211, PT ;  /* 0x000000d30800720c */ /* 0x040fe40003f86270 */
[----:B------:R-:W-:Y:S01]  /*4ea0*/  ISETP.LT.OR P3, PT, R9, R208, P3 ;  /* 0x000000d00900720c */ /* 0x000fe20001f61670 */
[----:B------:R-:W-:Y:S01]  /*4eb0*/  MUFU.TANH R22, R5 ;  /* 0x0000000500167308 */ /* 0x000fe20000002400 */
[----:B------:R-:W-:-:S02]  /*4ec0*/  ISETP.LT.OR P4, PT, R8, R207, P4 ;  /* 0x000000cf0800720c */ /* 0x000fc40002781670 */
[----:B------:R-:W-:Y:S01]  /*4ed0*/  FSEL R135, R10, -INF , !P3 ;  /* 0xff8000000a877808 */ /* 0x000fe20005800000 */
[----:B------:R-:W-:Y:S01]  /*4ee0*/  FMUL.FTZ R10, R47, UR8 ;  /* 0x000000082f0a7c20 */ /* 0x000fe20008410000 */
[----:B------:R-:W-:Y:S02]  /*4ef0*/  ISETP.GE.AND P3, PT, R16, R212, PT ;  /* 0x000000d41000720c */ /* 0x000fe40003f66270 */
[----:B--2---:R-:W-:Y:S01]  /*4f00*/  FSEL R138, R6, -INF , !P4 ;  /* 0xff800000068a7808 */ /* 0x004fe20006000000 */
[----:B------:R-:W-:Y:S01]  /*4f10*/  FMUL.FTZ R6, R44, UR8 ;  /* 0x000000082c067c20 */ /* 0x000fe20008410000 */
[----:B----4-:R-:W-:Y:S01]  /*4f20*/  FMUL.FTZ R4, R63, UR8 ;  /* 0x000000083f047c20 */ /* 0x010fe20008410000 */
[----:B------:R-:W-:Y:S01]  /*4f30*/  ISETP.LT.OR P3, PT, R16, R208, P3 ;  /* 0x000000d01000720c */ /* 0x000fe20001f61670 */
[----:B------:R-:W-:Y:S01]  /*4f40*/  MUFU.TANH R10, R10 ;  /* 0x0000000a000a7308 */ /* 0x000fe20000002400 */
[----:B------:R-:W-:Y:S02]  /*4f50*/  FSEL R130, R49, -INF , !P1 ;  /* 0xff80000031827808 */ /* 0x000fe40004800000 */
[----:B---3--:R-:W-:-:S02]  /*4f60*/  FSEL R165, R13, -INF , !P3 ;  /* 0xff8000000da57808 */ /* 0x008fc40005800000 */
[----:B-1----:R-:W-:Y:S02]  /*4f70*/  FMNMX.FTZ R73, R0, R7, !PT ;  /* 0x0000000700497209 */ /* 0x002fe40007810000 */
[C---:B------:R-:W-:Y:S01]  /*4f80*/  ISETP.GE.AND P3, PT, R23.reuse, R212, PT ;  /* 0x000000d41700720c */ /* 0x040fe20003f66270 */
[----:B------:R1:W-:Y:S01]  /*4f90*/  MUFU.TANH R12, R4 ;  /* 0x00000004000c7308 */ /* 0x0003e20000002400 */
[----:B------:R-:W-:Y:S02]  /*4fa0*/  FSEL R132, R34, -INF , !P2 ;  /* 0xff80000022847808 */ /* 0x000fe40005000000 */
[----:B------:R-:W-:Y:S02]  /*4fb0*/  ISETP.LT.OR P3, PT, R23, R208, P3 ;  /* 0x000000d01700720c */ /* 0x000fe40001f61670 */
[----:B------:R-:W-:Y:S02]  /*4fc0*/  ISETP.GE.AND P2, PT, R9, R213, PT ;  /* 0x000000d50900720c */ /* 0x000fe40003f46270 */
[----:B-----5:R-:W-:Y:S01]  /*4fd0*/  FSEL R163, R21, -INF , !P3 ;  /* 0xff80000015a37808 */ /* 0x020fe20005800000 */
[----:B------:R-:W2:Y:S01]  /*4fe0*/  MUFU.TANH R6, R6 ;  /* 0x0000000600067308 */ /* 0x000ea20000002400 */
[----:B------:R-:W-:-:S02]  /*4ff0*/  ISETP.GE.AND P3, PT, R24, R212, PT ;  /* 0x000000d41800720c */ /* 0x000fc40003f66270 */
[C---:B------:R-:W-:Y:S02]  /*5000*/  ISETP.GE.AND P4, PT, R9.reuse, R211, PT ;  /* 0x000000d30900720c */ /* 0x040fe40003f86270 */
[----:B------:R-:W-:Y:S02]  /*5010*/  ISETP.LT.OR P3, PT, R24, R208, P3 ;  /* 0x000000d01800720c */ /* 0x000fe40001f61670 */
[C---:B------:R-:W-:Y:S01]  /*5020*/  ISETP.LT.OR P2, PT, R9.reuse, R209, P2 ;  /* 0x000000d10900720c */ /* 0x040fe20001741670 */
[----:B-1----:R-:W-:Y:S01]  /*5030*/  FMUL.FTZ R4, R38, UR8 ;  /* 0x0000000826047c20 */ /* 0x002fe20008410000 */
[----:B------:R-:W-:Y:S01]  /*5040*/  ISETP.LT.OR P4, PT, R9, R207, P4 ;  /* 0x000000cf0900720c */ /* 0x000fe20002781670 */
[----:B------:R-:W-:Y:S01]  /*5050*/  FMUL.FTZ R9, R45, UR8 ;  /* 0x000000082d097c20 */ /* 0x000fe20008410000 */
[----:B------:R-:W-:Y:S01]  /*5060*/  ISETP.GE.AND P1, PT, R8, R213, PT ;  /* 0x000000d50800720c */ /* 0x000fe20003f26270 */
[----:B------:R1:W-:Y:S01]  /*5070*/  MUFU.TANH R29, R4 ;  /* 0x00000004001d7308 */ /* 0x0003e20000002400 */
[----:B------:R-:W-:-:S02]  /*5080*/  FSEL R139, R11, -INF , !P4 ;  /* 0xff8000000b8b7808 */ /* 0x000fc40006000000 */
[----:B------:R-:W-:Y:S01]  /*5090*/  ISETP.LT.OR P1, PT, R8, R209, P1 ;  /* 0x000000d10800720c */ /* 0x000fe20000f21670 */
[----:B------:R-:W-:Y:S01]  /*50a0*/  FMUL.FTZ R8, R46, UR8 ;  /* 0x000000082e087c20 */ /* 0x000fe20008410000 */
[----:B--2---:R-:W-:Y:S01]  /*50b0*/  FSEL R162, R6, -INF , !P3 ;  /* 0xff80000006a27808 */ /* 0x004fe20005800000 */
[C---:B------:R-:W-:Y:S01]  /*50c0*/  FMUL.FTZ R6, R73.reuse, UR9 ;  /* 0x0000000949067c20 */ /* 0x040fe20008410000 */
[----:B------:R-:W-:Y:S01]  /*50d0*/  FSETP.NEU.FTZ.AND P3, PT, R73, -INF , PT ;  /* 0xff8000004900780b */ /* 0x000fe20003f7d000 */
[----:B------:R-:W2:Y:S01]  /*50e0*/  MUFU.TANH R9, R9 ;  /* 0x0000000900097308 */ /* 0x000ea20000002400 */
[----:B------:R-:W-:Y:S02]  /*50f0*/  ISETP.GE.AND P4, PT, R16, R211, PT ;  /* 0x000000d31000720c */ /* 0x000fe40003f86270 */
[----:B------:R-:W-:Y:S02]  /*5100*/  FSEL R6, R6, RZ, P3 ;  /* 0x000000ff06067208 */ /* 0x000fe40001800000 */
[----:B------:R-:W-:-:S02]  /*5110*/  ISETP.GE.AND P3, PT, R25, R212, PT ;  /* 0x000000d41900720c */ /* 0x000fc40003f66270 */
[----:B------:R-:W-:Y:S01]  /*5120*/  FMNMX.FTZ R5, R84, R83, !PT ;  /* 0x0000005354057209 */ /* 0x000fe20007810000 */
[----:B------:R-:W3:Y:S01]  /*5130*/  MUFU.TANH R8, R8 ;  /* 0x0000000800087308 */ /* 0x000ee20000002400 */
[----:B-1----:R-:W-:Y:S02]  /*5140*/  FMNMX.FTZ R4, R76, R59, !PT ;  /* 0x0000003b4c047209 */ /* 0x002fe40007810000 */
[----:B------:R-:W-:Y:S02]  /*5150*/  ISETP.LT.OR P3, PT, R25, R208, P3 ;  /* 0x000000d01900720c */ /* 0x000fe40001f61670 */
[----:B------:R-:W-:Y:S02]  /*5160*/  FMNMX.FTZ R4, R72, R4, !PT ;  /* 0x0000000448047209 */ /* 0x000fe40007810000 */
[----:B------:R-:W-:Y:S02]  /*5170*/  ISETP.LT.OR P4, PT, R16, R207, P4 ;  /* 0x000000cf1000720c */ /* 0x000fe40002781670 */
[----:B------:R-:W-:-:S02]  /*5180*/  FMNMX.FTZ R4, R54, R4, !PT ;  /* 0x0000000436047209 */ /* 0x000fc40007810000 */
[----:B--2---:R-:W-:Y:S02]  /*5190*/  FSEL R164, R9, -INF , !P3 ;  /* 0xff80000009a47808 */ /* 0x004fe40005800000 */
[----:B------:R-:W-:Y:S02]  /*51a0*/  FMNMX.FTZ R4, R65, R4, !PT ;  /* 0x0000000441047209 */ /* 0x000fe40007810000 */
[----:B------:R-:W-:Y:S02]  /*51b0*/  FSEL R171, R20, -INF , !P4 ;  /* 0xff80000014ab7808 */ /* 0x000fe40006000000 */
[----:B------:R-:W-:Y:S02]  /*51c0*/  FMNMX.FTZ R0, R64, R4, !PT ;  /* 0x0000000440007209 */ /* 0x000fe40007810000 */
[----:B------:R-:W-:Y:S02]  /*51d0*/  ISETP.GE.AND P3, PT, R24, R211, PT ;  /* 0x000000d31800720c */ /* 0x000fe40003f66270 */
[----:B------:R-:W-:-:S02]  /*51e0*/  FMNMX.FTZ R0, R40, R0, !PT ;  /* 0x0000000028007209 */ /* 0x000fc40007810000 */
[----:B------:R-:W-:Y:S02]  /*51f0*/  ISETP.GE.AND P4, PT, R23, R211, PT ;  /* 0x000000d31700720c */ /* 0x000fe40003f86270 */
        /* <DEDUP_REMOVED lines=20> */
[-C--:B------:R-:W-:Y:S01]  /*5340*/  ISETP.LT.OR P3, PT, R24, R207.reuse, P3 ;  /* 0x000000cf1800720c */ /* 0x080fe20001f61670 */
[----:B------:R-:W2:Y:S01]  /*5350*/  SHFL.BFLY PT, R7, R71, 0x2, 0x1f ;  /* 0x0c401f0047077f89 */ /* 0x000ea200000e0000 */
[----:B------:R-:W-:Y:S01]  /*5360*/  ISETP.LT.OR P4, PT, R23, R207, P4 ;  /* 0x000000cf1700720c */ /* 0x000fe20002781670 */
[----:B-1----:R-:W-:Y:S01]  /*5370*/  FFMA.FTZ R0, R57, UR9, -R6 ;  /* 0x0000000939007c23 */ /* 0x002fe20008010806 */
[----:B---3--:R-:W-:Y:S02]  /*5380*/  FSEL R169, R8, -INF , !P3 ;  /* 0xff80000008a97808 */ /* 0x008fe40005800000 */
[----:B------:R-:W-:Y:S01]  /*5390*/  FSEL R170, R12, -INF , !P4 ;  /* 0xff8000000caa7808 */ /* 0x000fe20006000000 */
[----:B------:R1:W3:Y:S01]  /*53a0*/  MUFU.EX2 R189, R0 ;  /* 0x0000000000bd7308 */ /* 0x0002e20000000800 */
[----:B------:R-:W-:-:S02]  /*53b0*/  ISETP.GE.AND P3, PT, R25, R211, PT ;  /* 0x000000d31900720c */ /* 0x000fc40003f66270 */
[----:B------:R-:W-:Y:S02]  /*53c0*/  FSEL R68, R119, -INF , !P5 ;  /* 0xff80000077447808 */ /* 0x000fe40006800000 */
[----:B------:R-:W-:Y:S02]  /*53d0*/  ISETP.LT.OR P3, PT, R25, R207, P3 ;  /* 0x000000cf1900720c */ /* 0x000fe40001f61670 */
[----:B------:R-:W-:Y:S02]  /*53e0*/  FSEL R74, R118, -INF , !P6 ;  /* 0xff800000764a7808 */ /* 0x000fe40007000000 */
[----:B------:R-:W-:Y:S02]  /*53f0*/  FSEL R167, R10, -INF , !P3 ;  /* 0xff8000000aa77808 */ /* 0x000fe40005800000 */
[----:B------:R-:W-:Y:S02]  /*5400*/  ISETP.GE.AND P4, PT, R16, R213, PT ;  /* 0x000000d51000720c */ /* 0x000fe40003f86270 */
[----:B------:R-:W-:-:S02]  /*5410*/  FSEL R136, R27, -INF , !P1 ;  /* 0xff8000001b887808 */ /* 0x000fc40004800000 */
[----:B------:R-:W-:Y:S01]  /*5420*/  ISETP.LT.OR P4, PT, R16, R209, P4 ;  /* 0x000000d11000720c */ /* 0x000fe20002781670 */
[----:B-1----:R-:W-:Y:S01]  /*5430*/  FFMA.FTZ R0, R53, UR9, -R6 ;  /* 0x0000000935007c23 */ /* 0x002fe20008010806 */
[----:B--2---:R-:W-:Y:S02]  /*5440*/  FMNMX.FTZ R71, R71, R7, !PT ;  /* 0x0000000747477209 */ /* 0x004fe40007810000 */
[C---:B------:R-:W-:Y:S01]  /*5450*/  ISETP.GE.AND P3, PT, R23.reuse, R213, PT ;  /* 0x000000d51700720c */ /* 0x040fe20003f66270 */
[----:B------:R1:W-:Y:S01]  /*5460*/  MUFU.EX2 R191, R0 ;  /* 0x0000000000bf7308 */ /* 0x0003e20000000800 */
[----:B------:R-:W-:Y:S01]  /*5470*/  FSEL R137, R26, -INF , !P2 ;  /* 0xff8000001a897808 */ /* 0x000fe20005000000 */
[----:B------:R-:W2:Y:S01]  /*5480*/  SHFL.BFLY PT, R8, R71, 0x1, 0x1f ;  /* 0x0c201f0047087f89 */ /* 0x000ea200000e0000 */
[----:B------:R-:W-:Y:S02]  /*5490*/  ISETP.LT.OR P3, PT, R23, R209, P3 ;  /* 0x000000d11700720c */ /* 0x000fe40001f61670 */
[----:B------:R-:W-:-:S02]  /*54a0*/  ISETP.GE.AND P5, PT, R24, R213, PT ;  /* 0x000000d51800720c */ /* 0x000fc40003fa6270 */
[----:B------:R-:W-:Y:S02]  /*54b0*/  FSEL R129, R129, -INF , !P4 ;  /* 0xff80000081817808 */ /* 0x000fe40006000000 */
[----:B------:R-:W-:Y:S02]  /*54c0*/  ISETP.LT.OR P5, PT, R24, R209, P5 ;  /* 0x000000d11800720c */ /* 0x000fe40002fa1670 */
[C---:B------:R-:W-:Y:S02]  /*54d0*/  ISETP.GE.AND P1, PT, R25.reuse, R213, PT ;  /* 0x000000d51900720c */ /* 0x040fe40003f26270 */
[----:B------:R-:W-:Y:S02]  /*54e0*/  FSEL R128, R128, -INF , !P3 ;  /* 0xff80000080807808 */ /* 0x000fe40005800000 */
[----:B------:R-:W-:Y:S02]  /*54f0*/  ISETP.LT.OR P1, PT, R25, R209, P1 ;  /* 0x000000d11900720c */ /* 0x000fe40000f21670 */
[----:B-1----:R-:W-:-:S02]  /*5500*/  FMNMX.FTZ R0, R138, R4, !PT ;  /* 0x000000048a007209 */ /* 0x002fc40007810000 */
[----:B------:R-:W-:Y:S01]  /*5510*/  FMNMX.FTZ R4, R85, R5, !PT ;  /* 0x0000000555047209 */ /* 0x000fe20007810000 */
[----:B------:R-:W-:Y:S01]  /*5520*/  FFMA.FTZ R5, R43, UR9, -R6 ;  /* 0x000000092b057c23 */ /* 0x000fe20008010806 */
[----:B------:R-:W-:Y:S02]  /*5530*/  FMNMX.FTZ R0, R139, R0, !PT ;  /* 0x000000008b007209 */ /* 0x000fe40007810000 */
[----:B------:R-:W-:Y:S01]  /*5540*/  FMNMX.FTZ R4, R81, R4, !PT ;  /* 0x0000000451047209 */ /* 0x000fe20007810000 */
[----:B------:R1:W4:Y:S01]  /*5550*/  MUFU.EX2 R205, R5 ;  /* 0x0000000500cd7308 */ /* 0x0003220000000800 */
[----:B------:R-:W-:Y:S02]  /*5560*/  FMNMX.FTZ R0, R171, R0, !PT ;  /* 0x00000000ab007209 */ /* 0x000fe40007810000 */
[----:B------:R-:W-:Y:S02]  /*5570*/  FMNMX.FTZ R4, R102, R4, !PT ;  /* 0x0000000466047209 */ /* 0x000fe40007810000 */
[----:B------:R-:W-:-:S02]  /*5580*/  FMNMX.FTZ R0, R170, R0, !PT ;  /* 0x00000000aa007209 */ /* 0x000fc40007810000 */
[----:B------:R-:W-:Y:S02]  /*5590*/  FMNMX.FTZ R4, R101, R4, !PT ;  /* 0x0000000465047209 */ /* 0x000fe40007810000 */
[----:B------:R-:W-:Y:S02]  /*55a0*/  FMNMX.FTZ R0, R169, R0, !PT ;  /* 0x00000000a9007209 */ /* 0x000fe40007810000 */
[----:B------:R-:W-:Y:S02]  /*55b0*/  FSEL R160, R29, -INF , !P5 ;  /* 0xff8000001da07808 */ /* 0x000fe40006800000 */
[----:B------:R-:W-:Y:S02]  /*55c0*/  FMNMX.FTZ R0, R167, R0, !PT ;  /* 0x00000000a7007209 */ /* 0x000fe40007810000 */
[----:B------:R-:W-:Y:S01]  /*55d0*/  FSEL R161, R22, -INF , !P1 ;  /* 0xff80000016a17808 */ /* 0x000fe20004800000 */
[----:B-1----:R-:W-:Y:S02]  /*55e0*/  FFMA.FTZ R5, R41, UR9, -R6 ;  /* 0x0000000929057c23 */ /* 0x002fe40008010806 */
[----:B------:R-:W1:Y:S01]  /*55f0*/  SHFL.BFLY PT, R7, R0, 0x2, 0x1f ;  /* 0x0c401f0000077f89 */ /* 0x000e6200000e0000 */
[----:B--2---:R-:W-:Y:S01]  /*5600*/  FMNMX.FTZ R71, R71, R8, !PT ;  /* 0x0000000847477209 */ /* 0x004fe20007810000 */
[----:B------:R2:W-:Y:S01]  /*5610*/  MUFU.EX2 R206, R5 ;  /* 0x0000000500ce7308 */ /* 0x0005e20000000800 */
[----:B---3--:R-:W-:-:S02]  /*5620*/  F2FP.BF16.F32.PACK_AB R12, R189, R215 ;  /* 0x000000d7bd0c723e */ /* 0x008fc400000010ff */
[----:B------:R-:W-:Y:S02]  /*5630*/  FSETP.NEU.FTZ.AND P1, PT, R71, -INF , PT ;  /* 0xff8000004700780b */ /* 0x000fe40003f3d000 */
[----:B--2---:R-:W-:Y:S01]  /*5640*/  FMNMX.FTZ R5, R100, R4, !PT ;  /* 0x0000000464057209 */ /* 0x004fe20007810000 */
[----:B------:R-:W-:-:S03]  /*5650*/  FFMA.FTZ R4, R42, UR9, -R6 ;  /* 0x000000092a047c23 */ /* 0x000fc60008010806 */
[----:B------:R-:W-:Y:S01]  /*5660*/  FMNMX.FTZ R5, R82, R5, !PT ;  /* 0x0000000552057209 */ /* 0x000fe20007810000 */
[----:B------:R2:W-:Y:S01]  /*5670*/  MUFU.EX2 R204, R4 ;  /* 0x0000000400cc7308 */ /* 0x0005e20000000800 */
[----:B-1----:R-:W-:Y:S01]  /*5680*/  FMNMX.FTZ R0, R0, R7, !PT ;  /* 0x0000000700007209 */ /* 0x002fe20007810000 */
[----:B------:R-:W-:Y:S01]  /*5690*/  FFMA.FTZ R7, R28, UR9, -R6 ;  /* 0x000000091c077c23 */ /* 0x000fe20008010806 */
[----:B------:R-:W-:-:S03]  /*56a0*/  FMNMX.FTZ R5, R68, R5, !PT ;  /* 0x0000000544057209 */ /* 0x000fc60007810000 */
[----:B------:R-:W1:Y:S02]  /*56b0*/  SHFL.BFLY PT, R70, R0, 0x1, 0x1f ;  /* 0x0c201f0000467f89 */ /* 0x000e6400000e0000 */
[----:B------:R3:W-:Y:S01]  /*56c0*/  MUFU.EX2 R156, R7 ;  /* 0x00000007009c7308 */ /* 0x0007e20000000800 */
[----:B--2---:R-:W-:-:S07]  /*56d0*/  FFMA.FTZ R4, R35, UR9, -R6 ;  /* 0x0000000923047c23 */ /* 0x004fce0008010806 */
[----:B------:R2:W-:Y:S01]  /*56e0*/  MUFU.EX2 R190, R4 ;  /* 0x0000000400be7308 */ /* 0x0005e20000000800 */
[----:B---3--:R-:W-:-:S07]  /*56f0*/  FFMA.FTZ R7, R19, UR9, -R6 ;  /* 0x0000000913077c23 */ /* 0x008fce0008010806 */
[----:B------:R-:W-:Y:S01]  /*5700*/  MUFU.EX2 R157, R7 ;  /* 0x00000007009d7308 */ /* 0x000fe20000000800 */
[----:B-1----:R-:W-:Y:S02]  /*5710*/  FMNMX.FTZ R70, R0, R70, !PT ;  /* 0x0000004600467209 */ /* 0x002fe40007810000 */
[----:B--2---:R-:W-:Y:S01]  /*5720*/  FMNMX.FTZ R4, R74, R5, !PT ;  /* 0x000000054a047209 */ /* 0x004fe20007810000 */
[----:B------:R-:W-:Y:S01]  /*5730*/  FFMA.FTZ R5, R14, UR9, -R6 ;  /* 0x000000090e057c23 */ /* 0x000fe20008010806 */
[----:B----4-:R-:W-:Y:S02]  /*5740*/  F2FP.BF16.F32.PACK_AB R14, R205, R191 ;  /* 0x000000bfcd0e723e */ /* 0x010fe400000010ff */
[----:B------:R-:W-:Y:S01]  /*5750*/  FMNMX.FTZ R4, R136, R4, !PT ;  /* 0x0000000488047209 */ /* 0x000fe20007810000 */
[----:B------:R1:W-:Y:S03]  /*5760*/  MUFU.EX2 R159, R5 ;  /* 0x00000005009f7308 */ /* 0x0003e60000000800 */
[----:B------:R-:W-:-:S04]  /*5770*/  FMNMX.FTZ R4, R137, R4, !PT ;  /* 0x0000000489047209 */ /* 0x000fc80007810000 */
[----:B------:R-:W-:Y:S01]  /*5780*/  FMNMX.FTZ R4, R129, R4, !PT ;  /* 0x0000000481047209 */ /* 0x000fe20007810000 */
[----:B-1----:R-:W-:-:S04]  /*5790*/  FFMA.FTZ R5, R15, UR9, -R6 ;  /* 0x000000090f057c23 */ /* 0x002fc80008010806 */
[----:B------:R1:W-:Y:S02]  /*57a0*/  MUFU.EX2 R158, R5 ;  /* 0x00000005009e7308 */ /* 0x0003e40000000800 */
[----:B-1----:R-:W-:Y:S01]  /*57b0*/  FMNMX.FTZ R5, R128, R4, !PT ;  /* 0x0000000480057209 */ /* 0x002fe20007810000 */
[----:B------:R-:W-:-:S03]  /*57c0*/  FFMA.FTZ R4, R17, UR9, -R6 ;  /* 0x0000000911047c23 */ /* 0x000fc60008010806 */
[----:B------:R-:W-:Y:S02]  /*57d0*/  FMNMX.FTZ R5, R160, R5, !PT ;  /* 0x00000005a0057209 */ /* 0x000fe40007810000 */
[----:B------:R1:W-:Y:S02]  /*57e0*/  MUFU.EX2 R155, R4 ;  /* 0x00000004009b7308 */ /* 0x0003e40000000800 */
[----:B-1----:R-:W-:Y:S01]  /*57f0*/  FMNMX.FTZ R4, R161, R5, !PT ;  /* 0x00000005a1047209 */ /* 0x002fe20007810000 */
[----:B------:R-:W-:-:S04]  /*5800*/  FFMA.FTZ R5, R18, UR9, -R6 ;  /* 0x0000000912057c23 */ /* 0x000fc80008010806 */
[----:B------:R-:W1:Y:S01]  /*5810*/  SHFL.BFLY PT, R9, R4, 0x2, 0x1f ;  /* 0x0c401f0004097f89 */ /* 0x000e6200000e0000 */
[----:B------:R2:W-:Y:S02]  /*5820*/  MUFU.EX2 R154, R5 ;  /* 0x00000005009a7308 */ /* 0x0005e40000000800 */
[----:B--2---:R-:W-:-:S05]  /*5830*/  FMUL.FTZ R5, R71, UR9 ;  /* 0x0000000947057c20 */ /* 0x004fca0008410000 */
        /* <DEDUP_REMOVED lines=8> */
[----:B-1----:R-:W-:-:S05]  /*58c0*/  FMNMX.FTZ R7, R4, R9, !PT ;  /* 0x0000000904077209 */ /* 0x002fca0007810000 */
[----:B------:R-:W1:Y:S01]  /*58d0*/  SHFL.BFLY PT, R72, R7, 0x1, 0x1f ;  /* 0x0c201f0007487f89 */ /* 0x000e6200000e0000 */
[----:B--2---:R-:W-:-:S05]  /*58e0*/  FMUL.FTZ R0, R70, UR9 ;  /* 0x0000000946007c20 */ /* 0x004fca0008410000 */
[----:B------:R-:W-:Y:S01]  /*58f0*/  FSEL R4, R0, RZ, P1 ;  /* 0x000000ff00047208 */ /* 0x000fe20000800000 */
[----:B------:R-:W-:-:S04]  /*5900*/  FFMA.FTZ R0, R54, UR9, -R5 ;  /* 0x0000000936007c23 */ /* 0x000fc80008010805 */
[----:B------:R2:W4:Y:S01]  /*5910*/  MUFU.EX2 R188, R0 ;  /* 0x0000000000bc7308 */ /* 0x0005220000000800 */
[----:B---3--:R-:W-:-:S07]  /*5920*/  FFMA.FTZ R8, R79, UR9, -R4 ;  /* 0x000000094f087c23 */ /* 0x008fce0008010804 */
[----:B------:R3:W-:Y:S01]  /*5930*/  MUFU.EX2 R181, R8 ;  /* 0x0000000800b57308 */ /* 0x0007e20000000800 */
[----:B-1----:R-:W-:-:S04]  /*5940*/  FMNMX.FTZ R72, R7, R72, !PT ;  /* 0x0000004807487209 */ /* 0x002fc80007810000 */
[----:B------:R-:W-:Y:S01]  /*5950*/  FSETP.NEU.FTZ.AND P1, PT, R72, -INF , PT ;  /* 0xff8000004800780b */ /* 0x000fe20003f3d000 */
[----:B--2---:R-:W-:Y:S01]  /*5960*/  IMAD.IADD R0, R166, 0x1, R168 ;  /* 0x00000001a6007824 */ /* 0x004fe200078e02a8 */
[----:B----4-:R-:W-:-:S04]  /*5970*/  F2FP.BF16.F32.PACK_AB R10, R188, R186 ;  /* 0x000000babc0a723e */ /* 0x010fc800000010ff */
[----:B------:R-:W-:Y:S01]  /*5980*/  LEA R193, R0, UR4, 0x1 ;  /* 0x0000000400c17c11 */ /* 0x000fe2000f8e08ff */
[----:B------:R-:W-:Y:S01]  /*5990*/  FFMA.FTZ R0, R75, UR9, -R4 ;  /* 0x000000094b007c23 */ /* 0x000fe20008010804 */
[----:B---3--:R-:W-:-:S03]  /*59a0*/  F2FP.BF16.F32.PACK_AB R8, R185, R187 ;  /* 0x000000bbb908723e */ /* 0x008fc600000010ff */
[----:B------:R1:W2:Y:S01]  /*59b0*/  MUFU.EX2 R180, R0 ;  /* 0x0000000000b47308 */ /* 0x0002a20000000800 */
[--C-:B------:R-:W-:Y:S01]  /*59c0*/  IMAD R194, R3, 0x2, R193.reuse ;  /* 0x0000000203c27824 */ /* 0x100fe200078e02c1 */
[----:B------:R-:W-:Y:S01]  /*59d0*/  LDSM.16.MT88.4 R28, [R193+0x6000] ;  /* 0x00600000c11c783b */ /* 0x000fe20000004200 */
[C---:B------:R-:W-:Y:S02]  /*59e0*/  IMAD R196, R2.reuse, 0x2, R193 ;  /* 0x0000000202c47824 */ /* 0x040fe400078e02c1 */
[----:B------:R-:W-:Y:S01]  /*59f0*/  FADD.FTZ R3, R215, R189 ;  /* 0x000000bdd7037221 */ /* 0x000fe20000010000 */
[----:B------:R-:W-:Y:S02]  /*5a00*/  IMAD R195, R2, 0x2, R194 ;  /* 0x0000000202c37824 */ /* 0x000fe400078e02c2 */
[----:B------:R-:W-:Y:S01]  /*5a10*/  FMUL.FTZ R2, R72, UR9 ;  /* 0x0000000948027c20 */ /* 0x000fe20008410000 */
[----:B------:R-:W-:Y:S01]  /*5a20*/  LDSM.16.MT88.4 R16, [R194+0x6000] ;  /* 0x00600000c210783b */ /* 0x000fe20000004200 */
[----:B------:R-:W-:-:S03]  /*5a30*/  FADD.FTZ R3, R191, R3 ;  /* 0x00000003bf037221 */ /* 0x000fc60000010000 */
[----:B------:R-:W3:Y:S01]  /*5a40*/  LDSM.16.MT88.4 R24, [R196+0x6000] ;  /* 0x00600000c418783b */ /* 0x000ee20000004200 */
[----:B------:R-:W-:Y:S01]  /*5a50*/  FADD.FTZ R3, R205, R3 ;  /* 0x00000003cd037221 */ /* 0x000fe20000010000 */
[----:B------:R-:W-:Y:S02]  /*5a60*/  VIADD R205, R203, 0x1000 ;  /* 0x00001000cbcd7836 */ /* 0x000fe40000000000 */
[----:B------:R-:W4:Y:S01]  /*5a70*/  LDSM.16.MT88.4 R20, [R195+0x6000] ;  /* 0x00600000c314783b */ /* 0x000f220000004200 */
[----:B------:R-:W-:Y:S01]  /*5a80*/  FADD.FTZ R3, R206, R3 ;  /* 0x00000003ce037221 */ /* 0x000fe20000010000 */
[--C-:B-1----:R-:W-:Y:S01]  /*5a90*/  FFMA.FTZ R0, R78, UR9, -R4.reuse ;  /* 0x000000094e007c23 */ /* 0x102fe20008010804 */
[----:B--2---:R-:W-:Y:S01]  /*5aa0*/  F2FP.BF16.F32.PACK_AB R9, R180, R181 ;  /* 0x000000b5b409723e */ /* 0x004fe200000010ff */
[----:B------:R-:W-:Y:S01]  /*5ab0*/  LDSM.16.MT88.4 R44, [R195+0x6800] ;  /* 0x00680000c32c783b */ /* 0x000fe20000004200 */
[----:B------:R-:W-:Y:S01]  /*5ac0*/  FADD.FTZ R3, R204, R3 ;  /* 0x00000003cc037221 */ /* 0x000fe20000010000 */
[----:B------:R1:W-:Y:S02]  /*5ad0*/  MUFU.EX2 R183, R0 ;  /* 0x0000000000b77308 */ /* 0x0003e40000000800 */
[----:B-1----:R-:W-:-:S06]  /*5ae0*/  FFMA.FTZ R0, R77, UR9, -R4 ;  /* 0x000000094d007c23 */ /* 0x002fcc0008010804 */
[----:B------:R1:W2:Y:S02]  /*5af0*/  MUFU.EX2 R184, R0 ;  /* 0x0000000000b87308 */ /* 0x0002a40000000800 */
[----:B-1----:R-:W-:Y:S01]  /*5b00*/  FSEL R0, R2, RZ, P1 ;  /* 0x000000ff02007208 */ /* 0x002fe20000800000 */
[----:B------:R-:W-:Y:S01]  /*5b10*/  FFMA.FTZ R2, R32, UR9, -R6 ;  /* 0x0000000920027c23 */ /* 0x000fe20008010806 */
[----:B--2---:R-:W-:Y:S01]  /*5b20*/  F2FP.BF16.F32.PACK_AB R11, R184, R183 ;  /* 0x000000b7b80b723e */ /* 0x004fe200000010ff */
[----:B------:R-:W-:Y:S03]  /*5b30*/  LDSM.16.MT88.4 R32, [R194+0x6800] ;  /* 0x00680000c220783b */ /* 0x000fe60000004200 */
[----:B------:R1:W-:Y:S03]  /*5b40*/  MUFU.EX2 R153, R2 ;  /* 0x0000000200997308 */ /* 0x0003e60000000800 */
[C---:B---3--:R-:W-:Y:S06]  /*5b50*/  HMMA.16816.F32.BF16 R56, R8.reuse, R24, RZ ;  /* 0x000000180838723c */ /* 0x048fec00000418ff */
[C---:B------:R-:W-:Y:S06]  /*5b60*/  HMMA.16816.F32.BF16 R60, R8.reuse, R28, RZ ;  /* 0x0000001c083c723c */ /* 0x040fec00000418ff */
[----:B------:R-:W-:Y:S01]  /*5b70*/  HMMA.16816.F32.BF16 R52, R8, R16, RZ ;  /* 0x000000100834723c */ /* 0x000fe200000418ff */
[----:B-1----:R-:W-:-:S04]  /*5b80*/  FFMA.FTZ R2, R84, UR9, -R0 ;  /* 0x0000000954027c23 */ /* 0x002fc80008010800 */
[----:B------:R1:W-:Y:S01]  /*5b90*/  MUFU.EX2 R175, R2 ;  /* 0x0000000200af7308 */ /* 0x0003e20000000800 */
[C---:B----4-:R-:W-:Y:S06]  /*5ba0*/  HMMA.16816.F32.BF16 R48, R8.reuse, R20, RZ ;  /* 0x000000140830723c */ /* 0x050fec00000418ff */
[C---:B------:R-:W-:Y:S06]  /*5bb0*/  HMMA.16816.F32.BF16 R88, R8.reuse, R30, RZ ;  /* 0x0000001e0858723c */ /* 0x040fec00000418ff */
[----:B------:R-:W-:Y:S01]  /*5bc0*/  HMMA.16816.F32.BF16 R76, R8, R18, RZ ;  /* 0x00000012084c723c */ /* 0x000fe200000418ff */
        /* <DEDUP_REMOVED lines=8> */
[----:B-1----:R-:W-:Y:S01]  /*5c50*/  FFMA.FTZ R2, R65, UR9, -R5 ;  /* 0x0000000941027c23 */ /* 0x002fe20008010805 */
[----:B--2---:R-:W-:-:S05]  /*5c60*/  F2FP.BF16.F32.PACK_AB R15, R178, R174 ;  /* 0x000000aeb20f723e */ /* 0x004fca00000010ff */
[----:B------:R1:W-:Y:S02]  /*5c70*/  MUFU.EX2 R179, R2 ;  /* 0x0000000200b37308 */ /* 0x0003e40000000800 */
[C---:B------:R-:W-:Y:S06]  /*5c80*/  HMMA.16816.F32.BF16 R96, R12.reuse, R28, RZ ;  /* 0x0000001c0c60723c */ /* 0x040fec00000418ff */
[C---:B------:R-:W-:Y:S06]  /*5c90*/  HMMA.16816.F32.BF16 R116, R12.reuse, R30, RZ ;  /* 0x0000001e0c74723c */ /* 0x040fec00000418ff */
[----:B------:R-:W-:Y:S01]  /*5ca0*/  HMMA.16816.F32.BF16 R124, R12, R26, RZ ;  /* 0x0000001a0c7c723c */ /* 0x000fe200000418ff */
[----:B-1----:R-:W-:-:S04]  /*5cb0*/  FFMA.FTZ R2, R64, UR9, -R5 ;  /* 0x0000000940027c23 */ /* 0x002fc80008010805 */
[----:B------:R1:W2:Y:S01]  /*5cc0*/  MUFU.EX2 R182, R2 ;  /* 0x0000000200b67308 */ /* 0x0002a20000000800 */
[----:B------:R-:W-:Y:S06]  /*5cd0*/  HMMA.16816.F32.BF16 R64, R8, R26, RZ ;  /* 0x0000001a0840723c */ /* 0x000fec00000418ff */
[C---:B------:R-:W-:Y:S06]  /*5ce0*/  HMMA.16816.F32.BF16 R112, R12.reuse, R22, RZ ;  /* 0x000000160c70723c */ /* 0x040fec00000418ff */
[C---:B------:R-:W-:Y:S01]  /*5cf0*/  HMMA.16816.F32.BF16 R28, R12.reuse, R16, RZ ;  /* 0x000000100c1c723c */ /* 0x040fe200000418ff */
[--C-:B-1----:R-:W-:Y:S01]  /*5d00*/  FFMA.FTZ R2, R40, UR9, -R5.reuse ;  /* 0x0000000928027c23 */ /* 0x102fe20008010805 */
[----:B--2---:R-:W-:Y:S01]  /*5d10*/  F2FP.BF16.F32.PACK_AB R8, R182, R179 ;  /* 0x000000b3b608723e */ /* 0x004fe200000010ff */
[----:B------:R-:W1:Y:S03]  /*5d20*/  LDSM.16.MT88.4 R40, [R193+0x6800] ;  /* 0x00680000c128783b */ /* 0x000e660000004200 */
[----:B------:R-:W-:Y:S01]  /*5d30*/  HMMA.16816.F32.BF16 R120, R12, R18, RZ ;  /* 0x000000120c78723c */ /* 0x000fe200000418ff */
[----:B------:R2:W-:Y:S01]  /*5d40*/  MUFU.EX2 R150, R2 ;  /* 0x0000000200967308 */ /* 0x0005e20000000800 */
[----:B------:R-:W-:Y:S01]  /*5d50*/  LDSM.16.MT88.4 R16, [R196+0x7000] ;  /* 0x00700000c410783b */ /* 0x000fe20000004200 */
[----:B--2---:R-:W-:-:S03]  /*5d60*/  FFMA.FTZ R2, R36, UR9, -R5 ;  /* 0x0000000924027c23 */ /* 0x004fc60008010805 */
[----:B------:R-:W2:Y:S03]  /*5d70*/  LDSM.16.MT88.4 R36, [R196+0x6800] ;  /* 0x00680000c424783b */ /* 0x000ea60000004200 */
[----:B------:R3:W4:Y:S02]  /*5d80*/  MUFU.EX2 R151, R2 ;  /* 0x0000000200977308 */ /* 0x0007240000000800 */
[----:B---3--:R-:W-:Y:S01]  /*5d90*/  FFMA.FTZ R2, R93, UR9, -R4 ;  /* 0x000000095d027c23 */ /* 0x008fe20008010804 */
[----:B----4-:R-:W-:-:S05]  /*5da0*/  F2FP.BF16.F32.PACK_AB R10, R151, R150 ;  /* 0x00000096970a723e */ /* 0x010fca00000010ff */
[----:B------:R3:W-:Y:S02]  /*5db0*/  MUFU.EX2 R176, R2 ;  /* 0x0000000200b07308 */ /* 0x0007e40000000800 */
[----:B---3--:R-:W-:Y:S02]  /*5dc0*/  FFMA.FTZ R2, R92, UR9, -R4 ;  /* 0x000000095c027c23 */ /* 0x008fe40008010804 */
[C---:B------:R-:W-:Y:S04]  /*5dd0*/  HMMA.16816.F32.BF16 R92, R12.reuse, R24, RZ ;  /* 0x000000180c5c723c */ /* 0x040fe800000418ff */
[----:B------:R3:W4:Y:S02]  /*5de0*/  MUFU.EX2 R177, R2 ;  /* 0x0000000200b17308 */ /* 0x0007240000000800 */
[----:B------:R-:W-:Y:S01]  /*5df0*/  HMMA.16816.F32.BF16 R24, R12, R20, RZ ;  /* 0x000000140c18723c */ /* 0x000fe200000418ff */
[----:B------:R-:W5:Y:S06]  /*5e00*/  LDSM.16.MT88.4 R20, [R193+0x7000] ;  /* 0x00700000c114783b */ /* 0x000f6c0000004200 */
[----:B------:R-:W-:Y:S01]  /*5e10*/  F2FP.BF16.F32.PACK_AB R12, R204, R206 ;  /* 0x000000cecc0c723e */ /* 0x000fe200000010ff */
[----:B------:R-:W-:Y:S01]  /*5e20*/  VIADD R206, R203, 0x800 ;  /* 0x00000800cbce7836 */ /* 0x000fe20000000000 */
[----:B------:R-:W-:Y:S01]  /*5e30*/  F2FP.BF16.F32.PACK_AB R14, R159, R190 ;  /* 0x000000be9f0e723e */ /* 0x000fe200000010ff */
[----:B------:R-:W-:-:S02]  /*5e40*/  VIADD R204, R203, 0x1800 ;  /* 0x00001800cbcc7836 */ /* 0x000fc40000000000 */
[----:B---3--:R-:W-:Y:S01]  /*5e50*/  FFMA.FTZ R2, R80, UR9, -R4 ;  /* 0x0000000950027c23 */ /* 0x008fe20008010804 */
[----:B----4-:R-:W-:-:S03]  /*5e60*/  F2FP.BF16.F32.PACK_AB R9, R177, R176 ;  /* 0x000000b0b109723e */ /* 0x010fc600000010ff */
[----:B------:R3:W-:Y:S02]  /*5e70*/  MUFU.EX2 R149, R2 ;  /* 0x0000000200957308 */ /* 0x0007e40000000800 */
[----:B---3--:R-:W-:-:S06]  /*5e80*/  FFMA.FTZ R2, R69, UR9, -R4 ;  /* 0x0000000945027c23 */ /* 0x008fcc0008010804 */
[----:B------:R3:W4:Y:S02]  /*5e90*/  MUFU.EX2 R148, R2 ;  /* 0x0000000200947308 */ /* 0x0007240000000800 */
[----:B---3--:R-:W-:Y:S01]  /*5ea0*/  FFMA.FTZ R2, R103, UR9, -R6 ;  /* 0x0000000967027c23 */ /* 0x008fe20008010806 */
[----:B----4-:R-:W-:-:S05]  /*5eb0*/  F2FP.BF16.F32.PACK_AB R11, R148, R149 ;  /* 0x00000095940b723e */ /* 0x010fca00000010ff */
[----:B------:R3:W-:Y:S02]  /*5ec0*/  MUFU.EX2 R152, R2 ;  /* 0x0000000200987308 */ /* 0x0007e40000000800 */
[C---:B-1----:R-:W-:Y:S06]  /*5ed0*/  HMMA.16816.F32.BF16 R108, R8.reuse, R40, R60 ;  /* 0x00000028086c723c */ /* 0x042fec000004183c */
[C---:B------:R-:W-:Y:S06]  /*5ee0*/  HMMA.16816.F32.BF16 R88, R8.reuse, R42, R88 ;  /* 0x0000002a0858723c */ /* 0x040fec0000041858 */
[----:B------:R-:W-:Y:S01]  /*5ef0*/  HMMA.16816.F32.BF16 R60, R8, R34, R76 ;  /* 0x00000022083c723c */ /* 0x000fe2000004184c */
[----:B---3--:R-:W-:-:S04]  /*5f00*/  FFMA.FTZ R2, R104, UR9, -R6 ;  /* 0x0000000968027c23 */ /* 0x008fc80008010806 */
[----:B------:R1:W-:Y:S01]  /*5f10*/  MUFU.EX2 R251, R2 ;  /* 0x0000000200fb7308 */ /* 0x0003e20000000800 */
[C---:B--2---:R-:W-:Y:S06]  /*5f20*/  HMMA.16816.F32.BF16 R104, R8.reuse, R36, R56 ;  /* 0x000000240868723c */ /* 0x044fec0000041838 */
[----:B------:R-:W-:Y:S01]  /*5f30*/  HMMA.16816.F32.BF16 R56, R8, R38, R64 ;  /* 0x000000260838723c */ /* 0x000fe20000041840 */
[----:B-1----:R-:W-:-:S04]  /*5f40*/  FFMA.FTZ R2, R102, UR9, -R0 ;  /* 0x0000000966027c23 */ /* 0x002fc80008010800 */
        /* <DEDUP_REMOVED lines=8> */
[----:B------:R-:W-:Y:S01]  /*5fd0*/  LDSM.16.MT88.4 R84, [R193+0x7800] ;  /* 0x00780000c154783b */ /* 0x000fe20000004200 */
[----:B-1----:R-:W-:-:S04]  /*5fe0*/  FFMA.FTZ R2, R82, UR9, -R0 ;  /* 0x0000000952027c23 */ /* 0x002fc80008010800 */
[----:B------:R-:W-:Y:S01]  /*5ff0*/  HMMA.16816.F32.BF16 R80, R8, R44, R48 ;  /* 0x0000002c0850723c */ /* 0x000fe20000041830 */
[----:B------:R1:W2:Y:S02]  /*6000*/  MUFU.EX2 R147, R2 ;  /* 0x0000000200937308 */ /* 0x0002a40000000800 */
[----:B-1----:R-:W-:Y:S01]  /*6010*/  FFMA.FTZ R2, R130, UR9, -R5 ;  /* 0x0000000982027c23 */ /* 0x002fe20008010805 */
[----:B--2---:R-:W-:-:S05]  /*6020*/  F2FP.BF16.F32.PACK_AB R15, R147, R166 ;  /* 0x000000a6930f723e */ /* 0x004fca00000010ff */
[----:B------:R1:W-:Y:S02]  /*6030*/  MUFU.EX2 R146, R2 ;  /* 0x0000000200927308 */ /* 0x0003e40000000800 */
[C---:B------:R-:W-:Y:S06]  /*6040*/  HMMA.16816.F32.BF16 R48, R12.reuse, R40, R96 ;  /* 0x000000280c30723c */ /* 0x040fec0000041860 */
[C---:B------:R-:W-:Y:S06]  /*6050*/  HMMA.16816.F32.BF16 R112, R12.reuse, R46, R112 ;  /* 0x0000002e0c70723c */ /* 0x040fec0000041870 */
[C---:B------:R-:W-:Y:S01]  /*6060*/  HMMA.16816.F32.BF16 R96, R12.reuse, R32, R28 ;  /* 0x000000200c60723c */ /* 0x040fe2000004181c */
[--C-:B-1----:R-:W-:Y:S01]  /*6070*/  FFMA.FTZ R2, R131, UR9, -R5.reuse ;  /* 0x0000000983027c23 */ /* 0x102fe20008010805 */
[----:B------:R-:W-:Y:S03]  /*6080*/  LDSM.16.MT88.4 R28, [R195+0x7000] ;  /* 0x00700000c31c783b */ /* 0x000fe60000004200 */
[----:B------:R1:W2:Y:S01]  /*6090*/  MUFU.EX2 R145, R2 ;  /* 0x0000000200917308 */ /* 0x0002a20000000800 */
[C---:B------:R-:W-:Y:S06]  /*60a0*/  HMMA.16816.F32.BF16 R92, R12.reuse, R36, R92 ;  /* 0x000000240c5c723c */ /* 0x040fec000004185c */
[C---:B------:R-:W-:Y:S01]  /*60b0*/  HMMA.16816.F32.BF16 R40, R12.reuse, R42, R116 ;  /* 0x0000002a0c28723c */ /* 0x040fe20000041874 */
[----:B------:R-:W-:Y:S05]  /*60c0*/  LDSM.16.MT88.4 R116, [R194+0x7800] ;  /* 0x00780000c274783b */ /* 0x000fea0000004200 */
[----:B------:R-:W-:Y:S01]  /*60d0*/  HMMA.16816.F32.BF16 R36, R12, R38, R124 ;  /* 0x000000260c24723c */ /* 0x000fe2000004187c */
[----:B-1----:R-:W-:Y:S01]  /*60e0*/  FFMA.FTZ R2, R134, UR9, -R5 ;  /* 0x0000000986027c23 */ /* 0x002fe20008010805 */
[----:B--2---:R-:W-:-:S04]  /*60f0*/  F2FP.BF16.F32.PACK_AB R8, R145, R146 ;  /* 0x000000929108723e */ /* 0x004fc800000010ff */
[----:B------:R-:W-:Y:S01]  /*6100*/  HMMA.16816.F32.BF16 R32, R12, R34, R120 ;  /* 0x000000220c20723c */ /* 0x000fe20000041878 */
[----:B------:R1:W-:Y:S02]  /*6110*/  MUFU.EX2 R144, R2 ;  /* 0x0000000200907308 */ /* 0x0003e40000000800 */
[----:B-1----:R-:W-:-:S06]  /*6120*/  FFMA.FTZ R2, R135, UR9, -R5 ;  /* 0x0000000987027c23 */ /* 0x002fcc0008010805 */
[----:B------:R1:W2:Y:S02]  /*6130*/  MUFU.EX2 R143, R2 ;  /* 0x00000002008f7308 */ /* 0x0002a40000000800 */
[----:B-1----:R-:W-:Y:S01]  /*6140*/  FFMA.FTZ R2, R133, UR9, -R4 ;  /* 0x0000000985027c23 */ /* 0x002fe20008010804 */
[----:B--2---:R-:W-:-:S05]  /*6150*/  F2FP.BF16.F32.PACK_AB R10, R143, R144 ;  /* 0x000000908f0a723e */ /* 0x004fca00000010ff */
[----:B------:R1:W-:Y:S02]  /*6160*/  MUFU.EX2 R142, R2 ;  /* 0x00000002008e7308 */ /* 0x0003e40000000800 */
[----:B-1----:R-:W-:Y:S02]  /*6170*/  FFMA.FTZ R2, R132, UR9, -R4 ;  /* 0x0000000984027c23 */ /* 0x002fe40008010804 */
[----:B------:R-:W-:Y:S01]  /*6180*/  HMMA.16816.F32.BF16 R132, R12, R44, R24 ;  /* 0x0000002c0c84723c */ /* 0x000fe20000041818 */
[----:B------:R-:W1:Y:S03]  /*6190*/  LDSM.16.MT88.4 R24, [R194+0x7000] ;  /* 0x00700000c218783b */ /* 0x000e660000004200 */
[----:B------:R2:W3:Y:S03]  /*61a0*/  MUFU.EX2 R141, R2 ;  /* 0x00000002008d7308 */ /* 0x0004e60000000800 */
[----:B------:R-:W-:-:S02]  /*61b0*/  F2FP.BF16.F32.PACK_AB R12, R155, R158 ;  /* 0x0000009e9b0c723e */ /* 0x000fc400000010ff */
[----:B------:R-:W-:Y:S01]  /*61c0*/  F2FP.BF16.F32.PACK_AB R14, R156, R154 ;  /* 0x0000009a9c0e723e */ /* 0x000fe200000010ff */
[----:B--2---:R-:W-:Y:S01]  /*61d0*/  FFMA.FTZ R2, R138, UR9, -R4 ;  /* 0x000000098a027c23 */ /* 0x004fe20008010804 */
[----:B---3--:R-:W-:-:S03]  /*61e0*/  F2FP.BF16.F32.PACK_AB R9, R141, R142 ;  /* 0x0000008e8d09723e */ /* 0x008fc600000010ff */
[----:B------:R2:W-:Y:S02]  /*61f0*/  MUFU.EX2 R140, R2 ;  /* 0x00000002008c7308 */ /* 0x0005e40000000800 */
[----:B--2---:R-:W-:-:S06]  /*6200*/  FFMA.FTZ R2, R139, UR9, -R4 ;  /* 0x000000098b027c23 */ /* 0x004fcc0008010804 */
[----:B------:R2:W3:Y:S02]  /*6210*/  MUFU.EX2 R75, R2 ;  /* 0x00000002004b7308 */ /* 0x0004e40000000800 */
[----:B--2---:R-:W-:Y:S01]  /*6220*/  FFMA.FTZ R2, R68, UR9, -R0 ;  /* 0x0000000944027c23 */ /* 0x004fe20008010800 */
[----:B---3--:R-:W-:-:S05]  /*6230*/  F2FP.BF16.F32.PACK_AB R11, R75, R140 ;  /* 0x0000008c4b0b723e */ /* 0x008fca00000010ff */
[----:B------:R2:W-:Y:S02]  /*6240*/  MUFU.EX2 R69, R2 ;  /* 0x0000000200457308 */ /* 0x0005e40000000800 */
[C---:B-----5:R-:W-:Y:S06]  /*6250*/  HMMA.16816.F32.BF16 R76, R8.reuse, R20, R108 ;  /* 0x00000014084c723c */ /* 0x060fec000004186c */
[C---:B------:R-:W-:Y:S06]  /*6260*/  HMMA.16816.F32.BF16 R104, R8.reuse, R16, R104 ;  /* 0x000000100868723c */ /* 0x040fec0000041868 */
[C---:B-1----:R-:W-:Y:S01]  /*6270*/  HMMA.16816.F32.BF16 R120, R8.reuse, R24, R100 ;  /* 0x000000180878723c */ /* 0x042fe20000041864 */
[--C-:B--2---:R-:W-:Y:S01]  /*6280*/  FFMA.FTZ R2, R74, UR9, -R0.reuse ;  /* 0x000000094a027c23 */ /* 0x104fe20008010800 */
[----:B------:R-:W1:Y:S03]  /*6290*/  LDSM.16.MT88.4 R100, [R196+0x7800] ;  /* 0x00780000c464783b */ /* 0x000e660000004200 */
[----:B------:R2:W3:Y:S01]  /*62a0*/  MUFU.EX2 R68, R2 ;  /* 0x0000000200447308 */ /* 0x0004e20000000800 */
[C---:B------:R-:W-:Y:S06]  /*62b0*/  HMMA.16816.F32.BF16 R80, R8.reuse, R28, R80 ;  /* 0x0000001c0850723c */ /* 0x040fec0000041850 */
[C---:B------:R-:W-:Y:S06]  /*62c0*/  HMMA.16816.F32.BF16 R88, R8.reuse, R22, R88 ;  /* 0x000000160858723c */ /* 0x040fec0000041858 */
[----:B------:R-:W-:Y:S01]  /*62d0*/  HMMA.16816.F32.BF16 R56, R8, R18, R56 ;  /* 0x000000120838723c */ /* 0x000fe20000041838 */
[----:B--2---:R-:W-:Y:S01]  /*62e0*/  FFMA.FTZ R2, R136, UR9, -R0 ;  /* 0x0000000988027c23 */ /* 0x004fe20008010800 */
[----:B---3--:R-:W-:-:S04]  /*62f0*/  F2FP.BF16.F32.PACK_AB R13, R68, R69 ;  /* 0x00000045440d723e */ /* 0x008fc800000010ff */
[C---:B------:R-:W-:Y:S01]  /*6300*/  HMMA.16816.F32.BF16 R60, R8.reuse, R26, R60 ;  /* 0x0000001a083c723c */ /* 0x040fe2000004183c */
[----:B------:R2:W-:Y:S05]  /*6310*/  MUFU.EX2 R67, R2 ;  /* 0x0000000200437308 */ /* 0x0005ea0000000800 */
[----:B------:R-:W-:Y:S07]  /*6320*/  HMMA.16816.F32.BF16 R52, R8, R30, R52 ;  /* 0x0000001e0834723c */ /* 0x000fee0000041834 */
[----:B------:R-:W-:-:S04]  /*6330*/  FADD.FTZ R10, R181, R180 ;  /* 0x000000b4b50a7221 */ /* 0x000fc80000010000 */
[----:B------:R-:W-:Y:S01]  /*6340*/  FADD.FTZ R10, R183, R10 ;  /* 0x0000000ab70a7221 */ /* 0x000fe20000010000 */
[----:B--2---:R-:W-:-:S04]  /*6350*/  FFMA.FTZ R2, R137, UR9, -R0 ;  /* 0x0000000989027c23 */ /* 0x004fc80008010800 */
[----:B------:R2:W3:Y:S02]  /*6360*/  MUFU.EX2 R66, R2 ;  /* 0x0000000200427308 */ /* 0x0004e40000000800 */
[----:B--2---:R-:W-:Y:S01]  /*6370*/  FFMA.FTZ R2, R129, UR9, -R0 ;  /* 0x0000000981027c23 */ /* 0x004fe20008010800 */
[----:B---3--:R-:W-:-:S05]  /*6380*/  F2FP.BF16.F32.PACK_AB R15, R66, R67 ;  /* 0x00000043420f723e */ /* 0x008fca00000010ff */
[----:B------:R2:W-:Y:S02]  /*6390*/  MUFU.EX2 R65, R2 ;  /* 0x0000000200417308 */ /* 0x0005e40000000800 */
[C---:B------:R-:W-:Y:S06]  /*63a0*/  HMMA.16816.F32.BF16 R48, R12.reuse, R20, R48 ;  /* 0x000000140c30723c */ /* 0x040fec0000041830 */
[C---:B------:R-:W-:Y:S06]  /*63b0*/  HMMA.16816.F32.BF16 R92, R12.reuse, R16, R92 ;  /* 0x000000100c5c723c */ /* 0x040fec000004185c */
[----:B------:R-:W-:Y:S01]  /*63c0*/  HMMA.16816.F32.BF16 R124, R12, R28, R132 ;  /* 0x0000001c0c7c723c */ /* 0x000fe20000041884 */
[----:B--2---:R-:W-:-:S04]  /*63d0*/  FFMA.FTZ R2, R128, UR9, -R0 ;  /* 0x0000000980027c23 */ /* 0x004fc80008010800 */
[----:B------:R2:W3:Y:S01]  /*63e0*/  MUFU.EX2 R64, R2 ;  /* 0x0000000200407308 */ /* 0x0004e20000000800 */
[----:B------:R-:W-:Y:S01]  /*63f0*/  HMMA.16816.F32.BF16 R108, R12, R24, R96 ;  /* 0x000000180c6c723c */ /* 0x000fe20000041860 */
[----:B------:R-:W-:Y:S02]  /*6400*/  F2FP.BF16.F32.PACK_AB R132, R153, R157 ;  /* 0x0000009d9984723e */ /* 0x000fe400000010ff */
[----:B------:R-:W-:-:S03]  /*6410*/  F2FP.BF16.F32.PACK_AB R134, R251, R152 ;  /* 0x00000098fb86723e */ /* 0x000fc600000010ff */
[C---:B------:R-:W-:Y:S06]  /*6420*/  HMMA.16816.F32.BF16 R40, R12.reuse, R22, R40 ;  /* 0x000000160c28723c */ /* 0x040fec0000041828 */
[----:B------:R-:W-:Y:S01]  /*6430*/  HMMA.16816.F32.BF16 R36, R12, R18, R36 ;  /* 0x000000120c24723c */ /* 0x000fe20000041824 */
[----:B--2---:R-:W-:Y:S01]  /*6440*/  FFMA.FTZ R2, R165, UR9, -R5 ;  /* 0x00000009a5027c23 */ /* 0x004fe20008010805 */
[----:B---3--:R-:W-:-:S04]  /*6450*/  F2FP.BF16.F32.PACK_AB R133, R64, R65 ;  /* 0x000000414085723e */ /* 0x008fc800000010ff */
[C---:B------:R-:W-:Y:S01]  /*6460*/  HMMA.16816.F32.BF16 R24, R12.reuse, R26, R32 ;  /* 0x0000001a0c18723c */ /* 0x040fe20000041820 */
[----:B------:R2:W-:Y:S05]  /*6470*/  MUFU.EX2 R47, R2 ;  /* 0x00000002002f7308 */ /* 0x0005ea0000000800 */
[----:B------:R-:W-:Y:S01]  /*6480*/  HMMA.16816.F32.BF16 R12, R12, R30, R112 ;  /* 0x0000001e0c0c723c */ /* 0x000fe20000041870 */
        /* <DEDUP_REMOVED lines=15> */
[----:B--2---:R-:W-:Y:S02]  /*6580*/  FFMA.FTZ R2, R167, UR9, -R4 ;  /* 0x00000009a7027c23 */ /* 0x004fe40008010804 */
[----:B------:R-:W2:Y:S04]  /*6590*/  LDSM.16.MT88.4 R4, [R195+0x7800] ;  /* 0x00780000c304783b */ /* 0x000ea80000004200 */
[----:B------:R3:W4:Y:S02]  /*65a0*/  MUFU.EX2 R11, R2 ;  /* 0x00000002000b7308 */ /* 0x0007240000000800 */
[--C-:B---3--:R-:W-:Y:S01]  /*65b0*/  FFMA.FTZ R2, R160, UR9, -R0.reuse ;  /* 0x00000009a0027c23 */ /* 0x108fe20008010800 */
[----:B------:R-:W-:Y:S01]  /*65c0*/  FFMA.FTZ R0, R161, UR9, -R0 ;  /* 0x00000009a1007c23 */ /* 0x000fe20008010800 */
[----:B----4-:R-:W-:-:S04]  /*65d0*/  F2FP.BF16.F32.PACK_AB R139, R11, R16 ;  /* 0x000000100b8b723e */ /* 0x010fc800000010ff */
[----:B------:R3:W-:Y:S03]  /*65e0*/  MUFU.EX2 R9, R2 ;  /* 0x0000000200097308 */ /* 0x0007e60000000800 */
[C---:B-1----:R-:W-:Y:S05]  /*65f0*/  HMMA.16816.F32.BF16 R96, R136.reuse, R100, R104 ;  /* 0x000000648860723c */ /* 0x042fea0000041868 */
[----:B------:R1:W4:Y:S01]  /*6600*/  MUFU.EX2 R8, R0 ;  /* 0x0000000000087308 */ /* 0x0003220000000800 */
[----:B------:R-:W-:Y:S01]  /*6610*/  HMMA.16816.F32.BF16 R112, R136, R116, R120 ;  /* 0x000000748870723c */ /* 0x000fe20000041878 */
[----:B---3--:R-:W-:-:S05]  /*6620*/  FADD.FTZ R2, R175, R173 ;  /* 0x000000adaf027221 */ /* 0x008fca0000010000 */
[----:B--2---:R-:W-:Y:S01]  /*6630*/  HMMA.16816.F32.BF16 R128, R136, R4, R80 ;  /* 0x000000048880723c */ /* 0x004fe20000041850 */
[----:B------:R-:W-:-:S05]  /*6640*/  FADD.FTZ R2, R174, R2 ;  /* 0x00000002ae027221 */ /* 0x000fca0000010000 */
[C---:B------:R-:W-:Y:S01]  /*6650*/  HMMA.16816.F32.BF16 R76, R136.reuse, R84, R76 ;  /* 0x00000054884c723c */ /* 0x040fe2000004184c */
[----:B-1----:R-:W-:Y:S01]  /*6660*/  FADD.FTZ R0, R187, R185 ;  /* 0x000000b9bb007221 */ /* 0x002fe20000010000 */
        /* <DEDUP_REMOVED lines=8> */
[----:B------:R-:W-:-:S04]  /*66f0*/  FADD.FTZ R0, R179, R0 ;  /* 0x00000000b3007221 */ /* 0x000fc80000010000 */
        /* <DEDUP_REMOVED lines=46> */
[----:B------:R1:W-:Y:S01]  /*69e0*/  STL [R1], R241 ;  /* 0x000000f101007387 */ /* 0x0003e20000100800 */
[----:B------:R-:W-:Y:S01]  /*69f0*/  FADD.FTZ R251, R251, R4 ;  /* 0x00000004fbfb7221 */ /* 0x000fe20000010000 */
[----:B------:R-:W-:Y:S01]  /*6a00*/  HMMA.16816.F32.BF16 R108, R132, R116, R108 ;  /* 0x00000074846c723c */ /* 0x000fe2000004186c */
[----:B------:R-:W-:-:S05]  /*6a10*/  FADD.FTZ R240, R11, R0 ;  /* 0x000000000bf07221 */ /* 0x000fca0000010000 */
[----:B------:R1:W-:Y:S01]  /*6a20*/  STL [R1+0x4], R240 ;  /* 0x000004f001007387 */ /* 0x0003e20000100800 */
[C---:B------:R-:W-:Y:S06]  /*6a30*/  HMMA.16816.F32.BF16 R84, R132.reuse, R86, R40 ;  /* 0x000000568454723c */ /* 0x040fec0000041828 */
[C---:B------:R-:W-:Y:S06]  /*6a40*/  HMMA.16816.F32.BF16 R100, R132.reuse, R102, R36 ;  /* 0x000000668464723c */ /* 0x040fec0000041824 */
[----:B------:R-:W-:Y:S06]  /*6a50*/  HMMA.16816.F32.BF16 R116, R132, R118, R24 ;  /* 0x000000768474723c */ /* 0x000fec0000041818 */
[-C--:B------:R-:W-:Y:S06]  /*6a60*/  HMMA.16816.F32.BF16 R136, R136, R6.reuse, R52 ;  /* 0x000000068888723c */ /* 0x080fec0000041834 */
        /* <DEDUP_REMOVED lines=26> */
[----:B------:R1:W-:Y:S04]  /*6c10*/  LDGSTS.E.BYPASS.LTC128B.128 [R216+0x6800], desc[UR12][R4.64] ;  /* 0x0680000004d87fae */ /* 0x0003e8000b901d4c */
[----:B------:R-:W-:Y:S04]  /*6c20*/  LDGSTS.E.BYPASS.LTC128B.128 [R216+0x7000], desc[UR12][R2.64] ;  /* 0x0700000002d87fae */ /* 0x000fe8000b901d4c */
[----:B------:R2:W-:Y:S04]  /*6c30*/  LDGSTS.E.BYPASS.LTC128B.128 [R216+0x7800], desc[UR12][R8.64] ;  /* 0x0780000008d87fae */ /* 0x0005e8000b901d4c */
[----:B------:R-:W-:Y:S04]  /*6c40*/  LDSM.16.M88.4 R16, [R199] ;  /* 0x00000000c710783b */ /* 0x000fe80000000200 */
[----:B------:R-:W3:Y:S04]  /*6c50*/  LDSM.16.M88.4 R32, [R192+0x4000] ;  /* 0x00400000c020783b */ /* 0x000ee80000000200 */
[----:B------:R-:W4:Y:S04]  /*6c60*/  LDSM.16.M88.4 R12, [R199+0x2000] ;  /* 0x00200000c70c783b */ /* 0x000f280000000200 */
[----:B------:R-:W-:Y:S04]  /*6c70*/  LDSM.16.M88.4 R36, [R198+0x4000] ;  /* 0x00400000c624783b */ /* 0x000fe80000000200 */
[----:B-1----:R-:W-:Y:S04]  /*6c80*/  LDSM.16.M88.4 R4, [R202+0x2000] ;  /* 0x00200000ca04783b */ /* 0x002fe80000000200 */
[----:B------:R-:W-:Y:S04]  /*6c90*/  LDSM.16.M88.4 R56, [R203] ;  /* 0x00000000cb38783b */ /* 0x000fe80000000200 */
[----:B--2---:R-:W1:Y:S04]  /*6ca0*/  LDSM.16.M88.4 R8, [R202] ;  /* 0x00000000ca08783b */ /* 0x004e680000000200 */
[----:B------:R-:W-:Y:S04]  /*6cb0*/  LDSM.16.M88.4 R28, [R200] ;  /* 0x00000000c81c783b */ /* 0x000fe80000000200 */
[----:B------:R-:W2:Y:S04]  /*6cc0*/  LDSM.16.M88.4 R52, [R192+0x4800] ;  /* 0x00480000c034783b */ /* 0x000ea80000000200 */
[----:B------:R-:W5:Y:S04]  /*6cd0*/  LDSM.16.M88.4 R44, [R192+0x5000] ;  /* 0x00500000c02c783b */ /* 0x000f680000000200 */
[----:B------:R-:W-:Y:S01]  /*6ce0*/  LDSM.16.M88.4 R24, [R200+0x2000] ;  /* 0x00200000c818783b */ /* 0x000fe20000000200 */
[-C--:B---3--:R-:W-:Y:S03]  /*6cf0*/  HMMA.16816.F32.BF16 R20, R16, R32.reuse, RZ ;  /* 0x000000201014723c */ /* 0x088fe600000418ff */
[----:B------:R-:W-:Y:S04]  /*6d00*/  LDSM.16.M88.4 R60, [R197] ;  /* 0x00000000c53c783b */ /* 0x000fe80000000200 */
[----:B------:R-:W0:Y:S01]  /*6d10*/  LDGDEPBAR ;  /* 0x00000000000079af */ /* 0x000e220000000000 */
[----:B----4-:R-:W-:Y:S06]  /*6d20*/  HMMA.16816.F32.BF16 R40, R12, R32, RZ ;  /* 0x000000200c28723c */ /* 0x010fec00000418ff */
[-C--:B------:R-:W-:Y:S06]  /*6d30*/  HMMA.16816.F32.BF16 R156, R16, R34.reuse, RZ ;  /* 0x00000022109c723c */ /* 0x080fec00000418ff */
[----:B------:R-:W-:Y:S01]  /*6d40*/  HMMA.16816.F32.BF16 R144, R12, R34, RZ ;  /* 0x000000220c90723c */ /* 0x000fe200000418ff */
[----:B------:R-:W-:Y:S05]  /*6d50*/  LDSM.16.M88.4 R32, [R201+0x2000] ;  /* 0x00200000c920783b */ /* 0x000fea0000000200 */
[-C--:B-1----:R-:W-:Y:S01]  /*6d60*/  HMMA.16816.F32.BF16 R48, R8, R36.reuse, R20 ;  /* 0x000000240830723c */ /* 0x082fe20000041814 */
[----:B------:R-:W-:Y:S05]  /*6d70*/  LDSM.16.M88.4 R20, [R201] ;  /* 0x00000000c914783b */ /* 0x000fea0000000200 */
[----:B------:R-:W-:Y:S01]  /*6d80*/  HMMA.16816.F32.BF16 R140, R4, R36, R40 ;  /* 0x00000024048c723c */ /* 0x000fe20000041828 */
[----:B------:R-:W1:Y:S05]  /*6d90*/  LDSM.16.M88.4 R40, [R192+0x5800] ;  /* 0x00580000c028783b */ /* 0x000e6a0000000200 */
[----:B------:R-:W-:Y:S06]  /*6da0*/  HMMA.16816.F32.BF16 R156, R8, R38, R156 ;  /* 0x00000026089c723c */ /* 0x000fec000004189c */
[----:B--2---:R-:W-:Y:S06]  /*6db0*/  HMMA.16816.F32.BF16 R152, R16, R52, RZ ;  /* 0x000000341098723c */ /* 0x004fec00000418ff */
[----:B------:R-:W-:Y:S01]  /*6dc0*/  HMMA.16816.F32.BF16 R148, R28, R56, R48 ;  /* 0x000000381c94723c */ /* 0x000fe20000041830 */
[----:B------:R-:W2:Y:S05]  /*6dd0*/  LDSM.16.M88.4 R48, [R198+0x4800] ;  /* 0x00480000c630783b */ /* 0x000eaa0000000200 */
[----:B------:R-:W-:Y:S06]  /*6de0*/  HMMA.16816.F32.BF16 R144, R4, R38, R144 ;  /* 0x000000260490723c */ /* 0x000fec0000041890 */
[C---:B------:R-:W-:Y:S06]  /*6df0*/  HMMA.16816.F32.BF16 R64, R12.reuse, R52, RZ ;  /* 0x000000340c40723c */ /* 0x040fec00000418ff */
[C---:B------:R-:W-:Y:S06]  /*6e00*/  HMMA.16816.F32.BF16 R160, R12.reuse, R54, RZ ;  /* 0x000000360ca0723c */ /* 0x040fec00000418ff */
[C---:B-----5:R-:W-:Y:S06]  /*6e10*/  HMMA.16816.F32.BF16 R168, R12.reuse, R44, RZ ;  /* 0x0000002c0ca8723c */ /* 0x060fec00000418ff */
[C---:B-1----:R-:W-:Y:S06]  /*6e20*/  HMMA.16816.F32.BF16 R176, R12.reuse, R40, RZ ;  /* 0x000000280cb0723c */ /* 0x042fec00000418ff */
[C---:B------:R-:W-:Y:S06]  /*6e30*/  HMMA.16816.F32.BF16 R180, R12.reuse, R46, RZ ;  /* 0x0000002e0cb4723c */ /* 0x040fec00000418ff */
[----:B------:R-:W-:Y:S06]  /*6e40*/  HMMA.16816.F32.BF16 R172, R12, R42, RZ ;  /* 0x0000002a0cac723c */ /* 0x000fec00000418ff */
[C---:B------:R-:W-:Y:S06]  /*6e50*/  HMMA.16816.F32.BF16 R52, R16.reuse, R54, RZ ;  /* 0x000000361034723c */ /* 0x040fec00000418ff */
[C---:B------:R-:W-:Y:S06]  /*6e60*/  HMMA.16816.F32.BF16 R184, R16.reuse, R44, RZ ;  /* 0x0000002c10b8723c */ /* 0x040fec00000418ff */
[C---:B------:R-:W-:Y:S01]  /*6e70*/  HMMA.16816.F32.BF16 R224, R16.reuse, R46, RZ ;  /* 0x0000002e10e0723c */ /* 0x040fe200000418ff */
[----:B------:R-:W-:Y:S05]  /*6e80*/  LDSM.16.M88.4 R44, [R198+0x5800] ;  /* 0x00580000c62c783b */ /* 0x000fea0000000200 */
[C---:B------:R-:W-:Y:S06]  /*6e90*/  HMMA.16816.F32.BF16 R188, R16.reuse, R40, RZ ;  /* 0x0000002810bc723c */ /* 0x040fec00000418ff */
[----:B------:R-:W-:Y:S01]  /*6ea0*/  HMMA.16816.F32.BF16 R220, R16, R42, RZ ;  /* 0x0000002a10dc723c */ /* 0x000fe200000418ff */
[----:B------:R-:W1:Y:S04]  /*6eb0*/  LDSM.16.M88.4 R16, [R206] ;  /* 0x00000000ce10783b */ /* 0x000e680000000200 */
[----:B------:R-:W3:Y:S01]  /*6ec0*/  LDSM.16.M88.4 R40, [R198+0x5000] ;  /* 0x00500000c628783b */ /* 0x000ee20000000200 */
[----:B------:R-:W-:Y:S06]  /*6ed0*/  HMMA.16816.F32.BF16 R12, R28, R58, R156 ;  /* 0x0000003a1c0c723c */ /* 0x000fec000004189c */
[----:B------:R-:W-:Y:S06]  /*6ee0*/  HMMA.16816.F32.BF16 R140, R24, R56, R140 ;  /* 0x00000038188c723c */ /* 0x000fec000004188c */
[----:B------:R-:W-:Y:S06]  /*6ef0*/  HMMA.16816.F32.BF16 R164, R20, R60, R148 ;  /* 0x0000003c14a4723c */ /* 0x000fec0000041894 */
[----:B--2---:R-:W-:Y:S06]  /*6f00*/  HMMA.16816.F32.BF16 R152, R8, R48, R152 ;  /* 0x000000300898723c */ /* 0x004fec0000041898 */
[----:B------:R-:W-:Y:S06]  /*6f10*/  HMMA.16816.F32.BF16 R56, R24, R58, R144 ;  /* 0x0000003a1838723c */ /* 0x000fec0000041890 */
[----:B------:R-:W-:Y:S06]  /*6f20*/  HMMA.16816.F32.BF16 R148, R4, R48, R64 ;  /* 0x000000300494723c */ /* 0x000fec0000041840 */
[----:B------:R-:W-:Y:S01]  /*6f30*/  HMMA.16816.F32.BF16 R64, R8, R50, R52 ;  /* 0x000000320840723c */ /* 0x000fe20000041834 */
[----:B------:R-:W-:-:S04]  /*6f40*/  FMUL.FTZ R0, R164, UR8 ;  /* 0x00000008a4007c20 */ /* 0x000fc80008410000 */
[----:B------:R2:W4:Y:S01]  /*6f50*/  MUFU.TANH R236, R0 ;  /* 0x0000000000ec7308 */ /* 0x0005220000002400 */
[----:B------:R-:W-:Y:S01]  /*6f60*/  HMMA.16816.F32.BF16 R52, R20, R62, R12 ;  /* 0x0000003e1434723c */ /* 0x000fe2000004180c */
[----:B------:R-:W5:Y:S05]  /*6f70*/  LDSM.16.M88.4 R12, [R197+0x800] ;  /* 0x00080000c50c783b */ /* 0x000f6a0000000200 */
[----:B------:R-:W-:Y:S06]  /*6f80*/  HMMA.16816.F32.BF16 R36, R32, R60, R140 ;  /* 0x0000003c2024723c */ /* 0x000fec000004188c */
[----:B------:R-:W-:Y:S01]  /*6f90*/  HMMA.16816.F32.BF16 R160, R4, R50, R160 ;  /* 0x0000003204a0723c */ /* 0x000fe200000418a0 */
[----:B--2---:R-:W-:-:S05]  /*6fa0*/  FMUL.FTZ R0, R165, UR8 ;  /* 0x00000008a5007c20 */ /* 0x004fca0008410000 */
[----:B-1----:R-:W-:Y:S01]  /*6fb0*/  HMMA.16816.F32.BF16 R48, R28, R16, R152 ;  /* 0x000000101c30723c */ /* 0x002fe20000041898 */
[----:B------:R1:W-:Y:S05]  /*6fc0*/  MUFU.TANH R235, R0 ;  /* 0x0000000000eb7308 */ /* 0x0003ea0000002400 */
[----:B------:R-:W-:Y:S01]  /*6fd0*/  HMMA.16816.F32.BF16 R56, R32, R62, R56 ;  /* 0x0000003e2038723c */ /* 0x000fe20000041838 */
[----:B------:R-:W-:-:S05]  /*6fe0*/  FMUL.FTZ R52, R52, UR8 ;  /* 0x0000000834347c20 */ /* 0x000fca0008410000 */
[----:B------:R-:W-:Y:S01]  /*6ff0*/  FMUL.FTZ R36, R36, UR8 ;  /* 0x0000000824247c20 */ /* 0x000fe20008410000 */
[----:B------:R-:W-:Y:S01]  /*7000*/  FMUL.FTZ R37, R37, UR8 ;  /* 0x0000000825257c20 */ /* 0x000fe20008410000 */
[----:B------:R-:W-:Y:S01]  /*7010*/  FMUL.FTZ R38, R38, UR8 ;  /* 0x0000000826267c20 */ /* 0x000fe20008410000 */
[----:B------:R-:W-:Y:S01]  /*7020*/  FMUL.FTZ R39, R39, UR8 ;  /* 0x0000000827277c20 */ /* 0x000fe20008410000 */
[----:B------:R-:W2:Y:S01]  /*7030*/  MUFU.TANH R75, R36 ;  /* 0x00000024004b7308 */ /* 0x000ea20000002400 */
[----:B---3--:R-:W-:Y:S01]  /*7040*/  HMMA.16816.F32.BF16 R144, R4, R40, R168 ;  /* 0x000000280490723c */ /* 0x008fe200000418a8 */
[----:B-1----:R-:W-:-:S05]  /*7050*/  FMUL.FTZ R0, R166, UR8 ;  /* 0x00000008a6007c20 */ /* 0x002fca0008410000 */
[C---:B------:R-:W-:Y:S01]  /*7060*/  HMMA.16816.F32.BF16 R176, R4.reuse, R44, R176 ;  /* 0x0000002c04b0723c */ /* 0x040fe200000418b0 */
[----:B------:R1:W-:Y:S05]  /*7070*/  MUFU.TANH R233, R0 ;  /* 0x0000000000e97308 */ /* 0x0003ea0000002400 */
[C---:B------:R-:W-:Y:S03]  /*7080*/  HMMA.16816.F32.BF16 R180, R4.reuse, R42, R180 ;  /* 0x0000002a04b4723c */ /* 0x040fe600000418b4 */
[----:B------:R-:W-:Y:S03]  /*7090*/  MUFU.TANH R232, R37 ;  /* 0x0000002500e87308 */ /* 0x000fe60000002400 */
[----:B------:R-:W-:Y:S05]  /*70a0*/  HMMA.16816.F32.BF16 R172, R4, R46, R172 ;  /* 0x0000002e04ac723c */ /* 0x000fea00000418ac */
[----:B------:R-:W3:Y:S01]  /*70b0*/  MUFU.TANH R74, R38 ;  /* 0x00000026004a7308 */ /* 0x000ee20000002400 */
[----:B-1----:R-:W-:Y:S01]  /*70c0*/  FMUL.FTZ R0, R167, UR8 ;  /* 0x00000008a7007c20 */ /* 0x002fe20008410000 */
[----:B------:R-:W-:Y:S06]  /*70d0*/  HMMA.16816.F32.BF16 R4, R28, R18, R64 ;  /* 0x000000121c04723c */ /* 0x000fec0000041840 */
[----:B------:R1:W3:Y:S01]  /*70e0*/  MUFU.TANH R234, R0 ;  /* 0x0000000000ea7308 */ /* 0x0002e20000002400 */
[C---:B------:R-:W-:Y:S06]  /*70f0*/  HMMA.16816.F32.BF16 R64, R8.reuse, R40, R184 ;  /* 0x000000280840723c */ /* 0x040fec00000418b8 */
[C---:B------:R-:W-:Y:S01]  /*7100*/  HMMA.16816.F32.BF16 R140, R8.reuse, R44, R188 ;  /* 0x0000002c088c723c */ /* 0x040fe200000418bc */
[----:B------:R4:W3:Y:S05]  /*7110*/  MUFU.TANH R230, R39 ;  /* 0x0000002700e67308 */ /* 0x0008ea0000002400 */
[----:B------:R-:W-:Y:S03]  /*7120*/  HMMA.16816.F32.BF16 R44, R8, R46, R220 ;  /* 0x0000002e082c723c */ /* 0x000fe600000418dc */
[----:B------:R-:W3:Y:S01]  /*7130*/  MUFU.TANH R167, R52 ;  /* 0x0000003400a77308 */ /* 0x000ee20000002400 */
[----:B-1----:R-:W-:-:S07]  /*7140*/  FMUL.FTZ R0, R53, UR8 ;  /* 0x0000000835007c20 */ /* 0x002fce0008410000 */
[----:B------:R1:W-:Y:S01]  /*7150*/  MUFU.TANH R231, R0 ;  /* 0x0000000000e77308 */ /* 0x0003e20000002400 */
[C---:B----4-:R-:W-:Y:S06]  /*7160*/  HMMA.16816.F32.BF16 R36, R24.reuse, R16, R148 ;  /* 0x000000101824723c */ /* 0x050fec0000041894 */
[----:B------:R-:W-:Y:S01]  /*7170*/  HMMA.16816.F32.BF16 R16, R24, R18, R160 ;  /* 0x000000121810723c */ /* 0x000fe200000418a0 */
[----:B-1----:R-:W-:-:S04]  /*7180*/  FMUL.FTZ R0, R54, UR8 ;  /* 0x0000000836007c20 */ /* 0x002fc80008410000 */
[----:B------:R1:W4:-:S13]  /*7190*/  MUFU.TANH R148, R0 ;  /* 0x0000000000947308 */ /* 0x00031a0000002400 */
[----:B-----5:R-:W-:Y:S01]  /*71a0*/  HMMA.16816.F32.BF16 R60, R32, R12, R36 ;  /* 0x0000000c203c723c */ /* 0x020fe20000041824 */
[----:B------:R-:W-:Y:S01]  /*71b0*/  LDSM.16.M88.4 R36, [R205] ;  /* 0x00000000cd24783b */ /* 0x000fe20000000200 */
[----:B-1----:R-:W-:-:S04]  /*71c0*/  FMUL.FTZ R0, R55, UR8 ;  /* 0x0000000837007c20 */ /* 0x002fc80008410000 */
[----:B------:R-:W-:Y:S01]  /*71d0*/  HMMA.16816.F32.BF16 R52, R20, R12, R48 ;  /* 0x0000000c1434723c */ /* 0x000fe20000041830 */
[----:B------:R-:W1:Y:S01]  /*71e0*/  LDSM.16.M88.4 R48, [R204] ;  /* 0x00000000cc30783b */ /* 0x000e620000000200 */
[----:B------:R5:W-:Y:S02]  /*71f0*/  MUFU.TANH R217, R0 ;  /* 0x0000000000d97308 */ /* 0x000be40000002400 */
[----:B-----5:R-:W-:-:S06]  /*7200*/  FMUL.FTZ R0, R56, UR8 ;  /* 0x0000000838007c20 */ /* 0x020fcc0008410000 */
[----:B------:R5:W4:Y:S02]  /*7210*/  MUFU.TANH R170, R0 ;  /* 0x0000000000aa7308 */ /* 0x000b240000002400 */
[----:B-----5:R-:W-:Y:S01]  /*7220*/  FMUL.FTZ R0, R57, UR8 ;  /* 0x0000000839007c20 */ /* 0x020fe20008410000 */
[----:B-1----:R-:W-:Y:S05]  /*7230*/  HMMA.16816.F32.BF16 R140, R28, R48, R140 ;  /* 0x000000301c8c723c */ /* 0x002fea000004188c */
[----:B------:R1:W-:Y:S02]  /*7240*/  MUFU.TANH R171, R0 ;  /* 0x0000000000ab7308 */ /* 0x0003e40000002400 */
[----:B-1----:R-:W-:-:S06]  /*7250*/  FMUL.FTZ R0, R58, UR8 ;  /* 0x000000083a007c20 */ /* 0x002fcc0008410000 */
[----:B------:R1:W5:Y:S02]  /*7260*/  MUFU.TANH R154, R0 ;  /* 0x00000000009a7308 */ /* 0x0003640000002400 */
[----:B-1----:R-:W-:Y:S02]  /*7270*/  FMUL.FTZ R0, R59, UR8 ;  /* 0x000000083b007c20 */ /* 0x002fe40008410000 */
[----:B------:R-:W-:Y:S04]  /*7280*/  HMMA.16816.F32.BF16 R56, R20, R14, R4 ;  /* 0x0000000e1438723c */ /* 0x000fe80000041804 */
[----:B------:R1:W5:Y:S02]  /*7290*/  MUFU.TANH R168, R0 ;  /* 0x0000000000a87308 */ /* 0x0003640000002400 */
[----:B------:R-:W-:Y:S01]  /*72a0*/  HMMA.16816.F32.BF16 R4, R8, R42, R224 ;  /* 0x0000002a0804723c */ /* 0x000fe200000418e0 */
[----:B------:R-:W2:Y:S05]  /*72b0*/  LDSM.16.M88.4 R8, [R197+0x1000] ;  /* 0x00100000c508783b */ /* 0x000eaa0000000200 */
[----:B------:R-:W-:Y:S06]  /*72c0*/  HMMA.16816.F32.BF16 R40, R32, R14, R16 ;  /* 0x0000000e2028723c */ /* 0x000fec0000041810 */
[----:B------:R-:W-:Y:S01]  /*72d0*/  HMMA.16816.F32.BF16 R16, R28, R36, R64 ;  /* 0x000000241c10723c */ /* 0x000fe20000041840 */
[----:B-1----:R-:W-:-:S04]  /*72e0*/  FMUL.FTZ R0, R52, UR8 ;  /* 0x0000000834007c20 */ /* 0x002fc80008410000 */
[----:B------:R1:W5:Y:S01]  /*72f0*/  MUFU.TANH R159, R0 ;  /* 0x00000000009f7308 */ /* 0x0003620000002400 */
[----:B------:R-:W-:Y:S01]  /*7300*/  HMMA.16816.F32.BF16 R12, R24, R36, R144 ;  /* 0x00000024180c723c */ /* 0x000fe20000041890 */
[----:B------:R-:W-:-:S06]  /*7310*/  FMUL.FTZ R2, R59, UR8 ;  /* 0x000000083b027c20 */ /* 0x000fcc0008410000 */
[----:B------:R3:W-:Y:S05]  /*7320*/  MUFU.TANH R158, R2 ;  /* 0x00000002009e7308 */ /* 0x0007ea0000002400 */
[----:B------:R-:W-:Y:S01]  /*7330*/  FMUL.FTZ R3, R43, UR8 ;  /* 0x000000082b037c20 */ /* 0x000fe20008410000 */
[----:B-1----:R-:W-:-:S03]  /*7340*/  FMUL.FTZ R0, R53, UR8 ;  /* 0x0000000835007c20 */ /* 0x002fc60008410000 */
[----:B------:R-:W-:Y:S02]  /*7350*/  MUFU.TANH R150, R3 ;  /* 0x0000000300967308 */ /* 0x000fe40000002400 */
[----:B--2---:R-:W-:Y:S01]  /*7360*/  HMMA.16816.F32.BF16 R16, R20, R8, R16 ;  /* 0x000000081410723c */ /* 0x004fe20000041810 */
[----:B---3--:R-:W-:-:S05]  /*7370*/  FMUL.FTZ R2, R40, UR8 ;  /* 0x0000000828027c20 */ /* 0x008fca0008410000 */
[----:B------:R1:W-:Y:S01]  /*7380*/  MUFU.TANH R169, R0 ;  /* 0x0000000000a97308 */ /* 0x0003e20000002400 */
[----:B------:R-:W-:Y:S07]  /*7390*/  HMMA.16816.F32.BF16 R12, R32, R8, R12 ;  /* 0x00000008200c723c */ /* 0x000fee000004180c */
[----:B------:R2:W-:Y:S01]  /*73a0*/  MUFU.TANH R149, R2 ;  /* 0x0000000200957308 */ /* 0x0005e20000002400 */
[----:B-1----:R-:W-:-:S07]  /*73b0*/  FMUL.FTZ R0, R54, UR8 ;  /* 0x0000000836007c20 */ /* 0x002fce0008410000 */
[----:B------:R1:W3:Y:S01]  /*73c0*/  MUFU.TANH R166, R0 ;  /* 0x0000000000a67308 */ /* 0x0002e20000002400 */
[----:B--2---:R-:W-:-:S08]  /*73d0*/  FMUL.FTZ R2, R42, UR8 ;  /* 0x000000082a027c20 */ /* 0x004fd00008410000 */
[----:B------:R-:W-:Y:S01]  /*73e0*/  FMUL.FTZ R3, R13, UR8 ;  /* 0x000000080d037c20 */ /* 0x000fe20008410000 */
[----:B------:R2:W-:Y:S08]  /*73f0*/  MUFU.TANH R151, R2 ;  /* 0x0000000200977308 */ /* 0x0005f00000002400 */
[----:B------:R4:W-:Y:S01]  /*7400*/  MUFU.TANH R146, R3 ;  /* 0x0000000300927308 */ /* 0x0009e20000002400 */
[----:B-1----:R-:W-:-:S02]  /*7410*/  FMUL.FTZ R0, R55, UR8 ;  /* 0x0000000837007c20 */ /* 0x002fc40008410000 */
[-C--:B------:R-:W-:Y:S05]  /*7420*/  HMMA.16816.F32.BF16 R52, R28, R38.reuse, R4 ;  /* 0x000000261c34723c */ /* 0x080fea0000041804 */
[----:B------:R1:W-:Y:S01]  /*7430*/  MUFU.TANH R165, R0 ;  /* 0x0000000000a57308 */ /* 0x0003e20000002400 */
[----:B------:R-:W-:Y:S01]  /*7440*/  HMMA.16816.F32.BF16 R36, R24, R38, R180 ;  /* 0x000000261824723c */ /* 0x000fe200000418b4 */
[----:B------:R-:W-:Y:S02]  /*7450*/  IMAD R5, R215, 0x40, R249 ;  /* 0x00000040d7057824 */ /* 0x000fe400078e02f9 */
[----:B--2---:R-:W-:-:S03]  /*7460*/  FMUL.FTZ R2, R16, UR8 ;  /* 0x0000000810027c20 */ /* 0x004fc60008410000 */
[C---:B------:R-:W-:Y:S01]  /*7470*/  ISETP.GE.AND P4, PT, R5.reuse, R214, PT ;  /* 0x000000d60500720c */ /* 0x040fe20003f86270 */
[----:B------:R2:W-:Y:S01]  /*7480*/  MUFU.TANH R4, R2 ;  /* 0x0000000200047308 */ /* 0x0005e20000002400 */
[----:B------:R-:W-:Y:S01]  /*7490*/  ISETP.GE.AND P1, PT, R5, R213, PT ;  /* 0x000000d50500720c */ /* 0x000fe20003f26270 */
[----:B----4-:R-:W-:Y:S01]  /*74a0*/  FMUL.FTZ R3, R15, UR8 ;  /* 0x000000080f037c20 */ /* 0x010fe20008410000 */
[C---:B------:R-:W-:Y:S02]  /*74b0*/  ISETP.LT.OR P4, PT, R5.reuse, R210, P4 ;  /* 0x000000d20500720c */ /* 0x040fe40002781670 */
[C---:B------:R-:W-:Y:S02]  /*74c0*/  ISETP.GE.AND P6, PT, R5.reuse, R212, PT ;  /* 0x000000d40500720c */ /* 0x040fe40003fc6270 */
[----:B------:R-:W-:Y:S01]  /*74d0*/  FSEL R40, R236, -INF , !P4 ;  /* 0xff800000ec287808 */ /* 0x000fe20006000000 */
[----:B------:R-:W-:Y:S01]  /*74e0*/  MUFU.TANH R144, R3 ;  /* 0x0000000300907308 */ /* 0x000fe20000002400 */
[----:B-1----:R-:W-:Y:S01]  /*74f0*/  FMUL.FTZ R0, R60, UR8 ;  /* 0x000000083c007c20 */ /* 0x002fe20008410000 */
[----:B------:R-:W-:-:S02]  /*7500*/  ISETP.GE.AND P4, PT, R5, R211, PT ;  /* 0x000000d30500720c */ /* 0x000fc40003f86270 */
[C---:B------:R-:W-:Y:S02]  /*7510*/  ISETP.LT.OR P1, PT, R5.reuse, R209, P1 ;  /* 0x000000d10500720c */ /* 0x040fe40000f21670 */
[C---:B------:R-:W-:Y:S02]  /*7520*/  ISETP.LT.OR P6, PT, R5.reuse, R208, P6 ;  /* 0x000000d00500720c */ /* 0x040fe400037c1670 */
[----:B------:R1:W4:Y:S01]  /*7530*/  MUFU.TANH R69, R0 ;  /* 0x0000000000457308 */ /* 0x0003220000002400 */
[----:B------:R-:W-:Y:S01]  /*7540*/  ISETP.LT.OR P4, PT, R5, R207, P4 ;  /* 0x000000cf0500720c */ /* 0x000fe20002781670 */
[----:B--2---:R-:W-:Y:S01]  /*7550*/  FMUL.FTZ R2, R17, UR8 ;  /* 0x0000000811027c20 */ /* 0x004fe20008410000 */
[----:B------:R-:W-:Y:S01]  /*7560*/  FSEL R66, R75, -INF , !P6 ;  /* 0xff8000004b427808 */ /* 0x000fe20007000000 */
[----:B------:R-:W-:Y:S01]  /*7570*/  HMMA.16816.F32.BF16 R36, R32, R10, R36 ;  /* 0x0000000a2024723c */ /* 0x000fe20000041824 */
[----:B------:R-:W-:-:S03]  /*7580*/  FSEL R74, R74, -INF , !P4 ;  /* 0xff8000004a4a7808 */ /* 0x000fc60006000000 */
[----:B------:R2:W-:Y:S01]  /*7590*/  MUFU.TANH R155, R2 ;  /* 0x00000002009b7308 */ /* 0x0005e20000002400 */
[----:B-1----:R-:W-:-:S07]  /*75a0*/  FMUL.FTZ R0, R61, UR8 ;  /* 0x000000083d007c20 */ /* 0x002fce0008410000 */
[----:B------:R1:W-:Y:S01]  /*75b0*/  MUFU.TANH R157, R0 ;  /* 0x00000000009d7308 */ /* 0x0003e20000002400 */
[----:B--2---:R-:W-:-:S11]  /*75c0*/  FMUL.FTZ R2, R18, UR8 ;  /* 0x0000000812027c20 */ /* 0x004fd60008410000 */
[----:B------:R-:W-:Y:S01]  /*75d0*/  FMUL.FTZ R36, R36, UR8 ;  /* 0x0000000824247c20 */ /* 0x000fe20008410000 */
[----:B------:R-:W-:Y:S01]  /*75e0*/  FMUL.FTZ R37, R37, UR8 ;  /* 0x0000000825257c20 */ /* 0x000fe20008410000 */
[----:B------:R-:W-:Y:S01]  /*75f0*/  FMUL.FTZ R38, R38, UR8 ;  /* 0x0000000826267c20 */ /* 0x000fe20008410000 */
[----:B------:R-:W-:Y:S01]  /*7600*/  FMUL.FTZ R39, R39, UR8 ;  /* 0x0000000827277c20 */ /* 0x000fe20008410000 */
[----:B-1----:R-:W-:-:S04]  /*7610*/  FMUL.FTZ R0, R62, UR8 ;  /* 0x000000083e007c20 */ /* 0x002fc80008410000 */
[----:B------:R1:W2:Y:S02]  /*7620*/  MUFU.TANH R153, R0 ;  /* 0x0000000000997308 */ /* 0x0002a40000002400 */
[----:B-1----:R-:W-:Y:S02]  /*7630*/  FMUL.FTZ R0, R63, UR8 ;  /* 0x000000083f007c20 */ /* 0x002fe40008410000 */
[----:B------:R-:W-:Y:S04]  /*7640*/  HMMA.16816.F32.BF16 R60, R28, R50, R44 ;  /* 0x000000321c3c723c */ /* 0x000fe8000004182c */
[----:B------:R1:W2:Y:S02]  /*7650*/  MUFU.TANH R152, R0 ;  /* 0x0000000000987308 */ /* 0x0002a40000002400 */
[----:B------:R-:W-:Y:S01]  /*7660*/  HMMA.16816.F32.BF16 R28, R20, R10, R52 ;  /* 0x0000000a141c723c */ /* 0x000fe20000041834 */
[----:B------:R-:W2:Y:S01]  /*7670*/  LDSM.16.M88.4 R8, [R197+0x1800] ;  /* 0x00180000c508783b */ /* 0x000ea20000000200 */
[----:B------:R-:W-:-:S04]  /*7680*/  DEPBAR.LE SB0, 0x0 ;  /* 0x000080000000791a */ /* 0x000fc80000000000 */
[----:B-1----:R-:W-:-:S04]  /*7690*/  FMUL.FTZ R0, R56, UR8 ;  /* 0x0000000838007c20 */ /* 0x002fc80008410000 */
[----:B------:R1:W-:-:S14]  /*76a0*/  MUFU.TANH R68, R0 ;  /* 0x0000000000447308 */ /* 0x0003dc0000002400 */
[----:B------:R-:W-:Y:S01]  /*76b0*/  FMUL.FTZ R3, R31, UR8 ;  /* 0x000000081f037c20 */ /* 0x000fe20008410000 */
[----:B-1----:R-:W-:Y:S01]  /*76c0*/  FMUL.FTZ R0, R57, UR8 ;  /* 0x0000000839007c20 */ /* 0x002fe20008410000 */
[----:B------:R-:W-:-:S03]  /*76d0*/  FSEL R57, R233, -INF , !P1 ;  /* 0xff800000e9397808 */ /* 0x000fc60004800000 */
[----:B------:R1:W-:Y:S02]  /*76e0*/  MUFU.TANH R156, R0 ;  /* 0x00000000009c7308 */ /* 0x0003e40000002400 */
[----:B-1----:R-:W-:-:S06]  /*76f0*/  FMUL.FTZ R0, R58, UR8 ;  /* 0x000000083a007c20 */ /* 0x002fcc0008410000 */
[----:B------:R1:W2:Y:S02]  /*7700*/  MUFU.TANH R164, R0 ;  /* 0x0000000000a47308 */ /* 0x0002a40000002400 */
[----:B-1----:R-:W-:Y:S01]  /*7710*/  VIADD R0, R5, 0x1 ;  /* 0x0000000105007836 */ /* 0x002fe20000000000 */
[----:B------:R-:W-:Y:S04]  /*7720*/  BAR.SYNC.DEFER_BLOCKING 0x0 ;  /* 0x0000000000007b1d */ /* 0x000fe80000010000 */
        /* <DEDUP_REMOVED lines=9> */
[----:B------:R-:W-:-:S02]  /*77c0*/  FSEL R45, R235, -INF , !P2 ;  /* 0xff800000eb2d7808 */ /* 0x000fc40005000000 */
[----:B------:R-:W-:Y:S01]  /*77d0*/  FSEL R58, R234, -INF , !P0 ;  /* 0xff800000ea3a7808 */ /* 0x000fe20004000000 */
[----:B------:R1:W2:Y:S01]  /*77e0*/  MUFU.TANH R6, R0 ;  /* 0x0000000000067308 */ /* 0x0002a20000002400 */
[----:B------:R-:W-:Y:S02]  /*77f0*/  FSEL R65, R232, -INF , !P5 ;  /* 0xff800000e8417808 */ /* 0x000fe40006800000 */
[----:B------:R-:W-:Y:S01]  /*7800*/  FSEL R75, R230, -INF , !P3 ;  /* 0xff800000e64b7808 */ /* 0x000fe20005800000 */
[----:B-1----:R-:W-:-:S05]  /*7810*/  VIADD R0, R5, 0x8 ;  /* 0x0000000805007836 */ /* 0x002fca0000000000 */
        /* <DEDUP_REMOVED lines=9> */
[----:B------:R-:W-:Y:S02]  /*78b0*/  FSEL R43, R167, -INF , !P1 ;  /* 0xff800000a72b7808 */ /* 0x000fe40004800000 */
[----:B------:R-:W-:Y:S01]  /*78c0*/  FSEL R56, R148, -INF , !P6 ;  /* 0xff80000094387808 */ /* 0x000fe20007000000 */
[----:B------:R1:W2:Y:S01]  /*78d0*/  MUFU.TANH R167, R2 ;  /* 0x0000000200a77308 */ /* 0x0002a20000002400 */
[C---:B------:R-:W-:Y:S02]  /*78e0*/  ISETP.GE.AND P0, PT, R0.reuse, R214, PT ;  /* 0x000000d60000720c */ /* 0x040fe40003f06270 */
        /* <DEDUP_REMOVED lines=8> */
[----:B------:R-:W-:Y:S01]  /*7970*/  FSEL R59, R170, -INF , !P4 ;  /* 0xff800000aa3b7808 */ /* 0x000fe20006000000 */
[----:B-1----:R-:W-:Y:S01]  /*7980*/  FMUL.FTZ R2, R19, UR8 ;  /* 0x0000000813027c20 */ /* 0x002fe20008410000 */
[----:B-----5:R-:W-:Y:S01]  /*7990*/  FSEL R67, R154, -INF , !P2 ;  /* 0xff8000009a437808 */ /* 0x020fe20005000000 */
[----:B------:R-:W-:Y:S01]  /*79a0*/  HMMA.16816.F32.BF16 R16, R24, R48, R176 ;  /* 0x000000301810723c */ /* 0x000fe200000418b0 */
[----:B------:R-:W-:Y:S01]  /*79b0*/  FSEL R44, R231, -INF , !P0 ;  /* 0xff800000e72c7808 */ /* 0x000fe20004000000 */
[----:B------:R1:W-:Y:S01]  /*79c0*/  MUFU.TANH R148, R2 ;  /* 0x0000000200947308 */ /* 0x0003e20000002400 */
[----:B------:R-:W-:-:S02]  /*79d0*/  ISETP.GE.AND P6, PT, R0, R214, PT ;  /* 0x000000d60000720c */ /* 0x000fc40003fc6270 */
[C---:B------:R-:W-:Y:S01]  /*79e0*/  ISETP.GE.AND P4, PT, R0.reuse, R213, PT ;  /* 0x000000d50000720c */ /* 0x040fe20003f86270 */
[----:B------:R-:W-:Y:S01]  /*79f0*/  HMMA.16816.F32.BF16 R24, R24, R50, R172 ;  /* 0x000000321818723c */ /* 0x000fe200000418ac */
[C---:B------:R-:W-:Y:S02]  /*7a00*/  ISETP.GE.AND P2, PT, R0.reuse, R212, PT ;  /* 0x000000d40000720c */ /* 0x040fe40003f46270 */
[C---:B------:R-:W-:Y:S01]  /*7a10*/  ISETP.GE.AND P0, PT, R0.reuse, R211, PT ;  /* 0x000000d30000720c */ /* 0x040fe20003f06270 */
[----:B------:R-:W-:Y:S01]  /*7a20*/  MUFU.TANH R50, R36 ;  /* 0x0000002400327308 */ /* 0x000fe20000002400 */
[C---:B------:R-:W-:Y:S02]  /*7a30*/  ISETP.LT.OR P6, PT, R0.reuse, R210, P6 ;  /* 0x000000d20000720c */ /* 0x040fe400037c1670 */
[C---:B------:R-:W-:Y:S02]  /*7a40*/  ISETP.LT.OR P4, PT, R0.reuse, R209, P4 ;  /* 0x000000d10000720c */ /* 0x040fe40002781670 */
[----:B------:R-:W-:-:S02]  /*7a50*/  ISETP.LT.OR P2, PT, R0, R208, P2 ;  /* 0x000000d00000720c */ /* 0x000fc40001741670 */
[----:B------:R-:W-:Y:S01]  /*7a60*/  ISETP.LT.OR P0, PT, R0, R207, P0 ;  /* 0x000000cf0000720c */ /* 0x000fe20000701670 */
[----:B------:R-:W-:Y:S02]  /*7a70*/  VIADD R0, R5, 0x11 ;  /* 0x0000001105007836 */ /* 0x000fe40000000000 */
[----:B-1----:R-:W-:Y:S01]  /*7a80*/  FMUL.FTZ R2, R12, UR8 ;  /* 0x000000080c027c20 */ /* 0x002fe20008410000 */
[----:B------:R-:W-:Y:S01]  /*7a90*/  FSEL R53, R217, -INF , !P5 ;  /* 0xff800000d9357808 */ /* 0x000fe20006800000 */
[----:B------:R-:W-:Y:S01]  /*7aa0*/  MUFU.TANH R49, R37 ;  /* 0x0000002500317308 */ /* 0x000fe20000002400 */
[----:B------:R-:W-:Y:S02]  /*7ab0*/  FSEL R54, R171, -INF , !P3 ;  /* 0xff800000ab367808 */ /* 0x000fe40005800000 */
[----:B------:R-:W-:Y:S02]  /*7ac0*/  FSEL R55, R168, -INF , !P1 ;  /* 0xff800000a8377808 */ /* 0x000fe40004800000 */
[----:B------:R-:W-:-:S02]  /*7ad0*/  FSEL R42, R159, -INF , !P6 ;  /* 0xff8000009f2a7808 */ /* 0x000fc40007000000 */
[C---:B------:R-:W-:Y:S01]  /*7ae0*/  ISETP.GE.AND P5, PT, R0.reuse, R214, PT ;  /* 0x000000d60000720c */ /* 0x040fe20003fa6270 */
[----:B------:R1:W-:Y:S01]  /*7af0*/  MUFU.TANH R147, R2 ;  /* 0x0000000200937308 */ /* 0x0003e20000002400 */
[C---:B------:R-:W-:Y:S02]  /*7b00*/  ISETP.GE.AND P3, PT, R0.reuse, R213, PT ;  /* 0x000000d50000720c */ /* 0x040fe40003f66270 */
[C---:B------:R-:W-:Y:S02]  /*7b10*/  ISETP.GE.AND P1, PT, R0.reuse, R212, PT ;  /* 0x000000d40000720c */ /* 0x040fe40003f26270 */
[C---:B------:R-:W-:Y:S02]  /*7b20*/  ISETP.GE.AND P6, PT, R0.reuse, R211, PT ;  /* 0x000000d30000720c */ /* 0x040fe40003fc6270 */
[C---:B------:R-:W-:Y:S01]  /*7b30*/  ISETP.LT.OR P5, PT, R0.reuse, R210, P5 ;  /* 0x000000d20000720c */ /* 0x040fe20002fa1670 */
[----:B------:R-:W-:Y:S01]  /*7b40*/  MUFU.TANH R48, R38 ;  /* 0x0000002600307308 */ /* 0x000fe20000002400 */
[----:B------:R-:W-:-:S02]  /*7b50*/  ISETP.LT.OR P3, PT, R0, R209, P3 ;  /* 0x000000d10000720c */ /* 0x000fc40001f61670 */
[C---:B------:R-:W-:Y:S02]  /*7b60*/  ISETP.LT.OR P1, PT, R0.reuse, R208, P1 ;  /* 0x000000d00000720c */ /* 0x040fe40000f21670 */
[----:B------:R-:W-:Y:S01]  /*7b70*/  ISETP.LT.OR P6, PT, R0, R207, P6 ;  /* 0x000000cf0000720c */ /* 0x000fe200037c1670 */
[----:B------:R-:W-:Y:S01]  /*7b80*/  VIADD R0, R5, 0x18 ;  /* 0x0000001805007836 */ /* 0x000fe20000000000 */
[----:B---3--:R-:W-:Y:S01]  /*7b90*/  FSEL R166, R166, -INF , !P4 ;  /* 0xff800000a6a67808 */ /* 0x008fe20006000000 */
[----:B------:R3:W-:Y:S01]  /*7ba0*/  MUFU.TANH R51, R39 ;  /* 0x0000002700337308 */ /* 0x0007e20000002400 */
[----:B-1----:R-:W-:Y:S01]  /*7bb0*/  FMUL.FTZ R2, R14, UR8 ;  /* 0x000000080e027c20 */ /* 0x002fe20008410000 */
[----:B----4-:R-:W-:Y:S01]  /*7bc0*/  FSEL R52, R69, -INF , !P2 ;  /* 0xff80000045347808 */ /* 0x010fe20005000000 */
[----:B--2---:R-:W-:Y:S01]  /*7bd0*/  HMMA.16816.F32.BF16 R12, R20, R8, R140 ;  /* 0x00000008140c723c */ /* 0x004fe2000004188c */
[----:B------:R-:W-:Y:S02]  /*7be0*/  FSEL R153, R153, -INF , !P0 ;  /* 0xff80000099997808 */ /* 0x000fe40004000000 */
[----:B------:R-:W-:-:S02]  /*7bf0*/  FSEL R41, R169, -INF , !P5 ;  /* 0xff800000a9297808 */ /* 0x000fc40006800000 */
[----:B------:R1:W-:Y:S01]  /*7c00*/  MUFU.TANH R145, R2 ;  /* 0x0000000200917308 */ /* 0x0003e20000002400 */
[C---:B------:R-:W-:Y:S01]  /*7c10*/  ISETP.GE.AND P4, PT, R0.reuse, R214, PT ;  /* 0x000000d60000720c */ /* 0x040fe20003f86270 */
[----:B------:R-:W-:Y:S01]  /*7c20*/  HMMA.16816.F32.BF16 R20, R20, R10, R60 ;  /* 0x0000000a1414723c */ /* 0x000fe2000004183c */
[C---:B------:R-:W-:Y:S02]  /*7c30*/  ISETP.GE.AND P2, PT, R0.reuse, R213, PT ;  /* 0x000000d50000720c */ /* 0x040fe40003f46270 */
[C---:B------:R-:W-:Y:S02]  /*7c40*/  ISETP.GE.AND P0, PT, R0.reuse, R212, PT ;  /* 0x000000d40000720c */ /* 0x040fe40003f06270 */
[C---:B------:R-:W-:Y:S02]  /*7c50*/  ISETP.GE.AND P5, PT, R0.reuse, R211, PT ;  /* 0x000000d30000720c */ /* 0x040fe40003fa6270 */
[C---:B------:R-:W-:Y:S01]  /*7c60*/  ISETP.LT.OR P4, PT, R0.reuse, R210, P4 ;  /* 0x000000d20000720c */ /* 0x040fe20002781670 */
[----:B---3--:R-:W-:Y:S01]  /*7c70*/  HMMA.16816.F32.BF16 R36, R32, R8, R16 ;  /* 0x000000082024723c */ /* 0x008fe20000041810 */
[----:B------:R-:W-:-:S02]  /*7c80*/  ISETP.LT.OR P2, PT, R0, R209, P2 ;  /* 0x000000d10000720c */ /* 0x000fc40001741670 */
[C---:B------:R-:W-:Y:S02]  /*7c90*/  ISETP.LT.OR P0, PT, R0.reuse, R208, P0 ;  /* 0x000000d00000720c */ /* 0x040fe40000701670 */
[----:B------:R-:W-:Y:S01]  /*7ca0*/  ISETP.LT.OR P5, PT, R0, R207, P5 ;  /* 0x000000cf0000720c */ /* 0x000fe20002fa1670 */
[----:B------:R-:W-:Y:S02]  /*7cb0*/  VIADD R0, R5, 0x19 ;  /* 0x0000001905007836 */ /* 0x000fe40000000000 */
[----:B-1----:R-:W-:Y:S01]  /*7cc0*/  FMUL.FTZ R2, R28, UR8 ;  /* 0x000000081c027c20 */ /* 0x002fe20008410000 */
[----:B------:R-:W-:Y:S01]  /*7cd0*/  FSEL R165, R165, -INF , !P3 ;  /* 0xff800000a5a57808 */ /* 0x000fe20005800000 */
[----:B------:R-:W-:Y:S01]  /*7ce0*/  FMUL.FTZ R12, R12, UR8 ;  /* 0x000000080c0c7c20 */ /* 0x000fe20008410000 */
[----:B------:R-:W-:Y:S01]  /*7cf0*/  FSEL R64, R157, -INF , !P1 ;  /* 0xff8000009d407808 */ /* 0x000fe20004800000 */
[----:B------:R1:W2:Y:S01]  /*7d00*/  MUFU.TANH R154, R2 ;  /* 0x00000002009a7308 */ /* 0x0002a20000002400 */
[----:B------:R-:W-:Y:S01]  /*7d10*/  FSEL R152, R152, -INF , !P6 ;  /* 0xff80000098987808 */ /* 0x000fe20007000000 */
[----:B------:R-:W-:Y:S01]  /*7d20*/  FMUL.FTZ R13, R13, UR8 ;  /* 0x000000080d0d7c20 */ /* 0x000fe20008410000 */
[----:B------:R-:W-:Y:S01]  /*7d30*/  ISETP.GE.AND P3, PT, R0, R214, PT ;  /* 0x000000d60000720c */ /* 0x000fe20003f66270 */
[----:B------:R-:W-:Y:S01]  /*7d40*/  FMUL.FTZ R14, R14, UR8 ;  /* 0x000000080e0e7c20 */ /* 0x000fe20008410000 */
[----:B------:R-:W-:Y:S01]  /*7d50*/  ISETP.GE.AND P1, PT, R0, R213, PT ;  /* 0x000000d50000720c */ /* 0x000fe20003f26270 */
[----:B------:R-:W-:Y:S01]  /*7d60*/  FMUL.FTZ R20, R20, UR8 ;  /* 0x0000000814147c20 */ /* 0x000fe20008410000 */
[C---:B------:R-:W-:Y:S01]  /*7d70*/  ISETP.GE.AND P6, PT, R0.reuse, R212, PT ;  /* 0x000000d40000720c */ /* 0x040fe20003fc6270 */
[----:B------:R-:W3:Y:S01]  /*7d80*/  MUFU.TANH R12, R12 ;  /* 0x0000000c000c7308 */ /* 0x000ee20000002400 */
[C---:B------:R-:W-:Y:S01]  /*7d90*/  ISETP.LT.OR P3, PT, R0.reuse, R210, P3 ;  /* 0x000000d20000720c */ /* 0x040fe20001f61670 */
[----:B------:R-:W-:Y:S01]  /*7da0*/  FMUL.FTZ R21, R21, UR8 ;  /* 0x0000000815157c20 */ /* 0x000fe20008410000 */
[C---:B------:R-:W-:Y:S01]  /*7db0*/  ISETP.LT.OR P1, PT, R0.reuse, R209, P1 ;  /* 0x000000d10000720c */ /* 0x040fe20000f21670 */
[----:B------:R-:W-:Y:S01]  /*7dc0*/  FMUL.FTZ R15, R15, UR8 ;  /* 0x000000080f0f7c20 */ /* 0x000fe20008410000 */
[----:B------:R-:W-:Y:S01]  /*7dd0*/  ISETP.LT.OR P6, PT, R0, R208, P6 ;  /* 0x000000d00000720c */ /* 0x000fe200037c1670 */
[----:B------:R-:W-:Y:S01]  /*7de0*/  FMUL.FTZ R31, R36, UR8 ;  /* 0x00000008241f7c20 */ /* 0x000fe20008410000 */
[----:B------:R-:W-:Y:S01]  /*7df0*/  FSEL R164, R164, -INF , !P2 ;  /* 0xff800000a4a47808 */ /* 0x000fe20005000000 */
[----:B------:R-:W-:Y:S01]  /*7e00*/  MUFU.TANH R8, R20 ;  /* 0x0000001400087308 */ /* 0x000fe20000002400 */
[----:B-1----:R-:W-:Y:S01]  /*7e10*/  FMUL.FTZ R2, R29, UR8 ;  /* 0x000000081d027c20 */ /* 0x002fe20008410000 */
[----:B------:R-:W-:Y:S01]  /*7e20*/  FSEL R149, R149, -INF , !P0 ;  /* 0xff80000095957808 */ /* 0x000fe20004000000 */
[----:B------:R-:W-:Y:S01]  /*7e30*/  HMMA.16816.F32.BF16 R32, R32, R10, R24 ;  /* 0x0000000a2020723c */ /* 0x000fe20000041818 */
[----:B------:R-:W-:-:S02]  /*7e40*/  FSEL R151, R151, -INF , !P5 ;  /* 0xff80000097977808 */ /* 0x000fc40006800000 */
[----:B------:R-:W-:Y:S02]  /*7e50*/  FSEL R29, R156, -INF , !P3 ;  /* 0xff8000009c1d7808 */ /* 0x000fe40005800000 */
[----:B------:R1:W4:Y:S01]  /*7e60*/  MUFU.TANH R46, R2 ;  /* 0x00000002002e7308 */ /* 0x0003220000002400 */
[----:B------:R-:W-:Y:S02]  /*7e70*/  FSEL R158, R158, -INF , !P1 ;  /* 0xff8000009e9e7808 */ /* 0x000fe40004800000 */
[----:B------:R-:W-:-:S05]  /*7e80*/  FSEL R141, R6, -INF , !P6 ;  /* 0xff800000068d7808 */ /* 0x000fca0007000000 */
[----:B------:R-:W5:Y:S08]  /*7e90*/  MUFU.TANH R13, R13 ;  /* 0x0000000d000d7308 */ /* 0x000f700000002400 */
[----:B------:R-:W5:Y:S01]  /*7ea0*/  MUFU.TANH R9, R21 ;  /* 0x0000001500097308 */ /* 0x000f620000002400 */
[----:B-1----:R-:W-:Y:S01]  /*7eb0*/  FMUL.FTZ R2, R30, UR8 ;  /* 0x000000081e027c20 */ /* 0x002fe20008410000 */
[----:B------:R-:W-:-:S02]  /*7ec0*/  FSEL R30, R68, -INF , !P4 ;  /* 0xff800000441e7808 */ /* 0x000fc40006000000 */
[----:B------:R-:W-:-:S04]  /*7ed0*/  ISETP.GE.AND P4, PT, R0, R211, PT ;  /* 0x000000d30000720c */ /* 0x000fc80003f86270 */
[----:B------:R-:W-:Y:S01]  /*7ee0*/  ISETP.LT.OR P4, PT, R0, R207, P4 ;  /* 0x000000cf0000720c */ /* 0x000fe20002781670 */
[----:B------:R-:W-:Y:S01]  /*7ef0*/  VIADD R0, R5, 0x20 ;  /* 0x0000002005007836 */ /* 0x000fe20000000000 */
[----:B------:R1:W1:Y:S02]  /*7f00*/  MUFU.TANH R69, R2 ;  /* 0x0000000200457308 */ /* 0x0002640000002400 */
[----:B------:R-:W-:Y:S02]  /*7f10*/  FSEL R150, R150, -INF , !P4 ;  /* 0xff80000096967808 */ /* 0x000fe40006000000 */
[C---:B------:R-:W-:Y:S02]  /*7f20*/  ISETP.GE.AND P2, PT, R0.reuse, R214, PT ;  /* 0x000000d60000720c */ /* 0x040fe40003f46270 */
[C---:B------:R-:W-:Y:S02]  /*7f30*/  ISETP.GE.AND P0, PT, R0.reuse, R213, PT ;  /* 0x000000d50000720c */ /* 0x040fe40003f06270 */
[C---:B------:R-:W-:Y:S01]  /*7f40*/  ISETP.GE.AND P5, PT, R0.reuse, R212, PT ;  /* 0x000000d40000720c */ /* 0x040fe20003fa6270 */
[----:B------:R2:W2:Y:S01]  /*7f50*/  MUFU.TANH R68, R3 ;  /* 0x0000000300447308 */ /* 0x0004a20000002400 */
[----:B------:R-:W-:-:S02]  /*7f60*/  ISETP.GE.AND P3, PT, R0, R211, PT ;  /* 0x000000d30000720c */ /* 0x000fc40003f66270 */
[C---:B------:R-:W-:Y:S02]  /*7f70*/  ISETP.LT.OR P2, PT, R0.reuse, R210, P2 ;  /* 0x000000d20000720c */ /* 0x040fe40001741670 */
[C---:B------:R-:W-:Y:S02]  /*7f80*/  ISETP.LT.OR P0, PT, R0.reuse, R209, P0 ;  /* 0x000000d10000720c */ /* 0x040fe40000701670 */
[C---:B------:R-:W-:Y:S01]  /*7f90*/  ISETP.LT.OR P5, PT, R0.reuse, R208, P5 ;  /* 0x000000d00000720c */ /* 0x040fe20002fa1670 */
[C---:B-1----:R-:W-:Y:S01]  /*7fa0*/  VIADD R2, R5.reuse, 0x30 ;  /* 0x0000003005027836 */ /* 0x042fe20000000000 */
[----:B------:R-:W-:Y:S01]  /*7fb0*/  ISETP.LT.OR P3, PT, R0, R207, P3 ;  /* 0x000000cf0000720c */ /* 0x000fe20001f61670 */
[C---:B------:R-:W-:Y:S01]  /*7fc0*/  VIADD R0, R5.reuse, 0x21 ;  /* 0x0000002105007836 */ /* 0x040fe20000000000 */
[----:B------:R-:W-:Y:S01]  /*7fd0*/  FSEL R28, R4, -INF , !P2 ;  /* 0xff800000041c7808 */ /* 0x000fe20005000000 */
[----:B------:R-:W-:Y:S01]  /*7fe0*/  VIADD R4, R5, 0x28 ;  /* 0x0000002805047836 */ /* 0x000fe20000000000 */
[----:B------:R-:W-:Y:S01]  /*7ff0*/  FSEL R167, R167, -INF , !P0 ;  /* 0xff800000a7a77808 */ /* 0x000fe20004000000 */
[----:B------:R1:W1:Y:S01]  /*8000*/  MUFU.TANH R47, R14 ;  /* 0x0000000e002f7308 */ /* 0x0002620000002400 */
[----:B------:R-:W-:-:S02]  /*8010*/  ISETP.GE.AND P1, PT, R0, R214, PT ;  /* 0x000000d60000720c */ /* 0x000fc40003f26270 */
[C---:B------:R-:W-:Y:S01]  /*8020*/  ISETP.GE.AND P6, PT, R0.reuse, R213, PT ;  /* 0x000000d50000720c */ /* 0x040fe20003fc6270 */
[----:B--2---:R-:W-:Y:S01]  /*8030*/  VIADD R3, R5, 0x29 ;  /* 0x0000002905037836 */ /* 0x004fe20000000000 */
[C---:B------:R-:W-:Y:S02]  /*8040*/  ISETP.GE.AND P4, PT, R0.reuse, R212, PT ;  /* 0x000000d40000720c */ /* 0x040fe40003f86270 */
[C---:B------:R-:W-:Y:S01]  /*8050*/  ISETP.GE.AND P2, PT, R0.reuse, R211, PT ;  /* 0x000000d30000720c */ /* 0x040fe20003f46270 */
[----:B------:R-:W2:Y:S01]  /*8060*/  MUFU.TANH R31, R31 ;  /* 0x0000001f001f7308 */ /* 0x000ea20000002400 */
[C---:B------:R-:W-:Y:S02]  /*8070*/  ISETP.LT.OR P1, PT, R0.reuse, R210, P1 ;  /* 0x000000d20000720c */ /* 0x040fe40000f21670 */
[C---:B------:R-:W-:Y:S02]  /*8080*/  ISETP.LT.OR P6, PT, R0.reuse, R209, P6 ;  /* 0x000000d10000720c */ /* 0x040fe400037c1670 */
[----:B------:R-:W-:-:S02]  /*8090*/  ISETP.LT.OR P4, PT, R0, R208, P4 ;  /* 0x000000d00000720c */ /* 0x000fc40002781670 */
[----:B------:R-:W-:Y:S02]  /*80a0*/  ISETP.LT.OR P2, PT, R0, R207, P2 ;  /* 0x000000cf0000720c */ /* 0x000fe40001741670 */
[----:B------:R-:W-:Y:S02]  /*80b0*/  FMNMX.FTZ R0, R73, R40, !PT ;  /* 0x0000002849007209 */ /* 0x000fe40007810000 */
[C---:B------:R-:W-:Y:S02]  /*80c0*/  ISETP.GE.AND P0, PT, R4.reuse, R214, PT ;  /* 0x000000d60400720c */ /* 0x040fe40003f06270 */
[----:B------:R-:W-:Y:S02]  /*80d0*/  FMNMX.FTZ R0, R45, R0, !PT ;  /* 0x000000002d007209 */ /* 0x000fe40007810000 */
[----:B------:R-:W-:Y:S02]  /*80e0*/  ISETP.LT.OR P0, PT, R4, R210, P0 ;  /* 0x000000d20400720c */ /* 0x000fe40000701670 */
[----:B------:R-:W-:Y:S01]  /*80f0*/  FMNMX.FTZ R6, R43, R0, !PT ;  /* 0x000000002b067209 */ /* 0x000fe20007810000 */
[----:B------:R-:W-:Y:S01]  /*8100*/  VIADD R0, R5, 0x31 ;  /* 0x0000003105007836 */ /* 0x000fe20000000000 */
[----:B------:R-:W-:-:S02]  /*8110*/  FSEL R18, R154, -INF , !P0 ;  /* 0xff8000009a127808 */ /* 0x000fc40004000000 */
[----:B------:R-:W-:Y:S01]  /*8120*/  FMNMX.FTZ R7, R44, R6, !PT ;  /* 0x000000062c077209 */ /* 0x000fe20007810000 */
[C---:B------:R-:W-:Y:S01]  /*8130*/  VIADD R6, R5.reuse, 0x38 ;  /* 0x0000003805067836 */ /* 0x040fe20000000000 */
[-C--:B------:R-:W-:Y:S01]  /*8140*/  ISETP.GE.AND P0, PT, R2, R214.reuse, PT ;  /* 0x000000d60200720c */ /* 0x080fe20003f06270 */
[----:B------:R-:W-:Y:S01]  /*8150*/  VIADD R5, R5, 0x39 ;  /* 0x0000003905057836 */ /* 0x000fe20000000000 */
[----:B------:R-:W-:Y:S02]  /*8160*/  FMNMX.FTZ R7, R42, R7, !PT ;  /* 0x000000072a077209 */ /* 0x000fe40007810000 */
[----:B------:R-:W-:Y:S02]  /*8170*/  FSEL R17, R155, -INF , !P1 ;  /* 0xff8000009b117808 */ /* 0x000fe40004800000 */
[----:B------:R-:W-:Y:S02]  /*8180*/  FMNMX.FTZ R7, R41, R7, !PT ;  /* 0x0000000729077209 */ /* 0x000fe40007810000 */
[----:B------:R-:W-:-:S02]  /*8190*/  ISETP.GE.AND P1, PT, R3, R214, PT ;  /* 0x000000d60300720c */ /* 0x000fc40003f26270 */
[----:B------:R-:W-:Y:S02]  /*81a0*/  FMNMX.FTZ R7, R30, R7, !PT ;  /* 0x000000071e077209 */ /* 0x000fe40007810000 */
[-C--:B------:R-:W-:Y:S02]  /*81b0*/  ISETP.LT.OR P0, PT, R2, R210.reuse, P0 ;  /* 0x000000d20200720c */ /* 0x080fe40000701670 */
[----:B------:R-:W-:Y:S02]  /*81c0*/  FMNMX.FTZ R7, R29, R7, !PT ;  /* 0x000000071d077209 */ /* 0x000fe40007810000 */
[----:B------:R-:W-:Y:S02]  /*81d0*/  ISETP.LT.OR P1, PT, R3, R210, P1 ;  /* 0x000000d20300720c */ /* 0x000fe40000f21670 */
[----:B------:R-:W-:Y:S02]  /*81e0*/  FMNMX.FTZ R7, R28, R7, !PT ;  /* 0x000000071c077209 */ /* 0x000fe40007810000 */
[----:B---3--:R-:W-:-:S02]  /*81f0*/  FSEL R19, R12, -INF , !P0 ;  /* 0xff8000000c137808 */ /* 0x008fc40004000000 */
[----:B------:R-:W-:Y:S02]  /*8200*/  FMNMX.FTZ R7, R17, R7, !PT ;  /* 0x0000000711077209 */ /* 0x000fe40007810000 */
[-C--:B------:R-:W-:Y:S02]  /*8210*/  ISETP.GE.AND P0, PT, R6, R214.reuse, PT ;  /* 0x000000d60600720c */ /* 0x080fe40003f06270 */
[----:B----4-:R-:W-:Y:S02]  /*8220*/  FSEL R20, R46, -INF , !P1 ;  /* 0xff8000002e147808 */ /* 0x010fe40004800000 */
[----:B------:R-:W-:Y:S01]  /*8230*/  ISETP.GE.AND P1, PT, R0, R214, PT ;  /* 0x000000d60000720c */ /* 0x000fe20003f26270 */
[----:B------:R3:W4:Y:S01]  /*8240*/  MUFU.TANH R46, R15 ;  /* 0x0000000f002e7308 */ /* 0x0007220000002400 */
[----:B------:R-:W-:Y:S02]  /*8250*/  FMNMX.FTZ R7, R18, R7, !PT ;  /* 0x0000000712077209 */ /* 0x000fe40007810000 */
[----:B------:R-:W-:-:S02]  /*8260*/  ISETP.LT.OR P0, PT, R6, R210, P0 ;  /* 0x000000d20600720c */ /* 0x000fc40000701670 */
[----:B------:R-:W-:Y:S02]  /*8270*/  ISETP.LT.OR P1, PT, R0, R210, P1 ;  /* 0x000000d20000720c */ /* 0x000fe40000f21670 */
[----:B------:R-:W-:Y:S02]  /*8280*/  FMNMX.FTZ R7, R20, R7, !PT ;  /* 0x0000000714077209 */ /* 0x000fe40007810000 */
[----:B------:R-:W-:Y:S02]  /*8290*/  FSEL R143, R8, -INF , !P0 ;  /* 0xff800000088f7808 */ /* 0x000fe40004000000 */
[----:B------:R-:W-:Y:S02]  /*82a0*/  ISETP.GT.AND P0, PT, R215, R248, PT ;  /* 0x000000f8d700720c */ /* 0x000fe40003f04270 */
[----:B-----5:R-:W-:Y:S02]  /*82b0*/  FSEL R21, R13, -INF , !P1 ;  /* 0xff8000000d157808 */ /* 0x020fe40004800000 */
[----:B------:R-:W-:-:S02]  /*82c0*/  ISETP.GE.AND P1, PT, R5, R214, PT ;  /* 0x000000d60500720c */ /* 0x000fc40003f26270 */
[----:B------:R-:W-:Y:S02]  /*82d0*/  FMNMX.FTZ R7, R19, R7, !PT ;  /* 0x0000000713077209 */ /* 0x000fe40007810000 */
[----:B------:R-:W-:Y:S02]  /*82e0*/  ISETP.LT.OR P1, PT, R5, R210, P1 ;  /* 0x000000d20500720c */ /* 0x000fe40000f21670 */
[----:B------:R-:W-:Y:S02]  /*82f0*/  FMNMX.FTZ R7, R21, R7, !PT ;  /* 0x0000000715077209 */ /* 0x000fe40007810000 */
[----:B------:R-:W-:Y:S02]  /*8300*/  FSEL R142, R9, -INF , !P1 ;  /* 0xff800000098e7808 */ /* 0x000fe40004800000 */
[----:B------:R-:W-:-:S04]  /*8310*/  FMNMX.FTZ R7, R143, R7, !PT ;  /* 0x000000078f077209 */ /* 0x000fc80007810000 */
[----:B------:R-:W-:Y:S01]  /*8320*/  FMNMX.FTZ R16, R142, R7, !PT ;  /* 0x000000078e107209 */ /* 0x000fe20007810000 */
[----:B-1234-:R-:W-:Y:S06]  /*8330*/  @!P0 BRA `(.L_x_2042) ;  /* 0x00000000006c8947 */ /* 0x01efec0003800000 */
[----:B------:R-:W-:Y:S01]  /*8340*/  VIADD R7, R237, 0xfffffffd ;  /* 0xfffffffded077836 */ /* 0x000fe20000000000 */
[----:B------:R-:W-:Y:S01]  /*8350*/  ULDC.64 UR4, c[0x0][0x218] ;  /* 0x0000860000047ab9 */ /* 0x000fe20000000a00 */
[----:B------:R-:W-:Y:S02]  /*8360*/  IMAD.SHL.U32 R14, R218, 0x20, RZ ;  /* 0x00000020da0e7824 */ /* 0x000fe400078e00ff */
[----:B------:R-:W-:Y:S01]  /*8370*/  IMAD.WIDE.U32 R8, R7, R218, RZ ;  /* 0x000000da07087225 */ /* 0x000fe200078e00ff */
[----:B------:R-:W-:-:S05]  /*8380*/  SHF.R.S32.HI R10, RZ, 0x1f, R7 ;  /* 0x0000001fff0a7819 */ /* 0x000fca0000011407 */
[----:B------:R-:W-:-:S04]  /*8390*/  IMAD R10, R10, R218, RZ ;  /* 0x000000da0a0a7224 */ /* 0x000fc800078e02ff */
[----:B------:R-:W-:Y:S01]  /*83a0*/  IMAD R7, R7, R219, R10 ;  /* 0x000000db07077224 */ /* 0x000fe200078e020a */
[----:B------:R-:W-:-:S03]  /*83b0*/  LEA R10, P1, R8, R246, 0x6 ;  /* 0x000000f6080a7211 */ /* 0x000fc600078230ff */
[----:B------:R-:W-:-:S05]  /*83c0*/  IMAD.IADD R7, R9, 0x1, R7 ;  /* 0x0000000109077824 */ /* 0x000fca00078e0207 */
[----:B------:R-:W-:Y:S02]  /*83d0*/  LEA.HI.X R8, R8, R243, R7, 0x6, P1 ;  /* 0x000000f308087211 */ /* 0x000fe400008f3407 */
[----:B------:R-:W-:Y:S02]  /*83e0*/  LEA R12, P1, R10, UR4, 0x1 ;  /* 0x000000040a0c7c11 */ /* 0x000fe4000f8208ff */
[----:B------:R-:W-:Y:S02]  /*83f0*/  SHF.L.U64.HI R7, R218, 0x5, R219 ;  /* 0x00000005da077819 */ /* 0x000fe400000102db */
        /* <DEDUP_REMOVED lines=15> */
.L_x_2042:
[----:B-1----:R-:W1:Y:S01]  /*84f0*/  SHFL.BFLY PT, R8, R16, 0x2, 0x1f ;  /* 0x0c401f0010087f89 */ /* 0x002e6200000e0000 */
[----:B------:R-:W-:Y:S01]  /*8500*/  FSEL R147, R147, -INF , !P5 ;  /* 0xff80000093937808 */ /* 0x000fe20006800000 */
[----:B------:R-:W-:Y:S01]  /*8510*/  FMUL.FTZ R7, R37, UR8 ;  /* 0x0000000825077c20 */ /* 0x000fe20008410000 */
[----:B------:R-:W-:Y:S02]  /*8520*/  FSEL R156, R145, -INF , !P3 ;  /* 0xff800000919c7808 */ /* 0x000fe40005800000 */
[C---:B------:R-:W-:Y:S01]  /*8530*/  ISETP.GE.AND P1, PT, R4.reuse, R213, PT ;  /* 0x000000d50400720c */ /* 0x040fe20003f26270 */
[----:B------:R2:W3:Y:S01]  /*8540*/  MUFU.TANH R11, R7 ;  /* 0x00000007000b7308 */ /* 0x0004e20000002400 */
[C---:B------:R-:W-:Y:S02]  /*8550*/  ISETP.GE.AND P5, PT, R4.reuse, R212, PT ;  /* 0x000000d40400720c */ /* 0x040fe40003fa6270 */
[----:B------:R-:W-:Y:S02]  /*8560*/  ISETP.GE.AND P3, PT, R4, R211, PT ;  /* 0x000000d30400720c */ /* 0x000fe40003f66270 */
[----:B------:R-:W-:-:S02]  /*8570*/  FSEL R159, R148, -INF , !P6 ;  /* 0xff800000949f7808 */ /* 0x000fc40007000000 */
[----:B------:R-:W-:Y:S02]  /*8580*/  FSEL R146, R146, -INF , !P4 ;  /* 0xff80000092927808 */ /* 0x000fe40006000000 */
[----:B------:R-:W-:Y:S02]  /*8590*/  FSEL R155, R144, -INF , !P2 ;  /* 0xff800000909b7808 */ /* 0x000fe40005000000 */
[C---:B------:R-:W-:Y:S02]  /*85a0*/  ISETP.LT.OR P1, PT, R4.reuse, R209, P1 ;  /* 0x000000d10400720c */ /* 0x040fe40000f21670 */
[C---:B------:R-:W-:Y:S02]  /*85b0*/  ISETP.LT.OR P5, PT, R4.reuse, R208, P5 ;  /* 0x000000d00400720c */ /* 0x040fe40002fa1670 */
[----:B------:R-:W-:Y:S01]  /*85c0*/  ISETP.LT.OR P3, PT, R4, R207, P3 ;  /* 0x000000cf0400720c */ /* 0x000fe20001f61670 */
[----:B------:R-:W-:Y:S01]  /*85d0*/  FMUL.FTZ R4, R39, UR8 ;  /* 0x0000000827047c20 */ /* 0x000fe20008410000 */
[C---:B------:R-:W-:Y:S01]  /*85e0*/  ISETP.GE.AND P6, PT, R3.reuse, R213, PT ;  /* 0x000000d50300720c */ /* 0x040fe20003fc6270 */
[----:B--2---:R-:W-:Y:S01]  /*85f0*/  FMUL.FTZ R7, R38, UR8 ;  /* 0x0000000826077c20 */ /* 0x004fe20008410000 */
[C---:B------:R-:W-:Y:S01]  /*8600*/  ISETP.GE.AND P4, PT, R3.reuse, R212, PT ;  /* 0x000000d40300720c */ /* 0x040fe20003f86270 */
[----:B------:R2:W-:Y:S01]  /*8610*/  MUFU.TANH R15, R4 ;  /* 0x00000004000f7308 */ /* 0x0005e20000002400 */
[C---:B------:R-:W-:Y:S01]  /*8620*/  ISETP.GE.AND P2, PT, R3.reuse, R211, PT ;  /* 0x000000d30300720c */ /* 0x040fe20003f46270 */
[----:B------:R-:W-:Y:S01]  /*8630*/  LDSM.16.MT88.4 R36, [R195+0x6000] ;  /* 0x00600000c324783b */ /* 0x000fe20000004200 */
[----:B------:R-:W-:-:S02]  /*8640*/  ISETP.LT.OR P6, PT, R3, R209, P6 ;  /* 0x000000d10300720c */ /* 0x000fc400037c1670 */
[C---:B------:R-:W-:Y:S02]  /*8650*/  ISETP.LT.OR P4, PT, R3.reuse, R208, P4 ;  /* 0x000000d00300720c */ /* 0x040fe40002781670 */
[----:B------:R-:W-:Y:S01]  /*8660*/  ISETP.LT.OR P2, PT, R3, R207, P2 ;  /* 0x000000cf0300720c */ /* 0x000fe20001741670 */
[----:B------:R4:W-:Y:S01]  /*8670*/  MUFU.TANH R24, R7 ;  /* 0x0000000700187308 */ /* 0x0009e20000002400 */
[----:B------:R-:W-:Y:S02]  /*8680*/  FSEL R160, R69, -INF , !P1 ;  /* 0xff80000045a07808 */ /* 0x000fe40004800000 */
[----:B------:R-:W-:Y:S02]  /*8690*/  FSEL R145, R50, -INF , !P5 ;  /* 0xff80000032917808 */ /* 0x000fe40006800000 */
[----:B------:R-:W-:Y:S02]  /*86a0*/  FSEL R154, R48, -INF , !P3 ;  /* 0xff800000309a7808 */ /* 0x000fe40005800000 */
[----:B-1----:R-:W-:-:S02]  /*86b0*/  FMNMX.FTZ R3, R16, R8, !PT ;  /* 0x0000000810037209 */ /* 0x002fc40007810000 */
[C---:B------:R-:W-:Y:S01]  /*86c0*/  ISETP.GE.AND P1, PT, R2.reuse, R213, PT ;  /* 0x000000d50200720c */ /* 0x040fe20003f26270 */
[----:B--2---:R-:W-:Y:S01]  /*86d0*/  FMUL.FTZ R4, R23, UR8 ;  /* 0x0000000817047c20 */ /* 0x004fe20008410000 */
[C---:B------:R-:W-:Y:S01]  /*86e0*/  ISETP.GE.AND P5, PT, R2.reuse, R212, PT ;  /* 0x000000d40200720c */ /* 0x040fe20003fa6270 */
[----:B------:R-:W1:Y:S01]  /*86f0*/  SHFL.BFLY PT, R8, R3, 0x1, 0x1f ;  /* 0x0c201f0003087f89 */ /* 0x000e6200000e0000 */
[C---:B------:R-:W-:Y:S01]  /*8700*/  ISETP.GE.AND P3, PT, R2.reuse, R211, PT ;  /* 0x000000d30200720c */ /* 0x040fe20003f66270 */
[----:B------:R2:W-:Y:S01]  /*8710*/  MUFU.TANH R10, R4 ;  /* 0x00000004000a7308 */ /* 0x0005e20000002400 */
[C---:B------:R-:W-:Y:S02]  /*8720*/  ISETP.LT.OR P1, PT, R2.reuse, R209, P1 ;  /* 0x000000d10200720c */ /* 0x040fe40000f21670 */
[----:B------:R-:W-:Y:S01]  /*8730*/  ISETP.LT.OR P5, PT, R2, R208, P5 ;  /* 0x000000d00200720c */ /* 0x000fe20002fa1670 */
[----:B----4-:R-:W-:Y:S01]  /*8740*/  FMUL.FTZ R7, R22, UR8 ;  /* 0x0000000816077c20 */ /* 0x010fe20008410000 */
[----:B------:R-:W-:-:S02]  /*8750*/  ISETP.LT.OR P3, PT, R2, R207, P3 ;  /* 0x000000cf0200720c */ /* 0x000fc40001f61670 */
[----:B------:R-:W-:Y:S01]  /*8760*/  FMNMX.FTZ R2, R72, R57, !PT ;  /* 0x0000003948027209 */ /* 0x000fe20007810000 */
[----:B------:R4:W5:Y:S01]  /*8770*/  MUFU.TANH R9, R7 ;  /* 0x0000000700097308 */ /* 0x0009620000002400 */
[----:B------:R-:W-:Y:S02]  /*8780*/  FSEL R161, R68, -INF , !P6 ;  /* 0xff80000044a17808 */ /* 0x000fe40007000000 */
[----:B------:R-:W-:Y:S02]  /*8790*/  FMNMX.FTZ R2, R58, R2, !PT ;  /* 0x000000023a027209 */ /* 0x000fe40007810000 */
[----:B------:R-:W-:Y:S02]  /*87a0*/  FSEL R144, R49, -INF , !P4 ;  /* 0xff80000031907808 */ /* 0x000fe40006000000 */
[----:B------:R-:W-:Y:S02]  /*87b0*/  FSEL R163, R47, -INF , !P1 ;  /* 0xff8000002fa37808 */ /* 0x000fe40004800000 */
[----:B------:R-:W-:Y:S01]  /*87c0*/  ISETP.GE.AND P6, PT, R0, R213, PT ;  /* 0x000000d50000720c */ /* 0x000fe20003fc6270 */
[----:B--2---:R-:W-:Y:S01]  /*87d0*/  FMUL.FTZ R4, R32, UR8 ;  /* 0x0000000820047c20 */ /* 0x004fe20008410000 */
[----:B------:R-:W-:-:S02]  /*87e0*/  ISETP.GE.AND P4, PT, R0, R212, PT ;  /* 0x000000d40000720c */ /* 0x000fc40003f86270 */
[----:B------:R-:W-:Y:S01]  /*87f0*/  ISETP.GE.AND P1, PT, R0, R211, PT ;  /* 0x000000d30000720c */ /* 0x000fe20003f26270 */
[----:B------:R2:W5:Y:S01]  /*8800*/  MUFU.TANH R13, R4 ;  /* 0x00000004000d7308 */ /* 0x0005620000002400 */
[----:B------:R-:W-:Y:S02]  /*8810*/  FMNMX.FTZ R2, R56, R2, !PT ;  /* 0x0000000238027209 */ /* 0x000fe40007810000 */
[C---:B------:R-:W-:Y:S01]  /*8820*/  ISETP.LT.OR P6, PT, R0.reuse, R209, P6 ;  /* 0x000000d10000720c */ /* 0x040fe200037c1670 */
[----:B----4-:R-:W-:Y:S01]  /*8830*/  FMUL.FTZ R7, R35, UR8 ;  /* 0x0000000823077c20 */ /* 0x010fe20008410000 */
[C---:B------:R-:W-:Y:S02]  /*8840*/  ISETP.LT.OR P4, PT, R0.reuse, R208, P4 ;  /* 0x000000d00000720c */ /* 0x040fe40002781670 */
[----:B------:R-:W-:Y:S02]  /*8850*/  ISETP.LT.OR P1, PT, R0, R207, P1 ;  /* 0x000000cf0000720c */ /* 0x000fe40000f21670 */
[----:B------:R-:W-:Y:S01]  /*8860*/  FMNMX.FTZ R0, R53, R2, !PT ;  /* 0x0000000235007209 */ /* 0x000fe20007810000 */
[----:B------:R-:W-:Y:S01]  /*8870*/  FMUL.FTZ R2, R34, UR8 ;  /* 0x0000000822027c20 */ /* 0x000fe20008410000 */
[----:B-1----:R-:W-:-:S02]  /*8880*/  FMNMX.FTZ R235, R3, R8, !PT ;  /* 0x0000000803eb7209 */ /* 0x002fc40007810000 */
[----:B------:R-:W-:Y:S01]  /*8890*/  FMNMX.FTZ R0, R166, R0, !PT ;  /* 0x00000000a6007209 */ /* 0x000fe20007810000 */
[----:B------:R1:W-:Y:S01]  /*88a0*/  MUFU.TANH R14, R2 ;  /* 0x00000002000e7308 */ /* 0x0003e20000002400 */
[----:B---3--:R-:W-:Y:S02]  /*88b0*/  FSEL R174, R11, -INF , !P4 ;  /* 0xff8000000bae7808 */ /* 0x008fe40006000000 */
[----:B------:R-:W-:Y:S01]  /*88c0*/  FMNMX.FTZ R0, R165, R0, !PT ;  /* 0x00000000a5007209 */ /* 0x000fe20007810000 */
[----:B--2---:R-:W-:Y:S01]  /*88d0*/  FMUL.FTZ R4, R33, UR8 ;  /* 0x0000000821047c20 */ /* 0x004fe20008410000 */
[----:B------:R-:W-:Y:S01]  /*88e0*/  FSETP.NEU.FTZ.AND P4, PT, R235, -INF , PT ;  /* 0xff800000eb00780b */ /* 0x000fe20003f9d000 */
[----:B------:R-:W-:Y:S01]  /*88f0*/  LDSM.16.MT88.4 R32, [R194+0x6800] ;  /* 0x00680000c220783b */ /* 0x000fe20000004200 */
[----:B------:R-:W-:Y:S01]  /*8900*/  FMNMX.FTZ R0, R164, R0, !PT ;  /* 0x00000000a4007209 */ /* 0x000fe20007810000 */
[----:B------:R2:W-:Y:S01]  /*8910*/  MUFU.TANH R11, R7 ;  /* 0x00000007000b7308 */ /* 0x0005e20000002400 */
[----:B------:R-:W-:-:S02]  /*8920*/  FSEL R162, R31, -INF , !P5 ;  /* 0xff8000001fa27808 */ /* 0x000fc40006800000 */
[----:B------:R-:W-:Y:S01]  /*8930*/  FMNMX.FTZ R3, R158, R0, !PT ;  /* 0x000000009e037209 */ /* 0x000fe20007810000 */
[----:B------:R-:W-:Y:S01]  /*8940*/  FMUL.FTZ R0, R235, UR9 ;  /* 0x00000009eb007c20 */ /* 0x000fe20008410000 */
[----:B------:R-:W-:Y:S02]  /*8950*/  ISETP.GE.AND P5, PT, R6, R213, PT ;  /* 0x000000d50600720c */ /* 0x000fe40003fa6270 */
[----:B------:R-:W-:Y:S01]  /*8960*/  FMNMX.FTZ R3, R167, R3, !PT ;  /* 0x00000003a7037209 */ /* 0x000fe20007810000 */
[----:B------:R-:W3:Y:S01]  /*8970*/  MUFU.TANH R12, R4 ;  /* 0x00000004000c7308 */ /* 0x000ee20000002400 */
[----:B-1----:R-:W-:Y:S02]  /*8980*/  FMNMX.FTZ R2, R71, R66, !PT ;  /* 0x0000004247027209 */ /* 0x002fe40007810000 */
[----:B------:R-:W-:Y:S02]  /*8990*/  FSEL R0, R0, RZ, P4 ;  /* 0x000000ff00007208 */ /* 0x000fe40002000000 */
[----:B------:R-:W-:-:S02]  /*89a0*/  FMNMX.FTZ R2, R65, R2, !PT ;  /* 0x0000000241027209 */ /* 0x000fc40007810000 */
[----:B------:R-:W-:Y:S01]  /*89b0*/  ISETP.LT.OR P5, PT, R6, R209, P5 ;  /* 0x000000d10600720c */ /* 0x000fe20002fa1670 */
[--C-:B------:R-:W-:Y:S01]  /*89c0*/  FFMA.FTZ R8, R43, UR9, -R0.reuse ;  /* 0x000000092b087c23 */ /* 0x100fe20008010800 */
[----:B------:R-:W-:Y:S02]  /*89d0*/  FMNMX.FTZ R2, R59, R2, !PT ;  /* 0x000000023b027209 */ /* 0x000fe40007810000 */
[----:B--2---:R-:W-:Y:S01]  /*89e0*/  FMNMX.FTZ R7, R159, R3, !PT ;  /* 0x000000039f077209 */ /* 0x004fe20007810000 */
[----:B------:R-:W-:Y:S01]  /*89f0*/  FFMA.FTZ R3, R40, UR9, -R0 ;  /* 0x0000000928037c23 */ /* 0x000fe20008010800 */
[----:B------:R-:W-:Y:S01]  /*8a00*/  FMNMX.FTZ R2, R54, R2, !PT ;  /* 0x0000000236027209 */ /* 0x000fe20007810000 */
[----:B------:R-:W-:Y:S01]  /*8a10*/  MUFU.EX2 R248, R8 ;  /* 0x0000000800f87308 */ /* 0x000fe20000000800 */
[----:B------:R-:W-:Y:S02]  /*8a20*/  FMNMX.FTZ R7, R160, R7, !PT ;  /* 0x00000007a0077209 */ /* 0x000fe40007810000 */
[----:B-----5:R-:W-:-:S02]  /*8a30*/  FSEL R184, R9, -INF , !P5 ;  /* 0xff80000009b87808 */ /* 0x020fc40006800000 */
[----:B------:R-:W-:Y:S02]  /*8a40*/  FMNMX.FTZ R7, R161, R7, !PT ;  /* 0x00000007a1077209 */ /* 0x000fe40007810000 */
[----:B------:R-:W-:Y:S01]  /*8a50*/  FSEL R157, R46, -INF , !P6 ;  /* 0xff8000002e9d7808 */ /* 0x000fe20007000000 */
[----:B------:R1:W-:Y:S01]  /*8a60*/  MUFU.EX2 R250, R3 ;  /* 0x0000000300fa7308 */ /* 0x0003e20000000800 */
[----:B------:R-:W-:Y:S02]  /*8a70*/  ISETP.GE.AND P5, PT, R5, R213, PT ;  /* 0x000000d50500720c */ /* 0x000fe40003fa6270 */
[----:B------:R-:W-:Y:S02]  /*8a80*/  FMNMX.FTZ R7, R163, R7, !PT ;  /* 0x00000007a3077209 */ /* 0x000fe40007810000 */
[----:B------:R-:W-:Y:S02]  /*8a90*/  ISETP.LT.OR P5, PT, R5, R209, P5 ;  /* 0x000000d10500720c */ /* 0x000fe40002fa1670 */
[----:B------:R-:W-:-:S02]  /*8aa0*/  FMNMX.FTZ R7, R157, R7, !PT ;  /* 0x000000079d077209 */ /* 0x000fc40007810000 */
[----:B------:R-:W-:Y:S02]  /*8ab0*/  FSEL R183, R10, -INF , !P5 ;  /* 0xff8000000ab77808 */ /* 0x000fe40006800000 */
[C---:B------:R-:W-:Y:S02]  /*8ac0*/  ISETP.GE.AND P6, PT, R6.reuse, R212, PT ;  /* 0x000000d40600720c */ /* 0x040fe40003fc6270 */
[C---:B------:R-:W-:Y:S02]  /*8ad0*/  ISETP.GE.AND P5, PT, R6.reuse, R211, PT ;  /* 0x000000d30600720c */ /* 0x040fe40003fa6270 */
[----:B------:R-:W-:Y:S02]  /*8ae0*/  ISETP.LT.OR P6, PT, R6, R208, P6 ;  /* 0x000000d00600720c */ /* 0x000fe400037c1670 */
[----:B-1----:R-:W-:Y:S01]  /*8af0*/  FMNMX.FTZ R3, R52, R2, !PT ;  /* 0x0000000234037209 */ /* 0x002fe20007810000 */
[----:B------:R-:W-:Y:S01]  /*8b00*/  FFMA.FTZ R2, R45, UR9, -R0 ;  /* 0x000000092d027c23 */ /* 0x000fe20008010800 */
[----:B------:R-:W-:-:S02]  /*8b10*/  FSEL R170, R13, -INF , !P6 ;  /* 0xff8000000daa7808 */ /* 0x000fc40007000000 */
[----:B------:R-:W-:Y:S01]  /*8b20*/  FMNMX.FTZ R3, R64, R3, !PT ;  /* 0x0000000340037209 */ /* 0x000fe20007810000 */
[----:B------:R1:W-:Y:S01]  /*8b30*/  MUFU.EX2 R249, R2 ;  /* 0x0000000200f97308 */ /* 0x0003e20000000800 */
[----:B------:R-:W-:Y:S02]  /*8b40*/  ISETP.GE.AND P6, PT, R5, R212, PT ;  /* 0x000000d40500720c */ /* 0x000fe40003fc6270 */
[----:B------:R-:W-:Y:S02]  /*8b50*/  FMNMX.FTZ R3, R149, R3, !PT ;  /* 0x0000000395037209 */ /* 0x000fe40007810000 */
[----:B------:R-:W-:Y:S02]  /*8b60*/  ISETP.LT.OR P6, PT, R5, R208, P6 ;  /* 0x000000d00500720c */ /* 0x000fe400037c1670 */
[----:B------:R-:W-:Y:S02]  /*8b70*/  ISETP.LT.OR P5, PT, R6, R207, P5 ;  /* 0x000000cf0600720c */ /* 0x000fe40002fa1670 */
[----:B---3--:R-:W-:-:S02]  /*8b80*/  FSEL R171, R12, -INF , !P6 ;  /* 0xff8000000cab7808 */ /* 0x008fc40007000000 */
[----:B------:R-:W-:Y:S02]  /*8b90*/  FSEL R140, R51, -INF , !P2 ;  /* 0xff800000338c7808 */ /* 0x000fe40005000000 */
[----:B------:R-:W-:Y:S02]  /*8ba0*/  FSEL R168, R24, -INF , !P3 ;  /* 0xff80000018a87808 */ /* 0x000fe40005800000 */
[----:B------:R-:W-:Y:S02]  /*8bb0*/  MOV R148, R241 ;  /* 0x000000f100947202 */ /* 0x000fe40000000f00 */
[----:B-1----:R-:W-:Y:S02]  /*8bc0*/  FMNMX.FTZ R2, R70, R74, !PT ;  /* 0x0000004a46027209 */ /* 0x002fe40007810000 */
[----:B------:R-:W-:Y:S02]  /*8bd0*/  ISETP.GE.AND P2, PT, R5, R211, PT ;  /* 0x000000d30500720c */ /* 0x000fe40003f46270 */
        /* <DEDUP_REMOVED lines=9> */
[----:B------:R1:W2:Y:S01]  /*8c70*/  MUFU.EX2 R247, R3 ;  /* 0x0000000300f77308 */ /* 0x0002a20000000800 */
[----:B------:R-:W3:Y:S01]  /*8c80*/  SHFL.BFLY PT, R8, R2, 0x2, 0x1f ;  /* 0x0c401f0002087f89 */ /* 0x000ee200000e0000 */
[----:B------:R-:W-:Y:S02]  /*8c90*/  FSEL R169, R15, -INF , !P1 ;  /* 0xff8000000fa97808 */ /* 0x000fe40004800000 */
[----:B------:R-:W-:Y:S02]  /*8ca0*/  FMNMX.FTZ R7, R145, R7, !PT ;  /* 0x0000000791077209 */ /* 0x000fe40007810000 */
[----:B------:R-:W-:Y:S01]  /*8cb0*/  ISETP.LT.OR P2, PT, R5, R207, P2 ;  /* 0x000000cf0500720c */ /* 0x000fe20001741670 */
[----:B------:R-:W-:Y:S01]  /*8cc0*/  FFMA.FTZ R5, R17, UR9, -R0 ;  /* 0x0000000911057c23 */ /* 0x000fe20008010800 */
[----:B------:R-:W-:Y:S02]  /*8cd0*/  FMNMX.FTZ R7, R144, R7, !PT ;  /* 0x0000000790077209 */ /* 0x000fe40007810000 */
[----:B------:R-:W-:Y:S01]  /*8ce0*/  FSEL R173, R14, -INF , !P5 ;  /* 0xff8000000ead7808 */ /* 0x000fe20006800000 */
[----:B------:R4:W-:Y:S01]  /*8cf0*/  MUFU.EX2 R230, R5 ;  /* 0x0000000500e67308 */ /* 0x0009e20000000800 */
[----:B------:R-:W-:-:S02]  /*8d00*/  FSEL R172, R11, -INF , !P2 ;  /* 0xff8000000bac7808 */ /* 0x000fc40005000000 */
[----:B------:R-:W-:Y:S02]  /*8d10*/  MOV R25, R240 ;  /* 0x000000f000197202 */ /* 0x000fe40000000f00 */
[----:B-1----:R-:W-:Y:S01]  /*8d20*/  FMNMX.FTZ R3, R153, R4, !PT ;  /* 0x0000000499037209 */ /* 0x002fe20007810000 */
[----:B------:R-:W-:Y:S01]  /*8d30*/  FFMA.FTZ R4, R42, UR9, -R0 ;  /* 0x000000092a047c23 */ /* 0x000fe20008010800 */
[----:B--2---:R-:W-:Y:S02]  /*8d40*/  F2FP.BF16.F32.PACK_AB R10, R247, R248 ;  /* 0x000000f8f70a723e */ /* 0x004fe400000010ff */
[----:B------:R-:W-:Y:S01]  /*8d50*/  FMNMX.FTZ R3, R152, R3, !PT ;  /* 0x0000000398037209 */ /* 0x000fe20007810000 */
[----:B------:R1:W-:Y:S03]  /*8d60*/  MUFU.EX2 R246, R4 ;  /* 0x0000000400f67308 */ /* 0x0003e60000000800 */
[----:B------:R-:W-:-:S02]  /*8d70*/  FMNMX.FTZ R3, R151, R3, !PT ;  /* 0x0000000397037209 */ /* 0x000fc40007810000 */
[----:B---3--:R-:W-:Y:S01]  /*8d80*/  FMNMX.FTZ R2, R2, R8, !PT ;  /* 0x0000000802027209 */ /* 0x008fe20007810000 */
[----:B----4-:R-:W-:Y:S01]  /*8d90*/  FFMA.FTZ R5, R18, UR9, -R0 ;  /* 0x0000000912057c23 */ /* 0x010fe20008010800 */
[----:B------:R-:W-:-:S03]  /*8da0*/  FMNMX.FTZ R3, R150, R3, !PT ;  /* 0x0000000396037209 */ /* 0x000fc60007810000 */
[----:B------:R-:W2:Y:S01]  /*8db0*/  SHFL.BFLY PT, R8, R2, 0x1, 0x1f ;  /* 0x0c201f0002087f89 */ /* 0x000ea200000e0000 */
[----:B------:R-:W-:Y:S01]  /*8dc0*/  MUFU.EX2 R227, R5 ;  /* 0x0000000500e37308 */ /* 0x000fe20000000800 */
[----:B-1----:R-:W-:Y:S01]  /*8dd0*/  FMNMX.FTZ R4, R162, R7, !PT ;  /* 0x00000007a2047209 */ /* 0x002fe20007810000 */
[----:B------:R-:W-:-:S03]  /*8de0*/  FFMA.FTZ R7, R41, UR9, -R0 ;  /* 0x0000000929077c23 */ /* 0x000fc60008010800 */
[----:B------:R-:W-:-:S03]  /*8df0*/  FMNMX.FTZ R4, R174, R4, !PT ;  /* 0x00000004ae047209 */ /* 0x000fc60007810000 */
[----:B------:R1:W-:Y:S01]  /*8e00*/  MUFU.EX2 R243, R7 ;  /* 0x0000000700f37308 */ /* 0x0003e20000000800 */
[----:B------:R-:W-:-:S04]  /*8e10*/  FMNMX.FTZ R4, R170, R4, !PT ;  /* 0x00000004aa047209 */ /* 0x000fc80007810000 */
[----:B------:R-:W-:Y:S02]  /*8e20*/  FMNMX.FTZ R4, R171, R4, !PT ;  /* 0x00000004ab047209 */ /* 0x000fe40007810000 */
[----:B--2---:R-:W-:Y:S01]  /*8e30*/  FMNMX.FTZ R234, R2, R8, !PT ;  /* 0x0000000802ea7209 */ /* 0x004fe20007810000 */
[----:B------:R-:W-:-:S03]  /*8e40*/  FFMA.FTZ R2, R20, UR9, -R0 ;  /* 0x0000000914027c23 */ /* 0x000fc60008010800 */
[----:B------:R-:W-:Y:S01]  /*8e50*/  FSETP.NEU.FTZ.AND P3, PT, R234, -INF , PT ;  /* 0xff800000ea00780b */ /* 0x000fe20003f7d000 */
[----:B------:R2:W-:Y:S01]  /*8e60*/  MUFU.EX2 R226, R2 ;  /* 0x0000000200e27308 */ /* 0x0005e20000000800 */
[----:B-1----:R-:W-:Y:S01]  /*8e70*/  FMNMX.FTZ R7, R156, R3, !PT ;  /* 0x000000039c077209 */ /* 0x002fe20007810000 */
[----:B------:R-:W-:Y:S01]  /*8e80*/  FFMA.FTZ R3, R30, UR9, -R0 ;  /* 0x000000091e037c23 */ /* 0x000fe20008010800 */
[----:B------:R-:W-:Y:S02]  /*8e90*/  FMUL.FTZ R12, R234, UR9 ;  /* 0x00000009ea0c7c20 */ /* 0x000fe40008410000 */
[----:B------:R-:W-:Y:S02]  /*8ea0*/  FMNMX.FTZ R6, R155, R7, !PT ;  /* 0x000000079b067209 */ /* 0x000fe40007810000 */
[----:B------:R-:W1:Y:S01]  /*8eb0*/  SHFL.BFLY PT, R7, R4, 0x2, 0x1f ;  /* 0x0c401f0004077f89 */ /* 0x000e6200000e0000 */
[----:B------:R3:W-:Y:S01]  /*8ec0*/  MUFU.EX2 R242, R3 ;  /* 0x0000000300f27308 */ /* 0x0007e20000000800 */
[----:B------:R-:W-:-:S02]  /*8ed0*/  FMNMX.FTZ R6, R154, R6, !PT ;  /* 0x000000069a067209 */ /* 0x000fc40007810000 */
[----:B------:R-:W-:Y:S02]  /*8ee0*/  FSEL R12, R12, RZ, P3 ;  /* 0x000000ff0c0c7208 */ /* 0x000fe40001800000 */
[----:B------:R-:W-:-:S04]  /*8ef0*/  FMNMX.FTZ R6, R140, R6, !PT ;  /* 0x000000068c067209 */ /* 0x000fc80007810000 */
[----:B------:R-:W-:Y:S01]  /*8f00*/  FMNMX.FTZ R6, R168, R6, !PT ;  /* 0x00000006a8067209 */ /* 0x000fe20007810000 */
[--C-:B--2---:R-:W-:Y:S02]  /*8f10*/  FFMA.FTZ R2, R19, UR9, -R0.reuse ;  /* 0x0000000913027c23 */ /* 0x104fe40008010800 */
[----:B------:R-:W-:Y:S02]  /*8f20*/  LDSM.16.MT88.4 R16, [R193+0x6000] ;  /* 0x00600000c110783b */ /* 0x000fe40000004200 */
[----:B------:R2:W-:Y:S01]  /*8f30*/  MUFU.EX2 R231, R2 ;  /* 0x0000000200e77308 */ /* 0x0005e20000000800 */
[----:B---3--:R-:W-:-:S07]  /*8f40*/  FFMA.FTZ R3, R29, UR9, -R0 ;  /* 0x000000091d037c23 */ /* 0x008fce0008010800 */
[----:B------:R3:W-:Y:S01]  /*8f50*/  MUFU.EX2 R241, R3 ;  /* 0x0000000300f17308 */ /* 0x0007e20000000800 */
[----:B-1----:R-:W-:Y:S01]  /*8f60*/  FMNMX.FTZ R4, R4, R7, !PT ;  /* 0x0000000704047209 */ /* 0x002fe20007810000 */
[--C-:B--2---:R-:W-:Y:S02]  /*8f70*/  FFMA.FTZ R2, R21, UR9, -R0.reuse ;  /* 0x0000000915027c23 */ /* 0x104fe40008010800 */
[----:B------:R-:W-:Y:S04]  /*8f80*/  LDSM.16.MT88.4 R20, [R196+0x6000] ;  /* 0x00600000c414783b */ /* 0x000fe80000004200 */
[----:B------:R1:W-:Y:S01]  /*8f90*/  MUFU.EX2 R240, R2 ;  /* 0x0000000200f07308 */ /* 0x0003e20000000800 */
[----:B---3--:R-:W-:Y:S02]  /*8fa0*/  FFMA.FTZ R3, R28, UR9, -R0 ;  /* 0x000000091c037c23 */ /* 0x008fe40008010800 */
[----:B------:R-:W-:Y:S05]  /*8fb0*/  LDSM.16.MT88.4 R28, [R194+0x6000] ;  /* 0x00600000c21c783b */ /* 0x000fea0000004200 */
[----:B------:R2:W-:Y:S01]  /*8fc0*/  MUFU.EX2 R236, R3 ;  /* 0x0000000300ec7308 */ /* 0x0005e20000000800 */
[----:B-1----:R-:W-:Y:S01]  /*8fd0*/  FFMA.FTZ R2, R57, UR9, -R12 ;  /* 0x0000000939027c23 */ /* 0x002fe2000801080c */
[----:B------:R-:W-:-:S02]  /*8fe0*/  MOV R57, R25 ;  /* 0x0000001900397202 */ /* 0x000fc40000000f00 */
[----:B------:R-:W-:Y:S04]  /*8ff0*/  LDSM.16.MT88.4 R24, [R193+0x6800] ;  /* 0x00680000c118783b */ /* 0x000fe80000004200 */
[----:B------:R1:W-:Y:S01]  /*9000*/  MUFU.EX2 R224, R2 ;  /* 0x0000000200e07308 */ /* 0x0003e20000000800 */
[----:B--2---:R-:W-:Y:S02]  /*9010*/  FMNMX.FTZ R3, R169, R6, !PT ;  /* 0x00000006a9037209 */ /* 0x004fe40007810000 */
[----:B------:R-:W2:Y:S02]  /*9020*/  SHFL.BFLY PT, R6, R4, 0x1, 0x1f ;  /* 0x0c201f0004067f89 */ /* 0x000ea400000e0000 */
[----:B------:R-:W-:-:S04]  /*9030*/  FMNMX.FTZ R3, R173, R3, !PT ;  /* 0x00000003ad037209 */ /* 0x000fc80007810000 */
[----:B------:R-:W-:-:S05]  /*9040*/  FMNMX.FTZ R3, R172, R3, !PT ;  /* 0x00000003ac037209 */ /* 0x000fca0007810000 */
[----:B------:R-:W1:Y:S01]  /*9050*/  SHFL.BFLY PT, R5, R3, 0x2, 0x1f ;  /* 0x0c401f0003057f89 */ /* 0x000e6200000e0000 */
[----:B--2---:R-:W-:Y:S01]  /*9060*/  FMNMX.FTZ R233, R4, R6, !PT ;  /* 0x0000000604e97209 */ /* 0x004fe20007810000 */
[----:B------:R-:W-:-:S03]  /*9070*/  FFMA.FTZ R4, R56, UR9, -R12 ;  /* 0x0000000938047c23 */ /* 0x000fc6000801080c */
[----:B------:R-:W-:Y:S01]  /*9080*/  FSETP.NEU.FTZ.AND P2, PT, R233, -INF , PT ;  /* 0xff800000e900780b */ /* 0x000fe20003f5d000 */
[----:B------:R2:W-:Y:S01]  /*9090*/  MUFU.EX2 R223, R4 ;  /* 0x0000000400df7308 */ /* 0x0005e20000000800 */
[----:B-1----:R-:W-:Y:S01]  /*90a0*/  FMNMX.FTZ R2, R3, R5, !PT ;  /* 0x0000000503027209 */ /* 0x002fe20007810000 */
[----:B------:R-:W-:-:S04]  /*90b0*/  FFMA.FTZ R3, R58, UR9, -R12 ;  /* 0x000000093a037c23 */ /* 0x000fc8000801080c */
[----:B------:R-:W1:Y:S02]  /*90c0*/  SHFL.BFLY PT, R5, R2, 0x1, 0x1f ;  /* 0x0c201f0002057f89 */ /* 0x000e6400000e0000 */
[----:B------:R3:W4:Y:S01]  /*90d0*/  MUFU.EX2 R222, R3 ;  /* 0x0000000300de7308 */ /* 0x0007220000000800 */
[----:B--2---:R-:W-:-:S07]  /*90e0*/  FFMA.FTZ R4, R53, UR9, -R12 ;  /* 0x0000000935047c23 */ /* 0x004fce000801080c */
[----:B------:R2:W5:Y:S01]  /*90f0*/  MUFU.EX2 R225, R4 ;  /* 0x0000000400e17308 */ /* 0x0005620000000800 */
[----:B---3--:R-:W-:Y:S01]  /*9100*/  FMUL.FTZ R3, R233, UR9 ;  /* 0x00000009e9037c20 */ /* 0x008fe20008410000 */
[----:B----4-:R-:W-:-:S04]  /*9110*/  F2FP.BF16.F32.PACK_AB R9, R222, R224 ;  /* 0x000000e0de09723e */ /* 0x010fc800000010ff */
[----:B------:R-:W-:Y:S02]  /*9120*/  FSEL R3, R3, RZ, P2 ;  /* 0x000000ff03037208 */ /* 0x000fe40001000000 */
[----:B-1----:R-:W-:Y:S02]  /*9130*/  FMNMX.FTZ R232, R2, R5, !PT ;  /* 0x0000000502e87209 */ /* 0x002fe40007810000 */
[----:B------:R-:W-:Y:S01]  /*9140*/  FSEL R5, R233, RZ, P2 ;  /* 0x000000ffe9057208 */ /* 0x000fe20001000000 */
[--C-:B--2---:R-:W-:Y:S01]  /*9150*/  FFMA.FTZ R4, R66, UR9, -R3.reuse ;  /* 0x0000000942047c23 */ /* 0x104fe20008010803 */
[----:B------:R-:W-:Y:S01]  /*9160*/  FFMA.FTZ R2, R59, UR9, -R3 ;  /* 0x000000093b027c23 */ /* 0x000fe20008010803 */
[C---:B------:R-:W-:Y:S02]  /*9170*/  FSETP.NEU.FTZ.AND P1, PT, R232.reuse, -INF , PT ;  /* 0xff800000e800780b */ /* 0x040fe40003f3d000 */
[----:B------:R1:W-:Y:S01]  /*9180*/  MUFU.EX2 R190, R4 ;  /* 0x0000000400be7308 */ /* 0x0003e20000000800 */
[----:B------:R-:W-:Y:S01]  /*9190*/  FADD.FTZ R6, R71, -R5 ;  /* 0x8000000547067221 */ /* 0x000fe20000010000 */
[----:B------:R-:W-:-:S02]  /*91a0*/  FSEL R5, R232, RZ, P1 ;  /* 0x000000ffe8057208 */ /* 0x000fc40000800000 */
[----:B-----5:R-:W-:Y:S01]  /*91b0*/  F2FP.BF16.F32.PACK_AB R11, R225, R223 ;  /* 0x000000dfe10b723e */ /* 0x020fe200000010ff */
[----:B------:R-:W-:-:S03]  /*91c0*/  FMUL.FTZ R6, R6, UR9 ;  /* 0x0000000906067c20 */ /* 0x000fc60008410000 */
[----:B------:R2:W-:Y:S08]  /*91d0*/  MUFU.EX2 R191, R2 ;  /* 0x0000000200bf7308 */ /* 0x0005f00000000800 */
[----:B------:R-:W3:Y:S01]  /*91e0*/  MUFU.EX2 R56, R6 ;  /* 0x0000000600387308 */ /* 0x000ee20000000800 */
[----:B-1----:R-:W-:-:S07]  /*91f0*/  FFMA.FTZ R4, R65, UR9, -R3 ;  /* 0x0000000941047c23 */ /* 0x002fce0008010803 */
[----:B------:R1:W-:Y:S01]  /*9200*/  MUFU.EX2 R217, R4 ;  /* 0x0000000400d97308 */ /* 0x0003e20000000800 */
[----:B--2---:R-:W-:-:S05]  /*9210*/  FMUL.FTZ R2, R232, UR9 ;  /* 0x00000009e8027c20 */ /* 0x004fca0008410000 */
[----:B------:R-:W-:Y:S01]  /*9220*/  FSEL R2, R2, RZ, P1 ;  /* 0x000000ff02027208 */ /* 0x000fe20000800000 */
        /* <DEDUP_REMOVED lines=8> */
[--C-:B-1----:R-:W-:Y:S01]  /*92b0*/  FFMA.FTZ R4, R54, UR9, -R3.reuse ;  /* 0x0000000936047c23 */ /* 0x102fe20008010803 */
[-C--:B------:R-:W-:Y:S01]  /*92c0*/  FMUL.FTZ R112, R112, R56.reuse ;  /* 0x0000003870707220 */ /* 0x080fe20000410000 */
[-C--:B------:R-:W-:Y:S01]  /*92d0*/  FMUL.FTZ R113, R113, R56.reuse ;  /* 0x0000003871717220 */ /* 0x080fe20000410000 */
[-C--:B------:R-:W-:Y:S01]  /*92e0*/  FMUL.FTZ R120, R120, R56.reuse ;  /* 0x0000003878787220 */ /* 0x080fe20000410000 */
[----:B------:R1:W2:Y:S01]  /*92f0*/  MUFU.EX2 R220, R4 ;  /* 0x0000000400dc7308 */ /* 0x0002a20000000800 */
[-C--:B------:R-:W-:Y:S01]  /*9300*/  FMUL.FTZ R121, R121, R56.reuse ;  /* 0x0000003879797220 */ /* 0x080fe20000410000 */
[-C--:B------:R-:W-:Y:S01]  /*9310*/  FMUL.FTZ R128, R128, R56.reuse ;  /* 0x0000003880807220 */ /* 0x080fe20000410000 */
[-C--:B------:R-:W-:Y:S01]  /*9320*/  FMUL.FTZ R129, R129, R56.reuse ;  /* 0x0000003881817220 */ /* 0x080fe20000410000 */
[-C--:B------:R-:W-:Y:S01]  /*9330*/  FMUL.FTZ R136, R136, R56.reuse ;  /* 0x0000003888887220 */ /* 0x080fe20000410000 */
[----:B------:R-:W-:Y:S01]  /*9340*/  FMUL.FTZ R137, R137, R56 ;  /* 0x0000003889897220 */ /* 0x000fe20000410000 */
[----:B-1----:R-:W-:Y:S01]  /*9350*/  FFMA.FTZ R4, R52, UR9, -R3 ;  /* 0x0000000934047c23 */ /* 0x002fe20008010803 */
[----:B--2---:R-:W-:-:S03]  /*9360*/  F2FP.BF16.F32.PACK_AB R6, R220, R191 ;  /* 0x000000bfdc06723e */ /* 0x004fc600000010ff */
        /* <DEDUP_REMOVED lines=9> */
[----:B-1----:R-:W-:Y:S01]  /*9400*/  FADD.FTZ R4, R70, -R5 ;  /* 0x8000000546047221 */ /* 0x002fe20000010000 */
[----:B------:R-:W-:Y:S02]  /*9410*/  FSEL R5, R235, RZ, P4 ;  /* 0x000000ffeb057208 */ /* 0x000fe40002000000 */
[----:B--2---:R-:W-:Y:S01]  /*9420*/  F2FP.BF16.F32.PACK_AB R7, R188, R189 ;  /* 0x000000bdbc07723e */ /* 0x004fe200000010ff */
[----:B------:R-:W-:Y:S02]  /*9430*/  FMUL.FTZ R4, R4, UR9 ;  /* 0x0000000904047c20 */ /* 0x000fe40008410000 */
[----:B------:R-:W-:Y:S02]  /*9440*/  FADD.FTZ R5, R73, -R5 ;  /* 0x8000000549057221 */ /* 0x000fe40000010000 */
[----:B------:R1:W2:Y:S02]  /*9450*/  MUFU.EX2 R15, R4 ;  /* 0x00000004000f7308 */ /* 0x0002a40000000800 */
[----:B------:R-:W-:-:S06]  /*9460*/  FMUL.FTZ R5, R5, UR9 ;  /* 0x0000000905057c20 */ /* 0x000fcc0008410000 */
[----:B------:R3:W4:Y:S01]  /*9470*/  MUFU.EX2 R13, R5 ;  /* 0x00000005000d7308 */ /* 0x0007220000000800 */
[----:B-1----:R-:W-:Y:S01]  /*9480*/  FFMA.FTZ R4, R64, UR9, -R3 ;  /* 0x0000000940047c23 */ /* 0x002fe20008010803 */
[-C--:B--2---:R-:W-:Y:S01]  /*9490*/  FMUL.FTZ R78, R78, R15.reuse ;  /* 0x0000000f4e4e7220 */ /* 0x084fe20000410000 */
[-C--:B------:R-:W-:Y:S01]  /*94a0*/  FMUL.FTZ R79, R79, R15.reuse ;  /* 0x0000000f4f4f7220 */ /* 0x080fe20000410000 */
[----:B------:R-:W-:-:S04]  /*94b0*/  FMUL.FTZ R90, R90, R15 ;  /* 0x0000000f5a5a7220 */ /* 0x000fc80000410000 */
[----:B------:R1:W-:Y:S01]  /*94c0*/  MUFU.EX2 R186, R4 ;  /* 0x0000000400ba7308 */ /* 0x0003e20000000800 */
[-C--:B------:R-:W-:Y:S01]  /*94d0*/  FMUL.FTZ R91, R91, R15.reuse ;  /* 0x0000000f5b5b7220 */ /* 0x080fe20000410000 */
[-C--:B------:R-:W-:Y:S01]  /*94e0*/  FMUL.FTZ R98, R98, R15.reuse ;  /* 0x0000000f62627220 */ /* 0x080fe20000410000 */
[----:B------:R-:W-:Y:S01]  /*94f0*/  FMUL.FTZ R99, R99, R15 ;  /* 0x0000000f63637220 */ /* 0x000fe20000410000 */
[----:B---3--:R-:W-:Y:S01]  /*9500*/  F2FP.BF16.F32.PACK_AB R5, R187, R185 ;  /* 0x000000b9bb05723e */ /* 0x008fe200000010ff */
        /* <DEDUP_REMOVED lines=10> */
[-C--:B----4-:R-:W-:Y:S01]  /*95b0*/  FMUL.FTZ R80, R80, R13.reuse ;  /* 0x0000000d50507220 */ /* 0x090fe20000410000 */
[-C--:B------:R-:W-:Y:S01]  /*95c0*/  FMUL.FTZ R81, R81, R13.reuse ;  /* 0x0000000d51517220 */ /* 0x080fe20000410000 */
[----:B-1----:R-:W-:Y:S01]  /*95d0*/  FSEL R4, R234, RZ, P3 ;  /* 0x000000ffea047208 */ /* 0x002fe20001800000 */
[-C--:B------:R-:W-:Y:S01]  /*95e0*/  FMUL.FTZ R84, R84, R13.reuse ;  /* 0x0000000d54547220 */ /* 0x080fe20000410000 */
[-C--:B------:R-:W-:Y:S01]  /*95f0*/  FMUL.FTZ R85, R85, R13.reuse ;  /* 0x0000000d55557220 */ /* 0x080fe20000410000 */
[-C--:B------:R-:W-:Y:S01]  /*9600*/  FMUL.FTZ R92, R92, R13.reuse ;  /* 0x0000000d5c5c7220 */ /* 0x080fe20000410000 */
[-C--:B------:R-:W-:Y:S01]  /*9610*/  FMUL.FTZ R93, R93, R13.reuse ;  /* 0x0000000d5d5d7220 */ /* 0x080fe20000410000 */
[----:B------:R-:W-:Y:S01]  /*9620*/  FADD.FTZ R8, R72, -R4 ;  /* 0x8000000448087221 */ /* 0x000fe20000010000 */
[----:B------:R-:W-:Y:S01]  /*9630*/  F2FP.BF16.F32.PACK_AB R4, R217, R190 ;  /* 0x000000bed904723e */ /* 0x000fe200000010ff */
[-C--:B------:R-:W-:Y:S01]  /*9640*/  FMUL.FTZ R100, R100, R13.reuse ;  /* 0x0000000d64647220 */ /* 0x080fe20000410000 */
[-C--:B------:R-:W-:Y:S01]  /*9650*/  FMUL.FTZ R101, R101, R13.reuse ;  /* 0x0000000d65657220 */ /* 0x080fe20000410000 */
[----:B------:R-:W-:Y:S01]  /*9660*/  FMUL.FTZ R8, R8, UR9 ;  /* 0x0000000908087c20 */ /* 0x000fe20008410000 */
[-C--:B------:R-:W-:Y:S01]  /*9670*/  FMUL.FTZ R124, R124, R13.reuse ;  /* 0x0000000d7c7c7220 */ /* 0x080fe20000410000 */
[-C--:B------:R-:W-:Y:S01]  /*9680*/  FMUL.FTZ R125, R125, R13.reuse ;  /* 0x0000000d7d7d7220 */ /* 0x080fe20000410000 */
[-C--:B------:R-:W-:Y:S01]  /*9690*/  FMUL.FTZ R132, R132, R13.reuse ;  /* 0x0000000d84847220 */ /* 0x080fe20000410000 */
[C---:B------:R-:W-:Y:S01]  /*96a0*/  HMMA.16816.F32.BF16 R52, R4.reuse, R16, R76 ;  /* 0x000000100434723c */ /* 0x040fe2000004184c */
[----:B------:R1:W2:Y:S01]  /*96b0*/  MUFU.EX2 R14, R8 ;  /* 0x00000008000e7308 */ /* 0x0002a20000000800 */
[-C--:B------:R-:W-:Y:S01]  /*96c0*/  FMUL.FTZ R133, R133, R13.reuse ;  /* 0x0000000d85857220 */ /* 0x080fe20000410000 */
[-C--:B------:R-:W-:Y:S01]  /*96d0*/  FMUL.FTZ R108, R108, R13.reuse ;  /* 0x0000000d6c6c7220 */ /* 0x080fe20000410000 */
[-C--:B------:R-:W-:Y:S01]  /*96e0*/  FMUL.FTZ R109, R109, R13.reuse ;  /* 0x0000000d6d6d7220 */ /* 0x080fe20000410000 */
[-C--:B------:R-:W-:Y:S01]  /*96f0*/  FMUL.FTZ R116, R116, R13.reuse ;  /* 0x0000000d74747220 */ /* 0x080fe20000410000 */
[----:B------:R-:W-:Y:S01]  /*9700*/  HMMA.16816.F32.BF16 R48, R4, R18, R88 ;  /* 0x000000120430723c */ /* 0x000fe20000041858 */
[----:B------:R-:W-:-:S05]  /*9710*/  FMUL.FTZ R117, R117, R13 ;  /* 0x0000000d75757220 */ /* 0x000fca0000410000 */
[C---:B------:R-:W-:Y:S06]  /*9720*/  HMMA.16816.F32.BF16 R44, R4.reuse, R20, R96 ;  /* 0x00000014042c723c */ /* 0x040fec0000041860 */
[C---:B------:R-:W-:Y:S01]  /*9730*/  HMMA.16816.F32.BF16 R72, R4.reuse, R22, R104 ;  /* 0x000000160448723c */ /* 0x040fe20000041868 */
[----:B-1----:R-:W-:Y:S01]  /*9740*/  F2FP.BF16.F32.PACK_AB R8, R249, R250 ;  /* 0x000000faf908723e */ /* 0x002fe200000010ff */
[-C--:B--2---:R-:W-:Y:S01]  /*9750*/  FMUL.FTZ R82, R82, R14.reuse ;  /* 0x0000000e52527220 */ /* 0x084fe20000410000 */
[-C--:B------:R-:W-:Y:S01]  /*9760*/  FMUL.FTZ R83, R83, R14.reuse ;  /* 0x0000000e53537220 */ /* 0x080fe20000410000 */
        /* <DEDUP_REMOVED lines=14> */
[----:B------:R-:W-:Y:S01]  /*9850*/  HMMA.16816.F32.BF16 R76, R4, R36, R128 ;  /* 0x00000024044c723c */ /* 0x000fe20000041880 */
[-C--:B------:R-:W-:Y:S01]  /*9860*/  FMUL.FTZ R118, R118, R14.reuse ;  /* 0x0000000e76767220 */ /* 0x080fe20000410000 */
[----:B------:R-:W-:-:S04]  /*9870*/  FMUL.FTZ R119, R119, R14 ;  /* 0x0000000e77777220 */ /* 0x000fc80000410000 */
[----:B------:R-:W-:Y:S06]  /*9880*/  HMMA.16816.F32.BF16 R60, R4, R38, R136 ;  /* 0x00000026043c723c */ /* 0x000fec0000041888 */
[----:B------:R-:W-:Y:S01]  /*9890*/  HMMA.16816.F32.BF16 R40, R8, R16, R80 ;  /* 0x000000100828723c */ /* 0x000fe20000041850 */
[----:B------:R-:W-:Y:S01]  /*98a0*/  FFMA.FTZ R4, R149, UR9, -R3 ;  /* 0x0000000995047c23 */ /* 0x000fe20008010803 */
[----:B------:R-:W-:-:S03]  /*98b0*/  FFMA.FTZ R5, R151, UR9, -R2 ;  /* 0x0000000997057c23 */ /* 0x000fc60008010802 */
[----:B------:R1:W-:Y:S01]  /*98c0*/  MUFU.EX2 R182, R4 ;  /* 0x0000000400b67308 */ /* 0x0003e20000000800 */
[C---:B------:R-:W-:Y:S01]  /*98d0*/  HMMA.16816.F32.BF16 R84, R8.reuse, R18, R84 ;  /* 0x000000120854723c */ /* 0x040fe20000041854 */
[----:B------:R-:W-:Y:S05]  /*98e0*/  LDSM.16.MT88.4 R16, [R195+0x6800] ;  /* 0x00680000c310783b */ /* 0x000fea0000004200 */
[C---:B------:R-:W-:Y:S01]  /*98f0*/  HMMA.16816.F32.BF16 R92, R8.reuse, R20, R92 ;  /* 0x00000014085c723c */ /* 0x040fe2000004185c */
[----:B------:R-:W-:Y:S05]  /*9900*/  MUFU.EX2 R176, R5 ;  /* 0x0000000500b07308 */ /* 0x000fea0000000800 */
[----:B------:R-:W-:Y:S01]  /*9910*/  HMMA.16816.F32.BF16 R100, R8, R22, R100 ;  /* 0x000000160864723c */ /* 0x000fe20000041864 */
[----:B------:R-:W2:Y:S01]  /*9920*/  LDSM.16.MT88.4 R20, [R196+0x6800] ;  /* 0x00680000c414783b */ /* 0x000ea20000004200 */
[----:B-1----:R-:W-:-:S04]  /*9930*/  FFMA.FTZ R4, R141, UR9, -R3 ;  /* 0x000000098d047c23 */ /* 0x002fc80008010803 */
[C---:B------:R-:W-:Y:S01]  /*9940*/  HMMA.16816.F32.BF16 R124, R8.reuse, R36, R124 ;  /* 0x00000024087c723c */ /* 0x040fe2000004187c */
[----:B------:R1:W3:Y:S05]  /*9950*/  MUFU.EX2 R181, R4 ;  /* 0x0000000400b57308 */ /* 0x0002ea0000000800 */
[C---:B------:R-:W-:Y:S06]  /*9960*/  HMMA.16816.F32.BF16 R132, R8.reuse, R38, R132 ;  /* 0x000000260884723c */ /* 0x040fec0000041884 */
[C---:B------:R-:W-:Y:S06]  /*9970*/  HMMA.16816.F32.BF16 R108, R8.reuse, R28, R108 ;  /* 0x0000001c086c723c */ /* 0x040fec000004186c */
[----:B------:R-:W-:Y:S01]  /*9980*/  HMMA.16816.F32.BF16 R116, R8, R30, R116 ;  /* 0x0000001e0874723c */ /* 0x000fe20000041874 */
[----:B-1----:R-:W-:Y:S01]  /*9990*/  FFMA.FTZ R4, R153, UR9, -R2 ;  /* 0x0000000999047c23 */ /* 0x002fe20008010802 */
[----:B---3--:R-:W-:Y:S01]  /*99a0*/  F2FP.BF16.F32.PACK_AB R6, R181, R182 ;  /* 0x000000b6b506723e */ /* 0x008fe200000010ff */
[----:B------:R-:W-:Y:S02]  /*99b0*/  LDSM.16.MT88.4 R28, [R196+0x7000] ;  /* 0x00700000c41c783b */ /* 0x000fe40000004200 */
[----:B------:R1:W-:Y:S02]  /*99c0*/  MUFU.EX2 R178, R4 ;  /* 0x0000000400b27308 */ /* 0x0003e40000000800 */
[----:B------:R-:W-:-:S02]  /*99d0*/  F2FP.BF16.F32.PACK_AB R8, R243, R246 ;  /* 0x000000f6f308723e */ /* 0x000fc400000010ff */
[----:B------:R-:W-:Y:S01]  /*99e0*/  F2FP.BF16.F32.PACK_AB R10, R241, R242 ;  /* 0x000000f2f10a723e */ /* 0x000fe200000010ff */
[----:B-1----:R-:W-:-:S04]  /*99f0*/  FFMA.FTZ R4, R152, UR9, -R2 ;  /* 0x0000000998047c23 */ /* 0x002fc80008010802 */
[----:B------:R1:W3:Y:S02]  /*9a00*/  MUFU.EX2 R177, R4 ;  /* 0x0000000400b17308 */ /* 0x0002e40000000800 */
[----:B-1----:R-:W-:Y:S01]  /*9a10*/  FFMA.FTZ R4, R150, UR9, -R2 ;  /* 0x0000000996047c23 */ /* 0x002fe20008010802 */
[----:B---3--:R-:W-:-:S05]  /*9a20*/  F2FP.BF16.F32.PACK_AB R5, R177, R178 ;  /* 0x000000b2b105723e */ /* 0x008fca00000010ff */
[----:B------:R1:W3:Y:S02]  /*9a30*/  MUFU.EX2 R175, R4 ;  /* 0x0000000400af7308 */ /* 0x0002e40000000800 */
[--C-:B-1----:R-:W-:Y:S01]  /*9a40*/  FFMA.FTZ R4, R143, UR9, -R0.reuse ;  /* 0x000000098f047c23 */ /* 0x102fe20008010800 */
[----:B------:R-:W-:Y:S01]  /*9a50*/  FFMA.FTZ R0, R142, UR9, -R0 ;  /* 0x000000098e007c23 */ /* 0x000fe20008010800 */
[----:B---3--:R-:W-:-:S04]  /*9a60*/  F2FP.BF16.F32.PACK_AB R7, R175, R176 ;  /* 0x000000b0af07723e */ /* 0x008fc800000010ff */
[----:B------:R1:W-:Y:S08]  /*9a70*/  MUFU.EX2 R180, R4 ;  /* 0x0000000400b47308 */ /* 0x0003f00000000800 */
[----:B------:R3:W-:Y:S01]  /*9a80*/  MUFU.EX2 R179, R0 ;  /* 0x0000000000b37308 */ /* 0x0007e20000000800 */
[----:B-1----:R-:W-:-:S07]  /*9a90*/  F2FP.BF16.F32.PACK_AB R4, R186, R221 ;  /* 0x000000ddba04723e */ /* 0x002fce00000010ff */
[----:B------:R-:W-:Y:S01]  /*9aa0*/  HMMA.16816.F32.BF16 R52, R4, R24, R52 ;  /* 0x000000180434723c */ /* 0x000fe20000041834 */
[----:B---3--:R-:W-:-:S04]  /*9ab0*/  FFMA.FTZ R0, R166, UR9, -R12 ;  /* 0x00000009a6007c23 */ /* 0x008fc8000801080c */
[----:B------:R1:W-:Y:S01]  /*9ac0*/  MUFU.EX2 R166, R0 ;  /* 0x0000000000a67308 */ /* 0x0003e20000000800 */
[C---:B------:R-:W-:Y:S06]  /*9ad0*/  HMMA.16816.F32.BF16 R48, R4.reuse, R26, R48 ;  /* 0x0000001a0430723c */ /* 0x040fec0000041830 */
[C---:B--2---:R-:W-:Y:S06]  /*9ae0*/  HMMA.16816.F32.BF16 R44, R4.reuse, R20, R44 ;  /* 0x00000014042c723c */ /* 0x044fec000004182c */
        /* <DEDUP_REMOVED lines=8> */
[----:B--2---:R-:W-:-:S02]  /*9b70*/  F2FP.BF16.F32.PACK_AB R9, R165, R166 ;  /* 0x000000a6a509723e */ /* 0x004fc400000010ff */
[----:B------:R-:W-:Y:S01]  /*9b80*/  MOV R164, R57 ;  /* 0x0000003900a47202 */ /* 0x000fe20000000f00 */
        /* <DEDUP_REMOVED lines=8> */
[C---:B------:R-:W-:Y:S01]  /*9c10*/  HMMA.16816.F32.BF16 R36, R8.reuse, R26, R84 ;  /* 0x0000001a0824723c */ /* 0x040fe20000041854 */
[----:B------:R-:W2:Y:S04]  /*9c20*/  LDSM.16.MT88.4 R24, [R193+0x7000] ;  /* 0x00700000c118783b */ /* 0x000ea80000004200 */
[----:B------:R-:W-:Y:S01]  /*9c30*/  LDSM.16.MT88.4 R84, [R193+0x7800] ;  /* 0x00780000c154783b */ /* 0x000fe20000004200 */
[----:B------:R-:W-:Y:S01]  /*9c40*/  HMMA.16816.F32.BF16 R92, R8, R20, R92 ;  /* 0x00000014085c723c */ /* 0x000fe2000004185c */
[----:B-1----:R-:W-:-:S04]  /*9c50*/  FFMA.FTZ R0, R146, UR9, -R3 ;  /* 0x0000000992007c23 */ /* 0x002fc80008010803 */
[----:B------:R1:W3:Y:S01]  /*9c60*/  MUFU.EX2 R149, R0 ;  /* 0x0000000000957308 */ /* 0x0002e20000000800 */
[C---:B------:R-:W-:Y:S01]  /*9c70*/  HMMA.16816.F32.BF16 R80, R8.reuse, R22, R100 ;  /* 0x000000160850723c */ /* 0x040fe20000041864 */
[----:B------:R-:W4:Y:S04]  /*9c80*/  LDSM.16.MT88.4 R20, [R194+0x7000] ;  /* 0x00700000c214783b */ /* 0x000f280000004200 */
[----:B------:R-:W-:Y:S01]  /*9c90*/  LDSM.16.MT88.4 R100, [R196+0x7800] ;  /* 0x00780000c464783b */ /* 0x000fe20000004200 */
[C---:B------:R-:W-:Y:S06]  /*9ca0*/  HMMA.16816.F32.BF16 R124, R8.reuse, R16, R124 ;  /* 0x00000010087c723c */ /* 0x040fec000004187c */
[----:B------:R-:W-:Y:S01]  /*9cb0*/  HMMA.16816.F32.BF16 R132, R8, R18, R132 ;  /* 0x000000120884723c */ /* 0x000fe20000041884 */
[----:B------:R-:W5:Y:S01]  /*9cc0*/  LDSM.16.MT88.4 R16, [R195+0x7000] ;  /* 0x00700000c310783b */ /* 0x000f620000004200 */
[----:B-1----:R-:W-:Y:S01]  /*9cd0*/  FFMA.FTZ R0, R145, UR9, -R3 ;  /* 0x0000000991007c23 */ /* 0x002fe20008010803 */
[----:B---3--:R-:W-:-:S03]  /*9ce0*/  F2FP.BF16.F32.PACK_AB R4, R149, R150 ;  /* 0x000000969504723e */ /* 0x008fc600000010ff */
[C---:B------:R-:W-:Y:S01]  /*9cf0*/  HMMA.16816.F32.BF16 R88, R8.reuse, R34, R116 ;  /* 0x000000220858723c */ /* 0x040fe20000041874 */
[----:B------:R-:W-:Y:S01]  /*9d00*/  LDSM.16.MT88.4 R116, [R194+0x7800] ;  /* 0x00780000c274783b */ /* 0x000fe20000004200 */
[----:B------:R1:W-:Y:S04]  /*9d10*/  MUFU.EX2 R148, R0 ;  /* 0x0000000000947308 */ /* 0x0003e80000000800 */
        /* <DEDUP_REMOVED lines=24> */
[C---:B----4-:R-:W-:Y:S06]  /*9ea0*/  HMMA.16816.F32.BF16 R68, R4.reuse, R20, R68 ;  /* 0x000000140444723c */ /* 0x050fec0000041844 */
[----:B------:R-:W-:Y:S01]  /*9eb0*/  HMMA.16816.F32.BF16 R64, R4, R22, R64 ;  /* 0x000000160440723c */ /* 0x000fe20000041840 */
[----:B-1----:R-:W-:Y:S01]  /*9ec0*/  FFMA.FTZ R0, R160, UR9, -R12 ;  /* 0x00000009a0007c23 */ /* 0x002fe2000801080c */
[----:B--2---:R-:W-:-:S04]  /*9ed0*/  F2FP.BF16.F32.PACK_AB R9, R59, R151 ;  /* 0x000000973b09723e */ /* 0x004fc800000010ff */
[C---:B-----5:R-:W-:Y:S01]  /*9ee0*/  HMMA.16816.F32.BF16 R128, R4.reuse, R16, R76 ;  /* 0x000000100480723c */ /* 0x060fe2000004184c */
[----:B------:R1:W-:Y:S05]  /*9ef0*/  MUFU.EX2 R142, R0 ;  /* 0x00000000008e7308 */ /* 0x0003ea0000000800 */
[----:B------:R-:W-:Y:S01]  /*9f00*/  HMMA.16816.F32.BF16 R60, R4, R18, R60 ;  /* 0x00000012043c723c */ /* 0x000fe2000004183c */
[----:B------:R-:W2:Y:S01]  /*9f10*/  LDSM.16.MT88.4 R4, [R195+0x7800] ;  /* 0x00780000c304783b */ /* 0x000ea20000004200 */
[----:B-1----:R-:W-:-:S04]  /*9f20*/  FFMA.FTZ R0, R161, UR9, -R12 ;  /* 0x00000009a1007c23 */ /* 0x002fc8000801080c */
[----:B------:R1:W3:Y:S02]  /*9f30*/  MUFU.EX2 R141, R0 ;  /* 0x00000000008d7308 */ /* 0x0002e40000000800 */
[----:B-1----:R-:W-:Y:S01]  /*9f40*/  FFMA.FTZ R0, R163, UR9, -R12 ;  /* 0x00000009a3007c23 */ /* 0x002fe2000801080c */
[----:B---3--:R-:W-:-:S05]  /*9f50*/  F2FP.BF16.F32.PACK_AB R11, R141, R142 ;  /* 0x0000008e8d0b723e */ /* 0x008fca00000010ff */
[----:B------:R1:W-:Y:S02]  /*9f60*/  MUFU.EX2 R140, R0 ;  /* 0x00000000008c7308 */ /* 0x0003e40000000800 */
[C---:B------:R-:W-:Y:S06]  /*9f70*/  HMMA.16816.F32.BF16 R40, R8.reuse, R24, R40 ;  /* 0x000000180828723c */ /* 0x040fec0000041828 */
        /* <DEDUP_REMOVED lines=11> */
[----:B------:R-:W-:Y:S01]  /*a030*/  FFMA.FTZ R8, R158, R56, R190 ;  /* 0x000000389e087223 */ /* 0x000fe200000100be */
[----:B------:R-:W-:-:S02]  /*a040*/  F2FP.BF16.F32.PACK_AB R132, R240, R231 ;  /* 0x000000e7f084723e */ /* 0x000fc400000010ff */
[----:B---3--:R-:W-:Y:S02]  /*a050*/  F2FP.BF16.F32.PACK_AB R133, R58, R140 ;  /* 0x0000008c3a85723e */ /* 0x008fe400000010ff */
[----:B------:R-:W-:Y:S01]  /*a060*/  F2FP.BF16.F32.PACK_AB R134, R179, R180 ;  /* 0x000000b4b386723e */ /* 0x000fe200000010ff */
[----:B-1----:R-:W-:-:S04]  /*a070*/  FFMA.FTZ R0, R174, UR9, -R3 ;  /* 0x00000009ae007c23 */ /* 0x002fc80008010803 */
[----:B------:R1:W3:Y:S02]  /*a080*/  MUFU.EX2 R35, R0 ;  /* 0x0000000000237308 */ /* 0x0002e40000000800 */
[--C-:B-1----:R-:W-:Y:S01]  /*a090*/  FFMA.FTZ R0, R170, UR9, -R3.reuse ;  /* 0x00000009aa007c23 */ /* 0x102fe20008010803 */
[----:B------:R-:W-:Y:S01]  /*a0a0*/  FFMA.FTZ R3, R171, UR9, -R3 ;  /* 0x00000009ab037c23 */ /* 0x000fe20008010803 */
[----:B---3--:R-:W-:-:S04]  /*a0b0*/  F2FP.BF16.F32.PACK_AB R136, R35, R57 ;  /* 0x000000392388723e */ /* 0x008fc800000010ff */
[----:B------:R1:W-:Y:S08]  /*a0c0*/  MUFU.EX2 R34, R0 ;  /* 0x0000000000227308 */ /* 0x0003f00000000800 */
[----:B------:R-:W3:Y:S01]  /*a0d0*/  MUFU.EX2 R33, R3 ;  /* 0x0000000300217308 */ /* 0x000ee20000000800 */
[----:B-1----:R-:W-:-:S07]  /*a0e0*/  FFMA.FTZ R0, R168, UR9, -R2 ;  /* 0x00000009a8007c23 */ /* 0x002fce0008010802 */
[----:B------:R1:W-:Y:S01]  /*a0f0*/  MUFU.EX2 R32, R0 ;  /* 0x0000000000207308 */ /* 0x0003e20000000800 */
[----:B---3--:R-:W-:Y:S01]  /*a100*/  F2FP.BF16.F32.PACK_AB R138, R33, R34 ;  /* 0x00000022218a723e */ /* 0x008fe200000010ff */
[----:B------:R-:W-:Y:S01]  /*a110*/  FFMA.FTZ R3, R164, R15, R185 ;  /* 0x0000000fa4037223 */ /* 0x000fe200000100b9 */
[----:B-1----:R-:W-:-:S05]  /*a120*/  FFMA.FTZ R0, R169, UR9, -R2 ;  /* 0x00000009a9007c23 */ /* 0x002fca0008010802 */
[----:B------:R1:W3:Y:S02]  /*a130*/  MUFU.EX2 R25, R0 ;  /* 0x0000000000197308 */ /* 0x0002e40000000800 */
[--C-:B-1----:R-:W-:Y:S01]  /*a140*/  FFMA.FTZ R0, R173, UR9, -R2.reuse ;  /* 0x00000009ad007c23 */ /* 0x102fe20008010802 */
[----:B------:R-:W-:Y:S01]  /*a150*/  FFMA.FTZ R2, R172, UR9, -R2 ;  /* 0x00000009ac027c23 */ /* 0x000fe20008010802 */
[----:B---3--:R-:W-:-:S04]  /*a160*/  F2FP.BF16.F32.PACK_AB R137, R25, R32 ;  /* 0x000000201989723e */ /* 0x008fc800000010ff */
[----:B------:R1:W-:Y:S08]  /*a170*/  MUFU.EX2 R26, R0 ;  /* 0x00000000001a7308 */ /* 0x0003f00000000800 */
[----:B------:R3:W4:Y:S01]  /*a180*/  MUFU.EX2 R24, R2 ;  /* 0x0000000200187308 */ /* 0x0007220000000800 */
[----:B-1----:R-:W-:-:S07]  /*a190*/  FFMA.FTZ R0, R184, UR9, -R12 ;  /* 0x00000009b8007c23 */ /* 0x002fce000801080c */
[----:B------:R1:W-:Y:S01]  /*a1a0*/  MUFU.EX2 R20, R0 ;  /* 0x0000000000147308 */ /* 0x0003e20000000800 */
[----:B---3--:R-:W-:Y:S01]  /*a1b0*/  FFMA.FTZ R2, R251, R13, R250 ;  /* 0x0000000dfb027223 */ /* 0x008fe200000100fa */
[----:B----4-:R-:W-:-:S03]  /*a1c0*/  F2FP.BF16.F32.PACK_AB R139, R24, R26 ;  /* 0x0000001a188b723e */ /* 0x010fc600000010ff */
[----:B------:R-:W-:-:S04]  /*a1d0*/  FADD.FTZ R9, R249, R2 ;  /* 0x00000002f9097221 */ /* 0x000fc80000010000 */
[----:B--2---:R-:W-:Y:S01]  /*a1e0*/  HMMA.16816.F32.BF16 R128, R136, R4, R128 ;  /* 0x000000048880723c */ /* 0x004fe20000041880 */
[----:B-1----:R-:W-:-:S05]  /*a1f0*/  FFMA.FTZ R0, R183, UR9, -R12 ;  /* 0x00000009b7007c23 */ /* 0x002fca000801080c */
[C---:B------:R-:W-:Y:S01]  /*a200*/  HMMA.16816.F32.BF16 R76, R136.reuse, R84, R52 ;  /* 0x00000054884c723c */ /* 0x040fe20000041834 */
[----:B------:R1:W2:Y:S05]  /*a210*/  MUFU.EX2 R12, R0 ;  /* 0x00000000000c7308 */ /* 0x0002aa0000000800 */
[C---:B------:R-:W-:Y:S06]  /*a220*/  HMMA.16816.F32.BF16 R88, R136.reuse, R86, R48 ;  /* 0x000000568858723c */ /* 0x040fec0000041830 */
[C---:B------:R-:W-:Y:S06]  /*a230*/  HMMA.16816.F32.BF16 R96, R136.reuse, R100, R96 ;  /* 0x000000648860723c */ /* 0x040fec0000041860 */
[----:B------:R-:W-:Y:S01]  /*a240*/  HMMA.16816.F32.BF16 R104, R136, R102, R72 ;  /* 0x000000668868723c */ /* 0x000fe20000041848 */
[----:B-1----:R-:W-:Y:S01]  /*a250*/  FFMA.FTZ R0, R252, R14, R224 ;  /* 0x0000000efc007223 */ /* 0x002fe200000100e0 */
[----:B--2---:R-:W-:-:S03]  /*a260*/  F2FP.BF16.F32.PACK_AB R135, R12, R20 ;  /* 0x000000140c87723e */ /* 0x004fc600000010ff */
        /* <DEDUP_REMOVED lines=65> */
[----:B------:R-:W-:Y:S01]  /*a680*/  FADD.FTZ R250, R24, R0 ;  /* 0x0000000018fa7221 */ /* 0x000fe20000010000 */
[----:B------:R-:W-:Y:S01]  /*a690*/  HMMA.16816.F32.BF16 R92, R132, R100, R92 ;  /* 0x00000064845c723c */ /* 0x000fe2000004185c */
[----:B------:R-:W-:-:S02]  /*a6a0*/  MOV R73, R235 ;  /* 0x000000eb00497202 */ /* 0x000fc40000000f00 */
[----:B------:R-:W-:Y:S01]  /*a6b0*/  MOV R70, R232 ;  /* 0x000000e800467202 */ /* 0x000fe20000000f00 */
[----:B------:R1:W-:Y:S01]  /*a6c0*/  STL [R1+0x4], R250 ;  /* 0x000004fa01007387 */ /* 0x0003e20000100800 */
[----:B------:R-:W-:Y:S01]  /*a6d0*/  MOV R71, R233 ;  /* 0x000000e900477202 */ /* 0x000fe20000000f00 */
        /* <DEDUP_REMOVED lines=8> */
[----:B------:R-:W2:Y:S04]  /*a760*/  LDL.64 R154, [R1+0x8] ;  /* 0x00000800019a7983 */ /* 0x000ea80000100a00 */
[----:B------:R-:W3:Y:S01]  /*a770*/  LDL R164, [R1+0x14] ;  /* 0x0000140001a47983 */ /* 0x000ee20000100800 */
[----:B------:R-:W-:Y:S01]  /*a780*/  IADD3 R217, R237, -0x3, RZ ;  /* 0xfffffffdedd97810 */ /* 0x000fe20007ffe0ff */
[----:B------:R-:W-:-:S04]  /*a790*/  DEPBAR.LE SB0, 0x0 ;  /* 0x000080000000791a */ /* 0x000fc80000000000 */
[----:B------:R-:W-:Y:S01]  /*a7a0*/  SHF.R.S32.HI R0, RZ, 0x1f, R217 ;  /* 0x0000001fff007819 */ /* 0x000fe200000114d9 */
[-C--:B------:R-:W-:Y:S01]  /*a7b0*/  IMAD.WIDE.U32 R2, R217, R238.reuse, RZ ;  /* 0x000000eed9027225 */ /* 0x080fe200078e00ff */
[----:B------:R-:W1:Y:S03]  /*a7c0*/  S2R R247, SR_TID.X ;  /* 0x0000000000f77919 */ /* 0x000e660000002100 */
[----:B------:R-:W-:-:S04]  /*a7d0*/  IMAD R0, R0, R238, RZ ;  /* 0x000000ee00007224 */ /* 0x000fc800078e02ff */
[----:B------:R-:W-:-:S05]  /*a7e0*/  IMAD R4, R217, R239, R0 ;  /* 0x000000efd9047224 */ /* 0x000fca00078e0200 */
[----:B------:R-:W-:Y:S02]  /*a7f0*/  IADD3 R4, R3, R4, RZ ;  /* 0x0000000403047210 */ /* 0x000fe40007ffe0ff */
[----:B-1----:R-:W-:-:S04]  /*a800*/  SHF.L.U32 R247, R247, 0x1, RZ ;  /* 0x00000001f7f77819 */ /* 0x002fc800000006ff */
[----:B------:R-:W-:Y:S01]  /*a810*/  LOP3.LUT R247, R247, 0x6, RZ, 0xc0, !PT ;  /* 0x00000006f7f77812 */ /* 0x000fe200078ec0ff */
[----:B------:R-:W-:Y:S01]  /*a820*/  BAR.SYNC.DEFER_BLOCKING 0x0 ;  /* 0x0000000000007b1d */ /* 0x000fe20000010000 */
[----:B--2---:R-:W-:-:S04]  /*a830*/  LEA R0, P0, R2, R154, 0x6 ;  /* 0x0000009a02007211 */ /* 0x004fc800078030ff */
[----:B------:R-:W-:Y:S02]  /*a840*/  LEA R6, P1, R0, UR6, 0x1 ;  /* 0x0000000600067c11 */ /* 0x000fe4000f8208ff */
[----:B------:R-:W-:Y:S02]  /*a850*/  LEA.HI.X R2, R2, R245, R4, 0x6, P0 ;  /* 0x000000f502027211 */ /* 0x000fe400000f3404 */
[-C--:B------:R-:W-:Y:S02]  /*a860*/  IADD3 R4, P0, R6, R228.reuse, RZ ;  /* 0x000000e406047210 */ /* 0x080fe40007f1e0ff */
[----:B------:R-:W-:Y:S02]  /*a870*/  LEA.HI.X R7, R0, UR7, R2, 0x1, P1 ;  /* 0x0000000700077c11 */ /* 0x000fe400088f0c02 */
[-C--:B------:R-:W-:Y:S02]  /*a880*/  IADD3 R2, P1, R4, R228.reuse, RZ ;  /* 0x000000e404027210 */ /* 0x080fe40007f3e0ff */
[----:B------:R-:W-:Y:S01]  /*a890*/  IADD3.X R5, R7, R229, RZ, P0, !PT ;  /* 0x000000e507057210 */ /* 0x000fe200007fe4ff */
[----:B------:R-:W-:Y:S01]  /*a8a0*/  @!PT LDS RZ, [RZ] ;  /* 0x00000000fffff984 */ /* 0x000fe20000000800 */
[----:B------:R-:W-:Y:S01]  /*a8b0*/  @!PT LDS RZ, [RZ] ;  /* 0x00000000fffff984 */ /* 0x000fe20000000800 */
[----:B------:R-:W-:Y:S01]  /*a8c0*/  @!PT LDS RZ, [RZ] ;  /* 0x00000000fffff984 */ /* 0x000fe20000000800 */
[----:B------:R-:W-:Y:S01]  /*a8d0*/  LDGSTS.E.BYPASS.LTC128B.128 [R216+0x6000], desc[UR12][R6.64] ;  /* 0x0600000006d87fae */ /* 0x000fe2000b901d4c */
[----:B------:R-:W-:-:S02]  /*a8e0*/  IADD3 R8, P0, R2, R228, RZ ;  /* 0x000000e402087210 */ /* 0x000fc40007f1e0ff */
[-C--:B------:R-:W-:Y:S01]  /*a8f0*/  IADD3.X R3, R5, R229.reuse, RZ, P1, !PT ;  /* 0x000000e505037210 */ /* 0x080fe20000ffe4ff */
[----:B------:R-:W-:Y:S01]  /*a900*/  LDGSTS.E.BYPASS.LTC128B.128 [R216+0x6800], desc[UR12][R4.64] ;  /* 0x0680000004d87fae */ /* 0x000fe2000b901d4c */
[----:B---3--:R-:W-:Y:S02]  /*a910*/  MOV R248, R164 ;  /* 0x000000a400f87202 */ /* 0x008fe40000000f00 */
[----:B------:R-:W-:Y:S01]  /*a920*/  IADD3.X R9, R3, R229, RZ, P0, !PT ;  /* 0x000000e503097210 */ /* 0x000fe200007fe4ff */
[----:B------:R-:W-:Y:S01]  /*a930*/  LDGSTS.E.BYPASS.LTC128B.128 [R216+0x7000], desc[UR12][R2.64] ;  /* 0x0700000002d87fae */ /* 0x000fe2000b901d4c */
[----:B------:R-:W-:-:S03]  /*a940*/  ISETP.GT.AND P0, PT, R217, R248, PT ;  /* 0x000000f8d900720c */ /* 0x000fc60003f04270 */
[----:B------:R1:W-:Y:S04]  /*a950*/  LDGSTS.E.BYPASS.LTC128B.128 [R216+0x7800], desc[UR12][R8.64] ;  /* 0x0780000008d87fae */ /* 0x0003e8000b901d4c */
[----:B------:R-:W-:Y:S04]  /*a960*/  LDSM.16.M88.4 R28, [R199] ;  /* 0x00000000c71c783b */ /* 0x000fe80000000200 */
[----:B------:R-:W2:Y:S04]  /*a970*/  LDSM.16.M88.4 R36, [R192+0x4000] ;  /* 0x00400000c024783b */ /* 0x000ea80000000200 */
[----:B------:R-:W3:Y:S04]  /*a980*/  LDSM.16.M88.4 R24, [R199+0x2000] ;  /* 0x00200000c718783b */ /* 0x000ee80000000200 */
[----:B------:R-:W-:Y:S04]  /*a990*/  LDSM.16.M88.4 R20, [R202] ;  /* 0x00000000ca14783b */ /* 0x000fe80000000200 */
[----:B------:R-:W4:Y:S04]  /*a9a0*/  LDSM.16.M88.4 R40, [R198+0x4000] ;  /* 0x00400000c628783b */ /* 0x000f280000000200 */
[----:B------:R-:W5:Y:S04]  /*a9b0*/  LDSM.16.M88.4 R16, [R202+0x2000] ;  /* 0x00200000ca10783b */ /* 0x000f680000000200 */
[----:B------:R-:W-:Y:S04]  /*a9c0*/  LDSM.16.M88.4 R44, [R203] ;  /* 0x00000000cb2c783b */ /* 0x000fe80000000200 */
[----:B------:R-:W-:Y:S04]  /*a9d0*/  LDSM.16.M88.4 R12, [R200] ;  /* 0x00000000c80c783b */ /* 0x000fe80000000200 */
[----:B-1----:R-:W-:Y:S04]  /*a9e0*/  LDSM.16.M88.4 R8, [R200+0x2000] ;  /* 0x00200000c808783b */ /* 0x002fe80000000200 */
[----:B------:R-:W1:Y:S04]  /*a9f0*/  LDSM.16.M88.4 R64, [R192+0x4800] ;  /* 0x00480000c040783b */ /* 0x000e680000000200 */
[----:B------:R-:W1:Y:S01]  /*aa00*/  LDSM.16.M88.4 R60, [R192+0x5000] ;  /* 0x00500000c03c783b */ /* 0x000e620000000200 */
[-C--:B--2---:R-:W-:Y:S03]  /*aa10*/  HMMA.16816.F32.BF16 R32, R28, R36.reuse, RZ ;  /* 0x000000241c20723c */ /* 0x084fe600000418ff */
[----:B------:R-:W2:Y:S04]  /*aa20*/  LDSM.16.M88.4 R56, [R192+0x5800] ;  /* 0x00580000c038783b */ /* 0x000ea80000000200 */
[----:B------:R-:W-:Y:S01]  /*aa30*/  LDSM.16.M88.4 R48, [R198+0x5000] ;  /* 0x00500000c630783b */ /* 0x000fe20000000200 */
[----:B---3--:R-:W-:Y:S03]  /*aa40*/  HMMA.16816.F32.BF16 R4, R24, R36, RZ ;  /* 0x000000241804723c */ /* 0x008fe600000418ff */
[----:B------:R-:W-:Y:S03]  /*aa50*/  LDSM.16.M88.4 R68, [R197] ;  /* 0x00000000c544783b */ /* 0x000fe60000000200 */
[-C--:B------:R-:W-:Y:S01]  /*aa60*/  HMMA.16816.F32.BF16 R152, R28, R38.reuse, RZ ;  /* 0x000000261c98723c */ /* 0x080fe200000418ff */
[----:B------:R-:W-:Y:S04]  /*aa70*/  LDSM.16.M88.4 R52, [R198+0x4800] ;  /* 0x00480000c634783b */ /* 0x000fe80000000200 */
[----:B------:R-:W0:Y:S01]  /*aa80*/  LDGDEPBAR ;  /* 0x00000000000079af */ /* 0x000e220000000000 */
[----:B------:R-:W-:Y:S06]  /*aa90*/  HMMA.16816.F32.BF16 R144, R24, R38, RZ ;  /* 0x000000261890723c */ /* 0x000fec00000418ff */
[-C--:B----4-:R-:W-:Y:S01]  /*aaa0*/  HMMA.16816.F32.BF16 R72, R20, R40.reuse, R32 ;  /* 0x000000281448723c */ /* 0x090fe20000041820 */
[----:B------:R-:W-:Y:S05]  /*aab0*/  LDSM.16.M88.4 R32, [R201] ;  /* 0x00000000c920783b */ /* 0x000fea0000000200 */
[----:B-----5:R-:W-:Y:S06]  /*aac0*/  HMMA.16816.F32.BF16 R4, R16, R40, R4 ;  /* 0x000000281004723c */ /* 0x020fec0000041804 */
[C---:B-1----:R-:W-:Y:S06]  /*aad0*/  HMMA.16816.F32.BF16 R172, R24.reuse, R64, RZ ;  /* 0x0000004018ac723c */ /* 0x042fec00000418ff */
[----:B------:R-:W-:Y:S06]  /*aae0*/  HMMA.16816.F32.BF16 R164, R24, R60, RZ ;  /* 0x0000003c18a4723c */ /* 0x000fec00000418ff */
[-C--:B------:R-:W-:Y:S01]  /*aaf0*/  HMMA.16816.F32.BF16 R148, R12, R44.reuse, R72 ;  /* 0x0000002c0c94723c */ /* 0x080fe20000041848 */
[----:B------:R-:W1:Y:S05]  /*ab00*/  LDSM.16.M88.4 R72, [R198+0x5800] ;  /* 0x00580000c648783b */ /* 0x000e6a0000000200 */
[----:B------:R-:W-:Y:S01]  /*ab10*/  HMMA.16816.F32.BF16 R176, R8, R44, R4 ;  /* 0x0000002c08b0723c */ /* 0x000fe20000041804 */
[----:B------:R-:W3:Y:S05]  /*ab20*/  LDSM.16.M88.4 R4, [R201+0x2000] ;  /* 0x00200000c904783b */ /* 0x000eea0000000200 */
[C---:B--2---:R-:W-:Y:S06]  /*ab30*/  HMMA.16816.F32.BF16 R156, R24.reuse, R56, RZ ;  /* 0x00000038189c723c */ /* 0x044fec00000418ff */
[C---:B------:R-:W-:Y:S06]  /*ab40*/  HMMA.16816.F32.BF16 R168, R24.reuse, R66, RZ ;  /* 0x0000004218a8723c */ /* 0x040fec00000418ff */
[C---:B------:R-:W-:Y:S06]  /*ab50*/  HMMA.16816.F32.BF16 R160, R24.reuse, R62, RZ ;  /* 0x0000003e18a0723c */ /* 0x040fec00000418ff */
[----:B------:R-:W-:Y:S06]  /*ab60*/  HMMA.16816.F32.BF16 R140, R24, R58, RZ ;  /* 0x0000003a188c723c */ /* 0x000fec00000418ff */
[C---:B------:R-:W-:Y:S06]  /*ab70*/  HMMA.16816.F32.BF16 R36, R28.reuse, R64, RZ ;  /* 0x000000401c24723c */ /* 0x040fec00000418ff */
[C---:B------:R-:W-:Y:S06]  /*ab80*/  HMMA.16816.F32.BF16 R188, R28.reuse, R66, RZ ;  /* 0x000000421cbc723c */ /* 0x040fec00000418ff */
[----:B------:R-:W-:Y:S06]  /*ab90*/  HMMA.16816.F32.BF16 R24, R28, R60, RZ ;  /* 0x0000003c1c18723c */ /* 0x000fec00000418ff */
[-C--:B------:R-:W-:Y:S06]  /*aba0*/  HMMA.16816.F32.BF16 R64, R20, R42.reuse, R152 ;  /* 0x0000002a1440723c */ /* 0x080fec0000041898 */
[C---:B------:R-:W-:Y:S06]  /*abb0*/  HMMA.16816.F32.BF16 R40, R16.reuse, R42, R144 ;  /* 0x0000002a1028723c */ /* 0x040fec0000041890 */
[C---:B-1----:R-:W-:Y:S06]  /*abc0*/  HMMA.16816.F32.BF16 R228, R16.reuse, R72, R156 ;  /* 0x0000004810e4723c */ /* 0x042fec000004189c */
[----:B------:R-:W-:Y:S06]  /*abd0*/  HMMA.16816.F32.BF16 R220, R16, R50, R160 ;  /* 0x0000003210dc723c */ /* 0x000fec00000418a0 */
[----:B------:R-:W-:Y:S06]  /*abe0*/  HMMA.16816.F32.BF16 R152, R32, R68, R148 ;  /* 0x000000442098723c */ /* 0x000fec0000041894 */
        /* <DEDUP_REMOVED lines=8> */
[----:B------:R-:W-:Y:S01]  /*ac70*/  HMMA.16816.F32.BF16 R156, R20, R48, R24 ;  /* 0x00000030149c723c */ /* 0x000fe20000041818 */
[----:B------:R-:W1:Y:S01]  /*ac80*/  LDSM.16.M88.4 R24, [R206] ;  /* 0x00000000ce18783b */ /* 0x000e620000000200 */
[----:B------:R-:W2:Y:S04]  /*ac90*/  MUFU.TANH R215, R153 ;  /* 0x0000009900d77308 */ /* 0x000ea80000002400 */
[----:B------:R-:W-:Y:S04]  /*aca0*/  HMMA.16816.F32.BF16 R16, R12, R46, R64 ;  /* 0x0000002e0c10723c */ /* 0x000fe80000041840 */
[----:B------:R-:W4:Y:S02]  /*acb0*/  MUFU.TANH R236, R152 ;  /* 0x0000009800ec7308 */ /* 0x000f240000002400 */
[----:B------:R-:W-:Y:S06]  /*acc0*/  HMMA.16816.F32.BF16 R180, R28, R62, RZ ;  /* 0x0000003e1cb4723c */ /* 0x000fec00000418ff */
[----:B------:R-:W-:Y:S06]  /*acd0*/  HMMA.16816.F32.BF16 R60, R20, R52, R36 ;  /* 0x00000034143c723c */ /* 0x000fec0000041824 */
[----:B---3--:R-:W-:Y:S06]  /*ace0*/  HMMA.16816.F32.BF16 R36, R4, R68, R176 ;  /* 0x000000440424723c */ /* 0x008fec00000418b0 */
[C---:B------:R-:W-:Y:S06]  /*acf0*/  HMMA.16816.F32.BF16 R148, R28.reuse, R56, RZ ;  /* 0x000000381c94723c */ /* 0x040fec00000418ff */
[----:B------:R-:W-:Y:S01]  /*ad00*/  HMMA.16816.F32.BF16 R184, R28, R58, RZ ;  /* 0x0000003a1cb8723c */ /* 0x000fe200000418ff */
[----:B------:R-:W3:Y:S05]  /*ad10*/  LDSM.16.M88.4 R28, [R197+0x800] ;  /* 0x00080000c51c783b */ /* 0x000eea0000000200 */
[----:B------:R-:W-:Y:S06]  /*ad20*/  HMMA.16816.F32.BF16 R44, R8, R46, R40 ;  /* 0x0000002e082c723c */ /* 0x000fec0000041828 */
[----:B------:R-:W-:Y:S01]  /*ad30*/  HMMA.16816.F32.BF16 R56, R20, R54, R188 ;  /* 0x000000361438723c */ /* 0x000fe200000418bc */
[----:B------:R5:W1:Y:S05]  /*ad40*/  MUFU.TANH R189, R0 ;  /* 0x0000000000bd7308 */ /* 0x000a6a0000002400 */
[----:B------:R-:W-:Y:S01]  /*ad50*/  HMMA.16816.F32.BF16 R52, R32, R70, R16 ;  /* 0x000000462034723c */ /* 0x000fe20000041810 */
[----:B------:R-:W2:Y:S02]  /*ad60*/  LDSM.16.M88.4 R16, [R205] ;  /* 0x00000000cd10783b */ /* 0x000ea40000000200 */
[----:B------:R-:W1:Y:S03]  /*ad70*/  MUFU.TANH R188, R154 ;  /* 0x0000009a00bc7308 */ /* 0x000e660000002400 */
[----:B------:R-:W-:Y:S01]  /*ad80*/  HMMA.16816.F32.BF16 R140, R20, R50, R180 ;  /* 0x00000032148c723c */ /* 0x000fe200000418b4 */
[----:B-----5:R-:W-:-:S05]  /*ad90*/  FMUL.FTZ R0, R36, UR8 ;  /* 0x0000000824007c20 */ /* 0x020fca0008410000 */
[C---:B------:R-:W-:Y:S01]  /*ada0*/  HMMA.16816.F32.BF16 R164, R20.reuse, R72, R148 ;  /* 0x0000004814a4723c */ /* 0x040fe20000041894 */
[----:B------:R5:W2:Y:S05]  /*adb0*/  MUFU.TANH R179, R0 ;  /* 0x0000000000b37308 */ /* 0x000aaa0000002400 */
[----:B------:R-:W-:Y:S06]  /*adc0*/  HMMA.16816.F32.BF16 R144, R20, R74, R184 ;  /* 0x0000004a1490723c */ /* 0x000fec00000418b8 */
[----:B-1----:R-:W-:Y:S06]  /*add0*/  HMMA.16816.F32.BF16 R20, R12, R24, R60 ;  /* 0x000000180c14723c */ /* 0x002fec000004183c */
[----:B------:R-:W-:Y:S01]  /*ade0*/  HMMA.16816.F32.BF16 R44, R4, R70, R44 ;  /* 0x00000046042c723c */ /* 0x000fe2000004182c */
[----:B-----5:R-:W-:-:S04]  /*adf0*/  FMUL.FTZ R0, R37, UR8 ;  /* 0x0000000825007c20 */ /* 0x020fc80008410000 */
[----:B------:R1:W1:Y:S01]  /*ae00*/  MUFU.TANH R180, R0 ;  /* 0x0000000000b47308 */ /* 0x0002620000002400 */
[C---:B------:R-:W-:Y:S06]  /*ae10*/  HMMA.16816.F32.BF16 R40, R8.reuse, R24, R172 ;  /* 0x000000180828723c */ /* 0x040fec00000418ac */
[-C--:B------:R-:W-:Y:S06]  /*ae20*/  HMMA.16816.F32.BF16 R72, R8, R26.reuse, R168 ;  /* 0x0000001a0848723c */ /* 0x080fec00000418a8 */
[----:B------:R-:W-:Y:S01]  /*ae30*/  HMMA.16816.F32.BF16 R56, R12, R26, R56 ;  /* 0x0000001a0c38723c */ /* 0x000fe20000041838 */
[----:B-1----:R-:W-:-:S05]  /*ae40*/  FMUL.FTZ R0, R38, UR8 ;  /* 0x0000000826007c20 */ /* 0x002fca0008410000 */
[----:B---3--:R-:W-:Y:S01]  /*ae50*/  HMMA.16816.F32.BF16 R24, R32, R28, R20 ;  /* 0x0000001c2018723c */ /* 0x008fe20000041814 */
[----:B------:R-:W1:Y:S01]  /*ae60*/  LDSM.16.M88.4 R20, [R197+0x1000] ;  /* 0x00100000c514783b */ /* 0x000e620000000200 */
[----:B------:R3:W1:Y:S04]  /*ae70*/  MUFU.TANH R177, R0 ;  /* 0x0000000000b17308 */ /* 0x0006680000002400 */
[C---:B--2---:R-:W-:Y:S06]  /*ae80*/  HMMA.16816.F32.BF16 R68, R8.reuse, R16, R224 ;  /* 0x000000100844723c */ /* 0x044fec00000418e0 */
[----:B------:R-:W-:Y:S01]  /*ae90*/  HMMA.16816.F32.BF16 R60, R8, R18, R220 ;  /* 0x00000012083c723c */ /* 0x000fe200000418dc */
[----:B---3--:R-:W-:-:S02]  /*aea0*/  FMUL.FTZ R0, R39, UR8 ;  /* 0x0000000827007c20 */ /* 0x008fc40008410000 */
[----:B------:R-:W2:Y:S02]  /*aeb0*/  LDSM.16.M88.4 R36, [R204] ;  /* 0x00000000cc24783b */ /* 0x000ea40000000200 */
[----:B------:R3:W1:Y:S02]  /*aec0*/  MUFU.TANH R178, R0 ;  /* 0x0000000000b27308 */ /* 0x0006640000002400 */
[----:B---3--:R-:W-:-:S11]  /*aed0*/  FMUL.FTZ R0, R52, UR8 ;  /* 0x0000000834007c20 */ /* 0x008fd60008410000 */
[C---:B-1----:R-:W-:Y:S01]  /*aee0*/  HMMA.16816.F32.BF16 R68, R4.reuse, R20, R68 ;  /* 0x000000140444723c */ /* 0x042fe20000041844 */
[----:B------:R1:W3:Y:S05]  /*aef0*/  MUFU.TANH R176, R0 ;  /* 0x0000000000b07308 */ /* 0x0002ea0000002400 */
[----:B------:R-:W-:Y:S01]  /*af00*/  HMMA.16816.F32.BF16 R60, R4, R22, R60 ;  /* 0x00000016043c723c */ /* 0x000fe2000004183c */
[----:B-1----:R-:W-:-:S05]  /*af10*/  FMUL.FTZ R0, R53, UR8 ;  /* 0x0000000835007c20 */ /* 0x002fca0008410000 */
[C---:B--2---:R-:W-:Y:S01]  /*af20*/  HMMA.16816.F32.BF16 R64, R8.reuse, R36, R228 ;  /* 0x000000240840723c */ /* 0x044fe200000418e4 */
[----:B------:R1:W2:Y:S05]  /*af30*/  MUFU.TANH R172, R0 ;  /* 0x0000000000ac7308 */ /* 0x0002aa0000002400 */
[----:B------:R-:W-:Y:S01]  /*af40*/  HMMA.16816.F32.BF16 R48, R8, R38, R160 ;  /* 0x000000260830723c */ /* 0x000fe200000418a0 */
[----:B------:R-:W5:Y:S01]  /*af50*/  LDSM.16.M88.4 R8, [R197+0x1800] ;  /* 0x00180000c508783b */ /* 0x000f620000000200 */
[----:B------:R-:W-:-:S04]  /*af60*/  DEPBAR.LE SB0, 0x0 ;  /* 0x000080000000791a */ /* 0x000fc80000000000 */
[----:B-1----:R-:W-:-:S04]  /*af70*/  FMUL.FTZ R0, R54, UR8 ;  /* 0x0000000836007c20 */ /* 0x002fc80008410000 */
[----:B------:R1:W1:Y:S02]  /*af80*/  MUFU.TANH R155, R0 ;  /* 0x00000000009b7308 */ /* 0x0002640000002400 */
[----:B-1----:R-:W-:Y:S02]  /*af90*/  FMUL.FTZ R0, R55, UR8 ;  /* 0x0000000837007c20 */ /* 0x002fe40008410000 */
[----:B------:R-:W-:Y:S04]  /*afa0*/  HMMA.16816.F32.BF16 R52, R4, R28, R40 ;  /* 0x0000001c0434723c */ /* 0x000fe80000041828 */
[----:B------:R1:W1:Y:S02]  /*afb0*/  MUFU.TANH R168, R0 ;  /* 0x0000000000a87308 */ /* 0x0002640000002400 */
[----:B------:R-:W-:Y:S06]  /*afc0*/  HMMA.16816.F32.BF16 R40, R12, R18, R140 ;  /* 0x000000120c28723c */ /* 0x000fec000004188c */
[----:B-----5:R-:W-:Y:S01]  /*afd0*/  HMMA.16816.F32.BF16 R64, R4, R8, R64 ;  /* 0x000000080440723c */ /* 0x020fe20000041840 */
[----:B-1----:R-:W-:-:S04]  /*afe0*/  FMUL.FTZ R0, R44, UR8 ;  /* 0x000000082c007c20 */ /* 0x002fc80008410000 */
[----:B------:R1:W1:Y:S07]  /*aff0*/  MUFU.TANH R153, R0 ;  /* 0x0000000000997308 */ /* 0x00026e0000002400 */
[----:B------:R-:W-:Y:S01]  /*b000*/  FMUL.FTZ R53, R53, UR8 ;  /* 0x0000000835357c20 */ /* 0x000fe20008410000 */
[----:B------:R-:W-:Y:S01]  /*b010*/  FMUL.FTZ R55, R55, UR8 ;  /* 0x0000000837377c20 */ /* 0x000fe20008410000 */
[----:B------:R-:W-:-:S04]  /*b020*/  FMUL.FTZ R54, R54, UR8 ;  /* 0x0000000836367c20 */ /* 0x000fc80008410000 */
[----:B------:R-:W-:Y:S01]  /*b030*/  HMMA.16816.F32.BF16 R40, R32, R22, R40 ;  /* 0x000000162028723c */ /* 0x000fe20000041828 */
[----:B------:R-:W2:Y:S01]  /*b040*/  MUFU.TANH R140, R53 ;  /* 0x00000035008c7308 */ /* 0x000ea20000002400 */
[----:B-1----:R-:W-:-:S07]  /*b050*/  FMUL.FTZ R0, R45, UR8 ;  /* 0x000000082d007c20 */ /* 0x002fce0008410000 */
[----:B------:R1:W1:Y:S02]  /*b060*/  MUFU.TANH R154, R0 ;  /* 0x00000000009a7308 */ /* 0x0002640000002400 */
[----:B-1----:R-:W-:-:S06]  /*b070*/  FMUL.FTZ R0, R46, UR8 ;  /* 0x000000082e007c20 */ /* 0x002fcc0008410000 */
[----:B------:R1:W1:Y:S02]  /*b080*/  MUFU.TANH R151, R0 ;  /* 0x0000000000977308 */ /* 0x0002640000002400 */
[----:B-1----:R-:W-:Y:S02]  /*b090*/  FMUL.FTZ R0, R47, UR8 ;  /* 0x000000082f007c20 */ /* 0x002fe40008410000 */
[----:B------:R-:W-:Y:S04]  /*b0a0*/  HMMA.16816.F32.BF16 R44, R12, R16, R156 ;  /* 0x000000100c2c723c */ /* 0x000fe8000004189c */
[----:B------:R1:W1:Y:S02]  /*b0b0*/  MUFU.TANH R152, R0 ;  /* 0x0000000000987308 */ /* 0x0002640000002400 */
[-C--:B------:R-:W-:Y:S06]  /*b0c0*/  HMMA.16816.F32.BF16 R16, R32, R30.reuse, R56 ;  /* 0x0000001e2010723c */ /* 0x080fec0000041838 */
[----:B------:R-:W2:Y:S01]  /*b0d0*/  MUFU.TANH R57, R55 ;  /* 0x0000003700397308 */ /* 0x000ea20000002400 */
[----:B------:R-:W-:Y:S07]  /*b0e0*/  HMMA.16816.F32.BF16 R28, R4, R30, R72 ;  /* 0x0000001e041c723c */ /* 0x000fee0000041848 */
[----:B------:R-:W2:Y:S01]  /*b0f0*/  MUFU.TANH R58, R54 ;  /* 0x00000036003a7308 */ /* 0x000ea20000002400 */
[----:B-1----:R-:W-:-:S03]  /*b100*/  FMUL.FTZ R0, R24, UR8 ;  /* 0x0000000818007c20 */ /* 0x002fc60008410000 */
[----:B------:R-:W-:Y:S04]  /*b110*/  HMMA.16816.F32.BF16 R44, R32, R20, R44 ;  /* 0x00000014202c723c */ /* 0x000fe8000004182c */
[----:B------:R1:W1:Y:S02]  /*b120*/  MUFU.TANH R150, R0 ;  /* 0x0000000000967308 */ /* 0x0002640000002400 */
[----:B------:R-:W-:Y:S01]  /*b130*/  FMUL.FTZ R16, R16, UR8 ;  /* 0x0000000810107c20 */ /* 0x000fe20008410000 */
[----:B------:R-:W-:-:S05]  /*b140*/  FMUL.FTZ R17, R17, UR8 ;  /* 0x0000000811117c20 */ /* 0x000fca0008410000 */
[----:B------:R-:W2:Y:S01]  /*b150*/  MUFU.TANH R56, R16 ;  /* 0x0000001000387308 */ /* 0x000ea20000002400 */
[----:B------:R-:W-:-:S07]  /*b160*/  FMUL.FTZ R3, R29, UR8 ;  /* 0x000000081d037c20 */ /* 0x000fce0008410000 */
[----:B------:R-:W2:Y:S01]  /*b170*/  MUFU.TANH R54, R17 ;  /* 0x0000001100367308 */ /* 0x000ea20000002400 */
[----:B-1----:R-:W-:-:S07]  /*b180*/  FMUL.FTZ R0, R25, UR8 ;  /* 0x0000000819007c20 */ /* 0x002fce0008410000 */
[----:B------:R1:W1:Y:S02]  /*b190*/  MUFU.TANH R149, R0 ;  /* 0x0000000000957308 */ /* 0x0002640000002400 */
[----:B-1----:R-:W-:-:S06]  /*b1a0*/  FMUL.FTZ R0, R26, UR8 ;  /* 0x000000081a007c20 */ /* 0x002fcc0008410000 */
[----:B------:R1:W1:Y:S02]  /*b1b0*/  MUFU.TANH R148, R0 ;  /* 0x0000000000947308 */ /* 0x0002640000002400 */
[----:B-1----:R-:W-:Y:S02]  /*b1c0*/  FMUL.FTZ R0, R27, UR8 ;  /* 0x000000081b007c20 */ /* 0x002fe40008410000 */
[C---:B------:R-:W-:Y:S04]  /*b1d0*/  HMMA.16816.F32.BF16 R24, R12.reuse, R36, R164 ;  /* 0x000000240c18723c */ /* 0x040fe800000418a4 */
[----:B------:R1:W1:Y:S02]  /*b1e0*/  MUFU.TANH R141, R0 ;  /* 0x00000000008d7308 */ /* 0x0002640000002400 */
[----:B------:R-:W-:Y:S06]  /*b1f0*/  HMMA.16816.F32.BF16 R12, R12, R38, R144 ;  /* 0x000000260c0c723c */ /* 0x000fec0000041890 */
[----:B------:R-:W-:Y:S01]  /*b200*/  HMMA.16816.F32.BF16 R144, R4, R10, R48 ;  /* 0x0000000a0490723c */ /* 0x000fe20000041830 */
[----:B-1----:R-:W-:-:S02]  /*b210*/  FMUL.FTZ R0, R52, UR8 ;  /* 0x0000000834007c20 */ /* 0x002fc40008410000 */
[----:B------:R1:W1:Y:S09]  /*b220*/  MUFU.TANH R52, R3 ;  /* 0x0000000300347308 */ /* 0x0002720000002400 */
[C---:B------:R-:W-:Y:S01]  /*b230*/  HMMA.16816.F32.BF16 R36, R32.reuse, R8, R24 ;  /* 0x000000082024723c */ /* 0x040fe20000041818 */
[----:B------:R5:W2:Y:S05]  /*b240*/  MUFU.TANH R59, R0 ;  /* 0x00000000003b7308 */ /* 0x000aaa0000002400 */
[----:B------:R-:W-:Y:S07]  /*b250*/  HMMA.16816.F32.BF16 R48, R32, R10, R12 ;  /* 0x0000000a2030723c */ /* 0x000fee000004180c */
[----:B------:R-:W-:Y:S01]  /*b260*/  FMUL.FTZ R12, R31, UR8 ;  /* 0x000000081f0c7c20 */ /* 0x000fe20008410000 */
[----:B-1----:R-:W-:Y:S01]  /*b270*/  FMUL.FTZ R3, R30, UR8 ;  /* 0x000000081e037c20 */ /* 0x002fe20008410000 */
[----:B-----5:R-:W-:-:S04]  /*b280*/  FMUL.FTZ R0, R18, UR8 ;  /* 0x0000000812007c20 */ /* 0x020fc80008410000 */
[----:B------:R1:W1:Y:S02]  /*b290*/  MUFU.TANH R53, R0 ;  /* 0x0000000000357308 */ /* 0x0002640000002400 */
[----:B-1----:R-:W-:-:S06]  /*b2a0*/  FMUL.FTZ R0, R19, UR8 ;  /* 0x0000000813007c20 */ /* 0x002fcc0008410000 */
[----:B------:R-:W1:Y:S08]  /*b2b0*/  MUFU.TANH R19, R3 ;  /* 0x0000000300137308 */ /* 0x000e700000002400 */
[----:B------:R5:W1:Y:S02]  /*b2c0*/  MUFU.TANH R55, R0 ;  /* 0x0000000000377308 */ /* 0x000a640000002400 */
[----:B-----5:R-:W-:-:S06]  /*b2d0*/  FMUL.FTZ R0, R28, UR8 ;  /* 0x000000081c007c20 */ /* 0x020fcc0008410000 */
[----:B------:R5:W1:Y:S02]  /*b2e0*/  MUFU.TANH R20, R0 ;  /* 0x0000000000147308 */ /* 0x000a640000002400 */
[----:B-----5:R-:W-:-:S04]  /*b2f0*/  LEA R0, R217, R247, 0x6 ;  /* 0x000000f7d9007211 */ /* 0x020fc800078e30ff */
[C---:B------:R-:W-:Y:S01]  /*b300*/  IADD3 R2, R0.reuse, 0x1, RZ ;  /* 0x0000000100027810 */ /* 0x040fe20007ffe0ff */
[----:B------:R-:W-:Y:S01]  /*b310*/  BAR.SYNC.DEFER_BLOCKING 0x0 ;  /* 0x0000000000007b1d */ /* 0x000fe20000010000 */
[-C--:B------:R-:W-:Y:S02]  /*b320*/  ISETP.GE.AND P6, PT, R0, R214.reuse, PT ;  /* 0x000000d60000720c */ /* 0x080fe40003fc6270 */
[C---:B------:R-:W-:Y:S02]  /*b330*/  ISETP.GE.AND P5, PT, R2.reuse, R214, PT ;  /* 0x000000d60200720c */ /* 0x040fe40003fa6270 */
[C---:B------:R-:W-:Y:S02]  /*b340*/  ISETP.GE.AND P4, PT, R2.reuse, R213, PT ;  /* 0x000000d50200720c */ /* 0x040fe40003f86270 */
[C---:B------:R-:W-:Y:S02]  /*b350*/  ISETP.GE.AND P3, PT, R2.reuse, R212, PT ;  /* 0x000000d40200720c */ /* 0x040fe40003f66270 */
[----:B------:R-:W-:-:S02]  /*b360*/  ISETP.GE.AND P2, PT, R2, R211, PT ;  /* 0x000000d30200720c */ /* 0x000fc40003f46270 */
[C---:B------:R-:W-:Y:S02]  /*b370*/  ISETP.LT.OR P5, PT, R2.reuse, R210, P5 ;  /* 0x000000d20200720c */ /* 0x040fe40002fa1670 */
[C---:B------:R-:W-:Y:S02]  /*b380*/  ISETP.LT.OR P4, PT, R2.reuse, R209, P4 ;  /* 0x000000d10200720c */ /* 0x040fe40002781670 */
[C---:B------:R-:W-:Y:S02]  /*b390*/  ISETP.LT.OR P3, PT, R2.reuse, R208, P3 ;  /* 0x000000d00200720c */ /* 0x040fe40001f61670 */
[----:B------:R-:W-:Y:S02]  /*b3a0*/  ISETP.LT.OR P2, PT, R2, R207, P2 ;  /* 0x000000cf0200720c */ /* 0x000fe40001741670 */
[----:B------:R-:W-:Y:S01]  /*b3b0*/  ISETP.LT.OR P6, PT, R0, R210, P6 ;  /* 0x000000d20000720c */ /* 0x000fe200037c1670 */
[----:B-1234-:R-:W-:-:S12]  /*b3c0*/  @!P0 BRA `(.L_x_2043) ;  /* 0x0000000000748947 */ /* 0x01efd80003800000 */
[----:B------:R-:W2:Y:S04]  /*b3d0*/  LDL.64 R242, [R1+0x30] ;  /* 0x0000300001f27983 */ /* 0x000ea80000100a00 */
[----:B------:R-:W3:Y:S01]  /*b3e0*/  LDL.64 R246, [R1+0x20] ;  /* 0x0000200001f67983 */ /* 0x000ee20000100a00 */
[----:B------:R-:W-:Y:S01]  /*b3f0*/  VIADD R4, R237, 0xfffffffc ;  /* 0xfffffffced047836 */ /* 0x000fe20000000000 */
[----:B------:R-:W-:Y:S01]  /*b400*/  ULDC.64 UR4, c[0x0][0x218] ;  /* 0x0000860000047ab9 */ /* 0x000fe20000000a00 */
[----:B------:R-:W-:-:S03]  /*b410*/  SHF.L.U64.HI R8, R218, 0x5, R219 ;  /* 0x00000005da087819 */ /* 0x000fc600000102db */
        /* <DEDUP_REMOVED lines=24> */
.L_x_2043:
[----:B------:R-:W-:Y:S01]  /*b5a0*/  ISETP.GE.AND P1, PT, R0, R213, PT ;  /* 0x000000d50000720c */ /* 0x000fe20003f26270 */
[----:B-1----:R-:W-:Y:S01]  /*b5b0*/  FMUL.FTZ R3, R44, UR8 ;  /* 0x000000082c037c20 */ /* 0x002fe20008410000 */
[----:B------:R-:W-:Y:S01]  /*b5c0*/  VIADD R2, R0, 0x8 ;  /* 0x0000000800027836 */ /* 0x000fe20000000000 */
[----:B------:R-:W-:Y:S01]  /*b5d0*/  FSEL R9, R236, -INF , !P6 ;  /* 0xff800000ec097808 */ /* 0x000fe20007000000 */
[----:B------:R1:W-:Y:S01]  /*b5e0*/  MUFU.TANH R26, R12 ;  /* 0x0000000c001a7308 */ /* 0x0003e20000002400 */
[----:B------:R-:W-:Y:S01]  /*b5f0*/  ISETP.LT.OR P1, PT, R0, R209, P1 ;  /* 0x000000d10000720c */ /* 0x000fe20000f21670 */
[----:B------:R-:W-:Y:S01]  /*b600*/  FMUL.FTZ R5, R46, UR8 ;  /* 0x000000082e057c20 */ /* 0x000fe20008410000 */
[----:B------:R-:W-:Y:S01]  /*b610*/  ISETP.GE.AND P0, PT, R0, R212, PT ;  /* 0x000000d40000720c */ /* 0x000fe20003f06270 */
[----:B------:R-:W-:Y:S01]  /*b620*/  FMUL.FTZ R4, R47, UR8 ;  /* 0x000000082f047c20 */ /* 0x000fe20008410000 */
[----:B------:R-:W-:Y:S01]  /*b630*/  FSEL R22, R188, -INF , !P1 ;  /* 0xff800000bc167808 */ /* 0x000fe20004800000 */
[----:B------:R-:W-:Y:S01]  /*b640*/  FMUL.FTZ R7, R36, UR8 ;  /* 0x0000000824077c20 */ /* 0x000fe20008410000 */
[----:B------:R-:W-:Y:S01]  /*b650*/  ISETP.GE.AND P1, PT, R2, R214, PT ;  /* 0x000000d60200720c */ /* 0x000fe20003f26270 */
[----:B------:R2:W-:Y:S01]  /*b660*/  MUFU.TANH R73, R3 ;  /* 0x0000000300497308 */ /* 0x0005e20000002400 */
[C---:B------:R-:W-:Y:S01]  /*b670*/  ISETP.GE.AND P6, PT, R0.reuse, R211, PT ;  /* 0x000000d30000720c */ /* 0x040fe20003fc6270 */
[----:B------:R-:W-:Y:S01]  /*b680*/  VIADD R6, R0, 0x30 ;  /* 0x0000003000067836 */ /* 0x000fe20000000000 */
[----:B------:R-:W-:Y:S01]  /*b690*/  ISETP.LT.OR P1, PT, R2, R210, P1 ;  /* 0x000000d20200720c */ /* 0x000fe20000f21670 */
[C---:B------:R-:W-:Y:S01]  /*b6a0*/  VIADD R21, R0.reuse, 0x39 ;  /* 0x0000003900157836 */ /* 0x040fe20000000000 */
[C---:B------:R-:W-:Y:S01]  /*b6b0*/  ISETP.LT.OR P0, PT, R0.reuse, R208, P0 ;  /* 0x000000d00000720c */ /* 0x040fe20000701670 */
[----:B------:R-:W-:Y:S01]  /*b6c0*/  FMUL.FTZ R8, R37, UR8 ;  /* 0x0000000825087c20 */ /* 0x000fe20008410000 */
[----:B------:R-:W-:Y:S01]  /*b6d0*/  ISETP.LT.OR P6, PT, R0, R207, P6 ;  /* 0x000000cf0000720c */ /* 0x000fe200037c1670 */
[----:B------:R3:W-:Y:S01]  /*b6e0*/  MUFU.TANH R156, R4 ;  /* 0x00000004009c7308 */ /* 0x0007e20000002400 */
[----:B------:R-:W-:Y:S01]  /*b6f0*/  FSEL R24, R189, -INF , !P4 ;  /* 0xff800000bd187808 */ /* 0x000fe20006000000 */
[----:B------:R-:W-:Y:S01]  /*b700*/  FMUL.FTZ R14, R39, UR8 ;  /* 0x00000008270e7c20 */ /* 0x000fe20008410000 */
[----:B------:R-:W-:Y:S01]  /*b710*/  FSEL R30, R180, -INF , !P3 ;  /* 0xff800000b41e7808 */ /* 0x000fe20005800000 */
[----:B------:R-:W-:Y:S01]  /*b720*/  FMUL.FTZ R11, R63, UR8 ;  /* 0x000000083f0b7c20 */ /* 0x000fe20008410000 */
[----:B------:R-:W-:Y:S01]  /*b730*/  FSEL R35, R178, -INF , !P2 ;  /* 0xff800000b2237808 */ /* 0x000fe20005000000 */
[----:B------:R-:W-:Y:S01]  /*b740*/  FMUL.FTZ R13, R38, UR8 ;  /* 0x00000008260d7c20 */ /* 0x000fe20008410000 */
[----:B-1----:R-:W-:Y:S01]  /*b750*/  FSEL R12, R176, -INF , !P1 ;  /* 0xff800000b00c7808 */ /* 0x002fe20004800000 */
[----:B------:R1:W4:Y:S01]  /*b760*/  MUFU.TANH R157, R5 ;  /* 0x00000005009d7308 */ /* 0x0003220000002400 */
[----:B--2---:R-:W-:Y:S01]  /*b770*/  FMUL.FTZ R3, R45, UR8 ;  /* 0x000000082d037c20 */ /* 0x004fe20008410000 */
[----:B------:R-:W-:-:S02]  /*b780*/  FSEL R31, R179, -INF , !P0 ;  /* 0xff800000b31f7808 */ /* 0x000fc40004000000 */
[----:B------:R-:W-:Y:S02]  /*b790*/  FSEL R34, R177, -INF , !P6 ;  /* 0xff800000b1227808 */ /* 0x000fe40007000000 */
[----:B------:R-:W-:Y:S02]  /*b7a0*/  FSEL R10, R215, -INF , !P5 ;  /* 0xff800000d70a7808 */ /* 0x000fe40006800000 */
[----:B------:R2:W-:Y:S01]  /*b7b0*/  MUFU.TANH R72, R3 ;  /* 0x0000000300487308 */ /* 0x0005e20000002400 */
[C---:B------:R-:W-:Y:S01]  /*b7c0*/  ISETP.GE.AND P0, PT, R2.reuse, R213, PT ;  /* 0x000000d50200720c */ /* 0x040fe20003f06270 */
[----:B---3--:R-:W-:Y:S01]  /*b7d0*/  FMUL.FTZ R4, R71, UR8 ;  /* 0x0000000847047c20 */ /* 0x008fe20008410000 */
[C---:B------:R-:W-:Y:S02]  /*b7e0*/  ISETP.GE.AND P6, PT, R2.reuse, R212, PT ;  /* 0x000000d40200720c */ /* 0x040fe40003fc6270 */
[C---:B------:R-:W-:Y:S02]  /*b7f0*/  ISETP.GE.AND P5, PT, R2.reuse, R211, PT ;  /* 0x000000d30200720c */ /* 0x040fe40003fa6270 */
[C---:B------:R-:W-:Y:S01]  /*b800*/  ISETP.LT.OR P0, PT, R2.reuse, R209, P0 ;  /* 0x000000d10200720c */ /* 0x040fe20000701670 */
[----:B------:R-:W-:Y:S01]  /*b810*/  MUFU.TANH R44, R7 ;  /* 0x00000007002c7308 */ /* 0x000fe20000002400 */
[----:B------:R-:W-:Y:S01]  /*b820*/  ISETP.LT.OR P6, PT, R2, R208, P6 ;  /* 0x000000d00200720c */ /* 0x000fe200037c1670 */
[----:B-1----:R-:W-:Y:S01]  /*b830*/  FMUL.FTZ R5, R70, UR8 ;  /* 0x0000000846057c20 */ /* 0x002fe20008410000 */
[----:B------:R-:W-:Y:S01]  /*b840*/  ISETP.LT.OR P5, PT, R2, R207, P5 ;  /* 0x000000cf0200720c */ /* 0x000fe20002fa1670 */
[----:B------:R-:W-:Y:S01]  /*b850*/  VIADD R2, R0, 0x10 ;  /* 0x0000001000027836 */ /* 0x000fe20000000000 */
[----:B------:R-:W-:-:S02]  /*b860*/  FSEL R25, R155, -INF , !P0 ;  /* 0xff8000009b197808 */ /* 0x000fc40004000000 */
[----:B------:R-:W-:Y:S01]  /*b870*/  FSEL R29, R153, -INF , !P6 ;  /* 0xff800000991d7808 */ /* 0x000fe20007000000 */
[----:B------:R1:W-:Y:S01]  /*b880*/  MUFU.TANH R70, R4 ;  /* 0x0000000400467308 */ /* 0x0003e20000002400 */
[----:B--2---:R-:W-:Y:S01]  /*b890*/  VIADD R3, R0, 0x9 ;  /* 0x0000000900037836 */ /* 0x004fe20000000000 */
[-C--:B------:R-:W-:Y:S02]  /*b8a0*/  ISETP.GE.AND P0, PT, R2, R214.reuse, PT ;  /* 0x000000d60200720c */ /* 0x080fe40003f06270 */
[----:B------:R-:W-:Y:S02]  /*b8b0*/  FSEL R33, R151, -INF , !P5 ;  /* 0xff80000097217808 */ /* 0x000fe40006800000 */
[C---:B------:R-:W-:Y:S02]  /*b8c0*/  ISETP.GE.AND P4, PT, R3.reuse, R214, PT ;  /* 0x000000d60300720c */ /* 0x040fe40003f86270 */
[C---:B------:R-:W-:Y:S01]  /*b8d0*/  ISETP.GE.AND P3, PT, R3.reuse, R213, PT ;  /* 0x000000d50300720c */ /* 0x040fe20003f66270 */
[----:B------:R2:W-:Y:S01]  /*b8e0*/  MUFU.TANH R71, R5 ;  /* 0x0000000500477308 */ /* 0x0005e20000002400 */
[----:B------:R-:W-:-:S02]  /*b8f0*/  ISETP.GE.AND P2, PT, R3, R212, PT ;  /* 0x000000d40300720c */ /* 0x000fc40003f46270 */
[C---:B------:R-:W-:Y:S02]  /*b900*/  ISETP.GE.AND P1, PT, R3.reuse, R211, PT ;  /* 0x000000d30300720c */ /* 0x040fe40003f26270 */
[C---:B------:R-:W-:Y:S02]  /*b910*/  ISETP.LT.OR P4, PT, R3.reuse, R210, P4 ;  /* 0x000000d20300720c */ /* 0x040fe40002781670 */
[----:B------:R-:W-:Y:S01]  /*b920*/  ISETP.LT.OR P3, PT, R3, R209, P3 ;  /* 0x000000d10300720c */ /* 0x000fe20001f61670 */
[----:B-1----:R-:W-:Y:S01]  /*b930*/  FMUL.FTZ R4, R43, UR8 ;  /* 0x000000082b047c20 */ /* 0x002fe20008410000 */
[C---:B------:R-:W-:Y:S01]  /*b940*/  ISETP.LT.OR P2, PT, R3.reuse, R208, P2 ;  /* 0x000000d00300720c */ /* 0x040fe20001741670 */
[----:B------:R-:W-:Y:S01]  /*b950*/  MUFU.TANH R39, R8 ;  /* 0x0000000800277308 */ /* 0x000fe20000002400 */
[----:B------:R-:W-:Y:S01]  /*b960*/  ISETP.LT.OR P1, PT, R3, R207, P1 ;  /* 0x000000cf0300720c */ /* 0x000fe20000f21670 */
[----:B------:R-:W-:Y:S01]  /*b970*/  FMUL.FTZ R3, R68, UR8 ;  /* 0x0000000844037c20 */ /* 0x000fe20008410000 */
[----:B------:R-:W-:-:S02]  /*b980*/  ISETP.LT.OR P0, PT, R2, R210, P0 ;  /* 0x000000d20200720c */ /* 0x000fc40000701670 */
[----:B------:R-:W-:Y:S02]  /*b990*/  FSEL R23, R168, -INF , !P3 ;  /* 0xff800000a8177808 */ /* 0x000fe40005800000 */
[----:B------:R-:W-:Y:S01]  /*b9a0*/  FSEL R28, R154, -INF , !P2 ;  /* 0xff8000009a1c7808 */ /* 0x000fe20005000000 */
[----:B------:R1:W3:Y:S01]  /*b9b0*/  MUFU.TANH R143, R3 ;  /* 0x00000003008f7308 */ /* 0x0002e20000002400 */
[----:B------:R-:W-:Y:S01]  /*b9c0*/  FSEL R32, R152, -INF , !P1 ;  /* 0xff80000098207808 */ /* 0x000fe20004800000 */
[----:B--2---:R-:W-:Y:S01]  /*b9d0*/  FMUL.FTZ R5, R42, UR8 ;  /* 0x000000082a057c20 */ /* 0x004fe20008410000 */
[----:B------:R-:W-:Y:S02]  /*b9e0*/  FSEL R16, R150, -INF , !P0 ;  /* 0xff80000096107808 */ /* 0x000fe40004000000 */
[----:B------:R-:W-:Y:S02]  /*b9f0*/  FSEL R15, R172, -INF , !P4 ;  /* 0xff800000ac0f7808 */ /* 0x000fe40006000000 */
[----:B------:R-:W-:-:S02]  /*ba00*/  ISETP.GE.AND P6, PT, R2, R213, PT ;  /* 0x000000d50200720c */ /* 0x000fc40003fc6270 */
[C---:B------:R-:W-:Y:S02]  /*ba10*/  ISETP.GE.AND P5, PT, R2.reuse, R212, PT ;  /* 0x000000d40200720c */ /* 0x040fe40003fa6270 */
[C---:B------:R-:W-:Y:S02]  /*ba20*/  ISETP.GE.AND P4, PT, R2.reuse, R211, PT ;  /* 0x000000d30200720c */ /* 0x040fe40003f86270 */
[C---:B------:R-:W-:Y:S02]  /*ba30*/  ISETP.LT.OR P6, PT, R2.reuse, R209, P6 ;  /* 0x000000d10200720c */ /* 0x040fe400037c1670 */
[C---:B------:R-:W-:Y:S01]  /*ba40*/  ISETP.LT.OR P5, PT, R2.reuse, R208, P5 ;  /* 0x000000d00200720c */ /* 0x040fe20002fa1670 */
[----:B-1----:R-:W-:Y:S01]  /*ba50*/  FMUL.FTZ R3, R69, UR8 ;  /* 0x0000000845037c20 */ /* 0x002fe20008410000 */
[----:B------:R-:W-:Y:S01]  /*ba60*/  ISETP.LT.OR P4, PT, R2, R207, P4 ;  /* 0x000000cf0200720c */ /* 0x000fe20002781670 */
[----:B------:R-:W-:Y:S01]  /*ba70*/  VIADD R2, R0, 0x18 ;  /* 0x0000001800027836 */ /* 0x000fe20000000000 */
[----:B------:R-:W-:Y:S01]  /*ba80*/  FSEL R148, R148, -INF , !P6 ;  /* 0xff80000094947808 */ /* 0x000fe20007000000 */
[----:B------:R1:W-:Y:S01]  /*ba90*/  MUFU.TANH R142, R3 ;  /* 0x00000003008e7308 */ /* 0x0003e20000002400 */
[----:B------:R-:W-:-:S02]  /*baa0*/  FSEL R27, R59, -INF , !P5 ;  /* 0xff8000003b1b7808 */ /* 0x000fc40006800000 */
[----:B------:R-:W-:Y:S02]  /*bab0*/  FSEL R74, R58, -INF , !P4 ;  /* 0xff8000003a4a7808 */ /* 0x000fe40006000000 */
[C---:B------:R-:W-:Y:S02]  /*bac0*/  ISETP.GE.AND P6, PT, R2.reuse, R214, PT ;  /* 0x000000d60200720c */ /* 0x040fe40003fc6270 */
[C---:B------:R-:W-:Y:S01]  /*bad0*/  ISETP.GE.AND P5, PT, R2.reuse, R213, PT ;  /* 0x000000d50200720c */ /* 0x040fe20003fa6270 */
[----:B------:R-:W-:Y:S01]  /*bae0*/  MUFU.TANH R58, R5 ;  /* 0x00000005003a7308 */ /* 0x000fe20000002400 */
[C---:B------:R-:W-:Y:S02]  /*baf0*/  ISETP.GE.AND P4, PT, R2.reuse, R212, PT ;  /* 0x000000d40200720c */ /* 0x040fe40003f86270 */
[C---:B------:R-:W-:Y:S02]  /*bb00*/  ISETP.LT.OR P6, PT, R2.reuse, R210, P6 ;  /* 0x000000d20200720c */ /* 0x040fe400037c1670 */
[----:B------:R-:W-:-:S02]  /*bb10*/  ISETP.LT.OR P5, PT, R2, R209, P5 ;  /* 0x000000d10200720c */ /* 0x000fc40002fa1670 */
[----:B------:R-:W-:Y:S01]  /*bb20*/  ISETP.LT.OR P4, PT, R2, R208, P4 ;  /* 0x000000d00200720c */ /* 0x000fe20002781670 */
[----:B-1----:R-:W-:Y:S01]  /*bb30*/  VIADD R3, R0, 0x11 ;  /* 0x0000001100037836 */ /* 0x002fe20000000000 */
[----:B------:R-:W-:Y:S02]  /*bb40*/  FSEL R18, R56, -INF , !P6 ;  /* 0xff80000038127808 */ /* 0x000fe40007000000 */
[----:B------:R-:W-:Y:S01]  /*bb50*/  FSEL R43, R20, -INF , !P4 ;  /* 0xff800000142b7808 */ /* 0x000fe20006000000 */
[----:B------:R1:W-:Y:S01]  /*bb60*/  MUFU.TANH R56, R4 ;  /* 0x0000000400387308 */ /* 0x0003e20000002400 */
[C---:B------:R-:W-:Y:S01]  /*bb70*/  ISETP.GE.AND P3, PT, R3.reuse, R214, PT ;  /* 0x000000d60300720c */ /* 0x040fe20003f66270 */
[----:B------:R-:W-:Y:S01]  /*bb80*/  VIADD R20, R0, 0x38 ;  /* 0x0000003800147836 */ /* 0x000fe20000000000 */
        /* <DEDUP_REMOVED lines=8> */
[----:B------:R-:W-:Y:S01]  /*bc10*/  FSEL R17, R149, -INF , !P3 ;  /* 0xff80000095117808 */ /* 0x000fe20005800000 */
[----:B-1----:R-:W-:Y:S01]  /*bc20*/  VIADD R4, R0, 0x21 ;  /* 0x0000002100047836 */ /* 0x002fe20000000000 */
[----:B------:R-:W-:Y:S01]  /*bc30*/  ISETP.GE.AND P3, PT, R2, R211, PT ;  /* 0x000000d30200720c */ /* 0x000fe20003f66270 */
[----:B------:R1:W-:Y:S01]  /*bc40*/  MUFU.TANH R46, R3 ;  /* 0x00000003002e7308 */ /* 0x0003e20000002400 */
[----:B------:R-:W-:-:S02]  /*bc50*/  FSEL R141, R141, -INF , !P2 ;  /* 0xff8000008d8d7808 */ /* 0x000fc40005000000 */
[----:B------:R-:W-:Y:S01]  /*bc60*/  ISETP.LT.OR P3, PT, R2, R207, P3 ;  /* 0x000000cf0200720c */ /* 0x000fe20001f61670 */
[----:B------:R-:W-:Y:S01]  /*bc70*/  VIADD R2, R0, 0x20 ;  /* 0x0000002000027836 */ /* 0x000fe20000000000 */
[----:B------:R-:W-:Y:S02]  /*bc80*/  FSEL R68, R57, -INF , !P0 ;  /* 0xff80000039447808 */ /* 0x000fe40004000000 */
[----:B------:R-:W-:Y:S02]  /*bc90*/  FSEL R69, R19, -INF , !P3 ;  /* 0xff80000013457808 */ /* 0x000fe40005800000 */
[C---:B------:R-:W-:Y:S02]  /*bca0*/  ISETP.GE.AND P4, PT, R2.reuse, R213, PT ;  /* 0x000000d50200720c */ /* 0x040fe40003f86270 */
[C---:B------:R-:W-:Y:S02]  /*bcb0*/  ISETP.GE.AND P3, PT, R2.reuse, R212, PT ;  /* 0x000000d40200720c */ /* 0x040fe40003f66270 */
[----:B------:R-:W-:-:S02]  /*bcc0*/  ISETP.LT.OR P4, PT, R2, R209, P4 ;  /* 0x000000d10200720c */ /* 0x000fc40002781670 */
[----:B------:R-:W-:Y:S01]  /*bcd0*/  ISETP.LT.OR P3, PT, R2, R208, P3 ;  /* 0x000000d00200720c */ /* 0x000fe20001f61670 */
[----:B-1----:R-:W-:Y:S01]  /*bce0*/  FMUL.FTZ R3, R41, UR8 ;  /* 0x0000000829037c20 */ /* 0x002fe20008410000 */
[----:B------:R-:W-:Y:S02]  /*bcf0*/  FSEL R41, R140, -INF , !P1 ;  /* 0xff8000008c297808 */ /* 0x000fe40004800000 */
[----:B------:R-:W-:Y:S01]  /*bd00*/  FSEL R140, R53, -INF , !P5 ;  /* 0xff800000358c7808 */ /* 0x000fe20006800000 */
[----:B------:R1:W2:Y:S01]  /*bd10*/  MUFU.TANH R45, R3 ;  /* 0x00000003002d7308 */ /* 0x0002a20000002400 */
[C---:B------:R-:W-:Y:S02]  /*bd20*/  ISETP.GE.AND P5, PT, R2.reuse, R214, PT ;  /* 0x000000d60200720c */ /* 0x040fe40003fa6270 */
[----:B----4-:R-:W-:Y:S02]  /*bd30*/  FSEL R227, R157, -INF , !P4 ;  /* 0xff8000009de37808 */ /* 0x010fe40006000000 */
[----:B------:R-:W-:-:S02]  /*bd40*/  ISETP.LT.OR P5, PT, R2, R210, P5 ;  /* 0x000000d20200720c */ /* 0x000fc40002fa1670 */
[----:B---3--:R-:W-:Y:S02]  /*bd50*/  FSEL R143, R143, -INF , !P3 ;  /* 0xff8000008f8f7808 */ /* 0x008fe40005800000 */
[----:B------:R-:W-:Y:S01]  /*bd60*/  FSEL R36, R73, -INF , !P5 ;  /* 0xff80000049247808 */ /* 0x000fe20006800000 */
[----:B-1----:R-:W-:-:S05]  /*bd70*/  VIADD R3, R0, 0x19 ;  /* 0x0000001900037836 */ /* 0x002fca0000000000 */
[C---:B------:R-:W-:Y:S02]  /*bd80*/  ISETP.GE.AND P2, PT, R3.reuse, R214, PT ;  /* 0x000000d60300720c */ /* 0x040fe40003f46270 */
[C---:B------:R-:W-:Y:S02]  /*bd90*/  ISETP.GE.AND P1, PT, R3.reuse, R213, PT ;  /* 0x000000d50300720c */ /* 0x040fe40003f26270 */
[C---:B------:R-:W-:Y:S02]  /*bda0*/  ISETP.LT.OR P2, PT, R3.reuse, R210, P2 ;  /* 0x000000d20300720c */ /* 0x040fe40001741670 */
[----:B------:R-:W-:Y:S02]  /*bdb0*/  ISETP.GE.AND P0, PT, R3, R212, PT ;  /* 0x000000d40300720c */ /* 0x000fe40003f06270 */
[----:B------:R-:W-:Y:S02]  /*bdc0*/  FSEL R19, R54, -INF , !P2 ;  /* 0xff80000036137808 */ /* 0x000fe40005000000 */
[----:B------:R-:W-:-:S02]  /*bdd0*/  ISETP.GE.AND P2, PT, R2, R211, PT ;  /* 0x000000d30200720c */ /* 0x000fc40003f46270 */
[C---:B------:R-:W-:Y:S02]  /*bde0*/  ISETP.GE.AND P6, PT, R3.reuse, R211, PT ;  /* 0x000000d30300720c */ /* 0x040fe40003fc6270 */
[----:B------:R-:W-:Y:S01]  /*bdf0*/  ISETP.LT.OR P2, PT, R2, R207, P2 ;  /* 0x000000cf0200720c */ /* 0x000fe20001741670 */
[----:B------:R-:W-:Y:S01]  /*be00*/  FMUL.FTZ R2, R62, UR8 ;  /* 0x000000083e027c20 */ /* 0x000fe20008410000 */
[C---:B------:R-:W-:Y:S02]  /*be10*/  ISETP.LT.OR P1, PT, R3.reuse, R209, P1 ;  /* 0x000000d10300720c */ /* 0x040fe40000f21670 */
[C---:B------:R-:W-:Y:S01]  /*be20*/  ISETP.LT.OR P0, PT, R3.reuse, R208, P0 ;  /* 0x000000d00300720c */ /* 0x040fe20000701670 */
[----:B------:R1:W-:Y:S01]  /*be30*/  MUFU.TANH R54, R2 ;  /* 0x0000000200367308 */ /* 0x0003e20000002400 */
[----:B------:R-:W-:Y:S01]  /*be40*/  ISETP.LT.OR P6, PT, R3, R207, P6 ;  /* 0x000000cf0300720c */ /* 0x000fe200037c1670 */
[----:B------:R-:W-:Y:S01]  /*be50*/  FMUL.FTZ R3, R60, UR8 ;  /* 0x000000083c037c20 */ /* 0x000fe20008410000 */
[----:B------:R-:W-:-:S02]  /*be60*/  FSEL R75, R55, -INF , !P1 ;  /* 0xff800000374b7808 */ /* 0x000fc40004800000 */
[----:B------:R-:W-:Y:S02]  /*be70*/  ISETP.GE.AND P1, PT, R4, R214, PT ;  /* 0x000000d60400720c */ /* 0x000fe40003f26270 */
[----:B------:R-:W-:Y:S01]  /*be80*/  FSEL R42, R52, -INF , !P0 ;  /* 0xff800000342a7808 */ /* 0x000fe20004000000 */
[----:B------:R3:W-:Y:S01]  /*be90*/  MUFU.TANH R53, R3 ;  /* 0x0000000300357308 */ /* 0x0007e20000002400 */
[----:B------:R-:W-:Y:S02]  /*bea0*/  ISETP.LT.OR P1, PT, R4, R210, P1 ;  /* 0x000000d20400720c */ /* 0x000fe40000f21670 */
[----:B------:R-:W-:Y:S02]  /*beb0*/  FSEL R220, R71, -INF , !P2 ;  /* 0xff80000047dc7808 */ /* 0x000fe40005000000 */
[----:B------:R-:W-:Y:S02]  /*bec0*/  FSEL R37, R72, -INF , !P1 ;  /* 0xff80000048257808 */ /* 0x000fe40004800000 */
[----:B------:R-:W-:-:S02]  /*bed0*/  ISETP.GE.AND P1, PT, R6, R214, PT ;  /* 0x000000d60600720c */ /* 0x000fc40003f26270 */
[----:B-1----:R-:W-:Y:S02]  /*bee0*/  FMNMX.FTZ R2, R235, R9, !PT ;  /* 0x00000009eb027209 */ /* 0x002fe40007810000 */
[----:B------:R-:W-:Y:S02]  /*bef0*/  ISETP.LT.OR P1, PT, R6, R210, P1 ;  /* 0x000000d20600720c */ /* 0x000fe40000f21670 */
[----:B------:R-:W-:Y:S01]  /*bf00*/  FMNMX.FTZ R5, R10, R2, !PT ;  /* 0x000000020a057209 */ /* 0x000fe20007810000 */
[----:B------:R-:W-:Y:S01]  /*bf10*/  VIADD R2, R0, 0x29 ;  /* 0x0000002900027836 */ /* 0x000fe20000000000 */
[----:B------:R-:W-:Y:S01]  /*bf20*/  FSEL R151, R26, -INF , !P6 ;  /* 0xff8000001a977808 */ /* 0x000fe20007000000 */
[----:B---3--:R-:W-:Y:S01]  /*bf30*/  FMUL.FTZ R3, R61, UR8 ;  /* 0x000000083d037c20 */ /* 0x008fe20008410000 */
[----:B------:R-:W-:Y:S01]  /*bf40*/  FMNMX.FTZ R7, R12, R5, !PT ;  /* 0x000000050c077209 */ /* 0x000fe20007810000 */
[----:B------:R-:W-:Y:S01]  /*bf50*/  VIADD R5, R0, 0x31 ;  /* 0x0000003100057836 */ /* 0x000fe20000000000 */
[C---:B------:R-:W-:Y:S01]  /*bf60*/  ISETP.GE.AND P5, PT, R2.reuse, R214, PT ;  /* 0x000000d60200720c */ /* 0x040fe20003fa6270 */
[----:B------:R1:W-:Y:S01]  /*bf70*/  MUFU.TANH R47, R3 ;  /* 0x00000003002f7308 */ /* 0x0003e20000002400 */
[----:B------:R-:W-:-:S02]  /*bf80*/  ISETP.GE.AND P2, PT, R2, R213, PT ;  /* 0x000000d50200720c */ /* 0x000fc40003f46270 */
[C---:B------:R-:W-:Y:S02]  /*bf90*/  ISETP.LT.OR P5, PT, R2.reuse, R210, P5 ;  /* 0x000000d20200720c */ /* 0x040fe40002fa1670 */
[----:B------:R-:W-:Y:S02]  /*bfa0*/  ISETP.LT.OR P2, PT, R2, R209, P2 ;  /* 0x000000d10200720c */ /* 0x000fe40001741670 */
[----:B--2---:R-:W-:Y:S02]  /*bfb0*/  FSEL R38, R45, -INF , !P5 ;  /* 0xff8000002d267808 */ /* 0x004fe40006800000 */
[----:B------:R-:W-:Y:S02]  /*bfc0*/  ISETP.GE.AND P5, PT, R20, R214, PT ;  /* 0x000000d61400720c */ /* 0x000fe40003fa6270 */
[----:B------:R-:W-:Y:S02]  /*bfd0*/  FSEL R230, R56, -INF , !P2 ;  /* 0xff80000038e67808 */ /* 0x000fe40005000000 */
[----:B------:R-:W-:-:S02]  /*bfe0*/  ISETP.LT.OR P5, PT, R20, R210, P5 ;  /* 0x000000d21400720c */ /* 0x000fc40002fa1670 */
[----:B------:R-:W-:Y:S01]  /*bff0*/  ISETP.GE.AND P2, PT, R5, R213, PT ;  /* 0x000000d50500720c */ /* 0x000fe20003f46270 */
[----:B-1----:R-:W-:Y:S01]  /*c000*/  VIADD R3, R0, 0x28 ;  /* 0x0000002800037836 */ /* 0x002fe20000000000 */
[----:B------:R-:W-:Y:S01]  /*c010*/  FMNMX.FTZ R0, R15, R7, !PT ;  /* 0x000000070f007209 */ /* 0x000fe20007810000 */
[----:B------:R-:W-:Y:S01]  /*c020*/  FMUL.FTZ R7, R48, UR8 ;  /* 0x0000000830077c20 */ /* 0x000fe20008410000 */
[----:B------:R-:W-:Y:S01]  /*c030*/  ISETP.LT.OR P2, PT, R5, R209, P2 ;  /* 0x000000d10500720c */ /* 0x000fe20001741670 */
[----:B------:R1:W-:Y:S01]  /*c040*/  MUFU.TANH R48, R11 ;  /* 0x0000000b00307308 */ /* 0x0003e20000002400 */
[----:B------:R-:W-:Y:S02]  /*c050*/  FMNMX.FTZ R0, R16, R0, !PT ;  /* 0x0000000010007209 */ /* 0x000fe40007810000 */
[----:B------:R-:W-:Y:S02]  /*c060*/  ISETP.GE.AND P0, PT, R3, R214, PT ;  /* 0x000000d60300720c */ /* 0x000fe40003f06270 */
[----:B------:R-:W-:-:S02]  /*c070*/  FMNMX.FTZ R0, R17, R0, !PT ;  /* 0x0000000011007209 */ /* 0x000fc40007810000 */
[----:B------:R-:W-:Y:S01]  /*c080*/  ISETP.LT.OR P0, PT, R3, R210, P0 ;  /* 0x000000d20300720c */ /* 0x000fe20000701670 */
[----:B------:R2:W3:Y:S01]  /*c090*/  MUFU.TANH R40, R7 ;  /* 0x0000000700287308 */ /* 0x0004e20000002400 */
[----:B------:R-:W-:Y:S02]  /*c0a0*/  FMNMX.FTZ R0, R18, R0, !PT ;  /* 0x0000000012007209 */ /* 0x000fe40007810000 */
[----:B------:R-:W-:Y:S02]  /*c0b0*/  FSEL R8, R46, -INF , !P0 ;  /* 0xff8000002e087808 */ /* 0x000fe40004000000 */
[----:B------:R-:W-:Y:S02]  /*c0c0*/  FMNMX.FTZ R0, R19, R0, !PT ;  /* 0x0000000013007209 */ /* 0x000fe40007810000 */
[----:B------:R-:W-:Y:S02]  /*c0d0*/  ISETP.GE.AND P0, PT, R5, R214, PT ;  /* 0x000000d60500720c */ /* 0x000fe40003f06270 */
[----:B------:R-:W-:-:S02]  /*c0e0*/  FMNMX.FTZ R0, R36, R0, !PT ;  /* 0x0000000024007209 */ /* 0x000fc40007810000 */
[----:B------:R-:W-:Y:S02]  /*c0f0*/  ISETP.LT.OR P0, PT, R5, R210, P0 ;  /* 0x000000d20500720c */ /* 0x000fe40000701670 */
[----:B------:R-:W-:Y:S02]  /*c100*/  FMNMX.FTZ R0, R37, R0, !PT ;  /* 0x0000000025007209 */ /* 0x000fe40007810000 */
[----:B-1----:R-:W-:Y:S01]  /*c110*/  FSEL R11, R44, -INF , !P1 ;  /* 0xff8000002c0b7808 */ /* 0x002fe20004800000 */
[----:B--2---:R-:W-:Y:S01]  /*c120*/  FMUL.FTZ R7, R49, UR8 ;  /* 0x0000000831077c20 */ /* 0x004fe20008410000 */
[----:B------:R-:W-:Y:S01]  /*c130*/  FMNMX.FTZ R0, R8, R0, !PT ;  /* 0x0000000008007209 */ /* 0x000fe20007810000 */
[----:B------:R-:W-:Y:S01]  /*c140*/  MUFU.TANH R44, R13 ;  /* 0x0000000d002c7308 */ /* 0x000fe20000002400 */
[----:B------:R-:W-:Y:S02]  /*c150*/  ISETP.GE.AND P1, PT, R21, R214, PT ;  /* 0x000000d61500720c */ /* 0x000fe40003f26270 */
[----:B------:R-:W-:-:S02]  /*c160*/  FMNMX.FTZ R0, R38, R0, !PT ;  /* 0x0000000026007209 */ /* 0x000fc40007810000 */
[----:B------:R-:W-:Y:S02]  /*c170*/  FSEL R39, R39, -INF , !P0 ;  /* 0xff80000027277808 */ /* 0x000fe40004000000 */
[----:B------:R-:W-:Y:S01]  /*c180*/  FMNMX.FTZ R0, R11, R0, !PT ;  /* 0x000000000b007209 */ /* 0x000fe20007810000 */
[----:B------:R-:W1:Y:S01]  /*c190*/  MUFU.TANH R7, R7 ;  /* 0x0000000700077308 */ /* 0x000e620000002400 */
[----:B------:R-:W-:Y:S02]  /*c1a0*/  ISETP.LT.OR P1, PT, R21, R210, P1 ;  /* 0x000000d21500720c */ /* 0x000fe40000f21670 */
[----:B---3--:R-:W-:Y:S02]  /*c1b0*/  FSEL R149, R40, -INF , !P5 ;  /* 0xff80000028957808 */ /* 0x008fe40006800000 */
[----:B------:R-:W-:Y:S02]  /*c1c0*/  FMNMX.FTZ R0, R39, R0, !PT ;  /* 0x0000000027007209 */ /* 0x000fe40007810000 */
[----:B------:R-:W-:Y:S01]  /*c1d0*/  ISETP.GE.AND P5, PT, R4, R213, PT ;  /* 0x000000d50400720c */ /* 0x000fe20003fa6270 */
[----:B------:R-:W-:Y:S01]  /*c1e0*/  MUFU.TANH R40, R14 ;  /* 0x0000000e00287308 */ /* 0x000fe20000002400 */
[----:B------:R-:W-:-:S02]  /*c1f0*/  FMNMX.FTZ R0, R149, R0, !PT ;  /* 0x0000000095007209 */ /* 0x000fc40007810000 */
[C---:B------:R-:W-:Y:S02]  /*c200*/  ISETP.GE.AND P0, PT, R4.reuse, R212, PT ;  /* 0x000000d40400720c */ /* 0x040fe40003f06270 */
[C---:B------:R-:W-:Y:S02]  /*c210*/  ISETP.LT.OR P5, PT, R4.reuse, R209, P5 ;  /* 0x000000d10400720c */ /* 0x040fe40002fa1670 */
[----:B------:R-:W-:Y:S02]  /*c220*/  ISETP.LT.OR P0, PT, R4, R208, P0 ;  /* 0x000000d00400720c */ /* 0x000fe40000701670 */
[----:B-1----:R-:W-:Y:S02]  /*c230*/  FSEL R150, R7, -INF , !P1 ;  /* 0xff80000007967808 */ /* 0x002fe40004800000 */
[----:B------:R-:W-:Y:S02]  /*c240*/  FSEL R229, R156, -INF , !P5 ;  /* 0xff8000009ce57808 */ /* 0x000fe40006800000 */
[----:B------:R-:W-:-:S02]  /*c250*/  FMNMX.FTZ R0, R150, R0, !PT ;  /* 0x0000000096007209 */ /* 0x000fc40007810000 */
[----:B------:R-:W-:Y:S02]  /*c260*/  FSEL R142, R142, -INF , !P0 ;  /* 0xff8000008e8e7808 */ /* 0x000fe40004000000 */
[C---:B------:R-:W-:Y:S01]  /*c270*/  ISETP.GE.AND P5, PT, R2.reuse, R212, PT ;  /* 0x000000d40200720c */ /* 0x040fe20003fa6270 */
[----:B------:R-:W1:Y:S01]  /*c280*/  SHFL.BFLY PT, R7, R0, 0x2, 0x1f ;  /* 0x0c401f0000077f89 */ /* 0x000e6200000e0000 */
[C---:B------:R-:W-:Y:S02]  /*c290*/  ISETP.GE.AND P0, PT, R2.reuse, R211, PT ;  /* 0x000000d30200720c */ /* 0x040fe40003f06270 */
[C---:B------:R-:W-:Y:S02]  /*c2a0*/  ISETP.LT.OR P5, PT, R2.reuse, R208, P5 ;  /* 0x000000d00200720c */ /* 0x040fe40002fa1670 */
[----:B------:R-:W-:Y:S01]  /*c2b0*/  ISETP.LT.OR P0, PT, R2, R207, P0 ;  /* 0x000000cf0200720c */ /* 0x000fe20000701670 */
[----:B------:R-:W-:Y:S01]  /*c2c0*/  FMUL.FTZ R2, R67, UR8 ;  /* 0x0000000843027c20 */ /* 0x000fe20008410000 */
[----:B------:R-:W-:-:S02]  /*c2d0*/  ISETP.GE.AND P1, PT, R4, R211, PT ;  /* 0x000000d30400720c */ /* 0x000fc40003f26270 */
[C---:B------:R-:W-:Y:S01]  /*c2e0*/  ISETP.GE.AND P6, PT, R3.reuse, R213, PT ;  /* 0x000000d50300720c */ /* 0x040fe20003fc6270 */
[----:B------:R2:W-:Y:S01]  /*c2f0*/  MUFU.TANH R45, R2 ;  /* 0x00000002002d7308 */ /* 0x0005e20000002400 */
[C---:B------:R-:W-:Y:S02]  /*c300*/  ISETP.GE.AND P4, PT, R3.reuse, R212, PT ;  /* 0x000000d40300720c */ /* 0x040fe40003f86270 */
[----:B------:R-:W-:Y:S01]  /*c310*/  ISETP.LT.OR P1, PT, R4, R207, P1 ;  /* 0x000000cf0400720c */ /* 0x000fe20000f21670 */
[----:B------:R-:W-:Y:S01]  /*c320*/  FMUL.FTZ R4, R64, UR8 ;  /* 0x0000000840047c20 */ /* 0x000fe20008410000 */
[C---:B------:R-:W-:Y:S02]  /*c330*/  ISETP.LT.OR P6, PT, R3.reuse, R209, P6 ;  /* 0x000000d10300720c */ /* 0x040fe400037c1670 */
[----:B------:R-:W-:Y:S01]  /*c340*/  ISETP.LT.OR P4, PT, R3, R208, P4 ;  /* 0x000000d00300720c */ /* 0x000fe20002781670 */
[----:B------:R3:W-:Y:S01]  /*c350*/  MUFU.TANH R26, R4 ;  /* 0x00000004001a7308 */ /* 0x0007e20000002400 */
[----:B------:R-:W-:-:S02]  /*c360*/  FSEL R215, R70, -INF , !P1 ;  /* 0xff80000046d77808 */ /* 0x000fc40004800000 */
[----:B------:R-:W-:Y:S02]  /*c370*/  FSEL R231, R58, -INF , !P6 ;  /* 0xff8000003ae77808 */ /* 0x000fe40007000000 */
[----:B------:R-:W-:Y:S02]  /*c380*/  FSEL R190, R53, -INF , !P4 ;  /* 0xff80000035be7808 */ /* 0x000fe40006000000 */
[----:B-1----:R-:W-:Y:S01]  /*c390*/  FMNMX.FTZ R0, R0, R7, !PT ;  /* 0x0000000700007209 */ /* 0x002fe20007810000 */
[----:B--2---:R-:W-:Y:S01]  /*c3a0*/  FMUL.FTZ R2, R50, UR8 ;  /* 0x0000000832027c20 */ /* 0x004fe20008410000 */
[----:B------:R-:W-:-:S03]  /*c3b0*/  ISETP.GE.AND P1, PT, R6, R213, PT ;  /* 0x000000d50600720c */ /* 0x000fc60003f26270 */
[----:B------:R-:W1:Y:S01]  /*c3c0*/  SHFL.BFLY PT, R7, R0, 0x1, 0x1f ;  /* 0x0c201f0000077f89 */ /* 0x000e6200000e0000 */
[C---:B------:R-:W-:Y:S01]  /*c3d0*/  ISETP.GE.AND P6, PT, R6.reuse, R212, PT ;  /* 0x000000d40600720c */ /* 0x040fe20003fc6270 */
[----:B------:R2:W-:Y:S01]  /*c3e0*/  MUFU.TANH R13, R2 ;  /* 0x00000002000d7308 */ /* 0x0005e20000002400 */
[C---:B------:R-:W-:Y:S02]  /*c3f0*/  ISETP.GE.AND P4, PT, R6.reuse, R211, PT ;  /* 0x000000d30600720c */ /* 0x040fe40003f86270 */
[C---:B------:R-:W-:Y:S01]  /*c400*/  ISETP.LT.OR P1, PT, R6.reuse, R209, P1 ;  /* 0x000000d10600720c */ /* 0x040fe20000f21670 */
[----:B---3--:R-:W-:Y:S01]  /*c410*/  FMUL.FTZ R4, R65, UR8 ;  /* 0x0000000841047c20 */ /* 0x008fe20008410000 */
[C---:B------:R-:W-:Y:S02]  /*c420*/  ISETP.LT.OR P6, PT, R6.reuse, R208, P6 ;  /* 0x000000d00600720c */ /* 0x040fe400037c1670 */
[----:B------:R-:W-:Y:S01]  /*c430*/  ISETP.LT.OR P4, PT, R6, R207, P4 ;  /* 0x000000cf0600720c */ /* 0x000fe20002781670 */
[----:B------:R-:W3:Y:S01]  /*c440*/  MUFU.TANH R14, R4 ;  /* 0x00000004000e7308 */ /* 0x000ee20000002400 */
[----:B------:R-:W-:-:S02]  /*c450*/  ISETP.GE.AND P3, PT, R3, R211, PT ;  /* 0x000000d30300720c */ /* 0x000fc40003f66270 */
[----:B------:R-:W-:Y:S02]  /*c460*/  FSEL R191, R47, -INF , !P5 ;  /* 0xff8000002fbf7808 */ /* 0x000fe40006800000 */
[----:B------:R-:W-:Y:S01]  /*c470*/  ISETP.LT.OR P3, PT, R3, R207, P3 ;  /* 0x000000cf0300720c */ /* 0x000fe20001f61670 */
[----:B------:R-:W-:Y:S01]  /*c480*/  FMUL.FTZ R3, R66, UR8 ;  /* 0x0000000842037c20 */ /* 0x000fe20008410000 */
[----:B------:R-:W-:Y:S01]  /*c490*/  ISETP.GE.AND P5, PT, R5, R212, PT ;  /* 0x000000d40500720c */ /* 0x000fe20003fa6270 */
[----:B--2---:R-:W-:Y:S02]  /*c4a0*/  FMUL.FTZ R2, R51, UR8 ;  /* 0x0000000833027c20 */ /* 0x004fe40008410000 */
[----:B------:R2:W-:Y:S01]  /*c4b0*/  MUFU.TANH R46, R3 ;  /* 0x00000003002e7308 */ /* 0x0005e20000002400 */
[----:B------:R-:W-:Y:S02]  /*c4c0*/  FSEL R240, R44, -INF , !P1 ;  /* 0xff8000002cf07808 */ /* 0x000fe40004800000 */
[----:B------:R-:W-:-:S02]  /*c4d0*/  ISETP.LT.OR P5, PT, R5, R208, P5 ;  /* 0x000000d00500720c */ /* 0x000fc40002fa1670 */
[----:B-1----:R-:W-:Y:S02]  /*c4e0*/  FMNMX.FTZ R73, R0, R7, !PT ;  /* 0x0000000700497209 */ /* 0x002fe40007810000 */
[----:B---3--:R-:W-:Y:S01]  /*c4f0*/  FSEL R237, R14, -INF , !P5 ;  /* 0xff8000000eed7808 */ /* 0x008fe20006800000 */
[----:B------:R1:W3:Y:S01]  /*c500*/  MUFU.TANH R6, R2 ;  /* 0x0000000200067308 */ /* 0x0002e20000002400 */
[----:B------:R-:W-:Y:S01]  /*c510*/  FSETP.NEU.FTZ.AND P5, PT, R73, -INF , PT ;  /* 0xff8000004900780b */ /* 0x000fe20003fbd000 */
[----:B------:R-:W-:Y:S01]  /*c520*/  FMUL.FTZ R4, R146, UR8 ;  /* 0x0000000892047c20 */ /* 0x000fe20008410000 */
[----:B------:R-:W-:Y:S02]  /*c530*/  FSEL R236, R26, -INF , !P6 ;  /* 0xff8000001aec7808 */ /* 0x000fe40007000000 */
[----:B------:R-:W-:Y:S02]  /*c540*/  ISETP.GE.AND P6, PT, R20, R213, PT ;  /* 0x000000d51400720c */ /* 0x000fe40003fc6270 */
[----:B------:R-:W-:Y:S01]  /*c550*/  FSEL R228, R40, -INF , !P2 ;  /* 0xff80000028e47808 */ /* 0x000fe20005000000 */
[----:B------:R-:W-:Y:S01]  /*c560*/  MUFU.TANH R26, R4 ;  /* 0x00000004001a7308 */ /* 0x000fe20000002400 */
[----:B--2---:R-:W-:Y:S01]  /*c570*/  FMUL.FTZ R3, R144, UR8 ;  /* 0x0000000890037c20 */ /* 0x004fe20008410000 */
[----:B------:R-:W-:-:S02]  /*c580*/  ISETP.LT.OR P6, PT, R20, R209, P6 ;  /* 0x000000d11400720c */ /* 0x000fc400037c1670 */
[----:B------:R-:W-:Y:S02]  /*c590*/  ISETP.GE.AND P1, PT, R5, R211, PT ;  /* 0x000000d30500720c */ /* 0x000fe40003f26270 */
[----:B------:R-:W-:Y:S02]  /*c5a0*/  FSEL R242, R13, -INF , !P6 ;  /* 0xff8000000df27808 */ /* 0x000fe40007000000 */
[----:B------:R2:W4:Y:S01]  /*c5b0*/  MUFU.TANH R44, R3 ;  /* 0x00000003002c7308 */ /* 0x0005220000002400 */
[----:B-1----:R-:W-:Y:S02]  /*c5c0*/  FMNMX.FTZ R2, R234, R22, !PT ;  /* 0x00000016ea027209 */ /* 0x002fe40007810000 */
[C---:B------:R-:W-:Y:S02]  /*c5d0*/  ISETP.GE.AND P6, PT, R21.reuse, R213, PT ;  /* 0x000000d51500720c */ /* 0x040fe40003fc6270 */
[----:B------:R-:W-:Y:S02]  /*c5e0*/  FMNMX.FTZ R2, R24, R2, !PT ;  /* 0x0000000218027209 */ /* 0x000fe40007810000 */
[----:B------:R-:W-:-:S02]  /*c5f0*/  ISETP.LT.OR P6, PT, R21, R209, P6 ;  /* 0x000000d11500720c */ /* 0x000fc400037c1670 */
[----:B------:R-:W-:Y:S02]  /*c600*/  FMNMX.FTZ R2, R25, R2, !PT ;  /* 0x0000000219027209 */ /* 0x000fe40007810000 */
[----:B------:R-:W-:Y:S01]  /*c610*/  ISETP.LT.OR P1, PT, R5, R207, P1 ;  /* 0x000000cf0500720c */ /* 0x000fe20000f21670 */
[----:B------:R-:W-:Y:S01]  /*c620*/  FMUL.FTZ R5, R147, UR8 ;  /* 0x0000000893057c20 */ /* 0x000fe20008410000 */
[----:B------:R-:W-:Y:S02]  /*c630*/  FMNMX.FTZ R2, R23, R2, !PT ;  /* 0x0000000217027209 */ /* 0x000fe40007810000 */
[----:B---3--:R-:W-:Y:S01]  /*c640*/  FSEL R241, R6, -INF , !P6 ;  /* 0xff80000006f17808 */ /* 0x008fe20007000000 */
[----:B------:R-:W-:Y:S01]  /*c650*/  MUFU.TANH R13, R5 ;  /* 0x00000005000d7308 */ /* 0x000fe20000002400 */
[----:B------:R-:W-:Y:S01]  /*c660*/  FMNMX.FTZ R0, R148, R2, !PT ;  /* 0x0000000294007209 */ /* 0x000fe20007810000 */
[----:B--2---:R-:W-:Y:S01]  /*c670*/  FMUL.FTZ R3, R145, UR8 ;  /* 0x0000000891037c20 */ /* 0x004fe20008410000 */
[----:B------:R-:W-:-:S02]  /*c680*/  FMNMX.FTZ R2, R233, R31, !PT ;  /* 0x0000001fe9027209 */ /* 0x000fc40007810000 */
[----:B------:R-:W-:Y:S02]  /*c690*/  FMNMX.FTZ R0, R141, R0, !PT ;  /* 0x000000008d007209 */ /* 0x000fe40007810000 */
[----:B------:R-:W-:Y:S01]  /*c6a0*/  FMNMX.FTZ R2, R30, R2, !PT ;  /* 0x000000021e027209 */ /* 0x000fe20007810000 */
[----:B------:R1:W2:Y:S01]  /*c6b0*/  MUFU.TANH R7, R3 ;  /* 0x0000000300077308 */ /* 0x0002a20000002400 */
[----:B------:R-:W-:Y:S02]  /*c6c0*/  FMNMX.FTZ R0, R140, R0, !PT ;  /* 0x000000008c007209 */ /* 0x000fe40007810000 */
[----:B------:R-:W-:Y:S02]  /*c6d0*/  FMNMX.FTZ R2, R29, R2, !PT ;  /* 0x000000021d027209 */ /* 0x000fe40007810000 */
[----:B------:R-:W-:Y:S02]  /*c6e0*/  ISETP.GE.AND P2, PT, R20, R212, PT ;  /* 0x000000d41400720c */ /* 0x000fe40003f46270 */
[----:B------:R-:W-:-:S02]  /*c6f0*/  FMNMX.FTZ R2, R28, R2, !PT ;  /* 0x000000021c027209 */ /* 0x000fc40007810000 */
[----:B------:R-:W-:Y:S02]  /*c700*/  ISETP.LT.OR P2, PT, R20, R208, P2 ;  /* 0x000000d01400720c */ /* 0x000fe40001741670 */
[----:B------:R-:W-:Y:S02]  /*c710*/  FSEL R188, R54, -INF , !P3 ;  /* 0xff80000036bc7808 */ /* 0x000fe40005800000 */
[----:B----4-:R-:W-:Y:S02]  /*c720*/  FSEL R223, R44, -INF , !P2 ;  /* 0xff8000002cdf7808 */ /* 0x010fe40005000000 */
[----:B------:R-:W-:Y:S02]  /*c730*/  ISETP.GE.AND P2, PT, R21, R212, PT ;  /* 0x000000d41500720c */ /* 0x000fe40003f46270 */
[----:B-1----:R-:W-:Y:S01]  /*c740*/  FMNMX.FTZ R3, R75, R0, !PT ;  /* 0x000000004b037209 */ /* 0x002fe20007810000 */
[----:B------:R-:W-:Y:S01]  /*c750*/  FMUL.FTZ R0, R73, UR9 ;  /* 0x0000000949007c20 */ /* 0x000fe20008410000 */
[----:B------:R-:W-:-:S02]  /*c760*/  ISETP.LT.OR P2, PT, R21, R208, P2 ;  /* 0x000000d01500720c */ /* 0x000fc40001741670 */
[----:B------:R-:W-:Y:S02]  /*c770*/  FMNMX.FTZ R3, R227, R3, !PT ;  /* 0x00000003e3037209 */ /* 0x000fe40007810000 */
[----:B------:R-:W-:Y:S02]  /*c780*/  FSEL R0, R0, RZ, P5 ;  /* 0x000000ff00007208 */ /* 0x000fe40002800000 */
[----:B------:R-:W-:Y:S02]  /*c790*/  FMNMX.FTZ R4, R229, R3, !PT ;  /* 0x00000003e5047209 */ /* 0x000fe40007810000 */
[----:B--2---:R-:W-:Y:S01]  /*c7a0*/  FSEL R224, R7, -INF , !P2 ;  /* 0xff80000007e07808 */ /* 0x004fe20005000000 */
[--C-:B------:R-:W-:Y:S01]  /*c7b0*/  FFMA.FTZ R3, R9, UR9, -R0.reuse ;  /* 0x0000000909037c23 */ /* 0x100fe20008010800 */
[----:B------:R-:W-:Y:S01]  /*c7c0*/  FMNMX.FTZ R4, R231, R4, !PT ;  /* 0x00000004e7047209 */ /* 0x000fe20007810000 */
[----:B------:R-:W-:Y:S01]  /*c7d0*/  FFMA.FTZ R5, R12, UR9, -R0 ;  /* 0x000000090c057c23 */ /* 0x000fe20008010800 */
[----:B------:R-:W-:Y:S01]  /*c7e0*/  FSEL R189, R48, -INF , !P0 ;  /* 0xff80000030bd7808 */ /* 0x000fe20004000000 */
[----:B------:R1:W-:Y:S01]  /*c7f0*/  MUFU.EX2 R187, R3 ;  /* 0x0000000300bb7308 */ /* 0x0003e20000000800 */
[----:B------:R-:W-:-:S02]  /*c800*/  FMNMX.FTZ R4, R230, R4, !PT ;  /* 0x00000004e6047209 */ /* 0x000fc40007810000 */
[----:B------:R-:W-:Y:S02]  /*c810*/  ISETP.GE.AND P6, PT, R20, R211, PT ;  /* 0x000000d31400720c */ /* 0x000fe40003fc6270 */
[----:B------:R-:W-:Y:S02]  /*c820*/  FMNMX.FTZ R4, R240, R4, !PT ;  /* 0x00000004f0047209 */ /* 0x000fe40007810000 */
[----:B------:R-:W-:Y:S01]  /*c830*/  FSEL R221, R46, -INF , !P4 ;  /* 0xff8000002edd7808 */ /* 0x000fe20006000000 */
[----:B------:R2:W-:Y:S01]  /*c840*/  MUFU.EX2 R185, R5 ;  /* 0x0000000500b97308 */ /* 0x0005e20000000800 */
[----:B------:R-:W-:Y:S02]  /*c850*/  FMNMX.FTZ R72, R228, R4, !PT ;  /* 0x00000004e4487209 */ /* 0x000fe40007810000 */
[----:B------:R-:W-:Y:S02]  /*c860*/  ISETP.LT.OR P6, PT, R20, R207, P6 ;  /* 0x000000cf1400720c */ /* 0x000fe400037c1670 */
[----:B------:R-:W-:-:S02]  /*c870*/  FMNMX.FTZ R72, R242, R72, !PT ;  /* 0x00000048f2487209 */ /* 0x000fc40007810000 */
[----:B------:R-:W-:Y:S02]  /*c880*/  ISETP.GE.AND P0, PT, R21, R211, PT ;  /* 0x000000d31500720c */ /* 0x000fe40003f06270 */
[----:B-1----:R-:W-:Y:S01]  /*c890*/  FMNMX.FTZ R3, R27, R2, !PT ;  /* 0x000000021b037209 */ /* 0x002fe20007810000 */
[----:B------:R-:W-:Y:S01]  /*c8a0*/  FFMA.FTZ R2, R10, UR9, -R0 ;  /* 0x000000090a027c23 */ /* 0x000fe20008010800 */
[----:B------:R-:W-:Y:S02]  /*c8b0*/  FMNMX.FTZ R72, R241, R72, !PT ;  /* 0x00000048f1487209 */ /* 0x000fe40007810000 */
[----:B------:R-:W-:Y:S01]  /*c8c0*/  FMNMX.FTZ R3, R41, R3, !PT ;  /* 0x0000000329037209 */ /* 0x000fe20007810000 */
[----:B------:R1:W-:Y:S01]  /*c8d0*/  MUFU.EX2 R186, R2 ;  /* 0x0000000200ba7308 */ /* 0x0003e20000000800 */
[----:B------:R-:W-:Y:S02]  /*c8e0*/  FSEL R222, R45, -INF , !P1 ;  /* 0xff8000002dde7808 */ /* 0x000fe40004800000 */
[----:B------:R-:W-:Y:S01]  /*c8f0*/  FMNMX.FTZ R3, R43, R3, !PT ;  /* 0x000000032b037209 */ /* 0x000fe20007810000 */
[----:B--2---:R-:W2:Y:S01]  /*c900*/  SHFL.BFLY PT, R5, R72, 0x2, 0x1f ;  /* 0x0c401f0048057f89 */ /* 0x004ea200000e0000 */
[----:B------:R-:W-:-:S02]  /*c910*/  ISETP.LT.OR P0, PT, R21, R207, P0 ;  /* 0x000000cf1500720c */ /* 0x000fc40000701670 */
[----:B------:R-:W-:Y:S02]  /*c920*/  FSEL R226, R26, -INF , !P6 ;  /* 0xff8000001ae27808 */ /* 0x000fe40007000000 */
[----:B------:R-:W-:Y:S02]  /*c930*/  FSEL R225, R13, -INF , !P0 ;  /* 0xff8000000de17808 */ /* 0x000fe40004000000 */
[----:B-1----:R-:W-:-:S04]  /*c940*/  FMNMX.FTZ R2, R232, R34, !PT ;  /* 0x00000022e8027209 */ /* 0x002fc80007810000 */
[----:B------:R-:W-:Y:S02]  /*c950*/  FMNMX.FTZ R4, R35, R2, !PT ;  /* 0x0000000223047209 */ /* 0x000fe40007810000 */
[----:B------:R-:W-:Y:S02]  /*c960*/  FMNMX.FTZ R2, R42, R3, !PT ;  /* 0x000000032a027209 */ /* 0x000fe40007810000 */
[----:B------:R-:W-:Y:S02]  /*c970*/  FMNMX.FTZ R3, R33, R4, !PT ;  /* 0x0000000421037209 */ /* 0x000fe40007810000 */
[----:B------:R-:W-:Y:S01]  /*c980*/  FMNMX.FTZ R4, R143, R2, !PT ;  /* 0x000000028f047209 */ /* 0x000fe20007810000 */
[----:B------:R-:W-:Y:S01]  /*c990*/  FFMA.FTZ R2, R15, UR9, -R0 ;  /* 0x000000090f027c23 */ /* 0x000fe20008010800 */
[----:B------:R-:W-:Y:S02]  /*c9a0*/  FMNMX.FTZ R3, R32, R3, !PT ;  /* 0x0000000320037209 */ /* 0x000fe40007810000 */
[----:B------:R-:W-:Y:S01]  /*c9b0*/  FMNMX.FTZ R4, R142, R4, !PT ;  /* 0x000000048e047209 */ /* 0x000fe20007810000 */
[----:B------:R1:W3:Y:S01]  /*c9c0*/  MUFU.EX2 R184, R2 ;  /* 0x0000000200b87308 */ /* 0x0002e20000000800 */
[----:B--2---:R-:W-:-:S05]  /*c9d0*/  FMNMX.FTZ R72, R72, R5, !PT ;  /* 0x0000000548487209 */ /* 0x004fca0007810000 */
[----:B------:R-:W2:Y:S01]  /*c9e0*/  SHFL.BFLY PT, R5, R72, 0x1, 0x1f ;  /* 0x0c201f0048057f89 */ /* 0x000ea200000e0000 */
[----:B-1----:R-:W-:Y:S02]  /*c9f0*/  FMNMX.FTZ R2, R74, R3, !PT ;  /* 0x000000034a027209 */ /* 0x002fe40007810000 */
[----:B------:R-:W-:Y:S01]  /*ca00*/  FMNMX.FTZ R3, R190, R4, !PT ;  /* 0x00000004be037209 */ /* 0x000fe20007810000 */
[----:B------:R-:W-:Y:S01]  /*ca10*/  FFMA.FTZ R4, R16, UR9, -R0 ;  /* 0x0000000910047c23 */ /* 0x000fe20008010800 */
[----:B------:R-:W-:Y:S02]  /*ca20*/  FMNMX.FTZ R2, R68, R2, !PT ;  /* 0x0000000244027209 */ /* 0x000fe40007810000 */
[----:B------:R-:W-:Y:S01]  /*ca30*/  FMNMX.FTZ R3, R191, R3, !PT ;  /* 0x00000003bf037209 */ /* 0x000fe20007810000 */
[----:B------:R1:W-:Y:S01]  /*ca40*/  MUFU.EX2 R183, R4 ;  /* 0x0000000400b77308 */ /* 0x0003e20000000800 */
[----:B------:R-:W-:Y:S02]  /*ca50*/  FMNMX.FTZ R2, R69, R2, !PT ;  /* 0x0000000245027209 */ /* 0x000fe40007810000 */
[----:B------:R-:W-:-:S02]  /*ca60*/  FMNMX.FTZ R3, R236, R3, !PT ;  /* 0x00000003ec037209 */ /* 0x000fc40007810000 */
[----:B------:R-:W-:Y:S02]  /*ca70*/  FMNMX.FTZ R2, R151, R2, !PT ;  /* 0x0000000297027209 */ /* 0x000fe40007810000 */
[----:B------:R-:W-:Y:S02]  /*ca80*/  FMNMX.FTZ R3, R237, R3, !PT ;  /* 0x00000003ed037209 */ /* 0x000fe40007810000 */
[----:B--2---:R-:W-:Y:S02]  /*ca90*/  FMNMX.FTZ R72, R72, R5, !PT ;  /* 0x0000000548487209 */ /* 0x004fe40007810000 */
[----:B---3--:R-:W-:Y:S02]  /*caa0*/  F2FP.BF16.F32.PACK_AB R10, R184, R185 ;  /* 0x000000b9b80a723e */ /* 0x008fe400000010ff */
[C---:B------:R-:W-:Y:S01]  /*cab0*/  FSETP.NEU.FTZ.AND P2, PT, R72.reuse, -INF , PT ;  /* 0xff8000004800780b */ /* 0x040fe20003f5d000 */
[----:B------:R-:W-:Y:S01]  /*cac0*/  FMUL.FTZ R12, R72, UR9 ;  /* 0x00000009480c7c20 */ /* 0x000fe20008410000 */
[----:B-1----:R-:W-:-:S04]  /*cad0*/  FFMA.FTZ R4, R17, UR9, -R0 ;  /* 0x0000000911047c23 */ /* 0x002fc80008010800 */
[----:B------:R-:W-:Y:S01]  /*cae0*/  FSEL R12, R12, RZ, P2 ;  /* 0x000000ff0c0c7208 */ /* 0x000fe20001000000 */
[----:B------:R1:W-:Y:S02]  /*caf0*/  MUFU.EX2 R182, R4 ;  /* 0x0000000400b67308 */ /* 0x0003e40000000800 */
[----:B-1----:R-:W-:Y:S02]  /*cb00*/  FMNMX.FTZ R4, R220, R2, !PT ;  /* 0x00000002dc047209 */ /* 0x002fe40007810000 */
[----:B------:R-:W-:Y:S01]  /*cb10*/  FMNMX.FTZ R2, R223, R3, !PT ;  /* 0x00000003df027209 */ /* 0x000fe20007810000 */
[----:B------:R-:W-:Y:S01]  /*cb20*/  FFMA.FTZ R3, R18, UR9, -R0 ;  /* 0x0000000912037c23 */ /* 0x000fe20008010800 */
[----:B------:R-:W-:Y:S02]  /*cb30*/  FMNMX.FTZ R4, R215, R4, !PT ;  /* 0x00000004d7047209 */ /* 0x000fe40007810000 */
[----:B------:R-:W-:Y:S01]  /*cb40*/  FMNMX.FTZ R2, R224, R2, !PT ;  /* 0x00000002e0027209 */ /* 0x000fe20007810000 */
[----:B------:R1:W-:Y:S01]  /*cb50*/  MUFU.EX2 R181, R3 ;  /* 0x0000000300b57308 */ /* 0x0003e20000000800 */
[----:B------:R-:W-:-:S03]  /*cb60*/  FMNMX.FTZ R70, R188, R4, !PT ;  /* 0x00000004bc467209 */ /* 0x000fc60007810000 */
[----:B------:R-:W2:Y:S01]  /*cb70*/  SHFL.BFLY PT, R4, R2, 0x2, 0x1f ;  /* 0x0c401f0002047f89 */ /* 0x000ea200000e0000 */
[----:B------:R-:W-:-:S04]  /*cb80*/  FMNMX.FTZ R70, R189, R70, !PT ;  /* 0x00000046bd467209 */ /* 0x000fc80007810000 */
[----:B------:R-:W-:-:S04]  /*cb90*/  FMNMX.FTZ R70, R221, R70, !PT ;  /* 0x00000046dd467209 */ /* 0x000fc80007810000 */
[----:B------:R-:W-:Y:S01]  /*cba0*/  FMNMX.FTZ R70, R222, R70, !PT ;  /* 0x00000046de467209 */ /* 0x000fe20007810000 */
[----:B-1----:R-:W-:-:S03]  /*cbb0*/  FFMA.FTZ R3, R19, UR9, -R0 ;  /* 0x0000000913037c23 */ /* 0x002fc60008010800 */
[----:B------:R-:W-:Y:S01]  /*cbc0*/  FMNMX.FTZ R70, R226, R70, !PT ;  /* 0x00000046e2467209 */ /* 0x000fe20007810000 */
[----:B------:R-:W-:Y:S01]  /*cbd0*/  LDSM.16.MT88.4 R16, [R193+0x6000] ;  /* 0x00600000c110783b */ /* 0x000fe20000004200 */
[----:B------:R1:W-:Y:S02]  /*cbe0*/  MUFU.EX2 R180, R3 ;  /* 0x0000000300b47308 */ /* 0x0003e40000000800 */
[----:B------:R-:W-:Y:S02]  /*cbf0*/  FMNMX.FTZ R70, R225, R70, !PT ;  /* 0x00000046e1467209 */ /* 0x000fe40007810000 */
[----:B--2---:R-:W-:-:S03]  /*cc00*/  FMNMX.FTZ R2, R2, R4, !PT ;  /* 0x0000000402027209 */ /* 0x004fc60007810000 */
[----:B------:R-:W2:Y:S04]  /*cc10*/  SHFL.BFLY PT, R4, R70, 0x2, 0x1f ;  /* 0x0c401f0046047f89 */ /* 0x000ea800000e0000 */
[----:B------:R-:W3:Y:S01]  /*cc20*/  SHFL.BFLY PT, R71, R2, 0x1, 0x1f ;  /* 0x0c201f0002477f89 */ /* 0x000ee200000e0000 */
[----:B-1----:R-:W-:-:S04]  /*cc30*/  FFMA.FTZ R3, R36, UR9, -R0 ;  /* 0x0000000924037c23 */ /* 0x002fc80008010800 */
[----:B------:R1:W-:Y:S01]  /*cc40*/  MUFU.EX2 R178, R3 ;  /* 0x0000000300b27308 */ /* 0x0003e20000000800 */
[----:B--2---:R-:W-:Y:S02]  /*cc50*/  FMNMX.FTZ R70, R70, R4, !PT ;  /* 0x0000000446467209 */ /* 0x004fe40007810000 */
[----:B---3--:R-:W-:Y:S01]  /*cc60*/  FMNMX.FTZ R71, R2, R71, !PT ;  /* 0x0000004702477209 */ /* 0x008fe20007810000 */
[----:B-1----:R-:W-:Y:S02]  /*cc70*/  FFMA.FTZ R3, R37, UR9, -R0 ;  /* 0x0000000925037c23 */ /* 0x002fe40008010800 */
[----:B------:R-:W1:Y:S01]  /*cc80*/  SHFL.BFLY PT, R4, R70, 0x1, 0x1f ;  /* 0x0c201f0046047f89 */ /* 0x000e6200000e0000 */
[----:B------:R-:W-:Y:S01]  /*cc90*/  FFMA.FTZ R2, R25, UR9, -R12 ;  /* 0x0000000919027c23 */ /* 0x000fe2000801080c */
[C---:B------:R-:W-:Y:S01]  /*cca0*/  FSETP.NEU.FTZ.AND P1, PT, R71.reuse, -INF , PT ;  /* 0xff8000004700780b */ /* 0x040fe20003f3d000 */
[----:B------:R2:W-:Y:S03]  /*ccb0*/  MUFU.EX2 R176, R3 ;  /* 0x0000000300b07308 */ /* 0x0005e60000000800 */
[----:B------:R-:W-:-:S05]  /*ccc0*/  FSEL R5, R71, RZ, P1 ;  /* 0x000000ff47057208 */ /* 0x000fca0000800000 */
[----:B------:R3:W-:Y:S01]  /*ccd0*/  MUFU.EX2 R171, R2 ;  /* 0x0000000200ab7308 */ /* 0x0007e20000000800 */
[----:B------:R-:W-:-:S04]  /*cce0*/  FADD.FTZ R6, R233, -R5 ;  /* 0x80000005e9067221 */ /* 0x000fc80000010000 */
[----:B------:R-:W-:Y:S01]  /*ccf0*/  FMUL.FTZ R6, R6, UR9 ;  /* 0x0000000906067c20 */ /* 0x000fe20008410000 */
[----:B--2---:R-:W-:-:S03]  /*cd00*/  FFMA.FTZ R3, R8, UR9, -R0 ;  /* 0x0000000908037c23 */ /* 0x004fc60008010800 */
[----:B------:R-:W2:Y:S01]  /*cd10*/  MUFU.EX2 R40, R6 ;  /* 0x0000000600287308 */ /* 0x000ea20000000800 */
[----:B-1----:R-:W-:Y:S01]  /*cd20*/  FMNMX.FTZ R70, R70, R4, !PT ;  /* 0x0000000446467209 */ /* 0x002fe20007810000 */
[----:B---3--:R-:W-:-:S06]  /*cd30*/  FFMA.FTZ R2, R23, UR9, -R12 ;  /* 0x0000000917027c23 */ /* 0x008fcc000801080c */
[----:B------:R1:W-:Y:S01]  /*cd40*/  MUFU.EX2 R175, R3 ;  /* 0x0000000300af7308 */ /* 0x0003e20000000800 */
[----:B------:R-:W-:-:S04]  /*cd50*/  FSETP.NEU.FTZ.AND P0, PT, R70, -INF , PT ;  /* 0xff8000004600780b */ /* 0x000fc80003f1d000 */
[----:B------:R-:W-:-:S03]  /*cd60*/  FSEL R5, R70, RZ, P0 ;  /* 0x000000ff46057208 */ /* 0x000fc60000000000 */
[----:B------:R-:W3:Y:S01]  /*cd70*/  MUFU.EX2 R173, R2 ;  /* 0x0000000200ad7308 */ /* 0x000ee20000000800 */
[-C--:B--2---:R-:W-:Y:S01]  /*cd80*/  FMUL.FTZ R76, R76, R40.reuse ;  /* 0x000000284c4c7220 */ /* 0x084fe20000410000 */
        /* <DEDUP_REMOVED lines=11> */
[----:B------:R1:W-:Y:S01]  /*ce40*/  MUFU.EX2 R174, R3 ;  /* 0x0000000300ae7308 */ /* 0x0003e20000000800 */
[-C--:B------:R-:W-:Y:S01]  /*ce50*/  FMUL.FTZ R121, R121, R40.reuse ;  /* 0x0000002879797220 */ /* 0x080fe20000410000 */
[-C--:B------:R-:W-:Y:S01]  /*ce60*/  FMUL.FTZ R128, R128, R40.reuse ;  /* 0x0000002880807220 */ /* 0x080fe20000410000 */
[-C--:B------:R-:W-:Y:S01]  /*ce70*/  FMUL.FTZ R129, R129, R40.reuse ;  /* 0x0000002881817220 */ /* 0x080fe20000410000 */
[-C--:B------:R-:W-:Y:S01]  /*ce80*/  FMUL.FTZ R136, R136, R40.reuse ;  /* 0x0000002888887220 */ /* 0x080fe20000410000 */
[----:B------:R-:W-:Y:S01]  /*ce90*/  FMUL.FTZ R137, R137, R40 ;  /* 0x0000002889897220 */ /* 0x000fe20000410000 */
[----:B-1----:R-:W-:Y:S01]  /*cea0*/  FFMA.FTZ R3, R11, UR9, -R0 ;  /* 0x000000090b037c23 */ /* 0x002fe20008010800 */
[----:B---3--:R-:W-:-:S03]  /*ceb0*/  F2FP.BF16.F32.PACK_AB R11, R173, R171 ;  /* 0x000000abad0b723e */ /* 0x008fc600000010ff */
[----:B------:R1:W-:Y:S02]  /*cec0*/  MUFU.EX2 R177, R3 ;  /* 0x0000000300b17308 */ /* 0x0003e40000000800 */
[----:B-1----:R-:W-:Y:S02]  /*ced0*/  FFMA.FTZ R3, R39, UR9, -R0 ;  /* 0x0000000927037c23 */ /* 0x002fe40008010800 */
[----:B------:R-:W-:Y:S04]  /*cee0*/  LDSM.16.MT88.4 R36, [R195+0x6000] ;  /* 0x00600000c324783b */ /* 0x000fe80000004200 */
[----:B------:R1:W-:Y:S02]  /*cef0*/  MUFU.EX2 R179, R3 ;  /* 0x0000000300b37308 */ /* 0x0003e40000000800 */
[----:B-1----:R-:W-:-:S02]  /*cf00*/  FFMA.FTZ R3, R22, UR9, -R12 ;  /* 0x0000000916037c23 */ /* 0x002fc4000801080c */
[----:B------:R-:W1:Y:S04]  /*cf10*/  LDSM.16.MT88.4 R20, [R196+0x6000] ;  /* 0x00600000c414783b */ /* 0x000e680000004200 */
[----:B------:R2:W-:Y:S02]  /*cf20*/  MUFU.EX2 R172, R3 ;  /* 0x0000000300ac7308 */ /* 0x0005e40000000800 */
[----:B--2---:R-:W-:-:S06]  /*cf30*/  FFMA.FTZ R3, R24, UR9, -R12 ;  /* 0x0000000918037c23 */ /* 0x004fcc000801080c */
[----:B------:R2:W3:Y:S02]  /*cf40*/  MUFU.EX2 R170, R3 ;  /* 0x0000000300aa7308 */ /* 0x0004e40000000800 */
[----:B--2---:R-:W-:Y:S01]  /*cf50*/  FMUL.FTZ R3, R71, UR9 ;  /* 0x0000000947037c20 */ /* 0x004fe20008410000 */
[----:B---3--:R-:W-:-:S04]  /*cf60*/  F2FP.BF16.F32.PACK_AB R9, R170, R172 ;  /* 0x000000acaa09723e */ /* 0x008fc800000010ff */
[----:B------:R-:W-:-:S05]  /*cf70*/  FSEL R3, R3, RZ, P1 ;  /* 0x000000ff03037208 */ /* 0x000fca0000800000 */
[--C-:B------:R-:W-:Y:S01]  /*cf80*/  FFMA.FTZ R2, R31, UR9, -R3.reuse ;  /* 0x000000091f027c23 */ /* 0x100fe20008010803 */
[----:B------:R-:W-:-:S03]  /*cf90*/  FFMA.FTZ R4, R28, UR9, -R3 ;  /* 0x000000091c047c23 */ /* 0x000fc60008010803 */
[----:B------:R2:W-:Y:S08]  /*cfa0*/  MUFU.EX2 R165, R2 ;  /* 0x0000000200a57308 */ /* 0x0005f00000000800 */
[----:B------:R3:W-:Y:S01]  /*cfb0*/  MUFU.EX2 R168, R4 ;  /* 0x0000000400a87308 */ /* 0x0007e20000000800 */
[----:B--2---:R-:W-:-:S07]  /*cfc0*/  FFMA.FTZ R2, R30, UR9, -R3 ;  /* 0x000000091e027c23 */ /* 0x004fce0008010803 */
[----:B------:R2:W-:Y:S01]  /*cfd0*/  MUFU.EX2 R167, R2 ;  /* 0x0000000200a77308 */ /* 0x0005e20000000800 */
[--C-:B---3--:R-:W-:Y:S02]  /*cfe0*/  FFMA.FTZ R4, R27, UR9, -R3.reuse ;  /* 0x000000091b047c23 */ /* 0x108fe40008010803 */
[----:B------:R-:W-:Y:S05]  /*cff0*/  LDSM.16.MT88.4 R24, [R193+0x6800] ;  /* 0x00680000c118783b */ /* 0x000fea0000004200 */
[----:B------:R-:W-:Y:S01]  /*d000*/  MUFU.EX2 R169, R4 ;  /* 0x0000000400a97308 */ /* 0x000fe20000000800 */
[----:B--2---:R-:W-:Y:S02]  /*d010*/  FFMA.FTZ R2, R29, UR9, -R3 ;  /* 0x000000091d027c23 */ /* 0x004fe40008010803 */
[----:B------:R-:W2:Y:S05]  /*d020*/  LDSM.16.MT88.4 R28, [R194+0x6000] ;  /* 0x00600000c21c783b */ /* 0x000eaa0000004200 */
[----:B------:R3:W4:Y:S02]  /*d030*/  MUFU.EX2 R166, R2 ;  /* 0x0000000200a67308 */ /* 0x0007240000000800 */
[----:B---3--:R-:W-:Y:S01]  /*d040*/  FMUL.FTZ R2, R70, UR9 ;  /* 0x0000000946027c20 */ /* 0x008fe20008410000 */
[----:B----4-:R-:W-:-:S04]  /*d050*/  F2FP.BF16.F32.PACK_AB R6, R168, R166 ;  /* 0x000000a6a806723e */ /* 0x010fc800000010ff */
[----:B------:R-:W-:-:S05]  /*d060*/  FSEL R2, R2, RZ, P0 ;  /* 0x000000ff02027208 */ /* 0x000fca0000000000 */
[----:B------:R-:W-:-:S04]  /*d070*/  FFMA.FTZ R4, R34, UR9, -R2 ;  /* 0x0000000922047c23 */ /* 0x000fc80008010802 */
[----:B------:R3:W-:Y:S02]  /*d080*/  MUFU.EX2 R160, R4 ;  /* 0x0000000400a07308 */ /* 0x0007e40000000800 */
[----:B---3--:R-:W-:-:S06]  /*d090*/  FFMA.FTZ R4, R35, UR9, -R2 ;  /* 0x0000000923047c23 */ /* 0x008fcc0008010802 */
[----:B------:R3:W-:Y:S02]  /*d0a0*/  MUFU.EX2 R161, R4 ;  /* 0x0000000400a17308 */ /* 0x0007e40000000800 */
[----:B---3--:R-:W-:-:S06]  /*d0b0*/  FFMA.FTZ R4, R33, UR9, -R2 ;  /* 0x0000000921047c23 */ /* 0x008fcc0008010802 */
[----:B------:R3:W-:Y:S02]  /*d0c0*/  MUFU.EX2 R164, R4 ;  /* 0x0000000400a47308 */ /* 0x0007e40000000800 */
[----:B---3--:R-:W-:Y:S02]  /*d0d0*/  FFMA.FTZ R4, R32, UR9, -R2 ;  /* 0x0000000920047c23 */ /* 0x008fe40008010802 */
[----:B------:R-:W-:Y:S04]  /*d0e0*/  LDSM.16.MT88.4 R32, [R194+0x6800] ;  /* 0x00680000c220783b */ /* 0x000fe80000004200 */
[----:B------:R3:W4:Y:S02]  /*d0f0*/  MUFU.EX2 R163, R4 ;  /* 0x0000000400a37308 */ /* 0x0007240000000800 */
[----:B---3--:R-:W-:Y:S01]  /*d100*/  FADD.FTZ R4, R232, -R5 ;  /* 0x80000005e8047221 */ /* 0x008fe20000010000 */
[----:B------:R-:W-:-:S02]  /*d110*/  FSEL R5, R73, RZ, P5 ;  /* 0x000000ff49057208 */ /* 0x000fc40002800000 */
[----:B----4-:R-:W-:Y:S01]  /*d120*/  F2FP.BF16.F32.PACK_AB R7, R163, R164 ;  /* 0x000000a4a307723e */ /* 0x010fe200000010ff */
[----:B------:R-:W-:Y:S02]  /*d130*/  FMUL.FTZ R4, R4, UR9 ;  /* 0x0000000904047c20 */ /* 0x000fe40008410000 */
[----:B------:R-:W-:Y:S02]  /*d140*/  FADD.FTZ R5, R235, -R5 ;  /* 0x80000005eb057221 */ /* 0x000fe40000010000 */
[----:B------:R3:W4:Y:S02]  /*d150*/  MUFU.EX2 R15, R4 ;  /* 0x00000004000f7308 */ /* 0x0007240000000800 */
[----:B------:R-:W-:-:S06]  /*d160*/  FMUL.FTZ R5, R5, UR9 ;  /* 0x0000000905057c20 */ /* 0x000fcc0008410000 */
[----:B------:R5:W1:Y:S01]  /*d170*/  MUFU.EX2 R13, R5 ;  /* 0x00000005000d7308 */ /* 0x000a620000000800 */
[----:B---3--:R-:W-:Y:S01]  /*d180*/  FFMA.FTZ R4, R41, UR9, -R3 ;  /* 0x0000000929047c23 */ /* 0x008fe20008010803 */
[-C--:B----4-:R-:W-:Y:S01]  /*d190*/  FMUL.FTZ R78, R78, R15.reuse ;  /* 0x0000000f4e4e7220 */ /* 0x090fe20000410000 */
[-C--:B------:R-:W-:Y:S01]  /*d1a0*/  FMUL.FTZ R79, R79, R15.reuse ;  /* 0x0000000f4f4f7220 */ /* 0x080fe20000410000 */
[----:B------:R-:W-:-:S04]  /*d1b0*/  FMUL.FTZ R90, R90, R15 ;  /* 0x0000000f5a5a7220 */ /* 0x000fc80000410000 */
[----:B------:R3:W-:Y:S01]  /*d1c0*/  MUFU.EX2 R162, R4 ;  /* 0x0000000400a27308 */ /* 0x0007e20000000800 */
[-C--:B------:R-:W-:Y:S01]  /*d1d0*/  FMUL.FTZ R91, R91, R15.reuse ;  /* 0x0000000f5b5b7220 */ /* 0x080fe20000410000 */
[-C--:B------:R-:W-:Y:S01]  /*d1e0*/  FMUL.FTZ R98, R98, R15.reuse ;  /* 0x0000000f62627220 */ /* 0x080fe20000410000 */
[-C--:B------:R-:W-:Y:S01]  /*d1f0*/  FMUL.FTZ R99, R99, R15.reuse ;  /* 0x0000000f63637220 */ /* 0x080fe20000410000 */
[----:B-----5:R-:W-:Y:S01]  /*d200*/  F2FP.BF16.F32.PACK_AB R5, R161, R160 ;  /* 0x000000a0a105723e */ /* 0x020fe200000010ff */
        /* <DEDUP_REMOVED lines=10> */
[-C--:B-1----:R-:W-:Y:S01]  /*d2b0*/  FMUL.FTZ R80, R80, R13.reuse ;  /* 0x0000000d50507220 */ /* 0x082fe20000410000 */
[-C--:B------:R-:W-:Y:S01]  /*d2c0*/  FMUL.FTZ R81, R81, R13.reuse ;  /* 0x0000000d51517220 */ /* 0x080fe20000410000 */
[----:B---3--:R-:W-:Y:S01]  /*d2d0*/  FSEL R4, R72, RZ, P2 ;  /* 0x000000ff48047208 */ /* 0x008fe20001000000 */
[-C--:B------:R-:W-:Y:S01]  /*d2e0*/  FMUL.FTZ R84, R84, R13.reuse ;  /* 0x0000000d54547220 */ /* 0x080fe20000410000 */
[-C--:B------:R-:W-:Y:S01]  /*d2f0*/  FMUL.FTZ R85, R85, R13.reuse ;  /* 0x0000000d55557220 */ /* 0x080fe20000410000 */
[-C--:B------:R-:W-:Y:S01]  /*d300*/  FMUL.FTZ R92, R92, R13.reuse ;  /* 0x0000000d5c5c7220 */ /* 0x080fe20000410000 */
[----:B------:R-:W-:Y:S01]  /*d310*/  FMUL.FTZ R93, R93, R13 ;  /* 0x0000000d5d5d7220 */ /* 0x000fe20000410000 */
        /* <DEDUP_REMOVED lines=9> */
[----:B------:R1:W3:Y:S01]  /*d3b0*/  MUFU.EX2 R14, R8 ;  /* 0x00000008000e7308 */ /* 0x0002e20000000800 */
        /* <DEDUP_REMOVED lines=9> */
[-C--:B---3--:R-:W-:Y:S01]  /*d450*/  FMUL.FTZ R82, R82, R14.reuse ;  /* 0x0000000e52527220 */ /* 0x088fe20000410000 */
[-C--:B------:R-:W-:Y:S01]  /*d460*/  FMUL.FTZ R83, R83, R14.reuse ;  /* 0x0000000e53537220 */ /* 0x080fe20000410000 */
[-C--:B------:R-:W-:Y:S01]  /*d470*/  FMUL.FTZ R86, R86, R14.reuse ;  /* 0x0000000e56567220 */ /* 0x080fe20000410000 */
[-C--:B------:R-:W-:Y:S01]  /*d480*/  FMUL.FTZ R87, R87, R14.reuse ;  /* 0x0000000e57577220 */ /* 0x080fe20000410000 */
[C---:B--2---:R-:W-:Y:S01]  /*d490*/  HMMA.16816.F32.BF16 R76, R4.reuse, R28, R112 ;  /* 0x0000001c044c723c */ /* 0x044fe20000041870 */
        /* <DEDUP_REMOVED lines=33> */
[----:B------:R-:W1:Y:S02]  /*d6b0*/  LDSM.16.MT88.4 R28, [R193+0x7000] ;  /* 0x00700000c11c783b */ /* 0x000e640000004200 */
[----:B------:R3:W-:Y:S02]  /*d6c0*/  MUFU.EX2 R155, R4 ;  /* 0x00000004009b7308 */ /* 0x0007e40000000800 */
[----:B------:R-:W-:-:S02]  /*d6d0*/  F2FP.BF16.F32.PACK_AB R8, R182, R183 ;  /* 0x000000b7b608723e */ /* 0x000fc400000010ff */
[----:B------:R-:W-:Y:S01]  /*d6e0*/  F2FP.BF16.F32.PACK_AB R10, R180, R181 ;  /* 0x000000b5b40a723e */ /* 0x000fe200000010ff */
[----:B---3--:R-:W-:-:S04]  /*d6f0*/  FFMA.FTZ R4, R68, UR9, -R2 ;  /* 0x0000000944047c23 */ /* 0x008fc80008010802 */
[----:B------:R3:W4:Y:S02]  /*d700*/  MUFU.EX2 R154, R4 ;  /* 0x00000004009a7308 */ /* 0x0007240000000800 */
[----:B---3--:R-:W-:Y:S01]  /*d710*/  FFMA.FTZ R4, R151, UR9, -R2 ;  /* 0x0000000997047c23 */ /* 0x008fe20008010802 */
[----:B----4-:R-:W-:-:S05]  /*d720*/  F2FP.BF16.F32.PACK_AB R5, R154, R155 ;  /* 0x0000009b9a05723e */ /* 0x010fca00000010ff */
[----:B------:R3:W4:Y:S02]  /*d730*/  MUFU.EX2 R152, R4 ;  /* 0x0000000400987308 */ /* 0x0007240000000800 */
[--C-:B---3--:R-:W-:Y:S01]  /*d740*/  FFMA.FTZ R4, R149, UR9, -R0.reuse ;  /* 0x0000000995047c23 */ /* 0x108fe20008010800 */
[----:B------:R-:W-:Y:S01]  /*d750*/  FFMA.FTZ R0, R150, UR9, -R0 ;  /* 0x0000000996007c23 */ /* 0x000fe20008010800 */
[----:B----4-:R-:W-:-:S04]  /*d760*/  F2FP.BF16.F32.PACK_AB R7, R152, R153 ;  /* 0x000000999807723e */ /* 0x010fc800000010ff */
[----:B------:R3:W-:Y:S08]  /*d770*/  MUFU.EX2 R158, R4 ;  /* 0x00000004009e7308 */ /* 0x0007f00000000800 */
[----:B------:R4:W-:Y:S01]  /*d780*/  MUFU.EX2 R156, R0 ;  /* 0x00000000009c7308 */ /* 0x0009e20000000800 */
[----:B---3--:R-:W-:-:S07]  /*d790*/  F2FP.BF16.F32.PACK_AB R4, R162, R169 ;  /* 0x000000a9a204723e */ /* 0x008fce00000010ff */
[----:B------:R-:W-:Y:S01]  /*d7a0*/  HMMA.16816.F32.BF16 R56, R4, R24, R56 ;  /* 0x000000180438723c */ /* 0x000fe20000041838 */
[----:B----4-:R-:W-:-:S04]  /*d7b0*/  FFMA.FTZ R0, R148, UR9, -R12 ;  /* 0x0000000994007c23 */ /* 0x010fc8000801080c */
[----:B------:R3:W-:Y:S01]  /*d7c0*/  MUFU.EX2 R151, R0 ;  /* 0x0000000000977308 */ /* 0x0007e20000000800 */
[C---:B------:R-:W-:Y:S06]  /*d7d0*/  HMMA.16816.F32.BF16 R52, R4.reuse, R26, R52 ;  /* 0x0000001a0434723c */ /* 0x040fec0000041834 */
[C---:B--2---:R-:W-:Y:S06]  /*d7e0*/  HMMA.16816.F32.BF16 R48, R4.reuse, R20, R48 ;  /* 0x000000140430723c */ /* 0x044fec0000041830 */
[----:B------:R-:W-:Y:S01]  /*d7f0*/  HMMA.16816.F32.BF16 R80, R4, R22, R104 ;  /* 0x000000160450723c */ /* 0x000fe20000041868 */
[----:B---3--:R-:W-:-:S05]  /*d800*/  FFMA.FTZ R0, R141, UR9, -R12 ;  /* 0x000000098d007c23 */ /* 0x008fca000801080c */
[C---:B------:R-:W-:Y:S01]  /*d810*/  HMMA.16816.F32.BF16 R84, R4.reuse, R16, R128 ;  /* 0x000000100454723c */ /* 0x040fe20000041880 */
[----:B------:R2:W3:Y:S05]  /*d820*/  MUFU.EX2 R150, R0 ;  /* 0x0000000000967308 */ /* 0x0004ea0000000800 */
[C---:B------:R-:W-:Y:S06]  /*d830*/  HMMA.16816.F32.BF16 R60, R4.reuse, R18, R60 ;  /* 0x00000012043c723c */ /* 0x040fec000004183c */
[C---:B------:R-:W-:Y:S06]  /*d840*/  HMMA.16816.F32.BF16 R76, R4.reuse, R32, R76 ;  /* 0x00000020044c723c */ /* 0x040fec000004184c */
[----:B------:R-:W-:Y:S01]  /*d850*/  HMMA.16816.F32.BF16 R64, R4, R34, R64 ;  /* 0x000000220440723c */ /* 0x000fe20000041840 */
        /* <DEDUP_REMOVED lines=8> */
[C---:B------:R-:W-:Y:S06]  /*d8e0*/  HMMA.16816.F32.BF16 R36, R8.reuse, R26, R88 ;  /* 0x0000001a0824723c */ /* 0x040fec0000041858 */
[C---:B------:R-:W-:Y:S01]  /*d8f0*/  HMMA.16816.F32.BF16 R44, R8.reuse, R24, R44 ;  /* 0x00000018082c723c */ /* 0x040fe2000004182c */
[----:B------:R-:W3:Y:S05]  /*d900*/  LDSM.16.MT88.4 R24, [R196+0x7000] ;  /* 0x00700000c418783b */ /* 0x000eea0000004200 */
[----:B------:R-:W-:Y:S01]  /*d910*/  HMMA.16816.F32.BF16 R92, R8, R20, R92 ;  /* 0x00000014085c723c */ /* 0x000fe2000004185c */
[----:B--2---:R-:W-:-:S04]  /*d920*/  FFMA.FTZ R0, R142, UR9, -R3 ;  /* 0x000000098e007c23 */ /* 0x004fc80008010803 */
[----:B------:R2:W4:Y:S01]  /*d930*/  MUFU.EX2 R146, R0 ;  /* 0x0000000000927308 */ /* 0x0005220000000800 */
[C---:B------:R-:W-:Y:S01]  /*d940*/  HMMA.16816.F32.BF16 R88, R8.reuse, R22, R100 ;  /* 0x000000160858723c */ /* 0x040fe20000041864 */
[----:B------:R-:W5:Y:S04]  /*d950*/  LDSM.16.MT88.4 R20, [R194+0x7000] ;  /* 0x00700000c214783b */ /* 0x000f680000004200 */
[----:B------:R-:W-:Y:S01]  /*d960*/  LDSM.16.MT88.4 R100, [R196+0x7800] ;  /* 0x00780000c464783b */ /* 0x000fe20000004200 */
[C---:B------:R-:W-:Y:S06]  /*d970*/  HMMA.16816.F32.BF16 R124, R8.reuse, R16, R124 ;  /* 0x00000010087c723c */ /* 0x040fec000004187c */
[----:B------:R-:W-:Y:S01]  /*d980*/  HMMA.16816.F32.BF16 R132, R8, R18, R132 ;  /* 0x000000120884723c */ /* 0x000fe20000041884 */
[----:B------:R-:W5:Y:S01]  /*d990*/  LDSM.16.MT88.4 R16, [R195+0x7000] ;  /* 0x00700000c310783b */ /* 0x000f620000004200 */
[----:B--2---:R-:W-:Y:S01]  /*d9a0*/  FFMA.FTZ R0, R190, UR9, -R3 ;  /* 0x00000009be007c23 */ /* 0x004fe20008010803 */
[----:B----4-:R-:W-:-:S03]  /*d9b0*/  F2FP.BF16.F32.PACK_AB R4, R146, R147 ;  /* 0x000000939204723e */ /* 0x010fc600000010ff */
[C---:B------:R-:W-:Y:S01]  /*d9c0*/  HMMA.16816.F32.BF16 R104, R8.reuse, R34, R116 ;  /* 0x000000220868723c */ /* 0x040fe20000041874 */
[----:B------:R-:W-:Y:S01]  /*d9d0*/  LDSM.16.MT88.4 R116, [R194+0x7800] ;  /* 0x00780000c274783b */ /* 0x000fe20000004200 */
[----:B------:R2:W-:Y:S04]  /*d9e0*/  MUFU.EX2 R145, R0 ;  /* 0x0000000000917308 */ /* 0x0005e80000000800 */
[----:B------:R-:W-:Y:S07]  /*d9f0*/  HMMA.16816.F32.BF16 R108, R8, R32, R108 ;  /* 0x00000020086c723c */ /* 0x000fee000004186c */
[----:B------:R-:W-:-:S02]  /*da00*/  F2FP.BF16.F32.PACK_AB R8, R176, R178 ;  /* 0x000000b2b008723e */ /* 0x000fc400000010ff */
[----:B------:R-:W-:Y:S01]  /*da10*/  F2FP.BF16.F32.PACK_AB R10, R174, R175 ;  /* 0x000000afae0a723e */ /* 0x000fe200000010ff */
[----:B--2---:R-:W-:-:S04]  /*da20*/  FFMA.FTZ R0, R191, UR9, -R3 ;  /* 0x00000009bf007c23 */ /* 0x004fc80008010803 */
[----:B------:R2:W4:Y:S02]  /*da30*/  MUFU.EX2 R144, R0 ;  /* 0x0000000000907308 */ /* 0x0005240000000800 */
[----:B--2---:R-:W-:Y:S01]  /*da40*/  FFMA.FTZ R0, R220, UR9, -R2 ;  /* 0x00000009dc007c23 */ /* 0x004fe20008010802 */
[----:B----4-:R-:W-:-:S05]  /*da50*/  F2FP.BF16.F32.PACK_AB R6, R144, R145 ;  /* 0x000000919006723e */ /* 0x010fca00000010ff */
[----:B------:R2:W-:Y:S02]  /*da60*/  MUFU.EX2 R143, R0 ;  /* 0x00000000008f7308 */ /* 0x0005e40000000800 */
[----:B--2---:R-:W-:-:S06]  /*da70*/  FFMA.FTZ R0, R215, UR9, -R2 ;  /* 0x00000009d7007c23 */ /* 0x004fcc0008010802 */
        /* <DEDUP_REMOVED lines=9> */
[C---:B-1----:R-:W-:Y:S06]  /*db10*/  HMMA.16816.F32.BF16 R56, R4.reuse, R28, R56 ;  /* 0x0000001c0438723c */ /* 0x042fec0000041838 */
[C---:B------:R-:W-:Y:S06]  /*db20*/  HMMA.16816.F32.BF16 R52, R4.reuse, R30, R52 ;  /* 0x0000001e0434723c */ /* 0x040fec0000041834 */
[----:B---3--:R-:W-:Y:S01]  /*db30*/  HMMA.16816.F32.BF16 R96, R4, R24, R48 ;  /* 0x000000180460723c */ /* 0x008fe20000041830 */
[----:B--2---:R-:W-:-:S04]  /*db40*/  FFMA.FTZ R0, R229, UR9, -R12 ;  /* 0x00000009e5007c23 */ /* 0x004fc8000801080c */
[----:B------:R1:W2:Y:S01]  /*db50*/  MUFU.EX2 R43, R0 ;  /* 0x00000000002b7308 */ /* 0x0002a20000000800 */
[C---:B------:R-:W-:Y:S06]  /*db60*/  HMMA.16816.F32.BF16 R80, R4.reuse, R26, R80 ;  /* 0x0000001a0450723c */ /* 0x040fec0000041850 */
[C---:B-----5:R-:W-:Y:S06]  /*db70*/  HMMA.16816.F32.BF16 R112, R4.reuse, R20, R76 ;  /* 0x000000140470723c */ /* 0x060fec000004184c */
[----:B------:R-:W-:Y:S01]  /*db80*/  HMMA.16816.F32.BF16 R64, R4, R22, R64 ;  /* 0x000000160440723c */ /* 0x000fe20000041840 */
[----:B-1----:R-:W-:Y:S01]  /*db90*/  FFMA.FTZ R0, R231, UR9, -R12 ;  /* 0x00000009e7007c23 */ /* 0x002fe2000801080c */
[----:B--2---:R-:W-:-:S04]  /*dba0*/  F2FP.BF16.F32.PACK_AB R9, R43, R75 ;  /* 0x0000004b2b09723e */ /* 0x004fc800000010ff */
[C---:B------:R-:W-:Y:S01]  /*dbb0*/  HMMA.16816.F32.BF16 R128, R4.reuse, R16, R84 ;  /* 0x000000100480723c */ /* 0x040fe20000041854 */
[----:B------:R-:W-:Y:S01]  /*dbc0*/  LDSM.16.MT88.4 R84, [R193+0x7800] ;  /* 0x00780000c154783b */ /* 0x000fe20000004200 */
[----:B------:R1:W-:Y:S04]  /*dbd0*/  MUFU.EX2 R74, R0 ;  /* 0x00000000004a7308 */ /* 0x0003e80000000800 */
        /* <DEDUP_REMOVED lines=20> */
[----:B------:R-:W-:Y:S01]  /*dd20*/  FFMA.FTZ R8, R250, R15, R160 ;  /* 0x0000000ffa087223 */ /* 0x000fe200000100a0 */
[----:B------:R-:W-:-:S02]  /*dd30*/  F2FP.BF16.F32.PACK_AB R132, R179, R177 ;  /* 0x000000b1b384723e */ /* 0x000fc400000010ff */
[----:B---3--:R-:W-:Y:S01]  /*dd40*/  F2FP.BF16.F32.PACK_AB R133, R42, R68 ;  /* 0x000000442a85723e */ /* 0x008fe200000010ff */
[----:B------:R-:W-:Y:S01]  /*dd50*/  FADD.FTZ R8, R161, R8 ;  /* 0x00000008a1087221 */ /* 0x000fe20000010000 */
[----:B-1----:R-:W-:Y:S01]  /*dd60*/  FFMA.FTZ R0, R237, UR9, -R3 ;  /* 0x00000009ed007c23 */ /* 0x002fe20008010803 */
[----:B------:R-:W-:-:S03]  /*dd70*/  F2FP.BF16.F32.PACK_AB R134, R156, R158 ;  /* 0x0000009e9c86723e */ /* 0x000fc600000010ff */
        /* <DEDUP_REMOVED lines=9> */
[----:B-1----:R-:W-:-:S06]  /*de10*/  FFMA.FTZ R0, R222, UR9, -R2 ;  /* 0x00000009de007c23 */ /* 0x002fcc0008010802 */
        /* <DEDUP_REMOVED lines=29> */
[----:B------:R-:W-:Y:S02]  /*dff0*/  HMMA.16816.F32.BF16 R124, R132, R4, R124 ;  /* 0x00000004847c723c */ /* 0x000fe4000004187c */
[----:B------:R-:W-:-:S04]  /*e000*/  FADD.FTZ R3, R183, R9 ;  /* 0x00000009b7037221 */ /* 0x000fc80000010000 */
        /* <DEDUP_REMOVED lines=52> */
[----:B------:R-:W-:-:S02]  /*e350*/  FADD.FTZ R251, R156, R4 ;  /* 0x000000049cfb7221 */ /* 0x000fc40000010000 */
[----:B------:R1:W-:Y:S01]  /*e360*/  STL [R1+0x4], R0 ;  /* 0x0000040001007387 */ /* 0x0003e20000100800 */
[----:B------:R-:W-:Y:S01]  /*e370*/  FADD.FTZ R252, R12, R3 ;  /* 0x000000030cfc7221 */ /* 0x000fe20000010000 */
[C---:B------:R-:W-:Y:S02]  /*e380*/  HMMA.16816.F32.BF16 R100, R132.reuse, R102, R24 ;  /* 0x000000668464723c */ /* 0x040fe40000041818 */
[----:B------:R1:W-:Y:S04]  /*e390*/  STL [R1], R2 ;  /* 0x0000000201007387 */ /* 0x0003e80000100800 */
[----:B------:R-:W-:Y:S06]  /*e3a0*/  HMMA.16816.F32.BF16 R116, R132, R118, R48 ;  /* 0x000000768474723c */ /* 0x000fec0000041830 */
[-C--:B------:R-:W-:Y:S06]  /*e3b0*/  HMMA.16816.F32.BF16 R136, R136, R6.reuse, R60 ;  /* 0x000000068888723c */ /* 0x080fec000004183c */
[----:B------:R-:W-:-:S15]  /*e3c0*/  HMMA.16816.F32.BF16 R132, R132, R6, R16 ;  /* 0x000000068484723c */ /* 0x000fde0000041810 */
[----:B------:R-:W-:-:S09]  /*e3d0*/  NOP ;  /* 0x0000000000007918 */ /* 0x000fd20000000000 */
.L_x_2041:
[----:B-1----:R-:W2:Y:S02]  /*e3e0*/  LDL R0, [R1+0x14] ;  /* 0x0000140001007983 */ /* 0x002ea40000100800 */
[----:B--2---:R-:W-:-:S13]  /*e3f0*/  ISETP.GT.AND P0, PT, R217, R0, PT ;  /* 0x00000000d900720c */ /* 0x004fda0003f04270 */
[----:B------:R-:W-:Y:S05]  /*e400*/  @!P0 BRA `(.L_x_2044) ;  /* 0x0000003c00808947 */ /* 0x000fea0003800000 */
[----:B------:R-:W2:Y:S01]  /*e410*/  LDL.LU.64 R4, [R1+0x8] ;  /* 0x0000080001047983 */ /* 0x000ea20000300a00 */
[C---:B------:R-:W-:Y:S01]  /*e420*/  SHF.L.U64.HI R250, R238.reuse, 0x5, R239 ;  /* 0x00000005eefa7819 */ /* 0x040fe200000102ef */
[----:B------:R-:W-:Y:S01]  /*e430*/  IMAD.SHL.U32 R249, R238, 0x20, RZ ;  /* 0x00000020eef97824 */ /* 0x000fe200078e00ff */
[C---:B------:R-:W-:Y:S01]  /*e440*/  SHF.L.U64.HI R248, R218.reuse, 0x5, R219 ;  /* 0x00000005daf87819 */ /* 0x040fe200000102db */
[----:B------:R-:W-:Y:S01]  /*e450*/  IMAD.MOV.U32 R68, RZ, RZ, R72 ;  /* 0x000000ffff447224 */ /* 0x000fe200078e0048 */
[----:B------:R-:W-:Y:S01]  /*e460*/  SHF.L.U32 R247, R218, 0x5, RZ ;  /* 0x00000005daf77819 */ /* 0x000fe200000006ff */
[----:B------:R-:W-:Y:S01]  /*e470*/  IMAD.MOV.U32 R75, RZ, RZ, R70 ;  /* 0x000000ffff4b7224 */ /* 0x000fe200078e0046 */
[----:B------:R-:W-:Y:S01]  /*e480*/  MOV R3, R73 ;  /* 0x0000004900037202 */ /* 0x000fe20000000f00 */
[----:B------:R-:W-:Y:S01]  /*e490*/  ULDC UR5, c[0x0][0x39c] ;  /* 0x0000e70000057ab9 */ /* 0x000fe20000000800 */
[----:B------:R-:W-:Y:S01]  /*e4a0*/  MOV R74, R71 ;  /* 0x00000047004a7202 */ /* 0x000fe20000000f00 */
[----:B------:R-:W-:Y:S01]  /*e4b0*/  ULDC UR4, c[0x0][0x2ec] ;  /* 0x0000bb0000047ab9 */ /* 0x000fe20000000800 */
[----:B------:R-:W-:Y:S01]  /*e4c0*/  ULDC.64 UR6, c[0x0][0x218] ;  /* 0x0000860000067ab9 */ /* 0x000fe20000000a00 */
[----:B------:R-:W-:Y:S01]  /*e4d0*/  ULDC.64 UR10, c[0x0][0x220] ;  /* 0x00008800000a7ab9 */ /* 0x000fe20000000a00 */
[----:B------:R-:W-:Y:S01]  /*e4e0*/  ULDC.64 UR8, c[0x0][0x248] ;  /* 0x0000920000087ab9 */ /* 0x000fe20000000a00 */
[----:B--2---:R-:W-:-:S05]  /*e4f0*/  IMAD.MOV.U32 R5, RZ, RZ, R245 ;  /* 0x000000ffff057224 */ /* 0x004fca00078e00f5 */
[----:B------:R1:W-:Y:S01]  /*e500*/  STL.64 [R1+0x8], R4 ;  /* 0x0000080401007387 */ /* 0x0003e20000100a00 */
[----:B------:R-:W-:Y:S05]  /*e510*/  BRA `(.L_x_2045) ;  /* 0x00000000006c7947 */ /* 0x000fea0003800000 */
.L_x_2047:
[----:B------:R-:W2:Y:S01]  /*e520*/  LDL.64 R220, [R1+0x30] ;  /* 0x0000300001dc7983 */ /* 0x000ea20000100a00 */
[----:B------:R-:W-:Y:S03]  /*e530*/  VIADD R2, R217, 0xfffffffe ;  /* 0xfffffffed9027836 */ /* 0x000fe60000000000 */
[----:B------:R-:W4:Y:S01]  /*e540*/  LDL.64 R10, [R1+0x20] ;  /* 0x00002000010a7983 */ /* 0x000f220000100a00 */
[----:B------:R-:W-:Y:S01]  /*e550*/  IMAD.WIDE.U32 R4, R2, UR8, RZ ;  /* 0x0000000802047c25 */ /* 0x000fe2000f8e00ff */
[----:B------:R-:W-:Y:S05]  /*e560*/  SHF.R.S32.HI R6, RZ, 0x1f, R2 ;  /* 0x0000001fff067819 */ /* 0x000fea0000011402 */
[----:B------:R-:W-:Y:S04]  /*e570*/  IMAD R6, R6, UR8, RZ ;  /* 0x0000000806067c24 */ /* 0x000fe8000f8e02ff */
[----:B------:R-:W-:Y:S04]  /*e580*/  IMAD R6, R2, UR9, R6 ;  /* 0x0000000902067c24 */ /* 0x000fe8000f8e0206 */
[----:B------:R-:W-:Y:S01]  /*e590*/  IMAD.IADD R6, R5, 0x1, R6 ;  /* 0x0000000105067824 */ /* 0x000fe200078e0206 */
[----:B--2---:R-:W-:Y:S04]  /*e5a0*/  LEA R2, P0, R4, R220, 0x6 ;  /* 0x000000dc04027211 */ /* 0x004fe800078030ff */
[----:B------:R-:W-:Y:S02]  /*e5b0*/  LEA R8, P1, R2, UR6, 0x1 ;  /* 0x0000000602087c11 */ /* 0x000fe4000f8208ff */
[----:B----4-:R-:W-:Y:S02]  /*e5c0*/  LEA.HI.X R4, R4, R11, R6, 0x6, P0 ;  /* 0x0000000b04047211 */ /* 0x010fe400000f3406 */
[-C--:B------:R-:W-:Y:S02]  /*e5d0*/  IADD3 R6, P0, R8, R247.reuse, RZ ;  /* 0x000000f708067210 */ /* 0x080fe40007f1e0ff */
[----:B------:R-:W-:Y:S02]  /*e5e0*/  LEA.HI.X R9, R2, UR7, R4, 0x1, P1 ;  /* 0x0000000702097c11 */ /* 0x000fe400088f0c04 */
[-C--:B------:R-:W-:Y:S03]  /*e5f0*/  IADD3 R4, P1, R6, R247.reuse, RZ ;  /* 0x000000f706047210 */ /* 0x080fe60007f3e0ff */
[----:B------:R-:W-:Y:S01]  /*e600*/  @!PT LDS RZ, [RZ] ;  /* 0x00000000fffff984 */ /* 0x000fe20000000800 */
[----:B------:R-:W-:Y:S01]  /*e610*/  @!PT LDS RZ, [RZ] ;  /* 0x00000000fffff984 */ /* 0x000fe20000000800 */
[----:B------:R-:W-:Y:S01]  /*e620*/  @!PT LDS RZ, [RZ] ;  /* 0x00000000fffff984 */ /* 0x000fe20000000800 */
[----:B------:R2:W-:Y:S01]  /*e630*/  LDGSTS.E.BYPASS.LTC128B.128 [R216+0x4000], desc[UR12][R8.64] ;  /* 0x0400000008d87fae */ /* 0x0005e2000b901d4c */
[--C-:B------:R-:W-:Y:S01]  /*e640*/  IMAD.X R7, R9, 0x1, R248.reuse, P0 ;  /* 0x0000000109077824 */ /* 0x100fe200000e06f8 */
[----:B------:R-:W-:Y:S03]  /*e650*/  IADD3 R10, P0, R4, R247, RZ ;  /* 0x000000f7040a7210 */ /* 0x000fe60007f1e0ff */
[--C-:B------:R-:W-:Y:S01]  /*e660*/  IMAD.X R5, R7, 0x1, R248.reuse, P1 ;  /* 0x0000000107057824 */ /* 0x100fe200008e06f8 */
[----:B------:R2:W-:Y:S03]  /*e670*/  LDGSTS.E.BYPASS.LTC128B.128 [R216+0x4800], desc[UR12][R6.64] ;  /* 0x0480000006d87fae */ /* 0x0005e6000b901d4c */
[----:B------:R-:W-:Y:S01]  /*e680*/  IMAD.X R11, R5, 0x1, R248, P0 ;  /* 0x00000001050b7824 */ /* 0x000fe200000e06f8 */
[----:B------:R2:W-:Y:S04]  /*e690*/  LDGSTS.E.BYPASS.LTC128B.128 [R216+0x5000], desc[UR12][R4.64] ;  /* 0x0500000004d87fae */ /* 0x0005e8000b901d4c */
[----:B------:R2:W-:Y:S04]  /*e6a0*/  LDGSTS.E.BYPASS.LTC128B.128 [R216+0x5800], desc[UR12][R10.64] ;  /* 0x058000000ad87fae */ /* 0x0005e8000b901d4c */
[----:B------:R-:W0:Y:S01]  /*e6b0*/  LDGDEPBAR ;  /* 0x00000000000079af */ /* 0x000e220000000000 */
[----:B------:R-:W-:Y:S05]  /*e6c0*/  BRA `(.L_x_2046) ;  /* 0x0000000800d47947 */ /* 0x000fea0003800000 */
.L_x_2045:
[----:B--2---:R-:W2:Y:S01]  /*e6d0*/  LDL R0, [R1+0x3c] ;  /* 0x00003c0001007983 */ /* 0x004ea20000100800 */
[----:B------:R-:W-:Y:S04]  /*e6e0*/  DEPBAR.LE SB0, 0x0 ;  /* 0x000080000000791a */ /* 0x000fe80000000000 */
[----:B-1----:R-:W3:Y:S01]  /*e6f0*/  LDL.64 R4, [R1+0x8] ;  /* 0x0000080001047983 */ /* 0x002ee20000100a00 */
[----:B------:R-:W-:Y:S04]  /*e700*/  IADD3 R215, R217, -0x1, RZ ;  /* 0xffffffffd9d77810 */ /* 0x000fe80007ffe0ff */
[----:B------:R-:W-:Y:S01]  /*e710*/  SHF.R.S32.HI R2, RZ, 0x1f, R215 ;  /* 0x0000001fff027819 */ /* 0x000fe200000114d7 */
[----:B------:R-:W3:Y:S01]  /*e720*/  LDL R6, [R1+0x10] ;  /* 0x0000100001067983 */ /* 0x000ee20000100800 */
[----:B------:R-:W-:Y:S01]  /*e730*/  BAR.SYNC.DEFER_BLOCKING 0x0 ;  /* 0x0000000000007b1d */ /* 0x000fe20000010000 */
[-C--:B---3--:R-:W-:Y:S05]  /*e740*/  IMAD.WIDE.U32 R4, R215, R6.reuse, R4 ;  /* 0x00000006d7047225 */ /* 0x088fea00078e0004 */
[----:B------:R-:W3:Y:S01]  /*e750*/  LDL R218, [R1+0x14] ;  /* 0x0000140001da7983 */ /* 0x000ee20000100800 */
[----:B--2---:R-:W-:Y:S01]  /*e760*/  IMAD R0, R0, R215, RZ ;  /* 0x000000d700007224 */ /* 0x004fe200078e02ff */
[----:B------:R-:W-:Y:S01]  /*e770*/  LEA R8, P1, R4, UR10, 0x1 ;  /* 0x0000000a04087c11 */ /* 0x000fe2000f8208ff */
[----:B------:R-:W1:Y:S02]  /*e780*/  S2R R69, SR_TID.X ;  /* 0x0000000000457919 */ /* 0x000e640000002100 */
[----:B------:R-:W-:Y:S01]  /*e790*/  IMAD R0, R2, R6, R0 ;  /* 0x0000000602007224 */ /* 0x000fe200078e0200 */
[-C--:B------:R-:W-:Y:S04]  /*e7a0*/  IADD3 R6, P0, R8, R249.reuse, RZ ;  /* 0x000000f908067210 */ /* 0x080fe80007f1e0ff */
[----:B------:R-:W-:Y:S04]  /*e7b0*/  IADD3 R0, R5, R0, RZ ;  /* 0x0000000005007210 */ /* 0x000fe80007ffe0ff */
[----:B------:R-:W-:Y:S02]  /*e7c0*/  LEA.HI.X R9, R4, UR11, R0, 0x1, P1 ;  /* 0x0000000b04097c11 */ /* 0x000fe400088f0c00 */
[-C--:B------:R-:W-:Y:S02]  /*e7d0*/  IADD3 R4, P1, R6, R249.reuse, RZ ;  /* 0x000000f906047210 */ /* 0x080fe40007f3e0ff */
[-C--:B------:R-:W-:Y:S01]  /*e7e0*/  IADD3.X R7, R9, R250.reuse, RZ, P0, !PT ;  /* 0x000000fa09077210 */ /* 0x080fe200007fe4ff */
[----:B------:R-:W-:Y:S01]  /*e7f0*/  @!PT LDS RZ, [RZ] ;  /* 0x00000000fffff984 */ /* 0x000fe20000000800 */
[----:B------:R-:W-:Y:S01]  /*e800*/  @!PT LDS RZ, [RZ] ;  /* 0x00000000fffff984 */ /* 0x000fe20000000800 */
[----:B------:R-:W-:Y:S01]  /*e810*/  @!PT LDS RZ, [RZ] ;  /* 0x00000000fffff984 */ /* 0x000fe20000000800 */
[----:B------:R-:W-:Y:S01]  /*e820*/  LDGSTS.E.BYPASS.LTC128B.128 [R216+0x6000], desc[UR12][R8.64] ;  /* 0x0600000008d87fae */ /* 0x000fe2000b901d4c */
[----:B------:R-:W-:Y:S02]  /*e830*/  IADD3 R10, P0, R4, R249, RZ ;  /* 0x000000f9040a7210 */ /* 0x000fe40007f1e0ff */
[-C--:B------:R-:W-:Y:S04]  /*e840*/  IADD3.X R5, R7, R250.reuse, RZ, P1, !PT ;  /* 0x000000fa07057210 */ /* 0x080fe80000ffe4ff */
[----:B------:R-:W-:Y:S01]  /*e850*/  IADD3.X R11, R5, R250, RZ, P0, !PT ;  /* 0x000000fa050b7210 */ /* 0x000fe200007fe4ff */
[----:B------:R-:W-:Y:S08]  /*e860*/  LDGSTS.E.BYPASS.LTC128B.128 [R216+0x6800], desc[UR12][R6.64] ;  /* 0x0680000006d87fae */ /* 0x000ff0000b901d4c */
[----:B------:R2:W-:Y:S01]  /*e870*/  LDGSTS.E.BYPASS.LTC128B.128 [R216+0x7000], desc[UR12][R4.64] ;  /* 0x0700000004d87fae */ /* 0x0005e2000b901d4c */
[----:B-1----:R-:W-:Y:S04]  /*e880*/  SHF.L.U32 R69, R69, 0x1, RZ ;  /* 0x0000000145457819 */ /* 0x002fe800000006ff */
[----:B------:R-:W-:Y:S03]  /*e890*/  LOP3.LUT R69, R69, 0x6, RZ, 0xc0, !PT ;  /* 0x0000000645457812 */ /* 0x000fe600078ec0ff */
[----:B------:R1:W-:Y:S01]  /*e8a0*/  LDGSTS.E.BYPASS.LTC128B.128 [R216+0x7800], desc[UR12][R10.64] ;  /* 0x078000000ad87fae */ /* 0x0003e2000b901d4c */
[C---:B------:R-:W-:Y:S04]  /*e8b0*/  LEA R0, R215.reuse, R69, 0x6 ;  /* 0x00000045d7007211 */ /* 0x040fe800078e30ff */
[C---:B------:R-:W-:Y:S02]  /*e8c0*/  IADD3 R2, R0.reuse, 0x1, RZ ;  /* 0x0000000100027810 */ /* 0x040fe40007ffe0ff */
[-C--:B------:R-:W-:Y:S01]  /*e8d0*/  ISETP.GE.AND P2, PT, R0, R210.reuse, PT ;  /* 0x000000d20000720c */ /* 0x080fe20003f46270 */
[----:B------:R-:W-:Y:S01]  /*e8e0*/  LDSM.16.M88.4 R64, [R199] ;  /* 0x00000000c740783b */ /* 0x000fe20000000200 */
[C---:B------:R-:W-:Y:S02]  /*e8f0*/  ISETP.GE.AND P6, PT, R2.reuse, R210, PT ;  /* 0x000000d20200720c */ /* 0x040fe40003fc6270 */
[C---:B------:R-:W-:Y:S02]  /*e900*/  ISETP.GE.AND P5, PT, R2.reuse, R209, PT ;  /* 0x000000d10200720c */ /* 0x040fe40003fa6270 */
[C---:B------:R-:W-:Y:S02]  /*e910*/  ISETP.GE.AND P4, PT, R2.reuse, R208, PT ;  /* 0x000000d00200720c */ /* 0x040fe40003f86270 */
[C---:B------:R-:W-:Y:S01]  /*e920*/  ISETP.GE.AND P3, PT, R2.reuse, R207, PT ;  /* 0x000000cf0200720c */ /* 0x040fe20003f66270 */
[----:B------:R-:W2:Y:S01]  /*e930*/  LDSM.16.M88.4 R16, [R192+0x4000] ;  /* 0x00400000c010783b */ /* 0x000ea20000000200 */
[C---:B------:R-:W-:Y:S02]  /*e940*/  ISETP.GE.OR P6, PT, R2.reuse, R214, !P6 ;  /* 0x000000d60200720c */ /* 0x040fe400077c6670 */
[C---:B------:R-:W-:Y:S02]  /*e950*/  ISETP.GE.OR P5, PT, R2.reuse, R213, !P5 ;  /* 0x000000d50200720c */ /* 0x040fe40006fa6670 */
[C---:B------:R-:W-:Y:S02]  /*e960*/  ISETP.GE.OR P4, PT, R2.reuse, R212, !P4 ;  /* 0x000000d40200720c */ /* 0x040fe40006786670 */
[----:B------:R-:W-:Y:S01]  /*e970*/  ISETP.GE.OR P3, PT, R2, R211, !P3 ;  /* 0x000000d30200720c */ /* 0x000fe20005f66670 */
[----:B------:R-:W1:Y:S08]  /*e980*/  LDSM.16.M88.4 R60, [R199+0x2000] ;  /* 0x00200000c73c783b */ /* 0x000e700000000200 */
[----:B------:R-:W4:Y:S08]  /*e990*/  LDSM.16.M88.4 R32, [R192+0x4800] ;  /* 0x00480000c020783b */ /* 0x000f300000000200 */
[----:B------:R-:W0:Y:S08]  /*e9a0*/  LDGDEPBAR ;  /* 0x00000000000079af */ /* 0x000e300000000000 */
[----:B------:R-:W5:Y:S08]  /*e9b0*/  LDSM.16.M88.4 R48, [R192+0x5000] ;  /* 0x00500000c030783b */ /* 0x000f700000000200 */
[----:B------:R-:W5:Y:S01]  /*e9c0*/  LDSM.16.M88.4 R140, [R192+0x5800] ;  /* 0x00580000c08c783b */ /* 0x000f620000000200 */
[-C--:B--2---:R-:W-:Y:S07]  /*e9d0*/  HMMA.16816.F32.BF16 R4, R64, R16.reuse, RZ ;  /* 0x000000104004723c */ /* 0x084fee00000418ff */
[----:B------:R-:W-:Y:S01]  /*e9e0*/  LDSM.16.M88.4 R144, [R202] ;  /* 0x00000000ca90783b */ /* 0x000fe20000000200 */
[C---:B-1----:R-:W-:Y:S07]  /*e9f0*/  HMMA.16816.F32.BF16 R8, R60.reuse, R16, RZ ;  /* 0x000000103c08723c */ /* 0x042fee00000418ff */
[----:B------:R-:W1:Y:S01]  /*ea00*/  LDSM.16.M88.4 R148, [R198+0x4000] ;  /* 0x00400000c694783b */ /* 0x000e620000000200 */
[-C--:B------:R-:W-:Y:S06]  /*ea10*/  HMMA.16816.F32.BF16 R12, R60, R18.reuse, RZ ;  /* 0x000000123c0c723c */ /* 0x080fec00000418ff */
[C---:B------:R-:W-:Y:S01]  /*ea20*/  HMMA.16816.F32.BF16 R16, R64.reuse, R18, RZ ;  /* 0x000000124010723c */ /* 0x040fe200000418ff */
[----:B------:R-:W2:Y:S05]  /*ea30*/  LDSM.16.M88.4 R152, [R202+0x2000] ;  /* 0x00200000ca98783b */ /* 0x000eaa0000000200 */
[-C--:B----4-:R-:W-:Y:S03]  /*ea40*/  HMMA.16816.F32.BF16 R20, R64, R32.reuse, RZ ;  /* 0x000000204014723c */ /* 0x090fe600000418ff */
[----:B------:R-:W4:Y:S03]  /*ea50*/  LDSM.16.M88.4 R156, [R198+0x4800] ;  /* 0x00480000c69c783b */ /* 0x000f260000000200 */
[C---:B------:R-:W-:Y:S05]  /*ea60*/  HMMA.16816.F32.BF16 R24, R60.reuse, R32, RZ ;  /* 0x000000203c18723c */ /* 0x040fea00000418ff */
[----:B------:R-:W4:Y:S01]  /*ea70*/  LDSM.16.M88.4 R160, [R198+0x5000] ;  /* 0x00500000c6a0783b */ /* 0x000f220000000200 */
[-C--:B------:R-:W-:Y:S06]  /*ea80*/  HMMA.16816.F32.BF16 R28, R60, R34.reuse, RZ ;  /* 0x000000223c1c723c */ /* 0x080fec00000418ff */
[C---:B------:R-:W-:Y:S01]  /*ea90*/  HMMA.16816.F32.BF16 R32, R64.reuse, R34, RZ ;  /* 0x000000224020723c */ /* 0x040fe200000418ff */
[----:B------:R-:W4:Y:S05]  /*eaa0*/  LDSM.16.M88.4 R164, [R198+0x5800] ;  /* 0x00580000c6a4783b */ /* 0x000f2a0000000200 */
[-C--:B-----5:R-:W-:Y:S03]  /*eab0*/  HMMA.16816.F32.BF16 R36, R64, R48.reuse, RZ ;  /* 0x000000304024723c */ /* 0x0a0fe600000418ff */
[----:B------:R-:W-:Y:S03]  /*eac0*/  LDSM.16.M88.4 R168, [R200] ;  /* 0x00000000c8a8783b */ /* 0x000fe60000000200 */
[C---:B------:R-:W-:Y:S05]  /*ead0*/  HMMA.16816.F32.BF16 R40, R60.reuse, R48, RZ ;  /* 0x000000303c28723c */ /* 0x040fea00000418ff */
[----:B------:R-:W5:Y:S01]  /*eae0*/  LDSM.16.M88.4 R172, [R203] ;  /* 0x00000000cbac783b */ /* 0x000f620000000200 */
[-C--:B------:R-:W-:Y:S06]  /*eaf0*/  HMMA.16816.F32.BF16 R44, R60, R50.reuse, RZ ;  /* 0x000000323c2c723c */ /* 0x080fec00000418ff */
[C---:B------:R-:W-:Y:S01]  /*eb00*/  HMMA.16816.F32.BF16 R48, R64.reuse, R50, RZ ;  /* 0x000000324030723c */ /* 0x040fe200000418ff */
[----:B------:R-:W-:Y:S05]  /*eb10*/  LDSM.16.M88.4 R176, [R206] ;  /* 0x00000000ceb0783b */ /* 0x000fea0000000200 */
[-C--:B------:R-:W-:Y:S03]  /*eb20*/  HMMA.16816.F32.BF16 R52, R64, R140.reuse, RZ ;  /* 0x0000008c4034723c */ /* 0x080fe600000418ff */
[----:B------:R-:W-:Y:S03]  /*eb30*/  LDSM.16.M88.4 R180, [R204] ;  /* 0x00000000ccb4783b */ /* 0x000fe60000000200 */
[C---:B------:R-:W-:Y:S05]  /*eb40*/  HMMA.16816.F32.BF16 R56, R60.reuse, R140, RZ ;  /* 0x0000008c3c38723c */ /* 0x040fea00000418ff */
[----:B------:R-:W-:Y:S01]  /*eb50*/  LDSM.16.M88.4 R184, [R201] ;  /* 0x00000000c9b8783b */ /* 0x000fe20000000200 */
[-C--:B------:R-:W-:Y:S06]  /*eb60*/  HMMA.16816.F32.BF16 R60, R60, R142.reuse, RZ ;  /* 0x0000008e3c3c723c */ /* 0x080fec00000418ff */
[----:B------:R-:W-:Y:S01]  /*eb70*/  HMMA.16816.F32.BF16 R64, R64, R142, RZ ;  /* 0x0000008e4040723c */ /* 0x000fe200000418ff */
[----:B------:R-:W3:Y:S05]  /*eb80*/  LDSM.16.M88.4 R140, [R200+0x2000] ;  /* 0x00200000c88c783b */ /* 0x000eea0000000200 */
[-C--:B-1----:R-:W-:Y:S03]  /*eb90*/  HMMA.16816.F32.BF16 R4, R144, R148.reuse, R4 ;  /* 0x000000949004723c */ /* 0x082fe60000041804 */
[----:B------:R-:W-:Y:S03]  /*eba0*/  LDSM.16.M88.4 R188, [R197] ;  /* 0x00000000c5bc783b */ /* 0x000fe60000000200 */
[C---:B--2---:R-:W-:Y:S06]  /*ebb0*/  HMMA.16816.F32.BF16 R8, R152.reuse, R148, R8 ;  /* 0x000000949808723c */ /* 0x044fec0000041808 */
[-C--:B------:R-:W-:Y:S06]  /*ebc0*/  HMMA.16816.F32.BF16 R12, R152, R150.reuse, R12 ;  /* 0x00000096980c723c */ /* 0x080fec000004180c */
[C---:B------:R-:W-:Y:S01]  /*ebd0*/  HMMA.16816.F32.BF16 R16, R144.reuse, R150, R16 ;  /* 0x000000969010723c */ /* 0x040fe20000041810 */
[----:B------:R-:W1:Y:S05]  /*ebe0*/  LDSM.16.M88.4 R148, [R205] ;  /* 0x00000000cd94783b */ /* 0x000e6a0000000200 */
[-C--:B----4-:R-:W-:Y:S06]  /*ebf0*/  HMMA.16816.F32.BF16 R20, R144, R156.reuse, R20 ;  /* 0x0000009c9014723c */ /* 0x090fec0000041814 */
        /* <DEDUP_REMOVED lines=12> */
[-C--:B-----5:R-:W-:Y:S05]  /*ecc0*/  HMMA.16816.F32.BF16 R4, R168, R172.reuse, R4 ;  /* 0x000000aca804723c */ /* 0x0a0fea0000041804 */
[----:B---3--:R-:W-:Y:S01]  /*ecd0*/  ISETP.GT.AND P0, PT, R215, R218, PT ;  /* 0x000000dad700720c */ /* 0x008fe20003f04270 */
        /* <DEDUP_REMOVED lines=35> */
[----:B------:R-:W3:Y:S01]  /*ef10*/  MUFU.TANH R155, R5 ;  /* 0x00000005009b7308 */ /* 0x000ee20000002400 */
[----:B------:R-:W-:Y:S01]  /*ef20*/  FMUL.FTZ R16, R16, UR5 ;  /* 0x0000000510107c20 */ /* 0x000fe20008410000 */
[----:B------:R-:W-:Y:S08]  /*ef30*/  FMUL.FTZ R17, R17, UR5 ;  /* 0x0000000511117c20 */ /* 0x000ff00008410000 */
[----:B------:R4:W1:Y:S10]  /*ef40*/  MUFU.TANH R153, R7 ;  /* 0x0000000700997308 */ /* 0x0008740000002400 */
[----:B------:R-:W1:Y:S10]  /*ef50*/  MUFU.TANH R150, R8 ;  /* 0x0000000800967308 */ /* 0x000e740000002400 */
[----:B------:R-:W1:Y:S01]  /*ef60*/  MUFU.TANH R152, R9 ;  /* 0x0000000900987308 */ /* 0x000e620000002400 */
[----:B----4-:R-:W4:Y:S09]  /*ef70*/  LDSM.16.M88.4 R4, [R197+0x800] ;  /* 0x00080000c504783b */ /* 0x010f320000000200 */
[----:B------:R-:W1:Y:S10]  /*ef80*/  MUFU.TANH R151, R10 ;  /* 0x0000000a00977308 */ /* 0x000e740000002400 */
[----:B------:R5:W1:Y:S10]  /*ef90*/  MUFU.TANH R149, R11 ;  /* 0x0000000b00957308 */ /* 0x000a740000002400 */
[----:B------:R-:W1:Y:S10]  /*efa0*/  MUFU.TANH R141, R12 ;  /* 0x0000000c008d7308 */ /* 0x000e740000002400 */
[----:B------:R-:W1:Y:S01]  /*efb0*/  MUFU.TANH R148, R13 ;  /* 0x0000000d00947308 */ /* 0x000e620000002400 */
[----:B-----5:R-:W5:Y:S09]  /*efc0*/  LDSM.16.M88.4 R8, [R197+0x1000] ;  /* 0x00100000c508783b */ /* 0x020f720000000200 */
[----:B------:R-:W1:Y:S01]  /*efd0*/  MUFU.TANH R143, R14 ;  /* 0x0000000e008f7308 */ /* 0x000e620000002400 */
[-C--:B----4-:R-:W-:Y:S06]  /*efe0*/  HMMA.16816.F32.BF16 R20, R184, R4.reuse, R20 ;  /* 0x00000004b814723c */ /* 0x090fec0000041814 */
[C---:B------:R-:W-:Y:S03]  /*eff0*/  HMMA.16816.F32.BF16 R24, R144.reuse, R4, R24 ;  /* 0x000000049018723c */ /* 0x040fe60000041818 */
[----:B------:R4:W1:Y:S03]  /*f000*/  MUFU.TANH R142, R15 ;  /* 0x0000000f008e7308 */ /* 0x0008660000002400 */
[-C--:B------:R-:W-:Y:S07]  /*f010*/  HMMA.16816.F32.BF16 R28, R144, R6.reuse, R28 ;  /* 0x00000006901c723c */ /* 0x080fee000004181c */
[----:B------:R2:W1:Y:S01]  /*f020*/  MUFU.TANH R71, R19 ;  /* 0x0000001300477308 */ /* 0x0004620000002400 */
[C---:B------:R-:W-:Y:S09]  /*f030*/  HMMA.16816.F32.BF16 R32, R184.reuse, R6, R32 ;  /* 0x00000006b820723c */ /* 0x040ff20000041820 */
[----:B------:R3:W1:Y:S01]  /*f040*/  MUFU.TANH R73, R18 ;  /* 0x0000001200497308 */ /* 0x0006620000002400 */
[----:B----4-:R-:W4:Y:S01]  /*f050*/  LDSM.16.M88.4 R12, [R197+0x1800] ;  /* 0x00180000c50c783b */ /* 0x010f220000000200 */
[----:B------:R-:W-:Y:S04]  /*f060*/  DEPBAR.LE SB0, 0x0 ;  /* 0x000080000000791a */ /* 0x000fe80000000000 */
[----:B------:R-:W-:Y:S01]  /*f070*/  FMUL.FTZ R20, R20, UR5 ;  /* 0x0000000514147c20 */ /* 0x000fe20008410000 */
[----:B------:R-:W-:Y:S03]  /*f080*/  FMUL.FTZ R24, R24, UR5 ;  /* 0x0000000518187c20 */ /* 0x000fe60008410000 */
[----:B------:R-:W1:Y:S01]  /*f090*/  MUFU.TANH R140, R16 ;  /* 0x00000010008c7308 */ /* 0x000e620000002400 */
[----:B------:R-:W-:Y:S01]  /*f0a0*/  BAR.SYNC.DEFER_BLOCKING 0x0 ;  /* 0x0000000000007b1d */ /* 0x000fe20000010000 */
[-C--:B-----5:R-:W-:Y:S05]  /*f0b0*/  HMMA.16816.F32.BF16 R36, R184, R8.reuse, R36 ;  /* 0x00000008b824723c */ /* 0x0a0fea0000041824 */
[----:B--2---:R-:W-:Y:S03]  /*f0c0*/  FMUL.FTZ R19, R23, UR5 ;  /* 0x0000000517137c20 */ /* 0x004fe60008410000 */
[----:B------:R2:W1:Y:S01]  /*f0d0*/  MUFU.TANH R70, R20 ;  /* 0x0000001400467308 */ /* 0x0004620000002400 */
[C---:B------:R-:W-:Y:S04]  /*f0e0*/  HMMA.16816.F32.BF16 R40, R144.reuse, R8, R40 ;  /* 0x000000089028723c */ /* 0x040fe80000041828 */
[----:B---3--:R-:W-:Y:S01]  /*f0f0*/  FMUL.FTZ R18, R21, UR5 ;  /* 0x0000000515127c20 */ /* 0x008fe20008410000 */
[----:B------:R-:W-:Y:S01]  /*f100*/  FMUL.FTZ R23, R25, UR5 ;  /* 0x0000000519177c20 */ /* 0x000fe20008410000 */
[-C--:B------:R-:W-:Y:S03]  /*f110*/  HMMA.16816.F32.BF16 R44, R144, R10.reuse, R44 ;  /* 0x0000000a902c723c */ /* 0x080fe6000004182c */
[----:B------:R3:W1:Y:S02]  /*f120*/  MUFU.TANH R72, R17 ;  /* 0x0000001100487308 */ /* 0x0006640000002400 */
[----:B------:R-:W-:Y:S01]  /*f130*/  FMUL.FTZ R26, R26, UR5 ;  /* 0x000000051a1a7c20 */ /* 0x000fe20008410000 */
[C---:B------:R-:W-:Y:S07]  /*f140*/  HMMA.16816.F32.BF16 R48, R184.reuse, R10, R48 ;  /* 0x0000000ab830723c */ /* 0x040fee0000041830 */
[----:B------:R-:W1:Y:S01]  /*f150*/  MUFU.TANH R18, R18 ;  /* 0x0000001200127308 */ /* 0x000e620000002400 */
[----:B--2---:R-:W-:Y:S03]  /*f160*/  FMUL.FTZ R20, R22, UR5 ;  /* 0x0000000516147c20 */ /* 0x004fe60008410000 */
[----:B------:R-:W-:Y:S06]  /*f170*/  FMUL.FTZ R27, R27, UR5 ;  /* 0x000000051b1b7c20 */ /* 0x000fec0008410000 */
[----:B------:R-:W2:Y:S01]  /*f180*/  MUFU.TANH R20, R20 ;  /* 0x0000001400147308 */ /* 0x000ea20000002400 */
[-C--:B----4-:R-:W-:Y:S06]  /*f190*/  HMMA.16816.F32.BF16 R52, R184, R12.reuse, R52 ;  /* 0x0000000cb834723c */ /* 0x090fec0000041834 */
[C---:B------:R-:W-:Y:S03]  /*f1a0*/  HMMA.16816.F32.BF16 R56, R144.reuse, R12, R56 ;  /* 0x0000000c9038723c */ /* 0x040fe60000041838 */
[----:B------:R-:W4:Y:S03]  /*f1b0*/  MUFU.TANH R19, R19 ;  /* 0x0000001300137308 */ /* 0x000f260000002400 */
[-C--:B------:R-:W-:Y:S07]  /*f1c0*/  HMMA.16816.F32.BF16 R60, R144, R14.reuse, R60 ;  /* 0x0000000e903c723c */ /* 0x080fee000004183c */
[----:B------:R-:W1:Y:S01]  /*f1d0*/  MUFU.TANH R24, R24 ;  /* 0x0000001800187308 */ /* 0x000e620000002400 */
[----:B------:R-:W-:Y:S09]  /*f1e0*/  HMMA.16816.F32.BF16 R64, R184, R14, R64 ;  /* 0x0000000eb840723c */ /* 0x000ff20000041840 */
[----:B------:R-:W1:Y:S10]  /*f1f0*/  MUFU.TANH R23, R23 ;  /* 0x0000001700177308 */ /* 0x000e740000002400 */
[----:B------:R3:W1:Y:S01]  /*f200*/  MUFU.TANH R69, R26 ;  /* 0x0000001a00457308 */ /* 0x0006620000002400 */
[----:B--2-4-:R-:W-:Y:S05]  /*f210*/  @P0 BRA `(.L_x_2047) ;  /* 0xfffffff000c00947 */ /* 0x014fea000383ffff */
.L_x_2046:
[----:B--2---:R-:W2:Y:S01]  /*f220*/  MUFU.TANH R5, R27 ;  /* 0x0000001b00057308 */ /* 0x004ea20000002400 */
[C---:B------:R-:W-:Y:S01]  /*f230*/  ISETP.GE.AND P1, PT, R0.reuse, R209, PT ;  /* 0x000000d10000720c */ /* 0x040fe20003f26270 */
[C---:B------:R-:W-:Y:S01]  /*f240*/  VIADD R2, R0.reuse, 0x8 ;  /* 0x0000000800027836 */ /* 0x040fe20000000000 */
[----:B------:R-:W-:Y:S01]  /*f250*/  ISETP.GE.AND P0, PT, R0, R208, PT ;  /* 0x000000d00000720c */ /* 0x000fe20003f06270 */
[----:B------:R-:W-:Y:S01]  /*f260*/  FMUL.FTZ R28, R28, UR5 ;  /* 0x000000051c1c7c20 */ /* 0x000fe20008410000 */
[----:B------:R-:W-:Y:S01]  /*f270*/  ISETP.GE.OR P2, PT, R0, R214, !P2 ;  /* 0x000000d60000720c */ /* 0x000fe20005746670 */
[----:B------:R-:W-:Y:S01]  /*f280*/  FMUL.FTZ R30, R30, UR5 ;  /* 0x000000051e1e7c20 */ /* 0x000fe20008410000 */
[C---:B------:R-:W-:Y:S03]  /*f290*/  ISETP.GE.OR P1, PT, R0.reuse, R213, !P1 ;  /* 0x000000d50000720c */ /* 0x040fe60004f26670 */
[----:B------:R-:W4:Y:S01]  /*f2a0*/  MUFU.TANH R145, R28 ;  /* 0x0000001c00917308 */ /* 0x000f220000002400 */
[----:B------:R-:W-:Y:S01]  /*f2b0*/  ISETP.GE.OR P0, PT, R0, R212, !P0 ;  /* 0x000000d40000720c */ /* 0x000fe20004706670 */
[----:B------:R-:W-:Y:S01]  /*f2c0*/  FMUL.FTZ R29, R29, UR5 ;  /* 0x000000051d1d7c20 */ /* 0x000fe20008410000 */
[----:B-1----:R-:W-:Y:S01]  /*f2d0*/  FSEL R11, R156, -INF , !P2 ;  /* 0xff8000009c0b7808 */ /* 0x002fe20005000000 */
[----:B------:R-:W-:Y:S01]  /*f2e0*/  FMUL.FTZ R41, R41, UR5 ;  /* 0x0000000529297c20 */ /* 0x000fe20008410000 */
[----:B------:R-:W-:Y:S01]  /*f2f0*/  FSEL R14, R154, -INF , !P1 ;  /* 0xff8000009a0e7808 */ /* 0x000fe20004800000 */
[----:B------:R-:W-:Y:S01]  /*f300*/  FMUL.FTZ R42, R42, UR5 ;  /* 0x000000052a2a7c20 */ /* 0x000fe20008410000 */
[----:B------:R-:W-:Y:S03]  /*f310*/  FSEL R15, R155, -INF , !P6 ;  /* 0xff8000009b0f7808 */ /* 0x000fe60007000000 */
[----:B------:R1:W-:Y:S01]  /*f320*/  MUFU.TANH R144, R30 ;  /* 0x0000001e00907308 */ /* 0x0003e20000002400 */
[----:B------:R-:W-:Y:S01]  /*f330*/  FSEL R16, R153, -INF , !P5 ;  /* 0xff80000099107808 */ /* 0x000fe20006800000 */
[----:B------:R-:W-:Y:S01]  /*f340*/  FMUL.FTZ R40, R40, UR5 ;  /* 0x0000000528287c20 */ /* 0x000fe20008410000 */
[----:B---3--:R-:W-:Y:S01]  /*f350*/  FSEL R17, R150, -INF , !P0 ;  /* 0xff80000096117808 */ /* 0x008fe20004000000 */
[----:B------:R-:W-:Y:S01]  /*f360*/  FMUL.FTZ R56, R56, UR5 ;  /* 0x0000000538387c20 */ /* 0x000fe20008410000 */
[C---:B------:R-:W-:Y:S01]  /*f370*/  ISETP.GE.AND P1, PT, R2.reuse, R207, PT ;  /* 0x000000cf0200720c */ /* 0x040fe20003f26270 */
[----:B------:R-:W-:Y:S01]  /*f380*/  FMUL.FTZ R57, R57, UR5 ;  /* 0x0000000539397c20 */ /* 0x000fe20008410000 */
[C---:B------:R-:W-:Y:S03]  /*f390*/  ISETP.GE.AND P2, PT, R2.reuse, R208, PT ;  /* 0x000000d00200720c */ /* 0x040fe60003f46270 */
[----:B------:R3:W-:Y:S01]  /*f3a0*/  MUFU.TANH R146, R29 ;  /* 0x0000001d00927308 */ /* 0x0007e20000002400 */
[----:B------:R-:W-:Y:S01]  /*f3b0*/  ISETP.GE.AND P6, PT, R2, R210, PT ;  /* 0x000000d20200720c */ /* 0x000fe20003fc6270 */
[----:B------:R-:W-:Y:S01]  /*f3c0*/  VIADD R4, R0, 0x10 ;  /* 0x0000001000047836 */ /* 0x000fe20000000000 */
[----:B------:R-:W-:Y:S01]  /*f3d0*/  ISETP.GE.AND P5, PT, R2, R209, PT ;  /* 0x000000d10200720c */ /* 0x000fe20003fa6270 */
[----:B------:R-:W-:Y:S01]  /*f3e0*/  FMUL.FTZ R31, R31, UR5 ;  /* 0x000000051f1f7c20 */ /* 0x000fe20008410000 */
[----:B------:R-:W-:Y:S01]  /*f3f0*/  ISETP.GE.AND P0, PT, R0, R207, PT ;  /* 0x000000cf0000720c */ /* 0x000fe20003f06270 */
[----:B------:R-:W-:Y:S01]  /*f400*/  FMUL.FTZ R43, R43, UR5 ;  /* 0x000000052b2b7c20 */ /* 0x000fe20008410000 */
[C---:B------:R-:W-:Y:S03]  /*f410*/  ISETP.GE.OR P1, PT, R2.reuse, R211, !P1 ;  /* 0x000000d30200720c */ /* 0x040fe60004f26670 */
[----:B------:R5:W-:Y:S01]  /*f420*/  MUFU.TANH R8, R31 ;  /* 0x0000001f00087308 */ /* 0x000be20000002400 */
[----:B------:R-:W-:Y:S01]  /*f430*/  ISETP.GE.OR P6, PT, R2, R214, !P6 ;  /* 0x000000d60200720c */ /* 0x000fe200077c6670 */
[----:B------:R-:W-:Y:S01]  /*f440*/  FMUL.FTZ R32, R32, UR5 ;  /* 0x0000000520207c20 */ /* 0x000fe20008410000 */
[----:B------:R-:W-:Y:S01]  /*f450*/  ISETP.GE.OR P5, PT, R2, R213, !P5 ;  /* 0x000000d50200720c */ /* 0x000fe20006fa6670 */
[----:B------:R-:W-:Y:S01]  /*f460*/  FMUL.FTZ R34, R34, UR5 ;  /* 0x0000000522227c20 */ /* 0x000fe20008410000 */
[----:B------:R-:W-:Y:S01]  /*f470*/  ISETP.GE.OR P2, PT, R2, R212, !P2 ;  /* 0x000000d40200720c */ /* 0x000fe20005746670 */
[C---:B------:R-:W-:Y:S01]  /*f480*/  VIADD R2, R0.reuse, 0x9 ;  /* 0x0000000900027836 */ /* 0x040fe20000000000 */
[----:B------:R-:W-:Y:S03]  /*f490*/  ISETP.GE.OR P0, PT, R0, R211, !P0 ;  /* 0x000000d30000720c */ /* 0x000fe60004706670 */
[----:B------:R-:W4:Y:S01]  /*f4a0*/  MUFU.TANH R7, R32 ;  /* 0x0000002000077308 */ /* 0x000f220000002400 */
[----:B------:R-:W-:Y:S01]  /*f4b0*/  FSEL R26, R152, -INF , !P4 ;  /* 0xff800000981a7808 */ /* 0x000fe20006000000 */
[----:B------:R-:W-:Y:S01]  /*f4c0*/  FMUL.FTZ R33, R33, UR5 ;  /* 0x0000000521217c20 */ /* 0x000fe20008410000 */
[----:B------:R-:W-:Y:S01]  /*f4d0*/  FSEL R22, R151, -INF , !P0 ;  /* 0xff80000097167808 */ /* 0x000fe20004000000 */
[----:B------:R-:W-:Y:S01]  /*f4e0*/  FMUL.FTZ R58, R58, UR5 ;  /* 0x000000053a3a7c20 */ /* 0x000fe20008410000 */
[C---:B------:R-:W-:Y:S01]  /*f4f0*/  ISETP.GE.AND P4, PT, R2.reuse, R208, PT ;  /* 0x000000d00200720c */ /* 0x040fe20003f86270 */
[----:B------:R-:W-:Y:S01]  /*f500*/  FMUL.FTZ R59, R59, UR5 ;  /* 0x000000053b3b7c20 */ /* 0x000fe20008410000 */
[C---:B------:R-:W-:Y:S03]  /*f510*/  ISETP.GE.AND P0, PT, R2.reuse, R207, PT ;  /* 0x000000cf0200720c */ /* 0x040fe60003f06270 */
[----:B------:R4:W4:Y:S01]  /*f520*/  MUFU.TANH R6, R34 ;  /* 0x0000002200067308 */ /* 0x0009220000002400 */
[----:B------:R-:W-:Y:S01]  /*f530*/  ISETP.GE.OR P4, PT, R2, R212, !P4 ;  /* 0x000000d40200720c */ /* 0x000fe20006786670 */
[----:B------:R-:W-:Y:S01]  /*f540*/  FMUL.FTZ R48, R48, UR5 ;  /* 0x0000000530307c20 */ /* 0x000fe20008410000 */
[----:B------:R-:W-:Y:S01]  /*f550*/  ISETP.GE.OR P0, PT, R2, R211, !P0 ;  /* 0x000000d30200720c */ /* 0x000fe20004706670 */
[----:B------:R-:W-:Y:S01]  /*f560*/  FMUL.FTZ R50, R50, UR5 ;  /* 0x0000000532327c20 */ /* 0x000fe20008410000 */
[----:B-1----:R-:W-:Y:S01]  /*f570*/  FSEL R30, R149, -INF , !P3 ;  /* 0xff800000951e7808 */ /* 0x002fe20005800000 */
[----:B------:R-:W-:Y:S01]  /*f580*/  FMUL.FTZ R49, R49, UR5 ;  /* 0x0000000531317c20 */ /* 0x000fe20008410000 */
[----:B------:R-:W-:Y:S03]  /*f590*/  FSEL R28, R141, -INF , !P2 ;  /* 0xff8000008d1c7808 */ /* 0x000fe60005000000 */
[----:B------:R1:W1:Y:S01]  /*f5a0*/  MUFU.TANH R32, R33 ;  /* 0x0000002100207308 */ /* 0x0002620000002400 */
[----:B------:R-:W-:Y:S01]  /*f5b0*/  FSEL R25, R148, -INF , !P4 ;  /* 0xff80000094197808 */ /* 0x000fe20006000000 */
[----:B------:R-:W-:Y:S01]  /*f5c0*/  FMUL.FTZ R35, R35, UR5 ;  /* 0x0000000523237c20 */ /* 0x000fe20008410000 */
[----:B------:R-:W-:Y:S01]  /*f5d0*/  FSEL R27, R143, -INF , !P1 ;  /* 0xff8000008f1b7808 */ /* 0x000fe20004800000 */
[----:B------:R-:W-:Y:S01]  /*f5e0*/  FMUL.FTZ R36, R36, UR5 ;  /* 0x0000000524247c20 */ /* 0x000fe20008410000 */
[----:B------:R-:W-:Y:S01]  /*f5f0*/  FSEL R10, R140, -INF , !P6 ;  /* 0xff8000008c0a7808 */ /* 0x000fe20007000000 */
[----:B------:R-:W-:Y:S01]  /*f600*/  FMUL.FTZ R38, R38, UR5 ;  /* 0x0000000526267c20 */ /* 0x000fe20008410000 */
[C---:B------:R-:W-:Y:S03]  /*f610*/  ISETP.GE.AND P3, PT, R2.reuse, R210, PT ;  /* 0x000000d20200720c */ /* 0x040fe60003f66270 */
[----:B------:R-:W1:Y:S01]  /*f620*/  MUFU.TANH R35, R35 ;  /* 0x0000002300237308 */ /* 0x000e620000002400 */
[-C--:B------:R-:W-:Y:S01]  /*f630*/  ISETP.GE.AND P2, PT, R2, R209.reuse, PT ;  /* 0x000000d10200720c */ /* 0x080fe20003f46270 */
[----:B------:R-:W-:Y:S01]  /*f640*/  FMUL.FTZ R37, R37, UR5 ;  /* 0x0000000525257c20 */ /* 0x000fe20008410000 */
[----:B---3--:R-:W-:Y:S01]  /*f650*/  FSEL R29, R142, -INF , !P0 ;  /* 0xff8000008e1d7808 */ /* 0x008fe20004000000 */
[----:B------:R-:W-:Y:S01]  /*f660*/  FMUL.FTZ R51, R51, UR5 ;  /* 0x0000000533337c20 */ /* 0x000fe20008410000 */
[----:B------:R-:W-:Y:S01]  /*f670*/  ISETP.GE.AND P0, PT, R4, R208, PT ;  /* 0x000000d00400720c */ /* 0x000fe20003f06270 */
[----:B------:R-:W-:Y:S01]  /*f680*/  FMUL.FTZ R44, R44, UR5 ;  /* 0x000000052c2c7c20 */ /* 0x000fe20008410000 */
[C---:B------:R-:W-:Y:S03]  /*f690*/  ISETP.GE.AND P4, PT, R4.reuse, R210, PT ;  /* 0x000000d20400720c */ /* 0x040fe60003f86270 */
[----:B------:R-:W3:Y:S01]  /*f6a0*/  MUFU.TANH R36, R36 ;  /* 0x0000002400247308 */ /* 0x000ee20000002400 */
[C---:B------:R-:W-:Y:S01]  /*f6b0*/  ISETP.GE.AND P1, PT, R4.reuse, R209, PT ;  /* 0x000000d10400720c */ /* 0x040fe20003f26270 */
[----:B------:R-:W-:Y:S01]  /*f6c0*/  FMUL.FTZ R39, R39, UR5 ;  /* 0x0000000527277c20 */ /* 0x000fe20008410000 */
[----:B------:R-:W-:Y:S01]  /*f6d0*/  ISETP.GE.AND P6, PT, R4, R207, PT ;  /* 0x000000cf0400720c */ /* 0x000fe20003fc6270 */
[----:B------:R-:W-:Y:S01]  /*f6e0*/  FMUL.FTZ R52, R52, UR5 ;  /* 0x0000000534347c20 */ /* 0x000fe20008410000 */
[----:B------:R-:W-:Y:S01]  /*f6f0*/  ISETP.GE.OR P3, PT, R2, R214, !P3 ;  /* 0x000000d60200720c */ /* 0x000fe20005f66670 */
[----:B------:R-:W-:Y:S01]  /*f700*/  FMUL.FTZ R54, R54, UR5 ;  /* 0x0000000536367c20 */ /* 0x000fe20008410000 */
[-C--:B------:R-:W-:Y:S03]  /*f710*/  ISETP.GE.OR P2, PT, R2, R213.reuse, !P2 ;  /* 0x000000d50200720c */ /* 0x080fe60005746670 */
[----:B------:R-:W3:Y:S01]  /*f720*/  MUFU.TANH R38, R38 ;  /* 0x0000002600267308 */ /* 0x000ee20000002400 */
[----:B------:R-:W-:Y:S01]  /*f730*/  ISETP.GE.OR P0, PT, R4, R212, !P0 ;  /* 0x000000d40400720c */ /* 0x000fe20004706670 */
[----:B------:R-:W-:Y:S01]  /*f740*/  VIADD R2, R0, 0x11 ;  /* 0x0000001100027836 */ /* 0x000fe20000000000 */
[C---:B------:R-:W-:Y:S01]  /*f750*/  ISETP.GE.OR P4, PT, R4.reuse, R214, !P4 ;  /* 0x000000d60400720c */ /* 0x040fe20006786670 */
[----:B------:R-:W-:Y:S01]  /*f760*/  FMUL.FTZ R53, R53, UR5 ;  /* 0x0000000535357c20 */ /* 0x000fe20008410000 */
[C---:B------:R-:W-:Y:S01]  /*f770*/  ISETP.GE.OR P1, PT, R4.reuse, R213, !P1 ;  /* 0x000000d50400720c */ /* 0x040fe20004f26670 */
[----:B------:R-:W-:Y:S01]  /*f780*/  FMUL.FTZ R55, R55, UR5 ;  /* 0x0000000537377c20 */ /* 0x000fe20008410000 */
[----:B------:R-:W-:Y:S03]  /*f790*/  ISETP.GE.OR P6, PT, R4, R211, !P6 ;  /* 0x000000d30400720c */ /* 0x000fe600077c6670 */
[----:B------:R-:W3:Y:S01]  /*f7a0*/  MUFU.TANH R37, R37 ;  /* 0x0000002500257308 */ /* 0x000ee20000002400 */
[----:B------:R-:W-:Y:S01]  /*f7b0*/  VIADD R4, R0, 0x18 ;  /* 0x0000001800047836 */ /* 0x000fe20000000000 */
[----:B------:R-:W-:Y:S01]  /*f7c0*/  FSEL R12, R73, -INF , !P5 ;  /* 0xff800000490c7808 */ /* 0x000fe20006800000 */
[----:B------:R-:W-:Y:S01]  /*f7d0*/  FMUL.FTZ R64, R64, UR5 ;  /* 0x0000000540407c20 */ /* 0x000fe20008410000 */
[----:B------:R-:W-:Y:S01]  /*f7e0*/  FSEL R9, R72, -INF , !P3 ;  /* 0xff80000048097808 */ /* 0x000fe20005800000 */
[----:B------:R-:W-:Y:S01]  /*f7f0*/  FMUL.FTZ R66, R66, UR5 ;  /* 0x0000000542427c20 */ /* 0x000fe20008410000 */
[----:B------:R-:W-:Y:S01]  /*f800*/  FSEL R13, R71, -INF , !P2 ;  /* 0xff800000470d7808 */ /* 0x000fe20005000000 */
[----:B------:R-:W-:Y:S03]  /*f810*/  FMUL.FTZ R65, R65, UR5 ;  /* 0x0000000541417c20 */ /* 0x000fe60008410000 */
[----:B------:R-:W3:Y:S01]  /*f820*/  MUFU.TANH R41, R41 ;  /* 0x0000002900297308 */ /* 0x000ee20000002400 */
[----:B------:R-:W-:Y:S01]  /*f830*/  FSEL R21, R70, -INF , !P4 ;  /* 0xff80000046157808 */ /* 0x000fe20006000000 */
[----:B------:R-:W-:Y:S01]  /*f840*/  FMUL.FTZ R67, R67, UR5 ;  /* 0x0000000543437c20 */ /* 0x000fe20008410000 */
[----:B------:R-:W-:Y:S01]  /*f850*/  FSEL R20, R20, -INF , !P1 ;  /* 0xff80000014147808 */ /* 0x000fe20004800000 */
[----:B------:R-:W-:Y:S01]  /*f860*/  FMUL.FTZ R45, R45, UR5 ;  /* 0x000000052d2d7c20 */ /* 0x000fe20008410000 */
[----:B------:R-:W-:Y:S01]  /*f870*/  ISETP.GE.AND P5, PT, R2, R210, PT ;  /* 0x000000d20200720c */ /* 0x000fe20003fa6270 */
[----:B------:R-:W-:Y:S01]  /*f880*/  FMUL.FTZ R60, R60, UR5 ;  /* 0x000000053c3c7c20 */ /* 0x000fe20008410000 */
[C---:B------:R-:W-:Y:S03]  /*f890*/  ISETP.GE.AND P3, PT, R2.reuse, R209, PT ;  /* 0x000000d10200720c */ /* 0x040fe60003f66270 */
[----:B------:R-:W3:Y:S01]  /*f8a0*/  MUFU.TANH R42, R42 ;  /* 0x0000002a002a7308 */ /* 0x000ee20000002400 */
[CC--:B------:R-:W-:Y:S01]  /*f8b0*/  ISETP.GE.AND P2, PT, R2.reuse, R208.reuse, PT ;  /* 0x000000d00200720c */ /* 0x0c0fe20003f46270 */
[----:B------:R-:W-:Y:S01]  /*f8c0*/  FMUL.FTZ R61, R61, UR5 ;  /* 0x000000053d3d7c20 */ /* 0x000fe20008410000 */
[----:B------:R-:W-:Y:S01]  /*f8d0*/  ISETP.GE.AND P4, PT, R2, R207, PT ;  /* 0x000000cf0200720c */ /* 0x000fe20003f86270 */
[----:B------:R-:W-:Y:S01]  /*f8e0*/  FMUL.FTZ R46, R46, UR5 ;  /* 0x000000052e2e7c20 */ /* 0x000fe20008410000 */
[----:B------:R-:W-:Y:S01]  /*f8f0*/  ISETP.GE.AND P1, PT, R4, R208, PT ;  /* 0x000000d00400720c */ /* 0x000fe20003f26270 */
[----:B------:R-:W-:Y:S01]  /*f900*/  FMUL.FTZ R47, R47, UR5 ;  /* 0x000000052f2f7c20 */ /* 0x000fe20008410000 */
[C---:B------:R-:W-:Y:S03]  /*f910*/  ISETP.GE.OR P5, PT, R2.reuse, R214, !P5 ;  /* 0x000000d60200720c */ /* 0x040fe60006fa6670 */
[----:B------:R-:W-:Y:S01]  /*f920*/  MUFU.TANH R44, R44 ;  /* 0x0000002c002c7308 */ /* 0x000fe20000002400 */
[----:B------:R-:W-:Y:S01]  /*f930*/  ISETP.GE.OR P3, PT, R2, R213, !P3 ;  /* 0x000000d50200720c */ /* 0x000fe20005f66670 */
[----:B------:R-:W-:Y:S01]  /*f940*/  FMUL.FTZ R62, R62, UR5 ;  /* 0x000000053e3e7c20 */ /* 0x000fe20008410000 */
[CC--:B------:R-:W-:Y:S01]  /*f950*/  ISETP.GE.OR P2, PT, R2.reuse, R212.reuse, !P2 ;  /* 0x000000d40200720c */ /* 0x0c0fe20005746670 */
[----:B------:R-:W-:Y:S01]  /*f960*/  FMUL.FTZ R63, R63, UR5 ;  /* 0x000000053f3f7c20 */ /* 0x000fe20008410000 */
[----:B------:R-:W-:Y:S01]  /*f970*/  ISETP.GE.OR P4, PT, R2, R211, !P4 ;  /* 0x000000d30200720c */ /* 0x000fe20006786670 */
[----:B------:R-:W-:Y:S01]  /*f980*/  VIADD R2, R0, 0x19 ;  /* 0x0000001900027836 */ /* 0x000fe20000000000 */
[----:B------:R-:W-:Y:S03]  /*f990*/  ISETP.GE.OR P1, PT, R4, R212, !P1 ;  /* 0x000000d40400720c */ /* 0x000fe60004f26670 */
[----:B------:R-:W3:Y:S01]  /*f9a0*/  MUFU.TANH R48, R48 ;  /* 0x0000003000307308 */ /* 0x000ee20000002400 */
[----:B------:R-:W-:Y:S02]  /*f9b0*/  FSEL R24, R24, -INF , !P0 ;  /* 0xff80000018187808 */ /* 0x000fe40004000000 */
[----:B------:R-:W-:Y:S02]  /*f9c0*/  FSEL R18, R18, -INF , !P5 ;  /* 0xff80000012127808 */ /* 0x000fe40006800000 */
[----:B------:R-:W-:Y:S02]  /*f9d0*/  FSEL R19, R19, -INF , !P3 ;  /* 0xff80000013137808 */ /* 0x000fe40005800000 */
[----:B------:R-:W-:Y:S03]  /*f9e0*/  FSEL R23, R23, -INF , !P2 ;  /* 0xff80000017177808 */ /* 0x000fe60005000000 */
[----:B------:R-:W3:Y:S01]  /*f9f0*/  MUFU.TANH R39, R39 ;  /* 0x0000002700277308 */ /* 0x000ee20000002400 */
[----:B-----5:R-:W-:Y:S02]  /*fa00*/  FSEL R31, R69, -INF , !P6 ;  /* 0xff800000451f7808 */ /* 0x020fe40007000000 */
[C---:B------:R-:W-:Y:S02]  /*fa10*/  ISETP.GE.AND P5, PT, R4.reuse, R207, PT ;  /* 0x000000cf0400720c */ /* 0x040fe40003fa6270 */
[C---:B------:R-:W-:Y:S02]  /*fa20*/  ISETP.GE.AND P3, PT, R4.reuse, R210, PT ;  /* 0x000000d20400720c */ /* 0x040fe40003f66270 */
[----:B------:R-:W-:Y:S03]  /*fa30*/  ISETP.GE.AND P0, PT, R4, R209, PT ;  /* 0x000000d10400720c */ /* 0x000fe60003f06270 */
[----:B------:R-:W-:Y:S01]  /*fa40*/  MUFU.TANH R50, R50 ;  /* 0x0000003200327308 */ /* 0x000fe20000002400 */
[C---:B------:R-:W-:Y:S02]  /*fa50*/  ISETP.GE.AND P2, PT, R2.reuse, R208, PT ;  /* 0x000000d00200720c */ /* 0x040fe40003f46270 */
[----:B------:R-:W-:Y:S02]  /*fa60*/  ISETP.GE.AND P6, PT, R2, R207, PT ;  /* 0x000000cf0200720c */ /* 0x000fe40003fc6270 */
[C---:B------:R-:W-:Y:S02]  /*fa70*/  ISETP.GE.OR P3, PT, R4.reuse, R214, !P3 ;  /* 0x000000d60400720c */ /* 0x040fe40005f66670 */
[C---:B------:R-:W-:Y:S03]  /*fa80*/  ISETP.GE.OR P0, PT, R4.reuse, R213, !P0 ;  /* 0x000000d50400720c */ /* 0x040fe60004706670 */
[----:B------:R-:W5:Y:S01]  /*fa90*/  MUFU.TANH R40, R40 ;  /* 0x0000002800287308 */ /* 0x000f620000002400 */
[-C--:B------:R-:W-:Y:S01]  /*faa0*/  ISETP.GE.OR P5, PT, R4, R211.reuse, !P5 ;  /* 0x000000d30400720c */ /* 0x080fe20006fa6670 */
[----:B------:R-:W-:Y:S01]  /*fab0*/  VIADD R4, R0, 0x20 ;  /* 0x0000002000047836 */ /* 0x000fe20000000000 */
[C---:B------:R-:W-:Y:S02]  /*fac0*/  ISETP.GE.OR P2, PT, R2.reuse, R212, !P2 ;  /* 0x000000d40200720c */ /* 0x040fe40005746670 */
[C---:B------:R-:W-:Y:S05]  /*fad0*/  ISETP.GE.OR P6, PT, R2.reuse, R211, !P6 ;  /* 0x000000d30200720c */ /* 0x040fea00077c6670 */
[----:B------:R-:W5:Y:S10]  /*fae0*/  MUFU.TANH R49, R49 ;  /* 0x0000003100317308 */ /* 0x000f740000002400 */
        /* <DEDUP_REMOVED lines=20> */
[----:B------:R-:W5:Y:S01]  /*fc30*/  MUFU.TANH R63, R63 ;  /* 0x0000003f003f7308 */ /* 0x000f620000002400 */
[----:B--2---:R-:W-:Y:S02]  /*fc40*/  FSEL R157, R5, -INF , !P4 ;  /* 0xff800000059d7808 */ /* 0x004fe40006000000 */
[----:B----4-:R-:W-:Y:S02]  /*fc50*/  FSEL R145, R145, -INF , !P1 ;  /* 0xff80000091917808 */ /* 0x010fe40004800000 */
[C---:B------:R-:W-:Y:S02]  /*fc60*/  ISETP.GE.AND P4, PT, R2.reuse, R210, PT ;  /* 0x000000d20200720c */ /* 0x040fe40003f86270 */
[C---:B------:R-:W-:Y:S02]  /*fc70*/  ISETP.GE.AND P1, PT, R2.reuse, R209, PT ;  /* 0x000000d10200720c */ /* 0x040fe40003f26270 */
[C---:B------:R-:W-:Y:S02]  /*fc80*/  ISETP.GE.OR P4, PT, R2.reuse, R214, !P4 ;  /* 0x000000d60200720c */ /* 0x040fe40006786670 */
[----:B------:R-:W-:Y:S01]  /*fc90*/  ISETP.GE.OR P1, PT, R2, R213, !P1 ;  /* 0x000000d50200720c */ /* 0x000fe20004f26670 */
[C---:B------:R-:W-:Y:S01]  /*fca0*/  VIADD R2, R0.reuse, 0x21 ;  /* 0x0000002100027836 */ /* 0x040fe20000000000 */
[----:B------:R-:W-:Y:S01]  /*fcb0*/  FSEL R34, R7, -INF , !P3 ;  /* 0xff80000007227808 */ /* 0x000fe20005800000 */
[----:B------:R-:W-:Y:S01]  /*fcc0*/  VIADD R7, R0, 0x39 ;  /* 0x0000003900077836 */ /* 0x000fe20000000000 */
[----:B------:R-:W-:Y:S01]  /*fcd0*/  FSEL R155, R8, -INF , !P6 ;  /* 0xff800000089b7808 */ /* 0x000fe20007000000 */
[----:B------:R-:W-:Y:S01]  /*fce0*/  VIADD R8, R0, 0x38 ;  /* 0x0000003800087836 */ /* 0x000fe20000000000 */
[----:B------:R-:W-:Y:S02]  /*fcf0*/  FSEL R153, R146, -INF , !P2 ;  /* 0xff80000092997808 */ /* 0x000fe40005000000 */
[----:B------:R-:W-:Y:S02]  /*fd00*/  FSEL R154, R144, -INF , !P5 ;  /* 0xff800000909a7808 */ /* 0x000fe40006800000 */
[----:B-1----:R-:W-:Y:S01]  /*fd10*/  FSEL R33, R6, -INF , !P0 ;  /* 0xff80000006217808 */ /* 0x002fe20004000000 */
[----:B------:R-:W-:Y:S01]  /*fd20*/  VIADD R6, R0, 0x31 ;  /* 0x0000003100067836 */ /* 0x000fe20000000000 */
[C---:B------:R-:W-:Y:S02]  /*fd30*/  ISETP.GE.AND P6, PT, R4.reuse, R208, PT ;  /* 0x000000d00400720c */ /* 0x040fe40003fc6270 */
[C---:B------:R-:W-:Y:S02]  /*fd40*/  ISETP.GE.AND P3, PT, R4.reuse, R207, PT ;  /* 0x000000cf0400720c */ /* 0x040fe40003f66270 */
[CC--:B------:R-:W-:Y:S02]  /*fd50*/  ISETP.GE.AND P2, PT, R4.reuse, R210.reuse, PT ;  /* 0x000000d20400720c */ /* 0x0c0fe40003f46270 */
[----:B------:R-:W-:Y:S02]  /*fd60*/  ISETP.GE.AND P5, PT, R4, R209, PT ;  /* 0x000000d10400720c */ /* 0x000fe40003fa6270 */
[----:B------:R-:W-:Y:S02]  /*fd70*/  ISETP.GE.AND P0, PT, R2, R210, PT ;  /* 0x000000d20200720c */ /* 0x000fe40003f06270 */
[C---:B------:R-:W-:Y:S02]  /*fd80*/  ISETP.GE.OR P6, PT, R4.reuse, R212, !P6 ;  /* 0x000000d40400720c */ /* 0x040fe400077c6670 */
[C---:B------:R-:W-:Y:S02]  /*fd90*/  ISETP.GE.OR P3, PT, R4.reuse, R211, !P3 ;  /* 0x000000d30400720c */ /* 0x040fe40005f66670 */
[CC--:B------:R-:W-:Y:S02]  /*fda0*/  ISETP.GE.OR P2, PT, R4.reuse, R214.reuse, !P2 ;  /* 0x000000d60400720c */ /* 0x0c0fe40005746670 */
[----:B------:R-:W-:Y:S01]  /*fdb0*/  ISETP.GE.OR P5, PT, R4, R213, !P5 ;  /* 0x000000d50400720c */ /* 0x000fe20006fa6670 */
[----:B------:R-:W-:Y:S01]  /*fdc0*/  VIADD R4, R0, 0x28 ;  /* 0x0000002800047836 */ /* 0x000fe20000000000 */
[----:B------:R-:W-:Y:S02]  /*fdd0*/  ISETP.GE.OR P0, PT, R2, R214, !P0 ;  /* 0x000000d60200720c */ /* 0x000fe40004706670 */
[----:B------:R-:W-:Y:S02]  /*fde0*/  FSEL R32, R32, -INF , !P4 ;  /* 0xff80000020207808 */ /* 0x000fe40006000000 */
[----:B------:R-:W-:Y:S02]  /*fdf0*/  FSEL R35, R35, -INF , !P1 ;  /* 0xff80000023237808 */ /* 0x000fe40004800000 */
[----:B---3--:R-:W-:Y:S02]  /*fe00*/  FSEL R36, R36, -INF , !P2 ;  /* 0xff80000024247808 */ /* 0x008fe40005000000 */
[CC--:B------:R-:W-:Y:S02]  /*fe10*/  ISETP.GE.AND P1, PT, R2.reuse, R208.reuse, PT ;  /* 0x000000d00200720c */ /* 0x0c0fe40003f26270 */
[C---:B------:R-:W-:Y:S02]  /*fe20*/  ISETP.GE.AND P2, PT, R2.reuse, R207, PT ;  /* 0x000000cf0200720c */ /* 0x040fe40003f46270 */
[----:B------:R-:W-:Y:S02]  /*fe30*/  ISETP.GE.AND P4, PT, R2, R209, PT ;  /* 0x000000d10200720c */ /* 0x000fe40003f86270 */
[----:B------:R-:W-:Y:S02]  /*fe40*/  FSEL R158, R38, -INF , !P5 ;  /* 0xff800000269e7808 */ /* 0x000fe40006800000 */
[----:B------:R-:W-:Y:S02]  /*fe50*/  FSEL R156, R37, -INF , !P0 ;  /* 0xff800000259c7808 */ /* 0x000fe40004000000 */
[C---:B------:R-:W-:Y:S02]  /*fe60*/  ISETP.GE.AND P5, PT, R4.reuse, R208, PT ;  /* 0x000000d00400720c */ /* 0x040fe40003fa6270 */
[----:B------:R-:W-:Y:S02]  /*fe70*/  ISETP.GE.AND P0, PT, R4, R210, PT ;  /* 0x000000d20400720c */ /* 0x000fe40003f06270 */
[CC--:B------:R-:W-:Y:S02]  /*fe80*/  ISETP.GE.OR P1, PT, R2.reuse, R212.reuse, !P1 ;  /* 0x000000d40200720c */ /* 0x0c0fe40004f26670 */
[C---:B------:R-:W-:Y:S02]  /*fe90*/  ISETP.GE.OR P2, PT, R2.reuse, R211, !P2 ;  /* 0x000000d30200720c */ /* 0x040fe40005746670 */
[----:B------:R-:W-:Y:S01]  /*fea0*/  ISETP.GE.OR P4, PT, R2, R213, !P4 ;  /* 0x000000d50200720c */ /* 0x000fe20006786670 */
[----:B------:R-:W-:Y:S01]  /*feb0*/  VIADD R2, R0, 0x29 ;  /* 0x0000002900027836 */ /* 0x000fe20000000000 */
[C---:B------:R-:W-:Y:S02]  /*fec0*/  ISETP.GE.OR P5, PT, R4.reuse, R212, !P5 ;  /* 0x000000d40400720c */ /* 0x040fe40006fa6670 */
[----:B------:R-:W-:Y:S02]  /*fed0*/  ISETP.GE.OR P0, PT, R4, R214, !P0 ;  /* 0x000000d60400720c */ /* 0x000fe40004706670 */
[----:B------:R-:W-:Y:S02]  /*fee0*/  FSEL R229, R41, -INF , !P1 ;  /* 0xff80000029e57808 */ /* 0x000fe40004800000 */
[----:B------:R-:W-:Y:S02]  /*fef0*/  FSEL R232, R42, -INF , !P3 ;  /* 0xff8000002ae87808 */ /* 0x000fe40005800000 */
[----:B------:R-:W-:Y:S02]  /*ff00*/  FSEL R225, R48, -INF , !P0 ;  /* 0xff80000030e17808 */ /* 0x000fe40004000000 */
[----:B------:R-:W-:Y:S02]  /*ff10*/  FSEL R230, R44, -INF , !P5 ;  /* 0xff8000002ce67808 */ /* 0x000fe40006800000 */
[----:B------:R-:W-:Y:S02]  /*ff20*/  FSEL R159, R39, -INF , !P4 ;  /* 0xff800000279f7808 */ /* 0x000fe40006000000 */
[C---:B------:R-:W-:Y:S02]  /*ff30*/  ISETP.GE.AND P1, PT, R2.reuse, R210, PT ;  /* 0x000000d20200720c */ /* 0x040fe40003f26270 */
[C---:B------:R-:W-:Y:S02]  /*ff40*/  ISETP.GE.AND P3, PT, R2.reuse, R209, PT ;  /* 0x000000d10200720c */ /* 0x040fe40003f66270 */
[C---:B------:R-:W-:Y:S02]  /*ff50*/  ISETP.GE.AND P5, PT, R2.reuse, R208, PT ;  /* 0x000000d00200720c */ /* 0x040fe40003fa6270 */
[----:B------:R-:W-:Y:S02]  /*ff60*/  ISETP.GE.AND P0, PT, R2, R207, PT ;  /* 0x000000cf0200720c */ /* 0x000fe40003f06270 */
[----:B------:R-:W-:Y:S02]  /*ff70*/  ISETP.GE.AND P4, PT, R4, R209, PT ;  /* 0x000000d10400720c */ /* 0x000fe40003f86270 */
[C---:B------:R-:W-:Y:S02]  /*ff80*/  ISETP.GE.OR P1, PT, R2.reuse, R214, !P1 ;  /* 0x000000d60200720c */ /* 0x040fe40004f26670 */
[C---:B------:R-:W-:Y:S02]  /*ff90*/  ISETP.GE.OR P3, PT, R2.reuse, R213, !P3 ;  /* 0x000000d50200720c */ /* 0x040fe40005f66670 */
[C---:B------:R-:W-:Y:S02]  /*ffa0*/  ISETP.GE.OR P0, PT, R2.reuse, R211, !P0 ;  /* 0x000000d30200720c */ /* 0x040fe40004706670 */
[----:B------:R-:W-:Y:S01]  /*ffb0*/  ISETP.GE.OR P5, PT, R2, R212, !P5 ;  /* 0x000000d40200720c */ /* 0x000fe20006fa6670 */
[----:B------:R-:W-:Y:S01]  /*ffc0*/  VIADD R2, R0, 0x30 ;  /* 0x0000003000027836 */ /* 0x000fe20000000000 */
[----:B------:R-:W-:Y:S02]  /*ffd0*/  ISETP.GE.OR P4, PT, R4, R213, !P4 ;  /* 0x000000d50400720c */ /* 0x000fe40006786670 */
[----:B-----5:R-:W-:Y:S02]  /*ffe0*/  FSEL R228, R40, -INF , !P6 ;  /* 0xff80000028e47808 */ /* 0x020fe40007000000 */
[----:B------:R-:W-:Y:S02]  /*fff0*/  FSEL R226, R50, -INF , !P4 ;  /* 0xff80000032e27808 */ /* 0x000fe40006000000 */
[C---:B------:R-:W-:Y:S02]  /*10000*/  ISETP.GE.AND P4, PT, R2.reuse, R210, PT ;  /* 0x000000d20200720c */ /* 0x040fe40003f86270 */
[----:B------:R-:W-:Y:S02]  /*10010*/  FSEL R224, R49, -INF , !P1 ;  /* 0xff80000031e07808 */ /* 0x000fe40004800000 */
[----:B------:R-:W-:Y:S02]  /*10020*/  ISETP.GE.OR P4, PT, R2, R214, !P4 ;  /* 0x000000d60200720c */ /* 0x000fe40006786670 */
[----:B------:R-:W-:Y:S02]  /*10030*/  FSEL R227, R51, -INF , !P3 ;  /* 0xff80000033e37808 */ /* 0x000fe40005800000 */
[----:B------:R-:W-:Y:S02]  /*10040*/  ISETP.GE.AND P6, PT, R4, R207, PT ;  /* 0x000000cf0400720c */ /* 0x000fe40003fc6270 */
[----:B------:R-:W-:Y:S02]  /*10050*/  ISETP.GE.AND P1, PT, R2, R209, PT ;  /* 0x000000d10200720c */ /* 0x000fe40003f26270 */
[----:B------:R-:W-:Y:S02]  /*10060*/  FSEL R238, R52, -INF , !P4 ;  /* 0xff80000034ee7808 */ /* 0x000fe40006000000 */
[C---:B------:R-:W-:Y:S02]  /*10070*/  ISETP.GE.AND P3, PT, R2.reuse, R208, PT ;  /* 0x000000d00200720c */ /* 0x040fe40003f66270 */
[----:B------:R-:W-:Y:S02]  /*10080*/  ISETP.GE.AND P4, PT, R2, R207, PT ;  /* 0x000000cf0200720c */ /* 0x000fe40003f86270 */
[----:B------:R-:W-:Y:S02]  /*10090*/  ISETP.GE.OR P6, PT, R4, R211, !P6 ;  /* 0x000000d30400720c */ /* 0x000fe400077c6670 */
[C---:B------:R-:W-:Y:S02]  /*100a0*/  ISETP.GE.OR P1, PT, R2.reuse, R213, !P1 ;  /* 0x000000d50200720c */ /* 0x040fe40004f26670 */
[C---:B------:R-:W-:Y:S02]  /*100b0*/  ISETP.GE.OR P3, PT, R2.reuse, R212, !P3 ;  /* 0x000000d40200720c */ /* 0x040fe40005f66670 */
[----:B------:R-:W-:Y:S02]  /*100c0*/  ISETP.GE.OR P4, PT, R2, R211, !P4 ;  /* 0x000000d30200720c */ /* 0x000fe40006786670 */
        /* <DEDUP_REMOVED lines=19> */
[----:B------:R-:W-:Y:S02]  /*10200*/  ISETP.GE.AND P1, PT, R8, R210, PT ;  /* 0x000000d20800720c */ /* 0x000fe40003f26270 */
[----:B------:R-:W-:Y:S02]  /*10210*/  FMNMX.FTZ R4, R34, R4, !PT ;  /* 0x0000000422047209 */ /* 0x000fe40007810000 */
[----:B------:R-:W-:Y:S02]  /*10220*/  FMNMX.FTZ R0, R33, R2, !PT ;  /* 0x0000000221007209 */ /* 0x000fe40007810000 */
[----:B------:R-:W-:Y:S02]  /*10230*/  ISETP.GE.OR P1, PT, R8, R214, !P1 ;  /* 0x000000d60800720c */ /* 0x000fe40004f26670 */
[----:B------:R-:W-:Y:S02]  /*10240*/  FMNMX.FTZ R2, R32, R4, !PT ;  /* 0x0000000420027209 */ /* 0x000fe40007810000 */
[----:B------:R-:W-:Y:S02]  /*10250*/  FMNMX.FTZ R0, R35, R0, !PT ;  /* 0x0000000023007209 */ /* 0x000fe40007810000 */
[----:B------:R-:W-:Y:S01]  /*10260*/  FSEL R242, R64, -INF , !P1 ;  /* 0xff80000040f27808 */ /* 0x000fe20004800000 */
[----:B------:R-:W-:Y:S01]  /*10270*/  IMAD.MOV.U32 R64, RZ, RZ, R218 ;  /* 0x000000ffff407224 */ /* 0x000fe200078e00da */
        /* <DEDUP_REMOVED lines=19> */
[----:B------:R-:W-:Y:S02]  /*103b0*/  FMNMX.FTZ R2, R243, R0, !PT ;  /* 0x00000000f3027209 */ /* 0x000fe40007810000 */
[----:B------:R-:W-:Y:S02]  /*103c0*/  ISETP.GE.OR P1, PT, R7, R213, !P1 ;  /* 0x000000d50700720c */ /* 0x000fe40004f26670 */
        /* <DEDUP_REMOVED lines=23> */
[----:B------:R-:W-:Y:S02]  /*10540*/  FSEL R223, R45, -INF , !P5 ;  /* 0xff8000002ddf7808 */ /* 0x000fe40006800000 */
[----:B------:R-:W-:Y:S02]  /*10550*/  FMNMX.FTZ R2, R230, R2, !PT ;  /* 0x00000002e6027209 */ /* 0x000fe40007810000 */
[----:B------:R-:W-:Y:S02]  /*10560*/  FSEL R231, R56, -INF , !P3 ;  /* 0xff80000038e77808 */ /* 0x000fe40005800000 */
[----:B------:R-:W-:Y:S02]  /*10570*/  ISETP.GE.OR P1, PT, R6, R212, !P1 ;  /* 0x000000d40600720c */ /* 0x000fe40004f26670 */
[----:B------:R-:W-:Y:S02]  /*10580*/  FMNMX.FTZ R0, R154, R0, !PT ;  /* 0x000000009a007209 */ /* 0x000fe40007810000 */
[C---:B------:R-:W-:Y:S02]  /*10590*/  ISETP.GE.AND P3, PT, R8.reuse, R208, PT ;  /* 0x000000d00800720c */ /* 0x040fe40003f66270 */
[----:B------:R-:W-:Y:S02]  /*105a0*/  FMNMX.FTZ R2, R223, R2, !PT ;  /* 0x00000002df027209 */ /* 0x000fe40007810000 */
[----:B-1----:R-:W-:Y:S02]  /*105b0*/  FMNMX.FTZ R73, R73, R4, !PT ;  /* 0x0000000449497209 */ /* 0x002fe40007810000 */
[----:B------:R-:W-:Y:S02]  /*105c0*/  FSEL R234, R57, -INF , !P1 ;  /* 0xff80000039ea7808 */ /* 0x000fe40004800000 */
[----:B------:R-:W-:Y:S02]  /*105d0*/  FMNMX.FTZ R4, R155, R0, !PT ;  /* 0x000000009b047209 */ /* 0x000fe40007810000 */
[----:B------:R-:W-:Y:S02]  /*105e0*/  ISETP.GE.OR P3, PT, R8, R212, !P3 ;  /* 0x000000d40800720c */ /* 0x000fe40005f66670 */
[----:B------:R-:W-:Y:S02]  /*105f0*/  ISETP.GE.AND P1, PT, R7, R208, PT ;  /* 0x000000d00700720c */ /* 0x000fe40003f26270 */
[----:B------:R-:W-:Y:S02]  /*10600*/  FMNMX.FTZ R0, R231, R2, !PT ;  /* 0x00000002e7007209 */ /* 0x000fe40007810000 */
[----:B------:R-:W-:Y:S02]  /*10610*/  ISETP.GE.OR P1, PT, R7, R212, !P1 ;  /* 0x000000d40700720c */ /* 0x000fe40004f26670 */
[----:B------:R-:W-:Y:S02]  /*10620*/  FSEL R233, R60, -INF , !P3 ;  /* 0xff8000003ce97808 */ /* 0x000fe40005800000 */
[----:B------:R-:W-:Y:S02]  /*10630*/  FMNMX.FTZ R2, R234, R0, !PT ;  /* 0x00000000ea027209 */ /* 0x000fe40007810000 */
[----:B------:R-:W-:Y:S02]  /*10640*/  FSEL R221, R43, -INF , !P2 ;  /* 0xff8000002bdd7808 */ /* 0x000fe40005000000 */
[----:B------:R-:W-:Y:S01]  /*10650*/  FMNMX.FTZ R0, R232, R4, !PT ;  /* 0x00000004e8007209 */ /* 0x000fe20007810000 */
[----:B------:R-:W-:Y:S01]  /*10660*/  LDSM.16.MT88.4 R40, [R196+0x6000] ;  /* 0x00600000c428783b */ /* 0x000fe20000004200 */
[----:B------:R-:W-:Y:S02]  /*10670*/  FSEL R236, R61, -INF , !P1 ;  /* 0xff8000003dec7808 */ /* 0x000fe40004800000 */
[----:B------:R-:W-:Y:S02]  /*10680*/  FMNMX.FTZ R2, R233, R2, !PT ;  /* 0x00000002e9027209 */ /* 0x000fe40007810000 */
[----:B------:R-:W-:Y:S02]  /*10690*/  FMNMX.FTZ R72, R72, R5, !PT ;  /* 0x0000000548487209 */ /* 0x000fe40007810000 */
[----:B------:R-:W-:Y:S01]  /*106a0*/  FSEL R220, R46, -INF , !P6 ;  /* 0xff8000002edc7808 */ /* 0x000fe20007000000 */
[----:B------:R-:W-:Y:S01]  /*106b0*/  SHFL.BFLY PT, R5, R73, 0x1, 0x1f ;  /* 0x0c201f0049057f89 */ /* 0x000fe200000e0000 */
[----:B------:R-:W-:Y:S02]  /*106c0*/  FMNMX.FTZ R0, R221, R0, !PT ;  /* 0x00000000dd007209 */ /* 0x000fe40007810000 */
[----:B------:R-:W-:Y:S05]  /*106d0*/  FMNMX.FTZ R71, R236, R2, !PT ;  /* 0x00000002ec477209 */ /* 0x000fea0007810000 */
[----:B------:R-:W1:Y:S01]  /*106e0*/  SHFL.BFLY PT, R2, R72, 0x1, 0x1f ;  /* 0x0c201f0048027f89 */ /* 0x000e6200000e0000 */
[----:B------:R-:W-:Y:S02]  /*106f0*/  ISETP.GE.AND P5, PT, R6, R207, PT ;  /* 0x000000cf0600720c */ /* 0x000fe40003fa6270 */
[----:B------:R-:W-:Y:S05]  /*10700*/  FSEL R222, R47, -INF , !P0 ;  /* 0xff8000002fde7808 */ /* 0x000fea0004000000 */
[----:B------:R-:W2:Y:S01]  /*10710*/  SHFL.BFLY PT, R4, R71, 0x2, 0x1f ;  /* 0x0c401f0047047f89 */ /* 0x000ea200000e0000 */
[----:B------:R-:W-:Y:S02]  /*10720*/  FMNMX.FTZ R0, R220, R0, !PT ;  /* 0x00000000dc007209 */ /* 0x000fe40007810000 */
[----:B------:R-:W-:Y:S02]  /*10730*/  FSEL R235, R58, -INF , !P4 ;  /* 0xff8000003aeb7808 */ /* 0x000fe40006000000 */
[----:B------:R-:W-:Y:S02]  /*10740*/  ISETP.GE.OR P5, PT, R6, R211, !P5 ;  /* 0x000000d30600720c */ /* 0x000fe40006fa6670 */
[----:B------:R-:W-:Y:S02]  /*10750*/  ISETP.GE.AND P0, PT, R8, R207, PT ;  /* 0x000000cf0800720c */ /* 0x000fe40003f06270 */
[----:B------:R-:W-:Y:S02]  /*10760*/  FMNMX.FTZ R0, R222, R0, !PT ;  /* 0x00000000de007209 */ /* 0x000fe40007810000 */
[----:B------:R-:W-:Y:S02]  /*10770*/  FSEL R237, R59, -INF , !P5 ;  /* 0xff8000003bed7808 */ /* 0x000fe40006800000 */
[----:B------:R-:W-:Y:S01]  /*10780*/  ISETP.GE.OR P0, PT, R8, R211, !P0 ;  /* 0x000000d30800720c */ /* 0x000fe20004706670 */
[----:B------:R-:W-:Y:S01]  /*10790*/  LDSM.16.MT88.4 R56, [R194+0x6000] ;  /* 0x00600000c238783b */ /* 0x000fe20000004200 */
[----:B------:R-:W-:Y:S02]  /*107a0*/  ISETP.GE.AND P1, PT, R7, R207, PT ;  /* 0x000000cf0700720c */ /* 0x000fe40003f26270 */
[----:B------:R-:W-:Y:S02]  /*107b0*/  FMNMX.FTZ R0, R235, R0, !PT ;  /* 0x00000000eb007209 */ /* 0x000fe40007810000 */
[----:B------:R-:W-:Y:S02]  /*107c0*/  ISETP.GE.OR P1, PT, R7, R211, !P1 ;  /* 0x000000d30700720c */ /* 0x000fe40004f26670 */
[----:B------:R-:W-:Y:S02]  /*107d0*/  FSEL R241, R62, -INF , !P0 ;  /* 0xff8000003ef17808 */ /* 0x000fe40004000000 */
[----:B------:R-:W-:Y:S02]  /*107e0*/  FMNMX.FTZ R0, R237, R0, !PT ;  /* 0x00000000ed007209 */ /* 0x000fe40007810000 */
[----:B------:R-:W-:Y:S02]  /*107f0*/  FSEL R140, R63, -INF , !P1 ;  /* 0xff8000003f8c7808 */ /* 0x000fe40004800000 */
[----:B------:R-:W-:Y:S02]  /*10800*/  FMNMX.FTZ R0, R241, R0, !PT ;  /* 0x00000000f1007209 */ /* 0x000fe40007810000 */
[----:B-1----:R-:W-:Y:S02]  /*10810*/  FMNMX.FTZ R72, R72, R2, !PT ;  /* 0x0000000248487209 */ /* 0x002fe40007810000 */
[----:B------:R-:W-:Y:S02]  /*10820*/  FMNMX.FTZ R0, R140, R0, !PT ;  /* 0x000000008c007209 */ /* 0x000fe40007810000 */
[----:B------:R-:W-:Y:S01]  /*10830*/  FMNMX.FTZ R73, R73, R5, !PT ;  /* 0x0000000549497209 */ /* 0x000fe20007810000 */
[C---:B------:R-:W-:Y:S01]  /*10840*/  FMUL.FTZ R142, R72.reuse, UR4 ;  /* 0x00000004488e7c20 */ /* 0x040fe20008410000 */
[----:B--2---:R-:W-:Y:S01]  /*10850*/  FMNMX.FTZ R71, R71, R4, !PT ;  /* 0x0000000447477209 */ /* 0x004fe20007810000 */
[----:B------:R-:W1:Y:S01]  /*10860*/  SHFL.BFLY PT, R2, R0, 0x2, 0x1f ;  /* 0x0c401f0000027f89 */ /* 0x000e6200000e0000 */
[C---:B------:R-:W-:Y:S01]  /*10870*/  FSETP.NEU.FTZ.AND P3, PT, R73.reuse, -INF , PT ;  /* 0xff8000004900780b */ /* 0x040fe20003f7d000 */
[----:B------:R-:W-:Y:S01]  /*10880*/  FMUL.FTZ R141, R73, UR4 ;  /* 0x00000004498d7c20 */ /* 0x000fe20008410000 */
[----:B------:R-:W-:Y:S05]  /*10890*/  FSETP.NEU.FTZ.AND P2, PT, R72, -INF , PT ;  /* 0xff8000004800780b */ /* 0x000fea0003f5d000 */
[----:B------:R-:W2:Y:S01]  /*108a0*/  SHFL.BFLY PT, R5, R71, 0x1, 0x1f ;  /* 0x0c201f0047057f89 */ /* 0x000ea200000e0000 */
[----:B------:R-:W-:Y:S02]  /*108b0*/  FSEL R141, R141, RZ, P3 ;  /* 0x000000ff8d8d7208 */ /* 0x000fe40001800000 */
[----:B------:R-:W-:Y:S03]  /*108c0*/  FSEL R142, R142, RZ, P2 ;  /* 0x000000ff8e8e7208 */ /* 0x000fe60001000000 */
[--C-:B------:R-:W-:Y:S01]  /*108d0*/  FFMA.FTZ R4, R11, UR4, -R141.reuse ;  /* 0x000000040b047c23 */ /* 0x100fe2000801088d */
[--C-:B------:R-:W-:Y:S03]  /*108e0*/  FFMA.FTZ R6, R21, UR4, -R141.reuse ;  /* 0x0000000415067c23 */ /* 0x100fe6000801088d */
[----:B------:R3:W-:Y:S10]  /*108f0*/  MUFU.EX2 R191, R4 ;  /* 0x0000000400bf7308 */ /* 0x0007f40000000800 */
[----:B------:R-:W-:Y:S01]  /*10900*/  MUFU.EX2 R179, R6 ;  /* 0x0000000600b37308 */ /* 0x000fe20000000800 */
[----:B-1----:R-:W-:Y:S01]  /*10910*/  FMNMX.FTZ R0, R0, R2, !PT ;  /* 0x0000000200007209 */ /* 0x002fe20007810000 */
[--C-:B------:R-:W-:Y:S01]  /*10920*/  FFMA.FTZ R2, R10, UR4, -R141.reuse ;  /* 0x000000040a027c23 */ /* 0x100fe2000801088d */
[----:B--2---:R-:W-:Y:S01]  /*10930*/  FMNMX.FTZ R71, R71, R5, !PT ;  /* 0x0000000547477209 */ /* 0x004fe20007810000 */
[--C-:B------:R-:W-:Y:S06]  /*10940*/  FFMA.FTZ R5, R18, UR4, -R141.reuse ;  /* 0x0000000412057c23 */ /* 0x100fec000801088d */
[----:B------:R1:W-:Y:S01]  /*10950*/  MUFU.EX2 R218, R2 ;  /* 0x0000000200da7308 */ /* 0x0003e20000000800 */
[C---:B------:R-:W-:Y:S01]  /*10960*/  FMUL.FTZ R143, R71.reuse, UR4 ;  /* 0x00000004478f7c20 */ /* 0x040fe20008410000 */
[----:B------:R-:W-:Y:S01]  /*10970*/  FSETP.NEU.FTZ.AND P1, PT, R71, -INF , PT ;  /* 0xff8000004700780b */ /* 0x000fe20003f3d000 */
[----:B---3--:R-:W-:Y:S03]  /*10980*/  FFMA.FTZ R4, R15, UR4, -R141 ;  /* 0x000000040f047c23 */ /* 0x008fe6000801088d */
[----:B------:R-:W-:Y:S04]  /*10990*/  FSEL R143, R143, RZ, P1 ;  /* 0x000000ff8f8f7208 */ /* 0x000fe80000800000 */
[----:B------:R2:W3:Y:S10]  /*109a0*/  MUFU.EX2 R219, R4 ;  /* 0x0000000400db7308 */ /* 0x0004f40000000800 */
[----:B------:R-:W-:Y:S01]  /*109b0*/  MUFU.EX2 R183, R5 ;  /* 0x0000000500b77308 */ /* 0x000fe20000000800 */
[----:B-1----:R-:W1:Y:S01]  /*109c0*/  SHFL.BFLY PT, R2, R0, 0x1, 0x1f ;  /* 0x0c201f0000027f89 */ /* 0x002e6200000e0000 */
[--C-:B--2---:R-:W-:Y:S01]  /*109d0*/  FFMA.FTZ R4, R14, UR4, -R142.reuse ;  /* 0x000000040e047c23 */ /* 0x104fe2000801088e */
[----:B---3--:R-:W-:Y:S07]  /*109e0*/  F2FP.BF16.F32.PACK_AB R144, R219, R191 ;  /* 0x000000bfdb90723e */ /* 0x008fee00000010ff */
[----:B------:R2:W-:Y:S01]  /*109f0*/  MUFU.EX2 R188, R4 ;  /* 0x0000000400bc7308 */ /* 0x0005e20000000800 */
[----:B-1----:R-:W-:Y:S01]  /*10a00*/  FMNMX.FTZ R70, R0, R2, !PT ;  /* 0x0000000200467209 */ /* 0x002fe20007810000 */
[--C-:B------:R-:W-:Y:S01]  /*10a10*/  FFMA.FTZ R0, R26, UR4, -R143.reuse ;  /* 0x000000041a007c23 */ /* 0x100fe2000801088f */
[--C-:B------:R-:W-:Y:S02]  /*10a20*/  FFMA.FTZ R2, R25, UR4, -R143.reuse ;  /* 0x0000000419027c23 */ /* 0x100fe4000801088f */
[C---:B------:R-:W-:Y:S05]  /*10a30*/  FSETP.NEU.FTZ.AND P0, PT, R70.reuse, -INF , PT ;  /* 0xff8000004600780b */ /* 0x040fea0003f1d000 */
[----:B------:R1:W-:Y:S01]  /*10a40*/  MUFU.EX2 R184, R0 ;  /* 0x0000000000b87308 */ /* 0x0003e20000000800 */
[----:B------:R-:W-:Y:S01]  /*10a50*/  FMUL.FTZ R152, R70, UR4 ;  /* 0x0000000446987c20 */ /* 0x000fe20008410000 */
[--C-:B--2---:R-:W-:Y:S04]  /*10a60*/  FFMA.FTZ R4, R16, UR4, -R142.reuse ;  /* 0x0000000410047c23 */ /* 0x104fe8000801088e */
[----:B------:R-:W-:Y:S04]  /*10a70*/  FSEL R152, R152, RZ, P0 ;  /* 0x000000ff98987208 */ /* 0x000fe80000000000 */
[----:B------:R2:W-:Y:S10]  /*10a80*/  MUFU.EX2 R186, R2 ;  /* 0x0000000200ba7308 */ /* 0x0005f40000000800 */
[----:B------:R3:W-:Y:S01]  /*10a90*/  MUFU.EX2 R190, R4 ;  /* 0x0000000400be7308 */ /* 0x0007e20000000800 */
[----:B-1----:R-:W-:Y:S09]  /*10aa0*/  FFMA.FTZ R0, R28, UR4, -R143 ;  /* 0x000000041c007c23 */ /* 0x002ff2000801088f */
[----:B------:R1:W4:Y:S01]  /*10ab0*/  MUFU.EX2 R185, R0 ;  /* 0x0000000000b97308 */ /* 0x0003220000000800 */
[----:B--2---:R-:W-:Y:S09]  /*10ac0*/  FFMA.FTZ R2, R20, UR4, -R142 ;  /* 0x0000000414027c23 */ /* 0x004ff2000801088e */
[----:B------:R2:W-:Y:S01]  /*10ad0*/  MUFU.EX2 R174, R2 ;  /* 0x0000000200ae7308 */ /* 0x0005e20000000800 */
[----:B---3--:R-:W-:Y:S09]  /*10ae0*/  FFMA.FTZ R4, R9, UR4, -R141 ;  /* 0x0000000409047c23 */ /* 0x008ff2000801088d */
[----:B------:R3:W5:Y:S01]  /*10af0*/  MUFU.EX2 R217, R4 ;  /* 0x0000000400d97308 */ /* 0x0007620000000800 */
[----:B-1----:R-:W-:Y:S01]  /*10b00*/  FFMA.FTZ R0, R22, UR4, -R152 ;  /* 0x0000000416007c23 */ /* 0x002fe20008010898 */
[----:B----4-:R-:W-:Y:S08]  /*10b10*/  F2FP.BF16.F32.PACK_AB R150, R186, R185 ;  /* 0x000000b9ba96723e */ /* 0x010ff000000010ff */
[----:B------:R1:W-:Y:S01]  /*10b20*/  MUFU.EX2 R171, R0 ;  /* 0x0000000000ab7308 */ /* 0x0003e20000000800 */
[--C-:B--2---:R-:W-:Y:S09]  /*10b30*/  FFMA.FTZ R2, R24, UR4, -R143.reuse ;  /* 0x0000000418027c23 */ /* 0x104ff2000801088f */
[----:B------:R-:W-:Y:S01]  /*10b40*/  MUFU.EX2 R170, R2 ;  /* 0x0000000200aa7308 */ /* 0x000fe20000000800 */
[----:B---3--:R-:W-:Y:S01]  /*10b50*/  FFMA.FTZ R4, R12, UR4, -R142 ;  /* 0x000000040c047c23 */ /* 0x008fe2000801088e */
[----:B-----5:R-:W-:Y:S08]  /*10b60*/  F2FP.BF16.F32.PACK_AB R146, R217, R218 ;  /* 0x000000dad992723e */ /* 0x020ff000000010ff */
[----:B------:R2:W-:Y:S01]  /*10b70*/  MUFU.EX2 R187, R4 ;  /* 0x0000000400bb7308 */ /* 0x0005e20000000800 */
[----:B-1----:R-:W-:Y:S09]  /*10b80*/  FFMA.FTZ R0, R30, UR4, -R152 ;  /* 0x000000041e007c23 */ /* 0x002ff20008010898 */
[----:B------:R1:W3:Y:S01]  /*10b90*/  MUFU.EX2 R172, R0 ;  /* 0x0000000000ac7308 */ /* 0x0002e20000000800 */
[----:B--2---:R-:W-:Y:S09]  /*10ba0*/  FFMA.FTZ R4, R13, UR4, -R142 ;  /* 0x000000040d047c23 */ /* 0x004ff2000801088e */
[----:B------:R2:W4:Y:S01]  /*10bb0*/  MUFU.EX2 R189, R4 ;  /* 0x0000000400bd7308 */ /* 0x0005220000000800 */
[--C-:B-1----:R-:W-:Y:S01]  /*10bc0*/  FFMA.FTZ R0, R27, UR4, -R152.reuse ;  /* 0x000000041b007c23 */ /* 0x102fe20008010898 */
[----:B---3--:R-:W-:Y:S01]  /*10bd0*/  F2FP.BF16.F32.PACK_AB R149, R172, R171 ;  /* 0x000000abac95723e */ /* 0x008fe200000010ff */
[----:B------:R-:W1:Y:S07]  /*10be0*/  LDSM.16.MT88.4 R24, [R193+0x6000] ;  /* 0x00600000c118783b */ /* 0x000e6e0000004200 */
[----:B------:R3:W-:Y:S01]  /*10bf0*/  MUFU.EX2 R175, R0 ;  /* 0x0000000000af7308 */ /* 0x0007e20000000800 */
[----:B--2---:R-:W-:Y:S01]  /*10c00*/  FFMA.FTZ R4, R17, UR4, -R143 ;  /* 0x0000000411047c23 */ /* 0x004fe2000801088f */
[----:B----4-:R-:W-:Y:S08]  /*10c10*/  F2FP.BF16.F32.PACK_AB R147, R189, R187 ;  /* 0x000000bbbd93723e */ /* 0x010ff000000010ff */
[----:B------:R2:W4:Y:S01]  /*10c20*/  MUFU.EX2 R181, R4 ;  /* 0x0000000400b57308 */ /* 0x0005220000000800 */
[----:B---3--:R-:W-:Y:S09]  /*10c30*/  FFMA.FTZ R0, R29, UR4, -R152 ;  /* 0x000000041d007c23 */ /* 0x008ff20008010898 */
[----:B------:R3:W5:Y:S01]  /*10c40*/  MUFU.EX2 R180, R0 ;  /* 0x0000000000b47308 */ /* 0x0007620000000800 */
[----:B--2---:R-:W-:Y:S01]  /*10c50*/  FFMA.FTZ R4, R34, UR4, -R141 ;  /* 0x0000000422047c23 */ /* 0x004fe2000801088d */
[----:B----4-:R-:W-:Y:S08]  /*10c60*/  F2FP.BF16.F32.PACK_AB R148, R184, R181 ;  /* 0x000000b5b894723e */ /* 0x010ff000000010ff */
[----:B------:R2:W-:Y:S01]  /*10c70*/  MUFU.EX2 R178, R4 ;  /* 0x0000000400b27308 */ /* 0x0005e20000000800 */
[--C-:B---3--:R-:W-:Y:S01]  /*10c80*/  FFMA.FTZ R0, R19, UR4, -R142.reuse ;  /* 0x0000000413007c23 */ /* 0x108fe2000801088e */
[----:B-----5:R-:W-:Y:S08]  /*10c90*/  F2FP.BF16.F32.PACK_AB R151, R180, R175 ;  /* 0x000000afb497723e */ /* 0x020ff000000010ff */
[----:B------:R3:W-:Y:S01]  /*10ca0*/  MUFU.EX2 R177, R0 ;  /* 0x0000000000b17308 */ /* 0x0007e20000000800 */
[----:B--2---:R-:W-:Y:S09]  /*10cb0*/  FFMA.FTZ R4, R23, UR4, -R143 ;  /* 0x0000000417047c23 */ /* 0x004ff2000801088f */
[----:B------:R-:W-:Y:S01]  /*10cc0*/  MUFU.EX2 R169, R4 ;  /* 0x0000000400a97308 */ /* 0x000fe20000000800 */
[----:B---3--:R-:W-:Y:S09]  /*10cd0*/  FFMA.FTZ R0, R32, UR4, -R141 ;  /* 0x0000000420007c23 */ /* 0x008ff2000801088d */
[----:B------:R2:W-:Y:S02]  /*10ce0*/  MUFU.EX2 R182, R0 ;  /* 0x0000000000b67308 */ /* 0x0005e40000000800 */
[--C-:B--2---:R-:W-:Y:S08]  /*10cf0*/  FFMA.FTZ R0, R33, UR4, -R142.reuse ;  /* 0x0000000421007c23 */ /* 0x104ff0000801088e */
[----:B------:R2:W-:Y:S02]  /*10d00*/  MUFU.EX2 R173, R0 ;  /* 0x0000000000ad7308 */ /* 0x0005e40000000800 */
[----:B--2---:R-:W-:Y:S08]  /*10d10*/  FFMA.FTZ R0, R35, UR4, -R142 ;  /* 0x0000000423007c23 */ /* 0x004ff0000801088e */
[----:B------:R2:W-:Y:S02]  /*10d20*/  MUFU.EX2 R176, R0 ;  /* 0x0000000000b07308 */ /* 0x0005e40000000800 */
[----:B--2---:R-:W-:Y:S05]  /*10d30*/  FSEL R0, R73, RZ, P3 ;  /* 0x000000ff49007208 */ /* 0x004fea0001800000 */
[----:B------:R-:W-:Y:S01]  /*10d40*/  FADD.FTZ R2, -R0, R3 ;  /* 0x0000000300027221 */ /* 0x000fe20000010100 */
[----:B------:R-:W-:Y:S02]  /*10d50*/  FSEL R0, R72, RZ, P2 ;  /* 0x000000ff48007208 */ /* 0x000fe40001000000 */
[----:B------:R-:W-:Y:S01]  /*10d60*/  FSEL R3, R71, RZ, P1 ;  /* 0x000000ff47037208 */ /* 0x000fe20000800000 */
[----:B------:R-:W-:Y:S02]  /*10d70*/  FMUL.FTZ R2, R2, UR4 ;  /* 0x0000000402027c20 */ /* 0x000fe40008410000 */
[----:B------:R-:W-:Y:S02]  /*10d80*/  FADD.FTZ R0, -R0, R68 ;  /* 0x0000004400007221 */ /* 0x000fe40000010100 */
[----:B------:R2:W3:Y:S01]  /*10d90*/  MUFU.EX2 R69, R2 ;  /* 0x0000000200457308 */ /* 0x0004e20000000800 */
[----:B------:R-:W-:Y:S01]  /*10da0*/  FADD.FTZ R3, -R3, R74 ;  /* 0x0000004a03037221 */ /* 0x000fe20000010100 */
[----:B------:R-:W-:Y:S01]  /*10db0*/  FFMA.FTZ R74, R238, UR4, -R141 ;  /* 0x00000004ee4a7c23 */ /* 0x000fe2000801088d */
[----:B--2---:R-:W-:Y:S01]  /*10dc0*/  FMUL.FTZ R2, R0, UR4 ;  /* 0x0000000400027c20 */ /* 0x004fe20008410000 */
[----:B------:R-:W-:Y:S01]  /*10dd0*/  FSEL R0, R70, RZ, P0 ;  /* 0x000000ff46007208 */ /* 0x000fe20000000000 */
[C---:B---3--:R-:W-:Y:S01]  /*10de0*/  FMUL.FTZ R4, R69.reuse, R80 ;  /* 0x0000005045047220 */ /* 0x048fe20000410000 */
[C---:B------:R-:W-:Y:S04]  /*10df0*/  FMUL.FTZ R5, R69.reuse, R81 ;  /* 0x0000005145057220 */ /* 0x040fe80000410000 */
[----:B------:R2:W3:Y:S01]  /*10e00*/  MUFU.EX2 R68, R2 ;  /* 0x0000000200447308 */ /* 0x0004e20000000800 */
[C---:B------:R-:W-:Y:S01]  /*10e10*/  FMUL.FTZ R16, R69.reuse, R84 ;  /* 0x0000005445107220 */ /* 0x040fe20000410000 */
[----:B------:R-:W-:Y:S01]  /*10e20*/  FADD.FTZ R0, -R0, R75 ;  /* 0x0000004b00007221 */ /* 0x000fe20000010100 */
[C---:B------:R-:W-:Y:S01]  /*10e30*/  FMUL.FTZ R17, R69.reuse, R85 ;  /* 0x0000005545117220 */ /* 0x040fe20000410000 */
[C---:B------:R-:W-:Y:S01]  /*10e40*/  FMUL.FTZ R20, R69.reuse, R92 ;  /* 0x0000005c45147220 */ /* 0x040fe20000410000 */
[C---:B------:R-:W-:Y:S01]  /*10e50*/  FMUL.FTZ R21, R69.reuse, R93 ;  /* 0x0000005d45157220 */ /* 0x040fe20000410000 */
[----:B------:R-:W-:Y:S01]  /*10e60*/  FMUL.FTZ R0, R0, UR4 ;  /* 0x0000000400007c20 */ /* 0x000fe20008410000 */
[C---:B------:R-:W-:Y:S01]  /*10e70*/  FMUL.FTZ R32, R69.reuse, R100 ;  /* 0x0000006445207220 */ /* 0x040fe20000410000 */
[C---:B------:R-:W-:Y:S01]  /*10e80*/  FMUL.FTZ R33, R69.reuse, R101 ;  /* 0x0000006545217220 */ /* 0x040fe20000410000 */
[C---:B------:R-:W-:Y:S01]  /*10e90*/  FMUL.FTZ R37, R69.reuse, R109 ;  /* 0x0000006d45257220 */ /* 0x040fe20000410000 */
[C---:B------:R-:W-:Y:S01]  /*10ea0*/  FMUL.FTZ R48, R69.reuse, R116 ;  /* 0x0000007445307220 */ /* 0x040fe20000410000 */
[C---:B------:R-:W-:Y:S01]  /*10eb0*/  FMUL.FTZ R49, R69.reuse, R117 ;  /* 0x0000007545317220 */ /* 0x040fe20000410000 */
[----:B------:R-:W4:Y:S01]  /*10ec0*/  MUFU.EX2 R0, R0 ;  /* 0x0000000000007308 */ /* 0x000f220000000800 */
[C---:B------:R-:W-:Y:S01]  /*10ed0*/  FMUL.FTZ R53, R69.reuse, R125 ;  /* 0x0000007d45357220 */ /* 0x040fe20000410000 */
[----:B------:R-:W-:Y:S01]  /*10ee0*/  FMUL.FTZ R52, R69, R124 ;  /* 0x0000007c45347220 */ /* 0x000fe20000410000 */
[----:B------:R-:W-:Y:S01]  /*10ef0*/  F2FP.BF16.F32.PACK_AB R80, R183, R179 ;  /* 0x000000b3b750723e */ /* 0x000fe200000010ff */
[----:B------:R-:W-:Y:S01]  /*10f00*/  FMUL.FTZ R65, R69, R133 ;  /* 0x0000008545417220 */ /* 0x000fe20000410000 */
[----:B--2---:R-:W-:Y:S01]  /*10f10*/  FMUL.FTZ R2, R3, UR4 ;  /* 0x0000000403027c20 */ /* 0x004fe20008410000 */
[--C-:B------:R-:W-:Y:S01]  /*10f20*/  FFMA.FTZ R3, R145, UR4, -R143.reuse ;  /* 0x0000000491037c23 */ /* 0x100fe2000801088f */
[----:B------:R-:W-:Y:S01]  /*10f30*/  F2FP.BF16.F32.PACK_AB R145, R190, R188 ;  /* 0x000000bcbe91723e */ /* 0x000fe200000010ff */
[C---:B---3--:R-:W-:Y:S01]  /*10f40*/  FMUL.FTZ R6, R68.reuse, R82 ;  /* 0x0000005244067220 */ /* 0x048fe20000410000 */
[C---:B------:R-:W-:Y:S01]  /*10f50*/  FMUL.FTZ R7, R68.reuse, R83 ;  /* 0x0000005344077220 */ /* 0x040fe20000410000 */
[----:B------:R2:W-:Y:S01]  /*10f60*/  MUFU.EX2 R168, R3 ;  /* 0x0000000300a87308 */ /* 0x0005e20000000800 */
[C---:B------:R-:W-:Y:S01]  /*10f70*/  FMUL.FTZ R18, R68.reuse, R86 ;  /* 0x0000005644127220 */ /* 0x040fe20000410000 */
[C---:B------:R-:W-:Y:S01]  /*10f80*/  FMUL.FTZ R19, R68.reuse, R87 ;  /* 0x0000005744137220 */ /* 0x040fe20000410000 */
[C---:B------:R-:W-:Y:S01]  /*10f90*/  FMUL.FTZ R22, R68.reuse, R94 ;  /* 0x0000005e44167220 */ /* 0x040fe20000410000 */
[----:B------:R-:W-:Y:S01]  /*10fa0*/  LDSM.16.MT88.4 R84, [R193+0x6800] ;  /* 0x00680000c154783b */ /* 0x000fe20000004200 */
[----:B------:R-:W-:Y:S01]  /*10fb0*/  FMUL.FTZ R23, R68, R95 ;  /* 0x0000005f44177220 */ /* 0x000fe20000410000 */
[-C--:B-1----:R-:W-:Y:S04]  /*10fc0*/  HMMA.16816.F32.BF16 R4, R144, R24.reuse, R4 ;  /* 0x000000189004723c */ /* 0x082fe80000041804 */
[----:B------:R-:W1:Y:S01]  /*10fd0*/  MUFU.EX2 R2, R2 ;  /* 0x0000000200027308 */ /* 0x000e620000000800 */
[C---:B----4-:R-:W-:Y:S01]  /*10fe0*/  FMUL.FTZ R10, R0.reuse, R78 ;  /* 0x0000004e000a7220 */ /* 0x050fe20000410000 */
[C---:B------:R-:W-:Y:S01]  /*10ff0*/  FMUL.FTZ R11, R0.reuse, R79 ;  /* 0x0000004f000b7220 */ /* 0x040fe20000410000 */
[C---:B------:R-:W-:Y:S01]  /*11000*/  FMUL.FTZ R14, R0.reuse, R90 ;  /* 0x0000005a000e7220 */ /* 0x040fe20000410000 */
[----:B------:R-:W-:Y:S01]  /*11010*/  FMUL.FTZ R15, R0, R91 ;  /* 0x0000005b000f7220 */ /* 0x000fe20000410000 */
[----:B------:R-:W-:Y:S02]  /*11020*/  LDSM.16.MT88.4 R92, [R194+0x6800] ;  /* 0x00680000c25c783b */ /* 0x000fe40000004200 */
[----:B--2---:R-:W-:Y:S01]  /*11030*/  FFMA.FTZ R3, R153, UR4, -R143 ;  /* 0x0000000499037c23 */ /* 0x004fe2000801088f */
[----:B------:R-:W-:Y:S01]  /*11040*/  FMUL.FTZ R55, R68, R127 ;  /* 0x0000007f44377220 */ /* 0x000fe20000410000 */
[----:B------:R-:W-:Y:S01]  /*11050*/  FMUL.FTZ R30, R0, R106 ;  /* 0x0000006a001e7220 */ /* 0x000fe20000410000 */
[C---:B------:R-:W-:Y:S01]  /*11060*/  FMUL.FTZ R34, R68.reuse, R102 ;  /* 0x0000006644227220 */ /* 0x040fe20000410000 */
[----:B------:R2:W-:Y:S01]  /*11070*/  MUFU.EX2 R167, R3 ;  /* 0x0000000300a77308 */ /* 0x0005e20000000800 */
[C---:B------:R-:W-:Y:S01]  /*11080*/  FMUL.FTZ R35, R68.reuse, R103 ;  /* 0x0000006744237220 */ /* 0x040fe20000410000 */
[C---:B------:R-:W-:Y:S01]  /*11090*/  FMUL.FTZ R38, R68.reuse, R110 ;  /* 0x0000006e44267220 */ /* 0x040fe20000410000 */
[----:B------:R-:W-:Y:S01]  /*110a0*/  FMUL.FTZ R39, R68, R111 ;  /* 0x0000006f44277220 */ /* 0x000fe20000410000 */
[C---:B-1----:R-:W-:Y:S01]  /*110b0*/  FMUL.FTZ R8, R2.reuse, R76 ;  /* 0x0000004c02087220 */ /* 0x042fe20000410000 */
[C---:B------:R-:W-:Y:S01]  /*110c0*/  FMUL.FTZ R9, R2.reuse, R77 ;  /* 0x0000004d02097220 */ /* 0x040fe20000410000 */
[C---:B------:R-:W-:Y:S01]  /*110d0*/  FMUL.FTZ R12, R2.reuse, R88 ;  /* 0x00000058020c7220 */ /* 0x040fe20000410000 */
[----:B------:R-:W-:Y:S01]  /*110e0*/  FMUL.FTZ R13, R2, R89 ;  /* 0x00000059020d7220 */ /* 0x000fe20000410000 */
[----:B------:R-:W1:Y:S01]  /*110f0*/  LDSM.16.MT88.4 R76, [R195+0x6000] ;  /* 0x00600000c34c783b */ /* 0x000e620000004200 */
[C---:B------:R-:W-:Y:S01]  /*11100*/  FMUL.FTZ R50, R68.reuse, R118 ;  /* 0x0000007644327220 */ /* 0x040fe20000410000 */
[----:B------:R-:W-:Y:S01]  /*11110*/  FMUL.FTZ R51, R68, R119 ;  /* 0x0000007744337220 */ /* 0x000fe20000410000 */
[----:B------:R-:W-:Y:S01]  /*11120*/  F2FP.BF16.F32.PACK_AB R81, R177, R174 ;  /* 0x000000aeb151723e */ /* 0x000fe200000010ff */
[C---:B------:R-:W-:Y:S01]  /*11130*/  HMMA.16816.F32.BF16 R8, R148.reuse, R24, R8 ;  /* 0x000000189408723c */ /* 0x040fe20000041808 */
[----:B------:R-:W-:Y:S03]  /*11140*/  MUFU.EX2 R153, R74 ;  /* 0x0000004a00997308 */ /* 0x000fe60000000800 */
[----:B------:R-:W3:Y:S01]  /*11150*/  LDSM.16.MT88.4 R88, [R196+0x6800] ;  /* 0x00680000c458783b */ /* 0x000ee20000004200 */
[--C-:B--2---:R-:W-:Y:S01]  /*11160*/  FFMA.FTZ R3, R31, UR4, -R152.reuse ;  /* 0x000000041f037c23 */ /* 0x104fe20008010898 */
[-C--:B------:R-:W-:Y:S05]  /*11170*/  HMMA.16816.F32.BF16 R12, R148, R26.reuse, R12 ;  /* 0x0000001a940c723c */ /* 0x080fea000004180c */
[----:B------:R2:W-:Y:S01]  /*11180*/  MUFU.EX2 R166, R3 ;  /* 0x0000000300a67308 */ /* 0x0005e20000000800 */
[C---:B------:R-:W-:Y:S01]  /*11190*/  FMUL.FTZ R24, R2.reuse, R96 ;  /* 0x0000006002187220 */ /* 0x040fe20000410000 */
[C---:B------:R-:W-:Y:S01]  /*111a0*/  HMMA.16816.F32.BF16 R16, R144.reuse, R26, R16 ;  /* 0x0000001a9010723c */ /* 0x040fe20000041810 */
[----:B------:R-:W-:Y:S03]  /*111b0*/  LDSM.16.MT88.4 R100, [R196+0x7800] ;  /* 0x00780000c464783b */ /* 0x000fe60000004200 */
[----:B------:R-:W-:Y:S02]  /*111c0*/  FMUL.FTZ R25, R2, R97 ;  /* 0x0000006102197220 */ /* 0x000fe40000410000 */
[-C--:B------:R-:W-:Y:S03]  /*111d0*/  HMMA.16816.F32.BF16 R20, R144, R40.reuse, R20 ;  /* 0x000000289014723c */ /* 0x080fe60000041814 */
[----:B------:R-:W4:Y:S02]  /*111e0*/  LDL.LU R97, [R1] ;  /* 0x0000000001617983 */ /* 0x000f240000300800 */
[C---:B------:R-:W-:Y:S01]  /*111f0*/  FMUL.FTZ R26, R0.reuse, R98 ;  /* 0x00000062001a7220 */ /* 0x040fe20000410000 */
[----:B------:R-:W-:Y:S01]  /*11200*/  FMUL.FTZ R27, R0, R99 ;  /* 0x00000063001b7220 */ /* 0x000fe20000410000 */
[C---:B------:R-:W-:Y:S01]  /*11210*/  FMUL.FTZ R28, R2.reuse, R104 ;  /* 0x00000068021c7220 */ /* 0x040fe20000410000 */
[--C-:B--2---:R-:W-:Y:S01]  /*11220*/  FFMA.FTZ R3, R157, UR4, -R152.reuse ;  /* 0x000000049d037c23 */ /* 0x104fe20008010898 */
[----:B------:R-:W-:Y:S02]  /*11230*/  LDSM.16.MT88.4 R116, [R194+0x7800] ;  /* 0x00780000c274783b */ /* 0x000fe40000004200 */
[----:B------:R-:W-:Y:S01]  /*11240*/  FMUL.FTZ R29, R2, R105 ;  /* 0x00000069021d7220 */ /* 0x000fe20000410000 */
[----:B------:R2:W5:Y:S01]  /*11250*/  MUFU.EX2 R165, R3 ;  /* 0x0000000300a57308 */ /* 0x0005620000000800 */
[C---:B------:R-:W-:Y:S04]  /*11260*/  HMMA.16816.F32.BF16 R24, R148.reuse, R40, R24 ;  /* 0x000000289418723c */ /* 0x040fe80000041818 */
[----:B------:R-:W-:Y:S01]  /*11270*/  FMUL.FTZ R31, R0, R107 ;  /* 0x0000006b001f7220 */ /* 0x000fe20000410000 */
[----:B------:R-:W4:Y:S01]  /*11280*/  LDL.LU R96, [R1+0x4] ;  /* 0x0000040001607983 */ /* 0x000f220000300800 */
[----:B------:R-:W-:Y:S01]  /*11290*/  F2FP.BF16.F32.PACK_AB R82, R182, R178 ;  /* 0x000000b2b652723e */ /* 0x000fe200000010ff */
[----:B------:R-:W-:Y:S01]  /*112a0*/  FMUL.FTZ R40, R2, R112 ;  /* 0x0000007002287220 */ /* 0x000fe20000410000 */
[----:B------:R-:W-:Y:S03]  /*112b0*/  F2FP.BF16.F32.PACK_AB R83, R176, R173 ;  /* 0x000000adb053723e */ /* 0x000fe600000010ff */
[-C--:B------:R-:W-:Y:S03]  /*112c0*/  HMMA.16816.F32.BF16 R28, R148, R42.reuse, R28 ;  /* 0x0000002a941c723c */ /* 0x080fe6000004181c */
[C---:B------:R-:W-:Y:S01]  /*112d0*/  FMUL.FTZ R41, R2.reuse, R113 ;  /* 0x0000007102297220 */ /* 0x040fe20000410000 */
[----:B------:R-:W-:Y:S01]  /*112e0*/  FMUL.FTZ R44, R2, R120 ;  /* 0x00000078022c7220 */ /* 0x000fe20000410000 */
[----:B--2---:R-:W-:Y:S01]  /*112f0*/  FFMA.FTZ R3, R154, UR4, -R152 ;  /* 0x000000049a037c23 */ /* 0x004fe20008010898 */
[C---:B------:R-:W-:Y:S03]  /*11300*/  HMMA.16816.F32.BF16 R32, R144.reuse, R42, R32 ;  /* 0x0000002a9020723c */ /* 0x040fe60000041820 */
[----:B------:R2:W-:Y:S02]  /*11310*/  MUFU.EX2 R164, R3 ;  /* 0x0000000300a47308 */ /* 0x0005e40000000800 */
[----:B------:R-:W-:Y:S01]  /*11320*/  FMUL.FTZ R45, R2, R121 ;  /* 0x00000079022d7220 */ /* 0x000fe20000410000 */
[C---:B------:R-:W-:Y:S01]  /*11330*/  FMUL.FTZ R46, R0.reuse, R122 ;  /* 0x0000007a002e7220 */ /* 0x040fe20000410000 */
[C---:B------:R-:W-:Y:S01]  /*11340*/  FMUL.FTZ R42, R0.reuse, R114 ;  /* 0x00000072002a7220 */ /* 0x040fe20000410000 */
[C---:B------:R-:W-:Y:S03]  /*11350*/  FMUL.FTZ R43, R0.reuse, R115 ;  /* 0x00000073002b7220 */ /* 0x040fe60000410000 */
[----:B------:R-:W-:Y:S01]  /*11360*/  FMUL.FTZ R47, R0, R123 ;  /* 0x0000007b002f7220 */ /* 0x000fe20000410000 */
[----:B------:R-:W-:Y:S01]  /*11370*/  FMUL.FTZ R54, R68, R126 ;  /* 0x0000007e44367220 */ /* 0x000fe20000410000 */
[C---:B------:R-:W-:Y:S01]  /*11380*/  FMUL.FTZ R60, R2.reuse, R136 ;  /* 0x00000088023c7220 */ /* 0x040fe20000410000 */
[----:B------:R-:W-:Y:S01]  /*11390*/  FMUL.FTZ R61, R2, R137 ;  /* 0x00000089023d7220 */ /* 0x000fe20000410000 */
[C---:B------:R-:W-:Y:S01]  /*113a0*/  FMUL.FTZ R62, R0.reuse, R138 ;  /* 0x0000008a003e7220 */ /* 0x040fe20000410000 */
[----:B------:R-:W-:Y:S01]  /*113b0*/  FMUL.FTZ R63, R0, R139 ;  /* 0x0000008b003f7220 */ /* 0x000fe20000410000 */
[C---:B------:R-:W-:Y:S01]  /*113c0*/  FMUL.FTZ R66, R68.reuse, R134 ;  /* 0x0000008644427220 */ /* 0x040fe20000410000 */
[C---:B------:R-:W-:Y:S01]  /*113d0*/  FMUL.FTZ R67, R68.reuse, R135 ;  /* 0x0000008744437220 */ /* 0x040fe20000410000 */
[----:B------:R-:W-:Y:S01]  /*113e0*/  FFMA.FTZ R68, R68, R252, R188 ;  /* 0x000000fc44447223 */ /* 0x000fe200000100bc */
[----:B--2---:R-:W-:Y:S04]  /*113f0*/  FFMA.FTZ R3, R155, UR4, -R152 ;  /* 0x000000049b037c23 */ /* 0x004fe80008010898 */
[----:B------:R2:W3:Y:S02]  /*11400*/  MUFU.EX2 R163, R3 ;  /* 0x0000000300a37308 */ /* 0x0004e40000000800 */
[--C-:B--2---:R-:W-:Y:S01]  /*11410*/  FFMA.FTZ R3, R36, UR4, -R141.reuse ;  /* 0x0000000424037c23 */ /* 0x104fe2000801088d */
[----:B------:R-:W-:Y:S07]  /*11420*/  FMUL.FTZ R36, R69, R108 ;  /* 0x0000006c45247220 */ /* 0x000fee0000410000 */
[----:B------:R2:W-:Y:S01]  /*11430*/  MUFU.EX2 R162, R3 ;  /* 0x0000000300a27308 */ /* 0x0005e20000000800 */
[-C--:B------:R-:W-:Y:S06]  /*11440*/  HMMA.16816.F32.BF16 R36, R144, R56.reuse, R36 ;  /* 0x000000389024723c */ /* 0x080fec0000041824 */
[C---:B------:R-:W-:Y:S06]  /*11450*/  HMMA.16816.F32.BF16 R40, R148.reuse, R56, R40 ;  /* 0x000000389428723c */ /* 0x040fec0000041828 */
[-C--:B------:R-:W-:Y:S05]  /*11460*/  HMMA.16816.F32.BF16 R44, R148, R58.reuse, R44 ;  /* 0x0000003a942c723c */ /* 0x080fea000004182c */
[--C-:B--2---:R-:W-:Y:S01]  /*11470*/  FFMA.FTZ R3, R156, UR4, -R141.reuse ;  /* 0x000000049c037c23 */ /* 0x104fe2000801088d */
[C---:B------:R-:W-:Y:S03]  /*11480*/  HMMA.16816.F32.BF16 R48, R144.reuse, R58, R48 ;  /* 0x0000003a9030723c */ /* 0x040fe60000041830 */
[----:B------:R2:W3:Y:S02]  /*11490*/  MUFU.EX2 R161, R3 ;  /* 0x0000000300a17308 */ /* 0x0004e40000000800 */
[----:B------:R-:W-:Y:S01]  /*114a0*/  FMUL.FTZ R57, R2, R129 ;  /* 0x0000008102397220 */ /* 0x000fe20000410000 */
[-C--:B-1----:R-:W-:Y:S05]  /*114b0*/  HMMA.16816.F32.BF16 R52, R144, R76.reuse, R52 ;  /* 0x0000004c9034723c */ /* 0x082fea0000041834 */
[C---:B------:R-:W-:Y:S01]  /*114c0*/  FMUL.FTZ R59, R0.reuse, R131 ;  /* 0x00000083003b7220 */ /* 0x040fe20000410000 */
[----:B------:R-:W-:Y:S01]  /*114d0*/  FMUL.FTZ R58, R0, R130 ;  /* 0x00000082003a7220 */ /* 0x000fe20000410000 */
[----:B------:R-:W-:Y:S07]  /*114e0*/  FMUL.FTZ R56, R2, R128 ;  /* 0x0000008002387220 */ /* 0x000fee0000410000 */
[C---:B------:R-:W-:Y:S04]  /*114f0*/  HMMA.16816.F32.BF16 R56, R148.reuse, R76, R56 ;  /* 0x0000004c9438723c */ /* 0x040fe80000041838 */
[--C-:B--2---:R-:W-:Y:S02]  /*11500*/  FFMA.FTZ R3, R158, UR4, -R142.reuse ;  /* 0x000000049e037c23 */ /* 0x104fe4000801088e */
[-C--:B------:R-:W-:Y:S02]  /*11510*/  HMMA.16816.F32.BF16 R60, R148, R78.reuse, R60 ;  /* 0x0000004e943c723c */ /* 0x080fe4000004183c */
[----:B------:R1:W-:Y:S03]  /*11520*/  MUFU.EX2 R160, R3 ;  /* 0x0000000300a07308 */ /* 0x0003e60000000800 */
[----:B------:R-:W-:Y:S02]  /*11530*/  F2FP.BF16.F32.PACK_AB R76, R169, R170 ;  /* 0x000000aaa94c723e */ /* 0x000fe400000010ff */
[----:B-----5:R-:W-:Y:S01]  /*11540*/  F2FP.BF16.F32.PACK_AB R77, R165, R166 ;  /* 0x000000a6a54d723e */ /* 0x020fe200000010ff */
[----:B-1----:R-:W-:Y:S04]  /*11550*/  FFMA.FTZ R3, R159, UR4, -R142 ;  /* 0x000000049f037c23 */ /* 0x002fe8000801088e */
[----:B------:R1:W2:Y:S02]  /*11560*/  MUFU.EX2 R127, R3 ;  /* 0x00000003007f7308 */ /* 0x0002a40000000800 */
[----:B-1----:R-:W-:Y:S01]  /*11570*/  FFMA.FTZ R3, R225, UR4, -R141 ;  /* 0x00000004e1037c23 */ /* 0x002fe2000801088d */
[----:B------:R-:W-:Y:S02]  /*11580*/  IMAD.MOV.U32 R225, RZ, RZ, R64 ;  /* 0x000000ffffe17224 */ /* 0x000fe400078e0040 */
[C---:B------:R-:W-:Y:S01]  /*11590*/  FMUL.FTZ R64, R69.reuse, R132 ;  /* 0x0000008445407220 */ /* 0x040fe20000410000 */
[----:B------:R-:W-:Y:S04]  /*115a0*/  FFMA.FTZ R69, R69, R251, R191 ;  /* 0x000000fb45457223 */ /* 0x000fe800000100bf */
[----:B------:R1:W-:Y:S01]  /*115b0*/  MUFU.EX2 R159, R3 ;  /* 0x00000003009f7308 */ /* 0x0003e20000000800 */
[----:B------:R-:W-:Y:S01]  /*115c0*/  ISETP.GT.AND P0, PT, R215, R225, PT ;  /* 0x000000e1d700720c */ /* 0x000fe20003f04270 */
[----:B------:R-:W-:Y:S06]  /*115d0*/  HMMA.16816.F32.BF16 R64, R144, R78, R64 ;  /* 0x0000004e9040723c */ /* 0x000fec0000041840 */
[-C--:B------:R-:W-:Y:S05]  /*115e0*/  HMMA.16816.F32.BF16 R4, R80, R84.reuse, R4 ;  /* 0x000000545004723c */ /* 0x080fea0000041804 */
[----:B------:R-:W-:Y:S01]  /*115f0*/  F2FP.BF16.F32.PACK_AB R78, R167, R168 ;  /* 0x000000a8a74e723e */ /* 0x000fe200000010ff */
[----:B-1----:R-:W-:Y:S01]  /*11600*/  FFMA.FTZ R3, R224, UR4, -R141 ;  /* 0x00000004e0037c23 */ /* 0x002fe2000801088d */
[----:B---3--:R-:W-:Y:S03]  /*11610*/  F2FP.BF16.F32.PACK_AB R79, R163, R164 ;  /* 0x000000a4a34f723e */ /* 0x008fe600000010ff */
[----:B------:R1:W3:Y:S04]  /*11620*/  MUFU.EX2 R158, R3 ;  /* 0x00000003009e7308 */ /* 0x0002e80000000800 */
[C---:B------:R-:W-:Y:S06]  /*11630*/  HMMA.16816.F32.BF16 R8, R76.reuse, R84, R8 ;  /* 0x000000544c08723c */ /* 0x040fec0000041808 */
[-C--:B------:R-:W-:Y:S06]  /*11640*/  HMMA.16816.F32.BF16 R12, R76, R86.reuse, R12 ;  /* 0x000000564c0c723c */ /* 0x080fec000004180c */
[C---:B------:R-:W-:Y:S01]  /*11650*/  HMMA.16816.F32.BF16 R16, R80.reuse, R86, R16 ;  /* 0x000000565010723c */ /* 0x040fe20000041810 */
[----:B------:R-:W5:Y:S04]  /*11660*/  LDSM.16.MT88.4 R84, [R195+0x6800] ;  /* 0x00680000c354783b */ /* 0x000f680000004200 */
[--C-:B-1----:R-:W-:Y:S01]  /*11670*/  FFMA.FTZ R3, R226, UR4, -R142.reuse ;  /* 0x00000004e2037c23 */ /* 0x102fe2000801088e */
[-C--:B------:R-:W-:Y:S03]  /*11680*/  HMMA.16816.F32.BF16 R20, R80, R88.reuse, R20 ;  /* 0x000000585014723c */ /* 0x080fe60000041814 */
[----:B------:R1:W-:Y:S03]  /*11690*/  MUFU.EX2 R131, R3 ;  /* 0x0000000300837308 */ /* 0x0003e60000000800 */
[C---:B------:R-:W-:Y:S06]  /*116a0*/  HMMA.16816.F32.BF16 R24, R76.reuse, R88, R24 ;  /* 0x000000584c18723c */ /* 0x040fec0000041818 */
[-C--:B------:R-:W-:Y:S06]  /*116b0*/  HMMA.16816.F32.BF16 R28, R76, R90.reuse, R28 ;  /* 0x0000005a4c1c723c */ /* 0x080fec000004181c */
[C---:B------:R-:W-:Y:S01]  /*116c0*/  HMMA.16816.F32.BF16 R32, R80.reuse, R90, R32 ;  /* 0x0000005a5020723c */ /* 0x040fe20000041820 */
[----:B------:R-:W3:Y:S04]  /*116d0*/  LDSM.16.MT88.4 R88, [R193+0x7000] ;  /* 0x00700000c158783b */ /* 0x000ee80000004200 */
[----:B-1----:R-:W-:Y:S01]  /*116e0*/  FFMA.FTZ R3, R227, UR4, -R142 ;  /* 0x00000004e3037c23 */ /* 0x002fe2000801088e */
[-C--:B------:R-:W-:Y:S03]  /*116f0*/  HMMA.16816.F32.BF16 R36, R80, R92.reuse, R36 ;  /* 0x0000005c5024723c */ /* 0x080fe60000041824 */
[----:B------:R1:W3:Y:S03]  /*11700*/  MUFU.EX2 R157, R3 ;  /* 0x00000003009d7308 */ /* 0x0002e60000000800 */
[C---:B------:R-:W-:Y:S06]  /*11710*/  HMMA.16816.F32.BF16 R40, R76.reuse, R92, R40 ;  /* 0x0000005c4c28723c */ /* 0x040fec0000041828 */
[-C--:B------:R-:W-:Y:S06]  /*11720*/  HMMA.16816.F32.BF16 R44, R76, R94.reuse, R44 ;  /* 0x0000005e4c2c723c */ /* 0x080fec000004182c */
[C---:B------:R-:W-:Y:S01]  /*11730*/  HMMA.16816.F32.BF16 R48, R80.reuse, R94, R48 ;  /* 0x0000005e5030723c */ /* 0x040fe20000041830 */
[----:B------:R-:W4:Y:S04]  /*11740*/  LDSM.16.MT88.4 R92, [R196+0x7000] ;  /* 0x00700000c45c783b */ /* 0x000f280000004200 */
[--C-:B-1----:R-:W-:Y:S01]  /*11750*/  FFMA.FTZ R3, R228, UR4, -R143.reuse ;  /* 0x00000004e4037c23 */ /* 0x102fe2000801088f */
[-C--:B-----5:R-:W-:Y:S03]  /*11760*/  HMMA.16816.F32.BF16 R52, R80, R84.reuse, R52 ;  /* 0x000000545034723c */ /* 0x0a0fe60000041834 */
[----:B------:R1:W-:Y:S03]  /*11770*/  MUFU.EX2 R126, R3 ;  /* 0x00000003007e7308 */ /* 0x0003e60000000800 */
[C---:B------:R-:W-:Y:S06]  /*11780*/  HMMA.16816.F32.BF16 R56, R76.reuse, R84, R56 ;  /* 0x000000544c38723c */ /* 0x040fec0000041838 */
[-C--:B------:R-:W-:Y:S06]  /*11790*/  HMMA.16816.F32.BF16 R60, R76, R86.reuse, R60 ;  /* 0x000000564c3c723c */ /* 0x080fec000004183c */
[----:B------:R-:W-:Y:S01]  /*117a0*/  HMMA.16816.F32.BF16 R64, R80, R86, R64 ;  /* 0x000000565040723c */ /* 0x000fe20000041840 */
[----:B------:R-:W5:Y:S04]  /*117b0*/  LDSM.16.MT88.4 R84, [R194+0x7000] ;  /* 0x00700000c254783b */ /* 0x000f680000004200 */
[--C-:B-1----:R-:W-:Y:S01]  /*117c0*/  FFMA.FTZ R3, R229, UR4, -R143.reuse ;  /* 0x00000004e5037c23 */ /* 0x102fe2000801088f */
[----:B------:R-:W-:Y:S02]  /*117d0*/  F2FP.BF16.F32.PACK_AB R76, R161, R162 ;  /* 0x000000a2a14c723e */ /* 0x000fe400000010ff */
[----:B--2---:R-:W-:Y:S01]  /*117e0*/  F2FP.BF16.F32.PACK_AB R77, R127, R160 ;  /* 0x000000a07f4d723e */ /* 0x004fe200000010ff */
[----:B------:R1:W2:Y:S02]  /*117f0*/  MUFU.EX2 R125, R3 ;  /* 0x00000003007d7308 */ /* 0x0002a40000000800 */
[----:B---3--:R-:W-:Y:S02]  /*11800*/  F2FP.BF16.F32.PACK_AB R78, R158, R159 ;  /* 0x0000009f9e4e723e */ /* 0x008fe400000010ff */
[----:B------:R-:W-:Y:S07]  /*11810*/  F2FP.BF16.F32.PACK_AB R79, R157, R131 ;  /* 0x000000839d4f723e */ /* 0x000fee00000010ff */
[-C--:B------:R-:W-:Y:S05]  /*11820*/  HMMA.16816.F32.BF16 R4, R76, R88.reuse, R4 ;  /* 0x000000584c04723c */ /* 0x080fea0000041804 */
[----:B-1----:R-:W-:Y:S01]  /*11830*/  FFMA.FTZ R3, R230, UR4, -R143 ;  /* 0x00000004e6037c23 */ /* 0x002fe2000801088f */
[----:B--2---:R-:W-:Y:S01]  /*11840*/  F2FP.BF16.F32.PACK_AB R80, R125, R126 ;  /* 0x0000007e7d50723e */ /* 0x004fe200000010ff */
[----:B----4-:R-:W-:Y:S02]  /*11850*/  FFMA.FTZ R2, R2, R97, R181 ;  /* 0x0000006102027223 */ /* 0x010fe400000100b5 */
[----:B------:R1:W-:Y:S02]  /*11860*/  MUFU.EX2 R130, R3 ;  /* 0x0000000300827308 */ /* 0x0003e40000000800 */
[----:B------:R-:W-:Y:S04]  /*11870*/  FADD.FTZ R2, R184, R2 ;  /* 0x00000002b8027221 */ /* 0x000fe80000010000 */
[----:B------:R-:W-:Y:S01]  /*11880*/  FADD.FTZ R2, R185, R2 ;  /* 0x00000002b9027221 */ /* 0x000fe20000010000 */
[----:B-1----:R-:W-:Y:S04]  /*11890*/  FFMA.FTZ R3, R223, UR4, -R143 ;  /* 0x00000004df037c23 */ /* 0x002fe8000801088f */
[----:B------:R1:W2:Y:S02]  /*118a0*/  MUFU.EX2 R156, R3 ;  /* 0x00000003009c7308 */ /* 0x0002a40000000800 */
[--C-:B-1----:R-:W-:Y:S01]  /*118b0*/  FFMA.FTZ R3, R232, UR4, -R152.reuse ;  /* 0x00000004e8037c23 */ /* 0x102fe20008010898 */
[----:B--2---:R-:W-:Y:S07]  /*118c0*/  F2FP.BF16.F32.PACK_AB R82, R156, R130 ;  /* 0x000000829c52723e */ /* 0x004fee00000010ff */
[----:B------:R1:W-:Y:S02]  /*118d0*/  MUFU.EX2 R124, R3 ;  /* 0x00000003007c7308 */ /* 0x0003e40000000800 */
[--C-:B-1----:R-:W-:Y:S08]  /*118e0*/  FFMA.FTZ R3, R221, UR4, -R152.reuse ;  /* 0x00000004dd037c23 */ /* 0x102ff00008010898 */
[----:B------:R1:W2:Y:S02]  /*118f0*/  MUFU.EX2 R129, R3 ;  /* 0x0000000300817308 */ /* 0x0002a40000000800 */
[--C-:B-1----:R-:W-:Y:S01]  /*11900*/  FFMA.FTZ R3, R220, UR4, -R152.reuse ;  /* 0x00000004dc037c23 */ /* 0x102fe20008010898 */
[----:B--2---:R-:W-:Y:S07]  /*11910*/  F2FP.BF16.F32.PACK_AB R81, R129, R124 ;  /* 0x0000007c8151723e */ /* 0x004fee00000010ff */
[----:B------:R1:W-:Y:S02]  /*11920*/  MUFU.EX2 R128, R3 ;  /* 0x0000000300807308 */ /* 0x0003e40000000800 */
[----:B-1----:R-:W-:Y:S08]  /*11930*/  FFMA.FTZ R3, R222, UR4, -R152 ;  /* 0x00000004de037c23 */ /* 0x002ff00008010898 */
[----:B------:R1:W2:Y:S02]  /*11940*/  MUFU.EX2 R155, R3 ;  /* 0x00000003009b7308 */ /* 0x0002a40000000800 */
[--C-:B-1----:R-:W-:Y:S01]  /*11950*/  FFMA.FTZ R3, R240, UR4, -R141.reuse ;  /* 0x00000004f0037c23 */ /* 0x102fe2000801088d */
[----:B--2---:R-:W-:Y:S07]  /*11960*/  F2FP.BF16.F32.PACK_AB R83, R155, R128 ;  /* 0x000000809b53723e */ /* 0x004fee00000010ff */
        /* <DEDUP_REMOVED lines=11> */
[C---:B------:R-:W-:Y:S01]  /*11a20*/  HMMA.16816.F32.BF16 R32, R76.reuse, R94, R32 ;  /* 0x0000005e4c20723c */ /* 0x040fe20000041820 */
[----:B------:R-:W2:Y:S04]  /*11a30*/  LDSM.16.MT88.4 R92, [R193+0x7800] ;  /* 0x00780000c15c783b */ /* 0x000ea80000004200 */
[--C-:B-1----:R-:W-:Y:S01]  /*11a40*/  FFMA.FTZ R3, R243, UR4, -R142.reuse ;  /* 0x00000004f3037c23 */ /* 0x102fe2000801088e */
[-C--:B-----5:R-:W-:Y:S03]  /*11a50*/  HMMA.16816.F32.BF16 R36, R76, R84.reuse, R36 ;  /* 0x000000544c24723c */ /* 0x0a0fe60000041824 */
[----:B------:R1:W4:Y:S03]  /*11a60*/  MUFU.EX2 R149, R3 ;  /* 0x0000000300957308 */ /* 0x0003260000000800 */
[C---:B------:R-:W-:Y:S06]  /*11a70*/  HMMA.16816.F32.BF16 R40, R80.reuse, R84, R40 ;  /* 0x000000545028723c */ /* 0x040fec0000041828 */
[-C--:B------:R-:W-:Y:S06]  /*11a80*/  HMMA.16816.F32.BF16 R44, R80, R86.reuse, R44 ;  /* 0x00000056502c723c */ /* 0x080fec000004182c */
[C---:B------:R-:W-:Y:S05]  /*11a90*/  HMMA.16816.F32.BF16 R48, R76.reuse, R86, R48 ;  /* 0x000000564c30723c */ /* 0x040fea0000041830 */
[--C-:B-1----:R-:W-:Y:S01]  /*11aa0*/  FFMA.FTZ R3, R242, UR4, -R141.reuse ;  /* 0x00000004f2037c23 */ /* 0x102fe2000801088d */
[-C--:B---3--:R-:W-:Y:S03]  /*11ab0*/  HMMA.16816.F32.BF16 R52, R76, R88.reuse, R52 ;  /* 0x000000584c34723c */ /* 0x088fe60000041834 */
[----:B------:R1:W-:Y:S02]  /*11ac0*/  MUFU.EX2 R150, R3 ;  /* 0x0000000300967308 */ /* 0x0003e40000000800 */
[----:B------:R-:W-:Y:S01]  /*11ad0*/  FFMA.FTZ R141, R239, UR4, -R141 ;  /* 0x00000004ef8d7c23 */ /* 0x000fe2000801088d */
[C---:B------:R-:W-:Y:S07]  /*11ae0*/  HMMA.16816.F32.BF16 R56, R80.reuse, R88, R56 ;  /* 0x000000585038723c */ /* 0x040fee0000041838 */
[----:B------:R-:W3:Y:S01]  /*11af0*/  MUFU.EX2 R148, R141 ;  /* 0x0000008d00947308 */ /* 0x000ee20000000800 */
[-C--:B------:R-:W-:Y:S03]  /*11b00*/  HMMA.16816.F32.BF16 R60, R80, R90.reuse, R60 ;  /* 0x0000005a503c723c */ /* 0x080fe6000004183c */
[----:B----4-:R-:W-:Y:S03]  /*11b10*/  F2FP.BF16.F32.PACK_AB R133, R149, R151 ;  /* 0x000000979585723e */ /* 0x010fe600000010ff */
[----:B------:R-:W-:Y:S05]  /*11b20*/  HMMA.16816.F32.BF16 R64, R76, R90, R64 ;  /* 0x0000005a4c40723c */ /* 0x000fea0000041840 */
[--C-:B-1----:R-:W-:Y:S01]  /*11b30*/  FFMA.FTZ R3, R246, UR4, -R142.reuse ;  /* 0x00000004f6037c23 */ /* 0x102fe2000801088e */
[----:B------:R-:W-:Y:S03]  /*11b40*/  FFMA.FTZ R142, R245, UR4, -R142 ;  /* 0x00000004f58e7c23 */ /* 0x000fe6000801088e */
[----:B------:R1:W-:Y:S02]  /*11b50*/  MUFU.EX2 R147, R3 ;  /* 0x0000000300937308 */ /* 0x0003e40000000800 */
[----:B---3--:R-:W-:Y:S08]  /*11b60*/  F2FP.BF16.F32.PACK_AB R134, R148, R150 ;  /* 0x000000969486723e */ /* 0x008ff000000010ff */
        /* <DEDUP_REMOVED lines=9> */
[----:B------:R-:W-:Y:S01]  /*11c00*/  FFMA.FTZ R143, R236, UR4, -R143 ;  /* 0x00000004ec8f7c23 */ /* 0x000fe2000801088f */
[----:B---3--:R-:W-:Y:S06]  /*11c10*/  F2FP.BF16.F32.PACK_AB R136, R145, R144 ;  /* 0x000000909188723e */ /* 0x008fec00000010ff */
[----:B------:R1:W-:Y:S10]  /*11c20*/  MUFU.EX2 R142, R3 ;  /* 0x00000003008e7308 */ /* 0x0003f40000000800 */
[----:B------:R-:W3:Y:S01]  /*11c30*/  MUFU.EX2 R143, R143 ;  /* 0x0000008f008f7308 */ /* 0x000ee20000000800 */
[--C-:B-1----:R-:W-:Y:S09]  /*11c40*/  FFMA.FTZ R3, R235, UR4, -R152.reuse ;  /* 0x00000004eb037c23 */ /* 0x102ff20008010898 */
[----:B------:R1:W-:Y:S01]  /*11c50*/  MUFU.EX2 R141, R3 ;  /* 0x00000003008d7308 */ /* 0x0003e20000000800 */
[----:B---3--:R-:W-:Y:S01]  /*11c60*/  F2FP.BF16.F32.PACK_AB R138, R143, R142 ;  /* 0x0000008e8f8a723e */ /* 0x008fe200000010ff */
[--C-:B-1----:R-:W-:Y:S08]  /*11c70*/  FFMA.FTZ R3, R237, UR4, -R152.reuse ;  /* 0x00000004ed037c23 */ /* 0x102ff00008010898 */
[----:B------:R1:W3:Y:S02]  /*11c80*/  MUFU.EX2 R75, R3 ;  /* 0x00000003004b7308 */ /* 0x0002e40000000800 */
[--C-:B-1----:R-:W-:Y:S01]  /*11c90*/  FFMA.FTZ R3, R241, UR4, -R152.reuse ;  /* 0x00000004f1037c23 */ /* 0x102fe20008010898 */
[----:B------:R-:W-:Y:S01]  /*11ca0*/  FFMA.FTZ R152, R140, UR4, -R152 ;  /* 0x000000048c987c23 */ /* 0x000fe20008010898 */
[----:B---3--:R-:W-:Y:S06]  /*11cb0*/  F2FP.BF16.F32.PACK_AB R137, R75, R141 ;  /* 0x0000008d4b89723e */ /* 0x008fec00000010ff */
[----:B------:R1:W-:Y:S10]  /*11cc0*/  MUFU.EX2 R74, R3 ;  /* 0x00000003004a7308 */ /* 0x0003f40000000800 */
[----:B------:R-:W3:Y:S01]  /*11cd0*/  MUFU.EX2 R152, R152 ;  /* 0x0000009800987308 */ /* 0x000ee20000000800 */
[----:B-1----:R-:W-:Y:S01]  /*11ce0*/  FFMA.FTZ R3, R0, R96, R171 ;  /* 0x0000006000037223 */ /* 0x002fe200000100ab */
[----:B------:R-:W-:Y:S01]  /*11cf0*/  FADD.FTZ R0, R190, R68 ;  /* 0x00000044be007221 */ /* 0x000fe20000010000 */
[----:B------:R-:W-:Y:S02]  /*11d00*/  IMAD.MOV.U32 R68, RZ, RZ, R72 ;  /* 0x000000ffff447224 */ /* 0x000fe400078e0048 */
[----:B------:R-:W-:Y:S01]  /*11d10*/  FADD.FTZ R3, R172, R3 ;  /* 0x00000003ac037221 */ /* 0x000fe20000010000 */
[----:B------:R-:W-:Y:S01]  /*11d20*/  FADD.FTZ R0, R187, R0 ;  /* 0x00000000bb007221 */ /* 0x000fe20000010000 */
[----:B---3--:R-:W-:Y:S02]  /*11d30*/  F2FP.BF16.F32.PACK_AB R139, R152, R74 ;  /* 0x0000004a988b723e */ /* 0x008fe400000010ff */
[----:B------:R-:W-:Y:S05]  /*11d40*/  FADD.FTZ R3, R175, R3 ;  /* 0x00000003af037221 */ /* 0x000fea0000010000 */
        /* <DEDUP_REMOVED lines=25> */
[----:B------:R-:W-:Y:S01]  /*11ee0*/  FADD.FTZ R9, R217, R9 ;  /* 0x00000009d9097221 */ /* 0x000fe20000010000 */
[----:B------:R-:W-:Y:S02]  /*11ef0*/  IMAD.MOV.U32 R217, RZ, RZ, R215 ;  /* 0x000000ffffd97224 */ /* 0x000fe400078e00d7 */
[----:B------:R-:W-:Y:S01]  /*11f00*/  FADD.FTZ R3, R163, R3 ;  /* 0x00000003a3037221 */ /* 0x000fe20000010000 */
[----:B------:R-:W-:Y:S04]  /*11f10*/  FADD.FTZ R9, R179, R9 ;  /* 0x00000009b3097221 */ /* 0x000fe80000010000 */
[----:B------:R-:W-:Y:S04]  /*11f20*/  FADD.FTZ R9, R183, R9 ;  /* 0x00000009b7097221 */ /* 0x000fe80000010000 */
        /* <DEDUP_REMOVED lines=38> */
[----:B------:R2:W-:Y:S01]  /*12190*/  STL [R1], R2 ;  /* 0x0000000201007387 */ /* 0x0005e20000100800 */
[----:B------:R-:W-:Y:S02]  /*121a0*/  IMAD.MOV.U32 R75, RZ, RZ, R70 ;  /* 0x000000ffff4b7224 */ /* 0x000fe400078e0046 */
[----:B------:R-:W-:Y:S01]  /*121b0*/  FADD.FTZ R0, R152, R0 ;  /* 0x0000000098007221 */ /* 0x000fe20000010000 */
[----:B------:R-:W-:Y:S01]  /*121c0*/  FADD.FTZ R251, R148, R4 ;  /* 0x0000000494fb7221 */ /* 0x000fe20000010000 */
[----:B------:R-:W-:Y:S02]  /*121d0*/  IMAD.MOV.U32 R3, RZ, RZ, R73 ;  /* 0x000000ffff037224 */ /* 0x000fe400078e0049 */
[----:B------:R-:W-:Y:S01]  /*121e0*/  IMAD.MOV.U32 R74, RZ, RZ, R71 ;  /* 0x000000ffff4a7224 */ /* 0x000fe200078e0047 */
[----:B------:R2:W-:Y:S01]  /*121f0*/  STL [R1+0x4], R0 ;  /* 0x0000040001007387 */ /* 0x0005e20000100800 */
[----:B------:R-:W-:Y:S05]  /*12200*/  @P0 BRA `(.L_x_2045) ;  /* 0xffffffc400300947 */ /* 0x000fea000383ffff */
.L_x_2044:
[----:B------:R-:W3:Y:S04]  /*12210*/  LDL.LU R13, [R1] ;  /* 0x00000000010d7983 */ /* 0x000ee80000300800 */
[----:B------:R-:W4:Y:S04]  /*12220*/  LDL.LU R11, [R1+0x4] ;  /* 0x00000400010b7983 */ /* 0x000f280000300800 */
[----:B------:R-:W5:Y:S01]  /*12230*/  LDL R12, [R1+0x40] ;  /* 0x00004000010c7983 */ /* 0x000f620000100800 */
[----:B------:R-:W1:Y:S01]  /*12240*/  S2UR UR4, SR_CgaCtaId ;  /* 0x00000000000479c3 */ /* 0x000e620000008800 */
[----:B------:R-:W-:Y:S01]  /*12250*/  UMOV UR5, 0x400 ;  /* 0x0000040000057882 */ /* 0x000fe20000000000 */
[----:B------:R-:W-:Y:S01]  /*12260*/  MOV R37, 0x20 ;  /* 0x0000002000257802 */ /* 0x000fe20000000f00 */
[----:B------:R-:W1:Y:S01]  /*12270*/  S2R R49, SR_TID.X ;  /* 0x0000000000317919 */ /* 0x000e620000002100 */
[----:B--2---:R-:W2:Y:S04]  /*12280*/  SHFL.BFLY PT, R0, R251, 0x2, 0x1f ;  /* 0x0c401f00fb007f89 */ /* 0x004ea800000e0000 */
[----:B------:R-:W2:Y:S01]  /*12290*/  SHFL.BFLY PT, R7, R252, 0x2, 0x1f ;  /* 0x0c401f00fc077f89 */ /* 0x000ea200000e0000 */
[----:B-1----:R-:W-:Y:S01]  /*122a0*/  ULEA UR4, UR4, UR5, 0x18 ;  /* 0x0000000504047291 */ /* 0x002fe2000f8ec03f */
[----:B--2---:R-:W-:Y:S01]  /*122b0*/  FADD.FTZ R0, R0, R251 ;  /* 0x000000fb00007221 */ /* 0x004fe20000010000 */
[----:B------:R-:W-:-:S04]  /*122c0*/  SHF.R.S32.HI R48, RZ, 0x1f, R49 ;  /* 0x0000001fff307819 */ /* 0x000fc80000011431 */
[----:B------:R-:W1:Y:S01]  /*122d0*/  SHFL.BFLY PT, R5, R0, 0x1, 0x1f ;  /* 0x0c201f0000057f89 */ /* 0x000e6200000e0000 */
[----:B------:R-:W-:Y:S01]  /*122e0*/  FADD.FTZ R7, R7, R252 ;  /* 0x000000fc07077221 */ /* 0x000fe20000010000 */
[CC--:B------:R-:W-:Y:S02]  /*122f0*/  LEA.HI R3, R48.reuse, R49.reuse, RZ, 0x2 ;  /* 0x0000003130037211 */ /* 0x0c0fe400078f10ff */
[----:B------:R-:W-:Y:S02]  /*12300*/  LEA.HI R48, R48, R49, RZ, 0x5 ;  /* 0x0000003130307211 */ /* 0x000fe400078f28ff */
[----:B------:R-:W-:Y:S01]  /*12310*/  SHFL.BFLY PT, R42, R7, 0x1, 0x1f ;  /* 0x0c201f00072a7f89 */ /* 0x000fe200000e0000 */
[--C-:B------:R-:W-:Y:S02]  /*12320*/  SHF.R.S32.HI R4, RZ, 0x2, R3.reuse ;  /* 0x00000002ff047819 */ /* 0x100fe40000011403 */
[----:B------:R-:W-:Y:S02]  /*12330*/  SHF.R.S32.HI R2, RZ, 0x1f, R3 ;  /* 0x0000001fff027819 */ /* 0x000fe40000011403 */
[----:B------:R-:W-:-:S02]  /*12340*/  LOP3.LUT R3, R3, 0x3ffffffc, RZ, 0xc0, !PT ;  /* 0x3ffffffc03037812 */ /* 0x000fc400078ec0ff */
[----:B------:R-:W-:Y:S02]  /*12350*/  LEA.HI R2, R2, R4, RZ, 0x3 ;  /* 0x0000000402027211 */ /* 0x000fe400078f18ff */
[----:B------:R-:W-:Y:S02]  /*12360*/  SHF.R.S32.HI R39, RZ, 0x5, R48 ;  /* 0x00000005ff277819 */ /* 0x000fe40000011430 */
[----:B------:R-:W-:-:S05]  /*12370*/  LOP3.LUT R2, R2, 0xfffffff8, RZ, 0xc0, !PT ;  /* 0xfffffff802027812 */ /* 0x000fca00078ec0ff */
[----:B------:R-:W-:Y:S02]  /*12380*/  IMAD.IADD R2, R4, 0x1, -R2 ;  /* 0x0000000104027824 */ /* 0x000fe400078e0a02 */
[----:B-1----:R-:W-:Y:S01]  /*12390*/  FADD.FTZ R45, R0, R5 ;  /* 0x00000005002d7221 */ /* 0x002fe20000010000 */
[----:B------:R-:W-:Y:S02]  /*123a0*/  IMAD.IADD R0, R49, 0x1, -R3 ;  /* 0x0000000131007824 */ /* 0x000fe400078e0a03 */
[----:B------:R-:W-:Y:S02]  /*123b0*/  IMAD.SHL.U32 R4, R2, 0x40, RZ ;  /* 0x0000004002047824 */ /* 0x000fe400078e00ff */
[----:B------:R-:W-:-:S03]  /*123c0*/  IMAD R0, R39, 0x200, R0 ;  /* 0x0000020027007824 */ /* 0x000fc600078e0200 */
[----:B------:R-:W-:-:S04]  /*123d0*/  LOP3.LUT R3, R4, 0x1c0, RZ, 0xc0, !PT ;  /* 0x000001c004037812 */ /* 0x000fc800078ec0ff */
[----:B------:R-:W-:-:S05]  /*123e0*/  LEA.HI R3, R3, R3, RZ, 0x1d ;  /* 0x0000000303037211 */ /* 0x000fca00078fe8ff */
[----:B------:R-:W-:Y:S01]  /*123f0*/  IMAD.U32 R22, R0, 0x2, R3 ;  /* 0x0000000200167824 */ /* 0x000fe200078e0003 */
[----:B------:R-:W-:-:S04]  /*12400*/  MOV R0, 0x3f800000 ;  /* 0x3f80000000007802 */ /* 0x000fc80000000f00 */
[----:B------:R-:W-:-:S05]  /*12410*/  LEA R22, R22, UR4, 0x1 ;  /* 0x0000000416167c11 */ /* 0x000fca000f8e08ff */
[----:B------:R-:W-:Y:S01]  /*12420*/  VIADD R24, R22, 0x40 ;  /* 0x0000004016187836 */ /* 0x000fe20000000000 */
[----:B---3--:R-:W1:Y:S04]  /*12430*/  SHFL.BFLY PT, R6, R13, 0x2, 0x1f ;  /* 0x0c401f000d067f89 */ /* 0x008e6800000e0000 */
[----:B----4-:R-:W2:Y:S01]  /*12440*/  SHFL.BFLY PT, R10, R11, 0x2, 0x1f ;  /* 0x0c401f000b0a7f89 */ /* 0x010ea200000e0000 */
[----:B-----5:R-:W-:-:S04]  /*12450*/  ISETP.NE.AND P0, PT, R12, -0x1, PT ;  /* 0xffffffff0c00780c */ /* 0x020fc80003f05270 */
[----:B------:R-:W-:Y:S02]  /*12460*/  R2P PR, R2, 0x6 ;  /* 0x0000000602007804 */ /* 0x000fe40000000000 */
[----:B------:R-:W-:-:S03]  /*12470*/  FSETP.NE.FTZ.AND P3, PT, R45, RZ, PT ;  /* 0x000000ff2d00720b */ /* 0x000fc60003f75000 */
[----:B------:R-:W-:-:S04]  /*12480*/  SEL R37, R37, 0xffffffe0, !P1 ;  /* 0xffffffe025257807 */ /* 0x000fc80004800000 */
[----:B------:R-:W3:Y:S01]  /*12490*/  @P0 LDC.64 R8, c[0x0][0x298] ;  /* 0x0000a600ff080b82 */ /* 0x000ee20000000a00 */
[----:B-1----:R-:W-:-:S03]  /*124a0*/  FADD.FTZ R6, R6, R13 ;  /* 0x0000000d06067221 */ /* 0x002fc60000010000 */
[----:B------:R-:W-:Y:S02]  /*124b0*/  @P2 VIADD R24, R22, 0xffffffc0 ;  /* 0xffffffc016182836 */ /* 0x000fe40000000000 */
[----:B--2---:R-:W-:Y:S01]  /*124c0*/  FADD.FTZ R3, R10, R11 ;  /* 0x0000000b0a037221 */ /* 0x004fe20000010000 */
[----:B------:R1:W2:Y:S04]  /*124d0*/  SHFL.BFLY PT, R43, R6, 0x1, 0x1f ;  /* 0x0c201f00062b7f89 */ /* 0x0002a800000e0000 */
[----:B------:R1:W4:Y:S01]  /*124e0*/  SHFL.BFLY PT, R44, R3, 0x1, 0x1f ;  /* 0x0c201f00032c7f89 */ /* 0x00032200000e0000 */
[----:B---3--:R-:W-:-:S04]  /*124f0*/  @P0 IMAD.WIDE.U32 R4, R12, R8, RZ ;  /* 0x000000080c040225 */ /* 0x008fc800078e00ff */
        /* <DEDUP_REMOVED lines=11> */
.L_x_2048:
        /* <DEDUP_REMOVED lines=16> */
[----:B-1----:R-:W-:-:S05]  /*126b0*/  @!P0 IMAD R12, R5, R4, RZ ;  /* 0x00000004050c8224 */ /* 0x002fca00078e02ff */
[----:B------:R1:W-:Y:S01]  /*126c0*/  @!P0 STL [R1+0x40], R12 ;  /* 0x0000400c01008387 */ /* 0x0003e20000100800 */
[----:B------:R-:W-:Y:S02]  /*126d0*/  SHF.R.S32.HI R41, RZ, 0x1f, R12 ;  /* 0x0000001fff297819 */ /* 0x000fe4000001140c */
[----:B------:R-:W-:-:S07]  /*126e0*/  MOV R40, R12 ;  /* 0x0000000c00287202 */ /* 0x000fce0000000f00 */
.L_x_2049:
[----:B------:R-:W2:Y:S04]  /*126f0*/  LDL.LU.64 R52, [R1+0x28] ;  /* 0x0000280001347983 */ /* 0x000ea80000300a00 */
[----:B------:R-:W3:Y:S04]  /*12700*/  LDL.LU R51, [R1+0x44] ;  /* 0x0000440001337983 */ /* 0x000ee80000300800 */
        /* <DEDUP_REMOVED lines=12> */
[C---:B-1----:R-:W-:Y:S01]  /*127d0*/  FMUL.FTZ R12, R0.reuse, R93 ;  /* 0x0000005d000c7220 */ /* 0x042fe20000410000 */
        /* <DEDUP_REMOVED lines=16> */
[----:B------:R-:W4:Y:S01]  /*128e0*/  @!P1 LDC R26, c[0x0][0x2c4] ;  /* 0x0000b100ff1a9b82 */ /* 0x000f220000000800 */
[----:B------:R-:W-:Y:S01]  /*128f0*/  F2FP.BF16.F32.PACK_AB R6, R6, R80 ;  /* 0x000000500606723e */ /* 0x000fe200000010ff */
[----:B------:R-:W-:Y:S01]  /*12900*/  BSSY B0, `(.L_x_2050) ;  /* 0x00000d4000007945 */ /* 0x000fe20003800000 */
[----:B------:R-:W-:-:S02]  /*12910*/  F2FP.BF16.F32.PACK_AB R12, R12, R92 ;  /* 0x0000005c0c0c723e */ /* 0x000fc400000010ff */
[----:B------:R-:W-:Y:S01]  /*12920*/  F2FP.BF16.F32.PACK_AB R9, R9, R100 ;  /* 0x000000640909723e */ /* 0x000fe200000010ff */
[----:B------:R-:W5:Y:S01]  /*12930*/  @P4 MUFU.RCP R2, R43 ;  /* 0x0000002b00024308 */ /* 0x000f620000001000 */
[----:B------:R-:W-:Y:S01]  /*12940*/  STS [R22], R6 ;  /* 0x0000000616007388 */ /* 0x000fe20000000800 */
[----:B------:R-:W-:Y:S01]  /*12950*/  F2FP.BF16.F32.PACK_AB R23, R23, R108 ;  /* 0x0000006c1717723e */ /* 0x000fe200000010ff */
[----:B------:R-:W4:Y:S01]  /*12960*/  S2UR UR4, SR_CTAID.X ;  /* 0x00000000000479c3 */ /* 0x000f220000002500 */
[----:B------:R-:W-:Y:S02]  /*12970*/  F2FP.BF16.F32.PACK_AB R18, R18, R116 ;  /* 0x000000741212723e */ /* 0x000fe400000010ff */
[----:B------:R-:W-:Y:S02]  /*12980*/  F2FP.BF16.F32.PACK_AB R30, R30, R124 ;  /* 0x0000007c1e1e723e */ /* 0x000fe400000010ff */
[----:B------:R-:W5:Y:S01]  /*12990*/  @P2 MUFU.RCP R0, R44 ;  /* 0x0000002c00002308 */ /* 0x000f620000001000 */
        /* <DEDUP_REMOVED lines=51> */
[----:B------:R-:W-:Y:S01]  /*12cd0*/  IADD3 R0, R22, R38, RZ ;  /* 0x0000002616007210 */ /* 0x000fe20007ffe0ff */
[----:B----4-:R-:W4:Y:S01]  /*12ce0*/  @P0 LDC R26, c[0x0][0x2e4] ;  /* 0x0000b900ff1a0b82 */ /* 0x010f220000000800 */
        /* <DEDUP_REMOVED lines=19> */
[----:B-1----:R-:W1:Y:S01]  /*12e20*/  @!P1 LDC R5, c[0x0][0x270] ;  /* 0x00009c00ff059b82 */ /* 0x002e620000000800 */
[----:B------:R-:W-:-:S02]  /*12e30*/  F2FP.BF16.F32.PACK_AB R20, R20, R112 ;  /* 0x000000701414723e */ /* 0x000fc400000010ff */
[----:B-----5:R-:W-:Y:S02]  /*12e40*/  IADD3 R2, R22, R37, RZ ;  /* 0x0000002516027210 */ /* 0x020fe40007ffe0ff */
[----:B------:R-:W-:Y:S02]  /*12e50*/  F2FP.BF16.F32.PACK_AB R19, R115, R19 ;  /* 0x000000137313723e */ /* 0x000fe400000010ff */
[----:B------:R-:W-:Y:S01]  /*12e60*/  IADD3 R3, R0, R37, RZ ;  /* 0x0000002500037210 */ /* 0x000fe20007ffe0ff */
[----:B------:R-:W-:Y:S01]  /*12e70*/  STS [R2], R12 ;  /* 0x0000000c02007388 */ /* 0x000fe20000000800 */
[----:B------:R-:W-:Y:S02]  /*12e80*/  F2FP.BF16.F32.PACK_AB R32, R32, R120 ;  /* 0x000000782020723e */ /* 0x000fe400000010ff */
[----:B------:R-:W-:Y:S01]  /*12e90*/  IADD3 R4, R37, 0x400, R24 ;  /* 0x0000040025047810 */ /* 0x000fe20007ffe018 */
[----:B------:R5:W-:Y:S01]  /*12ea0*/  STS [R2+0x400], R11 ;  /* 0x0004000b02007388 */ /* 0x000be20000000800 */
[----:B------:R-:W-:-:S02]  /*12eb0*/  F2FP.BF16.F32.PACK_AB R31, R123, R31 ;  /* 0x0000001f7b1f723e */ /* 0x000fc400000010ff */
[----:B------:R-:W-:Y:S01]  /*12ec0*/  F2FP.BF16.F32.PACK_AB R29, R29, R126 ;  /* 0x0000007e1d1d723e */ /* 0x000fe200000010ff */
[----:B------:R1:W-:Y:S01]  /*12ed0*/  STS [R3], R9 ;  /* 0x0000000903007388 */ /* 0x0003e20000000800 */
[----:B------:R-:W-:Y:S01]  /*12ee0*/  F2FP.BF16.F32.PACK_AB R28, R28, R132 ;  /* 0x000000841c1c723e */ /* 0x000fe200000010ff */
[----:B----4-:R-:W4:Y:S01]  /*12ef0*/  @P1 LDC.64 R6, c[0x0][0x2c0] ;  /* 0x0000b000ff061b82 */ /* 0x010f220000000a00 */
[----:B------:R-:W-:Y:S01]  /*12f00*/  F2FP.BF16.F32.PACK_AB R27, R27, R134 ;  /* 0x000000861b1b723e */ /* 0x000fe200000010ff */
[----:B------:R1:W-:Y:S01]  /*12f10*/  STS [R3+0x400], R8 ;  /* 0x0004000803007388 */ /* 0x0003e20000000800 */
[C---:B------:R-:W-:Y:S02]  /*12f20*/  IADD3 R4, R38.reuse, R4, RZ ;  /* 0x0000000426047210 */ /* 0x040fe40007ffe0ff */
[----:B------:R-:W-:Y:S01]  /*12f30*/  IADD3 R0, R38, R24, RZ ;  /* 0x0000001826007210 */ /* 0x000fe20007ffe0ff */
[----:B------:R-:W-:Y:S01]  /*12f40*/  STS [R2+0x2000], R10 ;  /* 0x0020000a02007388 */ /* 0x000fe20000000800 */
[----:B------:R-:W-:Y:S01]  /*12f50*/  F2FP.BF16.F32.PACK_AB R33, R33, R128 ;  /* 0x000000802121723e */ /* 0x000fe200000010ff */
[----:B------:R-:W4:Y:S01]  /*12f60*/  @P4 LDC R13, c[0x0][0x2e8] ;  /* 0x0000ba00ff0d4b82 */ /* 0x000f220000000800 */
[----:B------:R-:W-:Y:S01]  /*12f70*/  F2FP.BF16.F32.PACK_AB R34, R131, R34 ;  /* 0x000000228322723e */ /* 0x000fe200000010ff */
[----:B------:R1:W-:Y:S01]  /*12f80*/  STS [R2+0x2400], R16 ;  /* 0x0024001002007388 */ /* 0x0003e20000000800 */
[----:B------:R-:W-:-:S02]  /*12f90*/  F2FP.BF16.F32.PACK_AB R35, R35, R136 ;  /* 0x000000882323723e */ /* 0x000fc400000010ff */
[----:B------:R-:W-:Y:S01]  /*12fa0*/  F2FP.BF16.F32.PACK_AB R36, R139, R36 ;  /* 0x000000248b24723e */ /* 0x000fe200000010ff */
[----:B------:R-:W-:Y:S01]  /*12fb0*/  STS [R3+0x2000], R15 ;  /* 0x0020000f03007388 */ /* 0x000fe20000000800 */
[----:B------:R-:W-:-:S03]  /*12fc0*/  MOV R22, 0x7f800000 ;  /* 0x7f80000000167802 */ /* 0x000fc60000000f00 */
[----:B------:R4:W-:Y:S01]  /*12fd0*/  STS [R3+0x2400], R25 ;  /* 0x0024001903007388 */ /* 0x0009e20000000800 */
[----:B-----5:R-:W5:Y:S03]  /*12fe0*/  @P3 LDC R11, c[0x0][0x2e8] ;  /* 0x0000ba00ff0b3b82 */ /* 0x020f660000000800 */
[----:B------:R-:W-:Y:S04]  /*12ff0*/  STS [R24], R23 ;  /* 0x0000001718007388 */ /* 0x000fe80000000800 */
[----:B------:R5:W-:Y:S01]  /*13000*/  STS [R24+0x400], R21 ;  /* 0x0004001518007388 */ /* 0x000be20000000800 */
[----:B-1----:R-:W1:Y:S01]  /*13010*/  @P1 LDC R9, c[0x0][0x2c0] ;  /* 0x0000b000ff091b82 */ /* 0x002e620000000800 */
[----:B------:R-:W-:Y:S02]  /*13020*/  @P3 MUFU.LG2 R8, R45 ;  /* 0x0000002d00083308 */ /* 0x000fe40000000c00 */
[----:B------:R-:W-:Y:S04]  /*13030*/  STS [R0], R18 ;  /* 0x0000001200007388 */ /* 0x000fe80000000800 */
[----:B------:R-:W-:Y:S01]  /*13040*/  STS [R0+0x400], R17 ;  /* 0x0004001100007388 */ /* 0x000fe20000000800 */
[C---:B------:R-:W-:Y:S01]  /*13050*/  IADD3 R2, R37.reuse, R24, RZ ;  /* 0x0000001825027210 */ /* 0x040fe20007ffe0ff */
[----:B------:R-:W1:Y:S02]  /*13060*/  @P5 LDC R10, c[0x0][0x2e8] ;  /* 0x0000ba00ff0a5b82 */ /* 0x000e640000000800 */
[----:B------:R5:W-:Y:S04]  /*13070*/  STS [R24+0x2000], R20 ;  /* 0x0020001418007388 */ /* 0x000be80000000800 */
[----:B------:R-:W-:Y:S01]  /*13080*/  STS [R24+0x2400], R19 ;  /* 0x0024001318007388 */ /* 0x000fe20000000800 */
[----:B----4-:R-:W-:-:S03]  /*13090*/  IADD3 R3, R37, R0, RZ ;  /* 0x0000000025037210 */ /* 0x010fc60007ffe0ff */
[----:B------:R-:W-:Y:S04]  /*130a0*/  STS [R0+0x2000], R32 ;  /* 0x0020002000007388 */ /* 0x000fe80000000800 */
[----:B------:R4:W-:Y:S01]  /*130b0*/  STS [R0+0x2400], R31 ;  /* 0x0024001f00007388 */ /* 0x0009e20000000800 */
[----:B------:R-:W-:Y:S02]  /*130c0*/  @!P1 MOV R9, 0x1 ;  /* 0x0000000100099802 */ /* 0x000fe40000000f00 */
[----:B-----5:R-:W-:Y:S01]  /*130d0*/  MOV R21, 0x7f800000 ;  /* 0x7f80000000157802 */ /* 0x020fe20000000f00 */
[----:B------:R-:W-:Y:S04]  /*130e0*/  STS [R2], R30 ;  /* 0x0000001e02007388 */ /* 0x000fe80000000800 */
[----:B------:R-:W-:Y:S04]  /*130f0*/  STS [R2+0x400], R29 ;  /* 0x0004001d02007388 */ /* 0x000fe80000000800 */
[----:B------:R-:W-:Y:S01]  /*13100*/  STS [R3], R28 ;  /* 0x0000001c03007388 */ /* 0x000fe20000000800 */
[----:B------:R-:W-:-:S03]  /*13110*/  MOV R20, 0x7f800000 ;  /* 0x7f80000000147802 */ /* 0x000fc60000000f00 */
[----:B------:R-:W-:Y:S04]  /*13120*/  STS [R4], R27 ;  /* 0x0000001b04007388 */ /* 0x000fe80000000800 */
[----:B------:R-:W-:Y:S04]  /*13130*/  STS [R2+0x2000], R33 ;  /* 0x0020002102007388 */ /* 0x000fe80000000800 */
[----:B------:R-:W-:Y:S01]  /*13140*/  STS [R2+0x2400], R34 ;  /* 0x0024002202007388 */ /* 0x000fe20000000800 */
[----:B----4-:R-:W-:Y:S01]  /*13150*/  @P1 MOV R0, 0x1 ;  /* 0x0000000100001802 */ /* 0x010fe20000000f00 */
[----:B------:R-:W-:-:S02]  /*13160*/  @!P1 IMAD R0, R26, R5, RZ ;  /* 0x000000051a009224 */ /* 0x000fc400078e02ff */
[----:B------:R4:W-:Y:S01]  /*13170*/  STS [R3+0x2000], R35 ;  /* 0x0020002303007388 */ /* 0x0009e20000000800 */
[----:B------:R-:W5:Y:S03]  /*13180*/  @P5 MUFU.LG2 R5, R42 ;  /* 0x0000002a00055308 */ /* 0x000f660000000c00 */
[----:B------:R4:W-:Y:S01]  /*13190*/  STS [R4+0x2000], R36 ;  /* 0x0020002404007388 */ /* 0x0009e20000000800 */
[----:B------:R-:W-:Y:S06]  /*131a0*/  BAR.SYNC.DEFER_BLOCKING 0x0 ;  /* 0x0000000000007b1d */ /* 0x000fec0000010000 */
[----:B------:R-:W4:Y:S01]  /*131b0*/  S2R R12, SR_CTAID.Y ;  /* 0x00000000000c7919 */ /* 0x000f220000002600 */
[----:B-----5:R-:W-:Y:S01]  /*131c0*/  @P5 FMUL.FTZ R5, R5, 0.69314718246459960938 ;  /* 0x3f31721805055820 */ /* 0x020fe20000410000 */
[----:B------:R-:W5:Y:S03]  /*131d0*/  S2R R23, SR_CTAID.Z ;  /* 0x0000000000177919 */ /* 0x000f660000002700 */
[----:B-1----:R-:W-:Y:S01]  /*131e0*/  @P5 FFMA.FTZ R21, R72, R10, R5 ;  /* 0x0000000a48155223 */ /* 0x002fe20000010005 */
[----:B----4-:R-:W-:-:S04]  /*131f0*/  LOP3.LUT R3, R48, 0xffffffe0, RZ, 0xc0, !PT ;  /* 0xffffffe030037812 */ /* 0x010fc800078ec0ff */
[----:B------:R-:W-:Y:S01]  /*13200*/  IADD3 R3, -R3, R49, RZ ;  /* 0x0000003103037210 */ /* 0x000fe20007ffe1ff */
[----:B------:R1:W4:Y:S01]  /*13210*/  LDS.128 R28, [R216+0x3800] ;  /* 0x00380000d81c7984 */ /* 0x0003220000000c00 */
[----:B------:R-:W-:Y:S02]  /*13220*/  IMAD R2, R12, R0, RZ ;  /* 0x000000000c027224 */ /* 0x000fe400078e02ff */
[----:B------:R-:W1:Y:S01]  /*13230*/  @P2 LDC R12, c[0x0][0x2e8] ;  /* 0x0000ba00ff0c2b82 */ /* 0x000e620000000800 */
[----:B------:R-:W-:Y:S01]  /*13240*/  @P1 IMAD R0, R7, R6, RZ ;  /* 0x0000000607001224 */ /* 0x000fe200078e02ff */
[----:B------:R-:W-:Y:S01]  /*13250*/  @!P1 MOV R0, R26 ;  /* 0x0000001a00009202 */ /* 0x000fe20000000f00 */
[----:B------:R-:W3:Y:S01]  /*13260*/  @P4 MUFU.LG2 R7, R43 ;  /* 0x0000002b00074308 */ /* 0x000ee20000000c00 */
[----:B------:R-:W-:Y:S01]  /*13270*/  SEL R4, R2, RZ, !P6 ;  /* 0x000000ff02047207 */ /* 0x000fe20007000000 */
[----:B------:R-:W-:Y:S01]  /*13280*/  @P3 FMUL.FTZ R2, R8, 0.69314718246459960938 ;  /* 0x3f31721808023820 */ /* 0x000fe20000410000 */
[----:B------:R-:W-:-:S03]  /*13290*/  LOP3.LUT P1, RZ, R3, 0x3, RZ, 0xc0, !PT ;  /* 0x0000000303ff7812 */ /* 0x000fc6000782c0ff */
[----:B------:R-:W-:Y:S01]  /*132a0*/  @P3 FFMA.FTZ R22, R73, R11, R2 ;  /* 0x0000000b49163223 */ /* 0x000fe20000010002 */
[----:B------:R-:W-:Y:S01]  /*132b0*/  IMAD R2, R9, UR4, RZ ;  /* 0x0000000409027c24 */ /* 0x000fe2000f8e02ff */
[----:B------:R-:W2:Y:S01]  /*132c0*/  @P2 MUFU.LG2 R6, R44 ;  /* 0x0000002c00062308 */ /* 0x000ea20000000c00 */
[----:B-----5:R-:W-:Y:S01]  /*132d0*/  IMAD R0, R23, R0, R4 ;  /* 0x0000000017007224 */ /* 0x020fe200078e0204 */
[----:B------:R-:W-:Y:S02]  /*132e0*/  MOV R11, 0x7f800000 ;  /* 0x7f800000000b7802 */ /* 0x000fe40000000f00 */
[----:B------:R-:W-:-:S04]  /*132f0*/  SHF.L.U32 R2, R2, 0x7, RZ ;  /* 0x0000000702027819 */ /* 0x000fc800000006ff */
[----:B------:R-:W-:Y:S01]  /*13300*/  IADD3 R10, P5, P3, R2, R40, R0 ;  /* 0x00000028020a7210 */ /* 0x000fe20007bbe000 */
[----:B---3--:R-:W-:Y:S01]  /*13310*/  @P4 FMUL.FTZ R4, R7, 0.69314718246459960938 ;  /* 0x3f31721807044820 */ /* 0x008fe20000410000 */
[----:B------:R-:W-:Y:S02]  /*13320*/  SHF.R.S32.HI R5, RZ, 0x1f, R2 ;  /* 0x0000001fff057819 */ /* 0x000fe40000011402 */
[----:B------:R-:W-:Y:S01]  /*13330*/  SHF.R.S32.HI R0, RZ, 0x1f, R0 ;  /* 0x0000001fff007819 */ /* 0x000fe20000011400 */
[----:B------:R-:W-:-:S03]  /*13340*/  @P4 FFMA.FTZ R20, R71, R13, R4 ;  /* 0x0000000d47144223 */ /* 0x000fc60000010004 */
[----:B------:R-:W-:Y:S01]  /*13350*/  IADD3.X R8, R5, R41, R0, P5, P3 ;  /* 0x0000002905087210 */ /* 0x000fe20002fe6400 */
[----:B--2---:R-:W-:Y:S01]  /*13360*/  @P2 FMUL.FTZ R3, R6, 0.69314718246459960938 ;  /* 0x3f31721806032820 */ /* 0x004fe20000410000 */
[----:B------:R-:W-:-:S03]  /*13370*/  ISETP.GE.AND P0, PT, R52, R50, PT ;  /* 0x000000323400720c */ /* 0x000fc60003f06270 */
[----:B-1----:R-:W-:Y:S01]  /*13380*/  @P2 FFMA.FTZ R11, R70, R12, R3 ;  /* 0x0000000c460b2223 */ /* 0x002fe20000010003 */
[----:B------:R-:W-:Y:S01]  /*13390*/  ISETP.GE.AND P6, PT, R51, R50, PT ;  /* 0x000000323300720c */ /* 0x000fe20003fc6270 */
[----:B----4-:R-:W-:-:S12]  /*133a0*/  @P1 BRA `(.L_x_2051) ;  /* 0x0000000000a41947 */ /* 0x010fd80003800000 */
[----:B------:R-:W2:Y:S01]  /*133b0*/  LDL.LU R14, [R1+0x58] ;  /* 0x00005800010e7983 */ /* 0x000ea20000300800 */
[----:B------:R-:W-:-:S04]  /*133c0*/  SHF.R.S32.HI R0, RZ, 0x1f, R39 ;  /* 0x0000001fff007819 */ /* 0x000fc80000011427 */
[----:B------:R-:W-:-:S04]  /*133d0*/  LEA.HI R0, R0, R39, RZ, 0x2 ;  /* 0x0000002700007211 */ /* 0x000fc800078f10ff */
[----:B------:R-:W-:-:S05]  /*133e0*/  LOP3.LUT R0, R0, 0xffffffc, RZ, 0xc0, !PT ;  /* 0x0ffffffc00007812 */ /* 0x000fca00078ec0ff */
[----:B------:R-:W-:-:S04]  /*133f0*/  IMAD.IADD R0, R39, 0x1, -R0 ;  /* 0x0000000127007824 */ /* 0x000fc800078e0a00 */
[----:B--2---:R-:W-:-:S04]  /*13400*/  IMAD R0, R0, 0x10, R14 ;  /* 0x0000001000007824 */ /* 0x004fc800078e020e */
        /* <DEDUP_REMOVED lines=35> */
.L_x_2051:
[----:B------:R-:W-:Y:S05]  /*13640*/  BSYNC B0 ;  /* 0x0000000000007941 */ /* 0x000fea0003800000 */
.L_x_2050:
[----:B------:R-:W2:Y:S01]  /*13650*/  LDL.LU R0, [R1+0x50] ;  /* 0x0000500001007983 */ /* 0x000ea20000300800 */
[----:B------:R-:W-:-:S03]  /*13660*/  ULDC.64 UR4, c[0x0][0x2a0] ;  /* 0x0000a80000047ab9 */ /* 0x000fc60000000a00 */
[----:B------:R-:W3:Y:S04]  /*13670*/  LDL.LU R10, [R1+0x54] ;  /* 0x00005400010a7983 */ /* 0x000ee80000300800 */
[----:B------:R-:W3:Y:S04]  /*13680*/  LDL.LU.64 R8, [R1+0x48] ;  /* 0x0000480001087983 */ /* 0x000ee80000300a00 */
[----:B----4-:R-:W4:Y:S04]  /*13690*/  LDL.LU R7, [R1+0x5c] ;  /* 0x00005c0001077983 */ /* 0x010f280000300800 */
[----:B------:R-:W4:Y:S04]  /*136a0*/  LDL.LU R5, [R1+0x64] ;  /* 0x0000640001057983 */ /* 0x000f280000300800 */
[----:B------:R-:W4:Y:S04]  /*136b0*/  LDL.LU R4, [R1+0x60] ;  /* 0x0000600001047983 */ /* 0x000f280000300800 */
[----:B------:R1:W5:Y:S01]  /*136c0*/  LDL.64 R14, [R1+0x18] ;  /* 0x00001800010e7983 */ /* 0x0003620000100a00 */
[----:B------:R-:W-:Y:S01]  /*136d0*/  BSSY B0, `(.L_x_2052) ;  /* 0x0000019000007945 */ /* 0x000fe20003800000 */
[----:B--2---:R-:W-:-:S02]  /*136e0*/  ISETP.GE.AND P5, PT, R0, R50, PT ;  /* 0x000000320000720c */ /* 0x004fc40003fa6270 */
[----:B------:R-:W-:Y:S02]  /*136f0*/  SHF.R.S32.HI R0, RZ, 0x1f, R23 ;  /* 0x0000001fff007819 */ /* 0x000fe40000011417 */
[----:B---3--:R-:W-:-:S03]  /*13700*/  ISETP.GE.AND P4, PT, R10, R50, PT ;  /* 0x000000320a00720c */ /* 0x008fc60003f86270 */
[----:B------:R-:W-:Y:S01]  /*13710*/  IMAD R0, R0, UR4, RZ ;  /* 0x0000000400007c24 */ /* 0x000fe2000f8e02ff */
[----:B------:R-:W-:-:S03]  /*13720*/  IADD3 R2, P1, R8, R46, RZ ;  /* 0x0000002e08027210 */ /* 0x000fc60007f3e0ff */
[----:B------:R-:W-:Y:S01]  /*13730*/  IMAD R0, R23, UR5, R0 ;  /* 0x0000000517007c24 */ /* 0x000fe2000f8e0200 */
[-C--:B----4-:R-:W-:Y:S01]  /*13740*/  ISETP.GE.AND P3, PT, R7, R50.reuse, PT ;  /* 0x000000320700720c */ /* 0x090fe20003f66270 */
        /* <DEDUP_REMOVED lines=17> */
.L_x_2053:
[----:B------:R-:W-:Y:S05]  /*13860*/  BSYNC B0 ;  /* 0x0000000000007941 */ /* 0x000fea0003800000 */
.L_x_2052:
[----:B------:R-:W4:Y:S01]  /*13870*/  LDL.LU R0, [R1+0x68] ;  /* 0x0000680001007983 */ /* 0x000f220000300800 */
[----:B------:R-:W-:Y:S03]  /*13880*/  BSSY B0, `(.L_x_2054) ;  /* 0x0000011000007945 */ /* 0x000fe60003800000 */
[----:B--23--:R2:W3:Y:S01]  /*13890*/  LDS.128 R8, [R216+0x800] ;  /* 0x00080000d8087984 */ /* 0x00c4e20000000c00 */
[----:B----4-:R-:W-:Y:S01]  /*138a0*/  ISETP.GE.AND P0, PT, R0, R50, PT ;  /* 0x000000320000720c */ /* 0x010fe20003f06270 */
[----:B--23--:R-:W-:-:S12]  /*138b0*/  @P6 BRA `(.L_x_2055) ;  /* 0x0000000000346947 */ /* 0x00cfd80003800000 */
        /* <DEDUP_REMOVED lines=13> */
.L_x_2055:
[----:B------:R-:W-:Y:S05]  /*13990*/  BSYNC B0 ;  /* 0x0000000000007941 */ /* 0x000fea0003800000 */
.L_x_2054:
[----:B--2---:R2:W3:Y:S01]  /*139a0*/  LDS.128 R8, [R216+0x1000] ;  /* 0x00100000d8087984 */ /* 0x0044e20000000c00 */
        /* <DEDUP_REMOVED lines=15> */
.L_x_2057:
[----:B------:R-:W-:Y:S05]  /*13aa0*/  BSYNC B0 ;  /* 0x0000000000007941 */ /* 0x000fea0003800000 */
.L_x_2056:
        /* <DEDUP_REMOVED lines=16> */
.L_x_2059:
[----:B------:R-:W-:Y:S05]  /*13bb0*/  BSYNC B0 ;  /* 0x0000000000007941 */ /* 0x000fea0003800000 */
.L_x_2058:
        /* <DEDUP_REMOVED lines=16> */
.L_x_2061:
[----:B------:R-:W-:Y:S05]  /*13cc0*/  BSYNC B0 ;  /* 0x0000000000007941 */ /* 0x000fea0003800000 */
.L_x_2060:
        /* <DEDUP_REMOVED lines=16> */
.L_x_2063:
[----:B------:R-:W-:Y:S05]  /*13dd0*/  BSYNC B0 ;  /* 0x0000000000007941 */ /* 0x000fea0003800000 */
.L_x_2062:
        /* <DEDUP_REMOVED lines=16> */
.L_x_2065:
[----:B------:R-:W-:Y:S05]  /*13ee0*/  BSYNC B0 ;  /* 0x0000000000007941 */ /* 0x000fea0003800000 */
.L_x_2064:
        /* <DEDUP_REMOVED lines=15> */
.L_x_2066:
        /* <DEDUP_REMOVED lines=10> */
.L_x_2596:


//--------------------- .text._ZN5flash16flash_fwd_kernelI23Flash_fwd_kernel_traitsILi64ELi128ELi64ELi4ELb0ELb0EN7cutlass10bfloat16_tE19Flash_kernel_traitsILi64ELi128ELi64ELi4ES3_EELb1ELb0ELb1ELb1ELb0ELb0ELb0ELb0EEEvNS_16Flash_fwd_paramsE --------------------------
	.section	.text._ZN5flash16flash_fwd_kernelI23Flash_fwd_kernel_traitsILi64ELi128ELi64ELi4ELb0ELb0EN7cutlass10bfloat16_tE19Flash_kernel_traitsILi64ELi128ELi64ELi4ES3_EELb1ELb0ELb1ELb1ELb0ELb0ELb0ELb0EEEvNS_16Flash_fwd_paramsE,"ax",@progbits
	.align	128
        .global         _ZN5flash16flash_fwd_kernelI23Flash_fwd_kernel_traitsILi64ELi128ELi64ELi4ELb0ELb0EN7cutlass10bfloat16_tE19Flash_kernel_traitsILi64ELi128ELi64ELi4ES3_EELb1ELb0ELb1ELb1ELb0ELb0ELb0ELb0EEEvNS_16Flash_fwd_paramsE
        .type           _ZN5flash16flash_fwd_kernelI23Flash_fwd_kernel_traitsILi64ELi128ELi64ELi4ELb0ELb0EN7cutlass10bfloat16_tE19Flash_kernel_traitsILi64ELi128ELi64ELi4ES3_EELb1ELb0ELb1ELb1ELb0ELb0ELb0ELb0EEEvNS_16Flash_fwd_paramsE,@function
        .size           _ZN5flash16flash_fwd_kernelI23Flash_fwd_kernel_traitsILi64ELi128ELi64ELi4ELb0ELb0EN7cutlass10bfloat16_tE19Flash_kernel_traitsILi64ELi128ELi64ELi4ES3_EELb1ELb0ELb1ELb1ELb0ELb0ELb0ELb0EEEvNS_16Flash_fwd_paramsE,(.L_x_2597 - _ZN5flash16flash_fwd_kernelI23Flash_fwd_kernel_traitsILi64ELi128ELi64ELi4ELb0ELb0EN7cutlass10bfloat16_tE19Flash_kernel_traitsILi64ELi128ELi64ELi4ES3_EELb1ELb0ELb1ELb1ELb0ELb0ELb0ELb0EEEvNS_16Flash_fwd_paramsE)
        .other          _ZN5flash16flash_fwd_kernelI23Flash_fwd_kernel_traitsILi64ELi128ELi64ELi4ELb0ELb0EN7cutlass10bfloat16_tE19Flash_kernel_traitsILi64ELi128ELi64ELi4ES3_EELb1ELb0ELb1ELb1ELb0ELb0ELb0ELb0EEEvNS_16Flash_fwd_paramsE,@"STO_CUDA_ENTRY STV_DEFAULT"
_ZN5flash16flash_fwd_kernelI23Flash_fwd_kernel_traitsILi64ELi128ELi64ELi4ELb0ELb0EN7cutlass10bfloat16_tE19Flash_kernel_traitsILi64ELi128ELi64ELi4ES3_EELb1ELb0ELb1ELb1ELb0ELb0ELb0ELb0EEEvNS_16Flash_fwd_paramsE:
.text._ZN5flash16flash_fwd_kernelI23Flash_fwd_kernel_traitsILi64ELi128ELi64ELi4ELb0ELb0EN7cutlass10bfloat16_tE19Flash_kernel_traitsILi64ELi128ELi64ELi4ES3_EELb1ELb0ELb1ELb1ELb0ELb0ELb0ELb0EEEvNS_16Flash_fwd_paramsE:
        /* <DEDUP_REMOVED lines=93> */
.L_x_2067:
[----:B------:R-:W-:Y:S02]  /*05d0*/  ULDC UR7, c[0x0][0x2c8] ;  /* 0x0000b20000077ab9 */ /* 0x000fe40000000800 */
.L_x_2068:
        /* <DEDUP_REMOVED lines=107> */
[----:B------:R-:W-:Y:S01]  /*0c90*/  UIMAD UR5, UR24, UR5, UR15 ;  /* 0x00000005180572a4 */ /* 0x000fe2000f8e020f */
[----:B------:R-:W-:Y:S01]  /*0ca0*/  ISETP.GE.OR P4, PT, R17, UR29, P2 ;  /* 0x0000001d11007c0c */ /* 0x000fe20009786670 */
[----:B------:R-:W-:Y:S01]  /*0cb0*/  @!UP3 UMOV UR14, URZ ;  /* 0x0000003f000ebc82 */ /* 0x000fe20008000000 */
[----:B------:R-:W-:Y:S01]  /*0cc0*/  @!UP3 UMOV UR15, URZ ;  /* 0x0000003f000fbc82 */ /* 0x000fe20008000000 */
[----:B------:R-:W-:Y:S01]  /*0cd0*/  @UP3 UMOV UR14, UR8 ;  /* 0x00000008000e3c82 */ /* 0x000fe20008000000 */
[----:B------:R-:W-:Y:S01]  /*0ce0*/  @UP3 USHF.R.S32.HI UR15, URZ, 0x1f, UR8 ;  /* 0x0000001f3f0f3899 */ /* 0x000fe20008011408 */
[----:B------:R-:W-:Y:S01]  /*0cf0*/  VIADD R7, R9, UR5 ;  /* 0x0000000509077c36 */ /* 0x000fe20008000000 */
[----:B------:R-:W-:Y:S01]  /*0d00*/  USHF.R.S32.HI UR6, URZ, 0x1f, UR25 ;  /* 0x0000001f3f067899 */ /* 0x000fe20008011419 */
[----:B------:R-:W-:Y:S01]  /*0d10*/  ISETP.GE.OR P6, PT, R19, UR29, P2 ;  /* 0x0000001d13007c0c */ /* 0x000fe200097c6670 */
        /* <DEDUP_REMOVED lines=15> */
.L_x_2071:
[----:B------:R-:W-:Y:S05]  /*0e10*/  BSYNC B0 ;  /* 0x0000000000007941 */ /* 0x000fea0003800000 */
.L_x_2070:
        /* <DEDUP_REMOVED lines=17> */
.L_x_2073:
[----:B------:R-:W-:Y:S05]  /*0f30*/  BSYNC B0 ;  /* 0x0000000000007941 */ /* 0x000fea0003800000 */
.L_x_2072:
        /* <DEDUP_REMOVED lines=16> */
.L_x_2075:
[----:B------:R-:W-:Y:S05]  /*1040*/  BSYNC B0 ;  /* 0x0000000000007941 */ /* 0x000fea0003800000 */
.L_x_2074:
        /* <DEDUP_REMOVED lines=16> */
.L_x_2077:
[----:B------:R-:W-:Y:S05]  /*1150*/  BSYNC B0 ;  /* 0x0000000000007941 */ /* 0x000fea0003800000 */
.L_x_2076:
        /* <DEDUP_REMOVED lines=16> */
.L_x_2079:
[----:B------:R-:W-:Y:S05]  /*1260*/  BSYNC B0 ;  /* 0x0000000000007941 */ /* 0x000fea0003800000 */
.L_x_2078:
        /* <DEDUP_REMOVED lines=28> */
.L_x_2081:
[----:B------:R-:W-:Y:S05]  /*1430*/  BSYNC B0 ;  /* 0x0000000000007941 */ /* 0x000fea0003800000 */
.L_x_2080:
        /* <DEDUP_REMOVED lines=19> */
.L_x_2083:
[----:B------:R-:W-:Y:S05]  /*1570*/  BSYNC B0 ;  /* 0x0000000000007941 */ /* 0x000fea0003800000 */
.L_x_2082:
        /* <DEDUP_REMOVED lines=16> */
.L_x_2085:
[----:B------:R-:W-:Y:S05]  /*1680*/  BSYNC B0 ;  /* 0x0000000000007941 */ /* 0x000fea0003800000 */
.L_x_2084:
        /* <DEDUP_REMOVED lines=10> */
.L_x_2087:
[----:B------:R-:W-:Y:S05]  /*1730*/  BSYNC B0 ;  /* 0x0000000000007941 */ /* 0x000fea0003800000 */
.L_x_2086:
        /* <DEDUP_REMOVED lines=10> */
.L_x_2089:
[----:B------:R-:W-:Y:S05]  /*17e0*/  BSYNC B0 ;  /* 0x0000000000007941 */ /* 0x000fea0003800000 */
.L_x_2088:
        /* <DEDUP_REMOVED lines=10> */
.L_x_2091:
[----:B------:R-:W-:Y:S05]  /*1890*/  BSYNC B0 ;  /* 0x0000000000007941 */ /* 0x000fea0003800000 */
.L_x_2090:
        /* <DEDUP_REMOVED lines=11> */
.L_x_2093:
[----:B------:R-:W-:Y:S05]  /*1950*/  BSYNC B0 ;  /* 0x0000000000007941 */ /* 0x000fea0003800000 */
.L_x_2092:
        /* <DEDUP_REMOVED lines=11> */
.L_x_2095:
[----:B------:R-:W-:Y:S05]  /*1a10*/  BSYNC B0 ;  /* 0x0000000000007941 */ /* 0x000fea0003800000 */
.L_x_2094:
        /* <DEDUP_REMOVED lines=11> */
.L_x_2097:
[----:B------:R-:W-:Y:S05]  /*1ad0*/  BSYNC B0 ;  /* 0x0000000000007941 */ /* 0x000fea0003800000 */
.L_x_2096:
        /* <DEDUP_REMOVED lines=10> */
.L_x_2099:
[----:B------:R-:W-:Y:S05]  /*1b80*/  BSYNC B0 ;  /* 0x0000000000007941 */ /* 0x000fea0003800000 */
.L_x_2098:
        /* <DEDUP_REMOVED lines=10> */
.L_x_2069:
[----:B------:R-:W2:Y:S01]  /*1c30*/  LDC R7, c[0x0][0x278] ;  /* 0x00009e00ff077b82 */ /* 0x000ea20000000800 */
[----:B------:R-:W3:Y:S01]  /*1c40*/  S2R R4, SR_CTAID.Z ;  /* 0x0000000000047919 */ /* 0x000ee20000002700 */
[----:B------:R-:W-:Y:S01]  /*1c50*/  UISETP.NE.AND UP0, UPT, UR13, -0x1, UPT ;  /* 0xffffffff0d00788c */ /* 0x000fe2000bf05270 */
[----:B------:R-:W-:Y:S01]  /*1c60*/  LEA.HI R5, R19, R152, RZ, 0x3 ;  /* 0x0000009813057211 */ /* 0x000fe200078f18ff */
[----:B------:R-:W-:Y:S02]  /*1c70*/  UISETP.NE.AND UP1, UPT, UR8, -0x1, UPT ;  /* 0xffffffff0800788c */ /* 0x000fe4000bf25270 */
[----:B------:R-:W-:Y:S01]  /*1c80*/  USHF.R.S32.HI UR15, URZ, 0x1f, UR24 ;  /* 0x0000001f3f0f7899 */ /* 0x000fe20008011418 */
[----:B------:R-:W-:-:S06]  /*1c90*/  SHF.R.S32.HI R10, RZ, 0x3, R5 ;  /* 0x00000003ff0a7819 */ /* 0x000fcc0000011405 */
[----:B------:R-:W-:Y:S01]  /*1ca0*/  @UP0 ULDC.64 UR4, c[0x0][0x240] ;  /* 0x0000900000040ab9 */ /* 0x000fe20000000a00 */
[----:B------:R-:W-:Y:S02]  /*1cb0*/  @!UP0 USHF.R.S32.HI UR9, URZ, 0x1f, UR23 ;  /* 0x0000001f3f098899 */ /* 0x000fe40008011417 */
[----:B------:R-:W-:Y:S02]  /*1cc0*/  @UP0 UIMAD.WIDE.U32 UR20, UR13, UR4, URZ ;  /* 0x000000040d1402a5 */ /* 0x000fe4000f8e003f */
[----:B------:R-:W-:Y:S02]  /*1cd0*/  @UP1 UIADD3 UR19, UR33, UR8, URZ ;  /* 0x0000000821131290 */ /* 0x000fe4000fffe03f */
[----:B------:R-:W-:Y:S02]  /*1ce0*/  @UP0 UIMAD UR4, UR13, UR5, UR21 ;  /* 0x000000050d0402a4 */ /* 0x000fe4000f8e0215 */
[----:B------:R-:W-:Y:S01]  /*1cf0*/  UIADD3 UR5, -UR25, UR29, URZ ;  /* 0x0000001d19057290 */ /* 0x000fe2000fffe13f */
[----:B--2---:R-:W-:Y:S01]  /*1d00*/  IABS R0, R7 ;  /* 0x0000000700007213 */ /* 0x004fe20000000000 */
[----:B------:R-:W-:Y:S01]  /*1d10*/  @!UP0 ULDC.64 UR6, c[0x0][0x228] ;  /* 0x00008a0000068ab9 */ /* 0x000fe20000000a00 */
[----:B------:R-:W-:Y:S01]  /*1d20*/  @UP1 ULDC.64 UR10, c[0x0][0x248] ;  /* 0x00009200000a1ab9 */ /* 0x000fe20000000a00 */
[----:B------:R-:W-:-:S02]  /*1d30*/  @!UP0 UIMAD UR9, UR9, UR6, URZ ;  /* 0x00000006090982a4 */ /* 0x000fc4000f8e023f */
[----:B------:R-:W-:Y:S01]  /*1d40*/  IMAD.MOV.U32 R6, RZ, RZ, R0 ;  /* 0x000000ffff067224 */ /* 0x000fe200078e0000 */
[----:B------:R-:W-:Y:S02]  /*1d50*/  @!UP0 UIMAD.WIDE.U32 UR34, UR23, UR6, URZ ;  /* 0x00000006172282a5 */ /* 0x000fe4000f8e003f */
[----:B------:R-:W-:Y:S01]  /*1d60*/  @UP1 UIMAD.WIDE.U32 UR36, UR19, UR10, URZ ;  /* 0x0000000a132412a5 */ /* 0x000fe2000f8e003f */
[----:B------:R-:W2:Y:S01]  /*1d70*/  I2F.RP R2, R6 ;  /* 0x0000000600027306 */ /* 0x000ea20000209400 */
[----:B---3--:R-:W-:Y:S01]  /*1d80*/  IABS R4, R4 ;  /* 0x0000000400047213 */ /* 0x008fe20000000000 */
[----:B------:R-:W-:Y:S02]  /*1d90*/  @!UP0 UIMAD UR7, UR23, UR7, UR9 ;  /* 0x00000007170782a4 */ /* 0x000fe4000f8e0209 */
[----:B------:R-:W-:Y:S01]  /*1da0*/  @UP1 UIMAD UR19, UR19, UR11, URZ ;  /* 0x0000000b131312a4 */ /* 0x000fe2000f8e023f */
[----:B------:R-:W-:Y:S01]  /*1db0*/  @UP0 UMOV UR32, UR20 ;  /* 0x0000001400200c82 */ /* 0x000fe20008000000 */
[----:B------:R-:W-:-:S02]  /*1dc0*/  @UP1 UMOV UR20, UR36 ;  /* 0x0000002400141c82 */ /* 0x000fc40008000000 */
[----:B------:R-:W-:Y:S02]  /*1dd0*/  @UP1 UIADD3 UR19, UR37, UR19, URZ ;  /* 0x0000001325131290 */ /* 0x000fe4000fffe03f */
[----:B------:R-:W-:Y:S01]  /*1de0*/  @!UP0 UIADD3 UR4, UR35, UR7, URZ ;  /* 0x0000000723048290 */ /* 0x000fe2000fffe03f */
[----:B------:R-:W-:Y:S01]  /*1df0*/  @!UP0 UMOV UR32, UR34 ;  /* 0x0000002200208c82 */ /* 0x000fe20008000000 */
[----:B--2---:R-:W2:Y:S02]  /*1e00*/  MUFU.RCP R2, R2 ;  /* 0x0000000200027308 */ /* 0x004ea40000001000 */
[----:B--2---:R-:W-:-:S06]  /*1e10*/  VIADD R2, R2, 0xffffffe ;  /* 0x0ffffffe02027836 */ /* 0x004fcc0000000000 */
[----:B------:R-:W2:Y:S02]  /*1e20*/  F2I.FTZ.U32.TRUNC.NTZ R3, R2 ;  /* 0x0000000200037305 */ /* 0x000ea4000021f000 */
[----:B--2---:R-:W-:Y:S02]  /*1e30*/  IMAD.MOV R0, RZ, RZ, -R3 ;  /* 0x000000ffff007224 */ /* 0x004fe400078e0a03 */
[----:B------:R-:W-:Y:S02]  /*1e40*/  IMAD.MOV.U32 R2, RZ, RZ, RZ ;  /* 0x000000ffff027224 */ /* 0x000fe400078e00ff */
[----:B------:R-:W-:-:S04]  /*1e50*/  IMAD R0, R0, R6, RZ ;  /* 0x0000000600007224 */ /* 0x000fc800078e02ff */
[----:B------:R-:W-:-:S04]  /*1e60*/  IMAD.HI.U32 R0, R3, R0, R2 ;  /* 0x0000000003007227 */ /* 0x000fc800078e0002 */
[----:B------:R-:W-:Y:S02]  /*1e70*/  IMAD.MOV.U32 R3, RZ, RZ, R4 ;  /* 0x000000ffff037224 */ /* 0x000fe400078e0004 */
[----:B------:R-:W-:Y:S02]  /*1e80*/  VIADD R4, R10, 0x50 ;  /* 0x000000500a047836 */ /* 0x000fe40000000000 */
[----:B------:R-:W-:-:S03]  /*1e90*/  IMAD.HI.U32 R0, R0, R3, RZ ;  /* 0x0000000300007227 */ /* 0x000fc600078e00ff */
[----:B------:R-:W-:Y:S01]  /*1ea0*/  ISETP.GE.AND P5, PT, R4, UR5, PT ;  /* 0x0000000504007c0c */ /* 0x000fe2000bfa6270 */
[----:B------:R-:W-:Y:S01]  /*1eb0*/  IMAD.MOV R2, RZ, RZ, -R0 ;  /* 0x000000ffff027224 */ /* 0x000fe200078e0a00 */
[----:B------:R-:W-:-:S03]  /*1ec0*/  LOP3.LUT R4, R7, UR24, RZ, 0x3c, !PT ;  /* 0x0000001807047c12 */ /* 0x000fc6000f8e3cff */
[----:B------:R-:W-:Y:S01]  /*1ed0*/  IMAD R2, R6, R2, R3 ;  /* 0x0000000206027224 */ /* 0x000fe200078e0203 */
[----:B------:R-:W-:Y:S02]  /*1ee0*/  IADD3 R3, R10, 0x40, RZ ;  /* 0x000000400a037810 */ /* 0x000fe40007ffe0ff */
[----:B------:R-:W-:Y:S02]  /*1ef0*/  ISETP.GE.AND P2, PT, R4, RZ, PT ;  /* 0x000000ff0400720c */ /* 0x000fe40003f46270 */
[----:B------:R-:W-:Y:S01]  /*1f00*/  ISETP.GE.AND P4, PT, R3, UR5, PT ;  /* 0x0000000503007c0c */ /* 0x000fe2000bf86270 */
[----:B------:R-:W-:Y:S01]  /*1f10*/  VIADD R3, R10, 0x60 ;  /* 0x000000600a037836 */ /* 0x000fe20000000000 */
[----:B------:R-:W-:-:S04]  /*1f20*/  ISETP.GT.U32.AND P1, PT, R6, R2, PT ;  /* 0x000000020600720c */ /* 0x000fc80003f24070 */
[----:B------:R-:W-:Y:S01]  /*1f30*/  ISETP.GE.AND P0, PT, R3, UR5, PT ;  /* 0x0000000503007c0c */ /* 0x000fe2000bf06270 */
[----:B------:R-:W-:-:S03]  /*1f40*/  IMAD.SHL.U32 R3, R10, 0x40, RZ ;  /* 0x000000400a037824 */ /* 0x000fc600078e00ff */
[----:B------:R-:W-:Y:S02]  /*1f50*/  P2R R18, PR, RZ, 0x1 ;  /* 0x00000001ff127803 */ /* 0x000fe40000000000 */
[----:B------:R-:W-:-:S03]  /*1f60*/  PLOP3.LUT P0, PT, PT, PT, UP1, 0x80, 0x0 ;  /* 0x000000000000781c */ /* 0x000fc60003f0f018 */
[----:B------:R-:W-:Y:S01]  /*1f70*/  @!P1 IMAD.IADD R2, R2, 0x1, -R6 ;  /* 0x0000000102029824 */ /* 0x000fe200078e0a06 */
[----:B------:R-:W-:Y:S02]  /*1f80*/  @!P1 IADD3 R0, R0, 0x1, RZ ;  /* 0x0000000100009810 */ /* 0x000fe40007ffe0ff */
[----:B------:R-:W-:Y:S02]  /*1f90*/  ISETP.NE.AND P1, PT, R7, RZ, PT ;  /* 0x000000ff0700720c */ /* 0x000fe40003f25270 */
[----:B------:R-:W-:Y:S02]  /*1fa0*/  ISETP.GE.U32.AND P3, PT, R2, R6, PT ;  /* 0x000000060200720c */ /* 0x000fe40003f66070 */
[----:B------:R-:W-:-:S03]  /*1fb0*/  LOP3.LUT R2, R5, 0xfffffff8, RZ, 0xc0, !PT ;  /* 0xfffffff805027812 */ /* 0x000fc600078ec0ff */
        /* <DEDUP_REMOVED lines=12> */
[----:B------:R-:W-:-:S12]  /*2080*/  UIADD3 UR19, UR21, UR7, URZ ;  /* 0x0000000715137290 */ /* 0x000fd8000fffe03f */
.L_x_2100:
[----:B------:R-:W-:Y:S01]  /*2090*/  IMAD.IADD R32, R152, 0x1, -R2 ;  /* 0x0000000198207824 */ /* 0x000fe200078e0a02 */
[----:B------:R-:W-:Y:S01]  /*20a0*/  @UP1 UIADD3 UR6, UR33, UR8, URZ ;  /* 0x0000000821061290 */ /* 0x000fe2000fffe03f */
[----:B------:R-:W-:Y:S02]  /*20b0*/  LOP3.LUT R2, R3, 0x1c0, RZ, 0xc0, !PT ;  /* 0x000001c003027812 */ /* 0x000fe400078ec0ff */
[----:B------:R-:W-:Y:S01]  /*20c0*/  IMAD.SHL.U32 R8, R32, 0x8, RZ ;  /* 0x0000000820087824 */ /* 0x000fe200078e00ff */
[----:B------:R-:W-:Y:S01]  /*20d0*/  @UP1 ULDC.64 UR8, c[0x0][0x250] ;  /* 0x0000940000081ab9 */ /* 0x000fe20000000a00 */
[----:B------:R-:W-:Y:S01]  /*20e0*/  SHF.R.U32.HI R3, RZ, 0x3, R2 ;  /* 0x00000003ff037819 */ /* 0x000fe20000011602 */
[----:B------:R-:W-:Y:S01]  /*20f0*/  @UP1 UIMAD.WIDE.U32 UR34, UR6, UR8, URZ ;  /* 0x00000008062212a5 */ /* 0x000fe2000f8e003f */
[--C-:B------:R-:W-:Y:S01]  /*2100*/  IMAD.MOV.U32 R244, RZ, RZ, R8.reuse ;  /* 0x000000fffff47224 */ /* 0x100fe200078e0008 */
[----:B------:R2:W-:Y:S01]  /*2110*/  STL [R1+0x60], R8 ;  /* 0x0000600801007387 */ /* 0x0005e20000100800 */
[----:B------:R-:W-:Y:S01]  /*2120*/  @UP1 UIMAD UR6, UR6, UR9, URZ ;  /* 0x00000009060612a4 */ /* 0x000fe2000f8e023f */
[----:B------:R-:W-:Y:S01]  /*2130*/  IMAD.MOV.U32 R244, RZ, RZ, R8 ;  /* 0x000000fffff47224 */ /* 0x000fe200078e0008 */
[----:B------:R-:W-:-:S02]  /*2140*/  MOV R245, R9 ;  /* 0x0000000900f57202 */ /* 0x000fc40000000f00 */
[----:B------:R-:W-:Y:S01]  /*2150*/  @UP1 UIADD3 UR21, UR35, UR6, URZ ;  /* 0x0000000623151290 */ /* 0x000fe2000fffe03f */
[----:B------:R-:W-:Y:S01]  /*2160*/  LEA.HI R4, R19, R152, RZ, 0x6 ;  /* 0x0000009813047211 */ /* 0x000fe200078f30ff */
[----:B------:R-:W-:Y:S01]  /*2170*/  @UP1 UMOV UR22, UR34 ;  /* 0x0000002200161c82 */ /* 0x000fe20008000000 */
[----:B------:R-:W-:Y:S02]  /*2180*/  LOP3.LUT R2, R2, 0x38, R244, 0xf8, !PT ;  /* 0x0000003802027812 */ /* 0x000fe400078ef8f4 */
[----:B------:R-:W-:Y:S01]  /*2190*/  @P3 IADD3 R0, R0, 0x1, RZ ;  /* 0x0000000100003810 */ /* 0x000fe20007ffe0ff */
[----:B------:R-:W-:Y:S06]  /*21a0*/  @P0 BRA `(.L_x_2101) ;  /* 0x0000000000340947 */ /* 0x000fec0003800000 */
        /* <DEDUP_REMOVED lines=13> */
.L_x_2101:
[----:B------:R-:W3:Y:S01]  /*2280*/  S2UR UR34, SR_CgaCtaId ;  /* 0x00000000002279c3 */ /* 0x000ee20000008800 */
[----:B------:R-:W-:Y:S01]  /*2290*/  SHF.R.S32.HI R245, RZ, 0x1f, R244 ;  /* 0x0000001ffff57819 */ /* 0x000fe200000114f4 */
[----:B------:R-:W-:Y:S01]  /*22a0*/  IMAD.MOV.U32 R14, RZ, RZ, R0 ;  /* 0x000000ffff0e7224 */ /* 0x000fe200078e0000 */
[----:B------:R-:W-:Y:S01]  /*22b0*/  IADD3 R6, P0, R244, UR32, RZ ;  /* 0x00000020f4067c10 */ /* 0x000fe2000ff1e0ff */
[C---:B------:R-:W-:Y:S01]  /*22c0*/  VIADD R0, R10.reuse, 0x70 ;  /* 0x000000700a007836 */ /* 0x040fe20000000000 */
[----:B------:R-:W-:Y:S01]  /*22d0*/  ULDC.64 UR6, c[0x0][0x258] ;  /* 0x0000960000067ab9 */ /* 0x000fe20000000a00 */
[----:B------:R4:W-:Y:S01]  /*22e0*/  STL [R1+0x64], R245 ;  /* 0x000064f501007387 */ /* 0x0009e20000100800 */
[----:B------:R-:W-:Y:S01]  /*22f0*/  @!P2 IMAD.MOV R14, RZ, RZ, -R14 ;  /* 0x000000ffff0ea224 */ /* 0x000fe200078e0a0e */
[----:B------:R-:W-:Y:S01]  /*2300*/  @!P1 LOP3.LUT R14, RZ, R7, RZ, 0x33, !PT ;  /* 0x00000007ff0e9212 */ /* 0x000fe200078e33ff */
[----:B------:R-:W-:Y:S01]  /*2310*/  UIMAD UR33, UR15, UR6, URZ ;  /* 0x000000060f2172a4 */ /* 0x000fe2000f8e023f */
[C---:B------:R-:W-:Y:S01]  /*2320*/  ISETP.GE.AND P1, PT, R10.reuse, UR5, PT ;  /* 0x000000050a007c0c */ /* 0x040fe2000bf26270 */
[----:B------:R-:W-:Y:S01]  /*2330*/  VIADD R16, R10, 0x10 ;  /* 0x000000100a107836 */ /* 0x000fe20000000000 */
[----:B------:R-:W-:Y:S01]  /*2340*/  ISETP.GE.AND P6, PT, R0, UR5, PT ;  /* 0x0000000500007c0c */ /* 0x000fe2000bfc6270 */
[----:B------:R-:W-:Y:S01]  /*2350*/  IMAD.U32 R0, RZ, RZ, UR6 ;  /* 0x00000006ff007e24 */ /* 0x000fe2000f8e00ff */
[----:B------:R-:W-:Y:S01]  /*2360*/  IADD3.X R7, R245, UR4, RZ, P0, !PT ;  /* 0x00000004f5077c10 */ /* 0x000fe200087fe4ff */
[----:B------:R-:W-:Y:S01]  /*2370*/  UIMAD UR7, UR24, UR7, UR33 ;  /* 0x00000007180772a4 */ /* 0x000fe2000f8e0221 */
[----:B------:R-:W-:Y:S01]  /*2380*/  LOP3.LUT R2, R2, R3, RZ, 0x3c, !PT ;  /* 0x0000000302027212 */ /* 0x000fe200078e3cff */
[----:B------:R-:W-:Y:S01]  /*2390*/  IMAD.SHL.U32 R3, R4, 0x8, RZ ;  /* 0x0000000804037824 */ /* 0x000fe200078e00ff */
[----:B------:R-:W-:Y:S01]  /*23a0*/  UMOV UR4, 0x400 ;  /* 0x0000040000047882 */ /* 0x000fe20000000000 */
[----:B------:R-:W-:Y:S01]  /*23b0*/  IMAD.WIDE.U32 R6, R0, UR24, R6 ;  /* 0x0000001800067c25 */ /* 0x000fe2000f8e0006 */
[--C-:B------:R-:W-:Y:S01]  /*23c0*/  SHF.R.S32.HI R11, RZ, 0x1f, R10.reuse ;  /* 0x0000001fff0b7819 */ /* 0x100fe2000001140a */
[----:B------:R-:W-:Y:S01]  /*23d0*/  BSSY B0, `(.L_x_2102) ;  /* 0x000001d000007945 */ /* 0x000fe20003800000 */
[----:B------:R-:W-:Y:S01]  /*23e0*/  LOP3.LUT R212, R2, 0xfffffe00, R3, 0xf8, !PT ;  /* 0xfffffe0002d47812 */ /* 0x000fe200078ef803 */
[----:B------:R-:W-:Y:S01]  /*23f0*/  VIADD R17, R10, 0x20 ;  /* 0x000000200a117836 */ /* 0x000fe20000000000 */
[----:B---3--:R-:W-:Y:S01]  /*2400*/  ULEA UR4, UR34, UR4, 0x18 ;  /* 0x0000000422047291 */ /* 0x008fe2000f8ec03f */
[----:B------:R-:W-:Y:S01]  /*2410*/  IMAD.U32 R2, RZ, RZ, UR14 ;  /* 0x0000000eff027e24 */ /* 0x000fe2000f8e00ff */
[----:B------:R-:W-:Y:S01]  /*2420*/  ISETP.GE.AND P2, PT, R16, UR5, PT ;  /* 0x0000000510007c0c */ /* 0x000fe2000bf46270 */
[----:B------:R-:W-:Y:S01]  /*2430*/  VIADD R5, R7, UR7 ;  /* 0x0000000707057c36 */ /* 0x000fe20008000000 */
[----:B------:R-:W-:Y:S01]  /*2440*/  ISETP.GE.AND P3, PT, R17, UR5, PT ;  /* 0x0000000511007c0c */ /* 0x000fe2000bf66270 */
[----:B------:R-:W-:Y:S01]  /*2450*/  IMAD.WIDE R2, R2, 0x80, R10 ;  /* 0x0000008002027825 */ /* 0x000fe200078e020a */
[----:B------:R-:W-:-:S03]  /*2460*/  LEA R212, R212, UR4, 0x1 ;  /* 0x00000004d4d47c11 */ /* 0x000fc6000f8e08ff */
[----:B------:R-:W-:Y:S01]  /*2470*/  VIADD R15, R10, 0x30 ;  /* 0x000000300a0f7836 */ /* 0x000fe20000000000 */
[----:B----4-:R-:W-:Y:S07]  /*2480*/  @P1 BRA `(.L_x_2103) ;  /* 0x0000000000441947 */ /* 0x010fee0003800000 */
        /* <DEDUP_REMOVED lines=17> */
.L_x_2103:
[----:B------:R-:W-:Y:S05]  /*25a0*/  BSYNC B0 ;  /* 0x0000000000007941 */ /* 0x000fea0003800000 */
.L_x_2102:
[----:B------:R-:W-:Y:S01]  /*25b0*/  UIADD3 UR32, UR16, -0x1, URZ ;  /* 0xffffffff10207890 */ /* 0x000fe2000fffe03f */
[----:B------:R-:W-:Y:S01]  /*25c0*/  BSSY B0, `(.L_x_2104) ;  /* 0x0000017000007945 */ /* 0x000fe20003800000 */
[----:B------:R-:W-:-:S03]  /*25d0*/  ISETP.GE.AND P1, PT, R15, UR5, PT ;  /* 0x000000050f007c0c */ /* 0x000fc6000bf26270 */
[----:B------:R-:W-:Y:S10]  /*25e0*/  @P2 BRA `(.L_x_2105) ;  /* 0x0000000000502947 */ /* 0x000ff40003800000 */
        /* <DEDUP_REMOVED lines=20> */
.L_x_2105:
[----:B------:R-:W-:Y:S05]  /*2730*/  BSYNC B0 ;  /* 0x0000000000007941 */ /* 0x000fea0003800000 */
.L_x_2104:
        /* <DEDUP_REMOVED lines=22> */
.L_x_2107:
[----:B------:R-:W-:Y:S05]  /*28a0*/  BSYNC B0 ;  /* 0x0000000000007941 */ /* 0x000fea0003800000 */
.L_x_2106:
        /* <DEDUP_REMOVED lines=22> */
.L_x_2109:
[----:B------:R-:W-:Y:S05]  /*2a10*/  BSYNC B0 ;  /* 0x0000000000007941 */ /* 0x000fea0003800000 */
.L_x_2108:
        /* <DEDUP_REMOVED lines=22> */
.L_x_2111:
[----:B------:R-:W-:Y:S05]  /*2b80*/  BSYNC B0 ;  /* 0x0000000000007941 */ /* 0x000fea0003800000 */
.L_x_2110:
        /* <DEDUP_REMOVED lines=22> */
.L_x_2113:
[----:B------:R-:W-:Y:S05]  /*2cf0*/  BSYNC B0 ;  /* 0x0000000000007941 */ /* 0x000fea0003800000 */
.L_x_2112:
[----:B------:R-:W-:Y:S01]  /*2d00*/  ISETP.NE.AND P0, PT, R18, RZ, PT ;  /* 0x000000ff1200720c */ /* 0x000fe20003f05270 */
[----:B------:R-:W-:-:S12]  /*2d10*/  BSSY B0, `(.L_x_2114) ;  /* 0x0000016000007945 */ /* 0x000fd80003800000 */
        /* <DEDUP_REMOVED lines=21> */
.L_x_2115:
[----:B------:R-:W-:Y:S05]  /*2e70*/  BSYNC B0 ;  /* 0x0000000000007941 */ /* 0x000fea0003800000 */
.L_x_2114:
        /* <DEDUP_REMOVED lines=21> */
.L_x_2117:
[----:B------:R-:W-:Y:S05]  /*2fd0*/  BSYNC B0 ;  /* 0x0000000000007941 */ /* 0x000fea0003800000 */
.L_x_2116:
[C---:B------:R-:W-:Y:S01]  /*2fe0*/  IMAD R0, R11.reuse, UR10, RZ ;  /* 0x0000000a0b007c24 */ /* 0x040fe2000f8e02ff */
[----:B--2---:R-:W-:Y:S01]  /*2ff0*/  SHF.R.S32.HI R8, RZ, 0x1f, R14 ;  /* 0x0000001fff087819 */ /* 0x004fe2000001140e */
[----:B------:R-:W-:Y:S01]  /*3000*/  IMAD.WIDE.U32 R4, R10, UR10, R244 ;  /* 0x0000000a0a047c25 */ /* 0x000fe2000f8e00f4 */
[----:B------:R-:W-:Y:S01]  /*3010*/  ULDC.64 UR6, c[0x0][0x260] ;  /* 0x0000980000067ab9 */ /* 0x000fe20000000a00 */
[----:B------:R-:W-:Y:S01]  /*3020*/  USHF.L.U64.HI UR33, UR10, 0x6, UR11 ;  /* 0x000000060a217899 */ /* 0x000fe2000801020b */
[----:B------:R-:W-:Y:S01]  /*3030*/  BSSY B0, `(.L_x_2118) ;  /* 0x000002d000007945 */ /* 0x000fe20003800000 */
[----:B------:R-:W-:Y:S01]  /*3040*/  IMAD R7, R11, UR8, RZ ;  /* 0x000000080b077c24 */ /* 0x000fe2000f8e02ff */
[----:B------:R-:W-:Y:S01]  /*3050*/  IADD3 R6, P1, R4, UR20, RZ ;  /* 0x0000001404067c10 */ /* 0x000fe2000ff3e0ff */
[C---:B------:R-:W-:Y:S01]  /*3060*/  IMAD R0, R10.reuse, UR11, R0 ;  /* 0x0000000b0a007c24 */ /* 0x040fe2000f8e0200 */
[----:B------:R-:W-:Y:S01]  /*3070*/  USHF.R.S32.HI UR36, URZ, 0x1f, UR32 ;  /* 0x0000001f3f247899 */ /* 0x000fe20008011420 */
[----:B-1----:R-:W-:Y:S01]  /*3080*/  IMAD.WIDE.U32 R2, R10, UR8, R244 ;  /* 0x000000080a027c25 */ /* 0x002fe2000f8e00f4 */
[----:B------:R-:W-:-:S03]  /*3090*/  UIMAD UR20, UR33, UR32, URZ ;  /* 0x00000020211472a4 */ /* 0x000fc6000f8e023f */
[----:B------:R-:W-:Y:S01]  /*30a0*/  IMAD R9, R10, UR9, R7 ;  /* 0x000000090a097c24 */ /* 0x000fe2000f8e0207 */
[----:B------:R-:W-:Y:S01]  /*30b0*/  IADD3.X R7, R5, UR19, R0, P1, !PT ;  /* 0x0000001305077c10 */ /* 0x000fe20008ffe400 */
[----:B------:R-:W-:Y:S01]  /*30c0*/  IMAD R0, R8, UR6, RZ ;  /* 0x0000000608007c24 */ /* 0x000fe2000f8e02ff */
[----:B------:R-:W-:Y:S01]  /*30d0*/  IADD3 R4, P0, R2, UR22, RZ ;  /* 0x0000001602047c10 */ /* 0x000fe2000ff1e0ff */
[----:B------:R-:W-:Y:S02]  /*30e0*/  UIMAD UR19, UR32, -0x40, UR28 ;  /* 0xffffffc0201378a4 */ /* 0x000fe4000f8e021c */
[C---:B------:R-:W-:Y:S01]  /*30f0*/  IMAD R0, R14.reuse, UR7, R0 ;  /* 0x000000070e007c24 */ /* 0x040fe2000f8e0200 */
[----:B------:R-:W-:Y:S01]  /*3100*/  IADD3.X R5, R3, UR21, R9, P0, !PT ;  /* 0x0000001503057c10 */ /* 0x000fe200087fe409 */
[----:B----4-:R-:W-:Y:S01]  /*3110*/  IMAD.WIDE.U32 R12, R14, UR6, R6 ;  /* 0x000000060e0c7c25 */ /* 0x010fe2000f8e0006 */
[----:B------:R-:W-:Y:S01]  /*3120*/  ULDC.64 UR6, c[0x0][0x268] ;  /* 0x00009a0000067ab9 */ /* 0x000fe20000000a00 */
[----:B------:R-:W-:Y:S01]  /*3130*/  USHF.L.U32 UR22, UR10, 0x6, URZ ;  /* 0x000000060a167899 */ /* 0x000fe2000800063f */
[----:B------:R-:W-:Y:S01]  /*3140*/  ISETP.GE.AND P0, PT, R10, UR19, PT ;  /* 0x000000130a007c0c */ /* 0x000fe2000bf06270 */
[----:B------:R-:W-:Y:S01]  /*3150*/  IMAD.WIDE.U32 R20, R14, UR6, R4 ;  /* 0x000000060e147c25 */ /* 0x000fe2000f8e0004 */
[----:B------:R-:W-:Y:S01]  /*3160*/  IADD3 R177, R13, R0, RZ ;  /* 0x000000000db17210 */ /* 0x000fe20007ffe0ff */
[----:B------:R1:W-:Y:S01]  /*3170*/  STL.64 [R1+0x70], R12 ;  /* 0x0000700c01007387 */ /* 0x0003e20000100a00 */
[----:B------:R-:W-:Y:S01]  /*3180*/  MOV R176, R12 ;  /* 0x0000000c00b07202 */ /* 0x000fe20000000f00 */
[----:B------:R-:W-:Y:S01]  /*3190*/  UIMAD UR20, UR36, UR22, UR20 ;  /* 0x00000016241472a4 */ /* 0x000fe2000f8e0214 */
[----:B------:R-:W-:Y:S01]  /*31a0*/  MOV R171, UR22 ;  /* 0x0000001600ab7c02 */ /* 0x000fe20008000f00 */
[----:B------:R-:W-:Y:S01]  /*31b0*/  IMAD R0, R8, UR6, RZ ;  /* 0x0000000608007c24 */ /* 0x000fe2000f8e02ff */
[----:B------:R-:W-:Y:S01]  /*31c0*/  ISETP.GE.AND P1, PT, R16, UR19, PT ;  /* 0x0000001310007c0c */ /* 0x000fe2000bf26270 */
[----:B------:R2:W-:Y:S01]  /*31d0*/  STL.64 [R1+0x68], R176 ;  /* 0x000068b001007387 */ /* 0x0005e20000100a00 */
[----:B------:R-:W-:Y:S01]  /*31e0*/  ISETP.GE.AND P2, PT, R17, UR19, PT ;  /* 0x0000001311007c0c */ /* 0x000fe2000bf46270 */
[----:B------:R-:W-:Y:S01]  /*31f0*/  IMAD.WIDE.U32 R2, R171, UR32, R176 ;  /* 0x00000020ab027c25 */ /* 0x000fe2000f8e00b0 */
[----:B------:R-:W-:Y:S01]  /*3200*/  ISETP.GE.AND P3, PT, R15, UR19, PT ;  /* 0x000000130f007c0c */ /* 0x000fe2000bf66270 */
[----:B------:R2:W-:Y:S03]  /*3210*/  STL.64 [R1+0x28], R20 ;  /* 0x0000281401007387 */ /* 0x0005e60000100a00 */
[----:B------:R-:W-:Y:S01]  /*3220*/  IADD3 R5, R3, UR20, RZ ;  /* 0x0000001403057c10 */ /* 0x000fe2000fffe0ff */
[----:B-1----:R-:W-:Y:S01]  /*3230*/  IMAD R12, R14, UR7, R0 ;  /* 0x000000070e0c7c24 */ /* 0x002fe2000f8e0200 */
        /* <DEDUP_REMOVED lines=12> */
.L_x_2119:
[----:B------:R-:W-:Y:S05]  /*3300*/  BSYNC B0 ;  /* 0x0000000000007941 */ /* 0x000fea0003800000 */
.L_x_2118:
        /* <DEDUP_REMOVED lines=8> */
[----:B------:R-:W-:Y:S01]  /*3390*/  IADD3 R0, P0, R2, UR35, RZ ;  /* 0x0000002302007c10 */ /* 0x000fe2000ff1e0ff */
[----:B------:R-:W-:-:S03]  /*33a0*/  ULDC.64 UR6, c[0x0][0x218] ;  /* 0x0000860000067ab9 */ /* 0x000fc60000000a00 */
[----:B----4-:R-:W-:Y:S02]  /*33b0*/  IADD3.X R7, R5, UR34, RZ, P0, !PT ;  /* 0x0000002205077c10 */ /* 0x010fe400087fe4ff */
[----:B------:R-:W-:-:S04]  /*33c0*/  LEA R6, P0, R0, UR6, 0x1 ;  /* 0x0000000600067c11 */ /* 0x000fc8000f8008ff */
[----:B------:R-:W-:-:S05]  /*33d0*/  LEA.HI.X R7, R0, UR7, R7, 0x1, P0 ;  /* 0x0000000700077c11 */ /* 0x000fca00080f0c07 */
[----:B------:R-:W-:Y:S01]  /*33e0*/  @!PT LDS RZ, [RZ] ;  /* 0x00000000fffff984 */ /* 0x000fe20000000800 */
[----:B------:R-:W-:Y:S01]  /*33f0*/  @!PT LDS RZ, [RZ] ;  /* 0x00000000fffff984 */ /* 0x000fe20000000800 */
[----:B------:R-:W-:Y:S01]  /*3400*/  @!PT LDS RZ, [RZ] ;  /* 0x00000000fffff984 */ /* 0x000fe20000000800 */
[----:B------:R4:W-:Y:S04]  /*3410*/  LDGSTS.E.BYPASS.LTC128B.128 [R212+0x4800], desc[UR26][R6.64] ;  /* 0x0480000006d47fae */ /* 0x0009e8000b901d5a */
.L_x_2121:
[----:B------:R-:W-:Y:S05]  /*3420*/  BSYNC B0 ;  /* 0x0000000000007941 */ /* 0x000fea0003800000 */
.L_x_2120:
        /* <DEDUP_REMOVED lines=8> */
[----:B----4-:R-:W-:Y:S02]  /*34b0*/  IMAD.U32 R7, RZ, RZ, UR10 ;  /* 0x0000000aff077e24 */ /* 0x010fe4000f8e00ff */
        /* <DEDUP_REMOVED lines=9> */
.L_x_2123:
[----:B------:R-:W-:Y:S05]  /*3550*/  BSYNC B0 ;  /* 0x0000000000007941 */ /* 0x000fea0003800000 */
.L_x_2122:
        /* <DEDUP_REMOVED lines=18> */
.L_x_2125:
[----:B------:R-:W-:Y:S05]  /*3680*/  BSYNC B0 ;  /* 0x0000000000007941 */ /* 0x000fea0003800000 */
.L_x_2124:
        /* <DEDUP_REMOVED lines=15> */
[----:B------:R-:W-:-:S03]  /*3780*/  @UP1 ULDC UR6, c[0x0][0x2e8] ;  /* 0x0000ba0000061ab9 */ /* 0x000fc60000000800 */
[----:B------:R-:W-:Y:S01]  /*3790*/  @UP1 ULEA.HI.X UR21, UR38, UR21, UR7, 0x2, UP0 ;  /* 0x0000001526151291 */ /* 0x000fe200080f1407 */
[----:B------:R-:W-:-:S05]  /*37a0*/  IMAD.U32 R2, RZ, RZ, UR20 ;  /* 0x00000014ff027e24 */ /* 0x000fca000f8e00ff */
[----:B------:R-:W-:-:S05]  /*37b0*/  IMAD.U32 R3, RZ, RZ, UR21 ;  /* 0x00000015ff037e24 */ /* 0x000fca000f8e00ff */
[----:B------:R5:W2:Y:S01]  /*37c0*/  @P0 LDG.E R8, desc[UR26][R2.64] ;  /* 0x0000001a02080981 */ /* 0x000aa2000c1e1900 */
[----:B----4-:R-:W2:Y:S01]  /*37d0*/  @P0 MUFU.RCP R7, UR6 ;  /* 0x0000000600070d08 */ /* 0x010ea20008001000 */
[----:B------:R-:W-:Y:S01]  /*37e0*/  IMAD.SHL.U32 R9, R32, 0x40, RZ ;  /* 0x0000004020097824 */ /* 0x000fe200078e00ff */
[C---:B------:R-:W-:Y:S01]  /*37f0*/  ISETP.GE.AND P1, PT, R10.reuse, UR19, PT ;  /* 0x000000130a007c0c */ /* 0x040fe2000bf26270 */
[----:B------:R-:W-:Y:S01]  /*3800*/  BAR.SYNC.DEFER_BLOCKING 0x0 ;  /* 0x0000000000007b1d */ /* 0x000fe20000010000 */
[----:B-1----:R-:W-:Y:S01]  /*3810*/  IMAD.SHL.U32 R5, R10, 0x8, RZ ;  /* 0x000000080a057824 */ /* 0x002fe200078e00ff */
[----:B------:R-:W-:Y:S01]  /*3820*/  USHF.L.U64.HI UR15, UR8, 0x6, UR9 ;  /* 0x00000006080f7899 */ /* 0x000fe20008010209 */
[----:B------:R-:W-:Y:S01]  /*3830*/  IMAD.IADD R243, R21, 0x1, R12 ;  /* 0x0000000115f37824 */ /* 0x000fe200078e020c */
[----:B------:R-:W-:Y:S01]  /*3840*/  USHF.L.U32 UR20, UR8, 0x6, URZ ;  /* 0x0000000608147899 */ /* 0x000fe2000800063f */
[----:B------:R-:W-:Y:S01]  /*3850*/  IMAD.MOV.U32 R242, RZ, RZ, R20 ;  /* 0x000000fffff27224 */ /* 0x000fe200078e0014 */
[----:B------:R-:W-:Y:S01]  /*3860*/  UIMAD UR6, UR15, UR32, URZ ;  /* 0x000000200f0672a4 */ /* 0x000fe2000f8e023f */
[----:B------:R-:W-:Y:S01]  /*3870*/  BSSY B0, `(.L_x_2126) ;  /* 0x0000035000007945 */ /* 0x000fe20003800000 */
[----:B------:R-:W-:Y:S01]  /*3880*/  UIADD3 UR24, UR28, 0x1, -UR29 ;  /* 0x000000011c187890 */ /* 0x000fe2000fffe81d */
[----:B------:R-:W-:Y:S01]  /*3890*/  ISETP.GE.AND P2, PT, R16, UR19, PT ;  /* 0x0000001310007c0c */ /* 0x000fe2000bf46270 */
[----:B------:R1:W-:Y:S01]  /*38a0*/  STL.64 [R1+0x8], R242 ;  /* 0x000008f201007387 */ /* 0x0003e20000100a00 */
[----:B------:R-:W-:Y:S01]  /*38b0*/  UIMAD UR6, UR36, UR20, UR6 ;  /* 0x00000014240672a4 */ /* 0x000fe2000f8e0206 */
[----:B------:R-:W-:Y:S01]  /*38c0*/  ISETP.GE.AND P3, PT, R17, UR19, PT ;  /* 0x0000001311007c0c */ /* 0x000fe2000bf66270 */
[----:B------:R-:W-:Y:S01]  /*38d0*/  UMOV UR21, URZ ;  /* 0x0000003f00157c82 */ /* 0x000fe20008000000 */
[----:B------:R-:W-:Y:S01]  /*38e0*/  UIADD3 UR24, UR24, UR17, URZ ;  /* 0x0000001118187290 */ /* 0x000fe2000fffe03f */
[----:B------:R-:W-:-:S02]  /*38f0*/  ISETP.GE.AND P4, PT, R15, UR19, PT ;  /* 0x000000130f007c0c */ /* 0x000fc4000bf86270 */
[----:B------:R-:W-:Y:S02]  /*3900*/  SHF.R.S32.HI R88, RZ, 0x5, R88 ;  /* 0x00000005ff587819 */ /* 0x000fe40000011458 */
[----:B-----5:R-:W-:Y:S01]  /*3910*/  LEA.HI R3, R19, R152, RZ, 0x4 ;  /* 0x0000009813037211 */ /* 0x020fe200078f20ff */
[----:B------:R1:W-:Y:S03]  /*3920*/  @P1 STS.128 [R212+0x6000], RZ ;  /* 0x006000ffd4001388 */ /* 0x0003e60000000c00 */
[----:B------:R-:W-:-:S05]  /*3930*/  LOP3.LUT R0, R3, 0xfffffff0, RZ, 0xc0, !PT ;  /* 0xfffffff003007812 */ /* 0x000fca00078ec0ff */
[----:B------:R-:W-:-:S05]  /*3940*/  IMAD.IADD R0, R152, 0x1, -R0 ;  /* 0x0000000198007824 */ /* 0x000fca00078e0a00 */
[----:B------:R-:W-:-:S04]  /*3950*/  SHF.R.S32.HI R2, RZ, 0x1f, R0 ;  /* 0x0000001fff027819 */ /* 0x000fc80000011400 */
[----:B------:R-:W-:Y:S02]  /*3960*/  LEA.HI R6, R2, R0, RZ, 0x3 ;  /* 0x0000000002067211 */ /* 0x000fe400078f18ff */
[----:B------:R-:W-:Y:S02]  /*3970*/  SHF.R.S32.HI R2, RZ, 0x4, R3 ;  /* 0x00000004ff027819 */ /* 0x000fe40000011403 */
[----:B------:R-:W-:Y:S02]  /*3980*/  LOP3.LUT R4, R6, 0xfffffff8, RZ, 0xc0, !PT ;  /* 0xfffffff806047812 */ /* 0x000fe400078ec0ff */
[----:B------:R-:W-:-:S03]  /*3990*/  LEA.HI R3, R3, R2, RZ, 0x1 ;  /* 0x0000000203037211 */ /* 0x000fc600078f08ff */
[----:B------:R-:W-:Y:S01]  /*39a0*/  IMAD.IADD R11, R0, 0x1, -R4 ;  /* 0x00000001000b7824 */ /* 0x000fe200078e0a04 */
[----:B------:R-:W-:Y:S02]  /*39b0*/  LOP3.LUT R3, R3, 0xfffffffe, RZ, 0xc0, !PT ;  /* 0xfffffffe03037812 */ /* 0x000fe400078ec0ff */
[----:B------:R-:W-:-:S03]  /*39c0*/  LOP3.LUT R0, R9, 0x1c0, RZ, 0xc0, !PT ;  /* 0x000001c009007812 */ /* 0x000fc600078ec0ff */
[----:B------:R-:W-:Y:S01]  /*39d0*/  IMAD.IADD R4, R2, 0x1, -R3 ;  /* 0x0000000102047824 */ /* 0x000fe200078e0a03 */
[----:B------:R-:W-:Y:S01]  /*39e0*/  LOP3.LUT R5, R0, 0x8, R5, 0xf8, !PT ;  /* 0x0000000800057812 */ /* 0x000fe200078ef805 */
[----:B------:R-:W-:Y:S01]  /*39f0*/  IMAD.SHL.U32 R2, R11, 0x40, RZ ;  /* 0x000000400b027824 */ /* 0x000fe200078e00ff */
[----:B------:R-:W-:Y:S01]  /*3a00*/  SHF.R.U32.HI R0, RZ, 0x3, R0 ;  /* 0x00000003ff007819 */ /* 0x000fe20000011600 */
[----:B------:R-:W-:-:S03]  /*3a10*/  IMAD.SHL.U32 R3, R4, 0x8, RZ ;  /* 0x0000000804037824 */ /* 0x000fc600078e00ff */
[----:B------:R-:W-:Y:S02]  /*3a20*/  LOP3.LUT R0, R5, R0, RZ, 0x3c, !PT ;  /* 0x0000000005007212 */ /* 0x000fe400078e3cff */
[----:B------:R-:W-:-:S03]  /*3a30*/  LOP3.LUT R2, R2, 0x1c0, RZ, 0xc0, !PT ;  /* 0x000001c002027812 */ /* 0x000fc600078ec0ff */
[----:B------:R-:W-:Y:S01]  /*3a40*/  IMAD R0, R4, 0x200, R0 ;  /* 0x0000020004007824 */ /* 0x000fe200078e0200 */
[----:B------:R-:W-:Y:S02]  /*3a50*/  LOP3.LUT R3, R2, 0x8, R3, 0xf8, !PT ;  /* 0x0000000802037812 */ /* 0x000fe400078ef803 */
[----:B------:R-:W-:-:S04]  /*3a60*/  SHF.R.U32.HI R2, RZ, 0x3, R2 ;  /* 0x00000003ff027819 */ /* 0x000fc80000011602 */
[----:B------:R-:W-:Y:S01]  /*3a70*/  LOP3.LUT R91, R3, R2, RZ, 0x3c, !PT ;  /* 0x00000002035b7212 */ /* 0x000fe200078e3cff */
[----:B------:R-:W-:Y:S02]  /*3a80*/  IMAD.U32 R2, RZ, RZ, UR32 ;  /* 0x00000020ff027e24 */ /* 0x000fe4000f8e00ff */
[----:B------:R-:W-:-:S05]  /*3a90*/  IMAD.SHL.U32 R3, R6, 0x40, RZ ;  /* 0x0000004006037824 */ /* 0x000fca00078e00ff */
[----:B------:R-:W-:Y:S01]  /*3aa0*/  LOP3.LUT R90, R3, 0xfffffe00, RZ, 0xc0, !PT ;  /* 0xfffffe00035a7812 */ /* 0x000fe200078ec0ff */
[----:B--2---:R-:W-:-:S05]  /*3ab0*/  @P0 FMUL.FTZ R5, R8, R7 ;  /* 0x0000000708050220 */ /* 0x004fca0000410000 */
[----:B------:R-:W-:Y:S01]  /*3ac0*/  @P0 R2UR UR7, R5 ;  /* 0x00000000050702ca */ /* 0x000fe200000e0000 */
[----:B------:R-:W-:-:S04]  /*3ad0*/  IMAD.WIDE.U32 R4, R2, UR20, R242 ;  /* 0x0000001402047c25 */ /* 0x000fc8000f8e00f2 */
[----:B------:R-:W-:-:S08]  /*3ae0*/  VIADD R7, R5, UR6 ;  /* 0x0000000605077c36 */ /* 0x000fd00008000000 */
        /* <DEDUP_REMOVED lines=13> */
.L_x_2127:
[----:B------:R-:W-:Y:S05]  /*3bc0*/  BSYNC B0 ;  /* 0x0000000000007941 */ /* 0x000fea0003800000 */
.L_x_2126:
[----:B------:R4:W-:Y:S01]  /*3bd0*/  @P2 STS.128 [R212+0x6800], RZ ;  /* 0x006800ffd4002388 */ /* 0x0009e20000000c00 */
[----:B------:R-:W-:Y:S01]  /*3be0*/  USHF.L.U64.HI UR17, UR8, 0x4, UR9 ;  /* 0x0000000408117899 */ /* 0x000fe20008010209 */
[----:B------:R-:W-:Y:S01]  /*3bf0*/  BSSY B0, `(.L_x_2128) ;  /* 0x0000011000007945 */ /* 0x000fe20003800000 */
[----:B------:R-:W-:Y:S01]  /*3c00*/  USHF.L.U32 UR23, UR8, 0x4, URZ ;  /* 0x0000000408177899 */ /* 0x000fe2000800063f */
[----:B------:R-:W-:Y:S02]  /*3c10*/  LEA R9, R88, R90, 0xa ;  /* 0x0000005a58097211 */ /* 0x000fe400078e50ff */
[----:B------:R-:W-:Y:S05]  /*3c20*/  @P2 BRA `(.L_x_2129) ;  /* 0x0000000000342947 */ /* 0x000fea0003800000 */
[----:B------:R-:W-:Y:S02]  /*3c30*/  ULDC UR6, c[0x0][0x2d0] ;  /* 0x0000b40000067ab9 */ /* 0x000fe40000000800 */
[----:B------:R-:W-:-:S13]  /*3c40*/  ISETP.GE.AND P0, PT, R244, UR6, PT ;  /* 0x00000006f4007c0c */ /* 0x000fda000bf06270 */
[----:B------:R1:W-:Y:S01]  /*3c50*/  @P0 STS.128 [R212+0x6800], RZ ;  /* 0x006800ffd4000388 */ /* 0x0003e20000000c00 */
[----:B------:R-:W-:Y:S05]  /*3c60*/  @P0 BRA `(.L_x_2129) ;  /* 0x0000000000240947 */ /* 0x000fea0003800000 */
[----:B--2---:R-:W-:Y:S01]  /*3c70*/  IADD3 R3, P0, R4, UR23, RZ ;  /* 0x0000001704037c10 */ /* 0x004fe2000ff1e0ff */
        /* <DEDUP_REMOVED lines=8> */
.L_x_2129:
[----:B------:R-:W-:Y:S05]  /*3d00*/  BSYNC B0 ;  /* 0x0000000000007941 */ /* 0x000fea0003800000 */
.L_x_2128:
        /* <DEDUP_REMOVED lines=19> */
.L_x_2131:
[----:B------:R-:W-:Y:S05]  /*3e40*/  BSYNC B0 ;  /* 0x0000000000007941 */ /* 0x000fea0003800000 */
.L_x_2130:
[----:B------:R1:W-:Y:S01]  /*3e50*/  @P4 STS.128 [R212+0x7800], RZ ;  /* 0x007800ffd4004388 */ /* 0x0003e20000000c00 */
[----:B--2---:R-:W-:Y:S01]  /*3e60*/  IMAD.IADD R2, R91, 0x1, R9 ;  /* 0x000000015b027824 */ /* 0x004fe200078e0209 */
        /* <DEDUP_REMOVED lines=25> */
.L_x_2133:
[----:B------:R-:W-:Y:S05]  /*4000*/  BSYNC B0 ;  /* 0x0000000000007941 */ /* 0x000fea0003800000 */
.L_x_2132:
[----:B------:R-:W-:Y:S01]  /*4010*/  LDSM.16.M88.4 R16, [R184+0x4000] ;  /* 0x00400000b810783b */ /* 0x000fe20000000200 */
[----:B------:R-:W-:Y:S01]  /*4020*/  R2P PR, R32, 0x6 ;  /* 0x0000000620007804 */ /* 0x000fe20000000000 */
[--C-:B------:R-:W-:Y:S01]  /*4030*/  IMAD R194, R2, 0x2, R191.reuse ;  /* 0x0000000202c27824 */ /* 0x100fe200078e02bf */
[----:B------:R-:W-:Y:S01]  /*4040*/  UIADD3 UR29, UR28, -UR29, URZ ;  /* 0x8000001d1c1d7290 */ /* 0x000fe2000fffe03f */
[----:B-1----:R-:W1:Y:S01]  /*4050*/  LDSM.16.M88.4 R4, [R191+0x2000] ;  /* 0x00200000bf04783b */ /* 0x002e620000000200 */
[----:B------:R-:W-:Y:S01]  /*4060*/  VIADD R195, R184, 0x4040 ;  /* 0x00004040b8c37836 */ /* 0x000fe20000000000 */
[----:B------:R-:W-:Y:S01]  /*4070*/  SEL R0, R12, 0xffffffe0, !P1 ;  /* 0xffffffe00c007807 */ /* 0x000fe20004800000 */
[----:B------:R-:W-:Y:S01]  /*4080*/  IMAD R192, R3, 0x2, R191 ;  /* 0x0000000203c07824 */ /* 0x000fe200078e02bf */
[----:B------:R-:W5:Y:S01]  /*4090*/  LDSM.16.M88.4 R24, [R184+0x5000] ;  /* 0x00500000b818783b */ /* 0x000f620000000200 */
[----:B------:R-:W-:Y:S01]  /*40a0*/  IMAD.SHL.U32 R152, R152, 0x2, RZ ;  /* 0x0000000298987824 */ /* 0x000fe200078e00ff */
[----:B------:R-:W3:Y:S01]  /*40b0*/  LDC.U8 R199, c[0x0][0x388] ;  /* 0x0000e200ffc77b82 */ /* 0x000ee20000000000 */
[----:B------:R-:W-:Y:S01]  /*40c0*/  IMAD.IADD R190, R184, 0x1, R0 ;  /* 0x00000001b8be7824 */ /* 0x000fe200078e0200 */
[----:B------:R-:W4:Y:S01]  /*40d0*/  LDSM.16.M88.4 R20, [R184+0x5800] ;  /* 0x00580000b814783b */ /* 0x000f220000000200 */
[----:B------:R-:W-:Y:S01]  /*40e0*/  IMAD R193, R2, 0x2, R192 ;  /* 0x0000000202c17824 */ /* 0x000fe200078e02c0 */
[----:B------:R-:W-:Y:S01]  /*40f0*/  LOP3.LUT R153, R152, 0x6, RZ, 0xc0, !PT ;  /* 0x0000000698997812 */ /* 0x000fe200078ec0ff */
[----:B------:R-:W-:Y:S01]  /*4100*/  UMOV UR37, UR32 ;  /* 0x0000002000257c82 */ /* 0x000fe20008000000 */
[----:B------:R-:W2:Y:S01]  /*4110*/  LDSM.16.M88.4 R8, [R191] ;  /* 0x00000000bf08783b */ /* 0x000ea20000000200 */
[----:B------:R-:W-:-:S02]  /*4120*/  UISETP.GT.AND UP0, UPT, UR37, UR12, UPT ;  /* 0x0000000c2500728c */ /* 0x000fc4000bf04270 */
[----:B------:R-:W-:Y:S01]  /*4130*/  UIADD3 UR39, UR31, 0x646e171e, URZ ;  /* 0x646e171e1f277890 */ /* 0x000fe2000fffe03f */
[----:B------:R-:W2:Y:S01]  /*4140*/  LDSM.16.M88.4 R28, [R184+0x4800] ;  /* 0x00480000b81c783b */ /* 0x000ea20000000200 */
[----:B------:R-:W-:-:S03]  /*4150*/  UIADD3 UR38, UR30, -0x4ab325aa, URZ ;  /* 0xb54cda561e267890 */ /* 0x000fc6000fffe03f */
[----:B------:R-:W-:Y:S04]  /*4160*/  LDSM.16.M88.4 R12, [R194+0x2000] ;  /* 0x00200000c20c783b */ /* 0x000fe80000000200 */
[----:B------:R-:W2:Y:S04]  /*4170*/  LDSM.16.M88.4 R48, [R190+0x4000] ;  /* 0x00400000be30783b */ /* 0x000ea80000000200 */
[----:B------:R-:W2:Y:S01]  /*4180*/  LDSM.16.M88.4 R60, [R190+0x5000] ;  /* 0x00500000be3c783b */ /* 0x000ea20000000200 */
[----:B---3--:R-:W-:-:S03]  /*4190*/  IMAD R172, R199, 0x10000, R199 ;  /* 0x00010000c7ac7824 */ /* 0x008fc600078e02c7 */
[----:B------:R-:W3:Y:S04]  /*41a0*/  LDSM.16.M88.4 R76, [R190+0x5800] ;  /* 0x00580000be4c783b */ /* 0x000ee80000000200 */
[----:B------:R-:W3:Y:S01]  /*41b0*/  LDSM.16.M88.4 R44, [R190+0x4800] ;  /* 0x00480000be2c783b */ /* 0x000ee20000000200 */
[C---:B-1----:R-:W-:Y:S03]  /*41c0*/  HMMA.16816.F32.BF16 R72, R4.reuse, R16, RZ ;  /* 0x000000100448723c */ /* 0x042fe600000418ff */
[----:B------:R-:W0:Y:S03]  /*41d0*/  LDGDEPBAR ;  /* 0x00000000000079af */ /* 0x000e260000000000 */
[C---:B------:R-:W-:Y:S06]  /*41e0*/  HMMA.16816.F32.BF16 R68, R4.reuse, R18, RZ ;  /* 0x000000120444723c */ /* 0x040fec00000418ff */
[C---:B-----5:R-:W-:Y:S06]  /*41f0*/  HMMA.16816.F32.BF16 R40, R4.reuse, R24, RZ ;  /* 0x000000180428723c */ /* 0x060fec00000418ff */
[C---:B----4-:R-:W-:Y:S06]  /*4200*/  HMMA.16816.F32.BF16 R36, R4.reuse, R20, RZ ;  /* 0x000000140424723c */ /* 0x050fec00000418ff */
[----:B------:R-:W-:Y:S06]  /*4210*/  HMMA.16816.F32.BF16 R32, R4, R22, RZ ;  /* 0x000000160420723c */ /* 0x000fec00000418ff */
[C---:B--2---:R-:W-:Y:S06]  /*4220*/  HMMA.16816.F32.BF16 R100, R8.reuse, R16, RZ ;  /* 0x000000100864723c */ /* 0x044fec00000418ff */
[----:B------:R-:W-:Y:S01]  /*4230*/  HMMA.16816.F32.BF16 R96, R8, R18, RZ ;  /* 0x000000120860723c */ /* 0x000fe200000418ff */
[----:B------:R-:W1:Y:S05]  /*4240*/  LDSM.16.M88.4 R16, [R194] ;  /* 0x00000000c210783b */ /* 0x000e6a0000000200 */
[C---:B------:R-:W-:Y:S06]  /*4250*/  HMMA.16816.F32.BF16 R56, R4.reuse, R28, RZ ;  /* 0x0000001c0438723c */ /* 0x040fec00000418ff */
[C---:B------:R-:W-:Y:S06]  /*4260*/  HMMA.16816.F32.BF16 R52, R4.reuse, R30, RZ ;  /* 0x0000001e0434723c */ /* 0x040fec00000418ff */
[----:B------:R-:W-:Y:S06]  /*4270*/  HMMA.16816.F32.BF16 R64, R4, R26, RZ ;  /* 0x0000001a0440723c */ /* 0x000fec00000418ff */
[----:B------:R-:W-:Y:S01]  /*4280*/  HMMA.16816.F32.BF16 R80, R8, R24, RZ ;  /* 0x000000180850723c */ /* 0x000fe200000418ff */
[----:B------:R-:W-:-:S04]  /*4290*/  VIADD R4, R184, 0x4000 ;  /* 0x00004000b8047836 */ /* 0x000fc80000000000 */
[----:B------:R-:W-:Y:S01]  /*42a0*/  @P2 VIADD R195, R4, 0xffffffc0 ;  /* 0xffffffc004c32836 */ /* 0x000fe20000000000 */
[----:B------:R-:W-:Y:S01]  /*42b0*/  HMMA.16816.F32.BF16 R104, R8, R26, RZ ;  /* 0x0000001a0868723c */ /* 0x000fe200000418ff */
[----:B------:R-:W-:Y:S02]  /*42c0*/  LDSM.16.M88.4 R4, [R193+0x2000] ;  /* 0x00200000c104783b */ /* 0x000fe40000000200 */
[----:B------:R-:W-:Y:S01]  /*42d0*/  IMAD.IADD R189, R0, 0x1, R195 ;  /* 0x0000000100bd7824 */ /* 0x000fe200078e02c3 */
[----:B------:R-:W-:Y:S01]  /*42e0*/  SHF.R.S32.HI R0, RZ, 0x1f, R89 ;  /* 0x0000001fff007819 */ /* 0x000fe20000011459 */
[C---:B------:R-:W-:Y:S01]  /*42f0*/  VIADD R198, R195.reuse, 0x800 ;  /* 0x00000800c3c67836 */ /* 0x040fe20000000000 */
[----:B------:R-:W-:Y:S01]  /*4300*/  HMMA.16816.F32.BF16 R148, R12, R48, R72 ;  /* 0x000000300c94723c */ /* 0x000fe20000041848 */
[C---:B------:R-:W-:Y:S01]  /*4310*/  VIADD R197, R195.reuse, 0x1000 ;  /* 0x00001000c3c57836 */ /* 0x040fe20000000000 */
[----:B------:R-:W-:Y:S01]  /*4320*/  LEA.HI R0, R0, R89, RZ, 0x2 ;  /* 0x0000005900007211 */ /* 0x000fe200078f10ff */
[----:B------:R-:W-:-:S03]  /*4330*/  VIADD R196, R195, 0x1800 ;  /* 0x00001800c3c47836 */ /* 0x000fc60000000000 */
[----:B------:R-:W-:Y:S01]  /*4340*/  HMMA.16816.F32.BF16 R144, R12, R50, R68 ;  /* 0x000000320c90723c */ /* 0x000fe20000041844 */
[----:B------:R-:W-:-:S05]  /*4350*/  SHF.R.S32.HI R0, RZ, 0x2, R0 ;  /* 0x00000002ff007819 */ /* 0x000fca0000011400 */
[C---:B------:R-:W-:Y:S06]  /*4360*/  HMMA.16816.F32.BF16 R84, R8.reuse, R28, RZ ;  /* 0x0000001c0854723c */ /* 0x040fec00000418ff */
[C---:B------:R-:W-:Y:S01]  /*4370*/  HMMA.16816.F32.BF16 R92, R8.reuse, R30, RZ ;  /* 0x0000001e085c723c */ /* 0x040fe200000418ff */
[----:B------:R-:W-:Y:S05]  /*4380*/  LDSM.16.M88.4 R28, [R195+0x1800] ;  /* 0x00180000c31c783b */ /* 0x000fea0000000200 */
[C---:B------:R-:W-:Y:S06]  /*4390*/  HMMA.16816.F32.BF16 R24, R8.reuse, R20, RZ ;  /* 0x000000140818723c */ /* 0x040fec00000418ff */
[----:B------:R-:W-:Y:S01]  /*43a0*/  HMMA.16816.F32.BF16 R116, R8, R22, RZ ;  /* 0x000000160874723c */ /* 0x000fe200000418ff */
[----:B------:R-:W-:Y:S04]  /*43b0*/  LDSM.16.M88.4 R8, [R192+0x2000] ;  /* 0x00200000c008783b */ /* 0x000fe80000000200 */
[----:B------:R-:W-:Y:S01]  /*43c0*/  LDSM.16.M88.4 R20, [R189+0x800] ;  /* 0x00080000bd14783b */ /* 0x000fe20000000200 */
[C---:B------:R-:W-:Y:S03]  /*43d0*/  HMMA.16816.F32.BF16 R132, R12.reuse, R60, R40 ;  /* 0x0000003c0c84723c */ /* 0x040fe60000041828 */
[----:B------:R-:W2:Y:S03]  /*43e0*/  LDSM.16.M88.4 R40, [R195] ;  /* 0x00000000c328783b */ /* 0x000ea60000000200 */
[C---:B---3--:R-:W-:Y:S01]  /*43f0*/  HMMA.16816.F32.BF16 R72, R12.reuse, R76, R36 ;  /* 0x0000004c0c48723c */ /* 0x048fe20000041824 */
[----:B------:R-:W3:Y:S05]  /*4400*/  LDSM.16.M88.4 R36, [R195+0x800] ;  /* 0x00080000c324783b */ /* 0x000eea0000000200 */
[C---:B------:R-:W-:Y:S01]  /*4410*/  HMMA.16816.F32.BF16 R68, R12.reuse, R78, R32 ;  /* 0x0000004e0c44723c */ /* 0x040fe20000041820 */
[----:B------:R-:W4:Y:S05]  /*4420*/  LDSM.16.M88.4 R32, [R195+0x1000] ;  /* 0x00100000c320783b */ /* 0x000f2a0000000200 */
[C---:B------:R-:W-:Y:S06]  /*4430*/  HMMA.16816.F32.BF16 R140, R12.reuse, R44, R56 ;  /* 0x0000002c0c8c723c */ /* 0x040fec0000041838 */
[C---:B------:R-:W-:Y:S06]  /*4440*/  HMMA.16816.F32.BF16 R136, R12.reuse, R46, R52 ;  /* 0x0000002e0c88723c */ /* 0x040fec0000041834 */
[----:B------:R-:W-:Y:S01]  /*4450*/  HMMA.16816.F32.BF16 R128, R12, R62, R64 ;  /* 0x0000003e0c80723c */ /* 0x000fe20000041840 */
[----:B------:R-:W5:Y:S05]  /*4460*/  LDSM.16.M88.4 R12, [R192] ;  /* 0x00000000c00c783b */ /* 0x000f6a0000000200 */
[C---:B-1----:R-:W-:Y:S06]  /*4470*/  HMMA.16816.F32.BF16 R108, R16.reuse, R48, R100 ;  /* 0x00000030106c723c */ /* 0x042fec0000041864 */
[C---:B------:R-:W-:Y:S06]  /*4480*/  HMMA.16816.F32.BF16 R112, R16.reuse, R44, R84 ;  /* 0x0000002c1070723c */ /* 0x040fec0000041854 */
[C---:B------:R-:W-:Y:S01]  /*4490*/  HMMA.16816.F32.BF16 R124, R16.reuse, R76, R24 ;  /* 0x0000004c107c723c */ /* 0x040fe20000041818 */
[----:B------:R-:W1:Y:S05]  /*44a0*/  LDSM.16.M88.4 R24, [R189] ;  /* 0x00000000bd18783b */ /* 0x000e6a0000000200 */
[C---:B------:R-:W-:Y:S01]  /*44b0*/  HMMA.16816.F32.BF16 R52, R16.reuse, R50, R96 ;  /* 0x000000321034723c */ /* 0x040fe20000041860 */
[----:B------:R-:W-:Y:S05]  /*44c0*/  LDSM.16.M88.4 R48, [R189+0x1800] ;  /* 0x00180000bd30783b */ /* 0x000fea0000000200 */
[C---:B------:R-:W-:Y:S01]  /*44d0*/  HMMA.16816.F32.BF16 R56, R16.reuse, R46, R92 ;  /* 0x0000002e1038723c */ /* 0x040fe2000004185c */
[----:B------:R-:W1:Y:S05]  /*44e0*/  LDSM.16.M88.4 R44, [R189+0x1000] ;  /* 0x00100000bd2c783b */ /* 0x000e6a0000000200 */
[C---:B------:R-:W-:Y:S06]  /*44f0*/  HMMA.16816.F32.BF16 R120, R16.reuse, R60, R80 ;  /* 0x0000003c1078723c */ /* 0x040fec0000041850 */
[C---:B------:R-:W-:Y:S06]  /*4500*/  HMMA.16816.F32.BF16 R64, R16.reuse, R62, R104 ;  /* 0x0000003e1040723c */ /* 0x040fec0000041868 */
[----:B------:R-:W-:Y:S01]  /*4510*/  HMMA.16816.F32.BF16 R76, R16, R78, R116 ;  /* 0x0000004e104c723c */ /* 0x000fe20000041874 */
[----:B------:R-:W1:Y:S01]  /*4520*/  LDSM.16.M88.4 R16, [R193] ;  /* 0x00000000c110783b */ /* 0x000e620000000200 */
[----:B------:R-:W-:-:S04]  /*4530*/  DEPBAR.LE SB0, 0x0 ;  /* 0x000080000000791a */ /* 0x000fc80000000000 */
[C---:B--2---:R-:W-:Y:S06]  /*4540*/  HMMA.16816.F32.BF16 R104, R8.reuse, R40, R148 ;  /* 0x000000280868723c */ /* 0x044fec0000041894 */
[C---:B---3--:R-:W-:Y:S06]  /*4550*/  HMMA.16816.F32.BF16 R96, R8.reuse, R36, R140 ;  /* 0x000000240860723c */ /* 0x048fec000004188c */
[C---:B----4-:R-:W-:Y:S06]  /*4560*/  HMMA.16816.F32.BF16 R84, R8.reuse, R32, R132 ;  /* 0x000000200854723c */ /* 0x050fec0000041884 */
[C---:B------:R-:W-:Y:S06]  /*4570*/  HMMA.16816.F32.BF16 R72, R8.reuse, R28, R72 ;  /* 0x0000001c0848723c */ /* 0x040fec0000041848 */
[C---:B------:R-:W-:Y:S06]  /*4580*/  HMMA.16816.F32.BF16 R100, R8.reuse, R42, R144 ;  /* 0x0000002a0864723c */ /* 0x040fec0000041890 */
[C---:B------:R-:W-:Y:S06]  /*4590*/  HMMA.16816.F32.BF16 R92, R8.reuse, R38, R136 ;  /* 0x00000026085c723c */ /* 0x040fec0000041888 */
        /* <DEDUP_REMOVED lines=8> */
[----:B------:R-:W-:Y:S06]  /*4620*/  HMMA.16816.F32.BF16 R28, R12, R30, R76 ;  /* 0x0000001e0c1c723c */ /* 0x000fec000004184c */
[C---:B-1----:R-:W-:Y:S06]  /*4630*/  HMMA.16816.F32.BF16 R104, R4.reuse, R24, R104 ;  /* 0x000000180468723c */ /* 0x042fec0000041868 */
        /* <DEDUP_REMOVED lines=8> */
[----:B------:R-:W-:Y:S01]  /*46c0*/  LEA R6, R88, UR25, 0x4 ;  /* 0x0000001958067c11 */ /* 0x000fe2000f8e20ff */
[----:B------:R-:W-:-:S02]  /*46d0*/  IMAD.U32 R4, RZ, RZ, UR14 ;  /* 0x0000000eff047e24 */ /* 0x000fc4000f8e00ff */
[----:B------:R-:W-:Y:S02]  /*46e0*/  IMAD.U32 R7, RZ, RZ, UR28 ;  /* 0x0000001cff077e24 */ /* 0x000fe4000f8e00ff */
[----:B------:R-:W-:Y:S01]  /*46f0*/  IMAD.IADD R6, R0, 0x1, R6 ;  /* 0x0000000100067824 */ /* 0x000fe200078e0206 */
[C---:B------:R-:W-:Y:S01]  /*4700*/  HMMA.16816.F32.BF16 R64, R16.reuse, R44, R8 ;  /* 0x0000002c1040723c */ /* 0x040fe20000041808 */
[----:B------:R-:W-:Y:S02]  /*4710*/  IMAD R174, R4, 0x8, R88 ;  /* 0x0000000804ae7824 */ /* 0x000fe400078e0258 */
[----:B------:R-:W-:Y:S01]  /*4720*/  IMAD.U32 R4, RZ, RZ, UR32 ;  /* 0x00000020ff047e24 */ /* 0x000fe2000f8e00ff */
[----:B------:R-:W-:Y:S01]  /*4730*/  VIADDMNMX R211, R6, UR24, R7, PT ;  /* 0x0000001806d37c46 */ /* 0x000fe2000b800107 */
[----:B------:R-:W-:Y:S01]  /*4740*/  IMAD.U32 R7, RZ, RZ, UR29 ;  /* 0x0000001dff077e24 */ /* 0x000fe2000f8e00ff */
[C---:B------:R-:W-:Y:S01]  /*4750*/  HMMA.16816.F32.BF16 R60, R16.reuse, R24, R60 ;  /* 0x00000018103c723c */ /* 0x040fe2000004183c */
[----:B------:R-:W-:Y:S01]  /*4760*/  IMAD.U32 R8, RZ, RZ, UR24 ;  /* 0x00000018ff087e24 */ /* 0x000fe2000f8e00ff */
[----:B------:R1:W-:Y:S01]  /*4770*/  STL [R1], R174 ;  /* 0x000000ae01007387 */ /* 0x0003e20000100800 */
[----:B------:R-:W-:Y:S01]  /*4780*/  IMAD R4, R4, 0x40, R153 ;  /* 0x0000004004047824 */ /* 0x000fe200078e0299 */
[C-C-:B------:R-:W-:Y:S01]  /*4790*/  IADD3 R206, R7.reuse, 0x8, R6.reuse ;  /* 0x0000000807ce7810 */ /* 0x140fe20007ffe006 */
[----:B------:R-:W-:Y:S01]  /*47a0*/  VIADD R202, R6, UR29 ;  /* 0x0000001d06ca7c36 */ /* 0x000fe20008000000 */
[--C-:B------:R-:W-:Y:S01]  /*47b0*/  IADD3 R13, R8, 0x8, R6.reuse ;  /* 0x00000008080d7810 */ /* 0x100fe20007ffe006 */
[----:B------:R-:W-:Y:S01]  /*47c0*/  VIADD R5, R4, 0x1 ;  /* 0x0000000104057836 */ /* 0x000fe20000000000 */
[C-C-:B------:R-:W-:Y:S01]  /*47d0*/  IADD3 R15, R8.reuse, 0x40, R6.reuse ;  /* 0x00000040080f7810 */ /* 0x140fe20007ffe006 */
[C---:B------:R-:W-:Y:S01]  /*47e0*/  HMMA.16816.F32.BF16 R52, R16.reuse, R26, R52 ;  /* 0x0000001a1034723c */ /* 0x040fe20000041834 */
[----:B------:R-:W-:Y:S01]  /*47f0*/  IADD3 R14, R8, 0x48, R6 ;  /* 0x00000048080e7810 */ /* 0x000fe20007ffe006 */
[C---:B------:R-:W-:Y:S01]  /*4800*/  IMAD.IADD R8, R202.reuse, 0x1, -R4 ;  /* 0x00000001ca087824 */ /* 0x040fe200078e0a04 */
[C-C-:B------:R-:W-:Y:S01]  /*4810*/  IADD3 R205, R7.reuse, 0x40, R6.reuse ;  /* 0x0000004007cd7810 */ /* 0x140fe20007ffe006 */
[----:B------:R-:W-:Y:S01]  /*4820*/  IMAD.IADD R10, R202, 0x1, -R5 ;  /* 0x00000001ca0a7824 */ /* 0x000fe200078e0a05 */
[----:B------:R-:W-:Y:S01]  /*4830*/  IADD3 R207, R7, 0x48, R6 ;  /* 0x0000004807cf7810 */ /* 0x000fe20007ffe006 */
[--C-:B------:R-:W-:Y:S01]  /*4840*/  IMAD.IADD R7, R206, 0x1, -R4.reuse ;  /* 0x00000001ce077824 */ /* 0x100fe200078e0a04 */
[----:B------:R-:W-:Y:S01]  /*4850*/  IABS R6, R8 ;  /* 0x0000000800067213 */ /* 0x000fe20000000000 */
[--C-:B------:R-:W-:Y:S01]  /*4860*/  IMAD.IADD R8, R205, 0x1, -R4.reuse ;  /* 0x00000001cd087824 */ /* 0x100fe200078e0a04 */
[----:B------:R-:W-:Y:S01]  /*4870*/  IABS R10, R10 ;  /* 0x0000000a000a7213 */ /* 0x000fe20000000000 */
[----:B------:R-:W-:Y:S01]  /*4880*/  IMAD.IADD R9, R207, 0x1, -R4 ;  /* 0x00000001cf097824 */ /* 0x000fe200078e0a04 */
[----:B------:R-:W-:Y:S01]  /*4890*/  IABS R7, R7 ;  /* 0x0000000700077213 */ /* 0x000fe20000000000 */
[----:B------:R-:W-:Y:S01]  /*48a0*/  IMAD.MOV.U32 R12, RZ, RZ, R6 ;  /* 0x000000ffff0c7224 */ /* 0x000fe200078e0006 */
[----:B------:R-:W-:Y:S01]  /*48b0*/  IABS R6, R8 ;  /* 0x0000000800067213 */ /* 0x000fe20000000000 */
[----:B------:R-:W-:Y:S01]  /*48c0*/  IMAD.MOV.U32 R11, RZ, RZ, R10 ;  /* 0x000000ffff0b7224 */ /* 0x000fe200078e000a */
[----:B------:R-:W-:Y:S01]  /*48d0*/  IABS R8, R9 ;  /* 0x0000000900087213 */ /* 0x000fe20000000000 */
[----:B------:R-:W-:Y:S01]  /*48e0*/  IMAD.MOV.U32 R9, RZ, RZ, R7 ;  /* 0x000000ffff097224 */ /* 0x000fe200078e0007 */
[----:B------:R-:W-:Y:S01]  /*48f0*/  VIMNMX R208, R14, UR28, PT ;  /* 0x0000001c0ed07c48 */ /* 0x000fe2000bfe0100 */
[----:B------:R-:W-:Y:S01]  /*4900*/  IMAD.MOV.U32 R7, RZ, RZ, R6 ;  /* 0x000000ffff077224 */ /* 0x000fe200078e0006 */
[----:B------:R-:W-:Y:S01]  /*4910*/  VIMNMX R210, R13, UR28, PT ;  /* 0x0000001c0dd27c48 */ /* 0x000fe2000bfe0100 */
[----:B------:R-:W-:Y:S01]  /*4920*/  IMAD.MOV.U32 R6, RZ, RZ, R8 ;  /* 0x000000ffff067224 */ /* 0x000fe200078e0008 */
[----:B------:R-:W-:Y:S01]  /*4930*/  I2FP.F32.S32 R9, R9 ;  /* 0x0000000900097245 */ /* 0x000fe20000201400 */
[----:B------:R-:W-:Y:S01]  /*4940*/  HMMA.16816.F32.BF16 R40, R16, R20, R40 ;  /* 0x000000141028723c */ /* 0x000fe20000041828 */
[----:B------:R-:W-:Y:S01]  /*4950*/  I2FP.F32.S32 R8, R7 ;  /* 0x0000000700087245 */ /* 0x000fe20000201400 */
[----:B------:R-:W-:Y:S01]  /*4960*/  IMAD.IADD R0, R90, 0x1, R91 ;  /* 0x000000015a007824 */ /* 0x000fe200078e025b */
[----:B------:R-:W-:-:S02]  /*4970*/  I2FP.F32.S32 R6, R6 ;  /* 0x0000000600067245 */ /* 0x000fc40000201400 */
[----:B------:R-:W-:Y:S01]  /*4980*/  I2FP.F32.S32 R7, R11 ;  /* 0x0000000b00077245 */ /* 0x000fe20000201400 */
[C---:B------:R-:W-:Y:S01]  /*4990*/  HMMA.16816.F32.BF16 R36, R16.reuse, R22, R36 ;  /* 0x000000161024723c */ /* 0x040fe20000041824 */
[----:B------:R-:W-:Y:S02]  /*49a0*/  VIMNMX R209, R15, UR28, PT ;  /* 0x0000001c0fd17c48 */ /* 0x000fe4000bfe0100 */
[----:B------:R-:W-:Y:S01]  /*49b0*/  I2FP.F32.S32 R10, R12 ;  /* 0x0000000c000a7245 */ /* 0x000fe20000201400 */
[----:B------:R-:W-:Y:S01]  /*49c0*/  FFMA.FTZ R12, R6, -UR21, R106 ;  /* 0x80000015060c7c23 */ /* 0x000fe2000801006a */
[----:B------:R-:W-:Y:S01]  /*49d0*/  FFMA.FTZ R11, R7, -UR21, R61 ;  /* 0x80000015070b7c23 */ /* 0x000fe2000801003d */
[----:B------:R-:W-:Y:S01]  /*49e0*/  HMMA.16816.F32.BF16 R68, R16, R46, R32 ;  /* 0x0000002e1044723c */ /* 0x000fe20000041820 */
[----:B------:R-:W-:Y:S01]  /*49f0*/  VIADD R6, R4, 0x8 ;  /* 0x0000000804067836 */ /* 0x000fe20000000000 */
[----:B------:R-:W-:Y:S01]  /*4a00*/  ISETP.GE.AND P0, PT, R5, R208, PT ;  /* 0x000000d00500720c */ /* 0x000fe20003f06270 */
[----:B------:R-:W-:Y:S01]  /*4a10*/  IMAD.IADD R7, R206, 0x1, -R5 ;  /* 0x00000001ce077824 */ /* 0x000fe200078e0a05 */
[----:B------:R-:W-:-:S02]  /*4a20*/  VIADDMNMX R200, R207, -UR18, RZ, !PT ;  /* 0x80000012cfc87c46 */ /* 0x000fc4000f8001ff */
[C---:B------:R-:W-:Y:S01]  /*4a30*/  HMMA.16816.F32.BF16 R56, R16.reuse, R48, R56 ;  /* 0x000000301038723c */ /* 0x040fe20000041838 */
[C---:B------:R-:W-:Y:S02]  /*4a40*/  ISETP.GE.AND P3, PT, R5.reuse, R211, PT ;  /* 0x000000d30500720c */ /* 0x040fe40003f66270 */
[----:B------:R-:W-:Y:S02]  /*4a50*/  VIADDMNMX R204, R202, -UR18, RZ, !PT ;  /* 0x80000012cacc7c46 */ /* 0x000fe4000f8001ff */
[C---:B------:R-:W-:Y:S01]  /*4a60*/  ISETP.GE.AND P2, PT, R5.reuse, R210, PT ;  /* 0x000000d20500720c */ /* 0x040fe20003f46270 */
[----:B------:R-:W-:Y:S01]  /*4a70*/  HMMA.16816.F32.BF16 R72, R16, R50, R28 ;  /* 0x000000321048723c */ /* 0x000fe2000004181c */
[----:B------:R-:W-:Y:S02]  /*4a80*/  ISETP.GE.AND P1, PT, R5, R209, PT ;  /* 0x000000d10500720c */ /* 0x000fe40003f26270 */
[----:B------:R-:W-:Y:S02]  /*4a90*/  VIADDMNMX R203, R206, -UR18, RZ, !PT ;  /* 0x80000012cecb7c46 */ /* 0x000fe4000f8001ff */
[----:B------:R-:W-:-:S02]  /*4aa0*/  VIADDMNMX R201, R205, -UR18, RZ, !PT ;  /* 0x80000012cdc97c46 */ /* 0x000fc4000f8001ff */
[----:B------:R-:W-:Y:S01]  /*4ab0*/  FFMA.FTZ R17, R9, -UR21, R62 ;  /* 0x8000001509117c23 */ /* 0x000fe2000801003e */
[----:B------:R-:W-:Y:S01]  /*4ac0*/  FFMA.FTZ R16, R8, -UR21, R104 ;  /* 0x8000001508107c23 */ /* 0x000fe20008010068 */
[--C-:B------:R-:W-:Y:S02]  /*4ad0*/  IMAD.IADD R9, R205, 0x1, -R5.reuse ;  /* 0x00000001cd097824 */ /* 0x100fe400078e0a05 */
[----:B------:R-:W-:Y:S01]  /*4ae0*/  FFMA.FTZ R18, R10, -UR21, R60 ;  /* 0x800000150a127c23 */ /* 0x000fe2000801003c */
[----:B------:R-:W-:Y:S01]  /*4af0*/  IMAD.IADD R8, R207, 0x1, -R5 ;  /* 0x00000001cf087824 */ /* 0x000fe200078e0a05 */
[----:B------:R-:W-:Y:S01]  /*4b00*/  BAR.SYNC.DEFER_BLOCKING 0x0 ;  /* 0x0000000000007b1d */ /* 0x000fe20000010000 */
[C---:B------:R-:W-:Y:S01]  /*4b10*/  ISETP.LT.OR P0, PT, R5.reuse, R200, P0 ;  /* 0x000000c80500720c */ /* 0x040fe20000701670 */
[----:B------:R-:W-:Y:S01]  /*4b20*/  IMAD.IADD R10, R202, 0x1, -R6 ;  /* 0x00000001ca0a7824 */ /* 0x000fe200078e0a06 */
[C---:B------:R-:W-:Y:S02]  /*4b30*/  ISETP.LT.OR P4, PT, R5.reuse, R204, P3 ;  /* 0x000000cc0500720c */ /* 0x040fe40001f81670 */
[----:B------:R-:W-:-:S02]  /*4b40*/  ISETP.LT.OR P2, PT, R5, R203, P2 ;  /* 0x000000cb0500720c */ /* 0x000fc40001741670 */
[----:B------:R-:W-:Y:S02]  /*4b50*/  ISETP.LT.OR P1, PT, R5, R201, P1 ;  /* 0x000000c90500720c */ /* 0x000fe40000f21670 */
[----:B------:R-:W-:Y:S02]  /*4b60*/  IABS R7, R7 ;  /* 0x0000000700077213 */ /* 0x000fe40000000000 */
[----:B------:R-:W-:Y:S02]  /*4b70*/  IABS R5, R9 ;  /* 0x0000000900057213 */ /* 0x000fe40000000000 */
[----:B------:R-:W-:Y:S02]  /*4b80*/  IABS R8, R8 ;  /* 0x0000000800087213 */ /* 0x000fe40000000000 */
[----:B------:R-:W-:Y:S02]  /*4b90*/  P2R R14, PR, RZ, 0x1 ;  /* 0x00000001ff0e7803 */ /* 0x000fe40000000000 */
[----:B------:R-:W-:Y:S01]  /*4ba0*/  IABS R9, R10 ;  /* 0x0000000a00097213 */ /* 0x000fe20000000000 */
[----:B------:R-:W-:Y:S01]  /*4bb0*/  IMAD.MOV.U32 R10, RZ, RZ, R7 ;  /* 0x000000ffff0a7224 */ /* 0x000fe200078e0007 */
[C---:B------:R-:W-:Y:S01]  /*4bc0*/  ISETP.GE.AND P0, PT, R4.reuse, R211, PT ;  /* 0x000000d30400720c */ /* 0x040fe20003f06270 */
[----:B------:R-:W-:Y:S01]  /*4bd0*/  IMAD.MOV.U32 R7, RZ, RZ, R5 ;  /* 0x000000ffff077224 */ /* 0x000fe200078e0005 */
[----:B------:R-:W-:Y:S01]  /*4be0*/  P2R R13, PR, RZ, 0x4 ;  /* 0x00000004ff0d7803 */ /* 0x000fe20000000000 */
[----:B------:R-:W-:Y:S01]  /*4bf0*/  IMAD.MOV.U32 R5, RZ, RZ, R8 ;  /* 0x000000ffff057224 */ /* 0x000fe200078e0008 */
[C---:B------:R-:W-:Y:S01]  /*4c00*/  ISETP.LT.OR P0, PT, R4.reuse, R204, P0 ;  /* 0x000000cc0400720c */ /* 0x040fe20000701670 */
[----:B------:R-:W-:Y:S01]  /*4c10*/  IMAD.MOV.U32 R8, RZ, RZ, R9 ;  /* 0x000000ffff087224 */ /* 0x000fe200078e0009 */
[----:B------:R-:W-:-:S02]  /*4c20*/  ISETP.GE.AND P2, PT, R4, R210, PT ;  /* 0x000000d20400720c */ /* 0x000fc40003f46270 */
[----:B------:R-:W-:Y:S02]  /*4c30*/  P2R R15, PR, RZ, 0x2 ;  /* 0x00000002ff0f7803 */ /* 0x000fe40000000000 */
[----:B------:R-:W-:Y:S02]  /*4c40*/  I2FP.F32.S32 R5, R5 ;  /* 0x0000000500057245 */ /* 0x000fe40000201400 */
[----:B------:R-:W-:Y:S02]  /*4c50*/  FSEL R31, R18, -INF , !P0 ;  /* 0xff800000121f7808 */ /* 0x000fe40004000000 */
[C---:B------:R-:W-:Y:S01]  /*4c60*/  ISETP.LT.OR P2, PT, R4.reuse, R203, P2 ;  /* 0x000000cb0400720c */ /* 0x040fe20001741670 */
[----:B------:R-:W-:Y:S01]  /*4c70*/  FFMA.FTZ R20, R5, -UR21, R107 ;  /* 0x8000001505147c23 */ /* 0x000fe2000801006b */
[C---:B------:R-:W-:Y:S01]  /*4c80*/  ISETP.GE.AND P1, PT, R4.reuse, R209, PT ;  /* 0x000000d10400720c */ /* 0x040fe20003f26270 */
[C---:B------:R-:W-:Y:S01]  /*4c90*/  VIADD R5, R4.reuse, 0x9 ;  /* 0x0000000904057836 */ /* 0x040fe20000000000 */
[----:B------:R-:W-:-:S02]  /*4ca0*/  ISETP.GE.AND P0, PT, R4, R208, PT ;  /* 0x000000d00400720c */ /* 0x000fc40003f06270 */
[----:B------:R-:W-:Y:S02]  /*4cb0*/  I2FP.F32.S32 R9, R7 ;  /* 0x0000000700097245 */ /* 0x000fe40000201400 */
[----:B------:R-:W-:Y:S01]  /*4cc0*/  I2FP.F32.S32 R7, R8 ;  /* 0x0000000800077245 */ /* 0x000fe20000201400 */
[----:B------:R-:W-:Y:S01]  /*4cd0*/  IMAD.IADD R8, R202, 0x1, -R5 ;  /* 0x00000001ca087824 */ /* 0x000fe200078e0a05 */
[----:B------:R-:W-:Y:S01]  /*4ce0*/  FSEL R49, R17, -INF , !P2 ;  /* 0xff80000011317808 */ /* 0x000fe20005000000 */
[----:B------:R-:W-:Y:S01]  /*4cf0*/  FFMA.FTZ R21, R9, -UR21, R105 ;  /* 0x8000001509157c23 */ /* 0x000fe20008010069 */
[----:B------:R-:W-:Y:S01]  /*4d00*/  I2FP.F32.S32 R10, R10 ;  /* 0x0000000a000a7245 */ /* 0x000fe20000201400 */
[----:B------:R-:W-:Y:S01]  /*4d10*/  FFMA.FTZ R19, R7, -UR21, R52 ;  /* 0x8000001507137c23 */ /* 0x000fe20008010034 */
[----:B------:R-:W-:Y:S01]  /*4d20*/  ISETP.LT.OR P1, PT, R4, R201, P1 ;  /* 0x000000c90400720c */ /* 0x000fe20000f21670 */
[--C-:B------:R-:W-:Y:S01]  /*4d30*/  IMAD.IADD R7, R206, 0x1, -R6.reuse ;  /* 0x00000001ce077824 */ /* 0x100fe200078e0a06 */
[----:B------:R-:W-:Y:S01]  /*4d40*/  ISETP.LT.OR P0, PT, R4, R200, P0 ;  /* 0x000000c80400720c */ /* 0x000fe20000701670 */
[----:B------:R-:W-:Y:S01]  /*4d50*/  FFMA.FTZ R22, R10, -UR21, R63 ;  /* 0x800000150a167c23 */ /* 0x000fe2000801003f */
[----:B------:R-:W-:Y:S01]  /*4d60*/  ISETP.GE.AND P2, PT, R6, R210, PT ;  /* 0x000000d20600720c */ /* 0x000fe20003f46270 */
[----:B------:R-:W-:Y:S01]  /*4d70*/  IMAD.IADD R10, R207, 0x1, -R6 ;  /* 0x00000001cf0a7824 */ /* 0x000fe200078e0a06 */
[----:B------:R-:W-:-:S02]  /*4d80*/  FSEL R45, R16, -INF , !P1 ;  /* 0xff800000102d7808 */ /* 0x000fc40004800000 */
[----:B------:R-:W-:Y:S01]  /*4d90*/  FSEL R48, R12, -INF , !P0 ;  /* 0xff8000000c307808 */ /* 0x000fe20004000000 */
[----:B------:R-:W-:Y:S01]  /*4da0*/  IMAD.IADD R12, R206, 0x1, -R5 ;  /* 0x00000001ce0c7824 */ /* 0x000fe200078e0a05 */
[----:B------:R-:W-:Y:S01]  /*4db0*/  FSEL R33, R11, -INF , !P4 ;  /* 0xff8000000b217808 */ /* 0x000fe20006000000 */
[----:B------:R-:W-:Y:S01]  /*4dc0*/  IMAD.IADD R11, R205, 0x1, -R6 ;  /* 0x00000001cd0b7824 */ /* 0x000fe200078e0a06 */
[C---:B------:R-:W-:Y:S02]  /*4dd0*/  ISETP.LT.OR P5, PT, R6.reuse, R203, P2 ;  /* 0x000000cb0600720c */ /* 0x040fe400017a1670 */
[C---:B------:R-:W-:Y:S02]  /*4de0*/  ISETP.GE.AND P3, PT, R6.reuse, R211, PT ;  /* 0x000000d30600720c */ /* 0x040fe40003f66270 */
[C---:B------:R-:W-:Y:S02]  /*4df0*/  ISETP.GE.AND P1, PT, R6.reuse, R209, PT ;  /* 0x000000d10600720c */ /* 0x040fe40003f26270 */
[----:B------:R-:W-:-:S02]  /*4e00*/  ISETP.GE.AND P0, PT, R6, R208, PT ;  /* 0x000000d00600720c */ /* 0x000fc40003f06270 */
[----:B------:R-:W-:Y:S02]  /*4e10*/  ISETP.NE.AND P2, PT, R15, RZ, PT ;  /* 0x000000ff0f00720c */ /* 0x000fe40003f45270 */
[----:B------:R-:W-:Y:S02]  /*4e20*/  P2R R15, PR, RZ, 0x20 ;  /* 0x00000020ff0f7803 */ /* 0x000fe40000000000 */
[C---:B------:R-:W-:Y:S02]  /*4e30*/  ISETP.LT.OR P4, PT, R6.reuse, R204, P3 ;  /* 0x000000cc0600720c */ /* 0x040fe40001f81670 */
[C---:B------:R-:W-:Y:S02]  /*4e40*/  ISETP.LT.OR P6, PT, R6.reuse, R201, P1 ;  /* 0x000000c90600720c */ /* 0x040fe40000fc1670 */
[----:B------:R-:W-:Y:S02]  /*4e50*/  ISETP.LT.OR P5, PT, R6, R200, P0 ;  /* 0x000000c80600720c */ /* 0x000fe400007a1670 */
[----:B------:R-:W-:-:S02]  /*4e60*/  IABS R7, R7 ;  /* 0x0000000700077213 */ /* 0x000fc40000000000 */
[----:B------:R-:W-:Y:S02]  /*4e70*/  IABS R9, R8 ;  /* 0x0000000800097213 */ /* 0x000fe40000000000 */
[----:B------:R-:W-:Y:S02]  /*4e80*/  IABS R6, R11 ;  /* 0x0000000b00067213 */ /* 0x000fe40000000000 */
[----:B------:R-:W-:Y:S01]  /*4e90*/  IABS R8, R10 ;  /* 0x0000000a00087213 */ /* 0x000fe20000000000 */
[----:B------:R-:W-:Y:S01]  /*4ea0*/  IMAD.MOV.U32 R10, RZ, RZ, R7 ;  /* 0x000000ffff0a7224 */ /* 0x000fe200078e0007 */
[----:B------:R-:W-:Y:S01]  /*4eb0*/  ISETP.NE.AND P3, PT, R13, RZ, PT ;  /* 0x000000ff0d00720c */ /* 0x000fe20003f65270 */
[----:B------:R-:W-:Y:S01]  /*4ec0*/  IMAD.MOV.U32 R7, RZ, RZ, R6 ;  /* 0x000000ffff077224 */ /* 0x000fe200078e0006 */
[----:B------:R-:W-:Y:S01]  /*4ed0*/  ISETP.NE.AND P1, PT, R14, RZ, PT ;  /* 0x000000ff0e00720c */ /* 0x000fe20003f25270 */
[----:B------:R-:W-:Y:S01]  /*4ee0*/  IMAD.MOV.U32 R6, RZ, RZ, R8 ;  /* 0x000000ffff067224 */ /* 0x000fe200078e0008 */
[----:B------:R-:W-:Y:S01]  /*4ef0*/  I2FP.F32.S32 R11, R10 ;  /* 0x0000000a000b7245 */ /* 0x000fe20000201400 */
[----:B------:R-:W-:Y:S01]  /*4f00*/  IMAD.MOV.U32 R13, RZ, RZ, R9 ;  /* 0x000000ffff0d7224 */ /* 0x000fe200078e0009 */
[----:B------:R-:W-:-:S02]  /*4f10*/  IABS R9, R12 ;  /* 0x0000000c00097213 */ /* 0x000fc40000000000 */
[----:B------:R-:W-:Y:S01]  /*4f20*/  I2FP.F32.S32 R6, R6 ;  /* 0x0000000600067245 */ /* 0x000fe20000201400 */
[----:B------:R-:W-:Y:S01]  /*4f30*/  FFMA.FTZ R17, R11, -UR21, R54 ;  /* 0x800000150b117c23 */ /* 0x000fe20008010036 */
[----:B------:R-:W-:Y:S02]  /*4f40*/  I2FP.F32.S32 R10, R7 ;  /* 0x00000007000a7245 */ /* 0x000fe40000201400 */
[----:B------:R-:W-:Y:S01]  /*4f50*/  I2FP.F32.S32 R7, R9 ;  /* 0x0000000900077245 */ /* 0x000fe20000201400 */
[----:B------:R-:W-:Y:S01]  /*4f60*/  FFMA.FTZ R14, R6, -UR21, R102 ;  /* 0x80000015060e7c23 */ /* 0x000fe20008010066 */
[----:B------:R-:W-:Y:S01]  /*4f70*/  VIADD R6, R4, 0x10 ;  /* 0x0000001004067836 */ /* 0x000fe20000000000 */
[----:B------:R-:W-:Y:S01]  /*4f80*/  FSEL R61, R22, -INF , !P3 ;  /* 0xff800000163d7808 */ /* 0x000fe20005800000 */
[----:B------:R-:W-:Y:S01]  /*4f90*/  IMAD.IADD R9, R205, 0x1, -R5 ;  /* 0x00000001cd097824 */ /* 0x000fe200078e0a05 */
[----:B------:R-:W-:Y:S01]  /*4fa0*/  ISETP.GE.AND P3, PT, R5, R211, PT ;  /* 0x000000d30500720c */ /* 0x000fe20003f66270 */
[----:B------:R-:W-:Y:S01]  /*4fb0*/  FFMA.FTZ R12, R7, -UR21, R55 ;  /* 0x80000015070c7c23 */ /* 0x000fe20008010037 */
[----:B------:R-:W-:Y:S01]  /*4fc0*/  FSEL R44, R21, -INF , !P2 ;  /* 0xff800000152c7808 */ /* 0x000fe20005000000 */
[----:B------:R-:W-:Y:S01]  /*4fd0*/  IMAD.IADD R7, R202, 0x1, -R6 ;  /* 0x00000001ca077824 */ /* 0x000fe200078e0a06 */
[----:B------:R-:W-:Y:S01]  /*4fe0*/  I2FP.F32.S32 R8, R13 ;  /* 0x0000000d00087245 */ /* 0x000fe20000201400 */
[----:B------:R-:W-:Y:S01]  /*4ff0*/  FFMA.FTZ R16, R10, -UR21, R100 ;  /* 0x800000150a107c23 */ /* 0x000fe20008010064 */
[----:B------:R-:W-:Y:S01]  /*5000*/  ISETP.GE.AND P2, PT, R5, R210, PT ;  /* 0x000000d20500720c */ /* 0x000fe20003f46270 */
[----:B------:R-:W-:Y:S01]  /*5010*/  IMAD.IADD R10, R205, 0x1, -R6 ;  /* 0x00000001cd0a7824 */ /* 0x000fe200078e0a06 */
[----:B------:R-:W-:Y:S01]  /*5020*/  FSEL R46, R20, -INF , !P1 ;  /* 0xff800000142e7808 */ /* 0x000fe20004800000 */
[----:B------:R-:W-:Y:S01]  /*5030*/  FFMA.FTZ R13, R8, -UR21, R53 ;  /* 0x80000015080d7c23 */ /* 0x000fe20008010035 */
[----:B------:R-:W-:Y:S01]  /*5040*/  ISETP.GE.AND P1, PT, R5, R209, PT ;  /* 0x000000d10500720c */ /* 0x000fe20003f26270 */
[----:B------:R-:W-:Y:S01]  /*5050*/  IMAD.IADD R8, R207, 0x1, -R5 ;  /* 0x00000001cf087824 */ /* 0x000fe200078e0a05 */
[----:B------:R-:W-:-:S02]  /*5060*/  FSEL R30, R19, -INF , !P4 ;  /* 0xff800000131e7808 */ /* 0x000fc40006000000 */
[C---:B------:R-:W-:Y:S02]  /*5070*/  ISETP.GE.AND P0, PT, R5.reuse, R208, PT ;  /* 0x000000d00500720c */ /* 0x040fe40003f06270 */
[C---:B------:R-:W-:Y:S02]  /*5080*/  ISETP.LT.OR P4, PT, R5.reuse, R204, P3 ;  /* 0x000000cc0500720c */ /* 0x040fe40001f81670 */
[C---:B------:R-:W-:Y:S02]  /*5090*/  ISETP.LT.OR P3, PT, R5.reuse, R203, P2 ;  /* 0x000000cb0500720c */ /* 0x040fe40001761670 */
[C---:B------:R-:W-:Y:S02]  /*50a0*/  ISETP.LT.OR P2, PT, R5.reuse, R201, P1 ;  /* 0x000000c90500720c */ /* 0x040fe40000f41670 */
[----:B------:R-:W-:Y:S02]  /*50b0*/  ISETP.LT.OR P1, PT, R5, R200, P0 ;  /* 0x000000c80500720c */ /* 0x000fe40000721670 */
[----:B------:R-:W-:Y:S01]  /*50c0*/  IABS R5, R7 ;  /* 0x0000000700057213 */ /* 0x000fe20000000000 */
[----:B------:R-:W-:Y:S01]  /*50d0*/  IMAD.IADD R7, R206, 0x1, -R6 ;  /* 0x00000001ce077824 */ /* 0x000fe200078e0a06 */
[----:B------:R-:W-:-:S02]  /*50e0*/  IABS R8, R8 ;  /* 0x0000000800087213 */ /* 0x000fc40000000000 */
[----:B------:R-:W-:Y:S01]  /*50f0*/  IABS R9, R9 ;  /* 0x0000000900097213 */ /* 0x000fe20000000000 */
[----:B------:R-:W-:Y:S01]  /*5100*/  IMAD.MOV.U32 R11, RZ, RZ, R5 ;  /* 0x000000ffff0b7224 */ /* 0x000fe200078e0005 */
[----:B------:R-:W-:Y:S02]  /*5110*/  IABS R7, R7 ;  /* 0x0000000700077213 */ /* 0x000fe40000000000 */
[----:B------:R-:W-:Y:S02]  /*5120*/  IABS R5, R10 ;  /* 0x0000000a00057213 */ /* 0x000fe40000000000 */
[----:B------:R-:W-:Y:S01]  /*5130*/  I2FP.F32.S32 R9, R9 ;  /* 0x0000000900097245 */ /* 0x000fe20000201400 */
[----:B------:R-:W-:Y:S01]  /*5140*/  IMAD.MOV.U32 R10, RZ, RZ, R7 ;  /* 0x000000ffff0a7224 */ /* 0x000fe200078e0007 */
[----:B------:R-:W-:Y:S02]  /*5150*/  I2FP.F32.S32 R7, R8 ;  /* 0x0000000800077245 */ /* 0x000fe40000201400 */
        /* <DEDUP_REMOVED lines=9> */
[----:B------:R-:W-:Y:S01]  /*51f0*/  FFMA.FTZ R20, R10, -UR21, R42 ;  /* 0x800000150a147c23 */ /* 0x000fe2000801002a */
[----:B------:R-:W-:Y:S01]  /*5200*/  ISETP.GE.AND P0, PT, R6, R211, PT ;  /* 0x000000d30600720c */ /* 0x000fe20003f06270 */
[----:B------:R-:W-:Y:S01]  /*5210*/  FFMA.FTZ R8, R8, -UR21, R40 ;  /* 0x8000001508087c23 */ /* 0x000fe20008010028 */
[----:B------:R-:W-:Y:S01]  /*5220*/  FSEL R42, R7, -INF , !P1 ;  /* 0xff800000072a7808 */ /* 0x000fe20004800000 */
[--C-:B------:R-:W-:Y:S01]  /*5230*/  IMAD.IADD R7, R202, 0x1, -R5.reuse ;  /* 0x00000001ca077824 */ /* 0x100fe200078e0a05 */
[----:B------:R-:W-:Y:S01]  /*5240*/  FSEL R40, R14, -INF , !P5 ;  /* 0xff8000000e287808 */ /* 0x000fe20006800000 */
[----:B------:R-:W-:Y:S01]  /*5250*/  IMAD.IADD R10, R207, 0x1, -R5 ;  /* 0x00000001cf0a7824 */ /* 0x000fe200078e0a05 */
[----:B------:R-:W-:-:S02]  /*5260*/  FSEL R28, R13, -INF , !P4 ;  /* 0xff8000000d1c7808 */ /* 0x000fc40006000000 */
[----:B------:R-:W-:Y:S01]  /*5270*/  FSEL R35, R9, -INF , !P2 ;  /* 0xff80000009237808 */ /* 0x000fe20005000000 */
[----:B------:R-:W-:Y:S01]  /*5280*/  IMAD.IADD R9, R205, 0x1, -R5 ;  /* 0x00000001cd097824 */ /* 0x000fe200078e0a05 */
[C---:B------:R-:W-:Y:S02]  /*5290*/  ISETP.GE.AND P5, PT, R6.reuse, R209, PT ;  /* 0x000000d10600720c */ /* 0x040fe40003fa6270 */
[C---:B------:R-:W-:Y:S02]  /*52a0*/  ISETP.GE.AND P4, PT, R6.reuse, R208, PT ;  /* 0x000000d00600720c */ /* 0x040fe40003f86270 */
[C---:B------:R-:W-:Y:S02]  /*52b0*/  ISETP.LT.OR P0, PT, R6.reuse, R204, P0 ;  /* 0x000000cc0600720c */ /* 0x040fe40000701670 */
[----:B------:R-:W-:Y:S02]  /*52c0*/  ISETP.GE.AND P2, PT, R6, R210, PT ;  /* 0x000000d20600720c */ /* 0x000fe40003f46270 */
[----:B------:R-:W-:-:S02]  /*52d0*/  FSEL R34, R16, -INF , !P6 ;  /* 0xff80000010227808 */ /* 0x000fc40007000000 */
[----:B------:R-:W-:Y:S02]  /*52e0*/  FSEL R55, R12, -INF , !P3 ;  /* 0xff8000000c377808 */ /* 0x000fe40005800000 */
[----:B------:R-:W-:Y:S01]  /*52f0*/  FSEL R29, R8, -INF , !P0 ;  /* 0xff800000081d7808 */ /* 0x000fe20004000000 */
[----:B------:R-:W-:Y:S01]  /*5300*/  IMAD.IADD R8, R206, 0x1, -R5 ;  /* 0x00000001ce087824 */ /* 0x000fe200078e0a05 */
[C---:B------:R-:W-:Y:S02]  /*5310*/  ISETP.LT.OR P2, PT, R6.reuse, R203, P2 ;  /* 0x000000cb0600720c */ /* 0x040fe40001741670 */
[C---:B------:R-:W-:Y:S02]  /*5320*/  ISETP.LT.OR P1, PT, R6.reuse, R201, P5 ;  /* 0x000000c90600720c */ /* 0x040fe40002f21670 */
[----:B------:R-:W-:Y:S01]  /*5330*/  ISETP.LT.OR P4, PT, R6, R200, P4 ;  /* 0x000000c80600720c */ /* 0x000fe20002781670 */
[----:B------:R-:W-:Y:S01]  /*5340*/  IMAD.IADD R6, R207, 0x1, -R6 ;  /* 0x00000001cf067824 */ /* 0x000fe200078e0a06 */
[----:B------:R-:W-:-:S02]  /*5350*/  IABS R7, R7 ;  /* 0x0000000700077213 */ /* 0x000fc40000000000 */
[C---:B------:R-:W-:Y:S02]  /*5360*/  ISETP.GE.AND P6, PT, R5.reuse, R210, PT ;  /* 0x000000d20500720c */ /* 0x040fe40003fc6270 */
[C---:B------:R-:W-:Y:S01]  /*5370*/  ISETP.GE.AND P3, PT, R5.reuse, R209, PT ;  /* 0x000000d10500720c */ /* 0x040fe20003f66270 */
[----:B------:R-:W-:Y:S01]  /*5380*/  IMAD.MOV.U32 R11, RZ, RZ, R7 ;  /* 0x000000ffff0b7224 */ /* 0x000fe200078e0007 */
[C---:B------:R-:W-:Y:S02]  /*5390*/  ISETP.GE.AND P0, PT, R5.reuse, R208, PT ;  /* 0x000000d00500720c */ /* 0x040fe40003f06270 */
[C---:B------:R-:W-:Y:S02]  /*53a0*/  ISETP.GE.AND P5, PT, R5.reuse, R211, PT ;  /* 0x000000d30500720c */ /* 0x040fe40003fa6270 */
[C---:B------:R-:W-:Y:S02]  /*53b0*/  ISETP.LT.OR P6, PT, R5.reuse, R203, P6 ;  /* 0x000000cb0500720c */ /* 0x040fe400037c1670 */
[----:B------:R-:W-:-:S02]  /*53c0*/  ISETP.LT.OR P5, PT, R5, R204, P5 ;  /* 0x000000cc0500720c */ /* 0x000fc40002fa1670 */
[C---:B------:R-:W-:Y:S02]  /*53d0*/  ISETP.LT.OR P3, PT, R5.reuse, R201, P3 ;  /* 0x000000c90500720c */ /* 0x040fe40001f61670 */
[----:B------:R-:W-:Y:S02]  /*53e0*/  ISETP.LT.OR P0, PT, R5, R200, P0 ;  /* 0x000000c80500720c */ /* 0x000fe40000701670 */
[----:B------:R-:W-:Y:S02]  /*53f0*/  IABS R5, R6 ;  /* 0x0000000600057213 */ /* 0x000fe40000000000 */
[----:B------:R-:W-:Y:S02]  /*5400*/  IABS R7, R8 ;  /* 0x0000000800077213 */ /* 0x000fe40000000000 */
[----:B------:R-:W-:Y:S02]  /*5410*/  IABS R6, R9 ;  /* 0x0000000900067213 */ /* 0x000fe40000000000 */
[----:B------:R-:W-:Y:S01]  /*5420*/  IABS R8, R10 ;  /* 0x0000000a00087213 */ /* 0x000fe20000000000 */
        /* <DEDUP_REMOVED lines=10> */
[----:B------:R-:W-:Y:S01]  /*54d0*/  VIADD R5, R4, 0x18 ;  /* 0x0000001804057836 */ /* 0x000fe20000000000 */
[----:B------:R-:W-:Y:S01]  /*54e0*/  FSEL R124, R20, -INF , !P2 ;  /* 0xff800000147c7808 */ /* 0x000fe20005000000 */
[----:B------:R-:W-:Y:S01]  /*54f0*/  FFMA.FTZ R16, R7, -UR21, R97 ;  /* 0x8000001507107c23 */ /* 0x000fe20008010061 */
[----:B------:R-:W-:Y:S01]  /*5500*/  FSEL R52, R19, -INF , !P1 ;  /* 0xff80000013347808 */ /* 0x000fe20004800000 */
[----:B------:R-:W-:Y:S01]  /*5510*/  FFMA.FTZ R15, R6, -UR21, R99 ;  /* 0x80000015060f7c23 */ /* 0x000fe20008010063 */
[----:B------:R-:W-:Y:S01]  /*5520*/  IMAD.IADD R7, R202, 0x1, -R5 ;  /* 0x00000001ca077824 */ /* 0x000fe200078e0a05 */
[----:B------:R-:W-:Y:S01]  /*5530*/  ISETP.GE.AND P2, PT, R5, R210, PT ;  /* 0x000000d20500720c */ /* 0x000fe20003f46270 */
[----:B------:R-:W-:-:S02]  /*5540*/  VIADD R6, R4, 0x19 ;  /* 0x0000001904067836 */ /* 0x000fc40000000000 */
[----:B------:R-:W-:Y:S01]  /*5550*/  FFMA.FTZ R18, R9, -UR21, R43 ;  /* 0x8000001509127c23 */ /* 0x000fe2000801002b */
[----:B------:R-:W-:Y:S01]  /*5560*/  ISETP.GE.AND P1, PT, R5, R209, PT ;  /* 0x000000d10500720c */ /* 0x000fe20003f26270 */
[--C-:B------:R-:W-:Y:S01]  /*5570*/  IMAD.IADD R11, R205, 0x1, -R5.reuse ;  /* 0x00000001cd0b7824 */ /* 0x100fe200078e0a05 */
[----:B------:R-:W-:Y:S01]  /*5580*/  P2R R14, PR, RZ, 0x8 ;  /* 0x00000008ff0e7803 */ /* 0x000fe20000000000 */
[----:B------:R-:W-:Y:S01]  /*5590*/  IMAD.IADD R9, R202, 0x1, -R6 ;  /* 0x00000001ca097824 */ /* 0x000fe200078e0a06 */
[----:B------:R-:W-:Y:S02]  /*55a0*/  P2R R13, PR, RZ, 0x1 ;  /* 0x00000001ff0d7803 */ /* 0x000fe40000000000 */
[----:B------:R-:W-:Y:S01]  /*55b0*/  FSEL R62, R8, -INF , !P4 ;  /* 0xff800000083e7808 */ /* 0x000fe20006000000 */
[--C-:B------:R-:W-:Y:S01]  /*55c0*/  IMAD.IADD R8, R206, 0x1, -R5.reuse ;  /* 0x00000001ce087824 */ /* 0x100fe200078e0a05 */
[----:B------:R-:W-:Y:S01]  /*55d0*/  FSEL R27, R10, -INF , !P5 ;  /* 0xff8000000a1b7808 */ /* 0x000fe20006800000 */
[----:B------:R-:W-:Y:S01]  /*55e0*/  IMAD.IADD R10, R207, 0x1, -R5 ;  /* 0x00000001cf0a7824 */ /* 0x000fe200078e0a05 */
[----:B------:R-:W-:-:S02]  /*55f0*/  IABS R7, R7 ;  /* 0x0000000700077213 */ /* 0x000fc40000000000 */
[C---:B------:R-:W-:Y:S02]  /*5600*/  ISETP.LT.OR P5, PT, R5.reuse, R203, P2 ;  /* 0x000000cb0500720c */ /* 0x040fe400017a1670 */
[----:B------:R-:W-:Y:S02]  /*5610*/  P2R R12, PR, RZ, 0x40 ;  /* 0x00000040ff0c7803 */ /* 0x000fe40000000000 */
[C---:B------:R-:W-:Y:S02]  /*5620*/  ISETP.GE.AND P3, PT, R5.reuse, R211, PT ;  /* 0x000000d30500720c */ /* 0x040fe40003f66270 */
[C---:B------:R-:W-:Y:S02]  /*5630*/  ISETP.GE.AND P0, PT, R5.reuse, R208, PT ;  /* 0x000000d00500720c */ /* 0x040fe40003f06270 */
[----:B------:R-:W-:Y:S02]  /*5640*/  ISETP.LT.OR P6, PT, R5, R201, P1 ;  /* 0x000000c90500720c */ /* 0x000fe40000fc1670 */
[----:B------:R-:W-:-:S02]  /*5650*/  ISETP.NE.AND P2, PT, R14, RZ, PT ;  /* 0x000000ff0e00720c */ /* 0x000fc40003f45270 */
[----:B------:R-:W-:Y:S01]  /*5660*/  ISETP.NE.AND P1, PT, R13, RZ, PT ;  /* 0x000000ff0d00720c */ /* 0x000fe20003f25270 */
[----:B------:R-:W-:Y:S01]  /*5670*/  IMAD.MOV.U32 R13, RZ, RZ, R7 ;  /* 0x000000ffff0d7224 */ /* 0x000fe200078e0007 */
[----:B------:R-:W-:Y:S02]  /*5680*/  P2R R14, PR, RZ, 0x20 ;  /* 0x00000020ff0e7803 */ /* 0x000fe40000000000 */
[----:B------:R-:W-:Y:S02]  /*5690*/  IABS R9, R9 ;  /* 0x0000000900097213 */ /* 0x000fe40000000000 */
[C---:B------:R-:W-:Y:S02]  /*56a0*/  ISETP.LT.OR P4, PT, R5.reuse, R204, P3 ;  /* 0x000000cc0500720c */ /* 0x040fe40001f81670 */
[----:B------:R-:W-:Y:S02]  /*56b0*/  ISETP.LT.OR P5, PT, R5, R200, P0 ;  /* 0x000000c80500720c */ /* 0x000fe400007a1670 */
[----:B------:R-:W-:-:S02]  /*56c0*/  IABS R7, R8 ;  /* 0x0000000800077213 */ /* 0x000fc40000000000 */
[----:B------:R-:W-:Y:S02]  /*56d0*/  IABS R5, R11 ;  /* 0x0000000b00057213 */ /* 0x000fe40000000000 */
[----:B------:R-:W-:Y:S02]  /*56e0*/  IABS R8, R10 ;  /* 0x0000000a00087213 */ /* 0x000fe40000000000 */
[----:B------:R-:W-:Y:S01]  /*56f0*/  ISETP.NE.AND P3, PT, R12, RZ, PT ;  /* 0x000000ff0c00720c */ /* 0x000fe20003f65270 */
[----:B------:R-:W-:Y:S01]  /*5700*/  IMAD.MOV.U32 R12, RZ, RZ, R9 ;  /* 0x000000ffff0c7224 */ /* 0x000fe200078e0009 */
[----:B------:R-:W-:Y:S01]  /*5710*/  I2FP.F32.S32 R11, R13 ;  /* 0x0000000d000b7245 */ /* 0x000fe20000201400 */
[----:B------:R-:W-:Y:S01]  /*5720*/  IMAD.MOV.U32 R9, RZ, RZ, R7 ;  /* 0x000000ffff097224 */ /* 0x000fe200078e0007 */
[----:B------:R-:W-:Y:S01]  /*5730*/  FSEL R123, R18, -INF , !P3 ;  /* 0xff800000127b7808 */ /* 0x000fe20005800000 */
        /* <DEDUP_REMOVED lines=11> */
[----:B------:R-:W-:Y:S01]  /*57f0*/  FSEL R38, R16, -INF , !P2 ;  /* 0xff80000010267808 */ /* 0x000fe20005000000 */
[----:B------:R-:W-:Y:S01]  /*5800*/  FFMA.FTZ R19, R5, -UR21, R94 ;  /* 0x8000001505137c23 */ /* 0x000fe2000801005e */
[----:B------:R-:W-:-:S02]  /*5810*/  VIADD R5, R4, 0x20 ;  /* 0x0000002004057836 */ /* 0x000fc40000000000 */
[----:B------:R-:W-:Y:S01]  /*5820*/  FFMA.FTZ R17, R7, -UR21, R37 ;  /* 0x8000001507117c23 */ /* 0x000fe20008010025 */
[--C-:B------:R-:W-:Y:S01]  /*5830*/  IMAD.IADD R7, R206, 0x1, -R6.reuse ;  /* 0x00000001ce077824 */ /* 0x100fe200078e0a06 */
[----:B------:R-:W-:Y:S01]  /*5840*/  ISETP.GE.AND P3, PT, R6, R211, PT ;  /* 0x000000d30600720c */ /* 0x000fe20003f66270 */
[--C-:B------:R-:W-:Y:S01]  /*5850*/  IMAD.IADD R8, R202, 0x1, -R5.reuse ;  /* 0x00000001ca087824 */ /* 0x100fe200078e0a05 */
[C---:B------:R-:W-:Y:S01]  /*5860*/  ISETP.GE.AND P2, PT, R6.reuse, R210, PT ;  /* 0x000000d20600720c */ /* 0x040fe20003f46270 */
[----:B------:R-:W-:Y:S01]  /*5870*/  IMAD.IADD R10, R207, 0x1, -R6 ;  /* 0x00000001cf0a7824 */ /* 0x000fe200078e0a06 */
[----:B------:R-:W-:Y:S01]  /*5880*/  ISETP.GE.AND P1, PT, R6, R209, PT ;  /* 0x000000d10600720c */ /* 0x000fe20003f26270 */
[----:B------:R-:W-:Y:S01]  /*5890*/  IMAD.IADD R12, R206, 0x1, -R5 ;  /* 0x00000001ce0c7824 */ /* 0x000fe200078e0a05 */
[----:B------:R-:W-:Y:S02]  /*58a0*/  ISETP.GE.AND P0, PT, R6, R208, PT ;  /* 0x000000d00600720c */ /* 0x000fe40003f06270 */
[----:B------:R-:W-:-:S02]  /*58b0*/  FSEL R26, R9, -INF , !P4 ;  /* 0xff800000091a7808 */ /* 0x000fc40006000000 */
[C---:B------:R-:W-:Y:S02]  /*58c0*/  ISETP.LT.OR P4, PT, R6.reuse, R204, P3 ;  /* 0x000000cc0600720c */ /* 0x040fe40001f81670 */
        /* <DEDUP_REMOVED lines=10> */
[----:B------:R-:W-:Y:S01]  /*5970*/  P2R R16, PR, RZ, 0x4 ;  /* 0x00000004ff107803 */ /* 0x000fe20000000000 */
        /* <DEDUP_REMOVED lines=14> */
[----:B------:R-:W-:Y:S01]  /*5a60*/  P2R R15, PR, RZ, 0x2 ;  /* 0x00000002ff0f7803 */ /* 0x000fe20000000000 */
[--C-:B------:R-:W-:Y:S01]  /*5a70*/  IMAD.IADD R7, R202, 0x1, -R6.reuse ;  /* 0x00000001ca077824 */ /* 0x100fe200078e0a06 */
[----:B------:R-:W-:Y:S01]  /*5a80*/  I2FP.F32.S32 R8, R13 ;  /* 0x0000000d00087245 */ /* 0x000fe20000201400 */
[----:B------:R-:W-:Y:S01]  /*5a90*/  FFMA.FTZ R20, R10, -UR21, R93 ;  /* 0x800000150a147c23 */ /* 0x000fe2000801005d */
[----:B------:R-:W-:Y:S01]  /*5aa0*/  ISETP.GE.AND P2, PT, R5, R210, PT ;  /* 0x000000d20500720c */ /* 0x000fe20003f46270 */
[----:B------:R-:W-:Y:S01]  /*5ab0*/  IMAD.IADD R10, R205, 0x1, -R6 ;  /* 0x00000001cd0a7824 */ /* 0x000fe200078e0a06 */
[----:B------:R-:W-:Y:S01]  /*5ac0*/  P2R R14, PR, RZ, 0x1 ;  /* 0x00000001ff0e7803 */ /* 0x000fe20000000000 */
        /* <DEDUP_REMOVED lines=23> */
[----:B------:R-:W-:Y:S01]  /*5c40*/  FSEL R53, R19, -INF , !P5 ;  /* 0xff80000013357808 */ /* 0x000fe20006800000 */
[----:B------:R-:W-:Y:S01]  /*5c50*/  FFMA.FTZ R16, R5, -UR21, R85 ;  /* 0x8000001505107c23 */ /* 0x000fe20008010055 */
[----:B------:R-:W-:Y:S01]  /*5c60*/  I2FP.F32.S32 R8, R11 ;  /* 0x0000000b00087245 */ /* 0x000fe20000201400 */
[----:B------:R-:W-:Y:S01]  /*5c70*/  VIADD R5, R4, 0x28 ;  /* 0x0000002804057836 */ /* 0x000fe20000000000 */
[----:B------:R-:W-:-:S02]  /*5c80*/  ISETP.NE.AND P5, PT, R15, RZ, PT ;  /* 0x000000ff0f00720c */ /* 0x000fc40003fa5270 */
[----:B------:R-:W-:Y:S01]  /*5c90*/  FSEL R121, R23, -INF , !P0 ;  /* 0xff80000017797808 */ /* 0x000fe20004000000 */
[----:B------:R-:W-:Y:S01]  /*5ca0*/  FFMA.FTZ R8, R8, -UR21, R65 ;  /* 0x8000001508087c23 */ /* 0x000fe20008010041 */
[----:B------:R-:W-:Y:S02]  /*5cb0*/  ISETP.GE.AND P0, PT, R6, R211, PT ;  /* 0x000000d30600720c */ /* 0x000fe40003f06270 */
[----:B------:R-:W-:Y:S01]  /*5cc0*/  FSEL R156, R7, -INF , !P1 ;  /* 0xff800000079c7808 */ /* 0x000fe20004800000 */
[----:B------:R-:W-:Y:S01]  /*5cd0*/  IMAD.IADD R7, R202, 0x1, -R5 ;  /* 0x00000001ca077824 */ /* 0x000fe200078e0a05 */
[----:B------:R-:W-:Y:S02]  /*5ce0*/  FSEL R37, R21, -INF , !P6 ;  /* 0xff80000015257808 */ /* 0x000fe40007000000 */
[----:B------:R-:W-:Y:S02]  /*5cf0*/  FSEL R36, R20, -INF , !P5 ;  /* 0xff80000014247808 */ /* 0x000fe40006800000 */
[----:B------:R-:W-:-:S02]  /*5d00*/  FSEL R47, R13, -INF , !P4 ;  /* 0xff8000000d2f7808 */ /* 0x000fc40006000000 */
[----:B------:R-:W-:Y:S01]  /*5d10*/  FSEL R148, R9, -INF , !P2 ;  /* 0xff80000009947808 */ /* 0x000fe20005000000 */
[----:B------:R-:W-:Y:S01]  /*5d20*/  IMAD.IADD R9, R205, 0x1, -R5 ;  /* 0x00000001cd097824 */ /* 0x000fe200078e0a05 */
[----:B------:R-:W-:Y:S02]  /*5d30*/  ISETP.NE.AND P6, PT, R14, RZ, PT ;  /* 0x000000ff0e00720c */ /* 0x000fe40003fc5270 */
[C---:B------:R-:W-:Y:S02]  /*5d40*/  ISETP.GE.AND P5, PT, R6.reuse, R209, PT ;  /* 0x000000d10600720c */ /* 0x040fe40003fa6270 */
[C---:B------:R-:W-:Y:S02]  /*5d50*/  ISETP.GE.AND P4, PT, R6.reuse, R208, PT ;  /* 0x000000d00600720c */ /* 0x040fe40003f86270 */
[C---:B------:R-:W-:Y:S02]  /*5d60*/  ISETP.LT.OR P0, PT, R6.reuse, R204, P0 ;  /* 0x000000cc0600720c */ /* 0x040fe40000701670 */
[----:B------:R-:W-:-:S02]  /*5d70*/  ISETP.GE.AND P2, PT, R6, R210, PT ;  /* 0x000000d20600720c */ /* 0x000fc40003f46270 */
[----:B------:R-:W-:Y:S02]  /*5d80*/  I2FP.F32.S32 R10, R10 ;  /* 0x0000000a000a7245 */ /* 0x000fe40000201400 */
[----:B------:R-:W-:Y:S02]  /*5d90*/  FSEL R39, R18, -INF , !P6 ;  /* 0xff80000012277808 */ /* 0x000fe40007000000 */
[----:B------:R-:W-:Y:S01]  /*5da0*/  FSEL R166, R12, -INF , !P3 ;  /* 0xff8000000ca67808 */ /* 0x000fe20005800000 */
[----:B------:R-:W-:Y:S01]  /*5db0*/  FFMA.FTZ R21, R10, -UR21, R67 ;  /* 0x800000150a157c23 */ /* 0x000fe20008010043 */
[----:B------:R-:W-:Y:S01]  /*5dc0*/  FSEL R120, R8, -INF , !P0 ;  /* 0xff80000008787808 */ /* 0x000fe20004000000 */
[--C-:B------:R-:W-:Y:S01]  /*5dd0*/  IMAD.IADD R8, R206, 0x1, -R5.reuse ;  /* 0x00000001ce087824 */ /* 0x100fe200078e0a05 */
[C---:B------:R-:W-:Y:S01]  /*5de0*/  ISETP.LT.OR P2, PT, R6.reuse, R203, P2 ;  /* 0x000000cb0600720c */ /* 0x040fe20001741670 */
[----:B------:R-:W-:Y:S01]  /*5df0*/  IMAD.IADD R10, R207, 0x1, -R5 ;  /* 0x00000001cf0a7824 */ /* 0x000fe200078e0a05 */
[----:B------:R-:W-:-:S02]  /*5e00*/  ISETP.LT.OR P1, PT, R6, R201, P5 ;  /* 0x000000c90600720c */ /* 0x000fc40002f21670 */
[----:B------:R-:W-:Y:S01]  /*5e10*/  ISETP.LT.OR P4, PT, R6, R200, P4 ;  /* 0x000000c80600720c */ /* 0x000fe20002781670 */
[----:B------:R-:W-:Y:S01]  /*5e20*/  IMAD.IADD R6, R207, 0x1, -R6 ;  /* 0x00000001cf067824 */ /* 0x000fe200078e0a06 */
[----:B------:R-:W-:Y:S02]  /*5e30*/  IABS R7, R7 ;  /* 0x0000000700077213 */ /* 0x000fe40000000000 */
[C---:B------:R-:W-:Y:S02]  /*5e40*/  ISETP.GE.AND P6, PT, R5.reuse, R210, PT ;  /* 0x000000d20500720c */ /* 0x040fe40003fc6270 */
[C---:B------:R-:W-:Y:S01]  /*5e50*/  ISETP.GE.AND P3, PT, R5.reuse, R209, PT ;  /* 0x000000d10500720c */ /* 0x040fe20003f66270 */
[----:B------:R-:W-:Y:S01]  /*5e60*/  IMAD.MOV.U32 R11, RZ, RZ, R7 ;  /* 0x000000ffff0b7224 */ /* 0x000fe200078e0007 */
[C---:B------:R-:W-:Y:S02]  /*5e70*/  ISETP.GE.AND P0, PT, R5.reuse, R208, PT ;  /* 0x000000d00500720c */ /* 0x040fe40003f06270 */
[----:B------:R-:W-:-:S02]  /*5e80*/  ISETP.GE.AND P5, PT, R5, R211, PT ;  /* 0x000000d30500720c */ /* 0x000fc40003fa6270 */
        /* <DEDUP_REMOVED lines=103> */
[----:B------:R-:W-:Y:S01]  /*6500*/  I2FP.F32.S32 R8, R13 ;  /* 0x0000000d00087245 */ /* 0x000fe20000201400 */
[----:B------:R-:W-:Y:S01]  /*6510*/  IMAD.IADD R9, R205, 0x1, -R5 ;  /* 0x00000001cd097824 */ /* 0x000fe200078e0a05 */
[----:B------:R-:W-:Y:S01]  /*6520*/  P2R R15, PR, RZ, 0x2 ;  /* 0x00000002ff0f7803 */ /* 0x000fe20000000000 */
[----:B------:R-:W-:Y:S01]  /*6530*/  FFMA.FTZ R12, R7, -UR21, R59 ;  /* 0x80000015070c7c23 */ /* 0x000fe2000801003b */
[----:B------:R-:W-:Y:S01]  /*6540*/  P2R R14, PR, RZ, 0x1 ;  /* 0x00000001ff0e7803 */ /* 0x000fe20000000000 */
[----:B------:R-:W-:Y:S01]  /*6550*/  IMAD.IADD R7, R202, 0x1, -R6 ;  /* 0x00000001ca077824 */ /* 0x000fe200078e0a06 */
[----:B------:R-:W-:Y:S01]  /*6560*/  FSEL R157, R22, -INF , !P3 ;  /* 0xff800000169d7808 */ /* 0x000fe20005800000 */
[----:B------:R-:W-:Y:S01]  /*6570*/  FFMA.FTZ R13, R8, -UR21, R57 ;  /* 0x80000015080d7c23 */ /* 0x000fe20008010039 */
[----:B------:R-:W-:Y:S01]  /*6580*/  ISETP.GE.AND P3, PT, R5, R211, PT ;  /* 0x000000d30500720c */ /* 0x000fe20003f66270 */
[----:B------:R-:W-:Y:S01]  /*6590*/  IMAD.IADD R8, R207, 0x1, -R5 ;  /* 0x00000001cf087824 */ /* 0x000fe200078e0a05 */
[C---:B------:R-:W-:Y:S01]  /*65a0*/  ISETP.GE.AND P2, PT, R5.reuse, R210, PT ;  /* 0x000000d20500720c */ /* 0x040fe20003f46270 */
[----:B------:R-:W-:Y:S01]  /*65b0*/  FFMA.FTZ R21, R10, -UR21, R76 ;  /* 0x800000150a157c23 */ /* 0x000fe2000801004c */
[----:B------:R-:W-:Y:S01]  /*65c0*/  ISETP.GE.AND P1, PT, R5, R209, PT ;  /* 0x000000d10500720c */ /* 0x000fe20003f26270 */
[----:B------:R-:W-:Y:S01]  /*65d0*/  IMAD.IADD R10, R205, 0x1, -R6 ;  /* 0x00000001cd0a7824 */ /* 0x000fe200078e0a06 */
[----:B------:R-:W-:Y:S01]  /*65e0*/  ISETP.GE.AND P0, PT, R5, R208, PT ;  /* 0x000000d00500720c */ /* 0x000fe20003f06270 */
[----:B------:R-:W-:Y:S01]  /*65f0*/  VIADD R4, R4, 0x39 ;  /* 0x0000003904047836 */ /* 0x000fe20000000000 */
[----:B------:R-:W-:-:S02]  /*6600*/  FSEL R147, R18, -INF , !P5 ;  /* 0xff80000012937808 */ /* 0x000fc40006800000 */
        /* <DEDUP_REMOVED lines=10> */
[----:B------:R-:W-:Y:S02]  /*66b0*/  I2FP.F32.S32 R9, R9 ;  /* 0x0000000900097245 */ /* 0x000fe40000201400 */
[----:B------:R-:W-:Y:S02]  /*66c0*/  ISETP.NE.AND P1, PT, R17, RZ, PT ;  /* 0x000000ff1100720c */ /* 0x000fe40003f25270 */
[----:B------:R-:W-:Y:S01]  /*66d0*/  IABS R5, R10 ;  /* 0x0000000a00057213 */ /* 0x000fe20000000000 */
[----:B------:R-:W-:Y:S01]  /*66e0*/  IMAD.MOV.U32 R10, RZ, RZ, R7 ;  /* 0x000000ffff0a7224 */ /* 0x000fe200078e0007 */
[----:B------:R-:W-:Y:S01]  /*66f0*/  I2FP.F32.S32 R7, R8 ;  /* 0x0000000800077245 */ /* 0x000fe20000201400 */
[----:B------:R-:W-:Y:S01]  /*6700*/  FFMA.FTZ R9, R9, -UR21, R77 ;  /* 0x8000001509097c23 */ /* 0x000fe2000801004d */
[----:B------:R-:W-:-:S02]  /*6710*/  I2FP.F32.S32 R11, R11 ;  /* 0x0000000b000b7245 */ /* 0x000fc40000201400 */
[----:B------:R-:W-:Y:S02]  /*6720*/  FSEL R169, R23, -INF , !P1 ;  /* 0xff80000017a97808 */ /* 0x000fe40004800000 */
[----:B------:R-:W-:Y:S02]  /*6730*/  ISETP.GE.AND P1, PT, R6, R211, PT ;  /* 0x000000d30600720c */ /* 0x000fe40003f26270 */
[----:B------:R-:W-:Y:S01]  /*6740*/  I2FP.F32.S32 R8, R5 ;  /* 0x0000000500087245 */ /* 0x000fe20000201400 */
[----:B------:R-:W-:Y:S01]  /*6750*/  FFMA.FTZ R5, R7, -UR21, R79 ;  /* 0x8000001507057c23 */ /* 0x000fe2000801004f */
[----:B------:R-:W-:Y:S01]  /*6760*/  FSEL R149, R16, -INF , !P4 ;  /* 0xff80000010957808 */ /* 0x000fe20006000000 */
[----:B------:R-:W-:Y:S01]  /*6770*/  FFMA.FTZ R7, R11, -UR21, R72 ;  /* 0x800000150b077c23 */ /* 0x000fe20008010048 */
[----:B------:R-:W-:Y:S02]  /*6780*/  ISETP.NE.AND P4, PT, R15, RZ, PT ;  /* 0x000000ff0f00720c */ /* 0x000fe40003f85270 */
[----:B------:R-:W-:-:S02]  /*6790*/  FSEL R170, R12, -INF , !P2 ;  /* 0xff8000000caa7808 */ /* 0x000fc40005000000 */
[C---:B------:R-:W-:Y:S02]  /*67a0*/  ISETP.LT.OR P2, PT, R6.reuse, R204, P1 ;  /* 0x000000cc0600720c */ /* 0x040fe40000f41670 */
[----:B------:R-:W-:Y:S02]  /*67b0*/  FSEL R155, R9, -INF , !P5 ;  /* 0xff800000099b7808 */ /* 0x000fe40006800000 */
[----:B------:R-:W-:Y:S02]  /*67c0*/  ISETP.GE.AND P5, PT, R6, R210, PT ;  /* 0x000000d20600720c */ /* 0x000fe40003fa6270 */
[----:B------:R-:W-:Y:S02]  /*67d0*/  FSEL R142, R20, -INF , !P6 ;  /* 0xff800000148e7808 */ /* 0x000fe40007000000 */
[----:B------:R-:W-:Y:S01]  /*67e0*/  ISETP.NE.AND P6, PT, R14, RZ, PT ;  /* 0x000000ff0e00720c */ /* 0x000fe20003fc5270 */
[----:B------:R-:W-:Y:S01]  /*67f0*/  FFMA.FTZ R14, R8, -UR21, R108 ;  /* 0x80000015080e7c23 */ /* 0x000fe2000801006c */
[----:B------:R-:W-:-:S02]  /*6800*/  FSEL R154, R21, -INF , !P4 ;  /* 0xff800000159a7808 */ /* 0x000fc40006000000 */
[----:B------:R-:W-:Y:S02]  /*6810*/  ISETP.GE.AND P4, PT, R6, R209, PT ;  /* 0x000000d10600720c */ /* 0x000fe40003f86270 */
[----:B------:R-:W-:Y:S01]  /*6820*/  FSEL R165, R7, -INF , !P2 ;  /* 0xff80000007a57808 */ /* 0x000fe20005000000 */
[----:B------:R-:W-:Y:S01]  /*6830*/  IMAD.IADD R7, R202, 0x1, -R4 ;  /* 0x00000001ca077824 */ /* 0x000fe200078e0a04 */
[----:B------:R-:W-:Y:S02]  /*6840*/  ISETP.LT.OR P2, PT, R6, R203, P5 ;  /* 0x000000cb0600720c */ /* 0x000fe40002f41670 */
[----:B------:R-:W-:Y:S02]  /*6850*/  FSEL R146, R13, -INF , !P3 ;  /* 0xff8000000d927808 */ /* 0x000fe40005800000 */
[----:B------:R-:W-:Y:S02]  /*6860*/  I2FP.F32.S32 R10, R10 ;  /* 0x0000000a000a7245 */ /* 0x000fe40000201400 */
[----:B------:R-:W-:-:S02]  /*6870*/  FSEL R160, R19, -INF , !P6 ;  /* 0xff80000013a07808 */ /* 0x000fc40007000000 */
[----:B------:R-:W-:Y:S01]  /*6880*/  ISETP.GE.AND P3, PT, R6, R208, PT ;  /* 0x000000d00600720c */ /* 0x000fe20003f66270 */
[----:B------:R-:W-:Y:S01]  /*6890*/  FFMA.FTZ R11, R10, -UR21, R74 ;  /* 0x800000150a0b7c23 */ /* 0x000fe2000801004a */
[----:B------:R-:W-:Y:S01]  /*68a0*/  ISETP.GE.AND P6, PT, R4, R210, PT ;  /* 0x000000d20400720c */ /* 0x000fe20003fc6270 */
[----:B------:R-:W-:Y:S01]  /*68b0*/  IMAD.IADD R10, R205, 0x1, -R4 ;  /* 0x00000001cd0a7824 */ /* 0x000fe200078e0a04 */
[----:B------:R-:W-:Y:S01]  /*68c0*/  FSEL R162, R5, -INF , !P0 ;  /* 0xff80000005a27808 */ /* 0x000fe20004000000 */
[----:B------:R-:W-:Y:S01]  /*68d0*/  IMAD.IADD R5, R207, 0x1, -R6 ;  /* 0x00000001cf057824 */ /* 0x000fe200078e0a06 */
[----:B------:R-:W-:Y:S02]  /*68e0*/  ISETP.LT.OR P5, PT, R6, R201, P4 ;  /* 0x000000c90600720c */ /* 0x000fe400027a1670 */
[C---:B------:R-:W-:Y:S02]  /*68f0*/  ISETP.GE.AND P1, PT, R4.reuse, R209, PT ;  /* 0x000000d10400720c */ /* 0x040fe40003f26270 */
[----:B------:R-:W-:-:S02]  /*6900*/  ISETP.GE.AND P0, PT, R4, R208, PT ;  /* 0x000000d00400720c */ /* 0x000fc40003f06270 */
[----:B------:R-:W-:Y:S02]  /*6910*/  ISETP.GE.AND P4, PT, R4, R211, PT ;  /* 0x000000d30400720c */ /* 0x000fe40003f86270 */
[----:B------:R-:W-:Y:S02]  /*6920*/  P2R R9, PR, RZ, 0x4 ;  /* 0x00000004ff097803 */ /* 0x000fe40000000000 */
[----:B------:R-:W-:Y:S02]  /*6930*/  ISETP.LT.OR P2, PT, R6, R200, P3 ;  /* 0x000000c80600720c */ /* 0x000fe40001f41670 */
[----:B------:R-:W-:Y:S01]  /*6940*/  IABS R6, R7 ;  /* 0x0000000700067213 */ /* 0x000fe20000000000 */
[----:B------:R-:W-:Y:S01]  /*6950*/  IMAD.IADD R7, R206, 0x1, -R4 ;  /* 0x00000001ce077824 */ /* 0x000fe200078e0a04 */
[C---:B------:R-:W-:Y:S02]  /*6960*/  ISETP.LT.OR P3, PT, R4.reuse, R203, P6 ;  /* 0x000000cb0400720c */ /* 0x040fe40003761670 */
[----:B------:R-:W-:Y:S01]  /*6970*/  ISETP.LT.OR P4, PT, R4, R204, P4 ;  /* 0x000000cc0400720c */ /* 0x000fe20002781670 */
[----:B------:R-:W-:Y:S01]  /*6980*/  IMAD.MOV.U32 R8, RZ, RZ, R6 ;  /* 0x000000ffff087224 */ /* 0x000fe200078e0006 */
[----:B------:R-:W-:-:S02]  /*6990*/  ISETP.NE.AND P6, PT, R9, RZ, PT ;  /* 0x000000ff0900720c */ /* 0x000fc40003fc5270 */
[C---:B------:R-:W-:Y:S02]  /*69a0*/  ISETP.LT.OR P1, PT, R4.reuse, R201, P1 ;  /* 0x000000c90400720c */ /* 0x040fe40000f21670 */
[----:B------:R-:W-:Y:S01]  /*69b0*/  ISETP.LT.OR P0, PT, R4, R200, P0 ;  /* 0x000000c80400720c */ /* 0x000fe20000701670 */
[----:B------:R-:W-:Y:S01]  /*69c0*/  IMAD.IADD R4, R207, 0x1, -R4 ;  /* 0x00000001cf047824 */ /* 0x000fe200078e0a04 */
[----:B------:R-:W-:Y:S02]  /*69d0*/  IABS R5, R5 ;  /* 0x0000000500057213 */ /* 0x000fe40000000000 */
[----:B------:R-:W-:Y:S02]  /*69e0*/  FSEL R167, R11, -INF , !P6 ;  /* 0xff8000000ba77808 */ /* 0x000fe40007000000 */
[----:B------:R-:W-:Y:S02]  /*69f0*/  I2FP.F32.S32 R9, R5 ;  /* 0x0000000500097245 */ /* 0x000fe40000201400 */
[----:B------:R-:W-:-:S02]  /*6a00*/  PLOP3.LUT P6, PT, PT, PT, UP0, 0x80, 0x0 ;  /* 0x000000000000781c */ /* 0x000fc40003fcf008 */
[----:B------:R-:W-:Y:S01]  /*6a10*/  IABS R6, R7 ;  /* 0x0000000700067213 */ /* 0x000fe20000000000 */
[----:B------:R-:W-:Y:S01]  /*6a20*/  FFMA.FTZ R9, R9, -UR21, R110 ;  /* 0x8000001509097c23 */ /* 0x000fe2000801006e */
        /* <DEDUP_REMOVED lines=10> */
[----:B------:R-:W-:Y:S01]  /*6ad0*/  FSEL R158, R9, -INF , !P2 ;  /* 0xff800000099e7808 */ /* 0x000fe20005000000 */
[----:B------:R-:W-:Y:S01]  /*6ae0*/  FFMA.FTZ R4, R4, -UR21, R111 ;  /* 0x8000001504047c23 */ /* 0x000fe2000801006f */
[----:B------:R-:W-:-:S02]  /*6af0*/  FSEL R163, R7, -INF , !P4 ;  /* 0xff80000007a37808 */ /* 0x000fc40006000000 */
[----:B------:R-:W-:Y:S02]  /*6b00*/  FSEL R168, R6, -INF , !P3 ;  /* 0xff80000006a87808 */ /* 0x000fe40005800000 */
[----:B------:R-:W-:Y:S02]  /*6b10*/  FSEL R153, R5, -INF , !P1 ;  /* 0xff80000005997808 */ /* 0x000fe40004800000 */
[----:B------:R-:W-:Y:S01]  /*6b20*/  FSEL R159, R4, -INF , !P0 ;  /* 0xff800000049f7808 */ /* 0x000fe20004000000 */
[----:B-1----:R-:W-:Y:S06]  /*6b30*/  @!P6 BRA `(.L_x_2134) ;  /* 0x0000000000e0e947 */ /* 0x002fec0003800000 */
        /* <DEDUP_REMOVED lines=54> */
.L_x_2136:
[----:B------:R-:W-:Y:S05]  /*6ea0*/  BSYNC B0 ;  /* 0x0000000000007941 */ /* 0x000fea0003800000 */
.L_x_2135:
[----:B------:R-:W0:Y:S02]  /*6eb0*/  LDGDEPBAR ;  /* 0x00000000000079af */ /* 0x000e240000000000 */
.L_x_2134:
[----:B------:R-:W-:Y:S01]  /*6ec0*/  FMNMX.FTZ R6, R31, R33, !PT ;  /* 0x000000211f067209 */ /* 0x000fe20007810000 */
[----:B-1----:R-:W-:Y:S01]  /*6ed0*/  VIADD R5, R174, 0x4 ;  /* 0x00000004ae057836 */ /* 0x002fe20000000000 */
[----:B------:R-:W-:Y:S01]  /*6ee0*/  FMNMX.FTZ R4, R45, R44, !PT ;  /* 0x0000002c2d047209 */ /* 0x000fe20007810000 */
[----:B------:R-:W-:Y:S01]  /*6ef0*/  USHF.L.U32 UR7, UR37, 0x1, URZ ;  /* 0x0000000125077899 */ /* 0x000fe2000800063f */
[----:B------:R-:W-:Y:S01]  /*6f00*/  FMNMX.FTZ R6, R30, R6, !PT ;  /* 0x000000061e067209 */ /* 0x000fe20007810000 */
[----:B--2---:R-:W-:Y:S01]  /*6f10*/  IMAD.WIDE.U32 R12, R173, -0x2daee0ad, RZ ;  /* 0xd2511f53ad0c7825 */ /* 0x004fe200078e00ff */
[----:B------:R-:W-:Y:S01]  /*6f20*/  FMNMX.FTZ R4, R34, R4, !PT ;  /* 0x0000000422047209 */ /* 0x000fe20007810000 */
[----:B------:R1:W-:Y:S01]  /*6f30*/  STL [R1+0x18], R5 ;  /* 0x0000180501007387 */ /* 0x0003e20000100800 */
[----:B------:R-:W-:Y:S01]  /*6f40*/  FMNMX.FTZ R6, R28, R6, !PT ;  /* 0x000000061c067209 */ /* 0x000fe20007810000 */
[----:B------:R-:W-:Y:S01]  /*6f50*/  UIADD3 UR6, UR7, 0x1, URZ ;  /* 0x0000000107067890 */ /* 0x000fe2000fffe03f */
[----:B------:R-:W-:Y:S01]  /*6f60*/  FMNMX.FTZ R4, R35, R4, !PT ;  /* 0x0000000423047209 */ /* 0x000fe20007810000 */
[----:B------:R-:W-:Y:S01]  /*6f70*/  IMAD.WIDE.U32 R18, R174, -0x326172a9, RZ ;  /* 0xcd9e8d57ae127825 */ /* 0x000fe200078e00ff */
[----:B------:R-:W-:Y:S01]  /*6f80*/  FMNMX.FTZ R6, R29, R6, !PT ;  /* 0x000000061d067209 */ /* 0x000fe20007810000 */
[----:B------:R-:W-:Y:S01]  /*6f90*/  UIADD3 UR33, UR31, -0x4498517b, URZ ;  /* 0xbb67ae851f217890 */ /* 0x000fe2000fffe03f */
[----:B------:R-:W-:Y:S01]  /*6fa0*/  FMNMX.FTZ R7, R52, R4, !PT ;  /* 0x0000000434077209 */ /* 0x000fe20007810000 */
[----:B------:R-:W-:Y:S01]  /*6fb0*/  IMAD.U32 R14, RZ, RZ, UR7 ;  /* 0x00000007ff0e7e24 */ /* 0x000fe2000f8e00ff */
[----:B------:R-:W-:Y:S01]  /*6fc0*/  FMNMX.FTZ R6, R27, R6, !PT ;  /* 0x000000061b067209 */ /* 0x000fe20007810000 */
[----:B------:R-:W-:Y:S01]  /*6fd0*/  UIADD3 UR36, UR30, -0x61c88647, URZ ;  /* 0x9e3779b91e247890 */ /* 0x000fe2000fffe03f */
[----:B------:R-:W-:Y:S01]  /*6fe0*/  LOP3.LUT R252, R252, UR30, RZ, 0x3c, !PT ;  /* 0x0000001efcfc7c12 */ /* 0x000fe2000f8e3cff */
[----:B------:R-:W-:Y:S01]  /*6ff0*/  UIADD3 UR32, UR30, 0x3c6ef372, URZ ;  /* 0x3c6ef3721e207890 */ /* 0x000fe2000fffe03f */
[----:B------:R-:W-:Y:S01]  /*7000*/  FMNMX.FTZ R6, R26, R6, !PT ;  /* 0x000000061a067209 */ /* 0x000fe20007810000 */
[----:B------:R-:W-:Y:S01]  /*7010*/  ULDC UR40, c[0x0][0x2ec] ;  /* 0x0000bb0000287ab9 */ /* 0x000fe20000000800 */
[----:B------:R-:W-:Y:S01]  /*7020*/  FMNMX.FTZ R7, R38, R7, !PT ;  /* 0x0000000726077209 */ /* 0x000fe20007810000 */
[----:B------:R-:W-:Y:S01]  /*7030*/  UIADD3 UR29, UR31, 0x76cf5d0a, URZ ;  /* 0x76cf5d0a1f1d7890 */ /* 0x000fe2000fffe03f */
[----:B------:R-:W-:Y:S01]  /*7040*/  FMNMX.FTZ R6, R32, R6, !PT ;  /* 0x0000000620067209 */ /* 0x000fe20007810000 */
[----:B------:R-:W-:Y:S01]  /*7050*/  UIADD3 UR25, UR31, 0x32370b8f, URZ ;  /* 0x32370b8f1f197890 */ /* 0x000fe2000fffe03f */
[----:B------:R-:W-:Y:S01]  /*7060*/  FMNMX.FTZ R16, R48, R46, !PT ;  /* 0x0000002e30107209 */ /* 0x000fe20007810000 */
[----:B------:R-:W-:Y:S01]  /*7070*/  UIADD3 UR28, UR30, -0x255992d5, URZ ;  /* 0xdaa66d2b1e1c7890 */ /* 0x000fe2000fffe03f */
[----:B------:R-:W-:Y:S01]  /*7080*/  FMNMX.FTZ R6, R47, R6, !PT ;  /* 0x000000062f067209 */ /* 0x000fe20007810000 */
[----:B------:R-:W-:Y:S01]  /*7090*/  UIADD3 UR24, UR30, 0x78dde6e4, URZ ;  /* 0x78dde6e41e187890 */ /* 0x000fe2000fffe03f */
[----:B------:R-:W-:Y:S01]  /*70a0*/  LOP3.LUT R10, R19, R252, RZ, 0x3c, !PT ;  /* 0x000000fc130a7212 */ /* 0x000fe200078e3cff */
[----:B------:R-:W-:Y:S01]  /*70b0*/  UIADD3 UR22, UR31, -0x126145ec, URZ ;  /* 0xed9eba141f167890 */ /* 0x000fe2000fffe03f */
[----:B------:R-:W-:Y:S01]  /*70c0*/  FMNMX.FTZ R6, R120, R6, !PT ;  /* 0x0000000678067209 */ /* 0x000fe20007810000 */
[----:B-1----:R-:W-:Y:S01]  /*70d0*/  IMAD.WIDE.U32 R4, R5, -0x326172a9, RZ ;  /* 0xcd9e8d5705047825 */ /* 0x002fe200078e00ff */
[----:B------:R-:W-:Y:S01]  /*70e0*/  LOP3.LUT R14, R13, UR31, R14, 0x96, !PT ;  /* 0x0000001f0d0e7c12 */ /* 0x000fe2000f8e960e */
[----:B------:R-:W-:Y:S01]  /*70f0*/  UIADD3 UR18, UR31, -0x56f99767, URZ ;  /* 0xa90668991f127890 */ /* 0x000fe2000fffe03f */
[----:B------:R-:W-:Y:S01]  /*7100*/  FMNMX.FTZ R6, R141, R6, !PT ;  /* 0x000000068d067209 */ /* 0x000fe20007810000 */
[----:B------:R-:W-:Y:S01]  /*7110*/  IMAD.WIDE.U32 R10, R10, -0x2daee0ad, RZ ;  /* 0xd2511f530a0a7825 */ /* 0x000fe200078e00ff */
[----:B------:R-:W-:Y:S01]  /*7120*/  LOP3.LUT R8, R5, R252, RZ, 0x3c, !PT ;  /* 0x000000fc05087212 */ /* 0x000fe200078e3cff */
[----:B------:R-:W-:Y:S01]  /*7130*/  UIADD3 UR19, UR30, 0x1715609d, URZ ;  /* 0x1715609d1e137890 */ /* 0x000fe2000fffe03f */
[----:B------:R-:W-:-:S02]  /*7140*/  FMNMX.FTZ R6, R140, R6, !PT ;  /* 0x000000068c067209 */ /* 0x000fc40007810000 */
[----:B------:R-:W-:Y:S01]  /*7150*/  FMNMX.FTZ R5, R37, R7, !PT ;  /* 0x0000000725057209 */ /* 0x000fe20007810000 */
[----:B------:R-:W-:Y:S01]  /*7160*/  IMAD.U32 R7, RZ, RZ, UR6 ;  /* 0x00000006ff077e24 */ /* 0x000fe2000f8e00ff */
[----:B------:R-:W-:Y:S01]  /*7170*/  FMNMX.FTZ R6, R149, R6, !PT ;  /* 0x0000000695067209 */ /* 0x000fe20007810000 */
[----:B------:R-:W-:Y:S01]  /*7180*/  IMAD.WIDE.U32 R8, R8, -0x2daee0ad, RZ ;  /* 0xd2511f5308087825 */ /* 0x000fe200078e00ff */
[----:B------:R-:W-:Y:S02]  /*7190*/  FMNMX.FTZ R5, R36, R5, !PT ;  /* 0x0000000524057209 */ /* 0x000fe40007810000 */
[----:B------:R-:W-:Y:S02]  /*71a0*/  FMNMX.FTZ R6, R146, R6, !PT ;  /* 0x0000000692067209 */ /* 0x000fe40007810000 */
[----:B------:R-:W-:Y:S02]  /*71b0*/  LOP3.LUT R15, R13, UR31, R7, 0x96, !PT ;  /* 0x0000001f0d0f7c12 */ /* 0x000fe4000f8e9607 */
[----:B------:R-:W-:-:S02]  /*71c0*/  FMNMX.FTZ R6, R165, R6, !PT ;  /* 0x00000006a5067209 */ /* 0x000fc40007810000 */
[----:B------:R-:W-:Y:S02]  /*71d0*/  FMNMX.FTZ R7, R148, R5, !PT ;  /* 0x0000000594077209 */ /* 0x000fe40007810000 */
[----:B------:R-:W-:Y:S02]  /*71e0*/  FMNMX.FTZ R6, R163, R6, !PT ;  /* 0x00000006a3067209 */ /* 0x000fe40007810000 */
[----:B------:R-:W-:Y:S02]  /*71f0*/  FMNMX.FTZ R5, R40, R16, !PT ;  /* 0x0000001028057209 */ /* 0x000fe40007810000 */
[--C-:B------:R-:W-:Y:S01]  /*7200*/  LOP3.LUT R17, R11, UR33, R12.reuse, 0x96, !PT ;  /* 0x000000210b117c12 */ /* 0x100fe2000f8e960c */
[----:B------:R-:W1:Y:S01]  /*7210*/  SHFL.BFLY PT, R73, R6, 0x2, 0x1f ;  /* 0x0c401f0006497f89 */ /* 0x000e6200000e0000 */
[----:B------:R-:W-:Y:S02]  /*7220*/  FMNMX.FTZ R5, R42, R5, !PT ;  /* 0x000000052a057209 */ /* 0x000fe40007810000 */
[----:B------:R-:W-:Y:S01]  /*7230*/  LOP3.LUT R11, R9, UR33, R12, 0x96, !PT ;  /* 0x00000021090b7c12 */ /* 0x000fe2000f8e960c */
[----:B------:R-:W-:Y:S01]  /*7240*/  IMAD.WIDE.U32 R12, R14, -0x326172a9, RZ ;  /* 0xcd9e8d570e0c7825 */ /* 0x000fe200078e00ff */
[----:B------:R-:W-:-:S02]  /*7250*/  FMNMX.FTZ R5, R62, R5, !PT ;  /* 0x000000053e057209 */ /* 0x000fc40007810000 */
[----:B------:R-:W-:Y:S01]  /*7260*/  LEA R185, R0, UR4, 0x1 ;  /* 0x0000000400b97c11 */ /* 0x000fe2000f8e08ff */
        /* <DEDUP_REMOVED lines=8> */
[--C-:B------:R-:W-:Y:S01]  /*72f0*/  LOP3.LUT R20, R59, UR32, R12.reuse, 0x96, !PT ;  /* 0x000000203b147c12 */ /* 0x100fe2000f8e960c */
[--C-:B------:R-:W-:Y:S01]  /*7300*/  IMAD R186, R3, 0x2, R185.reuse ;  /* 0x0000000203ba7824 */ /* 0x100fe200078e02b9 */
[----:B------:R-:W-:Y:S01]  /*7310*/  LOP3.LUT R22, R57, UR32, R12, 0x96, !PT ;  /* 0x0000002039167c12 */ /* 0x000fe2000f8e960c */
[----:B------:R-:W-:Y:S01]  /*7320*/  IMAD R188, R2, 0x2, R185 ;  /* 0x0000000202bc7824 */ /* 0x000fe200078e02b9 */
[----:B-1----:R-:W-:Y:S01]  /*7330*/  FMNMX.FTZ R73, R6, R73, !PT ;  /* 0x0000004906497209 */ /* 0x002fe20007810000 */
[----:B------:R-:W-:Y:S01]  /*7340*/  IMAD.WIDE.U32 R20, R20, -0x2daee0ad, RZ ;  /* 0xd2511f5314147825 */ /* 0x000fe200078e00ff */
[----:B------:R-:W-:-:S03]  /*7350*/  FMNMX.FTZ R6, R145, R7, !PT ;  /* 0x0000000791067209 */ /* 0x000fc60007810000 */
[----:B------:R-:W1:Y:S01]  /*7360*/  SHFL.BFLY PT, R9, R73, 0x1, 0x1f ;  /* 0x0c201f0049097f89 */ /* 0x000e6200000e0000 */
[----:B------:R-:W-:Y:S01]  /*7370*/  FMNMX.FTZ R71, R144, R6, !PT ;  /* 0x0000000690477209 */ /* 0x000fe20007810000 */
[----:B------:R-:W-:-:S03]  /*7380*/  IMAD.WIDE.U32 R6, R15, -0x326172a9, RZ ;  /* 0xcd9e8d570f067825 */ /* 0x000fc600078e00ff */
[----:B------:R-:W-:Y:S01]  /*7390*/  FMNMX.FTZ R71, R142, R71, !PT ;  /* 0x000000478e477209 */ /* 0x000fe20007810000 */
[----:B------:R-:W-:Y:S01]  /*73a0*/  IMAD R187, R2, 0x2, R186 ;  /* 0x0000000202bb7824 */ /* 0x000fe200078e02ba */
[----:B------:R-:W-:Y:S02]  /*73b0*/  LOP3.LUT R24, R7, UR36, R4, 0x96, !PT ;  /* 0x0000002407187c12 */ /* 0x000fe4000f8e9604 */
[----:B------:R-:W-:Y:S02]  /*73c0*/  FMNMX.FTZ R71, R154, R71, !PT ;  /* 0x000000479a477209 */ /* 0x000fe40007810000 */
[----:B------:R-:W-:Y:S02]  /*73d0*/  FMNMX.FTZ R4, R156, R5, !PT ;  /* 0x000000059c047209 */ /* 0x000fe40007810000 */
[----:B------:R-:W-:Y:S02]  /*73e0*/  FMNMX.FTZ R71, R155, R71, !PT ;  /* 0x000000479b477209 */ /* 0x000fe40007810000 */
[----:B------:R-:W-:-:S02]  /*73f0*/  FMNMX.FTZ R4, R152, R4, !PT ;  /* 0x0000000498047209 */ /* 0x000fc40007810000 */
[----:B------:R-:W-:Y:S02]  /*7400*/  FMNMX.FTZ R71, R151, R71, !PT ;  /* 0x0000004797477209 */ /* 0x000fe40007810000 */
[----:B------:R-:W-:Y:S02]  /*7410*/  FMNMX.FTZ R4, R150, R4, !PT ;  /* 0x0000000496047209 */ /* 0x000fe40007810000 */
[----:B------:R-:W-:Y:S02]  /*7420*/  FMNMX.FTZ R71, R153, R71, !PT ;  /* 0x0000004799477209 */ /* 0x000fe40007810000 */
[----:B------:R-:W-:Y:S02]  /*7430*/  LOP3.LUT R18, R7, UR36, R18, 0x96, !PT ;  /* 0x0000002407127c12 */ /* 0x000fe4000f8e9612 */
[----:B------:R-:W-:Y:S01]  /*7440*/  FMNMX.FTZ R7, R147, R4, !PT ;  /* 0x0000000493077209 */ /* 0x000fe20007810000 */
[----:B------:R-:W2:Y:S01]  /*7450*/  SHFL.BFLY PT, R11, R71, 0x2, 0x1f ;  /* 0x0c401f00470b7f89 */ /* 0x000ea200000e0000 */
[----:B------:R-:W-:Y:S01]  /*7460*/  FMNMX.FTZ R5, R49, R61, !PT ;  /* 0x0000003d31057209 */ /* 0x000fe20007810000 */
[----:B------:R-:W-:Y:S01]  /*7470*/  IMAD.WIDE.U32 R12, R18, -0x2daee0ad, RZ ;  /* 0xd2511f53120c7825 */ /* 0x000fe200078e00ff */
[----:B-1----:R-:W-:-:S02]  /*7480*/  FMNMX.FTZ R73, R73, R9, !PT ;  /* 0x0000000949497209 */ /* 0x002fc40007810000 */
[----:B------:R-:W-:Y:S02]  /*7490*/  FMNMX.FTZ R7, R160, R7, !PT ;  /* 0x00000007a0077209 */ /* 0x000fe40007810000 */
[--C-:B------:R-:W-:Y:S02]  /*74a0*/  LOP3.LUT R15, R59, UR32, R6.reuse, 0x96, !PT ;  /* 0x000000203b0f7c12 */ /* 0x100fe4000f8e9606 */
[----:B------:R-:W-:Y:S01]  /*74b0*/  LOP3.LUT R23, R57, UR32, R6, 0x96, !PT ;  /* 0x0000002039177c12 */ /* 0x000fe2000f8e9606 */
[----:B------:R-:W-:Y:S01]  /*74c0*/  FMUL.FTZ R6, R73, UR40 ;  /* 0x0000002849067c20 */ /* 0x000fe20008410000 */
[----:B------:R-:W-:Y:S01]  /*74d0*/  FMNMX.FTZ R5, R54, R5, !PT ;  /* 0x0000000536057209 */ /* 0x000fe20007810000 */
[----:B------:R-:W-:Y:S01]  /*74e0*/  IMAD.WIDE.U32 R74, R15, -0x2daee0ad, RZ ;  /* 0xd2511f530f4a7825 */ /* 0x000fe200078e00ff */
[----:B------:R-:W-:Y:S02]  /*74f0*/  FSETP.NEU.FTZ.AND P0, PT, R73, -INF , PT ;  /* 0xff8000004900780b */ /* 0x000fe40003f1d000 */
[----:B------:R-:W-:Y:S01]  /*7500*/  FMNMX.FTZ R7, R162, R7, !PT ;  /* 0x00000007a2077209 */ /* 0x000fe20007810000 */
[----:B------:R-:W-:Y:S01]  /*7510*/  IMAD.WIDE.U32 R68, R23, -0x2daee0ad, RZ ;  /* 0xd2511f5317447825 */ /* 0x000fe200078e00ff */
[----:B------:R-:W-:-:S02]  /*7520*/  FMNMX.FTZ R9, R55, R5, !PT ;  /* 0x0000000537097209 */ /* 0x000fc40007810000 */
[----:B------:R-:W-:Y:S01]  /*7530*/  FSEL R6, R6, RZ, P0 ;  /* 0x000000ff06067208 */ /* 0x000fe20000000000 */
[----:B------:R-:W-:Y:S01]  /*7540*/  IMAD.WIDE.U32 R4, R14, -0x2daee0ad, RZ ;  /* 0xd2511f530e047825 */ /* 0x000fe200078e00ff */
[----:B------:R-:W-:Y:S02]  /*7550*/  FMNMX.FTZ R7, R158, R7, !PT ;  /* 0x000000079e077209 */ /* 0x000fe40007810000 */
[----:B------:R-:W-:Y:S01]  /*7560*/  FMNMX.FTZ R9, R124, R9, !PT ;  /* 0x000000097c097209 */ /* 0x000fe20007810000 */
[----:B------:R-:W-:Y:S01]  /*7570*/  IMAD.WIDE.U32 R14, R22, -0x2daee0ad, RZ ;  /* 0xd2511f53160e7825 */ /* 0x000fe200078e00ff */
[----:B------:R-:W-:-:S03]  /*7580*/  LOP3.LUT R19, R5, UR29, R10, 0x96, !PT ;  /* 0x0000001d05137c12 */ /* 0x000fc6000f8e960a */
[----:B------:R-:W-:Y:S01]  /*7590*/  FFMA.FTZ R5, R31, UR40, -R6 ;  /* 0x000000281f057c23 */ /* 0x000fe20008010806 */
[----:B------:R-:W-:Y:S02]  /*75a0*/  LOP3.LUT R25, R21, UR25, R4, 0x96, !PT ;  /* 0x0000001915197c12 */ /* 0x000fe4000f8e9604 */
[----:B------:R-:W-:Y:S01]  /*75b0*/  FMNMX.FTZ R4, R159, R7, !PT ;  /* 0x000000079f047209 */ /* 0x000fe20007810000 */
[----:B------:R1:W-:Y:S01]  /*75c0*/  MUFU.EX2 R240, R5 ;  /* 0x0000000500f07308 */ /* 0x0003e20000000800 */
[----:B------:R-:W-:Y:S01]  /*75d0*/  FMNMX.FTZ R9, R123, R9, !PT ;  /* 0x000000097b097209 */ /* 0x000fe20007810000 */
[----:B------:R-:W-:Y:S01]  /*75e0*/  FFMA.FTZ R7, R30, UR40, -R6 ;  /* 0x000000281e077c23 */ /* 0x000fe20008010806 */
[----:B--2---:R-:W-:Y:S01]  /*75f0*/  FMNMX.FTZ R71, R71, R11, !PT ;  /* 0x0000000b47477209 */ /* 0x004fe20007810000 */
[----:B------:R-:W2:Y:S01]  /*7600*/  SHFL.BFLY PT, R70, R4, 0x2, 0x1f ;  /* 0x0c401f0004467f89 */ /* 0x000ea200000e0000 */
[----:B------:R-:W-:Y:S02]  /*7610*/  FMNMX.FTZ R9, R122, R9, !PT ;  /* 0x000000097a097209 */ /* 0x000fe40007810000 */
[----:B------:R-:W-:Y:S01]  /*7620*/  LOP3.LUT R75, R75, UR25, R12, 0x96, !PT ;  /* 0x000000194b4b7c12 */ /* 0x000fe2000f8e960c */
[----:B------:R-:W3:Y:S01]  /*7630*/  SHFL.BFLY PT, R18, R71, 0x1, 0x1f ;  /* 0x0c201f0047127f89 */ /* 0x000ee200000e0000 */
[----:B------:R-:W-:Y:S01]  /*7640*/  MUFU.EX2 R237, R7 ;  /* 0x0000000700ed7308 */ /* 0x000fe20000000800 */
[----:B------:R-:W-:Y:S01]  /*7650*/  LOP3.LUT R143, R13, UR29, R10, 0x96, !PT ;  /* 0x0000001d0d8f7c12 */ /* 0x000fe2000f8e960a */
[----:B------:R-:W-:Y:S01]  /*7660*/  IMAD.WIDE.U32 R10, R24, -0x2daee0ad, RZ ;  /* 0xd2511f53180a7825 */ /* 0x000fe200078e00ff */
[----:B------:R-:W-:-:S04]  /*7670*/  LOP3.LUT R16, R15, UR25, R16, 0x96, !PT ;  /* 0x000000190f107c12 */ /* 0x000fc8000f8e9610 */
[----:B------:R-:W-:Y:S01]  /*7680*/  LOP3.LUT R59, R11, UR29, R8, 0x96, !PT ;  /* 0x0000001d0b3b7c12 */ /* 0x000fe2000f8e9608 */
[----:B-1----:R-:W-:Y:S01]  /*7690*/  FFMA.FTZ R5, R33, UR40, -R6 ;  /* 0x0000002821057c23 */ /* 0x002fe20008010806 */
[----:B------:R-:W-:Y:S01]  /*76a0*/  LOP3.LUT R57, R69, UR25, R10, 0x96, !PT ;  /* 0x0000001945397c12 */ /* 0x000fe2000f8e960a */
[----:B------:R-:W-:Y:S02]  /*76b0*/  IMAD.WIDE.U32 R10, R25, -0x326172a9, RZ ;  /* 0xcd9e8d57190a7825 */ /* 0x000fe400078e00ff */
[----:B------:R1:W-:Y:S01]  /*76c0*/  MUFU.EX2 R239, R5 ;  /* 0x0000000500ef7308 */ /* 0x0003e20000000800 */
[----:B--2---:R-:W-:Y:S02]  /*76d0*/  FMNMX.FTZ R70, R4, R70, !PT ;  /* 0x0000004604467209 */ /* 0x004fe40007810000 */
[----:B---3--:R-:W-:Y:S01]  /*76e0*/  FMNMX.FTZ R71, R71, R18, !PT ;  /* 0x0000001247477209 */ /* 0x008fe20007810000 */
[----:B------:R-:W-:Y:S02]  /*76f0*/  IMAD.WIDE.U32 R18, R19, -0x326172a9, RZ ;  /* 0xcd9e8d5713127825 */ /* 0x000fe400078e00ff */
[----:B------:R-:W2:Y:S01]  /*7700*/  SHFL.BFLY PT, R21, R70, 0x1, 0x1f ;  /* 0x0c201f0046157f89 */ /* 0x000ea200000e0000 */
[----:B------:R-:W-:-:S02]  /*7710*/  FSETP.NEU.FTZ.AND P0, PT, R71, -INF , PT ;  /* 0xff8000004700780b */ /* 0x000fc40003f1d000 */
[----:B-1----:R-:W-:Y:S02]  /*7720*/  FMNMX.FTZ R5, R121, R9, !PT ;  /* 0x0000000979057209 */ /* 0x002fe40007810000 */
[----:B------:R-:W-:Y:S02]  /*7730*/  LOP3.LUT R12, R19, UR28, R58, 0x96, !PT ;  /* 0x0000001c130c7c12 */ /* 0x000fe4000f8e963a */
[----:B------:R-:W-:Y:S02]  /*7740*/  FMNMX.FTZ R5, R166, R5, !PT ;  /* 0x00000005a6057209 */ /* 0x000fe40007810000 */
[----:B------:R-:W-:Y:S01]  /*7750*/  LOP3.LUT R9, R17, UR29, R8, 0x96, !PT ;  /* 0x0000001d11097c12 */ /* 0x000fe2000f8e9608 */
[----:B------:R-:W-:Y:S01]  /*7760*/  IMAD.WIDE.U32 R16, R16, -0x326172a9, RZ ;  /* 0xcd9e8d5710107825 */ /* 0x000fe200078e00ff */
[----:B------:R-:W-:-:S03]  /*7770*/  FMNMX.FTZ R7, R164, R5, !PT ;  /* 0x00000005a4077209 */ /* 0x000fc60007810000 */
[--C-:B------:R-:W-:Y:S01]  /*7780*/  FFMA.FTZ R5, R28, UR40, -R6.reuse ;  /* 0x000000281c057c23 */ /* 0x100fe20008010806 */
[----:B------:R-:W-:Y:S01]  /*7790*/  FFMA.FTZ R8, R26, UR40, -R6 ;  /* 0x000000281a087c23 */ /* 0x000fe20008010806 */
[----:B------:R-:W-:Y:S01]  /*77a0*/  IMAD.WIDE.U32 R12, R12, -0x2daee0ad, RZ ;  /* 0xd2511f530c0c7825 */ /* 0x000fe200078e00ff */
[----:B------:R-:W-:Y:S01]  /*77b0*/  FMNMX.FTZ R7, R161, R7, !PT ;  /* 0x00000007a1077209 */ /* 0x000fe20007810000 */
[----:B------:R1:W-:Y:S01]  /*77c0*/  MUFU.EX2 R235, R5 ;  /* 0x0000000500eb7308 */ /* 0x0003e20000000800 */
[----:B------:R-:W-:Y:S02]  /*77d0*/  LOP3.LUT R18, R11, UR24, R18, 0x96, !PT ;  /* 0x000000180b127c12 */ /* 0x000fe4000f8e9612 */
[----:B------:R-:W-:-:S03]  /*77e0*/  LOP3.LUT R15, R13, UR22, R20, 0x96, !PT ;  /* 0x000000160d0f7c12 */ /* 0x000fc6000f8e9614 */
[----:B------:R-:W-:Y:S01]  /*77f0*/  IMAD.WIDE.U32 R24, R18, -0x2daee0ad, RZ ;  /* 0xd2511f5312187825 */ /* 0x000fe200078e00ff */
[----:B--2---:R-:W-:Y:S01]  /*7800*/  FMNMX.FTZ R70, R70, R21, !PT ;  /* 0x0000001546467209 */ /* 0x004fe20007810000 */
[----:B------:R-:W-:Y:S03]  /*7810*/  MUFU.EX2 R238, R8 ;  /* 0x0000000800ee7308 */ /* 0x000fe60000000800 */
[----:B------:R-:W-:-:S05]  /*7820*/  LOP3.LUT R12, R25, UR18, R12, 0x96, !PT ;  /* 0x00000012190c7c12 */ /* 0x000fca000f8e960c */
[----:B------:R-:W-:Y:S01]  /*7830*/  IMAD.WIDE.U32 R12, R12, -0x326172a9, RZ ;  /* 0xcd9e8d570c0c7825 */ /* 0x000fe200078e00ff */
[----:B-1----:R-:W-:-:S03]  /*7840*/  FMNMX.FTZ R5, R157, R7, !PT ;  /* 0x000000079d057209 */ /* 0x002fc60007810000 */
[----:B------:R-:W-:Y:S02]  /*7850*/  FFMA.FTZ R7, R29, UR40, -R6 ;  /* 0x000000281d077c23 */ /* 0x000fe40008010806 */
[----:B------:R-:W-:Y:S01]  /*7860*/  LDSM.16.MT88.4 R28, [R185+0x6000] ;  /* 0x00600000b91c783b */ /* 0x000fe20000004200 */
[----:B------:R-:W-:Y:S01]  /*7870*/  FMNMX.FTZ R4, R169, R5, !PT ;  /* 0x00000005a9047209 */ /* 0x000fe20007810000 */
[----:B------:R1:W-:Y:S01]  /*7880*/  MUFU.EX2 R234, R7 ;  /* 0x0000000700ea7308 */ /* 0x0003e20000000800 */
[----:B------:R-:W-:Y:S02]  /*7890*/  LOP3.LUT R20, R12, 0xff, RZ, 0xc0, !PT ;  /* 0x000000ff0c147812 */ /* 0x000fe400078ec0ff */
[----:B------:R-:W-:-:S04]  /*78a0*/  FMNMX.FTZ R4, R170, R4, !PT ;  /* 0x00000004aa047209 */ /* 0x000fc80007810000 */
[----:B------:R-:W-:Y:S01]  /*78b0*/  FMNMX.FTZ R72, R167, R4, !PT ;  /* 0x00000004a7487209 */ /* 0x000fe20007810000 */
[----:B------:R-:W-:-:S03]  /*78c0*/  IMAD.WIDE.U32 R4, R9, -0x326172a9, RZ ;  /* 0xcd9e8d5709047825 */ /* 0x000fc600078e00ff */
[----:B------:R-:W-:Y:S02]  /*78d0*/  FMNMX.FTZ R72, R168, R72, !PT ;  /* 0x00000048a8487209 */ /* 0x000fe40007810000 */
[----:B------:R-:W-:-:S03]  /*78e0*/  LOP3.LUT R9, R5, UR28, R56, 0x96, !PT ;  /* 0x0000001c05097c12 */ /* 0x000fc6000f8e9638 */
[----:B------:R-:W2:Y:S01]  /*78f0*/  SHFL.BFLY PT, R19, R72, 0x2, 0x1f ;  /* 0x0c401f0048137f89 */ /* 0x000ea200000e0000 */
[----:B-1----:R-:W-:Y:S01]  /*7900*/  FFMA.FTZ R7, R27, UR40, -R6 ;  /* 0x000000281b077c23 */ /* 0x002fe20008010806 */
[----:B------:R-:W-:-:S03]  /*7910*/  IMAD.WIDE.U32 R8, R9, -0x2daee0ad, RZ ;  /* 0xd2511f5309087825 */ /* 0x000fc600078e00ff */
[----:B------:R1:W-:Y:S02]  /*7920*/  MUFU.EX2 R236, R7 ;  /* 0x0000000700ec7308 */ /* 0x0003e40000000800 */
[----:B------:R-:W-:Y:S01]  /*7930*/  LOP3.LUT R11, R9, UR22, R14, 0x96, !PT ;  /* 0x00000016090b7c12 */ /* 0x000fe2000f8e960e */
[----:B------:R-:W-:-:S05]  /*7940*/  IMAD.WIDE.U32 R14, R15, -0x326172a9, RZ ;  /* 0xcd9e8d570f0e7825 */ /* 0x000fca00078e00ff */
[----:B------:R-:W-:Y:S01]  /*7950*/  LOP3.LUT R25, R15, UR19, R10, 0x96, !PT ;  /* 0x000000130f197c12 */ /* 0x000fe2000f8e960a */
[----:B------:R-:W-:Y:S01]  /*7960*/  IMAD.WIDE.U32 R10, R11, -0x326172a9, RZ ;  /* 0xcd9e8d570b0a7825 */ /* 0x000fe200078e00ff */
[----:B------:R-:W-:-:S04]  /*7970*/  LOP3.LUT R14, R13, UR38, R14, 0x96, !PT ;  /* 0x000000260d0e7c12 */ /* 0x000fc8000f8e960e */
[----:B------:R-:W-:Y:S01]  /*7980*/  LOP3.LUT R21, R11, UR19, R16, 0x96, !PT ;  /* 0x000000130b157c12 */ /* 0x000fe2000f8e9610 */
[----:B-1----:R-:W-:Y:S01]  /*7990*/  FMUL.FTZ R7, R71, UR40 ;  /* 0x0000002847077c20 */ /* 0x002fe20008410000 */
[----:B--2---:R-:W-:Y:S02]  /*79a0*/  FMNMX.FTZ R72, R72, R19, !PT ;  /* 0x0000001348487209 */ /* 0x004fe40007810000 */
[----:B------:R-:W-:Y:S02]  /*79b0*/  SHF.R.U32.HI R19, RZ, 0x10, R12 ;  /* 0x00000010ff137819 */ /* 0x000fe4000001160c */
[----:B------:R-:W-:Y:S01]  /*79c0*/  FSEL R5, R7, RZ, P0 ;  /* 0x000000ff07057208 */ /* 0x000fe20000000000 */
[----:B------:R-:W1:Y:S01]  /*79d0*/  SHFL.BFLY PT, R18, R72, 0x1, 0x1f ;  /* 0x0c201f0048127f89 */ /* 0x000e6200000e0000 */
[----:B------:R-:W-:Y:S02]  /*79e0*/  FSETP.NEU.FTZ.AND P0, PT, R70, -INF , PT ;  /* 0xff8000004600780b */ /* 0x000fe40003f1d000 */
[----:B------:R-:W-:Y:S01]  /*79f0*/  LOP3.LUT R19, R19, 0xff, RZ, 0xc0, !PT ;  /* 0x000000ff13137812 */ /* 0x000fe200078ec0ff */
[----:B------:R-:W-:-:S04]  /*7a00*/  FFMA.FTZ R7, R45, UR40, -R5 ;  /* 0x000000282d077c23 */ /* 0x000fc80008010805 */
[----:B------:R2:W-:Y:S01]  /*7a10*/  MUFU.EX2 R233, R7 ;  /* 0x0000000700e97308 */ /* 0x0005e20000000800 */
[----:B-1----:R-:W-:Y:S02]  /*7a20*/  FMNMX.FTZ R72, R72, R18, !PT ;  /* 0x0000001248487209 */ /* 0x002fe40007810000 */
[----:B--2---:R-:W-:Y:S01]  /*7a30*/  LOP3.LUT R7, R17, UR24, R4, 0x96, !PT ;  /* 0x0000001811077c12 */ /* 0x004fe2000f8e9604 */
[----:B------:R-:W-:-:S04]  /*7a40*/  FFMA.FTZ R4, R44, UR40, -R5 ;  /* 0x000000282c047c23 */ /* 0x000fc80008010805 */
[----:B------:R1:W-:Y:S01]  /*7a50*/  MUFU.EX2 R232, R4 ;  /* 0x0000000400e87308 */ /* 0x0003e20000000800 */
[----:B------:R-:W-:-:S04]  /*7a60*/  IMAD.WIDE.U32 R22, R7, -0x2daee0ad, RZ ;  /* 0xd2511f5307167825 */ /* 0x000fc800078e00ff */
[----:B------:R-:W-:Y:S01]  /*7a70*/  FFMA.FTZ R7, R35, UR40, -R5 ;  /* 0x0000002823077c23 */ /* 0x000fe20008010805 */
[----:B------:R-:W-:-:S03]  /*7a80*/  LOP3.LUT R8, R23, UR18, R8, 0x96, !PT ;  /* 0x0000001217087c12 */ /* 0x000fc6000f8e9608 */
[----:B------:R2:W-:Y:S01]  /*7a90*/  MUFU.EX2 R231, R7 ;  /* 0x0000000700e77308 */ /* 0x0005e20000000800 */
[----:B------:R-:W-:Y:S01]  /*7aa0*/  SHF.R.U32.HI R23, RZ, 0x18, R12 ;  /* 0x00000018ff177819 */ /* 0x000fe2000001160c */
        /* <DEDUP_REMOVED lines=30> */
[----:B------:R-:W1:Y:S01]  /*7c90*/  LDSM.16.MT88.4 R40, [R188+0x6000] ;  /* 0x00600000bc28783b */ /* 0x000e620000004200 */
[----:B----4-:R-:W-:-:S03]  /*7ca0*/  FMUL.FTZ R0, R72, UR40 ;  /* 0x0000002848007c20 */ /* 0x010fc60008410000 */
[----:B------:R-:W2:Y:S02]  /*7cb0*/  LDSM.16.MT88.4 R32, [R186+0x6000] ;  /* 0x00600000ba20783b */ /* 0x000ea40000004200 */
[----:B------:R4:W5:Y:S01]  /*7cc0*/  MUFU.EX2 R225, R8 ;  /* 0x0000000800e17308 */ /* 0x0009620000000800 */
[----:B------:R-:W-:-:S05]  /*7cd0*/  FSEL R0, R0, RZ, P0 ;  /* 0x000000ff00007208 */ /* 0x000fca0000000000 */
[----:B------:R-:W-:Y:S01]  /*7ce0*/  FFMA.FTZ R2, R49, UR40, -R0 ;  /* 0x0000002831027c23 */ /* 0x000fe20008010800 */
[----:B---3--:R-:W-:Y:S01]  /*7cf0*/  F2FP.BF16.F32.PACK_AB R7, R231, R230 ;  /* 0x000000e6e707723e */ /* 0x008fe200000010ff */
[----:B------:R-:W3:Y:S02]  /*7d00*/  LDSM.16.MT88.4 R48, [R187+0x6000] ;  /* 0x00600000bb30783b */ /* 0x000ee40000004200 */
[----:B------:R5:W-:Y:S01]  /*7d10*/  MUFU.EX2 R224, R2 ;  /* 0x0000000200e07308 */ /* 0x000be20000000800 */
[----:B----4-:R-:W-:Y:S02]  /*7d20*/  LOP3.LUT R8, R3, 0xff, RZ, 0xc0, !PT ;  /* 0x000000ff03087812 */ /* 0x010fe400078ec0ff */
[----:B------:R-:W-:Y:S01]  /*7d30*/  HSET2.LE.AND R3, R17, R172, PT ;  /* 0x000000ac11037233 */ /* 0x000fe20003803000 */
[----:B------:R-:W-:Y:S01]  /*7d40*/  IMAD.WIDE.U32 R16, R25, -0x2daee0ad, RZ ;  /* 0xd2511f5319107825 */ /* 0x000fe200078e00ff */
[----:B------:R-:W-:-:S03]  /*7d50*/  PRMT R8, R8, 0x5410, R9 ;  /* 0x0000541008087816 */ /* 0x000fc60000000009 */
[----:B------:R-:W-:Y:S02]  /*7d60*/  LOP3.LUT R10, R3, R7, RZ, 0xc0, !PT ;  /* 0x00000007030a7212 */ /* 0x000fe400078ec0ff */
[--C-:B------:R-:W-:Y:S01]  /*7d70*/  HSET2.LE.AND R7, R11, R172.reuse, PT ;  /* 0x000000ac0b077233 */ /* 0x100fe20003803000 */
[----:B------:R-:W-:Y:S01]  /*7d80*/  FFMA.FTZ R11, R61, UR40, -R0 ;  /* 0x000000283d0b7c23 */ /* 0x000fe20008010800 */
[--C-:B-----5:R-:W-:Y:S02]  /*7d90*/  HSET2.LE.AND R2, R15, R172.reuse, PT ;  /* 0x000000ac0f027233 */ /* 0x120fe40003803000 */
[----:B------:R-:W-:Y:S01]  /*7da0*/  F2FP.BF16.F32.PACK_AB R3, R227, R225 ;  /* 0x000000e1e303723e */ /* 0x000fe200000010ff */
[----:B------:R4:W5:Y:S01]  /*7db0*/  MUFU.EX2 R223, R11 ;  /* 0x0000000b00df7308 */ /* 0x0009620000000800 */
        /* <DEDUP_REMOVED lines=10> */
[----:B----4-:R-:W-:Y:S01]  /*7e60*/  LOP3.LUT R11, R2, R3, RZ, 0xc0, !PT ;  /* 0x00000003020b7212 */ /* 0x010fe200078ec0ff */
[----:B------:R-:W-:Y:S01]  /*7e70*/  FFMA.FTZ R2, R54, UR40, -R0 ;  /* 0x0000002836027c23 */ /* 0x000fe20008010800 */
[----:B------:R-:W-:-:S02]  /*7e80*/  SHF.R.U32.HI R12, RZ, 0x8, R12 ;  /* 0x00000008ff0c7819 */ /* 0x000fc4000001160c */
[----:B------:R-:W-:Y:S02]  /*7e90*/  LOP3.LUT R18, R17, UR39, R24, 0x96, !PT ;  /* 0x0000002711127c12 */ /* 0x000fe4000f8e9618 */
[----:B------:R-:W-:Y:S01]  /*7ea0*/  LDSM.16.MT88.4 R24, [R185+0x6800] ;  /* 0x00680000b918783b */ /* 0x000fe20000004200 */
[----:B------:R4:W5:Y:S01]  /*7eb0*/  MUFU.EX2 R222, R2 ;  /* 0x0000000200de7308 */ /* 0x0009620000000800 */
[C---:B------:R-:W-:Y:S06]  /*7ec0*/  HMMA.16816.F32.BF16 R80, R8.reuse, R28, RZ ;  /* 0x0000001c0850723c */ /* 0x040fec00000418ff */
[----:B-1----:R-:W-:Y:S01]  /*7ed0*/  HMMA.16816.F32.BF16 R108, R8, R40, RZ ;  /* 0x00000028086c723c */ /* 0x002fe200000418ff */
[----:B--2---:R-:W-:-:S05]  /*7ee0*/  SHF.R.U32.HI R15, RZ, 0x10, R14 ;  /* 0x00000010ff0f7819 */ /* 0x004fca000001160e */
[----:B------:R-:W-:Y:S01]  /*7ef0*/  HMMA.16816.F32.BF16 R96, R8, R32, RZ ;  /* 0x000000200860723c */ /* 0x000fe200000418ff */
[----:B----4-:R-:W-:Y:S01]  /*7f00*/  IMAD.WIDE.U32 R2, R21, -0x2daee0ad, RZ ;  /* 0xd2511f5315027825 */ /* 0x010fe200078e00ff */
[----:B------:R-:W-:-:S04]  /*7f10*/  LOP3.LUT R21, R14, 0xff, RZ, 0xc0, !PT ;  /* 0x000000ff0e157812 */ /* 0x000fc800078ec0ff */
[C---:B---3--:R-:W-:Y:S01]  /*7f20*/  HMMA.16816.F32.BF16 R88, R8.reuse, R48, RZ ;  /* 0x000000300858723c */ /* 0x048fe200000418ff */
        /* <DEDUP_REMOVED lines=14> */
[--C-:B------:R-:W-:Y:S01]  /*8010*/  HSET2.LE.AND R19, R12, R172.reuse, PT ;  /* 0x000000ac0c137233 */ /* 0x100fe20003803000 */
[C---:B------:R-:W-:Y:S01]  /*8020*/  HMMA.16816.F32.BF16 R104, R8.reuse, R34, RZ ;  /* 0x000000220868723c */ /* 0x040fe200000418ff */
[----:B------:R-:W-:Y:S02]  /*8030*/  F2FP.BF16.F32.PACK_AB R12, R235, R237 ;  /* 0x000000edeb0c723e */ /* 0x000fe400000010ff */
[----:B------:R-:W-:Y:S02]  /*8040*/  F2FP.BF16.F32.PACK_AB R20, R239, R240 ;  /* 0x000000f0ef14723e */ /* 0x000fe400000010ff */
[----:B------:R-:W-:Y:S01]  /*8050*/  HSET2.LE.AND R15, R15, R172, PT ;  /* 0x000000ac0f0f7233 */ /* 0x000fe20003803000 */
[----:B------:R-:W-:Y:S01]  /*8060*/  HMMA.16816.F32.BF16 R92, R8, R50, RZ ;  /* 0x00000032085c723c */ /* 0x000fe200000418ff */
[----:B-1----:R-:W-:Y:S01]  /*8070*/  FFMA.FTZ R13, R38, UR40, -R5 ;  /* 0x00000028260d7c23 */ /* 0x002fe20008010805 */
[----:B------:R-:W-:-:S02]  /*8080*/  LOP3.LUT R14, R14, R12, RZ, 0xc0, !PT ;  /* 0x0000000c0e0e7212 */ /* 0x000fc400078ec0ff */
[----:B------:R-:W-:Y:S01]  /*8090*/  LOP3.LUT R12, R19, R20, RZ, 0xc0, !PT ;  /* 0x00000014130c7212 */ /* 0x000fe200078ec0ff */
[----:B------:R1:W-:Y:S01]  /*80a0*/  MUFU.EX2 R221, R13 ;  /* 0x0000000d00dd7308 */ /* 0x0003e20000000800 */
[----:B------:R-:W-:Y:S01]  /*80b0*/  FFMA.FTZ R20, R62, UR40, -R4 ;  /* 0x000000283e147c23 */ /* 0x000fe20008010804 */
[C---:B------:R-:W-:Y:S02]  /*80c0*/  LOP3.LUT R3, R2.reuse, 0xffff, RZ, 0xc0, !PT ;  /* 0x0000ffff02037812 */ /* 0x040fe400078ec0ff */
[----:B-----5:R-:W-:Y:S02]  /*80d0*/  F2FP.BF16.F32.PACK_AB R19, R223, R224 ;  /* 0x000000e0df13723e */ /* 0x020fe400000010ff */
[----:B--2---:R-:W-:Y:S02]  /*80e0*/  LOP3.LUT R21, R2, 0xff, RZ, 0xc0, !PT ;  /* 0x000000ff02157812 */ /* 0x004fe400078ec0ff */
[----:B------:R2:W-:Y:S01]  /*80f0*/  MUFU.EX2 R216, R20 ;  /* 0x0000001400d87308 */ /* 0x0005e20000000800 */
[----:B------:R-:W-:-:S02]  /*8100*/  SHF.R.U32.HI R22, RZ, 0x18, R2 ;  /* 0x00000018ff167819 */ /* 0x000fc40000011602 */
        /* <DEDUP_REMOVED lines=8> */
[----:B------:R2:W3:Y:S01]  /*8190*/  MUFU.EX2 R214, R3 ;  /* 0x0000000300d67308 */ /* 0x0004e20000000800 */
[----:B-1----:R-:W-:-:S04]  /*81a0*/  F2FP.BF16.F32.PACK_AB R13, R218, R222 ;  /* 0x000000deda0d723e */ /* 0x002fc800000010ff */
[----:B------:R-:W-:Y:S02]  /*81b0*/  LOP3.LUT R15, R15, R13, RZ, 0xc0, !PT ;  /* 0x0000000d0f0f7212 */ /* 0x000fe400078ec0ff */
[----:B------:R-:W-:Y:S01]  /*81c0*/  HSET2.LE.AND R13, R23, R172, PT ;  /* 0x000000ac170d7233 */ /* 0x000fe20003803000 */
[----:B--2---:R-:W-:-:S04]  /*81d0*/  FFMA.FTZ R3, R53, UR40, -R4 ;  /* 0x0000002835037c23 */ /* 0x004fc80008010804 */
[----:B------:R-:W-:Y:S01]  /*81e0*/  LOP3.LUT R13, R13, R19, RZ, 0xc0, !PT ;  /* 0x000000130d0d7212 */ /* 0x000fe200078ec0ff */
[----:B------:R-:W-:Y:S01]  /*81f0*/  LDSM.16.MT88.4 R52, [R187+0x6800] ;  /* 0x00680000bb34783b */ /* 0x000fe20000004200 */
[----:B------:R-:W-:Y:S01]  /*8200*/  SHF.R.U32.HI R19, RZ, 0x10, R2 ;  /* 0x00000010ff137819 */ /* 0x000fe20000011602 */
[----:B------:R1:W-:Y:S01]  /*8210*/  MUFU.EX2 R215, R3 ;  /* 0x0000000300d77308 */ /* 0x0003e20000000800 */
[----:B------:R-:W-:Y:S01]  /*8220*/  LOP3.LUT R2, R7, 0xffff, RZ, 0xc0, !PT ;  /* 0x0000ffff07027812 */ /* 0x000fe200078ec0ff */
[----:B------:R-:W-:Y:S01]  /*8230*/  FFMA.FTZ R7, R39, UR40, -R4 ;  /* 0x0000002827077c23 */ /* 0x000fe20008010804 */
[----:B------:R-:W-:Y:S01]  /*8240*/  LOP3.LUT R10, R19, 0xff, RZ, 0xc0, !PT ;  /* 0x000000ff130a7812 */ /* 0x000fe200078ec0ff */
[C---:B------:R-:W-:Y:S01]  /*8250*/  HMMA.16816.F32.BF16 R84, R12.reuse, R28, RZ ;  /* 0x0000001c0c54723c */ /* 0x040fe200000418ff */
[----:B------:R-:W2:Y:S01]  /*8260*/  LDSM.16.MT88.4 R36, [R188+0x6800] ;  /* 0x00680000bc24783b */ /* 0x000ea20000004200 */
[----:B---3--:R-:W-:Y:S02]  /*8270*/  F2FP.BF16.F32.PACK_AB R19, R214, R216 ;  /* 0x000000d8d613723e */ /* 0x008fe400000010ff */
        /* <DEDUP_REMOVED lines=10> */
[----:B---3--:R-:W-:Y:S01]  /*8320*/  FFMA.FTZ R7, R47, UR40, -R6 ;  /* 0x000000282f077c23 */ /* 0x008fe20008010806 */
[----:B------:R-:W-:Y:S01]  /*8330*/  F2FP.BF16.F32.PACK_AB R3, R217, R219 ;  /* 0x000000dbd903723e */ /* 0x000fe200000010ff */
[----:B------:R-:W-:Y:S01]  /*8340*/  FFMA.FTZ R20, R124, UR40, -R0 ;  /* 0x000000287c147c23 */ /* 0x000fe20008010800 */
[----:B------:R-:W-:Y:S01]  /*8350*/  PRMT R9, R10, 0x5410, R22 ;  /* 0x000054100a097816 */ /* 0x000fe20000000016 */
[----:B------:R1:W-:Y:S01]  /*8360*/  MUFU.EX2 R183, R7 ;  /* 0x0000000700b77308 */ /* 0x0003e20000000800 */
[----:B------:R-:W-:Y:S01]  /*8370*/  LOP3.LUT R10, R2, R3, RZ, 0xc0, !PT ;  /* 0x00000003020a7212 */ /* 0x000fe200078ec0ff */
[----:B------:R-:W-:Y:S01]  /*8380*/  FFMA.FTZ R3, R120, UR40, -R6 ;  /* 0x0000002878037c23 */ /* 0x000fe20008010806 */
[----:B------:R-:W-:Y:S01]  /*8390*/  HMMA.16816.F32.BF16 R60, R12, R32, RZ ;  /* 0x000000200c3c723c */ /* 0x000fe200000418ff */
[--C-:B------:R-:W-:Y:S01]  /*83a0*/  HSET2.LE.AND R2, R9, R172.reuse, PT ;  /* 0x000000ac09027233 */ /* 0x100fe20003803000 */
[----:B------:R-:W3:Y:S01]  /*83b0*/  LDSM.16.MT88.4 R44, [R186+0x6800] ;  /* 0x00680000ba2c783b */ /* 0x000ee20000004200 */
[----:B------:R-:W-:-:S02]  /*83c0*/  HSET2.LE.AND R9, R8, R172, PT ;  /* 0x000000ac08097233 */ /* 0x000fc40003803000 */
[----:B------:R4:W-:Y:S01]  /*83d0*/  MUFU.EX2 R182, R3 ;  /* 0x0000000300b67308 */ /* 0x0009e20000000800 */
[----:B------:R-:W-:Y:S01]  /*83e0*/  F2FP.BF16.F32.PACK_AB R8, R221, R220 ;  /* 0x000000dcdd08723e */ /* 0x000fe200000010ff */
[C---:B------:R-:W-:Y:S01]  /*83f0*/  HMMA.16816.F32.BF16 R136, R12.reuse, R34, RZ ;  /* 0x000000220c88723c */ /* 0x040fe200000418ff */
[----:B------:R-:W-:Y:S01]  /*8400*/  LOP3.LUT R9, R9, R19, RZ, 0xc0, !PT ;  /* 0x0000001309097212 */ /* 0x000fe200078ec0ff */
[----:B------:R-:W5:Y:S04]  /*8410*/  LDSM.16.MT88.4 R32, [R186+0x7000] ;  /* 0x00700000ba20783b */ /* 0x000f680000004200 */
        /* <DEDUP_REMOVED lines=13> */
[----:B--2---:R-:W-:Y:S01]  /*84f0*/  HMMA.16816.F32.BF16 R128, R8, R36, R108 ;  /* 0x000000240880723c */ /* 0x004fe2000004186c */
        /* <DEDUP_REMOVED lines=19> */
[----:B---3--:R-:W-:Y:S02]  /*8630*/  HMMA.16816.F32.BF16 R80, R8, R46, R104 ;  /* 0x0000002e0850723c */ /* 0x008fe40000041868 */
        /* <DEDUP_REMOVED lines=8> */
[----:B------:R1:W3:Y:S01]  /*86c0*/  MUFU.EX2 R178, R3 ;  /* 0x0000000300b27308 */ /* 0x0002e20000000800 */
[----:B------:R-:W-:Y:S01]  /*86d0*/  LOP3.LUT R13, R13, R16, RZ, 0xc0, !PT ;  /* 0x000000100d0d7212 */ /* 0x000fe200078ec0ff */
[----:B------:R-:W-:-:S03]  /*86e0*/  IMAD.WIDE.U32 R16, R143, -0x326172a9, RZ ;  /* 0xcd9e8d578f107825 */ /* 0x000fc600078e00ff */
[----:B------:R-:W-:Y:S01]  /*86f0*/  HMMA.16816.F32.BF16 R96, R8, R38, R76 ;  /* 0x000000260860723c */ /* 0x000fe2000004184c */
[----:B--2---:R-:W-:-:S04]  /*8700*/  F2FP.BF16.F32.PACK_AB R12, R236, R234 ;  /* 0x000000eaec0c723e */ /* 0x004fc800000010ff */
        /* <DEDUP_REMOVED lines=14> */
[----:B---3--:R-:W-:-:S03]  /*87f0*/  F2FP.BF16.F32.PACK_AB R3, R178, R179 ;  /* 0x000000b3b203723e */ /* 0x008fc600000010ff */
        /* <DEDUP_REMOVED lines=8> */
[----:B------:R-:W2:Y:S01]  /*8880*/  LDSM.16.MT88.4 R24, [R188+0x7000] ;  /* 0x00700000bc18783b */ /* 0x000ea20000004200 */
[----:B-1----:R-:W-:-:S04]  /*8890*/  IMAD.WIDE.U32 R2, R59, -0x326172a9, RZ ;  /* 0xcd9e8d573b027825 */ /* 0x002fc800078e00ff */
[----:B------:R-:W-:Y:S01]  /*88a0*/  HMMA.16816.F32.BF16 R64, R12, R36, R64 ;  /* 0x000000240c40723c */ /* 0x000fe20000041840 */
[----:B------:R-:W-:Y:S02]  /*88b0*/  LOP3.LUT R3, R3, UR28, R56, 0x96, !PT ;  /* 0x0000001c03037c12 */ /* 0x000fe4000f8e9638 */
[----:B------:R-:W-:-:S03]  /*88c0*/  LOP3.LUT R7, R49, UR24, R2, 0x96, !PT ;  /* 0x0000001831077c12 */ /* 0x000fc6000f8e9602 */
[----:B------:R-:W-:Y:S01]  /*88d0*/  HMMA.16816.F32.BF16 R56, R12, R38, R116 ;  /* 0x000000260c38723c */ /* 0x000fe20000041874 */
[----:B------:R-:W-:Y:S01]  /*88e0*/  LDSM.16.MT88.4 R36, [R187+0x7000] ;  /* 0x00700000bb24783b */ /* 0x000fe20000004200 */
[----:B------:R-:W-:-:S03]  /*88f0*/  IMAD.WIDE.U32 R2, R3, -0x2daee0ad, RZ ;  /* 0xd2511f5303027825 */ /* 0x000fc600078e00ff */
[----:B------:R-:W-:Y:S01]  /*8900*/  LDSM.16.MT88.4 R116, [R186+0x7800] ;  /* 0x00780000ba74783b */ /* 0x000fe20000004200 */
[----:B------:R-:W-:Y:S01]  /*8910*/  IMAD.WIDE.U32 R42, R7, -0x2daee0ad, RZ ;  /* 0xd2511f53072a7825 */ /* 0x000fe200078e00ff */
[----:B------:R-:W-:Y:S01]  /*8920*/  LOP3.LUT R7, R41, UR24, R16, 0x96, !PT ;  /* 0x0000001829077c12 */ /* 0x000fe2000f8e9610 */
[C---:B------:R-:W-:Y:S01]  /*8930*/  HMMA.16816.F32.BF16 R44, R12.reuse, R46, R136 ;  /* 0x0000002e0c2c723c */ /* 0x040fe20000041888 */
[----:B------:R-:W-:Y:S01]  /*8940*/  LOP3.LUT R10, R3, UR22, R68, 0x96, !PT ;  /* 0x00000016030a7c12 */ /* 0x000fe2000f8e9644 */
[----:B------:R-:W-:Y:S01]  /*8950*/  FFMA.FTZ R3, R142, UR40, -R5 ;  /* 0x000000288e037c23 */ /* 0x000fe20008010805 */
[----:B------:R-:W-:Y:S01]  /*8960*/  LOP3.LUT R2, R43, UR18, R2, 0x96, !PT ;  /* 0x000000122b027c12 */ /* 0x000fe2000f8e9602 */
[----:B------:R-:W-:Y:S02]  /*8970*/  IMAD.WIDE.U32 R22, R7, -0x2daee0ad, RZ ;  /* 0xd2511f5307167825 */ /* 0x000fe400078e00ff */
[----:B------:R1:W3:Y:S01]  /*8980*/  MUFU.EX2 R171, R3 ;  /* 0x0000000300ab7308 */ /* 0x0002e20000000800 */
[----:B------:R-:W-:Y:S01]  /*8990*/  HMMA.16816.F32.BF16 R140, R12, R52, R28 ;  /* 0x000000340c8c723c */ /* 0x000fe2000004181c */
[----:B------:R-:W-:Y:S01]  /*89a0*/  IMAD.WIDE.U32 R20, R10, -0x326172a9, RZ ;  /* 0xcd9e8d570a147825 */ /* 0x000fe200078e00ff */
[----:B------:R-:W-:-:S03]  /*89b0*/  LOP3.LUT R23, R23, UR18, R8, 0x96, !PT ;  /* 0x0000001217177c12 */ /* 0x000fc6000f8e9608 */
[----:B------:R-:W-:Y:S01]  /*89c0*/  FFMA.FTZ R8, R156, UR40, -R4 ;  /* 0x000000289c087c23 */ /* 0x000fe20008010804 */
[----:B------:R-:W4:Y:S01]  /*89d0*/  LDSM.16.MT88.4 R28, [R185+0x7000] ;  /* 0x00700000b91c783b */ /* 0x000f220000004200 */
[----:B------:R-:W-:Y:S02]  /*89e0*/  HMMA.16816.F32.BF16 R52, R12, R54, R124 ;  /* 0x000000360c34723c */ /* 0x000fe4000004187c */
[----:B------:R5:W2:Y:S05]  /*89f0*/  MUFU.EX2 R156, R8 ;  /* 0x00000008009c7308 */ /* 0x000aaa0000000800 */
[----:B------:R-:W-:Y:S01]  /*8a00*/  FFMA.FTZ R12, R164, UR40, -R0 ;  /* 0x00000028a40c7c23 */ /* 0x000fe20008010800 */
[----:B-1----:R-:W-:-:S03]  /*8a10*/  IMAD.WIDE.U32 R2, R2, -0x326172a9, RZ ;  /* 0xcd9e8d5702027825 */ /* 0x002fc600078e00ff */
[----:B------:R-:W-:Y:S01]  /*8a20*/  MUFU.EX2 R68, R12 ;  /* 0x0000000c00447308 */ /* 0x000fe20000000800 */
[C---:B------:R-:W-:Y:S02]  /*8a30*/  LOP3.LUT R7, R2.reuse, 0xffff, RZ, 0xc0, !PT ;  /* 0x0000ffff02077812 */ /* 0x040fe400078ec0ff */
[----:B------:R-:W-:Y:S02]  /*8a40*/  LOP3.LUT R10, R2, 0xff, RZ, 0xc0, !PT ;  /* 0x000000ff020a7812 */ /* 0x000fe400078ec0ff */
[----:B-----5:R-:W-:Y:S02]  /*8a50*/  SHF.R.U32.HI R8, RZ, 0x8, R7 ;  /* 0x00000008ff087819 */ /* 0x020fe40000011607 */
[----:B------:R-:W-:Y:S02]  /*8a60*/  LOP3.LUT R3, R3, UR38, R20, 0x96, !PT ;  /* 0x0000002603037c12 */ /* 0x000fe4000f8e9614 */
[--C-:B------:R-:W-:Y:S02]  /*8a70*/  SHF.R.U32.HI R7, RZ, 0x10, R2.reuse ;  /* 0x00000010ff077819 */ /* 0x100fe40000011602 */
[----:B------:R-:W-:-:S02]  /*8a80*/  SHF.R.U32.HI R16, RZ, 0x18, R2 ;  /* 0x00000018ff107819 */ /* 0x000fc40000011602 */
[----:B------:R-:W-:Y:S02]  /*8a90*/  PRMT R17, R10, 0x5410, R8 ;  /* 0x000054100a117816 */ /* 0x000fe40000000008 */
[----:B------:R-:W-:Y:S02]  /*8aa0*/  LOP3.LUT R2, R3, 0xffff, RZ, 0xc0, !PT ;  /* 0x0000ffff03027812 */ /* 0x000fe400078ec0ff */
[----:B------:R-:W-:Y:S01]  /*8ab0*/  LOP3.LUT R10, R7, 0xff, RZ, 0xc0, !PT ;  /* 0x000000ff070a7812 */ /* 0x000fe200078ec0ff */
[----:B------:R-:W-:Y:S01]  /*8ac0*/  FFMA.FTZ R7, R150, UR40, -R4 ;  /* 0x0000002896077c23 */ /* 0x000fe20008010804 */
[----:B------:R-:W-:Y:S02]  /*8ad0*/  SHF.R.U32.HI R8, RZ, 0x10, R3 ;  /* 0x00000010ff087819 */ /* 0x000fe40000011603 */
[----:B------:R-:W-:Y:S01]  /*8ae0*/  LOP3.LUT R11, R3, 0xff, RZ, 0xc0, !PT ;  /* 0x000000ff030b7812 */ /* 0x000fe200078ec0ff */
[----:B------:R1:W-:Y:S01]  /*8af0*/  MUFU.EX2 R150, R7 ;  /* 0x0000000700967308 */ /* 0x0003e20000000800 */
[----:B------:R-:W-:-:S02]  /*8b00*/  SHF.R.U32.HI R9, RZ, 0x8, R2 ;  /* 0x00000008ff097819 */ /* 0x000fc40000011602 */
[----:B------:R-:W-:Y:S02]  /*8b10*/  LOP3.LUT R2, R8, 0xff, RZ, 0xc0, !PT ;  /* 0x000000ff08027812 */ /* 0x000fe400078ec0ff */
        /* <DEDUP_REMOVED lines=26> */
[C---:B------:R-:W-:Y:S01]  /*8cc0*/  HMMA.16816.F32.BF16 R104, R8.reuse, R26, R96 ;  /* 0x0000001a0868723c */ /* 0x040fe20000041860 */
[----:B------:R-:W-:Y:S02]  /*8cd0*/  LOP3.LUT R7, R3, UR38, R18, 0x96, !PT ;  /* 0x0000002603077c12 */ /* 0x000fe4000f8e9612 */
[C---:B------:R-:W-:Y:S01]  /*8ce0*/  LOP3.LUT R3, R2.reuse, 0xffff, RZ, 0xc0, !PT ;  /* 0x0000ffff02037812 */ /* 0x040fe200078ec0ff */
[----:B--2---:R-:W-:Y:S01]  /*8cf0*/  FFMA.FTZ R17, R151, UR40, -R5 ;  /* 0x0000002897117c23 */ /* 0x004fe20008010805 */
[----:B------:R-:W-:Y:S01]  /*8d00*/  LOP3.LUT R16, R2, 0xff, RZ, 0xc0, !PT ;  /* 0x000000ff02107812 */ /* 0x000fe200078ec0ff */
[C---:B----4-:R-:W-:Y:S01]  /*8d10*/  HMMA.16816.F32.BF16 R76, R8.reuse, R28, R132 ;  /* 0x0000001c084c723c */ /* 0x050fe20000041884 */
[----:B------:R-:W-:Y:S01]  /*8d20*/  SHF.R.U32.HI R14, RZ, 0x8, R3 ;  /* 0x00000008ff0e7819 */ /* 0x000fe20000011603 */
[----:B------:R-:W-:Y:S01]  /*8d30*/  FFMA.FTZ R3, R161, UR40, -R0 ;  /* 0x00000028a1037c23 */ /* 0x000fe20008010800 */
[--C-:B------:R-:W-:Y:S01]  /*8d40*/  SHF.R.U32.HI R13, RZ, 0x10, R2.reuse ;  /* 0x00000010ff0d7819 */ /* 0x100fe20000011602 */
[----:B------:R-:W-:Y:S01]  /*8d50*/  MUFU.EX2 R41, R17 ;  /* 0x0000001100297308 */ /* 0x000fe20000000800 */
[----:B------:R-:W-:Y:S01]  /*8d60*/  SHF.R.U32.HI R15, RZ, 0x18, R2 ;  /* 0x00000018ff0f7819 */ /* 0x000fe20000011602 */
[----:B------:R-:W-:Y:S01]  /*8d70*/  HMMA.16816.F32.BF16 R124, R8, R24, R128 ;  /* 0x00000018087c723c */ /* 0x000fe20000041880 */
[----:B------:R-:W-:-:S02]  /*8d80*/  LOP3.LUT R2, R7, 0xffff, RZ, 0xc0, !PT ;  /* 0x0000ffff07027812 */ /* 0x000fc400078ec0ff */
[----:B------:R-:W-:Y:S02]  /*8d90*/  LOP3.LUT R13, R13, 0xff, RZ, 0xc0, !PT ;  /* 0x000000ff0d0d7812 */ /* 0x000fe400078ec0ff */
        /* <DEDUP_REMOVED lines=15> */
[----:B-1----:R-:W-:Y:S01]  /*8e90*/  FFMA.FTZ R3, R157, UR40, -R0 ;  /* 0x000000289d037c23 */ /* 0x002fe20008010800 */
[----:B------:R-:W-:Y:S02]  /*8ea0*/  PRMT R12, R7, 0x5410, R12 ;  /* 0x00005410070c7816 */ /* 0x000fe4000000000c */
[--C-:B------:R-:W-:Y:S01]  /*8eb0*/  HSET2.LE.AND R7, R15, R172.reuse, PT ;  /* 0x000000ac0f077233 */ /* 0x100fe20003803000 */
[----:B------:R1:W4:Y:S01]  /*8ec0*/  MUFU.EX2 R50, R3 ;  /* 0x0000000300327308 */ /* 0x0003220000000800 */
[----:B------:R-:W-:Y:S01]  /*8ed0*/  HMMA.16816.F32.BF16 R96, R8, R38, R92 ;  /* 0x000000260860723c */ /* 0x000fe2000004185c */
[----:B--2---:R-:W-:Y:S02]  /*8ee0*/  HSET2.LE.AND R13, R12, R172, PT ;  /* 0x000000ac0c0d7233 */ /* 0x004fe40003803000 */
[----:B------:R-:W-:-:S04]  /*8ef0*/  F2FP.BF16.F32.PACK_AB R12, R182, R183 ;  /* 0x000000b7b60c723e */ /* 0x000fc800000010ff */
[--C-:B------:R-:W-:Y:S01]  /*8f00*/  FFMA.FTZ R10, R162, UR40, -R4.reuse ;  /* 0x00000028a20a7c23 */ /* 0x100fe20008010804 */
[----:B------:R-:W-:Y:S01]  /*8f10*/  LOP3.LUT R12, R7, R12, RZ, 0xc0, !PT ;  /* 0x0000000c070c7212 */ /* 0x000fe200078ec0ff */
[----:B------:R-:W-:Y:S02]  /*8f20*/  FFMA.FTZ R7, R160, UR40, -R4 ;  /* 0x00000028a0077c23 */ /* 0x000fe40008010804 */
[----:B------:R2:W-:Y:S01]  /*8f30*/  MUFU.EX2 R23, R10 ;  /* 0x0000000a00177308 */ /* 0x0005e20000000800 */
[----:B-1----:R-:W-:-:S04]  /*8f40*/  F2FP.BF16.F32.PACK_AB R3, R176, R177 ;  /* 0x000000b1b003723e */ /* 0x002fc800000010ff */
[----:B------:R-:W-:Y:S01]  /*8f50*/  LOP3.LUT R14, R2, R3, RZ, 0xc0, !PT ;  /* 0x00000003020e7212 */ /* 0x000fe200078ec0ff */
[----:B------:R-:W-:Y:S01]  /*8f60*/  FFMA.FTZ R3, R155, UR40, -R5 ;  /* 0x000000289b037c23 */ /* 0x000fe20008010805 */
[----:B------:R-:W-:Y:S02]  /*8f70*/  HSET2.LE.AND R2, R16, R172, PT ;  /* 0x000000ac10027233 */ /* 0x000fe40003803000 */
[----:B---3--:R-:W-:Y:S01]  /*8f80*/  F2FP.BF16.F32.PACK_AB R16, R68, R69 ;  /* 0x000000454410723e */ /* 0x008fe200000010ff */
[----:B------:R4:W1:Y:S03]  /*8f90*/  MUFU.EX2 R43, R3 ;  /* 0x00000003002b7308 */ /* 0x0008660000000800 */
[----:B------:R-:W-:Y:S01]  /*8fa0*/  LOP3.LUT R13, R13, R16, RZ, 0xc0, !PT ;  /* 0x000000100d0d7212 */ /* 0x000fe200078ec0ff */
[----:B--2---:R-:W-:Y:S01]  /*8fb0*/  FFMA.FTZ R10, R159, UR40, -R4 ;  /* 0x000000289f0a7c23 */ /* 0x004fe20008010804 */
[----:B----4-:R-:W-:-:S04]  /*8fc0*/  F2FP.BF16.F32.PACK_AB R3, R50, R51 ;  /* 0x000000333203723e */ /* 0x010fc800000010ff */
[----:B------:R-:W-:Y:S01]  /*8fd0*/  LOP3.LUT R15, R2, R3, RZ, 0xc0, !PT ;  /* 0x00000003020f7212 */ /* 0x000fe200078ec0ff */
[----:B------:R-:W-:Y:S01]  /*8fe0*/  FFMA.FTZ R3, R153, UR40, -R5 ;  /* 0x0000002899037c23 */ /* 0x000fe20008010805 */
[----:B------:R-:W-:Y:S02]  /*8ff0*/  LOP3.LUT R2, R19, UR19, R40, 0x96, !PT ;  /* 0x0000001313027c12 */ /* 0x000fe4000f8e9628 */
[----:B------:R-:W-:Y:S01]  /*9000*/  LOP3.LUT R5, R21, UR19, R48, 0x96, !PT ;  /* 0x0000001315057c12 */ /* 0x000fe2000f8e9630 */
[----:B------:R2:W-:Y:S02]  /*9010*/  MUFU.EX2 R40, R3 ;  /* 0x0000000300287308 */ /* 0x0005e40000000800 */
[----:B------:R-:W-:Y:S01]  /*9020*/  IMAD.WIDE.U32 R8, R2, -0x2daee0ad, RZ ;  /* 0xd2511f5302087825 */ /* 0x000fe200078e00ff */
[C---:B------:R-:W-:Y:S01]  /*9030*/  HMMA.16816.F32.BF16 R80, R12.reuse, R28, R84 ;  /* 0x0000001c0c50723c */ /* 0x040fe20000041854 */
[----:B------:R-:W-:Y:S04]  /*9040*/  LDSM.16.MT88.4 R84, [R185+0x7800] ;  /* 0x00780000b954783b */ /* 0x000fe80000004200 */
[----:B------:R3:W4:Y:S01]  /*9050*/  MUFU.EX2 R28, R7 ;  /* 0x00000007001c7308 */ /* 0x0007220000000800 */
[C---:B------:R-:W-:Y:S06]  /*9060*/  HMMA.16816.F32.BF16 R128, R12.reuse, R36, R140 ;  /* 0x000000240c80723c */ /* 0x040fec000004188c */
[C---:B------:R-:W-:Y:S01]  /*9070*/  HMMA.16816.F32.BF16 R112, R12.reuse, R32, R100 ;  /* 0x000000200c70723c */ /* 0x040fe20000041864 */
[----:B------:R5:W-:Y:S01]  /*9080*/  MUFU.EX2 R21, R10 ;  /* 0x0000000a00157308 */ /* 0x000be20000000800 */
[----:B--2---:R-:W-:Y:S01]  /*9090*/  IMAD.WIDE.U32 R2, R5, -0x2daee0ad, RZ ;  /* 0xd2511f5305027825 */ /* 0x004fe200078e00ff */
[----:B------:R-:W-:Y:S01]  /*90a0*/  LOP3.LUT R5, R9, UR39, R22, 0x96, !PT ;  /* 0x0000002709057c12 */ /* 0x000fe2000f8e9616 */
[----:B------:R-:W2:Y:S02]  /*90b0*/  LDSM.16.MT88.4 R100, [R188+0x7800] ;  /* 0x00780000bc64783b */ /* 0x000ea40000004200 */
[----:B------:R-:W-:Y:S01]  /*90c0*/  HMMA.16816.F32.BF16 R60, R12, R30, R60 ;  /* 0x0000001e0c3c723c */ /* 0x000fe2000004183c */
[----:B------:R-:W-:-:S02]  /*90d0*/  LOP3.LUT R16, R2, 0xff, RZ, 0xc0, !PT ;  /* 0x000000ff02107812 */ /* 0x000fc400078ec0ff */
        /* <DEDUP_REMOVED lines=10> */
[----:B------:R3:W5:Y:S01]  /*9180*/  MUFU.EX2 R22, R2 ;  /* 0x0000000200167308 */ /* 0x0007620000000800 */
[----:B------:R-:W-:Y:S01]  /*9190*/  LOP3.LUT R4, R3, 0xff, RZ, 0xc0, !PT ;  /* 0x000000ff03047812 */ /* 0x000fe200078ec0ff */
[----:B------:R-:W-:Y:S01]  /*91a0*/  FFMA.FTZ R6, R163, UR40, -R6 ;  /* 0x00000028a3067c23 */ /* 0x000fe20008010806 */
[----:B------:R-:W-:Y:S01]  /*91b0*/  SHF.R.U32.HI R7, RZ, 0x8, R7 ;  /* 0x00000008ff077819 */ /* 0x000fe20000011607 */
[C---:B------:R-:W-:Y:S04]  /*91c0*/  HMMA.16816.F32.BF16 R56, R12.reuse, R26, R56 ;  /* 0x0000001a0c38723c */ /* 0x040fe80000041838 */
[----:B------:R4:W-:Y:S02]  /*91d0*/  MUFU.EX2 R20, R10 ;  /* 0x0000000a00147308 */ /* 0x0009e40000000800 */
[C---:B------:R-:W-:Y:S06]  /*91e0*/  HMMA.16816.F32.BF16 R44, R12.reuse, R34, R44 ;  /* 0x000000220c2c723c */ /* 0x040fec000004182c */
[----:B------:R5:W-:Y:S01]  /*91f0*/  MUFU.EX2 R19, R6 ;  /* 0x0000000600137308 */ /* 0x000be20000000800 */
[----:B---3--:R-:W-:Y:S01]  /*9200*/  LOP3.LUT R2, R11, 0xff, RZ, 0xc0, !PT ;  /* 0x000000ff0b027812 */ /* 0x008fe200078ec0ff */
[----:B------:R-:W-:Y:S01]  /*9210*/  HMMA.16816.F32.BF16 R36, R12, R38, R52 ;  /* 0x000000260c24723c */ /* 0x000fe20000041834 */
[----:B------:R-:W3:Y:S02]  /*9220*/  LDSM.16.MT88.4 R12, [R187+0x7800] ;  /* 0x00780000bb0c783b */ /* 0x000ee40000004200 */
[----:B------:R-:W-:-:S02]  /*9230*/  PRMT R11, R2, 0x5410, R17 ;  /* 0x00005410020b7816 */ /* 0x000fc40000000011 */
[----:B------:R-:W-:Y:S02]  /*9240*/  PRMT R2, R4, 0x5410, R7 ;  /* 0x0000541004027816 */ /* 0x000fe40000000007 */
[--C-:B------:R-:W-:Y:S02]  /*9250*/  SHF.R.U32.HI R4, RZ, 0x10, R3.reuse ;  /* 0x00000010ff047819 */ /* 0x100fe40000011603 */
[----:B------:R-:W-:Y:S02]  /*9260*/  SHF.R.U32.HI R7, RZ, 0x18, R3 ;  /* 0x00000018ff077819 */ /* 0x000fe40000011603 */
[----:B------:R-:W-:Y:S02]  /*9270*/  LOP3.LUT R4, R4, 0xff, RZ, 0xc0, !PT ;  /* 0x000000ff04047812 */ /* 0x000fe400078ec0ff */
[----:B------:R-:W-:Y:S02]  /*9280*/  HSET2.LE.AND R2, R2, R172, PT ;  /* 0x000000ac02027233 */ /* 0x000fe40003803000 */
[----:B-1----:R-:W-:-:S02]  /*9290*/  F2FP.BF16.F32.PACK_AB R3, R43, R49 ;  /* 0x000000312b03723e */ /* 0x002fc400000010ff */
[----:B----4-:R-:W-:Y:S02]  /*92a0*/  PRMT R10, R4, 0x5410, R7 ;  /* 0x00005410040a7816 */ /* 0x010fe40000000007 */
[----:B------:R-:W-:Y:S02]  /*92b0*/  LOP3.LUT R132, R2, R3, RZ, 0xc0, !PT ;  /* 0x0000000302847212 */ /* 0x000fe400078ec0ff */
[----:B------:R-:W-:Y:S02]  /*92c0*/  F2FP.BF16.F32.PACK_AB R3, R23, R28 ;  /* 0x0000001c1703723e */ /* 0x000fe400000010ff */
[--C-:B------:R-:W-:Y:S02]  /*92d0*/  HSET2.LE.AND R2, R10, R172.reuse, PT ;  /* 0x000000ac0a027233 */ /* 0x100fe40003803000 */
[----:B------:R-:W-:Y:S02]  /*92e0*/  HSET2.LE.AND R4, R16, R172, PT ;  /* 0x000000ac10047233 */ /* 0x000fe40003803000 */
[----:B-----5:R-:W-:-:S02]  /*92f0*/  F2FP.BF16.F32.PACK_AB R6, R40, R41 ;  /* 0x000000292806723e */ /* 0x020fc400000010ff */
        /* <DEDUP_REMOVED lines=15> */
[----:B--2---:R-:W-:Y:S01]  /*93f0*/  HMMA.16816.F32.BF16 R92, R132, R100, R124 ;  /* 0x00000064845c723c */ /* 0x004fe2000004187c */
[----:B------:R-:W-:Y:S01]  /*9400*/  LOP3.LUT R4, R3, 0xff, RZ, 0xc0, !PT ;  /* 0x000000ff03047812 */ /* 0x000fe200078ec0ff */
[----:B------:R2:W-:Y:S01]  /*9410*/  MUFU.EX2 R11, R6 ;  /* 0x00000006000b7308 */ /* 0x0005e20000000800 */
[----:B-1----:R-:W-:Y:S01]  /*9420*/  FFMA.FTZ R2, R168, UR40, -R0 ;  /* 0x00000028a8027c23 */ /* 0x002fe20008010800 */
        /* <DEDUP_REMOVED lines=10> */
[----:B--2---:R-:W-:Y:S01]  /*94d0*/  F2FP.BF16.F32.PACK_AB R6, R74, R75 ;  /* 0x0000004b4a06723e */ /* 0x004fe200000010ff */
[----:B------:R-:W-:Y:S01]  /*94e0*/  HMMA.16816.F32.BF16 R104, R132, R102, R104 ;  /* 0x000000668468723c */ /* 0x000fe20000041868 */
[----:B------:R-:W-:-:S05]  /*94f0*/  HSET2.LE.AND R3, R4, R172, PT ;  /* 0x000000ac04037233 */ /* 0x000fca0003803000 */
[C---:B------:R-:W-:Y:S01]  /*9500*/  HMMA.16816.F32.BF16 R108, R132.reuse, R116, R136 ;  /* 0x00000074846c723c */ /* 0x040fe20000041888 */
[--C-:B-1----:R-:W-:Y:S02]  /*9510*/  SHF.R.U32.HI R2, RZ, 0x10, R5.reuse ;  /* 0x00000010ff027819 */ /* 0x102fe40000011605 */
[----:B------:R-:W-:Y:S02]  /*9520*/  SHF.R.U32.HI R5, RZ, 0x18, R5 ;  /* 0x00000018ff057819 */ /* 0x000fe40000011605 */
[----:B------:R-:W-:Y:S01]  /*9530*/  LOP3.LUT R2, R2, 0xff, RZ, 0xc0, !PT ;  /* 0x000000ff02027812 */ /* 0x000fe200078ec0ff */
[C---:B------:R-:W-:Y:S01]  /*9540*/  HMMA.16816.F32.BF16 R120, R132.reuse, R118, R120 ;  /* 0x000000768478723c */ /* 0x040fe20000041878 */
[----:B----4-:R-:W-:Y:S02]  /*9550*/  F2FP.BF16.F32.PACK_AB R4, R16, R17 ;  /* 0x000000111004723e */ /* 0x010fe400000010ff */
[----:B------:R-:W-:Y:S02]  /*9560*/  PRMT R2, R2, 0x5410, R5 ;  /* 0x0000541002027816 */ /* 0x000fe40000000005 */
[--C-:B------:R-:W-:Y:S01]  /*9570*/  HSET2.LE.AND R5, R7, R172.reuse, PT ;  /* 0x000000ac07057233 */ /* 0x100fe20003803000 */
[C---:B---3--:R-:W-:Y:S01]  /*9580*/  HMMA.16816.F32.BF16 R124, R132.reuse, R12, R144 ;  /* 0x0000000c847c723c */ /* 0x048fe20000041890 */
        /* <DEDUP_REMOVED lines=82> */
[----:B------:R-:W-:Y:S01]  /*9ab0*/  ULDC UR4, c[0x0][0x2d0] ;  /* 0x0000b40000047ab9 */ /* 0x000fe20000000800 */
[----:B------:R-:W-:-:S04]  /*9ac0*/  DEPBAR.LE SB0, 0x0 ;  /* 0x000080000000791a */ /* 0x000fc80000000000 */
[----:B------:R-:W-:Y:S01]  /*9ad0*/  BAR.SYNC.DEFER_BLOCKING 0x0 ;  /* 0x0000000000007b1d */ /* 0x000fe20000010000 */
[----:B------:R-:W-:Y:S01]  /*9ae0*/  ISETP.GE.AND P1, PT, R244, UR4, PT ;  /* 0x00000004f4007c0c */ /* 0x000fe2000bf26270 */
[----:B------:R-:W-:Y:S01]  /*9af0*/  UIADD3 UR4, UR16, -0x2, URZ ;  /* 0xfffffffe10047890 */ /* 0x000fe2000fffe03f */
[----:B------:R-:W-:Y:S01]  /*9b00*/  IMAD.U32 R5, RZ, RZ, UR8 ;  /* 0x00000008ff057e24 */ /* 0x000fe2000f8e00ff */
[----:B------:R-:W-:Y:S01]  /*9b10*/  UIMAD.WIDE.U32 UR38, UR8, 0x20, URZ ;  /* 0x00000020082678a5 */ /* 0x000fe2000f8e003f */
[----:B------:R-:W-:Y:S01]  /*9b20*/  P2R R69, PR, RZ, 0x2 ;  /* 0x00000002ff457803 */ /* 0x000fe20000000000 */
[----:B------:R-:W-:Y:S02]  /*9b30*/  USHF.R.S32.HI UR7, URZ, 0x1f, UR4 ;  /* 0x0000001f3f077899 */ /* 0x000fe40008011404 */
[----:B------:R-:W-:Y:S01]  /*9b40*/  UIMAD UR6, UR15, UR4, URZ ;  /* 0x000000040f0672a4 */ /* 0x000fe2000f8e023f */
[----:B------:R-:W-:Y:S01]  /*9b50*/  IMAD.U32 R2, RZ, RZ, UR4 ;  /* 0x00000004ff027e24 */ /* 0x000fe2000f8e00ff */
[----:B------:R-:W-:Y:S01]  /*9b60*/  USHF.L.U32 UR4, UR9, 0x5, URZ ;  /* 0x0000000509047899 */ /* 0x000fe2000800063f */
[----:B------:R-:W2:Y:S01]  /*9b70*/  S2R R68, SR_TID.X ;  /* 0x0000000000447919 */ /* 0x000ea20000002100 */
[----:B------:R-:W-:Y:S01]  /*9b80*/  UIMAD UR6, UR7, UR20, UR6 ;  /* 0x00000014070672a4 */ /* 0x000fe2000f8e0206 */
[----:B------:R-:W-:Y:S01]  /*9b90*/  IMAD.WIDE.U32 R2, R2, UR20, R242 ;  /* 0x0000001402027c25 */ /* 0x000fe2000f8e00f2 */
[----:B------:R-:W3:Y:S01]  /*9ba0*/  @!P1 LDC.64 R10, c[0x0][0x220] ;  /* 0x00008800ff0a9b82 */ /* 0x000ee20000000a00 */
[----:B------:R-:W-:Y:S01]  /*9bb0*/  VOTEU.ALL UP0, P1 ;  /* 0x00000000003f7886 */ /* 0x000fe20000800000 */
[----:B------:R-:W-:Y:S01]  /*9bc0*/  UIADD3 UR37, UR16, -0x2, URZ ;  /* 0xfffffffe10257890 */ /* 0x000fe2000fffe03f */
[----:B------:R-:W-:Y:S01]  /*9bd0*/  IMAD.U32 R4, RZ, RZ, UR4 ;  /* 0x00000004ff047e24 */ /* 0x000fe2000f8e00ff */
[C---:B------:R-:W-:Y:S01]  /*9be0*/  @!P1 IADD3 R0, P2, R2.reuse, UR23, RZ ;  /* 0x0000001702009c10 */ /* 0x040fe2000ff5e0ff */
[----:B------:R-:W-:Y:S01]  /*9bf0*/  VIADD R3, R3, UR6 ;  /* 0x0000000603037c36 */ /* 0x000fe20008000000 */
[----:B------:R-:W-:Y:S01]  /*9c00*/  @!P1 IADD3 R7, P0, R2, UR38, RZ ;  /* 0x0000002602079c10 */ /* 0x000fe2000ff1e0ff */
[----:B------:R-:W-:Y:S01]  /*9c10*/  @!UP0 UIMAD UR4, UR9, 0x30, URZ ;  /* 0x00000030090488a4 */ /* 0x000fe2000f8e023f */
[----:B------:R-:W4:Y:S01]  /*9c20*/  @!P1 LDC.64 R8, c[0x0][0x220] ;  /* 0x00008800ff089b82 */ /* 0x000f220000000a00 */
[----:B------:R-:W-:Y:S01]  /*9c30*/  UISETP.GT.AND UP1, UPT, UR37, UR12, UPT ;  /* 0x0000000c2500728c */ /* 0x000fe2000bf24270 */
[C---:B------:R-:W-:Y:S01]  /*9c40*/  @!P1 IADD3.X R14, R3.reuse, UR17, RZ, P2, !PT ;  /* 0x00000011030e9c10 */ /* 0x040fe200097fe4ff */
[----:B------:R-:W-:Y:S01]  /*9c50*/  @P1 STS.128 [R212+0x6000], RZ ;  /* 0x006000ffd4001388 */ /* 0x000fe20000000c00 */
[----:B------:R-:W-:Y:S01]  /*9c60*/  @!P1 IADD3.X R15, R3, UR39, R4, P0, !PT ;  /* 0x00000027030f9c10 */ /* 0x000fe200087fe404 */
[----:B------:R-:W-:-:S03]  /*9c70*/  @!P1 IMAD.WIDE.U32 R4, R5, 0x30, R2 ;  /* 0x0000003005049825 */ /* 0x000fc600078e0002 */
[----:B------:R-:W5:Y:S08]  /*9c80*/  @!P1 LDC.64 R12, c[0x0][0x220] ;  /* 0x00008800ff0c9b82 */ /* 0x000f700000000a00 */
[----:B------:R-:W1:Y:S01]  /*9c90*/  @!P1 LDC.64 R16, c[0x0][0x220] ;  /* 0x00008800ff109b82 */ /* 0x000e620000000a00 */
[----:B---3--:R-:W-:-:S04]  /*9ca0*/  @!P1 LEA R10, P3, R2, R10, 0x1 ;  /* 0x0000000a020a9211 */ /* 0x008fc800078608ff */
[----:B------:R-:W-:Y:S01]  /*9cb0*/  @!P1 LEA.HI.X R11, R2, R11, R3, 0x1, P3 ;  /* 0x0000000b020b9211 */ /* 0x000fe200018f0c03 */
[----:B--2---:R-:W-:Y:S01]  /*9cc0*/  IMAD.SHL.U32 R68, R68, 0x2, RZ ;  /* 0x0000000244447824 */ /* 0x004fe200078e00ff */
[----:B----4-:R-:W-:-:S03]  /*9cd0*/  @!P1 LEA R8, P2, R0, R8, 0x1 ;  /* 0x0000000800089211 */ /* 0x010fc600078408ff */
[----:B------:R-:W-:Y:S01]  /*9ce0*/  @!PT LDS RZ, [RZ] ;  /* 0x00000000fffff984 */ /* 0x000fe20000000800 */
[----:B------:R-:W-:Y:S01]  /*9cf0*/  @!PT LDS RZ, [RZ] ;  /* 0x00000000fffff984 */ /* 0x000fe20000000800 */
[----:B------:R-:W-:Y:S01]  /*9d00*/  @!PT LDS RZ, [RZ] ;  /* 0x00000000fffff984 */ /* 0x000fe20000000800 */
[----:B------:R-:W-:Y:S01]  /*9d10*/  @!P1 LDGSTS.E.BYPASS.LTC128B.128 [R212+0x6000], desc[UR26][R10.64] ;  /* 0x060000000ad49fae */ /* 0x000fe2000b901d5a */
[----:B------:R-:W-:Y:S02]  /*9d20*/  LOP3.LUT R68, R68, 0x6, RZ, 0xc0, !PT ;  /* 0x0000000644447812 */ /* 0x000fe400078ec0ff */
[----:B------:R-:W-:Y:S01]  /*9d30*/  @!P1 LEA.HI.X R9, R0, R9, R14, 0x1, P2 ;  /* 0x0000000900099211 */ /* 0x000fe200010f0c0e */
[----:B------:R-:W-:Y:S01]  /*9d40*/  @!P1 VIADD R0, R5, UR4 ;  /* 0x0000000405009c36 */ /* 0x000fe20008000000 */
[----:B------:R-:W-:Y:S01]  /*9d50*/  @P1 STS.128 [R212+0x6800], RZ ;  /* 0x006800ffd4001388 */ /* 0x000fe20000000c00 */
[----:B-----5:R-:W-:-:S03]  /*9d60*/  @!P1 LEA R6, P0, R7, R12, 0x1 ;  /* 0x0000000c07069211 */ /* 0x020fc600078008ff */
[----:B------:R-:W-:Y:S01]  /*9d70*/  @!PT LDS RZ, [RZ] ;  /* 0x00000000fffff984 */ /* 0x000fe20000000800 */
[----:B------:R-:W-:Y:S01]  /*9d80*/  @!PT LDS RZ, [RZ] ;  /* 0x00000000fffff984 */ /* 0x000fe20000000800 */
[----:B------:R-:W-:Y:S01]  /*9d90*/  @!PT LDS RZ, [RZ] ;  /* 0x00000000fffff984 */ /* 0x000fe20000000800 */
[----:B------:R2:W-:Y:S01]  /*9da0*/  @!P1 LDGSTS.E.BYPASS.LTC128B.128 [R212+0x6800], desc[UR26][R8.64] ;  /* 0x0680000008d49fae */ /* 0x0005e2000b901d5a */
[----:B------:R-:W-:-:S03]  /*9db0*/  @!P1 LEA.HI.X R7, R7, R13, R15, 0x1, P0 ;  /* 0x0000000d07079211 */ /* 0x000fc600000f0c0f */
[----:B------:R-:W-:Y:S01]  /*9dc0*/  @P1 STS.128 [R212+0x7000], RZ ;  /* 0x007000ffd4001388 */ /* 0x000fe20000000c00 */
[----:B-1----:R-:W-:-:S03]  /*9dd0*/  @!P1 LEA R2, P0, R4, R16, 0x1 ;  /* 0x0000001004029211 */ /* 0x002fc600078008ff */
[----:B------:R-:W-:Y:S01]  /*9de0*/  @!PT LDS RZ, [RZ] ;  /* 0x00000000fffff984 */ /* 0x000fe20000000800 */
[----:B------:R-:W-:Y:S01]  /*9df0*/  @!PT LDS RZ, [RZ] ;  /* 0x00000000fffff984 */ /* 0x000fe20000000800 */
[----:B------:R-:W-:Y:S01]  /*9e00*/  @!PT LDS RZ, [RZ] ;  /* 0x00000000fffff984 */ /* 0x000fe20000000800 */
[----:B------:R1:W-:Y:S01]  /*9e10*/  @!P1 LDGSTS.E.BYPASS.LTC128B.128 [R212+0x7000], desc[UR26][R6.64] ;  /* 0x0700000006d49fae */ /* 0x0003e2000b901d5a */
        /* <DEDUP_REMOVED lines=8> */
[----:B------:R-:W-:Y:S04]  /*9ea0*/  LDSM.16.M88.4 R12, [R184+0x4000] ;  /* 0x00400000b80c783b */ /* 0x000fe80000000200 */
[----:B------:R-:W-:Y:S04]  /*9eb0*/  LDSM.16.M88.4 R32, [R184+0x4800] ;  /* 0x00480000b820783b */ /* 0x000fe80000000200 */
[----:B--2---:R-:W2:Y:S04]  /*9ec0*/  LDSM.16.M88.4 R8, [R191] ;  /* 0x00000000bf08783b */ /* 0x004ea80000000200 */
[----:B------:R-:W-:Y:S04]  /*9ed0*/  LDSM.16.M88.4 R24, [R184+0x5800] ;  /* 0x00580000b818783b */ /* 0x000fe80000000200 */
[----:B-1----:R-:W1:Y:S04]  /*9ee0*/  LDSM.16.M88.4 R4, [R191+0x2000] ;  /* 0x00200000bf04783b */ /* 0x002e680000000200 */
[----:B------:R-:W4:Y:S01]  /*9ef0*/  LDSM.16.M88.4 R28, [R184+0x5000] ;  /* 0x00500000b81c783b */ /* 0x000f220000000200 */
[----:B---3--:R-:W-:-:S03]  /*9f00*/  IMAD.IADD R3, R202, 0x1, -R0 ;  /* 0x00000001ca037824 */ /* 0x008fc600078e0a00 */
[----:B------:R-:W-:Y:S01]  /*9f10*/  LDSM.16.M88.4 R16, [R194+0x2000] ;  /* 0x00200000c210783b */ /* 0x000fe20000000200 */
[----:B------:R-:W-:-:S03]  /*9f20*/  IMAD.IADD R2, R206, 0x1, -R0 ;  /* 0x00000001ce027824 */ /* 0x000fc600078e0a00 */
[----:B------:R-:W3:Y:S04]  /*9f30*/  LDSM.16.M88.4 R36, [R190+0x4800] ;  /* 0x00480000be24783b */ /* 0x000ee80000000200 */
[----:B------:R-:W5:Y:S04]  /*9f40*/  LDSM.16.M88.4 R64, [R190+0x5800] ;  /* 0x00580000be40783b */ /* 0x000f680000000200 */
[----:B------:R-:W5:Y:S04]  /*9f50*/  LDSM.16.M88.4 R56, [R190+0x4000] ;  /* 0x00400000be38783b */ /* 0x000f680000000200 */
[----:B------:R-:W5:Y:S04]  /*9f60*/  LDSM.16.M88.4 R20, [R194] ;  /* 0x00000000c214783b */ /* 0x000f680000000200 */
[----:B------:R-:W5:Y:S01]  /*9f70*/  LDSM.16.M88.4 R60, [R190+0x5000] ;  /* 0x00500000be3c783b */ /* 0x000f620000000200 */
[C---:B--2---:R-:W-:Y:S03]  /*9f80*/  HMMA.16816.F32.BF16 R176, R8.reuse, R12, RZ ;  /* 0x0000000c08b0723c */ /* 0x044fe600000418ff */
[----:B------:R-:W-:Y:S04]  /*9f90*/  LDSM.16.M88.4 R52, [R195] ;  /* 0x00000000c334783b */ /* 0x000fe80000000200 */
[----:B------:R-:W-:Y:S01]  /*9fa0*/  LDSM.16.M88.4 R48, [R198] ;  /* 0x00000000c630783b */ /* 0x000fe20000000200 */
[----:B------:R-:W-:Y:S03]  /*9fb0*/  HMMA.16816.F32.BF16 R168, R8, R14, RZ ;  /* 0x0000000e08a8723c */ /* 0x000fe600000418ff */
[----:B------:R-:W-:Y:S03]  /*9fc0*/  LDSM.16.M88.4 R44, [R197] ;  /* 0x00000000c52c783b */ /* 0x000fe60000000200 */
[C---:B-1----:R-:W-:Y:S01]  /*9fd0*/  HMMA.16816.F32.BF16 R40, R4.reuse, R12, RZ ;  /* 0x0000000c0428723c */ /* 0x042fe200000418ff */
[----:B------:R-:W0:Y:S05]  /*9fe0*/  LDGDEPBAR ;  /* 0x00000000000079af */ /* 0x000e2a0000000000 */
[C---:B------:R-:W-:Y:S06]  /*9ff0*/  HMMA.16816.F32.BF16 R172, R4.reuse, R14, RZ ;  /* 0x0000000e04ac723c */ /* 0x040fec00000418ff */
[C---:B------:R-:W-:Y:S06]  /*a000*/  HMMA.16816.F32.BF16 R156, R4.reuse, R32, RZ ;  /* 0x00000020049c723c */ /* 0x040fec00000418ff */
[C---:B------:R-:W-:Y:S06]  /*a010*/  HMMA.16816.F32.BF16 R12, R4.reuse, R24, RZ ;  /* 0x00000018040c723c */ /* 0x040fec00000418ff */
[C---:B----4-:R-:W-:Y:S06]  /*a020*/  HMMA.16816.F32.BF16 R148, R4.reuse, R28, RZ ;  /* 0x0000001c0494723c */ /* 0x050fec00000418ff */
[----:B------:R-:W-:Y:S06]  /*a030*/  HMMA.16816.F32.BF16 R164, R4, R34, RZ ;  /* 0x0000002204a4723c */ /* 0x000fec00000418ff */
[C---:B------:R-:W-:Y:S06]  /*a040*/  HMMA.16816.F32.BF16 R136, R8.reuse, R32, RZ ;  /* 0x000000200888723c */ /* 0x040fec00000418ff */
[----:B------:R-:W-:Y:S06]  /*a050*/  HMMA.16816.F32.BF16 R152, R8, R34, RZ ;  /* 0x000000220898723c */ /* 0x000fec00000418ff */
[----:B---3--:R-:W-:Y:S06]  /*a060*/  HMMA.16816.F32.BF16 R240, R16, R36, R156 ;  /* 0x0000002410f0723c */ /* 0x008fec000004189c */
[C---:B------:R-:W-:Y:S06]  /*a070*/  HMMA.16816.F32.BF16 R160, R4.reuse, R30, RZ ;  /* 0x0000001e04a0723c */ /* 0x040fec00000418ff */
[----:B------:R-:W-:Y:S06]  /*a080*/  HMMA.16816.F32.BF16 R144, R4, R26, RZ ;  /* 0x0000001a0490723c */ /* 0x000fec00000418ff */
[----:B------:R-:W-:Y:S06]  /*a090*/  HMMA.16816.F32.BF16 R32, R8, R28, RZ ;  /* 0x0000001c0820723c */ /* 0x000fec00000418ff */
[----:B-----5:R-:W-:Y:S01]  /*a0a0*/  HMMA.16816.F32.BF16 R156, R16, R64, R12 ;  /* 0x00000040109c723c */ /* 0x020fe2000004180c */
[----:B------:R-:W1:Y:S05]  /*a0b0*/  LDSM.16.M88.4 R12, [R192] ;  /* 0x00000000c00c783b */ /* 0x000e6a0000000200 */
[C---:B------:R-:W-:Y:S06]  /*a0c0*/  HMMA.16816.F32.BF16 R28, R8.reuse, R30, RZ ;  /* 0x0000001e081c723c */ /* 0x040fec00000418ff */
[C---:B------:R-:W-:Y:S06]  /*a0d0*/  HMMA.16816.F32.BF16 R4, R8.reuse, R24, RZ ;  /* 0x000000180804723c */ /* 0x040fec00000418ff */
[----:B------:R-:W-:Y:S01]  /*a0e0*/  HMMA.16816.F32.BF16 R220, R8, R26, RZ ;  /* 0x0000001a08dc723c */ /* 0x000fe200000418ff */
[----:B------:R-:W2:Y:S04]  /*a0f0*/  LDSM.16.M88.4 R8, [R192+0x2000] ;  /* 0x00200000c008783b */ /* 0x000ea80000000200 */
[----:B------:R-:W-:Y:S01]  /*a100*/  LDSM.16.M88.4 R24, [R189+0x1000] ;  /* 0x00100000bd18783b */ /* 0x000fe20000000200 */
[-C--:B------:R-:W-:Y:S03]  /*a110*/  HMMA.16816.F32.BF16 R248, R16, R56.reuse, R40 ;  /* 0x0000003810f8723c */ /* 0x080fe60000041828 */
[----:B------:R-:W3:Y:S03]  /*a120*/  LDSM.16.M88.4 R40, [R196] ;  /* 0x00000000c428783b */ /* 0x000ee60000000200 */
[----:B------:R-:W-:Y:S06]  /*a130*/  HMMA.16816.F32.BF16 R180, R20, R56, R176 ;  /* 0x0000003814b4723c */ /* 0x000fec00000418b0 */
[C---:B------:R-:W-:Y:S06]  /*a140*/  HMMA.16816.F32.BF16 R232, R16.reuse, R60, R148 ;  /* 0x0000003c10e8723c */ /* 0x040fec0000041894 */
[C---:B------:R-:W-:Y:S06]  /*a150*/  HMMA.16816.F32.BF16 R244, R16.reuse, R58, R172 ;  /* 0x0000003a10f4723c */ /* 0x040fec00000418ac */
[C---:B------:R-:W-:Y:S06]  /*a160*/  HMMA.16816.F32.BF16 R236, R16.reuse, R38, R164 ;  /* 0x0000002610ec723c */ /* 0x040fec00000418a4 */
[C---:B------:R-:W-:Y:S06]  /*a170*/  HMMA.16816.F32.BF16 R160, R16.reuse, R62, R160 ;  /* 0x0000003e10a0723c */ /* 0x040fec00000418a0 */
[----:B------:R-:W-:Y:S01]  /*a180*/  HMMA.16816.F32.BF16 R148, R16, R66, R144 ;  /* 0x000000421094723c */ /* 0x000fe20000041890 */
[----:B------:R-:W-:Y:S05]  /*a190*/  LDSM.16.M88.4 R16, [R193] ;  /* 0x00000000c110783b */ /* 0x000fea0000000200 */
[C---:B------:R-:W-:Y:S01]  /*a1a0*/  HMMA.16816.F32.BF16 R224, R20.reuse, R60, R32 ;  /* 0x0000003c14e0723c */ /* 0x040fe20000041820 */
[----:B------:R-:W4:Y:S05]  /*a1b0*/  LDSM.16.M88.4 R32, [R189] ;  /* 0x00000000bd20783b */ /* 0x000f2a0000000200 */
[C---:B------:R-:W-:Y:S01]  /*a1c0*/  HMMA.16816.F32.BF16 R228, R20.reuse, R64, R4 ;  /* 0x0000004014e4723c */ /* 0x040fe20000041804 */
[----:B------:R-:W5:Y:S05]  /*a1d0*/  LDSM.16.M88.4 R4, [R193+0x2000] ;  /* 0x00200000c104783b */ /* 0x000f6a0000000200 */
[C---:B------:R-:W-:Y:S06]  /*a1e0*/  HMMA.16816.F32.BF16 R216, R20.reuse, R36, R136 ;  /* 0x0000002414d8723c */ /* 0x040fec0000041888 */
[C---:B------:R-:W-:Y:S01]  /*a1f0*/  HMMA.16816.F32.BF16 R136, R20.reuse, R38, R152 ;  /* 0x000000261488723c */ /* 0x040fe20000041898 */
[----:B------:R-:W-:Y:S05]  /*a200*/  LDSM.16.M88.4 R36, [R189+0x1800] ;  /* 0x00180000bd24783b */ /* 0x000fea0000000200 */
[----:B------:R-:W-:Y:S01]  /*a210*/  HMMA.16816.F32.BF16 R144, R20, R62, R28 ;  /* 0x0000003e1490723c */ /* 0x000fe2000004181c */
[----:B------:R-:W5:Y:S01]  /*a220*/  LDSM.16.M88.4 R28, [R189+0x800] ;  /* 0x00080000bd1c783b */ /* 0x000f620000000200 */
[----:B------:R-:W-:-:S04]  /*a230*/  DEPBAR.LE SB0, 0x0 ;  /* 0x000080000000791a */ /* 0x000fc80000000000 */
[C---:B------:R-:W-:Y:S06]  /*a240*/  HMMA.16816.F32.BF16 R56, R20.reuse, R58, R168 ;  /* 0x0000003a1438723c */ /* 0x040fec00000418a8 */
[----:B------:R-:W-:Y:S06]  /*a250*/  HMMA.16816.F32.BF16 R64, R20, R66, R220 ;  /* 0x000000421440723c */ /* 0x000fec00000418dc */
[-C--:B-1----:R-:W-:Y:S06]  /*a260*/  HMMA.16816.F32.BF16 R60, R12, R52.reuse, R180 ;  /* 0x000000340c3c723c */ /* 0x082fec00000418b4 */
[C---:B--2---:R-:W-:Y:S06]  /*a270*/  HMMA.16816.F32.BF16 R152, R8.reuse, R52, R248 ;  /* 0x000000340898723c */ /* 0x044fec00000418f8 */
[C---:B------:R-:W-:Y:S06]  /*a280*/  HMMA.16816.F32.BF16 R172, R8.reuse, R48, R240 ;  /* 0x0000003008ac723c */ /* 0x040fec00000418f0 */
[C---:B------:R-:W-:Y:S06]  /*a290*/  HMMA.16816.F32.BF16 R164, R8.reuse, R44, R232 ;  /* 0x0000002c08a4723c */ /* 0x040fec00000418e8 */
[C---:B---3--:R-:W-:Y:S06]  /*a2a0*/  HMMA.16816.F32.BF16 R156, R8.reuse, R40, R156 ;  /* 0x00000028089c723c */ /* 0x048fec000004189c */
        /* <DEDUP_REMOVED lines=11> */
[-C--:B----4-:R-:W-:Y:S06]  /*a360*/  HMMA.16816.F32.BF16 R40, R16, R32.reuse, R60 ;  /* 0x000000201028723c */ /* 0x090fec000004183c */
[C---:B-----5:R-:W-:Y:S06]  /*a370*/  HMMA.16816.F32.BF16 R64, R4.reuse, R32, R152 ;  /* 0x000000200440723c */ /* 0x060fec0000041898 */
        /* <DEDUP_REMOVED lines=8> */
[--C-:B------:R-:W-:Y:S01]  /*a400*/  IMAD.IADD R5, R205, 0x1, -R0.reuse ;  /* 0x00000001cd057824 */ /* 0x100fe200078e0a00 */
[----:B------:R-:W-:Y:S01]  /*a410*/  IABS R6, R3 ;  /* 0x0000000300067213 */ /* 0x000fe20000000000 */
[----:B------:R-:W-:Y:S01]  /*a420*/  IMAD.IADD R7, R207, 0x1, -R0 ;  /* 0x00000001cf077824 */ /* 0x000fe200078e0a00 */
[----:B------:R-:W-:-:S02]  /*a430*/  IABS R4, R2 ;  /* 0x0000000200047213 */ /* 0x000fc40000000000 */
[----:B------:R-:W-:Y:S01]  /*a440*/  IABS R3, R5 ;  /* 0x0000000500037213 */ /* 0x000fe20000000000 */
[C---:B------:R-:W-:Y:S01]  /*a450*/  HMMA.16816.F32.BF16 R144, R16.reuse, R38, R12 ;  /* 0x000000261090723c */ /* 0x040fe2000004180c */
[----:B------:R-:W-:Y:S02]  /*a460*/  IABS R2, R7 ;  /* 0x0000000700027213 */ /* 0x000fe40000000000 */
[----:B------:R-:W-:Y:S02]  /*a470*/  I2FP.F32.S32 R5, R4 ;  /* 0x0000000400057245 */ /* 0x000fe40000201400 */
[----:B------:R-:W-:Y:S01]  /*a480*/  I2FP.F32.S32 R4, R3 ;  /* 0x0000000300047245 */ /* 0x000fe20000201400 */
[----:B------:R-:W-:Y:S01]  /*a490*/  HMMA.16816.F32.BF16 R32, R16, R36, R8 ;  /* 0x000000241020723c */ /* 0x000fe20000041808 */
[----:B------:R-:W-:Y:S01]  /*a4a0*/  I2FP.F32.S32 R3, R2 ;  /* 0x0000000200037245 */ /* 0x000fe20000201400 */
[----:B------:R-:W-:Y:S02]  /*a4b0*/  VIADD R2, R0, 0x1 ;  /* 0x0000000100027836 */ /* 0x000fe40000000000 */
[----:B------:R-:W-:Y:S01]  /*a4c0*/  FFMA.FTZ R12, R5, -UR21, R42 ;  /* 0x80000015050c7c23 */ /* 0x000fe2000801002a */
[----:B------:R-:W-:Y:S01]  /*a4d0*/  I2FP.F32.S32 R6, R6 ;  /* 0x0000000600067245 */ /* 0x000fe20000201400 */
[----:B------:R-:W-:-:S02]  /*a4e0*/  IMAD.IADD R5, R202, 0x1, -R2 ;  /* 0x00000001ca057824 */ /* 0x000fc400078e0a02 */
[----:B------:R-:W-:Y:S01]  /*a4f0*/  FFMA.FTZ R11, R4, -UR21, R64 ;  /* 0x80000015040b7c23 */ /* 0x000fe20008010040 */
[----:B------:R-:W-:Y:S01]  /*a500*/  ISETP.GE.AND P4, PT, R2, R211, PT ;  /* 0x000000d30200720c */ /* 0x000fe20003f86270 */
[----:B------:R-:W-:Y:S01]  /*a510*/  IMAD.IADD R4, R206, 0x1, -R2 ;  /* 0x00000001ce047824 */ /* 0x000fe200078e0a02 */
[C---:B------:R-:W-:Y:S01]  /*a520*/  ISETP.GE.AND P3, PT, R2.reuse, R210, PT ;  /* 0x000000d20200720c */ /* 0x040fe20003f66270 */
[----:B------:R-:W-:Y:S01]  /*a530*/  FFMA.FTZ R9, R3, -UR21, R66 ;  /* 0x8000001503097c23 */ /* 0x000fe20008010042 */
[C---:B------:R-:W-:Y:S01]  /*a540*/  ISETP.GE.AND P2, PT, R2.reuse, R209, PT ;  /* 0x000000d10200720c */ /* 0x040fe20003f46270 */
[----:B------:R-:W-:Y:S01]  /*a550*/  IMAD.IADD R3, R205, 0x1, -R2 ;  /* 0x00000001cd037824 */ /* 0x000fe200078e0a02 */
[----:B------:R-:W-:Y:S01]  /*a560*/  ISETP.GE.AND P0, PT, R2, R208, PT ;  /* 0x000000d00200720c */ /* 0x000fe20003f06270 */
[----:B------:R-:W-:Y:S01]  /*a570*/  FFMA.FTZ R13, R6, -UR21, R40 ;  /* 0x80000015060d7c23 */ /* 0x000fe20008010028 */
[C---:B------:R-:W-:Y:S01]  /*a580*/  ISETP.LT.OR P6, PT, R2.reuse, R204, P4 ;  /* 0x000000cc0200720c */ /* 0x040fe200027c1670 */
[----:B------:R-:W-:Y:S01]  /*a590*/  HMMA.16816.F32.BF16 R52, R16, R28, R52 ;  /* 0x0000001c1034723c */ /* 0x000fe20000041834 */
[C---:B------:R-:W-:Y:S01]  /*a5a0*/  ISETP.LT.OR P5, PT, R2.reuse, R203, P3 ;  /* 0x000000cb0200720c */ /* 0x040fe20001fa1670 */
[----:B------:R-:W-:Y:S01]  /*a5b0*/  BAR.SYNC.DEFER_BLOCKING 0x0 ;  /* 0x0000000000007b1d */ /* 0x000fe20000010000 */
[----:B------:R-:W-:-:S02]  /*a5c0*/  ISETP.LT.OR P1, PT, R2, R201, P2 ;  /* 0x000000c90200720c */ /* 0x000fc40001721670 */
[----:B------:R-:W-:Y:S01]  /*a5d0*/  ISETP.LT.OR P0, PT, R2, R200, P0 ;  /* 0x000000c80200720c */ /* 0x000fe20000701670 */
[----:B------:R-:W-:Y:S01]  /*a5e0*/  IMAD.IADD R2, R207, 0x1, -R2 ;  /* 0x00000001cf027824 */ /* 0x000fe200078e0a02 */
[----:B------:R-:W-:Y:S01]  /*a5f0*/  IABS R7, R5 ;  /* 0x0000000500077213 */ /* 0x000fe20000000000 */
[C---:B------:R-:W-:Y:S01]  /*a600*/  HMMA.16816.F32.BF16 R48, R16.reuse, R30, R48 ;  /* 0x0000001e1030723c */ /* 0x040fe20000041830 */
[----:B------:R-:W-:Y:S02]  /*a610*/  IABS R6, R4 ;  /* 0x0000000400067213 */ /* 0x000fe40000000000 */
[----:B------:R-:W-:Y:S01]  /*a620*/  IABS R4, R3 ;  /* 0x0000000300047213 */ /* 0x000fe20000000000 */
[----:B------:R-:W-:Y:S01]  /*a630*/  IMAD.MOV.U32 R3, RZ, RZ, R7 ;  /* 0x000000ffff037224 */ /* 0x000fe200078e0007 */
[----:B------:R-:W-:Y:S01]  /*a640*/  IABS R5, R2 ;  /* 0x0000000200057213 */ /* 0x000fe20000000000 */
[----:B------:R-:W-:Y:S01]  /*a650*/  IMAD.MOV.U32 R2, RZ, RZ, R6 ;  /* 0x000000ffff027224 */ /* 0x000fe200078e0006 */
[----:B------:R-:W-:Y:S01]  /*a660*/  P2R R8, PR, RZ, 0x1 ;  /* 0x00000001ff087803 */ /* 0x000fe20000000000 */
[----:B------:R-:W-:Y:S01]  /*a670*/  HMMA.16816.F32.BF16 R20, R16, R24, R20 ;  /* 0x000000181014723c */ /* 0x000fe20000041814 */
[----:B------:R-:W-:-:S02]  /*a680*/  I2FP.F32.S32 R3, R3 ;  /* 0x0000000300037245 */ /* 0x000fc40000201400 */
[----:B------:R-:W-:Y:S01]  /*a690*/  I2FP.F32.S32 R6, R2 ;  /* 0x0000000200067245 */ /* 0x000fe20000201400 */
[C---:B------:R-:W-:Y:S01]  /*a6a0*/  VIADD R2, R0.reuse, 0x8 ;  /* 0x0000000800027836 */ /* 0x040fe20000000000 */
[----:B------:R-:W-:Y:S01]  /*a6b0*/  I2FP.F32.S32 R5, R5 ;  /* 0x0000000500057245 */ /* 0x000fe20000201400 */
[----:B------:R-:W-:Y:S01]  /*a6c0*/  FFMA.FTZ R7, R3, -UR21, R41 ;  /* 0x8000001503077c23 */ /* 0x000fe20008010029 */
[----:B------:R-:W-:Y:S01]  /*a6d0*/  ISETP.GE.AND P2, PT, R0, R211, PT ;  /* 0x000000d30000720c */ /* 0x000fe20003f46270 */
[--C-:B------:R-:W-:Y:S01]  /*a6e0*/  IMAD.IADD R3, R202, 0x1, -R2.reuse ;  /* 0x00000001ca037824 */ /* 0x100fe200078e0a02 */
[----:B------:R-:W-:Y:S01]  /*a6f0*/  ISETP.GE.AND P0, PT, R0, R210, PT ;  /* 0x000000d20000720c */ /* 0x000fe20003f06270 */
[----:B------:R-:W-:Y:S01]  /*a700*/  FFMA.FTZ R15, R5, -UR21, R67 ;  /* 0x80000015050f7c23 */ /* 0x000fe20008010043 */
[----:B------:R-:W-:Y:S01]  /*a710*/  I2FP.F32.S32 R4, R4 ;  /* 0x0000000400047245 */ /* 0x000fe20000201400 */
[----:B------:R-:W-:Y:S01]  /*a720*/  IMAD.IADD R5, R206, 0x1, -R2 ;  /* 0x00000001ce057824 */ /* 0x000fe200078e0a02 */
[C---:B------:R-:W-:Y:S01]  /*a730*/  ISETP.LT.OR P2, PT, R0.reuse, R204, P2 ;  /* 0x000000cc0000720c */ /* 0x040fe20001741670 */
[----:B------:R-:W-:Y:S01]  /*a740*/  HMMA.16816.F32.BF16 R44, R16, R26, R44 ;  /* 0x0000001a102c723c */ /* 0x000fe2000004182c */
[----:B------:R-:W-:Y:S01]  /*a750*/  ISETP.LT.OR P0, PT, R0, R203, P0 ;  /* 0x000000cb0000720c */ /* 0x000fe20000701670 */
[----:B------:R-:W-:Y:S01]  /*a760*/  FFMA.FTZ R6, R6, -UR21, R43 ;  /* 0x8000001506067c23 */ /* 0x000fe2000801002b */
[----:B------:R-:W-:-:S02]  /*a770*/  FSEL R40, R13, -INF , !P2 ;  /* 0xff8000000d287808 */ /* 0x000fc40005000000 */
[----:B------:R-:W-:Y:S02]  /*a780*/  FSEL R64, R12, -INF , !P0 ;  /* 0xff8000000c407808 */ /* 0x000fe40004000000 */
[----:B------:R-:W-:Y:S01]  /*a790*/  FFMA.FTZ R16, R4, -UR21, R65 ;  /* 0x8000001504107c23 */ /* 0x000fe20008010041 */
[----:B------:R-:W-:Y:S02]  /*a7a0*/  IABS R4, R3 ;  /* 0x0000000300047213 */ /* 0x000fe40000000000 */
[----:B------:R-:W-:Y:S01]  /*a7b0*/  IABS R3, R5 ;  /* 0x0000000500037213 */ /* 0x000fe20000000000 */
[----:B------:R-:W-:Y:S01]  /*a7c0*/  IMAD.IADD R5, R205, 0x1, -R2 ;  /* 0x00000001cd057824 */ /* 0x000fe200078e0a02 */
[C---:B------:R-:W-:Y:S02]  /*a7d0*/  ISETP.GE.AND P2, PT, R0.reuse, R209, PT ;  /* 0x000000d10000720c */ /* 0x040fe40003f46270 */
[----:B------:R-:W-:Y:S02]  /*a7e0*/  ISETP.GE.AND P0, PT, R0, R208, PT ;  /* 0x000000d00000720c */ /* 0x000fe40003f06270 */
[----:B------:R-:W-:-:S02]  /*a7f0*/  I2FP.F32.S32 R3, R3 ;  /* 0x0000000300037245 */ /* 0x000fc40000201400 */
[C---:B------:R-:W-:Y:S02]  /*a800*/  ISETP.LT.OR P2, PT, R0.reuse, R201, P2 ;  /* 0x000000c90000720c */ /* 0x040fe40001741670 */
[C---:B------:R-:W-:Y:S01]  /*a810*/  ISETP.LT.OR P0, PT, R0.reuse, R200, P0 ;  /* 0x000000c80000720c */ /* 0x040fe20000701670 */
[----:B------:R-:W-:Y:S01]  /*a820*/  FFMA.FTZ R13, R3, -UR21, R58 ;  /* 0x80000015030d7c23 */ /* 0x000fe2000801003a */
[----:B------:R-:W-:Y:S01]  /*a830*/  I2FP.F32.S32 R4, R4 ;  /* 0x0000000400047245 */ /* 0x000fe20000201400 */
[----:B------:R-:W-:Y:S01]  /*a840*/  VIADD R3, R0, 0x9 ;  /* 0x0000000900037836 */ /* 0x000fe20000000000 */
[----:B------:R-:W-:Y:S02]  /*a850*/  FSEL R27, R11, -INF , !P2 ;  /* 0xff8000000b1b7808 */ /* 0x000fe40005000000 */
[----:B------:R-:W-:Y:S01]  /*a860*/  FSEL R30, R9, -INF , !P0 ;  /* 0xff800000091e7808 */ /* 0x000fe20004000000 */
[----:B------:R-:W-:Y:S01]  /*a870*/  FFMA.FTZ R14, R4, -UR21, R56 ;  /* 0x80000015040e7c23 */ /* 0x000fe20008010038 */
[----:B------:R-:W-:Y:S01]  /*a880*/  ISETP.GE.AND P4, PT, R2, R211, PT ;  /* 0x000000d30200720c */ /* 0x000fe20003f86270 */
[----:B------:R-:W-:Y:S01]  /*a890*/  IMAD.IADD R4, R202, 0x1, -R3 ;  /* 0x00000001ca047824 */ /* 0x000fe200078e0a03 */
[----:B------:R-:W-:-:S02]  /*a8a0*/  ISETP.GE.AND P3, PT, R2, R210, PT ;  /* 0x000000d20200720c */ /* 0x000fc40003f66270 */
[C---:B------:R-:W-:Y:S02]  /*a8b0*/  ISETP.GE.AND P2, PT, R2.reuse, R209, PT ;  /* 0x000000d10200720c */ /* 0x040fe40003f46270 */
[----:B------:R-:W-:Y:S02]  /*a8c0*/  ISETP.GE.AND P0, PT, R2, R208, PT ;  /* 0x000000d00200720c */ /* 0x000fe40003f06270 */
[----:B------:R-:W-:Y:S02]  /*a8d0*/  P2R R10, PR, RZ, 0x2 ;  /* 0x00000002ff0a7803 */ /* 0x000fe40000000000 */
[----:B------:R-:W-:Y:S01]  /*a8e0*/  FSEL R60, R7, -INF , !P6 ;  /* 0xff800000073c7808 */ /* 0x000fe20007000000 */
[--C-:B------:R-:W-:Y:S01]  /*a8f0*/  IMAD.IADD R7, R205, 0x1, -R3.reuse ;  /* 0x00000001cd077824 */ /* 0x100fe200078e0a03 */
[----:B------:R-:W-:Y:S01]  /*a900*/  FSEL R68, R6, -INF , !P5 ;  /* 0xff80000006447808 */ /* 0x000fe20006800000 */
[----:B------:R-:W-:Y:S01]  /*a910*/  IMAD.IADD R6, R206, 0x1, -R3 ;  /* 0x00000001ce067824 */ /* 0x000fe200078e0a03 */
[----:B------:R-:W-:-:S02]  /*a920*/  ISETP.LT.OR P6, PT, R2, R204, P4 ;  /* 0x000000cc0200720c */ /* 0x000fc400027c1670 */
[C---:B------:R-:W-:Y:S02]  /*a930*/  ISETP.LT.OR P5, PT, R2.reuse, R203, P3 ;  /* 0x000000cb0200720c */ /* 0x040fe40001fa1670 */
[C---:B------:R-:W-:Y:S02]  /*a940*/  ISETP.LT.OR P2, PT, R2.reuse, R201, P2 ;  /* 0x000000c90200720c */ /* 0x040fe40001741670 */
[----:B------:R-:W-:Y:S01]  /*a950*/  ISETP.LT.OR P1, PT, R2, R200, P0 ;  /* 0x000000c80200720c */ /* 0x000fe20000721670 */
[----:B------:R-:W-:Y:S01]  /*a960*/  IMAD.IADD R2, R207, 0x1, -R2 ;  /* 0x00000001cf027824 */ /* 0x000fe200078e0a02 */
[----:B------:R-:W-:Y:S02]  /*a970*/  ISETP.NE.AND P4, PT, R10, RZ, PT ;  /* 0x000000ff0a00720c */ /* 0x000fe40003f85270 */
[----:B------:R-:W-:Y:S02]  /*a980*/  IABS R4, R4 ;  /* 0x0000000400047213 */ /* 0x000fe40000000000 */
[----:B------:R-:W-:-:S02]  /*a990*/  IABS R9, R2 ;  /* 0x0000000200097213 */ /* 0x000fc40000000000 */
[----:B------:R-:W-:Y:S02]  /*a9a0*/  IABS R10, R5 ;  /* 0x00000005000a7213 */ /* 0x000fe40000000000 */
[----:B------:R-:W-:Y:S01]  /*a9b0*/  IABS R2, R6 ;  /* 0x0000000600027213 */ /* 0x000fe20000000000 */
[----:B------:R-:W-:Y:S01]  /*a9c0*/  IMAD.MOV.U32 R6, RZ, RZ, R4 ;  /* 0x000000ffff067224 */ /* 0x000fe200078e0004 */
[----:B------:R-:W-:Y:S01]  /*a9d0*/  IABS R5, R7 ;  /* 0x0000000700057213 */ /* 0x000fe20000000000 */
[----:B------:R-:W-:Y:S01]  /*a9e0*/  IMAD.MOV.U32 R7, RZ, RZ, R10 ;  /* 0x000000ffff077224 */ /* 0x000fe200078e000a */
[----:B------:R-:W-:Y:S01]  /*a9f0*/  ISETP.NE.AND P3, PT, R8, RZ, PT ;  /* 0x000000ff0800720c */ /* 0x000fe20003f65270 */
[----:B------:R-:W-:Y:S01]  /*aa00*/  IMAD.MOV.U32 R4, RZ, RZ, R2 ;  /* 0x000000ffff047224 */ /* 0x000fe200078e0002 */
[----:B------:R-:W-:Y:S01]  /*aa10*/  FSEL R24, R16, -INF , !P4 ;  /* 0xff80000010187808 */ /* 0x000fe20006000000 */
[----:B------:R-:W-:Y:S01]  /*aa20*/  IMAD.MOV.U32 R2, RZ, RZ, R5 ;  /* 0x000000ffff027224 */ /* 0x000fe200078e0005 */
[----:B------:R-:W-:-:S02]  /*aa30*/  I2FP.F32.S32 R5, R7 ;  /* 0x0000000700057245 */ /* 0x000fc40000201400 */
[----:B------:R-:W-:Y:S02]  /*aa40*/  P2R R8, PR, RZ, 0x4 ;  /* 0x00000004ff087803 */ /* 0x000fe40000000000 */
[----:B------:R-:W-:Y:S01]  /*aa50*/  I2FP.F32.S32 R2, R2 ;  /* 0x0000000200027245 */ /* 0x000fe20000201400 */
[----:B------:R-:W-:Y:S01]  /*aa60*/  FFMA.FTZ R5, R5, -UR21, R176 ;  /* 0x8000001505057c23 */ /* 0x000fe200080100b0 */
[C---:B------:R-:W-:Y:S02]  /*aa70*/  ISETP.GE.AND P4, PT, R3.reuse, R211, PT ;  /* 0x000000d30300720c */ /* 0x040fe40003f86270 */
[C---:B------:R-:W-:Y:S01]  /*aa80*/  ISETP.GE.AND P2, PT, R3.reuse, R209, PT ;  /* 0x000000d10300720c */ /* 0x040fe20003f46270 */
[----:B------:R-:W-:Y:S01]  /*aa90*/  FFMA.FTZ R12, R2, -UR21, R177 ;  /* 0x80000015020c7c23 */ /* 0x000fe200080100b1 */
[----:B------:R-:W-:Y:S01]  /*aaa0*/  ISETP.GE.AND P0, PT, R3, R208, PT ;  /* 0x000000d00300720c */ /* 0x000fe20003f06270 */
[----:B------:R-:W-:Y:S01]  /*aab0*/  VIADD R2, R0, 0x10 ;  /* 0x0000001000027836 */ /* 0x000fe20000000000 */
[----:B------:R-:W-:Y:S01]  /*aac0*/  I2FP.F32.S32 R7, R9 ;  /* 0x0000000900077245 */ /* 0x000fe20000201400 */
[----:B------:R-:W-:Y:S01]  /*aad0*/  IMAD.IADD R9, R207, 0x1, -R3 ;  /* 0x00000001cf097824 */ /* 0x000fe200078e0a03 */
[----:B------:R-:W-:-:S02]  /*aae0*/  I2FP.F32.S32 R6, R6 ;  /* 0x0000000600067245 */ /* 0x000fc40000201400 */
[----:B------:R-:W-:Y:S01]  /*aaf0*/  I2FP.F32.S32 R4, R4 ;  /* 0x0000000400047245 */ /* 0x000fe20000201400 */
[----:B------:R-:W-:Y:S01]  /*ab00*/  FFMA.FTZ R10, R7, -UR21, R178 ;  /* 0x80000015070a7c23 */ /* 0x000fe200080100b2 */
[----:B------:R-:W-:Y:S01]  /*ab10*/  FSEL R56, R14, -INF , !P6 ;  /* 0xff8000000e387808 */ /* 0x000fe20007000000 */
[----:B------:R-:W-:Y:S01]  /*ab20*/  FFMA.FTZ R7, R6, -UR21, R57 ;  /* 0x8000001506077c23 */ /* 0x000fe20008010039 */
[----:B------:R-:W-:Y:S01]  /*ab30*/  FSEL R28, R15, -INF , !P3 ;  /* 0xff8000000f1c7808 */ /* 0x000fe20005800000 */
[----:B------:R-:W-:Y:S01]  /*ab40*/  FFMA.FTZ R4, R4, -UR21, R59 ;  /* 0x8000001504047c23 */ /* 0x000fe2000801003b */
[C---:B------:R-:W-:Y:S02]  /*ab50*/  ISETP.LT.OR P6, PT, R3.reuse, R204, P4 ;  /* 0x000000cc0300720c */ /* 0x040fe400027c1670 */
[----:B------:R-:W-:Y:S02]  /*ab60*/  ISETP.GE.AND P3, PT, R3, R210, PT ;  /* 0x000000d20300720c */ /* 0x000fe40003f66270 */
[----:B------:R-:W-:-:S02]  /*ab70*/  ISETP.NE.AND P4, PT, R8, RZ, PT ;  /* 0x000000ff0800720c */ /* 0x000fc40003f85270 */
[C---:B------:R-:W-:Y:S02]  /*ab80*/  ISETP.LT.OR P2, PT, R3.reuse, R201, P2 ;  /* 0x000000c90300720c */ /* 0x040fe40001741670 */
[----:B------:R-:W-:Y:S02]  /*ab90*/  ISETP.LT.OR P0, PT, R3, R200, P0 ;  /* 0x000000c80300720c */ /* 0x000fe40000701670 */
[----:B------:R-:W-:Y:S02]  /*aba0*/  FSEL R67, R13, -INF , !P5 ;  /* 0xff8000000d437808 */ /* 0x000fe40006800000 */
[----:B------:R-:W-:Y:S01]  /*abb0*/  ISETP.LT.OR P5, PT, R3, R203, P3 ;  /* 0x000000cb0300720c */ /* 0x000fe20001fa1670 */
[--C-:B------:R-:W-:Y:S01]  /*abc0*/  IMAD.IADD R3, R205, 0x1, -R2.reuse ;  /* 0x00000001cd037824 */ /* 0x100fe200078e0a02 */
[----:B------:R-:W-:Y:S02]  /*abd0*/  P2R R8, PR, RZ, 0x4 ;  /* 0x00000004ff087803 */ /* 0x000fe40000000000 */
[----:B------:R-:W-:Y:S01]  /*abe0*/  FSEL R25, R5, -INF , !P4 ;  /* 0xff80000005197808 */ /* 0x000fe20006000000 */
[----:B------:R-:W-:Y:S01]  /*abf0*/  IMAD.IADD R5, R202, 0x1, -R2 ;  /* 0x00000001ca057824 */ /* 0x000fe200078e0a02 */
[----:B------:R-:W-:-:S02]  /*ac00*/  P2R R6, PR, RZ, 0x1 ;  /* 0x00000001ff067803 */ /* 0x000fc40000000000 */
[C---:B------:R-:W-:Y:S02]  /*ac10*/  ISETP.GE.AND P4, PT, R2.reuse, R211, PT ;  /* 0x000000d30200720c */ /* 0x040fe40003f86270 */
[C---:B------:R-:W-:Y:S02]  /*ac20*/  ISETP.GE.AND P3, PT, R2.reuse, R210, PT ;  /* 0x000000d20200720c */ /* 0x040fe40003f66270 */
[C---:B------:R-:W-:Y:S02]  /*ac30*/  ISETP.GE.AND P2, PT, R2.reuse, R209, PT ;  /* 0x000000d10200720c */ /* 0x040fe40003f46270 */
[----:B------:R-:W-:Y:S02]  /*ac40*/  ISETP.GE.AND P0, PT, R2, R208, PT ;  /* 0x000000d00200720c */ /* 0x000fe40003f06270 */
[----:B------:R-:W-:Y:S02]  /*ac50*/  FSEL R29, R10, -INF , !P1 ;  /* 0xff8000000a1d7808 */ /* 0x000fe40004800000 */
[----:B------:R-:W-:-:S02]  /*ac60*/  FSEL R58, R7, -INF , !P6 ;  /* 0xff800000073a7808 */ /* 0x000fc40007000000 */
[----:B------:R-:W-:Y:S01]  /*ac70*/  FSEL R66, R4, -INF , !P5 ;  /* 0xff80000004427808 */ /* 0x000fe20006800000 */
[--C-:B------:R-:W-:Y:S01]  /*ac80*/  IMAD.IADD R4, R206, 0x1, -R2.reuse ;  /* 0x00000001ce047824 */ /* 0x100fe200078e0a02 */
[C---:B------:R-:W-:Y:S02]  /*ac90*/  ISETP.LT.OR P6, PT, R2.reuse, R204, P4 ;  /* 0x000000cc0200720c */ /* 0x040fe400027c1670 */
[C---:B------:R-:W-:Y:S02]  /*aca0*/  ISETP.LT.OR P5, PT, R2.reuse, R203, P3 ;  /* 0x000000cb0200720c */ /* 0x040fe40001fa1670 */
[C---:B------:R-:W-:Y:S02]  /*acb0*/  ISETP.LT.OR P2, PT, R2.reuse, R201, P2 ;  /* 0x000000c90200720c */ /* 0x040fe40001741670 */
[----:B------:R-:W-:Y:S01]  /*acc0*/  ISETP.LT.OR P1, PT, R2, R200, P0 ;  /* 0x000000c80200720c */ /* 0x000fe20000721670 */
[----:B------:R-:W-:Y:S01]  /*acd0*/  IMAD.IADD R2, R207, 0x1, -R2 ;  /* 0x00000001cf027824 */ /* 0x000fe200078e0a02 */
[----:B------:R-:W-:-:S02]  /*ace0*/  ISETP.NE.AND P3, PT, R6, RZ, PT ;  /* 0x000000ff0600720c */ /* 0x000fc40003f65270 */
[----:B------:R-:W-:Y:S02]  /*acf0*/  IABS R6, R9 ;  /* 0x0000000900067213 */ /* 0x000fe40000000000 */
[----:B------:R-:W-:Y:S02]  /*ad00*/  IABS R5, R5 ;  /* 0x0000000500057213 */ /* 0x000fe40000000000 */
[----:B------:R-:W-:Y:S02]  /*ad10*/  IABS R4, R4 ;  /* 0x0000000400047213 */ /* 0x000fe40000000000 */
[----:B------:R-:W-:Y:S01]  /*ad20*/  IABS R9, R2 ;  /* 0x0000000200097213 */ /* 0x000fe20000000000 */
[----:B------:R-:W-:Y:S01]  /*ad30*/  IMAD.MOV.U32 R2, RZ, RZ, R6 ;  /* 0x000000ffff027224 */ /* 0x000fe200078e0006 */
[----:B------:R-:W-:Y:S01]  /*ad40*/  IABS R7, R3 ;  /* 0x0000000300077213 */ /* 0x000fe20000000000 */
[----:B------:R-:W-:Y:S01]  /*ad50*/  IMAD.MOV.U32 R3, RZ, RZ, R5 ;  /* 0x000000ffff037224 */ /* 0x000fe200078e0005 */
[----:B------:R-:W-:Y:S01]  /*ad60*/  ISETP.NE.AND P4, PT, R8, RZ, PT ;  /* 0x000000ff0800720c */ /* 0x000fe20003f85270 */
[----:B------:R-:W-:Y:S01]  /*ad70*/  IMAD.MOV.U32 R5, RZ, RZ, R4 ;  /* 0x000000ffff057224 */ /* 0x000fe200078e0004 */
[----:B------:R-:W-:Y:S01]  /*ad80*/  I2FP.F32.S32 R2, R2 ;  /* 0x0000000200027245 */ /* 0x000fe20000201400 */
[----:B------:R-:W-:Y:S01]  /*ad90*/  IMAD.MOV.U32 R6, RZ, RZ, R9 ;  /* 0x000000ffff067224 */ /* 0x000fe200078e0009 */
[----:B------:R-:W-:-:S02]  /*ada0*/  I2FP.F32.S32 R3, R3 ;  /* 0x0000000300037245 */ /* 0x000fc40000201400 */
[----:B------:R-:W-:Y:S01]  /*adb0*/  I2FP.F32.S32 R5, R5 ;  /* 0x0000000500057245 */ /* 0x000fe20000201400 */
[----:B------:R-:W-:Y:S01]  /*adc0*/  FFMA.FTZ R4, R2, -UR21, R179 ;  /* 0x8000001502047c23 */ /* 0x000fe200080100b3 */
[----:B------:R-:W-:Y:S01]  /*add0*/  I2FP.F32.S32 R10, R6 ;  /* 0x00000006000a7245 */ /* 0x000fe20000201400 */
[C---:B------:R-:W-:Y:S01]  /*ade0*/  VIADD R2, R0.reuse, 0x11 ;  /* 0x0000001100027836 */ /* 0x040fe20000000000 */
[----:B------:R-:W-:Y:S01]  /*adf0*/  I2FP.F32.S32 R7, R7 ;  /* 0x0000000700077245 */ /* 0x000fe20000201400 */
[----:B------:R-:W-:Y:S01]  /*ae00*/  FFMA.FTZ R6, R3, -UR21, R52 ;  /* 0x8000001503067c23 */ /* 0x000fe20008010034 */
[----:B------:R-:W-:Y:S01]  /*ae10*/  FFMA.FTZ R5, R5, -UR21, R54 ;  /* 0x8000001505057c23 */ /* 0x000fe20008010036 */
[----:B------:R-:W-:Y:S01]  /*ae20*/  P2R R8, PR, RZ, 0x4 ;  /* 0x00000004ff087803 */ /* 0x000fe20000000000 */
[----:B------:R-:W-:Y:S01]  /*ae30*/  VIADD R3, R0, 0x18 ;  /* 0x0000001800037836 */ /* 0x000fe20000000000 */
[----:B------:R-:W-:Y:S01]  /*ae40*/  FSEL R19, R12, -INF , !P4 ;  /* 0xff8000000c137808 */ /* 0x000fe20006000000 */
[----:B------:R-:W-:Y:S01]  /*ae50*/  FFMA.FTZ R11, R7, -UR21, R172 ;  /* 0x80000015070b7c23 */ /* 0x000fe200080100ac */
[----:B------:R-:W-:Y:S01]  /*ae60*/  FSEL R26, R4, -INF , !P3 ;  /* 0xff800000041a7808 */ /* 0x000fe20005800000 */
[----:B------:R-:W-:Y:S01]  /*ae70*/  IMAD.IADD R7, R202, 0x1, -R2 ;  /* 0x00000001ca077824 */ /* 0x000fe200078e0a02 */
[----:B------:R-:W-:Y:S01]  /*ae80*/  ISETP.GE.AND P4, PT, R2, R211, PT ;  /* 0x000000d30200720c */ /* 0x000fe20003f86270 */
[----:B------:R-:W-:Y:S01]  /*ae90*/  IMAD.IADD R4, R202, 0x1, -R3 ;  /* 0x00000001ca047824 */ /* 0x000fe200078e0a03 */
[----:B------:R-:W-:Y:S01]  /*aea0*/  ISETP.GE.AND P3, PT, R2, R210, PT ;  /* 0x000000d20200720c */ /* 0x000fe20003f66270 */
[----:B------:R-:W-:Y:S01]  /*aeb0*/  FFMA.FTZ R10, R10, -UR21, R174 ;  /* 0x800000150a0a7c23 */ /* 0x000fe200080100ae */
[----:B------:R-:W-:-:S02]  /*aec0*/  ISETP.GE.AND P2, PT, R2, R209, PT ;  /* 0x000000d10200720c */ /* 0x000fc40003f46270 */
[----:B------:R-:W-:Y:S02]  /*aed0*/  ISETP.GE.AND P0, PT, R2, R208, PT ;  /* 0x000000d00200720c */ /* 0x000fe40003f06270 */
[----:B------:R-:W-:Y:S01]  /*aee0*/  FSEL R63, R6, -INF , !P6 ;  /* 0xff800000063f7808 */ /* 0x000fe20007000000 */
[--C-:B------:R-:W-:Y:S01]  /*aef0*/  IMAD.IADD R6, R206, 0x1, -R2.reuse ;  /* 0x00000001ce067824 */ /* 0x100fe200078e0a02 */
[----:B------:R-:W-:Y:S01]  /*af00*/  FSEL R216, R5, -INF , !P5 ;  /* 0xff80000005d87808 */ /* 0x000fe20006800000 */
[----:B------:R-:W-:Y:S01]  /*af10*/  IMAD.IADD R5, R205, 0x1, -R2 ;  /* 0x00000001cd057824 */ /* 0x000fe200078e0a02 */
[C---:B------:R-:W-:Y:S02]  /*af20*/  ISETP.LT.OR P6, PT, R2.reuse, R204, P4 ;  /* 0x000000cc0200720c */ /* 0x040fe400027c1670 */
[C---:B------:R-:W-:Y:S02]  /*af30*/  ISETP.LT.OR P5, PT, R2.reuse, R203, P3 ;  /* 0x000000cb0200720c */ /* 0x040fe40001fa1670 */
[----:B------:R-:W-:-:S02]  /*af40*/  ISETP.LT.OR P2, PT, R2, R201, P2 ;  /* 0x000000c90200720c */ /* 0x000fc40001741670 */
[----:B------:R-:W-:Y:S01]  /*af50*/  ISETP.LT.OR P0, PT, R2, R200, P0 ;  /* 0x000000c80200720c */ /* 0x000fe20000701670 */
        /* <DEDUP_REMOVED lines=8> */
[----:B------:R-:W-:-:S02]  /*afe0*/  ISETP.NE.AND P4, PT, R8, RZ, PT ;  /* 0x000000ff0800720c */ /* 0x000fc40003f85270 */
[----:B------:R-:W-:Y:S02]  /*aff0*/  I2FP.F32.S32 R5, R5 ;  /* 0x0000000500057245 */ /* 0x000fe40000201400 */
[----:B------:R-:W-:Y:S02]  /*b000*/  I2FP.F32.S32 R4, R4 ;  /* 0x0000000400047245 */ /* 0x000fe40000201400 */
[----:B------:R-:W-:Y:S01]  /*b010*/  I2FP.F32.S32 R7, R7 ;  /* 0x0000000700077245 */ /* 0x000fe20000201400 */
[----:B------:R-:W-:Y:S01]  /*b020*/  FFMA.FTZ R5, R5, -UR21, R53 ;  /* 0x8000001505057c23 */ /* 0x000fe20008010035 */
[----:B------:R-:W-:Y:S01]  /*b030*/  I2FP.F32.S32 R2, R2 ;  /* 0x0000000200027245 */ /* 0x000fe20000201400 */
[----:B------:R-:W-:Y:S01]  /*b040*/  FFMA.FTZ R4, R4, -UR21, R55 ;  /* 0x8000001504047c23 */ /* 0x000fe20008010037 */
[----:B------:R-:W-:Y:S01]  /*b050*/  P2R R9, PR, RZ, 0x4 ;  /* 0x00000004ff097803 */ /* 0x000fe20000000000 */
[----:B------:R-:W-:Y:S01]  /*b060*/  FFMA.FTZ R13, R7, -UR21, R175 ;  /* 0x80000015070d7c23 */ /* 0x000fe200080100af */
[----:B------:R-:W-:Y:S01]  /*b070*/  P2R R8, PR, RZ, 0x1 ;  /* 0x00000001ff087803 */ /* 0x000fe20000000000 */
[----:B------:R-:W-:Y:S01]  /*b080*/  FFMA.FTZ R12, R2, -UR21, R48 ;  /* 0x80000015020c7c23 */ /* 0x000fe20008010030 */
[----:B------:R-:W-:Y:S01]  /*b090*/  FSEL R65, R11, -INF , !P4 ;  /* 0xff8000000b417808 */ /* 0x000fe20006000000 */
[----:B------:R-:W-:Y:S01]  /*b0a0*/  VIADD R2, R0, 0x19 ;  /* 0x0000001900027836 */ /* 0x000fe20000000000 */
[----:B------:R-:W-:Y:S01]  /*b0b0*/  I2FP.F32.S32 R6, R6 ;  /* 0x0000000600067245 */ /* 0x000fe20000201400 */
[----:B------:R-:W-:Y:S01]  /*b0c0*/  IMAD.IADD R7, R206, 0x1, -R3 ;  /* 0x00000001ce077824 */ /* 0x000fe200078e0a03 */
[----:B------:R-:W-:-:S02]  /*b0d0*/  ISETP.GE.AND P4, PT, R3, R211, PT ;  /* 0x000000d30300720c */ /* 0x000fc40003f86270 */
[C---:B------:R-:W-:Y:S01]  /*b0e0*/  ISETP.GE.AND P3, PT, R3.reuse, R210, PT ;  /* 0x000000d20300720c */ /* 0x040fe20003f66270 */
[----:B------:R-:W-:Y:S01]  /*b0f0*/  FFMA.FTZ R14, R6, -UR21, R173 ;  /* 0x80000015060e7c23 */ /* 0x000fe200080100ad */
[C---:B------:R-:W-:Y:S01]  /*b100*/  ISETP.GE.AND P2, PT, R3.reuse, R209, PT ;  /* 0x000000d10300720c */ /* 0x040fe20003f46270 */
[--C-:B------:R-:W-:Y:S01]  /*b110*/  IMAD.IADD R6, R206, 0x1, -R2.reuse ;  /* 0x00000001ce067824 */ /* 0x100fe200078e0a02 */
[----:B------:R-:W-:Y:S02]  /*b120*/  ISETP.GE.AND P0, PT, R3, R208, PT ;  /* 0x000000d00300720c */ /* 0x000fe40003f06270 */
[----:B------:R-:W-:Y:S02]  /*b130*/  FSEL R172, R10, -INF , !P1 ;  /* 0xff8000000aac7808 */ /* 0x000fe40004800000 */
[----:B------:R-:W-:Y:S01]  /*b140*/  FSEL R61, R5, -INF , !P6 ;  /* 0xff800000053d7808 */ /* 0x000fe20007000000 */
[----:B------:R-:W-:Y:S01]  /*b150*/  IMAD.IADD R5, R205, 0x1, -R3 ;  /* 0x00000001cd057824 */ /* 0x000fe200078e0a03 */
        /* <DEDUP_REMOVED lines=13> */
[----:B------:R-:W-:Y:S02]  /*b230*/  IABS R4, R4 ;  /* 0x0000000400047213 */ /* 0x000fe40000000000 */
[----:B------:R-:W-:Y:S02]  /*b240*/  I2FP.F32.S32 R7, R7 ;  /* 0x0000000700077245 */ /* 0x000fe40000201400 */
[----:B------:R-:W-:Y:S02]  /*b250*/  I2FP.F32.S32 R6, R6 ;  /* 0x0000000600067245 */ /* 0x000fe40000201400 */
[----:B------:R-:W-:Y:S01]  /*b260*/  ISETP.NE.AND P3, PT, R8, RZ, PT ;  /* 0x000000ff0800720c */ /* 0x000fe20003f65270 */
[----:B------:R-:W-:Y:S01]  /*b270*/  FFMA.FTZ R18, R7, -UR21, R168 ;  /* 0x8000001507127c23 */ /* 0x000fe200080100a8 */
[----:B------:R-:W-:-:S02]  /*b280*/  I2FP.F32.S32 R3, R3 ;  /* 0x0000000300037245 */ /* 0x000fc40000201400 */
[----:B------:R-:W-:Y:S02]  /*b290*/  I2FP.F32.S32 R9, R5 ;  /* 0x0000000500097245 */ /* 0x000fe40000201400 */
[----:B------:R-:W-:Y:S01]  /*b2a0*/  I2FP.F32.S32 R5, R4 ;  /* 0x0000000400057245 */ /* 0x000fe20000201400 */
[----:B------:R-:W-:Y:S01]  /*b2b0*/  FFMA.FTZ R4, R6, -UR21, R50 ;  /* 0x8000001506047c23 */ /* 0x000fe20008010032 */
[----:B------:R-:W-:Y:S01]  /*b2c0*/  P2R R8, PR, RZ, 0x4 ;  /* 0x00000004ff087803 */ /* 0x000fe20000000000 */
[----:B------:R-:W-:Y:S01]  /*b2d0*/  FFMA.FTZ R15, R3, -UR21, R51 ;  /* 0x80000015030f7c23 */ /* 0x000fe20008010033 */
[----:B------:R-:W-:Y:S01]  /*b2e0*/  FSEL R62, R14, -INF , !P4 ;  /* 0xff8000000e3e7808 */ /* 0x000fe20006000000 */
[----:B------:R-:W-:Y:S01]  /*b2f0*/  VIADD R3, R0, 0x20 ;  /* 0x0000002000037836 */ /* 0x000fe20000000000 */
[----:B------:R-:W-:Y:S01]  /*b300*/  FSEL R168, R13, -INF , !P3 ;  /* 0xff8000000da87808 */ /* 0x000fe20005800000 */
[----:B------:R-:W-:Y:S01]  /*b310*/  FFMA.FTZ R16, R5, -UR21, R49 ;  /* 0x8000001505107c23 */ /* 0x000fe20008010031 */
[C---:B------:R-:W-:Y:S01]  /*b320*/  ISETP.GE.AND P4, PT, R2.reuse, R211, PT ;  /* 0x000000d30200720c */ /* 0x040fe20003f86270 */
[C---:B------:R-:W-:Y:S01]  /*b330*/  IMAD.IADD R5, R205.reuse, 0x1, -R2 ;  /* 0x00000001cd057824 */ /* 0x040fe200078e0a02 */
[----:B------:R-:W-:Y:S01]  /*b340*/  ISETP.GE.AND P3, PT, R2, R210, PT ;  /* 0x000000d20200720c */ /* 0x000fe20003f66270 */
[--C-:B------:R-:W-:Y:S01]  /*b350*/  IMAD.IADD R6, R206, 0x1, -R3.reuse ;  /* 0x00000001ce067824 */ /* 0x100fe200078e0a03 */
[C---:B------:R-:W-:Y:S01]  /*b360*/  ISETP.GE.AND P2, PT, R2.reuse, R209, PT ;  /* 0x000000d10200720c */ /* 0x040fe20003f46270 */
[----:B------:R-:W-:Y:S01]  /*b370*/  IMAD.IADD R7, R205, 0x1, -R3 ;  /* 0x00000001cd077824 */ /* 0x000fe200078e0a03 */
[----:B------:R-:W-:Y:S01]  /*b380*/  ISETP.GE.AND P0, PT, R2, R208, PT ;  /* 0x000000d00200720c */ /* 0x000fe20003f06270 */
[----:B------:R-:W-:Y:S01]  /*b390*/  FFMA.FTZ R17, R9, -UR21, R170 ;  /* 0x8000001509117c23 */ /* 0x000fe200080100aa */
[----:B------:R-:W-:-:S02]  /*b3a0*/  FSEL R57, R12, -INF , !P6 ;  /* 0xff8000000c397808 */ /* 0x000fc40007000000 */
[----:B------:R-:W-:Y:S01]  /*b3b0*/  FSEL R173, R4, -INF , !P5 ;  /* 0xff80000004ad7808 */ /* 0x000fe20006800000 */
[----:B------:R-:W-:Y:S01]  /*b3c0*/  IMAD.IADD R4, R202, 0x1, -R3 ;  /* 0x00000001ca047824 */ /* 0x000fe200078e0a03 */
        /* <DEDUP_REMOVED lines=16> */
[----:B------:R-:W-:Y:S01]  /*b4d0*/  I2FP.F32.S32 R7, R7 ;  /* 0x0000000700077245 */ /* 0x000fe20000201400 */
[----:B------:R-:W-:Y:S01]  /*b4e0*/  IMAD.MOV.U32 R2, RZ, RZ, R5 ;  /* 0x000000ffff027224 */ /* 0x000fe200078e0005 */
[----:B------:R-:W-:Y:S01]  /*b4f0*/  P2R R11, PR, RZ, 0x4 ;  /* 0x00000004ff0b7803 */ /* 0x000fe20000000000 */
[----:B------:R-:W-:Y:S01]  /*b500*/  FFMA.FTZ R8, R8, -UR21, R171 ;  /* 0x8000001508087c23 */ /* 0x000fe200080100ab */
[----:B------:R-:W-:Y:S01]  /*b510*/  ISETP.GE.AND P4, PT, R3, R211, PT ;  /* 0x000000d30300720c */ /* 0x000fe20003f86270 */
[----:B------:R-:W-:Y:S01]  /*b520*/  FFMA.FTZ R9, R7, -UR21, R169 ;  /* 0x8000001507097c23 */ /* 0x000fe200080100a9 */
[----:B------:R-:W-:Y:S01]  /*b530*/  I2FP.F32.S32 R2, R2 ;  /* 0x0000000200027245 */ /* 0x000fe20000201400 */
[----:B------:R-:W-:Y:S01]  /*b540*/  IMAD.IADD R7, R207, 0x1, -R3 ;  /* 0x00000001cf077824 */ /* 0x000fe200078e0a03 */
[----:B------:R-:W-:-:S02]  /*b550*/  ISETP.GE.AND P3, PT, R3, R210, PT ;  /* 0x000000d20300720c */ /* 0x000fc40003f66270 */
[----:B------:R-:W-:Y:S01]  /*b560*/  P2R R10, PR, RZ, 0x1 ;  /* 0x00000001ff0a7803 */ /* 0x000fe20000000000 */
[----:B------:R-:W-:Y:S01]  /*b570*/  FFMA.FTZ R12, R2, -UR21, R164 ;  /* 0x80000015020c7c23 */ /* 0x000fe200080100a4 */
[----:B------:R-:W-:Y:S01]  /*b580*/  ISETP.GE.AND P2, PT, R3, R209, PT ;  /* 0x000000d10300720c */ /* 0x000fe20003f46270 */
[----:B------:R-:W-:Y:S01]  /*b590*/  VIADD R2, R0, 0x21 ;  /* 0x0000002100027836 */ /* 0x000fe20000000000 */
[----:B------:R-:W-:Y:S02]  /*b5a0*/  I2FP.F32.S32 R5, R6 ;  /* 0x0000000600057245 */ /* 0x000fe40000201400 */
[----:B------:R-:W-:Y:S02]  /*b5b0*/  I2FP.F32.S32 R4, R4 ;  /* 0x0000000400047245 */ /* 0x000fe40000201400 */
[----:B------:R-:W-:Y:S01]  /*b5c0*/  FSEL R37, R16, -INF , !P6 ;  /* 0xff80000010257808 */ /* 0x000fe20007000000 */
[----:B------:R-:W-:Y:S01]  /*b5d0*/  FFMA.FTZ R5, R5, -UR21, R20 ;  /* 0x8000001505057c23 */ /* 0x000fe20008010014 */
[----:B------:R-:W-:Y:S01]  /*b5e0*/  FSEL R169, R15, -INF , !P5 ;  /* 0xff8000000fa97808 */ /* 0x000fe20006800000 */
[----:B------:R-:W-:Y:S01]  /*b5f0*/  FFMA.FTZ R4, R4, -UR21, R22 ;  /* 0x8000001504047c23 */ /* 0x000fe20008010016 */
[----:B------:R-:W-:-:S02]  /*b600*/  ISETP.LT.OR P6, PT, R3, R204, P4 ;  /* 0x000000cc0300720c */ /* 0x000fc400027c1670 */
[C---:B------:R-:W-:Y:S02]  /*b610*/  ISETP.LT.OR P5, PT, R3.reuse, R203, P3 ;  /* 0x000000cb0300720c */ /* 0x040fe40001fa1670 */
[----:B------:R-:W-:Y:S02]  /*b620*/  ISETP.GE.AND P0, PT, R3, R208, PT ;  /* 0x000000d00300720c */ /* 0x000fe40003f06270 */
[----:B------:R-:W-:Y:S02]  /*b630*/  ISETP.NE.AND P4, PT, R11, RZ, PT ;  /* 0x000000ff0b00720c */ /* 0x000fe40003f85270 */
[----:B------:R-:W-:Y:S02]  /*b640*/  ISETP.NE.AND P3, PT, R10, RZ, PT ;  /* 0x000000ff0a00720c */ /* 0x000fe40003f65270 */
[----:B------:R-:W-:Y:S02]  /*b650*/  ISETP.LT.OR P2, PT, R3, R201, P2 ;  /* 0x000000c90300720c */ /* 0x000fe40001741670 */
[----:B------:R-:W-:-:S02]  /*b660*/  FSEL R157, R17, -INF , !P1 ;  /* 0xff800000119d7808 */ /* 0x000fc40004800000 */
[----:B------:R-:W-:Y:S01]  /*b670*/  ISETP.LT.OR P1, PT, R3, R200, P0 ;  /* 0x000000c80300720c */ /* 0x000fe20000721670 */
[----:B------:R-:W-:Y:S01]  /*b680*/  IMAD.IADD R3, R205, 0x1, -R2 ;  /* 0x00000001cd037824 */ /* 0x000fe200078e0a02 */
[----:B------:R-:W-:Y:S02]  /*b690*/  P2R R6, PR, RZ, 0x4 ;  /* 0x00000004ff067803 */ /* 0x000fe40000000000 */
[----:B------:R-:W-:Y:S02]  /*b6a0*/  FSEL R138, R9, -INF , !P4 ;  /* 0xff800000098a7808 */ /* 0x000fe40006000000 */
[----:B------:R-:W-:Y:S02]  /*b6b0*/  FSEL R159, R8, -INF , !P3 ;  /* 0xff800000089f7808 */ /* 0x000fe40005800000 */
[C---:B------:R-:W-:Y:S02]  /*b6c0*/  ISETP.GE.AND P4, PT, R2.reuse, R211, PT ;  /* 0x000000d30200720c */ /* 0x040fe40003f86270 */
[----:B------:R-:W-:-:S02]  /*b6d0*/  ISETP.GE.AND P3, PT, R2, R210, PT ;  /* 0x000000d20200720c */ /* 0x000fc40003f66270 */
[C---:B------:R-:W-:Y:S02]  /*b6e0*/  ISETP.GE.AND P2, PT, R2.reuse, R209, PT ;  /* 0x000000d10200720c */ /* 0x040fe40003f46270 */
[----:B------:R-:W-:Y:S02]  /*b6f0*/  ISETP.GE.AND P0, PT, R2, R208, PT ;  /* 0x000000d00200720c */ /* 0x000fe40003f06270 */
[----:B------:R-:W-:Y:S01]  /*b700*/  FSEL R164, R5, -INF , !P6 ;  /* 0xff80000005a47808 */ /* 0x000fe20007000000 */
[--C-:B------:R-:W-:Y:S01]  /*b710*/  IMAD.IADD R5, R202, 0x1, -R2.reuse ;  /* 0x00000001ca057824 */ /* 0x100fe200078e0a02 */
[----:B------:R-:W-:Y:S01]  /*b720*/  FSEL R223, R4, -INF , !P5 ;  /* 0xff80000004df7808 */ /* 0x000fe20006800000 */
[----:B------:R-:W-:Y:S01]  /*b730*/  IMAD.IADD R4, R206, 0x1, -R2 ;  /* 0x00000001ce047824 */ /* 0x000fe200078e0a02 */
[C---:B------:R-:W-:Y:S02]  /*b740*/  ISETP.LT.OR P6, PT, R2.reuse, R204, P4 ;  /* 0x000000cc0200720c */ /* 0x040fe400027c1670 */
[----:B------:R-:W-:-:S02]  /*b750*/  ISETP.LT.OR P5, PT, R2, R203, P3 ;  /* 0x000000cb0200720c */ /* 0x000fc40001fa1670 */
[C---:B------:R-:W-:Y:S02]  /*b760*/  ISETP.LT.OR P2, PT, R2.reuse, R201, P2 ;  /* 0x000000c90200720c */ /* 0x040fe40001741670 */
[----:B------:R-:W-:Y:S01]  /*b770*/  ISETP.LT.OR P0, PT, R2, R200, P0 ;  /* 0x000000c80200720c */ /* 0x000fe20000701670 */
[----:B------:R-:W-:Y:S01]  /*b780*/  IMAD.IADD R2, R207, 0x1, -R2 ;  /* 0x00000001cf027824 */ /* 0x000fe200078e0a02 */
[----:B------:R-:W-:Y:S02]  /*b790*/  IABS R7, R7 ;  /* 0x0000000700077213 */ /* 0x000fe40000000000 */
[----:B------:R-:W-:Y:S02]  /*b7a0*/  ISETP.NE.AND P4, PT, R6, RZ, PT ;  /* 0x000000ff0600720c */ /* 0x000fe40003f85270 */
[----:B------:R-:W-:Y:S02]  /*b7b0*/  IABS R6, R5 ;  /* 0x0000000500067213 */ /* 0x000fe40000000000 */
        /* <DEDUP_REMOVED lines=12> */
[----:B------:R-:W-:Y:S01]  /*b880*/  VIADD R2, R0, 0x28 ;  /* 0x0000002800027836 */ /* 0x000fe20000000000 */
[----:B------:R-:W-:Y:S01]  /*b890*/  I2FP.F32.S32 R7, R7 ;  /* 0x0000000700077245 */ /* 0x000fe20000201400 */
[----:B------:R-:W-:Y:S01]  /*b8a0*/  FFMA.FTZ R6, R3, -UR21, R21 ;  /* 0x8000001503067c23 */ /* 0x000fe20008010015 */
[----:B------:R-:W-:Y:S01]  /*b8b0*/  FFMA.FTZ R5, R5, -UR21, R23 ;  /* 0x8000001505057c23 */ /* 0x000fe20008010017 */
[----:B------:R-:W-:Y:S01]  /*b8c0*/  FFMA.FTZ R10, R10, -UR21, R167 ;  /* 0x800000150a0a7c23 */ /* 0x000fe200080100a7 */
[----:B------:R-:W-:Y:S01]  /*b8d0*/  P2R R9, PR, RZ, 0x4 ;  /* 0x00000004ff097803 */ /* 0x000fe20000000000 */
[----:B------:R-:W-:Y:S01]  /*b8e0*/  FFMA.FTZ R11, R7, -UR21, R165 ;  /* 0x80000015070b7c23 */ /* 0x000fe200080100a5 */
[----:B------:R-:W-:Y:S01]  /*b8f0*/  P2R R8, PR, RZ, 0x1 ;  /* 0x00000001ff087803 */ /* 0x000fe20000000000 */
[----:B------:R-:W-:Y:S01]  /*b900*/  VIADD R3, R0, 0x29 ;  /* 0x0000002900037836 */ /* 0x000fe20000000000 */
[----:B------:R-:W-:Y:S01]  /*b910*/  FSEL R167, R12, -INF , !P4 ;  /* 0xff8000000ca77808 */ /* 0x000fe20006000000 */
[----:B------:R-:W-:Y:S01]  /*b920*/  IMAD.IADD R7, R202, 0x1, -R2 ;  /* 0x00000001ca077824 */ /* 0x000fe200078e0a02 */
[----:B------:R-:W-:-:S02]  /*b930*/  ISETP.GE.AND P4, PT, R2, R211, PT ;  /* 0x000000d30200720c */ /* 0x000fc40003f86270 */
[C---:B------:R-:W-:Y:S02]  /*b940*/  ISETP.GE.AND P3, PT, R2.reuse, R210, PT ;  /* 0x000000d20200720c */ /* 0x040fe40003f66270 */
[C---:B------:R-:W-:Y:S02]  /*b950*/  ISETP.GE.AND P2, PT, R2.reuse, R209, PT ;  /* 0x000000d10200720c */ /* 0x040fe40003f46270 */
[----:B------:R-:W-:Y:S02]  /*b960*/  ISETP.GE.AND P0, PT, R2, R208, PT ;  /* 0x000000d00200720c */ /* 0x000fe40003f06270 */
[----:B------:R-:W-:Y:S01]  /*b970*/  FSEL R158, R6, -INF , !P6 ;  /* 0xff800000069e7808 */ /* 0x000fe20007000000 */
[--C-:B------:R-:W-:Y:S01]  /*b980*/  IMAD.IADD R6, R206, 0x1, -R2.reuse ;  /* 0x00000001ce067824 */ /* 0x100fe200078e0a02 */
        /* <DEDUP_REMOVED lines=17> */
[----:B------:R-:W-:Y:S02]  /*baa0*/  I2FP.F32.S32 R7, R7 ;  /* 0x0000000700077245 */ /* 0x000fe40000201400 */
[----:B------:R-:W-:Y:S02]  /*bab0*/  I2FP.F32.S32 R5, R5 ;  /* 0x0000000500057245 */ /* 0x000fe40000201400 */
[----:B------:R-:W-:Y:S01]  /*bac0*/  I2FP.F32.S32 R4, R4 ;  /* 0x0000000400047245 */ /* 0x000fe20000201400 */
[----:B------:R-:W-:Y:S01]  /*bad0*/  FFMA.FTZ R13, R7, -UR21, R162 ;  /* 0x80000015070d7c23 */ /* 0x000fe200080100a2 */
[----:B------:R-:W-:Y:S01]  /*bae0*/  ISETP.NE.AND P3, PT, R8, RZ, PT ;  /* 0x000000ff0800720c */ /* 0x000fe20003f65270 */
[----:B------:R-:W-:Y:S01]  /*baf0*/  FFMA.FTZ R5, R5, -UR21, R44 ;  /* 0x8000001505057c23 */ /* 0x000fe2000801002c */
[----:B------:R-:W-:Y:S01]  /*bb00*/  I2FP.F32.S32 R2, R2 ;  /* 0x0000000200027245 */ /* 0x000fe20000201400 */
[----:B------:R-:W-:Y:S01]  /*bb10*/  FFMA.FTZ R4, R4, -UR21, R46 ;  /* 0x8000001504047c23 */ /* 0x000fe2000801002e */
[----:B------:R-:W-:Y:S01]  /*bb20*/  P2R R8, PR, RZ, 0x4 ;  /* 0x00000004ff087803 */ /* 0x000fe20000000000 */
[----:B------:R-:W-:Y:S01]  /*bb30*/  IMAD.IADD R7, R206, 0x1, -R3 ;  /* 0x00000001ce077824 */ /* 0x000fe200078e0a03 */
[----:B------:R-:W-:Y:S01]  /*bb40*/  FSEL R162, R11, -INF , !P4 ;  /* 0xff8000000ba27808 */ /* 0x000fe20006000000 */
[----:B------:R-:W-:Y:S01]  /*bb50*/  FFMA.FTZ R12, R2, -UR21, R45 ;  /* 0x80000015020c7c23 */ /* 0x000fe2000801002d */
[----:B------:R-:W-:Y:S01]  /*bb60*/  FSEL R171, R10, -INF , !P3 ;  /* 0xff8000000aab7808 */ /* 0x000fe20005800000 */
[----:B------:R-:W-:Y:S01]  /*bb70*/  VIADD R2, R0, 0x30 ;  /* 0x0000003000027836 */ /* 0x000fe20000000000 */
[----:B------:R-:W-:-:S02]  /*bb80*/  I2FP.F32.S32 R6, R6 ;  /* 0x0000000600067245 */ /* 0x000fc40000201400 */
[C---:B------:R-:W-:Y:S02]  /*bb90*/  ISETP.GE.AND P4, PT, R3.reuse, R211, PT ;  /* 0x000000d30300720c */ /* 0x040fe40003f86270 */
[C---:B------:R-:W-:Y:S01]  /*bba0*/  ISETP.GE.AND P3, PT, R3.reuse, R210, PT ;  /* 0x000000d20300720c */ /* 0x040fe20003f66270 */
[----:B------:R-:W-:Y:S01]  /*bbb0*/  FFMA.FTZ R14, R6, -UR21, R160 ;  /* 0x80000015060e7c23 */ /* 0x000fe200080100a0 */
[C---:B------:R-:W-:Y:S01]  /*bbc0*/  ISETP.GE.AND P2, PT, R3.reuse, R209, PT ;  /* 0x000000d10300720c */ /* 0x040fe20003f46270 */
[--C-:B------:R-:W-:Y:S01]  /*bbd0*/  IMAD.IADD R6, R206, 0x1, -R2.reuse ;  /* 0x00000001ce067824 */ /* 0x100fe200078e0a02 */
[----:B------:R-:W-:Y:S02]  /*bbe0*/  ISETP.GE.AND P0, PT, R3, R208, PT ;  /* 0x000000d00300720c */ /* 0x000fe40003f06270 */
        /* <DEDUP_REMOVED lines=9> */
[----:B------:R-:W-:Y:S02]  /*bc80*/  IABS R10, R7 ;  /* 0x00000007000a7213 */ /* 0x000fe40000000000 */
[----:B------:R-:W-:Y:S02]  /*bc90*/  IABS R7, R5 ;  /* 0x0000000500077213 */ /* 0x000fe40000000000 */
[----:B------:R-:W-:-:S02]  /*bca0*/  IABS R5, R3 ;  /* 0x0000000300057213 */ /* 0x000fc40000000000 */
        /* <DEDUP_REMOVED lines=13> */
[----:B------:R-:W-:Y:S01]  /*bd80*/  P2R R8, PR, RZ, 0x1 ;  /* 0x00000001ff087803 */ /* 0x000fe20000000000 */
        /* <DEDUP_REMOVED lines=12> */
[----:B------:R-:W-:Y:S02]  /*be50*/  FSEL R156, R12, -INF , !P6 ;  /* 0xff8000000c9c7808 */ /* 0x000fe40007000000 */
        /* <DEDUP_REMOVED lines=24> */
[----:B------:R-:W-:Y:S01]  /*bfe0*/  ISETP.GE.AND P2, PT, R3, R209, PT ;  /* 0x000000d10300720c */ /* 0x000fe20003f46270 */
[----:B------:R-:W-:Y:S01]  /*bff0*/  FFMA.FTZ R11, R2, -UR21, R153 ;  /* 0x80000015020b7c23 */ /* 0x000fe20008010099 */
[----:B------:R-:W-:Y:S01]  /*c000*/  I2FP.F32.S32 R7, R9 ;  /* 0x0000000900077245 */ /* 0x000fe20000201400 */
[----:B------:R-:W-:Y:S01]  /*c010*/  VIADD R2, R0, 0x38 ;  /* 0x0000003800027836 */ /* 0x000fe20000000000 */
[----:B------:R-:W-:Y:S01]  /*c020*/  I2FP.F32.S32 R6, R6 ;  /* 0x0000000600067245 */ /* 0x000fe20000201400 */
[----:B------:R-:W-:Y:S01]  /*c030*/  IMAD.IADD R9, R207, 0x1, -R3 ;  /* 0x00000001cf097824 */ /* 0x000fe200078e0a03 */
[----:B------:R-:W-:Y:S01]  /*c040*/  I2FP.F32.S32 R4, R4 ;  /* 0x0000000400047245 */ /* 0x000fe20000201400 */
[----:B------:R-:W-:Y:S01]  /*c050*/  FFMA.FTZ R10, R7, -UR21, R154 ;  /* 0x80000015070a7c23 */ /* 0x000fe2000801009a */
[----:B------:R-:W-:Y:S01]  /*c060*/  FSEL R165, R16, -INF , !P6 ;  /* 0xff80000010a57808 */ /* 0x000fe20007000000 */
[----:B------:R-:W-:Y:S01]  /*c070*/  FFMA.FTZ R7, R6, -UR21, R33 ;  /* 0x8000001506077c23 */ /* 0x000fe20008010021 */
[----:B------:R-:W-:Y:S01]  /*c080*/  ISETP.GE.AND P0, PT, R3, R208, PT ;  /* 0x000000d00300720c */ /* 0x000fe20003f06270 */
[----:B------:R-:W-:Y:S01]  /*c090*/  FFMA.FTZ R4, R4, -UR21, R35 ;  /* 0x8000001504047c23 */ /* 0x000fe20008010023 */
[----:B------:R-:W-:Y:S01]  /*c0a0*/  FSEL R163, R17, -INF , !P3 ;  /* 0xff80000011a37808 */ /* 0x000fe20005800000 */
[----:B------:R-:W-:Y:S01]  /*c0b0*/  VIADD R0, R0, 0x39 ;  /* 0x0000003900007836 */ /* 0x000fe20000000000 */
[----:B------:R-:W-:-:S02]  /*c0c0*/  ISETP.LT.OR P6, PT, R3, R204, P4 ;  /* 0x000000cc0300720c */ /* 0x000fc400027c1670 */
[C---:B------:R-:W-:Y:S02]  /*c0d0*/  ISETP.GE.AND P3, PT, R3.reuse, R210, PT ;  /* 0x000000d20300720c */ /* 0x040fe40003f66270 */
[----:B------:R-:W-:Y:S02]  /*c0e0*/  ISETP.NE.AND P4, PT, R8, RZ, PT ;  /* 0x000000ff0800720c */ /* 0x000fe40003f85270 */
[C---:B------:R-:W-:Y:S02]  /*c0f0*/  ISETP.LT.OR P2, PT, R3.reuse, R201, P2 ;  /* 0x000000c90300720c */ /* 0x040fe40001741670 */
[----:B------:R-:W-:Y:S02]  /*c100*/  ISETP.LT.OR P0, PT, R3, R200, P0 ;  /* 0x000000c80300720c */ /* 0x000fe40000701670 */
[----:B------:R-:W-:Y:S02]  /*c110*/  FSEL R225, R15, -INF , !P5 ;  /* 0xff8000000fe17808 */ /* 0x000fe40006800000 */
[----:B------:R-:W-:Y:S01]  /*c120*/  ISETP.LT.OR P5, PT, R3, R203, P3 ;  /* 0x000000cb0300720c */ /* 0x000fe20001fa1670 */
[----:B------:R-:W-:Y:S01]  /*c130*/  IMAD.IADD R3, R205, 0x1, -R2 ;  /* 0x00000001cd037824 */ /* 0x000fe200078e0a02 */
[----:B------:R-:W-:-:S02]  /*c140*/  P2R R8, PR, RZ, 0x4 ;  /* 0x00000004ff087803 */ /* 0x000fc40000000000 */
[----:B------:R-:W-:Y:S01]  /*c150*/  FSEL R178, R5, -INF , !P4 ;  /* 0xff80000005b27808 */ /* 0x000fe20006000000 */
[----:B------:R-:W-:Y:S01]  /*c160*/  IMAD.IADD R5, R202, 0x1, -R2 ;  /* 0x00000001ca057824 */ /* 0x000fe200078e0a02 */
[C---:B------:R-:W-:Y:S02]  /*c170*/  ISETP.GE.AND P4, PT, R2.reuse, R211, PT ;  /* 0x000000d30200720c */ /* 0x040fe40003f86270 */
[C---:B------:R-:W-:Y:S02]  /*c180*/  ISETP.GE.AND P2, PT, R2.reuse, R209, PT ;  /* 0x000000d10200720c */ /* 0x040fe40003f46270 */
[----:B------:R-:W-:Y:S02]  /*c190*/  P2R R6, PR, RZ, 0x1 ;  /* 0x00000001ff067803 */ /* 0x000fe40000000000 */
[----:B------:R-:W-:Y:S02]  /*c1a0*/  ISETP.GE.AND P3, PT, R2, R210, PT ;  /* 0x000000d20200720c */ /* 0x000fe40003f66270 */
[----:B------:R-:W-:-:S02]  /*c1b0*/  FSEL R166, R7, -INF , !P6 ;  /* 0xff80000007a67808 */ /* 0x000fc40007000000 */
[----:B------:R-:W-:Y:S01]  /*c1c0*/  FSEL R226, R4, -INF , !P5 ;  /* 0xff80000004e27808 */ /* 0x000fe20006800000 */
[----:B------:R-:W-:Y:S01]  /*c1d0*/  IMAD.IADD R4, R206, 0x1, -R2 ;  /* 0x00000001ce047824 */ /* 0x000fe200078e0a02 */
[C---:B------:R-:W-:Y:S02]  /*c1e0*/  ISETP.LT.OR P5, PT, R2.reuse, R204, P4 ;  /* 0x000000cc0200720c */ /* 0x040fe400027a1670 */
[C---:B------:R-:W-:Y:S02]  /*c1f0*/  ISETP.LT.OR P6, PT, R2.reuse, R201, P2 ;  /* 0x000000c90200720c */ /* 0x040fe400017c1670 */
[C---:B------:R-:W-:Y:S02]  /*c200*/  ISETP.GE.AND P0, PT, R2.reuse, R208, PT ;  /* 0x000000d00200720c */ /* 0x040fe40003f06270 */
[----:B------:R-:W-:Y:S02]  /*c210*/  ISETP.LT.OR P4, PT, R2, R203, P3 ;  /* 0x000000cb0200720c */ /* 0x000fe40001f81670 */
[----:B------:R-:W-:-:S02]  /*c220*/  ISETP.NE.AND P2, PT, R6, RZ, PT ;  /* 0x000000ff0600720c */ /* 0x000fc40003f45270 */
[----:B------:R-:W-:Y:S02]  /*c230*/  ISETP.NE.AND P3, PT, R8, RZ, PT ;  /* 0x000000ff0800720c */ /* 0x000fe40003f65270 */
[----:B------:R-:W-:Y:S02]  /*c240*/  IABS R6, R9 ;  /* 0x0000000900067213 */ /* 0x000fe40000000000 */
[----:B------:R-:W-:Y:S02]  /*c250*/  IABS R8, R5 ;  /* 0x0000000500087213 */ /* 0x000fe40000000000 */
[----:B------:R-:W-:Y:S02]  /*c260*/  FSEL R217, R10, -INF , !P1 ;  /* 0xff8000000ad97808 */ /* 0x000fe40004800000 */
[----:B------:R-:W-:Y:S01]  /*c270*/  ISETP.LT.OR P1, PT, R2, R200, P0 ;  /* 0x000000c80200720c */ /* 0x000fe20000721670 */
[----:B------:R-:W-:Y:S01]  /*c280*/  IMAD.IADD R2, R207, 0x1, -R2 ;  /* 0x00000001cf027824 */ /* 0x000fe200078e0a02 */
[----:B------:R-:W-:Y:S01]  /*c290*/  IABS R9, R3 ;  /* 0x0000000300097213 */ /* 0x000fe20000000000 */
[----:B------:R-:W-:Y:S01]  /*c2a0*/  IMAD.MOV.U32 R3, RZ, RZ, R6 ;  /* 0x000000ffff037224 */ /* 0x000fe200078e0006 */
[----:B------:R-:W-:Y:S01]  /*c2b0*/  IABS R5, R4 ;  /* 0x0000000400057213 */ /* 0x000fe20000000000 */
[----:B------:R-:W-:Y:S01]  /*c2c0*/  IMAD.MOV.U32 R4, RZ, RZ, R8 ;  /* 0x000000ffff047224 */ /* 0x000fe200078e0008 */
        /* <DEDUP_REMOVED lines=8> */
[----:B------:R-:W-:Y:S01]  /*c350*/  ISETP.GE.AND P3, PT, R0, R211, PT ;  /* 0x000000d30000720c */ /* 0x000fe20003f66270 */
[----:B------:R-:W-:Y:S01]  /*c360*/  FFMA.FTZ R3, R5, -UR21, R146 ;  /* 0x8000001505037c23 */ /* 0x000fe20008010092 */
[----:B------:R-:W-:Y:S01]  /*c370*/  FSEL R182, R2, -INF , !P2 ;  /* 0xff80000002b67808 */ /* 0x000fe20005000000 */
[----:B------:R-:W-:Y:S01]  /*c380*/  IMAD.IADD R2, R205, 0x1, -R0 ;  /* 0x00000001cd027824 */ /* 0x000fe200078e0a00 */
[----:B------:R-:W-:-:S02]  /*c390*/  I2FP.F32.S32 R6, R6 ;  /* 0x0000000600067245 */ /* 0x000fc40000201400 */
[C---:B------:R-:W-:Y:S02]  /*c3a0*/  ISETP.GE.AND P2, PT, R0.reuse, R210, PT ;  /* 0x000000d20000720c */ /* 0x040fe40003f46270 */
[----:B------:R-:W-:Y:S01]  /*c3b0*/  ISETP.GE.AND P0, PT, R0, R209, PT ;  /* 0x000000d10000720c */ /* 0x000fe20003f06270 */
[----:B------:R-:W-:Y:S01]  /*c3c0*/  FFMA.FTZ R5, R6, -UR21, R148 ;  /* 0x8000001506057c23 */ /* 0x000fe20008010094 */
[----:B------:R-:W-:Y:S01]  /*c3d0*/  FSEL R224, R3, -INF , !P4 ;  /* 0xff80000003e07808 */ /* 0x000fe20006000000 */
[--C-:B------:R-:W-:Y:S01]  /*c3e0*/  IMAD.IADD R3, R206, 0x1, -R0.reuse ;  /* 0x00000001ce037824 */ /* 0x100fe200078e0a00 */
[----:B------:R-:W-:Y:S01]  /*c3f0*/  FSEL R220, R4, -INF , !P5 ;  /* 0xff80000004dc7808 */ /* 0x000fe20006800000 */
[----:B------:R-:W-:Y:S01]  /*c400*/  IMAD.IADD R4, R202, 0x1, -R0 ;  /* 0x00000001ca047824 */ /* 0x000fe200078e0a00 */
[C---:B------:R-:W-:Y:S02]  /*c410*/  ISETP.GE.AND P4, PT, R0.reuse, R208, PT ;  /* 0x000000d00000720c */ /* 0x040fe40003f86270 */
[----:B------:R-:W-:-:S02]  /*c420*/  ISETP.LT.OR P5, PT, R0, R204, P3 ;  /* 0x000000cc0000720c */ /* 0x000fc40001fa1670 */
[C---:B------:R-:W-:Y:S02]  /*c430*/  ISETP.LT.OR P3, PT, R0.reuse, R203, P2 ;  /* 0x000000cb0000720c */ /* 0x040fe40001761670 */
[C---:B------:R-:W-:Y:S02]  /*c440*/  ISETP.LT.OR P2, PT, R0.reuse, R201, P0 ;  /* 0x000000c90000720c */ /* 0x040fe40000741670 */
[----:B------:R-:W-:Y:S01]  /*c450*/  ISETP.LT.OR P0, PT, R0, R200, P4 ;  /* 0x000000c80000720c */ /* 0x000fe20002701670 */
[----:B------:R-:W-:Y:S01]  /*c460*/  IMAD.IADD R0, R207, 0x1, -R0 ;  /* 0x00000001cf007824 */ /* 0x000fe200078e0a00 */
[----:B------:R-:W-:Y:S02]  /*c470*/  FSEL R174, R5, -INF , !P6 ;  /* 0xff80000005ae7808 */ /* 0x000fe40007000000 */
[----:B------:R-:W-:Y:S02]  /*c480*/  PLOP3.LUT P6, PT, PT, PT, UP1, 0x80, 0x0 ;  /* 0x000000000000781c */ /* 0x000fe40003fcf018 */
[----:B------:R-:W-:-:S02]  /*c490*/  IABS R4, R4 ;  /* 0x0000000400047213 */ /* 0x000fc40000000000 */
[----:B------:R-:W-:Y:S02]  /*c4a0*/  IABS R3, R3 ;  /* 0x0000000300037213 */ /* 0x000fe40000000000 */
        /* <DEDUP_REMOVED lines=11> */
[----:B------:R-:W-:Y:S01]  /*c560*/  FFMA.FTZ R2, R2, -UR21, R149 ;  /* 0x8000001502027c23 */ /* 0x000fe20008010095 */
[----:B------:R-:W-:Y:S01]  /*c570*/  ISETP.NE.AND P1, PT, R69, RZ, PT ;  /* 0x000000ff4500720c */ /* 0x000fe20003f25270 */
[----:B------:R-:W-:Y:S01]  /*c580*/  FFMA.FTZ R0, R0, -UR21, R151 ;  /* 0x8000001500007c23 */ /* 0x000fe20008010097 */
[----:B------:R-:W-:-:S02]  /*c590*/  FSEL R219, R4, -INF , !P5 ;  /* 0xff80000004db7808 */ /* 0x000fc40006800000 */
        /* <DEDUP_REMOVED lines=62> */
.L_x_2140:
[----:B------:R-:W-:Y:S05]  /*c980*/  BSYNC B0 ;  /* 0x0000000000007941 */ /* 0x000fea0003800000 */
.L_x_2139:
[----:B------:R-:W0:Y:S02]  /*c990*/  LDGDEPBAR ;  /* 0x00000000000079af */ /* 0x000e240000000000 */
.L_x_2138:
[----:B-12---:R-:W2:Y:S01]  /*c9a0*/  LDL R4, [R1] ;  /* 0x0000000001047983 */ /* 0x006ea20000100800 */
[----:B------:R-:W-:-:S03]  /*c9b0*/  IMAD.MOV.U32 R6, RZ, RZ, R75 ;  /* 0x000000ffff067224 */ /* 0x000fc600078e004b */
[----:B------:R-:W3:Y:S04]  /*c9c0*/  LDL R11, [R1+0x18] ;  /* 0x00001800010b7983 */ /* 0x000ee80000100800 */
[----:B------:R-:W4:Y:S01]  /*c9d0*/  LDL R8, [R1+0x10] ;  /* 0x0000100001087983 */ /* 0x000f220000100800 */
        /* <DEDUP_REMOVED lines=23> */
[----:B------:R-:W-:Y:S01]  /*cb50*/  USHF.L.U32 UR6, UR37, 0x1, URZ ;  /* 0x0000000125067899 */ /* 0x000fe2000800063f */
[----:B------:R-:W-:Y:S01]  /*cb60*/  FMNMX.FTZ R5, R73, R40, !PT ;  /* 0x0000002849057209 */ /* 0x000fe20007810000 */
[----:B------:R-:W1:Y:S01]  /*cb70*/  SHFL.BFLY PT, R12, R0, 0x2, 0x1f ;  /* 0x0c401f00000c7f89 */ /* 0x000e6200000e0000 */
[----:B------:R-:W-:Y:S01]  /*cb80*/  IMAD.U32 R10, RZ, RZ, UR31 ;  /* 0x0000001fff0a7e24 */ /* 0x000fe2000f8e00ff */
[----:B------:R-:W-:Y:S01]  /*cb90*/  UIADD3 UR4, UR6, 0x1, URZ ;  /* 0x0000000106047890 */ /* 0x000fe2000fffe03f */
[----:B------:R-:W-:Y:S02]  /*cba0*/  IMAD.U32 R9, RZ, RZ, UR31 ;  /* 0x0000001fff097e24 */ /* 0x000fe4000f8e00ff */
[----:B------:R-:W-:Y:S01]  /*cbb0*/  IMAD.MOV.U32 R31, RZ, RZ, R6 ;  /* 0x000000ffff1f7224 */ /* 0x000fe200078e0006 */
[----:B------:R-:W-:-:S04]  /*cbc0*/  FMNMX.FTZ R7, R72, R64, !PT ;  /* 0x0000004048077209 */ /* 0x000fc80007810000 */
[----:B------:R-:W-:Y:S02]  /*cbd0*/  FMNMX.FTZ R7, R68, R7, !PT ;  /* 0x0000000744077209 */ /* 0x000fe40007810000 */
[----:B-1----:R-:W-:-:S05]  /*cbe0*/  FMNMX.FTZ R0, R0, R12, !PT ;  /* 0x0000000c00007209 */ /* 0x002fca0007810000 */
[----:B------:R-:W1:Y:S01]  /*cbf0*/  SHFL.BFLY PT, R17, R0, 0x1, 0x1f ;  /* 0x0c201f0000117f89 */ /* 0x000e6200000e0000 */
[----:B------:R-:W-:Y:S01]  /*cc00*/  IMAD.MOV.U32 R43, RZ, RZ, R214 ;  /* 0x000000ffff2b7224 */ /* 0x000fe200078e00d6 */
[----:B-1----:R-:W-:-:S04]  /*cc10*/  FMNMX.FTZ R214, R0, R17, !PT ;  /* 0x0000001100d67209 */ /* 0x002fc80007810000 */
[----:B------:R-:W-:Y:S01]  /*cc20*/  FSETP.NEU.FTZ.AND P2, PT, R214, -INF , PT ;  /* 0xff800000d600780b */ /* 0x000fe20003f5d000 */
[----:B------:R-:W-:Y:S02]  /*cc30*/  IMAD.MOV.U32 R41, RZ, RZ, R213 ;  /* 0x000000ffff297224 */ /* 0x000fe400078e00d5 */
[----:B------:R-:W-:Y:S01]  /*cc40*/  IMAD.MOV.U32 R42, RZ, RZ, R215 ;  /* 0x000000ffff2a7224 */ /* 0x000fe200078e00d7 */
[----:B------:R-:W-:Y:S01]  /*cc50*/  PRMT R227, R199, 0x7054, R199 ;  /* 0x00007054c7e37816 */ /* 0x000fe200000000c7 */
[----:B------:R-:W-:Y:S02]  /*cc60*/  IMAD.MOV.U32 R235, RZ, RZ, R31 ;  /* 0x000000ffffeb7224 */ /* 0x000fe400078e001f */
[----:B------:R-:W-:Y:S02]  /*cc70*/  IMAD.MOV.U32 R69, RZ, RZ, R43 ;  /* 0x000000ffff457224 */ /* 0x000fe400078e002b */
[----:B------:R-:W-:Y:S02]  /*cc80*/  IMAD.MOV.U32 R233, RZ, RZ, R42 ;  /* 0x000000ffffe97224 */ /* 0x000fe400078e002a */
[----:B------:R-:W-:-:S02]  /*cc90*/  IMAD.MOV.U32 R232, RZ, RZ, R41 ;  /* 0x000000ffffe87224 */ /* 0x000fc400078e0029 */
[----:B--2---:R-:W-:Y:S01]  /*cca0*/  IMAD.WIDE.U32 R74, R4, -0x326172a9, RZ ;  /* 0xcd9e8d57044a7825 */ /* 0x004fe200078e00ff */
[----:B------:R-:W-:-:S04]  /*ccb0*/  FMNMX.FTZ R4, R159, R2, !PT ;  /* 0x000000029f047209 */ /* 0x000fc80007810000 */
[----:B------:R-:W-:Y:S01]  /*ccc0*/  FMNMX.FTZ R4, R177, R4, !PT ;  /* 0x00000004b1047209 */ /* 0x000fe20007810000 */
[----:B---3--:R-:W-:-:S03]  /*ccd0*/  IMAD.WIDE.U32 R228, R11, -0x326172a9, RZ ;  /* 0xcd9e8d570be47825 */ /* 0x008fc600078e00ff */
[----:B------:R-:W-:Y:S01]  /*cce0*/  FMNMX.FTZ R4, R171, R4, !PT ;  /* 0x00000004ab047209 */ /* 0x000fe20007810000 */
[----:B----4-:R-:W-:Y:S01]  /*ccf0*/  IMAD.WIDE.U32 R2, R8, -0x2daee0ad, RZ ;  /* 0xd2511f5308027825 */ /* 0x010fe200078e00ff */
[----:B------:R-:W-:Y:S02]  /*cd00*/  FMNMX.FTZ R8, R60, R5, !PT ;  /* 0x000000053c087209 */ /* 0x000fe40007810000 */
[-C--:B------:R-:W-:Y:S02]  /*cd10*/  LOP3.LUT R5, R75, R252.reuse, RZ, 0x3c, !PT ;  /* 0x000000fc4b057212 */ /* 0x080fe400078e3cff */
[----:B------:R-:W-:Y:S02]  /*cd20*/  LOP3.LUT R6, R229, R252, RZ, 0x3c, !PT ;  /* 0x000000fce5067212 */ /* 0x000fe400078e3cff */
[----:B------:R-:W-:Y:S01]  /*cd30*/  FMNMX.FTZ R4, R170, R4, !PT ;  /* 0x00000004aa047209 */ /* 0x000fe20007810000 */
[----:B------:R-:W-:Y:S01]  /*cd40*/  IMAD.WIDE.U32 R22, R5, -0x2daee0ad, RZ ;  /* 0xd2511f5305167825 */ /* 0x000fe200078e00ff */
[----:B------:R-:W-:-:S02]  /*cd50*/  LOP3.LUT R5, R3, UR6, R10, 0x96, !PT ;  /* 0x0000000603057c12 */ /* 0x000fc4000f8e960a */
[----:B------:R-:W-:Y:S01]  /*cd60*/  LOP3.LUT R36, R3, UR4, R9, 0x96, !PT ;  /* 0x0000000403247c12 */ /* 0x000fe2000f8e9609 */
[----:B------:R-:W-:Y:S01]  /*cd70*/  IMAD.WIDE.U32 R32, R6, -0x2daee0ad, RZ ;  /* 0xd2511f5306207825 */ /* 0x000fe200078e00ff */
[----:B------:R-:W-:Y:S02]  /*cd80*/  FMNMX.FTZ R3, R163, R4, !PT ;  /* 0x00000004a3037209 */ /* 0x000fe40007810000 */
[----:B------:R-:W-:Y:S02]  /*cd90*/  FMNMX.FTZ R4, R56, R8, !PT ;  /* 0x0000000838047209 */ /* 0x000fe40007810000 */
[----:B------:R-:W-:Y:S02]  /*cda0*/  FMNMX.FTZ R10, R217, R3, !PT ;  /* 0x00000003d90a7209 */ /* 0x000fe40007810000 */
[--C-:B------:R-:W-:Y:S02]  /*cdb0*/  LOP3.LUT R11, R23, UR33, R2.reuse, 0x96, !PT ;  /* 0x00000021170b7c12 */ /* 0x100fe4000f8e9602 */
[----:B------:R-:W-:Y:S01]  /*cdc0*/  LOP3.LUT R9, R33, UR33, R2, 0x96, !PT ;  /* 0x0000002121097c12 */ /* 0x000fe2000f8e9602 */
[----:B------:R-:W-:Y:S01]  /*cdd0*/  IMAD.WIDE.U32 R2, R5, -0x326172a9, RZ ;  /* 0xcd9e8d5705027825 */ /* 0x000fe200078e00ff */
[----:B------:R-:W-:-:S02]  /*cde0*/  FMNMX.FTZ R6, R67, R7, !PT ;  /* 0x0000000743067209 */ /* 0x000fc40007810000 */
[----:B------:R-:W-:Y:S02]  /*cdf0*/  FMNMX.FTZ R5, R58, R4, !PT ;  /* 0x000000043a057209 */ /* 0x000fe40007810000 */
[----:B------:R-:W-:Y:S02]  /*ce00*/  FMNMX.FTZ R10, R182, R10, !PT ;  /* 0x0000000ab60a7209 */ /* 0x000fe40007810000 */
[----:B------:R-:W-:Y:S02]  /*ce10*/  FMNMX.FTZ R4, R66, R6, !PT ;  /* 0x0000000642047209 */ /* 0x000fe40007810000 */
[----:B------:R-:W-:Y:S02]  /*ce20*/  FMNMX.FTZ R5, R63, R5, !PT ;  /* 0x000000053f057209 */ /* 0x000fe40007810000 */
[C---:B------:R-:W-:Y:S02]  /*ce30*/  LOP3.LUT R7, R3.reuse, UR36, R74, 0x96, !PT ;  /* 0x0000002403077c12 */ /* 0x040fe4000f8e964a */
[----:B------:R-:W-:-:S02]  /*ce40*/  LOP3.LUT R12, R3, UR36, R228, 0x96, !PT ;  /* 0x00000024030c7c12 */ /* 0x000fc4000f8e96e4 */
[----:B------:R-:W-:Y:S02]  /*ce50*/  FMNMX.FTZ R10, R179, R10, !PT ;  /* 0x0000000ab30a7209 */ /* 0x000fe40007810000 */
[----:B------:R-:W-:Y:S02]  /*ce60*/  FMNMX.FTZ R3, R216, R4, !PT ;  /* 0x00000004d8037209 */ /* 0x000fe40007810000 */
[----:B------:R-:W-:Y:S02]  /*ce70*/  FMNMX.FTZ R4, R61, R5, !PT ;  /* 0x000000053d047209 */ /* 0x000fe40007810000 */
[----:B------:R-:W-:Y:S02]  /*ce80*/  FMNMX.FTZ R10, R180, R10, !PT ;  /* 0x0000000ab40a7209 */ /* 0x000fe40007810000 */
[----:B------:R-:W-:Y:S01]  /*ce90*/  FMNMX.FTZ R3, R181, R3, !PT ;  /* 0x00000003b5037209 */ /* 0x000fe20007810000 */
[----:B------:R-:W-:Y:S01]  /*cea0*/  IMAD.WIDE.U32 R38, R11, -0x326172a9, RZ ;  /* 0xcd9e8d570b267825 */ /* 0x000fe200078e00ff */
[----:B------:R-:W-:Y:S01]  /*ceb0*/  FMNMX.FTZ R6, R57, R4, !PT ;  /* 0x0000000439067209 */ /* 0x000fe20007810000 */
[----:B------:R-:W1:Y:S01]  /*cec0*/  SHFL.BFLY PT, R16, R10, 0x2, 0x1f ;  /* 0x0c401f000a107f89 */ /* 0x000e6200000e0000 */
[----:B------:R-:W-:Y:S01]  /*ced0*/  FMNMX.FTZ R3, R173, R3, !PT ;  /* 0x00000003ad037209 */ /* 0x000fe20007810000 */
[----:B------:R-:W-:Y:S01]  /*cee0*/  IMAD.WIDE.U32 R20, R9, -0x326172a9, RZ ;  /* 0xcd9e8d5709147825 */ /* 0x000fe200078e00ff */
[----:B------:R-:W-:-:S03]  /*cef0*/  LOP3.LUT R8, R39, UR32, R2, 0x96, !PT ;  /* 0x0000002027087c12 */ /* 0x000fc6000f8e9602 */
[----:B------:R-:W-:Y:S01]  /*cf00*/  IMAD.WIDE.U32 R4, R7, -0x2daee0ad, RZ ;  /* 0xd2511f5307047825 */ /* 0x000fe200078e00ff */
        /* <DEDUP_REMOVED lines=8> */
[----:B------:R-:W-:Y:S02]  /*cf90*/  LOP3.LUT R14, R5, UR29, R22, 0x96, !PT ;  /* 0x0000001d050e7c12 */ /* 0x000fe4000f8e9616 */
[----:B------:R-:W-:Y:S01]  /*cfa0*/  FMNMX.FTZ R5, R221, R11, !PT ;  /* 0x0000000bdd057209 */ /* 0x000fe20007810000 */
[----:B------:R-:W-:Y:S01]  /*cfb0*/  IMAD.WIDE.U32 R6, R13, -0x2daee0ad, RZ ;  /* 0xd2511f530d067825 */ /* 0x000fe200078e00ff */
[----:B------:R-:W-:Y:S02]  /*cfc0*/  LOP3.LUT R9, R9, UR25, R4, 0x96, !PT ;  /* 0x0000001909097c12 */ /* 0x000fe4000f8e9604 */
[----:B------:R-:W-:Y:S02]  /*cfd0*/  FMNMX.FTZ R4, R139, R12, !PT ;  /* 0x0000000c8b047209 */ /* 0x000fe40007810000 */
[----:B------:R-:W-:Y:S02]  /*cfe0*/  FMNMX.FTZ R5, R218, R5, !PT ;  /* 0x00000005da057209 */ /* 0x000fe40007810000 */
[----:B------:R-:W-:-:S02]  /*cff0*/  FMNMX.FTZ R4, R156, R4, !PT ;  /* 0x000000049c047209 */ /* 0x000fc40007810000 */
[----:B------:R-:W-:Y:S02]  /*d000*/  LOP3.LUT R15, R3, UR29, R32, 0x96, !PT ;  /* 0x0000001d030f7c12 */ /* 0x000fe4000f8e9620 */
[----:B------:R-:W-:Y:S01]  /*d010*/  LOP3.LUT R11, R7, UR25, R2, 0x96, !PT ;  /* 0x00000019070b7c12 */ /* 0x000fe2000f8e9602 */
[----:B------:R-:W-:Y:S01]  /*d020*/  IMAD.WIDE.U32 R2, R14, -0x326172a9, RZ ;  /* 0xcd9e8d570e027825 */ /* 0x000fe200078e00ff */
[----:B------:R-:W-:Y:S02]  /*d030*/  FMNMX.FTZ R5, R183, R5, !PT ;  /* 0x00000005b7057209 */ /* 0x000fe40007810000 */
[----:B------:R-:W-:Y:S02]  /*d040*/  FMNMX.FTZ R4, R165, R4, !PT ;  /* 0x00000004a5047209 */ /* 0x000fe40007810000 */
[----:B-1----:R-:W-:Y:S02]  /*d050*/  FMNMX.FTZ R10, R10, R16, !PT ;  /* 0x000000100a0a7209 */ /* 0x002fe40007810000 */
[----:B------:R-:W-:-:S02]  /*d060*/  FMNMX.FTZ R0, R225, R5, !PT ;  /* 0x00000005e1007209 */ /* 0x000fc40007810000 */
[----:B------:R-:W-:Y:S02]  /*d070*/  LOP3.LUT R5, R3, UR28, R38, 0x96, !PT ;  /* 0x0000001c03057c12 */ /* 0x000fe4000f8e9626 */
[----:B------:R-:W-:Y:S01]  /*d080*/  FMNMX.FTZ R3, R166, R4, !PT ;  /* 0x00000004a6037209 */ /* 0x000fe20007810000 */
[----:B------:R-:W1:Y:S01]  /*d090*/  SHFL.BFLY PT, R14, R10, 0x1, 0x1f ;  /* 0x0c201f000a0e7f89 */ /* 0x000e6200000e0000 */
[----:B------:R-:W-:Y:S02]  /*d0a0*/  FMNMX.FTZ R0, R226, R0, !PT ;  /* 0x00000000e2007209 */ /* 0x000fe40007810000 */
[----:B------:R-:W-:Y:S01]  /*d0b0*/  FMNMX.FTZ R3, R220, R3, !PT ;  /* 0x00000003dc037209 */ /* 0x000fe20007810000 */
[----:B------:R-:W-:Y:S01]  /*d0c0*/  IMAD.WIDE.U32 R52, R9, -0x326172a9, RZ ;  /* 0xcd9e8d5709347825 */ /* 0x000fe200078e00ff */
[----:B------:R-:W-:Y:S02]  /*d0d0*/  FMNMX.FTZ R7, R224, R0, !PT ;  /* 0x00000000e0077209 */ /* 0x000fe40007810000 */
[----:B------:R-:W-:-:S02]  /*d0e0*/  FMNMX.FTZ R0, R219, R3, !PT ;  /* 0x00000003db007209 */ /* 0x000fc40007810000 */
[----:B------:R-:W-:Y:S01]  /*d0f0*/  LOP3.LUT R13, R53, UR24, R2, 0x96, !PT ;  /* 0x00000018350d7c12 */ /* 0x000fe2000f8e9602 */
[----:B------:R-:W-:Y:S02]  /*d100*/  IMAD.WIDE.U32 R2, R15, -0x326172a9, RZ ;  /* 0xcd9e8d570f027825 */ /* 0x000fe400078e00ff */
[----:B------:R-:W2:Y:S02]  /*d110*/  SHFL.BFLY PT, R15, R0, 0x2, 0x1f ;  /* 0x0c401f00000f7f89 */ /* 0x000ea400000e0000 */
[----:B------:R-:W-:Y:S01]  /*d120*/  FMUL.FTZ R12, R214, UR40 ;  /* 0x00000028d60c7c20 */ /* 0x000fe20008410000 */
[----:B------:R-:W-:Y:S01]  /*d130*/  FMNMX.FTZ R7, R222, R7, !PT ;  /* 0x00000007de077209 */ /* 0x000fe20007810000 */
[----:B------:R-:W-:Y:S01]  /*d140*/  IMAD.WIDE.U32 R44, R11, -0x326172a9, RZ ;  /* 0xcd9e8d570b2c7825 */ /* 0x000fe200078e00ff */
[----:B------:R-:W-:Y:S02]  /*d150*/  LOP3.LUT R3, R3, UR28, R20, 0x96, !PT ;  /* 0x0000001c03037c12 */ /* 0x000fe4000f8e9614 */
[----:B------:R-:W-:Y:S01]  /*d160*/  FSEL R12, R12, RZ, P2 ;  /* 0x000000ff0c0c7208 */ /* 0x000fe20001000000 */
[----:B------:R-:W3:Y:S01]  /*d170*/  SHFL.BFLY PT, R16, R7, 0x2, 0x1f ;  /* 0x0c401f0007107f89 */ /* 0x000ee200000e0000 */
[----:B------:R-:W-:Y:S01]  /*d180*/  LOP3.LUT R9, R45, UR24, R2, 0x96, !PT ;  /* 0x000000182d097c12 */ /* 0x000fe2000f8e9602 */
[----:B------:R-:W-:-:S04]  /*d190*/  IMAD.WIDE.U32 R2, R3, -0x2daee0ad, RZ ;  /* 0xd2511f5303027825 */ /* 0x000fc800078e00ff */
[----:B------:R-:W-:Y:S01]  /*d1a0*/  FFMA.FTZ R4, R27, UR40, -R12 ;  /* 0x000000281b047c23 */ /* 0x000fe2000801080c */
[----:B-1----:R-:W-:Y:S01]  /*d1b0*/  FMNMX.FTZ R213, R10, R14, !PT ;  /* 0x0000000e0ad57209 */ /* 0x002fe20007810000 */
[----:B------:R-:W-:Y:S01]  /*d1c0*/  IMAD.WIDE.U32 R46, R9, -0x2daee0ad, RZ ;  /* 0xd2511f53092e7825 */ /* 0x000fe200078e00ff */
[----:B------:R-:W-:Y:S01]  /*d1d0*/  LOP3.LUT R6, R3, UR22, R6, 0x96, !PT ;  /* 0x0000001603067c12 */ /* 0x000fe2000f8e9606 */
[----:B------:R1:W-:Y:S02]  /*d1e0*/  MUFU.EX2 R231, R4 ;  /* 0x0000000400e77308 */ /* 0x0003e40000000800 */
[----:B------:R-:W-:Y:S01]  /*d1f0*/  FFMA.FTZ R3, R25, UR40, -R12 ;  /* 0x0000002819037c23 */ /* 0x000fe2000801080c */
[----:B------:R-:W-:Y:S01]  /*d200*/  FMUL.FTZ R14, R213, UR40 ;  /* 0x00000028d50e7c20 */ /* 0x000fe20008410000 */
[----:B------:R-:W-:Y:S01]  /*d210*/  LOP3.LUT R2, R47, UR18, R2, 0x96, !PT ;  /* 0x000000122f027c12 */ /* 0x000fe2000f8e9602 */
[----:B------:R-:W-:Y:S01]  /*d220*/  IMAD.WIDE.U32 R54, R13, -0x2daee0ad, RZ ;  /* 0xd2511f530d367825 */ /* 0x000fe200078e00ff */
[----:B------:R-:W-:Y:S01]  /*d230*/  FSETP.NEU.FTZ.AND P0, PT, R213, -INF , PT ;  /* 0xff800000d500780b */ /* 0x000fe20003f1d000 */
[----:B------:R-:W-:Y:S01]  /*d240*/  UIADD3 UR4, UR30, -0x4ab325aa, URZ ;  /* 0xb54cda561e047890 */ /* 0x000fe2000fffe03f */
[----:B------:R4:W-:Y:S01]  /*d250*/  MUFU.EX2 R234, R3 ;  /* 0x0000000300ea7308 */ /* 0x0009e20000000800 */
[----:B------:R-:W-:Y:S01]  /*d260*/  IMAD.WIDE.U32 R34, R6, -0x326172a9, RZ ;  /* 0xcd9e8d5706227825 */ /* 0x000fe200078e00ff */
[----:B------:R-:W-:-:S03]  /*d270*/  FSEL R14, R14, RZ, P0 ;  /* 0x000000ff0e0e7208 */ /* 0x000fc60000000000 */
[----:B-1----:R-:W-:-:S05]  /*d280*/  IMAD.WIDE.U32 R4, R5, -0x2daee0ad, RZ ;  /* 0xd2511f5305047825 */ /* 0x002fca00078e00ff */
[----:B------:R-:W-:Y:S02]  /*d290*/  LOP3.LUT R18, R5, UR22, R8, 0x96, !PT ;  /* 0x0000001605127c12 */ /* 0x000fe4000f8e9608 */
[----:B--2---:R-:W-:Y:S01]  /*d2a0*/  FMNMX.FTZ R5, R0, R15, !PT ;  /* 0x0000000f00057209 */ /* 0x004fe20007810000 */
[----:B----4-:R-:W-:Y:S01]  /*d2b0*/  IMAD.WIDE.U32 R2, R2, -0x326172a9, RZ ;  /* 0xcd9e8d5702027825 */ /* 0x010fe200078e00ff */
[----:B------:R-:W-:-:S03]  /*d2c0*/  LOP3.LUT R17, R55, UR18, R4, 0x96, !PT ;  /* 0x0000001237117c12 */ /* 0x000fc6000f8e9604 */
[----:B------:R-:W-:Y:S01]  /*d2d0*/  FFMA.FTZ R4, R19, UR40, -R12 ;  /* 0x0000002813047c23 */ /* 0x000fe2000801080c */
[----:B------:R-:W-:Y:S01]  /*d2e0*/  FFMA.FTZ R6, R30, UR40, -R14 ;  /* 0x000000281e067c23 */ /* 0x000fe2000801080e */
[----:B------:R-:W1:Y:S01]  /*d2f0*/  SHFL.BFLY PT, R15, R5, 0x1, 0x1f ;  /* 0x0c201f00050f7f89 */ /* 0x000e6200000e0000 */
[----:B------:R-:W-:Y:S02]  /*d300*/  LOP3.LUT R0, R3, UR4, R34, 0x96, !PT ;  /* 0x0000000403007c12 */ /* 0x000fe4000f8e9622 */
[----:B------:R-:W-:Y:S01]  /*d310*/  LOP3.LUT R3, R2, 0xffff, RZ, 0xc0, !PT ;  /* 0x0000ffff02037812 */ /* 0x000fe200078ec0ff */
[----:B------:R3:W-:Y:S01]  /*d320*/  MUFU.EX2 R230, R4 ;  /* 0x0000000400e67308 */ /* 0x0007e20000000800 */
[----:B------:R-:W-:Y:S01]  /*d330*/  FFMA.FTZ R11, R24, UR40, -R12 ;  /* 0x00000028180b7c23 */ /* 0x000fe2000801080c */
[----:B------:R-:W-:-:S06]  /*d340*/  LOP3.LUT R8, R2, 0xff, RZ, 0xc0, !PT ;  /* 0x000000ff02087812 */ /* 0x000fcc00078ec0ff */
[----:B------:R2:W-:Y:S01]  /*d350*/  MUFU.EX2 R236, R6 ;  /* 0x0000000600ec7308 */ /* 0x0005e20000000800 */
[----:B------:R-:W-:Y:S02]  /*d360*/  SHF.R.U32.HI R10, RZ, 0x18, R2 ;  /* 0x00000018ff0a7819 */ /* 0x000fe40000011602 */
[----:B---3--:R-:W-:Y:S02]  /*d370*/  FMNMX.FTZ R4, R7, R16, !PT ;  /* 0x0000001007047209 */ /* 0x008fe40007810000 */
[----:B------:R-:W-:Y:S01]  /*d380*/  SHF.R.U32.HI R7, RZ, 0x8, R3 ;  /* 0x00000008ff077819 */ /* 0x000fe20000011603 */
[----:B------:R-:W-:Y:S02]  /*d390*/  FFMA.FTZ R3, R28, UR40, -R14 ;  /* 0x000000281c037c23 */ /* 0x000fe4000801080e */
[----:B------:R3:W4:Y:S01]  /*d3a0*/  MUFU.EX2 R48, R11 ;  /* 0x0000000b00307308 */ /* 0x0007220000000800 */
[----:B--2---:R-:W-:Y:S01]  /*d3b0*/  SHF.R.U32.HI R6, RZ, 0x10, R2 ;  /* 0x00000010ff067819 */ /* 0x004fe20000011602 */
[----:B------:R-:W2:Y:S01]  /*d3c0*/  SHFL.BFLY PT, R13, R4, 0x1, 0x1f ;  /* 0x0c201f00040d7f89 */ /* 0x000ea200000e0000 */
[----:B------:R-:W-:-:S05]  /*d3d0*/  LOP3.LUT R2, R0, 0xffff, RZ, 0xc0, !PT ;  /* 0x0000ffff00027812 */ /* 0x000fca00078ec0ff */
[----:B------:R5:W-:Y:S01]  /*d3e0*/  MUFU.EX2 R251, R3 ;  /* 0x0000000300fb7308 */ /* 0x000be20000000800 */
[----:B------:R-:W-:Y:S02]  /*d3f0*/  LOP3.LUT R9, R0, 0xff, RZ, 0xc0, !PT ;  /* 0x000000ff00097812 */ /* 0x000fe400078ec0ff */
[----:B---3--:R-:W-:Y:S02]  /*d400*/  PRMT R11, R8, 0x5410, R7 ;  /* 0x00005410080b7816 */ /* 0x008fe40000000007 */
[----:B------:R-:W-:Y:S01]  /*d410*/  LOP3.LUT R8, R6, 0xff, RZ, 0xc0, !PT ;  /* 0x000000ff06087812 */ /* 0x000fe200078ec0ff */
[----:B------:R-:W-:Y:S01]  /*d420*/  FFMA.FTZ R6, R29, UR40, -R14 ;  /* 0x000000281d067c23 */ /* 0x000fe2000801080e */
[--C-:B------:R-:W-:Y:S01]  /*d430*/  SHF.R.U32.HI R7, RZ, 0x18, R0.reuse ;  /* 0x00000018ff077819 */ /* 0x100fe20000011600 */
[----:B------:R-:W-:Y:S01]  /*d440*/  LDSM.16.MT88.4 R28, [R188+0x6000] ;  /* 0x00600000bc1c783b */ /* 0x000fe20000004200 */
[----:B-----5:R-:W-:Y:S01]  /*d450*/  SHF.R.U32.HI R3, RZ, 0x10, R0 ;  /* 0x00000010ff037819 */ /* 0x020fe20000011600 */
[----:B------:R3:W-:Y:S01]  /*d460*/  MUFU.EX2 R250, R6 ;  /* 0x0000000600fa7308 */ /* 0x0007e20000000800 */
[----:B------:R-:W-:-:S02]  /*d470*/  SHF.R.U32.HI R2, RZ, 0x8, R2 ;  /* 0x00000008ff027819 */ /* 0x000fc40000011602 */
[----:B------:R-:W-:Y:S01]  /*d480*/  LOP3.LUT R0, R3, 0xff, RZ, 0xc0, !PT ;  /* 0x000000ff03007812 */ /* 0x000fe200078ec0ff */
[----:B------:R-:W-:Y:S01]  /*d490*/  FFMA.FTZ R3, R26, UR40, -R14 ;  /* 0x000000281a037c23 */ /* 0x000fe2000801080e */
[----:B------:R-:W-:Y:S01]  /*d4a0*/  PRMT R9, R9, 0x5410, R2 ;  /* 0x0000541009097816 */ /* 0x000fe20000000002 */
[----:B------:R-:W5:Y:S01]  /*d4b0*/  LDSM.16.MT88.4 R24, [R185+0x6000] ;  /* 0x00600000b918783b */ /* 0x000f620000004200 */
[----:B------:R-:W-:Y:S02]  /*d4c0*/  PRMT R7, R0, 0x5410, R7 ;  /* 0x0000541000077816 */ /* 0x000fe40000000007 */
[----:B------:R-:W-:Y:S02]  /*d4d0*/  FSEL R0, R213, RZ, P0 ;  /* 0x000000ffd5007208 */ /* 0x000fe40000000000 */
[----:B---3--:R-:W-:Y:S01]  /*d4e0*/  FSEL R6, R214, RZ, P2 ;  /* 0x000000ffd6067208 */ /* 0x008fe20001000000 */
[----:B------:R3:W5:Y:S04]  /*d4f0*/  MUFU.EX2 R249, R3 ;  /* 0x0000000300f97308 */ /* 0x0007680000000800 */
[----:B------:R-:W-:Y:S01]  /*d500*/  FADD.FTZ R2, R71, -R6 ;  /* 0x8000000647027221 */ /* 0x000fe20000010000 */
[----:B-1----:R-:W-:-:S04]  /*d510*/  FMNMX.FTZ R215, R5, R15, !PT ;  /* 0x0000000f05d77209 */ /* 0x002fc80007810000 */
[C---:B------:R-:W-:Y:S01]  /*d520*/  FSETP.NEU.FTZ.AND P2, PT, R215.reuse, -INF , PT ;  /* 0xff800000d700780b */ /* 0x040fe20003f5d000 */
[----:B------:R-:W-:Y:S01]  /*d530*/  FMUL.FTZ R5, R215, UR40 ;  /* 0x00000028d7057c20 */ /* 0x000fe20008410000 */
[----:B---3--:R-:W-:Y:S01]  /*d540*/  FMUL.FTZ R3, R2, UR40 ;  /* 0x0000002802037c20 */ /* 0x008fe20008410000 */
[----:B------:R-:W-:-:S04]  /*d550*/  FADD.FTZ R2, R70, -R0 ;  /* 0x8000000046027221 */ /* 0x000fc80000010000 */
[----:B------:R-:W-:Y:S01]  /*d560*/  FMUL.FTZ R2, R2, UR40 ;  /* 0x0000002802027c20 */ /* 0x000fe20008410000 */
[----:B--2---:R-:W-:Y:S02]  /*d570*/  FMNMX.FTZ R248, R4, R13, !PT ;  /* 0x0000000d04f87209 */ /* 0x004fe40007810000 */
[----:B------:R-:W-:Y:S01]  /*d580*/  HSET2.LE.AND R0, R11, R227, PT ;  /* 0x000000e30b007233 */ /* 0x000fe20003803000 */
[----:B------:R1:W-:Y:S01]  /*d590*/  MUFU.EX2 R136, R2 ;  /* 0x0000000200887308 */ /* 0x0003e20000000800 */
[----:B------:R-:W-:Y:S01]  /*d5a0*/  FSEL R13, R5, RZ, P2 ;  /* 0x000000ff050d7208 */ /* 0x000fe20001000000 */
[----:B----4-:R-:W-:Y:S02]  /*d5b0*/  IMAD.MOV.U32 R71, RZ, RZ, R48 ;  /* 0x000000ffff477224 */ /* 0x010fe400078e0030 */
[----:B------:R-:W-:Y:S01]  /*d5c0*/  LDSM.16.MT88.4 R48, [R187+0x6000] ;  /* 0x00600000bb30783b */ /* 0x000fe20000004200 */
[----:B-1----:R-:W-:-:S04]  /*d5d0*/  F2FP.BF16.F32.PACK_AB R2, R230, R234 ;  /* 0x000000eae602723e */ /* 0x002fc800000010ff */
[----:B------:R-:W-:Y:S01]  /*d5e0*/  LOP3.LUT R6, R0, R2, RZ, 0xc0, !PT ;  /* 0x0000000200067212 */ /* 0x000fe200078ec0ff */
[--C-:B------:R-:W-:Y:S02]  /*d5f0*/  FFMA.FTZ R0, R40, UR40, -R13.reuse ;  /* 0x0000002828007c23 */ /* 0x100fe4000801080d */
[----:B------:R-:W1:Y:S01]  /*d600*/  LDSM.16.MT88.4 R40, [R186+0x6000] ;  /* 0x00600000ba28783b */ /* 0x000e620000004200 */
[----:B------:R2:W3:Y:S01]  /*d610*/  MUFU.EX2 R137, R3 ;  /* 0x0000000300897308 */ /* 0x0004e20000000800 */
[----:B------:R-:W-:Y:S01]  /*d620*/  FFMA.FTZ R2, R60, UR40, -R13 ;  /* 0x000000283c027c23 */ /* 0x000fe2000801080d */
[----:B------:R-:W-:Y:S02]  /*d630*/  PRMT R8, R8, 0x5410, R10 ;  /* 0x0000541008087816 */ /* 0x000fe4000000000a */
[----:B------:R-:W-:-:S04]  /*d640*/  FSETP.NEU.FTZ.AND P0, PT, R248, -INF , PT ;  /* 0xff800000f800780b */ /* 0x000fc80003f1d000 */
[----:B------:R4:W-:Y:S01]  /*d650*/  MUFU.EX2 R246, R0 ;  /* 0x0000000000f67308 */ /* 0x0009e20000000800 */
[----:B------:R-:W-:-:S07]  /*d660*/  HSET2.LE.AND R4, R9, R227, PT ;  /* 0x000000e309047233 */ /* 0x000fce0003803000 */
[----:B------:R5:W-:Y:S01]  /*d670*/  MUFU.EX2 R247, R2 ;  /* 0x0000000200f77308 */ /* 0x000be20000000800 */
[--C-:B--2---:R-:W-:Y:S02]  /*d680*/  HSET2.LE.AND R3, R8, R227.reuse, PT ;  /* 0x000000e308037233 */ /* 0x104fe40003803000 */
[----:B------:R-:W-:Y:S01]  /*d690*/  HSET2.LE.AND R8, R7, R227, PT ;  /* 0x000000e307087233 */ /* 0x000fe20003803000 */
[----:B----4-:R-:W-:Y:S01]  /*d6a0*/  FMUL.FTZ R0, R248, UR40 ;  /* 0x00000028f8007c20 */ /* 0x010fe20008410000 */
[----:B------:R-:W-:Y:S01]  /*d6b0*/  F2FP.BF16.F32.PACK_AB R5, R71, R231 ;  /* 0x000000e74705723e */ /* 0x000fe200000010ff */
[----:B-----5:R-:W-:-:S03]  /*d6c0*/  FFMA.FTZ R2, R56, UR40, -R13 ;  /* 0x0000002838027c23 */ /* 0x020fc6000801080d */
[----:B------:R-:W-:Y:S01]  /*d6d0*/  FSEL R0, R0, RZ, P0 ;  /* 0x000000ff00007208 */ /* 0x000fe20000000000 */
[----:B------:R2:W-:Y:S01]  /*d6e0*/  MUFU.EX2 R245, R2 ;  /* 0x0000000200f57308 */ /* 0x0005e20000000800 */
[----:B------:R-:W-:Y:S02]  /*d6f0*/  F2FP.BF16.F32.PACK_AB R7, R249, R250 ;  /* 0x000000faf907723e */ /* 0x000fe400000010ff */
[----:B------:R-:W-:Y:S01]  /*d700*/  F2FP.BF16.F32.PACK_AB R9, R251, R236 ;  /* 0x000000ecfb09723e */ /* 0x000fe200000010ff */
[----:B---3--:R-:W-:Y:S01]  /*d710*/  FMUL.FTZ R88, R88, R137 ;  /* 0x0000008958587220 */ /* 0x008fe20000410000 */
[----:B------:R-:W-:Y:S01]  /*d720*/  LOP3.LUT R4, R4, R5, RZ, 0xc0, !PT ;  /* 0x0000000504047212 */ /* 0x000fe200078ec0ff */
[----:B------:R-:W-:Y:S01]  /*d730*/  FMUL.FTZ R89, R89, R137 ;  /* 0x0000008959597220 */ /* 0x000fe20000410000 */
[----:B------:R-:W-:Y:S01]  /*d740*/  LOP3.LUT R7, R3, R7, RZ, 0xc0, !PT ;  /* 0x0000000703077212 */ /* 0x000fe200078ec0ff */
[-C--:B------:R-:W-:Y:S01]  /*d750*/  FMUL.FTZ R90, R90, R136.reuse ;  /* 0x000000885a5a7220 */ /* 0x080fe20000410000 */
[----:B------:R-:W-:Y:S01]  /*d760*/  LOP3.LUT R5, R8, R9, RZ, 0xc0, !PT ;  /* 0x0000000908057212 */ /* 0x000fe200078ec0ff */
[-C--:B------:R-:W-:Y:S01]  /*d770*/  FMUL.FTZ R91, R91, R136.reuse ;  /* 0x000000885b5b7220 */ /* 0x080fe20000410000 */
[-C--:B------:R-:W-:Y:S01]  /*d780*/  FMUL.FTZ R104, R104, R137.reuse ;  /* 0x0000008968687220 */ /* 0x080fe20000410000 */
[----:B--2---:R-:W-:Y:S01]  /*d790*/  FFMA.FTZ R2, R58, UR40, -R13 ;  /* 0x000000283a027c23 */ /* 0x004fe2000801080d */
[----:B------:R-:W-:Y:S01]  /*d7a0*/  FMUL.FTZ R105, R105, R137 ;  /* 0x0000008969697220 */ /* 0x000fe20000410000 */
[----:B------:R-:W-:-:S02]  /*d7b0*/  FMUL.FTZ R106, R106, R136 ;  /* 0x000000886a6a7220 */ /* 0x000fc40000410000 */
[----:B------:R2:W3:Y:S01]  /*d7c0*/  MUFU.EX2 R244, R2 ;  /* 0x0000000200f47308 */ /* 0x0004e20000000800 */
        /* <DEDUP_REMOVED lines=15> */
[----:B--2---:R-:W-:Y:S01]  /*d8c0*/  FFMA.FTZ R2, R64, UR40, -R0 ;  /* 0x0000002840027c23 */ /* 0x004fe20008010800 */
        /* <DEDUP_REMOVED lines=10> */
[----:B------:R2:W-:Y:S01]  /*d970*/  MUFU.EX2 R243, R2 ;  /* 0x0000000200f37308 */ /* 0x0005e20000000800 */
[----:B------:R-:W-:Y:S01]  /*d980*/  IMAD.WIDE.U32 R18, R18, -0x326172a9, RZ ;  /* 0xcd9e8d5712127825 */ /* 0x000fe200078e00ff */
[C---:B------:R-:W-:Y:S06]  /*d990*/  HMMA.16816.F32.BF16 R148, R4.reuse, R26, R88 ;  /* 0x0000001a0494723c */ /* 0x040fec0000041858 */
[----:B------:R-:W-:Y:S01]  /*d9a0*/  HMMA.16816.F32.BF16 R144, R4, R30, R104 ;  /* 0x0000001e0490723c */ /* 0x000fe20000041868 */
[----:B--2---:R-:W-:-:S05]  /*d9b0*/  IMAD.WIDE.U32 R2, R17, -0x326172a9, RZ ;  /* 0xcd9e8d5711027825 */ /* 0x004fca00078e00ff */
[C---:B------:R-:W-:Y:S06]  /*d9c0*/  HMMA.16816.F32.BF16 R152, R4.reuse, R24, R76 ;  /* 0x000000180498723c */ /* 0x040fec000004184c */
[C---:B------:R-:W-:Y:S06]  /*d9d0*/  HMMA.16816.F32.BF16 R92, R4.reuse, R28, R92 ;  /* 0x0000001c045c723c */ /* 0x040fec000004185c */
[C---:B-1----:R-:W-:Y:S06]  /*d9e0*/  HMMA.16816.F32.BF16 R104, R4.reuse, R40, R108 ;  /* 0x000000280468723c */ /* 0x042fec000004186c */
[C---:B------:R-:W-:Y:S06]  /*d9f0*/  HMMA.16816.F32.BF16 R120, R4.reuse, R42, R120 ;  /* 0x0000002a0478723c */ /* 0x040fec0000041878 */
[C---:B------:R-:W-:Y:S06]  /*da00*/  HMMA.16816.F32.BF16 R88, R4.reuse, R48, R124 ;  /* 0x000000300458723c */ /* 0x040fec000004187c */
[----:B------:R-:W-:Y:S07]  /*da10*/  HMMA.16816.F32.BF16 R132, R4, R50, R132 ;  /* 0x000000320484723c */ /* 0x000fee0000041884 */
[----:B------:R-:W-:-:S02]  /*da20*/  LOP3.LUT R4, R3, UR4, R18, 0x96, !PT ;  /* 0x0000000403047c12 */ /* 0x000fc4000f8e9612 */
[C---:B------:R-:W-:Y:S02]  /*da30*/  LOP3.LUT R3, R2.reuse, 0xffff, RZ, 0xc0, !PT ;  /* 0x0000ffff02037812 */ /* 0x040fe400078ec0ff */
[----:B------:R-:W-:Y:S02]  /*da40*/  LOP3.LUT R7, R2, 0xff, RZ, 0xc0, !PT ;  /* 0x000000ff02077812 */ /* 0x000fe400078ec0ff */
[----:B------:R-:W-:Y:S01]  /*da50*/  SHF.R.U32.HI R3, RZ, 0x8, R3 ;  /* 0x00000008ff037819 */ /* 0x000fe20000011603 */
[--C-:B------:R-:W-:Y:S01]  /*da60*/  FFMA.FTZ R8, R68, UR40, -R0.reuse ;  /* 0x0000002844087c23 */ /* 0x100fe20008010800 */
[--C-:B------:R-:W-:Y:S01]  /*da70*/  FFMA.FTZ R5, R67, UR40, -R0.reuse ;  /* 0x0000002843057c23 */ /* 0x100fe20008010800 */
[----:B------:R-:W-:Y:S02]  /*da80*/  FSEL R6, R215, RZ, P2 ;  /* 0x000000ffd7067208 */ /* 0x000fe40001000000 */
[----:B------:R-:W-:Y:S01]  /*da90*/  PRMT R10, R7, 0x5410, R3 ;  /* 0x00005410070a7816 */ /* 0x000fe20000000003 */
[----:B------:R-:W-:Y:S01]  /*daa0*/  FFMA.FTZ R3, R66, UR40, -R0 ;  /* 0x0000002842037c23 */ /* 0x000fe20008010800 */
[----:B------:R1:W-:Y:S01]  /*dab0*/  MUFU.EX2 R242, R8 ;  /* 0x0000000800f27308 */ /* 0x0003e20000000800 */
[----:B------:R-:W-:Y:S01]  /*dac0*/  FADD.FTZ R6, R73, -R6 ;  /* 0x8000000649067221 */ /* 0x000fe20000010000 */
[----:B------:R-:W-:-:S06]  /*dad0*/  SHF.R.U32.HI R9, RZ, 0x18, R2 ;  /* 0x00000018ff097819 */ /* 0x000fcc0000011602 */
[----:B------:R2:W-:Y:S01]  /*dae0*/  MUFU.EX2 R241, R5 ;  /* 0x0000000500f17308 */ /* 0x0005e20000000800 */
[----:B------:R-:W-:Y:S01]  /*daf0*/  IMAD.MOV.U32 R124, RZ, RZ, R235 ;  /* 0x000000ffff7c7224 */ /* 0x000fe200078e00eb */
[----:B-1----:R-:W-:-:S06]  /*db00*/  SHF.R.U32.HI R8, RZ, 0x10, R2 ;  /* 0x00000010ff087819 */ /* 0x002fcc0000011602 */
[----:B------:R1:W4:Y:S01]  /*db10*/  MUFU.EX2 R240, R3 ;  /* 0x0000000300f07308 */ /* 0x0003220000000800 */
[----:B------:R-:W-:Y:S02]  /*db20*/  LOP3.LUT R2, R4, 0xffff, RZ, 0xc0, !PT ;  /* 0x0000ffff04027812 */ /* 0x000fe400078ec0ff */
[----:B------:R-:W-:Y:S02]  /*db30*/  LOP3.LUT R7, R8, 0xff, RZ, 0xc0, !PT ;  /* 0x000000ff08077812 */ /* 0x000fe400078ec0ff */
[----:B--2---:R-:W-:Y:S01]  /*db40*/  FSEL R5, R248, RZ, P0 ;  /* 0x000000fff8057208 */ /* 0x004fe20000000000 */
[----:B------:R-:W-:Y:S01]  /*db50*/  FMUL.FTZ R8, R6, UR40 ;  /* 0x0000002806087c20 */ /* 0x000fe20008410000 */
[----:B------:R-:W-:-:S03]  /*db60*/  IMAD.MOV.U32 R235, RZ, RZ, R69 ;  /* 0x000000ffffeb7224 */ /* 0x000fc600078e0045 */
[----:B------:R-:W-:Y:S01]  /*db70*/  FADD.FTZ R6, R72, -R5 ;  /* 0x8000000548067221 */ /* 0x000fe20000010000 */
[----:B------:R-:W-:Y:S01]  /*db80*/  SHF.R.U32.HI R5, RZ, 0x10, R4 ;  /* 0x00000010ff057819 */ /* 0x000fe20000011604 */
[----:B------:R2:W5:Y:S01]  /*db90*/  MUFU.EX2 R69, R8 ;  /* 0x0000000800457308 */ /* 0x0005620000000800 */
[----:B------:R-:W-:Y:S02]  /*dba0*/  PRMT R11, R7, 0x5410, R9 ;  /* 0x00005410070b7816 */ /* 0x000fe40000000009 */
[----:B-1----:R-:W-:Y:S02]  /*dbb0*/  SHF.R.U32.HI R3, RZ, 0x8, R2 ;  /* 0x00000008ff037819 */ /* 0x002fe40000011602 */
[----:B------:R-:W-:Y:S02]  /*dbc0*/  LOP3.LUT R2, R4, 0xff, RZ, 0xc0, !PT ;  /* 0x000000ff04027812 */ /* 0x000fe400078ec0ff */
[----:B------:R-:W-:Y:S02]  /*dbd0*/  SHF.R.U32.HI R7, RZ, 0x18, R4 ;  /* 0x00000018ff077819 */ /* 0x000fe40000011604 */
[----:B------:R-:W-:-:S02]  /*dbe0*/  HSET2.LE.AND R4, R10, R227, PT ;  /* 0x000000e30a047233 */ /* 0x000fc40003803000 */
[----:B------:R-:W-:Y:S01]  /*dbf0*/  PRMT R9, R2, 0x5410, R3 ;  /* 0x0000541002097816 */ /* 0x000fe20000000003 */
[----:B------:R-:W-:-:S04]  /*dc00*/  IMAD.WIDE.U32 R2, R36, -0x326172a9, RZ ;  /* 0xcd9e8d5724027825 */ /* 0x000fc800078e00ff */
[----:B--2---:R-:W-:Y:S01]  /*dc10*/  FMUL.FTZ R8, R6, UR40 ;  /* 0x0000002806087c20 */ /* 0x004fe20008410000 */
[----:B------:R-:W-:Y:S02]  /*dc20*/  LOP3.LUT R6, R5, 0xff, RZ, 0xc0, !PT ;  /* 0x000000ff05067812 */ /* 0x000fe400078ec0ff */
[----:B---3--:R-:W-:Y:S01]  /*dc30*/  F2FP.BF16.F32.PACK_AB R5, R244, R245 ;  /* 0x000000f5f405723e */ /* 0x008fe200000010ff */
[----:B------:R1:W2:Y:S01]  /*dc40*/  MUFU.EX2 R68, R8 ;  /* 0x0000000800447308 */ /* 0x0002a20000000800 */
[----:B------:R-:W-:Y:S02]  /*dc50*/  PRMT R7, R6, 0x5410, R7 ;  /* 0x0000541006077816 */ /* 0x000fe40000000007 */
[----:B------:R-:W-:Y:S02]  /*dc60*/  LOP3.LUT R10, R4, R5, RZ, 0xc0, !PT ;  /* 0x00000005040a7212 */ /* 0x000fe400078ec0ff */
[----:B------:R-:W-:Y:S02]  /*dc70*/  HSET2.LE.AND R4, R11, R227, PT ;  /* 0x000000e30b047233 */ /* 0x000fe40003803000 */
[----:B------:R-:W-:-:S02]  /*dc80*/  LOP3.LUT R17, R3, UR36, R74, 0x96, !PT ;  /* 0x0000002403117c12 */ /* 0x000fc4000f8e964a */
[--C-:B------:R-:W-:Y:S02]  /*dc90*/  HSET2.LE.AND R6, R9, R227.reuse, PT ;  /* 0x000000e309067233 */ /* 0x100fe40003803000 */
[----:B----4-:R-:W-:Y:S02]  /*dca0*/  F2FP.BF16.F32.PACK_AB R5, R240, R241 ;  /* 0x000000f1f005723e */ /* 0x010fe400000010ff */
[----:B------:R-:W-:Y:S02]  /*dcb0*/  HSET2.LE.AND R9, R7, R227, PT ;  /* 0x000000e307097233 */ /* 0x000fe40003803000 */
[----:B------:R-:W-:Y:S01]  /*dcc0*/  F2FP.BF16.F32.PACK_AB R7, R247, R246 ;  /* 0x000000f6f707723e */ /* 0x000fe200000010ff */
[----:B-1----:R-:W-:Y:S01]  /*dcd0*/  FFMA.FTZ R8, R63, UR40, -R13 ;  /* 0x000000283f087c23 */ /* 0x002fe2000801080d */
[----:B------:R-:W-:Y:S02]  /*dce0*/  F2FP.BF16.F32.PACK_AB R15, R242, R243 ;  /* 0x000000f3f20f723e */ /* 0x000fe400000010ff */
[----:B------:R-:W-:Y:S01]  /*dcf0*/  LOP3.LUT R11, R4, R5, RZ, 0xc0, !PT ;  /* 0x00000005040b7212 */ /* 0x000fe200078ec0ff */
[----:B------:R1:W-:Y:S01]  /*dd00*/  MUFU.EX2 R239, R8 ;  /* 0x0000000800ef7308 */ /* 0x0003e20000000800 */
[----:B------:R-:W-:Y:S01]  /*dd10*/  IMAD.WIDE.U32 R4, R17, -0x2daee0ad, RZ ;  /* 0xd2511f5311047825 */ /* 0x000fe200078e00ff */
[----:B------:R-:W-:-:S02]  /*dd20*/  LOP3.LUT R9, R9, R15, RZ, 0xc0, !PT ;  /* 0x0000000f09097212 */ /* 0x000fc400078ec0ff */
[----:B------:R-:W-:Y:S02]  /*dd30*/  LOP3.LUT R3, R3, UR36, R228, 0x96, !PT ;  /* 0x0000002403037c12 */ /* 0x000fe4000f8e96e4 */
[--C-:B------:R-:W-:Y:S01]  /*dd40*/  LOP3.LUT R15, R21, UR32, R2.reuse, 0x96, !PT ;  /* 0x00000020150f7c12 */ /* 0x100fe2000f8e9602 */
[-C--:B-----5:R-:W-:Y:S01]  /*dd50*/  FMUL.FTZ R80, R80, R69.reuse ;  /* 0x0000004550507220 */ /* 0x0a0fe20000410000 */
[----:B------:R-:W-:Y:S01]  /*dd60*/  FMUL.FTZ R81, R81, R69 ;  /* 0x0000004551517220 */ /* 0x000fe20000410000 */
[-C--:B--2---:R-:W-:Y:S01]  /*dd70*/  FMUL.FTZ R82, R82, R68.reuse ;  /* 0x0000004452527220 */ /* 0x084fe20000410000 */
[----:B------:R-:W-:Y:S01]  /*dd80*/  FMUL.FTZ R83, R83, R68 ;  /* 0x0000004453537220 */ /* 0x000fe20000410000 */
[----:B-1----:R-:W-:Y:S01]  /*dd90*/  LOP3.LUT R8, R6, R7, RZ, 0xc0, !PT ;  /* 0x0000000706087212 */ /* 0x002fe200078ec0ff */
[----:B------:R-:W-:Y:S01]  /*dda0*/  FFMA.FTZ R6, R57, UR40, -R13 ;  /* 0x0000002839067c23 */ /* 0x000fe2000801080d */
[----:B------:R-:W-:Y:S01]  /*ddb0*/  LOP3.LUT R7, R39, UR32, R2, 0x96, !PT ;  /* 0x0000002027077c12 */ /* 0x000fe2000f8e9602 */
[----:B------:R-:W-:Y:S01]  /*ddc0*/  IMAD.WIDE.U32 R2, R3, -0x2daee0ad, RZ ;  /* 0xd2511f5303027825 */ /* 0x000fe200078e00ff */
[----:B------:R-:W-:Y:S01]  /*ddd0*/  LOP3.LUT R39, R5, UR29, R22, 0x96, !PT ;  /* 0x0000001d05277c12 */ /* 0x000fe2000f8e9616 */
[----:B------:R1:W-:Y:S02]  /*dde0*/  MUFU.EX2 R237, R6 ;  /* 0x0000000600ed7308 */ /* 0x0003e40000000800 */
[----:B------:R-:W-:Y:S01]  /*ddf0*/  FFMA.FTZ R5, R65, UR40, -R12 ;  /* 0x0000002841057c23 */ /* 0x000fe2000801080c */
[----:B------:R-:W-:-:S04]  /*de00*/  IMAD.WIDE.U32 R22, R15, -0x2daee0ad, RZ ;  /* 0xd2511f530f167825 */ /* 0x000fc800078e00ff */
[----:B------:R-:W-:Y:S02]  /*de10*/  IMAD.MOV.U32 R110, RZ, RZ, R235 ;  /* 0x000000ffff6e7224 */ /* 0x000fe400078e00eb */
[----:B------:R-:W-:Y:S01]  /*de20*/  IMAD.MOV.U32 R111, RZ, RZ, R236 ;  /* 0x000000ffff6f7224 */ /* 0x000fe200078e00ec */
[----:B------:R2:W-:Y:S01]  /*de30*/  MUFU.EX2 R235, R5 ;  /* 0x0000000500eb7308 */ /* 0x0005e20000000800 */
[----:B-1----:R-:W-:Y:S01]  /*de40*/  FFMA.FTZ R6, R37, UR40, -R13 ;  /* 0x0000002825067c23 */ /* 0x002fe2000801080d */
[----:B------:R-:W-:-:S06]  /*de50*/  IMAD.WIDE.U32 R36, R7, -0x2daee0ad, RZ ;  /* 0xd2511f5307247825 */ /* 0x000fcc00078e00ff */
[----:B------:R1:W-:Y:S01]  /*de60*/  MUFU.EX2 R236, R6 ;  /* 0x0000000600ec7308 */ /* 0x0003e20000000800 */
[----:B------:R-:W-:Y:S01]  /*de70*/  HMMA.16816.F32.BF16 R72, R8, R24, R80 ;  /* 0x000000180848723c */ /* 0x000fe20000041850 */
[----:B--2---:R-:W-:Y:S01]  /*de80*/  LOP3.LUT R5, R3, UR29, R32, 0x96, !PT ;  /* 0x0000001d03057c12 */ /* 0x004fe2000f8e9620 */
[----:B------:R-:W-:Y:S01]  /*de90*/  FFMA.FTZ R3, R62, UR40, -R12 ;  /* 0x000000283e037c23 */ /* 0x000fe2000801080c */
[----:B------:R-:W-:Y:S01]  /*dea0*/  IMAD.MOV.U32 R109, RZ, RZ, R234 ;  /* 0x000000ffff6d7224 */ /* 0x000fe200078e00ea */
[----:B------:R-:W-:-:S03]  /*deb0*/  LOP3.LUT R37, R37, UR25, R4, 0x96, !PT ;  /* 0x0000001925257c12 */ /* 0x000fc6000f8e9604 */
[----:B------:R-:W-:Y:S01]  /*dec0*/  IMAD.MOV.U32 R81, RZ, RZ, R71 ;  /* 0x000000ffff517224 */ /* 0x000fe200078e0047 */
[----:B------:R2:W-:Y:S01]  /*ded0*/  MUFU.EX2 R234, R3 ;  /* 0x0000000300ea7308 */ /* 0x0005e20000000800 */
[----:B------:R-:W-:Y:S01]  /*dee0*/  FFMA.FTZ R4, R59, UR40, -R12 ;  /* 0x000000283b047c23 */ /* 0x000fe2000801080c */
[----:B-1----:R-:W-:Y:S02]  /*def0*/  LOP3.LUT R6, R23, UR25, R2, 0x96, !PT ;  /* 0x0000001917067c12 */ /* 0x002fe4000f8e9602 */
[----:B------:R-:W-:Y:S01]  /*df00*/  LOP3.LUT R7, R35, UR19, R44, 0x96, !PT ;  /* 0x0000001323077c12 */ /* 0x000fe2000f8e962c */
[----:B------:R-:W-:Y:S02]  /*df10*/  IMAD.MOV.U32 R79, RZ, RZ, R233 ;  /* 0x000000ffff4f7224 */ /* 0x000fe400078e00e9 */
[----:B------:R-:W-:Y:S01]  /*df20*/  FFMA.FTZ R16, R61, UR40, -R13 ;  /* 0x000000283d107c23 */ /* 0x000fe2000801080d */
[----:B------:R-:W-:Y:S01]  /*df30*/  IMAD.WIDE.U32 R70, R6, -0x326172a9, RZ ;  /* 0xcd9e8d5706467825 */ /* 0x000fe200078e00ff */
[----:B------:R1:W-:Y:S03]  /*df40*/  MUFU.EX2 R233, R4 ;  /* 0x0000000400e97308 */ /* 0x0003e60000000800 */
[----:B--2---:R-:W-:Y:S01]  /*df50*/  IMAD.WIDE.U32 R2, R5, -0x326172a9, RZ ;  /* 0xcd9e8d5705027825 */ /* 0x004fe200078e00ff */
[----:B------:R-:W-:-:S03]  /*df60*/  UIADD3 UR6, UR31, 0x646e171e, URZ ;  /* 0x646e171e1f067890 */ /* 0x000fc6000fffe03f */
[----:B------:R-:W-:Y:S01]  /*df70*/  IMAD.MOV.U32 R78, RZ, RZ, R232 ;  /* 0x000000ffff4e7224 */ /* 0x000fe200078e00e8 */
[----:B------:R-:W-:Y:S01]  /*df80*/  LOP3.LUT R21, R3, UR28, R20, 0x96, !PT ;  /* 0x0000001c03157c12 */ /* 0x000fe2000f8e9614 */
[----:B------:R-:W-:Y:S01]  /*df90*/  IMAD.MOV.U32 R77, RZ, RZ, R231 ;  /* 0x000000ffff4d7224 */ /* 0x000fe200078e00e7 */
[----:B------:R-:W-:Y:S01]  /*dfa0*/  LOP3.LUT R23, R71, UR24, R2, 0x96, !PT ;  /* 0x0000001847177c12 */ /* 0x000fe2000f8e9602 */
[----:B------:R-:W-:Y:S01]  /*dfb0*/  IMAD.WIDE.U32 R2, R7, -0x2daee0ad, RZ ;  /* 0xd2511f5307027825 */ /* 0x000fe200078e00ff */
[----:B------:R2:W-:Y:S03]  /*dfc0*/  MUFU.EX2 R238, R16 ;  /* 0x0000001000ee7308 */ /* 0x0005e60000000800 */
[-C--:B------:R-:W-:Y:S01]  /*dfd0*/  FMUL.FTZ R96, R96, R69.reuse ;  /* 0x0000004560607220 */ /* 0x080fe20000410000 */
[-C--:B------:R-:W-:Y:S01]  /*dfe0*/  FMUL.FTZ R97, R97, R69.reuse ;  /* 0x0000004561617220 */ /* 0x080fe20000410000 */
[----:B------:R-:W-:Y:S01]  /*dff0*/  IMAD.MOV.U32 R76, RZ, RZ, R230 ;  /* 0x000000ffff4c7224 */ /* 0x000fe200078e00e6 */
[----:B-1----:R-:W-:Y:S01]  /*e000*/  LOP3.LUT R4, R19, UR19, R52, 0x96, !PT ;  /* 0x0000001313047c12 */ /* 0x002fe2000f8e9634 */
[----:B------:R-:W-:Y:S01]  /*e010*/  FFMA.FTZ R5, R138, UR40, -R12 ;  /* 0x000000288a057c23 */ /* 0x000fe2000801080c */
[----:B------:R-:W-:Y:S01]  /*e020*/  FFMA.FTZ R6, R172, UR40, -R14 ;  /* 0x00000028ac067c23 */ /* 0x000fe2000801080e */
[----:B------:R-:W-:Y:S01]  /*e030*/  LOP3.LUT R7, R2, 0xff, RZ, 0xc0, !PT ;  /* 0x000000ff02077812 */ /* 0x000fe200078ec0ff */
[-C--:B------:R-:W-:Y:S01]  /*e040*/  FMUL.FTZ R98, R98, R68.reuse ;  /* 0x0000004462627220 */ /* 0x080fe20000410000 */
[----:B------:R1:W3:Y:S01]  /*e050*/  MUFU.EX2 R232, R5 ;  /* 0x0000000500e87308 */ /* 0x0002e20000000800 */
[----:B------:R-:W-:Y:S01]  /*e060*/  SHF.R.U32.HI R15, RZ, 0x18, R2 ;  /* 0x00000018ff0f7819 */ /* 0x000fe20000011602 */
[-C--:B------:R-:W-:Y:S01]  /*e070*/  FMUL.FTZ R99, R99, R68.reuse ;  /* 0x0000004463637220 */ /* 0x080fe20000410000 */
[-C--:B------:R-:W-:Y:S01]  /*e080*/  FMUL.FTZ R100, R100, R69.reuse ;  /* 0x0000004564647220 */ /* 0x080fe20000410000 */
[-C--:B------:R-:W-:Y:S01]  /*e090*/  FMUL.FTZ R101, R101, R69.reuse ;  /* 0x0000004565657220 */ /* 0x080fe20000410000 */
[-C--:B------:R-:W-:Y:S01]  /*e0a0*/  FMUL.FTZ R102, R102, R68.reuse ;  /* 0x0000004466667220 */ /* 0x080fe20000410000 */
[----:B------:R-:W-:Y:S01]  /*e0b0*/  FMUL.FTZ R103, R103, R68 ;  /* 0x0000004467677220 */ /* 0x000fe20000410000 */
[----:B------:R-:W-:Y:S01]  /*e0c0*/  FMUL.FTZ R84, R84, R69 ;  /* 0x0000004554547220 */ /* 0x000fe20000410000 */
[----:B--2---:R-:W-:Y:S01]  /*e0d0*/  IMAD.WIDE.U32 R16, R4, -0x2daee0ad, RZ ;  /* 0xd2511f5304107825 */ /* 0x004fe200078e00ff */
[----:B------:R-:W-:-:S03]  /*e0e0*/  LOP3.LUT R4, R2, 0xffff, RZ, 0xc0, !PT ;  /* 0x0000ffff02047812 */ /* 0x000fc600078ec0ff */
[-C--:B------:R-:W-:Y:S01]  /*e0f0*/  FMUL.FTZ R85, R85, R69.reuse ;  /* 0x0000004555557220 */ /* 0x080fe20000410000 */
[-C--:B------:R-:W-:Y:S01]  /*e100*/  FMUL.FTZ R86, R86, R68.reuse ;  /* 0x0000004456567220 */ /* 0x080fe20000410000 */
[-C--:B------:R-:W-:Y:S01]  /*e110*/  FMUL.FTZ R87, R87, R68.reuse ;  /* 0x0000004457577220 */ /* 0x080fe20000410000 */
[----:B------:R-:W-:Y:S01]  /*e120*/  SHF.R.U32.HI R4, RZ, 0x8, R4 ;  /* 0x00000008ff047819 */ /* 0x000fe20000011604 */
[----:B------:R2:W-:Y:S01]  /*e130*/  MUFU.EX2 R231, R6 ;  /* 0x0000000600e77308 */ /* 0x0005e20000000800 */
[-C--:B------:R-:W-:Y:S01]  /*e140*/  FMUL.FTZ R112, R112, R69.reuse ;  /* 0x0000004570707220 */ /* 0x080fe20000410000 */
[-C--:B------:R-:W-:Y:S01]  /*e150*/  FMUL.FTZ R113, R113, R69.reuse ;  /* 0x0000004571717220 */ /* 0x080fe20000410000 */
[----:B-1----:R-:W-:Y:S01]  /*e160*/  SHF.R.U32.HI R5, RZ, 0x10, R2 ;  /* 0x00000010ff057819 */ /* 0x002fe20000011602 */
[----:B------:R-:W-:Y:S01]  /*e170*/  FFMA.FTZ R2, R168, UR40, -R14 ;  /* 0x00000028a8027c23 */ /* 0x000fe2000801080e */
[----:B------:R-:W-:Y:S01]  /*e180*/  PRMT R19, R7, 0x5410, R4 ;  /* 0x0000541007137816 */ /* 0x000fe20000000004 */
[--C-:B------:R-:W-:Y:S01]  /*e190*/  FFMA.FTZ R4, R157, UR40, -R14.reuse ;  /* 0x000000289d047c23 */ /* 0x100fe2000801080e */
[----:B------:R-:W-:Y:S01]  /*e1a0*/  LOP3.LUT R5, R5, 0xff, RZ, 0xc0, !PT ;  /* 0x000000ff05057812 */ /* 0x000fe200078ec0ff */
[----:B------:R1:W-:Y:S01]  /*e1b0*/  MUFU.EX2 R230, R2 ;  /* 0x0000000200e67308 */ /* 0x0003e20000000800 */
[C---:B------:R-:W-:Y:S01]  /*e1c0*/  HMMA.16816.F32.BF16 R60, R8.reuse, R28, R96 ;  /* 0x0000001c083c723c */ /* 0x040fe20000041860 */
[-C--:B------:R-:W-:Y:S01]  /*e1d0*/  FMUL.FTZ R114, R114, R68.reuse ;  /* 0x0000004472727220 */ /* 0x080fe20000410000 */
[-C--:B------:R-:W-:Y:S01]  /*e1e0*/  FMUL.FTZ R115, R115, R68.reuse ;  /* 0x0000004473737220 */ /* 0x080fe20000410000 */
[-C--:B------:R-:W-:Y:S01]  /*e1f0*/  FMUL.FTZ R116, R116, R69.reuse ;  /* 0x0000004574747220 */ /* 0x080fe20000410000 */
[-C--:B------:R-:W-:Y:S01]  /*e200*/  FMUL.FTZ R117, R117, R69.reuse ;  /* 0x0000004575757220 */ /* 0x080fe20000410000 */
[-C--:B------:R-:W-:Y:S01]  /*e210*/  FMUL.FTZ R118, R118, R68.reuse ;  /* 0x0000004476767220 */ /* 0x080fe20000410000 */
[----:B------:R-:W-:Y:S01]  /*e220*/  FMUL.FTZ R119, R119, R68 ;  /* 0x0000004477777220 */ /* 0x000fe20000410000 */
[----:B------:R-:W-:Y:S01]  /*e230*/  FMUL.FTZ R128, R128, R69 ;  /* 0x0000004580807220 */ /* 0x000fe20000410000 */
[----:B--2---:R-:W-:Y:S01]  /*e240*/  FFMA.FTZ R6, R159, UR40, -R14 ;  /* 0x000000289f067c23 */ /* 0x004fe2000801080e */
[----:B------:R2:W-:Y:S01]  /*e250*/  MUFU.EX2 R229, R4 ;  /* 0x0000000400e57308 */ /* 0x0005e20000000800 */
[----:B------:R-:W-:Y:S01]  /*e260*/  PRMT R20, R5, 0x5410, R15 ;  /* 0x0000541005147816 */ /* 0x000fe2000000000f */
[----:B------:R-:W-:Y:S01]  /*e270*/  HMMA.16816.F32.BF16 R56, R8, R30, R100 ;  /* 0x0000001e0838723c */ /* 0x000fe20000041864 */
[----:B------:R-:W4:Y:S01]  /*e280*/  LDSM.16.MT88.4 R28, [R185+0x6800] ;  /* 0x00680000b91c783b */ /* 0x000f220000004200 */
[----:B-1----:R-:W-:-:S04]  /*e290*/  LOP3.LUT R2, R3, UR6, R46, 0x96, !PT ;  /* 0x0000000603027c12 */ /* 0x002fc8000f8e962e */
[----:B------:R3:W1:Y:S01]  /*e2a0*/  MUFU.EX2 R228, R6 ;  /* 0x0000000600e47308 */ /* 0x0006620000000800 */
[-C--:B------:R-:W-:Y:S01]  /*e2b0*/  FMUL.FTZ R129, R129, R69.reuse ;  /* 0x0000004581817220 */ /* 0x080fe20000410000 */
[-C--:B------:R-:W-:Y:S01]  /*e2c0*/  FMUL.FTZ R130, R130, R68.reuse ;  /* 0x0000004482827220 */ /* 0x080fe20000410000 */
[--C-:B------:R-:W-:Y:S01]  /*e2d0*/  SHF.R.U32.HI R5, RZ, 0x10, R2.reuse ;  /* 0x00000010ff057819 */ /* 0x100fe20000011602 */
[-C--:B------:R-:W-:Y:S01]  /*e2e0*/  FMUL.FTZ R131, R131, R68.reuse ;  /* 0x0000004483837220 */ /* 0x080fe20000410000 */
[----:B------:R-:W-:Y:S01]  /*e2f0*/  LOP3.LUT R15, R2, 0xff, RZ, 0xc0, !PT ;  /* 0x000000ff020f7812 */ /* 0x000fe200078ec0ff */
[-C--:B------:R-:W-:Y:S01]  /*e300*/  FMUL.FTZ R140, R140, R69.reuse ;  /* 0x000000458c8c7220 */ /* 0x080fe20000410000 */
[----:B------:R-:W-:Y:S01]  /*e310*/  FMUL.FTZ R141, R141, R69 ;  /* 0x000000458d8d7220 */ /* 0x000fe20000410000 */
[-C--:B------:R-:W-:Y:S01]  /*e320*/  FMUL.FTZ R142, R142, R68.reuse ;  /* 0x000000448e8e7220 */ /* 0x080fe20000410000 */
[----:B--2---:R-:W-:Y:S01]  /*e330*/  LOP3.LUT R4, R2, 0xffff, RZ, 0xc0, !PT ;  /* 0x0000ffff02047812 */ /* 0x004fe200078ec0ff */
[----:B------:R-:W-:Y:S01]  /*e340*/  FMUL.FTZ R143, R143, R68 ;  /* 0x000000448f8f7220 */ /* 0x000fe20000410000 */
[----:B------:R-:W-:Y:S01]  /*e350*/  SHF.R.U32.HI R18, RZ, 0x18, R2 ;  /* 0x00000018ff127819 */ /* 0x000fe20000011602 */
[----:B------:R-:W-:Y:S01]  /*e360*/  HMMA.16816.F32.BF16 R64, R8, R26, R84 ;  /* 0x0000001a0840723c */ /* 0x000fe20000041854 */
[----:B------:R-:W-:Y:S01]  /*e370*/  SHF.R.U32.HI R4, RZ, 0x8, R4 ;  /* 0x00000008ff047819 */ /* 0x000fe20000011604 */
[----:B------:R-:W2:Y:S01]  /*e380*/  LDSM.16.MT88.4 R24, [R188+0x6800] ;  /* 0x00680000bc18783b */ /* 0x000ea20000004200 */
[----:B------:R-:W-:-:S02]  /*e390*/  LOP3.LUT R7, R5, 0xff, RZ, 0xc0, !PT ;  /* 0x000000ff05077812 */ /* 0x000fc400078ec0ff */
[--C-:B------:R-:W-:Y:S01]  /*e3a0*/  HSET2.LE.AND R2, R19, R227.reuse, PT ;  /* 0x000000e313027233 */ /* 0x100fe20003803000 */
[----:B------:R-:W5:Y:S01]  /*e3b0*/  LDSM.16.MT88.4 R44, [R186+0x6800] ;  /* 0x00680000ba2c783b */ /* 0x000f620000004200 */
[----:B---3--:R-:W-:Y:S02]  /*e3c0*/  F2FP.BF16.F32.PACK_AB R6, R232, R233 ;  /* 0x000000e9e806723e */ /* 0x008fe400000010ff */
[----:B------:R-:W-:Y:S01]  /*e3d0*/  PRMT R5, R15, 0x5410, R4 ;  /* 0x000054100f057816 */ /* 0x000fe20000000004 */
[--C-:B------:R-:W-:Y:S01]  /*e3e0*/  FFMA.FTZ R4, R164, UR40, -R13.reuse ;  /* 0x00000028a4047c23 */ /* 0x100fe2000801080d */
[----:B------:R-:W-:Y:S01]  /*e3f0*/  PRMT R15, R7, 0x5410, R18 ;  /* 0x00005410070f7816 */ /* 0x000fe20000000012 */
[----:B------:R-:W3:Y:S01]  /*e400*/  LDSM.16.MT88.4 R32, [R187+0x6800] ;  /* 0x00680000bb20783b */ /* 0x000ee20000004200 */
[----:B------:R-:W-:Y:S01]  /*e410*/  LOP3.LUT R6, R2, R6, RZ, 0xc0, !PT ;  /* 0x0000000602067212 */ /* 0x000fe200078ec0ff */
[----:B------:R1:W-:Y:S01]  /*e420*/  MUFU.EX2 R168, R4 ;  /* 0x0000000400a87308 */ /* 0x0003e20000000800 */
[--C-:B------:R-:W-:Y:S01]  /*e430*/  HSET2.LE.AND R7, R20, R227.reuse, PT ;  /* 0x000000e314077233 */ /* 0x100fe20003803000 */
[----:B------:R-:W-:Y:S01]  /*e440*/  FFMA.FTZ R2, R158, UR40, -R13 ;  /* 0x000000289e027c23 */ /* 0x000fe2000801080d */
[----:B------:R-:W-:-:S02]  /*e450*/  HSET2.LE.AND R5, R5, R227, PT ;  /* 0x000000e305057233 */ /* 0x000fc40003803000 */
[----:B------:R-:W-:Y:S02]  /*e460*/  HSET2.LE.AND R18, R15, R227, PT ;  /* 0x000000e30f127233 */ /* 0x000fe40003803000 */
[----:B------:R-:W-:Y:S01]  /*e470*/  F2FP.BF16.F32.PACK_AB R15, R234, R235 ;  /* 0x000000ebea0f723e */ /* 0x000fe200000010ff */
[----:B------:R4:W-:Y:S01]  /*e480*/  MUFU.EX2 R164, R2 ;  /* 0x0000000200a47308 */ /* 0x0009e20000000800 */
[----:B------:R-:W-:Y:S01]  /*e490*/  IMAD.MOV.U32 R125, RZ, RZ, R77 ;  /* 0x000000ffff7d7224 */ /* 0x000fe200078e004d */
[----:B-1----:R-:W-:Y:S01]  /*e4a0*/  F2FP.BF16.F32.PACK_AB R4, R228, R229 ;  /* 0x000000e5e404723e */ /* 0x002fe200000010ff */
[----:B------:R-:W-:-:S03]  /*e4b0*/  IMAD.MOV.U32 R82, RZ, RZ, R78 ;  /* 0x000000ffff527224 */ /* 0x000fc600078e004e */
[----:B------:R-:W-:Y:S02]  /*e4c0*/  LOP3.LUT R7, R7, R4, RZ, 0xc0, !PT ;  /* 0x0000000407077212 */ /* 0x000fe400078ec0ff */
[----:B------:R-:W-:Y:S02]  /*e4d0*/  LOP3.LUT R4, R5, R15, RZ, 0xc0, !PT ;  /* 0x0000000f05047212 */ /* 0x000fe400078ec0ff */
[----:B----4-:R-:W-:Y:S01]  /*e4e0*/  F2FP.BF16.F32.PACK_AB R2, R230, R231 ;  /* 0x000000e7e602723e */ /* 0x010fe200000010ff */
[----:B------:R-:W-:Y:S01]  /*e4f0*/  FFMA.FTZ R15, R173, UR40, -R0 ;  /* 0x00000028ad0f7c23 */ /* 0x000fe20008010800 */
[----:B------:R-:W-:Y:S01]  /*e500*/  IMAD.MOV.U32 R173, RZ, RZ, R76 ;  /* 0x000000ffffad7224 */ /* 0x000fe200078e004c */
[----:B------:R-:W-:Y:S01]  /*e510*/  HMMA.16816.F32.BF16 R112, R8, R40, R112 ;  /* 0x000000280870723c */ /* 0x000fe20000041870 */
[----:B------:R-:W-:Y:S01]  /*e520*/  IMAD.MOV.U32 R126, RZ, RZ, R79 ;  /* 0x000000ffff7e7224 */ /* 0x000fe200078e004f */
[----:B------:R-:W-:Y:S02]  /*e530*/  LOP3.LUT R5, R18, R2, RZ, 0xc0, !PT ;  /* 0x0000000212057212 */ /* 0x000fe400078ec0ff */
[----:B------:R-:W-:-:S02]  /*e540*/  LOP3.LUT R2, R16, 0xffff, RZ, 0xc0, !PT ;  /* 0x0000ffff10027812 */ /* 0x000fc400078ec0ff */
[C---:B------:R-:W-:Y:S01]  /*e550*/  HMMA.16816.F32.BF16 R116, R8.reuse, R42, R116 ;  /* 0x0000002a0874723c */ /* 0x040fe20000041874 */
[----:B------:R1:W-:Y:S05]  /*e560*/  MUFU.EX2 R159, R15 ;  /* 0x0000000f009f7308 */ /* 0x0003ea0000000800 */
[C---:B------:R-:W-:Y:S06]  /*e570*/  HMMA.16816.F32.BF16 R128, R8.reuse, R48, R128 ;  /* 0x000000300880723c */ /* 0x040fec0000041880 */
[----:B------:R-:W-:Y:S01]  /*e580*/  HMMA.16816.F32.BF16 R76, R8, R50, R140 ;  /* 0x00000032084c723c */ /* 0x000fe2000004188c */
[----:B------:R-:W-:-:S06]  /*e590*/  LOP3.LUT R3, R17, UR6, R54, 0x96, !PT ;  /* 0x0000000611037c12 */ /* 0x000fcc000f8e9636 */
[----:B------:R-:W-:Y:S01]  /*e5a0*/  FFMA.FTZ R9, R169, UR40, -R0 ;  /* 0x00000028a9097c23 */ /* 0x000fe20008010800 */
[----:B------:R-:W-:Y:S02]  /*e5b0*/  LOP3.LUT R10, R16, 0xff, RZ, 0xc0, !PT ;  /* 0x000000ff100a7812 */ /* 0x000fe400078ec0ff */
[----:B------:R-:W-:Y:S01]  /*e5c0*/  SHF.R.U32.HI R8, RZ, 0x8, R2 ;  /* 0x00000008ff087819 */ /* 0x000fe20000011602 */
[----:B------:R4:W2:Y:S01]  /*e5d0*/  MUFU.EX2 R158, R9 ;  /* 0x00000009009e7308 */ /* 0x0008a20000000800 */
[----:B------:R-:W-:Y:S02]  /*e5e0*/  SHF.R.U32.HI R2, RZ, 0x10, R16 ;  /* 0x00000010ff027819 */ /* 0x000fe40000011610 */
[----:B------:R-:W-:Y:S02]  /*e5f0*/  PRMT R17, R10, 0x5410, R8 ;  /* 0x000054100a117816 */ /* 0x000fe40000000008 */
[----:B------:R-:W-:Y:S02]  /*e600*/  LOP3.LUT R8, R2, 0xff, RZ, 0xc0, !PT ;  /* 0x000000ff02087812 */ /* 0x000fe400078ec0ff */
[----:B------:R-:W-:-:S02]  /*e610*/  LOP3.LUT R2, R3, 0xffff, RZ, 0xc0, !PT ;  /* 0x0000ffff03027812 */ /* 0x000fc400078ec0ff */
[----:B-1----:R-:W-:Y:S01]  /*e620*/  SHF.R.U32.HI R15, RZ, 0x18, R16 ;  /* 0x00000018ff0f7819 */ /* 0x002fe20000011610 */
[--C-:B------:R-:W-:Y:S01]  /*e630*/  FFMA.FTZ R10, R216, UR40, -R0.reuse ;  /* 0x00000028d80a7c23 */ /* 0x100fe20008010800 */
[----:B------:R-:W-:Y:S02]  /*e640*/  LOP3.LUT R11, R3, 0xff, RZ, 0xc0, !PT ;  /* 0x000000ff030b7812 */ /* 0x000fe400078ec0ff */
[----:B------:R-:W-:Y:S01]  /*e650*/  PRMT R15, R8, 0x5410, R15 ;  /* 0x00005410080f7816 */ /* 0x000fe2000000000f */
[----:B------:R-:W-:Y:S01]  /*e660*/  FFMA.FTZ R8, R181, UR40, -R0 ;  /* 0x00000028b5087c23 */ /* 0x000fe20008010800 */
[----:B----4-:R-:W-:Y:S02]  /*e670*/  SHF.R.U32.HI R9, RZ, 0x8, R2 ;  /* 0x00000008ff097819 */ /* 0x010fe40000011602 */
[----:B------:R-:W-:Y:S01]  /*e680*/  SHF.R.U32.HI R2, RZ, 0x10, R3 ;  /* 0x00000010ff027819 */ /* 0x000fe20000011603 */
[----:B------:R-:W-:Y:S01]  /*e690*/  IMAD.MOV.U32 R169, RZ, RZ, R109 ;  /* 0x000000ffffa97224 */ /* 0x000fe200078e006d */
[----:B------:R1:W-:Y:S01]  /*e6a0*/  MUFU.EX2 R157, R10 ;  /* 0x0000000a009d7308 */ /* 0x0003e20000000800 */
[----:B------:R-:W-:Y:S01]  /*e6b0*/  IMAD.MOV.U32 R127, RZ, RZ, R110 ;  /* 0x000000ffff7f7224 */ /* 0x000fe200078e006e */
[----:B------:R-:W-:Y:S01]  /*e6c0*/  PRMT R18, R11, 0x5410, R9 ;  /* 0x000054100b127816 */ /* 0x000fe20000000009 */
[----:B------:R-:W-:Y:S01]  /*e6d0*/  IMAD.MOV.U32 R83, RZ, RZ, R111 ;  /* 0x000000ffff537224 */ /* 0x000fe200078e006f */
[----:B------:R-:W-:Y:S01]  /*e6e0*/  SHF.R.U32.HI R16, RZ, 0x18, R3 ;  /* 0x00000018ff107819 */ /* 0x000fe20000011603 */
[----:B------:R-:W-:Y:S01]  /*e6f0*/  HMMA.16816.F32.BF16 R108, R4, R28, R152 ;  /* 0x0000001c046c723c */ /* 0x000fe20000041898 */
[----:B------:R-:W-:-:S02]  /*e700*/  HSET2.LE.AND R11, R15, R227, PT ;  /* 0x000000e30f0b7233 */ /* 0x000fc40003803000 */
[----:B------:R2:W4:Y:S01]  /*e710*/  MUFU.EX2 R155, R8 ;  /* 0x00000008009b7308 */ /* 0x0005220000000800 */
[----:B------:R-:W-:Y:S02]  /*e720*/  F2FP.BF16.F32.PACK_AB R3, R236, R237 ;  /* 0x000000edec03723e */ /* 0x000fe400000010ff */
[----:B-1----:R-:W-:Y:S02]  /*e730*/  LOP3.LUT R10, R2, 0xff, RZ, 0xc0, !PT ;  /* 0x000000ff020a7812 */ /* 0x002fe400078ec0ff */
[----:B------:R-:W-:Y:S02]  /*e740*/  HSET2.LE.AND R2, R17, R227, PT ;  /* 0x000000e311027233 */ /* 0x000fe40003803000 */
[----:B------:R-:W-:Y:S02]  /*e750*/  PRMT R15, R10, 0x5410, R16 ;  /* 0x000054100a0f7816 */ /* 0x000fe40000000010 */
[----:B--2---:R-:W-:Y:S02]  /*e760*/  F2FP.BF16.F32.PACK_AB R8, R158, R159 ;  /* 0x0000009f9e08723e */ /* 0x004fe400000010ff */
[----:B------:R-:W-:-:S02]  /*e770*/  LOP3.LUT R10, R2, R3, RZ, 0xc0, !PT ;  /* 0x00000003020a7212 */ /* 0x000fc400078ec0ff */
[----:B------:R-:W-:Y:S01]  /*e780*/  LOP3.LUT R11, R11, R8, RZ, 0xc0, !PT ;  /* 0x000000080b0b7212 */ /* 0x000fe200078ec0ff */
[----:B------:R-:W-:Y:S01]  /*e790*/  FFMA.FTZ R8, R167, UR40, -R12 ;  /* 0x00000028a7087c23 */ /* 0x000fe2000801080c */
[----:B------:R-:W-:Y:S02]  /*e7a0*/  HSET2.LE.AND R2, R18, R227, PT ;  /* 0x000000e312027233 */ /* 0x000fe40003803000 */
[----:B------:R-:W-:Y:S01]  /*e7b0*/  F2FP.BF16.F32.PACK_AB R3, R238, R239 ;  /* 0x000000efee03723e */ /* 0x000fe200000010ff */
[----:B------:R1:W-:Y:S01]  /*e7c0*/  MUFU.EX2 R154, R8 ;  /* 0x00000008009a7308 */ /* 0x0003e20000000800 */
[----:B------:R-:W-:Y:S01]  /*e7d0*/  FFMA.FTZ R9, R156, UR40, -R13 ;  /* 0x000000289c097c23 */ /* 0x000fe2000801080d */
[----:B------:R-:W-:Y:S01]  /*e7e0*/  IMAD.WIDE.U32 R16, R39, -0x326172a9, RZ ;  /* 0xcd9e8d5727107825 */ /* 0x000fe200078e00ff */
[----:B------:R-:W-:Y:S03]  /*e7f0*/  HMMA.16816.F32.BF16 R96, R4, R24, R92 ;  /* 0x000000180460723c */ /* 0x000fe6000004185c */
[----:B------:R-:W-:-:S02]  /*e800*/  IMAD.MOV.U32 R216, RZ, RZ, R81 ;  /* 0x000000ffffd87224 */ /* 0x000fc400078e0051 */
[----:B------:R-:W-:Y:S01]  /*e810*/  IMAD.MOV.U32 R181, RZ, RZ, R82 ;  /* 0x000000ffffb57224 */ /* 0x000fe200078e0052 */
[----:B------:R-:W-:Y:S01]  /*e820*/  HMMA.16816.F32.BF16 R100, R4, R30, R148 ;  /* 0x0000001e0464723c */ /* 0x000fe20000041894 */
[----:B------:R-:W-:Y:S01]  /*e830*/  IMAD.MOV.U32 R167, RZ, RZ, R83 ;  /* 0x000000ffffa77224 */ /* 0x000fe200078e0053 */
[----:B------:R2:W-:Y:S01]  /*e840*/  MUFU.EX2 R156, R9 ;  /* 0x00000009009c7308 */ /* 0x0005e20000000800 */
[----:B------:R-:W-:Y:S01]  /*e850*/  IMAD.WIDE.U32 R40, R37, -0x326172a9, RZ ;  /* 0xcd9e8d5725287825 */ /* 0x000fe200078e00ff */
[----:B-1----:R-:W-:-:S03]  /*e860*/  LOP3.LUT R8, R2, R3, RZ, 0xc0, !PT ;  /* 0x0000000302087212 */ /* 0x002fc600078ec0ff */
[----:B------:R-:W-:Y:S01]  /*e870*/  FFMA.FTZ R2, R162, UR40, -R12 ;  /* 0x00000028a2027c23 */ /* 0x000fe2000801080c */
[C---:B------:R-:W-:Y:S01]  /*e880*/  HMMA.16816.F32.BF16 R92, R4.reuse, R26, R144 ;  /* 0x0000001a045c723c */ /* 0x040fe20000041890 */
[----:B------:R-:W-:Y:S02]  /*e890*/  IMAD.WIDE.U32 R42, R23, -0x2daee0ad, RZ ;  /* 0xd2511f53172a7825 */ /* 0x000fe400078e00ff */
[----:B------:R1:W-:Y:S03]  /*e8a0*/  MUFU.EX2 R153, R2 ;  /* 0x0000000200997308 */ /* 0x0003e60000000800 */
[----:B-----5:R-:W-:Y:S01]  /*e8b0*/  HMMA.16816.F32.BF16 R104, R4, R44, R104 ;  /* 0x0000002c0468723c */ /* 0x020fe20000041868 */
[----:B--2---:R-:W-:-:S05]  /*e8c0*/  HSET2.LE.AND R9, R15, R227, PT ;  /* 0x000000e30f097233 */ /* 0x004fca0003803000 */
[----:B------:R-:W-:Y:S01]  /*e8d0*/  HMMA.16816.F32.BF16 R84, R4, R46, R120 ;  /* 0x0000002e0454723c */ /* 0x000fe20000041878 */
[----:B----4-:R-:W-:-:S05]  /*e8e0*/  F2FP.BF16.F32.PACK_AB R15, R155, R157 ;  /* 0x0000009d9b0f723e */ /* 0x010fca00000010ff */
[----:B---3--:R-:W-:Y:S01]  /*e8f0*/  HMMA.16816.F32.BF16 R88, R4, R32, R88 ;  /* 0x000000200458723c */ /* 0x008fe20000041858 */
[----:B-1----:R-:W-:-:S05]  /*e900*/  IMAD.WIDE.U32 R2, R21, -0x2daee0ad, RZ ;  /* 0xd2511f5315027825 */ /* 0x002fca00078e00ff */
[----:B------:R-:W-:Y:S01]  /*e910*/  HMMA.16816.F32.BF16 R80, R4, R34, R132 ;  /* 0x000000220450723c */ /* 0x000fe20000041884 */
[----:B------:R-:W-:Y:S01]  /*e920*/  LOP3.LUT R2, R43, UR18, R2, 0x96, !PT ;  /* 0x000000122b027c12 */ /* 0x000fe2000f8e9602 */
[----:B------:R-:W-:-:S05]  /*e930*/  FFMA.FTZ R19, R139, UR40, -R13 ;  /* 0x000000288b137c23 */ /* 0x000fca000801080d */
[----:B------:R-:W-:Y:S01]  /*e940*/  LOP3.LUT R5, R17, UR28, R38, 0x96, !PT ;  /* 0x0000001c11057c12 */ /* 0x000fe2000f8e9626 */
[----:B------:R-:W-:Y:S01]  /*e950*/  FFMA.FTZ R4, R161, UR40, -R12 ;  /* 0x00000028a1047c23 */ /* 0x000fe2000801080c */
[----:B------:R-:W-:Y:S02]  /*e960*/  LOP3.LUT R7, R41, UR24, R16, 0x96, !PT ;  /* 0x0000001829077c12 */ /* 0x000fe4000f8e9610 */
[----:B------:R-:W-:Y:S01]  /*e970*/  LOP3.LUT R9, R9, R15, RZ, 0xc0, !PT ;  /* 0x0000000f09097212 */ /* 0x000fe200078ec0ff */
[----:B------:R1:W-:Y:S01]  /*e980*/  MUFU.EX2 R152, R4 ;  /* 0x0000000400987308 */ /* 0x0003e20000000800 */
[----:B------:R-:W-:Y:S01]  /*e990*/  LOP3.LUT R15, R3, UR22, R22, 0x96, !PT ;  /* 0x00000016030f7c12 */ /* 0x000fe2000f8e9616 */
[----:B------:R-:W-:-:S04]  /*e9a0*/  IMAD.WIDE.U32 R38, R7, -0x2daee0ad, RZ ;  /* 0xd2511f5307267825 */ /* 0x000fc800078e00ff */
[----:B------:R-:W-:Y:S01]  /*e9b0*/  FFMA.FTZ R6, R160, UR40, -R12 ;  /* 0x00000028a0067c23 */ /* 0x000fe2000801080c */
[----:B------:R-:W-:Y:S01]  /*e9c0*/  LDSM.16.MT88.4 R20, [R186+0x7000] ;  /* 0x00700000ba14783b */ /* 0x000fe20000004200 */
[----:B------:R-:W-:Y:S01]  /*e9d0*/  IMAD.WIDE.U32 R2, R2, -0x326172a9, RZ ;  /* 0xcd9e8d5702027825 */ /* 0x000fe200078e00ff */
[----:B------:R2:W-:Y:S03]  /*e9e0*/  MUFU.EX2 R172, R19 ;  /* 0x0000001300ac7308 */ /* 0x0005e60000000800 */
[----:B-1----:R-:W-:-:S05]  /*e9f0*/  IMAD.WIDE.U32 R4, R5, -0x2daee0ad, RZ ;  /* 0xd2511f5305047825 */ /* 0x002fca00078e00ff */
[----:B------:R1:W3:Y:S01]  /*ea00*/  MUFU.EX2 R151, R6 ;  /* 0x0000000600977308 */ /* 0x0002e20000000800 */
[----:B------:R-:W-:Y:S02]  /*ea10*/  LOP3.LUT R39, R39, UR18, R4, 0x96, !PT ;  /* 0x0000001227277c12 */ /* 0x000fe4000f8e9604 */
[----:B--2---:R-:W-:Y:S01]  /*ea20*/  LOP3.LUT R19, R5, UR22, R36, 0x96, !PT ;  /* 0x0000001605137c12 */ /* 0x004fe2000f8e9624 */
[----:B------:R-:W-:-:S04]  /*ea30*/  IMAD.WIDE.U32 R36, R15, -0x326172a9, RZ ;  /* 0xcd9e8d570f247825 */ /* 0x000fc800078e00ff */
[----:B------:R-:W-:Y:S01]  /*ea40*/  FFMA.FTZ R5, R177, UR40, -R14 ;  /* 0x00000028b1057c23 */ /* 0x000fe2000801080e */
[----:B------:R-:W-:-:S03]  /*ea50*/  LOP3.LUT R4, R2, 0xffff, RZ, 0xc0, !PT ;  /* 0x0000ffff02047812 */ /* 0x000fc600078ec0ff */
[----:B------:R2:W-:Y:S01]  /*ea60*/  MUFU.EX2 R150, R5 ;  /* 0x0000000500967308 */ /* 0x0005e20000000800 */
[----:B------:R-:W-:Y:S02]  /*ea70*/  LOP3.LUT R3, R3, UR4, R36, 0x96, !PT ;  /* 0x0000000403037c12 */ /* 0x000fe4000f8e9624 */
[----:B------:R-:W-:Y:S02]  /*ea80*/  SHF.R.U32.HI R4, RZ, 0x8, R4 ;  /* 0x00000008ff047819 */ /* 0x000fe40000011604 */
[----:B-1----:R-:W-:Y:S02]  /*ea90*/  LOP3.LUT R6, R2, 0xff, RZ, 0xc0, !PT ;  /* 0x000000ff02067812 */ /* 0x002fe400078ec0ff */
[--C-:B------:R-:W-:Y:S02]  /*eaa0*/  SHF.R.U32.HI R16, RZ, 0x10, R2.reuse ;  /* 0x00000010ff107819 */ /* 0x100fe40000011602 */
[----:B------:R-:W-:Y:S02]  /*eab0*/  SHF.R.U32.HI R18, RZ, 0x18, R2 ;  /* 0x00000018ff127819 */ /* 0x000fe40000011602 */
[----:B------:R-:W-:Y:S01]  /*eac0*/  LOP3.LUT R2, R3, 0xffff, RZ, 0xc0, !PT ;  /* 0x0000ffff03027812 */ /* 0x000fe200078ec0ff */
[----:B--2---:R-:W-:Y:S01]  /*ead0*/  FFMA.FTZ R5, R171, UR40, -R14 ;  /* 0x00000028ab057c23 */ /* 0x004fe2000801080e */
[----:B------:R-:W-:-:S03]  /*eae0*/  PRMT R17, R6, 0x5410, R4 ;  /* 0x0000541006117816 */ /* 0x000fc60000000004 */
[----:B------:R1:W2:Y:S01]  /*eaf0*/  MUFU.EX2 R149, R5 ;  /* 0x0000000500957308 */ /* 0x0002a20000000800 */
[----:B------:R-:W-:Y:S01]  /*eb00*/  LOP3.LUT R15, R3, 0xff, RZ, 0xc0, !PT ;  /* 0x000000ff030f7812 */ /* 0x000fe200078ec0ff */
[----:B------:R-:W-:Y:S01]  /*eb10*/  FFMA.FTZ R4, R170, UR40, -R14 ;  /* 0x00000028aa047c23 */ /* 0x000fe2000801080e */
[----:B------:R-:W-:Y:S02]  /*eb20*/  SHF.R.U32.HI R7, RZ, 0x18, R3 ;  /* 0x00000018ff077819 */ /* 0x000fe40000011603 */
[----:B------:R-:W-:-:S03]  /*eb30*/  LOP3.LUT R6, R16, 0xff, RZ, 0xc0, !PT ;  /* 0x000000ff10067812 */ /* 0x000fc600078ec0ff */
[----:B------:R4:W-:Y:S01]  /*eb40*/  MUFU.EX2 R148, R4 ;  /* 0x0000000400947308 */ /* 0x0009e20000000800 */
[----:B-1----:R-:W-:Y:S02]  /*eb50*/  SHF.R.U32.HI R5, RZ, 0x10, R3 ;  /* 0x00000010ff057819 */ /* 0x002fe40000011603 */
[----:B------:R-:W-:Y:S02]  /*eb60*/  SHF.R.U32.HI R3, RZ, 0x8, R2 ;  /* 0x00000008ff037819 */ /* 0x000fe40000011602 */
[----:B------:R-:W-:Y:S01]  /*eb70*/  LOP3.LUT R2, R5, 0xff, RZ, 0xc0, !PT ;  /* 0x000000ff05027812 */ /* 0x000fe200078ec0ff */
[----:B------:R-:W-:Y:S01]  /*eb80*/  FFMA.FTZ R5, R163, UR40, -R14 ;  /* 0x00000028a3057c23 */ /* 0x000fe2000801080e */
[----:B----4-:R-:W-:Y:S02]  /*eb90*/  PRMT R4, R15, 0x5410, R3 ;  /* 0x000054100f047816 */ /* 0x010fe40000000003 */
[----:B------:R-:W-:Y:S01]  /*eba0*/  PRMT R3, R2, 0x5410, R7 ;  /* 0x0000541002037816 */ /* 0x000fe20000000007 */
[----:B------:R1:W4:Y:S01]  /*ebb0*/  MUFU.EX2 R147, R5 ;  /* 0x0000000500937308 */ /* 0x0003220000000800 */
[----:B------:R-:W-:Y:S01]  /*ebc0*/  PRMT R18, R6, 0x5410, R18 ;  /* 0x0000541006127816 */ /* 0x000fe20000000012 */
[----:B------:R-:W-:Y:S01]  /*ebd0*/  FFMA.FTZ R6, R165, UR40, -R13 ;  /* 0x00000028a5067c23 */ /* 0x000fe2000801080d */
[----:B------:R-:W-:-:S02]  /*ebe0*/  HSET2.LE.AND R2, R4, R227, PT ;  /* 0x000000e304027233 */ /* 0x000fc40003803000 */
[----:B------:R-:W-:-:S03]  /*ebf0*/  HSET2.LE.AND R7, R17, R227, PT ;  /* 0x000000e311077233 */ /* 0x000fc60003803000 */
[----:B------:R2:W-:Y:S01]  /*ec00*/  MUFU.EX2 R146, R6 ;  /* 0x0000000600927308 */ /* 0x0005e20000000800 */
[----:B---3--:R-:W-:Y:S02]  /*ec10*/  F2FP.BF16.F32.PACK_AB R15, R151, R152 ;  /* 0x00000098970f723e */ /* 0x008fe400000010ff */
[----:B-1----:R-:W-:Y:S02]  /*ec20*/  HSET2.LE.AND R5, R3, R227, PT ;  /* 0x000000e303057233 */ /* 0x002fe40003803000 */
[----:B------:R-:W-:-:S04]  /*ec30*/  F2FP.BF16.F32.PACK_AB R3, R153, R154 ;  /* 0x0000009a9903723e */ /* 0x000fc800000010ff */
[----:B------:R-:W-:Y:S02]  /*ec40*/  LOP3.LUT R4, R2, R3, RZ, 0xc0, !PT ;  /* 0x0000000302047212 */ /* 0x000fe400078ec0ff */
[----:B--2---:R-:W-:Y:S01]  /*ec50*/  F2FP.BF16.F32.PACK_AB R6, R149, R150 ;  /* 0x000000969506723e */ /* 0x004fe200000010ff */
[----:B------:R-:W-:Y:S01]  /*ec60*/  FFMA.FTZ R2, R166, UR40, -R13 ;  /* 0x00000028a6027c23 */ /* 0x000fe2000801080d */
[C---:B------:R-:W-:Y:S02]  /*ec70*/  HMMA.16816.F32.BF16 R72, R8.reuse, R28, R72 ;  /* 0x0000001c0848723c */ /* 0x040fe40000041848 */
[----:B------:R-:W-:Y:S01]  /*ec80*/  LOP3.LUT R5, R5, R6, RZ, 0xc0, !PT ;  /* 0x0000000605057212 */ /* 0x000fe200078ec0ff */
[----:B------:R1:W-:Y:S01]  /*ec90*/  MUFU.EX2 R145, R2 ;  /* 0x0000000200917308 */ /* 0x0003e20000000800 */
[----:B------:R-:W-:Y:S02]  /*eca0*/  LOP3.LUT R6, R7, R15, RZ, 0xc0, !PT ;  /* 0x0000000f07067212 */ /* 0x000fe400078ec0ff */
[----:B------:R-:W-:Y:S01]  /*ecb0*/  HMMA.16816.F32.BF16 R64, R8, R30, R64 ;  /* 0x0000001e0840723c */ /* 0x000fe20000041840 */
[----:B------:R-:W-:Y:S01]  /*ecc0*/  HSET2.LE.AND R7, R18, R227, PT ;  /* 0x000000e312077233 */ /* 0x000fe20003803000 */
[----:B------:R-:W2:Y:S01]  /*ecd0*/  LDSM.16.MT88.4 R28, [R185+0x7000] ;  /* 0x00700000b91c783b */ /* 0x000ea20000004200 */
[----:B------:R-:W-:-:S03]  /*ece0*/  IMAD.WIDE.U32 R18, R19, -0x326172a9, RZ ;  /* 0xcd9e8d5713127825 */ /* 0x000fc600078e00ff */
[C---:B------:R-:W-:Y:S06]  /*ecf0*/  HMMA.16816.F32.BF16 R60, R8.reuse, R24, R60 ;  /* 0x00000018083c723c */ /* 0x040fec000004183c */
[----:B------:R-:W-:Y:S01]  /*ed00*/  HMMA.16816.F32.BF16 R56, R8, R26, R56 ;  /* 0x0000001a0838723c */ /* 0x000fe20000041838 */
[----:B------:R-:W3:Y:S01]  /*ed10*/  LDSM.16.MT88.4 R24, [R188+0x7000] ;  /* 0x00700000bc18783b */ /* 0x000ee20000004200 */
[----:B-1----:R-:W-:-:S04]  /*ed20*/  IMAD.WIDE.U32 R2, R39, -0x326172a9, RZ ;  /* 0xcd9e8d5727027825 */ /* 0x002fc800078e00ff */
[C---:B------:R-:W-:Y:S06]  /*ed30*/  HMMA.16816.F32.BF16 R52, R8.reuse, R44, R112 ;  /* 0x0000002c0834723c */ /* 0x040fec0000041870 */
[----:B------:R-:W-:Y:S01]  /*ed40*/  HMMA.16816.F32.BF16 R48, R8, R46, R116 ;  /* 0x0000002e0830723c */ /* 0x000fe20000041874 */
[----:B----4-:R-:W-:-:S05]  /*ed50*/  F2FP.BF16.F32.PACK_AB R15, R147, R148 ;  /* 0x00000094930f723e */ /* 0x010fca00000010ff */
[----:B------:R-:W-:Y:S01]  /*ed60*/  HMMA.16816.F32.BF16 R76, R8, R34, R76 ;  /* 0x00000022084c723c */ /* 0x000fe2000004184c */
[----:B------:R-:W-:-:S05]  /*ed70*/  FFMA.FTZ R16, R223, UR40, -R0 ;  /* 0x00000028df107c23 */ /* 0x000fca0008010800 */
[----:B------:R-:W-:Y:S01]  /*ed80*/  HMMA.16816.F32.BF16 R44, R8, R32, R128 ;  /* 0x00000020082c723c */ /* 0x000fe20000041880 */
[----:B------:R-:W1:Y:S01]  /*ed90*/  LDSM.16.MT88.4 R32, [R187+0x7000] ;  /* 0x00700000bb20783b */ /* 0x000e620000004200 */
[----:B------:R-:W-:Y:S01]  /*eda0*/  LOP3.LUT R7, R7, R15, RZ, 0xc0, !PT ;  /* 0x0000000f07077212 */ /* 0x000fe200078ec0ff */
[----:B------:R-:W-:Y:S02]  /*edb0*/  IMAD.MOV.U32 R162, RZ, RZ, R124 ;  /* 0x000000ffffa27224 */ /* 0x000fe400078e007c */
[----:B------:R-:W-:Y:S02]  /*edc0*/  IMAD.MOV.U32 R161, RZ, RZ, R125 ;  /* 0x000000ffffa17224 */ /* 0x000fe400078e007d */
[----:B------:R-:W-:Y:S01]  /*edd0*/  IMAD.MOV.U32 R160, RZ, RZ, R126 ;  /* 0x000000ffffa07224 */ /* 0x000fe200078e007e */
[----:B------:R-:W-:Y:S01]  /*ede0*/  LOP3.LUT R8, R3, UR4, R18, 0x96, !PT ;  /* 0x0000000403087c12 */ /* 0x000fe2000f8e9612 */
[----:B------:R-:W-:Y:S01]  /*edf0*/  IMAD.MOV.U32 R177, RZ, RZ, R127 ;  /* 0x000000ffffb17224 */ /* 0x000fe200078e007f */
[----:B------:R-:W-:Y:S01]  /*ee00*/  LOP3.LUT R3, R2, 0xffff, RZ, 0xc0, !PT ;  /* 0x0000ffff02037812 */ /* 0x000fe200078ec0ff */
[----:B------:R4:W-:Y:S01]  /*ee10*/  MUFU.EX2 R144, R16 ;  /* 0x0000001000907308 */ /* 0x0009e20000000800 */
[----:B------:R-:W-:Y:S01]  /*ee20*/  FFMA.FTZ R9, R221, UR40, -R0 ;  /* 0x00000028dd097c23 */ /* 0x000fe20008010800 */
[----:B------:R-:W-:Y:S01]  /*ee30*/  SHF.R.U32.HI R10, RZ, 0x10, R2 ;  /* 0x00000010ff0a7819 */ /* 0x000fe20000011602 */
[----:B------:R-:W-:Y:S01]  /*ee40*/  FFMA.FTZ R17, R174, UR40, -R12 ;  /* 0x00000028ae117c23 */ /* 0x000fe2000801080c */
[----:B------:R-:W-:Y:S01]  /*ee50*/  SHF.R.U32.HI R11, RZ, 0x8, R3 ;  /* 0x00000008ff0b7819 */ /* 0x000fe20000011603 */
[----:B------:R-:W-:Y:S01]  /*ee60*/  FFMA.FTZ R3, R218, UR40, -R0 ;  /* 0x00000028da037c23 */ /* 0x000fe20008010800 */
[----:B------:R-:W-:Y:S01]  /*ee70*/  SHF.R.U32.HI R15, RZ, 0x18, R2 ;  /* 0x00000018ff0f7819 */ /* 0x000fe20000011602 */
[----:B------:R-:W-:Y:S01]  /*ee80*/  LDSM.16.MT88.4 R116, [R186+0x7800] ;  /* 0x00780000ba74783b */ /* 0x000fe20000004200 */
[----:B------:R5:W3:Y:S01]  /*ee90*/  MUFU.EX2 R139, R9 ;  /* 0x00000009008b7308 */ /* 0x000ae20000000800 */
[----:B------:R-:W-:-:S02]  /*eea0*/  LOP3.LUT R10, R10, 0xff, RZ, 0xc0, !PT ;  /* 0x000000ff0a0a7812 */ /* 0x000fc400078ec0ff */
[----:B----4-:R-:W-:Y:S02]  /*eeb0*/  LOP3.LUT R16, R2, 0xff, RZ, 0xc0, !PT ;  /* 0x000000ff02107812 */ /* 0x010fe400078ec0ff */
[----:B------:R-:W-:-:S03]  /*eec0*/  LOP3.LUT R2, R8, 0xffff, RZ, 0xc0, !PT ;  /* 0x0000ffff08027812 */ /* 0x000fc600078ec0ff */
[----:B------:R4:W-:Y:S01]  /*eed0*/  MUFU.EX2 R138, R3 ;  /* 0x00000003008a7308 */ /* 0x0009e20000000800 */
[----:B------:R-:W-:Y:S02]  /*eee0*/  PRMT R11, R16, 0x5410, R11 ;  /* 0x00005410100b7816 */ /* 0x000fe4000000000b */
[----:B------:R-:W-:Y:S02]  /*eef0*/  SHF.R.U32.HI R2, RZ, 0x8, R2 ;  /* 0x00000008ff027819 */ /* 0x000fe40000011602 */
[----:B-----5:R-:W-:Y:S02]  /*ef00*/  LOP3.LUT R9, R8, 0xff, RZ, 0xc0, !PT ;  /* 0x000000ff08097812 */ /* 0x020fe400078ec0ff */
[----:B------:R-:W-:Y:S02]  /*ef10*/  PRMT R16, R10, 0x5410, R15 ;  /* 0x000054100a107816 */ /* 0x000fe4000000000f */
[----:B------:R-:W-:Y:S02]  /*ef20*/  PRMT R15, R9, 0x5410, R2 ;  /* 0x00005410090f7816 */ /* 0x000fe40000000002 */
[----:B------:R-:W-:Y:S01]  /*ef30*/  SHF.R.U32.HI R2, RZ, 0x10, R8 ;  /* 0x00000010ff027819 */ /* 0x000fe20000011608 */
[----:B----4-:R-:W-:-:S04]  /*ef40*/  FFMA.FTZ R3, R183, UR40, -R0 ;  /* 0x00000028b7037c23 */ /* 0x010fc80008010800 */
[----:B------:R4:W5:Y:S01]  /*ef50*/  MUFU.EX2 R71, R3 ;  /* 0x0000000300477308 */ /* 0x0009620000000800 */
[----:B------:R-:W-:Y:S01]  /*ef60*/  SHF.R.U32.HI R9, RZ, 0x18, R8 ;  /* 0x00000018ff097819 */ /* 0x000fe20000011608 */
[----:B------:R-:W-:Y:S01]  /*ef70*/  FFMA.FTZ R10, R178, UR40, -R12 ;  /* 0x00000028b20a7c23 */ /* 0x000fe2000801080c */
[----:B------:R-:W-:Y:S02]  /*ef80*/  LOP3.LUT R8, R2, 0xff, RZ, 0xc0, !PT ;  /* 0x000000ff02087812 */ /* 0x000fe400078ec0ff */
[----:B------:R-:W-:-:S03]  /*ef90*/  HSET2.LE.AND R2, R11, R227, PT ;  /* 0x000000e30b027233 */ /* 0x000fc60003803000 */
[----:B------:R2:W-:Y:S01]  /*efa0*/  MUFU.EX2 R43, R10 ;  /* 0x0000000a002b7308 */ /* 0x0005e20000000800 */
[----:B------:R-:W-:Y:S02]  /*efb0*/  PRMT R9, R8, 0x5410, R9 ;  /* 0x0000541008097816 */ /* 0x000fe40000000009 */
[----:B----4-:R-:W-:Y:S02]  /*efc0*/  F2FP.BF16.F32.PACK_AB R3, R156, R172 ;  /* 0x000000ac9c03723e */ /* 0x010fe400000010ff */
[--C-:B------:R-:W-:Y:S02]  /*efd0*/  HSET2.LE.AND R8, R15, R227.reuse, PT ;  /* 0x000000e30f087233 */ /* 0x100fe40003803000 */
[----:B--2---:R-:W-:Y:S01]  /*efe0*/  LOP3.LUT R10, R2, R3, RZ, 0xc0, !PT ;  /* 0x00000003020a7212 */ /* 0x004fe200078ec0ff */
[----:B------:R-:W-:Y:S01]  /*eff0*/  FFMA.FTZ R3, R176, UR40, -R12 ;  /* 0x00000028b0037c23 */ /* 0x000fe2000801080c */
[----:B------:R-:W-:-:S03]  /*f000*/  HSET2.LE.AND R2, R16, R227, PT ;  /* 0x000000e310027233 */ /* 0x000fc60003803000 */
[----:B------:R5:W2:Y:S01]  /*f010*/  MUFU.EX2 R41, R3 ;  /* 0x0000000300297308 */ /* 0x000aa20000000800 */
[----:B------:R-:W-:Y:S01]  /*f020*/  HSET2.LE.AND R15, R9, R227, PT ;  /* 0x000000e3090f7233 */ /* 0x000fe20003803000 */
[----:B------:R-:W-:Y:S01]  /*f030*/  HMMA.16816.F32.BF16 R128, R4, R28, R108 ;  /* 0x0000001c0480723c */ /* 0x000fe2000004186c */
[----:B------:R-:W-:Y:S02]  /*f040*/  F2FP.BF16.F32.PACK_AB R9, R164, R168 ;  /* 0x000000a8a409723e */ /* 0x000fe400000010ff */
[----:B---3--:R-:W-:-:S03]  /*f050*/  F2FP.BF16.F32.PACK_AB R16, R139, R144 ;  /* 0x000000908b10723e */ /* 0x008fc600000010ff */
[----:B------:R-:W-:Y:S01]  /*f060*/  HMMA.16816.F32.BF16 R108, R4, R24, R96 ;  /* 0x00000018046c723c */ /* 0x000fe20000041860 */
[----:B------:R-:W-:Y:S02]  /*f070*/  LOP3.LUT R8, R8, R9, RZ, 0xc0, !PT ;  /* 0x0000000908087212 */ /* 0x000fe400078ec0ff */
[----:B-----5:R-:W-:-:S03]  /*f080*/  F2FP.BF16.F32.PACK_AB R3, R71, R138 ;  /* 0x0000008a4703723e */ /* 0x020fc600000010ff */
[----:B------:R-:W-:Y:S01]  /*f090*/  HMMA.16816.F32.BF16 R112, R4, R30, R100 ;  /* 0x0000001e0470723c */ /* 0x000fe20000041864 */
[----:B------:R-:W-:-:S05]  /*f0a0*/  LOP3.LUT R9, R15, R16, RZ, 0xc0, !PT ;  /* 0x000000100f097212 */ /* 0x000fca00078ec0ff */
[----:B------:R-:W-:Y:S01]  /*f0b0*/  HMMA.16816.F32.BF16 R140, R4, R20, R104 ;  /* 0x00000014048c723c */ /* 0x000fe20000041868 */
[----:B------:R-:W-:Y:S01]  /*f0c0*/  LOP3.LUT R11, R2, R3, RZ, 0xc0, !PT ;  /* 0x00000003020b7212 */ /* 0x000fe200078ec0ff */
[----:B------:R-:W-:Y:S01]  /*f0d0*/  FFMA.FTZ R3, R175, UR40, -R12 ;  /* 0x00000028af037c23 */ /* 0x000fe2000801080c */
[----:B------:R-:W-:-:S03]  /*f0e0*/  LOP3.LUT R2, R19, UR19, R40, 0x96, !PT ;  /* 0x0000001313027c12 */ /* 0x000fc6000f8e9628 */
[C---:B------:R-:W-:Y:S01]  /*f0f0*/  HMMA.16816.F32.BF16 R120, R4.reuse, R22, R84 ;  /* 0x000000160478723c */ /* 0x040fe20000041854 */
[----:B------:R3:W-:Y:S05]  /*f100*/  MUFU.EX2 R36, R3 ;  /* 0x0000000300247308 */ /* 0x0007ea0000000800 */
[C---:B------:R-:W-:Y:S06]  /*f110*/  HMMA.16816.F32.BF16 R96, R4.reuse, R26, R92 ;  /* 0x0000001a0460723c */ /* 0x040fec000004185c */
[C---:B-1----:R-:W-:Y:S06]  /*f120*/  HMMA.16816.F32.BF16 R124, R4.reuse, R32, R88 ;  /* 0x00000020047c723c */ /* 0x042fec0000041858 */
[----:B------:R-:W-:Y:S01]  /*f130*/  HMMA.16816.F32.BF16 R80, R4, R34, R80 ;  /* 0x000000220450723c */ /* 0x000fe20000041850 */
[----:B------:R-:W-:Y:S01]  /*f140*/  FFMA.FTZ R12, R182, UR40, -R14 ;  /* 0x00000028b60c7c23 */ /* 0x000fe2000801080e */
[----:B------:R1:W-:Y:S01]  /*f150*/  MUFU.EX2 R39, R17 ;  /* 0x0000001100277308 */ /* 0x0003e20000000800 */
[----:B------:R-:W4:Y:S04]  /*f160*/  LDSM.16.MT88.4 R100, [R188+0x7800] ;  /* 0x00780000bc64783b */ /* 0x000f280000004200 */
[----:B------:R-:W-:Y:S01]  /*f170*/  LOP3.LUT R6, R37, UR19, R70, 0x96, !PT ;  /* 0x0000001325067c12 */ /* 0x000fe2000f8e9646 */
[----:B------:R-:W-:-:S04]  /*f180*/  IMAD.WIDE.U32 R4, R2, -0x2daee0ad, RZ ;  /* 0xd2511f5302047825 */ /* 0x000fc800078e00ff */
[----:B------:R-:W-:Y:S01]  /*f190*/  FFMA.FTZ R7, R217, UR40, -R14 ;  /* 0x00000028d9077c23 */ /* 0x000fe2000801080e */
[C---:B------:R-:W-:Y:S01]  /*f1a0*/  HMMA.16816.F32.BF16 R72, R8.reuse, R28, R72 ;  /* 0x0000001c0848723c */ /* 0x040fe20000041848 */
[----:B------:R-:W5:Y:S01]  /*f1b0*/  LDSM.16.MT88.4 R84, [R185+0x7800] ;  /* 0x00780000b954783b */ /* 0x000f620000004200 */
[----:B---3--:R-:W-:Y:S01]  /*f1c0*/  IMAD.WIDE.U32 R2, R6, -0x2daee0ad, RZ ;  /* 0xd2511f5306027825 */ /* 0x008fe200078e00ff */
[----:B------:R3:W-:Y:S03]  /*f1d0*/  MUFU.EX2 R28, R7 ;  /* 0x00000007001c7308 */ /* 0x0007e60000000800 */
[----:B------:R-:W-:Y:S01]  /*f1e0*/  HMMA.16816.F32.BF16 R60, R8, R24, R60 ;  /* 0x00000018083c723c */ /* 0x000fe2000004183c */
[----:B------:R-:W-:Y:S02]  /*f1f0*/  LOP3.LUT R16, R2, 0xff, RZ, 0xc0, !PT ;  /* 0x000000ff02107812 */ /* 0x000fe400078ec0ff */
[----:B------:R-:W-:-:S02]  /*f200*/  SHF.R.U32.HI R15, RZ, 0x10, R2 ;  /* 0x00000010ff0f7819 */ /* 0x000fc40000011602 */
[----:B-1----:R-:W-:Y:S01]  /*f210*/  SHF.R.U32.HI R17, RZ, 0x18, R2 ;  /* 0x00000018ff117819 */ /* 0x002fe20000011602 */
[----:B------:R1:W4:Y:S01]  /*f220*/  MUFU.EX2 R25, R12 ;  /* 0x0000000c00197308 */ /* 0x0003220000000800 */
[----:B---3--:R-:W-:Y:S02]  /*f230*/  LOP3.LUT R7, R2, 0xffff, RZ, 0xc0, !PT ;  /* 0x0000ffff02077812 */ /* 0x008fe400078ec0ff */
[----:B------:R-:W-:Y:S01]  /*f240*/  LOP3.LUT R3, R3, UR6, R42, 0x96, !PT ;  /* 0x0000000603037c12 */ /* 0x000fe2000f8e962a */
[----:B------:R-:W-:Y:S01]  /*f250*/  FFMA.FTZ R2, R179, UR40, -R14 ;  /* 0x00000028b3027c23 */ /* 0x000fe2000801080e */
[----:B------:R-:W-:-:S03]  /*f260*/  SHF.R.U32.HI R7, RZ, 0x8, R7 ;  /* 0x00000008ff077819 */ /* 0x000fc60000011607 */
[----:B------:R3:W-:Y:S01]  /*f270*/  MUFU.EX2 R24, R2 ;  /* 0x0000000200187308 */ /* 0x0007e20000000800 */
[C---:B-1----:R-:W-:Y:S02]  /*f280*/  LOP3.LUT R12, R3.reuse, 0xffff, RZ, 0xc0, !PT ;  /* 0x0000ffff030c7812 */ /* 0x042fe400078ec0ff */
[----:B------:R-:W-:Y:S02]  /*f290*/  PRMT R16, R16, 0x5410, R7 ;  /* 0x0000541010107816 */ /* 0x000fe40000000007 */
[----:B------:R-:W-:Y:S02]  /*f2a0*/  LOP3.LUT R7, R3, 0xff, RZ, 0xc0, !PT ;  /* 0x000000ff03077812 */ /* 0x000fe400078ec0ff */
[----:B------:R-:W-:Y:S02]  /*f2b0*/  SHF.R.U32.HI R12, RZ, 0x8, R12 ;  /* 0x00000008ff0c7819 */ /* 0x000fe4000001160c */
[----:B---3--:R-:W-:-:S04]  /*f2c0*/  LOP3.LUT R2, R15, 0xff, RZ, 0xc0, !PT ;  /* 0x000000ff0f027812 */ /* 0x008fc800078ec0ff */
[----:B------:R-:W-:Y:S02]  /*f2d0*/  PRMT R15, R2, 0x5410, R17 ;  /* 0x00005410020f7816 */ /* 0x000fe40000000011 */
[----:B------:R-:W-:Y:S02]  /*f2e0*/  PRMT R2, R7, 0x5410, R12 ;  /* 0x0000541007027816 */ /* 0x000fe4000000000c */
[--C-:B------:R-:W-:Y:S02]  /*f2f0*/  SHF.R.U32.HI R7, RZ, 0x10, R3.reuse ;  /* 0x00000010ff077819 */ /* 0x100fe40000011603 */
[----:B------:R-:W-:Y:S02]  /*f300*/  SHF.R.U32.HI R12, RZ, 0x18, R3 ;  /* 0x00000018ff0c7819 */ /* 0x000fe40000011603 */
[----:B------:R-:W-:Y:S02]  /*f310*/  LOP3.LUT R7, R7, 0xff, RZ, 0xc0, !PT ;  /* 0x000000ff07077812 */ /* 0x000fe400078ec0ff */
[----:B------:R-:W-:-:S02]  /*f320*/  HSET2.LE.AND R2, R2, R227, PT ;  /* 0x000000e302027233 */ /* 0x000fc40003803000 */
[----:B--2---:R-:W-:Y:S02]  /*f330*/  F2FP.BF16.F32.PACK_AB R3, R41, R43 ;  /* 0x0000002b2903723e */ /* 0x004fe400000010ff */
[----:B------:R-:W-:Y:S01]  /*f340*/  PRMT R12, R7, 0x5410, R12 ;  /* 0x00005410070c7816 */ /* 0x000fe2000000000c */
[----:B------:R-:W-:Y:S01]  /*f350*/  FFMA.FTZ R14, R180, UR40, -R14 ;  /* 0x00000028b40e7c23 */ /* 0x000fe2000801080e */
[----:B------:R-:W-:Y:S02]  /*f360*/  LOP3.LUT R132, R2, R3, RZ, 0xc0, !PT ;  /* 0x0000000302847212 */ /* 0x000fe400078ec0ff */
[----:B----4-:R-:W-:Y:S02]  /*f370*/  F2FP.BF16.F32.PACK_AB R3, R25, R28 ;  /* 0x0000001c1903723e */ /* 0x010fe400000010ff */
[----:B------:R-:W-:Y:S01]  /*f380*/  HSET2.LE.AND R2, R12, R227, PT ;  /* 0x000000e30c027233 */ /* 0x000fe20003803000 */
[C---:B------:R-:W-:Y:S01]  /*f390*/  HMMA.16816.F32.BF16 R52, R8.reuse, R20, R52 ;  /* 0x000000140834723c */ /* 0x040fe20000041834 */
[----:B------:R1:W2:Y:S03]  /*f3a0*/  MUFU.EX2 R21, R14 ;  /* 0x0000000e00157308 */ /* 0x0002a60000000800 */
[----:B------:R-:W-:Y:S01]  /*f3b0*/  LOP3.LUT R133, R2, R3, RZ, 0xc0, !PT ;  /* 0x0000000302857212 */ /* 0x000fe200078ec0ff */
[----:B------:R-:W-:Y:S01]  /*f3c0*/  FFMA.FTZ R2, R224, UR40, -R0 ;  /* 0x00000028e0027c23 */ /* 0x000fe20008010800 */
[----:B------:R-:W-:Y:S01]  /*f3d0*/  FFMA.FTZ R7, R219, UR40, -R13 ;  /* 0x00000028db077c23 */ /* 0x000fe2000801080d */
[----:B------:R-:W-:Y:S02]  /*f3e0*/  HMMA.16816.F32.BF16 R44, R8, R32, R44 ;  /* 0x00000020082c723c */ /* 0x000fe4000004182c */
[----:B------:R3:W-:Y:S01]  /*f3f0*/  MUFU.EX2 R17, R2 ;  /* 0x0000000200117308 */ /* 0x0007e20000000800 */
[----:B------:R-:W-:-:S02]  /*f400*/  LOP3.LUT R6, R5, UR6, R38, 0x96, !PT ;  /* 0x0000000605067c12 */ /* 0x000fc4000f8e9626 */
[----:B------:R-:W-:Y:S01]  /*f410*/  LOP3.LUT R5, R4, 0xffff, RZ, 0xc0, !PT ;  /* 0x0000ffff04057812 */ /* 0x000fe200078ec0ff */
[----:B------:R-:W-:Y:S01]  /*f420*/  HMMA.16816.F32.BF16 R64, R8, R30, R64 ;  /* 0x0000001e0840723c */ /* 0x000fe20000041840 */
[----:B------:R-:W-:Y:S01]  /*f430*/  SHF.R.U32.HI R3, RZ, 0x10, R4 ;  /* 0x00000010ff037819 */ /* 0x000fe20000011604 */
[----:B-1----:R-:W-:-:S04]  /*f440*/  FFMA.FTZ R14, R220, UR40, -R13 ;  /* 0x00000028dc0e7c23 */ /* 0x002fc8000801080d */
[C---:B------:R-:W-:Y:S01]  /*f450*/  HMMA.16816.F32.BF16 R56, R8.reuse, R26, R56 ;  /* 0x0000001a0838723c */ /* 0x040fe20000041838 */
[----:B------:R1:W-:Y:S01]  /*f460*/  MUFU.EX2 R19, R7 ;  /* 0x0000000700137308 */ /* 0x0003e20000000800 */
[--C-:B------:R-:W-:Y:S01]  /*f470*/  HSET2.LE.AND R13, R15, R227.reuse, PT ;  /* 0x000000e30f0d7233 */ /* 0x100fe20003803000 */
[--C-:B------:R-:W-:Y:S01]  /*f480*/  FFMA.FTZ R15, R225, UR40, -R0.reuse ;  /* 0x00000028e10f7c23 */ /* 0x100fe20008010800 */
[----:B------:R-:W-:Y:S02]  /*f490*/  F2FP.BF16.F32.PACK_AB R12, R36, R39 ;  /* 0x00000027240c723e */ /* 0x000fe400000010ff */
[C---:B------:R-:W-:Y:S01]  /*f4a0*/  HMMA.16816.F32.BF16 R48, R8.reuse, R22, R48 ;  /* 0x000000160830723c */ /* 0x040fe20000041830 */
[----:B---3--:R-:W-:Y:S02]  /*f4b0*/  FFMA.FTZ R2, R222, UR40, -R0 ;  /* 0x00000028de027c23 */ /* 0x008fe40008010800 */
[----:B------:R2:W3:Y:S03]  /*f4c0*/  MUFU.EX2 R20, R14 ;  /* 0x0000000e00147308 */ /* 0x0004e60000000800 */
[----:B------:R-:W-:Y:S01]  /*f4d0*/  HMMA.16816.F32.BF16 R32, R8, R34, R76 ;  /* 0x000000220820723c */ /* 0x000fe2000004184c */
[----:B-1----:R-:W-:-:S06]  /*f4e0*/  HSET2.LE.AND R7, R16, R227, PT ;  /* 0x000000e310077233 */ /* 0x002fcc0003803000 */
[----:B------:R-:W-:Y:S02]  /*f4f0*/  LOP3.LUT R10, R4, 0xff, RZ, 0xc0, !PT ;  /* 0x000000ff040a7812 */ /* 0x000fe400078ec0ff */
[----:B------:R-:W-:Y:S01]  /*f500*/  SHF.R.U32.HI R9, RZ, 0x18, R4 ;  /* 0x00000018ff097819 */ /* 0x000fe20000011604 */
[----:B------:R-:W-:Y:S01]  /*f510*/  FFMA.FTZ R4, R226, UR40, -R0 ;  /* 0x00000028e2047c23 */ /* 0x000fe20008010800 */
[----:B------:R1:W4:Y:S01]  /*f520*/  MUFU.EX2 R16, R2 ;  /* 0x0000000200107308 */ /* 0x0003220000000800 */
[----:B------:R-:W-:Y:S02]  /*f530*/  LOP3.LUT R134, R7, R12, RZ, 0xc0, !PT ;  /* 0x0000000c07867212 */ /* 0x000fe400078ec0ff */
[C---:B------:R-:W-:Y:S02]  /*f540*/  LOP3.LUT R0, R6.reuse, 0xffff, RZ, 0xc0, !PT ;  /* 0x0000ffff06007812 */ /* 0x040fe400078ec0ff */
[----:B------:R-:W-:-:S03]  /*f550*/  LOP3.LUT R7, R6, 0xff, RZ, 0xc0, !PT ;  /* 0x000000ff06077812 */ /* 0x000fc600078ec0ff */
[----:B------:R5:W-:Y:S01]  /*f560*/  MUFU.EX2 R18, R15 ;  /* 0x0000000f00127308 */ /* 0x000be20000000800 */
[----:B------:R-:W-:Y:S02]  /*f570*/  SHF.R.U32.HI R8, RZ, 0x8, R5 ;  /* 0x00000008ff087819 */ /* 0x000fe40000011605 */
[----:B--2---:R-:W-:Y:S02]  /*f580*/  F2FP.BF16.F32.PACK_AB R14, R21, R24 ;  /* 0x00000018150e723e */ /* 0x004fe400000010ff */
[----:B-1----:R-:W-:-:S03]  /*f590*/  SHF.R.U32.HI R2, RZ, 0x10, R6 ;  /* 0x00000010ff027819 */ /* 0x002fc60000011606 */
[----:B------:R1:W2:Y:S01]  /*f5a0*/  MUFU.EX2 R11, R4 ;  /* 0x00000004000b7308 */ /* 0x0002a20000000800 */
[----:B------:R-:W-:Y:S02]  /*f5b0*/  SHF.R.U32.HI R6, RZ, 0x18, R6 ;  /* 0x00000018ff067819 */ /* 0x000fe40000011606 */
[----:B------:R-:W-:Y:S02]  /*f5c0*/  LOP3.LUT R2, R2, 0xff, RZ, 0xc0, !PT ;  /* 0x000000ff02027812 */ /* 0x000fe400078ec0ff */
[----:B------:R-:W-:Y:S02]  /*f5d0*/  LOP3.LUT R5, R3, 0xff, RZ, 0xc0, !PT ;  /* 0x000000ff03057812 */ /* 0x000fe400078ec0ff */
[----:B------:R-:W-:Y:S02]  /*f5e0*/  SHF.R.U32.HI R3, RZ, 0x8, R0 ;  /* 0x00000008ff037819 */ /* 0x000fe40000011600 */
[----:B------:R-:W-:Y:S02]  /*f5f0*/  PRMT R0, R10, 0x5410, R8 ;  /* 0x000054100a007816 */ /* 0x000fe40000000008 */
[----:B------:R-:W-:-:S02]  /*f600*/  PRMT R2, R2, 0x5410, R6 ;  /* 0x0000541002027816 */ /* 0x000fc40000000006 */
[----:B------:R-:W-:Y:S02]  /*f610*/  LOP3.LUT R135, R13, R14, RZ, 0xc0, !PT ;  /* 0x0000000e0d877212 */ /* 0x000fe400078ec0ff */
[--C-:B------:R-:W-:Y:S01]  /*f620*/  HSET2.LE.AND R0, R0, R227.reuse, PT ;  /* 0x000000e300007233 */ /* 0x100fe20003803000 */
[----:B-----5:R-:W5:Y:S01]  /*f630*/  LDSM.16.MT88.4 R12, [R187+0x7800] ;  /* 0x00780000bb0c783b */ /* 0x020f620000004200 */
[----:B-1----:R-:W-:Y:S02]  /*f640*/  PRMT R4, R5, 0x5410, R9 ;  /* 0x0000541005047816 */ /* 0x002fe40000000009 */
[----:B------:R-:W-:Y:S02]  /*f650*/  PRMT R5, R7, 0x5410, R3 ;  /* 0x0000541007057816 */ /* 0x000fe40000000003 */
[--C-:B------:R-:W-:Y:S02]  /*f660*/  HSET2.LE.AND R7, R2, R227.reuse, PT ;  /* 0x000000e302077233 */ /* 0x100fe40003803000 */
[----:B---3--:R-:W-:Y:S01]  /*f670*/  F2FP.BF16.F32.PACK_AB R2, R19, R20 ;  /* 0x000000141302723e */ /* 0x008fe200000010ff */
[----:B------:R-:W-:Y:S01]  /*f680*/  HMMA.16816.F32.BF16 R92, R132, R100, R108 ;  /* 0x00000064845c723c */ /* 0x000fe2000004186c */
[----:B------:R-:W-:-:S02]  /*f690*/  HSET2.LE.AND R3, R4, R227, PT ;  /* 0x000000e304037233 */ /* 0x000fc40003803000 */
[----:B----4-:R-:W-:-:S03]  /*f6a0*/  F2FP.BF16.F32.PACK_AB R4, R16, R17 ;  /* 0x000000111004723e */ /* 0x010fc600000010ff */
[----:B------:R-:W-:Y:S01]  /*f6b0*/  HMMA.16816.F32.BF16 R108, R132, R116, R140 ;  /* 0x00000074846c723c */ /* 0x000fe2000004188c */
[----:B------:R-:W-:Y:S02]  /*f6c0*/  HSET2.LE.AND R5, R5, R227, PT ;  /* 0x000000e305057233 */ /* 0x000fe40003803000 */
[----:B------:R-:W-:-:S04]  /*f6d0*/  F2FP.BF16.F32.PACK_AB R6, R145, R146 ;  /* 0x000000929106723e */ /* 0x000fc800000010ff */
[----:B------:R-:W-:Y:S02]  /*f6e0*/  LOP3.LUT R142, R0, R2, RZ, 0xc0, !PT ;  /* 0x00000002008e7212 */ /* 0x000fe400078ec0ff */
[----:B--2---:R-:W-:Y:S01]  /*f6f0*/  F2FP.BF16.F32.PACK_AB R0, R11, R18 ;  /* 0x000000120b00723e */ /* 0x004fe200000010ff */
[----:B------:R-:W-:Y:S01]  /*f700*/  FFMA.FTZ R2, R177, R69, R246 ;  /* 0x00000045b1027223 */ /* 0x000fe200000100f6 */
[----:B------:R-:W-:Y:S02]  /*f710*/  LOP3.LUT R143, R3, R4, RZ, 0xc0, !PT ;  /* 0x00000004038f7212 */ /* 0x000fe400078ec0ff */
[----:B------:R-:W-:Y:S01]  /*f720*/  LOP3.LUT R141, R7, R0, RZ, 0xc0, !PT ;  /* 0x00000000078d7212 */ /* 0x000fe200078ec0ff */
[----:B------:R-:W-:Y:S01]  /*f730*/  FFMA.FTZ R0, R160, R68, R243 ;  /* 0x00000044a0007223 */ /* 0x000fe200000100f3 */
        /* <DEDUP_REMOVED lines=62> */
[----:B------:R-:W-:-:S02]  /*fb20*/  FADD.FTZ R251, R21, R0 ;  /* 0x0000000015fb7221 */ /* 0x000fc40000010000 */
[----:B------:R2:W-:Y:S04]  /*fb30*/  STL [R1+0x50], R4 ;  /* 0x0000500401007387 */ /* 0x0005e80000100800 */
[----:B------:R2:W-:Y:S04]  /*fb40*/  STL [R1+0x54], R3 ;  /* 0x0000540301007387 */ /* 0x0005e80000100800 */
[----:B------:R2:W-:Y:S04]  /*fb50*/  STL [R1+0x58], R250 ;  /* 0x000058fa01007387 */ /* 0x0005e80000100800 */
[----:B------:R2:W-:Y:S01]  /*fb60*/  STL [R1+0x5c], R251 ;  /* 0x00005cfb01007387 */ /* 0x0005e20000100800 */
[C---:B------:R-:W-:Y:S06]  /*fb70*/  HMMA.16816.F32.BF16 R76, R132.reuse, R84, R128 ;  /* 0x00000054844c723c */ /* 0x040fec0000041880 */
[C---:B------:R-:W-:Y:S06]  /*fb80*/  HMMA.16816.F32.BF16 R88, R132.reuse, R86, R112 ;  /* 0x000000568458723c */ /* 0x040fec0000041870 */
[C---:B------:R-:W-:Y:S06]  /*fb90*/  HMMA.16816.F32.BF16 R104, R132.reuse, R102, R96 ;  /* 0x000000668468723c */ /* 0x040fec0000041860 */
[C---:B------:R-:W-:Y:S06]  /*fba0*/  HMMA.16816.F32.BF16 R120, R132.reuse, R118, R120 ;  /* 0x000000768478723c */ /* 0x040fec0000041878 */
[C---:B-----5:R-:W-:Y:S06]  /*fbb0*/  HMMA.16816.F32.BF16 R124, R132.reuse, R12, R124 ;  /* 0x0000000c847c723c */ /* 0x060fec000004187c */
[----:B------:R-:W-:Y:S01]  /*fbc0*/  HMMA.16816.F32.BF16 R132, R132, R14, R80 ;  /* 0x0000000e8484723c */ /* 0x000fe20000041850 */
[----:B------:R-:W-:-:S05]  /*fbd0*/  IMAD.MOV.U32 R70, RZ, RZ, R213 ;  /* 0x000000ffff467224 */ /* 0x000fca00078e00d5 */
[----:B------:R-:W-:Y:S01]  /*fbe0*/  HMMA.16816.F32.BF16 R80, R140, R84, R72 ;  /* 0x000000548c50723c */ /* 0x000fe20000041848 */
[----:B------:R-:W-:-:S05]  /*fbf0*/  IMAD.MOV.U32 R71, RZ, RZ, R214 ;  /* 0x000000ffff477224 */ /* 0x000fca00078e00d6 */
[----:B------:R-:W-:Y:S01]  /*fc00*/  HMMA.16816.F32.BF16 R96, R140, R100, R60 ;  /* 0x000000648c60723c */ /* 0x000fe2000004183c */
[----:B------:R-:W-:-:S05]  /*fc10*/  IMAD.MOV.U32 R72, RZ, RZ, R248 ;  /* 0x000000ffff487224 */ /* 0x000fca00078e00f8 */
[----:B------:R-:W-:Y:S01]  /*fc20*/  HMMA.16816.F32.BF16 R112, R140, R116, R52 ;  /* 0x000000748c70723c */ /* 0x000fe20000041834 */
[----:B------:R-:W-:-:S05]  /*fc30*/  IMAD.MOV.U32 R73, RZ, RZ, R215 ;  /* 0x000000ffff497224 */ /* 0x000fca00078e00d7 */
        /* <DEDUP_REMOVED lines=16> */
[----:B------:R-:W-:Y:S01]  /*fd40*/  UIMAD UR4, UR4, UR8, URZ ;  /* 0x00000008040472a4 */ /* 0x000fe2000f8e023f */
[----:B------:R-:W-:-:S04]  /*fd50*/  P2R R249, PR, RZ, 0x2 ;  /* 0x00000002fff97803 */ /* 0x000fc80000000000 */
        /* <DEDUP_REMOVED lines=34> */
[----:B------:R-:W-:Y:S01]  /*ff80*/  @!P1 LEA.HI.X R3, R4, R19, R0, 0x1, P0 ;  /* 0x0000001304039211 */ /* 0x000fe200000f0c00 */
[----:B------:R-:W-:Y:S02]  /*ff90*/  IMAD.U32 R0, RZ, RZ, UR37 ;  /* 0x00000025ff007e24 */ /* 0x000fe4000f8e00ff */
        /* <DEDUP_REMOVED lines=19> */
[----:B------:R-:W-:Y:S04]  /*100d0*/  LDSM.16.M88.4 R16, [R194+0x2000] ;  /* 0x00200000c210783b */ /* 0x000fe80000000200 */
[----:B------:R-:W4:Y:S04]  /*100e0*/  LDSM.16.M88.4 R36, [R190+0x4800] ;  /* 0x00480000be24783b */ /* 0x000f280000000200 */
[----:B------:R-:W5:Y:S04]  /*100f0*/  LDSM.16.M88.4 R28, [R184+0x5000] ;  /* 0x00500000b81c783b */ /* 0x000f680000000200 */
[----:B------:R-:W5:Y:S04]  /*10100*/  LDSM.16.M88.4 R64, [R190+0x5800] ;  /* 0x00580000be40783b */ /* 0x000f680000000200 */
[----:B------:R-:W5:Y:S04]  /*10110*/  LDSM.16.M88.4 R56, [R190+0x4000] ;  /* 0x00400000be38783b */ /* 0x000f680000000200 */
[----:B------:R-:W5:Y:S04]  /*10120*/  LDSM.16.M88.4 R20, [R194] ;  /* 0x00000000c214783b */ /* 0x000f680000000200 */
[----:B------:R-:W5:Y:S01]  /*10130*/  LDSM.16.M88.4 R60, [R190+0x5000] ;  /* 0x00500000be3c783b */ /* 0x000f620000000200 */
[C---:B-1----:R-:W-:Y:S03]  /*10140*/  HMMA.16816.F32.BF16 R168, R8.reuse, R12, RZ ;  /* 0x0000000c08a8723c */ /* 0x042fe600000418ff */
[----:B------:R-:W-:Y:S04]  /*10150*/  LDSM.16.M88.4 R52, [R195] ;  /* 0x00000000c334783b */ /* 0x000fe80000000200 */
[----:B------:R-:W-:Y:S01]  /*10160*/  LDSM.16.M88.4 R48, [R198] ;  /* 0x00000000c630783b */ /* 0x000fe20000000200 */
[----:B------:R-:W-:Y:S03]  /*10170*/  HMMA.16816.F32.BF16 R160, R8, R14, RZ ;  /* 0x0000000e08a0723c */ /* 0x000fe600000418ff */
[----:B------:R-:W-:Y:S03]  /*10180*/  LDSM.16.M88.4 R44, [R197] ;  /* 0x00000000c52c783b */ /* 0x000fe60000000200 */
[C---:B--2---:R-:W-:Y:S01]  /*10190*/  HMMA.16816.F32.BF16 R40, R4.reuse, R12, RZ ;  /* 0x0000000c0428723c */ /* 0x044fe200000418ff */
[----:B---3--:R-:W1:Y:S01]  /*101a0*/  S2R R3, SR_TID.X ;  /* 0x0000000000037919 */ /* 0x008e620000002100 */
[----:B------:R-:W0:Y:S04]  /*101b0*/  LDGDEPBAR ;  /* 0x00000000000079af */ /* 0x000e280000000000 */
[C---:B------:R-:W-:Y:S06]  /*101c0*/  HMMA.16816.F32.BF16 R164, R4.reuse, R14, RZ ;  /* 0x0000000e04a4723c */ /* 0x040fec00000418ff */
[C---:B------:R-:W-:Y:S06]  /*101d0*/  HMMA.16816.F32.BF16 R148, R4.reuse, R32, RZ ;  /* 0x000000200494723c */ /* 0x040fec00000418ff */
[C---:B------:R-:W-:Y:S06]  /*101e0*/  HMMA.16816.F32.BF16 R12, R4.reuse, R24, RZ ;  /* 0x00000018040c723c */ /* 0x040fec00000418ff */
[----:B------:R-:W-:Y:S06]  /*101f0*/  HMMA.16816.F32.BF16 R156, R4, R34, RZ ;  /* 0x00000022049c723c */ /* 0x000fec00000418ff */
[----:B------:R-:W-:Y:S01]  /*10200*/  HMMA.16816.F32.BF16 R68, R8, R32, RZ ;  /* 0x000000200844723c */ /* 0x000fe200000418ff */
[----:B-1----:R-:W-:-:S05]  /*10210*/  IMAD.SHL.U32 R3, R3, 0x2, RZ ;  /* 0x0000000203037824 */ /* 0x002fca00078e00ff */
[----:B------:R-:W-:Y:S01]  /*10220*/  HMMA.16816.F32.BF16 R144, R8, R34, RZ ;  /* 0x000000220890723c */ /* 0x000fe200000418ff */
[----:B------:R-:W-:-:S05]  /*10230*/  LOP3.LUT R3, R3, 0x6, RZ, 0xc0, !PT ;  /* 0x0000000603037812 */ /* 0x000fca00078ec0ff */
[----:B----4-:R-:W-:Y:S01]  /*10240*/  HMMA.16816.F32.BF16 R236, R16, R36, R148 ;  /* 0x0000002410ec723c */ /* 0x010fe20000041894 */
[----:B------:R-:W-:-:S04]  /*10250*/  IMAD R0, R0, 0x40, R3 ;  /* 0x0000004000007824 */ /* 0x000fc800078e0203 */
[--C-:B------:R-:W-:Y:S01]  /*10260*/  IMAD.IADD R3, R202, 0x1, -R0.reuse ;  /* 0x00000001ca037824 */ /* 0x100fe200078e0a00 */
[----:B-----5:R-:W-:Y:S01]  /*10270*/  HMMA.16816.F32.BF16 R136, R4, R28, RZ ;  /* 0x0000001c0488723c */ /* 0x020fe200000418ff */
[----:B------:R-:W-:-:S05]  /*10280*/  IMAD.IADD R2, R206, 0x1, -R0 ;  /* 0x00000001ce027824 */ /* 0x000fca00078e0a00 */
[C---:B------:R-:W-:Y:S06]  /*10290*/  HMMA.16816.F32.BF16 R152, R4.reuse, R30, RZ ;  /* 0x0000001e0498723c */ /* 0x040fec00000418ff */
[----:B------:R-:W-:Y:S06]  /*102a0*/  HMMA.16816.F32.BF16 R72, R4, R26, RZ ;  /* 0x0000001a0448723c */ /* 0x000fec00000418ff */
[----:B------:R-:W-:Y:S06]  /*102b0*/  HMMA.16816.F32.BF16 R32, R8, R28, RZ ;  /* 0x0000001c0820723c */ /* 0x000fec00000418ff */
[----:B------:R-:W-:Y:S01]  /*102c0*/  HMMA.16816.F32.BF16 R148, R16, R64, R12 ;  /* 0x000000401094723c */ /* 0x000fe2000004180c */
        /* <DEDUP_REMOVED lines=281> */
[----:B------:R-:W-:Y:S02]  /*11460*/  ISETP.NE.AND P3, PT, R8, RZ, PT ;  /* 0x000000ff0800720c */ /* 0x000fe40003f65270 */
[----:B------:R-:W-:Y:S02]  /*11470*/  I2FP.F32.S32 R6, R6 ;  /* 0x0000000600067245 */ /* 0x000fe40000201400 */
        /* <DEDUP_REMOVED lines=11> */
[----:B------:R-:W-:Y:S01]  /*11530*/  IMAD.IADD R5, R205, 0x1, -R2 ;  /* 0x00000001cd057824 */ /* 0x000fe200078e0a02 */
[----:B------:R-:W-:Y:S01]  /*11540*/  ISETP.GE.AND P3, PT, R2, R210, PT ;  /* 0x000000d20200720c */ /* 0x000fe20003f66270 */
[----:B------:R-:W-:Y:S01]  /*11550*/  IMAD.IADD R6, R206, 0x1, -R3 ;  /* 0x00000001ce067824 */ /* 0x000fe200078e0a03 */
[C---:B------:R-:W-:Y:S01]  /*11560*/  ISETP.GE.AND P2, PT, R2.reuse, R209, PT ;  /* 0x000000d10200720c */ /* 0x040fe20003f46270 */
[----:B------:R-:W-:Y:S01]  /*11570*/  FFMA.FTZ R17, R9, -UR21, R162 ;  /* 0x8000001509117c23 */ /* 0x000fe200080100a2 */
[----:B------:R-:W-:-:S02]  /*11580*/  ISETP.GE.AND P0, PT, R2, R208, PT ;  /* 0x000000d00200720c */ /* 0x000fc40003f06270 */
[----:B------:R-:W-:Y:S02]  /*11590*/  I2FP.F32.S32 R7, R7 ;  /* 0x0000000700077245 */ /* 0x000fe40000201400 */
[----:B------:R-:W-:Y:S02]  /*115a0*/  FSEL R56, R12, -INF , !P6 ;  /* 0xff8000000c387808 */ /* 0x000fe40007000000 */
[----:B------:R-:W-:Y:S01]  /*115b0*/  FSEL R176, R4, -INF , !P5 ;  /* 0xff80000004b07808 */ /* 0x000fe20006800000 */
[--C-:B------:R-:W-:Y:S01]  /*115c0*/  IMAD.IADD R4, R202, 0x1, -R3.reuse ;  /* 0x00000001ca047824 */ /* 0x100fe200078e0a03 */
[C---:B------:R-:W-:Y:S01]  /*115d0*/  ISETP.LT.OR P6, PT, R2.reuse, R204, P4 ;  /* 0x000000cc0200720c */ /* 0x040fe200027c1670 */
[----:B------:R-:W-:Y:S01]  /*115e0*/  FFMA.FTZ R18, R7, -UR21, R160 ;  /* 0x8000001507127c23 */ /* 0x000fe200080100a0 */
[C---:B------:R-:W-:Y:S01]  /*115f0*/  ISETP.LT.OR P5, PT, R2.reuse, R203, P3 ;  /* 0x000000cb0200720c */ /* 0x040fe20001fa1670 */
[----:B------:R-:W-:Y:S01]  /*11600*/  IMAD.IADD R7, R205, 0x1, -R3 ;  /* 0x00000001cd077824 */ /* 0x000fe200078e0a03 */
[----:B------:R-:W-:-:S02]  /*11610*/  ISETP.LT.OR P2, PT, R2, R201, P2 ;  /* 0x000000c90200720c */ /* 0x000fc40001741670 */
[----:B------:R-:W-:Y:S01]  /*11620*/  ISETP.LT.OR P0, PT, R2, R200, P0 ;  /* 0x000000c80200720c */ /* 0x000fe20000701670 */
[----:B------:R-:W-:Y:S01]  /*11630*/  IMAD.IADD R2, R207, 0x1, -R2 ;  /* 0x00000001cf027824 */ /* 0x000fe200078e0a02 */
[----:B------:R-:W-:Y:S02]  /*11640*/  ISETP.NE.AND P4, PT, R8, RZ, PT ;  /* 0x000000ff0800720c */ /* 0x000fe40003f85270 */
[----:B------:R-:W-:Y:S02]  /*11650*/  IABS R4, R4 ;  /* 0x0000000400047213 */ /* 0x000fe40000000000 */
[----:B------:R-:W-:Y:S02]  /*11660*/  IABS R8, R2 ;  /* 0x0000000200087213 */ /* 0x000fe40000000000 */
[----:B------:R-:W-:Y:S02]  /*11670*/  IABS R9, R5 ;  /* 0x0000000500097213 */ /* 0x000fe40000000000 */
        /* <DEDUP_REMOVED lines=10> */
[----:B------:R-:W-:-:S02]  /*11720*/  P2R R11, PR, RZ, 0x4 ;  /* 0x00000004ff0b7803 */ /* 0x000fc40000000000 */
[----:B------:R-:W-:Y:S01]  /*11730*/  I2FP.F32.S32 R2, R2 ;  /* 0x0000000200027245 */ /* 0x000fe20000201400 */
[----:B------:R-:W-:Y:S01]  /*11740*/  FFMA.FTZ R9, R7, -UR21, R161 ;  /* 0x8000001507097c23 */ /* 0x000fe200080100a1 */
[----:B------:R-:W-:Y:S01]  /*11750*/  ISETP.GE.AND P4, PT, R3, R211, PT ;  /* 0x000000d30300720c */ /* 0x000fe20003f86270 */
[----:B------:R-:W-:Y:S01]  /*11760*/  IMAD.IADD R7, R207, 0x1, -R3 ;  /* 0x00000001cf077824 */ /* 0x000fe200078e0a03 */
[C---:B------:R-:W-:Y:S01]  /*11770*/  ISETP.GE.AND P3, PT, R3.reuse, R210, PT ;  /* 0x000000d20300720c */ /* 0x040fe20003f66270 */
[----:B------:R-:W-:Y:S01]  /*11780*/  FFMA.FTZ R12, R2, -UR21, R156 ;  /* 0x80000015020c7c23 */ /* 0x000fe2000801009c */
[----:B------:R-:W-:Y:S01]  /*11790*/  P2R R10, PR, RZ, 0x1 ;  /* 0x00000001ff0a7803 */ /* 0x000fe20000000000 */
[----:B------:R-:W-:Y:S01]  /*117a0*/  VIADD R2, R0, 0x21 ;  /* 0x0000002100027836 */ /* 0x000fe20000000000 */
[----:B------:R-:W-:Y:S02]  /*117b0*/  ISETP.GE.AND P2, PT, R3, R209, PT ;  /* 0x000000d10300720c */ /* 0x000fe40003f46270 */
[----:B------:R-:W-:-:S02]  /*117c0*/  I2FP.F32.S32 R5, R6 ;  /* 0x0000000600057245 */ /* 0x000fc40000201400 */
[----:B------:R-:W-:Y:S02]  /*117d0*/  I2FP.F32.S32 R4, R4 ;  /* 0x0000000400047245 */ /* 0x000fe40000201400 */
[----:B------:R-:W-:Y:S01]  /*117e0*/  FSEL R36, R16, -INF , !P6 ;  /* 0xff80000010247808 */ /* 0x000fe20007000000 */
[----:B------:R-:W-:Y:S01]  /*117f0*/  FFMA.FTZ R5, R5, -UR21, R20 ;  /* 0x8000001505057c23 */ /* 0x000fe20008010014 */
[----:B------:R-:W-:Y:S01]  /*11800*/  FSEL R171, R15, -INF , !P5 ;  /* 0xff8000000fab7808 */ /* 0x000fe20006800000 */
[----:B------:R-:W-:Y:S01]  /*11810*/  FFMA.FTZ R4, R4, -UR21, R22 ;  /* 0x8000001504047c23 */ /* 0x000fe20008010016 */
[C---:B------:R-:W-:Y:S02]  /*11820*/  ISETP.LT.OR P6, PT, R3.reuse, R204, P4 ;  /* 0x000000cc0300720c */ /* 0x040fe400027c1670 */
[C---:B------:R-:W-:Y:S02]  /*11830*/  ISETP.LT.OR P5, PT, R3.reuse, R203, P3 ;  /* 0x000000cb0300720c */ /* 0x040fe40001fa1670 */
[----:B------:R-:W-:-:S02]  /*11840*/  ISETP.GE.AND P0, PT, R3, R208, PT ;  /* 0x000000d00300720c */ /* 0x000fc40003f06270 */
[----:B------:R-:W-:Y:S02]  /*11850*/  ISETP.NE.AND P4, PT, R11, RZ, PT ;  /* 0x000000ff0b00720c */ /* 0x000fe40003f85270 */
[----:B------:R-:W-:Y:S02]  /*11860*/  ISETP.NE.AND P3, PT, R10, RZ, PT ;  /* 0x000000ff0a00720c */ /* 0x000fe40003f65270 */
[----:B------:R-:W-:Y:S02]  /*11870*/  ISETP.LT.OR P2, PT, R3, R201, P2 ;  /* 0x000000c90300720c */ /* 0x000fe40001741670 */
[----:B------:R-:W-:Y:S02]  /*11880*/  FSEL R161, R17, -INF , !P1 ;  /* 0xff80000011a17808 */ /* 0x000fe40004800000 */
[----:B------:R-:W-:Y:S01]  /*11890*/  ISETP.LT.OR P1, PT, R3, R200, P0 ;  /* 0x000000c80300720c */ /* 0x000fe20000721670 */
[----:B------:R-:W-:Y:S01]  /*118a0*/  IMAD.IADD R3, R205, 0x1, -R2 ;  /* 0x00000001cd037824 */ /* 0x000fe200078e0a02 */
[----:B------:R-:W-:-:S02]  /*118b0*/  P2R R6, PR, RZ, 0x4 ;  /* 0x00000004ff067803 */ /* 0x000fc40000000000 */
[----:B------:R-:W-:Y:S02]  /*118c0*/  FSEL R138, R9, -INF , !P4 ;  /* 0xff800000098a7808 */ /* 0x000fe40006000000 */
[----:B------:R-:W-:Y:S02]  /*118d0*/  FSEL R163, R8, -INF , !P3 ;  /* 0xff80000008a37808 */ /* 0x000fe40005800000 */
[C---:B------:R-:W-:Y:S02]  /*118e0*/  ISETP.GE.AND P4, PT, R2.reuse, R211, PT ;  /* 0x000000d30200720c */ /* 0x040fe40003f86270 */
[C---:B------:R-:W-:Y:S02]  /*118f0*/  ISETP.GE.AND P3, PT, R2.reuse, R210, PT ;  /* 0x000000d20200720c */ /* 0x040fe40003f66270 */
[C---:B------:R-:W-:Y:S02]  /*11900*/  ISETP.GE.AND P2, PT, R2.reuse, R209, PT ;  /* 0x000000d10200720c */ /* 0x040fe40003f46270 */
[----:B------:R-:W-:-:S02]  /*11910*/  ISETP.GE.AND P0, PT, R2, R208, PT ;  /* 0x000000d00200720c */ /* 0x000fc40003f06270 */
[----:B------:R-:W-:Y:S01]  /*11920*/  FSEL R164, R5, -INF , !P6 ;  /* 0xff80000005a47808 */ /* 0x000fe20007000000 */
[--C-:B------:R-:W-:Y:S01]  /*11930*/  IMAD.IADD R5, R202, 0x1, -R2.reuse ;  /* 0x00000001ca057824 */ /* 0x100fe200078e0a02 */
[----:B------:R-:W-:Y:S01]  /*11940*/  FSEL R227, R4, -INF , !P5 ;  /* 0xff80000004e37808 */ /* 0x000fe20006800000 */
[--C-:B------:R-:W-:Y:S01]  /*11950*/  IMAD.IADD R4, R206, 0x1, -R2.reuse ;  /* 0x00000001ce047824 */ /* 0x100fe200078e0a02 */
[C---:B------:R-:W-:Y:S02]  /*11960*/  ISETP.LT.OR P6, PT, R2.reuse, R204, P4 ;  /* 0x000000cc0200720c */ /* 0x040fe400027c1670 */
[C---:B------:R-:W-:Y:S02]  /*11970*/  ISETP.LT.OR P5, PT, R2.reuse, R203, P3 ;  /* 0x000000cb0200720c */ /* 0x040fe40001fa1670 */
[C---:B------:R-:W-:Y:S02]  /*11980*/  ISETP.LT.OR P2, PT, R2.reuse, R201, P2 ;  /* 0x000000c90200720c */ /* 0x040fe40001741670 */
[----:B------:R-:W-:Y:S01]  /*11990*/  ISETP.LT.OR P0, PT, R2, R200, P0 ;  /* 0x000000c80200720c */ /* 0x000fe20000701670 */
[----:B------:R-:W-:Y:S01]  /*119a0*/  IMAD.IADD R2, R207, 0x1, -R2 ;  /* 0x00000001cf027824 */ /* 0x000fe200078e0a02 */
[----:B------:R-:W-:-:S02]  /*119b0*/  IABS R7, R7 ;  /* 0x0000000700077213 */ /* 0x000fc40000000000 */
[----:B------:R-:W-:Y:S02]  /*119c0*/  ISETP.NE.AND P4, PT, R6, RZ, PT ;  /* 0x000000ff0600720c */ /* 0x000fe40003f85270 */
[----:B------:R-:W-:Y:S02]  /*119d0*/  IABS R6, R5 ;  /* 0x0000000500067213 */ /* 0x000fe40000000000 */
[----:B------:R-:W-:Y:S01]  /*119e0*/  IABS R10, R2 ;  /* 0x00000002000a7213 */ /* 0x000fe20000000000 */
[----:B------:R-:W-:Y:S01]  /*119f0*/  IMAD.MOV.U32 R2, RZ, RZ, R7 ;  /* 0x000000ffff027224 */ /* 0x000fe200078e0007 */
        /* <DEDUP_REMOVED lines=16> */
[----:B------:R-:W-:Y:S01]  /*11b00*/  P2R R8, PR, RZ, 0x1 ;  /* 0x00000001ff087803 */ /* 0x000fe20000000000 */
[----:B------:R-:W-:Y:S01]  /*11b10*/  FFMA.FTZ R11, R7, -UR21, R157 ;  /* 0x80000015070b7c23 */ /* 0x000fe2000801009d */
[----:B------:R-:W-:Y:S01]  /*11b20*/  FSEL R174, R12, -INF , !P4 ;  /* 0xff8000000cae7808 */ /* 0x000fe20006000000 */
[----:B------:R-:W-:Y:S01]  /*11b30*/  IMAD.IADD R7, R202, 0x1, -R2 ;  /* 0x00000001ca077824 */ /* 0x000fe200078e0a02 */
[----:B------:R-:W-:Y:S01]  /*11b40*/  ISETP.GE.AND P4, PT, R2, R211, PT ;  /* 0x000000d30200720c */ /* 0x000fe20003f86270 */
[----:B------:R-:W-:Y:S01]  /*11b50*/  FFMA.FTZ R10, R10, -UR21, R159 ;  /* 0x800000150a0a7c23 */ /* 0x000fe2000801009f */
[----:B------:R-:W-:-:S02]  /*11b60*/  ISETP.GE.AND P3, PT, R2, R210, PT ;  /* 0x000000d20200720c */ /* 0x000fc40003f66270 */
        /* <DEDUP_REMOVED lines=21> */
[----:B------:R-:W-:Y:S02]  /*11cc0*/  ISETP.NE.AND P3, PT, R8, RZ, PT ;  /* 0x000000ff0800720c */ /* 0x000fe40003f65270 */
[----:B------:R-:W-:Y:S02]  /*11cd0*/  I2FP.F32.S32 R5, R5 ;  /* 0x0000000500057245 */ /* 0x000fe40000201400 */
[----:B------:R-:W-:-:S02]  /*11ce0*/  I2FP.F32.S32 R4, R4 ;  /* 0x0000000400047245 */ /* 0x000fc40000201400 */
[----:B------:R-:W-:Y:S01]  /*11cf0*/  I2FP.F32.S32 R7, R7 ;  /* 0x0000000700077245 */ /* 0x000fe20000201400 */
[----:B------:R-:W-:Y:S01]  /*11d00*/  FFMA.FTZ R5, R5, -UR21, R44 ;  /* 0x8000001505057c23 */ /* 0x000fe2000801002c */
[----:B------:R-:W-:Y:S01]  /*11d10*/  I2FP.F32.S32 R2, R2 ;  /* 0x0000000200027245 */ /* 0x000fe20000201400 */
[----:B------:R-:W-:Y:S01]  /*11d20*/  FFMA.FTZ R4, R4, -UR21, R46 ;  /* 0x8000001504047c23 */ /* 0x000fe2000801002e */
[----:B------:R-:W-:Y:S01]  /*11d30*/  P2R R8, PR, RZ, 0x4 ;  /* 0x00000004ff087803 */ /* 0x000fe20000000000 */
[----:B------:R-:W-:Y:S01]  /*11d40*/  FFMA.FTZ R13, R7, -UR21, R154 ;  /* 0x80000015070d7c23 */ /* 0x000fe2000801009a */
[----:B------:R-:W-:Y:S01]  /*11d50*/  FSEL R169, R11, -INF , !P4 ;  /* 0xff8000000ba97808 */ /* 0x000fe20006000000 */
        /* <DEDUP_REMOVED lines=26> */
[----:B------:R-:W-:Y:S02]  /*11f00*/  ISETP.NE.AND P4, PT, R8, RZ, PT ;  /* 0x000000ff0800720c */ /* 0x000fe40003f85270 */
[----:B------:R-:W-:Y:S02]  /*11f10*/  I2FP.F32.S32 R6, R6 ;  /* 0x0000000600067245 */ /* 0x000fe40000201400 */
[----:B------:R-:W-:Y:S02]  /*11f20*/  I2FP.F32.S32 R3, R3 ;  /* 0x0000000300037245 */ /* 0x000fe40000201400 */
[----:B------:R-:W-:-:S02]  /*11f30*/  I2FP.F32.S32 R10, R5 ;  /* 0x00000005000a7245 */ /* 0x000fc40000201400 */
        /* <DEDUP_REMOVED lines=9> */
[----:B------:R-:W-:Y:S01]  /*11fd0*/  IMAD.IADD R5, R205, 0x1, -R2 ;  /* 0x00000001cd057824 */ /* 0x000fe200078e0a02 */
[----:B------:R-:W-:Y:S01]  /*11fe0*/  ISETP.GE.AND P3, PT, R2, R210, PT ;  /* 0x000000d20200720c */ /* 0x000fe20003f66270 */
[----:B------:R-:W-:Y:S01]  /*11ff0*/  IMAD.IADD R6, R206, 0x1, -R3 ;  /* 0x00000001ce067824 */ /* 0x000fe200078e0a03 */
[----:B------:R-:W-:Y:S01]  /*12000*/  ISETP.GE.AND P2, PT, R2, R209, PT ;  /* 0x000000d10200720c */ /* 0x000fe20003f46270 */
[----:B------:R-:W-:Y:S01]  /*12010*/  FFMA.FTZ R16, R10, -UR21, R155 ;  /* 0x800000150a107c23 */ /* 0x000fe2000801009b */
        /* <DEDUP_REMOVED lines=10> */
[C---:B------:R-:W-:Y:S02]  /*120c0*/  ISETP.LT.OR P2, PT, R2.reuse, R201, P2 ;  /* 0x000000c90200720c */ /* 0x040fe40001741670 */
[----:B------:R-:W-:Y:S01]  /*120d0*/  ISETP.LT.OR P1, PT, R2, R200, P0 ;  /* 0x000000c80200720c */ /* 0x000fe20000721670 */
[----:B------:R-:W-:Y:S01]  /*120e0*/  IMAD.IADD R2, R207, 0x1, -R2 ;  /* 0x00000001cf027824 */ /* 0x000fe200078e0a02 */
[----:B------:R-:W-:Y:S02]  /*120f0*/  ISETP.NE.AND P4, PT, R9, RZ, PT ;  /* 0x000000ff0900720c */ /* 0x000fe40003f85270 */
[----:B------:R-:W-:Y:S02]  /*12100*/  IABS R4, R4 ;  /* 0x0000000400047213 */ /* 0x000fe40000000000 */
[----:B------:R-:W-:Y:S02]  /*12110*/  IABS R9, R2 ;  /* 0x0000000200097213 */ /* 0x000fe40000000000 */
[----:B------:R-:W-:-:S02]  /*12120*/  IABS R10, R5 ;  /* 0x00000005000a7213 */ /* 0x000fc40000000000 */
        /* <DEDUP_REMOVED lines=8> */
[----:B------:R-:W-:Y:S02]  /*121b0*/  FSEL R170, R16, -INF , !P3 ;  /* 0xff80000010aa7808 */ /* 0x000fe40005800000 */
[----:B------:R-:W-:-:S02]  /*121c0*/  I2FP.F32.S32 R5, R4 ;  /* 0x0000000400057245 */ /* 0x000fc40000201400 */
[----:B------:R-:W-:Y:S02]  /*121d0*/  I2FP.F32.S32 R2, R2 ;  /* 0x0000000200027245 */ /* 0x000fe40000201400 */
[----:B------:R-:W-:Y:S01]  /*121e0*/  ISETP.GE.AND P0, PT, R3, R208, PT ;  /* 0x000000d00300720c */ /* 0x000fe20003f06270 */
[----:B------:R-:W-:Y:S01]  /*121f0*/  FFMA.FTZ R5, R5, -UR21, R35 ;  /* 0x8000001505057c23 */ /* 0x000fe20008010023 */
[----:B------:R-:W-:Y:S01]  /*12200*/  I2FP.F32.S32 R7, R7 ;  /* 0x0000000700077245 */ /* 0x000fe20000201400 */
[----:B------:R-:W-:Y:S01]  /*12210*/  FFMA.FTZ R10, R2, -UR21, R149 ;  /* 0x80000015020a7c23 */ /* 0x000fe20008010095 */
[----:B------:R-:W-:Y:S01]  /*12220*/  I2FP.F32.S32 R6, R6 ;  /* 0x0000000600067245 */ /* 0x000fe20000201400 */
[----:B------:R-:W-:Y:S01]  /*12230*/  VIADD R2, R0, 0x38 ;  /* 0x0000003800027836 */ /* 0x000fe20000000000 */
[----:B------:R-:W-:Y:S01]  /*12240*/  ISETP.GE.AND P4, PT, R3, R211, PT ;  /* 0x000000d30300720c */ /* 0x000fe20003f86270 */
[----:B------:R-:W-:Y:S01]  /*12250*/  FFMA.FTZ R4, R7, -UR21, R148 ;  /* 0x8000001507047c23 */ /* 0x000fe20008010094 */
[C---:B------:R-:W-:Y:S01]  /*12260*/  ISETP.GE.AND P3, PT, R3.reuse, R210, PT ;  /* 0x000000d20300720c */ /* 0x040fe20003f66270 */
[----:B------:R-:W-:Y:S01]  /*12270*/  FFMA.FTZ R6, R6, -UR21, R33 ;  /* 0x8000001506067c23 */ /* 0x000fe20008010021 */
[----:B------:R-:W-:Y:S01]  /*12280*/  P2R R8, PR, RZ, 0x4 ;  /* 0x00000004ff087803 */ /* 0x000fe20000000000 */
[----:B------:R-:W-:Y:S01]  /*12290*/  VIADD R0, R0, 0x39 ;  /* 0x0000003900007836 */ /* 0x000fe20000000000 */
[----:B------:R-:W-:-:S02]  /*122a0*/  ISETP.GE.AND P2, PT, R3, R209, PT ;  /* 0x000000d10300720c */ /* 0x000fc40003f46270 */
[----:B------:R-:W-:Y:S02]  /*122b0*/  I2FP.F32.S32 R9, R9 ;  /* 0x0000000900097245 */ /* 0x000fe40000201400 */
[----:B------:R-:W-:Y:S02]  /*122c0*/  FSEL R172, R15, -INF , !P6 ;  /* 0xff8000000fac7808 */ /* 0x000fe40007000000 */
[----:B------:R-:W-:Y:S01]  /*122d0*/  FSEL R229, R11, -INF , !P5 ;  /* 0xff8000000be57808 */ /* 0x000fe20006800000 */
[----:B------:R-:W-:Y:S01]  /*122e0*/  FFMA.FTZ R9, R9, -UR21, R150 ;  /* 0x8000001509097c23 */ /* 0x000fe20008010096 */
[C---:B------:R-:W-:Y:S02]  /*122f0*/  ISETP.LT.OR P0, PT, R3.reuse, R200, P0 ;  /* 0x000000c80300720c */ /* 0x040fe40000701670 */
[C---:B------:R-:W-:Y:S02]  /*12300*/  ISETP.LT.OR P6, PT, R3.reuse, R204, P4 ;  /* 0x000000cc0300720c */ /* 0x040fe400027c1670 */
[----:B------:R-:W-:-:S02]  /*12310*/  ISETP.LT.OR P5, PT, R3, R203, P3 ;  /* 0x000000cb0300720c */ /* 0x000fc40001fa1670 */
[----:B------:R-:W-:Y:S01]  /*12320*/  ISETP.NE.AND P4, PT, R8, RZ, PT ;  /* 0x000000ff0800720c */ /* 0x000fe20003f85270 */
[----:B------:R-:W-:Y:S01]  /*12330*/  IMAD.IADD R8, R207, 0x1, -R3 ;  /* 0x00000001cf087824 */ /* 0x000fe200078e0a03 */
[----:B------:R-:W-:Y:S02]  /*12340*/  ISETP.LT.OR P2, PT, R3, R201, P2 ;  /* 0x000000c90300720c */ /* 0x000fe40001741670 */
[----:B------:R-:W-:Y:S02]  /*12350*/  P2R R3, PR, RZ, 0x1 ;  /* 0x00000001ff037803 */ /* 0x000fe40000000000 */
[----:B------:R-:W-:Y:S01]  /*12360*/  FSEL R230, R5, -INF , !P5 ;  /* 0xff80000005e67808 */ /* 0x000fe20006800000 */
[--C-:B------:R-:W-:Y:S01]  /*12370*/  IMAD.IADD R5, R202, 0x1, -R2.reuse ;  /* 0x00000001ca057824 */ /* 0x100fe200078e0a02 */
[----:B------:R-:W-:Y:S01]  /*12380*/  FSEL R182, R4, -INF , !P4 ;  /* 0xff80000004b67808 */ /* 0x000fe20006000000 */
[----:B------:R-:W-:Y:S01]  /*12390*/  IMAD.IADD R4, R206, 0x1, -R2 ;  /* 0x00000001ce047824 */ /* 0x000fe200078e0a02 */
[----:B------:R-:W-:-:S02]  /*123a0*/  FSEL R173, R6, -INF , !P6 ;  /* 0xff80000006ad7808 */ /* 0x000fc40007000000 */
[----:B------:R-:W-:Y:S02]  /*123b0*/  P2R R7, PR, RZ, 0x4 ;  /* 0x00000004ff077803 */ /* 0x000fe40000000000 */
[C---:B------:R-:W-:Y:S02]  /*123c0*/  ISETP.GE.AND P4, PT, R2.reuse, R211, PT ;  /* 0x000000d30200720c */ /* 0x040fe40003f86270 */
[----:B------:R-:W-:Y:S01]  /*123d0*/  ISETP.NE.AND P6, PT, R3, RZ, PT ;  /* 0x000000ff0300720c */ /* 0x000fe20003fc5270 */
[----:B------:R-:W-:Y:S01]  /*123e0*/  IMAD.IADD R3, R205, 0x1, -R2 ;  /* 0x00000001cd037824 */ /* 0x000fe200078e0a02 */
[C---:B------:R-:W-:Y:S02]  /*123f0*/  ISETP.GE.AND P3, PT, R2.reuse, R210, PT ;  /* 0x000000d20200720c */ /* 0x040fe40003f66270 */
[C---:B------:R-:W-:Y:S02]  /*12400*/  ISETP.GE.AND P2, PT, R2.reuse, R209, PT ;  /* 0x000000d10200720c */ /* 0x040fe40003f46270 */
[----:B------:R-:W-:-:S02]  /*12410*/  ISETP.GE.AND P0, PT, R2, R208, PT ;  /* 0x000000d00200720c */ /* 0x000fc40003f06270 */
[----:B------:R-:W-:Y:S02]  /*12420*/  FSEL R221, R9, -INF , !P1 ;  /* 0xff80000009dd7808 */ /* 0x000fe40004800000 */
[----:B------:R-:W-:Y:S02]  /*12430*/  IABS R6, R8 ;  /* 0x0000000800067213 */ /* 0x000fe40000000000 */
[----:B------:R-:W-:Y:S02]  /*12440*/  IABS R9, R5 ;  /* 0x0000000500097213 */ /* 0x000fe40000000000 */
[C---:B------:R-:W-:Y:S02]  /*12450*/  ISETP.LT.OR P5, PT, R2.reuse, R204, P4 ;  /* 0x000000cc0200720c */ /* 0x040fe400027a1670 */
[C---:B------:R-:W-:Y:S02]  /*12460*/  ISETP.LT.OR P4, PT, R2.reuse, R203, P3 ;  /* 0x000000cb0200720c */ /* 0x040fe40001f81670 */
[----:B------:R-:W-:-:S02]  /*12470*/  ISETP.LT.OR P2, PT, R2, R201, P2 ;  /* 0x000000c90200720c */ /* 0x000fc40001741670 */
        /* <DEDUP_REMOVED lines=8> */
[----:B------:R-:W-:Y:S02]  /*12500*/  I2FP.F32.S32 R2, R3 ;  /* 0x0000000300027245 */ /* 0x000fe40000201400 */
[----:B------:R-:W-:-:S02]  /*12510*/  I2FP.F32.S32 R3, R4 ;  /* 0x0000000400037245 */ /* 0x000fc40000201400 */
[----:B------:R-:W-:Y:S01]  /*12520*/  I2FP.F32.S32 R5, R5 ;  /* 0x0000000500057245 */ /* 0x000fe20000201400 */
[----:B------:R-:W-:Y:S01]  /*12530*/  FFMA.FTZ R2, R2, -UR21, R151 ;  /* 0x8000001502027c23 */ /* 0x000fe20008010097 */
[----:B------:R-:W-:Y:S01]  /*12540*/  ISETP.NE.AND P3, PT, R7, RZ, PT ;  /* 0x000000ff0700720c */ /* 0x000fe20003f65270 */
[----:B------:R-:W-:Y:S01]  /*12550*/  FFMA.FTZ R4, R3, -UR21, R72 ;  /* 0x8000001503047c23 */ /* 0x000fe20008010048 */
[----:B------:R-:W-:Y:S01]  /*12560*/  P2R R7, PR, RZ, 0x4 ;  /* 0x00000004ff077803 */ /* 0x000fe20000000000 */
[----:B------:R-:W-:Y:S01]  /*12570*/  FFMA.FTZ R3, R5, -UR21, R74 ;  /* 0x8000001505037c23 */ /* 0x000fe2000801004a */
[----:B------:R-:W-:Y:S02]  /*12580*/  FSEL R180, R10, -INF , !P3 ;  /* 0xff8000000ab47808 */ /* 0x000fe40005800000 */
[----:B------:R-:W-:Y:S02]  /*12590*/  I2FP.F32.S32 R6, R6 ;  /* 0x0000000600067245 */ /* 0x000fe40000201400 */
[----:B------:R-:W-:-:S02]  /*125a0*/  ISETP.GE.AND P3, PT, R0, R211, PT ;  /* 0x000000d30000720c */ /* 0x000fc40003f66270 */
[----:B------:R-:W-:Y:S01]  /*125b0*/  ISETP.GE.AND P2, PT, R0, R210, PT ;  /* 0x000000d20000720c */ /* 0x000fe20003f46270 */
[----:B------:R-:W-:Y:S01]  /*125c0*/  FFMA.FTZ R5, R6, -UR21, R144 ;  /* 0x8000001506057c23 */ /* 0x000fe20008010090 */
[----:B------:R-:W-:Y:S02]  /*125d0*/  ISETP.GE.AND P0, PT, R0, R209, PT ;  /* 0x000000d10000720c */ /* 0x000fe40003f06270 */
[----:B------:R-:W-:Y:S01]  /*125e0*/  FSEL R228, R3, -INF , !P4 ;  /* 0xff80000003e47808 */ /* 0x000fe20006000000 */
[--C-:B------:R-:W-:Y:S01]  /*125f0*/  IMAD.IADD R3, R206, 0x1, -R0.reuse ;  /* 0x00000001ce037824 */ /* 0x100fe200078e0a00 */
[----:B------:R-:W-:Y:S02]  /*12600*/  ISETP.GE.AND P4, PT, R0, R208, PT ;  /* 0x000000d00000720c */ /* 0x000fe40003f86270 */
[----:B------:R-:W-:Y:S01]  /*12610*/  FSEL R218, R2, -INF , !P6 ;  /* 0xff80000002da7808 */ /* 0x000fe20007000000 */
[--C-:B------:R-:W-:Y:S01]  /*12620*/  IMAD.IADD R2, R205, 0x1, -R0.reuse ;  /* 0x00000001cd027824 */ /* 0x100fe200078e0a00 */
[----:B------:R-:W-:Y:S01]  /*12630*/  FSEL R224, R4, -INF , !P5 ;  /* 0xff80000004e07808 */ /* 0x000fe20006800000 */
[----:B------:R-:W-:Y:S01]  /*12640*/  IMAD.IADD R4, R202, 0x1, -R0 ;  /* 0x00000001ca047824 */ /* 0x000fe200078e0a00 */
[----:B------:R-:W-:-:S02]  /*12650*/  ISETP.LT.OR P6, PT, R0, R204, P3 ;  /* 0x000000cc0000720c */ /* 0x000fc40001fc1670 */
[C---:B------:R-:W-:Y:S02]  /*12660*/  ISETP.LT.OR P5, PT, R0.reuse, R203, P2 ;  /* 0x000000cb0000720c */ /* 0x040fe400017a1670 */
[C---:B------:R-:W-:Y:S02]  /*12670*/  ISETP.LT.OR P3, PT, R0.reuse, R201, P0 ;  /* 0x000000c90000720c */ /* 0x040fe40000761670 */
[----:B------:R-:W-:Y:S02]  /*12680*/  ISETP.NE.AND P0, PT, R7, RZ, PT ;  /* 0x000000ff0700720c */ /* 0x000fe40003f05270 */
[----:B------:R-:W-:Y:S01]  /*12690*/  ISETP.LT.OR P2, PT, R0, R200, P4 ;  /* 0x000000c80000720c */ /* 0x000fe20002741670 */
[----:B------:R-:W-:Y:S01]  /*126a0*/  IMAD.IADD R0, R207, 0x1, -R0 ;  /* 0x00000001cf007824 */ /* 0x000fe200078e0a00 */
[----:B------:R-:W-:Y:S02]  /*126b0*/  FSEL R178, R5, -INF , !P0 ;  /* 0xff80000005b27808 */ /* 0x000fe40004000000 */
[----:B------:R-:W-:-:S02]  /*126c0*/  PLOP3.LUT P0, PT, PT, PT, UP0, 0x80, 0x0 ;  /* 0x000000000000781c */ /* 0x000fc40003f0f008 */
[----:B------:R-:W-:Y:S02]  /*126d0*/  IABS R4, R4 ;  /* 0x0000000400047213 */ /* 0x000fe40000000000 */
[----:B------:R-:W-:Y:S02]  /*126e0*/  IABS R3, R3 ;  /* 0x0000000300037213 */ /* 0x000fe40000000000 */
[----:B------:R-:W-:Y:S02]  /*126f0*/  IABS R2, R2 ;  /* 0x0000000200027213 */ /* 0x000fe40000000000 */
[----:B------:R-:W-:Y:S02]  /*12700*/  IABS R0, R0 ;  /* 0x0000000000007213 */ /* 0x000fe40000000000 */
[----:B------:R-:W-:Y:S02]  /*12710*/  I2FP.F32.S32 R8, R8 ;  /* 0x0000000800087245 */ /* 0x000fe40000201400 */
[----:B------:R-:W-:-:S02]  /*12720*/  I2FP.F32.S32 R4, R4 ;  /* 0x0000000400047245 */ /* 0x000fc40000201400 */
        /* <DEDUP_REMOVED lines=73> */
.L_x_2143:
[----:B------:R-:W-:Y:S05]  /*12bc0*/  BSYNC B0 ;  /* 0x0000000000007941 */ /* 0x000fea0003800000 */
.L_x_2142:
[----:B------:R-:W0:Y:S02]  /*12bd0*/  LDGDEPBAR ;  /* 0x00000000000079af */ /* 0x000e240000000000 */
.L_x_2141:
[----:B-1----:R-:W3:Y:S04]  /*12be0*/  LDL.LU R6, [R1+0x54] ;  /* 0x0000540001067983 */ /* 0x002ee80000300800 */
[----:B------:R-:W4:Y:S04]  /*12bf0*/  LDL.LU R8, [R1+0x50] ;  /* 0x0000500001087983 */ /* 0x000f280000300800 */
[----:B--2---:R-:W2:Y:S04]  /*12c00*/  LDL R4, [R1] ;  /* 0x0000000001047983 */ /* 0x004ea80000100800 */
[----:B------:R-:W5:Y:S04]  /*12c10*/  LDL R13, [R1+0x18] ;  /* 0x00001800010d7983 */ /* 0x000f680000100800 */
[----:B------:R-:W3:Y:S01]  /*12c20*/  LDL R11, [R1+0x10] ;  /* 0x00001000010b7983 */ /* 0x000ee20000100800 */
[----:B------:R-:W-:Y:S01]  /*12c30*/  FMNMX.FTZ R0, R214, R27, !PT ;  /* 0x0000001bd6007209 */ /* 0x000fe20007810000 */
[----:B------:R-:W-:Y:S01]  /*12c40*/  USHF.L.U32 UR6, UR37, 0x1, URZ ;  /* 0x0000000125067899 */ /* 0x000fe2000800063f */
[----:B------:R-:W-:Y:S01]  /*12c50*/  FMNMX.FTZ R5, R215, R40, !PT ;  /* 0x00000028d7057209 */ /* 0x000fe20007810000 */
[----:B------:R-:W-:Y:S01]  /*12c60*/  IMAD.U32 R10, RZ, RZ, UR31 ;  /* 0x0000001fff0a7e24 */ /* 0x000fe2000f8e00ff */
[----:B------:R-:W-:Y:S01]  /*12c70*/  FMNMX.FTZ R0, R24, R0, !PT ;  /* 0x0000000018007209 */ /* 0x000fe20007810000 */
[----:B------:R-:W-:Y:S01]  /*12c80*/  IMAD.U32 R9, RZ, RZ, UR31 ;  /* 0x0000001fff097e24 */ /* 0x000fe2000f8e00ff */
[----:B------:R-:W-:Y:S01]  /*12c90*/  FMNMX.FTZ R7, R248, R63, !PT ;  /* 0x0000003ff8077209 */ /* 0x000fe20007810000 */
[----:B------:R-:W-:Y:S01]  /*12ca0*/  IMAD.MOV.U32 R235, RZ, RZ, R251 ;  /* 0x000000ffffeb7224 */ /* 0x000fe200078e00fb */
[----:B------:R-:W-:Y:S01]  /*12cb0*/  FMNMX.FTZ R0, R25, R0, !PT ;  /* 0x0000000019007209 */ /* 0x000fe20007810000 */
[----:B------:R-:W-:Y:S01]  /*12cc0*/  IMAD.MOV.U32 R239, RZ, RZ, R250 ;  /* 0x000000ffffef7224 */ /* 0x000fe200078e00fa */
[----:B------:R-:W-:Y:S02]  /*12cd0*/  LDSM.16.MT88.4 R48, [R187+0x6000] ;  /* 0x00600000bb30783b */ /* 0x000fe40000004200 */
[----:B------:R-:W-:-:S04]  /*12ce0*/  FMNMX.FTZ R0, R19, R0, !PT ;  /* 0x0000000013007209 */ /* 0x000fc80007810000 */
[----:B------:R-:W-:-:S04]  /*12cf0*/  FMNMX.FTZ R0, R64, R0, !PT ;  /* 0x0000000040007209 */ /* 0x000fc80007810000 */
[----:B------:R-:W-:-:S04]  /*12d00*/  FMNMX.FTZ R0, R61, R0, !PT ;  /* 0x000000003d007209 */ /* 0x000fc80007810000 */
[----:B------:R-:W-:-:S04]  /*12d10*/  FMNMX.FTZ R0, R59, R0, !PT ;  /* 0x000000003b007209 */ /* 0x000fc80007810000 */
[----:B------:R-:W-:-:S04]  /*12d20*/  FMNMX.FTZ R0, R138, R0, !PT ;  /* 0x000000008a007209 */ /* 0x000fc80007810000 */
[----:B------:R-:W-:-:S04]  /*12d30*/  FMNMX.FTZ R0, R174, R0, !PT ;  /* 0x00000000ae007209 */ /* 0x000fc80007810000 */
        /* <DEDUP_REMOVED lines=13> */
[----:B------:R-:W-:-:S05]  /*12e10*/  FMNMX.FTZ R0, R179, R3, !PT ;  /* 0x00000003b3007209 */ /* 0x000fca0007810000 */
[----:B------:R-:W1:Y:S01]  /*12e20*/  SHFL.BFLY PT, R12, R0, 0x2, 0x1f ;  /* 0x0c401f00000c7f89 */ /* 0x000e6200000e0000 */
[----:B------:R-:W-:Y:S01]  /*12e30*/  UIADD3 UR4, UR6, 0x1, URZ ;  /* 0x0000000106047890 */ /* 0x000fe2000fffe03f */
[----:B------:R-:W-:Y:S02]  /*12e40*/  FMNMX.FTZ R7, R67, R7, !PT ;  /* 0x0000000743077209 */ /* 0x000fe40007810000 */
[----:B-1----:R-:W-:-:S05]  /*12e50*/  FMNMX.FTZ R0, R0, R12, !PT ;  /* 0x0000000c00007209 */ /* 0x002fca0007810000 */
[----:B------:R-:W1:Y:S02]  /*12e60*/  SHFL.BFLY PT, R71, R0, 0x1, 0x1f ;  /* 0x0c201f0000477f89 */ /* 0x000e6400000e0000 */
[----:B-1----:R-:W-:-:S04]  /*12e70*/  FMNMX.FTZ R71, R0, R71, !PT ;  /* 0x0000004700477209 */ /* 0x002fc80007810000 */
[----:B------:R-:W-:Y:S01]  /*12e80*/  FSETP.NEU.FTZ.AND P1, PT, R71, -INF , PT ;  /* 0xff8000004700780b */ /* 0x000fe20003f3d000 */
[----:B--2---:R-:W-:Y:S01]  /*12e90*/  IMAD.WIDE.U32 R74, R4, -0x326172a9, RZ ;  /* 0xcd9e8d57044a7825 */ /* 0x004fe200078e00ff */
[----:B------:R-:W-:-:S04]  /*12ea0*/  FMNMX.FTZ R4, R163, R2, !PT ;  /* 0x00000002a3047209 */ /* 0x000fc80007810000 */
[----:B------:R-:W-:Y:S01]  /*12eb0*/  FMNMX.FTZ R4, R181, R4, !PT ;  /* 0x00000004b5047209 */ /* 0x000fe20007810000 */
[----:B-----5:R-:W-:-:S03]  /*12ec0*/  IMAD.WIDE.U32 R232, R13, -0x326172a9, RZ ;  /* 0xcd9e8d570de87825 */ /* 0x020fc600078e00ff */
[----:B------:R-:W-:Y:S01]  /*12ed0*/  FMNMX.FTZ R4, R177, R4, !PT ;  /* 0x00000004b1047209 */ /* 0x000fe20007810000 */
[----:B----4-:R-:W-:Y:S01]  /*12ee0*/  IMAD.MOV.U32 R236, RZ, RZ, R8 ;  /* 0x000000ffffec7224 */ /* 0x010fe200078e0008 */
[----:B------:R-:W-:Y:S01]  /*12ef0*/  FMNMX.FTZ R8, R58, R5, !PT ;  /* 0x000000053a087209 */ /* 0x000fe20007810000 */
[----:B---3--:R-:W-:Y:S01]  /*12f00*/  IMAD.WIDE.U32 R2, R11, -0x2daee0ad, RZ ;  /* 0xd2511f530b027825 */ /* 0x008fe200078e00ff */
[----:B------:R-:W-:Y:S02]  /*12f10*/  LOP3.LUT R5, R75, R252, RZ, 0x3c, !PT ;  /* 0x000000fc4b057212 */ /* 0x000fe400078e3cff */
[----:B------:R-:W-:Y:S01]  /*12f20*/  FMNMX.FTZ R4, R175, R4, !PT ;  /* 0x00000004af047209 */ /* 0x000fe20007810000 */
[----:B------:R-:W-:Y:S01]  /*12f30*/  IMAD.MOV.U32 R238, RZ, RZ, R6 ;  /* 0x000000ffffee7224 */ /* 0x000fe200078e0006 */
[----:B------:R-:W-:Y:S01]  /*12f40*/  LOP3.LUT R6, R233, R252, RZ, 0x3c, !PT ;  /* 0x000000fce9067212 */ /* 0x000fe200078e3cff */
        /* <DEDUP_REMOVED lines=15> */
[----:B------:R-:W-:Y:S02]  /*13040*/  FMNMX.FTZ R5, R62, R5, !PT ;  /* 0x000000053e057209 */ /* 0x000fe40007810000 */
[----:B------:R-:W-:-:S02]  /*13050*/  LOP3.LUT R7, R3, UR36, R74, 0x96, !PT ;  /* 0x0000002403077c12 */ /* 0x000fc4000f8e964a */
[----:B------:R-:W-:Y:S02]  /*13060*/  LOP3.LUT R12, R3, UR36, R232, 0x96, !PT ;  /* 0x00000024030c7c12 */ /* 0x000fe4000f8e96e8 */
        /* <DEDUP_REMOVED lines=19> */
[----:B------:R-:W-:Y:S01]  /*131a0*/  LOP3.LUT R14, R5, UR29, R22, 0x96, !PT ;  /* 0x0000001d050e7c12 */ /* 0x000fe2000f8e9616 */
[----:B------:R-:W-:Y:S01]  /*131b0*/  IMAD.WIDE.U32 R6, R13, -0x2daee0ad, RZ ;  /* 0xd2511f530d067825 */ /* 0x000fe200078e00ff */
[----:B------:R-:W-:Y:S02]  /*131c0*/  FMNMX.FTZ R5, R225, R11, !PT ;  /* 0x0000000be1057209 */ /* 0x000fe40007810000 */
[----:B------:R-:W-:Y:S02]  /*131d0*/  LOP3.LUT R11, R9, UR25, R4, 0x96, !PT ;  /* 0x00000019090b7c12 */ /* 0x000fe4000f8e9604 */
[----:B------:R-:W-:Y:S02]  /*131e0*/  FMNMX.FTZ R9, R139, R12, !PT ;  /* 0x0000000c8b097209 */ /* 0x000fe40007810000 */
[----:B------:R-:W-:Y:S02]  /*131f0*/  FMNMX.FTZ R4, R223, R5, !PT ;  /* 0x00000005df047209 */ /* 0x000fe40007810000 */
[----:B------:R-:W-:-:S02]  /*13200*/  LOP3.LUT R13, R7, UR25, R2, 0x96, !PT ;  /* 0x00000019070d7c12 */ /* 0x000fc4000f8e9602 */
[----:B------:R-:W-:Y:S02]  /*13210*/  FMNMX.FTZ R7, R160, R9, !PT ;  /* 0x00000009a0077209 */ /* 0x000fe40007810000 */
[----:B------:R-:W-:Y:S02]  /*13220*/  FMNMX.FTZ R5, R219, R4, !PT ;  /* 0x00000004db057209 */ /* 0x000fe40007810000 */
[----:B------:R-:W-:Y:S02]  /*13230*/  FMNMX.FTZ R4, R172, R7, !PT ;  /* 0x00000007ac047209 */ /* 0x000fe40007810000 */
[----:B-1----:R-:W-:Y:S02]  /*13240*/  FMNMX.FTZ R10, R10, R16, !PT ;  /* 0x000000100a0a7209 */ /* 0x002fe40007810000 */
[----:B------:R-:W-:Y:S01]  /*13250*/  LOP3.LUT R15, R3, UR29, R32, 0x96, !PT ;  /* 0x0000001d030f7c12 */ /* 0x000fe2000f8e9620 */
[----:B------:R-:W-:Y:S01]  /*13260*/  IMAD.WIDE.U32 R2, R14, -0x326172a9, RZ ;  /* 0xcd9e8d570e027825 */ /* 0x000fe200078e00ff */
[----:B------:R-:W-:Y:S01]  /*13270*/  FMNMX.FTZ R4, R173, R4, !PT ;  /* 0x00000004ad047209 */ /* 0x000fe20007810000 */
[----:B------:R-:W1:Y:S01]  /*13280*/  SHFL.BFLY PT, R70, R10, 0x1, 0x1f ;  /* 0x0c201f000a467f89 */ /* 0x000e6200000e0000 */
[----:B------:R-:W-:-:S02]  /*13290*/  FMNMX.FTZ R0, R229, R5, !PT ;  /* 0x00000005e5007209 */ /* 0x000fc40007810000 */
[----:B------:R-:W-:Y:S02]  /*132a0*/  FMNMX.FTZ R73, R224, R4, !PT ;  /* 0x00000004e0497209 */ /* 0x000fe40007810000 */
[----:B------:R-:W-:Y:S01]  /*132b0*/  LOP3.LUT R5, R3, UR28, R38, 0x96, !PT ;  /* 0x0000001c03057c12 */ /* 0x000fe2000f8e9626 */
[----:B------:R-:W-:Y:S01]  /*132c0*/  IMAD.WIDE.U32 R52, R11, -0x326172a9, RZ ;  /* 0xcd9e8d570b347825 */ /* 0x000fe200078e00ff */
[----:B------:R-:W-:Y:S02]  /*132d0*/  FMNMX.FTZ R3, R230, R0, !PT ;  /* 0x00000000e6037209 */ /* 0x000fe40007810000 */
[----:B------:R-:W-:Y:S02]  /*132e0*/  FMNMX.FTZ R73, R222, R73, !PT ;  /* 0x00000049de497209 */ /* 0x000fe40007810000 */
[----:B------:R-:W-:Y:S01]  /*132f0*/  FMNMX.FTZ R7, R228, R3, !PT ;  /* 0x00000003e4077209 */ /* 0x000fe20007810000 */
[----:B------:R-:W-:Y:S01]  /*13300*/  FMUL.FTZ R0, R71, UR40 ;  /* 0x0000002847007c20 */ /* 0x000fe20008410000 */
[----:B------:R-:W-:Y:S01]  /*13310*/  LOP3.LUT R12, R53, UR24, R2, 0x96, !PT ;  /* 0x00000018350c7c12 */ /* 0x000fe2000f8e9602 */
[----:B------:R-:W2:Y:S01]  /*13320*/  SHFL.BFLY PT, R14, R73, 0x2, 0x1f ;  /* 0x0c401f00490e7f89 */ /* 0x000ea200000e0000 */
[----:B------:R-:W-:Y:S01]  /*13330*/  IMAD.WIDE.U32 R2, R15, -0x326172a9, RZ ;  /* 0xcd9e8d570f027825 */ /* 0x000fe200078e00ff */
[----:B------:R-:W-:-:S03]  /*13340*/  FMNMX.FTZ R7, R226, R7, !PT ;  /* 0x00000007e2077209 */ /* 0x000fc60007810000 */
[----:B------:R-:W-:Y:S01]  /*13350*/  IMAD.WIDE.U32 R44, R13, -0x326172a9, RZ ;  /* 0xcd9e8d570d2c7825 */ /* 0x000fe200078e00ff */
[----:B------:R-:W-:Y:S01]  /*13360*/  FSEL R0, R0, RZ, P1 ;  /* 0x000000ff00007208 */ /* 0x000fe20000800000 */
[----:B------:R-:W3:Y:S01]  /*13370*/  SHFL.BFLY PT, R15, R7, 0x2, 0x1f ;  /* 0x0c401f00070f7f89 */ /* 0x000ee200000e0000 */
[----:B------:R-:W-:Y:S02]  /*13380*/  LOP3.LUT R3, R3, UR28, R20, 0x96, !PT ;  /* 0x0000001c03037c12 */ /* 0x000fe4000f8e9614 */
[----:B------:R-:W-:Y:S01]  /*13390*/  LOP3.LUT R9, R45, UR24, R2, 0x96, !PT ;  /* 0x000000182d097c12 */ /* 0x000fe2000f8e9602 */
[----:B------:R-:W-:Y:S02]  /*133a0*/  FFMA.FTZ R4, R27, UR40, -R0 ;  /* 0x000000281b047c23 */ /* 0x000fe40008010800 */
[----:B------:R-:W-:Y:S01]  /*133b0*/  IMAD.WIDE.U32 R2, R3, -0x2daee0ad, RZ ;  /* 0xd2511f5303027825 */ /* 0x000fe200078e00ff */
[----:B-1----:R-:W-:-:S03]  /*133c0*/  FMNMX.FTZ R70, R10, R70, !PT ;  /* 0x000000460a467209 */ /* 0x002fc60007810000 */
[----:B------:R-:W-:Y:S01]  /*133d0*/  IMAD.WIDE.U32 R46, R9, -0x2daee0ad, RZ ;  /* 0xd2511f53092e7825 */ /* 0x000fe200078e00ff */
[----:B------:R1:W-:Y:S01]  /*133e0*/  MUFU.EX2 R234, R4 ;  /* 0x0000000400ea7308 */ /* 0x0003e20000000800 */
[----:B------:R-:W-:Y:S02]  /*133f0*/  LOP3.LUT R6, R3, UR22, R6, 0x96, !PT ;  /* 0x0000001603067c12 */ /* 0x000fe4000f8e9606 */
[----:B------:R-:W-:Y:S01]  /*13400*/  FFMA.FTZ R3, R25, UR40, -R0 ;  /* 0x0000002819037c23 */ /* 0x000fe20008010800 */
[----:B------:R-:W-:Y:S01]  /*13410*/  IMAD.WIDE.U32 R54, R12, -0x2daee0ad, RZ ;  /* 0xd2511f530c367825 */ /* 0x000fe200078e00ff */
[----:B------:R-:W-:-:S03]  /*13420*/  LOP3.LUT R2, R47, UR18, R2, 0x96, !PT ;  /* 0x000000122f027c12 */ /* 0x000fc6000f8e9602 */
[C---:B------:R-:W-:Y:S01]  /*13430*/  FMUL.FTZ R13, R70.reuse, UR40 ;  /* 0x00000028460d7c20 */ /* 0x040fe20008410000 */
[----:B------:R-:W-:Y:S01]  /*13440*/  FSETP.NEU.FTZ.AND P0, PT, R70, -INF , PT ;  /* 0xff8000004600780b */ /* 0x000fe20003f1d000 */
[----:B------:R-:W-:Y:S01]  /*13450*/  UIADD3 UR4, UR30, -0x4ab325aa, URZ ;  /* 0xb54cda561e047890 */ /* 0x000fe2000fffe03f */
[----:B------:R4:W-:Y:S01]  /*13460*/  MUFU.EX2 R231, R3 ;  /* 0x0000000300e77308 */ /* 0x0009e20000000800 */
[----:B------:R-:W-:Y:S01]  /*13470*/  IMAD.WIDE.U32 R34, R6, -0x326172a9, RZ ;  /* 0xcd9e8d5706227825 */ /* 0x000fe200078e00ff */
[----:B------:R-:W-:-:S03]  /*13480*/  FSEL R13, R13, RZ, P0 ;  /* 0x000000ff0d0d7208 */ /* 0x000fc60000000000 */
[----:B-1----:R-:W-:Y:S01]  /*13490*/  IMAD.WIDE.U32 R4, R5, -0x2daee0ad, RZ ;  /* 0xd2511f5305047825 */ /* 0x002fe200078e00ff */
[----:B--2---:R-:W-:Y:S02]  /*134a0*/  FMNMX.FTZ R73, R73, R14, !PT ;  /* 0x0000000e49497209 */ /* 0x004fe40007810000 */
[----:B------:R-:W-:Y:S01]  /*134b0*/  LOP3.LUT R16, R55, UR18, R4, 0x96, !PT ;  /* 0x0000001237107c12 */ /* 0x000fe2000f8e9604 */
[----:B------:R-:W-:Y:S01]  /*134c0*/  FFMA.FTZ R4, R19, UR40, -R0 ;  /* 0x0000002813047c23 */ /* 0x000fe20008010800 */
[----:B----4-:R-:W-:-:S03]  /*134d0*/  IMAD.WIDE.U32 R2, R2, -0x326172a9, RZ ;  /* 0xcd9e8d5702027825 */ /* 0x010fc600078e00ff */
[----:B------:R1:W2:Y:S01]  /*134e0*/  MUFU.EX2 R240, R4 ;  /* 0x0000000400f07308 */ /* 0x0002a20000000800 */
[----:B------:R-:W-:Y:S01]  /*134f0*/  FFMA.FTZ R6, R30, UR40, -R13 ;  /* 0x000000281e067c23 */ /* 0x000fe2000801080d */
[----:B------:R-:W4:Y:S01]  /*13500*/  SHFL.BFLY PT, R14, R73, 0x1, 0x1f ;  /* 0x0c201f00490e7f89 */ /* 0x000f2200000e0000 */
[----:B------:R-:W-:Y:S01]  /*13510*/  LOP3.LUT R18, R5, UR22, R8, 0x96, !PT ;  /* 0x0000001605127c12 */ /* 0x000fe2000f8e9608 */
[----:B------:R-:W-:Y:S01]  /*13520*/  FFMA.FTZ R11, R24, UR40, -R0 ;  /* 0x00000028180b7c23 */ /* 0x000fe20008010800 */
[----:B---3--:R-:W-:Y:S02]  /*13530*/  FMNMX.FTZ R5, R7, R15, !PT ;  /* 0x0000000f07057209 */ /* 0x008fe40007810000 */
[C---:B------:R-:W-:Y:S01]  /*13540*/  LOP3.LUT R8, R2.reuse, 0xff, RZ, 0xc0, !PT ;  /* 0x000000ff02087812 */ /* 0x040fe200078ec0ff */
[----:B------:R3:W-:Y:S01]  /*13550*/  MUFU.EX2 R69, R6 ;  /* 0x0000000600457308 */ /* 0x0007e20000000800 */
[----:B-1----:R-:W-:Y:S02]  /*13560*/  LOP3.LUT R4, R3, UR4, R34, 0x96, !PT ;  /* 0x0000000403047c12 */ /* 0x002fe4000f8e9622 */
[----:B------:R-:W-:-:S05]  /*13570*/  LOP3.LUT R3, R2, 0xffff, RZ, 0xc0, !PT ;  /* 0x0000ffff02037812 */ /* 0x000fca00078ec0ff */
[----:B------:R1:W-:Y:S01]  /*13580*/  MUFU.EX2 R68, R11 ;  /* 0x0000000b00447308 */ /* 0x0003e20000000800 */
[----:B------:R-:W-:Y:S02]  /*13590*/  SHF.R.U32.HI R7, RZ, 0x8, R3 ;  /* 0x00000008ff077819 */ /* 0x000fe40000011603 */
[--C-:B---3--:R-:W-:Y:S02]  /*135a0*/  SHF.R.U32.HI R6, RZ, 0x10, R2.reuse ;  /* 0x00000010ff067819 */ /* 0x108fe40000011602 */
[----:B------:R-:W-:Y:S01]  /*135b0*/  SHF.R.U32.HI R10, RZ, 0x18, R2 ;  /* 0x00000018ff0a7819 */ /* 0x000fe20000011602 */
[----:B------:R-:W-:Y:S01]  /*135c0*/  FFMA.FTZ R3, R28, UR40, -R13 ;  /* 0x000000281c037c23 */ /* 0x000fe2000801080d */
[C---:B------:R-:W-:Y:S02]  /*135d0*/  LOP3.LUT R2, R4.reuse, 0xffff, RZ, 0xc0, !PT ;  /* 0x0000ffff04027812 */ /* 0x040fe400078ec0ff */
[----:B------:R-:W-:Y:S01]  /*135e0*/  LOP3.LUT R9, R4, 0xff, RZ, 0xc0, !PT ;  /* 0x000000ff04097812 */ /* 0x000fe200078ec0ff */
[----:B------:R-:W3:Y:S01]  /*135f0*/  SHFL.BFLY PT, R12, R5, 0x1, 0x1f ;  /* 0x0c201f00050c7f89 */ /* 0x000ee200000e0000 */
[----:B-1----:R-:W-:-:S02]  /*13600*/  PRMT R11, R8, 0x5410, R7 ;  /* 0x00005410080b7816 */ /* 0x002fc40000000007 */
[----:B------:R-:W-:Y:S02]  /*13610*/  LOP3.LUT R8, R6, 0xff, RZ, 0xc0, !PT ;  /* 0x000000ff06087812 */ /* 0x000fe400078ec0ff */
[--C-:B------:R-:W-:Y:S02]  /*13620*/  SHF.R.U32.HI R6, RZ, 0x10, R4.reuse ;  /* 0x00000010ff067819 */ /* 0x100fe40000011604 */
[----:B------:R-:W-:Y:S01]  /*13630*/  SHF.R.U32.HI R7, RZ, 0x18, R4 ;  /* 0x00000018ff077819 */ /* 0x000fe20000011604 */
[----:B------:R-:W-:Y:S01]  /*13640*/  FFMA.FTZ R4, R29, UR40, -R13 ;  /* 0x000000281d047c23 */ /* 0x000fe2000801080d */
[----:B------:R1:W-:Y:S01]  /*13650*/  MUFU.EX2 R237, R3 ;  /* 0x0000000300ed7308 */ /* 0x0003e20000000800 */
[----:B----4-:R-:W-:Y:S01]  /*13660*/  FMNMX.FTZ R73, R73, R14, !PT ;  /* 0x0000000e49497209 */ /* 0x010fe20007810000 */
[----:B------:R-:W-:Y:S06]  /*13670*/  LDSM.16.MT88.4 R28, [R188+0x6000] ;  /* 0x00600000bc1c783b */ /* 0x000fec0000004200 */
[----:B------:R4:W-:Y:S01]  /*13680*/  MUFU.EX2 R251, R4 ;  /* 0x0000000400fb7308 */ /* 0x0009e20000000800 */
[----:B-1----:R-:W-:-:S04]  /*13690*/  SHF.R.U32.HI R3, RZ, 0x8, R2 ;  /* 0x00000008ff037819 */ /* 0x002fc80000011602 */
[----:B------:R-:W-:Y:S02]  /*136a0*/  PRMT R9, R9, 0x5410, R3 ;  /* 0x0000541009097816 */ /* 0x000fe40000000003 */
[----:B----4-:R-:W-:Y:S02]  /*136b0*/  FSEL R4, R71, RZ, P1 ;  /* 0x000000ff47047208 */ /* 0x010fe40000800000 */
[----:B------:R-:W-:-:S03]  /*136c0*/  FSEL R3, R70, RZ, P0 ;  /* 0x000000ff46037208 */ /* 0x000fc60000000000 */
[----:B------:R-:W-:Y:S01]  /*136d0*/  FADD.FTZ R4, R214, -R4 ;  /* 0x80000004d6047221 */ /* 0x000fe20000010000 */
[----:B------:R-:W-:Y:S01]  /*136e0*/  LOP3.LUT R2, R6, 0xff, RZ, 0xc0, !PT ;  /* 0x000000ff06027812 */ /* 0x000fe200078ec0ff */
[----:B------:R-:W-:Y:S02]  /*136f0*/  FADD.FTZ R3, R213, -R3 ;  /* 0x80000003d5037221 */ /* 0x000fe40000010000 */
[----:B------:R-:W-:Y:S01]  /*13700*/  FMUL.FTZ R4, R4, UR40 ;  /* 0x0000002804047c20 */ /* 0x000fe20008410000 */
[----:B------:R-:W-:Y:S01]  /*13710*/  PRMT R6, R2, 0x5410, R7 ;  /* 0x0000541002067816 */ /* 0x000fe20000000007 */
[----:B------:R-:W-:Y:S01]  /*13720*/  FFMA.FTZ R2, R26, UR40, -R13 ;  /* 0x000000281a027c23 */ /* 0x000fe2000801080d */
[----:B------:R-:W-:Y:S01]  /*13730*/  PRMT R214, R199, 0x7054, R199 ;  /* 0x00007054c7d67816 */ /* 0x000fe200000000c7 */
[----:B------:R1:W-:Y:S01]  /*13740*/  MUFU.EX2 R137, R4 ;  /* 0x0000000400897308 */ /* 0x0003e20000000800 */
[----:B------:R-:W-:Y:S01]  /*13750*/  FMUL.FTZ R3, R3, UR40 ;  /* 0x0000002803037c20 */ /* 0x000fe20008410000 */
[----:B------:R-:W-:Y:S01]  /*13760*/  FSETP.NEU.FTZ.AND P1, PT, R73, -INF , PT ;  /* 0xff8000004900780b */ /* 0x000fe20003f3d000 */
[----:B------:R-:W4:Y:S01]  /*13770*/  LDSM.16.MT88.4 R24, [R185+0x6000] ;  /* 0x00600000b918783b */ /* 0x000f220000004200 */
[----:B---3--:R-:W-:-:S04]  /*13780*/  FMNMX.FTZ R72, R5, R12, !PT ;  /* 0x0000000c05487209 */ /* 0x008fc80007810000 */
[----:B------:R3:W5:Y:S01]  /*13790*/  MUFU.EX2 R250, R2 ;  /* 0x0000000200fa7308 */ /* 0x0007620000000800 */
[----:B------:R-:W-:Y:S01]  /*137a0*/  HSET2.LE.AND R5, R9, R214, PT ;  /* 0x000000d609057233 */ /* 0x000fe20003803000 */
[----:B-1----:R-:W-:-:S06]  /*137b0*/  FMUL.FTZ R4, R73, UR40 ;  /* 0x0000002849047c20 */ /* 0x002fcc0008410000 */
[----:B------:R2:W1:Y:S01]  /*137c0*/  MUFU.EX2 R136, R3 ;  /* 0x0000000300887308 */ /* 0x0004620000000800 */
[--C-:B------:R-:W-:Y:S02]  /*137d0*/  HSET2.LE.AND R9, R6, R214.reuse, PT ;  /* 0x000000d606097233 */ /* 0x100fe40003803000 */
[----:B------:R-:W-:Y:S02]  /*137e0*/  FSEL R14, R4, RZ, P1 ;  /* 0x000000ff040e7208 */ /* 0x000fe40000800000 */
[----:B---3--:R-:W-:Y:S02]  /*137f0*/  HSET2.LE.AND R2, R11, R214, PT ;  /* 0x000000d60b027233 */ /* 0x008fe40003803000 */
[----:B--2---:R-:W-:-:S04]  /*13800*/  F2FP.BF16.F32.PACK_AB R3, R240, R231 ;  /* 0x000000e7f003723e */ /* 0x004fc800000010ff */
[----:B------:R-:W-:Y:S01]  /*13810*/  LOP3.LUT R6, R2, R3, RZ, 0xc0, !PT ;  /* 0x0000000302067212 */ /* 0x000fe200078ec0ff */
[----:B------:R-:W-:Y:S02]  /*13820*/  FFMA.FTZ R2, R40, UR40, -R14 ;  /* 0x0000002828027c23 */ /* 0x000fe4000801080e */
[----:B------:R-:W2:Y:S02]  /*13830*/  LDSM.16.MT88.4 R40, [R186+0x6000] ;  /* 0x00600000ba28783b */ /* 0x000ea40000004200 */
[----:B------:R3:W-:Y:S01]  /*13840*/  MUFU.EX2 R247, R2 ;  /* 0x0000000200f77308 */ /* 0x0007e20000000800 */
[----:B------:R-:W-:Y:S02]  /*13850*/  FSETP.NEU.FTZ.AND P0, PT, R72, -INF , PT ;  /* 0xff8000004800780b */ /* 0x000fe40003f1d000 */
[----:B------:R-:W-:Y:S02]  /*13860*/  PRMT R8, R8, 0x5410, R10 ;  /* 0x0000541008087816 */ /* 0x000fe4000000000a */
[----:B-----5:R-:W-:Y:S01]  /*13870*/  F2FP.BF16.F32.PACK_AB R4, R250, R251 ;  /* 0x000000fbfa04723e */ /* 0x020fe200000010ff */
[----:B---3--:R-:W-:-:S05]  /*13880*/  FMUL.FTZ R2, R72, UR40 ;  /* 0x0000002848027c20 */ /* 0x008fca0008410000 */
[----:B------:R-:W-:Y:S01]  /*13890*/  FSEL R12, R2, RZ, P0 ;  /* 0x000000ff020c7208 */ /* 0x000fe20000000000 */
[----:B------:R-:W-:Y:S01]  /*138a0*/  FFMA.FTZ R2, R37, UR40, -R14 ;  /* 0x0000002825027c23 */ /* 0x000fe2000801080e */
[----:B------:R-:W-:-:S03]  /*138b0*/  HSET2.LE.AND R7, R8, R214, PT ;  /* 0x000000d608077233 */ /* 0x000fc60003803000 */
[----:B------:R3:W-:Y:S01]  /*138c0*/  MUFU.EX2 R246, R2 ;  /* 0x0000000200f67308 */ /* 0x0007e20000000800 */
[----:B------:R-:W-:Y:S02]  /*138d0*/  F2FP.BF16.F32.PACK_AB R8, R68, R234 ;  /* 0x000000ea4408723e */ /* 0x000fe400000010ff */
[----:B------:R-:W-:Y:S01]  /*138e0*/  F2FP.BF16.F32.PACK_AB R10, R237, R69 ;  /* 0x00000045ed0a723e */ /* 0x000fe200000010ff */
[--C-:B------:R-:W-:Y:S01]  /*138f0*/  FFMA.FTZ R3, R58, UR40, -R14.reuse ;  /* 0x000000283a037c23 */ /* 0x100fe2000801080e */
[----:B------:R-:W-:Y:S01]  /*13900*/  LOP3.LUT R7, R7, R4, RZ, 0xc0, !PT ;  /* 0x0000000407077212 */ /* 0x000fe200078ec0ff */
[-C--:B------:R-:W-:Y:S01]  /*13910*/  FMUL.FTZ R88, R88, R137.reuse ;  /* 0x0000008958587220 */ /* 0x080fe20000410000 */
[----:B------:R-:W-:Y:S01]  /*13920*/  LOP3.LUT R4, R5, R8, RZ, 0xc0, !PT ;  /* 0x0000000805047212 */ /* 0x000fe200078ec0ff */
[-C--:B------:R-:W-:Y:S01]  /*13930*/  FMUL.FTZ R89, R89, R137.reuse ;  /* 0x0000008959597220 */ /* 0x080fe20000410000 */
[----:B------:R-:W-:Y:S01]  /*13940*/  LOP3.LUT R5, R9, R10, RZ, 0xc0, !PT ;  /* 0x0000000a09057212 */ /* 0x000fe200078ec0ff */
[-C--:B-1----:R-:W-:Y:S01]  /*13950*/  FMUL.FTZ R90, R90, R136.reuse ;  /* 0x000000885a5a7220 */ /* 0x082fe20000410000 */
[----:B------:R-:W-:Y:S01]  /*13960*/  FMUL.FTZ R91, R91, R136 ;  /* 0x000000885b5b7220 */ /* 0x000fe20000410000 */
[----:B---3--:R-:W-:Y:S01]  /*13970*/  FFMA.FTZ R2, R57, UR40, -R14 ;  /* 0x0000002839027c23 */ /* 0x008fe2000801080e */
[-C--:B------:R-:W-:Y:S01]  /*13980*/  FMUL.FTZ R92, R92, R137.reuse ;  /* 0x000000895c5c7220 */ /* 0x080fe20000410000 */
        /* <DEDUP_REMOVED lines=17> */
[----:B-1----:R-:W-:Y:S01]  /*13aa0*/  FFMA.FTZ R2, R63, UR40, -R12 ;  /* 0x000000283f027c23 */ /* 0x002fe2000801080c */
        /* <DEDUP_REMOVED lines=11> */
[----:B------:R-:W-:Y:S01]  /*13b60*/  MUFU.EX2 R249, R3 ;  /* 0x0000000300f97308 */ /* 0x000fe20000000800 */
[----:B------:R-:W-:Y:S01]  /*13b70*/  IMAD.WIDE.U32 R18, R18, -0x326172a9, RZ ;  /* 0xcd9e8d5712127825 */ /* 0x000fe200078e00ff */
[C---:B----4-:R-:W-:Y:S06]  /*13b80*/  HMMA.16816.F32.BF16 R152, R4.reuse, R26, R88 ;  /* 0x0000001a0498723c */ /* 0x050fec0000041858 */
[----:B------:R1:W-:Y:S01]  /*13b90*/  MUFU.EX2 R244, R2 ;  /* 0x0000000200f47308 */ /* 0x0003e20000000800 */
[C---:B------:R-:W-:Y:S06]  /*13ba0*/  HMMA.16816.F32.BF16 R144, R4.reuse, R28, R92 ;  /* 0x0000001c0490723c */ /* 0x040fec000004185c */
[C---:B------:R-:W-:Y:S06]  /*13bb0*/  HMMA.16816.F32.BF16 R156, R4.reuse, R24, R76 ;  /* 0x00000018049c723c */ /* 0x040fec000004184c */
[----:B------:R-:W-:Y:S01]  /*13bc0*/  HMMA.16816.F32.BF16 R148, R4, R30, R104 ;  /* 0x0000001e0494723c */ /* 0x000fe20000041868 */
[----:B-1----:R-:W-:-:S05]  /*13bd0*/  IMAD.WIDE.U32 R2, R16, -0x326172a9, RZ ;  /* 0xcd9e8d5710027825 */ /* 0x002fca00078e00ff */
[C---:B--2---:R-:W-:Y:S06]  /*13be0*/  HMMA.16816.F32.BF16 R108, R4.reuse, R40, R108 ;  /* 0x00000028046c723c */ /* 0x044fec000004186c */
[C---:B------:R-:W-:Y:S06]  /*13bf0*/  HMMA.16816.F32.BF16 R88, R4.reuse, R42, R120 ;  /* 0x0000002a0458723c */ /* 0x040fec0000041878 */
[C---:B------:R-:W-:Y:S06]  /*13c00*/  HMMA.16816.F32.BF16 R92, R4.reuse, R48, R124 ;  /* 0x00000030045c723c */ /* 0x040fec000004187c */
[----:B------:R-:W-:Y:S07]  /*13c10*/  HMMA.16816.F32.BF16 R132, R4, R50, R132 ;  /* 0x000000320484723c */ /* 0x000fee0000041884 */
[----:B------:R-:W-:Y:S01]  /*13c20*/  LOP3.LUT R4, R3, UR4, R18, 0x96, !PT ;  /* 0x0000000403047c12 */ /* 0x000fe2000f8e9612 */
[----:B------:R-:W-:Y:S01]  /*13c30*/  FFMA.FTZ R5, R66, UR40, -R12 ;  /* 0x0000002842057c23 */ /* 0x000fe2000801080c */
[----:B------:R-:W-:-:S02]  /*13c40*/  LOP3.LUT R3, R2, 0xffff, RZ, 0xc0, !PT ;  /* 0x0000ffff02037812 */ /* 0x000fc400078ec0ff */
[----:B------:R-:W-:Y:S01]  /*13c50*/  LOP3.LUT R6, R2, 0xff, RZ, 0xc0, !PT ;  /* 0x000000ff02067812 */ /* 0x000fe200078ec0ff */
[----:B------:R1:W-:Y:S01]  /*13c60*/  MUFU.EX2 R242, R5 ;  /* 0x0000000500f27308 */ /* 0x0003e20000000800 */
[----:B------:R-:W-:Y:S01]  /*13c70*/  SHF.R.U32.HI R3, RZ, 0x8, R3 ;  /* 0x00000008ff037819 */ /* 0x000fe20000011603 */
[----:B------:R-:W-:-:S03]  /*13c80*/  FFMA.FTZ R8, R67, UR40, -R12 ;  /* 0x0000002843087c23 */ /* 0x000fc6000801080c */
[----:B------:R-:W-:Y:S01]  /*13c90*/  PRMT R10, R6, 0x5410, R3 ;  /* 0x00005410060a7816 */ /* 0x000fe20000000003 */
[----:B------:R-:W-:Y:S01]  /*13ca0*/  FFMA.FTZ R3, R65, UR40, -R12 ;  /* 0x0000002841037c23 */ /* 0x000fe2000801080c */
[----:B------:R-:W-:Y:S01]  /*13cb0*/  SHF.R.U32.HI R7, RZ, 0x10, R2 ;  /* 0x00000010ff077819 */ /* 0x000fe20000011602 */
[----:B------:R2:W-:Y:S01]  /*13cc0*/  MUFU.EX2 R243, R8 ;  /* 0x0000000800f37308 */ /* 0x0005e20000000800 */
[----:B-1----:R-:W-:-:S07]  /*13cd0*/  FSEL R5, R73, RZ, P1 ;  /* 0x000000ff49057208 */ /* 0x002fce0000800000 */
[----:B------:R1:W4:Y:S01]  /*13ce0*/  MUFU.EX2 R241, R3 ;  /* 0x0000000300f17308 */ /* 0x0003220000000800 */
[----:B------:R-:W-:Y:S01]  /*13cf0*/  FADD.FTZ R6, R215, -R5 ;  /* 0x80000005d7067221 */ /* 0x000fe20000010000 */
[----:B------:R-:W-:Y:S02]  /*13d00*/  FSEL R5, R72, RZ, P0 ;  /* 0x000000ff48057208 */ /* 0x000fe40000000000 */
[----:B--2---:R-:W-:Y:S01]  /*13d10*/  SHF.R.U32.HI R8, RZ, 0x18, R2 ;  /* 0x00000018ff087819 */ /* 0x004fe20000011602 */
[----:B------:R-:W-:Y:S01]  /*13d20*/  FMUL.FTZ R9, R6, UR40 ;  /* 0x0000002806097c20 */ /* 0x000fe20008410000 */
[----:B------:R-:W-:Y:S01]  /*13d30*/  LOP3.LUT R2, R4, 0xffff, RZ, 0xc0, !PT ;  /* 0x0000ffff04027812 */ /* 0x000fe200078ec0ff */
[----:B------:R-:W-:Y:S01]  /*13d40*/  FADD.FTZ R6, R248, -R5 ;  /* 0x80000005f8067221 */ /* 0x000fe20000010000 */
[----:B------:R-:W-:Y:S02]  /*13d50*/  LOP3.LUT R7, R7, 0xff, RZ, 0xc0, !PT ;  /* 0x000000ff07077812 */ /* 0x000fe400078ec0ff */
[----:B------:R-:W-:-:S02]  /*13d60*/  SHF.R.U32.HI R5, RZ, 0x10, R4 ;  /* 0x00000010ff057819 */ /* 0x000fc40000011604 */
[----:B------:R-:W-:Y:S02]  /*13d70*/  PRMT R11, R7, 0x5410, R8 ;  /* 0x00005410070b7816 */ /* 0x000fe40000000008 */
[----:B-1----:R-:W-:Y:S01]  /*13d80*/  SHF.R.U32.HI R3, RZ, 0x8, R2 ;  /* 0x00000008ff037819 */ /* 0x002fe20000011602 */
[----:B------:R-:W-:Y:S01]  /*13d90*/  FMUL.FTZ R8, R6, UR40 ;  /* 0x0000002806087c20 */ /* 0x000fe20008410000 */
[----:B------:R-:W-:Y:S01]  /*13da0*/  LOP3.LUT R2, R4, 0xff, RZ, 0xc0, !PT ;  /* 0x000000ff04027812 */ /* 0x000fe200078ec0ff */
[----:B------:R-:W-:Y:S01]  /*13db0*/  IMAD.MOV.U32 R107, RZ, RZ, R69 ;  /* 0x000000ffff6b7224 */ /* 0x000fe200078e0045 */
[----:B------:R-:W-:Y:S01]  /*13dc0*/  SHF.R.U32.HI R7, RZ, 0x18, R4 ;  /* 0x00000018ff077819 */ /* 0x000fe20000011604 */
[----:B------:R1:W2:Y:S01]  /*13dd0*/  MUFU.EX2 R69, R9 ;  /* 0x0000000900457308 */ /* 0x0002a20000000800 */
[----:B------:R-:W-:Y:S02]  /*13de0*/  LOP3.LUT R6, R5, 0xff, RZ, 0xc0, !PT ;  /* 0x000000ff05067812 */ /* 0x000fe400078ec0ff */
[----:B------:R-:W-:-:S02]  /*13df0*/  HSET2.LE.AND R4, R10, R214, PT ;  /* 0x000000d60a047233 */ /* 0x000fc40003803000 */
[----:B---3--:R-:W-:Y:S02]  /*13e00*/  F2FP.BF16.F32.PACK_AB R5, R245, R246 ;  /* 0x000000f6f505723e */ /* 0x008fe400000010ff */
[----:B------:R-:W-:Y:S01]  /*13e10*/  PRMT R7, R6, 0x5410, R7 ;  /* 0x0000541006077816 */ /* 0x000fe20000000007 */
[----:B------:R-:W-:Y:S01]  /*13e20*/  IMAD.MOV.U32 R106, RZ, RZ, R68 ;  /* 0x000000ffff6a7224 */ /* 0x000fe200078e0044 */
[----:B------:R-:W-:Y:S01]  /*13e30*/  LOP3.LUT R10, R4, R5, RZ, 0xc0, !PT ;  /* 0x00000005040a7212 */ /* 0x000fe200078ec0ff */
[----:B------:R3:W5:Y:S01]  /*13e40*/  MUFU.EX2 R68, R8 ;  /* 0x0000000800447308 */ /* 0x0007620000000800 */
[----:B------:R-:W-:Y:S02]  /*13e50*/  HSET2.LE.AND R4, R11, R214, PT ;  /* 0x000000d60b047233 */ /* 0x000fe40003803000 */
[----:B-1----:R-:W-:Y:S01]  /*13e60*/  PRMT R9, R2, 0x5410, R3 ;  /* 0x0000541002097816 */ /* 0x002fe20000000003 */
[----:B------:R-:W-:Y:S01]  /*13e70*/  IMAD.WIDE.U32 R2, R17, -0x326172a9, RZ ;  /* 0xcd9e8d5711027825 */ /* 0x000fe200078e00ff */
[----:B----4-:R-:W-:-:S03]  /*13e80*/  F2FP.BF16.F32.PACK_AB R5, R241, R242 ;  /* 0x000000f2f105723e */ /* 0x010fc600000010ff */
[--C-:B------:R-:W-:Y:S02]  /*13e90*/  HSET2.LE.AND R6, R9, R214.reuse, PT ;  /* 0x000000d609067233 */ /* 0x100fe40003803000 */
[----:B------:R-:W-:Y:S02]  /*13ea0*/  LOP3.LUT R17, R3, UR36, R74, 0x96, !PT ;  /* 0x0000002403117c12 */ /* 0x000fe4000f8e964a */
[----:B------:R-:W-:Y:S01]  /*13eb0*/  HSET2.LE.AND R9, R7, R214, PT ;  /* 0x000000d607097233 */ /* 0x000fe20003803000 */
[----:B---3--:R-:W-:Y:S01]  /*13ec0*/  FFMA.FTZ R8, R62, UR40, -R14 ;  /* 0x000000283e087c23 */ /* 0x008fe2000801080e */
[----:B------:R-:W-:Y:S02]  /*13ed0*/  F2FP.BF16.F32.PACK_AB R7, R249, R247 ;  /* 0x000000f7f907723e */ /* 0x000fe400000010ff */
[----:B------:R-:W-:Y:S01]  /*13ee0*/  F2FP.BF16.F32.PACK_AB R15, R243, R244 ;  /* 0x000000f4f30f723e */ /* 0x000fe200000010ff */
[----:B------:R-:W-:Y:S01]  /*13ef0*/  IMAD.MOV.U32 R248, RZ, RZ, R240 ;  /* 0x000000fffff87224 */ /* 0x000fe200078e00f0 */
[----:B------:R-:W-:Y:S01]  /*13f00*/  LOP3.LUT R11, R4, R5, RZ, 0xc0, !PT ;  /* 0x00000005040b7212 */ /* 0x000fe200078ec0ff */
[----:B------:R1:W-:Y:S01]  /*13f10*/  MUFU.EX2 R240, R8 ;  /* 0x0000000800f07308 */ /* 0x0003e20000000800 */
[----:B------:R-:W-:Y:S01]  /*13f20*/  IMAD.WIDE.U32 R4, R17, -0x2daee0ad, RZ ;  /* 0xd2511f5311047825 */ /* 0x000fe200078e00ff */
[----:B------:R-:W-:-:S02]  /*13f30*/  LOP3.LUT R9, R9, R15, RZ, 0xc0, !PT ;  /* 0x0000000f09097212 */ /* 0x000fc400078ec0ff */
[----:B------:R-:W-:Y:S02]  /*13f40*/  LOP3.LUT R3, R3, UR36, R232, 0x96, !PT ;  /* 0x0000002403037c12 */ /* 0x000fe4000f8e96e8 */
[----:B------:R-:W-:Y:S01]  /*13f50*/  LOP3.LUT R15, R21, UR32, R2, 0x96, !PT ;  /* 0x00000020150f7c12 */ /* 0x000fe2000f8e9602 */
[----:B------:R-:W-:Y:S02]  /*13f60*/  IMAD.MOV.U32 R213, RZ, RZ, R238 ;  /* 0x000000ffffd57224 */ /* 0x000fe400078e00ee */
[----:B------:R-:W-:Y:S01]  /*13f70*/  IMAD.MOV.U32 R57, RZ, RZ, R236 ;  /* 0x000000ffff397224 */ /* 0x000fe200078e00ec */
        /* <DEDUP_REMOVED lines=8> */
[----:B------:R-:W-:Y:S01]  /*14000*/  IMAD.MOV.U32 R58, RZ, RZ, R237 ;  /* 0x000000ffff3a7224 */ /* 0x000fe200078e00ed */
[----:B------:R3:W-:Y:S01]  /*14010*/  MUFU.EX2 R236, R5 ;  /* 0x0000000500ec7308 */ /* 0x0007e20000000800 */
[----:B------:R-:W-:Y:S02]  /*14020*/  IMAD.MOV.U32 R127, RZ, RZ, R235 ;  /* 0x000000ffff7f7224 */ /* 0x000fe400078e00eb */
[----:B-1----:R-:W-:Y:S01]  /*14030*/  FFMA.FTZ R6, R36, UR40, -R14 ;  /* 0x0000002824067c23 */ /* 0x002fe2000801080e */
[----:B------:R-:W-:-:S04]  /*14040*/  IMAD.WIDE.U32 R36, R7, -0x2daee0ad, RZ ;  /* 0xd2511f5307247825 */ /* 0x000fc800078e00ff */
[----:B------:R1:W-:Y:S01]  /*14050*/  MUFU.EX2 R237, R6 ;  /* 0x0000000600ed7308 */ /* 0x0003e20000000800 */
[----:B---3--:R-:W-:Y:S01]  /*14060*/  LOP3.LUT R5, R3, UR29, R32, 0x96, !PT ;  /* 0x0000001d03057c12 */ /* 0x008fe2000f8e9620 */
[----:B------:R-:W-:Y:S01]  /*14070*/  FFMA.FTZ R3, R61, UR40, -R0 ;  /* 0x000000283d037c23 */ /* 0x000fe20008010800 */
[----:B------:R-:W-:Y:S01]  /*14080*/  LOP3.LUT R37, R37, UR25, R4, 0x96, !PT ;  /* 0x0000001925257c12 */ /* 0x000fe2000f8e9604 */
[----:B------:R-:W-:-:S04]  /*14090*/  FFMA.FTZ R4, R59, UR40, -R0 ;  /* 0x000000283b047c23 */ /* 0x000fc80008010800 */
[----:B------:R3:W-:Y:S01]  /*140a0*/  MUFU.EX2 R235, R3 ;  /* 0x0000000300eb7308 */ /* 0x0007e20000000800 */
[----:B------:R-:W-:Y:S01]  /*140b0*/  LOP3.LUT R7, R35, UR19, R44, 0x96, !PT ;  /* 0x0000001323077c12 */ /* 0x000fe2000f8e962c */
[----:B------:R-:W-:Y:S02]  /*140c0*/  IMAD.MOV.U32 R126, RZ, RZ, R234 ;  /* 0x000000ffff7e7224 */ /* 0x000fe400078e00ea */
[----:B------:R-:W-:Y:S01]  /*140d0*/  FFMA.FTZ R16, R60, UR40, -R14 ;  /* 0x000000283c107c23 */ /* 0x000fe2000801080e */
[----:B------:R-:W-:Y:S02]  /*140e0*/  IMAD.MOV.U32 R124, RZ, RZ, R239 ;  /* 0x000000ffff7c7224 */ /* 0x000fe400078e00ef */
[-C--:B--2---:R-:W-:Y:S01]  /*140f0*/  FMUL.FTZ R84, R84, R69.reuse ;  /* 0x0000004554547220 */ /* 0x084fe20000410000 */
[-C--:B------:R-:W-:Y:S01]  /*14100*/  FMUL.FTZ R85, R85, R69.reuse ;  /* 0x0000004555557220 */ /* 0x080fe20000410000 */
[-C--:B-----5:R-:W-:Y:S01]  /*14110*/  FMUL.FTZ R86, R86, R68.reuse ;  /* 0x0000004456567220 */ /* 0x0a0fe20000410000 */
[----:B-1----:R-:W-:Y:S01]  /*14120*/  LOP3.LUT R6, R23, UR25, R2, 0x96, !PT ;  /* 0x0000001917067c12 */ /* 0x002fe2000f8e9602 */
[----:B------:R1:W-:Y:S01]  /*14130*/  MUFU.EX2 R234, R4 ;  /* 0x0000000400ea7308 */ /* 0x0003e20000000800 */
[----:B------:R-:W-:Y:S01]  /*14140*/  FMUL.FTZ R87, R87, R68 ;  /* 0x0000004457577220 */ /* 0x000fe20000410000 */
[----:B------:R-:W-:Y:S01]  /*14150*/  UIADD3 UR6, UR31, 0x646e171e, URZ ;  /* 0x646e171e1f067890 */ /* 0x000fe2000fffe03f */
[----:B------:R-:W-:Y:S01]  /*14160*/  FMUL.FTZ R96, R96, R69 ;  /* 0x0000004560607220 */ /* 0x000fe20000410000 */
[----:B------:R-:W-:-:S04]  /*14170*/  IMAD.WIDE.U32 R74, R6, -0x326172a9, RZ ;  /* 0xcd9e8d57064a7825 */ /* 0x000fc800078e00ff */
[-C--:B------:R-:W-:Y:S01]  /*14180*/  FMUL.FTZ R97, R97, R69.reuse ;  /* 0x0000004561617220 */ /* 0x080fe20000410000 */
[-C--:B------:R-:W-:Y:S01]  /*14190*/  FMUL.FTZ R98, R98, R68.reuse ;  /* 0x0000004462627220 */ /* 0x080fe20000410000 */
[-C--:B------:R-:W-:Y:S01]  /*141a0*/  FMUL.FTZ R99, R99, R68.reuse ;  /* 0x0000004463637220 */ /* 0x080fe20000410000 */
[----:B---3--:R-:W-:Y:S01]  /*141b0*/  IMAD.WIDE.U32 R2, R5, -0x326172a9, RZ ;  /* 0xcd9e8d5705027825 */ /* 0x008fe200078e00ff */
[----:B------:R2:W-:Y:S03]  /*141c0*/  MUFU.EX2 R239, R16 ;  /* 0x0000001000ef7308 */ /* 0x0005e60000000800 */
[-C--:B------:R-:W-:Y:S01]  /*141d0*/  FMUL.FTZ R100, R100, R69.reuse ;  /* 0x0000004564647220 */ /* 0x080fe20000410000 */
[----:B------:R-:W-:Y:S01]  /*141e0*/  FMUL.FTZ R101, R101, R69 ;  /* 0x0000004565657220 */ /* 0x000fe20000410000 */
[-C--:B------:R-:W-:Y:S01]  /*141f0*/  FMUL.FTZ R102, R102, R68.reuse ;  /* 0x0000004466667220 */ /* 0x080fe20000410000 */
[----:B------:R-:W-:Y:S01]  /*14200*/  LOP3.LUT R21, R3, UR28, R20, 0x96, !PT ;  /* 0x0000001c03157c12 */ /* 0x000fe2000f8e9614 */
[----:B------:R-:W-:Y:S01]  /*14210*/  FMUL.FTZ R103, R103, R68 ;  /* 0x0000004467677220 */ /* 0x000fe20000410000 */
[----:B------:R-:W-:Y:S01]  /*14220*/  LOP3.LUT R23, R75, UR24, R2, 0x96, !PT ;  /* 0x000000184b177c12 */ /* 0x000fe2000f8e9602 */
[----:B------:R-:W-:Y:S01]  /*14230*/  IMAD.WIDE.U32 R2, R7, -0x2daee0ad, RZ ;  /* 0xd2511f5307027825 */ /* 0x000fe200078e00ff */
[----:B-1----:R-:W-:-:S03]  /*14240*/  LOP3.LUT R4, R19, UR19, R52, 0x96, !PT ;  /* 0x0000001313047c12 */ /* 0x002fc6000f8e9634 */
[----:B------:R-:W-:Y:S01]  /*14250*/  FFMA.FTZ R5, R138, UR40, -R0 ;  /* 0x000000288a057c23 */ /* 0x000fe20008010800 */
[----:B------:R-:W-:Y:S01]  /*14260*/  FFMA.FTZ R6, R168, UR40, -R13 ;  /* 0x00000028a8067c23 */ /* 0x000fe2000801080d */
[----:B------:R-:W-:Y:S01]  /*14270*/  IMAD.MOV.U32 R125, RZ, RZ, R231 ;  /* 0x000000ffff7d7224 */ /* 0x000fe200078e00e7 */
[----:B------:R-:W-:Y:S01]  /*14280*/  LOP3.LUT R7, R2, 0xff, RZ, 0xc0, !PT ;  /* 0x000000ff02077812 */ /* 0x000fe200078ec0ff */
[----:B------:R-:W-:Y:S02]  /*14290*/  IMAD.MOV.U32 R104, RZ, RZ, R213 ;  /* 0x000000ffff687224 */ /* 0x000fe400078e00d5 */
[-C--:B------:R-:W-:Y:S01]  /*142a0*/  FMUL.FTZ R80, R80, R69.reuse ;  /* 0x0000004550507220 */ /* 0x080fe20000410000 */
[----:B------:R-:W-:Y:S02]  /*142b0*/  IMAD.MOV.U32 R105, RZ, RZ, R58 ;  /* 0x000000ffff697224 */ /* 0x000fe400078e003a */
[-C--:B------:R-:W-:Y:S01]  /*142c0*/  FMUL.FTZ R81, R81, R69.reuse ;  /* 0x0000004551517220 */ /* 0x080fe20000410000 */
[----:B--2---:R-:W-:Y:S01]  /*142d0*/  IMAD.WIDE.U32 R16, R4, -0x2daee0ad, RZ ;  /* 0xd2511f5304107825 */ /* 0x004fe200078e00ff */
[----:B------:R-:W-:Y:S01]  /*142e0*/  LOP3.LUT R4, R2, 0xffff, RZ, 0xc0, !PT ;  /* 0x0000ffff02047812 */ /* 0x000fe200078ec0ff */
[----:B------:R1:W2:Y:S01]  /*142f0*/  MUFU.EX2 R233, R5 ;  /* 0x0000000500e97308 */ /* 0x0002a20000000800 */
[----:B------:R-:W-:Y:S01]  /*14300*/  SHF.R.U32.HI R15, RZ, 0x18, R2 ;  /* 0x00000018ff0f7819 */ /* 0x000fe20000011602 */
[-C--:B------:R-:W-:Y:S01]  /*14310*/  FMUL.FTZ R82, R82, R68.reuse ;  /* 0x0000004452527220 */ /* 0x080fe20000410000 */
[----:B------:R-:W-:Y:S01]  /*14320*/  SHF.R.U32.HI R4, RZ, 0x8, R4 ;  /* 0x00000008ff047819 */ /* 0x000fe20000011604 */
[-C--:B------:R-:W-:Y:S01]  /*14330*/  FMUL.FTZ R83, R83, R68.reuse ;  /* 0x0000004453537220 */ /* 0x080fe20000410000 */
[-C--:B------:R-:W-:Y:S01]  /*14340*/  FMUL.FTZ R112, R112, R69.reuse ;  /* 0x0000004570707220 */ /* 0x080fe20000410000 */
[-C--:B------:R-:W-:Y:S01]  /*14350*/  FMUL.FTZ R113, R113, R69.reuse ;  /* 0x0000004571717220 */ /* 0x080fe20000410000 */
[----:B------:R-:W-:Y:S01]  /*14360*/  PRMT R19, R7, 0x5410, R4 ;  /* 0x0000541007137816 */ /* 0x000fe20000000004 */
[----:B------:R3:W-:Y:S01]  /*14370*/  MUFU.EX2 R232, R6 ;  /* 0x0000000600e87308 */ /* 0x0007e20000000800 */
[--C-:B------:R-:W-:Y:S01]  /*14380*/  FFMA.FTZ R4, R161, UR40, -R13.reuse ;  /* 0x00000028a1047c23 */ /* 0x100fe2000801080d */
[C---:B------:R-:W-:Y:S01]  /*14390*/  HMMA.16816.F32.BF16 R64, R8.reuse, R26, R84 ;  /* 0x0000001a0840723c */ /* 0x040fe20000041854 */
[-C--:B------:R-:W-:Y:S01]  /*143a0*/  FMUL.FTZ R114, R114, R68.reuse ;  /* 0x0000004472727220 */ /* 0x080fe20000410000 */
[-C--:B------:R-:W-:Y:S01]  /*143b0*/  FMUL.FTZ R115, R115, R68.reuse ;  /* 0x0000004473737220 */ /* 0x080fe20000410000 */
[-C--:B------:R-:W-:Y:S01]  /*143c0*/  FMUL.FTZ R116, R116, R69.reuse ;  /* 0x0000004574747220 */ /* 0x080fe20000410000 */
[-C--:B------:R-:W-:Y:S01]  /*143d0*/  FMUL.FTZ R117, R117, R69.reuse ;  /* 0x0000004575757220 */ /* 0x080fe20000410000 */
[-C--:B------:R-:W-:Y:S01]  /*143e0*/  FMUL.FTZ R118, R118, R68.reuse ;  /* 0x0000004476767220 */ /* 0x080fe20000410000 */
[-C--:B------:R-:W-:Y:S01]  /*143f0*/  FMUL.FTZ R119, R119, R68.reuse ;  /* 0x0000004477777220 */ /* 0x080fe20000410000 */
[----:B-1----:R-:W-:Y:S01]  /*14400*/  SHF.R.U32.HI R5, RZ, 0x10, R2 ;  /* 0x00000010ff057819 */ /* 0x002fe20000011602 */
[--C-:B------:R-:W-:Y:S01]  /*14410*/  FFMA.FTZ R2, R166, UR40, -R13.reuse ;  /* 0x00000028a6027c23 */ /* 0x100fe2000801080d */
[----:B------:R-:W-:Y:S01]  /*14420*/  IMAD.MOV.U32 R85, RZ, RZ, R106 ;  /* 0x000000ffff557224 */ /* 0x000fe200078e006a */
[----:B------:R-:W-:Y:S01]  /*14430*/  MUFU.EX2 R215, R4 ;  /* 0x0000000400d77308 */ /* 0x000fe20000000800 */
[----:B------:R-:W-:Y:S01]  /*14440*/  LOP3.LUT R5, R5, 0xff, RZ, 0xc0, !PT ;  /* 0x000000ff05057812 */ /* 0x000fe200078ec0ff */
[-C--:B------:R-:W-:Y:S01]  /*14450*/  FMUL.FTZ R128, R128, R69.reuse ;  /* 0x0000004580807220 */ /* 0x080fe20000410000 */
[-C--:B------:R-:W-:Y:S01]  /*14460*/  FMUL.FTZ R129, R129, R69.reuse ;  /* 0x0000004581817220 */ /* 0x080fe20000410000 */
[-C--:B------:R-:W-:Y:S01]  /*14470*/  FMUL.FTZ R130, R130, R68.reuse ;  /* 0x0000004482827220 */ /* 0x080fe20000410000 */
[----:B---3--:R-:W-:Y:S01]  /*14480*/  FFMA.FTZ R6, R163, UR40, -R13 ;  /* 0x00000028a3067c23 */ /* 0x008fe2000801080d */
[-C--:B------:R-:W-:Y:S01]  /*14490*/  FMUL.FTZ R131, R131, R68.reuse ;  /* 0x0000004483837220 */ /* 0x080fe20000410000 */
[-C--:B------:R-:W-:Y:S01]  /*144a0*/  FMUL.FTZ R140, R140, R69.reuse ;  /* 0x000000458c8c7220 */ /* 0x080fe20000410000 */
[----:B------:R1:W-:Y:S01]  /*144b0*/  MUFU.EX2 R231, R2 ;  /* 0x0000000200e77308 */ /* 0x0003e20000000800 */
[----:B------:R-:W-:Y:S01]  /*144c0*/  IMAD.MOV.U32 R106, RZ, RZ, R57 ;  /* 0x000000ffff6a7224 */ /* 0x000fe200078e0039 */
[C---:B------:R-:W-:Y:S01]  /*144d0*/  HMMA.16816.F32.BF16 R60, R8.reuse, R28, R96 ;  /* 0x0000001c083c723c */ /* 0x040fe20000041860 */
[----:B------:R-:W-:Y:S01]  /*144e0*/  PRMT R20, R5, 0x5410, R15 ;  /* 0x0000541005147816 */ /* 0x000fe2000000000f */
[----:B------:R-:W-:Y:S01]  /*144f0*/  FMUL.FTZ R141, R141, R69 ;  /* 0x000000458d8d7220 */ /* 0x000fe20000410000 */
[-C--:B------:R-:W-:Y:S01]  /*14500*/  FMUL.FTZ R142, R142, R68.reuse ;  /* 0x000000448e8e7220 */ /* 0x080fe20000410000 */
[----:B------:R-:W-:Y:S01]  /*14510*/  FMUL.FTZ R143, R143, R68 ;  /* 0x000000448f8f7220 */ /* 0x000fe20000410000 */
[----:B------:R-:W-:Y:S01]  /*14520*/  LDSM.16.MT88.4 R32, [R187+0x6800] ;  /* 0x00680000bb20783b */ /* 0x000fe20000004200 */
[----:B------:R2:W3:Y:S01]  /*14530*/  MUFU.EX2 R213, R6 ;  /* 0x0000000600d57308 */ /* 0x0004e20000000800 */
[----:B------:R-:W-:Y:S02]  /*14540*/  HMMA.16816.F32.BF16 R56, R8, R30, R100 ;  /* 0x0000001e0838723c */ /* 0x000fe40000041864 */
[----:B------:R-:W4:Y:S01]  /*14550*/  LDSM.16.MT88.4 R28, [R185+0x6800] ;  /* 0x00680000b91c783b */ /* 0x000f220000004200 */
[----:B-1----:R-:W-:-:S03]  /*14560*/  LOP3.LUT R2, R3, UR6, R46, 0x96, !PT ;  /* 0x0000000603027c12 */ /* 0x002fc6000f8e962e */
[----:B------:R-:W-:Y:S01]  /*14570*/  HMMA.16816.F32.BF16 R76, R8, R24, R80 ;  /* 0x00000018084c723c */ /* 0x000fe20000041850 */
[----:B------:R-:W1:Y:S01]  /*14580*/  LDSM.16.MT88.4 R24, [R188+0x6800] ;  /* 0x00680000bc18783b */ /* 0x000e620000004200 */
[C---:B------:R-:W-:Y:S02]  /*14590*/  LOP3.LUT R4, R2.reuse, 0xffff, RZ, 0xc0, !PT ;  /* 0x0000ffff02047812 */ /* 0x040fe400078ec0ff */
[--C-:B------:R-:W-:Y:S01]  /*145a0*/  SHF.R.U32.HI R5, RZ, 0x10, R2.reuse ;  /* 0x00000010ff057819 */ /* 0x100fe20000011602 */
[----:B------:R-:W5:Y:S01]  /*145b0*/  LDSM.16.MT88.4 R44, [R186+0x6800] ;  /* 0x00680000ba2c783b */ /* 0x000f620000004200 */
[----:B------:R-:W-:Y:S02]  /*145c0*/  LOP3.LUT R15, R2, 0xff, RZ, 0xc0, !PT ;  /* 0x000000ff020f7812 */ /* 0x000fe400078ec0ff */
[----:B------:R-:W-:Y:S02]  /*145d0*/  SHF.R.U32.HI R18, RZ, 0x18, R2 ;  /* 0x00000018ff127819 */ /* 0x000fe40000011602 */
[----:B------:R-:W-:-:S02]  /*145e0*/  SHF.R.U32.HI R4, RZ, 0x8, R4 ;  /* 0x00000008ff047819 */ /* 0x000fc40000011604 */
[----:B------:R-:W-:Y:S02]  /*145f0*/  LOP3.LUT R7, R5, 0xff, RZ, 0xc0, !PT ;  /* 0x000000ff05077812 */ /* 0x000fe400078ec0ff */
[--C-:B------:R-:W-:Y:S02]  /*14600*/  HSET2.LE.AND R2, R19, R214.reuse, PT ;  /* 0x000000d613027233 */ /* 0x100fe40003803000 */
[----:B--2---:R-:W-:Y:S02]  /*14610*/  F2FP.BF16.F32.PACK_AB R6, R233, R234 ;  /* 0x000000eae906723e */ /* 0x004fe400000010ff */
[----:B------:R-:W-:Y:S01]  /*14620*/  PRMT R5, R15, 0x5410, R4 ;  /* 0x000054100f057816 */ /* 0x000fe20000000004 */
[----:B------:R-:W-:Y:S01]  /*14630*/  FFMA.FTZ R4, R164, UR40, -R14 ;  /* 0x00000028a4047c23 */ /* 0x000fe2000801080e */
[----:B------:R-:W-:Y:S02]  /*14640*/  PRMT R15, R7, 0x5410, R18 ;  /* 0x00005410070f7816 */ /* 0x000fe40000000012 */
[----:B------:R-:W-:Y:S01]  /*14650*/  LOP3.LUT R6, R2, R6, RZ, 0xc0, !PT ;  /* 0x0000000602067212 */ /* 0x000fe200078ec0ff */
[----:B------:R-:W-:Y:S01]  /*14660*/  FFMA.FTZ R2, R162, UR40, -R14 ;  /* 0x00000028a2027c23 */ /* 0x000fe2000801080e */
[----:B------:R3:W-:Y:S01]  /*14670*/  MUFU.EX2 R166, R4 ;  /* 0x0000000400a67308 */ /* 0x0007e20000000800 */
[----:B------:R-:W-:-:S02]  /*14680*/  HSET2.LE.AND R7, R20, R214, PT ;  /* 0x000000d614077233 */ /* 0x000fc40003803000 */
[--C-:B------:R-:W-:Y:S02]  /*14690*/  HSET2.LE.AND R5, R5, R214.reuse, PT ;  /* 0x000000d605057233 */ /* 0x100fe40003803000 */
[----:B------:R-:W-:Y:S02]  /*146a0*/  HSET2.LE.AND R18, R15, R214, PT ;  /* 0x000000d60f127233 */ /* 0x000fe40003803000 */
[----:B------:R-:W-:Y:S01]  /*146b0*/  F2FP.BF16.F32.PACK_AB R15, R235, R236 ;  /* 0x000000eceb0f723e */ /* 0x000fe200000010ff */
[----:B------:R2:W-:Y:S01]  /*146c0*/  MUFU.EX2 R164, R2 ;  /* 0x0000000200a47308 */ /* 0x0005e20000000800 */
[----:B------:R-:W-:Y:S01]  /*146d0*/  HMMA.16816.F32.BF16 R120, R8, R40, R112 ;  /* 0x000000280878723c */ /* 0x000fe20000041870 */
[----:B---3--:R-:W-:-:S05]  /*146e0*/  F2FP.BF16.F32.PACK_AB R4, R213, R215 ;  /* 0x000000d7d504723e */ /* 0x008fca00000010ff */
[----:B------:R-:W-:Y:S01]  /*146f0*/  HMMA.16816.F32.BF16 R116, R8, R42, R116 ;  /* 0x0000002a0874723c */ /* 0x000fe20000041874 */
[----:B------:R-:W-:Y:S02]  /*14700*/  LOP3.LUT R7, R7, R4, RZ, 0xc0, !PT ;  /* 0x0000000407077212 */ /* 0x000fe400078ec0ff */
[----:B--2---:R-:W-:-:S03]  /*14710*/  F2FP.BF16.F32.PACK_AB R2, R231, R232 ;  /* 0x000000e8e702723e */ /* 0x004fc600000010ff */
[C---:B------:R-:W-:Y:S01]  /*14720*/  HMMA.16816.F32.BF16 R128, R8.reuse, R48, R128 ;  /* 0x000000300880723c */ /* 0x040fe20000041880 */
[----:B------:R-:W-:Y:S01]  /*14730*/  LOP3.LUT R4, R5, R15, RZ, 0xc0, !PT ;  /* 0x0000000f05047212 */ /* 0x000fe200078ec0ff */
[--C-:B------:R-:W-:Y:S01]  /*14740*/  FFMA.FTZ R15, R176, UR40, -R12.reuse ;  /* 0x00000028b00f7c23 */ /* 0x100fe2000801080c */
[----:B------:R-:W-:Y:S02]  /*14750*/  LOP3.LUT R5, R18, R2, RZ, 0xc0, !PT ;  /* 0x0000000212057212 */ /* 0x000fe400078ec0ff */
[C---:B------:R-:W-:Y:S01]  /*14760*/  LOP3.LUT R2, R16.reuse, 0xffff, RZ, 0xc0, !PT ;  /* 0x0000ffff10027812 */ /* 0x040fe200078ec0ff */
[----:B------:R-:W-:Y:S01]  /*14770*/  HMMA.16816.F32.BF16 R80, R8, R50, R140 ;  /* 0x000000320850723c */ /* 0x000fe2000004188c */
[----:B------:R2:W-:Y:S06]  /*14780*/  MUFU.EX2 R163, R15 ;  /* 0x0000000f00a37308 */ /* 0x0005ec0000000800 */
[----:B------:R-:W-:Y:S01]  /*14790*/  FFMA.FTZ R9, R171, UR40, -R12 ;  /* 0x00000028ab097c23 */ /* 0x000fe2000801080c */
[----:B------:R-:W-:-:S02]  /*147a0*/  LOP3.LUT R10, R16, 0xff, RZ, 0xc0, !PT ;  /* 0x000000ff100a7812 */ /* 0x000fc400078ec0ff */
[----:B------:R-:W-:Y:S01]  /*147b0*/  SHF.R.U32.HI R8, RZ, 0x8, R2 ;  /* 0x00000008ff087819 */ /* 0x000fe20000011602 */
[----:B------:R3:W1:Y:S01]  /*147c0*/  MUFU.EX2 R162, R9 ;  /* 0x0000000900a27308 */ /* 0x0006620000000800 */
[----:B------:R-:W-:Y:S02]  /*147d0*/  SHF.R.U32.HI R2, RZ, 0x10, R16 ;  /* 0x00000010ff027819 */ /* 0x000fe40000011610 */
[----:B------:R-:W-:Y:S02]  /*147e0*/  LOP3.LUT R3, R17, UR6, R54, 0x96, !PT ;  /* 0x0000000611037c12 */ /* 0x000fe4000f8e9636 */
[----:B------:R-:W-:Y:S02]  /*147f0*/  PRMT R17, R10, 0x5410, R8 ;  /* 0x000054100a117816 */ /* 0x000fe40000000008 */
[----:B------:R-:W-:Y:S02]  /*14800*/  LOP3.LUT R8, R2, 0xff, RZ, 0xc0, !PT ;  /* 0x000000ff02087812 */ /* 0x000fe400078ec0ff */
[----:B------:R-:W-:-:S02]  /*14810*/  LOP3.LUT R2, R3, 0xffff, RZ, 0xc0, !PT ;  /* 0x0000ffff03027812 */ /* 0x000fc400078ec0ff */
[----:B--2---:R-:W-:Y:S01]  /*14820*/  SHF.R.U32.HI R15, RZ, 0x18, R16 ;  /* 0x00000018ff0f7819 */ /* 0x004fe20000011610 */
[----:B------:R-:W-:Y:S01]  /*14830*/  FFMA.FTZ R10, R220, UR40, -R12 ;  /* 0x00000028dc0a7c23 */ /* 0x000fe2000801080c */
[----:B------:R-:W-:Y:S02]  /*14840*/  LOP3.LUT R11, R3, 0xff, RZ, 0xc0, !PT ;  /* 0x000000ff030b7812 */ /* 0x000fe400078ec0ff */
[----:B------:R-:W-:Y:S02]  /*14850*/  PRMT R15, R8, 0x5410, R15 ;  /* 0x00005410080f7816 */ /* 0x000fe4000000000f */
[----:B---3--:R-:W-:Y:S01]  /*14860*/  SHF.R.U32.HI R9, RZ, 0x8, R2 ;  /* 0x00000008ff097819 */ /* 0x008fe20000011602 */
[----:B------:R-:W-:Y:S01]  /*14870*/  FFMA.FTZ R8, R217, UR40, -R12 ;  /* 0x00000028d9087c23 */ /* 0x000fe2000801080c */
[----:B------:R-:W-:Y:S01]  /*14880*/  SHF.R.U32.HI R2, RZ, 0x10, R3 ;  /* 0x00000010ff027819 */ /* 0x000fe20000011603 */
[----:B------:R2:W-:Y:S01]  /*14890*/  MUFU.EX2 R161, R10 ;  /* 0x0000000a00a17308 */ /* 0x0005e20000000800 */
[----:B----4-:R-:W-:Y:S01]  /*148a0*/  HMMA.16816.F32.BF16 R112, R4, R28, R156 ;  /* 0x0000001c0470723c */ /* 0x010fe2000004189c */
[----:B------:R-:W-:-:S02]  /*148b0*/  PRMT R18, R11, 0x5410, R9 ;  /* 0x000054100b127816 */ /* 0x000fc40000000009 */
[----:B------:R-:W-:Y:S02]  /*148c0*/  SHF.R.U32.HI R16, RZ, 0x18, R3 ;  /* 0x00000018ff107819 */ /* 0x000fe40000011603 */
[--C-:B------:R-:W-:Y:S02]  /*148d0*/  HSET2.LE.AND R11, R15, R214.reuse, PT ;  /* 0x000000d60f0b7233 */ /* 0x100fe40003803000 */
[----:B------:R1:W3:Y:S01]  /*148e0*/  MUFU.EX2 R159, R8 ;  /* 0x00000008009f7308 */ /* 0x0002e20000000800 */
[----:B------:R-:W-:Y:S02]  /*148f0*/  F2FP.BF16.F32.PACK_AB R3, R237, R238 ;  /* 0x000000eeed03723e */ /* 0x000fe400000010ff */
[----:B--2---:R-:W-:Y:S02]  /*14900*/  LOP3.LUT R10, R2, 0xff, RZ, 0xc0, !PT ;  /* 0x000000ff020a7812 */ /* 0x004fe400078ec0ff */
[----:B------:R-:W-:Y:S02]  /*14910*/  HSET2.LE.AND R2, R17, R214, PT ;  /* 0x000000d611027233 */ /* 0x000fe40003803000 */
[----:B------:R-:W-:-:S02]  /*14920*/  PRMT R15, R10, 0x5410, R16 ;  /* 0x000054100a0f7816 */ /* 0x000fc40000000010 */
[----:B-1----:R-:W-:Y:S02]  /*14930*/  F2FP.BF16.F32.PACK_AB R8, R162, R163 ;  /* 0x000000a3a208723e */ /* 0x002fe400000010ff */
[----:B------:R-:W-:Y:S02]  /*14940*/  LOP3.LUT R10, R2, R3, RZ, 0xc0, !PT ;  /* 0x00000003020a7212 */ /* 0x000fe400078ec0ff */
[----:B------:R-:W-:Y:S01]  /*14950*/  LOP3.LUT R11, R11, R8, RZ, 0xc0, !PT ;  /* 0x000000080b0b7212 */ /* 0x000fe200078ec0ff */
[----:B------:R-:W-:Y:S01]  /*14960*/  FFMA.FTZ R8, R174, UR40, -R0 ;  /* 0x00000028ae087c23 */ /* 0x000fe20008010800 */
[----:B------:R-:W-:Y:S02]  /*14970*/  HSET2.LE.AND R2, R18, R214, PT ;  /* 0x000000d612027233 */ /* 0x000fe40003803000 */
[----:B------:R-:W-:Y:S01]  /*14980*/  F2FP.BF16.F32.PACK_AB R3, R239, R240 ;  /* 0x000000f0ef03723e */ /* 0x000fe200000010ff */
[----:B------:R1:W-:Y:S01]  /*14990*/  MUFU.EX2 R158, R8 ;  /* 0x00000008009e7308 */ /* 0x0003e20000000800 */
[----:B------:R-:W-:-:S02]  /*149a0*/  IMAD.MOV.U32 R86, RZ, RZ, R127 ;  /* 0x000000ffff567224 */ /* 0x000fc400078e007f */
[----:B------:R-:W-:Y:S01]  /*149b0*/  FFMA.FTZ R9, R160, UR40, -R14 ;  /* 0x00000028a0097c23 */ /* 0x000fe2000801080e */
[----:B------:R-:W-:Y:S02]  /*149c0*/  IMAD.MOV.U32 R87, RZ, RZ, R107 ;  /* 0x000000ffff577224 */ /* 0x000fe400078e006b */
[----:B------:R-:W-:Y:S01]  /*149d0*/  IMAD.WIDE.U32 R16, R39, -0x326172a9, RZ ;  /* 0xcd9e8d5727107825 */ /* 0x000fe200078e00ff */
[C---:B------:R-:W-:Y:S03]  /*149e0*/  HMMA.16816.F32.BF16 R100, R4.reuse, R24, R144 ;  /* 0x000000180464723c */ /* 0x040fe60000041890 */
[----:B------:R-:W-:Y:S02]  /*149f0*/  IMAD.MOV.U32 R176, RZ, RZ, R125 ;  /* 0x000000ffffb07224 */ /* 0x000fe400078e007d */
[----:B------:R-:W-:Y:S01]  /*14a00*/  IMAD.MOV.U32 R125, RZ, RZ, R126 ;  /* 0x000000ffff7d7224 */ /* 0x000fe200078e007e */
[----:B-1----:R-:W-:Y:S01]  /*14a10*/  LOP3.LUT R8, R2, R3, RZ, 0xc0, !PT ;  /* 0x0000000302087212 */ /* 0x002fe200078ec0ff */
[----:B------:R-:W-:Y:S01]  /*14a20*/  FFMA.FTZ R2, R169, UR40, -R0 ;  /* 0x00000028a9027c23 */ /* 0x000fe20008010800 */
[----:B------:R-:W-:Y:S01]  /*14a30*/  IMAD.MOV.U32 R126, RZ, RZ, R104 ;  /* 0x000000ffff7e7224 */ /* 0x000fe200078e0068 */
[----:B------:R-:W-:Y:S01]  /*14a40*/  HMMA.16816.F32.BF16 R96, R4, R26, R148 ;  /* 0x0000001a0460723c */ /* 0x000fe20000041894 */
[----:B------:R-:W-:Y:S01]  /*14a50*/  IMAD.MOV.U32 R171, RZ, RZ, R105 ;  /* 0x000000ffffab7224 */ /* 0x000fe200078e0069 */
[----:B------:R1:W-:Y:S01]  /*14a60*/  MUFU.EX2 R157, R2 ;  /* 0x00000002009d7308 */ /* 0x0003e20000000800 */
[----:B------:R-:W-:-:S02]  /*14a70*/  IMAD.MOV.U32 R127, RZ, RZ, R106 ;  /* 0x000000ffff7f7224 */ /* 0x000fc400078e006a */
[----:B------:R-:W-:Y:S01]  /*14a80*/  IMAD.MOV.U32 R220, RZ, RZ, R85 ;  /* 0x000000ffffdc7224 */ /* 0x000fe200078e0055 */
[C---:B------:R-:W-:Y:S01]  /*14a90*/  HMMA.16816.F32.BF16 R104, R4.reuse, R30, R152 ;  /* 0x0000001e0468723c */ /* 0x040fe20000041898 */
[----:B------:R-:W-:Y:S02]  /*14aa0*/  IMAD.MOV.U32 R217, RZ, RZ, R86 ;  /* 0x000000ffffd97224 */ /* 0x000fe400078e0056 */
[----:B------:R-:W-:Y:S01]  /*14ab0*/  IMAD.MOV.U32 R174, RZ, RZ, R87 ;  /* 0x000000ffffae7224 */ /* 0x000fe200078e0057 */
[----:B------:R2:W-:Y:S01]  /*14ac0*/  MUFU.EX2 R160, R9 ;  /* 0x0000000900a07308 */ /* 0x0005e20000000800 */
[----:B------:R-:W-:Y:S01]  /*14ad0*/  IMAD.WIDE.U32 R40, R37, -0x326172a9, RZ ;  /* 0xcd9e8d5725287825 */ /* 0x000fe200078e00ff */
[----:B-----5:R-:W-:Y:S03]  /*14ae0*/  HMMA.16816.F32.BF16 R108, R4, R44, R108 ;  /* 0x0000002c046c723c */ /* 0x020fe6000004186c */
[----:B------:R-:W-:-:S03]  /*14af0*/  IMAD.WIDE.U32 R42, R23, -0x2daee0ad, RZ ;  /* 0xd2511f53172a7825 */ /* 0x000fc600078e00ff */
[----:B------:R-:W-:Y:S01]  /*14b00*/  HMMA.16816.F32.BF16 R88, R4, R46, R88 ;  /* 0x0000002e0458723c */ /* 0x000fe20000041858 */
[----:B-1----:R-:W-:-:S05]  /*14b10*/  IMAD.WIDE.U32 R2, R21, -0x2daee0ad, RZ ;  /* 0xd2511f5315027825 */ /* 0x002fca00078e00ff */
[----:B------:R-:W-:Y:S01]  /*14b20*/  HMMA.16816.F32.BF16 R92, R4, R32, R92 ;  /* 0x00000020045c723c */ /* 0x000fe2000004185c */
[----:B--2---:R-:W-:-:S05]  /*14b30*/  HSET2.LE.AND R9, R15, R214, PT ;  /* 0x000000d60f097233 */ /* 0x004fca0003803000 */
[----:B------:R-:W-:Y:S01]  /*14b40*/  HMMA.16816.F32.BF16 R84, R4, R34, R132 ;  /* 0x000000220454723c */ /* 0x000fe20000041884 */
[----:B---3--:R-:W-:Y:S01]  /*14b50*/  F2FP.BF16.F32.PACK_AB R15, R159, R161 ;  /* 0x000000a19f0f723e */ /* 0x008fe200000010ff */
[----:B------:R-:W-:Y:S01]  /*14b60*/  FFMA.FTZ R19, R139, UR40, -R14 ;  /* 0x000000288b137c23 */ /* 0x000fe2000801080e */
[----:B------:R-:W-:-:S04]  /*14b70*/  LOP3.LUT R2, R43, UR18, R2, 0x96, !PT ;  /* 0x000000122b027c12 */ /* 0x000fc8000f8e9602 */
        /* <DEDUP_REMOVED lines=50> */
[----:B------:R-:W-:-:S03]  /*14ea0*/  FFMA.FTZ R2, R173, UR40, -R14 ;  /* 0x00000028ad027c23 */ /* 0x000fc6000801080e */
[----:B------:R-:W-:Y:S01]  /*14eb0*/  LOP3.LUT R5, R5, R6, RZ, 0xc0, !PT ;  /* 0x0000000605057212 */ /* 0x000fe200078ec0ff */
[----:B------:R1:W-:Y:S01]  /*14ec0*/  MUFU.EX2 R149, R2 ;  /* 0x0000000200957308 */ /* 0x0003e20000000800 */
[----:B------:R-:W-:Y:S02]  /*14ed0*/  LOP3.LUT R6, R7, R15, RZ, 0xc0, !PT ;  /* 0x0000000f07067212 */ /* 0x000fe400078ec0ff */
[----:B------:R-:W-:Y:S01]  /*14ee0*/  HSET2.LE.AND R7, R18, R214, PT ;  /* 0x000000d612077233 */ /* 0x000fe20003803000 */
[----:B------:R-:W-:Y:S01]  /*14ef0*/  IMAD.WIDE.U32 R18, R19, -0x326172a9, RZ ;  /* 0xcd9e8d5713127825 */ /* 0x000fe200078e00ff */
[----:B------:R-:W-:Y:S01]  /*14f00*/  HMMA.16816.F32.BF16 R52, R8, R44, R120 ;  /* 0x0000002c0834723c */ /* 0x000fe20000041878 */
[----:B----4-:R-:W-:Y:S02]  /*14f10*/  F2FP.BF16.F32.PACK_AB R15, R151, R152 ;  /* 0x00000098970f723e */ /* 0x010fe400000010ff */
[----:B------:R-:W-:-:S03]  /*14f20*/  FFMA.FTZ R16, R227, UR40, -R12 ;  /* 0x00000028e3107c23 */ /* 0x000fc6000801080c */
[----:B------:R-:W-:Y:S01]  /*14f30*/  HMMA.16816.F32.BF16 R48, R8, R46, R116 ;  /* 0x0000002e0830723c */ /* 0x000fe20000041874 */
[----:B-1----:R-:W-:-:S05]  /*14f40*/  IMAD.WIDE.U32 R2, R39, -0x326172a9, RZ ;  /* 0xcd9e8d5727027825 */ /* 0x002fca00078e00ff */
[C---:B------:R-:W-:Y:S06]  /*14f50*/  HMMA.16816.F32.BF16 R76, R8.reuse, R28, R76 ;  /* 0x0000001c084c723c */ /* 0x040fec000004184c */
[C---:B------:R-:W-:Y:S01]  /*14f60*/  HMMA.16816.F32.BF16 R64, R8.reuse, R30, R64 ;  /* 0x0000001e0840723c */ /* 0x040fe20000041840 */
[----:B------:R-:W1:Y:S05]  /*14f70*/  LDSM.16.MT88.4 R28, [R185+0x7000] ;  /* 0x00700000b91c783b */ /* 0x000e6a0000004200 */
[C---:B------:R-:W-:Y:S06]  /*14f80*/  HMMA.16816.F32.BF16 R60, R8.reuse, R24, R60 ;  /* 0x00000018083c723c */ /* 0x040fec000004183c */
[C---:B------:R-:W-:Y:S01]  /*14f90*/  HMMA.16816.F32.BF16 R56, R8.reuse, R26, R56 ;  /* 0x0000001a0838723c */ /* 0x040fe20000041838 */
[----:B------:R-:W2:Y:S05]  /*14fa0*/  LDSM.16.MT88.4 R24, [R188+0x7000] ;  /* 0x00700000bc18783b */ /* 0x000eaa0000004200 */
[C---:B------:R-:W-:Y:S01]  /*14fb0*/  HMMA.16816.F32.BF16 R80, R8.reuse, R34, R80 ;  /* 0x000000220850723c */ /* 0x040fe20000041850 */
[----:B------:R-:W-:Y:S01]  /*14fc0*/  LOP3.LUT R7, R7, R15, RZ, 0xc0, !PT ;  /* 0x0000000f07077212 */ /* 0x000fe200078ec0ff */
[----:B------:R3:W-:Y:S04]  /*14fd0*/  MUFU.EX2 R148, R16 ;  /* 0x0000001000947308 */ /* 0x0007e80000000800 */
[----:B------:R-:W-:Y:S01]  /*14fe0*/  HMMA.16816.F32.BF16 R44, R8, R32, R128 ;  /* 0x00000020082c723c */ /* 0x000fe20000041880 */
[----:B------:R-:W4:Y:S01]  /*14ff0*/  LDSM.16.MT88.4 R32, [R187+0x7000] ;  /* 0x00700000bb20783b */ /* 0x000f220000004200 */
[----:B------:R-:W-:Y:S01]  /*15000*/  FFMA.FTZ R17, R178, UR40, -R0 ;  /* 0x00000028b2117c23 */ /* 0x000fe20008010800 */
[----:B------:R-:W-:-:S02]  /*15010*/  IMAD.MOV.U32 R169, RZ, RZ, R124 ;  /* 0x000000ffffa97224 */ /* 0x000fc400078e007c */
[----:B------:R-:W-:Y:S01]  /*15020*/  IMAD.MOV.U32 R167, RZ, RZ, R125 ;  /* 0x000000ffffa77224 */ /* 0x000fe200078e007d */
[----:B------:R-:W-:Y:S01]  /*15030*/  LDSM.16.MT88.4 R116, [R186+0x7800] ;  /* 0x00780000ba74783b */ /* 0x000fe20000004200 */
[----:B------:R-:W-:Y:S02]  /*15040*/  LOP3.LUT R8, R3, UR4, R18, 0x96, !PT ;  /* 0x0000000403087c12 */ /* 0x000fe4000f8e9612 */
[C---:B------:R-:W-:Y:S01]  /*15050*/  LOP3.LUT R3, R2.reuse, 0xffff, RZ, 0xc0, !PT ;  /* 0x0000ffff02037812 */ /* 0x040fe200078ec0ff */
[----:B------:R-:W-:Y:S01]  /*15060*/  FFMA.FTZ R9, R225, UR40, -R12 ;  /* 0x00000028e1097c23 */ /* 0x000fe2000801080c */
[----:B------:R-:W-:Y:S02]  /*15070*/  SHF.R.U32.HI R10, RZ, 0x10, R2 ;  /* 0x00000010ff0a7819 */ /* 0x000fe40000011602 */
[----:B------:R-:W-:Y:S01]  /*15080*/  SHF.R.U32.HI R11, RZ, 0x8, R3 ;  /* 0x00000008ff0b7819 */ /* 0x000fe20000011603 */
[----:B------:R-:W-:Y:S01]  /*15090*/  FFMA.FTZ R3, R223, UR40, -R12 ;  /* 0x00000028df037c23 */ /* 0x000fe2000801080c */
[----:B---3--:R-:W-:-:S02]  /*150a0*/  LOP3.LUT R16, R2, 0xff, RZ, 0xc0, !PT ;  /* 0x000000ff02107812 */ /* 0x008fc400078ec0ff */
[----:B------:R-:W-:Y:S02]  /*150b0*/  SHF.R.U32.HI R15, RZ, 0x18, R2 ;  /* 0x00000018ff0f7819 */ /* 0x000fe40000011602 */
[----:B------:R-:W-:Y:S01]  /*150c0*/  LOP3.LUT R2, R8, 0xffff, RZ, 0xc0, !PT ;  /* 0x0000ffff08027812 */ /* 0x000fe200078ec0ff */
[----:B------:R3:W5:Y:S01]  /*150d0*/  MUFU.EX2 R139, R9 ;  /* 0x00000009008b7308 */ /* 0x0007620000000800 */
[----:B------:R-:W-:Y:S02]  /*150e0*/  LOP3.LUT R10, R10, 0xff, RZ, 0xc0, !PT ;  /* 0x000000ff0a0a7812 */ /* 0x000fe400078ec0ff */
[----:B------:R-:W-:Y:S02]  /*150f0*/  SHF.R.U32.HI R2, RZ, 0x8, R2 ;  /* 0x00000008ff027819 */ /* 0x000fe40000011602 */
[----:B------:R-:W-:-:S03]  /*15100*/  PRMT R11, R16, 0x5410, R11 ;  /* 0x00005410100b7816 */ /* 0x000fc6000000000b */
[----:B------:R1:W-:Y:S01]  /*15110*/  MUFU.EX2 R138, R3 ;  /* 0x00000003008a7308 */ /* 0x0003e20000000800 */
[----:B------:R-:W-:Y:S02]  /*15120*/  PRMT R16, R10, 0x5410, R15 ;  /* 0x000054100a107816 */ /* 0x000fe4000000000f */
[----:B---3--:R-:W-:-:S04]  /*15130*/  LOP3.LUT R9, R8, 0xff, RZ, 0xc0, !PT ;  /* 0x000000ff08097812 */ /* 0x008fc800078ec0ff */
[----:B------:R-:W-:Y:S01]  /*15140*/  PRMT R15, R9, 0x5410, R2 ;  /* 0x00005410090f7816 */ /* 0x000fe20000000002 */
[----:B-1----:R-:W-:Y:S01]  /*15150*/  FFMA.FTZ R3, R219, UR40, -R12 ;  /* 0x00000028db037c23 */ /* 0x002fe2000801080c */
[----:B------:R-:W-:-:S03]  /*15160*/  SHF.R.U32.HI R2, RZ, 0x10, R8 ;  /* 0x00000010ff027819 */ /* 0x000fc60000011608 */
[----:B------:R1:W3:Y:S01]  /*15170*/  MUFU.EX2 R75, R3 ;  /* 0x00000003004b7308 */ /* 0x0002e20000000800 */
[----:B------:R-:W-:Y:S01]  /*15180*/  SHF.R.U32.HI R9, RZ, 0x18, R8 ;  /* 0x00000018ff097819 */ /* 0x000fe20000011608 */
[----:B------:R-:W-:Y:S01]  /*15190*/  FFMA.FTZ R10, R182, UR40, -R0 ;  /* 0x00000028b60a7c23 */ /* 0x000fe20008010800 */
[----:B------:R-:W-:Y:S02]  /*151a0*/  LOP3.LUT R8, R2, 0xff, RZ, 0xc0, !PT ;  /* 0x000000ff02087812 */ /* 0x000fe400078ec0ff */
[----:B------:R-:W-:-:S03]  /*151b0*/  HSET2.LE.AND R2, R11, R214, PT ;  /* 0x000000d60b027233 */ /* 0x000fc60003803000 */
[----:B------:R2:W-:Y:S01]  /*151c0*/  MUFU.EX2 R43, R10 ;  /* 0x0000000a002b7308 */ /* 0x0005e20000000800 */
[----:B------:R-:W-:Y:S02]  /*151d0*/  PRMT R9, R8, 0x5410, R9 ;  /* 0x0000541008097816 */ /* 0x000fe40000000009 */
[----:B-1----:R-:W-:-:S04]  /*151e0*/  F2FP.BF16.F32.PACK_AB R3, R160, R168 ;  /* 0x000000a8a003723e */ /* 0x002fc800000010ff */
[----:B--2---:R-:W-:Y:S01]  /*151f0*/  LOP3.LUT R10, R2, R3, RZ, 0xc0, !PT ;  /* 0x00000003020a7212 */ /* 0x004fe200078ec0ff */
[----:B------:R-:W-:Y:S01]  /*15200*/  FFMA.FTZ R3, R180, UR40, -R0 ;  /* 0x00000028b4037c23 */ /* 0x000fe20008010800 */
[----:B------:R-:W-:-:S03]  /*15210*/  HSET2.LE.AND R2, R16, R214, PT ;  /* 0x000000d610027233 */ /* 0x000fc60003803000 */
[----:B------:R3:W1:Y:S01]  /*15220*/  MUFU.EX2 R41, R3 ;  /* 0x0000000300297308 */ /* 0x0006620000000800 */
[--C-:B------:R-:W-:Y:S02]  /*15230*/  HSET2.LE.AND R8, R15, R214.reuse, PT ;  /* 0x000000d60f087233 */ /* 0x100fe40003803000 */
[----:B------:R-:W-:Y:S02]  /*15240*/  HSET2.LE.AND R15, R9, R214, PT ;  /* 0x000000d6090f7233 */ /* 0x000fe40003803000 */
[----:B------:R-:W-:Y:S02]  /*15250*/  F2FP.BF16.F32.PACK_AB R9, R164, R166 ;  /* 0x000000a6a409723e */ /* 0x000fe400000010ff */
[----:B-----5:R-:W-:Y:S02]  /*15260*/  F2FP.BF16.F32.PACK_AB R16, R139, R148 ;  /* 0x000000948b10723e */ /* 0x020fe400000010ff */
[----:B------:R-:W-:Y:S02]  /*15270*/  LOP3.LUT R8, R8, R9, RZ, 0xc0, !PT ;  /* 0x0000000908087212 */ /* 0x000fe400078ec0ff */
[----:B---3--:R-:W-:-:S04]  /*15280*/  F2FP.BF16.F32.PACK_AB R3, R75, R138 ;  /* 0x0000008a4b03723e */ /* 0x008fc800000010ff */
[----:B------:R-:W-:Y:S01]  /*15290*/  LOP3.LUT R11, R2, R3, RZ, 0xc0, !PT ;  /* 0x00000003020b7212 */ /* 0x000fe200078ec0ff */
[----:B------:R-:W-:Y:S01]  /*152a0*/  FFMA.FTZ R2, R179, UR40, -R0 ;  /* 0x00000028b3027c23 */ /* 0x000fe20008010800 */
[----:B------:R-:W-:Y:S02]  /*152b0*/  LOP3.LUT R0, R19, UR19, R40, 0x96, !PT ;  /* 0x0000001313007c12 */ /* 0x000fe4000f8e9628 */
[----:B------:R-:W-:Y:S01]  /*152c0*/  LOP3.LUT R3, R37, UR19, R74, 0x96, !PT ;  /* 0x0000001325037c12 */ /* 0x000fe2000f8e964a */
[----:B------:R-:W-:Y:S01]  /*152d0*/  IMAD.MOV.U32 R165, RZ, RZ, R126 ;  /* 0x000000ffffa57224 */ /* 0x000fe200078e007e */
[----:B------:R-:W-:Y:S01]  /*152e0*/  LOP3.LUT R9, R15, R16, RZ, 0xc0, !PT ;  /* 0x000000100f097212 */ /* 0x000fe200078ec0ff */
[----:B------:R-:W-:Y:S01]  /*152f0*/  IMAD.MOV.U32 R181, RZ, RZ, R127 ;  /* 0x000000ffffb57224 */ /* 0x000fe200078e007f */
[C---:B------:R-:W-:Y:S01]  /*15300*/  HMMA.16816.F32.BF16 R144, R4.reuse, R28, R112 ;  /* 0x0000001c0490723c */ /* 0x040fe20000041870 */
[----:B------:R2:W-:Y:S05]  /*15310*/  MUFU.EX2 R36, R2 ;  /* 0x0000000200247308 */ /* 0x0005ea0000000800 */
[C---:B------:R-:W-:Y:S06]  /*15320*/  HMMA.16816.F32.BF16 R140, R4.reuse, R30, R104 ;  /* 0x0000001e048c723c */ /* 0x040fec0000041868 */
[C---:B------:R-:W-:Y:S06]  /*15330*/  HMMA.16816.F32.BF16 R128, R4.reuse, R24, R100 ;  /* 0x000000180480723c */ /* 0x040fec0000041864 */
[----:B------:R-:W-:Y:S01]  /*15340*/  HMMA.16816.F32.BF16 R108, R4, R20, R108 ;  /* 0x00000014046c723c */ /* 0x000fe2000004186c */
[----:B--2---:R-:W-:-:S05]  /*15350*/  IMAD.WIDE.U32 R2, R3, -0x2daee0ad, RZ ;  /* 0xd2511f5303027825 */ /* 0x004fca00078e00ff */
[C---:B------:R-:W-:Y:S06]  /*15360*/  HMMA.16816.F32.BF16 R120, R4.reuse, R22, R88 ;  /* 0x000000160478723c */ /* 0x040fec0000041858 */
[C---:B------:R-:W-:Y:S01]  /*15370*/  HMMA.16816.F32.BF16 R104, R4.reuse, R26, R96 ;  /* 0x0000001a0468723c */ /* 0x040fe20000041860 */
[----:B------:R2:W-:Y:S01]  /*15380*/  MUFU.EX2 R39, R17 ;  /* 0x0000001100277308 */ /* 0x0005e20000000800 */
[----:B------:R-:W-:Y:S04]  /*15390*/  LDSM.16.MT88.4 R100, [R188+0x7800] ;  /* 0x00780000bc64783b */ /* 0x000fe80000004200 */
[C---:B----4-:R-:W-:Y:S06]  /*153a0*/  HMMA.16816.F32.BF16 R124, R4.reuse, R32, R92 ;  /* 0x00000020047c723c */ /* 0x050fec000004185c */
[----:B------:R-:W-:Y:S01]  /*153b0*/  HMMA.16816.F32.BF16 R112, R4, R34, R84 ;  /* 0x000000220470723c */ /* 0x000fe20000041854 */
[----:B------:R-:W-:Y:S01]  /*153c0*/  LOP3.LUT R16, R2, 0xff, RZ, 0xc0, !PT ;  /* 0x000000ff02107812 */ /* 0x000fe200078ec0ff */
[----:B------:R-:W3:Y:S05]  /*153d0*/  LDSM.16.MT88.4 R84, [R185+0x7800] ;  /* 0x00780000b954783b */ /* 0x000eea0000004200 */
[----:B------:R-:W-:-:S04]  /*153e0*/  IMAD.WIDE.U32 R4, R0, -0x2daee0ad, RZ ;  /* 0xd2511f5300047825 */ /* 0x000fc800078e00ff */
[--C-:B------:R-:W-:Y:S01]  /*153f0*/  FFMA.FTZ R0, R221, UR40, -R13.reuse ;  /* 0x00000028dd007c23 */ /* 0x100fe2000801080d */
[C---:B------:R-:W-:Y:S03]  /*15400*/  HMMA.16816.F32.BF16 R96, R8.reuse, R28, R76 ;  /* 0x0000001c0860723c */ /* 0x040fe6000004184c */
[----:B------:R4:W-:Y:S01]  /*15410*/  MUFU.EX2 R29, R0 ;  /* 0x00000000001d7308 */ /* 0x0009e20000000800 */
[----:B------:R-:W-:Y:S01]  /*15420*/  FFMA.FTZ R7, R218, UR40, -R13 ;  /* 0x00000028da077c23 */ /* 0x000fe2000801080d */
[----:B--2---:R-:W-:Y:S01]  /*15430*/  SHF.R.U32.HI R17, RZ, 0x18, R2 ;  /* 0x00000018ff117819 */ /* 0x004fe20000011602 */
[----:B------:R-:W-:Y:S05]  /*15440*/  HMMA.16816.F32.BF16 R60, R8, R24, R60 ;  /* 0x00000018083c723c */ /* 0x000fea000004183c */
[----:B------:R2:W5:Y:S01]  /*15450*/  MUFU.EX2 R28, R7 ;  /* 0x00000007001c7308 */ /* 0x0005620000000800 */
[----:B----4-:R-:W-:-:S04]  /*15460*/  LOP3.LUT R0, R2, 0xffff, RZ, 0xc0, !PT ;  /* 0x0000ffff02007812 */ /* 0x010fc800078ec0ff */
[----:B------:R-:W-:Y:S02]  /*15470*/  SHF.R.U32.HI R15, RZ, 0x8, R0 ;  /* 0x00000008ff0f7819 */ /* 0x000fe40000011600 */
[----:B------:R-:W-:Y:S02]  /*15480*/  LOP3.LUT R0, R3, UR6, R42, 0x96, !PT ;  /* 0x0000000603007c12 */ /* 0x000fe4000f8e962a */
[----:B------:R-:W-:Y:S01]  /*15490*/  SHF.R.U32.HI R3, RZ, 0x10, R2 ;  /* 0x00000010ff037819 */ /* 0x000fe20000011602 */
[----:B------:R-:W-:Y:S01]  /*154a0*/  FFMA.FTZ R2, R183, UR40, -R13 ;  /* 0x00000028b7027c23 */ /* 0x000fe2000801080d */
[----:B--2---:R-:W-:-:S03]  /*154b0*/  LOP3.LUT R7, R0, 0xffff, RZ, 0xc0, !PT ;  /* 0x0000ffff00077812 */ /* 0x004fc600078ec0ff */
[----:B------:R2:W-:Y:S01]  /*154c0*/  MUFU.EX2 R25, R2 ;  /* 0x0000000200197308 */ /* 0x0005e20000000800 */
[----:B------:R-:W-:Y:S01]  /*154d0*/  SHF.R.U32.HI R7, RZ, 0x8, R7 ;  /* 0x00000008ff077819 */ /* 0x000fe20000011607 */
[----:B------:R-:W-:Y:S01]  /*154e0*/  FFMA.FTZ R13, R216, UR40, -R13 ;  /* 0x00000028d80d7c23 */ /* 0x000fe2000801080d */
[----:B------:R-:W-:-:S05]  /*154f0*/  PRMT R16, R16, 0x5410, R15 ;  /* 0x0000541010107816 */ /* 0x000fca000000000f */
[----:B------:R4:W3:Y:S01]  /*15500*/  MUFU.EX2 R24, R13 ;  /* 0x0000000d00187308 */ /* 0x0008e20000000800 */
[----:B--2---:R-:W-:Y:S02]  /*15510*/  LOP3.LUT R2, R3, 0xff, RZ, 0xc0, !PT ;  /* 0x000000ff03027812 */ /* 0x004fe400078ec0ff */
[----:B------:R-:W-:Y:S02]  /*15520*/  LOP3.LUT R3, R0, 0xff, RZ, 0xc0, !PT ;  /* 0x000000ff00037812 */ /* 0x000fe400078ec0ff */
[----:B------:R-:W-:Y:S02]  /*15530*/  PRMT R15, R2, 0x5410, R17 ;  /* 0x00005410020f7816 */ /* 0x000fe40000000011 */
[----:B------:R-:W-:Y:S02]  /*15540*/  PRMT R2, R3, 0x5410, R7 ;  /* 0x0000541003027816 */ /* 0x000fe40000000007 */
[--C-:B------:R-:W-:Y:S02]  /*15550*/  SHF.R.U32.HI R3, RZ, 0x10, R0.reuse ;  /* 0x00000010ff037819 */ /* 0x100fe40000011600 */
[----:B------:R-:W-:-:S02]  /*15560*/  SHF.R.U32.HI R7, RZ, 0x18, R0 ;  /* 0x00000018ff077819 */ /* 0x000fc40000011600 */
[----:B------:R-:W-:Y:S02]  /*15570*/  LOP3.LUT R3, R3, 0xff, RZ, 0xc0, !PT ;  /* 0x000000ff03037812 */ /* 0x000fe400078ec0ff */
[--C-:B------:R-:W-:Y:S02]  /*15580*/  HSET2.LE.AND R0, R2, R214.reuse, PT ;  /* 0x000000d602007233 */ /* 0x100fe40003803000 */
[----:B-1----:R-:W-:Y:S02]  /*15590*/  F2FP.BF16.F32.PACK_AB R2, R41, R43 ;  /* 0x0000002b2902723e */ /* 0x002fe400000010ff */
[----:B------:R-:W-:Y:S01]  /*155a0*/  PRMT R7, R3, 0x5410, R7 ;  /* 0x0000541003077816 */ /* 0x000fe20000000007 */
[--C-:B----4-:R-:W-:Y:S01]  /*155b0*/  FFMA.FTZ R13, R224, UR40, -R14.reuse ;  /* 0x00000028e00d7c23 */ /* 0x110fe2000801080e */
[----:B------:R-:W-:Y:S01]  /*155c0*/  FFMA.FTZ R3, R222, UR40, -R14 ;  /* 0x00000028de037c23 */ /* 0x000fe2000801080e */
[----:B------:R-:W-:Y:S02]  /*155d0*/  LOP3.LUT R132, R0, R2, RZ, 0xc0, !PT ;  /* 0x0000000200847212 */ /* 0x000fe400078ec0ff */
[----:B------:R-:W-:Y:S01]  /*155e0*/  HSET2.LE.AND R0, R7, R214, PT ;  /* 0x000000d607007233 */ /* 0x000fe20003803000 */
[----:B------:R-:W-:Y:S01]  /*155f0*/  HMMA.16816.F32.BF16 R52, R8, R20, R52 ;  /* 0x000000140834723c */ /* 0x000fe20000041834 */
[----:B-----5:R-:W-:Y:S01]  /*15600*/  F2FP.BF16.F32.PACK_AB R2, R28, R29 ;  /* 0x0000001d1c02723e */ /* 0x020fe200000010ff */
[----:B------:R1:W-:Y:S01]  /*15610*/  MUFU.EX2 R21, R13 ;  /* 0x0000000d00157308 */ /* 0x0003e20000000800 */
[----:B------:R-:W-:-:S02]  /*15620*/  F2FP.BF16.F32.PACK_AB R7, R36, R39 ;  /* 0x000000272407723e */ /* 0x000fc400000010ff */
[----:B---3--:R-:W-:Y:S02]  /*15630*/  F2FP.BF16.F32.PACK_AB R14, R24, R25 ;  /* 0x00000019180e723e */ /* 0x008fe400000010ff */
[----:B------:R-:W-:-:S03]  /*15640*/  LOP3.LUT R133, R0, R2, RZ, 0xc0, !PT ;  /* 0x0000000200857212 */ /* 0x000fc600078ec0ff */
[----:B------:R2:W3:Y:S01]  /*15650*/  MUFU.EX2 R20, R3 ;  /* 0x0000000300147308 */ /* 0x0004e20000000800 */
[----:B------:R-:W-:Y:S01]  /*15660*/  FFMA.FTZ R0, R228, UR40, -R12 ;  /* 0x00000028e4007c23 */ /* 0x000fe2000801080c */
[----:B------:R-:W-:Y:S01]  /*15670*/  HMMA.16816.F32.BF16 R44, R8, R32, R44 ;  /* 0x00000020082c723c */ /* 0x000fe2000004182c */
[----:B------:R-:W-:Y:S02]  /*15680*/  SHF.R.U32.HI R2, RZ, 0x10, R4 ;  /* 0x00000010ff027819 */ /* 0x000fe40000011604 */
[----:B-1----:R-:W-:-:S03]  /*15690*/  HSET2.LE.AND R13, R15, R214, PT ;  /* 0x000000d60f0d7233 */ /* 0x002fc60003803000 */
[----:B------:R-:W-:Y:S01]  /*156a0*/  HMMA.16816.F32.BF16 R64, R8, R30, R64 ;  /* 0x0000001e0840723c */ /* 0x000fe20000041840 */
[----:B------:R-:W-:Y:S01]  /*156b0*/  LOP3.LUT R6, R5, UR6, R38, 0x96, !PT ;  /* 0x0000000605067c12 */ /* 0x000fe2000f8e9626 */
[----:B------:R-:W-:Y:S01]  /*156c0*/  FFMA.FTZ R15, R229, UR40, -R12 ;  /* 0x00000028e50f7c23 */ /* 0x000fe2000801080c */
[----:B--2---:R-:W-:-:S03]  /*156d0*/  HSET2.LE.AND R3, R16, R214, PT ;  /* 0x000000d610037233 */ /* 0x004fc60003803000 */
[----:B------:R-:W-:Y:S01]  /*156e0*/  HMMA.16816.F32.BF16 R56, R8, R26, R56 ;  /* 0x0000001a0838723c */ /* 0x000fe20000041838 */
[----:B------:R-:W-:-:S05]  /*156f0*/  LOP3.LUT R135, R13, R14, RZ, 0xc0, !PT ;  /* 0x0000000e0d877212 */ /* 0x000fca00078ec0ff */
[C---:B------:R-:W-:Y:S01]  /*15700*/  HMMA.16816.F32.BF16 R48, R8.reuse, R22, R48 ;  /* 0x000000160830723c */ /* 0x040fe20000041830 */
[----:B------:R-:W-:Y:S01]  /*15710*/  LOP3.LUT R134, R3, R7, RZ, 0xc0, !PT ;  /* 0x0000000703867212 */ /* 0x000fe200078ec0ff */
[----:B------:R1:W-:Y:S01]  /*15720*/  MUFU.EX2 R13, R0 ;  /* 0x00000000000d7308 */ /* 0x0003e20000000800 */
[----:B------:R-:W-:Y:S01]  /*15730*/  LOP3.LUT R3, R4, 0xffff, RZ, 0xc0, !PT ;  /* 0x0000ffff04037812 */ /* 0x000fe200078ec0ff */
[----:B------:R-:W2:Y:S02]  /*15740*/  LDSM.16.MT88.4 R16, [R187+0x7800] ;  /* 0x00780000bb10783b */ /* 0x000ea40000004200 */
[----:B------:R-:W-:Y:S01]  /*15750*/  HMMA.16816.F32.BF16 R32, R8, R34, R80 ;  /* 0x000000220820723c */ /* 0x000fe20000041850 */
[----:B------:R-:W-:Y:S02]  /*15760*/  LOP3.LUT R5, R2, 0xff, RZ, 0xc0, !PT ;  /* 0x000000ff02057812 */ /* 0x000fe400078ec0ff */
[----:B------:R-:W-:-:S04]  /*15770*/  SHF.R.U32.HI R2, RZ, 0x10, R6 ;  /* 0x00000010ff027819 */ /* 0x000fc80000011606 */
[----:B------:R-:W-:Y:S02]  /*15780*/  LOP3.LUT R10, R4, 0xff, RZ, 0xc0, !PT ;  /* 0x000000ff040a7812 */ /* 0x000fe400078ec0ff */
[----:B------:R-:W-:Y:S01]  /*15790*/  SHF.R.U32.HI R9, RZ, 0x18, R4 ;  /* 0x00000018ff097819 */ /* 0x000fe20000011604 */
[--C-:B------:R-:W-:Y:S01]  /*157a0*/  FFMA.FTZ R4, R230, UR40, -R12.reuse ;  /* 0x00000028e6047c23 */ /* 0x100fe2000801080c */
[----:B-1----:R-:W-:Y:S01]  /*157b0*/  FFMA.FTZ R0, R226, UR40, -R12 ;  /* 0x00000028e2007c23 */ /* 0x002fe2000801080c */
[----:B------:R-:W-:Y:S01]  /*157c0*/  MUFU.EX2 R15, R15 ;  /* 0x0000000f000f7308 */ /* 0x000fe20000000800 */
[----:B------:R-:W-:Y:S02]  /*157d0*/  LOP3.LUT R7, R6, 0xff, RZ, 0xc0, !PT ;  /* 0x000000ff06077812 */ /* 0x000fe400078ec0ff */
[----:B------:R-:W-:Y:S02]  /*157e0*/  SHF.R.U32.HI R8, RZ, 0x8, R3 ;  /* 0x00000008ff087819 */ /* 0x000fe40000011603 */
[----:B------:R-:W-:-:S03]  /*157f0*/  LOP3.LUT R2, R2, 0xff, RZ, 0xc0, !PT ;  /* 0x000000ff02027812 */ /* 0x000fc600078ec0ff */
[----:B------:R1:W4:Y:S08]  /*15800*/  MUFU.EX2 R12, R0 ;  /* 0x00000000000c7308 */ /* 0x0003300000000800 */
[----:B------:R5:W2:Y:S01]  /*15810*/  MUFU.EX2 R11, R4 ;  /* 0x00000004000b7308 */ /* 0x000aa20000000800 */
[----:B-1----:R-:W-:Y:S02]  /*15820*/  LOP3.LUT R0, R6, 0xffff, RZ, 0xc0, !PT ;  /* 0x0000ffff06007812 */ /* 0x002fe400078ec0ff */
[----:B------:R-:W-:-:S02]  /*15830*/  SHF.R.U32.HI R6, RZ, 0x18, R6 ;  /* 0x00000018ff067819 */ /* 0x000fc40000011606 */
[----:B------:R-:W-:Y:S02]  /*15840*/  SHF.R.U32.HI R3, RZ, 0x8, R0 ;  /* 0x00000008ff037819 */ /* 0x000fe40000011600 */
[----:B------:R-:W-:Y:S02]  /*15850*/  PRMT R0, R10, 0x5410, R8 ;  /* 0x000054100a007816 */ /* 0x000fe40000000008 */
[----:B------:R-:W-:Y:S02]  /*15860*/  PRMT R2, R2, 0x5410, R6 ;  /* 0x0000541002027816 */ /* 0x000fe40000000006 */
[----:B-----5:R-:W-:Y:S02]  /*15870*/  PRMT R4, R5, 0x5410, R9 ;  /* 0x0000541005047816 */ /* 0x020fe40000000009 */
[----:B------:R-:W-:Y:S02]  /*15880*/  PRMT R5, R7, 0x5410, R3 ;  /* 0x0000541007057816 */ /* 0x000fe40000000003 */
[----:B------:R-:W-:-:S02]  /*15890*/  HSET2.LE.AND R0, R0, R214, PT ;  /* 0x000000d600007233 */ /* 0x000fc40003803000 */
[--C-:B------:R-:W-:Y:S02]  /*158a0*/  HSET2.LE.AND R7, R2, R214.reuse, PT ;  /* 0x000000d602077233 */ /* 0x100fe40003803000 */
[----:B---3--:R-:W-:Y:S01]  /*158b0*/  F2FP.BF16.F32.PACK_AB R2, R20, R21 ;  /* 0x000000151402723e */ /* 0x008fe200000010ff */
[----:B------:R-:W-:Y:S01]  /*158c0*/  HMMA.16816.F32.BF16 R88, R132, R86, R140 ;  /* 0x000000568458723c */ /* 0x000fe2000004188c */
[----:B------:R-:W-:Y:S02]  /*158d0*/  HSET2.LE.AND R3, R4, R214, PT ;  /* 0x000000d604037233 */ /* 0x000fe40003803000 */
[----:B----4-:R-:W-:-:S04]  /*158e0*/  F2FP.BF16.F32.PACK_AB R4, R12, R13 ;  /* 0x0000000d0c04723e */ /* 0x010fc800000010ff */
[----:B------:R-:W-:Y:S02]  /*158f0*/  LOP3.LUT R142, R0, R2, RZ, 0xc0, !PT ;  /* 0x00000002008e7212 */ /* 0x000fe400078ec0ff */
[----:B--2---:R-:W-:Y:S02]  /*15900*/  F2FP.BF16.F32.PACK_AB R0, R11, R15 ;  /* 0x0000000f0b00723e */ /* 0x004fe400000010ff */
[----:B------:R-:W-:Y:S01]  /*15910*/  HSET2.LE.AND R5, R5, R214, PT ;  /* 0x000000d605057233 */ /* 0x000fe20003803000 */
[----:B------:R-:W-:Y:S01]  /*15920*/  FFMA.FTZ R2, R181, R69, R247 ;  /* 0x00000045b5027223 */ /* 0x000fe200000100f7 */
        /* <DEDUP_REMOVED lines=85> */
[----:B--2---:R-:W-:-:S15]  /*15e80*/  HMMA.16816.F32.BF16 R140, R140, R18, R32 ;  /* 0x000000128c8c723c */ /* 0x004fde0000041820 */
[----:B------:R-:W-:-:S09]  /*15e90*/  NOP ;  /* 0x0000000000007918 */ /* 0x000fd20000000000 */
.L_x_2137:
[----:B------:R-:W-:-:S06]  /*15ea0*/  UISETP.GT.AND UP0, UPT, UR37, UR12, UPT ;  /* 0x0000000c2500728c */ /* 0x000fcc000bf04270 */
[----:B------:R-:W-:-:S13]  /*15eb0*/  PLOP3.LUT P0, PT, PT, PT, UP0, 0x80, 0x0 ;  /* 0x000000000000781c */ /* 0x000fda0003f0f008 */
[----:B------:R-:W-:Y:S05]  /*15ec0*/  @!P0 BRA `(.L_x_2144) ;  /* 0x00000060004c8947 */ /* 0x000fea0003800000 */
[----:B------:R-:W2:Y:S01]  /*15ed0*/  LDL.64 R4, [R1+0x60] ;  /* 0x0000600001047983 */ /* 0x000ea20000100a00 */
[----:B------:R-:W-:Y:S01]  /*15ee0*/  ULDC UR4, c[0x0][0x2d0] ;  /* 0x0000b40000047ab9 */ /* 0x000fe20000000800 */
[----:B------:R-:W-:Y:S02]  /*15ef0*/  UIMAD.WIDE.U32 UR40, UR8, 0x30, URZ ;  /* 0x00000030082878a5 */ /* 0x000fe4000f8e003f */
[----:B------:R-:W3:Y:S01]  /*15f00*/  LDL.LU R3, [R1] ;  /* 0x0000000001037983 */ /* 0x000ee20000300800 */
[----:B------:R-:W-:Y:S01]  /*15f10*/  UIMAD UR39, UR9, 0x30, URZ ;  /* 0x00000030092778a4 */ /* 0x000fe2000f8e023f */
[----:B------:R-:W-:Y:S01]  /*15f20*/  PRMT R237, R199, 0x7054, R199 ;  /* 0x00007054c7ed7816 */ /* 0x000fe200000000c7 */
[----:B------:R-:W-:Y:S01]  /*15f30*/  UIMAD.WIDE.U32 UR44, UR10, 0x30, URZ ;  /* 0x000000300a2c78a5 */ /* 0x000fe2000f8e003f */
[----:B------:R-:W4:Y:S01]  /*15f40*/  LDL.LU R2, [R1+0x18] ;  /* 0x0000180001027983 */ /* 0x000f220000300800 */
[----:B------:R-:W-:Y:S01]  /*15f50*/  UIMAD UR42, UR11, 0x30, URZ ;  /* 0x000000300b2a78a4 */ /* 0x000fe2000f8e023f */
[----:B------:R-:W-:Y:S01]  /*15f60*/  MOV R69, R72 ;  /* 0x0000004800457202 */ /* 0x000fe20000000f00 */
[----:B-1----:R-:W-:Y:S01]  /*15f70*/  IMAD.MOV.U32 R75, RZ, RZ, R70 ;  /* 0x000000ffff4b7224 */ /* 0x002fe200078e0046 */
[----:B------:R-:W5:Y:S01]  /*15f80*/  LDL.LU R0, [R1+0x10] ;  /* 0x0000100001007983 */ /* 0x000f620000300800 */
[----:B------:R-:W-:Y:S01]  /*15f90*/  MOV R68, R73 ;  /* 0x0000004900447202 */ /* 0x000fe20000000f00 */
[----:B------:R-:W-:Y:S01]  /*15fa0*/  USHF.L.U64.HI UR16, UR8, 0x5, UR9 ;  /* 0x0000000508107899 */ /* 0x000fe20008010209 */
[----:B------:R-:W-:Y:S01]  /*15fb0*/  MOV R74, R71 ;  /* 0x00000047004a7202 */ /* 0x000fe20000000f00 */
[----:B------:R-:W-:-:S02]  /*15fc0*/  USHF.L.U32 UR38, UR8, 0x5, URZ ;  /* 0x0000000508267899 */ /* 0x000fc4000800063f */
[----:B------:R-:W-:Y:S02]  /*15fd0*/  USHF.L.U64.HI UR8, UR10, 0x5, UR11 ;  /* 0x000000050a087899 */ /* 0x000fe4000801020b */
[----:B------:R-:W-:Y:S02]  /*15fe0*/  USHF.L.U32 UR9, UR10, 0x5, URZ ;  /* 0x000000050a097899 */ /* 0x000fe4000800063f */
[----:B------:R-:W-:Y:S02]  /*15ff0*/  UIADD3 UR39, UR39, UR41, URZ ;  /* 0x0000002927277290 */ /* 0x000fe4000fffe03f */
[----:B------:R-:W-:Y:S01]  /*16000*/  UIADD3 UR42, UR42, UR45, URZ ;  /* 0x0000002d2a2a7290 */ /* 0x000fe2000fffe03f */
[----:B------:R-:W-:Y:S01]  /*16010*/  ULDC.64 UR6, c[0x0][0x248] ;  /* 0x0000920000067ab9 */ /* 0x000fe20000000a00 */
[----:B--2---:R-:W-:Y:S01]  /*16020*/  ISETP.GE.AND P4, PT, R4, UR4, PT ;  /* 0x0000000404007c0c */ /* 0x004fe2000bf86270 */
[----:B------:R-:W-:Y:S01]  /*16030*/  ULDC UR4, c[0x0][0x2ec] ;  /* 0x0000bb0000047ab9 */ /* 0x000fe20000000800 */
[----:B-----5:R-:W-:-:S11]  /*16040*/  IMAD.WIDE.U32 R232, R0, -0x2daee0ad, RZ ;  /* 0xd2511f5300e87825 */ /* 0x020fd600078e00ff */
[----:B------:R-:W1:Y:S08]  /*16050*/  @!P4 LDC.64 R4, c[0x0][0x220] ;  /* 0x00008800ff04cb82 */ /* 0x000e700000000a00 */
[----:B------:R-:W2:Y:S08]  /*16060*/  @!P4 LDC.64 R8, c[0x0][0x220] ;  /* 0x00008800ff08cb82 */ /* 0x000eb00000000a00 */
[----:B------:R-:W5:Y:S01]  /*16070*/  @!P4 LDC.64 R6, c[0x0][0x220] ;  /* 0x00008800ff06cb82 */ /* 0x000f620000000a00 */
[----:B-1----:R1:W-:Y:S04]  /*16080*/  @!P4 STL.64 [R1+0x48], R4 ;  /* 0x000048040100c387 */ /* 0x0023e80000100a00 */
[----:B--2---:R-:W-:Y:S04]  /*16090*/  @!P4 STL.64 [R1+0x40], R8 ;  /* 0x000040080100c387 */ /* 0x004fe80000100a00 */
[----:B-----5:R-:W-:Y:S01]  /*160a0*/  @!P4 STL.64 [R1+0x38], R6 ;  /* 0x000038060100c387 */ /* 0x020fe20000100a00 */
[----:B-1----:R-:W1:Y:S03]  /*160b0*/  @!P4 LDC.64 R4, c[0x0][0x220] ;  /* 0x00008800ff04cb82 */ /* 0x002e660000000a00 */
[----:B-1----:R3:W-:Y:S02]  /*160c0*/  @!P4 STL.64 [R1+0x30], R4 ;  /* 0x000030040100c387 */ /* 0x0027e40000100a00 */
[----:B---3--:R-:W-:-:S04]  /*160d0*/  IMAD.WIDE.U32 R4, R3, -0x326172a9, RZ ;  /* 0xcd9e8d5703047825 */ /* 0x008fc800078e00ff */
[----:B----4-:R-:W-:Y:S01]  /*160e0*/  IMAD.WIDE.U32 R2, R2, -0x326172a9, RZ ;  /* 0xcd9e8d5702027825 */ /* 0x010fe200078e00ff */
[----:B------:R1:W-:Y:S01]  /*160f0*/  STL.64 [R1+0x20], R4 ;  /* 0x0000200401007387 */ /* 0x0003e20000100a00 */
[----:B------:R-:W-:-:S03]  /*16100*/  LOP3.LUT R240, R5, R252, RZ, 0x3c, !PT ;  /* 0x000000fc05f07212 */ /* 0x000fc600078e3cff */
[----:B------:R2:W-:Y:S01]  /*16110*/  STL.64 [R1+0x18], R2 ;  /* 0x0000180201007387 */ /* 0x0005e20000100a00 */
[----:B------:R-:W-:-:S03]  /*16120*/  LOP3.LUT R238, R3, R252, RZ, 0x3c, !PT ;  /* 0x000000fc03ee7212 */ /* 0x000fc600078e3cff */
[----:B-1----:R-:W3:Y:S04]  /*16130*/  LDL.LU.64 R4, [R1+0x8] ;  /* 0x0000080001047983 */ /* 0x002ee80000300a00 */
[----:B--2---:R-:W3:Y:S01]  /*16140*/  LDL.LU.64 R2, [R1+0x28] ;  /* 0x0000280001027983 */ /* 0x004ee20000300a00 */
[----:B------:R-:W-:-:S04]  /*16150*/  IMAD.WIDE.U32 R240, R240, -0x2daee0ad, RZ ;  /* 0xd2511f53f0f07825 */ /* 0x000fc800078e00ff */
[----:B------:R-:W-:-:S04]  /*16160*/  IMAD.WIDE.U32 R238, R238, -0x2daee0ad, RZ ;  /* 0xd2511f53eeee7825 */ /* 0x000fc800078e00ff */
[----:B---3--:R-:W-:-:S05]  /*16170*/  IMAD.MOV.U32 R3, RZ, RZ, R5 ;  /* 0x000000ffff037224 */ /* 0x008fca00078e0005 */
[----:B------:R1:W-:Y:S01]  /*16180*/  STL.64 [R1+0x28], R2 ;  /* 0x0000280201007387 */ /* 0x0003e20000100a00 */
[----:B------:R-:W-:Y:S05]  /*16190*/  BRA `(.L_x_2145) ;  /* 0x0000000000d47947 */ /* 0x000fea0003800000 */
.L_x_2147:
        /* <DEDUP_REMOVED lines=53> */
.L_x_2145:
[----:B------:R-:W-:Y:S01]  /*164f0*/  LOP3.LUT R199, R199, 0xfffffffd, RZ, 0xc0, !PT ;  /* 0xfffffffdc7c77812 */ /* 0x000fe200078ec0ff */
[----:B--2---:R-:W2:Y:S01]  /*16500*/  LDL.64 R10, [R1+0x28] ;  /* 0x00002800010a7983 */ /* 0x004ea20000100a00 */
[----:B------:R-:W-:Y:S01]  /*16510*/  P2R R213, PR, RZ, 0x10 ;  /* 0x00000010ffd57803 */ /* 0x000fe20000000000 */
[----:B------:R-:W-:Y:S04]  /*16520*/  DEPBAR.LE SB0, 0x0 ;  /* 0x000080000000791a */ /* 0x000fe80000000000 */
[----:B------:R-:W3:Y:S01]  /*16530*/  LDL R7, [R1+0x48] ;  /* 0x0000480001077983 */ /* 0x000ee20000100800 */
[----:B------:R-:W-:Y:S03]  /*16540*/  UIADD3 UR10, UR37, -0x1, URZ ;  /* 0xffffffff250a7890 */ /* 0x000fe6000fffe03f */
[----:B------:R-:W4:Y:S01]  /*16550*/  LDL R18, [R1+0x4c] ;  /* 0x00004c0001127983 */ /* 0x000f220000100800 */
[----:B------:R-:W-:Y:S02]  /*16560*/  USHF.R.S32.HI UR43, URZ, 0x1f, UR10 ;  /* 0x0000001f3f2b7899 */ /* 0x000fe4000801140a */
[----:B------:R-:W-:Y:S01]  /*16570*/  UIMAD UR11, UR15, UR10, URZ ;  /* 0x0000000a0f0b72a4 */ /* 0x000fe2000f8e023f */
[----:B------:R-:W5:Y:S01]  /*16580*/  LDL R8, [R1+0x40] ;  /* 0x0000400001087983 */ /* 0x000f620000100800 */
[----:B-1----:R-:W-:Y:S01]  /*16590*/  IMAD.U32 R2, RZ, RZ, UR10 ;  /* 0x0000000aff027e24 */ /* 0x002fe2000f8e00ff */
[----:B------:R-:W-:Y:S02]  /*165a0*/  UISETP.GT.AND UP0, UPT, UR10, UR12, UPT ;  /* 0x0000000c0a00728c */ /* 0x000fe4000bf04270 */
[----:B------:R-:W5:Y:S01]  /*165b0*/  LDL R17, [R1+0x44] ;  /* 0x0000440001117983 */ /* 0x000f620000100800 */
[----:B------:R-:W-:Y:S03]  /*165c0*/  UIMAD UR11, UR43, UR20, UR11 ;  /* 0x000000142b0b72a4 */ /* 0x000fe6000f8e020b */
[----:B------:R-:W5:Y:S04]  /*165d0*/  LDL R6, [R1+0x38] ;  /* 0x0000380001067983 */ /* 0x000f680000100800 */
[----:B------:R-:W5:Y:S04]  /*165e0*/  LDL R16, [R1+0x3c] ;  /* 0x00003c0001107983 */ /* 0x000f680000100800 */
[----:B------:R-:W5:Y:S04]  /*165f0*/  LDL R4, [R1+0x30] ;  /* 0x0000300001047983 */ /* 0x000f680000100800 */
[----:B------:R-:W5:Y:S01]  /*16600*/  LDL R15, [R1+0x34] ;  /* 0x00003400010f7983 */ /* 0x000f620000100800 */
[----:B------:R-:W-:Y:S06]  /*16610*/  BAR.SYNC.DEFER_BLOCKING 0x0 ;  /* 0x0000000000007b1d */ /* 0x000fec0000010000 */
[----:B------:R-:W-:Y:S01]  /*16620*/  @P4 STS.128 [R212+0x6000], RZ ;  /* 0x006000ffd4004388 */ /* 0x000fe20000000c00 */
[----:B--2---:R-:W-:Y:S04]  /*16630*/  IMAD.WIDE.U32 R2, R2, UR20, R10 ;  /* 0x0000001402027c25 */ /* 0x004fe8000f8e000a */
[----:B------:R-:W-:Y:S01]  /*16640*/  VIADD R0, R3, UR11 ;  /* 0x0000000b03007c36 */ /* 0x000fe20008000000 */
[C---:B------:R-:W-:Y:S02]  /*16650*/  @!P4 IADD3 R3, P1, R2.reuse, UR23, RZ ;  /* 0x000000170203cc10 */ /* 0x040fe4000ff3e0ff */
[----:B---3--:R-:W-:Y:S02]  /*16660*/  @!P4 LEA R10, P5, R2, R7, 0x1 ;  /* 0x00000007020ac211 */ /* 0x008fe400078a08ff */
[----:B------:R-:W-:Y:S02]  /*16670*/  @!P4 IADD3.X R7, R0, UR17, RZ, P1, !PT ;  /* 0x000000110007cc10 */ /* 0x000fe40008ffe4ff */
[C---:B----4-:R-:W-:Y:S02]  /*16680*/  @!P4 LEA.HI.X R11, R2.reuse, R18, R0, 0x1, P5 ;  /* 0x00000012020bc211 */ /* 0x050fe400028f0c00 */
[----:B------:R-:W-:Y:S02]  /*16690*/  @!P4 IADD3 R5, P0, R2, UR38, RZ ;  /* 0x000000260205cc10 */ /* 0x000fe4000ff1e0ff */
[C---:B-----5:R-:W-:Y:S01]  /*166a0*/  @!P4 LEA R8, P3, R3.reuse, R8, 0x1 ;  /* 0x000000080308c211 */ /* 0x060fe200078608ff */
[----:B------:R-:W-:Y:S01]  /*166b0*/  @!PT LDS RZ, [RZ] ;  /* 0x00000000fffff984 */ /* 0x000fe20000000800 */
[----:B------:R-:W-:Y:S01]  /*166c0*/  @!PT LDS RZ, [RZ] ;  /* 0x00000000fffff984 */ /* 0x000fe20000000800 */
[----:B------:R-:W-:Y:S01]  /*166d0*/  @!PT LDS RZ, [RZ] ;  /* 0x00000000fffff984 */ /* 0x000fe20000000800 */
[----:B------:R-:W-:Y:S01]  /*166e0*/  @!P4 LDGSTS.E.BYPASS.LTC128B.128 [R212+0x6000], desc[UR26][R10.64] ;  /* 0x060000000ad4cfae */ /* 0x000fe2000b901d5a */
[----:B------:R-:W-:Y:S02]  /*166f0*/  @!P4 IADD3.X R13, R0, UR16, RZ, P0, !PT ;  /* 0x00000010000dcc10 */ /* 0x000fe400087fe4ff */
[----:B------:R-:W-:Y:S02]  /*16700*/  @!P4 LEA.HI.X R9, R3, R17, R7, 0x1, P3 ;  /* 0x000000110309c211 */ /* 0x000fe400018f0c07 */
[----:B------:R-:W-:Y:S01]  /*16710*/  @!P4 IADD3 R12, P2, R2, UR40, RZ ;  /* 0x00000028020ccc10 */ /* 0x000fe2000ff5e0ff */
[----:B------:R-:W-:Y:S01]  /*16720*/  IMAD.U32 R2, RZ, RZ, UR10 ;  /* 0x0000000aff027e24 */ /* 0x000fe2000f8e00ff */
[C---:B------:R-:W-:Y:S01]  /*16730*/  @!P4 LEA R6, P1, R5.reuse, R6, 0x1 ;  /* 0x000000060506c211 */ /* 0x040fe200078208ff */
[----:B------:R-:W-:Y:S01]  /*16740*/  @P4 STS.128 [R212+0x6800], RZ ;  /* 0x006800ffd4004388 */ /* 0x000fe20000000c00 */
[----:B------:R-:W-:Y:S02]  /*16750*/  @!P4 IADD3.X R14, R0, UR39, RZ, P2, !PT ;  /* 0x00000027000ecc10 */ /* 0x000fe400097fe4ff */
        /* <DEDUP_REMOVED lines=24> */
[----:B------:R-:W0:Y:S08]  /*168e0*/  LDGDEPBAR ;  /* 0x00000000000079af */ /* 0x000e300000000000 */
        /* <DEDUP_REMOVED lines=22> */
[C---:B------:R-:W-:Y:S01]  /*16a50*/  HMMA.16816.F32.BF16 R56, R60.reuse, R136, RZ ;  /* 0x000000883c38723c */ /* 0x040fe200000418ff */
[----:B------:R-:W4:Y:S05]  /*16a60*/  S2R R0, SR_TID.X ;  /* 0x0000000000007919 */ /* 0x000f2a0000002100 */
[-C--:B------:R-:W-:Y:S06]  /*16a70*/  HMMA.16816.F32.BF16 R60, R60, R138.reuse, RZ ;  /* 0x0000008a3c3c723c */ /* 0x080fec00000418ff */
[----:B------:R-:W-:Y:S01]  /*16a80*/  HMMA.16816.F32.BF16 R64, R64, R138, RZ ;  /* 0x0000008a4040723c */ /* 0x000fe200000418ff */
[----:B------:R-:W-:Y:S05]  /*16a90*/  LDSM.16.M88.4 R136, [R192] ;  /* 0x00000000c088783b */ /* 0x000fea0000000200 */
[-C--:B-1----:R-:W-:Y:S06]  /*16aa0*/  HMMA.16816.F32.BF16 R4, R144, R148.reuse, R4 ;  /* 0x000000949004723c */ /* 0x082fec0000041804 */
[C---:B--2---:R-:W-:Y:S06]  /*16ab0*/  HMMA.16816.F32.BF16 R8, R152.reuse, R148, R8 ;  /* 0x000000949808723c */ /* 0x044fec0000041808 */
[-C--:B------:R-:W-:Y:S06]  /*16ac0*/  HMMA.16816.F32.BF16 R12, R152, R150.reuse, R12 ;  /* 0x00000096980c723c */ /* 0x080fec000004180c */
[C---:B------:R-:W-:Y:S01]  /*16ad0*/  HMMA.16816.F32.BF16 R16, R144.reuse, R150, R16 ;  /* 0x000000969010723c */ /* 0x040fe20000041810 */
[----:B------:R-:W1:Y:S04]  /*16ae0*/  LDSM.16.M88.4 R148, [R195] ;  /* 0x00000000c394783b */ /* 0x000e680000000200 */
[----:B----4-:R-:W-:Y:S01]  /*16af0*/  IMAD.SHL.U32 R0, R0, 0x2, RZ ;  /* 0x0000000200007824 */ /* 0x010fe200078e00ff */
[-C--:B---3--:R-:W-:Y:S05]  /*16b00*/  HMMA.16816.F32.BF16 R20, R144, R156.reuse, R20 ;  /* 0x0000009c9014723c */ /* 0x088fea0000041814 */
[----:B------:R-:W-:Y:S01]  /*16b10*/  LOP3.LUT R0, R0, 0x6, RZ, 0xc0, !PT ;  /* 0x0000000600007812 */ /* 0x000fe200078ec0ff */
[C---:B------:R-:W-:Y:S05]  /*16b20*/  HMMA.16816.F32.BF16 R24, R152.reuse, R156, R24 ;  /* 0x0000009c9818723c */ /* 0x040fea0000041818 */
[----:B------:R-:W-:Y:S01]  /*16b30*/  IMAD R2, R2, 0x40, R0 ;  /* 0x0000004002027824 */ /* 0x000fe200078e0200 */
[-C--:B------:R-:W-:Y:S05]  /*16b40*/  HMMA.16816.F32.BF16 R28, R152, R158.reuse, R28 ;  /* 0x0000009e981c723c */ /* 0x080fea000004181c */
[----:B------:R-:W-:Y:S01]  /*16b50*/  IMAD.IADD R70, R206, 0x1, -R2 ;  /* 0x00000001ce467824 */ /* 0x000fe200078e0a02 */
[C---:B------:R-:W-:Y:S01]  /*16b60*/  HMMA.16816.F32.BF16 R32, R144.reuse, R158, R32 ;  /* 0x0000009e9020723c */ /* 0x040fe20000041820 */
[----:B------:R-:W-:Y:S04]  /*16b70*/  LDSM.16.M88.4 R156, [R193] ;  /* 0x00000000c19c783b */ /* 0x000fe80000000200 */
[----:B------:R-:W-:Y:S01]  /*16b80*/  VIADD R0, R2, 0x1 ;  /* 0x0000000102007836 */ /* 0x000fe20000000000 */
[-C--:B------:R-:W-:Y:S04]  /*16b90*/  HMMA.16816.F32.BF16 R36, R144, R160.reuse, R36 ;  /* 0x000000a09024723c */ /* 0x080fe80000041824 */
[----:B------:R-:W-:Y:S01]  /*16ba0*/  ISETP.GE.AND P3, PT, R0, R204, PT ;  /* 0x000000cc0000720c */ /* 0x000fe20003f66270 */
[--C-:B------:R-:W-:Y:S01]  /*16bb0*/  IMAD.IADD R71, R202, 0x1, -R0.reuse ;  /* 0x00000001ca477824 */ /* 0x100fe200078e0a00 */
[C---:B------:R-:W-:Y:S01]  /*16bc0*/  ISETP.GE.AND P2, PT, R0.reuse, R203, PT ;  /* 0x000000cb0000720c */ /* 0x040fe20003f46270 */
[C---:B------:R-:W-:Y:S04]  /*16bd0*/  HMMA.16816.F32.BF16 R40, R152.reuse, R160, R40 ;  /* 0x000000a09828723c */ /* 0x040fe80000041828 */
[----:B------:R-:W-:Y:S01]  /*16be0*/  ISETP.GE.AND P1, PT, R0, R201, PT ;  /* 0x000000c90000720c */ /* 0x000fe20003f26270 */
[----:B------:R-:W-:Y:S01]  /*16bf0*/  IMAD.IADD R72, R206, 0x1, -R0 ;  /* 0x00000001ce487824 */ /* 0x000fe200078e0a00 */
[C---:B------:R-:W-:Y:S01]  /*16c00*/  ISETP.GE.AND P0, PT, R0.reuse, R200, PT ;  /* 0x000000c80000720c */ /* 0x040fe20003f06270 */
[-C--:B------:R-:W-:Y:S03]  /*16c10*/  HMMA.16816.F32.BF16 R44, R152, R162.reuse, R44 ;  /* 0x000000a2982c723c */ /* 0x080fe6000004182c */
[C---:B------:R-:W-:Y:S01]  /*16c20*/  ISETP.GE.OR P3, PT, R0.reuse, R211, !P3 ;  /* 0x000000d30000720c */ /* 0x040fe20005f66670 */
[--C-:B------:R-:W-:Y:S01]  /*16c30*/  IMAD.IADD R3, R205, 0x1, -R2.reuse ;  /* 0x00000001cd037824 */ /* 0x100fe200078e0a02 */
[C---:B------:R-:W-:Y:S01]  /*16c40*/  ISETP.GE.OR P5, PT, R0.reuse, R210, !P2 ;  /* 0x000000d20000720c */ /* 0x040fe200057a6670 */
[C---:B------:R-:W-:Y:S01]  /*16c50*/  HMMA.16816.F32.BF16 R48, R144.reuse, R162, R48 ;  /* 0x000000a29030723c */ /* 0x040fe20000041830 */
[----:B------:R-:W2:Y:S03]  /*16c60*/  LDSM.16.M88.4 R160, [R189] ;  /* 0x00000000bda0783b */ /* 0x000ea60000000200 */
[C---:B------:R-:W-:Y:S02]  /*16c70*/  ISETP.GE.OR P1, PT, R0.reuse, R209, !P1 ;  /* 0x000000d10000720c */ /* 0x040fe40004f26670 */
[----:B------:R-:W-:Y:S01]  /*16c80*/  IABS R73, R3 ;  /* 0x0000000300497213 */ /* 0x000fe20000000000 */
[-C--:B------:R-:W-:Y:S03]  /*16c90*/  HMMA.16816.F32.BF16 R52, R144, R164.reuse, R52 ;  /* 0x000000a49034723c */ /* 0x080fe60000041834 */
[----:B------:R-:W-:Y:S02]  /*16ca0*/  ISETP.GE.OR P0, PT, R0, R208, !P0 ;  /* 0x000000d00000720c */ /* 0x000fe40004706670 */
[----:B------:R-:W-:Y:S01]  /*16cb0*/  IABS R3, R72 ;  /* 0x0000004800037213 */ /* 0x000fe20000000000 */
[C---:B------:R-:W-:Y:S04]  /*16cc0*/  HMMA.16816.F32.BF16 R56, R152.reuse, R164, R56 ;  /* 0x000000a49838723c */ /* 0x040fe80000041838 */
[C---:B------:R-:W-:Y:S02]  /*16cd0*/  ISETP.GE.AND P2, PT, R2.reuse, R203, PT ;  /* 0x000000cb0200720c */ /* 0x040fe40003f46270 */
[----:B------:R-:W-:Y:S01]  /*16ce0*/  @P1 LOP3.LUT R199, R199, 0x2, RZ, 0xfc, !PT ;  /* 0x00000002c7c71812 */ /* 0x000fe200078efcff */
[-C--:B------:R-:W-:Y:S01]  /*16cf0*/  HMMA.16816.F32.BF16 R60, R152, R166.reuse, R60 ;  /* 0x000000a6983c723c */ /* 0x080fe2000004183c */
[----:B------:R-:W3:Y:S02]  /*16d00*/  LDSM.16.M88.4 R152, [R193+0x2000] ;  /* 0x00200000c198783b */ /* 0x000ee40000000200 */
[C---:B------:R-:W-:Y:S02]  /*16d10*/  ISETP.GE.AND P1, PT, R2.reuse, R201, PT ;  /* 0x000000c90200720c */ /* 0x040fe40003f26270 */
[----:B------:R-:W-:Y:S01]  /*16d20*/  LOP3.LUT R199, R199, 0xfffffffb, RZ, 0xc0, !PT ;  /* 0xfffffffbc7c77812 */ /* 0x000fe200078ec0ff */
[----:B------:R-:W-:Y:S04]  /*16d30*/  HMMA.16816.F32.BF16 R64, R144, R166, R64 ;  /* 0x000000a69040723c */ /* 0x000fe80000041840 */
[C---:B------:R-:W-:Y:S02]  /*16d40*/  ISETP.GE.OR P2, PT, R2.reuse, R210, !P2 ;  /* 0x000000d20200720c */ /* 0x040fe40005746670 */
[----:B------:R-:W-:Y:S01]  /*16d50*/  @P0 LOP3.LUT R199, R199, 0x4, RZ, 0xfc, !PT ;  /* 0x00000004c7c70812 */ /* 0x000fe200078efcff */
[-C--:B-1----:R-:W-:Y:S05]  /*16d60*/  HMMA.16816.F32.BF16 R4, R136, R148.reuse, R4 ;  /* 0x000000948804723c */ /* 0x082fea0000041804 */
[C---:B------:R-:W-:Y:S01]  /*16d70*/  ISETP.GE.AND P0, PT, R2.reuse, R204, PT ;  /* 0x000000cc0200720c */ /* 0x040fe20003f06270 */
[C---:B------:R-:W-:Y:S04]  /*16d80*/  HMMA.16816.F32.BF16 R8, R168.reuse, R148, R8 ;  /* 0x00000094a808723c */ /* 0x040fe80000041808 */
[----:B------:R-:W-:Y:S02]  /*16d90*/  ISETP.GE.OR P0, PT, R2, R211, !P0 ;  /* 0x000000d30200720c */ /* 0x000fe40004706670 */
        /* <DEDUP_REMOVED lines=14> */
[-C--:B--2---:R-:W-:Y:S05]  /*16e80*/  HMMA.16816.F32.BF16 R4, R156, R160.reuse, R4 ;  /* 0x000000a09c04723c */ /* 0x084fea0000041804 */
[----:B------:R-:W-:Y:S01]  /*16e90*/  IABS R136, R70 ;  /* 0x0000004600887213 */ /* 0x000fe20000000000 */
[C---:B---3--:R-:W-:Y:S05]  /*16ea0*/  HMMA.16816.F32.BF16 R8, R152.reuse, R160, R8 ;  /* 0x000000a09808723c */ /* 0x048fea0000041808 */
[----:B------:R-:W-:Y:S01]  /*16eb0*/  IABS R70, R71 ;  /* 0x0000004700467213 */ /* 0x000fe20000000000 */
[----:B------:R-:W-:Y:S01]  /*16ec0*/  IMAD.IADD R137, R202, 0x1, -R2 ;  /* 0x00000001ca897824 */ /* 0x000fe200078e0a02 */
[-C--:B------:R-:W-:Y:S04]  /*16ed0*/  HMMA.16816.F32.BF16 R12, R152, R162.reuse, R12 ;  /* 0x000000a2980c723c */ /* 0x080fe8000004180c */
[----:B------:R-:W-:Y:S02]  /*16ee0*/  IABS R137, R137 ;  /* 0x0000008900897213 */ /* 0x000fe40000000000 */
[----:B------:R-:W-:Y:S01]  /*16ef0*/  I2FP.F32.S32 R72, R70 ;  /* 0x0000004600487245 */ /* 0x000fe20000201400 */
[C---:B------:R-:W-:Y:S04]  /*16f00*/  HMMA.16816.F32.BF16 R16, R156.reuse, R162, R16 ;  /* 0x000000a29c10723c */ /* 0x040fe80000041810 */
[----:B------:R-:W-:Y:S01]  /*16f10*/  I2FP.F32.S32 R70, R3 ;  /* 0x0000000300467245 */ /* 0x000fe20000201400 */
[----:B------:R-:W-:Y:S01]  /*16f20*/  IMAD.MOV.U32 R71, RZ, RZ, R137 ;  /* 0x000000ffff477224 */ /* 0x000fe200078e0089 */
[----:B------:R-:W-:Y:S01]  /*16f30*/  I2FP.F32.S32 R3, R73 ;  /* 0x0000004900037245 */ /* 0x000fe20000201400 */
[----:B------:R-:W-:Y:S04]  /*16f40*/  IMAD.MOV.U32 R137, RZ, RZ, R136 ;  /* 0x000000ffff897224 */ /* 0x000fe800078e0088 */
[----:B------:R-:W-:Y:S01]  /*16f50*/  FFMA.FTZ R5, R72, -UR21, R5 ;  /* 0x8000001548057c23 */ /* 0x000fe20008010005 */
[----:B------:R-:W-:Y:S01]  /*16f60*/  I2FP.F32.S32 R136, R71 ;  /* 0x0000004700887245 */ /* 0x000fe20000201400 */
[----:B------:R-:W-:Y:S01]  /*16f70*/  FFMA.FTZ R8, R3, -UR21, R8 ;  /* 0x8000001503087c23 */ /* 0x000fe20008010008 */
[----:B------:R-:W-:Y:S01]  /*16f80*/  I2FP.F32.S32 R71, R137 ;  /* 0x0000008900477245 */ /* 0x000fe20000201400 */
[----:B------:R-:W-:Y:S01]  /*16f90*/  IMAD.IADD R3, R207, 0x1, -R0 ;  /* 0x00000001cf037824 */ /* 0x000fe200078e0a00 */
[----:B------:R-:W-:Y:S01]  /*16fa0*/  FSEL R146, R5, -INF , !P3 ;  /* 0xff80000005927808 */ /* 0x000fe20005800000 */
[----:B------:R-:W-:Y:S01]  /*16fb0*/  FFMA.FTZ R4, R136, -UR21, R4 ;  /* 0x8000001588047c23 */ /* 0x000fe20008010004 */
[----:B------:R-:W-:Y:S01]  /*16fc0*/  ISETP.GE.OR P3, PT, R2, R209, !P1 ;  /* 0x000000d10200720c */ /* 0x000fe20004f66670 */
[----:B------:R-:W-:Y:S01]  /*16fd0*/  FFMA.FTZ R7, R70, -UR21, R7 ;  /* 0x8000001546077c23 */ /* 0x000fe20008010007 */
[----:B------:R-:W-:Y:S01]  /*16fe0*/  IABS R136, R3 ;  /* 0x0000000300887213 */ /* 0x000fe20000000000 */
[----:B------:R-:W-:Y:S01]  /*16ff0*/  IMAD.IADD R70, R207, 0x1, -R2 ;  /* 0x00000001cf467824 */ /* 0x000fe200078e0a02 */
[----:B------:R-:W-:Y:S01]  /*17000*/  FSEL R144, R4, -INF , !P0 ;  /* 0xff80000004907808 */ /* 0x000fe20004000000 */
[----:B------:R-:W-:Y:S01]  /*17010*/  FFMA.FTZ R6, R71, -UR21, R6 ;  /* 0x8000001547067c23 */ /* 0x000fe20008010006 */
[C---:B------:R-:W-:Y:S01]  /*17020*/  ISETP.GE.AND P0, PT, R2.reuse, R200, PT ;  /* 0x000000c80200720c */ /* 0x040fe20003f06270 */
[C---:B------:R-:W-:Y:S01]  /*17030*/  VIADD R71, R2.reuse, 0x8 ;  /* 0x0000000802477836 */ /* 0x040fe20000000000 */
[----:B------:R-:W-:Y:S01]  /*17040*/  FSEL R148, R7, -INF , !P5 ;  /* 0xff80000007947808 */ /* 0x000fe20006800000 */
[C---:B------:R-:W-:Y:S01]  /*17050*/  IMAD.IADD R73, R205.reuse, 0x1, -R0 ;  /* 0x00000001cd497824 */ /* 0x040fe200078e0a00 */
[----:B------:R-:W-:Y:S01]  /*17060*/  IABS R0, R70 ;  /* 0x0000004600007213 */ /* 0x000fe20000000000 */
[--C-:B------:R-:W-:Y:S01]  /*17070*/  IMAD.IADD R70, R205, 0x1, -R71.reuse ;  /* 0x00000001cd467824 */ /* 0x100fe200078e0a47 */
[----:B------:R-:W-:Y:S01]  /*17080*/  ISETP.GE.OR P1, PT, R2, R208, !P0 ;  /* 0x000000d00200720c */ /* 0x000fe20004726670 */
[----:B------:R-:W-:Y:S01]  /*17090*/  IMAD.IADD R72, R207, 0x1, -R71 ;  /* 0x00000001cf487824 */ /* 0x000fe200078e0a47 */
[----:B------:R-:W-:Y:S02]  /*170a0*/  IABS R73, R73 ;  /* 0x0000004900497213 */ /* 0x000fe40000000000 */
[----:B------:R-:W-:Y:S02]  /*170b0*/  IABS R3, R70 ;  /* 0x0000004600037213 */ /* 0x000fe40000000000 */
[----:B------:R-:W-:Y:S02]  /*170c0*/  IABS R70, R72 ;  /* 0x0000004800467213 */ /* 0x000fe40000000000 */
[----:B------:R-:W-:Y:S02]  /*170d0*/  I2FP.F32.S32 R72, R0 ;  /* 0x0000000000487245 */ /* 0x000fe40000201400 */
[----:B------:R-:W-:Y:S01]  /*170e0*/  I2FP.F32.S32 R3, R3 ;  /* 0x0000000300037245 */ /* 0x000fe20000201400 */
[----:B------:R-:W-:Y:S01]  /*170f0*/  IMAD.MOV.U32 R0, RZ, RZ, R70 ;  /* 0x000000ffff007224 */ /* 0x000fe200078e0046 */
[----:B------:R-:W-:Y:S01]  /*17100*/  I2FP.F32.S32 R70, R136 ;  /* 0x0000008800467245 */ /* 0x000fe20000201400 */
[----:B------:R-:W-:Y:S01]  /*17110*/  FFMA.FTZ R10, R72, -UR21, R10 ;  /* 0x80000015480a7c23 */ /* 0x000fe2000801000a */
[----:B------:R-:W-:Y:S01]  /*17120*/  I2FP.F32.S32 R73, R73 ;  /* 0x0000004900497245 */ /* 0x000fe20000201400 */
[----:B------:R-:W-:Y:S01]  /*17130*/  FFMA.FTZ R12, R3, -UR21, R12 ;  /* 0x80000015030c7c23 */ /* 0x000fe2000801000c */
[C---:B------:R-:W-:Y:S01]  /*17140*/  ISETP.GE.AND P0, PT, R71.reuse, R201, PT ;  /* 0x000000c94700720c */ /* 0x040fe20003f06270 */
[----:B------:R-:W-:Y:S01]  /*17150*/  FFMA.FTZ R11, R70, -UR21, R11 ;  /* 0x80000015460b7c23 */ /* 0x000fe2000801000b */
[----:B------:R-:W-:Y:S01]  /*17160*/  FSEL R161, R10, -INF , !P1 ;  /* 0xff8000000aa17808 */ /* 0x000fe20004800000 */
[----:B------:R-:W-:Y:S01]  /*17170*/  VIADD R70, R2, 0x9 ;  /* 0x0000000902467836 */ /* 0x000fe20000000000 */
[----:B------:R-:W-:Y:S01]  /*17180*/  ISETP.GE.OR P1, PT, R71, R209, !P0 ;  /* 0x000000d14700720c */ /* 0x000fe20004726670 */
[----:B------:R-:W-:Y:S01]  /*17190*/  FFMA.FTZ R9, R73, -UR21, R9 ;  /* 0x8000001549097c23 */ /* 0x000fe20008010009 */
[----:B------:R-:W-:Y:S01]  /*171a0*/  ISETP.GE.AND P4, PT, R71, R204, PT ;  /* 0x000000cc4700720c */ /* 0x000fe20003f86270 */
[--C-:B------:R-:W-:Y:S01]  /*171b0*/  IMAD.IADD R136, R202, 0x1, -R70.reuse ;  /* 0x00000001ca887824 */ /* 0x100fe200078e0a46 */
[----:B------:R-:W-:Y:S01]  /*171c0*/  I2FP.F32.S32 R0, R0 ;  /* 0x0000000000007245 */ /* 0x000fe20000201400 */
[----:B------:R-:W-:Y:S01]  /*171d0*/  IMAD.IADD R3, R205, 0x1, -R70 ;  /* 0x00000001cd037824 */ /* 0x000fe200078e0a46 */
[----:B------:R-:W-:Y:S01]  /*171e0*/  FSEL R165, R12, -INF , !P1 ;  /* 0xff8000000ca57808 */ /* 0x000fe20004800000 */
[----:B------:R-:W-:Y:S01]  /*171f0*/  IMAD.IADD R72, R202, 0x1, -R71 ;  /* 0x00000001ca487824 */ /* 0x000fe200078e0a47 */
[----:B------:R-:W-:Y:S01]  /*17200*/  ISETP.GE.OR P1, PT, R71, R211, !P4 ;  /* 0x000000d34700720c */ /* 0x000fe20006726670 */
[----:B------:R-:W-:Y:S01]  /*17210*/  FFMA.FTZ R14, R0, -UR21, R14 ;  /* 0x80000015000e7c23 */ /* 0x000fe2000801000e */
[----:B------:R-:W-:Y:S01]  /*17220*/  IABS R73, R3 ;  /* 0x0000000300497213 */ /* 0x000fe20000000000 */
[----:B------:R-:W-:Y:S01]  /*17230*/  IMAD.IADD R0, R207, 0x1, -R70 ;  /* 0x00000001cf007824 */ /* 0x000fe200078e0a46 */
[----:B------:R-:W-:Y:S02]  /*17240*/  IABS R3, R136 ;  /* 0x0000008800037213 */ /* 0x000fe40000000000 */
[----:B------:R-:W-:Y:S01]  /*17250*/  FSEL R145, R6, -INF , !P2 ;  /* 0xff80000006917808 */ /* 0x000fe20005000000 */
[----:B------:R-:W1:Y:S01]  /*17260*/  LDSM.16.M88.4 R136, [R189+0x800] ;  /* 0x00080000bd88783b */ /* 0x000e620000000200 */
[----:B------:R-:W-:Y:S02]  /*17270*/  ISETP.GE.AND P2, PT, R71, R200, PT ;  /* 0x000000c84700720c */ /* 0x000fe40003f46270 */
[C---:B------:R-:W-:Y:S02]  /*17280*/  LOP3.LUT P5, RZ, R199.reuse, 0x2, RZ, 0xc0, !PT ;  /* 0x00000002c7ff7812 */ /* 0x040fe400078ac0ff */
[----:B------:R-:W-:Y:S02]  /*17290*/  FSEL R147, R8, -INF , !P3 ;  /* 0xff80000008937808 */ /* 0x000fe40005800000 */
[----:B------:R-:W-:Y:S02]  /*172a0*/  LOP3.LUT P3, RZ, R199, 0x4, RZ, 0xc0, !PT ;  /* 0x00000004c7ff7812 */ /* 0x000fe4000786c0ff */
[----:B------:R-:W-:Y:S02]  /*172b0*/  ISETP.GE.OR P0, PT, R71, R208, !P2 ;  /* 0x000000d04700720c */ /* 0x000fe40005706670 */
[----:B------:R-:W-:Y:S02]  /*172c0*/  IABS R0, R0 ;  /* 0x0000000000007213 */ /* 0x000fe40000000000 */
[----:B------:R-:W-:Y:S02]  /*172d0*/  FSEL R163, R9, -INF , !P5 ;  /* 0xff80000009a37808 */ /* 0x000fe40006800000 */
[----:B------:R-:W-:Y:S02]  /*172e0*/  LOP3.LUT R199, R199, 0xfffffffe, RZ, 0xc0, !PT ;  /* 0xfffffffec7c77812 */ /* 0x000fe400078ec0ff */
[----:B------:R-:W-:Y:S02]  /*172f0*/  ISETP.GE.AND P5, PT, R70, R201, PT ;  /* 0x000000c94600720c */ /* 0x000fe40003fa6270 */
[----:B------:R-:W-:Y:S02]  /*17300*/  FSEL R164, R11, -INF , !P3 ;  /* 0xff8000000ba47808 */ /* 0x000fe40005800000 */
[----:B------:R-:W-:Y:S02]  /*17310*/  FSEL R166, R14, -INF , !P0 ;  /* 0xff8000000ea67808 */ /* 0x000fe40004000000 */
[C---:B------:R-:W-:Y:S02]  /*17320*/  ISETP.GE.AND P2, PT, R70.reuse, R200, PT ;  /* 0x000000c84600720c */ /* 0x040fe40003f46270 */
[C---:B------:R-:W-:Y:S02]  /*17330*/  ISETP.GE.AND P3, PT, R70.reuse, R204, PT ;  /* 0x000000cc4600720c */ /* 0x040fe40003f66270 */
[----:B------:R-:W-:Y:S02]  /*17340*/  ISETP.GE.AND P0, PT, R70, R203, PT ;  /* 0x000000cb4600720c */ /* 0x000fe40003f06270 */
[----:B------:R-:W-:Y:S02]  /*17350*/  I2FP.F32.S32 R0, R0 ;  /* 0x0000000000007245 */ /* 0x000fe40000201400 */
[----:B------:R-:W-:Y:S02]  /*17360*/  I2FP.F32.S32 R3, R3 ;  /* 0x0000000300037245 */ /* 0x000fe40000201400 */
[----:B------:R-:W-:Y:S01]  /*17370*/  @P1 LOP3.LUT R199, R199, 0x1, RZ, 0xfc, !PT ;  /* 0x00000001c7c71812 */ /* 0x000fe200078efcff */
[----:B------:R-:W-:Y:S01]  /*17380*/  FFMA.FTZ R15, R0, -UR21, R15 ;  /* 0x80000015000f7c23 */ /* 0x000fe2000801000f */
[----:B------:R-:W-:Y:S01]  /*17390*/  ISETP.GE.OR P1, PT, R70, R209, !P5 ;  /* 0x000000d14600720c */ /* 0x000fe20006f26670 */
[----:B------:R-:W-:Y:S01]  /*173a0*/  VIADD R0, R2, 0x11 ;  /* 0x0000001102007836 */ /* 0x000fe20000000000 */
[C---:B------:R-:W-:Y:S01]  /*173b0*/  ISETP.GE.OR P2, PT, R70.reuse, R208, !P2 ;  /* 0x000000d04600720c */ /* 0x040fe20005746670 */
[----:B------:R-:W-:Y:S01]  /*173c0*/  FFMA.FTZ R17, R3, -UR21, R17 ;  /* 0x8000001503117c23 */ /* 0x000fe20008010011 */
[C---:B------:R-:W-:Y:S01]  /*173d0*/  ISETP.GE.OR P3, PT, R70.reuse, R211, !P3 ;  /* 0x000000d34600720c */ /* 0x040fe20005f66670 */
[-C--:B-1----:R-:W-:Y:S03]  /*173e0*/  HMMA.16816.F32.BF16 R20, R156, R136.reuse, R20 ;  /* 0x000000889c14723c */ /* 0x082fe60000041814 */
[-C--:B------:R-:W-:Y:S01]  /*173f0*/  ISETP.GE.OR P5, PT, R70, R210.reuse, !P0 ;  /* 0x000000d24600720c */ /* 0x080fe200047a6670 */
[----:B------:R-:W-:Y:S01]  /*17400*/  VIADD R3, R2, 0x10 ;  /* 0x0000001002037836 */ /* 0x000fe20000000000 */
[C---:B------:R-:W-:Y:S01]  /*17410*/  ISETP.GE.AND P6, PT, R71.reuse, R203, PT ;  /* 0x000000cb4700720c */ /* 0x040fe20003fc6270 */
[C---:B------:R-:W-:Y:S04]  /*17420*/  HMMA.16816.F32.BF16 R24, R152.reuse, R136, R24 ;  /* 0x000000889818723c */ /* 0x040fe80000041818 */
[----:B------:R-:W-:Y:S01]  /*17430*/  ISETP.GE.OR P4, PT, R71, R210, !P6 ;  /* 0x000000d24700720c */ /* 0x000fe20007786670 */
[C---:B------:R-:W-:Y:S01]  /*17440*/  IMAD.IADD R4, R202.reuse, 0x1, -R0 ;  /* 0x00000001ca047824 */ /* 0x040fe200078e0a00 */
[----:B------:R-:W-:Y:S01]  /*17450*/  IABS R72, R72 ;  /* 0x0000004800487213 */ /* 0x000fe20000000000 */
[--C-:B------:R-:W-:Y:S01]  /*17460*/  IMAD.IADD R6, R202, 0x1, -R3.reuse ;  /* 0x00000001ca067824 */ /* 0x100fe200078e0a03 */
[----:B------:R-:W-:Y:S01]  /*17470*/  I2FP.F32.S32 R73, R73 ;  /* 0x0000004900497245 */ /* 0x000fe20000201400 */
[-C--:B------:R-:W-:Y:S03]  /*17480*/  HMMA.16816.F32.BF16 R28, R152, R138.reuse, R28 ;  /* 0x0000008a981c723c */ /* 0x080fe6000004181c */
[----:B------:R-:W-:Y:S01]  /*17490*/  I2FP.F32.S32 R72, R72 ;  /* 0x0000004800487245 */ /* 0x000fe20000201400 */
[----:B------:R-:W-:Y:S01]  /*174a0*/  IMAD.IADD R5, R206, 0x1, -R3 ;  /* 0x00000001ce057824 */ /* 0x000fe200078e0a03 */
[----:B------:R-:W-:Y:S01]  /*174b0*/  LOP3.LUT P6, RZ, R199, 0x1, RZ, 0xc0, !PT ;  /* 0x00000001c7ff7812 */ /* 0x000fe200078cc0ff */
[C---:B------:R-:W-:Y:S04]  /*174c0*/  HMMA.16816.F32.BF16 R32, R156.reuse, R138, R32 ;  /* 0x0000008a9c20723c */ /* 0x040fe80000041820 */
[----:B------:R-:W-:Y:S01]  /*174d0*/  ISETP.GE.AND P0, PT, R0, R204, PT ;  /* 0x000000cc0000720c */ /* 0x000fe20003f06270 */
[C---:B------:R-:W-:Y:S01]  /*174e0*/  IMAD.IADD R70, R206.reuse, 0x1, -R70 ;  /* 0x00000001ce467824 */ /* 0x040fe200078e0a46 */
[----:B------:R-:W-:Y:S01]  /*174f0*/  IABS R4, R4 ;  /* 0x0000000400047213 */ /* 0x000fe20000000000 */
[----:B------:R-:W-:Y:S01]  /*17500*/  IMAD.IADD R71, R206, 0x1, -R71 ;  /* 0x00000001ce477824 */ /* 0x000fe200078e0a47 */
[----:B------:R-:W-:Y:S02]  /*17510*/  IABS R6, R6 ;  /* 0x0000000600067213 */ /* 0x000fe40000000000 */
[----:B------:R-:W-:Y:S01]  /*17520*/  ISETP.GE.OR P0, PT, R0, R211, !P0 ;  /* 0x000000d30000720c */ /* 0x000fe20004706670 */
[----:B------:R-:W-:Y:S01]  /*17530*/  FFMA.FTZ R16, R72, -UR21, R16 ;  /* 0x8000001548107c23 */ /* 0x000fe20008010010 */
[----:B------:R-:W-:Y:S01]  /*17540*/  IABS R8, R70 ;  /* 0x0000004600087213 */ /* 0x000fe20000000000 */
[----:B------:R-:W-:Y:S01]  /*17550*/  FFMA.FTZ R13, R73, -UR21, R13 ;  /* 0x80000015490d7c23 */ /* 0x000fe2000801000d */
[----:B------:R-:W-:Y:S02]  /*17560*/  IABS R7, R71 ;  /* 0x0000004700077213 */ /* 0x000fe40000000000 */
[----:B------:R-:W-:Y:S02]  /*17570*/  I2FP.F32.S32 R8, R8 ;  /* 0x0000000800087245 */ /* 0x000fe40000201400 */
[----:B------:R-:W-:Y:S02]  /*17580*/  I2FP.F32.S32 R7, R7 ;  /* 0x0000000700077245 */ /* 0x000fe40000201400 */
[----:B------:R-:W-:Y:S01]  /*17590*/  IABS R5, R5 ;  /* 0x0000000500057213 */ /* 0x000fe20000000000 */
[----:B------:R-:W-:Y:S01]  /*175a0*/  FFMA.FTZ R19, R8, -UR21, R19 ;  /* 0x8000001508137c23 */ /* 0x000fe20008010013 */
[----:B------:R-:W-:Y:S01]  /*175b0*/  I2FP.F32.S32 R4, R4 ;  /* 0x0000000400047245 */ /* 0x000fe20000201400 */
[----:B------:R-:W-:Y:S01]  /*175c0*/  FFMA.FTZ R18, R7, -UR21, R18 ;  /* 0x8000001507127c23 */ /* 0x000fe20008010012 */
[----:B------:R-:W-:Y:S01]  /*175d0*/  FSEL R70, R16, -INF , !P6 ;  /* 0xff80000010467808 */ /* 0x000fe20007000000 */
[--C-:B------:R-:W-:Y:S01]  /*175e0*/  IMAD.IADD R7, R205, 0x1, -R0.reuse ;  /* 0x00000001cd077824 */ /* 0x100fe200078e0a00 */
[----:B------:R-:W-:Y:S01]  /*175f0*/  I2FP.F32.S32 R6, R6 ;  /* 0x0000000600067245 */ /* 0x000fe20000201400 */
[----:B------:R-:W-:Y:S01]  /*17600*/  FFMA.FTZ R21, R4, -UR21, R21 ;  /* 0x8000001504157c23 */ /* 0x000fe20008010015 */
[----:B------:R-:W-:Y:S01]  /*17610*/  ISETP.GE.AND P6, PT, R3, R203, PT ;  /* 0x000000cb0300720c */ /* 0x000fe20003fc6270 */
[----:B------:R-:W-:Y:S01]  /*17620*/  IMAD.IADD R4, R206, 0x1, -R0 ;  /* 0x00000001ce047824 */ /* 0x000fe200078e0a00 */
[----:B------:R-:W-:Y:S01]  /*17630*/  FSEL R149, R13, -INF , !P1 ;  /* 0xff8000000d957808 */ /* 0x000fe20004800000 */
[----:B------:R-:W-:Y:S01]  /*17640*/  FFMA.FTZ R20, R6, -UR21, R20 ;  /* 0x8000001506147c23 */ /* 0x000fe20008010014 */
[----:B------:R-:W-:Y:S01]  /*17650*/  ISETP.GE.AND P1, PT, R3, R204, PT ;  /* 0x000000cc0300720c */ /* 0x000fe20003f26270 */
[--C-:B------:R-:W-:Y:S01]  /*17660*/  IMAD.IADD R6, R207, 0x1, -R3.reuse ;  /* 0x00000001cf067824 */ /* 0x100fe200078e0a03 */
[----:B------:R-:W-:Y:S02]  /*17670*/  I2FP.F32.S32 R5, R5 ;  /* 0x0000000500057245 */ /* 0x000fe40000201400 */
[----:B------:R-:W-:Y:S02]  /*17680*/  FSEL R19, R19, -INF , !P5 ;  /* 0xff80000013137808 */ /* 0x000fe40006800000 */
[----:B------:R-:W-:Y:S01]  /*17690*/  FSEL R71, R17, -INF , !P3 ;  /* 0xff80000011477808 */ /* 0x000fe20005800000 */
[----:B------:R-:W-:Y:S01]  /*176a0*/  FFMA.FTZ R22, R5, -UR21, R22 ;  /* 0x8000001505167c23 */ /* 0x000fe20008010016 */
[----:B------:R-:W-:Y:S01]  /*176b0*/  ISETP.GE.OR P5, PT, R3, R210, !P6 ;  /* 0x000000d20300720c */ /* 0x000fe200077a6670 */
[----:B------:R-:W-:Y:S01]  /*176c0*/  IMAD.IADD R5, R205, 0x1, -R3 ;  /* 0x00000001cd057824 */ /* 0x000fe200078e0a03 */
[C---:B------:R-:W-:Y:S02]  /*176d0*/  ISETP.GE.AND P3, PT, R3.reuse, R201, PT ;  /* 0x000000c90300720c */ /* 0x040fe40003f66270 */
[C---:B------:R-:W-:Y:S02]  /*176e0*/  ISETP.GE.AND P6, PT, R3.reuse, R200, PT ;  /* 0x000000c80300720c */ /* 0x040fe40003fc6270 */
[----:B------:R-:W-:Y:S02]  /*176f0*/  ISETP.GE.OR P1, PT, R3, R211, !P1 ;  /* 0x000000d30300720c */ /* 0x000fe40004f26670 */
[----:B------:R-:W-:Y:S02]  /*17700*/  FSEL R18, R18, -INF , !P4 ;  /* 0xff80000012127808 */ /* 0x000fe40006000000 */
[----:B------:R-:W-:Y:S02]  /*17710*/  FSEL R162, R15, -INF , !P2 ;  /* 0xff8000000fa27808 */ /* 0x000fe40005000000 */
[C---:B------:R-:W-:Y:S02]  /*17720*/  ISETP.GE.OR P4, PT, R3.reuse, R209, !P3 ;  /* 0x000000d10300720c */ /* 0x040fe40005f86670 */
[----:B------:R-:W-:Y:S02]  /*17730*/  ISETP.GE.OR P6, PT, R3, R208, !P6 ;  /* 0x000000d00300720c */ /* 0x000fe400077c6670 */
[----:B------:R-:W-:Y:S02]  /*17740*/  ISETP.GE.AND P2, PT, R0, R203, PT ;  /* 0x000000cb0000720c */ /* 0x000fe40003f46270 */
[----:B------:R-:W-:Y:S02]  /*17750*/  FSEL R174, R20, -INF , !P1 ;  /* 0xff80000014ae7808 */ /* 0x000fe40004800000 */
[----:B------:R-:W-:Y:S02]  /*17760*/  FSEL R175, R21, -INF , !P0 ;  /* 0xff80000015af7808 */ /* 0x000fe40004000000 */
[----:B------:R-:W-:Y:S01]  /*17770*/  IABS R3, R4 ;  /* 0x0000000400037213 */ /* 0x000fe20000000000 */
[----:B------:R-:W-:Y:S01]  /*17780*/  IMAD.IADD R4, R207, 0x1, -R0 ;  /* 0x00000001cf047824 */ /* 0x000fe200078e0a00 */
[C---:B------:R-:W-:Y:S02]  /*17790*/  ISETP.GE.AND P1, PT, R0.reuse, R201, PT ;  /* 0x000000c90000720c */ /* 0x040fe40003f26270 */
[C---:B------:R-:W-:Y:S02]  /*177a0*/  ISETP.GE.AND P0, PT, R0.reuse, R200, PT ;  /* 0x000000c80000720c */ /* 0x040fe40003f06270 */
[C---:B------:R-:W-:Y:S02]  /*177b0*/  ISETP.GE.OR P3, PT, R0.reuse, R210, !P2 ;  /* 0x000000d20000720c */ /* 0x040fe40005766670 */
[----:B------:R-:W-:Y:S02]  /*177c0*/  IABS R5, R5 ;  /* 0x0000000500057213 */ /* 0x000fe40000000000 */
[C---:B------:R-:W-:Y:S02]  /*177d0*/  ISETP.GE.OR P2, PT, R0.reuse, R209, !P1 ;  /* 0x000000d10000720c */ /* 0x040fe40004f46670 */
[----:B------:R-:W-:Y:S02]  /*177e0*/  ISETP.GE.OR P0, PT, R0, R208, !P0 ;  /* 0x000000d00000720c */ /* 0x000fe40004706670 */
[----:B------:R-:W-:Y:S02]  /*177f0*/  IABS R8, R7 ;  /* 0x0000000700087213 */ /* 0x000fe40000000000 */
[----:B------:R-:W-:Y:S02]  /*17800*/  I2FP.F32.S32 R0, R3 ;  /* 0x0000000300007245 */ /* 0x000fe40000201400 */
[----:B------:R-:W-:Y:S01]  /*17810*/  IABS R7, R4 ;  /* 0x0000000400077213 */ /* 0x000fe20000000000 */
[----:B------:R-:W-:Y:S01]  /*17820*/  IMAD.MOV.U32 R4, RZ, RZ, R8 ;  /* 0x000000ffff047224 */ /* 0x000fe200078e0008 */
[----:B------:R-:W-:Y:S01]  /*17830*/  IABS R6, R6 ;  /* 0x0000000600067213 */ /* 0x000fe20000000000 */
[----:B------:R-:W-:Y:S01]  /*17840*/  VIADD R8, R2, 0x19 ;  /* 0x0000001902087836 */ /* 0x000fe20000000000 */
[----:B------:R-:W-:Y:S01]  /*17850*/  I2FP.F32.S32 R3, R5 ;  /* 0x0000000500037245 */ /* 0x000fe20000201400 */
[----:B------:R-:W-:Y:S01]  /*17860*/  IMAD.MOV.U32 R5, RZ, RZ, R7 ;  /* 0x000000ffff057224 */ /* 0x000fe200078e0007 */
[----:B------:R-:W-:Y:S01]  /*17870*/  LOP3.LUT R199, R199, 0xfffffffd, RZ, 0xc0, !PT ;  /* 0xfffffffdc7c77812 */ /* 0x000fe200078ec0ff */
[----:B------:R-:W-:Y:S01]  /*17880*/  FFMA.FTZ R23, R0, -UR21, R23 ;  /* 0x8000001500177c23 */ /* 0x000fe20008010017 */
[----:B------:R-:W-:Y:S01]  /*17890*/  I2FP.F32.S32 R0, R6 ;  /* 0x0000000600007245 */ /* 0x000fe20000201400 */
[----:B------:R-:W-:Y:S01]  /*178a0*/  IMAD.IADD R6, R205, 0x1, -R8 ;  /* 0x00000001cd067824 */ /* 0x000fe200078e0a08 */
[----:B------:R-:W-:Y:S01]  /*178b0*/  @P0 LOP3.LUT R199, R199, 0x2, RZ, 0xfc, !PT ;  /* 0x00000002c7c70812 */ /* 0x000fe200078efcff */
[----:B------:R-:W-:Y:S01]  /*178c0*/  FFMA.FTZ R24, R3, -UR21, R24 ;  /* 0x8000001503187c23 */ /* 0x000fe20008010018 */
[----:B------:R-:W-:Y:S01]  /*178d0*/  I2FP.F32.S32 R3, R4 ;  /* 0x0000000400037245 */ /* 0x000fe20000201400 */
[----:B------:R-:W-:Y:S01]  /*178e0*/  FFMA.FTZ R26, R0, -UR21, R26 ;  /* 0x80000015001a7c23 */ /* 0x000fe2000801001a */
[----:B------:R-:W-:Y:S01]  /*178f0*/  I2FP.F32.S32 R4, R5 ;  /* 0x0000000500047245 */ /* 0x000fe20000201400 */
[----:B------:R-:W-:Y:S01]  /*17900*/  VIADD R0, R2, 0x18 ;  /* 0x0000001802007836 */ /* 0x000fe20000000000 */
[----:B------:R-:W-:Y:S01]  /*17910*/  IABS R11, R6 ;  /* 0x00000006000b7213 */ /* 0x000fe20000000000 */
[----:B------:R-:W-:Y:S01]  /*17920*/  FFMA.FTZ R25, R3, -UR21, R25 ;  /* 0x8000001503197c23 */ /* 0x000fe20008010019 */
[----:B------:R-:W-:Y:S01]  /*17930*/  FSEL R216, R26, -INF , !P6 ;  /* 0xff8000001ad87808 */ /* 0x000fe20007000000 */
[C---:B------:R-:W-:Y:S01]  /*17940*/  IMAD.IADD R5, R207.reuse, 0x1, -R0 ;  /* 0x00000001cf057824 */ /* 0x040fe200078e0a00 */
[----:B------:R-:W-:Y:S01]  /*17950*/  ISETP.GE.AND P1, PT, R0, R201, PT ;  /* 0x000000c90000720c */ /* 0x000fe20003f26270 */
[----:B------:R-:W-:Y:S01]  /*17960*/  FFMA.FTZ R27, R4, -UR21, R27 ;  /* 0x80000015041b7c23 */ /* 0x000fe2000801001b */
[C---:B------:R-:W-:Y:S01]  /*17970*/  ISETP.GE.AND P6, PT, R0.reuse, R203, PT ;  /* 0x000000cb0000720c */ /* 0x040fe20003fc6270 */
[----:B------:R-:W-:Y:S01]  /*17980*/  IMAD.IADD R4, R207, 0x1, -R8 ;  /* 0x00000001cf047824 */ /* 0x000fe200078e0a08 */
[----:B------:R-:W-:Y:S01]  /*17990*/  IABS R10, R5 ;  /* 0x00000005000a7213 */ /* 0x000fe20000000000 */
[----:B------:R-:W-:Y:S01]  /*179a0*/  IMAD.IADD R3, R205, 0x1, -R0 ;  /* 0x00000001cd037824 */ /* 0x000fe200078e0a00 */
[----:B------:R-:W-:Y:S02]  /*179b0*/  ISETP.GE.OR P1, PT, R0, R209, !P1 ;  /* 0x000000d10000720c */ /* 0x000fe40004f26670 */
[----:B------:R-:W-:Y:S02]  /*179c0*/  IABS R9, R4 ;  /* 0x0000000400097213 */ /* 0x000fe40000000000 */
[----:B------:R-:W-:Y:S01]  /*179d0*/  IABS R3, R3 ;  /* 0x0000000300037213 */ /* 0x000fe20000000000 */
[----:B------:R-:W1:Y:S01]  /*179e0*/  LDSM.16.M88.4 R4, [R189+0x1000] ;  /* 0x00100000bd04783b */ /* 0x000e620000000200 */
[----:B------:R-:W-:Y:S02]  /*179f0*/  I2FP.F32.S32 R10, R10 ;  /* 0x0000000a000a7245 */ /* 0x000fe40000201400 */
[----:B------:R-:W-:Y:S02]  /*17a00*/  I2FP.F32.S32 R3, R3 ;  /* 0x0000000300037245 */ /* 0x000fe40000201400 */
[----:B------:R-:W-:Y:S01]  /*17a10*/  I2FP.F32.S32 R11, R11 ;  /* 0x0000000b000b7245 */ /* 0x000fe20000201400 */
[----:B------:R-:W-:Y:S01]  /*17a20*/  FFMA.FTZ R30, R10, -UR21, R30 ;  /* 0x800000150a1e7c23 */ /* 0x000fe2000801001e */
[----:B------:R-:W-:Y:S01]  /*17a30*/  I2FP.F32.S32 R9, R9 ;  /* 0x0000000900097245 */ /* 0x000fe20000201400 */
[----:B------:R-:W-:Y:S01]  /*17a40*/  FFMA.FTZ R28, R3, -UR21, R28 ;  /* 0x80000015031c7c23 */ /* 0x000fe2000801001c */
[----:B------:R-:W-:Y:S01]  /*17a50*/  ISETP.GE.AND P0, PT, R0, R200, PT ;  /* 0x000000c80000720c */ /* 0x000fe20003f06270 */
[----:B------:R-:W-:Y:S01]  /*17a60*/  VIADD R3, R2, 0x20 ;  /* 0x0000002002037836 */ /* 0x000fe20000000000 */
[----:B------:R-:W-:Y:S01]  /*17a70*/  FSEL R182, R24, -INF , !P4 ;  /* 0xff80000018b67808 */ /* 0x000fe20006000000 */
[----:B------:R-:W-:Y:S01]  /*17a80*/  IMAD.IADD R10, R202, 0x1, -R8 ;  /* 0x00000001ca0a7824 */ /* 0x000fe200078e0a08 */
[----:B------:R-:W-:Y:S01]  /*17a90*/  FSEL R173, R28, -INF , !P1 ;  /* 0xff8000001cad7808 */ /* 0x000fe20004800000 */
[----:B------:R-:W-:Y:S01]  /*17aa0*/  FFMA.FTZ R29, R11, -UR21, R29 ;  /* 0x800000150b1d7c23 */ /* 0x000fe2000801001d */
[----:B------:R-:W-:Y:S01]  /*17ab0*/  ISETP.GE.OR P1, PT, R0, R210, !P6 ;  /* 0x000000d20000720c */ /* 0x000fe20007726670 */
[--C-:B------:R-:W-:Y:S01]  /*17ac0*/  IMAD.IADD R11, R202, 0x1, -R0.reuse ;  /* 0x00000001ca0b7824 */ /* 0x100fe200078e0a00 */
[----:B------:R-:W-:Y:S01]  /*17ad0*/  ISETP.GE.AND P4, PT, R0, R204, PT ;  /* 0x000000cc0000720c */ /* 0x000fe20003f86270 */
[----:B------:R-:W-:Y:S01]  /*17ae0*/  FFMA.FTZ R31, R9, -UR21, R31 ;  /* 0x80000015091f7c23 */ /* 0x000fe2000801001f */
[----:B------:R-:W-:Y:S01]  /*17af0*/  FSEL R168, R22, -INF , !P5 ;  /* 0xff80000016a87808 */ /* 0x000fe20006800000 */
[----:B------:R-:W-:Y:S01]  /*17b00*/  IMAD.IADD R9, R206, 0x1, -R0 ;  /* 0x00000001ce097824 */ /* 0x000fe200078e0a00 */
[----:B------:R-:W-:Y:S02]  /*17b10*/  LOP3.LUT P5, RZ, R199, 0x2, RZ, 0xc0, !PT ;  /* 0x00000002c7ff7812 */ /* 0x000fe400078ac0ff */
[C---:B------:R-:W-:Y:S02]  /*17b20*/  ISETP.GE.OR P0, PT, R0.reuse, R208, !P0 ;  /* 0x000000d00000720c */ /* 0x040fe40004706670 */
[----:B------:R-:W-:Y:S01]  /*17b30*/  ISETP.GE.OR P4, PT, R0, R211, !P4 ;  /* 0x000000d30000720c */ /* 0x000fe20006786670 */
[--C-:B------:R-:W-:Y:S01]  /*17b40*/  IMAD.IADD R0, R202, 0x1, -R3.reuse ;  /* 0x00000001ca007824 */ /* 0x100fe200078e0a03 */
[----:B------:R-:W-:Y:S02]  /*17b50*/  FSEL R170, R23, -INF , !P3 ;  /* 0xff80000017aa7808 */ /* 0x000fe40005800000 */
[----:B------:R-:W-:Y:S02]  /*17b60*/  FSEL R214, R25, -INF , !P2 ;  /* 0xff80000019d67808 */ /* 0x000fe40005000000 */
[----:B------:R-:W-:Y:S02]  /*17b70*/  FSEL R223, R27, -INF , !P5 ;  /* 0xff8000001bdf7808 */ /* 0x000fe40006800000 */
[----:B------:R-:W-:Y:S02]  /*17b80*/  FSEL R176, R30, -INF , !P0 ;  /* 0xff8000001eb07808 */ /* 0x000fe40004000000 */
[----:B------:R-:W-:Y:S02]  /*17b90*/  LOP3.LUT R199, R199, 0xfffffff7, RZ, 0xc0, !PT ;  /* 0xfffffff7c7c77812 */ /* 0x000fe400078ec0ff */
[C---:B------:R-:W-:Y:S02]  /*17ba0*/  ISETP.GE.AND P2, PT, R8.reuse, R201, PT ;  /* 0x000000c90800720c */ /* 0x040fe40003f46270 */
[C---:B------:R-:W-:Y:S01]  /*17bb0*/  ISETP.GE.AND P3, PT, R8.reuse, R200, PT ;  /* 0x000000c80800720c */ /* 0x040fe20003f66270 */
[-C--:B-1----:R-:W-:Y:S03]  /*17bc0*/  HMMA.16816.F32.BF16 R36, R156, R4.reuse, R36 ;  /* 0x000000049c24723c */ /* 0x082fe60000041824 */
[C---:B------:R-:W-:Y:S02]  /*17bd0*/  ISETP.GE.AND P5, PT, R8.reuse, R204, PT ;  /* 0x000000cc0800720c */ /* 0x040fe40003fa6270 */
[C---:B------:R-:W-:Y:S01]  /*17be0*/  ISETP.GE.AND P0, PT, R8.reuse, R203, PT ;  /* 0x000000cb0800720c */ /* 0x040fe20003f06270 */
[C---:B------:R-:W-:Y:S04]  /*17bf0*/  HMMA.16816.F32.BF16 R40, R152.reuse, R4, R40 ;  /* 0x000000049828723c */ /* 0x040fe80000041828 */
[C---:B------:R-:W-:Y:S02]  /*17c00*/  ISETP.GE.OR P2, PT, R8.reuse, R209, !P2 ;  /* 0x000000d10800720c */ /* 0x040fe40005746670 */
[----:B------:R-:W-:Y:S01]  /*17c10*/  @P1 LOP3.LUT R199, R199, 0x8, RZ, 0xfc, !PT ;  /* 0x00000008c7c71812 */ /* 0x000fe200078efcff */
[-C--:B------:R-:W-:Y:S03]  /*17c20*/  HMMA.16816.F32.BF16 R44, R152, R6.reuse, R44 ;  /* 0x00000006982c723c */ /* 0x080fe6000004182c */
[C---:B------:R-:W-:Y:S01]  /*17c30*/  ISETP.GE.OR P1, PT, R8.reuse, R208, !P3 ;  /* 0x000000d00800720c */ /* 0x040fe20005f26670 */
[----:B------:R-:W-:Y:S01]  /*17c40*/  IMAD.IADD R5, R207, 0x1, -R3 ;  /* 0x00000001cf057824 */ /* 0x000fe200078e0a03 */
[----:B------:R-:W-:Y:S01]  /*17c50*/  IABS R0, R0 ;  /* 0x0000000000007213 */ /* 0x000fe20000000000 */
[C---:B------:R-:W-:Y:S04]  /*17c60*/  HMMA.16816.F32.BF16 R48, R156.reuse, R6, R48 ;  /* 0x000000069c30723c */ /* 0x040fe80000041830 */
[C---:B------:R-:W-:Y:S02]  /*17c70*/  ISETP.GE.OR P5, PT, R8.reuse, R211, !P5 ;  /* 0x000000d30800720c */ /* 0x040fe40006fa6670 */
[----:B------:R-:W-:Y:S01]  /*17c80*/  ISETP.GE.OR P0, PT, R8, R210, !P0 ;  /* 0x000000d20800720c */ /* 0x000fe20004706670 */
[----:B------:R-:W-:Y:S01]  /*17c90*/  IMAD.IADD R8, R206, 0x1, -R8 ;  /* 0x00000001ce087824 */ /* 0x000fe200078e0a08 */
[----:B------:R-:W-:Y:S02]  /*17ca0*/  IABS R13, R11 ;  /* 0x0000000b000d7213 */ /* 0x000fe40000000000 */
[----:B------:R-:W-:Y:S02]  /*17cb0*/  ISETP.GE.AND P3, PT, R3, R204, PT ;  /* 0x000000cc0300720c */ /* 0x000fe40003f66270 */
[----:B------:R-:W-:Y:S02]  /*17cc0*/  IABS R12, R10 ;  /* 0x0000000a000c7213 */ /* 0x000fe40000000000 */
[----:B------:R-:W-:Y:S02]  /*17cd0*/  I2FP.F32.S32 R0, R0 ;  /* 0x0000000000007245 */ /* 0x000fe40000201400 */
[----:B------:R-:W-:Y:S01]  /*17ce0*/  IABS R10, R9 ;  /* 0x00000009000a7213 */ /* 0x000fe20000000000 */
[----:B------:R-:W-:Y:S01]  /*17cf0*/  IMAD.MOV.U32 R9, RZ, RZ, R12 ;  /* 0x000000ffff097224 */ /* 0x000fe200078e000c */
[----:B------:R-:W-:Y:S01]  /*17d00*/  IABS R11, R8 ;  /* 0x00000008000b7213 */ /* 0x000fe20000000000 */
[----:B------:R-:W-:Y:S01]  /*17d10*/  FFMA.FTZ R36, R0, -UR21, R36 ;  /* 0x8000001500247c23 */ /* 0x000fe20008010024 */
[----:B------:R-:W-:Y:S01]  /*17d20*/  LOP3.LUT R199, R199, 0xfffffffd, RZ, 0xc0, !PT ;  /* 0xfffffffdc7c77812 */ /* 0x000fe200078ec0ff */
[----:B------:R-:W-:Y:S01]  /*17d30*/  VIADD R0, R2, 0x21 ;  /* 0x0000002102007836 */ /* 0x000fe20000000000 */
[----:B------:R-:W-:Y:S01]  /*17d40*/  I2FP.F32.S32 R9, R9 ;  /* 0x0000000900097245 */ /* 0x000fe20000201400 */
[----:B------:R-:W-:Y:S01]  /*17d50*/  IMAD.MOV.U32 R8, RZ, RZ, R13 ;  /* 0x000000ffff087224 */ /* 0x000fe200078e000d */
[----:B------:R-:W-:Y:S01]  /*17d60*/  I2FP.F32.S32 R10, R10 ;  /* 0x0000000a000a7245 */ /* 0x000fe20000201400 */
[----:B------:R-:W-:Y:S01]  /*17d70*/  IMAD.IADD R4, R202, 0x1, -R0 ;  /* 0x00000001ca047824 */ /* 0x000fe200078e0a00 */
[----:B------:R-:W-:Y:S01]  /*17d80*/  FSEL R171, R31, -INF , !P1 ;  /* 0xff8000001fab7808 */ /* 0x000fe20004800000 */
[----:B------:R-:W-:Y:S01]  /*17d90*/  FFMA.FTZ R33, R9, -UR21, R33 ;  /* 0x8000001509217c23 */ /* 0x000fe20008010021 */
[----:B------:R-:W-:Y:S01]  /*17da0*/  I2FP.F32.S32 R8, R8 ;  /* 0x0000000800087245 */ /* 0x000fe20000201400 */
[--C-:B------:R-:W-:Y:S01]  /*17db0*/  IMAD.IADD R9, R206, 0x1, -R3.reuse ;  /* 0x00000001ce097824 */ /* 0x100fe200078e0a03 */
[----:B------:R-:W-:Y:S01]  /*17dc0*/  ISETP.GE.AND P1, PT, R3, R201, PT ;  /* 0x000000c90300720c */ /* 0x000fe20003f26270 */
[----:B------:R-:W-:Y:S01]  /*17dd0*/  FFMA.FTZ R34, R10, -UR21, R34 ;  /* 0x800000150a227c23 */ /* 0x000fe20008010022 */
[----:B------:R-:W-:Y:S01]  /*17de0*/  I2FP.F32.S32 R11, R11 ;  /* 0x0000000b000b7245 */ /* 0x000fe20000201400 */
[----:B------:R-:W-:Y:S01]  /*17df0*/  IMAD.IADD R10, R205, 0x1, -R3 ;  /* 0x00000001cd0a7824 */ /* 0x000fe200078e0a03 */
[----:B------:R-:W-:Y:S01]  /*17e00*/  @P0 LOP3.LUT R199, R199, 0x2, RZ, 0xfc, !PT ;  /* 0x00000002c7c70812 */ /* 0x000fe200078efcff */
[----:B------:R-:W-:Y:S01]  /*17e10*/  FFMA.FTZ R32, R8, -UR21, R32 ;  /* 0x8000001508207c23 */ /* 0x000fe20008010020 */
[----:B------:R-:W-:Y:S01]  /*17e20*/  FSEL R167, R29, -INF , !P2 ;  /* 0xff8000001da77808 */ /* 0x000fe20005000000 */
[----:B------:R-:W-:Y:S01]  /*17e30*/  IMAD.IADD R8, R206, 0x1, -R0 ;  /* 0x00000001ce087824 */ /* 0x000fe200078e0a00 */
[----:B------:R-:W-:Y:S01]  /*17e40*/  IABS R4, R4 ;  /* 0x0000000400047213 */ /* 0x000fe20000000000 */
[----:B------:R-:W-:Y:S01]  /*17e50*/  FFMA.FTZ R35, R11, -UR21, R35 ;  /* 0x800000150b237c23 */ /* 0x000fe20008010023 */
[C---:B------:R-:W-:Y:S02]  /*17e60*/  ISETP.GE.AND P2, PT, R3.reuse, R203, PT ;  /* 0x000000cb0300720c */ /* 0x040fe40003f46270 */
[C---:B------:R-:W-:Y:S02]  /*17e70*/  ISETP.GE.AND P0, PT, R3.reuse, R200, PT ;  /* 0x000000c80300720c */ /* 0x040fe40003f06270 */
[C---:B------:R-:W-:Y:S02]  /*17e80*/  ISETP.GE.OR P1, PT, R3.reuse, R209, !P1 ;  /* 0x000000d10300720c */ /* 0x040fe40004f26670 */
[----:B------:R-:W-:Y:S02]  /*17e90*/  FSEL R32, R32, -INF , !P4 ;  /* 0xff80000020207808 */ /* 0x000fe40006000000 */
[----:B------:R-:W-:Y:S02]  /*17ea0*/  I2FP.F32.S32 R4, R4 ;  /* 0x0000000400047245 */ /* 0x000fe40000201400 */
[C---:B------:R-:W-:Y:S02]  /*17eb0*/  ISETP.GE.OR P3, PT, R3.reuse, R211, !P3 ;  /* 0x000000d30300720c */ /* 0x040fe40005f66670 */
[C---:B------:R-:W-:Y:S01]  /*17ec0*/  ISETP.GE.OR P6, PT, R3.reuse, R210, !P2 ;  /* 0x000000d20300720c */ /* 0x040fe200057c6670 */
[----:B------:R-:W-:Y:S01]  /*17ed0*/  FFMA.FTZ R37, R4, -UR21, R37 ;  /* 0x8000001504257c23 */ /* 0x000fe20008010025 */
[----:B------:R-:W-:Y:S02]  /*17ee0*/  ISETP.GE.OR P4, PT, R3, R208, !P0 ;  /* 0x000000d00300720c */ /* 0x000fe40004786670 */
[----:B------:R-:W-:Y:S02]  /*17ef0*/  IABS R11, R9 ;  /* 0x00000009000b7213 */ /* 0x000fe40000000000 */
[----:B------:R-:W-:Y:S02]  /*17f00*/  IABS R3, R8 ;  /* 0x0000000800037213 */ /* 0x000fe40000000000 */
[C---:B------:R-:W-:Y:S02]  /*17f10*/  ISETP.GE.AND P0, PT, R0.reuse, R204, PT ;  /* 0x000000cc0000720c */ /* 0x040fe40003f06270 */
[----:B------:R-:W-:Y:S02]  /*17f20*/  IABS R8, R10 ;  /* 0x0000000a00087213 */ /* 0x000fe40000000000 */
[----:B------:R-:W-:Y:S02]  /*17f30*/  FSEL R33, R33, -INF , !P5 ;  /* 0xff80000021217808 */ /* 0x000fe40006800000 */
[C---:B------:R-:W-:Y:S02]  /*17f40*/  LOP3.LUT P5, RZ, R199.reuse, 0x2, RZ, 0xc0, !PT ;  /* 0x00000002c7ff7812 */ /* 0x040fe400078ac0ff */
[C---:B------:R-:W-:Y:S02]  /*17f50*/  LOP3.LUT P2, RZ, R199.reuse, 0x8, RZ, 0xc0, !PT ;  /* 0x00000008c7ff7812 */ /* 0x040fe4000784c0ff */
[----:B------:R-:W-:Y:S01]  /*17f60*/  IABS R9, R5 ;  /* 0x0000000500097213 */ /* 0x000fe20000000000 */
[----:B------:R-:W-:Y:S01]  /*17f70*/  IMAD.MOV.U32 R5, RZ, RZ, R11 ;  /* 0x000000ffff057224 */ /* 0x000fe200078e000b */
[----:B------:R-:W-:Y:S02]  /*17f80*/  LOP3.LUT R199, R199, 0xfffffffb, RZ, 0xc0, !PT ;  /* 0xfffffffbc7c77812 */ /* 0x000fe400078ec0ff */
[----:B------:R-:W-:Y:S02]  /*17f90*/  ISETP.GE.OR P0, PT, R0, R211, !P0 ;  /* 0x000000d30000720c */ /* 0x000fe40004706670 */
[----:B------:R-:W-:Y:S02]  /*17fa0*/  I2FP.F32.S32 R8, R8 ;  /* 0x0000000800087245 */ /* 0x000fe40000201400 */
[----:B------:R-:W-:Y:S02]  /*17fb0*/  I2FP.F32.S32 R3, R3 ;  /* 0x0000000300037245 */ /* 0x000fe40000201400 */
[----:B------:R-:W-:Y:S01]  /*17fc0*/  FSEL R34, R34, -INF , !P2 ;  /* 0xff80000022227808 */ /* 0x000fe20005000000 */
[----:B------:R-:W-:Y:S01]  /*17fd0*/  FFMA.FTZ R40, R8, -UR21, R40 ;  /* 0x8000001508287c23 */ /* 0x000fe20008010028 */
[----:B------:R-:W-:Y:S01]  /*17fe0*/  @P1 LOP3.LUT R199, R199, 0x4, RZ, 0xfc, !PT ;  /* 0x00000004c7c71812 */ /* 0x000fe200078efcff */
[----:B------:R-:W-:Y:S01]  /*17ff0*/  VIADD R8, R2, 0x28 ;  /* 0x0000002802087836 */ /* 0x000fe20000000000 */
[----:B------:R-:W-:Y:S01]  /*18000*/  ISETP.GE.AND P2, PT, R0, R203, PT ;  /* 0x000000cb0000720c */ /* 0x000fe20003f46270 */
[----:B------:R-:W-:Y:S01]  /*18010*/  FFMA.FTZ R39, R3, -UR21, R39 ;  /* 0x8000001503277c23 */ /* 0x000fe20008010027 */
[----:B------:R-:W-:Y:S01]  /*18020*/  FSEL R225, R37, -INF , !P0 ;  /* 0xff80000025e17808 */ /* 0x000fe20004000000 */
[----:B------:R-:W-:Y:S01]  /*18030*/  VIADD R3, R2, 0x29 ;  /* 0x0000002902037836 */ /* 0x000fe20000000000 */
[----:B------:R-:W-:Y:S02]  /*18040*/  I2FP.F32.S32 R5, R5 ;  /* 0x0000000500057245 */ /* 0x000fe40000201400 */
[----:B------:R-:W-:Y:S01]  /*18050*/  I2FP.F32.S32 R4, R9 ;  /* 0x0000000900047245 */ /* 0x000fe20000201400 */
[----:B------:R-:W-:Y:S01]  /*18060*/  IMAD.IADD R9, R205, 0x1, -R0 ;  /* 0x00000001cd097824 */ /* 0x000fe200078e0a00 */
[C---:B------:R-:W-:Y:S01]  /*18070*/  ISETP.GE.AND P1, PT, R0.reuse, R201, PT ;  /* 0x000000c90000720c */ /* 0x040fe20003f26270 */
[----:B------:R-:W-:Y:S01]  /*18080*/  FFMA.FTZ R38, R5, -UR21, R38 ;  /* 0x8000001505267c23 */ /* 0x000fe20008010026 */
[----:B------:R-:W-:Y:S01]  /*18090*/  ISETP.GE.AND P0, PT, R0, R200, PT ;  /* 0x000000c80000720c */ /* 0x000fe20003f06270 */
[----:B------:R-:W-:Y:S01]  /*180a0*/  IMAD.IADD R5, R207, 0x1, -R8 ;  /* 0x00000001cf057824 */ /* 0x000fe200078e0a08 */
[----:B------:R-:W-:Y:S01]  /*180b0*/  FSEL R220, R36, -INF , !P3 ;  /* 0xff80000024dc7808 */ /* 0x000fe20005800000 */
[----:B------:R-:W-:Y:S01]  /*180c0*/  FFMA.FTZ R42, R4, -UR21, R42 ;  /* 0x80000015042a7c23 */ /* 0x000fe2000801002a */
[----:B------:R-:W-:Y:S01]  /*180d0*/  FSEL R35, R35, -INF , !P5 ;  /* 0xff80000023237808 */ /* 0x000fe20006800000 */
[----:B------:R-:W-:Y:S01]  /*180e0*/  IMAD.IADD R4, R205, 0x1, -R8 ;  /* 0x00000001cd047824 */ /* 0x000fe200078e0a08 */
[C---:B------:R-:W-:Y:S02]  /*180f0*/  ISETP.GE.OR P3, PT, R0.reuse, R210, !P2 ;  /* 0x000000d20000720c */ /* 0x040fe40005766670 */
[C---:B------:R-:W-:Y:S02]  /*18100*/  ISETP.GE.OR P2, PT, R0.reuse, R209, !P1 ;  /* 0x000000d10000720c */ /* 0x040fe40004f46670 */
[----:B------:R-:W-:Y:S01]  /*18110*/  ISETP.GE.OR P5, PT, R0, R208, !P0 ;  /* 0x000000d00000720c */ /* 0x000fe200047a6670 */
[----:B------:R-:W-:Y:S01]  /*18120*/  IMAD.IADD R0, R207, 0x1, -R0 ;  /* 0x00000001cf007824 */ /* 0x000fe200078e0a00 */
[----:B------:R-:W-:Y:S01]  /*18130*/  IABS R10, R9 ;  /* 0x00000009000a7213 */ /* 0x000fe20000000000 */
[----:B------:R-:W-:Y:S01]  /*18140*/  IMAD.IADD R9, R205, 0x1, -R3 ;  /* 0x00000001cd097824 */ /* 0x000fe200078e0a03 */
[----:B------:R-:W-:Y:S02]  /*18150*/  IABS R4, R4 ;  /* 0x0000000400047213 */ /* 0x000fe40000000000 */
[----:B------:R-:W-:Y:S02]  /*18160*/  IABS R11, R0 ;  /* 0x00000000000b7213 */ /* 0x000fe40000000000 */
[----:B------:R-:W-:Y:S02]  /*18170*/  IABS R0, R5 ;  /* 0x0000000500007213 */ /* 0x000fe40000000000 */
[----:B------:R-:W-:Y:S02]  /*18180*/  IABS R5, R9 ;  /* 0x0000000900057213 */ /* 0x000fe40000000000 */
[----:B------:R-:W-:Y:S02]  /*18190*/  I2FP.F32.S32 R4, R4 ;  /* 0x0000000400047245 */ /* 0x000fe40000201400 */
[----:B------:R-:W-:Y:S02]  /*181a0*/  I2FP.F32.S32 R5, R5 ;  /* 0x0000000500057245 */ /* 0x000fe40000201400 */
[----:B------:R-:W-:Y:S01]  /*181b0*/  FSEL R183, R38, -INF , !P6 ;  /* 0xff80000026b77808 */ /* 0x000fe20007000000 */
[----:B------:R-:W-:Y:S01]  /*181c0*/  FFMA.FTZ R44, R4, -UR21, R44 ;  /* 0x80000015042c7c23 */ /* 0x000fe2000801002c */
[----:B------:R-:W-:Y:S01]  /*181d0*/  LOP3.LUT P6, RZ, R199, 0x4, RZ, 0xc0, !PT ;  /* 0x00000004c7ff7812 */ /* 0x000fe200078cc0ff */
[----:B------:R-:W-:Y:S01]  /*181e0*/  FFMA.FTZ R45, R5, -UR21, R45 ;  /* 0x80000015052d7c23 */ /* 0x000fe2000801002d */
[----:B------:R-:W-:Y:S01]  /*181f0*/  ISETP.GE.AND P1, PT, R8, R201, PT ;  /* 0x000000c90800720c */ /* 0x000fe20003f26270 */
[----:B------:R-:W1:Y:S01]  /*18200*/  LDSM.16.M88.4 R4, [R189+0x1800] ;  /* 0x00180000bd04783b */ /* 0x000e620000000200 */
[----:B------:R-:W-:Y:S01]  /*18210*/  FSEL R224, R40, -INF , !P6 ;  /* 0xff80000028e07808 */ /* 0x000fe20007000000 */
[----:B------:R-:W-:Y:S04]  /*18220*/  DEPBAR.LE SB0, 0x0 ;  /* 0x000080000000791a */ /* 0x000fe80000000000 */
[C---:B------:R-:W-:Y:S02]  /*18230*/  ISETP.GE.OR P1, PT, R8.reuse, R209, !P1 ;  /* 0x000000d10800720c */ /* 0x040fe40004f26670 */
[----:B------:R-:W-:Y:S01]  /*18240*/  ISETP.GE.AND P6, PT, R8, R204, PT ;  /* 0x000000cc0800720c */ /* 0x000fe20003fc6270 */
[----:B------:R-:W-:Y:S01]  /*18250*/  BAR.SYNC.DEFER_BLOCKING 0x0 ;  /* 0x0000000000007b1d */ /* 0x000fe20000010000 */
[----:B------:R-:W-:Y:S02]  /*18260*/  I2FP.F32.S32 R9, R10 ;  /* 0x0000000a00097245 */ /* 0x000fe40000201400 */
[----:B------:R-:W-:Y:S02]  /*18270*/  I2FP.F32.S32 R10, R11 ;  /* 0x0000000b000a7245 */ /* 0x000fe40000201400 */
[----:B------:R-:W-:Y:S01]  /*18280*/  I2FP.F32.S32 R0, R0 ;  /* 0x0000000000007245 */ /* 0x000fe20000201400 */
[----:B------:R-:W-:Y:S01]  /*18290*/  FFMA.FTZ R41, R9, -UR21, R41 ;  /* 0x8000001509297c23 */ /* 0x000fe20008010029 */
[----:B------:R-:W-:Y:S01]  /*182a0*/  FSEL R230, R44, -INF , !P1 ;  /* 0xff8000002ce67808 */ /* 0x000fe20004800000 */
[----:B------:R-:W-:Y:S01]  /*182b0*/  IMAD.IADD R9, R206, 0x1, -R8 ;  /* 0x00000001ce097824 */ /* 0x000fe200078e0a08 */
[----:B------:R-:W-:Y:S01]  /*182c0*/  ISETP.GE.OR P1, PT, R8, R211, !P6 ;  /* 0x000000d30800720c */ /* 0x000fe20007726670 */
[----:B------:R-:W-:Y:S01]  /*182d0*/  FFMA.FTZ R43, R10, -UR21, R43 ;  /* 0x800000150a2b7c23 */ /* 0x000fe2000801002b */
[----:B------:R-:W-:Y:S01]  /*182e0*/  ISETP.GE.AND P0, PT, R8, R200, PT ;  /* 0x000000c80800720c */ /* 0x000fe20003f06270 */
[----:B------:R-:W-:Y:S01]  /*182f0*/  FFMA.FTZ R46, R0, -UR21, R46 ;  /* 0x80000015002e7c23 */ /* 0x000fe2000801002e */
[----:B------:R-:W-:Y:S01]  /*18300*/  FSEL R228, R42, -INF , !P4 ;  /* 0xff8000002ae47808 */ /* 0x000fe20006000000 */
[--C-:B------:R-:W-:Y:S01]  /*18310*/  IMAD.IADD R0, R207, 0x1, -R3.reuse ;  /* 0x00000001cf007824 */ /* 0x100fe200078e0a03 */
[----:B------:R-:W-:Y:S01]  /*18320*/  ISETP.GE.OR P0, PT, R8, R208, !P0 ;  /* 0x000000d00800720c */ /* 0x000fe20004706670 */
[----:B------:R-:W-:Y:S01]  /*18330*/  IMAD.IADD R10, R202, 0x1, -R8 ;  /* 0x00000001ca0a7824 */ /* 0x000fe200078e0a08 */
[----:B------:R-:W-:Y:S02]  /*18340*/  ISETP.GE.AND P4, PT, R8, R203, PT ;  /* 0x000000cb0800720c */ /* 0x000fe40003f86270 */
[----:B------:R-:W-:Y:S02]  /*18350*/  FSEL R218, R39, -INF , !P3 ;  /* 0xff80000027da7808 */ /* 0x000fe40005800000 */
[----:B------:R-:W-:Y:S02]  /*18360*/  FSEL R226, R41, -INF , !P2 ;  /* 0xff80000029e27808 */ /* 0x000fe40005000000 */
[----:B------:R-:W-:Y:S02]  /*18370*/  FSEL R229, R43, -INF , !P5 ;  /* 0xff8000002be57808 */ /* 0x000fe40006800000 */
[----:B------:R-:W-:Y:S02]  /*18380*/  FSEL R231, R46, -INF , !P0 ;  /* 0xff8000002ee77808 */ /* 0x000fe40004000000 */
[----:B------:R-:W-:Y:S02]  /*18390*/  LOP3.LUT R199, R199, 0xfffffffe, RZ, 0xc0, !PT ;  /* 0xfffffffec7c77812 */ /* 0x000fe400078ec0ff */
[C---:B------:R-:W-:Y:S02]  /*183a0*/  ISETP.GE.AND P2, PT, R3.reuse, R201, PT ;  /* 0x000000c90300720c */ /* 0x040fe40003f46270 */
[C---:B------:R-:W-:Y:S01]  /*183b0*/  ISETP.GE.AND P3, PT, R3.reuse, R200, PT ;  /* 0x000000c80300720c */ /* 0x040fe20003f66270 */
[-C--:B-1----:R-:W-:Y:S05]  /*183c0*/  HMMA.16816.F32.BF16 R52, R156, R4.reuse, R52 ;  /* 0x000000049c34723c */ /* 0x082fea0000041834 */
[C---:B------:R-:W-:Y:S01]  /*183d0*/  ISETP.GE.AND P5, PT, R3.reuse, R204, PT ;  /* 0x000000cc0300720c */ /* 0x040fe20003fa6270 */
[C---:B------:R-:W-:Y:S04]  /*183e0*/  HMMA.16816.F32.BF16 R56, R152.reuse, R4, R56 ;  /* 0x000000049838723c */ /* 0x040fe80000041838 */
[----:B------:R-:W-:Y:S02]  /*183f0*/  ISETP.GE.AND P0, PT, R3, R203, PT ;  /* 0x000000cb0300720c */ /* 0x000fe40003f06270 */
[----:B------:R-:W-:Y:S01]  /*18400*/  ISETP.GE.OR P4, PT, R8, R210, !P4 ;  /* 0x000000d20800720c */ /* 0x000fe20006786670 */
[--C-:B------:R-:W-:Y:S01]  /*18410*/  IMAD.IADD R8, R202, 0x1, -R3.reuse ;  /* 0x00000001ca087824 */ /* 0x100fe200078e0a03 */
[----:B------:R-:W-:Y:S01]  /*18420*/  @P1 LOP3.LUT R199, R199, 0x1, RZ, 0xfc, !PT ;  /* 0x00000001c7c71812 */ /* 0x000fe200078efcff */
[-C--:B------:R-:W-:Y:S03]  /*18430*/  HMMA.16816.F32.BF16 R60, R152, R6.reuse, R60 ;  /* 0x00000006983c723c */ /* 0x080fe6000004183c */
[C---:B------:R-:W-:Y:S01]  /*18440*/  ISETP.GE.OR P2, PT, R3.reuse, R209, !P2 ;  /* 0x000000d10300720c */ /* 0x040fe20005746670 */
[----:B------:R-:W-:Y:S01]  /*18450*/  VIADD R4, R2, 0x30 ;  /* 0x0000003002047836 */ /* 0x000fe20000000000 */
[C---:B------:R-:W-:Y:S01]  /*18460*/  ISETP.GE.OR P1, PT, R3.reuse, R208, !P3 ;  /* 0x000000d00300720c */ /* 0x040fe20005f26670 */
[----:B------:R-:W-:Y:S04]  /*18470*/  HMMA.16816.F32.BF16 R64, R156, R6, R64 ;  /* 0x000000069c40723c */ /* 0x000fe80000041840 */
[C---:B------:R-:W-:Y:S01]  /*18480*/  ISETP.GE.OR P5, PT, R3.reuse, R211, !P5 ;  /* 0x000000d30300720c */ /* 0x040fe20006fa6670 */
[--C-:B------:R-:W-:Y:S01]  /*18490*/  IMAD.IADD R5, R202, 0x1, -R4.reuse ;  /* 0x00000001ca057824 */ /* 0x100fe200078e0a04 */
[----:B------:R-:W-:Y:S01]  /*184a0*/  ISETP.GE.OR P6, PT, R3, R210, !P0 ;  /* 0x000000d20300720c */ /* 0x000fe200047c6670 */
[----:B------:R-:W-:Y:S01]  /*184b0*/  IMAD.IADD R3, R206, 0x1, -R3 ;  /* 0x00000001ce037824 */ /* 0x000fe200078e0a03 */
[----:B------:R-:W-:Y:S02]  /*184c0*/  IABS R0, R0 ;  /* 0x0000000000007213 */ /* 0x000fe40000000000 */
[----:B------:R-:W-:Y:S01]  /*184d0*/  LOP3.LUT P0, RZ, R199, 0x1, RZ, 0xc0, !PT ;  /* 0x00000001c7ff7812 */ /* 0x000fe2000780c0ff */
[----:B------:R-:W-:Y:S01]  /*184e0*/  IMAD.IADD R6, R207, 0x1, -R4 ;  /* 0x00000001cf067824 */ /* 0x000fe200078e0a04 */
[----:B------:R-:W-:Y:S02]  /*184f0*/  IABS R11, R8 ;  /* 0x00000008000b7213 */ /* 0x000fe40000000000 */
[----:B------:R-:W-:Y:S02]  /*18500*/  I2FP.F32.S32 R0, R0 ;  /* 0x0000000000007245 */ /* 0x000fe40000201400 */
[----:B------:R-:W-:Y:S01]  /*18510*/  IABS R12, R3 ;  /* 0x00000003000c7213 */ /* 0x000fe20000000000 */
[----:B------:R-:W-:Y:S01]  /*18520*/  IMAD.MOV.U32 R3, RZ, RZ, R11 ;  /* 0x000000ffff037224 */ /* 0x000fe200078e000b */
[----:B------:R-:W-:Y:S01]  /*18530*/  IABS R10, R10 ;  /* 0x0000000a000a7213 */ /* 0x000fe20000000000 */
[----:B------:R-:W-:Y:S01]  /*18540*/  FFMA.FTZ R47, R0, -UR21, R47 ;  /* 0x80000015002f7c23 */ /* 0x000fe2000801002f */
[----:B------:R-:W-:Y:S01]  /*18550*/  IABS R9, R9 ;  /* 0x0000000900097213 */ /* 0x000fe20000000000 */
[----:B------:R-:W-:Y:S01]  /*18560*/  IMAD.MOV.U32 R0, RZ, RZ, R12 ;  /* 0x000000ffff007224 */ /* 0x000fe200078e000c */
[----:B------:R-:W-:Y:S01]  /*18570*/  I2FP.F32.S32 R3, R3 ;  /* 0x0000000300037245 */ /* 0x000fe20000201400 */
[----:B------:R-:W-:Y:S01]  /*18580*/  IMAD.MOV.U32 R8, RZ, RZ, R10 ;  /* 0x000000ffff087224 */ /* 0x000fe200078e000a */
[----:B------:R-:W-:Y:S01]  /*18590*/  I2FP.F32.S32 R9, R9 ;  /* 0x0000000900097245 */ /* 0x000fe20000201400 */
[----:B------:R-:W-:Y:S01]  /*185a0*/  IMAD.IADD R12, R205, 0x1, -R4 ;  /* 0x00000001cd0c7824 */ /* 0x000fe200078e0a04 */
[----:B------:R-:W-:Y:S01]  /*185b0*/  I2FP.F32.S32 R0, R0 ;  /* 0x0000000000007245 */ /* 0x000fe20000201400 */
[----:B------:R-:W-:Y:S01]  /*185c0*/  FFMA.FTZ R49, R3, -UR21, R49 ;  /* 0x8000001503317c23 */ /* 0x000fe20008010031 */
[----:B------:R-:W-:Y:S01]  /*185d0*/  I2FP.F32.S32 R8, R8 ;  /* 0x0000000800087245 */ /* 0x000fe20000201400 */
[----:B------:R-:W-:Y:S01]  /*185e0*/  VIADD R3, R2, 0x31 ;  /* 0x0000003102037836 */ /* 0x000fe20000000000 */
[----:B------:R-:W-:Y:S01]  /*185f0*/  IABS R11, R5 ;  /* 0x00000005000b7213 */ /* 0x000fe20000000000 */
[----:B------:R-:W-:Y:S01]  /*18600*/  FFMA.FTZ R51, R0, -UR21, R51 ;  /* 0x8000001500337c23 */ /* 0x000fe20008010033 */
[----:B------:R-:W-:Y:S01]  /*18610*/  IABS R5, R12 ;  /* 0x0000000c00057213 */ /* 0x000fe20000000000 */
[--C-:B------:R-:W-:Y:S01]  /*18620*/  IMAD.IADD R0, R202, 0x1, -R3.reuse ;  /* 0x00000001ca007824 */ /* 0x100fe200078e0a03 */
[----:B------:R-:W-:Y:S01]  /*18630*/  FSEL R180, R45, -INF , !P2 ;  /* 0xff8000002db47808 */ /* 0x000fe20005000000 */
[--C-:B------:R-:W-:Y:S01]  /*18640*/  IMAD.IADD R10, R206, 0x1, -R3.reuse ;  /* 0x00000001ce0a7824 */ /* 0x100fe200078e0a03 */
[----:B------:R-:W-:Y:S01]  /*18650*/  I2FP.F32.S32 R5, R5 ;  /* 0x0000000500057245 */ /* 0x000fe20000201400 */
[----:B------:R-:W-:Y:S01]  /*18660*/  FFMA.FTZ R50, R9, -UR21, R50 ;  /* 0x8000001509327c23 */ /* 0x000fe20008010032 */
[----:B------:R-:W-:Y:S01]  /*18670*/  IABS R9, R0 ;  /* 0x0000000000097213 */ /* 0x000fe20000000000 */
[----:B------:R-:W-:Y:S01]  /*18680*/  FFMA.FTZ R48, R8, -UR21, R48 ;  /* 0x8000001508307c23 */ /* 0x000fe20008010030 */
[----:B------:R-:W-:Y:S01]  /*18690*/  IABS R0, R10 ;  /* 0x0000000a00007213 */ /* 0x000fe20000000000 */
[----:B------:R-:W-:Y:S01]  /*186a0*/  IMAD.IADD R8, R206, 0x1, -R4 ;  /* 0x00000001ce087824 */ /* 0x000fe200078e0a04 */
[----:B------:R-:W-:Y:S01]  /*186b0*/  ISETP.GE.AND P2, PT, R4, R203, PT ;  /* 0x000000cb0400720c */ /* 0x000fe20003f46270 */
[----:B------:R-:W-:Y:S01]  /*186c0*/  FFMA.FTZ R56, R5, -UR21, R56 ;  /* 0x8000001505387c23 */ /* 0x000fe20008010038 */
[----:B------:R-:W-:Y:S01]  /*186d0*/  I2FP.F32.S32 R0, R0 ;  /* 0x0000000000007245 */ /* 0x000fe20000201400 */
[----:B------:R-:W-:Y:S01]  /*186e0*/  IMAD.IADD R7, R205, 0x1, -R3 ;  /* 0x00000001cd077824 */ /* 0x000fe200078e0a03 */
[----:B------:R-:W-:Y:S02]  /*186f0*/  IABS R8, R8 ;  /* 0x0000000800087213 */ /* 0x000fe40000000000 */
[----:B------:R-:W-:Y:S01]  /*18700*/  FSEL R221, R47, -INF , !P1 ;  /* 0xff8000002fdd7808 */ /* 0x000fe20004800000 */
[----:B------:R-:W-:Y:S01]  /*18710*/  FFMA.FTZ R55, R0, -UR21, R55 ;  /* 0x8000001500377c23 */ /* 0x000fe20008010037 */
[----:B------:R-:W-:Y:S01]  /*18720*/  FSEL R159, R48, -INF , !P0 ;  /* 0xff800000309f7808 */ /* 0x000fe20004000000 */
[----:B------:R-:W-:Y:S01]  /*18730*/  VIADD R0, R2, 0x38 ;  /* 0x0000003802007836 */ /* 0x000fe20000000000 */
[----:B------:R-:W-:Y:S01]  /*18740*/  ISETP.GE.OR P2, PT, R4, R210, !P2 ;  /* 0x000000d20400720c */ /* 0x000fe20005746670 */
[----:B------:R-:W-:Y:S01]  /*18750*/  VIADD R2, R2, 0x39 ;  /* 0x0000003902027836 */ /* 0x000fe20000000000 */
[C---:B------:R-:W-:Y:S02]  /*18760*/  ISETP.GE.AND P3, PT, R4.reuse, R204, PT ;  /* 0x000000cc0400720c */ /* 0x040fe40003f66270 */
[C---:B------:R-:W-:Y:S02]  /*18770*/  ISETP.GE.AND P1, PT, R4.reuse, R201, PT ;  /* 0x000000c90400720c */ /* 0x040fe40003f26270 */
[----:B------:R-:W-:Y:S02]  /*18780*/  ISETP.GE.AND P0, PT, R4, R200, PT ;  /* 0x000000c80400720c */ /* 0x000fe40003f06270 */
[----:B------:R-:W-:Y:S02]  /*18790*/  FMNMX.FTZ R5, R144, R68, !PT ;  /* 0x0000004490057209 */ /* 0x000fe40007810000 */
[----:B------:R-:W-:Y:S02]  /*187a0*/  I2FP.F32.S32 R8, R8 ;  /* 0x0000000800087245 */ /* 0x000fe40000201400 */
[C---:B------:R-:W-:Y:S02]  /*187b0*/  ISETP.GE.OR P3, PT, R4.reuse, R211, !P3 ;  /* 0x000000d30400720c */ /* 0x040fe40005f66670 */
[----:B------:R-:W-:Y:S01]  /*187c0*/  ISETP.GE.OR P1, PT, R4, R209, !P1 ;  /* 0x000000d10400720c */ /* 0x000fe20004f26670 */
[----:B------:R-:W-:Y:S01]  /*187d0*/  FFMA.FTZ R54, R8, -UR21, R54 ;  /* 0x8000001508367c23 */ /* 0x000fe20008010036 */
[----:B------:R-:W-:Y:S01]  /*187e0*/  ISETP.GE.OR P0, PT, R4, R208, !P0 ;  /* 0x000000d00400720c */ /* 0x000fe20004706670 */
[----:B------:R-:W-:Y:S01]  /*187f0*/  IMAD.IADD R8, R202, 0x1, -R2 ;  /* 0x00000001ca087824 */ /* 0x000fe200078e0a02 */
[----:B------:R-:W-:Y:S02]  /*18800*/  I2FP.F32.S32 R9, R9 ;  /* 0x0000000900097245 */ /* 0x000fe40000201400 */
[----:B------:R-:W-:Y:S02]  /*18810*/  FMNMX.FTZ R4, R146, R5, !PT ;  /* 0x0000000592047209 */ /* 0x000fe40007810000 */
[----:B------:R-:W-:Y:S01]  /*18820*/  LOP3.LUT R199, R199, 0xfffffffe, RZ, 0xc0, !PT ;  /* 0xfffffffec7c77812 */ /* 0x000fe200078ec0ff */
[----:B------:R-:W-:Y:S01]  /*18830*/  FFMA.FTZ R53, R9, -UR21, R53 ;  /* 0x8000001509357c23 */ /* 0x000fe20008010035 */
[----:B------:R-:W-:Y:S01]  /*18840*/  FMNMX.FTZ R5, R70, R4, !PT ;  /* 0x0000000446057209 */ /* 0x000fe20007810000 */
[----:B------:R-:W-:Y:S01]  /*18850*/  IMAD.IADD R9, R202, 0x1, -R0 ;  /* 0x00000001ca097824 */ /* 0x000fe200078e0a00 */
[----:B------:R-:W-:Y:S02]  /*18860*/  @P2 LOP3.LUT R199, R199, 0x1, RZ, 0xfc, !PT ;  /* 0x00000001c7c72812 */ /* 0x000fe400078efcff */
[----:B------:R-:W-:Y:S02]  /*18870*/  IABS R10, R6 ;  /* 0x00000006000a7213 */ /* 0x000fe40000000000 */
[----:B------:R-:W-:Y:S02]  /*18880*/  IABS R6, R7 ;  /* 0x0000000700067213 */ /* 0x000fe40000000000 */
[----:B------:R-:W-:Y:S02]  /*18890*/  FMNMX.FTZ R5, R71, R5, !PT ;  /* 0x0000000547057209 */ /* 0x000fe40007810000 */
[----:B------:R-:W-:Y:S02]  /*188a0*/  IABS R7, R8 ;  /* 0x0000000800077213 */ /* 0x000fe40000000000 */
[----:B------:R-:W-:Y:S02]  /*188b0*/  LOP3.LUT R199, R199, 0xfffffffb, RZ, 0xc0, !PT ;  /* 0xfffffffbc7c77812 */ /* 0x000fe400078ec0ff */
[----:B------:R-:W-:Y:S01]  /*188c0*/  IABS R4, R9 ;  /* 0x0000000900047213 */ /* 0x000fe20000000000 */
[----:B------:R-:W-:Y:S01]  /*188d0*/  IMAD.MOV.U32 R8, RZ, RZ, R7 ;  /* 0x000000ffff087224 */ /* 0x000fe200078e0007 */
[----:B------:R-:W-:Y:S01]  /*188e0*/  FMNMX.FTZ R5, R174, R5, !PT ;  /* 0x00000005ae057209 */ /* 0x000fe20007810000 */
[----:B------:R-:W-:Y:S01]  /*188f0*/  IMAD.MOV.U32 R9, RZ, RZ, R10 ;  /* 0x000000ffff097224 */ /* 0x000fe200078e000a */
[----:B------:R-:W-:Y:S02]  /*18900*/  @P1 LOP3.LUT R199, R199, 0x4, RZ, 0xfc, !PT ;  /* 0x00000004c7c71812 */ /* 0x000fe400078efcff */
[----:B------:R-:W-:Y:S02]  /*18910*/  I2FP.F32.S32 R7, R4 ;  /* 0x0000000400077245 */ /* 0x000fe40000201400 */
[----:B------:R-:W-:Y:S02]  /*18920*/  FMNMX.FTZ R4, R175, R5, !PT ;  /* 0x00000005af047209 */ /* 0x000fe40007810000 */
[----:B------:R-:W-:Y:S01]  /*18930*/  LOP3.LUT R199, R199, 0xfffffff7, RZ, 0xc0, !PT ;  /* 0xfffffff7c7c77812 */ /* 0x000fe200078ec0ff */
[----:B------:R-:W-:Y:S01]  /*18940*/  FFMA.FTZ R64, R7, -UR21, R64 ;  /* 0x8000001507407c23 */ /* 0x000fe20008010040 */
[----:B------:R-:W-:Y:S02]  /*18950*/  FMNMX.FTZ R4, R32, R4, !PT ;  /* 0x0000000420047209 */ /* 0x000fe40007810000 */
[----:B------:R-:W-:Y:S02]  /*18960*/  @P0 LOP3.LUT R199, R199, 0x8, RZ, 0xfc, !PT ;  /* 0x00000008c7c70812 */ /* 0x000fe400078efcff */
[----:B------:R-:W-:Y:S02]  /*18970*/  FMNMX.FTZ R4, R33, R4, !PT ;  /* 0x0000000421047209 */ /* 0x000fe40007810000 */
[C---:B------:R-:W-:Y:S02]  /*18980*/  ISETP.GE.AND P0, PT, R3.reuse, R204, PT ;  /* 0x000000cc0300720c */ /* 0x040fe40003f06270 */
[----:B------:R-:W-:Y:S02]  /*18990*/  FMNMX.FTZ R4, R220, R4, !PT ;  /* 0x00000004dc047209 */ /* 0x000fe40007810000 */
[----:B------:R-:W-:Y:S02]  /*189a0*/  ISETP.GE.OR P0, PT, R3, R211, !P0 ;  /* 0x000000d30300720c */ /* 0x000fe40004706670 */
[----:B------:R-:W-:Y:S02]  /*189b0*/  I2FP.F32.S32 R11, R11 ;  /* 0x0000000b000b7245 */ /* 0x000fe40000201400 */
[----:B------:R-:W-:Y:S02]  /*189c0*/  FMNMX.FTZ R4, R225, R4, !PT ;  /* 0x00000004e1047209 */ /* 0x000fe40007810000 */
[----:B------:R-:W-:Y:S01]  /*189d0*/  FSEL R219, R53, -INF , !P0 ;  /* 0xff80000035db7808 */ /* 0x000fe20004000000 */
[----:B------:R-:W-:Y:S01]  /*189e0*/  FFMA.FTZ R52, R11, -UR21, R52 ;  /* 0x800000150b347c23 */ /* 0x000fe20008010034 */
[----:B------:R-:W-:Y:S02]  /*189f0*/  PLOP3.LUT P0, PT, PT, PT, UP0, 0x80, 0x0 ;  /* 0x000000000000781c */ /* 0x000fe40003f0f008 */
[----:B------:R-:W-:Y:S02]  /*18a00*/  FSEL R160, R49, -INF , !P5 ;  /* 0xff80000031a07808 */ /* 0x000fe40006800000 */
[----:B------:R-:W-:Y:S02]  /*18a10*/  FMNMX.FTZ R4, R159, R4, !PT ;  /* 0x000000049f047209 */ /* 0x000fe40007810000 */
[----:B------:R-:W-:Y:S02]  /*18a20*/  I2FP.F32.S32 R5, R8 ;  /* 0x0000000800057245 */ /* 0x000fe40000201400 */
[-C--:B------:R-:W-:Y:S02]  /*18a30*/  ISETP.GE.AND P2, PT, R0, R204.reuse, PT ;  /* 0x000000cc0000720c */ /* 0x080fe40003f46270 */
[----:B------:R-:W-:Y:S01]  /*18a40*/  ISETP.GE.AND P1, PT, R2, R204, PT ;  /* 0x000000cc0200720c */ /* 0x000fe20003f26270 */
[----:B------:R-:W-:Y:S01]  /*18a50*/  FFMA.FTZ R65, R5, -UR21, R65 ;  /* 0x8000001505417c23 */ /* 0x000fe20008010041 */
[----:B------:R-:W-:Y:S02]  /*18a60*/  FSEL R215, R52, -INF , !P3 ;  /* 0xff80000034d77808 */ /* 0x000fe40005800000 */
[----:B------:R-:W-:Y:S02]  /*18a70*/  FMNMX.FTZ R4, R160, R4, !PT ;  /* 0x00000004a0047209 */ /* 0x000fe40007810000 */
[----:B------:R-:W-:Y:S02]  /*18a80*/  I2FP.F32.S32 R9, R9 ;  /* 0x0000000900097245 */ /* 0x000fe40000201400 */
[----:B------:R-:W-:Y:S02]  /*18a90*/  I2FP.F32.S32 R6, R6 ;  /* 0x0000000600067245 */ /* 0x000fe40000201400 */
[-C--:B------:R-:W-:Y:S01]  /*18aa0*/  ISETP.GE.OR P2, PT, R0, R211.reuse, !P2 ;  /* 0x000000d30000720c */ /* 0x080fe20005746670 */
[----:B------:R-:W-:Y:S01]  /*18ab0*/  FFMA.FTZ R58, R9, -UR21, R58 ;  /* 0x80000015093a7c23 */ /* 0x000fe2000801003a */
[----:B------:R-:W-:Y:S01]  /*18ac0*/  ISETP.GE.OR P1, PT, R2, R211, !P1 ;  /* 0x000000d30200720c */ /* 0x000fe20004f26670 */
[----:B------:R-:W-:Y:S01]  /*18ad0*/  FFMA.FTZ R57, R6, -UR21, R57 ;  /* 0x8000001506397c23 */ /* 0x000fe20008010039 */
[----:B------:R-:W-:Y:S02]  /*18ae0*/  FMNMX.FTZ R4, R215, R4, !PT ;  /* 0x00000004d7047209 */ /* 0x000fe40007810000 */
[----:B------:R-:W-:Y:S02]  /*18af0*/  FSEL R157, R50, -INF , !P4 ;  /* 0xff800000329d7808 */ /* 0x000fe40006000000 */
[----:B------:R-:W-:Y:S02]  /*18b00*/  FSEL R178, R64, -INF , !P2 ;  /* 0xff80000040b27808 */ /* 0x000fe40005000000 */
[----:B------:R-:W-:Y:S02]  /*18b10*/  FSEL R181, R65, -INF , !P1 ;  /* 0xff80000041b57808 */ /* 0x000fe40004800000 */
[----:B------:R-:W-:Y:S02]  /*18b20*/  ISETP.NE.AND P4, PT, R213, RZ, PT ;  /* 0x000000ffd500720c */ /* 0x000fe40003f85270 */
[----:B------:R-:W-:Y:S02]  /*18b30*/  FSEL R158, R51, -INF , !P6 ;  /* 0xff800000339e7808 */ /* 0x000fe40007000000 */
[C---:B------:R-:W-:Y:S02]  /*18b40*/  ISETP.GE.AND P2, PT, R3.reuse, R203, PT ;  /* 0x000000cb0300720c */ /* 0x040fe40003f46270 */
[----:B------:R-:W-:Y:S02]  /*18b50*/  ISETP.GE.AND P1, PT, R3, R201, PT ;  /* 0x000000c90300720c */ /* 0x000fe40003f26270 */
[----:B------:R-:W-:Y:S01]  /*18b60*/  FMNMX.FTZ R73, R219, R4, !PT ;  /* 0x00000004db497209 */ /* 0x000fe20007810000 */
[----:B------:R-:W-:Y:S10]  /*18b70*/  @P0 BRA `(.L_x_2147) ;  /* 0xffffffd400880947 */ /* 0x000ff4000383ffff */
.L_x_2146:
[C---:B------:R-:W-:Y:S01]  /*18b80*/  ISETP.GE.AND P0, PT, R3.reuse, R200, PT ;  /* 0x000000c80300720c */ /* 0x040fe20003f06270 */
[----:B------:R-:W2:Y:S01]  /*18b90*/  LDL.64 R36, [R1+0x20] ;  /* 0x0000200001247983 */ /* 0x000ea20000100a00 */
[C---:B------:R-:W-:Y:S01]  /*18ba0*/  ISETP.GE.OR P2, PT, R3.reuse, R210, !P2 ;  /* 0x000000d20300720c */ /* 0x040fe20005746670 */
[----:B------:R-:W-:Y:S01]  /*18bb0*/  UIADD3 UR37, UR30, -0x4ab325aa, URZ ;  /* 0xb54cda561e257890 */ /* 0x000fe2000fffe03f */
[----:B------:R-:W-:Y:S01]  /*18bc0*/  ISETP.GE.OR P6, PT, R3, R209, !P1 ;  /* 0x000000d10300720c */ /* 0x000fe20004fc6670 */
[----:B-1----:R-:W-:Y:S01]  /*18bd0*/  IMAD.IADD R4, R207, 0x1, -R3 ;  /* 0x00000001cf047824 */ /* 0x002fe200078e0a03 */
[----:B------:R-:W-:Y:S01]  /*18be0*/  ISETP.GE.OR P5, PT, R3, R208, !P0 ;  /* 0x000000d00300720c */ /* 0x000fe200047a6670 */
[----:B------:R-:W3:Y:S01]  /*18bf0*/  LDL.64 R26, [R1+0x18] ;  /* 0x00001800011a7983 */ /* 0x000ee20000100a00 */
[----:B------:R-:W-:Y:S01]  /*18c00*/  FMNMX.FTZ R3, R145, R69, !PT ;  /* 0x0000004591037209 */ /* 0x000fe20007810000 */
[--C-:B------:R-:W-:Y:S01]  /*18c10*/  IMAD.IADD R5, R205, 0x1, -R0.reuse ;  /* 0x00000001cd057824 */ /* 0x100fe200078e0a00 */
[----:B------:R-:W-:Y:S01]  /*18c20*/  FMNMX.FTZ R73, R178, R73, !PT ;  /* 0x00000049b2497209 */ /* 0x000fe20007810000 */
[----:B------:R-:W-:Y:S01]  /*18c30*/  IMAD.IADD R6, R206, 0x1, -R0 ;  /* 0x00000001ce067824 */ /* 0x000fe200078e0a00 */
[----:B------:R-:W-:Y:S01]  /*18c40*/  FMNMX.FTZ R3, R148, R3, !PT ;  /* 0x0000000394037209 */ /* 0x000fe20007810000 */
[----:B------:R-:W-:Y:S01]  /*18c50*/  LDSM.16.MT88.4 R20, [R185+0x6000] ;  /* 0x00600000b914783b */ /* 0x000fe20000004200 */
[----:B------:R-:W-:Y:S01]  /*18c60*/  FMNMX.FTZ R73, R181, R73, !PT ;  /* 0x00000049b5497209 */ /* 0x000fe20007810000 */
[----:B------:R-:W-:Y:S01]  /*18c70*/  IMAD.IADD R7, R206, 0x1, -R2 ;  /* 0x00000001ce077824 */ /* 0x000fe200078e0a02 */
[----:B------:R-:W-:Y:S01]  /*18c80*/  FMNMX.FTZ R3, R18, R3, !PT ;  /* 0x0000000312037209 */ /* 0x000fe20007810000 */
[----:B------:R-:W-:Y:S01]  /*18c90*/  USHF.L.U32 UR11, UR10, 0x1, URZ ;  /* 0x000000010a0b7899 */ /* 0x000fe2000800063f */
[----:B------:R-:W-:Y:S01]  /*18ca0*/  IABS R9, R4 ;  /* 0x0000000400097213 */ /* 0x000fe20000000000 */
[----:B------:R-:W-:Y:S01]  /*18cb0*/  UISETP.GT.AND UP0, UPT, UR10, UR12, UPT ;  /* 0x0000000c0a00728c */ /* 0x000fe2000bf04270 */
[----:B------:R-:W-:Y:S01]  /*18cc0*/  FMNMX.FTZ R3, R19, R3, !PT ;  /* 0x0000000313037209 */ /* 0x000fe20007810000 */
[----:B------:R-:W1:Y:S01]  /*18cd0*/  SHFL.BFLY PT, R8, R73, 0x2, 0x1f ;  /* 0x0c401f0049087f89 */ /* 0x000e6200000e0000 */
[----:B------:R-:W-:Y:S02]  /*18ce0*/  IABS R4, R5 ;  /* 0x0000000500047213 */ /* 0x000fe40000000000 */
[----:B------:R-:W-:Y:S02]  /*18cf0*/  FMNMX.FTZ R3, R168, R3, !PT ;  /* 0x00000003a8037209 */ /* 0x000fe40007810000 */
[----:B------:R-:W-:Y:S02]  /*18d00*/  IABS R6, R6 ;  /* 0x0000000600067213 */ /* 0x000fe40000000000 */
[----:B------:R-:W-:Y:S02]  /*18d10*/  FMNMX.FTZ R3, R170, R3, !PT ;  /* 0x00000003aa037209 */ /* 0x000fe40007810000 */
[----:B------:R-:W-:Y:S02]  /*18d20*/  LOP3.LUT P1, RZ, R199, 0x1, RZ, 0xc0, !PT ;  /* 0x00000001c7ff7812 */ /* 0x000fe4000782c0ff */
[----:B------:R-:W-:Y:S02]  /*18d30*/  FMNMX.FTZ R3, R34, R3, !PT ;  /* 0x0000000322037209 */ /* 0x000fe40007810000 */
[----:B------:R-:W-:Y:S01]  /*18d40*/  IABS R5, R7 ;  /* 0x0000000700057213 */ /* 0x000fe20000000000 */
[----:B------:R-:W-:Y:S01]  /*18d50*/  IMAD.MOV.U32 R7, RZ, RZ, R9 ;  /* 0x000000ffff077224 */ /* 0x000fe200078e0009 */
[----:B------:R-:W-:Y:S02]  /*18d60*/  FMNMX.FTZ R3, R35, R3, !PT ;  /* 0x0000000323037209 */ /* 0x000fe40007810000 */
[----:B------:R-:W-:Y:S02]  /*18d70*/  FSEL R213, R55, -INF , !P2 ;  /* 0xff80000037d57808 */ /* 0x000fe40005000000 */
[----:B------:R-:W-:Y:S02]  /*18d80*/  FMNMX.FTZ R3, R183, R3, !PT ;  /* 0x00000003b7037209 */ /* 0x000fe40007810000 */
[C---:B------:R-:W-:Y:S02]  /*18d90*/  LOP3.LUT P3, RZ, R199.reuse, 0x4, RZ, 0xc0, !PT ;  /* 0x00000004c7ff7812 */ /* 0x040fe4000786c0ff */
[----:B------:R-:W-:Y:S02]  /*18da0*/  FMNMX.FTZ R3, R218, R3, !PT ;  /* 0x00000003da037209 */ /* 0x000fe40007810000 */
[----:B------:R-:W-:Y:S02]  /*18db0*/  LOP3.LUT P2, RZ, R199, 0x8, RZ, 0xc0, !PT ;  /* 0x00000008c7ff7812 */ /* 0x000fe4000784c0ff */
[----:B------:R-:W-:Y:S02]  /*18dc0*/  FMNMX.FTZ R3, R157, R3, !PT ;  /* 0x000000039d037209 */ /* 0x000fe40007810000 */
[----:B------:R-:W-:Y:S02]  /*18dd0*/  I2FP.F32.S32 R6, R6 ;  /* 0x0000000600067245 */ /* 0x000fe40000201400 */
[----:B------:R-:W-:Y:S02]  /*18de0*/  I2FP.F32.S32 R5, R5 ;  /* 0x0000000500057245 */ /* 0x000fe40000201400 */
[----:B------:R-:W-:Y:S01]  /*18df0*/  FSEL R179, R54, -INF , !P1 ;  /* 0xff80000036b37808 */ /* 0x000fe20004800000 */
[----:B------:R-:W-:Y:S01]  /*18e00*/  FFMA.FTZ R66, R6, -UR21, R66 ;  /* 0x8000001506427c23 */ /* 0x000fe20008010042 */
[----:B------:R-:W-:Y:S01]  /*18e10*/  ISETP.GE.AND P1, PT, R0, R203, PT ;  /* 0x000000cb0000720c */ /* 0x000fe20003f26270 */
[----:B------:R-:W-:Y:S01]  /*18e20*/  LDSM.16.MT88.4 R52, [R186+0x6000] ;  /* 0x00600000ba34783b */ /* 0x000fe20000004200 */
[----:B------:R-:W-:Y:S01]  /*18e30*/  FSEL R222, R56, -INF , !P3 ;  /* 0xff80000038de7808 */ /* 0x000fe20005800000 */
[----:B------:R-:W-:Y:S01]  /*18e40*/  IMAD.IADD R6, R207, 0x1, -R0 ;  /* 0x00000001cf067824 */ /* 0x000fe200078e0a00 */
[----:B------:R-:W-:Y:S01]  /*18e50*/  FSEL R227, R58, -INF , !P2 ;  /* 0xff8000003ae37808 */ /* 0x000fe20005000000 */
[----:B------:R-:W-:Y:S01]  /*18e60*/  FFMA.FTZ R67, R5, -UR21, R67 ;  /* 0x8000001505437c23 */ /* 0x000fe20008010043 */
[----:B------:R-:W-:Y:S02]  /*18e70*/  FMNMX.FTZ R3, R158, R3, !PT ;  /* 0x000000039e037209 */ /* 0x000fe40007810000 */
[----:B------:R-:W-:Y:S02]  /*18e80*/  I2FP.F32.S32 R4, R4 ;  /* 0x0000000400047245 */ /* 0x000fe40000201400 */
[----:B------:R-:W-:Y:S02]  /*18e90*/  ISETP.GE.AND P0, PT, R2, R203, PT ;  /* 0x000000cb0200720c */ /* 0x000fe40003f06270 */
[----:B------:R-:W-:Y:S01]  /*18ea0*/  ISETP.GE.AND P3, PT, R0, R201, PT ;  /* 0x000000c90000720c */ /* 0x000fe20003f66270 */
[----:B------:R-:W-:Y:S01]  /*18eb0*/  FFMA.FTZ R60, R4, -UR21, R60 ;  /* 0x80000015043c7c23 */ /* 0x000fe2000801003c */
[C---:B------:R-:W-:Y:S02]  /*18ec0*/  ISETP.GE.AND P2, PT, R0.reuse, R200, PT ;  /* 0x000000c80000720c */ /* 0x040fe40003f46270 */
[-C--:B------:R-:W-:Y:S02]  /*18ed0*/  ISETP.GE.OR P1, PT, R0, R210.reuse, !P1 ;  /* 0x000000d20000720c */ /* 0x080fe40004f26670 */
[----:B------:R-:W-:Y:S02]  /*18ee0*/  FMNMX.FTZ R3, R179, R3, !PT ;  /* 0x00000003b3037209 */ /* 0x000fe40007810000 */
[----:B------:R-:W-:Y:S02]  /*18ef0*/  ISETP.GE.OR P0, PT, R2, R210, !P0 ;  /* 0x000000d20200720c */ /* 0x000fe40004706670 */
[C---:B------:R-:W-:Y:S02]  /*18f00*/  ISETP.GE.OR P3, PT, R0.reuse, R209, !P3 ;  /* 0x000000d10000720c */ /* 0x040fe40005f66670 */
[----:B------:R-:W-:Y:S02]  /*18f10*/  ISETP.GE.OR P2, PT, R0, R208, !P2 ;  /* 0x000000d00000720c */ /* 0x000fe40005746670 */
[----:B------:R-:W-:Y:S02]  /*18f20*/  FMNMX.FTZ R0, R147, R74, !PT ;  /* 0x0000004a93007209 */ /* 0x000fe40007810000 */
[----:B------:R-:W-:Y:S02]  /*18f30*/  FMNMX.FTZ R4, R161, R75, !PT ;  /* 0x0000004ba1047209 */ /* 0x000fe40007810000 */
[----:B------:R-:W-:Y:S02]  /*18f40*/  I2FP.F32.S32 R7, R7 ;  /* 0x0000000700077245 */ /* 0x000fe40000201400 */
[----:B------:R-:W-:Y:S02]  /*18f50*/  FSEL R169, R66, -INF , !P1 ;  /* 0xff80000042a97808 */ /* 0x000fe40004800000 */
[----:B------:R-:W-:Y:S01]  /*18f60*/  FMNMX.FTZ R5, R213, R3, !PT ;  /* 0x00000003d5057209 */ /* 0x000fe20007810000 */
[----:B------:R-:W-:Y:S01]  /*18f70*/  FFMA.FTZ R59, R7, -UR21, R59 ;  /* 0x80000015073b7c23 */ /* 0x000fe2000801003b */
[----:B------:R-:W-:Y:S01]  /*18f80*/  FSEL R172, R67, -INF , !P0 ;  /* 0xff80000043ac7808 */ /* 0x000fe20004000000 */
[--C-:B------:R-:W-:Y:S01]  /*18f90*/  IMAD.IADD R7, R205, 0x1, -R2.reuse ;  /* 0x00000001cd077824 */ /* 0x100fe200078e0a02 */
[C---:B------:R-:W-:Y:S02]  /*18fa0*/  ISETP.GE.AND P1, PT, R2.reuse, R201, PT ;  /* 0x000000c90200720c */ /* 0x040fe40003f26270 */
[----:B------:R-:W-:Y:S02]  /*18fb0*/  ISETP.GE.AND P0, PT, R2, R200, PT ;  /* 0x000000c80200720c */ /* 0x000fe40003f06270 */
[----:B------:R-:W-:Y:S02]  /*18fc0*/  FMNMX.FTZ R3, R163, R0, !PT ;  /* 0x00000000a3037209 */ /* 0x000fe40007810000 */
[----:B------:R-:W-:Y:S02]  /*18fd0*/  FMNMX.FTZ R0, R164, R4, !PT ;  /* 0x00000004a4007209 */ /* 0x000fe40007810000 */
[----:B------:R-:W-:Y:S01]  /*18fe0*/  FMNMX.FTZ R4, R169, R5, !PT ;  /* 0x00000005a9047209 */ /* 0x000fe20007810000 */
[----:B------:R-:W-:Y:S01]  /*18ff0*/  IMAD.IADD R5, R207, 0x1, -R2 ;  /* 0x00000001cf057824 */ /* 0x000fe200078e0a02 */
[C---:B------:R-:W-:Y:S02]  /*19000*/  ISETP.GE.OR P1, PT, R2.reuse, R209, !P1 ;  /* 0x000000d10200720c */ /* 0x040fe40004f26670 */
[----:B------:R-:W-:Y:S02]  /*19010*/  ISETP.GE.OR P0, PT, R2, R208, !P0 ;  /* 0x000000d00200720c */ /* 0x000fe40004706670 */
[----:B------:R-:W-:Y:S02]  /*19020*/  FMNMX.FTZ R2, R166, R0, !PT ;  /* 0x00000000a6027209 */ /* 0x000fe40007810000 */
[----:B------:R-:W-:Y:S02]  /*19030*/  FMNMX.FTZ R0, R172, R4, !PT ;  /* 0x00000004ac007209 */ /* 0x000fe40007810000 */
[----:B-1----:R-:W-:Y:S02]  /*19040*/  FMNMX.FTZ R73, R73, R8, !PT ;  /* 0x0000000849497209 */ /* 0x002fe40007810000 */
[----:B------:R-:W-:Y:S01]  /*19050*/  FMNMX.FTZ R3, R165, R3, !PT ;  /* 0x00000003a5037209 */ /* 0x000fe20007810000 */
[----:B------:R-:W1:Y:S01]  /*19060*/  SHFL.BFLY PT, R72, R0, 0x2, 0x1f ;  /* 0x0c401f0000487f89 */ /* 0x000e6200000e0000 */
[----:B------:R-:W-:Y:S02]  /*19070*/  FMNMX.FTZ R2, R162, R2, !PT ;  /* 0x00000002a2027209 */ /* 0x000fe40007810000 */
[----:B------:R-:W-:Y:S05]  /*19080*/  FMNMX.FTZ R3, R149, R3, !PT ;  /* 0x0000000395037209 */ /* 0x000fea0007810000 */
[----:B------:R-:W4:Y:S01]  /*19090*/  SHFL.BFLY PT, R4, R73, 0x1, 0x1f ;  /* 0x0c201f0049047f89 */ /* 0x000f2200000e0000 */
[----:B------:R-:W-:Y:S02]  /*190a0*/  FMNMX.FTZ R2, R216, R2, !PT ;  /* 0x00000002d8027209 */ /* 0x000fe40007810000 */
[----:B------:R-:W-:Y:S02]  /*190b0*/  FMNMX.FTZ R3, R182, R3, !PT ;  /* 0x00000003b6037209 */ /* 0x000fe40007810000 */
[----:B------:R-:W-:Y:S02]  /*190c0*/  IABS R8, R6 ;  /* 0x0000000600087213 */ /* 0x000fe40000000000 */
[----:B------:R-:W-:Y:S02]  /*190d0*/  FMNMX.FTZ R3, R214, R3, !PT ;  /* 0x00000003d6037209 */ /* 0x000fe40007810000 */
[----:B------:R-:W-:Y:S02]  /*190e0*/  IABS R6, R7 ;  /* 0x0000000700067213 */ /* 0x000fe40000000000 */
[----:B------:R-:W-:Y:S02]  /*190f0*/  FMNMX.FTZ R2, R223, R2, !PT ;  /* 0x00000002df027209 */ /* 0x000fe40007810000 */
[----:B------:R-:W-:Y:S01]  /*19100*/  IABS R7, R5 ;  /* 0x0000000500077213 */ /* 0x000fe20000000000 */
[----:B------:R-:W-:Y:S01]  /*19110*/  IMAD.MOV.U32 R5, RZ, RZ, R8 ;  /* 0x000000ffff057224 */ /* 0x000fe200078e0008 */
[----:B------:R-:W-:Y:S02]  /*19120*/  FMNMX.FTZ R3, R173, R3, !PT ;  /* 0x00000003ad037209 */ /* 0x000fe40007810000 */
[----:B------:R-:W-:Y:S02]  /*19130*/  FMNMX.FTZ R2, R176, R2, !PT ;  /* 0x00000002b0027209 */ /* 0x000fe40007810000 */
[----:B------:R-:W-:Y:S02]  /*19140*/  FMNMX.FTZ R3, R167, R3, !PT ;  /* 0x00000003a7037209 */ /* 0x000fe40007810000 */
[----:B------:R-:W-:Y:S02]  /*19150*/  I2FP.F32.S32 R6, R6 ;  /* 0x0000000600067245 */ /* 0x000fe40000201400 */
[----:B------:R-:W-:Y:S02]  /*19160*/  I2FP.F32.S32 R5, R5 ;  /* 0x0000000500057245 */ /* 0x000fe40000201400 */
[----:B-1----:R-:W-:Y:S01]  /*19170*/  FMNMX.FTZ R72, R0, R72, !PT ;  /* 0x0000004800487209 */ /* 0x002fe20007810000 */
[----:B------:R-:W-:Y:S01]  /*19180*/  FFMA.FTZ R61, R6, -UR21, R61 ;  /* 0x80000015063d7c23 */ /* 0x000fe2000801003d */
[----:B------:R-:W-:Y:S01]  /*19190*/  FMNMX.FTZ R2, R171, R2, !PT ;  /* 0x00000002ab027209 */ /* 0x000fe20007810000 */
[----:B------:R-:W-:Y:S01]  /*191a0*/  FFMA.FTZ R62, R5, -UR21, R62 ;  /* 0x80000015053e7c23 */ /* 0x000fe2000801003e */
[----:B------:R-:W-:Y:S01]  /*191b0*/  FMNMX.FTZ R3, R224, R3, !PT ;  /* 0x00000003e0037209 */ /* 0x000fe20007810000 */
[----:B------:R-:W1:Y:S01]  /*191c0*/  SHFL.BFLY PT, R6, R72, 0x1, 0x1f ;  /* 0x0c201f0048067f89 */ /* 0x000e6200000e0000 */
[----:B----4-:R-:W-:Y:S01]  /*191d0*/  FMNMX.FTZ R73, R73, R4, !PT ;  /* 0x0000000449497209 */ /* 0x010fe20007810000 */
[----:B------:R-:W-:Y:S01]  /*191e0*/  IMAD.U32 R5, RZ, RZ, UR31 ;  /* 0x0000001fff057e24 */ /* 0x000fe2000f8e00ff */
[----:B------:R-:W-:Y:S02]  /*191f0*/  FMNMX.FTZ R2, R228, R2, !PT ;  /* 0x00000002e4027209 */ /* 0x000fe40007810000 */
[----:B------:R-:W-:Y:S01]  /*19200*/  FMNMX.FTZ R3, R226, R3, !PT ;  /* 0x00000003e2037209 */ /* 0x000fe20007810000 */
[C---:B------:R-:W-:Y:S01]  /*19210*/  FMUL.FTZ R137, R73.reuse, UR4 ;  /* 0x0000000449897c20 */ /* 0x040fe20008410000 */
[----:B------:R-:W-:Y:S02]  /*19220*/  FSEL R217, R60, -INF , !P3 ;  /* 0xff8000003cd97808 */ /* 0x000fe40005800000 */
[----:B------:R-:W-:Y:S02]  /*19230*/  FSETP.NEU.FTZ.AND P3, PT, R73, -INF , PT ;  /* 0xff8000004900780b */ /* 0x000fe40003f7d000 */
[----:B------:R-:W-:Y:S02]  /*19240*/  FMNMX.FTZ R2, R229, R2, !PT ;  /* 0x00000002e5027209 */ /* 0x000fe40007810000 */
[----:B------:R-:W-:Y:S02]  /*19250*/  FMNMX.FTZ R3, R230, R3, !PT ;  /* 0x00000003e6037209 */ /* 0x000fe40007810000 */
[----:B------:R-:W-:Y:S01]  /*19260*/  LOP3.LUT R5, R233, UR11, R5, 0x96, !PT ;  /* 0x0000000be9057c12 */ /* 0x000fe2000f8e9605 */
[----:B------:R-:W-:Y:S01]  /*19270*/  UIADD3 UR11, UR11, 0x1, URZ ;  /* 0x000000010b0b7890 */ /* 0x000fe2000fffe03f */
[----:B------:R-:W-:Y:S02]  /*19280*/  FSEL R137, R137, RZ, P3 ;  /* 0x000000ff89897208 */ /* 0x000fe40001800000 */
[----:B------:R-:W-:Y:S01]  /*19290*/  FMNMX.FTZ R0, R231, R2, !PT ;  /* 0x00000002e7007209 */ /* 0x000fe20007810000 */
[----:B------:R-:W-:Y:S01]  /*192a0*/  IMAD.WIDE.U32 R12, R5, -0x326172a9, RZ ;  /* 0xcd9e8d57050c7825 */ /* 0x000fe200078e00ff */
[----:B------:R-:W-:Y:S02]  /*192b0*/  FMNMX.FTZ R2, R180, R3, !PT ;  /* 0x00000003b4027209 */ /* 0x000fe40007810000 */
[----:B------:R-:W-:Y:S01]  /*192c0*/  FMNMX.FTZ R0, R221, R0, !PT ;  /* 0x00000000dd007209 */ /* 0x000fe20007810000 */
[----:B------:R-:W-:Y:S01]  /*192d0*/  FFMA.FTZ R5, R70, UR4, -R137 ;  /* 0x0000000446057c23 */ /* 0x000fe20008010889 */
[----:B------:R-:W-:Y:S02]  /*192e0*/  FSEL R177, R57, -INF , !P6 ;  /* 0xff80000039b17808 */ /* 0x000fe40007000000 */
[----:B------:R-:W-:Y:S01]  /*192f0*/  FMNMX.FTZ R2, R222, R2, !PT ;  /* 0x00000002de027209 */ /* 0x000fe20007810000 */
[----:B------:R4:W-:Y:S01]  /*19300*/  MUFU.EX2 R42, R5 ;  /* 0x00000005002a7308 */ /* 0x0009e20000000800 */
[----:B------:R-:W-:Y:S02]  /*19310*/  I2FP.F32.S32 R7, R7 ;  /* 0x0000000700077245 */ /* 0x000fe40000201400 */
[----:B------:R-:W-:Y:S02]  /*19320*/  FSEL R234, R59, -INF , !P5 ;  /* 0xff8000003bea7808 */ /* 0x000fe40006800000 */
[----:B------:R-:W-:Y:S01]  /*19330*/  FMNMX.FTZ R0, R227, R0, !PT ;  /* 0x00000000e3007209 */ /* 0x000fe20007810000 */
[----:B------:R-:W-:Y:S01]  /*19340*/  FFMA.FTZ R63, R7, -UR21, R63 ;  /* 0x80000015073f7c23 */ /* 0x000fe2000801003f */
[----:B------:R-:W-:Y:S02]  /*19350*/  FMNMX.FTZ R2, R177, R2, !PT ;  /* 0x00000002b1027209 */ /* 0x000fe40007810000 */
[----:B------:R-:W-:Y:S02]  /*19360*/  FSEL R236, R62, -INF , !P2 ;  /* 0xff8000003eec7808 */ /* 0x000fe40005000000 */
[----:B------:R-:W-:Y:S02]  /*19370*/  FMNMX.FTZ R0, R234, R0, !PT ;  /* 0x00000000ea007209 */ /* 0x000fe40007810000 */
[----:B------:R-:W-:Y:S02]  /*19380*/  FSEL R235, R61, -INF , !P1 ;  /* 0xff8000003deb7808 */ /* 0x000fe40004800000 */
[----:B------:R-:W-:Y:S02]  /*19390*/  FMNMX.FTZ R2, R217, R2, !PT ;  /* 0x00000002d9027209 */ /* 0x000fe40007810000 */
[--C-:B------:R-:W-:Y:S02]  /*193a0*/  LOP3.LUT R4, R239, UR33, R232.reuse, 0x96, !PT ;  /* 0x00000021ef047c12 */ /* 0x100fe4000f8e96e8 */
[----:B------:R-:W-:Y:S02]  /*193b0*/  LOP3.LUT R7, R241, UR33, R232, 0x96, !PT ;  /* 0x00000021f1077c12 */ /* 0x000fe4000f8e96e8 */
[----:B------:R-:W-:Y:S01]  /*193c0*/  FSEL R136, R63, -INF , !P0 ;  /* 0xff8000003f887808 */ /* 0x000fe20004000000 */
[----:B------:R-:W-:Y:S01]  /*193d0*/  IMAD.WIDE.U32 R152, R4, -0x326172a9, RZ ;  /* 0xcd9e8d5704987825 */ /* 0x000fe200078e00ff */
[----:B------:R-:W-:Y:S02]  /*193e0*/  FMNMX.FTZ R0, R236, R0, !PT ;  /* 0x00000000ec007209 */ /* 0x000fe40007810000 */
[----:B-1----:R-:W-:Y:S01]  /*193f0*/  FMNMX.FTZ R72, R72, R6, !PT ;  /* 0x0000000648487209 */ /* 0x002fe20007810000 */
[----:B------:R-:W-:Y:S01]  /*19400*/  IMAD.WIDE.U32 R150, R7, -0x326172a9, RZ ;  /* 0xcd9e8d5707967825 */ /* 0x000fe200078e00ff */
[----:B------:R-:W-:Y:S02]  /*19410*/  FMNMX.FTZ R3, R235, R2, !PT ;  /* 0x00000002eb037209 */ /* 0x000fe40007810000 */
[----:B------:R-:W-:Y:S01]  /*19420*/  FMNMX.FTZ R0, R136, R0, !PT ;  /* 0x0000000088007209 */ /* 0x000fe20007810000 */
[--C-:B------:R-:W-:Y:S01]  /*19430*/  FFMA.FTZ R6, R71, UR4, -R137.reuse ;  /* 0x0000000447067c23 */ /* 0x100fe20008010889 */
[C---:B------:R-:W-:Y:S01]  /*19440*/  FSETP.NEU.FTZ.AND P2, PT, R72.reuse, -INF , PT ;  /* 0xff8000004800780b */ /* 0x040fe20003f5d000 */
[----:B------:R-:W-:Y:S01]  /*19450*/  FMUL.FTZ R138, R72, UR4 ;  /* 0x00000004488a7c20 */ /* 0x000fe20008410000 */
[--C-:B------:R-:W-:Y:S01]  /*19460*/  LOP3.LUT R8, R151, UR32, R12.reuse, 0x96, !PT ;  /* 0x0000002097087c12 */ /* 0x100fe2000f8e960c */
[----:B------:R3:W-:Y:S01]  /*19470*/  MUFU.EX2 R59, R6 ;  /* 0x00000006003b7308 */ /* 0x0007e20000000800 */
[----:B------:R-:W-:Y:S01]  /*19480*/  LOP3.LUT R7, R153, UR32, R12, 0x96, !PT ;  /* 0x0000002099077c12 */ /* 0x000fe2000f8e960c */
[----:B------:R-:W1:Y:S01]  /*19490*/  SHFL.BFLY PT, R10, R3, 0x2, 0x1f ;  /* 0x0c401f00030a7f89 */ /* 0x000e6200000e0000 */
[----:B------:R-:W-:Y:S01]  /*194a0*/  FSEL R138, R138, RZ, P2 ;  /* 0x000000ff8a8a7208 */ /* 0x000fe20001000000 */
[----:B------:R-:W-:Y:S06]  /*194b0*/  IMAD.WIDE.U32 R8, R8, -0x2daee0ad, RZ ;  /* 0xd2511f5308087825 */ /* 0x000fec00078e00ff */
[----:B------:R-:W5:Y:S01]  /*194c0*/  SHFL.BFLY PT, R2, R0, 0x2, 0x1f ;  /* 0x0c401f0000027f89 */ /* 0x000f6200000e0000 */
[----:B-1----:R-:W-:Y:S02]  /*194d0*/  FMNMX.FTZ R3, R3, R10, !PT ;  /* 0x0000000a03037209 */ /* 0x002fe40007810000 */
[----:B-----5:R-:W-:Y:S05]  /*194e0*/  FMNMX.FTZ R0, R0, R2, !PT ;  /* 0x0000000200007209 */ /* 0x020fea0007810000 */
[----:B------:R-:W1:Y:S08]  /*194f0*/  SHFL.BFLY PT, R71, R3, 0x1, 0x1f ;  /* 0x0c201f0003477f89 */ /* 0x000e7000000e0000 */
[----:B------:R-:W5:Y:S01]  /*19500*/  SHFL.BFLY PT, R2, R0, 0x1, 0x1f ;  /* 0x0c201f0000027f89 */ /* 0x000f6200000e0000 */
[----:B-1----:R-:W-:Y:S02]  /*19510*/  FMNMX.FTZ R71, R3, R71, !PT ;  /* 0x0000004703477209 */ /* 0x002fe40007810000 */
[----:B-----5:R-:W-:Y:S03]  /*19520*/  FMNMX.FTZ R70, R0, R2, !PT ;  /* 0x0000000200467209 */ /* 0x020fe60007810000 */
[C---:B------:R-:W-:Y:S01]  /*19530*/  FMUL.FTZ R139, R71.reuse, UR4 ;  /* 0x00000004478b7c20 */ /* 0x040fe20008410000 */
[----:B------:R-:W-:Y:S01]  /*19540*/  FSETP.NEU.FTZ.AND P1, PT, R71, -INF , PT ;  /* 0xff8000004700780b */ /* 0x000fe20003f3d000 */
[----:B------:R-:W-:Y:S01]  /*19550*/  FFMA.FTZ R0, R148, UR4, -R138 ;  /* 0x0000000494007c23 */ /* 0x000fe2000801088a */
[C---:B------:R-:W-:Y:S01]  /*19560*/  FSETP.NEU.FTZ.AND P0, PT, R70.reuse, -INF , PT ;  /* 0xff8000004600780b */ /* 0x040fe20003f1d000 */
[----:B------:R-:W-:Y:S01]  /*19570*/  FMUL.FTZ R148, R70, UR4 ;  /* 0x0000000446947c20 */ /* 0x000fe20008410000 */
[----:B------:R-:W-:Y:S01]  /*19580*/  FSEL R139, R139, RZ, P1 ;  /* 0x000000ff8b8b7208 */ /* 0x000fe20000800000 */
[----:B------:R-:W-:Y:S03]  /*19590*/  MUFU.EX2 R58, R0 ;  /* 0x00000000003a7308 */ /* 0x000fe60000000800 */
[----:B------:R-:W-:Y:S02]  /*195a0*/  FSEL R148, R148, RZ, P0 ;  /* 0x000000ff94947208 */ /* 0x000fe40000000000 */
[C---:B--2---:R-:W-:Y:S05]  /*195b0*/  LOP3.LUT R4, R13.reuse, UR36, R36, 0x96, !PT ;  /* 0x000000240d047c12 */ /* 0x044fea000f8e9624 */
[----:B----4-:R-:W-:Y:S01]  /*195c0*/  IMAD.WIDE.U32 R4, R4, -0x2daee0ad, RZ ;  /* 0xd2511f5304047825 */ /* 0x010fe200078e00ff */
[----:B---3--:R-:W-:Y:S04]  /*195d0*/  LOP3.LUT R6, R13, UR36, R26, 0x96, !PT ;  /* 0x000000240d067c12 */ /* 0x008fe8000f8e961a */
[----:B------:R-:W-:Y:S01]  /*195e0*/  LOP3.LUT R11, R5, UR29, R240, 0x96, !PT ;  /* 0x0000001d050b7c12 */ /* 0x000fe2000f8e96f0 */
[----:B------:R-:W-:Y:S01]  /*195f0*/  FFMA.FTZ R5, R18, UR4, -R138 ;  /* 0x0000000412057c23 */ /* 0x000fe2000801088a */
[----:B------:R-:W-:Y:S01]  /*19600*/  LOP3.LUT R12, R9, UR25, R4, 0x96, !PT ;  /* 0x00000019090c7c12 */ /* 0x000fe2000f8e9604 */
[----:B------:R-:W-:Y:S01]  /*19610*/  FFMA.FTZ R9, R19, UR4, -R138 ;  /* 0x0000000413097c23 */ /* 0x000fe2000801088a */
[----:B------:R-:W-:Y:S01]  /*19620*/  IMAD.WIDE.U32 R14, R6, -0x2daee0ad, RZ ;  /* 0xd2511f53060e7825 */ /* 0x000fe200078e00ff */
[----:B------:R1:W-:Y:S03]  /*19630*/  MUFU.EX2 R43, R5 ;  /* 0x00000005002b7308 */ /* 0x0003e60000000800 */
[----:B------:R-:W-:Y:S01]  /*19640*/  IMAD.WIDE.U32 R6, R7, -0x2daee0ad, RZ ;  /* 0xd2511f5307067825 */ /* 0x000fe200078e00ff */
[----:B------:R-:W-:Y:S04]  /*19650*/  LOP3.LUT R10, R15, UR29, R238, 0x96, !PT ;  /* 0x0000001d0f0a7c12 */ /* 0x000fe8000f8e96ee */
[----:B------:R-:W-:Y:S02]  /*19660*/  LOP3.LUT R7, R7, UR25, R14, 0x96, !PT ;  /* 0x0000001907077c12 */ /* 0x000fe4000f8e960e */
[----:B------:R2:W3:Y:S01]  /*19670*/  MUFU.EX2 R60, R9 ;  /* 0x00000009003c7308 */ /* 0x0004e20000000800 */
[----:B------:R-:W-:Y:S04]  /*19680*/  IMAD.WIDE.U32 R14, R12, -0x326172a9, RZ ;  /* 0xcd9e8d570c0e7825 */ /* 0x000fe800078e00ff */
[----:B------:R-:W-:Y:S04]  /*19690*/  IMAD.WIDE.U32 R40, R7, -0x326172a9, RZ ;  /* 0xcd9e8d5707287825 */ /* 0x000fe800078e00ff */
[----:B-1----:R-:W-:Y:S04]  /*196a0*/  IMAD.WIDE.U32 R4, R11, -0x326172a9, RZ ;  /* 0xcd9e8d570b047825 */ /* 0x002fe800078e00ff */
[----:B------:R-:W-:Y:S01]  /*196b0*/  IMAD.WIDE.U32 R12, R10, -0x326172a9, RZ ;  /* 0xcd9e8d570a0c7825 */ /* 0x000fe200078e00ff */
[----:B------:R-:W-:Y:S02]  /*196c0*/  LOP3.LUT R5, R5, UR28, R150, 0x96, !PT ;  /* 0x0000001c05057c12 */ /* 0x000fe4000f8e9696 */
[----:B------:R-:W-:Y:S01]  /*196d0*/  LOP3.LUT R7, R15, UR24, R4, 0x96, !PT ;  /* 0x000000180f077c12 */ /* 0x000fe2000f8e9604 */
[--C-:B--2---:R-:W-:Y:S01]  /*196e0*/  FFMA.FTZ R9, R144, UR4, -R137.reuse ;  /* 0x0000000490097c23 */ /* 0x104fe20008010889 */
[----:B------:R-:W-:Y:S01]  /*196f0*/  LOP3.LUT R10, R13, UR28, R152, 0x96, !PT ;  /* 0x0000001c0d0a7c12 */ /* 0x000fe2000f8e9698 */
[----:B------:R-:W-:Y:S02]  /*19700*/  IMAD.WIDE.U32 R4, R5, -0x2daee0ad, RZ ;  /* 0xd2511f5305047825 */ /* 0x000fe400078e00ff */
[----:B------:R1:W-:Y:S02]  /*19710*/  MUFU.EX2 R51, R9 ;  /* 0x0000000900337308 */ /* 0x0003e40000000800 */
[----:B------:R-:W-:Y:S01]  /*19720*/  IMAD.WIDE.U32 R44, R7, -0x2daee0ad, RZ ;  /* 0xd2511f53072c7825 */ /* 0x000fe200078e00ff */
[----:B------:R-:W-:Y:S03]  /*19730*/  LOP3.LUT R8, R5, UR22, R8, 0x96, !PT ;  /* 0x0000001605087c12 */ /* 0x000fe6000f8e9608 */
[----:B------:R-:W-:Y:S01]  /*19740*/  IMAD.WIDE.U32 R10, R10, -0x2daee0ad, RZ ;  /* 0xd2511f530a0a7825 */ /* 0x000fe200078e00ff */
[----:B------:R-:W-:Y:S03]  /*19750*/  LOP3.LUT R5, R45, UR18, R4, 0x96, !PT ;  /* 0x000000122d057c12 */ /* 0x000fe6000f8e9604 */
[----:B------:R-:W-:Y:S01]  /*19760*/  FFMA.FTZ R4, R145, UR4, -R138 ;  /* 0x0000000491047c23 */ /* 0x000fe2000801088a */
[----:B------:R-:W-:Y:S01]  /*19770*/  IMAD.WIDE.U32 R28, R8, -0x326172a9, RZ ;  /* 0xcd9e8d57081c7825 */ /* 0x000fe200078e00ff */
[----:B------:R-:W-:Y:S02]  /*19780*/  LOP3.LUT R6, R11, UR22, R6, 0x96, !PT ;  /* 0x000000160b067c12 */ /* 0x000fe4000f8e9606 */
[----:B------:R2:W-:Y:S01]  /*19790*/  MUFU.EX2 R17, R4 ;  /* 0x0000000400117308 */ /* 0x0005e20000000800 */
[----:B------:R-:W-:Y:S01]  /*197a0*/  IMAD.WIDE.U32 R2, R5, -0x326172a9, RZ ;  /* 0xcd9e8d5705027825 */ /* 0x000fe200078e00ff */
[----:B-1----:R-:W-:Y:S03]  /*197b0*/  LOP3.LUT R9, R41, UR24, R12, 0x96, !PT ;  /* 0x0000001829097c12 */ /* 0x002fe6000f8e960c */
[----:B------:R-:W-:Y:S01]  /*197c0*/  FFMA.FTZ R12, R146, UR4, -R137 ;  /* 0x00000004920c7c23 */ /* 0x000fe20008010889 */
[----:B------:R-:W-:Y:S01]  /*197d0*/  LOP3.LUT R5, R2, 0xffff, RZ, 0xc0, !PT ;  /* 0x0000ffff02057812 */ /* 0x000fe200078ec0ff */
[----:B------:R-:W-:Y:S01]  /*197e0*/  IMAD.WIDE.U32 R24, R6, -0x326172a9, RZ ;  /* 0xcd9e8d5706187825 */ /* 0x000fe200078e00ff */
[----:B------:R-:W-:Y:S02]  /*197f0*/  SHF.R.U32.HI R11, RZ, 0x10, R2 ;  /* 0x00000010ff0b7819 */ /* 0x000fe40000011602 */
[----:B------:R1:W4:Y:S01]  /*19800*/  MUFU.EX2 R56, R12 ;  /* 0x0000000c00387308 */ /* 0x0003220000000800 */
[----:B------:R-:W-:Y:S01]  /*19810*/  LOP3.LUT R13, R2, 0xff, RZ, 0xc0, !PT ;  /* 0x000000ff020d7812 */ /* 0x000fe200078ec0ff */
[----:B------:R-:W-:Y:S01]  /*19820*/  IMAD.WIDE.U32 R30, R9, -0x2daee0ad, RZ ;  /* 0xd2511f53091e7825 */ /* 0x000fe200078e00ff */
[----:B------:R-:W-:Y:S02]  /*19830*/  LOP3.LUT R0, R3, UR37, R28, 0x96, !PT ;  /* 0x0000002503007c12 */ /* 0x000fe4000f8e961c */
[----:B------:R-:W-:Y:S02]  /*19840*/  SHF.R.U32.HI R5, RZ, 0x8, R5 ;  /* 0x00000008ff057819 */ /* 0x000fe40000011605 */
[----:B------:R-:W-:Y:S01]  /*19850*/  LOP3.LUT R10, R31, UR18, R10, 0x96, !PT ;  /* 0x000000121f0a7c12 */ /* 0x000fe2000f8e960a */
[----:B--2---:R-:W-:Y:S01]  /*19860*/  FFMA.FTZ R4, R147, UR4, -R139 ;  /* 0x0000000493047c23 */ /* 0x004fe2000801088b */
[----:B------:R-:W-:Y:S02]  /*19870*/  PRMT R13, R13, 0x5410, R5 ;  /* 0x000054100d0d7816 */ /* 0x000fe40000000005 */
[----:B------:R-:W-:Y:S01]  /*19880*/  LOP3.LUT R5, R0, 0xffff, RZ, 0xc0, !PT ;  /* 0x0000ffff00057812 */ /* 0x000fe200078ec0ff */
[----:B------:R2:W5:Y:S01]  /*19890*/  MUFU.EX2 R16, R4 ;  /* 0x0000000400107308 */ /* 0x0005620000000800 */
[----:B---3--:R-:W-:Y:S02]  /*198a0*/  F2FP.BF16.F32.PACK_AB R147, R60, R43 ;  /* 0x0000002b3c93723e */ /* 0x008fe400000010ff */
[----:B------:R-:W-:Y:S02]  /*198b0*/  SHF.R.U32.HI R5, RZ, 0x8, R5 ;  /* 0x00000008ff057819 */ /* 0x000fe40000011605 */
[----:B-1----:R-:W-:Y:S01]  /*198c0*/  SHF.R.U32.HI R12, RZ, 0x18, R2 ;  /* 0x00000018ff0c7819 */ /* 0x002fe20000011602 */
[----:B------:R-:W-:Y:S01]  /*198d0*/  IMAD.WIDE.U32 R2, R10, -0x326172a9, RZ ;  /* 0xcd9e8d570a027825 */ /* 0x000fe200078e00ff */
[----:B------:R-:W-:Y:S02]  /*198e0*/  SHF.R.U32.HI R10, RZ, 0x18, R0 ;  /* 0x00000018ff0a7819 */ /* 0x000fe40000011600 */
[--C-:B------:R-:W-:Y:S02]  /*198f0*/  HSET2.LE.AND R146, R13, R237.reuse, PT ;  /* 0x000000ed0d927233 */ /* 0x100fe40003803000 */
[C---:B------:R-:W-:Y:S02]  /*19900*/  LOP3.LUT R6, R2.reuse, 0xffff, RZ, 0xc0, !PT ;  /* 0x0000ffff02067812 */ /* 0x040fe400078ec0ff */
[--C-:B------:R-:W-:Y:S02]  /*19910*/  SHF.R.U32.HI R8, RZ, 0x10, R2.reuse ;  /* 0x00000010ff087819 */ /* 0x100fe40000011602 */
[----:B------:R-:W-:Y:S02]  /*19920*/  LOP3.LUT R9, R2, 0xff, RZ, 0xc0, !PT ;  /* 0x000000ff02097812 */ /* 0x000fe400078ec0ff */
[----:B------:R-:W-:Y:S01]  /*19930*/  SHF.R.U32.HI R7, RZ, 0x18, R2 ;  /* 0x00000018ff077819 */ /* 0x000fe20000011602 */
[----:B--2---:R-:W-:Y:S01]  /*19940*/  FFMA.FTZ R4, R163, UR4, -R139 ;  /* 0x00000004a3047c23 */ /* 0x004fe2000801088b */
[----:B------:R-:W-:Y:S01]  /*19950*/  LOP3.LUT R2, R3, UR37, R24, 0x96, !PT ;  /* 0x0000002503027c12 */ /* 0x000fe2000f8e9618 */
[----:B------:R-:W-:Y:S01]  /*19960*/  FFMA.FTZ R3, R161, UR4, -R148 ;  /* 0x00000004a1037c23 */ /* 0x000fe20008010894 */
[----:B------:R-:W-:Y:S01]  /*19970*/  SHF.R.U32.HI R6, RZ, 0x8, R6 ;  /* 0x00000008ff067819 */ /* 0x000fe20000011606 */
[----:B------:R1:W2:Y:S01]  /*19980*/  MUFU.EX2 R57, R4 ;  /* 0x0000000400397308 */ /* 0x0002a20000000800 */
[----:B----4-:R-:W-:Y:S01]  /*19990*/  F2FP.BF16.F32.PACK_AB R144, R56, R51 ;  /* 0x000000333890723e */ /* 0x010fe200000010ff */
[----:B------:R-:W-:Y:S01]  /*199a0*/  IMAD.MOV.U32 R163, RZ, RZ, R17 ;  /* 0x000000ffffa37224 */ /* 0x000fe200078e0011 */
[----:B------:R-:W-:Y:S01]  /*199b0*/  LOP3.LUT R28, R29, UR19, R14, 0x96, !PT ;  /* 0x000000131d1c7c12 */ /* 0x000fe2000f8e960e */
[----:B-----5:R-:W-:Y:S01]  /*199c0*/  IMAD.MOV.U32 R161, RZ, RZ, R16 ;  /* 0x000000ffffa17224 */ /* 0x020fe200078e0010 */
[----:B------:R-:W-:Y:S02]  /*199d0*/  PRMT R16, R9, 0x5410, R6 ;  /* 0x0000541009107816 */ /* 0x000fe40000000006 */
[C---:B------:R-:W-:Y:S03]  /*199e0*/  LOP3.LUT R6, R2.reuse, 0xffff, RZ, 0xc0, !PT ;  /* 0x0000ffff02067812 */ /* 0x040fe600078ec0ff */
[----:B------:R3:W-:Y:S01]  /*199f0*/  MUFU.EX2 R252, R3 ;  /* 0x0000000300fc7308 */ /* 0x0007e20000000800 */
[----:B------:R-:W-:Y:S01]  /*19a00*/  LOP3.LUT R9, R2, 0xff, RZ, 0xc0, !PT ;  /* 0x000000ff02097812 */ /* 0x000fe200078ec0ff */
[----:B------:R-:W-:Y:S01]  /*19a10*/  IMAD.WIDE.U32 R28, R28, -0x2daee0ad, RZ ;  /* 0xd2511f531c1c7825 */ /* 0x000fe200078e00ff */
[----:B------:R-:W-:Y:S02]  /*19a20*/  F2FP.BF16.F32.PACK_AB R145, R58, R163 ;  /* 0x000000a33a91723e */ /* 0x000fe400000010ff */
[----:B------:R-:W-:Y:S02]  /*19a30*/  LOP3.LUT R40, R25, UR19, R40, 0x96, !PT ;  /* 0x0000001319287c12 */ /* 0x000fe4000f8e9628 */
[----:B------:R-:W-:Y:S02]  /*19a40*/  SHF.R.U32.HI R45, RZ, 0x10, R28 ;  /* 0x00000010ff2d7819 */ /* 0x000fe4000001161c */
[----:B-1----:R-:W-:Y:S01]  /*19a50*/  LOP3.LUT R4, R11, 0xff, RZ, 0xc0, !PT ;  /* 0x000000ff0b047812 */ /* 0x002fe200078ec0ff */
[----:B------:R-:W-:Y:S01]  /*19a60*/  IMAD.WIDE.U32 R40, R40, -0x2daee0ad, RZ ;  /* 0xd2511f5328287825 */ /* 0x000fe200078e00ff */
[----:B------:R-:W-:Y:S02]  /*19a70*/  LOP3.LUT R11, R0, 0xff, RZ, 0xc0, !PT ;  /* 0x000000ff000b7812 */ /* 0x000fe400078ec0ff */
[----:B------:R-:W-:Y:S01]  /*19a80*/  PRMT R12, R4, 0x5410, R12 ;  /* 0x00005410040c7816 */ /* 0x000fe2000000000c */
[----:B------:R-:W-:Y:S01]  /*19a90*/  FFMA.FTZ R4, R164, UR4, -R148 ;  /* 0x00000004a4047c23 */ /* 0x000fe20008010894 */
[----:B------:R-:W-:Y:S02]  /*19aa0*/  PRMT R11, R11, 0x5410, R5 ;  /* 0x000054100b0b7816 */ /* 0x000fe40000000005 */
[----:B---3--:R-:W-:Y:S01]  /*19ab0*/  LOP3.LUT R3, R8, 0xff, RZ, 0xc0, !PT ;  /* 0x000000ff08037812 */ /* 0x008fe200078ec0ff */
[----:B------:R1:W-:Y:S01]  /*19ac0*/  MUFU.EX2 R250, R4 ;  /* 0x0000000400fa7308 */ /* 0x0003e20000000800 */
[----:B------:R-:W-:Y:S02]  /*19ad0*/  SHF.R.U32.HI R8, RZ, 0x10, R2 ;  /* 0x00000010ff087819 */ /* 0x000fe40000011602 */
[----:B------:R-:W-:Y:S02]  /*19ae0*/  PRMT R15, R3, 0x5410, R7 ;  /* 0x00005410030f7816 */ /* 0x000fe40000000007 */
[----:B------:R-:W-:Y:S01]  /*19af0*/  SHF.R.U32.HI R3, RZ, 0x10, R0 ;  /* 0x00000010ff037819 */ /* 0x000fe20000011600 */
[--C-:B------:R-:W-:Y:S01]  /*19b00*/  FFMA.FTZ R0, R165, UR4, -R139.reuse ;  /* 0x00000004a5007c23 */ /* 0x100fe2000801088b */
[----:B------:R-:W-:Y:S02]  /*19b10*/  LOP3.LUT R50, R40, 0xff, RZ, 0xc0, !PT ;  /* 0x000000ff28327812 */ /* 0x000fe400078ec0ff */
[----:B------:R-:W-:Y:S01]  /*19b20*/  SHF.R.U32.HI R49, RZ, 0x18, R40 ;  /* 0x00000018ff317819 */ /* 0x000fe20000011628 */
[----:B------:R3:W-:Y:S01]  /*19b30*/  MUFU.EX2 R251, R0 ;  /* 0x0000000000fb7308 */ /* 0x0007e20000000800 */
[----:B------:R-:W-:Y:S02]  /*19b40*/  SHF.R.U32.HI R7, RZ, 0x18, R2 ;  /* 0x00000018ff077819 */ /* 0x000fe40000011602 */
[----:B------:R-:W-:Y:S02]  /*19b50*/  LOP3.LUT R3, R3, 0xff, RZ, 0xc0, !PT ;  /* 0x000000ff03037812 */ /* 0x000fe400078ec0ff */
[----:B------:R-:W-:Y:S01]  /*19b60*/  SHF.R.U32.HI R2, RZ, 0x8, R6 ;  /* 0x00000008ff027819 */ /* 0x000fe20000011606 */
[----:B------:R-:W-:Y:S01]  /*19b70*/  FFMA.FTZ R6, R162, UR4, -R148 ;  /* 0x00000004a2067c23 */ /* 0x000fe20008010894 */
[----:B-1----:R-:W-:Y:S01]  /*19b80*/  FFMA.FTZ R4, R149, UR4, -R139 ;  /* 0x0000000495047c23 */ /* 0x002fe2000801088b */
[----:B------:R-:W-:Y:S02]  /*19b90*/  PRMT R10, R3, 0x5410, R10 ;  /* 0x00005410030a7816 */ /* 0x000fe4000000000a */
[----:B------:R1:W-:Y:S01]  /*19ba0*/  MUFU.EX2 R247, R6 ;  /* 0x0000000600f77308 */ /* 0x0003e20000000800 */
[----:B------:R-:W-:Y:S02]  /*19bb0*/  PRMT R9, R9, 0x5410, R2 ;  /* 0x0000541009097816 */ /* 0x000fe40000000002 */
[----:B------:R-:W-:Y:S02]  /*19bc0*/  FSEL R3, R72, RZ, P2 ;  /* 0x000000ff48037208 */ /* 0x000fe40001000000 */
[----:B--2---:R-:W-:Y:S02]  /*19bd0*/  F2FP.BF16.F32.PACK_AB R64, R57, R161 ;  /* 0x000000a13940723e */ /* 0x004fe400000010ff */
[----:B---3--:R-:W-:Y:S03]  /*19be0*/  LOP3.LUT R0, R8, 0xff, RZ, 0xc0, !PT ;  /* 0x000000ff08007812 */ /* 0x008fe600078ec0ff */
[----:B------:R2:W3:Y:S01]  /*19bf0*/  MUFU.EX2 R249, R4 ;  /* 0x0000000400f97308 */ /* 0x0004e20000000800 */
[----:B------:R-:W-:Y:S02]  /*19c00*/  FSEL R2, R71, RZ, P1 ;  /* 0x000000ff47027208 */ /* 0x000fe40000800000 */
[----:B------:R-:W-:Y:S01]  /*19c10*/  PRMT R65, R0, 0x5410, R7 ;  /* 0x0000541000417816 */ /* 0x000fe20000000007 */
[----:B------:R-:W-:Y:S01]  /*19c20*/  FFMA.FTZ R0, R166, UR4, -R148 ;  /* 0x00000004a6007c23 */ /* 0x000fe20008010894 */
[--C-:B------:R-:W-:Y:S02]  /*19c30*/  HSET2.LE.AND R7, R12, R237.reuse, PT ;  /* 0x000000ed0c077233 */ /* 0x100fe40003803000 */
[----:B------:R-:W-:Y:S03]  /*19c40*/  SHF.R.U32.HI R63, RZ, 0x18, R28 ;  /* 0x00000018ff3f7819 */ /* 0x000fe6000001161c */
[----:B------:R4:W5:Y:S01]  /*19c50*/  MUFU.EX2 R248, R0 ;  /* 0x0000000000f87308 */ /* 0x0009620000000800 */
[--C-:B------:R-:W-:Y:S02]  /*19c60*/  HSET2.LE.AND R65, R65, R237.reuse, PT ;  /* 0x000000ed41417233 */ /* 0x100fe40003803000 */
[----:B------:R-:W-:Y:S02]  /*19c70*/  LOP3.LUT R147, R7, R147, RZ, 0xc0, !PT ;  /* 0x0000009307937212 */ /* 0x000fe400078ec0ff */
[----:B-1----:R-:W-:Y:S02]  /*19c80*/  F2FP.BF16.F32.PACK_AB R6, R59, R42 ;  /* 0x0000002a3b06723e */ /* 0x002fe400000010ff */
[----:B------:R-:W-:Y:S02]  /*19c90*/  LOP3.LUT R45, R45, 0xff, RZ, 0xc0, !PT ;  /* 0x000000ff2d2d7812 */ /* 0x000fe400078ec0ff */
[----:B--2---:R-:W-:Y:S02]  /*19ca0*/  FSEL R4, R73, RZ, P3 ;  /* 0x000000ff49047208 */ /* 0x004fe40001800000 */
[----:B------:R-:W-:Y:S02]  /*19cb0*/  LOP3.LUT R146, R146, R6, RZ, 0xc0, !PT ;  /* 0x0000000692927212 */ /* 0x000fe400078ec0ff */
[--C-:B------:R-:W-:Y:S01]  /*19cc0*/  HSET2.LE.AND R6, R9, R237.reuse, PT ;  /* 0x000000ed09067233 */ /* 0x100fe20003803000 */
[----:B------:R-:W-:Y:S01]  /*19cd0*/  FADD.FTZ R5, -R4, R68 ;  /* 0x0000004404057221 */ /* 0x000fe20000010100 */
[----:B------:R-:W-:Y:S01]  /*19ce0*/  FADD.FTZ R4, -R3, R69 ;  /* 0x0000004503047221 */ /* 0x000fe20000010100 */
[----:B------:R-:W-:Y:S01]  /*19cf0*/  FADD.FTZ R3, -R2, R74 ;  /* 0x0000004a02037221 */ /* 0x000fe20000010100 */
[----:B----4-:R-:W-:Y:S02]  /*19d00*/  FSEL R0, R70, RZ, P0 ;  /* 0x000000ff46007208 */ /* 0x010fe40000000000 */
[----:B---3--:R-:W-:Y:S02]  /*19d10*/  F2FP.BF16.F32.PACK_AB R66, R249, R251 ;  /* 0x000000fbf942723e */ /* 0x008fe400000010ff */
[----:B-----5:R-:W-:Y:S01]  /*19d20*/  F2FP.BF16.F32.PACK_AB R67, R247, R248 ;  /* 0x000000f8f743723e */ /* 0x020fe200000010ff */
[----:B------:R-:W-:Y:S01]  /*19d30*/  FADD.FTZ R2, -R0, R75 ;  /* 0x0000004b00027221 */ /* 0x000fe20000010100 */
[----:B------:R-:W-:Y:S01]  /*19d40*/  FMUL.FTZ R0, R5, UR4 ;  /* 0x0000000405007c20 */ /* 0x000fe20008410000 */
[----:B------:R-:W-:Y:S01]  /*19d50*/  IMAD.U32 R5, RZ, RZ, UR31 ;  /* 0x0000001fff057e24 */ /* 0x000fe2000f8e00ff */
[----:B------:R-:W-:Y:S02]  /*19d60*/  LOP3.LUT R64, R6, R64, RZ, 0xc0, !PT ;  /* 0x0000004006407212 */ /* 0x000fe400078ec0ff */
[----:B------:R1:W2:Y:S01]  /*19d70*/  MUFU.EX2 R69, R0 ;  /* 0x0000000000457308 */ /* 0x0002a20000000800 */
[----:B------:R-:W-:Y:S01]  /*19d80*/  PRMT R63, R45, 0x5410, R63 ;  /* 0x000054102d3f7816 */ /* 0x000fe2000000003f */
[----:B------:R-:W-:Y:S01]  /*19d90*/  FFMA.FTZ R45, R176, UR4, -R148 ;  /* 0x00000004b02d7c23 */ /* 0x000fe20008010894 */
[----:B------:R-:W-:Y:S01]  /*19da0*/  LOP3.LUT R7, R233, UR11, R5, 0x96, !PT ;  /* 0x0000000be9077c12 */ /* 0x000fe2000f8e9605 */
[----:B------:R-:W-:Y:S01]  /*19db0*/  UIADD3 UR11, UR31, 0x646e171e, URZ ;  /* 0x646e171e1f0b7890 */ /* 0x000fe2000fffe03f */
[--C-:B------:R-:W-:Y:S01]  /*19dc0*/  HSET2.LE.AND R5, R10, R237.reuse, PT ;  /* 0x000000ed0a057233 */ /* 0x100fe20003803000 */
[----:B------:R-:W-:Y:S01]  /*19dd0*/  IMAD.MOV.U32 R176, RZ, RZ, R57 ;  /* 0x000000ffffb07224 */ /* 0x000fe200078e0039 */
[----:B------:R-:W-:Y:S03]  /*19de0*/  LOP3.LUT R46, R28, 0xffff, RZ, 0xc0, !PT ;  /* 0x0000ffff1c2e7812 */ /* 0x000fe600078ec0ff */
[----:B------:R3:W-:Y:S01]  /*19df0*/  MUFU.EX2 R165, R45 ;  /* 0x0000002d00a57308 */ /* 0x0007e20000000800 */
[----:B------:R-:W-:Y:S01]  /*19e00*/  IMAD.WIDE.U32 R18, R7, -0x326172a9, RZ ;  /* 0xcd9e8d5707127825 */ /* 0x000fe200078e00ff */
[----:B------:R-:W-:Y:S02]  /*19e10*/  LOP3.LUT R145, R5, R145, RZ, 0xc0, !PT ;  /* 0x0000009105917212 */ /* 0x000fe400078ec0ff */
[--C-:B------:R-:W-:Y:S02]  /*19e20*/  HSET2.LE.AND R5, R15, R237.reuse, PT ;  /* 0x000000ed0f057233 */ /* 0x100fe40003803000 */
[----:B------:R-:W-:Y:S02]  /*19e30*/  LOP3.LUT R13, R19, UR36, R36, 0x96, !PT ;  /* 0x00000024130d7c12 */ /* 0x000fe4000f8e9624 */
[----:B------:R-:W4:Y:S01]  /*19e40*/  LDSM.16.MT88.4 R36, [R188+0x6000] ;  /* 0x00600000bc24783b */ /* 0x000f220000004200 */
[----:B-1----:R-:W-:Y:S01]  /*19e50*/  FMUL.FTZ R0, R4, UR4 ;  /* 0x0000000404007c20 */ /* 0x002fe20008410000 */
[----:B--2---:R-:W-:Y:S01]  /*19e60*/  FMUL.FTZ R17, R69, R85 ;  /* 0x0000005545117220 */ /* 0x004fe20000410000 */
[--C-:B------:R-:W-:Y:S02]  /*19e70*/  HSET2.LE.AND R4, R11, R237.reuse, PT ;  /* 0x000000ed0b047233 */ /* 0x100fe40003803000 */
[----:B------:R1:W2:Y:S01]  /*19e80*/  MUFU.EX2 R68, R0 ;  /* 0x0000000000447308 */ /* 0x0002a20000000800 */
[----:B------:R-:W-:Y:S01]  /*19e90*/  LOP3.LUT R67, R5, R67, RZ, 0xc0, !PT ;  /* 0x0000004305437212 */ /* 0x000fe200078ec0ff */
[----:B------:R-:W-:Y:S01]  /*19ea0*/  FMUL.FTZ R5, R69, R81 ;  /* 0x0000005145057220 */ /* 0x000fe20000410000 */
[----:B------:R-:W-:Y:S01]  /*19eb0*/  LOP3.LUT R144, R4, R144, RZ, 0xc0, !PT ;  /* 0x0000009004907212 */ /* 0x000fe200078ec0ff */
[----:B---3--:R-:W-:Y:S01]  /*19ec0*/  FFMA.FTZ R45, R171, UR4, -R148 ;  /* 0x00000004ab2d7c23 */ /* 0x008fe20008010894 */
[--C-:B------:R-:W-:Y:S01]  /*19ed0*/  HSET2.LE.AND R4, R16, R237.reuse, PT ;  /* 0x000000ed10047233 */ /* 0x100fe20003803000 */
[----:B------:R-:W-:Y:S01]  /*19ee0*/  FMUL.FTZ R16, R69, R84 ;  /* 0x0000005445107220 */ /* 0x000fe20000410000 */
[----:B------:R-:W-:Y:S03]  /*19ef0*/  LOP3.LUT R12, R151, UR32, R18, 0x96, !PT ;  /* 0x00000020970c7c12 */ /* 0x000fe6000f8e9612 */
[----:B------:R-:W-:Y:S01]  /*19f00*/  MUFU.EX2 R166, R45 ;  /* 0x0000002d00a67308 */ /* 0x000fe20000000800 */
[----:B------:R-:W-:Y:S01]  /*19f10*/  LOP3.LUT R156, R19, UR36, R26, 0x96, !PT ;  /* 0x00000024139c7c12 */ /* 0x000fe2000f8e961a */
[----:B------:R-:W-:Y:S01]  /*19f20*/  IMAD.MOV.U32 R171, RZ, RZ, R58 ;  /* 0x000000ffffab7224 */ /* 0x000fe200078e003a */
[----:B------:R-:W-:Y:S01]  /*19f30*/  LOP3.LUT R66, R4, R66, RZ, 0xc0, !PT ;  /* 0x0000004204427212 */ /* 0x000fe200078ec0ff */
[----:B------:R-:W-:Y:S01]  /*19f40*/  FMUL.FTZ R4, R69, R80 ;  /* 0x0000005045047220 */ /* 0x000fe20000410000 */
[----:B------:R-:W-:Y:S01]  /*19f50*/  IMAD.WIDE.U32 R154, R12, -0x2daee0ad, RZ ;  /* 0xd2511f530c9a7825 */ /* 0x000fe200078e00ff */
[----:B------:R-:W-:Y:S02]  /*19f60*/  LOP3.LUT R153, R153, UR32, R18, 0x96, !PT ;  /* 0x0000002099997c12 */ /* 0x000fe4000f8e9612 */
[----:B------:R-:W-:Y:S01]  /*19f70*/  LOP3.LUT R44, R29, UR11, R44, 0x96, !PT ;  /* 0x0000000b1d2c7c12 */ /* 0x000fe2000f8e962c */
[----:B-1----:R-:W-:Y:S01]  /*19f80*/  FMUL.FTZ R0, R3, UR4 ;  /* 0x0000000403007c20 */ /* 0x002fe20008410000 */
[C---:B--2---:R-:W-:Y:S01]  /*19f90*/  FMUL.FTZ R18, R68.reuse, R86 ;  /* 0x0000005644127220 */ /* 0x044fe20000410000 */
[C---:B------:R-:W-:Y:S01]  /*19fa0*/  FMUL.FTZ R19, R68.reuse, R87 ;  /* 0x0000005744137220 */ /* 0x040fe20000410000 */
[C---:B------:R-:W-:Y:S01]  /*19fb0*/  FMUL.FTZ R6, R68.reuse, R82 ;  /* 0x0000005244067220 */ /* 0x040fe20000410000 */
[----:B------:R1:W2:Y:S01]  /*19fc0*/  MUFU.EX2 R3, R0 ;  /* 0x0000000000037308 */ /* 0x0002a20000000800 */
[----:B------:R-:W-:Y:S01]  /*19fd0*/  FMUL.FTZ R7, R68, R83 ;  /* 0x0000005344077220 */ /* 0x000fe20000410000 */
[----:B------:R-:W-:Y:S01]  /*19fe0*/  LDSM.16.MT88.4 R84, [R185+0x6800] ;  /* 0x00680000b954783b */ /* 0x000fe20000004200 */
[----:B------:R-:W-:Y:S01]  /*19ff0*/  FFMA.FTZ R29, R168, UR4, -R138 ;  /* 0x00000004a81d7c23 */ /* 0x000fe2000801088a */
[----:B------:R-:W-:Y:S02]  /*1a000*/  LOP3.LUT R82, R28, 0xff, RZ, 0xc0, !PT ;  /* 0x000000ff1c527812 */ /* 0x000fe400078ec0ff */
[----:B------:R-:W-:Y:S02]  /*1a010*/  LOP3.LUT R48, R40, 0xffff, RZ, 0xc0, !PT ;  /* 0x0000ffff28307812 */ /* 0x000fe400078ec0ff */
[-C--:B------:R-:W-:Y:S01]  /*1a020*/  HMMA.16816.F32.BF16 R4, R144, R20.reuse, R4 ;  /* 0x000000149004723c */ /* 0x080fe20000041804 */
[----:B------:R-:W-:Y:S04]  /*1a030*/  PLOP3.LUT P0, PT, PT, PT, UP0, 0x80, 0x0 ;  /* 0x000000000000781c */ /* 0x000fe80003f0f008 */
[----:B------:R-:W-:Y:S01]  /*1a040*/  SHF.R.U32.HI R47, RZ, 0x10, R40 ;  /* 0x00000010ff2f7819 */ /* 0x000fe20000011628 */
[----:B------:R-:W-:Y:S01]  /*1a050*/  FFMA.FTZ R40, R167, UR4, -R139 ;  /* 0x00000004a7287c23 */ /* 0x000fe2000801088b */
[----:B------:R-:W-:Y:S03]  /*1a060*/  SHF.R.U32.HI R48, RZ, 0x8, R48 ;  /* 0x00000008ff307819 */ /* 0x000fe60000011630 */
[----:B------:R3:W-:Y:S01]  /*1a070*/  MUFU.EX2 R167, R40 ;  /* 0x0000002800a77308 */ /* 0x0007e20000000800 */
[----:B-1----:R-:W-:Y:S01]  /*1a080*/  FMUL.FTZ R0, R2, UR4 ;  /* 0x0000000402007c20 */ /* 0x002fe20008410000 */
[----:B------:R-:W-:Y:S01]  /*1a090*/  F2FP.BF16.F32.PACK_AB R2, R250, R252 ;  /* 0x000000fcfa02723e */ /* 0x000fe200000010ff */
[C---:B--2---:R-:W-:Y:S01]  /*1a0a0*/  FMUL.FTZ R8, R3.reuse, R76 ;  /* 0x0000004c03087220 */ /* 0x044fe20000410000 */
[C---:B------:R-:W-:Y:S01]  /*1a0b0*/  FMUL.FTZ R9, R3.reuse, R77 ;  /* 0x0000004d03097220 */ /* 0x040fe20000410000 */
[----:B------:R-:W-:Y:S01]  /*1a0c0*/  FMUL.FTZ R12, R3, R88 ;  /* 0x00000058030c7220 */ /* 0x000fe20000410000 */
[----:B------:R-:W-:Y:S01]  /*1a0d0*/  LOP3.LUT R65, R65, R2, RZ, 0xc0, !PT ;  /* 0x0000000241417212 */ /* 0x000fe200078ec0ff */
[----:B------:R-:W-:Y:S03]  /*1a0e0*/  FFMA.FTZ R2, R32, UR4, -R137 ;  /* 0x0000000420027c23 */ /* 0x000fe60008010889 */
[----:B------:R-:W1:Y:S01]  /*1a0f0*/  MUFU.EX2 R0, R0 ;  /* 0x0000000000007308 */ /* 0x000e620000000800 */
[C---:B------:R-:W-:Y:S01]  /*1a100*/  FMUL.FTZ R24, R3.reuse, R92 ;  /* 0x0000005c03187220 */ /* 0x040fe20000410000 */
[----:B------:R-:W-:Y:S01]  /*1a110*/  FMUL.FTZ R25, R3, R93 ;  /* 0x0000005d03197220 */ /* 0x000fe20000410000 */
[----:B------:R-:W-:Y:S01]  /*1a120*/  LOP3.LUT R47, R47, 0xff, RZ, 0xc0, !PT ;  /* 0x000000ff2f2f7812 */ /* 0x000fe200078ec0ff */
[----:B------:R-:W-:Y:S01]  /*1a130*/  FMUL.FTZ R28, R3, R104 ;  /* 0x00000068031c7220 */ /* 0x000fe20000410000 */
[----:B------:R-:W-:Y:S01]  /*1a140*/  SHF.R.U32.HI R46, RZ, 0x8, R46 ;  /* 0x00000008ff2e7819 */ /* 0x000fe2000001162e */
[----:B------:R-:W-:Y:S01]  /*1a150*/  FMUL.FTZ R32, R69, R100 ;  /* 0x0000006445207220 */ /* 0x000fe20000410000 */
[----:B------:R-:W-:Y:S03]  /*1a160*/  PRMT R74, R50, 0x5410, R48 ;  /* 0x00005410324a7816 */ /* 0x000fe60000000030 */
[----:B------:R2:W-:Y:S01]  /*1a170*/  MUFU.EX2 R246, R2 ;  /* 0x0000000200f67308 */ /* 0x0005e20000000800 */
[----:B------:R-:W-:Y:S01]  /*1a180*/  PRMT R75, R47, 0x5410, R49 ;  /* 0x000054102f4b7816 */ /* 0x000fe20000000031 */
[C---:B---3--:R-:W-:Y:S01]  /*1a190*/  FMUL.FTZ R40, R3.reuse, R108 ;  /* 0x0000006c03287220 */ /* 0x048fe20000410000 */
[----:B------:R-:W-:Y:S01]  /*1a1a0*/  LOP3.LUT R47, R44, 0xffff, RZ, 0xc0, !PT ;  /* 0x0000ffff2c2f7812 */ /* 0x000fe200078ec0ff */
[----:B------:R-:W-:Y:S01]  /*1a1b0*/  FMUL.FTZ R45, R3, R121 ;  /* 0x00000079032d7220 */ /* 0x000fe20000410000 */
[----:B------:R-:W-:Y:S01]  /*1a1c0*/  SHF.R.U32.HI R48, RZ, 0x10, R44 ;  /* 0x00000010ff307819 */ /* 0x000fe2000001162c */
[----:B------:R-:W-:Y:S01]  /*1a1d0*/  FMUL.FTZ R49, R69, R117 ;  /* 0x0000007545317220 */ /* 0x000fe20000410000 */
[----:B------:R-:W-:Y:S01]  /*1a1e0*/  PRMT R82, R82, 0x5410, R46 ;  /* 0x0000541052527816 */ /* 0x000fe2000000002e */
[----:B------:R-:W-:Y:S01]  /*1a1f0*/  FMUL.FTZ R50, R68, R118 ;  /* 0x0000007644327220 */ /* 0x000fe20000410000 */
[C---:B-1----:R-:W-:Y:S01]  /*1a200*/  FMUL.FTZ R10, R0.reuse, R78 ;  /* 0x0000004e000a7220 */ /* 0x042fe20000410000 */
[C---:B------:R-:W-:Y:S01]  /*1a210*/  FMUL.FTZ R11, R0.reuse, R79 ;  /* 0x0000004f000b7220 */ /* 0x040fe20000410000 */
[C---:B------:R-:W-:Y:S01]  /*1a220*/  FMUL.FTZ R26, R0.reuse, R94 ;  /* 0x0000005e001a7220 */ /* 0x040fe20000410000 */
[----:B------:R-:W1:Y:S01]  /*1a230*/  LDSM.16.MT88.4 R76, [R187+0x6000] ;  /* 0x00600000bb4c783b */ /* 0x000e620000004200 */
[C---:B------:R-:W-:Y:S01]  /*1a240*/  FMUL.FTZ R27, R0.reuse, R95 ;  /* 0x0000005f001b7220 */ /* 0x040fe20000410000 */
[--C-:B------:R-:W-:Y:S01]  /*1a250*/  HSET2.LE.AND R82, R82, R237.reuse, PT ;  /* 0x000000ed52527233 */ /* 0x100fe20003803000 */
[C---:B------:R-:W-:Y:S01]  /*1a260*/  FMUL.FTZ R14, R0.reuse, R90 ;  /* 0x0000005a000e7220 */ /* 0x040fe20000410000 */
[----:B------:R-:W-:Y:S01]  /*1a270*/  SHF.R.U32.HI R61, RZ, 0x8, R47 ;  /* 0x00000008ff3d7819 */ /* 0x000fe2000001162f */
[C---:B------:R-:W-:Y:S03]  /*1a280*/  HMMA.16816.F32.BF16 R8, R64.reuse, R20, R8 ;  /* 0x000000144008723c */ /* 0x040fe60000041808 */
[----:B------:R-:W3:Y:S01]  /*1a290*/  LDSM.16.MT88.4 R92, [R188+0x6800] ;  /* 0x00680000bc5c783b */ /* 0x000ee20000004200 */
[----:B--2---:R-:W-:Y:S01]  /*1a2a0*/  FFMA.FTZ R2, R33, UR4, -R137 ;  /* 0x0000000421027c23 */ /* 0x004fe20008010889 */
[----:B------:R-:W-:Y:S01]  /*1a2b0*/  FMUL.FTZ R15, R0, R91 ;  /* 0x0000005b000f7220 */ /* 0x000fe20000410000 */
[----:B------:R-:W-:Y:S01]  /*1a2c0*/  LOP3.LUT R62, R44, 0xff, RZ, 0xc0, !PT ;  /* 0x000000ff2c3e7812 */ /* 0x000fe200078ec0ff */
[C---:B------:R-:W-:Y:S01]  /*1a2d0*/  FMUL.FTZ R31, R0.reuse, R107 ;  /* 0x0000006b001f7220 */ /* 0x040fe20000410000 */
[----:B------:R2:W-:Y:S03]  /*1a2e0*/  MUFU.EX2 R245, R2 ;  /* 0x0000000200f57308 */ /* 0x0005e60000000800 */
[----:B------:R-:W-:Y:S04]  /*1a2f0*/  IMAD.WIDE.U32 R20, R13, -0x2daee0ad, RZ ;  /* 0xd2511f530d147825 */ /* 0x000fe800078e00ff */
[----:B------:R-:W-:Y:S01]  /*1a300*/  FMUL.FTZ R13, R3, R89 ;  /* 0x00000059030d7220 */ /* 0x000fe20000410000 */
[----:B------:R-:W-:Y:S01]  /*1a310*/  FMUL.FTZ R47, R0, R123 ;  /* 0x0000007b002f7220 */ /* 0x000fe20000410000 */
[----:B------:R-:W-:Y:S01]  /*1a320*/  LOP3.LUT R57, R48, 0xff, RZ, 0xc0, !PT ;  /* 0x000000ff30397812 */ /* 0x000fe200078ec0ff */
[----:B------:R-:W-:Y:S01]  /*1a330*/  FMUL.FTZ R48, R69, R116 ;  /* 0x0000007445307220 */ /* 0x000fe20000410000 */
[----:B------:R-:W-:Y:S01]  /*1a340*/  LOP3.LUT R151, R21, UR29, R240, 0x96, !PT ;  /* 0x0000001d15977c12 */ /* 0x000fe2000f8e96f0 */
[----:B------:R-:W-:Y:S02]  /*1a350*/  FMUL.FTZ R21, R69, R97 ;  /* 0x0000006145157220 */ /* 0x000fe40000410000 */
[-C--:B------:R-:W-:Y:S03]  /*1a360*/  HMMA.16816.F32.BF16 R12, R64, R22.reuse, R12 ;  /* 0x00000016400c723c */ /* 0x080fe6000004180c */
[----:B------:R-:W-:Y:S01]  /*1a370*/  LOP3.LUT R149, R155, UR25, R20, 0x96, !PT ;  /* 0x000000199b957c12 */ /* 0x000fe2000f8e9614 */
[C---:B------:R-:W-:Y:S01]  /*1a380*/  FMUL.FTZ R20, R69.reuse, R96 ;  /* 0x0000006045147220 */ /* 0x040fe20000410000 */
[----:B------:R-:W-:Y:S01]  /*1a390*/  IMAD.MOV.U32 R96, RZ, RZ, R51 ;  /* 0x000000ffff607224 */ /* 0x000fe200078e0033 */
[C---:B------:R-:W-:Y:S05]  /*1a3a0*/  HMMA.16816.F32.BF16 R16, R144.reuse, R22, R16 ;  /* 0x000000169010723c */ /* 0x040fea0000041810 */
[--C-:B--2---:R-:W-:Y:S01]  /*1a3b0*/  FFMA.FTZ R2, R34, UR4, -R138.reuse ;  /* 0x0000000422027c23 */ /* 0x104fe2000801088a */
[C---:B------:R-:W-:Y:S01]  /*1a3c0*/  FMUL.FTZ R34, R68.reuse, R102 ;  /* 0x0000006644227220 */ /* 0x040fe20000410000 */
[C---:B------:R-:W-:Y:S01]  /*1a3d0*/  FMUL.FTZ R22, R68.reuse, R98 ;  /* 0x0000006244167220 */ /* 0x040fe20000410000 */
[C---:B------:R-:W-:Y:S01]  /*1a3e0*/  FMUL.FTZ R23, R68.reuse, R99 ;  /* 0x0000006344177220 */ /* 0x040fe20000410000 */
[----:B------:R2:W-:Y:S02]  /*1a3f0*/  MUFU.EX2 R244, R2 ;  /* 0x0000000200f47308 */ /* 0x0005e40000000800 */
[----:B------:R-:W-:Y:S01]  /*1a400*/  FMUL.FTZ R51, R68, R119 ;  /* 0x0000007744337220 */ /* 0x000fe20000410000 */
[----:B------:R-:W-:Y:S01]  /*1a410*/  FMUL.FTZ R33, R69, R101 ;  /* 0x0000006545217220 */ /* 0x000fe20000410000 */
[----:B------:R-:W-:Y:S01]  /*1a420*/  LDSM.16.MT88.4 R116, [R186+0x7800] ;  /* 0x00780000ba74783b */ /* 0x000fe20000004200 */
[----:B------:R-:W-:Y:S01]  /*1a430*/  PRMT R61, R62, 0x5410, R61 ;  /* 0x000054103e3d7816 */ /* 0x000fe2000000003d */
[-C--:B----4-:R-:W-:Y:S03]  /*1a440*/  HMMA.16816.F32.BF16 R20, R144, R36.reuse, R20 ;  /* 0x000000249014723c */ /* 0x090fe60000041814 */
[----:B------:R-:W-:Y:S01]  /*1a450*/  FFMA.FTZ R62, R159, UR4, -R137 ;  /* 0x000000049f3e7c23 */ /* 0x000fe20008010889 */
[--C-:B------:R-:W-:Y:S02]  /*1a460*/  HSET2.LE.AND R61, R61, R237.reuse, PT ;  /* 0x000000ed3d3d7233 */ /* 0x100fe40003803000 */
[C---:B------:R-:W-:Y:S01]  /*1a470*/  HMMA.16816.F32.BF16 R24, R64.reuse, R36, R24 ;  /* 0x000000244018723c */ /* 0x040fe20000041818 */
[----:B------:R4:W-:Y:S04]  /*1a480*/  MUFU.EX2 R164, R62 ;  /* 0x0000003e00a47308 */ /* 0x0009e80000000800 */
[--C-:B--2---:R-:W-:Y:S01]  /*1a490*/  FFMA.FTZ R2, R35, UR4, -R138.reuse ;  /* 0x0000000423027c23 */ /* 0x104fe2000801088a */
[----:B------:R-:W-:Y:S01]  /*1a4a0*/  FMUL.FTZ R35, R68, R103 ;  /* 0x0000006744237220 */ /* 0x000fe20000410000 */
[----:B------:R-:W-:Y:S01]  /*1a4b0*/  FFMA.FTZ R36, R170, UR4, -R138 ;  /* 0x00000004aa247c23 */ /* 0x000fe2000801088a */
[----:B------:R-:W-:Y:S03]  /*1a4c0*/  FMUL.FTZ R37, R69, R113 ;  /* 0x0000007145257220 */ /* 0x000fe60000410000 */
[----:B------:R2:W5:Y:S01]  /*1a4d0*/  MUFU.EX2 R243, R2 ;  /* 0x0000000200f37308 */ /* 0x0005620000000800 */
[----:B------:R-:W-:Y:S01]  /*1a4e0*/  IMAD.MOV.U32 R113, RZ, RZ, R59 ;  /* 0x000000ffff717224 */ /* 0x000fe200078e003b */
[--C-:B------:R-:W-:Y:S02]  /*1a4f0*/  HSET2.LE.AND R75, R75, R237.reuse, PT ;  /* 0x000000ed4b4b7233 */ /* 0x100fe40003803000 */
[----:B------:R-:W-:Y:S02]  /*1a500*/  F2FP.BF16.F32.PACK_AB R91, R166, R165 ;  /* 0x000000a5a65b723e */ /* 0x000fe400000010ff */
[--C-:B------:R-:W-:Y:S04]  /*1a510*/  HSET2.LE.AND R74, R74, R237.reuse, PT ;  /* 0x000000ed4a4a7233 */ /* 0x100fe80003803000 */
[----:B------:R1:W-:Y:S01]  /*1a520*/  MUFU.EX2 R170, R36 ;  /* 0x0000002400aa7308 */ /* 0x0003e20000000800 */
[----:B------:R-:W-:Y:S01]  /*1a530*/  LOP3.LUT R91, R75, R91, RZ, 0xc0, !PT ;  /* 0x0000005b4b5b7212 */ /* 0x000fe200078ec0ff */
[--C-:B------:R-:W-:Y:S01]  /*1a540*/  FFMA.FTZ R75, R220, UR4, -R137.reuse ;  /* 0x00000004dc4b7c23 */ /* 0x100fe20008010889 */
[----:B----4-:R-:W-:Y:S01]  /*1a550*/  FMUL.FTZ R62, R0, R134 ;  /* 0x00000086003e7220 */ /* 0x010fe20000410000 */
[----:B------:R-:W-:Y:S02]  /*1a560*/  IMAD.MOV.U32 R220, RZ, RZ, R96 ;  /* 0x000000ffffdc7224 */ /* 0x000fe400078e0060 */
[----:B------:R-:W-:Y:S04]  /*1a570*/  IMAD.WIDE.U32 R96, R149, -0x326172a9, RZ ;  /* 0xcd9e8d5795607825 */ /* 0x000fe800078e00ff */
[----:B--2---:R-:W-:Y:S01]  /*1a580*/  FFMA.FTZ R2, R174, UR4, -R137 ;  /* 0x00000004ae027c23 */ /* 0x004fe20008010889 */
[----:B-----5:R-:W-:Y:S01]  /*1a590*/  F2FP.BF16.F32.PACK_AB R83, R243, R244 ;  /* 0x000000f4f353723e */ /* 0x020fe200000010ff */
[----:B------:R2:W-:Y:S01]  /*1a5a0*/  MUFU.EX2 R174, R29 ;  /* 0x0000001d00ae7308 */ /* 0x0005e20000000800 */
[----:B-1----:R-:W-:Y:S01]  /*1a5b0*/  FFMA.FTZ R36, R173, UR4, -R139 ;  /* 0x00000004ad247c23 */ /* 0x002fe2000801088b */
[----:B------:R-:W-:Y:S08]  /*1a5c0*/  IMAD.MOV.U32 R173, RZ, RZ, R60 ;  /* 0x000000ffffad7224 */ /* 0x000ff000078e003c */
[----:B------:R1:W-:Y:S01]  /*1a5d0*/  MUFU.EX2 R242, R2 ;  /* 0x0000000200f27308 */ /* 0x0003e20000000800 */
[----:B------:R-:W-:Y:S04]  /*1a5e0*/  SHF.R.U32.HI R60, RZ, 0x18, R44 ;  /* 0x00000018ff3c7819 */ /* 0x000fe8000001162c */
[----:B------:R-:W-:Y:S01]  /*1a5f0*/  PRMT R81, R57, 0x5410, R60 ;  /* 0x0000541039517816 */ /* 0x000fe2000000003c */
[C---:B------:R-:W-:Y:S01]  /*1a600*/  FMUL.FTZ R57, R3.reuse, R125 ;  /* 0x0000007d03397220 */ /* 0x040fe20000410000 */
[--C-:B------:R-:W-:Y:S03]  /*1a610*/  HSET2.LE.AND R60, R63, R237.reuse, PT ;  /* 0x000000ed3f3c7233 */ /* 0x100fe60003803000 */
[----:B------:R4:W5:Y:S01]  /*1a620*/  MUFU.EX2 R168, R36 ;  /* 0x0000002400a87308 */ /* 0x0009620000000800 */
[C---:B--2---:R-:W-:Y:S01]  /*1a630*/  FMUL.FTZ R29, R3.reuse, R105 ;  /* 0x00000069031d7220 */ /* 0x044fe20000410000 */
[--C-:B------:R-:W-:Y:S01]  /*1a640*/  HSET2.LE.AND R81, R81, R237.reuse, PT ;  /* 0x000000ed51517233 */ /* 0x100fe20003803000 */
[----:B------:R-:W-:Y:S01]  /*1a650*/  FMUL.FTZ R63, R0, R135 ;  /* 0x00000087003f7220 */ /* 0x000fe20000410000 */
[----:B------:R-:W-:Y:S01]  /*1a660*/  LOP3.LUT R83, R60, R83, RZ, 0xc0, !PT ;  /* 0x000000533c537212 */ /* 0x000fe200078ec0ff */
[----:B------:R-:W-:Y:S01]  /*1a670*/  FMUL.FTZ R60, R3, R132 ;  /* 0x00000084033c7220 */ /* 0x000fe20000410000 */
[----:B-1----:R-:W-:Y:S04]  /*1a680*/  FFMA.FTZ R2, R175, UR4, -R137 ;  /* 0x00000004af027c23 */ /* 0x002fe80008010889 */
[----:B------:R1:W2:Y:S01]  /*1a690*/  MUFU.EX2 R175, R2 ;  /* 0x0000000200af7308 */ /* 0x0002a20000000800 */
[----:B----4-:R-:W-:Y:S01]  /*1a6a0*/  FMUL.FTZ R36, R69, R112 ;  /* 0x0000007045247220 */ /* 0x010fe20000410000 */
[----:B-----5:R-:W-:Y:S04]  /*1a6b0*/  F2FP.BF16.F32.PACK_AB R90, R167, R168 ;  /* 0x000000a8a75a723e */ /* 0x020fe800000010ff */
[----:B------:R-:W-:Y:S02]  /*1a6c0*/  LOP3.LUT R90, R74, R90, RZ, 0xc0, !PT ;  /* 0x0000005a4a5a7212 */ /* 0x000fe400078ec0ff */
[----:B-1----:R-:W-:Y:S01]  /*1a6d0*/  LOP3.LUT R2, R41, UR11, R30, 0x96, !PT ;  /* 0x0000000b29027c12 */ /* 0x002fe2000f8e961e */
[----:B------:R-:W-:Y:S01]  /*1a6e0*/  FMUL.FTZ R30, R0, R106 ;  /* 0x0000006a001e7220 */ /* 0x000fe20000410000 */
[----:B--2---:R-:W-:Y:S01]  /*1a6f0*/  F2FP.BF16.F32.PACK_AB R80, R175, R242 ;  /* 0x000000f2af50723e */ /* 0x004fe200000010ff */
[C---:B------:R-:W-:Y:S01]  /*1a700*/  FMUL.FTZ R41, R3.reuse, R109 ;  /* 0x0000006d03297220 */ /* 0x040fe20000410000 */
        /* <DEDUP_REMOVED lines=9> */
[----:B------:R-:W-:Y:S01]  /*1a7a0*/  FMUL.FTZ R44, R3, R120 ;  /* 0x00000078032c7220 */ /* 0x000fe20000410000 */
[----:B------:R1:W-:Y:S02]  /*1a7b0*/  MUFU.EX2 R112, R2 ;  /* 0x0000000200707308 */ /* 0x0003e40000000800 */
[----:B------:R-:W-:Y:S01]  /*1a7c0*/  FMUL.FTZ R39, R68, R115 ;  /* 0x0000007344277220 */ /* 0x000fe20000410000 */
[----:B------:R-:W-:Y:S02]  /*1a7d0*/  IMAD.MOV.U32 R115, RZ, RZ, R42 ;  /* 0x000000ffff737224 */ /* 0x000fe400078e002a */
[----:B------:R-:W-:Y:S01]  /*1a7e0*/  FMUL.FTZ R42, R0, R110 ;  /* 0x0000006e002a7220 */ /* 0x000fe20000410000 */
[----:B------:R-:W-:Y:S01]  /*1a7f0*/  FMUL.FTZ R38, R68, R114 ;  /* 0x0000007244267220 */ /* 0x000fe20000410000 */
[----:B------:R-:W-:Y:S02]  /*1a800*/  IMAD.MOV.U32 R114, RZ, RZ, R43 ;  /* 0x000000ffff727224 */ /* 0x000fe400078e002b */
[C---:B------:R-:W-:Y:S01]  /*1a810*/  FMUL.FTZ R43, R0.reuse, R111 ;  /* 0x0000006f002b7220 */ /* 0x040fe20000410000 */
[----:B------:R-:W-:Y:S01]  /*1a820*/  LOP3.LUT R80, R61, R80, RZ, 0xc0, !PT ;  /* 0x000000503d507212 */ /* 0x000fe200078ec0ff */
[----:B------:R-:W-:Y:S01]  /*1a830*/  FMUL.FTZ R61, R3, R133 ;  /* 0x00000085033d7220 */ /* 0x000fe20000410000 */
[----:B------:R-:W-:Y:S01]  /*1a840*/  PRMT R88, R59, 0x5410, R56 ;  /* 0x000054103b587816 */ /* 0x000fe20000000038 */
[----:B------:R-:W-:Y:S01]  /*1a850*/  FMUL.FTZ R59, R0, R127 ;  /* 0x0000007f003b7220 */ /* 0x000fe20000410000 */
[-C--:B------:R-:W-:Y:S03]  /*1a860*/  HMMA.16816.F32.BF16 R36, R144, R52.reuse, R36 ;  /* 0x000000349024723c */ /* 0x080fe60000041824 */
[--C-:B------:R-:W-:Y:S01]  /*1a870*/  HSET2.LE.AND R88, R88, R237.reuse, PT ;  /* 0x000000ed58587233 */ /* 0x100fe20003803000 */
[----:B------:R-:W-:Y:S01]  /*1a880*/  FMUL.FTZ R56, R3, R124 ;  /* 0x0000007c03387220 */ /* 0x000fe20000410000 */
[----:B-1----:R-:W-:Y:S01]  /*1a890*/  FFMA.FTZ R2, R214, UR4, -R139 ;  /* 0x00000004d6027c23 */ /* 0x002fe2000801088b */
[C---:B------:R-:W-:Y:S01]  /*1a8a0*/  HMMA.16816.F32.BF16 R40, R64.reuse, R52, R40 ;  /* 0x000000344028723c */ /* 0x040fe20000041828 */
[----:B------:R-:W2:Y:S02]  /*1a8b0*/  LDL.LU R214, [R1+0x5c] ;  /* 0x00005c0001d67983 */ /* 0x000ea40000300800 */
[----:B------:R1:W-:Y:S02]  /*1a8c0*/  MUFU.EX2 R120, R2 ;  /* 0x0000000200787308 */ /* 0x0003e40000000800 */
[----:B------:R-:W4:Y:S02]  /*1a8d0*/  LDL.LU R121, [R1+0x58] ;  /* 0x0000580001797983 */ /* 0x000f240000300800 */
[----:B------:R-:W-:Y:S01]  /*1a8e0*/  FFMA.FTZ R52, R216, UR4, -R148 ;  /* 0x00000004d8347c23 */ /* 0x000fe20008010894 */
[----:B------:R-:W-:Y:S01]  /*1a8f0*/  IMAD.MOV.U32 R216, RZ, RZ, R163 ;  /* 0x000000ffffd87224 */ /* 0x000fe200078e00a3 */
[----:B------:R-:W5:Y:S02]  /*1a900*/  LDL.LU R123, [R1+0x54] ;  /* 0x00005400017b7983 */ /* 0x000f640000300800 */
[----:B------:R-:W-:Y:S01]  /*1a910*/  LOP3.LUT R53, R46, 0xff, RZ, 0xc0, !PT ;  /* 0x000000ff2e357812 */ /* 0x000fe200078ec0ff */
[C---:B------:R-:W-:Y:S01]  /*1a920*/  FMUL.FTZ R46, R0.reuse, R122 ;  /* 0x0000007a002e7220 */ /* 0x040fe20000410000 */
[----:B------:R3:W-:Y:S01]  /*1a930*/  MUFU.EX2 R111, R52 ;  /* 0x00000034006f7308 */ /* 0x0007e20000000800 */
[----:B------:R-:W-:Y:S01]  /*1a940*/  IMAD.MOV.U32 R122, RZ, RZ, R161 ;  /* 0x000000ffff7a7224 */ /* 0x000fe200078e00a1 */
[----:B------:R-:W-:Y:S01]  /*1a950*/  PRMT R89, R53, 0x5410, R58 ;  /* 0x0000541035597816 */ /* 0x000fe2000000003a */
[----:B------:R-:W-:Y:S01]  /*1a960*/  FMUL.FTZ R58, R0, R126 ;  /* 0x0000007e003a7220 */ /* 0x000fe20000410000 */
[----:B------:R-:W-:Y:S02]  /*1a970*/  FMUL.FTZ R53, R69, R129 ;  /* 0x0000008145357220 */ /* 0x000fe40000410000 */
[-C--:B------:R-:W-:Y:S03]  /*1a980*/  HMMA.16816.F32.BF16 R44, R64, R54.reuse, R44 ;  /* 0x00000036402c723c */ /* 0x080fe6000004182c */
[----:B-1----:R-:W-:Y:S01]  /*1a990*/  FFMA.FTZ R2, R223, UR4, -R148 ;  /* 0x00000004df027c23 */ /* 0x002fe20008010894 */
[--C-:B------:R-:W-:Y:S01]  /*1a9a0*/  HSET2.LE.AND R74, R89, R237.reuse, PT ;  /* 0x000000ed594a7233 */ /* 0x100fe20003803000 */
[----:B------:R-:W2:Y:S01]  /*1a9b0*/  LDL.LU R223, [R1+0x50] ;  /* 0x0000500001df7983 */ /* 0x000ea20000300800 */
[C---:B------:R-:W-:Y:S01]  /*1a9c0*/  HMMA.16816.F32.BF16 R48, R144.reuse, R54, R48 ;  /* 0x000000369030723c */ /* 0x040fe20000041830 */
[----:B------:R1:W1:Y:S04]  /*1a9d0*/  MUFU.EX2 R110, R2 ;  /* 0x00000002006e7308 */ /* 0x0002680000000800 */
[----:B---3--:R-:W-:Y:S02]  /*1a9e0*/  FMUL.FTZ R52, R69, R128 ;  /* 0x0000008045347220 */ /* 0x008fe40000410000 */
[C---:B------:R-:W-:Y:S01]  /*1a9f0*/  FMUL.FTZ R54, R68.reuse, R130 ;  /* 0x0000008244367220 */ /* 0x040fe20000410000 */
[----:B------:R-:W-:Y:S07]  /*1aa00*/  FMUL.FTZ R55, R68, R131 ;  /* 0x0000008344377220 */ /* 0x000fee0000410000 */
[-C--:B------:R-:W-:Y:S03]  /*1aa10*/  HMMA.16816.F32.BF16 R52, R144, R76.reuse, R52 ;  /* 0x0000004c9034723c */ /* 0x080fe60000041834 */
[----:B-1----:R-:W-:Y:S02]  /*1aa20*/  F2FP.BF16.F32.PACK_AB R2, R245, R246 ;  /* 0x000000f6f502723e */ /* 0x002fe400000010ff */
[----:B------:R-:W-:Y:S01]  /*1aa30*/  F2FP.BF16.F32.PACK_AB R89, R110, R111 ;  /* 0x0000006f6e59723e */ /* 0x000fe200000010ff */
[C---:B------:R-:W-:Y:S05]  /*1aa40*/  HMMA.16816.F32.BF16 R56, R64.reuse, R76, R56 ;  /* 0x0000004c4038723c */ /* 0x040fea0000041838 */
[----:B------:R-:W-:Y:S01]  /*1aa50*/  LOP3.LUT R82, R82, R2, RZ, 0xc0, !PT ;  /* 0x0000000252527212 */ /* 0x000fe200078ec0ff */
[-C--:B------:R-:W-:Y:S05]  /*1aa60*/  HMMA.16816.F32.BF16 R60, R64, R78.reuse, R60 ;  /* 0x0000004e403c723c */ /* 0x080fea000004183c */
[--C-:B------:R-:W-:Y:S01]  /*1aa70*/  FFMA.FTZ R2, R160, UR4, -R137.reuse ;  /* 0x00000004a0027c23 */ /* 0x100fe20008010889 */
[--C-:B------:R-:W-:Y:S01]  /*1aa80*/  FFMA.FTZ R76, R157, UR4, -R138.reuse ;  /* 0x000000049d4c7c23 */ /* 0x100fe2000801088a */
[----:B------:R1:W-:Y:S01]  /*1aa90*/  MUFU.EX2 R160, R75 ;  /* 0x0000004b00a07308 */ /* 0x0003e20000000800 */
[----:B------:R-:W-:Y:S03]  /*1aaa0*/  LOP3.LUT R89, R74, R89, RZ, 0xc0, !PT ;  /* 0x000000594a597212 */ /* 0x000fe600078ec0ff */
[C---:B------:R-:W-:Y:S01]  /*1aab0*/  FMUL.FTZ R65, R69.reuse, R141 ;  /* 0x0000008d45417220 */ /* 0x040fe20000410000 */
[----:B------:R-:W-:Y:S01]  /*1aac0*/  FMUL.FTZ R64, R69, R140 ;  /* 0x0000008c45407220 */ /* 0x000fe20000410000 */
[C---:B------:R-:W-:Y:S01]  /*1aad0*/  FMUL.FTZ R66, R68.reuse, R142 ;  /* 0x0000008e44427220 */ /* 0x040fe20000410000 */
[----:B------:R-:W-:Y:S03]  /*1aae0*/  FMUL.FTZ R67, R68, R143 ;  /* 0x0000008f44437220 */ /* 0x000fe60000410000 */
[----:B------:R3:W-:Y:S04]  /*1aaf0*/  MUFU.EX2 R163, R2 ;  /* 0x0000000200a37308 */ /* 0x0007e80000000800 */
[----:B------:R-:W-:Y:S06]  /*1ab00*/  HMMA.16816.F32.BF16 R64, R144, R78, R64 ;  /* 0x0000004e9040723c */ /* 0x000fec0000041840 */
[----:B------:R3:W-:Y:S05]  /*1ab10*/  MUFU.EX2 R162, R76 ;  /* 0x0000004c00a27308 */ /* 0x0007ea0000000800 */
[----:B-1----:R-:W-:Y:S01]  /*1ab20*/  IMAD.WIDE.U32 R74, R153, -0x2daee0ad, RZ ;  /* 0xd2511f53994a7825 */ /* 0x002fe200078e00ff */
[----:B---3--:R-:W-:Y:S03]  /*1ab30*/  F2FP.BF16.F32.PACK_AB R2, R170, R174 ;  /* 0x000000aeaa02723e */ /* 0x008fe600000010ff */
[----:B------:R-:W-:Y:S01]  /*1ab40*/  IMAD.WIDE.U32 R78, R151, -0x326172a9, RZ ;  /* 0xcd9e8d57974e7825 */ /* 0x000fe200078e00ff */
[----:B------:R-:W-:Y:S03]  /*1ab50*/  LOP3.LUT R81, R81, R2, RZ, 0xc0, !PT ;  /* 0x0000000251517212 */ /* 0x000fe600078ec0ff */
[----:B------:R-:W-:Y:S01]  /*1ab60*/  FFMA.FTZ R2, R158, UR4, -R138 ;  /* 0x000000049e027c23 */ /* 0x000fe2000801088a */
[----:B------:R-:W-:Y:S01]  /*1ab70*/  LOP3.LUT R78, R97, UR24, R78, 0x96, !PT ;  /* 0x00000018614e7c12 */ /* 0x000fe2000f8e964e */
[----:B------:R-:W-:Y:S02]  /*1ab80*/  IMAD.WIDE.U32 R76, R156, -0x2daee0ad, RZ ;  /* 0xd2511f539c4c7825 */ /* 0x000fe400078e00ff */
[----:B------:R1:W3:Y:S01]  /*1ab90*/  MUFU.EX2 R161, R2 ;  /* 0x0000000200a17308 */ /* 0x0002e20000000800 */
[-C--:B------:R-:W-:Y:S05]  /*1aba0*/  HMMA.16816.F32.BF16 R4, R80, R84.reuse, R4 ;  /* 0x000000545004723c */ /* 0x080fea0000041804 */
[----:B------:R-:W-:Y:S01]  /*1abb0*/  LOP3.LUT R77, R77, UR29, R238, 0x96, !PT ;  /* 0x0000001d4d4d7c12 */ /* 0x000fe2000f8e96ee */
[----:B------:R-:W-:Y:S05]  /*1abc0*/  IMAD.WIDE.U32 R104, R78, -0x2daee0ad, RZ ;  /* 0xd2511f534e687825 */ /* 0x000fea00078e00ff */
[----:B------:R-:W-:Y:S01]  /*1abd0*/  IMAD.WIDE.U32 R100, R77, -0x326172a9, RZ ;  /* 0xcd9e8d574d647825 */ /* 0x000fe200078e00ff */
[----:B-1----:R-:W-:Y:S04]  /*1abe0*/  F2FP.BF16.F32.PACK_AB R2, R120, R112 ;  /* 0x000000707802723e */ /* 0x002fe800000010ff */
[----:B------:R-:W-:Y:S02]  /*1abf0*/  LOP3.LUT R98, R101, UR28, R152, 0x96, !PT ;  /* 0x0000001c65627c12 */ /* 0x000fe4000f8e9698 */
[----:B------:R-:W-:Y:S01]  /*1ac00*/  LOP3.LUT R88, R88, R2, RZ, 0xc0, !PT ;  /* 0x0000000258587212 */ /* 0x000fe200078ec0ff */
[--C-:B------:R-:W-:Y:S02]  /*1ac10*/  FFMA.FTZ R2, R225, UR4, -R137.reuse ;  /* 0x00000004e1027c23 */ /* 0x100fe40008010889 */
[----:B------:R-:W-:Y:S02]  /*1ac20*/  IMAD.WIDE.U32 R98, R98, -0x2daee0ad, RZ ;  /* 0xd2511f5362627825 */ /* 0x000fe400078e00ff */
[----:B------:R1:W-:Y:S02]  /*1ac30*/  MUFU.EX2 R159, R2 ;  /* 0x00000002009f7308 */ /* 0x0003e40000000800 */
[C---:B------:R-:W-:Y:S04]  /*1ac40*/  HMMA.16816.F32.BF16 R8, R88.reuse, R84, R8 ;  /* 0x000000545808723c */ /* 0x040fe80000041808 */
[----:B------:R-:W-:Y:S02]  /*1ac50*/  LOP3.LUT R97, R99, UR22, R74, 0x96, !PT ;  /* 0x0000001663617c12 */ /* 0x000fe4000f8e964a */
[-C--:B------:R-:W-:Y:S05]  /*1ac60*/  HMMA.16816.F32.BF16 R12, R88, R86.reuse, R12 ;  /* 0x00000056580c723c */ /* 0x080fea000004180c */
[----:B------:R-:W-:Y:S01]  /*1ac70*/  IMAD.WIDE.U32 R108, R97, -0x326172a9, RZ ;  /* 0xcd9e8d57616c7825 */ /* 0x000fe200078e00ff */
[C---:B------:R-:W-:Y:S05]  /*1ac80*/  HMMA.16816.F32.BF16 R16, R80.reuse, R86, R16 ;  /* 0x000000565010723c */ /* 0x040fea0000041810 */
[----:B-1----:R-:W-:Y:S01]  /*1ac90*/  LOP3.LUT R2, R75, UR25, R76, 0x96, !PT ;  /* 0x000000194b027c12 */ /* 0x002fe2000f8e964c */
[-C--:B------:R-:W-:Y:S05]  /*1aca0*/  HMMA.16816.F32.BF16 R20, R80, R92.reuse, R20 ;  /* 0x0000005c5014723c */ /* 0x080fea0000041814 */
[----:B------:R-:W-:Y:S01]  /*1acb0*/  IMAD.WIDE.U32 R106, R2, -0x326172a9, RZ ;  /* 0xcd9e8d57026a7825 */ /* 0x000fe200078e00ff */
[C---:B------:R-:W-:Y:S05]  /*1acc0*/  HMMA.16816.F32.BF16 R24, R88.reuse, R92, R24 ;  /* 0x0000005c5818723c */ /* 0x040fea0000041818 */
[--C-:B------:R-:W-:Y:S01]  /*1acd0*/  FFMA.FTZ R2, R218, UR4, -R138.reuse ;  /* 0x00000004da027c23 */ /* 0x100fe2000801088a */
[-C--:B------:R-:W-:Y:S03]  /*1ace0*/  HMMA.16816.F32.BF16 R28, R88, R94.reuse, R28 ;  /* 0x0000005e581c723c */ /* 0x080fe6000004181c */
[----:B------:R1:W-:Y:S02]  /*1acf0*/  MUFU.EX2 R130, R2 ;  /* 0x0000000200827308 */ /* 0x0003e40000000800 */
[----:B------:R-:W-:Y:S01]  /*1ad00*/  FFMA.FTZ R75, R183, UR4, -R138 ;  /* 0x00000004b74b7c23 */ /* 0x000fe2000801088a */
[C---:B------:R-:W-:Y:S05]  /*1ad10*/  HMMA.16816.F32.BF16 R32, R80.reuse, R94, R32 ;  /* 0x0000005e5020723c */ /* 0x040fea0000041820 */
[----:B------:R-:W-:Y:S02]  /*1ad20*/  LOP3.LUT R76, R79, UR28, R150, 0x96, !PT ;  /* 0x0000001c4f4c7c12 */ /* 0x000fe4000f8e9696 */
[----:B------:R3:W4:Y:S01]  /*1ad30*/  MUFU.EX2 R131, R75 ;  /* 0x0000004b00837308 */ /* 0x0007220000000800 */
[----:B------:R-:W-:Y:S03]  /*1ad40*/  LOP3.LUT R85, R107, UR24, R100, 0x96, !PT ;  /* 0x000000186b557c12 */ /* 0x000fe6000f8e9664 */
[----:B------:R-:W-:Y:S01]  /*1ad50*/  FFMA.FTZ R100, R215, UR4, -R137 ;  /* 0x00000004d7647c23 */ /* 0x000fe20008010889 */
[----:B------:R-:W-:Y:S04]  /*1ad60*/  IMAD.WIDE.U32 R76, R76, -0x2daee0ad, RZ ;  /* 0xd2511f534c4c7825 */ /* 0x000fe800078e00ff */
[--C-:B-1----:R-:W-:Y:S01]  /*1ad70*/  FFMA.FTZ R2, R224, UR4, -R139.reuse ;  /* 0x00000004e0027c23 */ /* 0x102fe2000801088b */
[----:B------:R-:W-:Y:S01]  /*1ad80*/  IMAD.WIDE.U32 R102, R85, -0x2daee0ad, RZ ;  /* 0xd2511f5355667825 */ /* 0x000fe200078e00ff */
[----:B------:R-:W-:Y:S02]  /*1ad90*/  LOP3.LUT R84, R105, UR18, R76, 0x96, !PT ;  /* 0x0000001269547c12 */ /* 0x000fe4000f8e964c */
[----:B------:R1:W-:Y:S02]  /*1ada0*/  MUFU.EX2 R129, R2 ;  /* 0x0000000200817308 */ /* 0x0003e40000000800 */
[----:B------:R-:W-:Y:S01]  /*1adb0*/  LOP3.LUT R74, R103, UR18, R98, 0x96, !PT ;  /* 0x00000012674a7c12 */ /* 0x000fe2000f8e9662 */
[----:B------:R-:W-:Y:S01]  /*1adc0*/  IMAD.WIDE.U32 R84, R84, -0x326172a9, RZ ;  /* 0xcd9e8d5754547825 */ /* 0x000fe200078e00ff */
[----:B---3--:R-:W-:Y:S02]  /*1add0*/  LOP3.LUT R75, R77, UR22, R154, 0x96, !PT ;  /* 0x000000164d4b7c12 */ /* 0x008fe4000f8e969a */
[----:B------:R-:W3:Y:S01]  /*1ade0*/  LDSM.16.MT88.4 R76, [R186+0x6800] ;  /* 0x00680000ba4c783b */ /* 0x000ee20000004200 */
[--C-:B------:R-:W-:Y:S03]  /*1adf0*/  SHF.R.U32.HI R92, RZ, 0x10, R84.reuse ;  /* 0x00000010ff5c7819 */ /* 0x100fe60000011654 */
[----:B------:R-:W-:Y:S01]  /*1ae00*/  MUFU.EX2 R154, R100 ;  /* 0x00000064009a7308 */ /* 0x000fe20000000800 */
[----:B------:R-:W-:Y:S01]  /*1ae10*/  IMAD.WIDE.U32 R86, R75, -0x326172a9, RZ ;  /* 0xcd9e8d574b567825 */ /* 0x000fe200078e00ff */
[----:B------:R-:W-:Y:S02]  /*1ae20*/  LOP3.LUT R99, R84, 0xff, RZ, 0xc0, !PT ;  /* 0x000000ff54637812 */ /* 0x000fe400078ec0ff */
[----:B------:R-:W-:Y:S01]  /*1ae30*/  SHF.R.U32.HI R98, RZ, 0x18, R84 ;  /* 0x00000018ff627819 */ /* 0x000fe20000011654 */
[----:B------:R-:W-:Y:S01]  /*1ae40*/  IMAD.WIDE.U32 R74, R74, -0x326172a9, RZ ;  /* 0xcd9e8d574a4a7825 */ /* 0x000fe200078e00ff */
[----:B------:R-:W-:Y:S03]  /*1ae50*/  LOP3.LUT R107, R87, UR19, R96, 0x96, !PT ;  /* 0x00000013576b7c12 */ /* 0x000fe6000f8e9660 */
[--C-:B-1----:R-:W-:Y:S01]  /*1ae60*/  FFMA.FTZ R2, R226, UR4, -R139.reuse ;  /* 0x00000004e2027c23 */ /* 0x102fe2000801088b */
[----:B------:R-:W-:Y:S01]  /*1ae70*/  LOP3.LUT R87, R84, 0xffff, RZ, 0xc0, !PT ;  /* 0x0000ffff54577812 */ /* 0x000fe200078ec0ff */
[----:B------:R-:W-:Y:S01]  /*1ae80*/  FFMA.FTZ R84, R229, UR4, -R148 ;  /* 0x00000004e5547c23 */ /* 0x000fe20008010894 */
[C---:B------:R-:W-:Y:S01]  /*1ae90*/  LOP3.LUT R97, R74.reuse, 0xff, RZ, 0xc0, !PT ;  /* 0x000000ff4a617812 */ /* 0x040fe200078ec0ff */
[----:B------:R1:W4:Y:S01]  /*1aea0*/  MUFU.EX2 R128, R2 ;  /* 0x0000000200807308 */ /* 0x0003220000000800 */
[----:B------:R-:W-:Y:S02]  /*1aeb0*/  SHF.R.U32.HI R96, RZ, 0x18, R74 ;  /* 0x00000018ff607819 */ /* 0x000fe4000001164a */
[----:B------:R-:W-:Y:S02]  /*1aec0*/  LOP3.LUT R93, R74, 0xffff, RZ, 0xc0, !PT ;  /* 0x0000ffff4a5d7812 */ /* 0x000fe400078ec0ff */
[----:B------:R-:W-:Y:S01]  /*1aed0*/  LOP3.LUT R94, R92, 0xff, RZ, 0xc0, !PT ;  /* 0x000000ff5c5e7812 */ /* 0x000fe200078ec0ff */
[----:B------:R-:W-:Y:S01]  /*1aee0*/  FFMA.FTZ R92, R180, UR4, -R139 ;  /* 0x00000004b45c7c23 */ /* 0x000fe2000801088b */
[----:B------:R-:W-:Y:S03]  /*1aef0*/  SHF.R.U32.HI R95, RZ, 0x8, R87 ;  /* 0x00000008ff5f7819 */ /* 0x000fe60000011657 */
[----:B------:R-:W-:Y:S01]  /*1af00*/  MUFU.EX2 R126, R84 ;  /* 0x00000054007e7308 */ /* 0x000fe20000000800 */
[----:B------:R-:W-:Y:S02]  /*1af10*/  PRMT R98, R94, 0x5410, R98 ;  /* 0x000054105e627816 */ /* 0x000fe40000000062 */
[----:B------:R-:W-:Y:S02]  /*1af20*/  PRMT R99, R99, 0x5410, R95 ;  /* 0x0000541063637816 */ /* 0x000fe4000000005f */
[----:B------:R-:W-:Y:S05]  /*1af30*/  SHF.R.U32.HI R93, RZ, 0x8, R93 ;  /* 0x00000008ff5d7819 */ /* 0x000fea000001165d */
[----:B------:R3:W-:Y:S01]  /*1af40*/  MUFU.EX2 R158, R92 ;  /* 0x0000005c009e7308 */ /* 0x0007e20000000800 */
[----:B-1----:R-:W-:Y:S01]  /*1af50*/  LOP3.LUT R2, R85, UR37, R86, 0x96, !PT ;  /* 0x0000002555027c12 */ /* 0x002fe2000f8e9656 */
[----:B------:R-:W-:Y:S01]  /*1af60*/  FFMA.FTZ R86, R228, UR4, -R148 ;  /* 0x00000004e4567c23 */ /* 0x000fe20008010894 */
[----:B------:R-:W-:Y:S02]  /*1af70*/  SHF.R.U32.HI R85, RZ, 0x10, R74 ;  /* 0x00000010ff557819 */ /* 0x000fe4000001164a */
[----:B------:R-:W-:Y:S01]  /*1af80*/  LOP3.LUT R74, R75, UR37, R108, 0x96, !PT ;  /* 0x000000254b4a7c12 */ /* 0x000fe2000f8e966c */
[----:B------:R-:W-:Y:S01]  /*1af90*/  FFMA.FTZ R75, R230, UR4, -R139 ;  /* 0x00000004e64b7c23 */ /* 0x000fe2000801088b */
[----:B------:R-:W-:Y:S03]  /*1afa0*/  SHF.R.U32.HI R95, RZ, 0x18, R2 ;  /* 0x00000018ff5f7819 */ /* 0x000fe60000011602 */
[----:B------:R-:W1:Y:S01]  /*1afb0*/  MUFU.EX2 R127, R86 ;  /* 0x00000056007f7308 */ /* 0x000e620000000800 */
[----:B------:R-:W-:Y:S01]  /*1afc0*/  PRMT R105, R97, 0x5410, R93 ;  /* 0x0000541061697816 */ /* 0x000fe2000000005d */
[-C--:B---3--:R-:W-:Y:S01]  /*1afd0*/  HMMA.16816.F32.BF16 R36, R80, R76.reuse, R36 ;  /* 0x0000004c5024723c */ /* 0x088fe20000041824 */
[----:B------:R-:W-:Y:S02]  /*1afe0*/  UMOV UR37, UR10 ;  /* 0x0000000a00257c82 */ /* 0x000fe40008000000 */
[----:B------:R-:W-:Y:S02]  /*1aff0*/  LOP3.LUT R94, R74, 0xff, RZ, 0xc0, !PT ;  /* 0x000000ff4a5e7812 */ /* 0x000fe400078ec0ff */
[----:B------:R-:W-:Y:S01]  /*1b000*/  SHF.R.U32.HI R93, RZ, 0x18, R74 ;  /* 0x00000018ff5d7819 */ /* 0x000fe2000001164a */
[C---:B------:R-:W-:Y:S02]  /*1b010*/  HMMA.16816.F32.BF16 R40, R88.reuse, R76, R40 ;  /* 0x0000004c5828723c */ /* 0x040fe40000041828 */
[----:B------:R3:W-:Y:S03]  /*1b020*/  MUFU.EX2 R125, R75 ;  /* 0x0000004b007d7308 */ /* 0x0007e60000000800 */
[----:B------:R-:W-:Y:S01]  /*1b030*/  SHF.R.U32.HI R92, RZ, 0x10, R2 ;  /* 0x00000010ff5c7819 */ /* 0x000fe20000011602 */
[-C--:B------:R-:W-:Y:S05]  /*1b040*/  HMMA.16816.F32.BF16 R44, R88, R78.reuse, R44 ;  /* 0x0000004e582c723c */ /* 0x080fea000004182c */
[C---:B------:R-:W-:Y:S01]  /*1b050*/  LOP3.LUT R77, R2.reuse, 0xffff, RZ, 0xc0, !PT ;  /* 0x0000ffff024d7812 */ /* 0x040fe200078ec0ff */
[C---:B------:R-:W-:Y:S05]  /*1b060*/  HMMA.16816.F32.BF16 R48, R80.reuse, R78, R48 ;  /* 0x0000004e5030723c */ /* 0x040fea0000041830 */
[----:B------:R-:W-:Y:S01]  /*1b070*/  FFMA.FTZ R76, R221, UR4, -R148 ;  /* 0x00000004dd4c7c23 */ /* 0x000fe20008010894 */
[----:B---3--:R-:W-:Y:S02]  /*1b080*/  LOP3.LUT R75, R85, 0xff, RZ, 0xc0, !PT ;  /* 0x000000ff554b7812 */ /* 0x008fe400078ec0ff */
[----:B------:R-:W3:Y:S01]  /*1b090*/  LDSM.16.MT88.4 R84, [R187+0x6800] ;  /* 0x00680000bb54783b */ /* 0x000ee20000004200 */
[----:B------:R1:W-:Y:S02]  /*1b0a0*/  MUFU.EX2 R156, R76 ;  /* 0x0000004c009c7308 */ /* 0x0003e40000000800 */
[----:B------:R-:W-:Y:S01]  /*1b0b0*/  PRMT R103, R75, 0x5410, R96 ;  /* 0x000054104b677816 */ /* 0x000fe20000000060 */
[----:B------:R-:W-:Y:S01]  /*1b0c0*/  FFMA.FTZ R75, R231, UR4, -R148 ;  /* 0x00000004e74b7c23 */ /* 0x000fe20008010894 */
[----:B------:R-:W-:Y:S02]  /*1b0d0*/  LOP3.LUT R96, R2, 0xff, RZ, 0xc0, !PT ;  /* 0x000000ff02607812 */ /* 0x000fe400078ec0ff */
[----:B------:R-:W-:Y:S04]  /*1b0e0*/  LOP3.LUT R2, R74, 0xffff, RZ, 0xc0, !PT ;  /* 0x0000ffff4a027812 */ /* 0x000fe800078ec0ff */
[----:B------:R1:W2:Y:S01]  /*1b0f0*/  MUFU.EX2 R124, R75 ;  /* 0x0000004b007c7308 */ /* 0x0002a20000000800 */
[----:B------:R-:W-:Y:S02]  /*1b100*/  SHF.R.U32.HI R77, RZ, 0x8, R77 ;  /* 0x00000008ff4d7819 */ /* 0x000fe4000001164d */
[----:B------:R-:W-:Y:S02]  /*1b110*/  LOP3.LUT R92, R92, 0xff, RZ, 0xc0, !PT ;  /* 0x000000ff5c5c7812 */ /* 0x000fe400078ec0ff */
[--C-:B------:R-:W-:Y:S02]  /*1b120*/  HSET2.LE.AND R78, R99, R237.reuse, PT ;  /* 0x000000ed634e7233 */ /* 0x100fe40003803000 */
[----:B------:R-:W-:Y:S02]  /*1b130*/  F2FP.BF16.F32.PACK_AB R79, R161, R162 ;  /* 0x000000a2a14f723e */ /* 0x000fe400000010ff */
[----:B-1----:R-:W-:Y:S02]  /*1b140*/  PRMT R76, R96, 0x5410, R77 ;  /* 0x00005410604c7816 */ /* 0x002fe4000000004d */
[----:B------:R-:W-:Y:S03]  /*1b150*/  PRMT R77, R92, 0x5410, R95 ;  /* 0x000054105c4d7816 */ /* 0x000fe6000000005f */
[--C-:B------:R-:W-:Y:S02]  /*1b160*/  HSET2.LE.AND R76, R76, R237.reuse, PT ;  /* 0x000000ed4c4c7233 */ /* 0x100fe40003803000 */
[--C-:B------:R-:W-:Y:S02]  /*1b170*/  HSET2.LE.AND R77, R77, R237.reuse, PT ;  /* 0x000000ed4d4d7233 */ /* 0x100fe40003803000 */
[----:B------:R-:W-:Y:S02]  /*1b180*/  SHF.R.U32.HI R75, RZ, 0x10, R74 ;  /* 0x00000010ff4b7819 */ /* 0x000fe4000001164a */
[----:B------:R-:W-:Y:S01]  /*1b190*/  SHF.R.U32.HI R74, RZ, 0x8, R2 ;  /* 0x00000008ff4a7819 */ /* 0x000fe20000011602 */
[----:B------:R-:W-:Y:S01]  /*1b1a0*/  FFMA.FTZ R2, R178, UR4, -R137 ;  /* 0x00000004b2027c23 */ /* 0x000fe20008010889 */
[----:B------:R-:W-:Y:S02]  /*1b1b0*/  LOP3.LUT R75, R75, 0xff, RZ, 0xc0, !PT ;  /* 0x000000ff4b4b7812 */ /* 0x000fe400078ec0ff */
[----:B------:R-:W-:Y:S01]  /*1b1c0*/  PRMT R96, R94, 0x5410, R74 ;  /* 0x000054105e607816 */ /* 0x000fe2000000004a */
[----:B------:R1:W-:Y:S01]  /*1b1d0*/  MUFU.EX2 R157, R2 ;  /* 0x00000002009d7308 */ /* 0x0003e20000000800 */
[----:B------:R-:W-:Y:S01]  /*1b1e0*/  PRMT R101, R75, 0x5410, R93 ;  /* 0x000054104b657816 */ /* 0x000fe2000000005d */
[--C-:B------:R-:W-:Y:S01]  /*1b1f0*/  FFMA.FTZ R75, R169, UR4, -R138.reuse ;  /* 0x00000004a94b7c23 */ /* 0x100fe2000801088a */
[----:B------:R-:W2:Y:S01]  /*1b200*/  LDSM.16.MT88.4 R92, [R185+0x7000] ;  /* 0x00700000b95c783b */ /* 0x000ea20000004200 */
[--C-:B------:R-:W-:Y:S01]  /*1b210*/  HSET2.LE.AND R74, R98, R237.reuse, PT ;  /* 0x000000ed624a7233 */ /* 0x100fe20003803000 */
[-C--:B---3--:R-:W-:Y:S05]  /*1b220*/  HMMA.16816.F32.BF16 R52, R80, R84.reuse, R52 ;  /* 0x000000545034723c */ /* 0x088fea0000041834 */
[----:B------:R3:W-:Y:S01]  /*1b230*/  MUFU.EX2 R152, R75 ;  /* 0x0000004b00987308 */ /* 0x0007e20000000800 */
[----:B------:R-:W-:Y:S02]  /*1b240*/  LOP3.LUT R79, R74, R79, RZ, 0xc0, !PT ;  /* 0x0000004f4a4f7212 */ /* 0x000fe400078ec0ff */
[----:B----4-:R-:W-:Y:S01]  /*1b250*/  F2FP.BF16.F32.PACK_AB R74, R130, R131 ;  /* 0x00000083824a723e */ /* 0x010fe200000010ff */
[C---:B------:R-:W-:Y:S04]  /*1b260*/  HMMA.16816.F32.BF16 R56, R88.reuse, R84, R56 ;  /* 0x000000545838723c */ /* 0x040fe80000041838 */
[--C-:B-1----:R-:W-:Y:S02]  /*1b270*/  FFMA.FTZ R2, R181, UR4, -R137.reuse ;  /* 0x00000004b5027c23 */ /* 0x102fe40008010889 */
[-C--:B------:R-:W-:Y:S02]  /*1b280*/  HMMA.16816.F32.BF16 R60, R88, R86.reuse, R60 ;  /* 0x00000056583c723c */ /* 0x080fe4000004183c */
[----:B------:R1:W4:Y:S03]  /*1b290*/  MUFU.EX2 R155, R2 ;  /* 0x00000002009b7308 */ /* 0x0003260000000800 */
[----:B------:R-:W-:Y:S01]  /*1b2a0*/  FFMA.FTZ R85, R172, UR4, -R138 ;  /* 0x00000004ac557c23 */ /* 0x000fe2000801088a */
[----:B------:R-:W-:Y:S01]  /*1b2b0*/  HMMA.16816.F32.BF16 R64, R80, R86, R64 ;  /* 0x000000565040723c */ /* 0x000fe20000041840 */
[----:B------:R-:W-:Y:S05]  /*1b2c0*/  LDSM.16.MT88.4 R80, [R186+0x7000] ;  /* 0x00700000ba50783b */ /* 0x000fea0000004200 */
[----:B------:R4:W4:Y:S01]  /*1b2d0*/  MUFU.EX2 R151, R85 ;  /* 0x0000005500977308 */ /* 0x0009220000000800 */
[--C-:B------:R-:W-:Y:S01]  /*1b2e0*/  HSET2.LE.AND R84, R96, R237.reuse, PT ;  /* 0x000000ed60547233 */ /* 0x100fe20003803000 */
[----:B------:R-:W-:Y:S03]  /*1b2f0*/  FFMA.FTZ R137, R219, UR4, -R137 ;  /* 0x00000004db897c23 */ /* 0x000fe60008010889 */
[----:B---3--:R-:W-:Y:S01]  /*1b300*/  F2FP.BF16.F32.PACK_AB R75, R128, R129 ;  /* 0x00000081804b723e */ /* 0x008fe200000010ff */
[----:B------:R-:W3:Y:S01]  /*1b310*/  LDSM.16.MT88.4 R96, [R188+0x7000] ;  /* 0x00700000bc60783b */ /* 0x000ee20000004200 */
[----:B------:R-:W-:Y:S01]  /*1b320*/  LOP3.LUT R77, R77, R74, RZ, 0xc0, !PT ;  /* 0x0000004a4d4d7212 */ /* 0x000fe200078ec0ff */
[----:B-----5:R-:W-:Y:S01]  /*1b330*/  FFMA.FTZ R68, R68, R123, R216 ;  /* 0x0000007b44447223 */ /* 0x020fe200000100d8 */
[--C-:B------:R-:W-:Y:S01]  /*1b340*/  HSET2.LE.AND R88, R103, R237.reuse, PT ;  /* 0x000000ed67587233 */ /* 0x100fe20003803000 */
[----:B------:R-:W5:Y:S01]  /*1b350*/  MUFU.EX2 R153, R137 ;  /* 0x0000008900997308 */ /* 0x000f620000000800 */
[----:B-1----:R-:W-:Y:S02]  /*1b360*/  F2FP.BF16.F32.PACK_AB R2, R163, R164 ;  /* 0x000000a4a302723e */ /* 0x002fe400000010ff */
[----:B------:R-:W-:Y:S01]  /*1b370*/  LOP3.LUT R84, R84, R75, RZ, 0xc0, !PT ;  /* 0x0000004b54547212 */ /* 0x000fe200078ec0ff */
[----:B--2---:R-:W-:Y:S01]  /*1b380*/  FFMA.FTZ R69, R69, R223, R220 ;  /* 0x000000df45457223 */ /* 0x004fe200000100dc */
[----:B------:R-:W-:Y:S02]  /*1b390*/  LOP3.LUT R78, R78, R2, RZ, 0xc0, !PT ;  /* 0x000000024e4e7212 */ /* 0x000fe400078ec0ff */
[----:B------:R-:W-:Y:S02]  /*1b3a0*/  F2FP.BF16.F32.PACK_AB R2, R159, R160 ;  /* 0x000000a09f02723e */ /* 0x000fe400000010ff */
[--C-:B----4-:R-:W-:Y:S02]  /*1b3b0*/  HSET2.LE.AND R85, R101, R237.reuse, PT ;  /* 0x000000ed65557233 */ /* 0x110fe40003803000 */
[----:B------:R-:W-:Y:S02]  /*1b3c0*/  LOP3.LUT R76, R76, R2, RZ, 0xc0, !PT ;  /* 0x000000024c4c7212 */ /* 0x000fe400078ec0ff */
[--C-:B------:R-:W-:Y:S02]  /*1b3d0*/  HSET2.LE.AND R74, R105, R237.reuse, PT ;  /* 0x000000ed694a7233 */ /* 0x100fe40003803000 */
[----:B------:R-:W-:Y:S02]  /*1b3e0*/  F2FP.BF16.F32.PACK_AB R2, R126, R127 ;  /* 0x0000007f7e02723e */ /* 0x000fe400000010ff */
[----:B------:R-:W-:Y:S01]  /*1b3f0*/  F2FP.BF16.F32.PACK_AB R89, R156, R124 ;  /* 0x0000007c9c59723e */ /* 0x000fe200000010ff */
[-C--:B------:R-:W-:Y:S05]  /*1b400*/  HMMA.16816.F32.BF16 R4, R76, R92.reuse, R4 ;  /* 0x0000005c4c04723c */ /* 0x080fea0000041804 */
[----:B------:R-:W-:Y:S02]  /*1b410*/  F2FP.BF16.F32.PACK_AB R75, R158, R125 ;  /* 0x0000007d9e4b723e */ /* 0x000fe400000010ff */
[----:B------:R-:W-:Y:S01]  /*1b420*/  LOP3.LUT R85, R85, R2, RZ, 0xc0, !PT ;  /* 0x0000000255557212 */ /* 0x000fe200078ec0ff */
[----:B------:R-:W-:Y:S03]  /*1b430*/  FFMA.FTZ R2, R179, UR4, -R138 ;  /* 0x00000004b3027c23 */ /* 0x000fe6000801088a */
[----:B------:R-:W-:Y:S01]  /*1b440*/  LOP3.LUT R86, R74, R75, RZ, 0xc0, !PT ;  /* 0x0000004b4a567212 */ /* 0x000fe200078ec0ff */
[----:B------:R-:W-:Y:S01]  /*1b450*/  IMAD.WIDE.U32 R74, R107, -0x2daee0ad, RZ ;  /* 0xd2511f536b4a7825 */ /* 0x000fe200078e00ff */
[----:B------:R-:W-:Y:S01]  /*1b460*/  LOP3.LUT R87, R88, R89, RZ, 0xc0, !PT ;  /* 0x0000005958577212 */ /* 0x000fe200078ec0ff */
[----:B------:R1:W-:Y:S01]  /*1b470*/  MUFU.EX2 R150, R2 ;  /* 0x0000000200967308 */ /* 0x0003e20000000800 */
[----:B------:R-:W-:Y:S01]  /*1b480*/  LOP3.LUT R88, R109, UR19, R106, 0x96, !PT ;  /* 0x000000136d587c12 */ /* 0x000fe2000f8e966a */
[----:B------:R-:W-:Y:S01]  /*1b490*/  FFMA.FTZ R138, R213, UR4, -R138 ;  /* 0x00000004d58a7c23 */ /* 0x000fe2000801088a */
[----:B------:R-:W-:Y:S02]  /*1b4a0*/  LOP3.LUT R100, R75, UR11, R104, 0x96, !PT ;  /* 0x0000000b4b647c12 */ /* 0x000fe4000f8e9668 */
[--C-:B------:R-:W-:Y:S01]  /*1b4b0*/  SHF.R.U32.HI R91, RZ, 0x10, R74.reuse ;  /* 0x00000010ff5b7819 */ /* 0x100fe2000001164a */
[C---:B------:R-:W-:Y:S04]  /*1b4c0*/  HMMA.16816.F32.BF16 R8, R84.reuse, R92, R8 ;  /* 0x0000005c5408723c */ /* 0x040fe80000041808 */
[----:B------:R-:W2:Y:S01]  /*1b4d0*/  MUFU.EX2 R149, R138 ;  /* 0x0000008a00957308 */ /* 0x000ea20000000800 */
[----:B------:R-:W-:Y:S01]  /*1b4e0*/  LOP3.LUT R101, R74, 0xff, RZ, 0xc0, !PT ;  /* 0x000000ff4a657812 */ /* 0x000fe200078ec0ff */
[----:B------:R-:W-:Y:S01]  /*1b4f0*/  IMAD.WIDE.U32 R88, R88, -0x2daee0ad, RZ ;  /* 0xd2511f5358587825 */ /* 0x000fe200078e00ff */
[-C--:B------:R-:W-:Y:S04]  /*1b500*/  HMMA.16816.F32.BF16 R12, R84, R94.reuse, R12 ;  /* 0x0000005e540c723c */ /* 0x080fe8000004180c */
[----:B------:R-:W-:Y:S02]  /*1b510*/  LOP3.LUT R75, R74, 0xffff, RZ, 0xc0, !PT ;  /* 0x0000ffff4a4b7812 */ /* 0x000fe400078ec0ff */
[C---:B------:R-:W-:Y:S05]  /*1b520*/  HMMA.16816.F32.BF16 R16, R76.reuse, R94, R16 ;  /* 0x0000005e4c10723c */ /* 0x040fea0000041810 */
[----:B------:R-:W-:Y:S01]  /*1b530*/  SHF.R.U32.HI R93, RZ, 0x18, R74 ;  /* 0x00000018ff5d7819 */ /* 0x000fe2000001164a */
[-C--:B---3--:R-:W-:Y:S05]  /*1b540*/  HMMA.16816.F32.BF16 R20, R76, R96.reuse, R20 ;  /* 0x000000604c14723c */ /* 0x088fea0000041814 */
[----:B------:R-:W-:Y:S01]  /*1b550*/  FFMA.FTZ R74, R222, UR4, -R139 ;  /* 0x00000004de4a7c23 */ /* 0x000fe2000801088b */
[C---:B------:R-:W-:Y:S03]  /*1b560*/  HMMA.16816.F32.BF16 R24, R84.reuse, R96, R24 ;  /* 0x000000605418723c */ /* 0x040fe60000041818 */
[----:B------:R3:W-:Y:S02]  /*1b570*/  MUFU.EX2 R147, R74 ;  /* 0x0000004a00937308 */ /* 0x0007e40000000800 */
[----:B-1----:R-:W-:Y:S01]  /*1b580*/  LOP3.LUT R2, R89, UR11, R102, 0x96, !PT ;  /* 0x0000000b59027c12 */ /* 0x002fe2000f8e9666 */
[-C--:B------:R-:W-:Y:S05]  /*1b590*/  HMMA.16816.F32.BF16 R28, R84, R98.reuse, R28 ;  /* 0x00000062541c723c */ /* 0x080fea000004181c */
[----:B------:R-:W-:Y:S01]  /*1b5a0*/  LOP3.LUT R90, R88, 0xffff, RZ, 0xc0, !PT ;  /* 0x0000ffff585a7812 */ /* 0x000fe200078ec0ff */
[C---:B------:R-:W-:Y:S05]  /*1b5b0*/  HMMA.16816.F32.BF16 R32, R76.reuse, R98, R32 ;  /* 0x000000624c20723c */ /* 0x040fea0000041820 */
[----:B------:R-:W-:Y:S01]  /*1b5c0*/  SHF.R.U32.HI R89, RZ, 0x8, R75 ;  /* 0x00000008ff597819 */ /* 0x000fe2000001164b */
[-C--:B------:R-:W-:Y:S05]  /*1b5d0*/  HMMA.16816.F32.BF16 R36, R76, R80.reuse, R36 ;  /* 0x000000504c24723c */ /* 0x080fea0000041824 */
[----:B---3--:R-:W-:Y:S01]  /*1b5e0*/  FFMA.FTZ R74, R177, UR4, -R139 ;  /* 0x00000004b14a7c23 */ /* 0x008fe2000801088b */
[C---:B------:R-:W-:Y:S03]  /*1b5f0*/  HMMA.16816.F32.BF16 R40, R84.reuse, R80, R40 ;  /* 0x000000505428723c */ /* 0x040fe60000041828 */
[----:B------:R1:W3:Y:S02]  /*1b600*/  MUFU.EX2 R146, R74 ;  /* 0x0000004a00927308 */ /* 0x0002e40000000800 */
[----:B------:R-:W-:Y:S01]  /*1b610*/  LOP3.LUT R75, R91, 0xff, RZ, 0xc0, !PT ;  /* 0x000000ff5b4b7812 */ /* 0x000fe200078ec0ff */
[-C--:B------:R-:W-:Y:S05]  /*1b620*/  HMMA.16816.F32.BF16 R44, R84, R82.reuse, R44 ;  /* 0x00000052542c723c */ /* 0x080fea000004182c */
[----:B------:R-:W-:Y:S01]  /*1b630*/  PRMT R143, R75, 0x5410, R93 ;  /* 0x000054104b8f7816 */ /* 0x000fe2000000005d */
[C---:B------:R-:W-:Y:S05]  /*1b640*/  HMMA.16816.F32.BF16 R48, R76.reuse, R82, R48 ;  /* 0x000000524c30723c */ /* 0x040fea0000041830 */
[----:B------:R-:W-:Y:S01]  /*1b650*/  FFMA.FTZ R75, R227, UR4, -R148 ;  /* 0x00000004e34b7c23 */ /* 0x000fe20008010894 */
[--C-:B------:R-:W-:Y:S02]  /*1b660*/  SHF.R.U32.HI R92, RZ, 0x10, R88.reuse ;  /* 0x00000010ff5c7819 */ /* 0x100fe40000011658 */
[----:B-1----:R-:W-:Y:S01]  /*1b670*/  LOP3.LUT R74, R100, 0xffff, RZ, 0xc0, !PT ;  /* 0x0000ffff644a7812 */ /* 0x002fe200078ec0ff */
[----:B------:R1:W-:Y:S02]  /*1b680*/  MUFU.EX2 R145, R75 ;  /* 0x0000004b00917308 */ /* 0x0003e40000000800 */
[----:B------:R-:W-:Y:S02]  /*1b690*/  SHF.R.U32.HI R91, RZ, 0x18, R88 ;  /* 0x00000018ff5b7819 */ /* 0x000fe40000011658 */
[----:B------:R-:W-:Y:S02]  /*1b6a0*/  LOP3.LUT R94, R88, 0xff, RZ, 0xc0, !PT ;  /* 0x000000ff585e7812 */ /* 0x000fe400078ec0ff */
[----:B------:R-:W-:Y:S02]  /*1b6b0*/  LOP3.LUT R88, R92, 0xff, RZ, 0xc0, !PT ;  /* 0x000000ff5c587812 */ /* 0x000fe400078ec0ff */
[----:B------:R-:W-:Y:S01]  /*1b6c0*/  SHF.R.U32.HI R92, RZ, 0x8, R74 ;  /* 0x00000008ff5c7819 */ /* 0x000fe2000001164a */
[----:B------:R-:W-:Y:S01]  /*1b6d0*/  FFMA.FTZ R74, R234, UR4, -R148 ;  /* 0x00000004ea4a7c23 */ /* 0x000fe20008010894 */
[----:B------:R-:W-:Y:S02]  /*1b6e0*/  PRMT R101, R101, 0x5410, R89 ;  /* 0x0000541065657816 */ /* 0x000fe40000000059 */
[----:B------:R-:W-:Y:S01]  /*1b6f0*/  SHF.R.U32.HI R89, RZ, 0x8, R90 ;  /* 0x00000008ff597819 */ /* 0x000fe2000001165a */
[----:B------:R4:W3:Y:S01]  /*1b700*/  MUFU.EX2 R144, R74 ;  /* 0x0000004a00907308 */ /* 0x0008e20000000800 */
[----:B------:R-:W-:Y:S02]  /*1b710*/  PRMT R135, R88, 0x5410, R91 ;  /* 0x0000541058877816 */ /* 0x000fe4000000005b */
[----:B------:R-:W-:Y:S01]  /*1b720*/  PRMT R134, R94, 0x5410, R89 ;  /* 0x000054105e867816 */ /* 0x000fe20000000059 */
[--C-:B-1----:R-:W-:Y:S01]  /*1b730*/  FFMA.FTZ R75, R217, UR4, -R139.reuse ;  /* 0x00000004d94b7c23 */ /* 0x102fe2000801088b */
[----:B------:R-:W1:Y:S01]  /*1b740*/  LDSM.16.MT88.4 R88, [R187+0x7000] ;  /* 0x00700000bb58783b */ /* 0x000e620000004200 */
[----:B------:R-:W-:Y:S01]  /*1b750*/  LOP3.LUT R93, R100, 0xff, RZ, 0xc0, !PT ;  /* 0x000000ff645d7812 */ /* 0x000fe200078ec0ff */
[----:B------:R-:W-:Y:S03]  /*1b760*/  FFMA.FTZ R139, R235, UR4, -R139 ;  /* 0x00000004eb8b7c23 */ /* 0x000fe6000801088b */
[----:B------:R5:W-:Y:S01]  /*1b770*/  MUFU.EX2 R138, R75 ;  /* 0x0000004b008a7308 */ /* 0x000be20000000800 */
[C---:B------:R-:W-:Y:S02]  /*1b780*/  LOP3.LUT R95, R2.reuse, 0xff, RZ, 0xc0, !PT ;  /* 0x000000ff025f7812 */ /* 0x040fe400078ec0ff */
[----:B------:R-:W-:Y:S02]  /*1b790*/  PRMT R140, R93, 0x5410, R92 ;  /* 0x000054105d8c7816 */ /* 0x000fe4000000005c */
[--C-:B------:R-:W-:Y:S02]  /*1b7a0*/  SHF.R.U32.HI R92, RZ, 0x10, R100.reuse ;  /* 0x00000010ff5c7819 */ /* 0x100fe40000011664 */
[----:B------:R-:W-:Y:S03]  /*1b7b0*/  SHF.R.U32.HI R100, RZ, 0x18, R100 ;  /* 0x00000018ff647819 */ /* 0x000fe60000011664 */
[----:B------:R-:W3:Y:S01]  /*1b7c0*/  MUFU.EX2 R139, R139 ;  /* 0x0000008b008b7308 */ /* 0x000ee20000000800 */
[----:B----4-:R-:W-:Y:S02]  /*1b7d0*/  LOP3.LUT R74, R2, 0xffff, RZ, 0xc0, !PT ;  /* 0x0000ffff024a7812 */ /* 0x010fe400078ec0ff */
[----:B------:R-:W-:Y:S02]  /*1b7e0*/  LOP3.LUT R94, R92, 0xff, RZ, 0xc0, !PT ;  /* 0x000000ff5c5e7812 */ /* 0x000fe400078ec0ff */
[----:B------:R-:W-:Y:S02]  /*1b7f0*/  SHF.R.U32.HI R93, RZ, 0x10, R2 ;  /* 0x00000010ff5d7819 */ /* 0x000fe40000011602 */
[----:B------:R-:W-:Y:S02]  /*1b800*/  SHF.R.U32.HI R92, RZ, 0x8, R74 ;  /* 0x00000008ff5c7819 */ /* 0x000fe4000001164a */
[----:B------:R-:W-:Y:S02]  /*1b810*/  SHF.R.U32.HI R74, RZ, 0x18, R2 ;  /* 0x00000018ff4a7819 */ /* 0x000fe40000011602 */
[----:B------:R-:W-:Y:S02]  /*1b820*/  LOP3.LUT R2, R93, 0xff, RZ, 0xc0, !PT ;  /* 0x000000ff5d027812 */ /* 0x000fe400078ec0ff */
[----:B------:R-:W-:Y:S02]  /*1b830*/  PRMT R141, R94, 0x5410, R100 ;  /* 0x000054105e8d7816 */ /* 0x000fe40000000064 */
[----:B-----5:R-:W-:Y:S02]  /*1b840*/  PRMT R75, R95, 0x5410, R92 ;  /* 0x000054105f4b7816 */ /* 0x020fe4000000005c */
[----:B------:R-:W4:Y:S01]  /*1b850*/  LDSM.16.MT88.4 R92, [R185+0x7800] ;  /* 0x00780000b95c783b */ /* 0x000f220000004200 */
[----:B------:R-:W-:Y:S01]  /*1b860*/  PRMT R133, R2, 0x5410, R74 ;  /* 0x0000541002857816 */ /* 0x000fe2000000004a */
[--C-:B------:R-:W-:Y:S01]  /*1b870*/  FFMA.FTZ R74, R236, UR4, -R148.reuse ;  /* 0x00000004ec4a7c23 */ /* 0x100fe20008010894 */
[----:B------:R-:W-:Y:S01]  /*1b880*/  FFMA.FTZ R148, R136, UR4, -R148 ;  /* 0x0000000488947c23 */ /* 0x000fe20008010894 */
[--C-:B------:R-:W-:Y:S02]  /*1b890*/  HSET2.LE.AND R2, R101, R237.reuse, PT ;  /* 0x000000ed65027233 */ /* 0x100fe40003803000 */
[----:B------:R5:W-:Y:S01]  /*1b8a0*/  MUFU.EX2 R137, R74 ;  /* 0x0000004a00897308 */ /* 0x000be20000000800 */
[--C-:B------:R-:W-:Y:S01]  /*1b8b0*/  HSET2.LE.AND R80, R75, R237.reuse, PT ;  /* 0x000000ed4b507233 */ /* 0x100fe20003803000 */
[----:B------:R-:W4:Y:S01]  /*1b8c0*/  LDSM.16.MT88.4 R100, [R188+0x7800] ;  /* 0x00780000bc64783b */ /* 0x000f220000004200 */
[----:B------:R-:W-:Y:S02]  /*1b8d0*/  F2FP.BF16.F32.PACK_AB R142, R155, R157 ;  /* 0x0000009d9b8e723e */ /* 0x000fe400000010ff */
[--C-:B------:R-:W-:Y:S01]  /*1b8e0*/  HSET2.LE.AND R143, R143, R237.reuse, PT ;  /* 0x000000ed8f8f7233 */ /* 0x100fe20003803000 */
[-C--:B-1----:R-:W-:Y:S04]  /*1b8f0*/  HMMA.16816.F32.BF16 R52, R76, R88.reuse, R52 ;  /* 0x000000584c34723c */ /* 0x082fe80000041834 */
[----:B------:R-:W1:Y:S01]  /*1b900*/  MUFU.EX2 R148, R148 ;  /* 0x0000009400947308 */ /* 0x000e620000000800 */
[----:B------:R-:W-:Y:S02]  /*1b910*/  LOP3.LUT R142, R2, R142, RZ, 0xc0, !PT ;  /* 0x0000008e028e7212 */ /* 0x000fe400078ec0ff */
[--C-:B------:R-:W-:Y:S01]  /*1b920*/  HSET2.LE.AND R140, R140, R237.reuse, PT ;  /* 0x000000ed8c8c7233 */ /* 0x100fe20003803000 */
[C---:B------:R-:W-:Y:S04]  /*1b930*/  HMMA.16816.F32.BF16 R56, R84.reuse, R88, R56 ;  /* 0x000000585438723c */ /* 0x040fe80000041838 */
[--C-:B------:R-:W-:Y:S02]  /*1b940*/  HSET2.LE.AND R141, R141, R237.reuse, PT ;  /* 0x000000ed8d8d7233 */ /* 0x100fe40003803000 */
[-C--:B------:R-:W-:Y:S05]  /*1b950*/  HMMA.16816.F32.BF16 R60, R84, R90.reuse, R60 ;  /* 0x0000005a543c723c */ /* 0x080fea000004183c */
[----:B------:R-:W-:Y:S01]  /*1b960*/  F2FP.BF16.F32.PACK_AB R2, R151, R152 ;  /* 0x000000989702723e */ /* 0x000fe200000010ff */
[----:B------:R-:W-:Y:S05]  /*1b970*/  HMMA.16816.F32.BF16 R64, R76, R90, R64 ;  /* 0x0000005a4c40723c */ /* 0x000fea0000041840 */
[----:B-----5:R-:W-:Y:S02]  /*1b980*/  F2FP.BF16.F32.PACK_AB R74, R153, R154 ;  /* 0x0000009a994a723e */ /* 0x020fe400000010ff */
[----:B--2---:R-:W-:Y:S04]  /*1b990*/  F2FP.BF16.F32.PACK_AB R75, R149, R150 ;  /* 0x00000096954b723e */ /* 0x004fe800000010ff */
[----:B------:R-:W-:Y:S02]  /*1b9a0*/  LOP3.LUT R143, R143, R2, RZ, 0xc0, !PT ;  /* 0x000000028f8f7212 */ /* 0x000fe400078ec0ff */
[----:B------:R-:W-:Y:S02]  /*1b9b0*/  LOP3.LUT R140, R140, R74, RZ, 0xc0, !PT ;  /* 0x0000004a8c8c7212 */ /* 0x000fe400078ec0ff */
[----:B------:R-:W-:Y:S02]  /*1b9c0*/  LOP3.LUT R141, R141, R75, RZ, 0xc0, !PT ;  /* 0x0000004b8d8d7212 */ /* 0x000fe400078ec0ff */
[----:B---3--:R-:W-:Y:S02]  /*1b9d0*/  F2FP.BF16.F32.PACK_AB R132, R146, R147 ;  /* 0x000000939284723e */ /* 0x008fe400000010ff */
[--C-:B------:R-:W-:Y:S02]  /*1b9e0*/  HSET2.LE.AND R134, R134, R237.reuse, PT ;  /* 0x000000ed86867233 */ /* 0x100fe40003803000 */
[--C-:B------:R-:W-:Y:S02]  /*1b9f0*/  HSET2.LE.AND R133, R133, R237.reuse, PT ;  /* 0x000000ed85857233 */ /* 0x100fe40003803000 */
[----:B------:R-:W-:Y:S02]  /*1ba00*/  HSET2.LE.AND R135, R135, R237, PT ;  /* 0x000000ed87877233 */ /* 0x000fe40003803000 */
[----:B------:R-:W-:Y:S02]  /*1ba10*/  F2FP.BF16.F32.PACK_AB R2, R144, R145 ;  /* 0x000000919002723e */ /* 0x000fe400000010ff */
[----:B------:R-:W-:Y:S02]  /*1ba20*/  F2FP.BF16.F32.PACK_AB R74, R139, R138 ;  /* 0x0000008a8b4a723e */ /* 0x000fe400000010ff */
[----:B-1----:R-:W-:Y:S02]  /*1ba30*/  F2FP.BF16.F32.PACK_AB R75, R148, R137 ;  /* 0x00000089944b723e */ /* 0x002fe400000010ff */
[----:B------:R-:W-:Y:S02]  /*1ba40*/  LOP3.LUT R132, R80, R132, RZ, 0xc0, !PT ;  /* 0x0000008450847212 */ /* 0x000fe400078ec0ff */
[-C--:B----4-:R-:W-:Y:S01]  /*1ba50*/  HMMA.16816.F32.BF16 R80, R140, R92.reuse, R4 ;  /* 0x0000005c8c50723c */ /* 0x090fe20000041804 */
[----:B------:R-:W1:Y:S04]  /*1ba60*/  LDSM.16.MT88.4 R4, [R187+0x7800] ;  /* 0x00780000bb04783b */ /* 0x000e680000004200 */
[----:B------:R-:W-:Y:S01]  /*1ba70*/  LOP3.LUT R133, R133, R2, RZ, 0xc0, !PT ;  /* 0x0000000285857212 */ /* 0x000fe200078ec0ff */
[----:B------:R-:W-:Y:S01]  /*1ba80*/  FFMA.FTZ R2, R3, R121, R122 ;  /* 0x0000007903027223 */ /* 0x000fe2000001007a */
[----:B------:R-:W-:Y:S01]  /*1ba90*/  LOP3.LUT R134, R134, R74, RZ, 0xc0, !PT ;  /* 0x0000004a86867212 */ /* 0x000fe200078ec0ff */
[----:B------:R-:W-:Y:S03]  /*1baa0*/  FFMA.FTZ R3, R0, R214, R252 ;  /* 0x000000d600037223 */ /* 0x000fe600000100fc */
        /* <DEDUP_REMOVED lines=85> */
.L_x_2144:
[----:B------:R-:W3:Y:S01]  /*1c000*/  LDL.LU R6, [R1+0x50] ;  /* 0x0000500001067983 */ /* 0x000ee20000300800 */
[----:B------:R-:W-:-:S03]  /*1c010*/  ULDC UR4, c[0x0][0x38c] ;  /* 0x0000e30000047ab9 */ /* 0x000fc60000000800 */
[----:B--2---:R-:W2:Y:S04]  /*1c020*/  LDL.LU R2, [R1+0x54] ;  /* 0x0000540001027983 */ /* 0x004ea80000300800 */
[----:B------:R-:W4:Y:S04]  /*1c030*/  LDL.LU R5, [R1+0x58] ;  /* 0x0000580001057983 */ /* 0x000f280000300800 */
[----:B------:R-:W5:Y:S01]  /*1c040*/  LDL.LU R8, [R1+0x5c] ;  /* 0x00005c0001087983 */ /* 0x000f620000300800 */
[----:B------:R-:W-:Y:S01]  /*1c050*/  UMOV UR6, 0x400 ;  /* 0x0000040000067882 */ /* 0x000fe20000000000 */
[----:B------:R-:W-:Y:S01]  /*1c060*/  UISETP.NE.AND UP0, UPT, UR13, -0x1, UPT ;  /* 0xffffffff0d00788c */ /* 0x000fe2000bf05270 */
[----:B------:R-:W1:Y:S02]  /*1c070*/  S2R R31, SR_TID.X ;  /* 0x00000000001f7919 */ /* 0x000e640000002100 */
[----:B-1----:R-:W-:Y:S01]  /*1c080*/  SHF.R.S32.HI R30, RZ, 0x1f, R31 ;  /* 0x0000001fff1e7819 */ /* 0x002fe2000001141f */
[----:B---3--:R-:W1:Y:S04]  /*1c090*/  SHFL.BFLY PT, R0, R6, 0x2, 0x1f ;  /* 0x0c401f0006007f89 */ /* 0x008e6800000e0000 */
[----:B--2---:R-:W2:Y:S04]  /*1c0a0*/  SHFL.BFLY PT, R4, R2, 0x2, 0x1f ;  /* 0x0c401f0002047f89 */ /* 0x004ea800000e0000 */
[----:B----4-:R-:W3:Y:S01]  /*1c0b0*/  SHFL.BFLY PT, R3, R5, 0x2, 0x1f ;  /* 0x0c401f0005037f89 */ /* 0x010ee200000e0000 */
        /* <DEDUP_REMOVED lines=8> */
[----:B------:R-:W-:-:S02]  /*1c140*/  LEA.HI R7, R30, R31, RZ, 0x2 ;  /* 0x0000001f1e077211 */ /* 0x000fc400078f10ff */
[----:B------:R-:W-:Y:S01]  /*1c150*/  LEA.HI R30, R30, R31, RZ, 0x5 ;  /* 0x0000001f1e1e7211 */ /* 0x000fe200078f28ff */
[----:B--2---:R-:W-:Y:S01]  /*1c160*/  FADD.FTZ R2, R2, R8 ;  /* 0x0000000802027221 */ /* 0x004fe20000010000 */
[----:B------:R-:W-:Y:S02]  /*1c170*/  FSETP.NE.FTZ.AND P4, PT, R26, RZ, PT ;  /* 0x000000ff1a00720b */ /* 0x000fe40003f95000 */
[--C-:B------:R-:W-:Y:S01]  /*1c180*/  SHF.R.S32.HI R0, RZ, 0x2, R7.reuse ;  /* 0x00000002ff007819 */ /* 0x100fe20000011407 */
[----:B---3--:R-:W-:Y:S01]  /*1c190*/  FADD.FTZ R27, R4, R6 ;  /* 0x00000006041b7221 */ /* 0x008fe20000010000 */
[----:B------:R-:W1:Y:S01]  /*1c1a0*/  SHFL.BFLY PT, R9, R2, 0x1, 0x1f ;  /* 0x0c201f0002097f89 */ /* 0x000e6200000e0000 */
[----:B------:R-:W-:Y:S01]  /*1c1b0*/  SHF.R.S32.HI R6, RZ, 0x1f, R7 ;  /* 0x0000001fff067819 */ /* 0x000fe20000011407 */
[----:B----4-:R-:W-:Y:S01]  /*1c1c0*/  FADD.FTZ R29, R3, R5 ;  /* 0x00000005031d7221 */ /* 0x010fe20000010000 */
[----:B------:R-:W-:Y:S02]  /*1c1d0*/  LOP3.LUT R3, R7, 0x3ffffffc, RZ, 0xc0, !PT ;  /* 0x3ffffffc07037812 */ /* 0x000fe400078ec0ff */
[----:B------:R-:W-:-:S02]  /*1c1e0*/  FSETP.NE.FTZ.AND P3, PT, R27, RZ, PT ;  /* 0x000000ff1b00720b */ /* 0x000fc40003f75000 */
[----:B------:R-:W-:Y:S02]  /*1c1f0*/  FSETP.NE.FTZ.AND P6, PT, R29, RZ, PT ;  /* 0x000000ff1d00720b */ /* 0x000fe40003fd5000 */
[----:B------:R-:W-:Y:S02]  /*1c200*/  MOV R4, 0x3f800000 ;  /* 0x3f80000000047802 */ /* 0x000fe40000000f00 */
[----:B------:R-:W-:Y:S02]  /*1c210*/  SHF.R.S32.HI R7, RZ, 0x5, R30 ;  /* 0x00000005ff077819 */ /* 0x000fe4000001141e */
[----:B------:R-:W-:Y:S02]  /*1c220*/  IADD3 R3, -R3, R31, RZ ;  /* 0x0000001f03037210 */ /* 0x000fe40007ffe1ff */
[----:B------:R-:W-:Y:S01]  /*1c230*/  MOV R5, 0x3f800000 ;  /* 0x3f80000000057802 */ /* 0x000fe20000000f00 */
[----:B------:R-:W2:Y:S01]  /*1c240*/  @P4 MUFU.RCP R4, R26 ;  /* 0x0000001a00044308 */ /* 0x000ea20000001000 */
[----:B------:R-:W-:-:S02]  /*1c250*/  LEA R15, R7, R3, 0x9 ;  /* 0x00000003070f7211 */ /* 0x000fc400078e48ff */
[----:B------:R-:W-:Y:S02]  /*1c260*/  MOV R3, 0x3f800000 ;  /* 0x3f80000000037802 */ /* 0x000fe40000000f00 */
[----:B------:R-:W-:Y:S01]  /*1c270*/  MOV R7, 0x3f800000 ;  /* 0x3f80000000077802 */ /* 0x000fe20000000f00 */
[----:B-1----:R-:W-:Y:S02]  /*1c280*/  FADD.FTZ R28, R2, R9 ;  /* 0x00000009021c7221 */ /* 0x002fe40000010000 */
[----:B------:R-:W1:Y:S01]  /*1c290*/  @P3 MUFU.RCP R5, R27 ;  /* 0x0000001b00053308 */ /* 0x000e620000001000 */
[----:B------:R-:W-:Y:S02]  /*1c2a0*/  LEA.HI R6, R6, R0, RZ, 0x3 ;  /* 0x0000000006067211 */ /* 0x000fe400078f18ff */
[----:B------:R-:W-:Y:S02]  /*1c2b0*/  FSETP.NE.FTZ.AND P5, PT, R28, RZ, PT ;  /* 0x000000ff1c00720b */ /* 0x000fe40003fb5000 */
[----:B------:R-:W-:-:S03]  /*1c2c0*/  LOP3.LUT R8, R6, 0xfffffff8, RZ, 0xc0, !PT ;  /* 0xfffffff806087812 */ /* 0x000fc600078ec0ff */
[----:B------:R-:W3:Y:S01]  /*1c2d0*/  @P6 MUFU.RCP R3, R29 ;  /* 0x0000001d00036308 */ /* 0x000ee20000001000 */
[----:B------:R-:W-:Y:S01]  /*1c2e0*/  IADD3 R8, R0, -R8, RZ ;  /* 0x8000000800087210 */ /* 0x000fe20007ffe0ff */
[----:B--2---:R-:W-:-:S03]  /*1c2f0*/  FMUL.FTZ R0, R4, UR4 ;  /* 0x0000000404007c20 */ /* 0x004fc60008410000 */
[----:B------:R-:W-:Y:S01]  /*1c300*/  R2P PR, R8, 0x6 ;  /* 0x0000000608007804 */ /* 0x000fe20000000000 */
        /* <DEDUP_REMOVED lines=17> */
[----:B-1----:R-:W-:Y:S01]  /*1c420*/  FMUL.FTZ R2, R5, UR4 ;  /* 0x0000000405027c20 */ /* 0x002fe20008410000 */
[----:B---3--:R-:W-:Y:S01]  /*1c430*/  FMUL.FTZ R0, R3, UR4 ;  /* 0x0000000403007c20 */ /* 0x008fe20008410000 */
        /* <DEDUP_REMOVED lines=38> */
[----:B------:R-:W-:Y:S01]  /*1c6a0*/  LEA.HI R2, R2, R2, RZ, 0x1d ;  /* 0x0000000202027211 */ /* 0x000fe200078fe8ff */
[C---:B------:R-:W-:Y:S01]  /*1c6b0*/  FMUL.FTZ R78, R7.reuse, R78 ;  /* 0x0000004e074e7220 */ /* 0x040fe20000410000 */
[----:B------:R-:W-:Y:S01]  /*1c6c0*/  ISETP.NE.U32.AND P0, PT, R0, 0x1, PT ;  /* 0x000000010000780c */ /* 0x000fe20003f05070 */
[C---:B------:R-:W-:Y:S01]  /*1c6d0*/  FMUL.FTZ R79, R7.reuse, R79 ;  /* 0x0000004f074f7220 */ /* 0x040fe20000410000 */
[----:B------:R-:W-:Y:S01]  /*1c6e0*/  MOV R0, 0x10 ;  /* 0x0000001000007802 */ /* 0x000fe20000000f00 */
[----:B------:R-:W-:Y:S01]  /*1c6f0*/  FMUL.FTZ R90, R7, R90 ;  /* 0x0000005a075a7220 */ /* 0x000fe20000410000 */
[----:B------:R-:W-:Y:S01]  /*1c700*/  LEA R2, R15, R2, 0x1 ;  /* 0x000000020f027211 */ /* 0x000fe200078e08ff */
[C---:B------:R-:W-:Y:S01]  /*1c710*/  FMUL.FTZ R91, R7.reuse, R91 ;  /* 0x0000005b075b7220 */ /* 0x040fe20000410000 */
[----:B------:R-:W-:Y:S01]  /*1c720*/  SEL R15, R0, 0xfffffff0, P0 ;  /* 0xfffffff0000f7807 */ /* 0x000fe20000000000 */
[C---:B------:R-:W-:Y:S01]  /*1c730*/  FMUL.FTZ R94, R7.reuse, R94 ;  /* 0x0000005e075e7220 */ /* 0x040fe20000410000 */
[----:B------:R-:W-:Y:S01]  /*1c740*/  LEA R2, R2, UR4, 0x1 ;  /* 0x0000000402027c11 */ /* 0x000fe2000f8e08ff */
[C---:B------:R-:W-:Y:S01]  /*1c750*/  FMUL.FTZ R19, R7.reuse, R95 ;  /* 0x0000005f07137220 */ /* 0x040fe20000410000 */
[----:B------:R-:W-:Y:S01]  /*1c760*/  F2FP.BF16.F32.PACK_AB R6, R6, R80 ;  /* 0x000000500606723e */ /* 0x000fe200000010ff */
[----:B------:R-:W-:Y:S01]  /*1c770*/  FMUL.FTZ R106, R7, R106 ;  /* 0x0000006a076a7220 */ /* 0x000fe20000410000 */
[----:B------:R-:W-:Y:S01]  /*1c780*/  F2FP.BF16.F32.PACK_AB R5, R5, R82 ;  /* 0x000000520505723e */ /* 0x000fe200000010ff */
[C---:B------:R-:W-:Y:S01]  /*1c790*/  FMUL.FTZ R16, R7.reuse, R107 ;  /* 0x0000006b07107220 */ /* 0x040fe20000410000 */
[----:B------:R-:W-:Y:S01]  /*1c7a0*/  F2FP.BF16.F32.PACK_AB R4, R4, R84 ;  /* 0x000000540404723e */ /* 0x000fe200000010ff */
[----:B------:R-:W-:Y:S01]  /*1c7b0*/  STS [R2], R6 ;  /* 0x0000000602007388 */ /* 0x000fe20000000800 */
[----:B------:R-:W-:Y:S01]  /*1c7c0*/  IADD3 R3, R2, R15, RZ ;  /* 0x0000000f02037210 */ /* 0x000fe20007ffe0ff */
[C---:B------:R-:W-:Y:S01]  /*1c7d0*/  FMUL.FTZ R110, R7.reuse, R110 ;  /* 0x0000006e076e7220 */ /* 0x040fe20000410000 */
[----:B------:R-:W-:Y:S01]  /*1c7e0*/  MOV R0, 0x20 ;  /* 0x0000002000007802 */ /* 0x000fe20000000f00 */
[----:B------:R-:W-:Y:S01]  /*1c7f0*/  STS [R2+0x400], R5 ;  /* 0x0004000502007388 */ /* 0x000fe20000000800 */
[----:B------:R-:W-:Y:S01]  /*1c800*/  F2FP.BF16.F32.PACK_AB R14, R14, R86 ;  /* 0x000000560e0e723e */ /* 0x000fe200000010ff */
[----:B------:R-:W-:Y:S01]  /*1c810*/  FMUL.FTZ R10, R7, R111 ;  /* 0x0000006f070a7220 */ /* 0x000fe20000410000 */
[----:B------:R-:W-:Y:S01]  /*1c820*/  F2FP.BF16.F32.PACK_AB R25, R25, R76 ;  /* 0x0000004c1919723e */ /* 0x000fe200000010ff */
[----:B------:R1:W-:Y:S01]  /*1c830*/  STS [R3], R4 ;  /* 0x0000000403007388 */ /* 0x0003e20000000800 */
[----:B------:R-:W-:Y:S01]  /*1c840*/  F2FP.BF16.F32.PACK_AB R78, R79, R78 ;  /* 0x0000004e4f4e723e */ /* 0x000fe200000010ff */
[----:B------:R-:W-:Y:S01]  /*1c850*/  @UP0 ULDC.64 UR6, c[0x0][0x298] ;  /* 0x0000a60000060ab9 */ /* 0x000fe20000000a00 */
[----:B------:R-:W-:Y:S01]  /*1c860*/  F2FP.BF16.F32.PACK_AB R24, R24, R88 ;  /* 0x000000581818723e */ /* 0x000fe200000010ff */
[----:B------:R-:W-:Y:S01]  /*1c870*/  STS [R3+0x400], R14 ;  /* 0x0004000e03007388 */ /* 0x000fe20000000800 */
[----:B------:R-:W-:Y:S01]  /*1c880*/  F2FP.BF16.F32.PACK_AB R91, R91, R90 ;  /* 0x0000005a5b5b723e */ /* 0x000fe200000010ff */
[----:B------:R-:W-:Y:S01]  /*1c890*/  @UP0 UIMAD.WIDE.U32 UR10, UR13, UR6, URZ ;  /* 0x000000060d0a02a5 */ /* 0x000fe2000f8e003f */
[----:B------:R-:W-:Y:S01]  /*1c8a0*/  F2FP.BF16.F32.PACK_AB R22, R22, R96 ;  /* 0x000000601616723e */ /* 0x000fe200000010ff */
[----:B------:R-:W-:Y:S01]  /*1c8b0*/  STS [R2+0x2000], R25 ;  /* 0x0020001902007388 */ /* 0x000fe20000000800 */
[----:B------:R-:W-:Y:S01]  /*1c8c0*/  F2FP.BF16.F32.PACK_AB R21, R21, R98 ;  /* 0x000000621515723e */ /* 0x000fe200000010ff */
[C---:B------:R-:W-:Y:S01]  /*1c8d0*/  FMUL.FTZ R122, R7.reuse, R122 ;  /* 0x0000007a077a7220 */ /* 0x040fe20000410000 */
[----:B------:R-:W-:Y:S01]  /*1c8e0*/  PLOP3.LUT P0, PT, PT, PT, UP0, 0x80, 0x0 ;  /* 0x000000000000781c */ /* 0x000fe20003f0f008 */
        /* <DEDUP_REMOVED lines=11> */
[----:B------:R-:W-:Y:S01]  /*1c9a0*/  F2FP.BF16.F32.PACK_AB R16, R16, R106 ;  /* 0x0000006a1010723e */ /* 0x000fe200000010ff */
[----:B------:R-:W-:Y:S01]  /*1c9b0*/  FMUL.FTZ R134, R7, R134 ;  /* 0x0000008607867220 */ /* 0x000fe20000410000 */
[----:B-1----:R-:W-:Y:S01]  /*1c9c0*/  SEL R4, R0, 0xffffffe0, !P1 ;  /* 0xffffffe000047807 */ /* 0x002fe20004800000 */
[----:B------:R-:W-:Y:S01]  /*1c9d0*/  @UP0 UIMAD UR8, UR13, UR7, UR11 ;  /* 0x000000070d0802a4 */ /* 0x000fe2000f8e020b */
[----:B------:R-:W-:-:S02]  /*1c9e0*/  IADD3 R0, R2, 0x40, RZ ;  /* 0x0000004002007810 */ /* 0x000fc40007ffe0ff */
[CC--:B------:R-:W-:Y:S02]  /*1c9f0*/  IADD3 R6, R2.reuse, R4.reuse, RZ ;  /* 0x0000000402067210 */ /* 0x0c0fe40007ffe0ff */
[----:B------:R-:W-:Y:S02]  /*1ca00*/  IADD3 R5, R3, R4, RZ ;  /* 0x0000000403057210 */ /* 0x000fe40007ffe0ff */
[----:B------:R-:W-:Y:S01]  /*1ca10*/  F2FP.BF16.F32.PACK_AB R13, R13, R112 ;  /* 0x000000700d0d723e */ /* 0x000fe200000010ff */
[----:B------:R-:W-:Y:S01]  /*1ca20*/  STS [R6], R22 ;  /* 0x0000001606007388 */ /* 0x000fe20000000800 */
[----:B------:R-:W-:Y:S02]  /*1ca30*/  @P2 IADD3 R0, R2, -0x40, RZ ;  /* 0xffffffc002002810 */ /* 0x000fe40007ffe0ff */
[----:B------:R-:W-:Y:S01]  /*1ca40*/  F2FP.BF16.F32.PACK_AB R12, R12, R114 ;  /* 0x000000720c0c723e */ /* 0x000fe200000010ff */
[----:B------:R-:W-:Y:S01]  /*1ca50*/  STS [R6+0x400], R21 ;  /* 0x0004001506007388 */ /* 0x000fe20000000800 */
[----:B------:R-:W-:-:S02]  /*1ca60*/  F2FP.BF16.F32.PACK_AB R9, R9, R116 ;  /* 0x000000740909723e */ /* 0x000fc400000010ff */
[----:B------:R-:W-:Y:S01]  /*1ca70*/  F2FP.BF16.F32.PACK_AB R8, R119, R118 ;  /* 0x000000767708723e */ /* 0x000fe200000010ff */
[----:B------:R-:W-:Y:S01]  /*1ca80*/  STS [R5], R18 ;  /* 0x0000001205007388 */ /* 0x000fe20000000800 */
[----:B--2---:R-:W-:Y:S02]  /*1ca90*/  IADD3 R2, R15, R0, RZ ;  /* 0x000000000f027210 */ /* 0x004fe40007ffe0ff */
[----:B------:R-:W-:Y:S01]  /*1caa0*/  F2FP.BF16.F32.PACK_AB R11, R11, R108 ;  /* 0x0000006c0b0b723e */ /* 0x000fe200000010ff */
[----:B------:R-:W-:Y:S01]  /*1cab0*/  STS [R5+0x400], R17 ;  /* 0x0004001105007388 */ /* 0x000fe20000000800 */
[----:B------:R-:W-:Y:S02]  /*1cac0*/  F2FP.BF16.F32.PACK_AB R10, R10, R110 ;  /* 0x0000006e0a0a723e */ /* 0x000fe400000010ff */
[----:B---3--:R-:W-:Y:S01]  /*1cad0*/  F2FP.BF16.F32.PACK_AB R3, R143, R142 ;  /* 0x0000008e8f03723e */ /* 0x008fe200000010ff */
[----:B------:R-:W-:Y:S01]  /*1cae0*/  STS [R6+0x2000], R20 ;  /* 0x0020001406007388 */ /* 0x000fe20000000800 */
[----:B------:R-:W-:-:S03]  /*1caf0*/  F2FP.BF16.F32.PACK_AB R14, R133, R132 ;  /* 0x00000084850e723e */ /* 0x000fc600000010ff */
[----:B------:R1:W-:Y:S04]  /*1cb00*/  STS [R6+0x2400], R19 ;  /* 0x0024001306007388 */ /* 0x0003e80000000800 */
[----:B------:R-:W-:Y:S04]  /*1cb10*/  STS [R5+0x2000], R23 ;  /* 0x0020001705007388 */ /* 0x000fe80000000800 */
[----:B------:R2:W-:Y:S04]  /*1cb20*/  STS [R5+0x2400], R16 ;  /* 0x0024001005007388 */ /* 0x0005e80000000800 */
[----:B------:R3:W-:Y:S04]  /*1cb30*/  STS [R0], R13 ;  /* 0x0000000d00007388 */ /* 0x0007e80000000800 */
[----:B------:R4:W-:Y:S04]  /*1cb40*/  STS [R0+0x400], R12 ;  /* 0x0004000c00007388 */ /* 0x0009e80000000800 */
[----:B------:R5:W-:Y:S04]  /*1cb50*/  STS [R2], R9 ;  /* 0x0000000902007388 */ /* 0x000be80000000800 */
[----:B------:R5:W-:Y:S01]  /*1cb60*/  STS [R2+0x400], R8 ;  /* 0x0004000802007388 */ /* 0x000be20000000800 */
[----:B-1----:R-:W-:-:S03]  /*1cb70*/  F2FP.BF16.F32.PACK_AB R6, R127, R126 ;  /* 0x0000007e7f06723e */ /* 0x002fc600000010ff */
[----:B------:R1:W-:Y:S04]  /*1cb80*/  STS [R0+0x2000], R11 ;  /* 0x0020000b00007388 */ /* 0x0003e80000000800 */
[----:B------:R1:W-:Y:S01]  /*1cb90*/  STS [R0+0x2400], R10 ;  /* 0x0024000a00007388 */ /* 0x0003e20000000800 */
[----:B--2---:R-:W-:Y:S01]  /*1cba0*/  F2FP.BF16.F32.PACK_AB R5, R141, R140 ;  /* 0x0000008c8d05723e */ /* 0x004fe200000010ff */
[----:B---3--:R-:W-:Y:S01]  /*1cbb0*/  FMUL.FTZ R13, R7, R135 ;  /* 0x00000087070d7220 */ /* 0x008fe20000410000 */
[----:B------:R-:W-:Y:S02]  /*1cbc0*/  F2FP.BF16.F32.PACK_AB R7, R125, R124 ;  /* 0x0000007c7d07723e */ /* 0x000fe400000010ff */
[----:B----4-:R-:W-:Y:S02]  /*1cbd0*/  IADD3 R12, R4, 0x400, R0 ;  /* 0x00000400040c7810 */ /* 0x010fe40007ffe000 */
[----:B------:R-:W-:-:S02]  /*1cbe0*/  F2FP.BF16.F32.PACK_AB R13, R13, R134 ;  /* 0x000000860d0d723e */ /* 0x000fc400000010ff */
[----:B-----5:R-:W-:Y:S02]  /*1cbf0*/  F2FP.BF16.F32.PACK_AB R9, R129, R128 ;  /* 0x000000808109723e */ /* 0x020fe400000010ff */
[----:B------:R-:W-:Y:S02]  /*1cc00*/  IADD3 R12, R15, R12, RZ ;  /* 0x0000000c0f0c7210 */ /* 0x000fe40007ffe0ff */
[----:B------:R-:W-:Y:S02]  /*1cc10*/  F2FP.BF16.F32.PACK_AB R8, R131, R130 ;  /* 0x000000828308723e */ /* 0x000fe400000010ff */
[----:B-1----:R-:W-:Y:S02]  /*1cc20*/  F2FP.BF16.F32.PACK_AB R11, R121, R120 ;  /* 0x00000078790b723e */ /* 0x002fe400000010ff */
        /* <DEDUP_REMOVED lines=9> */
.L_x_2148:
        /* <DEDUP_REMOVED lines=39> */
.L_x_2149:
[----:B------:R-:W-:Y:S05]  /*1cf30*/  @P2 BRA `(.L_x_2150) ;  /* 0x0000000000182947 */ /* 0x000fea0003800000 */
[----:B------:R-:W1:Y:S01]  /*1cf40*/  LDC R0, c[0x0][0x2c4] ;  /* 0x0000b100ff007b82 */ /* 0x000e620000000800 */
[----:B------:R-:W-:Y:S02]  /*1cf50*/  ISETP.NE.AND P0, PT, RZ, UR7, PT ;  /* 0x00000007ff007c0c */ /* 0x000fe4000bf05270 */
[----:B------:R-:W-:-:S05]  /*1cf60*/  MOV R8, 0x1 ;  /* 0x0000000100087802 */ /* 0x000fca0000000f00 */
[----:B------:R-:W2:Y:S08]  /*1cf70*/  LDC R4, c[0x0][0x270] ;  /* 0x00009c00ff047b82 */ /* 0x000eb00000000800 */
[----:B-1----:R-:W2:Y:S02]  /*1cf80*/  @P0 LDC R0, c[0x0][0x2e4] ;  /* 0x0000b900ff000b82 */ /* 0x002ea40000000800 */
[----:B--2---:R-:W-:-:S07]  /*1cf90*/  IMAD R4, R0, R4, RZ ;  /* 0x0000000400047224 */ /* 0x004fce00078e02ff */
.L_x_2150:
[----:B------:R-:W-:Y:S01]  /*1cfa0*/  BAR.SYNC.DEFER_BLOCKING 0x0 ;  /* 0x0000000000007b1d */ /* 0x000fe20000010000 */
[----:B------:R-:W-:Y:S01]  /*1cfb0*/  LOP3.LUT R5, R30, 0xffffffe0, RZ, 0xc0, !PT ;  /* 0xffffffe01e057812 */ /* 0x000fe200078ec0ff */
[----:B------:R-:W-:Y:S02]  /*1cfc0*/  IMAD R4, R16, R4, RZ ;  /* 0x0000000410047224 */ /* 0x000fe400078e02ff */
[----:B------:R-:W-:Y:S01]  /*1cfd0*/  @P3 FMUL.FTZ R6, R6, 0.69314718246459960938 ;  /* 0x3f31721806063820 */ /* 0x000fe20000410000 */
[----:B------:R-:W-:Y:S01]  /*1cfe0*/  MOV R27, 0x7f800000 ;  /* 0x7f800000001b7802 */ /* 0x000fe20000000f00 */
[----:B------:R-:W-:Y:S02]  /*1cff0*/  @P4 FMUL.FTZ R7, R7, 0.69314718246459960938 ;  /* 0x3f31721807074820 */ /* 0x000fe40000410000 */
[----:B------:R-:W1:Y:S01]  /*1d000*/  @P6 LDC R15, c[0x0][0x2e8] ;  /* 0x0000ba00ff0f6b82 */ /* 0x000e620000000800 */
[----:B------:R-:W2:Y:S01]  /*1d010*/  @P6 MUFU.LG2 R13, R29 ;  /* 0x0000001d000d6308 */ /* 0x000ea20000000c00 */
[----:B------:R-:W-:Y:S01]  /*1d020*/  IADD3 R9, -R5, R31, RZ ;  /* 0x0000001f05097210 */ /* 0x000fe20007ffe1ff */
[----:B------:R-:W-:Y:S01]  /*1d030*/  @P3 FFMA.FTZ R27, R72, R10, R6 ;  /* 0x0000000a481b3223 */ /* 0x000fe20000010006 */
[----:B------:R-:W-:Y:S01]  /*1d040*/  SEL R5, R4, RZ, !P1 ;  /* 0x000000ff04057207 */ /* 0x000fe20004800000 */
[----:B------:R-:W-:Y:S01]  /*1d050*/  IMAD R4, R17, R8, RZ ;  /* 0x0000000811047224 */ /* 0x000fe200078e02ff */
[----:B------:R-:W-:Y:S01]  /*1d060*/  LOP3.LUT P2, RZ, R9, 0x3, RZ, 0xc0, !PT ;  /* 0x0000000309ff7812 */ /* 0x000fe2000784c0ff */
[----:B------:R-:W-:Y:S01]  /*1d070*/  BSSY B0, `(.L_x_2151) ;  /* 0x0000047000007945 */ /* 0x000fe20003800000 */
[----:B------:R-:W3:Y:S01]  /*1d080*/  @P5 LDC R14, c[0x0][0x2e8] ;  /* 0x0000ba00ff0e5b82 */ /* 0x000ee20000000800 */
[----:B------:R4:W5:Y:S01]  /*1d090*/  @P5 MUFU.LG2 R12, R28 ;  /* 0x0000001c000c5308 */ /* 0x0009620000000c00 */
[----:B------:R-:W-:Y:S01]  /*1d0a0*/  IMAD R0, R37, R0, R5 ;  /* 0x0000000025007224 */ /* 0x000fe200078e0205 */
[----:B------:R-:W-:Y:S01]  /*1d0b0*/  MOV R26, 0x7f800000 ;  /* 0x7f800000001a7802 */ /* 0x000fe20000000f00 */
[----:B------:R-:W-:-:S02]  /*1d0c0*/  IMAD.SHL.U32 R6, R4, 0x80, RZ ;  /* 0x0000008004067824 */ /* 0x000fc400078e00ff */
[----:B------:R-:W-:Y:S01]  /*1d0d0*/  @P4 FFMA.FTZ R26, R73, R11, R7 ;  /* 0x0000000b491a4223 */ /* 0x000fe20000010007 */
[----:B------:R-:W-:Y:S01]  /*1d0e0*/  IMAD.MOV.U32 R24, RZ, RZ, 0x7f800000 ;  /* 0x7f800000ff187424 */ /* 0x000fe200078e00ff */
[----:B------:R-:W-:Y:S02]  /*1d0f0*/  MOV R25, 0x7f800000 ;  /* 0x7f80000000197802 */ /* 0x000fe40000000f00 */
[----:B------:R-:W-:Y:S01]  /*1d100*/  IADD3 R10, P1, P0, R6, R2, R0 ;  /* 0x00000002060a7210 */ /* 0x000fe2000783e000 */
[----:B------:R1:W3:Y:S01]  /*1d110*/  LDS.128 R32, [R212+0x3800] ;  /* 0x00380000d4207984 */ /* 0x0002e20000000c00 */
[----:B--2---:R-:W-:Y:S01]  /*1d120*/  @P6 FMUL.FTZ R5, R13, 0.69314718246459960938 ;  /* 0x3f3172180d056820 */ /* 0x004fe20000410000 */
[----:B------:R-:W-:Y:S02]  /*1d130*/  SHF.R.S32.HI R7, RZ, 0x1f, R6 ;  /* 0x0000001fff077819 */ /* 0x000fe40000011406 */
[----:B------:R-:W-:Y:S01]  /*1d140*/  SHF.R.S32.HI R0, RZ, 0x1f, R0 ;  /* 0x0000001fff007819 */ /* 0x000fe20000011400 */
[----:B-1----:R-:W-:Y:S01]  /*1d150*/  @P6 FFMA.FTZ R24, R71, R15, R5 ;  /* 0x0000000f47186223 */ /* 0x002fe20000010005 */
[----:B----4-:R-:W-:Y:S01]  /*1d160*/  SHF.R.S32.HI R28, RZ, 0x1f, R36 ;  /* 0x0000001fff1c7819 */ /* 0x010fe20000011424 */
[----:B-----5:R-:W-:Y:S01]  /*1d170*/  @P5 FMUL.FTZ R4, R12, 0.69314718246459960938 ;  /* 0x3f3172180c045820 */ /* 0x020fe20000410000 */
[----:B------:R-:W-:-:S02]  /*1d180*/  IADD3.X R11, R7, R3, R0, P1, P0 ;  /* 0x00000003070b7210 */ /* 0x000fc40000fe0400 */
[----:B------:R-:W-:Y:S01]  /*1d190*/  LEA.HI R28, R28, R36, RZ, 0x3 ;  /* 0x000000241c1c7211 */ /* 0x000fe200078f18ff */
[----:B---3--:R-:W-:-:S03]  /*1d1a0*/  @P5 FFMA.FTZ R25, R70, R14, R4 ;  /* 0x0000000e46195223 */ /* 0x008fc60000010004 */
[----:B------:R-:W-:Y:S01]  /*1d1b0*/  SHF.R.S32.HI R2, RZ, 0x3, R28 ;  /* 0x00000003ff027819 */ /* 0x000fe2000001141c */
        /* <DEDUP_REMOVED lines=50> */
.L_x_2152:
[----:B------:R-:W-:Y:S05]  /*1d4e0*/  BSYNC B0 ;  /* 0x0000000000007941 */ /* 0x000fea0003800000 */
.L_x_2151:
[----:B-1----:R-:W2:Y:S01]  /*1d4f0*/  LDL.LU.64 R6, [R1+0x60] ;  /* 0x0000600001067983 */ /* 0x002ea20000300a00 */
[----:B------:R-:W-:Y:S01]  /*1d500*/  LOP3.LUT R4, R28, 0xfffffff8, RZ, 0xc0, !PT ;  /* 0xfffffff81c047812 */ /* 0x000fe200078ec0ff */
[----:B------:R-:W-:Y:S01]  /*1d510*/  ULDC UR4, c[0x0][0x2d0] ;  /* 0x0000b40000047ab9 */ /* 0x000fe20000000800 */
[C---:B------:R-:W-:Y:S01]  /*1d520*/  VIADD R0, R2.reuse, 0x20 ;  /* 0x0000002002007836 */ /* 0x040fe20000000000 */
[----:B------:R1:W3:Y:S01]  /*1d530*/  LDS.128 R12, [R212] ;  /* 0x00000000d40c7984 */ /* 0x0002e20000000c00 */
[----:B------:R-:W-:Y:S01]  /*1d540*/  VIADD R5, R2, 0x30 ;  /* 0x0000003002057836 */ /* 0x000fe20000000000 */
        /* <DEDUP_REMOVED lines=39> */
.L_x_2154:
[----:B------:R-:W-:Y:S05]  /*1d7c0*/  BSYNC B0 ;  /* 0x0000000000007941 */ /* 0x000fea0003800000 */
.L_x_2153:
        /* <DEDUP_REMOVED lines=18> */
.L_x_2156:
[----:B------:R-:W-:Y:S05]  /*1d8f0*/  BSYNC B0 ;  /* 0x0000000000007941 */ /* 0x000fea0003800000 */
.L_x_2155:
        /* <DEDUP_REMOVED lines=16> */
.L_x_2158:
[----:B------:R-:W-:Y:S05]  /*1da00*/  BSYNC B0 ;  /* 0x0000000000007941 */ /* 0x000fea0003800000 */
.L_x_2157:
        /* <DEDUP_REMOVED lines=16> */
.L_x_2160:
[----:B------:R-:W-:Y:S05]  /*1db10*/  BSYNC B0 ;  /* 0x0000000000007941 */ /* 0x000fea0003800000 */
.L_x_2159:
        /* <DEDUP_REMOVED lines=16> */
.L_x_2162:
[----:B------:R-:W-:Y:S05]  /*1dc20*/  BSYNC B0 ;  /* 0x0000000000007941 */ /* 0x000fea0003800000 */
.L_x_2161:
        /* <DEDUP_REMOVED lines=17> */
.L_x_2164:
[----:B------:R-:W-:Y:S05]  /*1dd40*/  BSYNC B0 ;  /* 0x0000000000007941 */ /* 0x000fea0003800000 */
.L_x_2163:
        /* <DEDUP_REMOVED lines=16> */
.L_x_2166:
[----:B------:R-:W-:Y:S05]  /*1de50*/  BSYNC B0 ;  /* 0x0000000000007941 */ /* 0x000fea0003800000 */
.L_x_2165:
        /* <DEDUP_REMOVED lines=15> */
.L_x_2167:
        /* <DEDUP_REMOVED lines=11> */
.L_x_2597:


//--------------------- .text._ZN5flash16flash_fwd_kernelI23Flash_fwd_kernel_traitsILi64ELi128ELi64ELi4ELb0ELb0EN7cutlass10bfloat16_tE19Flash_kernel_traitsILi64ELi128ELi64ELi4ES3_EELb1ELb0ELb1ELb0ELb0ELb0ELb0ELb1EEEvNS_16Flash_fwd_paramsE --------------------------
	.section	.text._ZN5flash16flash_fwd_kernelI23Flash_fwd_kernel_traitsILi64ELi128ELi64ELi4ELb0ELb0EN7cutlass10bfloat16_tE19Flash_kernel_traitsILi64ELi128ELi64ELi4ES3_EELb1ELb0ELb1ELb0ELb0ELb0ELb0ELb1EEEvNS_16Flash_fwd_paramsE,"ax",@progbits
	.align	128
        .global         _ZN5flash16flash_fwd_kernelI23Flash_fwd_kernel_traitsILi64ELi128ELi64ELi4ELb0ELb0EN7cutlass10bfloat16_tE19Flash_kernel_traitsILi64ELi128ELi64ELi4ES3_EELb1ELb0ELb1ELb0ELb0ELb0ELb0ELb1EEEvNS_16Flash_fwd_paramsE
        .type           _ZN5flash16flash_fwd_kernelI23Flash_fwd_kernel_traitsILi64ELi128ELi64ELi4ELb0ELb0EN7cutlass10bfloat16_tE19Flash_kernel_traitsILi64ELi128ELi64ELi4ES3_EELb1ELb0ELb1ELb0ELb0ELb0ELb0ELb1EEEvNS_16Flash_fwd_paramsE,@function
        .size           _ZN5flash16flash_fwd_kernelI23Flash_fwd_kernel_traitsILi64ELi128ELi64ELi4ELb0ELb0EN7cutlass10bfloat16_tE19Flash_kernel_traitsILi64ELi128ELi64ELi4ES3_EELb1ELb0ELb1ELb0ELb0ELb0ELb0ELb1EEEvNS_16Flash_fwd_paramsE,(.L_x_2598 - _ZN5flash16flash_fwd_kernelI23Flash_fwd_kernel_traitsILi64ELi128ELi64ELi4ELb0ELb0EN7cutlass10bfloat16_tE19Flash_kernel_traitsILi64ELi128ELi64ELi4ES3_EELb1ELb0ELb1ELb0ELb0ELb0ELb0ELb1EEEvNS_16Flash_fwd_paramsE)
        .other          _ZN5flash16flash_fwd_kernelI23Flash_fwd_kernel_traitsILi64ELi128ELi64ELi4ELb0ELb0EN7cutlass10bfloat16_tE19Flash_kernel_traitsILi64ELi128ELi64ELi4ES3_EELb1ELb0ELb1ELb0ELb0ELb0ELb0ELb1EEEvNS_16Flash_fwd_paramsE,@"STO_CUDA_ENTRY STV_DEFAULT"
_ZN5flash16flash_fwd_kernelI23Flash_fwd_kernel_traitsILi64ELi128ELi64ELi4ELb0ELb0EN7cutlass10bfloat16_tE19Flash_kernel_traitsILi64ELi128ELi64ELi4ES3_EELb1ELb0ELb1ELb0ELb0ELb0ELb0ELb1EEEvNS_16Flash_fwd_paramsE:
.text._ZN5flash16flash_fwd_kernelI23Flash_fwd_kernel_traitsILi64ELi128ELi64ELi4ELb0ELb0EN7cutlass10bfloat16_tE19Flash_kernel_traitsILi64ELi128ELi64ELi4ES3_EELb1ELb0ELb1ELb0ELb0ELb0ELb0ELb1EEEvNS_16Flash_fwd_paramsE:
        /* <DEDUP_REMOVED lines=13> */
[----:B------:R-:W-:Y:S01]  /*00d0*/  S2UR UR15, SR_CTAID.X ;  /* 0x00000000000f79c3 */ /* 0x000fe20000002500 */
[----:B------:R2:W5:Y:S07]  /*00e0*/  @P2 LDG.E.64 R4, desc[UR28][R2.64] ;  /* 0x0000001c02042981 */ /* 0x00056e000c1e1b00 */
[----:B------:R-:W1:Y:S08]  /*00f0*/  S2UR UR17, SR_CTAID.Y ;  /* 0x00000000001179c3 */ /* 0x000e700000002600 */
[----:B------:R-:W4:Y:S01]  /*0100*/  S2UR UR31, SR_CTAID.Z ;  /* 0x00000000001f79c3 */ /* 0x000f220000002700 */
[----:B------:R-:W-:Y:S01]  /*0110*/  UMOV UR14, 0xffffffff ;  /* 0xffffffff000e7882 */ /* 0x000fe20000000000 */
[----:B------:R-:W-:Y:S01]  /*0120*/  UMOV UR35, URZ ;  /* 0x0000003f00237c82 */ /* 0x000fe20008000000 */
[----:B------:R-:W-:-:S05]  /*0130*/  ULDC.U8 UR13, c[0x0][0x388] ;  /* 0x0000e200000d7ab9 */ /* 0x000fca0000000000 */
[----:B------:R-:W5:Y:S01]  /*0140*/  @P2 LDC R0, c[0x0][0x3b0] ;  /* 0x0000ec00ff002b82 */ /* 0x000f620000000800 */
[----:B--2---:R-:W-:Y:S02]  /*0150*/  @P2 IMAD.MOV.U32 R2, RZ, RZ, R8 ;  /* 0x000000ffff022224 */ /* 0x004fe400078e0008 */
[----:B---3--:R-:W-:-:S06]  /*0160*/  @P2 IMAD.MOV.U32 R3, RZ, RZ, R9 ;  /* 0x000000ffff032224 */ /* 0x008fcc00078e0009 */
[----:B------:R-:W2:Y:S01]  /*0170*/  @P2 LDG.E.64 R2, desc[UR28][R2.64] ;  /* 0x0000001c02022981 */ /* 0x000ea2000c1e1b00 */
[----:B------:R-:W-:Y:S02]  /*0180*/  UISETP.NE.U32.AND UP2, UPT, UR6, URZ, UPT ;  /* 0x0000003f0600728c */ /* 0x000fe4000bf45070 */
[----:B-1----:R-:W-:Y:S02]  /*0190*/  UIMAD.WIDE UR8, UR17, 0x4, UR8 ;  /* 0x00000004110878a5 */ /* 0x002fe4000f8e0208 */
[----:B------:R-:W-:Y:S02]  /*01a0*/  UISETP.NE.AND.EX UP2, UPT, UR7, URZ, UPT, UP2 ;  /* 0x0000003f0700728c */ /* 0x000fe4000bf45320 */
[----:B----4-:R-:W-:Y:S01]  /*01b0*/  ULOP3.LUT UR4, UR31, UR15, UR17, 0xfe, !UPT ;  /* 0x0000000f1f047292 */ /* 0x010fe2000f8efe11 */
[----:B------:R-:W-:-:S03]  /*01c0*/  ULDC.U8 UR6, c[0x0][0x3c2] ;  /* 0x0000f08000067ab9 */ /* 0x000fc60000000000 */
[----:B------:R-:W-:Y:S01]  /*01d0*/  PLOP3.LUT P0, PT, PT, PT, UP2, 0x80, 0x0 ;  /* 0x000000000000781c */ /* 0x000fe20003f0f028 */
[----:B------:R-:W-:Y:S01]  /*01e0*/  UISETP.NE.AND UP3, UPT, UR6, URZ, UPT ;  /* 0x0000003f0600728c */ /* 0x000fe2000bf65270 */
[----:B------:R-:W-:Y:S01]  /*01f0*/  LOP3.LUT P1, RZ, R165, UR4, RZ, 0xfc, !PT ;  /* 0x00000004a5ff7c12 */ /* 0x000fe2000f82fcff */
[----:B------:R-:W-:Y:S01]  /*0200*/  ULDC.64 UR4, c[0x0][0x300] ;  /* 0x0000c00000047ab9 */ /* 0x000fe20000000a00 */
[----:B------:R-:W-:Y:S01]  /*0210*/  ULDC.64 UR6, c[0x0][0x2f8] ;  /* 0x0000be0000067ab9 */ /* 0x000fe20000000a00 */
        /* <DEDUP_REMOVED lines=28> */
[----:B-1----:R-:W-:Y:S02]  /*03e0*/  IMAD.U32 R2, RZ, RZ, UR6 ;  /* 0x00000006ff027e24 */ /* 0x002fe4000f8e00ff */
[----:B------:R-:W-:-:S05]  /*03f0*/  IMAD.U32 R3, RZ, RZ, UR7 ;  /* 0x00000007ff037e24 */ /* 0x000fca000f8e00ff */
[----:B------:R-:W5:Y:S01]  /*0400*/  @!P1 LDG.E R4, desc[UR28][R2.64] ;  /* 0x0000001c02049981 */ /* 0x000f62000c1e1900 */
[----:B------:R-:W-:Y:S01]  /*0410*/  SHF.R.S32.HI R23, RZ, 0x1f, R165 ;  /* 0x0000001fff177819 */ /* 0x000fe200000114a5 */
[----:B------:R-:W-:-:S03]  /*0420*/  UMOV UR8, 0xffffffff ;  /* 0xffffffff00087882 */ /* 0x000fc60000000000 */
[----:B------:R-:W-:Y:S02]  /*0430*/  LEA.HI R164, R23, R165, RZ, 0x5 ;  /* 0x000000a517a47211 */ /* 0x000fe400078f28ff */
[----:B--2---:R-:W-:Y:S02]  /*0440*/  @P0 R2UR UR14, R6 ;  /* 0x00000000060e02ca */ /* 0x004fe400000e0000 */
[----:B---3--:R-:W-:Y:S02]  /*0450*/  @P0 R2UR UR16, R5 ;  /* 0x00000000051002ca */ /* 0x008fe400000e0000 */
[----:B------:R-:W-:-:S04]  /*0460*/  ISETP.NE.U32.AND P0, PT, RZ, UR4, PT ;  /* 0x00000004ff007c0c */ /* 0x000fc8000bf05070 */
[----:B------:R-:W-:-:S07]  /*0470*/  ISETP.NE.AND.EX P0, PT, RZ, UR5, PT, P0 ;  /* 0x00000005ff007c0c */ /* 0x000fce000bf05300 */
[----:B------:R-:W-:-:S07]  /*0480*/  @UP2 UIADD3 UR16, UR16, -UR14, URZ ;  /* 0x8000000e10102290 */ /* 0x000fce000fffe03f */
[----:B------:R-:W-:Y:S01]  /*0490*/  @!UP2 ULDC UR16, c[0x0][0x2c4] ;  /* 0x0000b1000010aab9 */ /* 0x000fe20000000800 */
[----:B----4-:R-:W-:Y:S02]  /*04a0*/  @P2 R2UR UR35, R0 ;  /* 0x00000000002322ca */ /* 0x010fe400000e0000 */
[----:B------:R-:W-:-:S05]  /*04b0*/  LOP3.LUT R0, R164, 0xffffffe0, RZ, 0xc0, !PT ;  /* 0xffffffe0a4007812 */ /* 0x000fca00078ec0ff */
[----:B------:R-:W-:Y:S01]  /*04c0*/  IMAD.IADD R132, R165, 0x1, -R0 ;  /* 0x00000001a5847824 */ /* 0x000fe200078e0a00 */
[----:B-----5:R-:W-:Y:S01]  /*04d0*/  @!P1 R2UR UR8, R4 ;  /* 0x00000000040892ca */ /* 0x020fe200000e0000 */
        /* <DEDUP_REMOVED lines=8> */
.L_x_2168:
[----:B------:R-:W-:-:S05]  /*0560*/  ULDC UR6, c[0x0][0x2c8] ;  /* 0x0000b20000067ab9 */ /* 0x000fca0000000800 */
.L_x_2169:
        /* <DEDUP_REMOVED lines=54> */
[----:B------:R-:W-:Y:S01]  /*08d0*/  @!UP0 USHF.R.S32.HI UR9, URZ, 0x1f, UR17 ;  /* 0x0000001f3f098899 */ /* 0x000fe20008011411 */
[----:B------:R-:W-:Y:S01]  /*08e0*/  PLOP3.LUT P0, PT, PT, PT, UP1, 0x80, 0x0 ;  /* 0x000000000000781c */ /* 0x000fe20003f0f018 */
[----:B------:R-:W-:Y:S01]  /*08f0*/  @UP0 ULDC.64 UR6, c[0x0][0x298] ;  /* 0x0000a60000060ab9 */ /* 0x000fe20000000a00 */
[----:B------:R-:W-:Y:S01]  /*0900*/  @!UP0 ULDC.64 UR4, c[0x0][0x290] ;  /* 0x0000a40000048ab9 */ /* 0x000fe20000000a00 */
[----:B------:R-:W-:-:S02]  /*0910*/  @UP0 UIMAD.WIDE.U32 UR10, UR14, UR6, URZ ;  /* 0x000000060e0a02a5 */ /* 0x000fc4000f8e003f */
[----:B------:R-:W-:Y:S02]  /*0920*/  @!UP0 UIMAD UR6, UR9, UR4, URZ ;  /* 0x00000004090682a4 */ /* 0x000fe4000f8e023f */
[----:B------:R-:W-:Y:S02]  /*0930*/  @!UP0 UIMAD.WIDE.U32 UR12, UR17, UR4, URZ ;  /* 0x00000004110c82a5 */ /* 0x000fe4000f8e003f */
[----:B------:R-:W-:Y:S02]  /*0940*/  @!UP0 UIMAD UR6, UR17, UR5, UR6 ;  /* 0x00000005110682a4 */ /* 0x000fe4000f8e0206 */
[----:B------:R-:W-:Y:S01]  /*0950*/  @UP0 UIMAD UR7, UR14, UR7, UR11 ;  /* 0x000000070e0702a4 */ /* 0x000fe2000f8e020b */
[----:B------:R-:W-:Y:S01]  /*0960*/  @UP1 ULDC.64 UR4, c[0x0][0x2c0] ;  /* 0x0000b00000041ab9 */ /* 0x000fe20000000a00 */
[----:B------:R-:W-:Y:S01]  /*0970*/  @!UP2 UMOV UR18, URZ ;  /* 0x0000003f0012ac82 */ /* 0x000fe20008000000 */
[----:B------:R-:W-:Y:S01]  /*0980*/  @UP1 UIMAD UR9, UR5, UR4, URZ ;  /* 0x00000004050912a4 */ /* 0x000fe2000f8e023f */
[----:B------:R-:W-:-:S02]  /*0990*/  @!UP2 UMOV UR19, URZ ;  /* 0x0000003f0013ac82 */ /* 0x000fc40008000000 */
[----:B------:R-:W-:Y:S01]  /*09a0*/  @UP2 ULDC UR5, c[0x0][0x2c4] ;  /* 0x0000b10000052ab9 */ /* 0x000fe20000000800 */
[----:B------:R-:W-:Y:S01]  /*09b0*/  @UP1 ULDC UR11, c[0x0][0x2c0] ;  /* 0x0000b000000b1ab9 */ /* 0x000fe20000000800 */
[----:B------:R-:W-:Y:S02]  /*09c0*/  @UP2 UIMAD UR5, UR17, UR5, URZ ;  /* 0x00000005110522a4 */ /* 0x000fe4000f8e023f */
[----:B------:R-:W-:Y:S02]  /*09d0*/  @!UP0 UIADD3 UR7, UR13, UR6, URZ ;  /* 0x000000060d078290 */ /* 0x000fe4000fffe03f */
[----:B------:R-:W-:Y:S01]  /*09e0*/  @UP2 USEL UR5, UR5, UR14, !UP0 ;  /* 0x0000000e05052287 */ /* 0x000fe2000c000000 */
[----:B------:R-:W-:Y:S02]  /*09f0*/  @!UP0 UMOV UR10, UR12 ;  /* 0x0000000c000a8c82 */ /* 0x000fe40008000000 */
[----:B------:R-:W-:Y:S01]  /*0a00*/  @UP1 UMOV UR14, 0x1 ;  /* 0x00000001000e1882 */ /* 0x000fe20000000000 */
        /* <DEDUP_REMOVED lines=10> */
.L_x_2171:
[----:B------:R-:W-:Y:S01]  /*0ab0*/  IMAD.IADD R14, R165, 0x1, -R0 ;  /* 0x00000001a50e7824 */ /* 0x000fe200078e0a00 */
[----:B------:R-:W-:Y:S01]  /*0ac0*/  USHF.R.S32.HI UR6, URZ, 0x1f, UR31 ;  /* 0x0000001f3f067899 */ /* 0x000fe2000801141f */
[----:B------:R-:W-:Y:S01]  /*0ad0*/  VIADD R20, R4, 0x40 ;  /* 0x0000004004147836 */ /* 0x000fe20000000000 */
[----:B------:R-:W-:Y:S01]  /*0ae0*/  ULDC.64 UR4, c[0x0][0x2a0] ;  /* 0x0000a80000047ab9 */ /* 0x000fe20000000a00 */
[----:B------:R-:W-:Y:S01]  /*0af0*/  IMAD.SHL.U32 R0, R14, 0x8, RZ ;  /* 0x000000080e007824 */ /* 0x000fe200078e00ff */
[----:B------:R-:W-:Y:S01]  /*0b00*/  UIMAD UR6, UR6, UR4, URZ ;  /* 0x00000004060672a4 */ /* 0x000fe2000f8e023f */
[----:B------:R-:W-:Y:S01]  /*0b10*/  IMAD.U32 R6, RZ, RZ, UR4 ;  /* 0x00000004ff067e24 */ /* 0x000fe2000f8e00ff */
[----:B------:R-:W-:Y:S01]  /*0b20*/  UIADD3 UR16, -UR27, UR16, URZ ;  /* 0x000000101b107290 */ /* 0x000fe2000fffe13f */
[----:B------:R-:W-:Y:S01]  /*0b30*/  SHF.R.S32.HI R5, RZ, 0x1f, R4 ;  /* 0x0000001fff057819 */ /* 0x000fe20000011404 */
[----:B------:R-:W-:Y:S01]  /*0b40*/  ULDC UR4, c[0x0][0x2d0] ;  /* 0x0000b40000047ab9 */ /* 0x000fe20000000800 */
[C---:B------:R-:W-:Y:S01]  /*0b50*/  IADD3 R8, P0, R0.reuse, UR10, RZ ;  /* 0x0000000a00087c10 */ /* 0x040fe2000ff1e0ff */
[----:B------:R-:W-:Y:S01]  /*0b60*/  UIMAD UR14, UR17, UR14, URZ ;  /* 0x0000000e110e72a4 */ /* 0x000fe2000f8e023f */
[C---:B------:R-:W-:Y:S01]  /*0b70*/  ISETP.GE.AND P2, PT, R0.reuse, UR4, PT ;  /* 0x0000000400007c0c */ /* 0x040fe2000bf46270 */
[----:B------:R-:W-:Y:S01]  /*0b80*/  UIMAD UR5, UR31, UR5, UR6 ;  /* 0x000000051f0572a4 */ /* 0x000fe2000f8e0206 */
[----:B------:R-:W-:Y:S01]  /*0b90*/  LEA.HI.X.SX32 R9, R0, UR7, 0x1, P0 ;  /* 0x0000000700097c11 */ /* 0x000fe200080f0eff */
[----:B------:R-:W-:Y:S01]  /*0ba0*/  USEL UR14, UR14, URZ, !UP2 ;  /* 0x0000003f0e0e7287 */ /* 0x000fe2000d000000 */
[C---:B------:R-:W-:Y:S01]  /*0bb0*/  ISETP.GE.OR P0, PT, R4.reuse, UR16, P2 ;  /* 0x0000001004007c0c */ /* 0x040fe20009706670 */
[----:B------:R-:W-:Y:S01]  /*0bc0*/  UIMAD UR6, UR27, UR11, URZ ;  /* 0x0000000b1b0672a4 */ /* 0x000fe2000f8e023f */
[----:B------:R-:W-:Y:S01]  /*0bd0*/  VIADD R15, R4, 0x10 ;  /* 0x00000010040f7836 */ /* 0x000fe20000000000 */
[----:B------:R-:W-:Y:S01]  /*0be0*/  UIMAD UR14, UR31, UR9, UR14 ;  /* 0x000000091f0e72a4 */ /* 0x000fe2000f8e020e */
[----:B------:R-:W-:Y:S01]  /*0bf0*/  IMAD.WIDE.U32 R8, R6, UR31, R8 ;  /* 0x0000001f06087c25 */ /* 0x000fe2000f8e0008 */
[----:B------:R-:W-:Y:S01]  /*0c00*/  USHF.R.S32.HI UR4, URZ, 0x1f, UR6 ;  /* 0x0000001f3f047899 */ /* 0x000fe20008011406 */
[----:B------:R-:W-:Y:S01]  /*0c10*/  ISETP.GE.AND P1, PT, R20, UR16, PT ;  /* 0x0000001014007c0c */ /* 0x000fe2000bf26270 */
[----:B------:R-:W-:Y:S01]  /*0c20*/  USHF.R.S32.HI UR7, URZ, 0x1f, UR14 ;  /* 0x0000001f3f077899 */ /* 0x000fe2000801140e */
[C---:B------:R-:W-:Y:S01]  /*0c30*/  VIADD R16, R4.reuse, 0x20 ;  /* 0x0000002004107836 */ /* 0x040fe20000000000 */
[----:B------:R-:W-:Y:S01]  /*0c40*/  UIADD3 UR6, UP1, UP0, UR6, UR18, UR14 ;  /* 0x0000001206067290 */ /* 0x000fe2000f83e00e */
[----:B------:R-:W-:Y:S01]  /*0c50*/  IADD3 R18, R4, 0x30, RZ ;  /* 0x0000003004127810 */ /* 0x000fe20007ffe0ff */
[----:B------:R-:W-:Y:S01]  /*0c60*/  VIADD R7, R9, UR5 ;  /* 0x0000000509077c36 */ /* 0x000fe20008000000 */
[----:B------:R-:W-:Y:S01]  /*0c70*/  BSSY B0, `(.L_x_2172) ;  /* 0x0000016000007945 */ /* 0x000fe20003800000 */
[----:B------:R-:W-:Y:S01]  /*0c80*/  UIADD3.X UR18, UR4, UR19, UR7, UP1, UP0 ;  /* 0x0000001304127290 */ /* 0x000fe20008fe0407 */
[----:B------:R-:W-:Y:S01]  /*0c90*/  P2R R23, PR, RZ, 0x2 ;  /* 0x00000002ff177803 */ /* 0x000fe20000000000 */
[----:B------:R-:W-:Y:S01]  /*0ca0*/  IMAD.WIDE R2, R2, 0x80, R4 ;  /* 0x0000008002027825 */ /* 0x000fe200078e0204 */
[----:B------:R-:W-:-:S02]  /*0cb0*/  ISETP.GE.OR P1, PT, R15, UR16, P2 ;  /* 0x000000100f007c0c */ /* 0x000fc40009726670 */
[----:B------:R-:W-:Y:S01]  /*0cc0*/  ISETP.GE.OR P3, PT, R16, UR16, P2 ;  /* 0x0000001010007c0c */ /* 0x000fe20009766670 */
[----:B------:R-:W-:Y:S01]  /*0cd0*/  VIADD R19, R4, 0x50 ;  /* 0x0000005004137836 */ /* 0x000fe20000000000 */
[----:B------:R-:W-:Y:S01]  /*0ce0*/  ISETP.GE.OR P4, PT, R18, UR16, P2 ;  /* 0x0000001012007c0c */ /* 0x000fe20009786670 */
[----:B------:R-:W-:Y:S01]  /*0cf0*/  VIADD R21, R4, 0x60 ;  /* 0x0000006004157836 */ /* 0x000fe20000000000 */
        /* <DEDUP_REMOVED lines=13> */
.L_x_2173:
[----:B------:R-:W-:Y:S05]  /*0dd0*/  BSYNC B0 ;  /* 0x0000000000007941 */ /* 0x000fea0003800000 */
.L_x_2172:
        /* <DEDUP_REMOVED lines=17> */
.L_x_2175:
[----:B------:R-:W-:Y:S05]  /*0ef0*/  BSYNC B0 ;  /* 0x0000000000007941 */ /* 0x000fea0003800000 */
.L_x_2174:
        /* <DEDUP_REMOVED lines=16> */
.L_x_2177:
[----:B------:R-:W-:Y:S05]  /*1000*/  BSYNC B0 ;  /* 0x0000000000007941 */ /* 0x000fea0003800000 */
.L_x_2176:
        /* <DEDUP_REMOVED lines=16> */
.L_x_2179:
[----:B------:R-:W-:Y:S05]  /*1110*/  BSYNC B0 ;  /* 0x0000000000007941 */ /* 0x000fea0003800000 */
.L_x_2178:
        /* <DEDUP_REMOVED lines=16> */
.L_x_2181:
[----:B------:R-:W-:Y:S05]  /*1220*/  BSYNC B0 ;  /* 0x0000000000007941 */ /* 0x000fea0003800000 */
.L_x_2180:
[C---:B------:R-:W-:Y:S01]  /*1230*/  ISETP.NE.OR P1, PT, R14.reuse, RZ, P1 ;  /* 0x000000ff0e00720c */ /* 0x040fe20000f25670 */
        /* <DEDUP_REMOVED lines=27> */
.L_x_2183:
[----:B------:R-:W-:Y:S05]  /*13f0*/  BSYNC B0 ;  /* 0x0000000000007941 */ /* 0x000fea0003800000 */
.L_x_2182:
        /* <DEDUP_REMOVED lines=19> */
.L_x_2185:
[----:B------:R-:W-:Y:S05]  /*1530*/  BSYNC B0 ;  /* 0x0000000000007941 */ /* 0x000fea0003800000 */
.L_x_2184:
        /* <DEDUP_REMOVED lines=16> */
.L_x_2187:
[----:B------:R-:W-:Y:S05]  /*1640*/  BSYNC B0 ;  /* 0x0000000000007941 */ /* 0x000fea0003800000 */
.L_x_2186:
        /* <DEDUP_REMOVED lines=10> */
.L_x_2189:
[----:B------:R-:W-:Y:S05]  /*16f0*/  BSYNC B0 ;  /* 0x0000000000007941 */ /* 0x000fea0003800000 */
.L_x_2188:
        /* <DEDUP_REMOVED lines=10> */
.L_x_2191:
[----:B------:R-:W-:Y:S05]  /*17a0*/  BSYNC B0 ;  /* 0x0000000000007941 */ /* 0x000fea0003800000 */
.L_x_2190:
        /* <DEDUP_REMOVED lines=10> */
.L_x_2193:
[----:B------:R-:W-:Y:S05]  /*1850*/  BSYNC B0 ;  /* 0x0000000000007941 */ /* 0x000fea0003800000 */
.L_x_2192:
        /* <DEDUP_REMOVED lines=11> */
.L_x_2195:
[----:B------:R-:W-:Y:S05]  /*1910*/  BSYNC B0 ;  /* 0x0000000000007941 */ /* 0x000fea0003800000 */
.L_x_2194:
        /* <DEDUP_REMOVED lines=11> */
.L_x_2197:
[----:B------:R-:W-:Y:S05]  /*19d0*/  BSYNC B0 ;  /* 0x0000000000007941 */ /* 0x000fea0003800000 */
.L_x_2196:
        /* <DEDUP_REMOVED lines=11> */
.L_x_2199:
[----:B------:R-:W-:Y:S05]  /*1a90*/  BSYNC B0 ;  /* 0x0000000000007941 */ /* 0x000fea0003800000 */
.L_x_2198:
        /* <DEDUP_REMOVED lines=10> */
.L_x_2201:
[----:B------:R-:W-:Y:S05]  /*1b40*/  BSYNC B0 ;  /* 0x0000000000007941 */ /* 0x000fea0003800000 */
.L_x_2200:
        /* <DEDUP_REMOVED lines=10> */
.L_x_2170:
[----:B------:R-:W1:Y:S01]  /*1bf0*/  LDC R25, c[0x0][0x278] ;  /* 0x00009e00ff197b82 */ /* 0x000e620000000800 */
[----:B------:R-:W-:Y:S01]  /*1c00*/  UISETP.NE.AND UP0, UPT, UR14, -0x1, UPT ;  /* 0xffffffff0e00788c */ /* 0x000fe2000bf05270 */
[----:B------:R-:W-:Y:S01]  /*1c10*/  LEA.HI R5, R23, R165, RZ, 0x3 ;  /* 0x000000a517057211 */ /* 0x000fe200078f18ff */
[----:B------:R-:W-:Y:S01]  /*1c20*/  ULDC UR9, c[0x0][0x270] ;  /* 0x00009c0000097ab9 */ /* 0x000fe20000000800 */
[----:B------:R-:W2:Y:S01]  /*1c30*/  S2R R15, SR_CTAID.Z ;  /* 0x00000000000f7919 */ /* 0x000ea20000002700 */
[----:B------:R-:W-:Y:S01]  /*1c40*/  UIMAD UR9, UR17, UR9, UR31 ;  /* 0x00000009110972a4 */ /* 0x000fe2000f8e021f */
[----:B------:R-:W-:Y:S01]  /*1c50*/  SHF.R.S32.HI R6, RZ, 0x3, R5 ;  /* 0x00000003ff067819 */ /* 0x000fe20000011405 */
[----:B------:R-:W-:Y:S01]  /*1c60*/  UISETP.NE.AND UP1, UPT, UR8, -0x1, UPT ;  /* 0xffffffff0800788c */ /* 0x000fe2000bf25270 */
[----:B------:R-:W-:Y:S01]  /*1c70*/  SHF.R.S32.HI R4, RZ, 0x1f, R132 ;  /* 0x0000001fff047819 */ /* 0x000fe20000011484 */
[----:B------:R-:W-:-:S03]  /*1c80*/  USHF.L.U32 UR19, UR9, 0x5, URZ ;  /* 0x0000000509137899 */ /* 0x000fc6000800063f */
[----:B------:R-:W-:Y:S01]  /*1c90*/  @UP0 ULDC.64 UR4, c[0x0][0x240] ;  /* 0x0000900000040ab9 */ /* 0x000fe20000000a00 */
[----:B------:R-:W-:Y:S02]  /*1ca0*/  @!UP0 USHF.R.S32.HI UR10, URZ, 0x1f, UR17 ;  /* 0x0000001f3f0a8899 */ /* 0x000fe40008011411 */
[----:B------:R-:W-:Y:S01]  /*1cb0*/  @UP0 UIMAD.WIDE.U32 UR24, UR14, UR4, URZ ;  /* 0x000000040e1802a5 */ /* 0x000fe2000f8e003f */
[----:B------:R-:W-:Y:S01]  /*1cc0*/  IADD3 R169, P1, P0, R8, UR19, R132 ;  /* 0x0000001308a97c10 */ /* 0x000fe2000f83e084 */
[----:B------:R-:W-:Y:S02]  /*1cd0*/  USHF.R.S32.HI UR11, URZ, 0x1f, UR19 ;  /* 0x0000001f3f0b7899 */ /* 0x000fe40008011413 */
[----:B------:R-:W-:Y:S02]  /*1ce0*/  @UP0 UIMAD UR4, UR14, UR5, UR25 ;  /* 0x000000050e0402a4 */ /* 0x000fe4000f8e0219 */
[----:B------:R-:W-:Y:S01]  /*1cf0*/  UIADD3 UR5, -UR27, UR16, URZ ;  /* 0x000000101b057290 */ /* 0x000fe2000fffe13f */
[----:B------:R3:W-:Y:S01]  /*1d00*/  STL [R1+0x168], R169 ;  /* 0x000168a901007387 */ /* 0x0007e20000100800 */
[----:B------:R-:W-:Y:S01]  /*1d10*/  @!UP0 ULDC.64 UR6, c[0x0][0x228] ;  /* 0x00008a0000068ab9 */ /* 0x000fe20000000a00 */
[----:B-1----:R-:W-:Y:S01]  /*1d20*/  IABS R0, R25 ;  /* 0x0000001900007213 */ /* 0x002fe20000000000 */
[----:B------:R-:W-:Y:S01]  /*1d30*/  @!UP0 UIMAD UR10, UR10, UR6, URZ ;  /* 0x000000060a0a82a4 */ /* 0x000fe2000f8e023f */
[----:B------:R-:W-:Y:S01]  /*1d40*/  IADD3.X R167, R9, UR11, R4, P1, P0 ;  /* 0x0000000b09a77c10 */ /* 0x000fe20008fe0404 */
[----:B------:R-:W-:Y:S01]  /*1d50*/  @UP1 UIADD3 UR22, UR35, UR8, URZ ;  /* 0x0000000823161290 */ /* 0x000fe2000fffe03f */
[----:B------:R-:W-:Y:S01]  /*1d60*/  PLOP3.LUT P0, PT, PT, PT, UP1, 0x80, 0x0 ;  /* 0x000000000000781c */ /* 0x000fe20003f0f018 */
[----:B------:R-:W-:Y:S01]  /*1d70*/  IMAD.MOV.U32 R24, RZ, RZ, R0 ;  /* 0x000000ffff187224 */ /* 0x000fe200078e0000 */
[----:B------:R-:W-:Y:S01]  /*1d80*/  @!UP0 UIMAD UR7, UR17, UR7, UR10 ;  /* 0x00000007110782a4 */ /* 0x000fe2000f8e020a */
[----:B------:R-:W-:Y:S01]  /*1d90*/  VIADD R0, R6, 0x40 ;  /* 0x0000004006007836 */ /* 0x000fe20000000000 */
[----:B------:R-:W-:Y:S01]  /*1da0*/  @!UP0 UIMAD.WIDE.U32 UR36, UR17, UR6, URZ ;  /* 0x00000006112482a5 */ /* 0x000fe2000f8e003f */
[----:B------:R-:W1:Y:S01]  /*1db0*/  I2F.RP R2, R24 ;  /* 0x0000001800027306 */ /* 0x000e620000209400 */
[----:B------:R-:W-:Y:S01]  /*1dc0*/  @UP1 ULDC.64 UR10, c[0x0][0x248] ;  /* 0x00009200000a1ab9 */ /* 0x000fe20000000a00 */
[----:B------:R-:W-:Y:S01]  /*1dd0*/  ULDC UR6, c[0x0][0x2d4] ;  /* 0x0000b50000067ab9 */ /* 0x000fe20000000800 */
[----:B------:R-:W-:Y:S01]  /*1de0*/  ISETP.GE.AND P4, PT, R0, UR5, PT ;  /* 0x0000000500007c0c */ /* 0x000fe2000bf86270 */
[----:B------:R-:W-:Y:S01]  /*1df0*/  @UP1 UIMAD.WIDE.U32 UR38, UR22, UR10, URZ ;  /* 0x0000000a162612a5 */ /* 0x000fe2000f8e003f */
[----:B--2---:R-:W-:Y:S01]  /*1e00*/  IABS R15, R15 ;  /* 0x0000000f000f7213 */ /* 0x004fe20000000000 */
[----:B------:R-:W-:-:S02]  /*1e10*/  UIMAD UR6, UR9, UR6, UR27 ;  /* 0x00000006090672a4 */ /* 0x000fc4000f8e021b */
[----:B------:R-:W-:Y:S01]  /*1e20*/  @UP1 UIMAD UR22, UR22, UR11, URZ ;  /* 0x0000000b161612a4 */ /* 0x000fe2000f8e023f */
[----:B------:R-:W-:Y:S01]  /*1e30*/  ULDC UR19, c[0x0][0x2d8] ;  /* 0x0000b60000137ab9 */ /* 0x000fe20000000800 */
[----:B------:R-:W-:Y:S01]  /*1e40*/  @UP0 UMOV UR34, UR24 ;  /* 0x0000001800220c82 */ /* 0x000fe20008000000 */
[----:B------:R-:W-:Y:S02]  /*1e50*/  UIMAD UR25, UR6, UR19, URZ ;  /* 0x00000013061972a4 */ /* 0x000fe4000f8e023f */
[----:B------:R-:W-:Y:S01]  /*1e60*/  @UP1 UIADD3 UR22, UR39, UR22, URZ ;  /* 0x0000001627161290 */ /* 0x000fe2000fffe03f */
[----:B-1----:R-:W1:Y:S01]  /*1e70*/  MUFU.RCP R2, R2 ;  /* 0x0000000200027308 */ /* 0x002e620000001000 */
[----:B------:R-:W-:Y:S01]  /*1e80*/  @UP1 UMOV UR24, UR38 ;  /* 0x0000002600181c82 */ /* 0x000fe20008000000 */
[----:B------:R-:W-:Y:S01]  /*1e90*/  @!UP0 UIADD3 UR4, UR37, UR7, URZ ;  /* 0x0000000725048290 */ /* 0x000fe2000fffe03f */
[----:B------:R-:W-:Y:S01]  /*1ea0*/  @!UP0 UMOV UR34, UR36 ;  /* 0x0000002400228c82 */ /* 0x000fe20008000000 */
[----:B-1----:R-:W-:-:S04]  /*1eb0*/  VIADD R2, R2, 0xffffffe ;  /* 0x0ffffffe02027836 */ /* 0x002fc80000000000 */
[----:B------:R1:W2:Y:S02]  /*1ec0*/  F2I.FTZ.U32.TRUNC.NTZ R3, R2 ;  /* 0x0000000200037305 */ /* 0x0002a4000021f000 */
[----:B-1----:R-:W-:Y:S02]  /*1ed0*/  VIADD R2, R6, 0x50 ;  /* 0x0000005006027836 */ /* 0x002fe40000000000 */
[----:B--2---:R-:W-:-:S03]  /*1ee0*/  IMAD.MOV R0, RZ, RZ, -R3 ;  /* 0x000000ffff007224 */ /* 0x004fc600078e0a03 */
[----:B------:R-:W-:Y:S01]  /*1ef0*/  ISETP.GE.AND P5, PT, R2, UR5, PT ;  /* 0x0000000502007c0c */ /* 0x000fe2000bfa6270 */
[----:B------:R-:W-:Y:S02]  /*1f00*/  IMAD R0, R0, R24, RZ ;  /* 0x0000001800007224 */ /* 0x000fe400078e02ff */
[----:B------:R-:W-:-:S04]  /*1f10*/  IMAD.MOV.U32 R2, RZ, RZ, RZ ;  /* 0x000000ffff027224 */ /* 0x000fc800078e00ff */
        /* <DEDUP_REMOVED lines=8> */
[----:B------:R-:W-:-:S03]  /*1fa0*/  VIADD R2, R6, 0x60 ;  /* 0x0000006006027836 */ /* 0x000fc60000000000 */
[----:B------:R-:W-:Y:S01]  /*1fb0*/  LOP3.LUT R0, R0, 0x38, R242, 0xf8, !PT ;  /* 0x0000003800007812 */ /* 0x000fe200078ef8f2 */
[----:B---3--:R-:W-:Y:S06]  /*1fc0*/  @P0 BRA `(.L_x_2202) ;  /* 0x0000000000380947 */ /* 0x008fec0003800000 */
        /* <DEDUP_REMOVED lines=14> */
.L_x_2202:
[----:B------:R-:W-:Y:S01]  /*20b0*/  @UP1 UIADD3 UR23, UR35, UR8, URZ ;  /* 0x0000000823171290 */ /* 0x000fe2000fffe03f */
[----:B------:R-:W-:Y:S01]  /*20c0*/  IMAD.MOV R3, RZ, RZ, -R16 ;  /* 0x000000ffff037224 */ /* 0x000fe200078e0a10 */
[----:B------:R-:W-:Y:S01]  /*20d0*/  USHF.R.S32.HI UR36, URZ, 0x1f, UR31 ;  /* 0x0000001f3f247899 */ /* 0x000fe2000801141f */
[----:B------:R-:W-:Y:S01]  /*20e0*/  LOP3.LUT R18, R25, UR31, RZ, 0x3c, !PT ;  /* 0x0000001f19127c12 */ /* 0x000fe2000f8e3cff */
[----:B------:R-:W-:Y:S01]  /*20f0*/  @UP1 ULDC.64 UR8, c[0x0][0x250] ;  /* 0x0000940000081ab9 */ /* 0x000fe20000000a00 */
[----:B------:R-:W-:Y:S01]  /*2100*/  ISETP.GE.AND P6, PT, R2, UR5, PT ;  /* 0x0000000502007c0c */ /* 0x000fe2000bfc6270 */
[----:B------:R-:W-:Y:S01]  /*2110*/  @UP1 UIMAD.WIDE.U32 UR6, UR23, UR8, URZ ;  /* 0x00000008170612a5 */ /* 0x000fe2000f8e003f */
[----:B------:R-:W-:Y:S01]  /*2120*/  IMAD R15, R24, R3, R15 ;  /* 0x00000003180f7224 */ /* 0x000fe200078e020f */
[----:B------:R-:W-:Y:S01]  /*2130*/  @UP1 UIMAD UR23, UR23, UR9, URZ ;  /* 0x00000009171712a4 */ /* 0x000fe2000f8e023f */
[----:B------:R-:W-:Y:S02]  /*2140*/  LOP3.LUT R2, R0, R4, RZ, 0x3c, !PT ;  /* 0x0000000400027212 */ /* 0x000fe400078e3cff */
        /* <DEDUP_REMOVED lines=17> */
.L_x_2203:
[----:B------:R-:W1:Y:S01]  /*2260*/  S2UR UR35, SR_CgaCtaId ;  /* 0x00000000002379c3 */ /* 0x000e620000008800 */
[C---:B------:R-:W-:Y:S01]  /*2270*/  VIADD R0, R6.reuse, 0x70 ;  /* 0x0000007006007836 */ /* 0x040fe20000000000 */
[----:B------:R-:W-:Y:S01]  /*2280*/  SHF.R.S32.HI R243, RZ, 0x1f, R242 ;  /* 0x0000001ffff37819 */ /* 0x000fe200000114f2 */
[----:B------:R-:W-:Y:S01]  /*2290*/  ULDC.64 UR6, c[0x0][0x258] ;  /* 0x0000960000067ab9 */ /* 0x000fe20000000a00 */
[----:B------:R-:W-:Y:S01]  /*22a0*/  ISETP.GE.AND P2, PT, R6, UR5, PT ;  /* 0x0000000506007c0c */ /* 0x000fe2000bf46270 */
[----:B------:R-:W-:Y:S01]  /*22b0*/  UIMAD UR36, UR36, UR6, URZ ;  /* 0x00000006242472a4 */ /* 0x000fe2000f8e023f */
[----:B------:R-:W-:Y:S01]  /*22c0*/  ISETP.GE.AND P1, PT, R0, UR5, PT ;  /* 0x0000000500007c0c */ /* 0x000fe2000bf26270 */
[----:B------:R-:W-:Y:S01]  /*22d0*/  IMAD.U32 R0, RZ, RZ, UR6 ;  /* 0x00000006ff007e24 */ /* 0x000fe2000f8e00ff */
[----:B------:R-:W-:Y:S01]  /*22e0*/  ISETP.GT.U32.AND P0, PT, R24, R15, PT ;  /* 0x0000000f1800720c */ /* 0x000fe20003f04070 */
[----:B------:R-:W-:Y:S01]  /*22f0*/  IMAD.SHL.U32 R3, R3, 0x8, RZ ;  /* 0x0000000803037824 */ /* 0x000fe200078e00ff */
[----:B------:R-:W-:Y:S01]  /*2300*/  P2R R17, PR, RZ, 0x2 ;  /* 0x00000002ff117803 */ /* 0x000fe20000000000 */
[----:B------:R-:W-:Y:S01]  /*2310*/  UIMAD UR7, UR31, UR7, UR36 ;  /* 0x000000071f0772a4 */ /* 0x000fe2000f8e0224 */
[----:B------:R-:W-:Y:S01]  /*2320*/  IADD3 R8, P1, R242, UR34, RZ ;  /* 0x00000022f2087c10 */ /* 0x000fe2000ff3e0ff */
[----:B------:R-:W-:Y:S01]  /*2330*/  VIADD R14, R6, 0x10 ;  /* 0x00000010060e7836 */ /* 0x000fe20000000000 */
[----:B------:R-:W-:Y:S01]  /*2340*/  LOP3.LUT R4, R2, 0xfffffe00, R3, 0xf8, !PT ;  /* 0xfffffe0002047812 */ /* 0x000fe200078ef803 */
[----:B------:R-:W-:Y:S01]  /*2350*/  VIADD R20, R6, 0x20 ;  /* 0x0000002006147836 */ /* 0x000fe20000000000 */
[----:B------:R-:W-:Y:S01]  /*2360*/  IADD3.X R9, R243, UR4, RZ, P1, !PT ;  /* 0x00000004f3097c10 */ /* 0x000fe20008ffe4ff */
[----:B------:R-:W-:Y:S01]  /*2370*/  UMOV UR4, 0x400 ;  /* 0x0000040000047882 */ /* 0x000fe20000000000 */
[----:B------:R-:W-:Y:S01]  /*2380*/  SHF.R.S32.HI R7, RZ, 0x1f, R6 ;  /* 0x0000001fff077819 */ /* 0x000fe20000011406 */
[----:B------:R-:W-:Y:S01]  /*2390*/  IMAD.U32 R2, RZ, RZ, UR15 ;  /* 0x0000000fff027e24 */ /* 0x000fe2000f8e00ff */
[----:B------:R-:W-:Y:S01]  /*23a0*/  UIADD3 UR17, UR18, -0x1, URZ ;  /* 0xffffffff12117890 */ /* 0x000fe2000fffe03f */
[----:B------:R-:W-:Y:S01]  /*23b0*/  IMAD.WIDE.U32 R8, R0, UR31, R8 ;  /* 0x0000001f00087c25 */ /* 0x000fe2000f8e0008 */
[----:B------:R-:W-:Y:S01]  /*23c0*/  BSSY B0, `(.L_x_2204) ;  /* 0x000001c000007945 */ /* 0x000fe20003800000 */
[----:B------:R-:W-:Y:S01]  /*23d0*/  ISETP.GE.AND P1, PT, R14, UR5, PT ;  /* 0x000000050e007c0c */ /* 0x000fe2000bf26270 */
[----:B-1----:R-:W-:Y:S01]  /*23e0*/  ULEA UR4, UR35, UR4, 0x18 ;  /* 0x0000000423047291 */ /* 0x002fe2000f8ec03f */
[----:B------:R-:W-:Y:S01]  /*23f0*/  VIADD R5, R9, UR7 ;  /* 0x0000000709057c36 */ /* 0x000fe20008000000 */
[----:B------:R-:W-:Y:S01]  /*2400*/  ISETP.GE.AND P3, PT, R20, UR5, PT ;  /* 0x0000000514007c0c */ /* 0x000fe2000bf66270 */
[----:B------:R-:W-:-:S02]  /*2410*/  @!P0 IMAD.IADD R15, R15, 0x1, -R24 ;  /* 0x000000010f0f8824 */ /* 0x000fc400078e0a18 */
[----:B------:R-:W-:Y:S01]  /*2420*/  @!P0 VIADD R16, R16, 0x1 ;  /* 0x0000000110108836 */ /* 0x000fe20000000000 */
[----:B------:R-:W-:Y:S01]  /*2430*/  LEA R192, R4, UR4, 0x1 ;  /* 0x0000000404c07c11 */ /* 0x000fe2000f8e08ff */
[----:B------:R-:W-:-:S04]  /*2440*/  IMAD.WIDE R2, R2, 0x80, R6 ;  /* 0x0000008002027825 */ /* 0x000fc800078e0206 */
[----:B------:R-:W-:Y:S01]  /*2450*/  VIADD R19, R6, 0x30 ;  /* 0x0000003006137836 */ /* 0x000fe20000000000 */
        /* <DEDUP_REMOVED lines=18> */
.L_x_2205:
[----:B------:R-:W-:Y:S05]  /*2580*/  BSYNC B0 ;  /* 0x0000000000007941 */ /* 0x000fea0003800000 */
.L_x_2204:
[----:B------:R-:W-:Y:S01]  /*2590*/  UIMAD UR31, UR17, -0x40, UR30 ;  /* 0xffffffc0111f78a4 */ /* 0x000fe2000f8e021e */
        /* <DEDUP_REMOVED lines=23> */
.L_x_2207:
[----:B------:R-:W-:Y:S05]  /*2710*/  BSYNC B0 ;  /* 0x0000000000007941 */ /* 0x000fea0003800000 */
.L_x_2206:
[----:B------:R-:W-:Y:S01]  /*2720*/  ISETP.GE.AND P0, PT, R14, UR31, PT ;  /* 0x0000001f0e007c0c */ /* 0x000fe2000bf06270 */
[----:B------:R-:W-:Y:S03]  /*2730*/  BSSY B0, `(.L_x_2208) ;  /* 0x0000017000007945 */ /* 0x000fe60003800000 */
        /* <DEDUP_REMOVED lines=22> */
.L_x_2209:
[----:B------:R-:W-:Y:S05]  /*28a0*/  BSYNC B0 ;  /* 0x0000000000007941 */ /* 0x000fea0003800000 */
.L_x_2208:
        /* <DEDUP_REMOVED lines=24> */
.L_x_2211:
[----:B------:R-:W-:Y:S05]  /*2a30*/  BSYNC B0 ;  /* 0x0000000000007941 */ /* 0x000fea0003800000 */
.L_x_2210:
[----:B------:R-:W-:Y:S01]  /*2a40*/  BSSY B0, `(.L_x_2212) ;  /* 0x0000017000007945 */ /* 0x000fe20003800000 */
[----:B------:R-:W-:-:S03]  /*2a50*/  ISETP.GE.AND P2, PT, R18, RZ, PT ;  /* 0x000000ff1200720c */ /* 0x000fc60003f46270 */
        /* <DEDUP_REMOVED lines=21> */
.L_x_2213:
[----:B------:R-:W-:Y:S05]  /*2bb0*/  BSYNC B0 ;  /* 0x0000000000007941 */ /* 0x000fea0003800000 */
.L_x_2212:
        /* <DEDUP_REMOVED lines=24> */
.L_x_2215:
[----:B------:R-:W-:Y:S05]  /*2d40*/  BSYNC B0 ;  /* 0x0000000000007941 */ /* 0x000fea0003800000 */
.L_x_2214:
        /* <DEDUP_REMOVED lines=22> */
.L_x_2217:
[----:B------:R-:W-:Y:S05]  /*2eb0*/  BSYNC B0 ;  /* 0x0000000000007941 */ /* 0x000fea0003800000 */
.L_x_2216:
        /* <DEDUP_REMOVED lines=22> */
.L_x_2219:
[----:B------:R-:W-:Y:S05]  /*3020*/  BSYNC B0 ;  /* 0x0000000000007941 */ /* 0x000fea0003800000 */
.L_x_2218:
[----:B------:R-:W-:Y:S01]  /*3030*/  @P1 VIADD R16, R16, 0x1 ;  /* 0x0000000110101836 */ /* 0x000fe20000000000 */
[----:B------:R-:W-:Y:S01]  /*3040*/  ISETP.NE.AND P1, PT, R25, RZ, PT ;  /* 0x000000ff1900720c */ /* 0x000fe20003f25270 */
[----:B------:R-:W-:Y:S01]  /*3050*/  IMAD R4, R7, UR10, RZ ;  /* 0x0000000a07047c24 */ /* 0x000fe2000f8e02ff */
[----:B------:R-:W-:Y:S01]  /*3060*/  LOP3.LUT R8, R14, 0xfffffff0, RZ, 0xc0, !PT ;  /* 0xfffffff00e087812 */ /* 0x000fe200078ec0ff */
[----:B-1----:R-:W-:Y:S01]  /*3070*/  IMAD.WIDE.U32 R2, R6, UR10, R242 ;  /* 0x0000000a06027c25 */ /* 0x002fe2000f8e00f2 */
[----:B--2-4-:R-:W-:Y:S01]  /*3080*/  SHF.R.S32.HI R13, RZ, 0x4, R14 ;  /* 0x00000004ff0d7819 */ /* 0x014fe2000001140e */
[----:B------:R-:W-:Y:S01]  /*3090*/  ULDC.64 UR6, c[0x0][0x260] ;  /* 0x0000980000067ab9 */ /* 0x000fe20000000a00 */
[----:B------:R-:W-:Y:S01]  /*30a0*/  USHF.R.S32.HI UR36, URZ, 0x1f, UR17 ;  /* 0x0000001f3f247899 */ /* 0x000fe20008011411 */
[----:B------:R-:W-:Y:S01]  /*30b0*/  IMAD.MOV.U32 R0, RZ, RZ, R16 ;  /* 0x000000ffff007224 */ /* 0x000fe200078e0010 */
[----:B------:R-:W-:Y:S01]  /*30c0*/  LEA.HI R11, R14, R13, RZ, 0x1 ;  /* 0x0000000d0e0b7211 */ /* 0x000fe200078f08ff */
[----:B------:R-:W-:Y:S01]  /*30d0*/  IMAD.IADD R8, R165, 0x1, -R8 ;  /* 0x00000001a5087824 */ /* 0x000fe200078e0a08 */
[C---:B------:R-:W-:Y:S01]  /*30e0*/  ISETP.GE.AND P4, PT, R6.reuse, UR31, PT ;  /* 0x0000001f06007c0c */ /* 0x040fe2000bf86270 */
[----:B------:R-:W-:Y:S01]  /*30f0*/  IMAD R5, R6, UR11, R4 ;  /* 0x0000000b06057c24 */ /* 0x000fe2000f8e0204 */
[----:B------:R-:W-:Y:S01]  /*3100*/  IADD3 R4, P0, R2, UR24, RZ ;  /* 0x0000001802047c10 */ /* 0x000fe2000ff1e0ff */
[----:B------:R-:W-:Y:S01]  /*3110*/  IMAD R9, R7, UR8, RZ ;  /* 0x0000000807097c24 */ /* 0x000fe2000f8e02ff */
[----:B------:R-:W-:Y:S01]  /*3120*/  @!P2 IADD3 R0, -R0, RZ, RZ ;  /* 0x000000ff0000a210 */ /* 0x000fe20007ffe1ff */
[----:B------:R-:W-:Y:S01]  /*3130*/  IMAD.U32 R15, RZ, RZ, UR17 ;  /* 0x00000011ff0f7e24 */ /* 0x000fe2000f8e00ff */
[----:B------:R-:W-:Y:S01]  /*3140*/  SHF.R.S32.HI R2, RZ, 0x1f, R8 ;  /* 0x0000001fff027819 */ /* 0x000fe20000011408 */
[----:B------:R-:W-:Y:S01]  /*3150*/  IMAD R9, R6, UR9, R9 ;  /* 0x0000000906097c24 */ /* 0x000fe2000f8e0209 */
[----:B------:R-:W-:Y:S01]  /*3160*/  @!P1 LOP3.LUT R0, RZ, R25, RZ, 0x33, !PT ;  /* 0x00000019ff009212 */ /* 0x000fe200078e33ff */
[----:B------:R-:W-:Y:S01]  /*3170*/  IMAD.MOV.U32 R36, RZ, RZ, 0x10 ;  /* 0x00000010ff247424 */ /* 0x000fe200078e00ff */
[----:B------:R-:W-:Y:S01]  /*3180*/  LEA.HI R17, R2, R8, RZ, 0x3 ;  /* 0x0000000802117211 */ /* 0x000fe200078f18ff */
[----:B------:R-:W-:Y:S01]  /*3190*/  BSSY B0, `(.L_x_2220) ;  /* 0x0000031000007945 */ /* 0x000fe20003800000 */
[----:B------:R-:W-:Y:S01]  /*31a0*/  IADD3.X R5, R3, UR22, R5, P0, !PT ;  /* 0x0000001603057c10 */ /* 0x000fe200087fe405 */
[----:B------:R-:W-:Y:S01]  /*31b0*/  IMAD.WIDE.U32 R2, R6, UR8, R242 ;  /* 0x0000000806027c25 */ /* 0x000fe2000f8e00f2 */
[----:B------:R-:W-:Y:S01]  /*31c0*/  SHF.R.S32.HI R7, RZ, 0x1f, R0 ;  /* 0x0000001fff077819 */ /* 0x000fe20000011400 */
[----:B------:R-:W-:Y:S01]  /*31d0*/  USHF.L.U64.HI UR22, UR10, 0x6, UR11 ;  /* 0x000000060a167899 */ /* 0x000fe2000801020b */
[----:B------:R-:W-:Y:S01]  /*31e0*/  LOP3.LUT R11, R11, 0xfffffffe, RZ, 0xc0, !PT ;  /* 0xfffffffe0b0b7812 */ /* 0x000fe200078ec0ff */
[----:B------:R-:W-:Y:S01]  /*31f0*/  IMAD.WIDE.U32 R26, R0, UR6, R4 ;  /* 0x00000006001a7c25 */ /* 0x000fe2000f8e0004 */
[----:B------:R-:W-:Y:S01]  /*3200*/  LOP3.LUT R12, R17, 0xfffffff8, RZ, 0xc0, !PT ;  /* 0xfffffff8110c7812 */ /* 0x000fe200078ec0ff */
[----:B------:R-:W-:Y:S01]  /*3210*/  UIMAD UR24, UR22, UR17, URZ ;  /* 0x00000011161872a4 */ /* 0x000fe2000f8e023f */
[----:B------:R-:W-:Y:S01]  /*3220*/  IADD3 R2, P0, R2, UR26, RZ ;  /* 0x0000001a02027c10 */ /* 0x000fe2000ff1e0ff */
[----:B------:R-:W-:Y:S01]  /*3230*/  IMAD R10, R7, UR6, RZ ;  /* 0x00000006070a7c24 */ /* 0x000fe2000f8e02ff */
[----:B------:R1:W-:Y:S01]  /*3240*/  STL.64 [R1+0x158], R26 ;  /* 0x0001581a01007387 */ /* 0x0003e20000100a00 */
[----:B------:R-:W-:Y:S01]  /*3250*/  IMAD.IADD R16, R13, 0x1, -R11 ;  /* 0x000000010d107824 */ /* 0x000fe200078e0a0b */
[----:B------:R-:W-:Y:S01]  /*3260*/  IADD3.X R3, R3, UR23, R9, P0, !PT ;  /* 0x0000001703037c10 */ /* 0x000fe200087fe409 */
[----:B------:R-:W-:Y:S01]  /*3270*/  IMAD.IADD R13, R8, 0x1, -R12 ;  /* 0x00000001080d7824 */ /* 0x000fe200078e0a0c */
[----:B------:R-:W-:Y:S01]  /*3280*/  ISETP.GE.AND P0, PT, R6, UR31, PT ;  /* 0x0000001f06007c0c */ /* 0x000fe2000bf06270 */
[C---:B------:R-:W-:Y:S01]  /*3290*/  IMAD R8, R0.reuse, UR7, R10 ;  /* 0x0000000700087c24 */ /* 0x040fe2000f8e020a */
[----:B------:R-:W-:Y:S01]  /*32a0*/  ULDC.64 UR6, c[0x0][0x268] ;  /* 0x00009a0000067ab9 */ /* 0x000fe20000000a00 */
[----:B------:R-:W-:Y:S01]  /*32b0*/  IMAD.MOV.U32 R194, RZ, RZ, R26 ;  /* 0x000000ffffc27224 */ /* 0x000fe200078e001a */
[----:B------:R-:W-:Y:S01]  /*32c0*/  USHF.L.U32 UR23, UR10, 0x6, URZ ;  /* 0x000000060a177899 */ /* 0x000fe2000800063f */
[----:B------:R-:W-:Y:S01]  /*32d0*/  IMAD.WIDE.U32 R24, R0, UR6, R2 ;  /* 0x0000000600187c25 */ /* 0x000fe2000f8e0002 */
[----:B------:R-:W-:-:S02]  /*32e0*/  IADD3 R195, R27, R8, RZ ;  /* 0x000000081bc37210 */ /* 0x000fc40007ffe0ff */
[----:B------:R-:W-:Y:S01]  /*32f0*/  UIMAD UR24, UR36, UR23, UR24 ;  /* 0x00000017241872a4 */ /* 0x000fe2000f8e0218 */
[----:B------:R-:W-:Y:S01]  /*3300*/  IMAD R5, R7, UR6, RZ ;  /* 0x0000000607057c24 */ /* 0x000fe2000f8e02ff */
[----:B------:R-:W-:Y:S01]  /*3310*/  R2P PR, R13, 0x6 ;  /* 0x000000060d007804 */ /* 0x000fe20000000000 */
[----:B------:R1:W-:Y:S01]  /*3320*/  STL.64 [R1+0x150], R194 ;  /* 0x000150c201007387 */ /* 0x0003e20000100a00 */
[----:B------:R-:W-:Y:S01]  /*3330*/  IMAD.WIDE.U32 R8, R15, UR23, R194 ;  /* 0x000000170f087c25 */ /* 0x000fe2000f8e00c2 */
[----:B------:R-:W-:Y:S02]  /*3340*/  MOV R4, 0x20 ;  /* 0x0000002000047802 */ /* 0x000fe40000000f00 */
[----:B------:R1:W-:Y:S01]  /*3350*/  STL.64 [R1+0x170], R24 ;  /* 0x0001701801007387 */ /* 0x0003e20000100a00 */
[----:B------:R-:W-:Y:S01]  /*3360*/  IMAD R18, R0, UR7, R5 ;  /* 0x0000000700127c24 */ /* 0x000fe2000f8e0205 */
[----:B------:R-:W-:Y:S01]  /*3370*/  SEL R4, R4, 0xffffffe0, !P2 ;  /* 0xffffffe004047807 */ /* 0x000fe20005000000 */
[----:B------:R-:W-:Y:S01]  /*3380*/  VIADD R7, R9, UR24 ;  /* 0x0000001809077c36 */ /* 0x000fe20008000000 */
[----:B------:R-:W-:Y:S01]  /*3390*/  ISETP.GE.AND P3, PT, R20, UR31, PT ;  /* 0x0000001f14007c0c */ /* 0x000fe2000bf66270 */
[----:B------:R-:W-:Y:S01]  /*33a0*/  IMAD.SHL.U32 R14, R6, 0x8, RZ ;  /* 0x00000008060e7824 */ /* 0x000fe200078e00ff */
[----:B------:R-:W-:-:S02]  /*33b0*/  ISETP.GE.AND P2, PT, R19, UR31, PT ;  /* 0x0000001f13007c0c */ /* 0x000fc4000bf46270 */
[----:B------:R-:W-:Y:S02]  /*33c0*/  SHF.L.U32 R12, R80, 0x6, RZ ;  /* 0x00000006500c7819 */ /* 0x000fe400000006ff */
        /* <DEDUP_REMOVED lines=13> */
.L_x_2221:
[----:B------:R-:W-:Y:S05]  /*34a0*/  BSYNC B0 ;  /* 0x0000000000007941 */ /* 0x000fea0003800000 */
.L_x_2220:
        /* <DEDUP_REMOVED lines=13> */
[----:B----4-:R-:W-:-:S04]  /*3580*/  LEA R10, P0, R0, UR6, 0x1 ;  /* 0x00000006000a7c11 */ /* 0x010fc8000f8008ff */
[----:B------:R-:W-:-:S05]  /*3590*/  LEA.HI.X R11, R0, UR7, R2, 0x1, P0 ;  /* 0x00000007000b7c11 */ /* 0x000fca00080f0c02 */
[----:B------:R-:W-:Y:S01]  /*35a0*/  @!PT LDS RZ, [RZ] ;  /* 0x00000000fffff984 */ /* 0x000fe20000000800 */
[----:B------:R-:W-:Y:S01]  /*35b0*/  @!PT LDS RZ, [RZ] ;  /* 0x00000000fffff984 */ /* 0x000fe20000000800 */
[----:B------:R-:W-:Y:S01]  /*35c0*/  @!PT LDS RZ, [RZ] ;  /* 0x00000000fffff984 */ /* 0x000fe20000000800 */
[----:B------:R4:W-:Y:S04]  /*35d0*/  LDGSTS.E.BYPASS.LTC128B.128 [R192+0x4800], desc[UR28][R10.64] ;  /* 0x048000000ac07fae */ /* 0x0009e8000b901d5c */
.L_x_2223:
[----:B------:R-:W-:Y:S05]  /*35e0*/  BSYNC B0 ;  /* 0x0000000000007941 */ /* 0x000fea0003800000 */
.L_x_2222:
        /* <DEDUP_REMOVED lines=12> */
[----:B----4-:R-:W-:-:S04]  /*36b0*/  LEA R10, P0, R0, UR6, 0x1 ;  /* 0x00000006000a7c11 */ /* 0x010fc8000f8008ff */
[----:B------:R-:W-:-:S05]  /*36c0*/  LEA.HI.X R11, R0, UR7, R2, 0x1, P0 ;  /* 0x00000007000b7c11 */ /* 0x000fca00080f0c02 */
[----:B------:R-:W-:Y:S01]  /*36d0*/  @!PT LDS RZ, [RZ] ;  /* 0x00000000fffff984 */ /* 0x000fe20000000800 */
[----:B------:R-:W-:Y:S01]  /*36e0*/  @!PT LDS RZ, [RZ] ;  /* 0x00000000fffff984 */ /* 0x000fe20000000800 */
[----:B------:R-:W-:Y:S01]  /*36f0*/  @!PT LDS RZ, [RZ] ;  /* 0x00000000fffff984 */ /* 0x000fe20000000800 */
[----:B------:R4:W-:Y:S04]  /*3700*/  LDGSTS.E.BYPASS.LTC128B.128 [R192+0x5000], desc[UR28][R10.64] ;  /* 0x050000000ac07fae */ /* 0x0009e8000b901d5c */
.L_x_2225:
[----:B------:R-:W-:Y:S05]  /*3710*/  BSYNC B0 ;  /* 0x0000000000007941 */ /* 0x000fea0003800000 */
.L_x_2224:
        /* <DEDUP_REMOVED lines=18> */
.L_x_2227:
[----:B------:R-:W-:Y:S05]  /*3840*/  BSYNC B0 ;  /* 0x0000000000007941 */ /* 0x000fea0003800000 */
.L_x_2226:
[----:B------:R-:W0:Y:S01]  /*3850*/  LDGDEPBAR ;  /* 0x00000000000079af */ /* 0x000e220000000000 */
[----:B----4-:R-:W-:Y:S01]  /*3860*/  IMAD.IADD R11, R25, 0x1, R18 ;  /* 0x00000001190b7824 */ /* 0x010fe200078e0212 */
[----:B------:R-:W-:Y:S01]  /*3870*/  LOP3.LUT R2, R12, 0x8, R14, 0xf8, !PT ;  /* 0x000000080c027812 */ /* 0x000fe200078ef80e */
[----:B------:R-:W-:Y:S01]  /*3880*/  IMAD.MOV.U32 R10, RZ, RZ, R24 ;  /* 0x000000ffff0a7224 */ /* 0x000fe200078e0018 */
[----:B------:R-:W-:Y:S01]  /*3890*/  SHF.R.U32.HI R6, RZ, 0x3, R12 ;  /* 0x00000003ff067819 */ /* 0x000fe2000001160c */
[----:B------:R-:W-:Y:S01]  /*38a0*/  IMAD.SHL.U32 R0, R13, 0x40, RZ ;  /* 0x000000400d007824 */ /* 0x000fe200078e00ff */
[----:B------:R-:W-:Y:S01]  /*38b0*/  USHF.L.U64.HI UR34, UR8, 0x6, UR9 ;  /* 0x0000000608227899 */ /* 0x000fe20008010209 */
[----:B------:R-:W-:Y:S01]  /*38c0*/  IMAD.SHL.U32 R5, R16, 0x8, RZ ;  /* 0x0000000810057824 */ /* 0x000fe200078e00ff */
[----:B------:R4:W-:Y:S01]  /*38d0*/  STL.64 [R1+0x160], R10 ;  /* 0x0001600a01007387 */ /* 0x0009e20000100a00 */
[----:B------:R-:W-:Y:S01]  /*38e0*/  LOP3.LUT R2, R2, R6, RZ, 0x3c, !PT ;  /* 0x0000000602027212 */ /* 0x000fe200078e3cff */
[----:B------:R-:W-:Y:S01]  /*38f0*/  USHF.L.U32 UR35, UR8, 0x6, URZ ;  /* 0x0000000608237899 */ /* 0x000fe2000800063f */
[----:B------:R-:W-:Y:S01]  /*3900*/  LOP3.LUT R0, R0, 0x1c0, RZ, 0xc0, !PT ;  /* 0x000001c000007812 */ /* 0x000fe200078ec0ff */
[----:B------:R-:W-:Y:S01]  /*3910*/  UIMAD UR6, UR34, UR17, URZ ;  /* 0x00000011220672a4 */ /* 0x000fe2000f8e023f */
[----:B------:R-:W-:Y:S01]  /*3920*/  SHF.R.S32.HI R166, RZ, 0x5, R164 ;  /* 0x00000005ffa67819 */ /* 0x000fe200000114a4 */
[----:B------:R-:W-:Y:S01]  /*3930*/  UIADD3 UR37, UR30, -UR21, -UR16 ;  /* 0x800000151e257290 */ /* 0x000fe2000fffe810 */
[----:B------:R-:W-:Y:S01]  /*3940*/  LOP3.LUT R6, R0, 0x8, R5, 0xf8, !PT ;  /* 0x0000000800067812 */ /* 0x000fe200078ef805 */
[----:B------:R-:W-:Y:S01]  /*3950*/  UIMAD UR6, UR36, UR35, UR6 ;  /* 0x00000023240672a4 */ /* 0x000fe2000f8e0206 */
[----:B------:R-:W-:Y:S01]  /*3960*/  SHF.R.U32.HI R5, RZ, 0x3, R0 ;  /* 0x00000003ff057819 */ /* 0x000fe20000011600 */
[----:B------:R-:W-:Y:S01]  /*3970*/  IMAD R0, R16, 0x200, R2 ;  /* 0x0000020010007824 */ /* 0x000fe200078e0202 */
[----:B------:R-:W-:Y:S01]  /*3980*/  BSSY B0, `(.L_x_2228) ;  /* 0x0000019000007945 */ /* 0x000fe20003800000 */
[----:B------:R-:W-:Y:S01]  /*3990*/  IMAD.SHL.U32 R2, R17, 0x40, RZ ;  /* 0x0000004011027824 */ /* 0x000fe200078e00ff */
[----:B------:R-:W-:Y:S01]  /*39a0*/  LOP3.LUT R134, R6, R5, RZ, 0x3c, !PT ;  /* 0x0000000506867212 */ /* 0x000fe200078e3cff */
[----:B------:R-:W-:Y:S01]  /*39b0*/  IMAD.WIDE.U32 R6, R15, UR35, R10 ;  /* 0x000000230f067c25 */ /* 0x000fe2000f8e000a */
[----:B------:R-:W-:Y:S01]  /*39c0*/  ISETP.GE.AND P1, PT, R20, UR31, PT ;  /* 0x0000001f14007c0c */ /* 0x000fe2000bf26270 */
[----:B------:R-:W-:-:S04]  /*39d0*/  DEPBAR.LE SB0, 0x0 ;  /* 0x000080000000791a */ /* 0x000fc80000000000 */
[----:B------:R-:W-:Y:S01]  /*39e0*/  BAR.SYNC.DEFER_BLOCKING 0x0 ;  /* 0x0000000000007b1d */ /* 0x000fe20000010000 */
[----:B------:R-:W-:Y:S01]  /*39f0*/  LOP3.LUT R133, R2, 0xfffffe00, RZ, 0xc0, !PT ;  /* 0xfffffe0002857812 */ /* 0x000fe200078ec0ff */
[----:B-1----:R-:W-:Y:S01]  /*3a00*/  VIADD R9, R7, UR6 ;  /* 0x0000000607097c36 */ /* 0x002fe20008000000 */
[----:B------:R-:W-:Y:S02]  /*3a10*/  ISETP.GE.AND P2, PT, R19, UR31, PT ;  /* 0x0000001f13007c0c */ /* 0x000fe4000bf46270 */
[C---:B------:R-:W-:Y:S01]  /*3a20*/  LEA R135, R166.reuse, UR27, 0x4 ;  /* 0x0000001ba6877c11 */ /* 0x040fe2000f8e20ff */
[----:B------:R-:W-:Y:S01]  /*3a30*/  IMAD R2, R166, 0x400, R133 ;  /* 0x00000400a6027824 */ /* 0x000fe200078e0285 */
[----:B------:R4:W-:Y:S01]  /*3a40*/  @P4 STS.128 [R192+0x6000], RZ ;  /* 0x006000ffc0004388 */ /* 0x0009e20000000c00 */
[----:B------:R-:W-:Y:S08]  /*3a50*/  @P4 BRA `(.L_x_2229) ;  /* 0x00000000002c4947 */ /* 0x000ff00003800000 */
[----:B------:R-:W-:Y:S02]  /*3a60*/  ULDC UR6, c[0x0][0x2d0] ;  /* 0x0000b40000067ab9 */ /* 0x000fe40000000800 */
[----:B------:R-:W-:-:S13]  /*3a70*/  ISETP.GE.AND P0, PT, R242, UR6, PT ;  /* 0x00000006f2007c0c */ /* 0x000fda000bf06270 */
[----:B------:R1:W-:Y:S01]  /*3a80*/  @P0 STS.128 [R192+0x6000], RZ ;  /* 0x006000ffc0000388 */ /* 0x0003e20000000c00 */
[----:B------:R-:W-:Y:S05]  /*3a90*/  @P0 BRA `(.L_x_2229) ;  /* 0x00000000001c0947 */ /* 0x000fea0003800000 */
[----:B------:R-:W-:Y:S02]  /*3aa0*/  ULDC.64 UR6, c[0x0][0x220] ;  /* 0x0000880000067ab9 */ /* 0x000fe40000000a00 */
[----:B----4-:R-:W-:-:S04]  /*3ab0*/  LEA R10, P0, R6, UR6, 0x1 ;  /* 0x00000006060a7c11 */ /* 0x010fc8000f8008ff */
[----:B------:R-:W-:-:S05]  /*3ac0*/  LEA.HI.X R11, R6, UR7, R9, 0x1, P0 ;  /* 0x00000007060b7c11 */ /* 0x000fca00080f0c09 */
[----:B------:R-:W-:Y:S01]  /*3ad0*/  @!PT LDS RZ, [RZ] ;  /* 0x00000000fffff984 */ /* 0x000fe20000000800 */
[----:B------:R-:W-:Y:S01]  /*3ae0*/  @!PT LDS RZ, [RZ] ;  /* 0x00000000fffff984 */ /* 0x000fe20000000800 */
[----:B------:R-:W-:Y:S01]  /*3af0*/  @!PT LDS RZ, [RZ] ;  /* 0x00000000fffff984 */ /* 0x000fe20000000800 */
[----:B------:R4:W-:Y:S04]  /*3b00*/  LDGSTS.E.BYPASS.LTC128B.128 [R192+0x6000], desc[UR28][R10.64] ;  /* 0x060000000ac07fae */ /* 0x0009e8000b901d5c */
.L_x_2229:
[----:B------:R-:W-:Y:S05]  /*3b10*/  BSYNC B0 ;  /* 0x0000000000007941 */ /* 0x000fea0003800000 */
.L_x_2228:
[----:B------:R-:W-:Y:S01]  /*3b20*/  ISETP.NE.AND P0, PT, R22, RZ, PT ;  /* 0x000000ff1600720c */ /* 0x000fe20003f05270 */
[----:B------:R-:W-:Y:S01]  /*3b30*/  USHF.L.U64.HI UR27, UR8, 0x4, UR9 ;  /* 0x00000004081b7899 */ /* 0x000fe20008010209 */
[----:B------:R-:W-:Y:S01]  /*3b40*/  BSSY B0, `(.L_x_2230) ;  /* 0x0000012000007945 */ /* 0x000fe20003800000 */
[----:B------:R-:W-:Y:S01]  /*3b50*/  USHF.L.U32 UR36, UR8, 0x4, URZ ;  /* 0x0000000408247899 */ /* 0x000fe2000800063f */
[----:B------:R-:W-:-:S09]  /*3b60*/  IADD3 R2, R134, R2, RZ ;  /* 0x0000000286027210 */ /* 0x000fd20007ffe0ff */
        /* <DEDUP_REMOVED lines=15> */
.L_x_2231:
[----:B------:R-:W-:Y:S05]  /*3c60*/  BSYNC B0 ;  /* 0x0000000000007941 */ /* 0x000fea0003800000 */
.L_x_2230:
        /* <DEDUP_REMOVED lines=19> */
.L_x_2233:
[----:B------:R-:W-:Y:S05]  /*3da0*/  BSYNC B0 ;  /* 0x0000000000007941 */ /* 0x000fea0003800000 */
.L_x_2232:
[----:B------:R1:W-:Y:S01]  /*3db0*/  @P2 STS.128 [R192+0x7800], RZ ;  /* 0x007800ffc0002388 */ /* 0x0003e20000000c00 */
[----:B------:R-:W-:Y:S01]  /*3dc0*/  UIADD3 UR31, UR30, 0x1, -UR16 ;  /* 0x000000011e1f7890 */ /* 0x000fe2000fffe810 */
[----:B------:R-:W-:Y:S01]  /*3dd0*/  BSSY B0, `(.L_x_2234) ;  /* 0x0000015000007945 */ /* 0x000fe20003800000 */
[----:B------:R-:W-:Y:S02]  /*3de0*/  LEA R175, R2, UR4, 0x1 ;  /* 0x0000000402af7c11 */ /* 0x000fe4000f8e08ff */
[----:B------:R-:W-:Y:S01]  /*3df0*/  UIADD3 UR31, UR31, UR20, URZ ;  /* 0x000000141f1f7290 */ /* 0x000fe2000fffe03f */
[----:B------:R-:W-:Y:S01]  /*3e00*/  LEA R168, R0, UR4, 0x1 ;  /* 0x0000000400a87c11 */ /* 0x000fe2000f8e08ff */
        /* <DEDUP_REMOVED lines=17> */
.L_x_2235:
[----:B------:R-:W-:Y:S05]  /*3f20*/  BSYNC B0 ;  /* 0x0000000000007941 */ /* 0x000fea0003800000 */
.L_x_2234:
[----:B------:R-:W-:Y:S01]  /*3f30*/  LDSM.16.M88.4 R20, [R168+0x4000] ;  /* 0x00400000a814783b */ /* 0x000fe20000000200 */
[----:B------:R-:W-:Y:S01]  /*3f40*/  LOP3.LUT P0, RZ, R80, 0x2, RZ, 0xc0, !PT ;  /* 0x0000000250ff7812 */ /* 0x000fe2000780c0ff */
[--C-:B------:R-:W-:Y:S01]  /*3f50*/  IMAD R178, R3, 0x2, R175.reuse ;  /* 0x0000000203b27824 */ /* 0x100fe200078e02af */
[----:B------:R-:W-:Y:S01]  /*3f60*/  UISETP.GT.AND UP0, UPT, UR17, UR12, UPT ;  /* 0x0000000c1100728c */ /* 0x000fe2000bf04270 */
[----:B----4-:R-:W4:Y:S01]  /*3f70*/  LDSM.16.M88.4 R8, [R175+0x2000] ;  /* 0x00200000af08783b */ /* 0x010f220000000200 */
[----:B------:R-:W-:Y:S01]  /*3f80*/  SEL R0, R36, 0xfffffff0, !P0 ;  /* 0xfffffff024007807 */ /* 0x000fe20004000000 */
[----:B------:R-:W-:Y:S01]  /*3f90*/  VIADD R2, R168, 0x4000 ;  /* 0x00004000a8027836 */ /* 0x000fe20000000000 */
[----:B------:R-:W-:Y:S01]  /*3fa0*/  LOP3.LUT P0, RZ, R80, 0x4, RZ, 0xc0, !PT ;  /* 0x0000000450ff7812 */ /* 0x000fe2000780c0ff */
[----:B------:R-:W5:Y:S01]  /*3fb0*/  LDSM.16.M88.4 R24, [R168+0x4800] ;  /* 0x00480000a818783b */ /* 0x000f620000000200 */
[----:B------:R-:W-:Y:S01]  /*3fc0*/  VIADD R179, R168, 0x4040 ;  /* 0x00004040a8b37836 */ /* 0x000fe20000000000 */
[----:B------:R-:W-:Y:S01]  /*3fd0*/  PLOP3.LUT P1, PT, PT, PT, UP0, 0x80, 0x0 ;  /* 0x000000000000781c */ /* 0x000fe20003f2f008 */
[----:B------:R-:W-:Y:S01]  /*3fe0*/  IMAD R174, R0, 0x2, R168 ;  /* 0x0000000200ae7824 */ /* 0x000fe200078e02a8 */
[----:B------:R-:W2:Y:S01]  /*3ff0*/  LDSM.16.M88.4 R32, [R168+0x5000] ;  /* 0x00500000a820783b */ /* 0x000ea20000000200 */
[----:B------:R-:W-:Y:S01]  /*4000*/  IMAD R176, R4, 0x2, R175 ;  /* 0x0000000204b07824 */ /* 0x000fe200078e02af */
[----:B------:R-:W-:Y:S01]  /*4010*/  LOP3.LUT R183, R183, 0xfffffffb, RZ, 0xc0, !PT ;  /* 0xfffffffbb7b77812 */ /* 0x000fe200078ec0ff */
[----:B-1----:R-:W-:Y:S01]  /*4020*/  IMAD.U32 R6, RZ, RZ, UR15 ;  /* 0x0000000fff067e24 */ /* 0x002fe2000f8e00ff */
[----:B------:R-:W1:Y:S01]  /*4030*/  LDSM.16.M88.4 R28, [R168+0x5800] ;  /* 0x00580000a81c783b */ /* 0x000e620000000200 */
[----:B------:R-:W-:Y:S01]  /*4040*/  IMAD R177, R3, 0x2, R176 ;  /* 0x0000000203b17824 */ /* 0x000fe200078e02b0 */
[----:B------:R-:W-:Y:S01]  /*4050*/  UIADD3 UR21, UR32, -0x4ab325aa, URZ ;  /* 0xb54cda5620157890 */ /* 0x000fe2000fffe03f */
[----:B------:R-:W-:Y:S01]  /*4060*/  IMAD R170, R6, 0x8, R166 ;  /* 0x0000000806aa7824 */ /* 0x000fe200078e02a6 */
[----:B------:R-:W3:Y:S01]  /*4070*/  LDSM.16.M88.4 R12, [R175] ;  /* 0x00000000af0c783b */ /* 0x000ee20000000200 */
[----:B------:R-:W-:Y:S01]  /*4080*/  @P0 VIADD R179, R2, 0xffffffc0 ;  /* 0xffffffc002b30836 */ /* 0x000fe20000000000 */
[----:B------:R-:W-:Y:S01]  /*4090*/  SHF.R.S32.HI R2, RZ, 0x1f, R132 ;  /* 0x0000001fff027819 */ /* 0x000fe20000011484 */
[----:B------:R-:W-:Y:S01]  /*40a0*/  IMAD.U32 R6, RZ, RZ, UR30 ;  /* 0x0000001eff067e24 */ /* 0x000fe2000f8e00ff */
[----:B------:R-:W-:Y:S01]  /*40b0*/  LDSM.16.M88.4 R48, [R174+0x4000] ;  /* 0x00400000ae30783b */ /* 0x000fe20000000200 */
[----:B------:R-:W-:Y:S01]  /*40c0*/  IMAD R173, R0, 0x2, R179 ;  /* 0x0000000200ad7824 */ /* 0x000fe200078e02b3 */
[----:B------:R-:W-:Y:S01]  /*40d0*/  SHF.R.S32.HI R0, RZ, 0x1f, R164 ;  /* 0x0000001fff007819 */ /* 0x000fe200000114a4 */
[----:B------:R-:W-:Y:S01]  /*40e0*/  IMAD.SHL.U32 R165, R165, 0x2, RZ ;  /* 0x00000002a5a57824 */ /* 0x000fe200078e00ff */
[----:B------:R-:W3:Y:S01]  /*40f0*/  LDSM.16.M88.4 R16, [R178+0x2000] ;  /* 0x00200000b210783b */ /* 0x000ee20000000200 */
[----:B------:R-:W-:Y:S01]  /*4100*/  UIADD3 UR20, UR33, 0x646e171e, URZ ;  /* 0x646e171e21147890 */ /* 0x000fe2000fffe03f */
[----:B------:R-:W-:Y:S01]  /*4110*/  LEA.HI R0, R0, R166, RZ, 0x2 ;  /* 0x000000a600007211 */ /* 0x000fe200078f10ff */
[----:B------:R-:W-:Y:S01]  /*4120*/  VIADD R182, R179, 0x800 ;  /* 0x00000800b3b67836 */ /* 0x000fe20000000000 */
[----:B------:R-:W3:Y:S01]  /*4130*/  LDSM.16.M88.4 R44, [R174+0x4800] ;  /* 0x00480000ae2c783b */ /* 0x000ee20000000200 */
[----:B------:R-:W-:Y:S01]  /*4140*/  LOP3.LUT R171, R165, 0x6, RZ, 0xc0, !PT ;  /* 0x00000006a5ab7812 */ /* 0x000fe200078ec0ff */
[----:B------:R-:W-:Y:S01]  /*4150*/  VIADD R181, R179, 0x1000 ;  /* 0x00001000b3b57836 */ /* 0x000fe20000000000 */
[----:B------:R-:W-:Y:S01]  /*4160*/  @P1 LOP3.LUT R183, R183, 0x4, RZ, 0xfc, !PT ;  /* 0x00000004b7b71812 */ /* 0x000fe200078efcff */
[----:B------:R-:W3:Y:S01]  /*4170*/  LDSM.16.M88.4 R60, [R174+0x5000] ;  /* 0x00500000ae3c783b */ /* 0x000ee20000000200 */
[----:B------:R-:W-:-:S03]  /*4180*/  VIADD R180, R179, 0x1800 ;  /* 0x00001800b3b47836 */ /* 0x000fc60000000000 */
[----:B------:R-:W3:Y:S01]  /*4190*/  LDSM.16.M88.4 R76, [R174+0x5800] ;  /* 0x00580000ae4c783b */ /* 0x000ee20000000200 */
[C---:B----4-:R-:W-:Y:S03]  /*41a0*/  HMMA.16816.F32.BF16 R72, R8.reuse, R20, RZ ;  /* 0x000000140848723c */ /* 0x050fe600000418ff */
[----:B------:R-:W0:Y:S04]  /*41b0*/  LDGDEPBAR ;  /* 0x00000000000079af */ /* 0x000e280000000000 */
[----:B------:R-:W-:Y:S01]  /*41c0*/  STL [R1+0xf0], R170 ;  /* 0x0000f0aa01007387 */ /* 0x000fe20000100800 */
[C---:B------:R-:W-:Y:S06]  /*41d0*/  HMMA.16816.F32.BF16 R68, R8.reuse, R22, RZ ;  /* 0x000000160844723c */ /* 0x040fec00000418ff */
[C---:B-----5:R-:W-:Y:S06]  /*41e0*/  HMMA.16816.F32.BF16 R56, R8.reuse, R24, RZ ;  /* 0x000000180838723c */ /* 0x060fec00000418ff */
[C---:B--2---:R-:W-:Y:S06]  /*41f0*/  HMMA.16816.F32.BF16 R40, R8.reuse, R32, RZ ;  /* 0x000000200828723c */ /* 0x044fec00000418ff */
[C---:B-1----:R-:W-:Y:S06]  /*4200*/  HMMA.16816.F32.BF16 R36, R8.reuse, R28, RZ ;  /* 0x0000001c0824723c */ /* 0x042fec00000418ff */
[C---:B------:R-:W-:Y:S06]  /*4210*/  HMMA.16816.F32.BF16 R52, R8.reuse, R26, RZ ;  /* 0x0000001a0834723c */ /* 0x040fec00000418ff */
[----:B------:R-:W-:Y:S06]  /*4220*/  HMMA.16816.F32.BF16 R64, R8, R34, RZ ;  /* 0x000000220840723c */ /* 0x000fec00000418ff */
[C---:B---3--:R-:W-:Y:S06]  /*4230*/  HMMA.16816.F32.BF16 R104, R12.reuse, R20, RZ ;  /* 0x000000140c68723c */ /* 0x048fec00000418ff */
[----:B------:R-:W-:Y:S01]  /*4240*/  HMMA.16816.F32.BF16 R100, R12, R22, RZ ;  /* 0x000000160c64723c */ /* 0x000fe200000418ff */
[----:B------:R-:W1:Y:S05]  /*4250*/  LDSM.16.M88.4 R20, [R178] ;  /* 0x00000000b214783b */ /* 0x000e6a0000000200 */
[----:B------:R-:W-:Y:S06]  /*4260*/  HMMA.16816.F32.BF16 R8, R8, R30, RZ ;  /* 0x0000001e0808723c */ /* 0x000fec00000418ff */
[C---:B------:R-:W-:Y:S06]  /*4270*/  HMMA.16816.F32.BF16 R92, R12.reuse, R24, RZ ;  /* 0x000000180c5c723c */ /* 0x040fec00000418ff */
[C---:B------:R-:W-:Y:S01]  /*4280*/  HMMA.16816.F32.BF16 R96, R12.reuse, R26, RZ ;  /* 0x0000001a0c60723c */ /* 0x040fe200000418ff */
[----:B------:R-:W-:Y:S05]  /*4290*/  LDSM.16.M88.4 R24, [R179+0x1800] ;  /* 0x00180000b318783b */ /* 0x000fea0000000200 */
[C---:B------:R-:W-:Y:S06]  /*42a0*/  HMMA.16816.F32.BF16 R88, R12.reuse, R32, RZ ;  /* 0x000000200c58723c */ /* 0x040fec00000418ff */
[C---:B------:R-:W-:Y:S01]  /*42b0*/  HMMA.16816.F32.BF16 R108, R12.reuse, R34, RZ ;  /* 0x000000220c6c723c */ /* 0x040fe200000418ff */
[----:B------:R-:W-:Y:S05]  /*42c0*/  LDSM.16.M88.4 R32, [R179+0x800] ;  /* 0x00080000b320783b */ /* 0x000fea0000000200 */
[C---:B------:R-:W-:Y:S06]  /*42d0*/  HMMA.16816.F32.BF16 R84, R12.reuse, R28, RZ ;  /* 0x0000001c0c54723c */ /* 0x040fec00000418ff */
[----:B------:R-:W-:Y:S01]  /*42e0*/  HMMA.16816.F32.BF16 R124, R12, R30, RZ ;  /* 0x0000001e0c7c723c */ /* 0x000fe200000418ff */
[----:B------:R-:W-:Y:S04]  /*42f0*/  LDSM.16.M88.4 R12, [R176+0x2000] ;  /* 0x00200000b00c783b */ /* 0x000fe80000000200 */
[----:B------:R-:W-:Y:S01]  /*4300*/  LDSM.16.M88.4 R28, [R179+0x1000] ;  /* 0x00100000b31c783b */ /* 0x000fe20000000200 */
[C---:B------:R-:W-:Y:S06]  /*4310*/  HMMA.16816.F32.BF16 R160, R16.reuse, R48, R72 ;  /* 0x0000003010a0723c */ /* 0x040fec0000041848 */
[C---:B------:R-:W-:Y:S06]  /*4320*/  HMMA.16816.F32.BF16 R156, R16.reuse, R44, R56 ;  /* 0x0000002c109c723c */ /* 0x040fec0000041838 */
[C---:B------:R-:W-:Y:S01]  /*4330*/  HMMA.16816.F32.BF16 R152, R16.reuse, R60, R40 ;  /* 0x0000003c1098723c */ /* 0x040fe20000041828 */
[----:B------:R-:W-:Y:S05]  /*4340*/  LDSM.16.M88.4 R40, [R173+0x800] ;  /* 0x00080000ad28783b */ /* 0x000fea0000000200 */
[C---:B------:R-:W-:Y:S01]  /*4350*/  HMMA.16816.F32.BF16 R136, R16.reuse, R76, R36 ;  /* 0x0000004c1088723c */ /* 0x040fe20000041824 */
[----:B------:R-:W-:Y:S05]  /*4360*/  LDSM.16.M88.4 R36, [R179] ;  /* 0x00000000b324783b */ /* 0x000fea0000000200 */
[C---:B------:R-:W-:Y:S06]  /*4370*/  HMMA.16816.F32.BF16 R148, R16.reuse, R50, R68 ;  /* 0x000000321094723c */ /* 0x040fec0000041844 */
[C---:B------:R-:W-:Y:S01]  /*4380*/  HMMA.16816.F32.BF16 R144, R16.reuse, R46, R52 ;  /* 0x0000002e1090723c */ /* 0x040fe20000041834 */
[----:B------:R-:W-:Y:S05]  /*4390*/  LDSM.16.M88.4 R52, [R173+0x1800] ;  /* 0x00180000ad34783b */ /* 0x000fea0000000200 */
[C---:B------:R-:W-:Y:S06]  /*43a0*/  HMMA.16816.F32.BF16 R140, R16.reuse, R62, R64 ;  /* 0x0000003e108c723c */ /* 0x040fec0000041840 */
[----:B------:R-:W-:Y:S01]  /*43b0*/  HMMA.16816.F32.BF16 R112, R16, R78, R8 ;  /* 0x0000004e1070723c */ /* 0x000fe20000041808 */
[----:B------:R-:W2:Y:S04]  /*43c0*/  LDSM.16.M88.4 R16, [R176] ;  /* 0x00000000b010783b */ /* 0x000ea80000000200 */
[----:B------:R-:W-:Y:S01]  /*43d0*/  LDSM.16.M88.4 R8, [R177+0x2000] ;  /* 0x00200000b108783b */ /* 0x000fe20000000200 */
[C---:B-1----:R-:W-:Y:S06]  /*43e0*/  HMMA.16816.F32.BF16 R56, R20.reuse, R50, R100 ;  /* 0x000000321438723c */ /* 0x042fec0000041864 */
[C---:B------:R-:W-:Y:S06]  /*43f0*/  HMMA.16816.F32.BF16 R116, R20.reuse, R44, R92 ;  /* 0x0000002c1474723c */ /* 0x040fec000004185c */
[C---:B------:R-:W-:Y:S01]  /*4400*/  HMMA.16816.F32.BF16 R68, R20.reuse, R48, R104 ;  /* 0x000000301444723c */ /* 0x040fe20000041868 */
[----:B------:R-:W-:Y:S05]  /*4410*/  LDSM.16.M88.4 R48, [R173+0x1000] ;  /* 0x00100000ad30783b */ /* 0x000fea0000000200 */
[C---:B------:R-:W-:Y:S06]  /*4420*/  HMMA.16816.F32.BF16 R120, R20.reuse, R60, R88 ;  /* 0x0000003c1478723c */ /* 0x040fec0000041858 */
[C---:B------:R-:W-:Y:S01]  /*4430*/  HMMA.16816.F32.BF16 R64, R20.reuse, R46, R96 ;  /* 0x0000002e1440723c */ /* 0x040fe20000041860 */
[----:B------:R-:W1:Y:S05]  /*4440*/  LDSM.16.M88.4 R44, [R173] ;  /* 0x00000000ad2c783b */ /* 0x000e6a0000000200 */
[C---:B------:R-:W-:Y:S06]  /*4450*/  HMMA.16816.F32.BF16 R128, R20.reuse, R76, R84 ;  /* 0x0000004c1480723c */ /* 0x040fec0000041854 */
[C---:B------:R-:W-:Y:S06]  /*4460*/  HMMA.16816.F32.BF16 R72, R20.reuse, R62, R108 ;  /* 0x0000003e1448723c */ /* 0x040fec000004186c */
[----:B------:R-:W-:Y:S01]  /*4470*/  HMMA.16816.F32.BF16 R80, R20, R78, R124 ;  /* 0x0000004e1450723c */ /* 0x000fe2000004187c */
[----:B------:R-:W3:Y:S01]  /*4480*/  LDSM.16.M88.4 R20, [R177] ;  /* 0x00000000b114783b */ /* 0x000ee20000000200 */
[----:B------:R-:W-:-:S04]  /*4490*/  DEPBAR.LE SB0, 0x0 ;  /* 0x000080000000791a */ /* 0x000fc80000000000 */
[----:B--2---:R-:W-:Y:S06]  /*44a0*/  HMMA.16816.F32.BF16 R60, R16, R38, R56 ;  /* 0x00000026103c723c */ /* 0x004fec0000041838 */
        /* <DEDUP_REMOVED lines=14> */
[----:B------:R-:W-:Y:S01]  /*4590*/  HMMA.16816.F32.BF16 R16, R16, R26, R80 ;  /* 0x0000001a1010723c */ /* 0x000fe20000041850 */
[----:B------:R-:W-:-:S02]  /*45a0*/  LEA.HI R24, R2, R132, RZ, 0x2 ;  /* 0x0000008402187211 */ /* 0x000fc400078f10ff */
[----:B------:R-:W-:Y:S02]  /*45b0*/  LOP3.LUT R2, R0, 0xffffffc, RZ, 0xc0, !PT ;  /* 0x0ffffffc00027812 */ /* 0x000fe400078ec0ff */
[----:B------:R-:W-:Y:S01]  /*45c0*/  SHF.R.S32.HI R0, RZ, 0x2, R24 ;  /* 0x00000002ff007819 */ /* 0x000fe20000011418 */
[C---:B-1----:R-:W-:Y:S02]  /*45d0*/  HMMA.16816.F32.BF16 R108, R8.reuse, R44, R108 ;  /* 0x0000002c086c723c */ /* 0x042fe4000004186c */
[----:B------:R-:W-:Y:S02]  /*45e0*/  IMAD.IADD R5, R166, 0x1, -R2 ;  /* 0x00000001a6057824 */ /* 0x000fe400078e0a02 */
[----:B------:R-:W-:Y:S02]  /*45f0*/  IMAD.IADD R2, R0, 0x1, R135 ;  /* 0x0000000100027824 */ /* 0x000fe400078e0287 */
[----:B------:R-:W-:Y:S01]  /*4600*/  IMAD R25, R5, 0x10, R0 ;  /* 0x0000001005197824 */ /* 0x000fe200078e0200 */
[C---:B------:R-:W-:Y:S01]  /*4610*/  HMMA.16816.F32.BF16 R104, R8.reuse, R46, R104 ;  /* 0x0000002e0868723c */ /* 0x040fe20000041868 */
[----:B------:R-:W-:Y:S01]  /*4620*/  IMAD.U32 R5, RZ, RZ, UR31 ;  /* 0x0000001fff057e24 */ /* 0x000fe2000f8e00ff */
[C---:B------:R-:W-:Y:S01]  /*4630*/  VIADDMNMX R191, R2.reuse, UR31, R6, PT ;  /* 0x0000001f02bf7c46 */ /* 0x040fe2000b800106 */
[C---:B------:R-:W-:Y:S01]  /*4640*/  VIADD R7, R2.reuse, 0x8 ;  /* 0x0000000802077836 */ /* 0x040fe20000000000 */
[----:B------:R-:W-:Y:S01]  /*4650*/  VIADDMNMX R187, R2, UR37, RZ, !PT ;  /* 0x0000002502bb7c46 */ /* 0x000fe2000f8001ff */
[----:B------:R-:W-:Y:S01]  /*4660*/  IMAD.IADD R0, R133, 0x1, R134 ;  /* 0x0000000185007824 */ /* 0x000fe200078e0286 */
[----:B------:R-:W-:Y:S01]  /*4670*/  HMMA.16816.F32.BF16 R100, R8, R40, R100 ;  /* 0x000000280864723c */ /* 0x000fe20000041864 */
[----:B------:R-:W-:-:S02]  /*4680*/  IADD3 R6, R5, 0x8, R2 ;  /* 0x0000000805067810 */ /* 0x000fc40007ffe002 */
[----:B------:R-:W-:Y:S02]  /*4690*/  VIADDMNMX R186, R7, UR37, RZ, !PT ;  /* 0x0000002507ba7c46 */ /* 0x000fe4000f8001ff */
[----:B------:R-:W-:Y:S01]  /*46a0*/  VIMNMX R190, R6, UR30, PT ;  /* 0x0000001e06be7c48 */ /* 0x000fe2000bfe0100 */
[C---:B------:R-:W-:Y:S06]  /*46b0*/  HMMA.16816.F32.BF16 R96, R8.reuse, R42, R96 ;  /* 0x0000002a0860723c */ /* 0x040fec0000041860 */
[C---:B------:R-:W-:Y:S06]  /*46c0*/  HMMA.16816.F32.BF16 R92, R8.reuse, R48, R92 ;  /* 0x00000030085c723c */ /* 0x040fec000004185c */
[C---:B------:R-:W-:Y:S06]  /*46d0*/  HMMA.16816.F32.BF16 R88, R8.reuse, R50, R88 ;  /* 0x000000320858723c */ /* 0x040fec0000041858 */
[C---:B------:R-:W-:Y:S06]  /*46e0*/  HMMA.16816.F32.BF16 R84, R8.reuse, R52, R84 ;  /* 0x000000340854723c */ /* 0x040fec0000041854 */
[----:B------:R-:W-:Y:S06]  /*46f0*/  HMMA.16816.F32.BF16 R76, R8, R54, R76 ;  /* 0x00000036084c723c */ /* 0x000fec000004184c */
[----:B---3--:R-:W-:Y:S01]  /*4700*/  HMMA.16816.F32.BF16 R56, R20, R40, R56 ;  /* 0x000000281438723c */ /* 0x008fe20000041838 */
[C---:B------:R-:W-:Y:S01]  /*4710*/  VIADD R8, R2.reuse, 0x40 ;  /* 0x0000004002087836 */ /* 0x040fe20000000000 */
[C-C-:B------:R-:W-:Y:S01]  /*4720*/  IADD3 R10, R5.reuse, 0x40, R2.reuse ;  /* 0x00000040050a7810 */ /* 0x140fe20007ffe002 */
[----:B------:R-:W-:Y:S01]  /*4730*/  VIADD R9, R2, 0x48 ;  /* 0x0000004802097836 */ /* 0x000fe20000000000 */
[----:B------:R-:W-:-:S02]  /*4740*/  IADD3 R5, R5, 0x48, R2 ;  /* 0x0000004805057810 */ /* 0x000fc40007ffe002 */
[C---:B------:R-:W-:Y:S01]  /*4750*/  HMMA.16816.F32.BF16 R40, R20.reuse, R42, R32 ;  /* 0x0000002a1428723c */ /* 0x040fe20000041820 */
[----:B------:R-:W-:Y:S02]  /*4760*/  VIADDMNMX R185, R8, UR37, RZ, !PT ;  /* 0x0000002508b97c46 */ /* 0x000fe4000f8001ff */
[----:B------:R-:W-:Y:S02]  /*4770*/  VIADDMNMX R184, R9, UR37, RZ, !PT ;  /* 0x0000002509b87c46 */ /* 0x000fe4000f8001ff */
[----:B------:R-:W-:Y:S01]  /*4780*/  VIMNMX R189, R10, UR30, PT ;  /* 0x0000001e0abd7c48 */ /* 0x000fe2000bfe0100 */
[----:B------:R-:W-:Y:S01]  /*4790*/  HMMA.16816.F32.BF16 R68, R20, R44, R68 ;  /* 0x0000002c1444723c */ /* 0x000fe20000041844 */
[----:B------:R-:W-:-:S05]  /*47a0*/  VIMNMX R188, R5, UR30, PT ;  /* 0x0000001e05bc7c48 */ /* 0x000fca000bfe0100 */
        /* <DEDUP_REMOVED lines=8> */
[----:B------:R-:W-:Y:S01]  /*4830*/  ULDC UR6, c[0x0][0x2d0] ;  /* 0x0000b40000067ab9 */ /* 0x000fe20000000800 */
[----:B------:R-:W-:Y:S01]  /*4840*/  IMAD.U32 R10, RZ, RZ, UR10 ;  /* 0x0000000aff0a7e24 */ /* 0x000fe2000f8e00ff */
[----:B------:R-:W-:Y:S01]  /*4850*/  ISETP.GE.AND P0, PT, R242, UR6, PT ;  /* 0x00000006f2007c0c */ /* 0x000fe2000bf06270 */
[----:B------:R-:W-:Y:S01]  /*4860*/  UIADD3 UR6, UR18, -0x2, URZ ;  /* 0xfffffffe12067890 */ /* 0x000fe2000fffe03f */
[----:B------:R-:W-:Y:S01]  /*4870*/  IMAD.U32 R8, RZ, RZ, UR11 ;  /* 0x0000000bff087e24 */ /* 0x000fe2000f8e00ff */
[----:B------:R-:W-:Y:S02]  /*4880*/  BSSY B0, `(.L_x_2237) ;  /* 0x0000032000007945 */ /* 0x000fe40003800000 */
[----:B------:R-:W-:Y:S02]  /*4890*/  USHF.R.S32.HI UR7, URZ, 0x1f, UR6 ;  /* 0x0000001f3f077899 */ /* 0x000fe40008011406 */
[----:B------:R-:W-:Y:S01]  /*48a0*/  IMAD.U32 R2, RZ, RZ, UR6 ;  /* 0x00000006ff027e24 */ /* 0x000fe2000f8e00ff */
[----:B------:R-:W-:-:S03]  /*48b0*/  UIMAD UR6, UR22, UR6, URZ ;  /* 0x00000006160672a4 */ /* 0x000fc6000f8e023f */
[----:B------:R-:W-:Y:S01]  /*48c0*/  IMAD.WIDE.U32 R6, R2, UR23, R194 ;  /* 0x0000001702067c25 */ /* 0x000fe2000f8e00c2 */
[----:B------:R-:W-:Y:S01]  /*48d0*/  UIMAD UR6, UR7, UR23, UR6 ;  /* 0x00000017070672a4 */ /* 0x000fe2000f8e0206 */
[----:B------:R-:W1:Y:S01]  /*48e0*/  @!P0 LDC.64 R14, c[0x0][0x218] ;  /* 0x00008600ff0e8b82 */ /* 0x000e620000000a00 */
[----:B------:R2:W-:Y:S01]  /*48f0*/  @P0 STS.128 [R192+0x4000], RZ ;  /* 0x004000ffc0000388 */ /* 0x0005e20000000c00 */
[----:B------:R-:W-:-:S03]  /*4900*/  IMAD.U32 R2, RZ, RZ, UR10 ;  /* 0x0000000aff027e24 */ /* 0x000fc6000f8e00ff */
[----:B------:R-:W-:Y:S02]  /*4910*/  VIADD R9, R7, UR6 ;  /* 0x0000000607097c36 */ /* 0x000fe40008000000 */
[----:B------:R-:W-:Y:S01]  /*4920*/  @!P0 LEA R5, P1, R2, R6, 0x5 ;  /* 0x0000000602058211 */ /* 0x000fe200078228ff */
[----:B------:R-:W3:Y:S01]  /*4930*/  @!P0 LDC.64 R12, c[0x0][0x218] ;  /* 0x00008600ff0c8b82 */ /* 0x000ee20000000a00 */
[----:B------:R-:W-:Y:S02]  /*4940*/  @!P0 IADD3 R2, P2, R6, UR26, RZ ;  /* 0x0000001a06028c10 */ /* 0x000fe4000ff5e0ff */
[----:B------:R-:W-:Y:S02]  /*4950*/  @!P0 LEA.HI.X R16, R10, R9, R8, 0x5, P1 ;  /* 0x000000090a108211 */ /* 0x000fe400008f2c08 */
[----:B------:R-:W-:-:S03]  /*4960*/  @!P0 IADD3.X R11, R9, UR24, RZ, P2, !PT ;  /* 0x00000018090b8c10 */ /* 0x000fc600097fe4ff */
        /* <DEDUP_REMOVED lines=35> */
.L_x_2238:
[----:B------:R-:W-:Y:S05]  /*4ba0*/  BSYNC B0 ;  /* 0x0000000000007941 */ /* 0x000fea0003800000 */
.L_x_2237:
[----:B------:R-:W0:Y:S02]  /*4bb0*/  LDGDEPBAR ;  /* 0x00000000000079af */ /* 0x000e240000000000 */
.L_x_2236:
[----:B------:R-:W-:Y:S01]  /*4bc0*/  LOP3.LUT R5, R24, 0x7ffffffc, RZ, 0xc0, !PT ;  /* 0x7ffffffc18057812 */ /* 0x000fe200078ec0ff */
[----:B------:R-:W-:Y:S01]  /*4bd0*/  IMAD.U32 R2, RZ, RZ, UR17 ;  /* 0x00000011ff027e24 */ /* 0x000fe2000f8e00ff */
[----:B------:R-:W-:Y:S01]  /*4be0*/  USHF.L.U32 UR6, UR17, 0x1, URZ ;  /* 0x0000000111067899 */ /* 0x000fe2000800063f */
[----:B------:R-:W-:Y:S01]  /*4bf0*/  LOP3.LUT R7, R167, UR32, RZ, 0x3c, !PT ;  /* 0x00000020a7077c12 */ /* 0x000fe2000f8e3cff */
[----:B------:R-:W-:Y:S01]  /*4c00*/  STL.64 [R1+0x188], R178 ;  /* 0x000188b201007387 */ /* 0x000fe20000100a00 */
[----:B------:R-:W-:Y:S01]  /*4c10*/  IMAD.IADD R5, R132, 0x1, -R5 ;  /* 0x0000000184057824 */ /* 0x000fe200078e0a05 */
[----:B------:R-:W-:Y:S01]  /*4c20*/  ULOP3.LUT UR7, UR6, UR33, URZ, 0x3c, !UPT ;  /* 0x0000002106077292 */ /* 0x000fe2000f8e3c3f */
[----:B------:R-:W-:Y:S01]  /*4c30*/  IMAD R2, R2, 0x40, R171 ;  /* 0x0000004002027824 */ /* 0x000fe200078e02ab */
[----:B------:R3:W-:Y:S01]  /*4c40*/  STL.64 [R1+0x180], R176 ;  /* 0x000180b001007387 */ /* 0x0007e20000100a00 */
[----:B------:R-:W-:Y:S01]  /*4c50*/  IMAD.SHL.U32 R6, R5, 0x2, RZ ;  /* 0x0000000205067824 */ /* 0x000fe200078e00ff */
[----:B------:R-:W-:Y:S01]  /*4c60*/  UIADD3 UR6, UR6, 0x1, URZ ;  /* 0x0000000106067890 */ /* 0x000fe2000fffe03f */
[C---:B------:R-:W-:Y:S01]  /*4c70*/  VIADD R5, R2.reuse, 0x1 ;  /* 0x0000000102057836 */ /* 0x040fe20000000000 */
[C---:B------:R-:W-:Y:S01]  /*4c80*/  ISETP.GE.AND P0, PT, R2.reuse, R191, PT ;  /* 0x000000bf0200720c */ /* 0x040fe20003f06270 */
[----:B------:R-:W-:Y:S01]  /*4c90*/  IMAD R250, R25, UR19, R6 ;  /* 0x0000001319fa7c24 */ /* 0x000fe2000f8e0206 */
[CC--:B------:R-:W-:Y:S01]  /*4ca0*/  ISETP.GE.AND P4, PT, R2.reuse, R190.reuse, PT ;  /* 0x000000be0200720c */ /* 0x0c0fe20003f86270 */
[----:B--2---:R-:W-:Y:S01]  /*4cb0*/  IMAD.WIDE.U32 R10, R169, -0x2daee0ad, RZ ;  /* 0xd2511f53a90a7825 */ /* 0x004fe200078e00ff */
[C---:B------:R-:W-:Y:S01]  /*4cc0*/  ISETP.LT.OR P6, PT, R2.reuse, R187, P0 ;  /* 0x000000bb0200720c */ /* 0x040fe200007c1670 */
[----:B------:R-:W-:Y:S01]  /*4cd0*/  STL [R1+0x178], R168 ;  /* 0x000178a801007387 */ /* 0x000fe20000100800 */
[C---:B------:R-:W-:Y:S01]  /*4ce0*/  ISETP.GE.AND P3, PT, R5.reuse, R191, PT ;  /* 0x000000bf0500720c */ /* 0x040fe20003f66270 */
[----:B------:R-:W-:Y:S01]  /*4cf0*/  ULOP3.LUT UR6, UR6, UR33, URZ, 0x3c, !UPT ;  /* 0x0000002106067292 */ /* 0x000fe2000f8e3c3f */
[C---:B------:R-:W-:Y:S01]  /*4d00*/  ISETP.GE.AND P2, PT, R5.reuse, R190, PT ;  /* 0x000000be0500720c */ /* 0x040fe20003f46270 */
[----:B------:R-:W-:Y:S01]  /*4d10*/  STL [R1+0x128], R7 ;  /* 0x0001280701007387 */ /* 0x000fe20000100800 */
[C---:B------:R-:W-:Y:S01]  /*4d20*/  ISETP.GE.AND P0, PT, R5.reuse, R188, PT ;  /* 0x000000bc0500720c */ /* 0x040fe20003f06270 */
[----:B------:R-:W-:Y:S01]  /*4d30*/  UIADD3 UR41, UR33, -0x4498517b, URZ ;  /* 0xbb67ae8521297890 */ /* 0x000fe2000fffe03f */
[C---:B------:R-:W-:Y:S01]  /*4d40*/  ISETP.GE.AND P1, PT, R5.reuse, R189, PT ;  /* 0x000000bd0500720c */ /* 0x040fe20003f26270 */
[----:B------:R-:W-:Y:S01]  /*4d50*/  UIADD3 UR42, UR32, -0x61c88647, URZ ;  /* 0x9e3779b9202a7890 */ /* 0x000fe2000fffe03f */
[C---:B------:R-:W-:Y:S01]  /*4d60*/  ISETP.LT.OR P5, PT, R5.reuse, R187, P3 ;  /* 0x000000bb0500720c */ /* 0x040fe20001fa1670 */
[----:B------:R-:W-:Y:S01]  /*4d70*/  UIADD3 UR40, UR32, 0x3c6ef372, URZ ;  /* 0x3c6ef37220287890 */ /* 0x000fe2000fffe03f */
[C---:B------:R-:W-:Y:S01]  /*4d80*/  ISETP.LT.OR P3, PT, R5.reuse, R186, P2 ;  /* 0x000000ba0500720c */ /* 0x040fe20001761670 */
[----:B------:R-:W-:Y:S01]  /*4d90*/  UIADD3 UR39, UR33, 0x76cf5d0a, URZ ;  /* 0x76cf5d0a21277890 */ /* 0x000fe2000fffe03f */
[C---:B------:R-:W-:Y:S01]  /*4da0*/  ISETP.LT.OR P0, PT, R5.reuse, R184, P0 ;  /* 0x000000b80500720c */ /* 0x040fe20000701670 */
[----:B------:R-:W-:Y:S01]  /*4db0*/  UIADD3 UR37, UR33, 0x32370b8f, URZ ;  /* 0x32370b8f21257890 */ /* 0x000fe2000fffe03f */
[----:B------:R-:W-:Y:S01]  /*4dc0*/  ISETP.LT.OR P2, PT, R5, R185, P1 ;  /* 0x000000b90500720c */ /* 0x000fe20000f41670 */
[----:B------:R-:W-:Y:S01]  /*4dd0*/  UIADD3 UR38, UR32, -0x255992d5, URZ ;  /* 0xdaa66d2b20267890 */ /* 0x000fe2000fffe03f */
[C---:B------:R-:W-:Y:S01]  /*4de0*/  ISETP.LT.OR P1, PT, R2.reuse, R186, P4 ;  /* 0x000000ba0200720c */ /* 0x040fe20002721670 */
[----:B------:R-:W-:Y:S01]  /*4df0*/  UIADD3 UR31, UR32, 0x78dde6e4, URZ ;  /* 0x78dde6e4201f7890 */ /* 0x000fe2000fffe03f */
[----:B------:R-:W-:Y:S01]  /*4e00*/  P2R R5, PR, RZ, 0x1 ;  /* 0x00000001ff057803 */ /* 0x000fe20000000000 */
[----:B------:R-:W-:Y:S01]  /*4e10*/  UIADD3 UR30, UR33, -0x126145ec, URZ ;  /* 0xed9eba14211e7890 */ /* 0x000fe2000fffe03f */
[----:B------:R-:W-:Y:S01]  /*4e20*/  P2R R6, PR, RZ, 0x4 ;  /* 0x00000004ff067803 */ /* 0x000fe20000000000 */
[----:B------:R-:W-:Y:S01]  /*4e30*/  UIADD3 UR24, UR33, -0x56f99767, URZ ;  /* 0xa906689921187890 */ /* 0x000fe2000fffe03f */
[C---:B------:R-:W-:Y:S01]  /*4e40*/  ISETP.GE.AND P0, PT, R2.reuse, R189, PT ;  /* 0x000000bd0200720c */ /* 0x040fe20003f06270 */
[----:B------:R-:W-:Y:S01]  /*4e50*/  UIADD3 UR26, UR32, 0x1715609d, URZ ;  /* 0x1715609d201a7890 */ /* 0x000fe2000fffe03f */
[----:B------:R-:W-:Y:S01]  /*4e60*/  ISETP.GE.AND P2, PT, R2, R188, PT ;  /* 0x000000bc0200720c */ /* 0x000fe20003f46270 */
[----:B------:R-:W-:Y:S01]  /*4e70*/  ULDC UR43, c[0x0][0x2ec] ;  /* 0x0000bb00002b7ab9 */ /* 0x000fe20000000800 */
[----:B------:R-:W-:-:S02]  /*4e80*/  FSEL R46, R68, -INF , !P6 ;  /* 0xff800000442e7808 */ /* 0x000fc40007000000 */
[----:B------:R-:W-:Y:S02]  /*4e90*/  FSEL R54, R70, -INF , !P1 ;  /* 0xff80000046367808 */ /* 0x000fe40004800000 */
[----:B------:R-:W-:Y:S01]  /*4ea0*/  ISETP.NE.AND P4, PT, R5, RZ, PT ;  /* 0x000000ff0500720c */ /* 0x000fe20003f85270 */
[----:B------:R-:W-:Y:S01]  /*4eb0*/  VIADD R5, R2, 0x9 ;  /* 0x0000000902057836 */ /* 0x000fe20000000000 */
[----:B------:R-:W-:Y:S01]  /*4ec0*/  ISETP.NE.AND P6, PT, R6, RZ, PT ;  /* 0x000000ff0600720c */ /* 0x000fe20003fc5270 */
[C---:B------:R-:W-:Y:S01]  /*4ed0*/  VIADD R6, R2.reuse, 0x8 ;  /* 0x0000000802067836 */ /* 0x040fe20000000000 */
[C---:B------:R-:W-:Y:S02]  /*4ee0*/  ISETP.LT.OR P1, PT, R2.reuse, R185, P0 ;  /* 0x000000b90200720c */ /* 0x040fe40000721670 */
[----:B------:R-:W-:Y:S02]  /*4ef0*/  ISETP.LT.OR P0, PT, R2, R184, P2 ;  /* 0x000000b80200720c */ /* 0x000fe40001701670 */
[----:B------:R-:W-:-:S02]  /*4f00*/  ISETP.GE.AND P2, PT, R6, R191, PT ;  /* 0x000000bf0600720c */ /* 0x000fc40003f46270 */
[----:B------:R-:W-:Y:S02]  /*4f10*/  FSEL R110, R110, -INF , !P0 ;  /* 0xff8000006e6e7808 */ /* 0x000fe40004000000 */
[C---:B------:R-:W-:Y:S02]  /*4f20*/  ISETP.GE.AND P0, PT, R5.reuse, R191, PT ;  /* 0x000000bf0500720c */ /* 0x040fe40003f06270 */
[----:B------:R-:W-:Y:S02]  /*4f30*/  FSEL R108, R108, -INF , !P1 ;  /* 0xff8000006c6c7808 */ /* 0x000fe40004800000 */
[-C--:B------:R-:W-:Y:S02]  /*4f40*/  ISETP.LT.OR P1, PT, R6, R187.reuse, P2 ;  /* 0x000000bb0600720c */ /* 0x080fe40001721670 */
[----:B------:R-:W-:Y:S02]  /*4f50*/  ISETP.LT.OR P0, PT, R5, R187, P0 ;  /* 0x000000bb0500720c */ /* 0x000fe40000701670 */
[----:B------:R-:W-:-:S02]  /*4f60*/  FSEL R47, R69, -INF , !P5 ;  /* 0xff800000452f7808 */ /* 0x000fc40006800000 */
[----:B------:R-:W-:Y:S02]  /*4f70*/  FSEL R72, R71, -INF , !P3 ;  /* 0xff80000047487808 */ /* 0x000fe40005800000 */
[----:B------:R-:W-:Y:S02]  /*4f80*/  FSEL R111, R111, -INF , !P4 ;  /* 0xff8000006f6f7808 */ /* 0x000fe40006000000 */
[----:B------:R-:W-:Y:S02]  /*4f90*/  FSEL R49, R60, -INF , !P1 ;  /* 0xff8000003c317808 */ /* 0x000fe40004800000 */
[----:B------:R-:W-:Y:S02]  /*4fa0*/  FSEL R52, R61, -INF , !P0 ;  /* 0xff8000003d347808 */ /* 0x000fe40004000000 */
[C---:B------:R-:W-:Y:S02]  /*4fb0*/  ISETP.GE.AND P5, PT, R6.reuse, R190, PT ;  /* 0x000000be0600720c */ /* 0x040fe40003fa6270 */
[----:B------:R-:W-:-:S02]  /*4fc0*/  ISETP.GE.AND P4, PT, R6, R189, PT ;  /* 0x000000bd0600720c */ /* 0x000fc40003f86270 */
[C---:B------:R-:W-:Y:S02]  /*4fd0*/  ISETP.GE.AND P3, PT, R6.reuse, R188, PT ;  /* 0x000000bc0600720c */ /* 0x040fe40003f66270 */
[C---:B------:R-:W-:Y:S02]  /*4fe0*/  ISETP.GE.AND P2, PT, R5.reuse, R190, PT ;  /* 0x000000be0500720c */ /* 0x040fe40003f46270 */
[C---:B------:R-:W-:Y:S02]  /*4ff0*/  ISETP.GE.AND P1, PT, R5.reuse, R189, PT ;  /* 0x000000bd0500720c */ /* 0x040fe40003f26270 */
[----:B------:R-:W-:Y:S02]  /*5000*/  ISETP.GE.AND P0, PT, R5, R188, PT ;  /* 0x000000bc0500720c */ /* 0x000fe40003f06270 */
[C---:B------:R-:W-:Y:S02]  /*5010*/  ISETP.LT.OR P5, PT, R6.reuse, R186, P5 ;  /* 0x000000ba0600720c */ /* 0x040fe40002fa1670 */
[----:B------:R-:W-:-:S02]  /*5020*/  ISETP.LT.OR P4, PT, R6, R185, P4 ;  /* 0x000000b90600720c */ /* 0x000fc40002781670 */
[----:B------:R-:W-:Y:S01]  /*5030*/  ISETP.LT.OR P3, PT, R6, R184, P3 ;  /* 0x000000b80600720c */ /* 0x000fe20001f61670 */
[C---:B------:R-:W-:Y:S01]  /*5040*/  VIADD R6, R2.reuse, 0x10 ;  /* 0x0000001002067836 */ /* 0x040fe20000000000 */
[C---:B------:R-:W-:Y:S02]  /*5050*/  ISETP.LT.OR P2, PT, R5.reuse, R186, P2 ;  /* 0x000000ba0500720c */ /* 0x040fe40001741670 */
[C---:B------:R-:W-:Y:S02]  /*5060*/  ISETP.LT.OR P1, PT, R5.reuse, R185, P1 ;  /* 0x000000b90500720c */ /* 0x040fe40000f21670 */
[----:B------:R-:W-:Y:S01]  /*5070*/  ISETP.LT.OR P0, PT, R5, R184, P0 ;  /* 0x000000b80500720c */ /* 0x000fe20000701670 */
[----:B------:R-:W-:Y:S01]  /*5080*/  VIADD R5, R2, 0x11 ;  /* 0x0000001102057836 */ /* 0x000fe20000000000 */
[----:B------:R-:W-:Y:S02]  /*5090*/  FSEL R73, R63, -INF , !P2 ;  /* 0xff8000003f497808 */ /* 0x000fe40005000000 */
[----:B------:R-:W-:-:S02]  /*50a0*/  FSEL R107, R107, -INF , !P0 ;  /* 0xff8000006b6b7808 */ /* 0x000fc40004000000 */
[CC--:B------:R-:W-:Y:S02]  /*50b0*/  ISETP.GE.AND P2, PT, R6.reuse, R191.reuse, PT ;  /* 0x000000bf0600720c */ /* 0x0c0fe40003f46270 */
[----:B------:R-:W-:Y:S02]  /*50c0*/  ISETP.GE.AND P0, PT, R5, R191, PT ;  /* 0x000000bf0500720c */ /* 0x000fe40003f06270 */
        /* <DEDUP_REMOVED lines=109> */
[C---:B------:R-:W-:Y:S02]  /*57a0*/  ISETP.GE.AND P2, PT, R5.reuse, R190, PT ;  /* 0x000000be0500720c */ /* 0x040fe40003f46270 */
[C---:B------:R-:W-:Y:S02]  /*57b0*/  ISETP.GE.AND P1, PT, R5.reuse, R189, PT ;  /* 0x000000bd0500720c */ /* 0x040fe40003f26270 */
[C---:B------:R-:W-:Y:S02]  /*57c0*/  ISETP.GE.AND P0, PT, R5.reuse, R188, PT ;  /* 0x000000bc0500720c */ /* 0x040fe40003f06270 */
[C---:B------:R-:W-:Y:S02]  /*57d0*/  ISETP.LT.OR P2, PT, R5.reuse, R186, P2 ;  /* 0x000000ba0500720c */ /* 0x040fe40001741670 */
[----:B------:R-:W-:-:S02]  /*57e0*/  ISETP.LT.OR P1, PT, R5, R185, P1 ;  /* 0x000000b90500720c */ /* 0x000fc40000f21670 */
[----:B------:R-:W-:Y:S01]  /*57f0*/  ISETP.LT.OR P0, PT, R5, R184, P0 ;  /* 0x000000b80500720c */ /* 0x000fe20000701670 */
[----:B------:R-:W-:Y:S01]  /*5800*/  VIADD R5, R2, 0x38 ;  /* 0x0000003802057836 */ /* 0x000fe20000000000 */
[----:B------:R-:W-:Y:S01]  /*5810*/  FSEL R229, R90, -INF , !P3 ;  /* 0xff8000005ae57808 */ /* 0x000fe20005800000 */
[----:B------:R-:W-:Y:S01]  /*5820*/  VIADD R2, R2, 0x39 ;  /* 0x0000003902027836 */ /* 0x000fe20000000000 */
[----:B------:R-:W-:Y:S02]  /*5830*/  ISETP.GE.AND P3, PT, R6, R188, PT ;  /* 0x000000bc0600720c */ /* 0x000fe40003f66270 */
[----:B------:R-:W-:Y:S02]  /*5840*/  FSEL R130, R39, -INF , !P2 ;  /* 0xff80000027827808 */ /* 0x000fe40005000000 */
[----:B------:R-:W-:Y:S02]  /*5850*/  FSEL R248, R87, -INF , !P0 ;  /* 0xff80000057f87808 */ /* 0x000fe40004000000 */
[----:B------:R-:W-:-:S02]  /*5860*/  ISETP.GE.AND P2, PT, R5, R191, PT ;  /* 0x000000bf0500720c */ /* 0x000fc40003f46270 */
[----:B------:R-:W-:Y:S02]  /*5870*/  ISETP.GE.AND P0, PT, R2, R191, PT ;  /* 0x000000bf0200720c */ /* 0x000fe40003f06270 */
[----:B------:R-:W-:Y:S02]  /*5880*/  ISETP.LT.OR P3, PT, R6, R184, P3 ;  /* 0x000000b80600720c */ /* 0x000fe40001f61670 */
[----:B------:R-:W-:Y:S02]  /*5890*/  FSEL R238, R85, -INF , !P1 ;  /* 0xff80000055ee7808 */ /* 0x000fe40004800000 */
[----:B------:R-:W-:Y:S02]  /*58a0*/  FSEL R124, R30, -INF , !P5 ;  /* 0xff8000001e7c7808 */ /* 0x000fe40006800000 */
[----:B------:R-:W-:Y:S02]  /*58b0*/  FSEL R203, R88, -INF , !P4 ;  /* 0xff80000058cb7808 */ /* 0x000fe40006000000 */
[----:B------:R-:W-:-:S02]  /*58c0*/  ISETP.LT.OR P1, PT, R5, R187, P2 ;  /* 0x000000bb0500720c */ /* 0x000fc40001721670 */
[----:B------:R-:W-:Y:S02]  /*58d0*/  ISETP.LT.OR P0, PT, R2, R187, P0 ;  /* 0x000000bb0200720c */ /* 0x000fe40000701670 */
[C---:B------:R-:W-:Y:S02]  /*58e0*/  ISETP.GE.AND P5, PT, R6.reuse, R190, PT ;  /* 0x000000be0600720c */ /* 0x040fe40003fa6270 */
[----:B------:R-:W-:Y:S02]  /*58f0*/  ISETP.GE.AND P4, PT, R6, R189, PT ;  /* 0x000000bd0600720c */ /* 0x000fe40003f86270 */
[----:B------:R-:W-:Y:S02]  /*5900*/  FSEL R81, R86, -INF , !P3 ;  /* 0xff80000056517808 */ /* 0x000fe40005800000 */
[----:B------:R-:W-:Y:S02]  /*5910*/  FSEL R86, R20, -INF , !P1 ;  /* 0xff80000014567808 */ /* 0x000fe40004800000 */
[----:B------:R-:W-:Y:S01]  /*5920*/  FSEL R85, R21, -INF , !P0 ;  /* 0xff80000015557808 */ /* 0x000fe20004000000 */
[----:B------:R-:W-:Y:S01]  /*5930*/  IMAD.WIDE.U32 R20, R170, -0x326172a9, RZ ;  /* 0xcd9e8d57aa147825 */ /* 0x000fe200078e00ff */
[----:B------:R-:W-:-:S02]  /*5940*/  ISETP.LT.OR P5, PT, R6, R186, P5 ;  /* 0x000000ba0600720c */ /* 0x000fc40002fa1670 */
[----:B------:R-:W-:Y:S02]  /*5950*/  ISETP.LT.OR P4, PT, R6, R185, P4 ;  /* 0x000000b90600720c */ /* 0x000fe40002781670 */
[C---:B------:R-:W-:Y:S02]  /*5960*/  ISETP.GE.AND P2, PT, R2.reuse, R190, PT ;  /* 0x000000be0200720c */ /* 0x040fe40003f46270 */
[C---:B------:R-:W-:Y:S02]  /*5970*/  ISETP.GE.AND P1, PT, R2.reuse, R189, PT ;  /* 0x000000bd0200720c */ /* 0x040fe40003f26270 */
[----:B------:R-:W-:Y:S02]  /*5980*/  ISETP.GE.AND P0, PT, R2, R188, PT ;  /* 0x000000bc0200720c */ /* 0x000fe40003f06270 */
[----:B------:R-:W-:Y:S02]  /*5990*/  FSEL R129, R38, -INF , !P5 ;  /* 0xff80000026817808 */ /* 0x000fe40006800000 */
[----:B------:R-:W-:-:S02]  /*59a0*/  FSEL R237, R84, -INF , !P4 ;  /* 0xff80000054ed7808 */ /* 0x000fc40006000000 */
[C---:B------:R-:W-:Y:S02]  /*59b0*/  ISETP.LT.OR P2, PT, R2.reuse, R186, P2 ;  /* 0x000000ba0200720c */ /* 0x040fe40001741670 */
[C---:B------:R-:W-:Y:S02]  /*59c0*/  ISETP.LT.OR P1, PT, R2.reuse, R185, P1 ;  /* 0x000000b90200720c */ /* 0x040fe40000f21670 */
[----:B------:R-:W-:Y:S01]  /*59d0*/  ISETP.LT.OR P0, PT, R2, R184, P0 ;  /* 0x000000b80200720c */ /* 0x000fe20000701670 */
[----:B------:R-:W-:Y:S01]  /*59e0*/  VIADD R2, R170, 0x4 ;  /* 0x00000004aa027836 */ /* 0x000fe20000000000 */
[C---:B------:R-:W-:Y:S02]  /*59f0*/  ISETP.GE.AND P5, PT, R5.reuse, R190, PT ;  /* 0x000000be0500720c */ /* 0x040fe40003fa6270 */
[C---:B------:R-:W-:Y:S01]  /*5a00*/  ISETP.GE.AND P4, PT, R5.reuse, R189, PT ;  /* 0x000000bd0500720c */ /* 0x040fe20003f86270 */
[C---:B------:R-:W-:Y:S01]  /*5a10*/  IMAD.WIDE.U32 R14, R2.reuse, -0x326172a9, RZ ;  /* 0xcd9e8d57020e7825 */ /* 0x040fe200078e00ff */
[C---:B------:R-:W-:Y:S01]  /*5a20*/  ISETP.GE.AND P3, PT, R5.reuse, R188, PT ;  /* 0x000000bc0500720c */ /* 0x040fe20003f66270 */
[----:B------:R2:W-:Y:S01]  /*5a30*/  STL [R1+0x124], R2 ;  /* 0x0001240201007387 */ /* 0x0005e20000100800 */
[C---:B------:R-:W-:Y:S01]  /*5a40*/  ISETP.LT.OR P5, PT, R5.reuse, R186, P5 ;  /* 0x000000ba0500720c */ /* 0x040fe20002fa1670 */
[----:B------:R-:W-:Y:S01]  /*5a50*/  IMAD.WIDE.U32 R12, R2, -0x326172a9, RZ ;  /* 0xcd9e8d57020c7825 */ /* 0x000fe200078e00ff */
[----:B------:R-:W-:-:S02]  /*5a60*/  ISETP.LT.OR P4, PT, R5, R185, P4 ;  /* 0x000000b90500720c */ /* 0x000fc40002781670 */
[----:B------:R-:W-:Y:S02]  /*5a70*/  ISETP.LT.OR P3, PT, R5, R184, P3 ;  /* 0x000000b80500720c */ /* 0x000fe40001f61670 */
[-C--:B------:R-:W-:Y:S02]  /*5a80*/  LOP3.LUT R5, R21, R7.reuse, RZ, 0x3c, !PT ;  /* 0x0000000715057212 */ /* 0x080fe400078e3cff */
[-C--:B-1----:R-:W-:Y:S02]  /*5a90*/  LOP3.LUT R9, R15, R7.reuse, RZ, 0x3c, !PT ;  /* 0x000000070f097212 */ /* 0x082fe400078e3cff */
[----:B------:R-:W-:Y:S01]  /*5aa0*/  LOP3.LUT R8, R13, R7, RZ, 0x3c, !PT ;  /* 0x000000070d087212 */ /* 0x000fe200078e3cff */
[----:B------:R-:W-:Y:S01]  /*5ab0*/  IMAD.WIDE.U32 R28, R5, -0x2daee0ad, RZ ;  /* 0xd2511f53051c7825 */ /* 0x000fe200078e00ff */
[----:B------:R-:W-:Y:S02]  /*5ac0*/  LOP3.LUT R5, R11, UR6, RZ, 0x3c, !PT ;  /* 0x000000060b057c12 */ /* 0x000fe4000f8e3cff */
[----:B------:R-:W-:Y:S01]  /*5ad0*/  FSEL R84, R22, -INF , !P5 ;  /* 0xff80000016547808 */ /* 0x000fe20006800000 */
[----:B------:R-:W-:Y:S01]  /*5ae0*/  IMAD.WIDE.U32 R62, R9, -0x2daee0ad, RZ ;  /* 0xd2511f53093e7825 */ /* 0x000fe200078e00ff */
[----:B------:R-:W-:Y:S01]  /*5af0*/  LOP3.LUT R16, R29, UR41, R10, 0x96, !PT ;  /* 0x000000291d107c12 */ /* 0x000fe2000f8e960a */
[----:B------:R1:W-:Y:S01]  /*5b00*/  STL.64 [R1+0x18], R28 ;  /* 0x0000181c01007387 */ /* 0x0003e20000100a00 */
[----:B---3--:R-:W-:Y:S01]  /*5b10*/  FSEL R177, R78, -INF , !P3 ;  /* 0xff8000004eb17808 */ /* 0x008fe20005800000 */
[----:B------:R-:W-:Y:S01]  /*5b20*/  IMAD.WIDE.U32 R66, R8, -0x2daee0ad, RZ ;  /* 0xd2511f5308427825 */ /* 0x000fe200078e00ff */
[----:B------:R-:W-:-:S02]  /*5b30*/  FSEL R90, R79, -INF , !P0 ;  /* 0xff8000004f5a7808 */ /* 0x000fc40004000000 */
[----:B------:R-:W-:Y:S01]  /*5b40*/  FSEL R109, R109, -INF , !P6 ;  /* 0xff8000006d6d7808 */ /* 0x000fe20007000000 */
[----:B------:R-:W-:Y:S01]  /*5b50*/  IMAD.WIDE.U32 R26, R16, -0x326172a9, RZ ;  /* 0xcd9e8d57101a7825 */ /* 0x000fe200078e00ff */
[----:B--2---:R-:W-:Y:S02]  /*5b60*/  LOP3.LUT R2, R11, UR7, RZ, 0x3c, !PT ;  /* 0x000000070b027c12 */ /* 0x004fe4000f8e3cff */
[----:B------:R-:W-:Y:S02]  /*5b70*/  LOP3.LUT R15, R67, UR41, R10, 0x96, !PT ;  /* 0x00000029430f7c12 */ /* 0x000fe4000f8e960a */
[----:B------:R-:W-:Y:S01]  /*5b80*/  FSEL R67, R23, -INF , !P2 ;  /* 0xff80000017437808 */ /* 0x000fe20005000000 */
[----:B------:R-:W-:Y:S01]  /*5b90*/  IMAD.WIDE.U32 R6, R2, -0x326172a9, RZ ;  /* 0xcd9e8d5702067825 */ /* 0x000fe200078e00ff */
[----:B------:R-:W-:Y:S01]  /*5ba0*/  LOP3.LUT R2, R11, UR6, RZ, 0x3c, !PT ;  /* 0x000000060b027c12 */ /* 0x000fe2000f8e3cff */
[----:B------:R-:W-:Y:S01]  /*5bb0*/  ULDC.64 UR6, c[0x0][0x2a8] ;  /* 0x0000aa0000067ab9 */ /* 0x000fe20000000a00 */
[----:B------:R-:W-:Y:S01]  /*5bc0*/  FSEL R178, R76, -INF , !P4 ;  /* 0xff8000004cb27808 */ /* 0x000fe20006000000 */
[----:B------:R-:W-:Y:S01]  /*5bd0*/  IMAD.WIDE.U32 R64, R15, -0x326172a9, RZ ;  /* 0xcd9e8d570f407825 */ /* 0x000fe200078e00ff */
[----:B------:R-:W-:-:S02]  /*5be0*/  LOP3.LUT R18, R7, UR42, R14, 0x96, !PT ;  /* 0x0000002a07127c12 */ /* 0x000fc4000f8e960e */
[----:B------:R-:W-:Y:S01]  /*5bf0*/  LOP3.LUT R13, R7, UR42, R20, 0x96, !PT ;  /* 0x0000002a070d7c12 */ /* 0x000fe2000f8e9614 */
[----:B------:R-:W-:Y:S01]  /*5c00*/  IMAD.WIDE.U32 R8, R2, -0x326172a9, RZ ;  /* 0xcd9e8d5702087825 */ /* 0x000fe200078e00ff */
[----:B------:R-:W-:Y:S02]  /*5c10*/  LOP3.LUT R2, R63, UR41, R10, 0x96, !PT ;  /* 0x000000293f027c12 */ /* 0x000fe4000f8e960a */
[----:B------:R-:W-:Y:S01]  /*5c20*/  LOP3.LUT R21, R7, UR42, R12, 0x96, !PT ;  /* 0x0000002a07157c12 */ /* 0x000fe2000f8e960c */
[----:B------:R-:W-:Y:S01]  /*5c30*/  IMAD.WIDE.U32 R10, R5, -0x326172a9, RZ ;  /* 0xcd9e8d57050a7825 */ /* 0x000fe200078e00ff */
[C---:B------:R-:W-:Y:S02]  /*5c40*/  LOP3.LUT R5, R9.reuse, UR42, R20, 0x96, !PT ;  /* 0x0000002a09057c12 */ /* 0x040fe4000f8e9614 */
[----:B------:R-:W-:Y:S01]  /*5c50*/  LOP3.LUT R155, R9, UR42, R14, 0x96, !PT ;  /* 0x0000002a099b7c12 */ /* 0x000fe2000f8e960e */
[----:B------:R-:W-:Y:S01]  /*5c60*/  IMAD.WIDE.U32 R60, R2, -0x326172a9, RZ ;  /* 0xcd9e8d57023c7825 */ /* 0x000fe200078e00ff */
[----:B------:R-:W-:-:S02]  /*5c70*/  LOP3.LUT R2, R27, UR40, R8, 0x96, !PT ;  /* 0x000000281b027c12 */ /* 0x000fc4000f8e9608 */
[C---:B------:R-:W-:Y:S02]  /*5c80*/  LOP3.LUT R14, R11.reuse, UR42, R20, 0x96, !PT ;  /* 0x0000002a0b0e7c12 */ /* 0x040fe4000f8e9614 */
[----:B------:R-:W-:Y:S01]  /*5c90*/  LOP3.LUT R160, R11, UR42, R12, 0x96, !PT ;  /* 0x0000002a0ba07c12 */ /* 0x000fe2000f8e960c */
        /* <DEDUP_REMOVED lines=11> */
[C-C-:B------:R-:W-:Y:S01]  /*5d50*/  LOP3.LUT R10, R7.reuse, UR39, R28.reuse, 0x96, !PT ;  /* 0x00000027070a7c12 */ /* 0x140fe2000f8e961c */
[----:B------:R-:W-:Y:S01]  /*5d60*/  IMAD.WIDE.U32 R8, R14, -0x2daee0ad, RZ ;  /* 0xd2511f530e087825 */ /* 0x000fe200078e00ff */
[----:B------:R-:W-:Y:S02]  /*5d70*/  LOP3.LUT R16, R7, UR39, R28, 0x96, !PT ;  /* 0x0000002707107c12 */ /* 0x000fe4000f8e961c */
[C-C-:B------:R-:W-:Y:S01]  /*5d80*/  LOP3.LUT R15, R25.reuse, UR37, R6.reuse, 0x96, !PT ;  /* 0x00000025190f7c12 */ /* 0x140fe2000f8e9606 */
        /* <DEDUP_REMOVED lines=8> */
[----:B------:R-:W-:Y:S01]  /*5e10*/  LEA R169, R0, UR4, 0x1 ;  /* 0x0000000400a97c11 */ /* 0x000fe2000f8e08ff */
[----:B------:R-:W-:Y:S01]  /*5e20*/  IMAD.WIDE.U32 R8, R21, -0x2daee0ad, RZ ;  /* 0xd2511f5315087825 */ /* 0x000fe200078e00ff */
[----:B------:R-:W-:-:S03]  /*5e30*/  LOP3.LUT R22, R7, UR37, R12, 0x96, !PT ;  /* 0x0000002507167c12 */ /* 0x000fc6000f8e960c */
[----:B------:R-:W-:Y:S01]  /*5e40*/  IMAD.WIDE.U32 R10, R10, -0x326172a9, RZ ;  /* 0xcd9e8d570a0a7825 */ /* 0x000fe200078e00ff */
[----:B-1----:R-:W-:Y:S02]  /*5e50*/  LOP3.LUT R28, R7, UR37, R8, 0x96, !PT ;  /* 0x00000025071c7c12 */ /* 0x002fe4000f8e9608 */
[----:B------:R-:W-:Y:S01]  /*5e60*/  LOP3.LUT R18, R9, UR39, R66, 0x96, !PT ;  /* 0x0000002709127c12 */ /* 0x000fe2000f8e9642 */
[----:B------:R-:W-:Y:S01]  /*5e70*/  IMAD.WIDE.U32 R34, R2, -0x326172a9, RZ ;  /* 0xcd9e8d5702227825 */ /* 0x000fe200078e00ff */
[----:B------:R-:W-:Y:S02]  /*5e80*/  LOP3.LUT R7, R11, UR38, R26, 0x96, !PT ;  /* 0x000000260b077c12 */ /* 0x000fe4000f8e961a */
[----:B------:R-:W-:Y:S01]  /*5e90*/  FMNMX.FTZ R2, R46, R47, !PT ;  /* 0x0000002f2e027209 */ /* 0x000fe20007810000 */
[----:B------:R-:W-:Y:S01]  /*5ea0*/  IMAD.WIDE.U32 R32, R15, -0x326172a9, RZ ;  /* 0xcd9e8d570f207825 */ /* 0x000fe200078e00ff */
[----:B------:R-:W-:Y:S02]  /*5eb0*/  LOP3.LUT R30, R35, UR31, R10, 0x96, !PT ;  /* 0x0000001f231e7c12 */ /* 0x000fe4000f8e960a */
[----:B------:R-:W-:Y:S01]  /*5ec0*/  FMNMX.FTZ R2, R49, R2, !PT ;  /* 0x0000000231027209 */ /* 0x000fe20007810000 */
[----:B------:R-:W-:-:S03]  /*5ed0*/  IMAD.WIDE.U32 R10, R16, -0x326172a9, RZ ;  /* 0xcd9e8d57100a7825 */ /* 0x000fc600078e00ff */
[----:B------:R-:W-:Y:S01]  /*5ee0*/  FMNMX.FTZ R2, R52, R2, !PT ;  /* 0x0000000234027209 */ /* 0x000fe20007810000 */
[----:B------:R-:W-:Y:S01]  /*5ef0*/  IMAD.WIDE.U32 R12, R20, -0x326172a9, RZ ;  /* 0xcd9e8d57140c7825 */ /* 0x000fe200078e00ff */
[----:B------:R-:W-:Y:S02]  /*5f00*/  LOP3.LUT R29, R33, UR31, R10, 0x96, !PT ;  /* 0x0000001f211d7c12 */ /* 0x000fe4000f8e960a */
[----:B------:R-:W-:Y:S01]  /*5f10*/  FMNMX.FTZ R2, R48, R2, !PT ;  /* 0x0000000230027209 */ /* 0x000fe20007810000 */
[----:B------:R-:W-:Y:S01]  /*5f20*/  IMAD.WIDE.U32 R8, R14, -0x326172a9, RZ ;  /* 0xcd9e8d570e087825 */ /* 0x000fe200078e00ff */
[--C-:B------:R-:W-:Y:S02]  /*5f30*/  LOP3.LUT R14, R11, UR38, R26.reuse, 0x96, !PT ;  /* 0x000000260b0e7c12 */ /* 0x100fe4000f8e961a */
[--C-:B------:R-:W-:Y:S01]  /*5f40*/  LOP3.LUT R25, R13, UR38, R26.reuse, 0x96, !PT ;  /* 0x000000260d197c12 */ /* 0x100fe2000f8e961a */
[----:B------:R-:W-:Y:S01]  /*5f50*/  IMAD.WIDE.U32 R44, R5, -0x326172a9, RZ ;  /* 0xcd9e8d57052c7825 */ /* 0x000fe200078e00ff */
[----:B------:R-:W-:-:S02]  /*5f60*/  LOP3.LUT R27, R9, UR38, R26, 0x96, !PT ;  /* 0x00000026091b7c12 */ /* 0x000fc4000f8e961a */
[----:B------:R-:W-:Y:S01]  /*5f70*/  FMNMX.FTZ R2, R51, R2, !PT ;  /* 0x0000000233027209 */ /* 0x000fe20007810000 */
[----:B------:R-:W-:Y:S01]  /*5f80*/  IMAD.WIDE.U32 R10, R17, -0x326172a9, RZ ;  /* 0xcd9e8d57110a7825 */ /* 0x000fe200078e00ff */
[----:B------:R-:W-:Y:S02]  /*5f90*/  LOP3.LUT R26, R45, UR31, R8, 0x96, !PT ;  /* 0x0000001f2d1a7c12 */ /* 0x000fe4000f8e9608 */
[----:B------:R-:W-:Y:S01]  /*5fa0*/  FMNMX.FTZ R2, R50, R2, !PT ;  /* 0x0000000232027209 */ /* 0x000fe20007810000 */
[----:B------:R-:W-:Y:S01]  /*5fb0*/  IMAD.WIDE.U32 R36, R19, -0x326172a9, RZ ;  /* 0xcd9e8d5713247825 */ /* 0x000fe200078e00ff */
[----:B------:R-:W-:Y:S02]  /*5fc0*/  LOP3.LUT R16, R11, UR38, R60, 0x96, !PT ;  /* 0x000000260b107c12 */ /* 0x000fe4000f8e963c */
[----:B------:R-:W-:Y:S01]  /*5fd0*/  FMNMX.FTZ R2, R53, R2, !PT ;  /* 0x0000000235027209 */ /* 0x000fe20007810000 */
        /* <DEDUP_REMOVED lines=30> */
[----:B------:R-:W-:-:S03]  /*61c0*/  IMAD.WIDE.U32 R26, R13, -0x326172a9, RZ ;  /* 0xcd9e8d570d1a7825 */ /* 0x000fc600078e00ff */
[----:B------:R-:W-:Y:S01]  /*61d0*/  FMNMX.FTZ R2, R107, R2, !PT ;  /* 0x000000026b027209 */ /* 0x000fe20007810000 */
[----:B------:R-:W-:Y:S01]  /*61e0*/  IMAD.WIDE.U32 R12, R24, -0x326172a9, RZ ;  /* 0xcd9e8d57180c7825 */ /* 0x000fe200078e00ff */
[----:B------:R-:W-:Y:S02]  /*61f0*/  LOP3.LUT R24, R27, UR26, R22, 0x96, !PT ;  /* 0x0000001a1b187c12 */ /* 0x000fe4000f8e9616 */
[----:B------:R-:W-:Y:S01]  /*6200*/  FMNMX.FTZ R2, R75, R2, !PT ;  /* 0x000000024b027209 */ /* 0x000fe20007810000 */
[----:B------:R-:W-:-:S04]  /*6210*/  IMAD.WIDE.U32 R78, R31, -0x2daee0ad, RZ ;  /* 0xd2511f531f4e7825 */ /* 0x000fc800078e00ff */
[----:B------:R-:W-:-:S04]  /*6220*/  IMAD.WIDE.U32 R30, R29, -0x2daee0ad, RZ ;  /* 0xd2511f531d1e7825 */ /* 0x000fc800078e00ff */
[----:B------:R-:W-:Y:S01]  /*6230*/  IMAD.WIDE.U32 R28, R23, -0x2daee0ad, RZ ;  /* 0xd2511f53171c7825 */ /* 0x000fe200078e00ff */
[----:B------:R-:W-:Y:S02]  /*6240*/  LOP3.LUT R23, R13, UR26, R32, 0x96, !PT ;  /* 0x0000001a0d177c12 */ /* 0x000fe4000f8e9620 */
[----:B------:R-:W-:Y:S01]  /*6250*/  LOP3.LUT R14, R31, UR24, R14, 0x96, !PT ;  /* 0x000000181f0e7c12 */ /* 0x000fe2000f8e960e */
[----:B------:R-:W-:Y:S01]  /*6260*/  IMAD.WIDE.U32 R32, R5, -0x2daee0ad, RZ ;  /* 0xd2511f5305207825 */ /* 0x000fe200078e00ff */
[----:B------:R-:W-:Y:S01]  /*6270*/  FMNMX.FTZ R5, R54, R72, !PT ;  /* 0x0000004836057209 */ /* 0x000fe20007810000 */
[----:B------:R-:W1:Y:S01]  /*6280*/  SHFL.BFLY PT, R13, R71, 0x2, 0x1f ;  /* 0x0c401f00470d7f89 */ /* 0x000e6200000e0000 */
[----:B------:R-:W-:Y:S01]  /*6290*/  LOP3.LUT R22, R29, UR24, R16, 0x96, !PT ;  /* 0x000000181d167c12 */ /* 0x000fe2000f8e9610 */
[----:B------:R-:W-:Y:S01]  /*62a0*/  IMAD.WIDE.U32 R10, R25, -0x2daee0ad, RZ ;  /* 0xd2511f53190a7825 */ /* 0x000fe200078e00ff */
[----:B------:R-:W-:Y:S02]  /*62b0*/  FMNMX.FTZ R5, R55, R5, !PT ;  /* 0x0000000537057209 */ /* 0x000fe40007810000 */
[----:B------:R-:W-:Y:S01]  /*62c0*/  LOP3.LUT R25, R83, UR24, R6, 0x96, !PT ;  /* 0x0000001853197c12 */ /* 0x000fe2000f8e9606 */
[----:B------:R-:W-:Y:S01]  /*62d0*/  IMAD.WIDE.U32 R8, R9, -0x326172a9, RZ ;  /* 0xcd9e8d5709087825 */ /* 0x000fe200078e00ff */
[----:B------:R-:W-:-:S02]  /*62e0*/  FMNMX.FTZ R5, R73, R5, !PT ;  /* 0x0000000549057209 */ /* 0x000fc40007810000 */
[----:B------:R-:W-:Y:S01]  /*62f0*/  LOP3.LUT R19, R79, UR24, R10, 0x96, !PT ;  /* 0x000000184f137c12 */ /* 0x000fe2000f8e960a */
[----:B------:R-:W-:Y:S01]  /*6300*/  IMAD.WIDE.U32 R6, R15, -0x326172a9, RZ ;  /* 0xcd9e8d570f067825 */ /* 0x000fe200078e00ff */
[----:B------:R-:W-:Y:S02]  /*6310*/  FMNMX.FTZ R5, R58, R5, !PT ;  /* 0x000000053a057209 */ /* 0x000fe40007810000 */
[----:B------:R-:W-:Y:S01]  /*6320*/  LOP3.LUT R20, R33, UR24, R20, 0x96, !PT ;  /* 0x0000001821147c12 */ /* 0x000fe2000f8e9614 */
[----:B------:R-:W-:Y:S01]  /*6330*/  IMAD.WIDE.U32 R16, R17, -0x326172a9, RZ ;  /* 0xcd9e8d5711107825 */ /* 0x000fe200078e00ff */
[----:B------:R-:W-:Y:S02]  /*6340*/  FMNMX.FTZ R5, R59, R5, !PT ;  /* 0x000000053b057209 */ /* 0x000fe40007810000 */
[----:B------:R-:W-:Y:S02]  /*6350*/  LOP3.LUT R34, R9, UR26, R34, 0x96, !PT ;  /* 0x0000001a09227c12 */ /* 0x000fe4000f8e9622 */
[----:B------:R-:W-:Y:S01]  /*6360*/  LOP3.LUT R33, R7, UR21, R8, 0x96, !PT ;  /* 0x0000001507217c12 */ /* 0x000fe2000f8e9608 */
[----:B------:R-:W-:Y:S01]  /*6370*/  IMAD.WIDE.U32 R8, R19, -0x326172a9, RZ ;  /* 0xcd9e8d5713087825 */ /* 0x000fe200078e00ff */
[----:B------:R-:W-:-:S02]  /*6380*/  LOP3.LUT R27, R17, UR26, R18, 0x96, !PT ;  /* 0x0000001a111b7c12 */ /* 0x000fc4000f8e9612 */
[----:B------:R-:W-:Y:S02]  /*6390*/  FMNMX.FTZ R5, R56, R5, !PT ;  /* 0x0000000538057209 */ /* 0x000fe40007810000 */
[----:B------:R-:W-:Y:S02]  /*63a0*/  LOP3.LUT R11, R11, UR30, R42, 0x96, !PT ;  /* 0x0000001e0b0b7c12 */ /* 0x000fe4000f8e962a */
[C---:B------:R-:W-:Y:S02]  /*63b0*/  LOP3.LUT R15, R6.reuse, 0xff, RZ, 0xc0, !PT ;  /* 0x000000ff060f7812 */ /* 0x040fe400078ec0ff */
[----:B------:R-:W-:Y:S01]  /*63c0*/  LOP3.LUT R148, R6, 0xffff, RZ, 0xc0, !PT ;  /* 0x0000ffff06947812 */ /* 0x000fe200078ec0ff */
[----:B------:R-:W-:Y:S01]  /*63d0*/  IMAD.WIDE.U32 R10, R11, -0x326172a9, RZ ;  /* 0xcd9e8d570b0a7825 */ /* 0x000fe200078e00ff */
[--C-:B------:R-:W-:Y:S02]  /*63e0*/  SHF.R.U32.HI R79, RZ, 0x10, R6.reuse ;  /* 0x00000010ff4f7819 */ /* 0x100fe40000011606 */
[----:B------:R-:W-:Y:S01]  /*63f0*/  SHF.R.U32.HI R17, RZ, 0x18, R6 ;  /* 0x00000018ff117819 */ /* 0x000fe20000011606 */
[----:B------:R-:W-:Y:S01]  /*6400*/  IMAD.WIDE.U32 R6, R14, -0x326172a9, RZ ;  /* 0xcd9e8d570e067825 */ /* 0x000fe200078e00ff */
[----:B------:R-:W-:-:S02]  /*6410*/  LOP3.LUT R14, R8, 0xff, RZ, 0xc0, !PT ;  /* 0x000000ff080e7812 */ /* 0x000fc400078ec0ff */
[----:B------:R-:W-:Y:S02]  /*6420*/  LOP3.LUT R241, R8, 0xffff, RZ, 0xc0, !PT ;  /* 0x0000ffff08f17812 */ /* 0x000fe400078ec0ff */
[--C-:B------:R-:W-:Y:S02]  /*6430*/  SHF.R.U32.HI R159, RZ, 0x10, R8.reuse ;  /* 0x00000010ff9f7819 */ /* 0x100fe40000011608 */
[----:B------:R-:W-:Y:S02]  /*6440*/  SHF.R.U32.HI R244, RZ, 0x18, R8 ;  /* 0x00000018fff47819 */ /* 0x000fe40000011608 */
[----:B------:R-:W-:Y:S02]  /*6450*/  FMNMX.FTZ R8, R108, R109, !PT ;  /* 0x0000006d6c087209 */ /* 0x000fe40007810000 */
[----:B------:R-:W-:Y:S02]  /*6460*/  FMNMX.FTZ R5, R57, R5, !PT ;  /* 0x0000000539057209 */ /* 0x000fe40007810000 */
[----:B------:R-:W-:-:S02]  /*6470*/  LOP3.LUT R35, R6, 0xffff, RZ, 0xc0, !PT ;  /* 0x0000ffff06237812 */ /* 0x000fc400078ec0ff */
[----:B------:R-:W-:Y:S02]  /*6480*/  LOP3.LUT R39, R6, 0xff, RZ, 0xc0, !PT ;  /* 0x000000ff06277812 */ /* 0x000fe400078ec0ff */
[--C-:B------:R-:W-:Y:S02]  /*6490*/  SHF.R.U32.HI R40, RZ, 0x10, R6.reuse ;  /* 0x00000010ff287819 */ /* 0x100fe40000011606 */
[----:B------:R-:W-:Y:S02]  /*64a0*/  SHF.R.U32.HI R41, RZ, 0x18, R6 ;  /* 0x00000018ff297819 */ /* 0x000fe40000011606 */
[----:B------:R-:W-:Y:S02]  /*64b0*/  FMNMX.FTZ R6, R104, R8, !PT ;  /* 0x0000000868067209 */ /* 0x000fe40007810000 */
[----:B------:R-:W-:Y:S02]  /*64c0*/  FMNMX.FTZ R5, R122, R5, !PT ;  /* 0x000000057a057209 */ /* 0x000fe40007810000 */
[----:B------:R-:W-:-:S02]  /*64d0*/  LOP3.LUT R140, R11, UR26, R36, 0x96, !PT ;  /* 0x0000001a0b8c7c12 */ /* 0x000fc4000f8e9624 */
[----:B------:R-:W-:Y:S01]  /*64e0*/  LOP3.LUT R37, R9, UR21, R10, 0x96, !PT ;  /* 0x0000001509257c12 */ /* 0x000fe2000f8e960a */
[----:B------:R-:W-:Y:S01]  /*64f0*/  IMAD.WIDE.U32 R8, R21, -0x326172a9, RZ ;  /* 0xcd9e8d5715087825 */ /* 0x000fe200078e00ff */
[----:B------:R-:W-:Y:S02]  /*6500*/  LOP3.LUT R18, R7, UR21, R12, 0x96, !PT ;  /* 0x0000001507127c12 */ /* 0x000fe4000f8e960c */
[----:B------:R-:W-:Y:S01]  /*6510*/  FMNMX.FTZ R11, R105, R6, !PT ;  /* 0x00000006690b7209 */ /* 0x000fe20007810000 */
[----:B------:R-:W-:Y:S01]  /*6520*/  IMAD.WIDE.U32 R6, R25, -0x326172a9, RZ ;  /* 0xcd9e8d5719067825 */ /* 0x000fe200078e00ff */
[----:B------:R-:W-:Y:S02]  /*6530*/  FMNMX.FTZ R10, R121, R5, !PT ;  /* 0x00000005790a7209 */ /* 0x000fe40007810000 */
[----:B------:R-:W-:Y:S02]  /*6540*/  FMNMX.FTZ R5, R100, R11, !PT ;  /* 0x0000000b64057209 */ /* 0x000fe40007810000 */
[----:B------:R-:W-:-:S02]  /*6550*/  FMNMX.FTZ R10, R124, R10, !PT ;  /* 0x0000000a7c0a7209 */ /* 0x000fc40007810000 */
[----:B------:R-:W-:Y:S02]  /*6560*/  LOP3.LUT R42, R7, UR21, R8, 0x96, !PT ;  /* 0x00000015072a7c12 */ /* 0x000fe4000f8e9608 */
[----:B------:R-:W-:Y:S02]  /*6570*/  FMNMX.FTZ R8, R80, R2, !PT ;  /* 0x0000000250087209 */ /* 0x000fe40007810000 */
[----:B------:R-:W-:Y:S02]  /*6580*/  FMNMX.FTZ R2, R127, R10, !PT ;  /* 0x0000000a7f027209 */ /* 0x000fe40007810000 */
[----:B------:R-:W-:Y:S02]  /*6590*/  FMNMX.FTZ R5, R101, R5, !PT ;  /* 0x0000000565057209 */ /* 0x000fe40007810000 */
[----:B------:R-:W-:Y:S02]  /*65a0*/  LOP3.LUT R179, R6, 0xffff, RZ, 0xc0, !PT ;  /* 0x0000ffff06b37812 */ /* 0x000fe400078ec0ff */
[----:B------:R-:W-:-:S02]  /*65b0*/  FMNMX.FTZ R7, R129, R2, !PT ;  /* 0x0000000281077209 */ /* 0x000fc40007810000 */
[----:B------:R-:W-:Y:S02]  /*65c0*/  FMNMX.FTZ R5, R96, R5, !PT ;  /* 0x0000000560057209 */ /* 0x000fe40007810000 */
[----:B------:R-:W-:Y:S02]  /*65d0*/  LOP3.LUT R89, R6, 0xff, RZ, 0xc0, !PT ;  /* 0x000000ff06597812 */ /* 0x000fe400078ec0ff */
[--C-:B------:R-:W-:Y:S02]  /*65e0*/  SHF.R.U32.HI R245, RZ, 0x10, R6.reuse ;  /* 0x00000010fff57819 */ /* 0x100fe40000011606 */
[----:B------:R-:W-:Y:S02]  /*65f0*/  SHF.R.U32.HI R88, RZ, 0x18, R6 ;  /* 0x00000018ff587819 */ /* 0x000fe40000011606 */
        /* <DEDUP_REMOVED lines=15> */
[----:B-1----:R-:W-:Y:S02]  /*66f0*/  FMNMX.FTZ R71, R71, R13, !PT ;  /* 0x0000000d47477209 */ /* 0x002fe40007810000 */
[----:B------:R-:W-:Y:S02]  /*6700*/  FMNMX.FTZ R7, R238, R7, !PT ;  /* 0x00000007ee077209 */ /* 0x000fe40007810000 */
[----:B------:R-:W-:Y:S01]  /*6710*/  FMNMX.FTZ R5, R230, R5, !PT ;  /* 0x00000005e6057209 */ /* 0x000fe20007810000 */
[----:B------:R-:W1:Y:S01]  /*6720*/  SHFL.BFLY PT, R12, R71, 0x1, 0x1f ;  /* 0x0c201f00470c7f89 */ /* 0x000e6200000e0000 */
[----:B------:R-:W-:Y:S02]  /*6730*/  FMNMX.FTZ R7, R178, R7, !PT ;  /* 0x00000007b2077209 */ /* 0x000fe40007810000 */
[----:B------:R-:W-:Y:S02]  /*6740*/  FMNMX.FTZ R5, R81, R5, !PT ;  /* 0x0000000551057209 */ /* 0x000fe40007810000 */
[----:B------:R-:W-:-:S02]  /*6750*/  FMNMX.FTZ R7, R247, R7, !PT ;  /* 0x00000007f7077209 */ /* 0x000fc40007810000 */
[----:B------:R-:W-:Y:S02]  /*6760*/  FMNMX.FTZ R5, R248, R5, !PT ;  /* 0x00000005f8057209 */ /* 0x000fe40007810000 */
[----:B------:R-:W-:Y:S01]  /*6770*/  LOP3.LUT R246, R9, UR26, R44, 0x96, !PT ;  /* 0x0000001a09f67c12 */ /* 0x000fe2000f8e962c */
[----:B------:R-:W3:Y:S01]  /*6780*/  SHFL.BFLY PT, R70, R7, 0x2, 0x1f ;  /* 0x0c401f0007467f89 */ /* 0x000ee200000e0000 */
[----:B------:R-:W-:Y:S01]  /*6790*/  FMNMX.FTZ R5, R177, R5, !PT ;  /* 0x00000005b1057209 */ /* 0x000fe20007810000 */
[----:B------:R-:W-:Y:S01]  /*67a0*/  IMAD.WIDE.U32 R8, R34, -0x2daee0ad, RZ ;  /* 0xd2511f5322087825 */ /* 0x000fe200078e00ff */
[----:B------:R-:W-:Y:S02]  /*67b0*/  ISETP.LE.U32.AND P5, PT, R14, UR13, PT ;  /* 0x0000000d0e007c0c */ /* 0x000fe4000bfa3070 */
[----:B------:R-:W-:Y:S02]  /*67c0*/  FMNMX.FTZ R5, R90, R5, !PT ;  /* 0x000000055a057209 */ /* 0x000fe40007810000 */
[----:B--2---:R-:W-:-:S02]  /*67d0*/  FMNMX.FTZ R2, R2, R11, !PT ;  /* 0x0000000b02027209 */ /* 0x004fc40007810000 */
[----:B------:R-:W-:Y:S01]  /*67e0*/  LOP3.LUT R31, R9, UR20, R38, 0x96, !PT ;  /* 0x00000014091f7c12 */ /* 0x000fe2000f8e9626 */
[----:B------:R-:W2:Y:S01]  /*67f0*/  SHFL.BFLY PT, R68, R5, 0x2, 0x1f ;  /* 0x0c401f0005447f89 */ /* 0x000ea200000e0000 */
[C---:B------:R-:W-:Y:S02]  /*6800*/  LOP3.LUT R61, R8.reuse, 0xffff, RZ, 0xc0, !PT ;  /* 0x0000ffff083d7812 */ /* 0x040fe400078ec0ff */
[----:B------:R-:W-:Y:S01]  /*6810*/  LOP3.LUT R43, R8, 0xff, RZ, 0xc0, !PT ;  /* 0x000000ff082b7812 */ /* 0x000fe200078ec0ff */
[----:B------:R-:W4:Y:S01]  /*6820*/  SHFL.BFLY PT, R69, R2, 0x1, 0x1f ;  /* 0x0c201f0002457f89 */ /* 0x000f2200000e0000 */
[----:B-1----:R-:W-:Y:S02]  /*6830*/  FMNMX.FTZ R71, R71, R12, !PT ;  /* 0x0000000c47477209 */ /* 0x002fe40007810000 */
[--C-:B------:R-:W-:Y:S02]  /*6840*/  SHF.R.U32.HI R65, RZ, 0x10, R8.reuse ;  /* 0x00000010ff417819 */ /* 0x100fe40000011608 */
[C---:B------:R-:W-:Y:S01]  /*6850*/  FSETP.NEU.FTZ.AND P0, PT, R71.reuse, -INF , PT ;  /* 0xff8000004700780b */ /* 0x040fe20003f1d000 */
[----:B------:R-:W-:Y:S01]  /*6860*/  FMUL.FTZ R6, R71, UR43 ;  /* 0x0000002b47067c20 */ /* 0x000fe20008410000 */
[----:B------:R-:W-:-:S02]  /*6870*/  SHF.R.U32.HI R63, RZ, 0x18, R8 ;  /* 0x00000018ff3f7819 */ /* 0x000fc40000011608 */
[----:B------:R-:W-:Y:S02]  /*6880*/  ISETP.LE.U32.AND P4, PT, R17, UR13, PT ;  /* 0x0000000d11007c0c */ /* 0x000fe4000bf83070 */
[----:B------:R-:W-:Y:S02]  /*6890*/  FSEL R6, R6, RZ, P0 ;  /* 0x000000ff06067208 */ /* 0x000fe40000000000 */
[----:B---3--:R-:W-:Y:S02]  /*68a0*/  FMNMX.FTZ R70, R7, R70, !PT ;  /* 0x0000004607467209 */ /* 0x008fe40007810000 */
[----:B------:R-:W-:Y:S01]  /*68b0*/  ISETP.LE.U32.AND P3, PT, R15, UR13, PT ;  /* 0x0000000d0f007c0c */ /* 0x000fe2000bf63070 */
[--C-:B------:R-:W-:Y:S01]  /*68c0*/  FFMA.FTZ R9, R47, UR43, -R6.reuse ;  /* 0x0000002b2f097c23 */ /* 0x100fe20008010806 */
[--C-:B------:R-:W-:Y:S01]  /*68d0*/  FFMA.FTZ R12, R52, UR43, -R6.reuse ;  /* 0x0000002b340c7c23 */ /* 0x100fe20008010806 */
[----:B------:R-:W1:Y:S01]  /*68e0*/  SHFL.BFLY PT, R13, R70, 0x1, 0x1f ;  /* 0x0c201f00460d7f89 */ /* 0x000e6200000e0000 */
[----:B------:R-:W-:Y:S01]  /*68f0*/  FFMA.FTZ R10, R46, UR43, -R6 ;  /* 0x0000002b2e0a7c23 */ /* 0x000fe20008010806 */
[----:B------:R3:W-:Y:S01]  /*6900*/  MUFU.EX2 R128, R9 ;  /* 0x0000000900807308 */ /* 0x0007e20000000800 */
[----:B--2---:R-:W-:-:S02]  /*6910*/  FMNMX.FTZ R68, R5, R68, !PT ;  /* 0x0000004405447209 */ /* 0x004fc40007810000 */
[----:B------:R-:W-:Y:S02]  /*6920*/  LOP3.LUT R15, R40, 0xff, RZ, 0xc0, !PT ;  /* 0x000000ff280f7812 */ /* 0x000fe400078ec0ff */
[----:B----4-:R-:W-:Y:S01]  /*6930*/  FMNMX.FTZ R69, R2, R69, !PT ;  /* 0x0000004502457209 */ /* 0x010fe20007810000 */
[----:B------:R-:W2:Y:S01]  /*6940*/  SHFL.BFLY PT, R14, R68, 0x1, 0x1f ;  /* 0x0c201f00440e7f89 */ /* 0x000ea200000e0000 */
[----:B------:R-:W-:Y:S01]  /*6950*/  FFMA.FTZ R2, R50, UR43, -R6 ;  /* 0x0000002b32027c23 */ /* 0x000fe20008010806 */
[----:B------:R4:W-:Y:S01]  /*6960*/  MUFU.EX2 R133, R12 ;  /* 0x0000000c00857308 */ /* 0x0009e20000000800 */
[C---:B------:R-:W-:Y:S01]  /*6970*/  FSETP.NEU.FTZ.AND P0, PT, R69.reuse, -INF , PT ;  /* 0xff8000004500780b */ /* 0x040fe20003f1d000 */
[----:B------:R-:W-:Y:S01]  /*6980*/  FMUL.FTZ R5, R69, UR43 ;  /* 0x0000002b45057c20 */ /* 0x000fe20008410000 */
[----:B------:R-:W-:-:S04]  /*6990*/  PRMT R34, R15, 0x5410, R41 ;  /* 0x000054100f227816 */ /* 0x000fc80000000029 */
[----:B------:R-:W-:Y:S01]  /*69a0*/  FSEL R5, R5, RZ, P0 ;  /* 0x000000ff05057208 */ /* 0x000fe20000000000 */
[----:B------:R2:W-:Y:S01]  /*69b0*/  MUFU.EX2 R131, R10 ;  /* 0x0000000a00837308 */ /* 0x0005e20000000800 */
[----:B---3--:R-:W-:-:S05]  /*69c0*/  IMAD.WIDE.U32 R8, R22, -0x326172a9, RZ ;  /* 0xcd9e8d5716087825 */ /* 0x008fca00078e00ff */
[----:B------:R-:W-:Y:S02]  /*69d0*/  LOP3.LUT R36, R9, UR21, R26, 0x96, !PT ;  /* 0x0000001509247c12 */ /* 0x000fe4000f8e961a */
[----:B------:R-:W-:Y:S01]  /*69e0*/  LOP3.LUT R199, R8, 0xff, RZ, 0xc0, !PT ;  /* 0x000000ff08c77812 */ /* 0x000fe200078ec0ff */
[----:B----4-:R-:W-:Y:S01]  /*69f0*/  FFMA.FTZ R12, R48, UR43, -R6 ;  /* 0x0000002b300c7c23 */ /* 0x010fe20008010806 */
[----:B------:R-:W-:Y:S01]  /*6a00*/  LOP3.LUT R171, R8, 0xffff, RZ, 0xc0, !PT ;  /* 0x0000ffff08ab7812 */ /* 0x000fe200078ec0ff */
[----:B------:R3:W-:Y:S01]  /*6a10*/  MUFU.EX2 R252, R2 ;  /* 0x0000000200fc7308 */ /* 0x0007e20000000800 */
[--C-:B------:R-:W-:Y:S02]  /*6a20*/  SHF.R.U32.HI R228, RZ, 0x10, R8.reuse ;  /* 0x00000010ffe47819 */ /* 0x100fe40000011608 */
[----:B------:R-:W-:Y:S01]  /*6a30*/  SHF.R.U32.HI R170, RZ, 0x18, R8 ;  /* 0x00000018ffaa7819 */ /* 0x000fe20000011608 */
[----:B------:R-:W-:Y:S01]  /*6a40*/  IMAD.WIDE.U32 R8, R23, -0x2daee0ad, RZ ;  /* 0xd2511f5317087825 */ /* 0x000fe200078e00ff */
[----:B-1----:R-:W-:-:S03]  /*6a50*/  FMNMX.FTZ R70, R70, R13, !PT ;  /* 0x0000000d46467209 */ /* 0x002fc60007810000 */
[----:B--2---:R-:W-:Y:S01]  /*6a60*/  FFMA.FTZ R10, R49, UR43, -R6 ;  /* 0x0000002b310a7c23 */ /* 0x004fe20008010806 */
[----:B------:R-:W-:Y:S01]  /*6a70*/  FMNMX.FTZ R68, R68, R14, !PT ;  /* 0x0000000e44447209 */ /* 0x000fe20007810000 */
[----:B------:R1:W-:Y:S01]  /*6a80*/  MUFU.EX2 R132, R12 ;  /* 0x0000000c00847308 */ /* 0x0003e20000000800 */
[----:B------:R-:W-:Y:S02]  /*6a90*/  LOP3.LUT R22, R8, 0xffff, RZ, 0xc0, !PT ;  /* 0x0000ffff08167812 */ /* 0x000fe400078ec0ff */
[--C-:B------:R-:W-:Y:S01]  /*6aa0*/  SHF.R.U32.HI R25, RZ, 0x10, R8.reuse ;  /* 0x00000010ff197819 */ /* 0x100fe20000011608 */
[----:B------:R-:W-:Y:S01]  /*6ab0*/  FMUL.FTZ R13, R68, UR43 ;  /* 0x0000002b440d7c20 */ /* 0x000fe20008410000 */
[----:B------:R-:W-:Y:S02]  /*6ac0*/  SHF.R.U32.HI R29, RZ, 0x18, R8 ;  /* 0x00000018ff1d7819 */ /* 0x000fe40000011608 */
[----:B------:R-:W-:Y:S01]  /*6ad0*/  FSETP.NEU.FTZ.AND P0, PT, R70, -INF , PT ;  /* 0xff8000004600780b */ /* 0x000fe20003f1d000 */
[----:B------:R2:W-:Y:S01]  /*6ae0*/  MUFU.EX2 R134, R10 ;  /* 0x0000000a00867308 */ /* 0x0005e20000000800 */
[----:B---3--:R-:W-:Y:S01]  /*6af0*/  FFMA.FTZ R2, R53, UR43, -R6 ;  /* 0x0000002b35027c23 */ /* 0x008fe20008010806 */
[----:B------:R-:W-:-:S02]  /*6b00*/  FSETP.NEU.FTZ.AND P1, PT, R68, -INF , PT ;  /* 0xff8000004400780b */ /* 0x000fc40003f3d000 */
[----:B------:R-:W-:-:S04]  /*6b10*/  SHF.R.U32.HI R14, RZ, 0x8, R35 ;  /* 0x00000008ff0e7819 */ /* 0x000fc80000011623 */
[----:B------:R-:W3:Y:S01]  /*6b20*/  MUFU.EX2 R91, R2 ;  /* 0x00000002005b7308 */ /* 0x000ee20000000800 */
[----:B-1----:R-:W-:Y:S02]  /*6b30*/  LOP3.LUT R12, R9, UR20, R30, 0x96, !PT ;  /* 0x00000014090c7c12 */ /* 0x002fe4000f8e961e */
[----:B------:R-:W-:Y:S01]  /*6b40*/  LOP3.LUT R30, R8, 0xff, RZ, 0xc0, !PT ;  /* 0x000000ff081e7812 */ /* 0x000fe200078ec0ff */
[----:B------:R-:W-:Y:S01]  /*6b50*/  IMAD.WIDE.U32 R8, R27, -0x2daee0ad, RZ ;  /* 0xd2511f531b087825 */ /* 0x000fe200078e00ff */
[----:B------:R-:W-:Y:S02]  /*6b60*/  PRMT R35, R39, 0x5410, R14 ;  /* 0x0000541027237816 */ /* 0x000fe4000000000e */
[----:B------:R-:W-:Y:S01]  /*6b70*/  LOP3.LUT R14, R18, 0xff, RZ, 0xc0, !PT ;  /* 0x000000ff120e7812 */ /* 0x000fe200078ec0ff */
[----:B--2---:R-:W-:Y:S01]  /*6b80*/  IMAD.WIDE.U32 R10, R24, -0x2daee0ad, RZ ;  /* 0xd2511f53180a7825 */ /* 0x004fe200078e00ff */
[C---:B------:R-:W-:Y:S02]  /*6b90*/  LOP3.LUT R21, R8.reuse, 0xffff, RZ, 0xc0, !PT ;  /* 0x0000ffff08157812 */ /* 0x040fe400078ec0ff */
[----:B------:R-:W-:-:S02]  /*6ba0*/  LOP3.LUT R27, R8, 0xff, RZ, 0xc0, !PT ;  /* 0x000000ff081b7812 */ /* 0x000fc400078ec0ff */
[C---:B------:R-:W-:Y:S02]  /*6bb0*/  LOP3.LUT R147, R10.reuse, 0xff, RZ, 0xc0, !PT ;  /* 0x000000ff0a937812 */ /* 0x040fe400078ec0ff */
[----:B------:R-:W-:Y:S01]  /*6bc0*/  LOP3.LUT R233, R10, 0xffff, RZ, 0xc0, !PT ;  /* 0x0000ffff0ae97812 */ /* 0x000fe200078ec0ff */
[----:B---3--:R-:W-:Y:S01]  /*6bd0*/  IMAD.MOV.U32 R41, RZ, RZ, R91 ;  /* 0x000000ffff297224 */ /* 0x008fe200078e005b */
[--C-:B------:R-:W-:Y:S02]  /*6be0*/  SHF.R.U32.HI R236, RZ, 0x10, R10.reuse ;  /* 0x00000010ffec7819 */ /* 0x100fe4000001160a */
[----:B------:R-:W-:Y:S01]  /*6bf0*/  SHF.R.U32.HI R144, RZ, 0x18, R10 ;  /* 0x00000018ff907819 */ /* 0x000fe2000001160a */
[----:B------:R-:W-:Y:S01]  /*6c00*/  FFMA.FTZ R10, R51, UR43, -R6 ;  /* 0x0000002b330a7c23 */ /* 0x000fe20008010806 */
[----:B------:R-:W-:Y:S01]  /*6c10*/  LOP3.LUT R2, R9, UR20, R32, 0x96, !PT ;  /* 0x0000001409027c12 */ /* 0x000fe2000f8e9620 */
[----:B------:R-:W-:Y:S01]  /*6c20*/  FFMA.FTZ R9, R72, UR43, -R5 ;  /* 0x0000002b48097c23 */ /* 0x000fe20008010805 */
[----:B------:R-:W-:Y:S01]  /*6c30*/  LOP3.LUT R38, R11, UR20, R28, 0x96, !PT ;  /* 0x000000140b267c12 */ /* 0x000fe2000f8e961c */
[----:B------:R1:W-:Y:S01]  /*6c40*/  MUFU.EX2 R249, R10 ;  /* 0x0000000a00f97308 */ /* 0x0003e20000000800 */
[----:B------:R-:W-:-:S02]  /*6c50*/  SHF.R.U32.HI R26, RZ, 0x10, R8 ;  /* 0x00000010ff1a7819 */ /* 0x000fc40000011608 */
[----:B------:R-:W-:Y:S02]  /*6c60*/  SHF.R.U32.HI R23, RZ, 0x18, R8 ;  /* 0x00000018ff177819 */ /* 0x000fe40000011608 */
[----:B------:R-:W-:Y:S02]  /*6c70*/  LOP3.LUT R8, R33, 0xff, RZ, 0xc0, !PT ;  /* 0x000000ff21087812 */ /* 0x000fe400078ec0ff */
[----:B------:R-:W-:Y:S01]  /*6c80*/  SHF.R.U32.HI R15, RZ, 0x18, R12 ;  /* 0x00000018ff0f7819 */ /* 0x000fe2000001160c */
[----:B------:R2:W-:Y:S01]  /*6c90*/  MUFU.EX2 R113, R9 ;  /* 0x0000000900717308 */ /* 0x0005e20000000800 */
[----:B-1----:R-:W-:-:S05]  /*6ca0*/  IMAD.WIDE.U32 R10, R20, -0x326172a9, RZ ;  /* 0xcd9e8d57140a7825 */ /* 0x002fca00078e00ff */
[----:B------:R-:W-:Y:S02]  /*6cb0*/  LOP3.LUT R7, R11, UR21, R16, 0x96, !PT ;  /* 0x000000150b077c12 */ /* 0x000fe4000f8e9610 */
[----:B------:R-:W-:Y:S01]  /*6cc0*/  LOP3.LUT R19, R10, 0xffff, RZ, 0xc0, !PT ;  /* 0x0000ffff0a137812 */ /* 0x000fe200078ec0ff */
[----:B--2---:R-:W-:Y:S01]  /*6cd0*/  FMUL.FTZ R9, R70, UR43 ;  /* 0x0000002b46097c20 */ /* 0x004fe20008410000 */
[--C-:B------:R-:W-:Y:S01]  /*6ce0*/  FFMA.FTZ R11, R54, UR43, -R5.reuse ;  /* 0x0000002b360b7c23 */ /* 0x100fe20008010805 */
[----:B------:R-:W-:Y:S02]  /*6cf0*/  LOP3.LUT R28, R10, 0xff, RZ, 0xc0, !PT ;  /* 0x000000ff0a1c7812 */ /* 0x000fe400078ec0ff */
[--C-:B------:R-:W-:Y:S01]  /*6d00*/  SHF.R.U32.HI R20, RZ, 0x10, R10.reuse ;  /* 0x00000010ff147819 */ /* 0x100fe2000001160a */
[----:B------:R1:W2:Y:S01]  /*6d10*/  MUFU.EX2 R114, R11 ;  /* 0x0000000b00727308 */ /* 0x0002a20000000800 */
[----:B------:R-:W-:Y:S02]  /*6d20*/  FSEL R17, R9, RZ, P0 ;  /* 0x000000ff09117208 */ /* 0x000fe40000000000 */
[----:B------:R-:W-:Y:S01]  /*6d30*/  ISETP.LE.U32.AND P0, PT, R8, UR13, PT ;  /* 0x0000000d08007c0c */ /* 0x000fe2000bf03070 */
[--C-:B------:R-:W-:Y:S01]  /*6d40*/  FFMA.FTZ R8, R73, UR43, -R5.reuse ;  /* 0x0000002b49087c23 */ /* 0x100fe20008010805 */
[----:B------:R-:W-:Y:S01]  /*6d50*/  SHF.R.U32.HI R24, RZ, 0x18, R10 ;  /* 0x00000018ff187819 */ /* 0x000fe2000001160a */
[----:B------:R-:W-:Y:S01]  /*6d60*/  FFMA.FTZ R10, R55, UR43, -R5 ;  /* 0x0000002b370a7c23 */ /* 0x000fe20008010805 */
[----:B------:R-:W-:Y:S01]  /*6d70*/  FSEL R16, R13, RZ, P1 ;  /* 0x000000ff0d107208 */ /* 0x000fe20000800000 */
[----:B------:R3:W-:Y:S01]  /*6d80*/  MUFU.EX2 R116, R8 ;  /* 0x0000000800747308 */ /* 0x0007e20000000800 */
[----:B------:R-:W-:-:S02]  /*6d90*/  SHF.R.U32.HI R9, RZ, 0x10, R18 ;  /* 0x00000010ff097819 */ /* 0x000fc40000011612 */
[----:B------:R-:W-:Y:S02]  /*6da0*/  SHF.R.U32.HI R13, RZ, 0x18, R18 ;  /* 0x00000018ff0d7819 */ /* 0x000fe40000011612 */
[----:B------:R-:W-:-:S03]  /*6db0*/  LOP3.LUT R9, R9, 0xff, RZ, 0xc0, !PT ;  /* 0x000000ff09097812 */ /* 0x000fc600078ec0ff */
[----:B------:R4:W2:Y:S01]  /*6dc0*/  MUFU.EX2 R117, R10 ;  /* 0x0000000a00757308 */ /* 0x0008a20000000800 */
[----:B-1----:R-:W-:-:S04]  /*6dd0*/  SHF.R.U32.HI R11, RZ, 0x18, R33 ;  /* 0x00000018ff0b7819 */ /* 0x002fc80000011621 */
[----:B------:R-:W-:Y:S02]  /*6de0*/  ISETP.LE.U32.AND P1, PT, R11, UR13, PT ;  /* 0x0000000d0b007c0c */ /* 0x000fe4000bf23070 */
[----:B---3--:R-:W-:Y:S02]  /*6df0*/  LOP3.LUT R8, R18, 0xffff, RZ, 0xc0, !PT ;  /* 0x0000ffff12087812 */ /* 0x008fe400078ec0ff */
[----:B------:R-:W-:Y:S02]  /*6e00*/  LOP3.LUT R18, R12, 0xff, RZ, 0xc0, !PT ;  /* 0x000000ff0c127812 */ /* 0x000fe400078ec0ff */
[----:B------:R-:W-:Y:S02]  /*6e10*/  SHF.R.U32.HI R11, RZ, 0x8, R8 ;  /* 0x00000008ff0b7819 */ /* 0x000fe40000011608 */
[----:B------:R-:W-:Y:S01]  /*6e20*/  SHF.R.U32.HI R8, RZ, 0x8, R22 ;  /* 0x00000008ff087819 */ /* 0x000fe20000011616 */
[----:B----4-:R-:W-:Y:S01]  /*6e30*/  FFMA.FTZ R10, R58, UR43, -R5 ;  /* 0x0000002b3a0a7c23 */ /* 0x010fe20008010805 */
[----:B------:R-:W-:-:S02]  /*6e40*/  PRMT R22, R9, 0x5410, R13 ;  /* 0x0000541009167816 */ /* 0x000fc4000000000d */
[----:B------:R-:W-:Y:S01]  /*6e50*/  PRMT R30, R30, 0x5410, R8 ;  /* 0x000054101e1e7816 */ /* 0x000fe20000000008 */
[----:B------:R1:W-:Y:S01]  /*6e60*/  MUFU.EX2 R115, R10 ;  /* 0x0000000a00737308 */ /* 0x0003e20000000800 */
[----:B------:R-:W-:Y:S02]  /*6e70*/  LOP3.LUT R8, R20, 0xff, RZ, 0xc0, !PT ;  /* 0x000000ff14087812 */ /* 0x000fe400078ec0ff */
[----:B------:R-:W-:Y:S02]  /*6e80*/  SHF.R.U32.HI R9, RZ, 0x8, R19 ;  /* 0x00000008ff097819 */ /* 0x000fe40000011613 */
[----:B------:R-:W-:Y:S02]  /*6e90*/  PRMT R24, R8, 0x5410, R24 ;  /* 0x0000541008187816 */ /* 0x000fe40000000018 */
[----:B------:R-:W-:Y:S01]  /*6ea0*/  LOP3.LUT R8, R26, 0xff, RZ, 0xc0, !PT ;  /* 0x000000ff1a087812 */ /* 0x000fe200078ec0ff */
[----:B------:R-:W-:Y:S01]  /*6eb0*/  IMAD.MOV.U32 R26, RZ, RZ, R81 ;  /* 0x000000ffff1a7224 */ /* 0x000fe200078e0051 */
[----:B------:R-:W-:-:S02]  /*6ec0*/  PRMT R32, R14, 0x5410, R11 ;  /* 0x000054100e207816 */ /* 0x000fc4000000000b */
[----:B------:R-:W-:Y:S02]  /*6ed0*/  LOP3.LUT R11, R25, 0xff, RZ, 0xc0, !PT ;  /* 0x000000ff190b7812 */ /* 0x000fe400078ec0ff */
[----:B------:R-:W-:Y:S02]  /*6ee0*/  PRMT R28, R28, 0x5410, R9 ;  /* 0x000054101c1c7816 */ /* 0x000fe40000000009 */
[----:B------:R-:W-:Y:S01]  /*6ef0*/  SHF.R.U32.HI R9, RZ, 0x8, R21 ;  /* 0x00000008ff097819 */ /* 0x000fe20000011615 */
[----:B-1----:R-:W-:Y:S01]  /*6f00*/  FFMA.FTZ R10, R59, UR43, -R5 ;  /* 0x0000002b3b0a7c23 */ /* 0x002fe20008010805 */
[----:B------:R-:W-:Y:S02]  /*6f10*/  PRMT R23, R8, 0x5410, R23 ;  /* 0x0000541008177816 */ /* 0x000fe40000000017 */
[----:B------:R-:W-:Y:S01]  /*6f20*/  LOP3.LUT R8, R33, 0xffff, RZ, 0xc0, !PT ;  /* 0x0000ffff21087812 */ /* 0x000fe200078ec0ff */
[----:B------:R1:W3:Y:S01]  /*6f30*/  MUFU.EX2 R40, R10 ;  /* 0x0000000a00287308 */ /* 0x0002e20000000800 */
[----:B------:R-:W-:-:S02]  /*6f40*/  PRMT R29, R11, 0x5410, R29 ;  /* 0x000054100b1d7816 */ /* 0x000fc4000000001d */
[----:B------:R-:W-:Y:S02]  /*6f50*/  F2FP.BF16.F32.PACK_AB R11, R128, R131 ;  /* 0x00000083800b723e */ /* 0x000fe400000010ff */
[----:B------:R-:W-:Y:S01]  /*6f60*/  PRMT R27, R27, 0x5410, R9 ;  /* 0x000054101b1b7816 */ /* 0x000fe20000000009 */
[----:B------:R-:W-:Y:S01]  /*6f70*/  FFMA.FTZ R9, R104, UR43, -R17 ;  /* 0x0000002b68097c23 */ /* 0x000fe20008010811 */
[C---:B------:R-:W-:Y:S01]  /*6f80*/  PRMT R226, R11.reuse, 0x7610, R226 ;  /* 0x000076100be27816 */ /* 0x040fe200000000e2 */
[----:B------:R-:W-:Y:S01]  /*6f90*/  IMAD.MOV.U32 R104, RZ, RZ, R89 ;  /* 0x000000ffff687224 */ /* 0x000fe200078e0059 */
[----:B------:R-:W-:Y:S01]  /*6fa0*/  PRMT R225, R11, 0x7632, R225 ;  /* 0x000076320be17816 */ /* 0x000fe200000000e1 */
[----:B------:R4:W-:Y:S01]  /*6fb0*/  MUFU.EX2 R112, R9 ;  /* 0x0000000900707308 */ /* 0x0009e20000000800 */
[----:B------:R-:W-:Y:S01]  /*6fc0*/  LOP3.LUT R13, R7, 0xffff, RZ, 0xc0, !PT ;  /* 0x0000ffff070d7812 */ /* 0x000fe200078ec0ff */
[----:B------:R-:W-:Y:S01]  /*6fd0*/  @!P0 HFMA2.BF16_V2 R74, -RZ.H0_H0, RZ.H0_H0, -R226.H0_H0 ;  /* 0x200000ffff4a8231 */ /* 0x000fe200003409e2 */
[----:B------:R-:W-:-:S02]  /*6fe0*/  SHF.R.U32.HI R11, RZ, 0x10, R12 ;  /* 0x00000010ff0b7819 */ /* 0x000fc4000001160c */
[----:B------:R-:W-:Y:S01]  /*6ff0*/  LOP3.LUT R14, R7, 0xff, RZ, 0xc0, !PT ;  /* 0x000000ff070e7812 */ /* 0x000fe200078ec0ff */
[----:B-1----:R-:W-:Y:S01]  /*7000*/  FFMA.FTZ R10, R56, UR43, -R5 ;  /* 0x0000002b380a7c23 */ /* 0x002fe20008010805 */
[----:B------:R-:W-:Y:S02]  /*7010*/  PRMT R19, R226, 0x5410, R225 ;  /* 0x00005410e2137816 */ /* 0x000fe400000000e1 */
[----:B------:R-:W-:Y:S01]  /*7020*/  @!P0 PRMT R226, R74, 0x5410, RZ ;  /* 0x000054104ae28816 */ /* 0x000fe200000000ff */
[----:B------:R1:W-:Y:S01]  /*7030*/  MUFU.EX2 R176, R10 ;  /* 0x0000000a00b07308 */ /* 0x0003e20000000800 */
[----:B----4-:R-:W-:-:S07]  /*7040*/  FFMA.FTZ R9, R105, UR43, -R17 ;  /* 0x0000002b69097c23 */ /* 0x010fce0008010811 */
[----:B------:R4:W-:Y:S01]  /*7050*/  MUFU.EX2 R105, R9 ;  /* 0x0000000900697308 */ /* 0x0009e20000000800 */
[----:B-1----:R-:W-:-:S07]  /*7060*/  FFMA.FTZ R10, R57, UR43, -R5 ;  /* 0x0000002b390a7c23 */ /* 0x002fce0008010805 */
[----:B------:R1:W3:Y:S01]  /*7070*/  MUFU.EX2 R21, R10 ;  /* 0x0000000a00157308 */ /* 0x0002e20000000800 */
[----:B----4-:R-:W-:Y:S01]  /*7080*/  LOP3.LUT R9, R11, 0xff, RZ, 0xc0, !PT ;  /* 0x000000ff0b097812 */ /* 0x010fe200078ec0ff */
[----:B------:R-:W-:-:S03]  /*7090*/  FFMA.FTZ R11, R96, UR43, -R17 ;  /* 0x0000002b600b7c23 */ /* 0x000fc60008010811 */
[----:B------:R-:W-:-:S03]  /*70a0*/  PRMT R15, R9, 0x5410, R15 ;  /* 0x00005410090f7816 */ /* 0x000fc6000000000f */
[----:B------:R-:W-:Y:S01]  /*70b0*/  MUFU.EX2 R25, R11 ;  /* 0x0000000b00197308 */ /* 0x000fe20000000800 */
[----:B------:R-:W-:Y:S01]  /*70c0*/  FFMA.FTZ R9, R97, UR43, -R17 ;  /* 0x0000002b61097c23 */ /* 0x000fe20008010811 */
[----:B-1----:R-:W-:Y:S02]  /*70d0*/  SHF.R.U32.HI R10, RZ, 0x8, R8 ;  /* 0x00000008ff0a7819 */ /* 0x002fe40000011608 */
[----:B------:R-:W-:-:S04]  /*70e0*/  LOP3.LUT R8, R12, 0xffff, RZ, 0xc0, !PT ;  /* 0x0000ffff0c087812 */ /* 0x000fc800078ec0ff */
[----:B------:R1:W-:Y:S01]  /*70f0*/  MUFU.EX2 R20, R9 ;  /* 0x0000000900147308 */ /* 0x0003e20000000800 */
[----:B------:R-:W-:Y:S02]  /*7100*/  LOP3.LUT R12, R10, 0xffff, RZ, 0xc0, !PT ;  /* 0x0000ffff0a0c7812 */ /* 0x000fe400078ec0ff */
[----:B------:R-:W-:Y:S02]  /*7110*/  SHF.R.U32.HI R10, RZ, 0x8, R8 ;  /* 0x00000008ff0a7819 */ /* 0x000fe40000011608 */
[----:B------:R-:W-:Y:S02]  /*7120*/  SHF.R.U32.HI R8, RZ, 0x8, R13 ;  /* 0x00000008ff087819 */ /* 0x000fe4000001160d */
[--C-:B------:R-:W-:Y:S02]  /*7130*/  SHF.R.U32.HI R13, RZ, 0x18, R7.reuse ;  /* 0x00000018ff0d7819 */ /* 0x100fe40000011607 */
[----:B------:R-:W-:Y:S02]  /*7140*/  PRMT R14, R14, 0x5410, R8 ;  /* 0x000054100e0e7816 */ /* 0x000fe40000000008 */
[----:B------:R-:W-:-:S02]  /*7150*/  SHF.R.U32.HI R8, RZ, 0x10, R7 ;  /* 0x00000010ff087819 */ /* 0x000fc40000011607 */
[----:B------:R-:W-:Y:S02]  /*7160*/  LOP3.LUT R7, R2, 0xffff, RZ, 0xc0, !PT ;  /* 0x0000ffff02077812 */ /* 0x000fe400078ec0ff */
[----:B------:R-:W-:Y:S02]  /*7170*/  PRMT R18, R18, 0x5410, R10 ;  /* 0x0000541012127816 */ /* 0x000fe4000000000a */
[----:B------:R-:W-:Y:S01]  /*7180*/  SHF.R.U32.HI R10, RZ, 0x10, R2 ;  /* 0x00000010ff0a7819 */ /* 0x000fe20000011602 */
[----:B-1----:R-:W-:Y:S01]  /*7190*/  FFMA.FTZ R9, R106, UR43, -R16 ;  /* 0x0000002b6a097c23 */ /* 0x002fe20008010810 */
[----:B------:R-:W-:Y:S01]  /*71a0*/  LOP3.LUT R11, R8, 0xff, RZ, 0xc0, !PT ;  /* 0x000000ff080b7812 */ /* 0x000fe200078ec0ff */
[----:B------:R-:W-:Y:S01]  /*71b0*/  IMAD.MOV.U32 R106, RZ, RZ, R82 ;  /* 0x000000ffff6a7224 */ /* 0x000fe200078e0052 */
[----:B------:R-:W-:Y:S01]  /*71c0*/  ISETP.LE.U32.AND P0, PT, R12, UR13, PT ;  /* 0x0000000d0c007c0c */ /* 0x000fe2000bf03070 */
[----:B------:R1:W-:Y:S01]  /*71d0*/  MUFU.EX2 R103, R9 ;  /* 0x0000000900677308 */ /* 0x0003e20000000800 */
[----:B------:R-:W-:-:S02]  /*71e0*/  SHF.R.U32.HI R8, RZ, 0x8, R7 ;  /* 0x00000008ff087819 */ /* 0x000fc40000011607 */
[----:B------:R-:W-:Y:S02]  /*71f0*/  LOP3.LUT R12, R2, 0xff, RZ, 0xc0, !PT ;  /* 0x000000ff020c7812 */ /* 0x000fe400078ec0ff */
[----:B------:R-:W-:Y:S02]  /*7200*/  SHF.R.U32.HI R7, RZ, 0x18, R2 ;  /* 0x00000018ff077819 */ /* 0x000fe40000011602 */
[----:B------:R-:W-:Y:S01]  /*7210*/  LOP3.LUT R2, R10, 0xff, RZ, 0xc0, !PT ;  /* 0x000000ff0a027812 */ /* 0x000fe200078ec0ff */
[----:B------:R-:W-:Y:S01]  /*7220*/  FFMA.FTZ R10, R100, UR43, -R17 ;  /* 0x0000002b640a7c23 */ /* 0x000fe20008010811 */
[----:B------:R-:W-:Y:S02]  /*7230*/  PRMT R11, R11, 0x5410, R13 ;  /* 0x000054100b0b7816 */ /* 0x000fe4000000000d */
[----:B------:R-:W-:Y:S01]  /*7240*/  PRMT R13, R12, 0x5410, R8 ;  /* 0x000054100c0d7816 */ /* 0x000fe20000000008 */
[----:B------:R4:W-:Y:S01]  /*7250*/  MUFU.EX2 R97, R10 ;  /* 0x0000000a00617308 */ /* 0x0009e20000000800 */
[----:B------:R-:W-:Y:S01]  /*7260*/  PRMT R12, R2, 0x5410, R7 ;  /* 0x00005410020c7816 */ /* 0x000fe20000000007 */
[----:B------:R-:W-:Y:S01]  /*7270*/  FFMA.FTZ R7, R107, UR43, -R16 ;  /* 0x0000002b6b077c23 */ /* 0x000fe20008010810 */
[----:B------:R-:W-:Y:S01]  /*7280*/  F2FP.BF16.F32.PACK_AB R2, R133, R134 ;  /* 0x000000868502723e */ /* 0x000fe200000010ff */
[----:B------:R-:W-:Y:S01]  /*7290*/  IMAD.MOV.U32 R107, RZ, RZ, R83 ;  /* 0x000000ffff6b7224 */ /* 0x000fe200078e0053 */
[----:B--2---:R-:W-:Y:S01]  /*72a0*/  F2FP.BF16.F32.PACK_AB R8, R113, R114 ;  /* 0x000000727108723e */ /* 0x004fe200000010ff */
[----:B-1----:R-:W-:Y:S01]  /*72b0*/  IMAD.U32 R9, RZ, RZ, UR13 ;  /* 0x0000000dff097e24 */ /* 0x002fe2000f8e00ff */
[C---:B------:R-:W-:Y:S01]  /*72c0*/  PRMT R220, R2.reuse, 0x7610, R220 ;  /* 0x0000761002dc7816 */ /* 0x040fe200000000dc */
[----:B------:R1:W2:Y:S01]  /*72d0*/  MUFU.EX2 R102, R7 ;  /* 0x0000000700667308 */ /* 0x0002a20000000800 */
[----:B------:R-:W-:Y:S01]  /*72e0*/  PRMT R218, R2, 0x7632, R218 ;  /* 0x0000763202da7816 */ /* 0x000fe200000000da */
[----:B------:R-:W-:Y:S01]  /*72f0*/  @!P0 HFMA2.BF16_V2 R77, -RZ.H0_H0, RZ.H0_H0, -R225.H0_H0 ;  /* 0x200000ffff4d8231 */ /* 0x000fe200003409e1 */
[----:B------:R-:W-:-:S02]  /*7300*/  F2FP.BF16.F32.PACK_AB R2, R249, R132 ;  /* 0x00000084f902723e */ /* 0x000fc400000010ff */
[----:B------:R-:W-:Y:S02]  /*7310*/  PRMT R204, R8, 0x7632, R204 ;  /* 0x0000763208cc7816 */ /* 0x000fe400000000cc */
[C---:B------:R-:W-:Y:S02]  /*7320*/  PRMT R224, R2.reuse, 0x7610, R224 ;  /* 0x0000761002e07816 */ /* 0x040fe400000000e0 */
[----:B------:R-:W-:Y:S01]  /*7330*/  PRMT R223, R2, 0x7632, R223 ;  /* 0x0000763202df7816 */ /* 0x000fe200000000df */
[----:B------:R-:W-:Y:S01]  /*7340*/  FFMA.FTZ R2, R99, UR43, -R16 ;  /* 0x0000002b63027c23 */ /* 0x000fe20008010810 */
[----:B------:R-:W-:Y:S01]  /*7350*/  PRMT R202, R8, 0x7610, R202 ;  /* 0x0000761008ca7816 */ /* 0x000fe200000000ca */
[----:B----4-:R-:W-:Y:S01]  /*7360*/  FFMA.FTZ R10, R101, UR43, -R17 ;  /* 0x0000002b650a7c23 */ /* 0x010fe20008010811 */
[----:B------:R-:W-:Y:S01]  /*7370*/  F2FP.BF16.F32.PACK_AB R8, R116, R117 ;  /* 0x000000757408723e */ /* 0x000fe200000010ff */
[----:B------:R4:W-:Y:S01]  /*7380*/  MUFU.EX2 R168, R2 ;  /* 0x0000000200a87308 */ /* 0x0009e20000000800 */
[----:B-1----:R-:W-:-:S02]  /*7390*/  FFMA.FTZ R7, R98, UR43, -R16 ;  /* 0x0000002b62077c23 */ /* 0x002fc40008010810 */
[C---:B------:R-:W-:Y:S01]  /*73a0*/  PRMT R222, R8.reuse, 0x7632, R222 ;  /* 0x0000763208de7816 */ /* 0x040fe200000000de */
[----:B------:R-:W-:Y:S01]  /*73b0*/  @!P1 HFMA2.BF16_V2 R76, -RZ.H0_H0, RZ.H0_H0, -R204.H0_H0 ;  /* 0x200000ffff4c9231 */ /* 0x000fe200003409cc */
[----:B------:R-:W-:Y:S01]  /*73c0*/  PRMT R221, R8, 0x7610, R221 ;  /* 0x0000761008dd7816 */ /* 0x000fe200000000dd */
[----:B------:R-:W-:Y:S02]  /*73d0*/  IMAD.MOV.U32 R101, RZ, RZ, R104 ;  /* 0x000000ffff657224 */ /* 0x000fe400078e0068 */
[----:B------:R1:W-:Y:S01]  /*73e0*/  MUFU.EX2 R251, R7 ;  /* 0x0000000700fb7308 */ /* 0x0003e20000000800 */
[----:B---3--:R-:W-:-:S04]  /*73f0*/  F2FP.BF16.F32.PACK_AB R8, R40, R115 ;  /* 0x000000732808723e */ /* 0x008fc800000010ff */
[C---:B------:R-:W-:Y:S02]  /*7400*/  PRMT R219, R8.reuse, 0x7632, R219 ;  /* 0x0000763208db7816 */ /* 0x040fe400000000db */
[----:B------:R-:W-:Y:S01]  /*7410*/  PRMT R217, R8, 0x7610, R217 ;  /* 0x0000761008d97816 */ /* 0x000fe200000000d9 */
[----:B------:R-:W-:Y:S01]  /*7420*/  FFMA.FTZ R8, R108, UR43, -R17 ;  /* 0x0000002b6c087c23 */ /* 0x000fe20008010811 */
[----:B----4-:R-:W-:Y:S01]  /*7430*/  F2FP.BF16.F32.PACK_AB R2, R21, R176 ;  /* 0x000000b01502723e */ /* 0x010fe200000010ff */
[----:B------:R3:W4:Y:S03]  /*7440*/  MUFU.EX2 R39, R10 ;  /* 0x0000000a00277308 */ /* 0x0007260000000800 */
[C---:B------:R-:W-:Y:S02]  /*7450*/  PRMT R214, R2.reuse, 0x7632, R214 ;  /* 0x0000763202d67816 */ /* 0x040fe400000000d6 */
[----:B------:R-:W-:-:S02]  /*7460*/  PRMT R213, R2, 0x7610, R213 ;  /* 0x0000761002d57816 */ /* 0x000fc400000000d5 */
[----:B-1----:R-:W-:Y:S01]  /*7470*/  F2FP.BF16.F32.PACK_AB R7, R41, R252 ;  /* 0x000000fc2907723e */ /* 0x002fe200000010ff */
[----:B------:R1:W-:Y:S01]  /*7480*/  MUFU.EX2 R96, R8 ;  /* 0x0000000800607308 */ /* 0x0003e20000000800 */
[----:B--2---:R-:W-:Y:S02]  /*7490*/  F2FP.BF16.F32.PACK_AB R2, R102, R103 ;  /* 0x000000676602723e */ /* 0x004fe400000010ff */
[C---:B------:R-:W-:Y:S02]  /*74a0*/  PRMT R216, R7.reuse, 0x7610, R216 ;  /* 0x0000761007d87816 */ /* 0x040fe400000000d8 */
[----:B------:R-:W-:Y:S02]  /*74b0*/  PRMT R215, R7, 0x7632, R215 ;  /* 0x0000763207d77816 */ /* 0x000fe400000000d7 */
[----:B------:R-:W-:Y:S02]  /*74c0*/  F2FP.BF16.F32.PACK_AB R7, R105, R112 ;  /* 0x000000706907723e */ /* 0x000fe400000010ff */
[----:B------:R-:W-:Y:S01]  /*74d0*/  PRMT R211, R2, 0x7610, R211 ;  /* 0x0000761002d37816 */ /* 0x000fe200000000d3 */
[----:B---3--:R-:W-:Y:S01]  /*74e0*/  FFMA.FTZ R10, R110, UR43, -R16 ;  /* 0x0000002b6e0a7c23 */ /* 0x008fe20008010810 */
[C---:B------:R-:W-:Y:S01]  /*74f0*/  PRMT R212, R7.reuse, 0x7610, R212 ;  /* 0x0000761007d47816 */ /* 0x040fe200000000d4 */
[----:B----4-:R-:W-:Y:S01]  /*7500*/  IMAD.MOV.U32 R110, RZ, RZ, R39 ;  /* 0x000000ffff6e7224 */ /* 0x010fe200078e0027 */
[----:B------:R-:W-:Y:S01]  /*7510*/  PRMT R210, R7, 0x7632, R210 ;  /* 0x0000763207d27816 */ /* 0x000fe200000000d2 */
[----:B------:R-:W-:Y:S01]  /*7520*/  IMAD.MOV.U32 R39, RZ, RZ, R90 ;  /* 0x000000ffff277224 */ /* 0x000fe200078e005a */
[----:B------:R-:W-:Y:S01]  /*7530*/  PRMT R209, R2, 0x7632, R209 ;  /* 0x0000763202d17816 */ /* 0x000fe200000000d1 */
[----:B------:R2:W-:Y:S01]  /*7540*/  MUFU.EX2 R94, R10 ;  /* 0x0000000a005e7308 */ /* 0x0005e20000000800 */
[----:B------:R-:W-:-:S02]  /*7550*/  F2FP.BF16.F32.PACK_AB R7, R20, R25 ;  /* 0x000000191407723e */ /* 0x000fc400000010ff */
[----:B------:R-:W-:Y:S01]  /*7560*/  LEA R2, R9, UR13, 0x10 ;  /* 0x0000000d09027c11 */ /* 0x000fe2000f8e80ff */
[----:B------:R-:W-:Y:S01]  /*7570*/  FFMA.FTZ R9, R109, UR43, -R17 ;  /* 0x0000002b6d097c23 */ /* 0x000fe20008010811 */
[----:B-1----:R-:W-:Y:S02]  /*7580*/  F2FP.BF16.F32.PACK_AB R8, R168, R251 ;  /* 0x000000fba808723e */ /* 0x002fe400000010ff */
[C---:B------:R-:W-:Y:S01]  /*7590*/  PRMT R208, R7.reuse, 0x7610, R208 ;  /* 0x0000761007d07816 */ /* 0x040fe200000000d0 */
[----:B------:R1:W3:Y:S01]  /*75a0*/  MUFU.EX2 R95, R9 ;  /* 0x00000009005f7308 */ /* 0x0002e20000000800 */
[----:B------:R-:W-:Y:S02]  /*75b0*/  PRMT R207, R7, 0x7632, R207 ;  /* 0x0000763207cf7816 */ /* 0x000fe400000000cf */
[--C-:B------:R-:W-:Y:S01]  /*75c0*/  HSET2.LE.AND R7, R32, R2.reuse, PT ;  /* 0x0000000220077233 */ /* 0x100fe20003803000 */
[----:B------:R-:W-:Y:S01]  /*75d0*/  IMAD.MOV.U32 R32, RZ, RZ, R88 ;  /* 0x000000ffff207224 */ /* 0x000fe200078e0058 */
[C---:B------:R-:W-:Y:S01]  /*75e0*/  PRMT R206, R8.reuse, 0x7610, R206 ;  /* 0x0000761008ce7816 */ /* 0x040fe200000000ce */
[----:B------:R-:W4:Y:S01]  /*75f0*/  LDSM.16.MT88.4 R88, [R169+0x6000] ;  /* 0x00600000a958783b */ /* 0x000f220000004200 */
[----:B------:R-:W-:Y:S01]  /*7600*/  PRMT R205, R8, 0x7632, R205 ;  /* 0x0000763208cd7816 */ /* 0x000fe200000000cd */
[----:B------:R-:W-:Y:S01]  /*7610*/  IMAD.MOV.U32 R109, RZ, RZ, R32 ;  /* 0x000000ffff6d7224 */ /* 0x000fe200078e0020 */
[--C-:B------:R-:W-:Y:S01]  /*7620*/  HSET2.LE.AND R8, R22, R2.reuse, PT ;  /* 0x0000000216087233 */ /* 0x100fe20003803000 */
[----:B--2---:R-:W-:Y:S01]  /*7630*/  FFMA.FTZ R10, R111, UR43, -R16 ;  /* 0x0000002b6f0a7c23 */ /* 0x004fe20008010810 */
[----:B------:R-:W-:Y:S01]  /*7640*/  LOP3.LUT R52, R7, R19, RZ, 0xc0, !PT ;  /* 0x0000001307347212 */ /* 0x000fe200078ec0ff */
[----:B------:R-:W-:Y:S01]  /*7650*/  IMAD.MOV.U32 R111, RZ, RZ, R179 ;  /* 0x000000ffff6f7224 */ /* 0x000fe200078e00b3 */
[--C-:B------:R-:W-:Y:S01]  /*7660*/  HSET2.LE.AND R7, R35, R2.reuse, PT ;  /* 0x0000000223077233 */ /* 0x100fe20003803000 */
[----:B------:R-:W2:Y:S01]  /*7670*/  MUFU.EX2 R92, R10 ;  /* 0x0000000a005c7308 */ /* 0x000ea20000000800 */
[----:B------:R-:W-:Y:S01]  /*7680*/  HSET2.LE.AND R0, R23, R2, PT ;  /* 0x0000000217007233 */ /* 0x000fe20003803000 */
[----:B------:R-:W-:Y:S01]  /*7690*/  IMAD.MOV.U32 R35, RZ, RZ, R21 ;  /* 0x000000ffff237224 */ /* 0x000fe200078e0015 */
[----:B-1----:R-:W-:-:S04]  /*76a0*/  PRMT R9, R202, 0x5410, R204 ;  /* 0x00005410ca097816 */ /* 0x002fc800000000cc */
[----:B------:R-:W-:Y:S02]  /*76b0*/  LOP3.LUT R53, R8, R9, RZ, 0xc0, !PT ;  /* 0x0000000908357212 */ /* 0x000fe400078ec0ff */
[----:B------:R-:W-:Y:S02]  /*76c0*/  PRMT R9, R220, 0x5410, R218 ;  /* 0x00005410dc097816 */ /* 0x000fe400000000da */
[--C-:B------:R-:W-:Y:S02]  /*76d0*/  HSET2.LE.AND R8, R34, R2.reuse, PT ;  /* 0x0000000222087233 */ /* 0x100fe40003803000 */
[----:B------:R-:W-:Y:S02]  /*76e0*/  LOP3.LUT R54, R7, R9, RZ, 0xc0, !PT ;  /* 0x0000000907367212 */ /* 0x000fe400078ec0ff */
[----:B------:R-:W-:Y:S02]  /*76f0*/  PRMT R9, R221, 0x5410, R222 ;  /* 0x00005410dd097816 */ /* 0x000fe400000000de */
[----:B------:R-:W-:-:S02]  /*7700*/  HSET2.LE.AND R7, R18, R2, PT ;  /* 0x0000000212077233 */ /* 0x000fc40003803000 */
        /* <DEDUP_REMOVED lines=14> */
[----:B------:R-:W-:Y:S02]  /*77f0*/  HSET2.LE.AND R7, R24, R2, PT ;  /* 0x0000000218077233 */ /* 0x000fe40003803000 */
[----:B------:R-:W-:Y:S01]  /*7800*/  LOP3.LUT R50, R8, R9, RZ, 0xc0, !PT ;  /* 0x0000000908327212 */ /* 0x000fe200078ec0ff */
[----:B------:R-:W-:Y:S01]  /*7810*/  FFMA.FTZ R9, R75, UR43, -R16 ;  /* 0x0000002b4b097c23 */ /* 0x000fe20008010810 */
[----:B------:R-:W-:-:S03]  /*7820*/  PRMT R8, R211, 0x5410, R209 ;  /* 0x00005410d3087816 */ /* 0x000fc600000000d1 */
[----:B------:R3:W-:Y:S01]  /*7830*/  MUFU.EX2 R93, R9 ;  /* 0x00000009005d7308 */ /* 0x0007e20000000800 */
[----:B------:R-:W-:Y:S02]  /*7840*/  LOP3.LUT R51, R7, R8, RZ, 0xc0, !PT ;  /* 0x0000000807337212 */ /* 0x000fe400078ec0ff */
[----:B------:R-:W-:Y:S02]  /*7850*/  HSET2.LE.AND R7, R27, R2, PT ;  /* 0x000000021b077233 */ /* 0x000fe40003803000 */
[----:B------:R-:W-:-:S04]  /*7860*/  PRMT R8, R208, 0x5410, R207 ;  /* 0x00005410d0087816 */ /* 0x000fc800000000cf */
[----:B------:R-:W-:Y:S01]  /*7870*/  LOP3.LUT R46, R7, R8, RZ, 0xc0, !PT ;  /* 0x00000008072e7212 */ /* 0x000fe200078ec0ff */
[----:B------:R-:W-:Y:S01]  /*7880*/  FFMA.FTZ R8, R80, UR43, -R16 ;  /* 0x0000002b50087c23 */ /* 0x000fe20008010810 */
[----:B------:R-:W-:Y:S01]  /*7890*/  PRMT R7, R206, 0x5410, R205 ;  /* 0x00005410ce077816 */ /* 0x000fe200000000cd */
[----:B------:R-:W1:Y:S02]  /*78a0*/  LDSM.16.MT88.4 R80, [R169+0x6800] ;  /* 0x00680000a950783b */ /* 0x000e640000004200 */
[----:B------:R2:W4:Y:S01]  /*78b0*/  MUFU.EX2 R108, R8 ;  /* 0x00000008006c7308 */ /* 0x0005220000000800 */
[----:B------:R-:W-:Y:S02]  /*78c0*/  LOP3.LUT R47, R0, R7, RZ, 0xc0, !PT ;  /* 0x00000007002f7212 */ /* 0x000fe400078ec0ff */
[----:B---3--:R-:W-:Y:S02]  /*78d0*/  F2FP.BF16.F32.PACK_AB R9, R95, R96 ;  /* 0x000000605f09723e */ /* 0x008fe400000010ff */
[----:B------:R-:W-:-:S02]  /*78e0*/  HSET2.LE.AND R7, R14, R2, PT ;  /* 0x000000020e077233 */ /* 0x000fc40003803000 */
[C---:B------:R-:W-:Y:S02]  /*78f0*/  PRMT R165, R9.reuse, 0x7610, R165 ;  /* 0x0000761009a57816 */ /* 0x040fe400000000a5 */
[----:B------:R-:W-:Y:S02]  /*7900*/  PRMT R164, R9, 0x7632, R164 ;  /* 0x0000763209a47816 */ /* 0x000fe400000000a4 */
[----:B------:R-:W-:Y:S02]  /*7910*/  HSET2.LE.AND R0, R11, R2, PT ;  /* 0x000000020b007233 */ /* 0x000fe40003803000 */
[----:B------:R-:W-:Y:S02]  /*7920*/  F2FP.BF16.F32.PACK_AB R9, R110, R97 ;  /* 0x000000616e09723e */ /* 0x000fe400000010ff */
[----:B--2---:R-:W-:Y:S02]  /*7930*/  F2FP.BF16.F32.PACK_AB R8, R92, R94 ;  /* 0x0000005e5c08723e */ /* 0x004fe400000010ff */
[----:B------:R-:W-:-:S02]  /*7940*/  PRMT R196, R9, 0x7610, R196 ;  /* 0x0000761009c47816 */ /* 0x000fc400000000c4 */
[C---:B------:R-:W-:Y:S02]  /*7950*/  PRMT R167, R8.reuse, 0x7610, R167 ;  /* 0x0000761008a77816 */ /* 0x040fe400000000a7 */
[----:B------:R-:W-:Y:S02]  /*7960*/  PRMT R166, R8, 0x7632, R166 ;  /* 0x0000763208a67816 */ /* 0x000fe400000000a6 */
[----:B------:R-:W-:Y:S02]  /*7970*/  PRMT R8, R165, 0x5410, R164 ;  /* 0x00005410a5087816 */ /* 0x000fe400000000a4 */
[----:B------:R-:W-:Y:S02]  /*7980*/  PRMT R195, R9, 0x7632, R195 ;  /* 0x0000763209c37816 */ /* 0x000fe400000000c3 */
[----:B------:R-:W-:Y:S02]  /*7990*/  LOP3.LUT R48, R7, R8, RZ, 0xc0, !PT ;  /* 0x0000000807307212 */ /* 0x000fe400078ec0ff */
[----:B------:R-:W-:-:S02]  /*79a0*/  PRMT R7, R167, 0x5410, R166 ;  /* 0x00005410a7077816 */ /* 0x000fc400000000a6 */
[----:B----4-:R-:W-:Y:S02]  /*79b0*/  F2FP.BF16.F32.PACK_AB R8, R108, R93 ;  /* 0x0000005d6c08723e */ /* 0x010fe400000010ff */
[----:B------:R-:W-:Y:S02]  /*79c0*/  LOP3.LUT R49, R0, R7, RZ, 0xc0, !PT ;  /* 0x0000000700317212 */ /* 0x000fe400078ec0ff */
[--C-:B------:R-:W-:Y:S02]  /*79d0*/  HSET2.LE.AND R7, R13, R2.reuse, PT ;  /* 0x000000020d077233 */ /* 0x100fe40003803000 */
[----:B------:R-:W-:Y:S02]  /*79e0*/  HSET2.LE.AND R0, R12, R2, PT ;  /* 0x000000020c007233 */ /* 0x000fe40003803000 */
[----:B------:R-:W-:Y:S01]  /*79f0*/  HMMA.16816.F32.BF16 R12, R52, R88, RZ ;  /* 0x00000058340c723c */ /* 0x000fe200000418ff */
[C---:B------:R-:W-:Y:S02]  /*7a00*/  PRMT R194, R8.reuse, 0x7610, R194 ;  /* 0x0000761008c27816 */ /* 0x040fe400000000c2 */
[----:B------:R-:W-:-:S02]  /*7a10*/  PRMT R193, R8, 0x7632, R193 ;  /* 0x0000763208c17816 */ /* 0x000fc400000000c1 */
[----:B------:R-:W-:-:S04]  /*7a20*/  PRMT R8, R196, 0x5410, R195 ;  /* 0x00005410c4087816 */ /* 0x000fc800000000c3 */
[----:B------:R-:W-:Y:S02]  /*7a30*/  LOP3.LUT R44, R7, R8, RZ, 0xc0, !PT ;  /* 0x00000008072c7212 */ /* 0x000fe400078ec0ff */
[----:B------:R-:W-:Y:S01]  /*7a40*/  HMMA.16816.F32.BF16 R8, R48, R88, RZ ;  /* 0x000000583008723c */ /* 0x000fe200000418ff */
[----:B------:R-:W-:-:S04]  /*7a50*/  PRMT R7, R194, 0x5410, R193 ;  /* 0x00005410c2077816 */ /* 0x000fc800000000c1 */
[----:B------:R-:W-:Y:S02]  /*7a60*/  LOP3.LUT R45, R0, R7, RZ, 0xc0, !PT ;  /* 0x00000007002d7212 */ /* 0x000fe400078ec0ff */
[----:B------:R-:W-:Y:S02]  /*7a70*/  IMAD.MOV.U32 R88, RZ, RZ, R178 ;  /* 0x000000ffff587224 */ /* 0x000fe400078e00b2 */
[----:B------:R-:W-:-:S04]  /*7a80*/  IMAD.MOV.U32 R89, RZ, RZ, R177 ;  /* 0x000000ffff597224 */ /* 0x000fc800078e00b1 */
[----:B-1----:R-:W-:-:S15]  /*7a90*/  HMMA.16816.F32.BF16 R12, R56, R80, R12 ;  /* 0x00000050380c723c */ /* 0x002fde000004180c */
[----:B------:R-:W-:-:S09]  /*7aa0*/  NOP ;  /* 0x0000000000007918 */ /* 0x000fd20000000000 */
[----:B------:R-:W-:Y:S02]  /*7ab0*/  IMAD.MOV.U32 R100, RZ, RZ, R15 ;  /* 0x000000ffff647224 */ /* 0x000fe400078e000f */
[----:B------:R-:W-:Y:S02]  /*7ac0*/  IMAD.MOV.U32 R15, RZ, RZ, R14 ;  /* 0x000000ffff0f7224 */ /* 0x000fe400078e000e */
[----:B------:R-:W-:Y:S02]  /*7ad0*/  IMAD.MOV.U32 R14, RZ, RZ, R176 ;  /* 0x000000ffff0e7224 */ /* 0x000fe400078e00b0 */
[----:B------:R-:W-:Y:S01]  /*7ae0*/  HMMA.16816.F32.BF16 R176, R44, R80, R8 ;  /* 0x000000502cb0723c */ /* 0x000fe20000041808 */
[----:B------:R-:W-:Y:S01]  /*7af0*/  @!P1 PRMT R204, R76, 0x5410, RZ ;  /* 0x000054104ccc9816 */ /* 0x000fe200000000ff */
[----:B------:R-:W-:Y:S01]  /*7b00*/  IMAD.MOV.U32 R99, RZ, RZ, R12 ;  /* 0x000000ffff637224 */ /* 0x000fe200078e000c */
[----:B------:R-:W-:Y:S01]  /*7b10*/  LOP3.LUT R7, R79, 0xff, RZ, 0xc0, !PT ;  /* 0x000000ff4f077812 */ /* 0x000fe200078ec0ff */
[----:B------:R-:W-:Y:S01]  /*7b20*/  IMAD.MOV.U32 R98, RZ, RZ, R13 ;  /* 0x000000ffff627224 */ /* 0x000fe200078e000d */
[----:B------:R-:W-:-:S02]  /*7b30*/  SHF.R.U32.HI R0, RZ, 0x10, R33 ;  /* 0x00000010ff007819 */ /* 0x000fc40000011621 */
[----:B------:R-:W-:Y:S02]  /*7b40*/  ISETP.LE.U32.AND P2, PT, R7, UR13, PT ;  /* 0x0000000d07007c0c */ /* 0x000fe4000bf43070 */
[----:B------:R-:W-:-:S15]  /*7b50*/  LOP3.LUT R0, R0, 0xff, RZ, 0xc0, !PT ;  /* 0x000000ff00007812 */ /* 0x000fde00078ec0ff */
[----:B------:R-:W-:Y:S02]  /*7b60*/  IMAD.MOV.U32 R8, RZ, RZ, R177 ;  /* 0x000000ffff087224 */ /* 0x000fe400078e00b1 */
[----:B------:R-:W-:Y:S02]  /*7b70*/  IMAD.MOV.U32 R10, RZ, RZ, R178 ;  /* 0x000000ffff0a7224 */ /* 0x000fe400078e00b2 */
[----:B------:R-:W-:Y:S02]  /*7b80*/  IMAD.MOV.U32 R76, RZ, RZ, R8 ;  /* 0x000000ffff4c7224 */ /* 0x000fe400078e0008 */
[----:B------:R-:W-:Y:S01]  /*7b90*/  IMAD.WIDE.U32 R8, R155, -0x2daee0ad, RZ ;  /* 0xd2511f539b087825 */ /* 0x000fe200078e00ff */
[----:B------:R-:W-:-:S03]  /*7ba0*/  @!P0 PRMT R225, R77, 0x5410, RZ ;  /* 0x000054104de18816 */ /* 0x000fc600000000ff */
[----:B------:R-:W-:Y:S01]  /*7bb0*/  IMAD.MOV.U32 R81, RZ, RZ, R20 ;  /* 0x000000ffff517224 */ /* 0x000fe200078e0014 */
[----:B------:R-:W-:Y:S01]  /*7bc0*/  LOP3.LUT R7, R9, UR39, R62, 0x96, !PT ;  /* 0x0000002709077c12 */ /* 0x000fe2000f8e963e */
[----:B------:R-:W-:Y:S02]  /*7bd0*/  IMAD.MOV.U32 R62, RZ, RZ, R10 ;  /* 0x000000ffff3e7224 */ /* 0x000fe400078e000a */
[----:B------:R-:W-:Y:S01]  /*7be0*/  IMAD.WIDE.U32 R10, R153, -0x2daee0ad, RZ ;  /* 0xd2511f53990a7825 */ /* 0x000fe200078e00ff */
[----:B------:R-:W-:-:S03]  /*7bf0*/  ISETP.LE.U32.AND P0, PT, R0, UR13, PT ;  /* 0x0000000d00007c0c */ /* 0x000fc6000bf03070 */
[----:B------:R-:W-:Y:S01]  /*7c00*/  IMAD.MOV.U32 R80, RZ, RZ, R179 ;  /* 0x000000ffff507224 */ /* 0x000fe200078e00b3 */
[----:B------:R-:W-:Y:S01]  /*7c10*/  LOP3.LUT R0, R11, UR37, R8, 0x96, !PT ;  /* 0x000000250b007c12 */ /* 0x000fe2000f8e9608 */
[----:B------:R-:W-:-:S04]  /*7c20*/  IMAD.WIDE.U32 R8, R7, -0x326172a9, RZ ;  /* 0xcd9e8d5707087825 */ /* 0x000fc800078e00ff */
[----:B------:R-:W-:Y:S01]  /*7c30*/  @!P2 HFMA2.BF16_V2 R136, -RZ.H0_H0, RZ.H0_H0, -R221.H0_H0 ;  /* 0x200000ffff88a231 */ /* 0x000fe200003409dd */
[----:B------:R1:W5:Y:S01]  /*7c40*/  LDL.LU.64 R178, [R1+0x188] ;  /* 0x0001880001b27983 */ /* 0x0003620000300a00 */
[----:B------:R-:W-:Y:S01]  /*7c50*/  IMAD.WIDE.U32 R12, R0, -0x326172a9, RZ ;  /* 0xcd9e8d57000c7825 */ /* 0x000fe200078e00ff */
[----:B------:R-:W-:-:S03]  /*7c60*/  LOP3.LUT R7, R9, UR38, R60, 0x96, !PT ;  /* 0x0000002609077c12 */ /* 0x000fc6000f8e963c */
[----:B------:R-:W-:Y:S01]  /*7c70*/  IMAD.MOV.U32 R104, RZ, RZ, R176 ;  /* 0x000000ffff687224 */ /* 0x000fe200078e00b0 */
[----:B------:R-:W-:Y:S01]  /*7c80*/  LOP3.LUT R0, R13, UR31, R8, 0x96, !PT ;  /* 0x0000001f0d007c12 */ /* 0x000fe2000f8e9608 */
[----:B------:R-:W-:-:S04]  /*7c90*/  IMAD.WIDE.U32 R8, R7, -0x2daee0ad, RZ ;  /* 0xd2511f5307087825 */ /* 0x000fc800078e00ff */
[----:B------:R-:W-:Y:S02]  /*7ca0*/  @!P0 HFMA2.BF16_V2 R87, -RZ.H0_H0, RZ.H0_H0, -R202.H0_H0 ;  /* 0x200000ffff578231 */ /* 0x000fe400003409ca */
[----:B------:R-:W-:Y:S01]  /*7cb0*/  IMAD.MOV.U32 R77, RZ, RZ, R39 ;  /* 0x000000ffff4d7224 */ /* 0x000fe200078e0027 */
[----:B------:R-:W-:Y:S01]  /*7cc0*/  LOP3.LUT R7, R9, UR30, R10, 0x96, !PT ;  /* 0x0000001e09077c12 */ /* 0x000fe2000f8e960a */
[----:B------:R-:W-:Y:S01]  /*7cd0*/  IMAD.WIDE.U32 R20, R0, -0x2daee0ad, RZ ;  /* 0xd2511f5300147825 */ /* 0x000fe200078e00ff */
[----:B------:R-:W-:Y:S01]  /*7ce0*/  SHF.R.U32.HI R9, RZ, 0x8, R148 ;  /* 0x00000008ff097819 */ /* 0x000fe20000011694 */
[----:B------:R1:W5:Y:S03]  /*7cf0*/  LDL.LU.64 R176, [R1+0x180] ;  /* 0x0001800001b07983 */ /* 0x0003660000300a00 */
[----:B------:R-:W-:Y:S02]  /*7d00*/  LOP3.LUT R0, R21, UR24, R8, 0x96, !PT ;  /* 0x0000001815007c12 */ /* 0x000fe4000f8e9608 */
[----:B------:R-:W-:-:S04]  /*7d10*/  LOP3.LUT R8, R9, 0xffff, RZ, 0xc0, !PT ;  /* 0x0000ffff09087812 */ /* 0x000fc800078ec0ff */
[----:B------:R-:W-:Y:S01]  /*7d20*/  ISETP.LE.U32.AND P1, PT, R8, UR13, PT ;  /* 0x0000000d08007c0c */ /* 0x000fe2000bf23070 */
[----:B------:R-:W-:Y:S01]  /*7d30*/  IMAD.WIDE.U32 R8, R0, -0x326172a9, RZ ;  /* 0xcd9e8d5700087825 */ /* 0x000fe200078e00ff */
[----:B------:R-:W-:Y:S02]  /*7d40*/  LOP3.LUT R0, R31, 0xff, RZ, 0xc0, !PT ;  /* 0x000000ff1f007812 */ /* 0x000fe400078ec0ff */
[----:B------:R-:W-:Y:S02]  /*7d50*/  @!P0 PRMT R202, R87, 0x5410, RZ ;  /* 0x0000541057ca8816 */ /* 0x000fe400000000ff */
[----:B------:R-:W-:Y:S02]  /*7d60*/  ISETP.LE.U32.AND P0, PT, R0, UR13, PT ;  /* 0x0000000d00007c0c */ /* 0x000fe4000bf03070 */
[----:B------:R-:W-:-:S05]  /*7d70*/  SHF.R.U32.HI R0, RZ, 0x18, R31 ;  /* 0x00000018ff007819 */ /* 0x000fca000001161f */
[----:B------:R-:W-:Y:S02]  /*7d80*/  @!P1 HFMA2.BF16_V2 R137, -RZ.H0_H0, RZ.H0_H0, -R218.H0_H0 ;  /* 0x200000ffff899231 */ /* 0x000fe400003409da */
[----:B------:R-:W-:-:S03]  /*7d90*/  IMAD.WIDE.U32 R10, R7, -0x326172a9, RZ ;  /* 0xcd9e8d57070a7825 */ /* 0x000fc600078e00ff */
[----:B------:R-:W-:Y:S02]  /*7da0*/  @!P1 PRMT R218, R137, 0x5410, RZ ;  /* 0x0000541089da9816 */ /* 0x000fe400000000ff */
[----:B------:R-:W-:Y:S02]  /*7db0*/  ISETP.LE.U32.AND P1, PT, R0, UR13, PT ;  /* 0x0000000d00007c0c */ /* 0x000fe4000bf23070 */
[----:B------:R-:W-:Y:S02]  /*7dc0*/  LOP3.LUT R0, R31, 0xffff, RZ, 0xc0, !PT ;  /* 0x0000ffff1f007812 */ /* 0x000fe400078ec0ff */
[----:B------:R-:W-:Y:S02]  /*7dd0*/  SHF.R.U32.HI R7, RZ, 0x10, R31 ;  /* 0x00000010ff077819 */ /* 0x000fe4000001161f */
[----:B------:R-:W-:Y:S01]  /*7de0*/  SHF.R.U32.HI R0, RZ, 0x8, R0 ;  /* 0x00000008ff007819 */ /* 0x000fe20000011600 */
[----:B------:R-:W-:Y:S01]  /*7df0*/  @!P0 HFMA2.BF16_V2 R139, -RZ.H0_H0, RZ.H0_H0, -R224.H0_H0 ;  /* 0x200000ffff8b8231 */ /* 0x000fe200003409e0 */
[----:B------:R-:W-:-:S02]  /*7e00*/  LOP3.LUT R24, R11, UR26, R12, 0x96, !PT ;  /* 0x0000001a0b187c12 */ /* 0x000fc4000f8e960c */
[----:B------:R-:W-:Y:S01]  /*7e10*/  LOP3.LUT R19, R9, UR21, R10, 0x96, !PT ;  /* 0x0000001509137c12 */ /* 0x000fe2000f8e960a */
[----:B------:R-:W-:Y:S01]  /*7e20*/  IMAD.WIDE.U32 R10, R158, -0x2daee0ad, RZ ;  /* 0xd2511f539e0a7825 */ /* 0x000fe200078e00ff */
[C---:B------:R-:W-:Y:S02]  /*7e30*/  LOP3.LUT R34, R8.reuse, 0xff, RZ, 0xc0, !PT ;  /* 0x000000ff08227812 */ /* 0x040fe400078ec0ff */
[----:B------:R-:W-:Y:S02]  /*7e40*/  LOP3.LUT R33, R8, 0xffff, RZ, 0xc0, !PT ;  /* 0x0000ffff08217812 */ /* 0x000fe400078ec0ff */
[--C-:B------:R-:W-:Y:S02]  /*7e50*/  SHF.R.U32.HI R32, RZ, 0x10, R8.reuse ;  /* 0x00000010ff207819 */ /* 0x100fe40000011608 */
[----:B------:R-:W-:Y:S01]  /*7e60*/  SHF.R.U32.HI R39, RZ, 0x18, R8 ;  /* 0x00000018ff277819 */ /* 0x000fe20000011608 */
[----:B------:R-:W-:Y:S01]  /*7e70*/  IMAD.WIDE.U32 R8, R160, -0x2daee0ad, RZ ;  /* 0xd2511f53a0087825 */ /* 0x000fe200078e00ff */
[----:B------:R-:W-:-:S02]  /*7e80*/  LOP3.LUT R7, R7, 0xff, RZ, 0xc0, !PT ;  /* 0x000000ff07077812 */ /* 0x000fc400078ec0ff */
[----:B------:R-:W-:Y:S02]  /*7e90*/  LOP3.LUT R0, R0, 0xffff, RZ, 0xc0, !PT ;  /* 0x0000ffff00007812 */ /* 0x000fe400078ec0ff */
[----:B------:R-:W-:Y:S02]  /*7ea0*/  @!P2 PRMT R221, R136, 0x5410, RZ ;  /* 0x0000541088dda816 */ /* 0x000fe400000000ff */
[----:B------:R-:W-:Y:S02]  /*7eb0*/  @!P0 PRMT R224, R139, 0x5410, RZ ;  /* 0x000054108be08816 */ /* 0x000fe400000000ff */
[----:B------:R-:W-:Y:S02]  /*7ec0*/  ISETP.LE.U32.AND P2, PT, R7, UR13, PT ;  /* 0x0000000d07007c0c */ /* 0x000fe4000bf43070 */
[----:B------:R-:W-:Y:S02]  /*7ed0*/  ISETP.LE.U32.AND P0, PT, R0, UR13, PT ;  /* 0x0000000d00007c0c */ /* 0x000fe4000bf03070 */
[----:B------:R-:W-:-:S02]  /*7ee0*/  LOP3.LUT R7, R9, UR39, R66, 0x96, !PT ;  /* 0x0000002709077c12 */ /* 0x000fc4000f8e9642 */
[----:B------:R-:W-:-:S03]  /*7ef0*/  LOP3.LUT R0, R11, UR37, R8, 0x96, !PT ;  /* 0x000000250b007c12 */ /* 0x000fc6000f8e9608 */
[----:B------:R-:W-:-:S04]  /*7f00*/  IMAD.WIDE.U32 R8, R7, -0x326172a9, RZ ;  /* 0xcd9e8d5707087825 */ /* 0x000fc800078e00ff */
[----:B------:R-:W-:-:S05]  /*7f10*/  IMAD.WIDE.U32 R12, R0, -0x326172a9, RZ ;  /* 0xcd9e8d57000c7825 */ /* 0x000fca00078e00ff */
[----:B------:R-:W-:Y:S01]  /*7f20*/  LOP3.LUT R0, R13, UR31, R8, 0x96, !PT ;  /* 0x0000001f0d007c12 */ /* 0x000fe2000f8e9608 */
[----:B------:R-:W-:-:S04]  /*7f30*/  @!P0 HFMA2.BF16_V2 R141, -RZ.H0_H0, RZ.H0_H0, -R223.H0_H0 ;  /* 0x200000ffff8d8231 */ /* 0x000fc800003409df */
[----:B------:R-:W-:Y:S01]  /*7f40*/  IMAD.WIDE.U32 R22, R0, -0x2daee0ad, RZ ;  /* 0xd2511f5300167825 */ /* 0x000fe200078e00ff */
[----:B------:R-:W-:-:S04]  /*7f50*/  SHF.R.U32.HI R0, RZ, 0x8, R61 ;  /* 0x00000008ff007819 */ /* 0x000fc8000001163d */
[----:B------:R-:W-:Y:S02]  /*7f60*/  LOP3.LUT R0, R0, 0xffff, RZ, 0xc0, !PT ;  /* 0x0000ffff00007812 */ /* 0x000fe400078ec0ff */
[----:B------:R-:W-:Y:S02]  /*7f70*/  @!P0 PRMT R223, R141, 0x5410, RZ ;  /* 0x000054108ddf8816 */ /* 0x000fe400000000ff */
[----:B------:R-:W-:Y:S02]  /*7f80*/  ISETP.LE.U32.AND P0, PT, R0, UR13, PT ;  /* 0x0000000d00007c0c */ /* 0x000fe4000bf03070 */
[----:B------:R-:W-:Y:S01]  /*7f90*/  LOP3.LUT R0, R159, 0xff, RZ, 0xc0, !PT ;  /* 0x000000ff9f007812 */ /* 0x000fe200078ec0ff */
[----:B------:R-:W-:-:S03]  /*7fa0*/  @!P2 HFMA2.BF16_V2 R143, -RZ.H0_H0, RZ.H0_H0, -R217.H0_H0 ;  /* 0x200000ffff8fa231 */ /* 0x000fc600003409d9 */
[----:B------:R-:W-:Y:S02]  /*7fb0*/  ISETP.LE.U32.AND P6, PT, R0, UR13, PT ;  /* 0x0000000d00007c0c */ /* 0x000fe4000bfc3070 */
[----:B------:R-:W-:Y:S02]  /*7fc0*/  LOP3.LUT R0, R65, 0xff, RZ, 0xc0, !PT ;  /* 0x000000ff41007812 */ /* 0x000fe400078ec0ff */
[----:B------:R-:W-:Y:S02]  /*7fd0*/  @!P2 PRMT R217, R143, 0x5410, RZ ;  /* 0x000054108fd9a816 */ /* 0x000fe400000000ff */
[----:B------:R-:W-:Y:S02]  /*7fe0*/  ISETP.LE.U32.AND P2, PT, R0, UR13, PT ;  /* 0x0000000d00007c0c */ /* 0x000fe4000bf43070 */
[----:B------:R-:W-:Y:S01]  /*7ff0*/  LOP3.LUT R0, R37, 0xffff, RZ, 0xc0, !PT ;  /* 0x0000ffff25007812 */ /* 0x000fe200078ec0ff */
[----:B------:R-:W-:-:S03]  /*8000*/  @!P0 HFMA2.BF16_V2 R145, -RZ.H0_H0, RZ.H0_H0, -R215.H0_H0 ;  /* 0x200000ffff918231 */ /* 0x000fc600003409d7 */
[----:B------:R-:W-:-:S04]  /*8010*/  SHF.R.U32.HI R0, RZ, 0x8, R0 ;  /* 0x00000008ff007819 */ /* 0x000fc80000011600 */
[----:B------:R-:W-:Y:S02]  /*8020*/  LOP3.LUT R0, R0, 0xffff, RZ, 0xc0, !PT ;  /* 0x0000ffff00007812 */ /* 0x000fe400078ec0ff */
[----:B------:R-:W-:Y:S02]  /*8030*/  @!P0 PRMT R215, R145, 0x5410, RZ ;  /* 0x0000541091d78816 */ /* 0x000fe400000000ff */
[----:B------:R-:W-:Y:S01]  /*8040*/  ISETP.LE.U32.AND P0, PT, R0, UR13, PT ;  /* 0x0000000d00007c0c */ /* 0x000fe2000bf03070 */
[----:B------:R-:W-:Y:S01]  /*8050*/  FFMA.FTZ R0, R119, UR43, -R6 ;  /* 0x0000002b77007c23 */ /* 0x000fe20008010806 */
[----:B------:R-:W-:Y:S01]  /*8060*/  LOP3.LUT R7, R9, UR38, R64, 0x96, !PT ;  /* 0x0000002609077c12 */ /* 0x000fe2000f8e9640 */
[----:B------:R-:W-:Y:S01]  /*8070*/  IMAD.MOV.U32 R64, RZ, RZ, R106 ;  /* 0x000000ffff407224 */ /* 0x000fe200078e006a */
[----:B------:R1:W2:Y:S04]  /*8080*/  LDL.LU.S16 R119, [R1+0xc] ;  /* 0x00000c0001777983 */ /* 0x0002a80000300600 */
[----:B------:R1:W3:Y:S01]  /*8090*/  LDL.LU.S16 R106, [R1+0x8] ;  /* 0x00000800016a7983 */ /* 0x0002e20000300600 */
[----:B------:R-:W-:-:S03]  /*80a0*/  IMAD.WIDE.U32 R8, R7, -0x2daee0ad, RZ ;  /* 0xd2511f5307087825 */ /* 0x000fc600078e00ff */
[----:B------:R-:W-:Y:S01]  /*80b0*/  LOP3.LUT R7, R23, UR24, R8, 0x96, !PT ;  /* 0x0000001817077c12 */ /* 0x000fe2000f8e9608 */
[----:B------:R-:W4:Y:S01]  /*80c0*/  MUFU.EX2 R60, R0 ;  /* 0x00000000003c7308 */ /* 0x000f220000000800 */
[----:B------:R-:W-:-:S03]  /*80d0*/  LOP3.LUT R10, R9, UR30, R10, 0x96, !PT ;  /* 0x0000001e090a7c12 */ /* 0x000fc6000f8e960a */
[----:B------:R-:W-:-:S04]  /*80e0*/  IMAD.WIDE.U32 R8, R7, -0x326172a9, RZ ;  /* 0xcd9e8d5707087825 */ /* 0x000fc800078e00ff */
[----:B------:R-:W-:Y:S01]  /*80f0*/  FFMA.FTZ R7, R118, UR43, -R6 ;  /* 0x0000002b76077c23 */ /* 0x000fe20008010806 */
[----:B------:R-:W-:-:S03]  /*8100*/  @!P1 HFMA2.BF16_V2 R142, -RZ.H0_H0, RZ.H0_H0, -R219.H0_H0 ;  /* 0x200000ffff8e9231 */ /* 0x000fc600003409db */
[----:B------:R-:W1:Y:S01]  /*8110*/  MUFU.EX2 R118, R7 ;  /* 0x0000000700767308 */ /* 0x000e620000000800 */
[----:B------:R-:W-:Y:S01]  /*8120*/  IMAD.WIDE.U32 R10, R10, -0x326172a9, RZ ;  /* 0xcd9e8d570a0a7825 */ /* 0x000fe200078e00ff */
[----:B------:R-:W-:Y:S02]  /*8130*/  @!P1 PRMT R219, R142, 0x5410, RZ ;  /* 0x000054108edb9816 */ /* 0x000fe400000000ff */
[----:B------:R-:W-:Y:S02]  /*8140*/  ISETP.LE.U32.AND P1, PT, R63, UR13, PT ;  /* 0x0000000d3f007c0c */ /* 0x000fe4000bf23070 */
[----:B------:R-:W-:Y:S02]  /*8150*/  LOP3.LUT R18, R9, UR21, R10, 0x96, !PT ;  /* 0x0000001509127c12 */ /* 0x000fe4000f8e960a */
[C---:B------:R-:W-:Y:S02]  /*8160*/  LOP3.LUT R27, R8.reuse, 0xffff, RZ, 0xc0, !PT ;  /* 0x0000ffff081b7812 */ /* 0x040fe400078ec0ff */
[----:B------:R-:W-:-:S02]  /*8170*/  LOP3.LUT R30, R8, 0xff, RZ, 0xc0, !PT ;  /* 0x000000ff081e7812 */ /* 0x000fc400078ec0ff */
[--C-:B------:R-:W-:Y:S02]  /*8180*/  SHF.R.U32.HI R28, RZ, 0x10, R8.reuse ;  /* 0x00000010ff1c7819 */ /* 0x100fe40000011608 */
[----:B------:R-:W-:Y:S01]  /*8190*/  SHF.R.U32.HI R29, RZ, 0x18, R8 ;  /* 0x00000018ff1d7819 */ /* 0x000fe20000011608 */
[----:B------:R-:W-:-:S04]  /*81a0*/  IMAD.WIDE.U32 R8, R140, -0x2daee0ad, RZ ;  /* 0xd2511f538c087825 */ /* 0x000fc800078e00ff */
[----:B----4-:R-:W-:Y:S02]  /*81b0*/  IMAD.MOV.U32 R140, RZ, RZ, R60 ;  /* 0x000000ffff8c7224 */ /* 0x010fe400078e003c */
[----:B------:R-:W-:-:S03]  /*81c0*/  @!P4 HFMA2.BF16_V2 R135, -RZ.H0_H0, RZ.H0_H0, -R222.H0_H0 ;  /* 0x200000ffff87c231 */ /* 0x000fc600003409de */
[----:B-1----:R-:W-:Y:S01]  /*81d0*/  F2FP.BF16.F32.PACK_AB R7, R140, R118 ;  /* 0x000000768c07723e */ /* 0x002fe200000010ff */
[----:B------:R-:W-:Y:S01]  /*81e0*/  @!P1 HFMA2.BF16_V2 R149, -RZ.H0_H0, RZ.H0_H0, -R214.H0_H0 ;  /* 0x200000ffff959231 */ /* 0x000fe200003409d6 */
[----:B------:R-:W-:Y:S02]  /*81f0*/  @!P4 PRMT R222, R135, 0x5410, RZ ;  /* 0x0000541087dec816 */ /* 0x000fe400000000ff */
[C---:B------:R-:W-:Y:S02]  /*8200*/  PRMT R163, R7.reuse, 0x7610, R163 ;  /* 0x0000761007a37816 */ /* 0x040fe400000000a3 */
[----:B------:R-:W-:Y:S01]  /*8210*/  PRMT R162, R7, 0x7632, R162 ;  /* 0x0000763207a27816 */ /* 0x000fe200000000a2 */
[----:B------:R-:W-:Y:S01]  /*8220*/  FFMA.FTZ R7, R122, UR43, -R5 ;  /* 0x0000002b7a077c23 */ /* 0x000fe20008010805 */
[----:B------:R-:W-:Y:S01]  /*8230*/  LOP3.LUT R0, R37, 0xff, RZ, 0xc0, !PT ;  /* 0x000000ff25007812 */ /* 0x000fe200078ec0ff */
[----:B------:R-:W-:Y:S02]  /*8240*/  IMAD.MOV.U32 R135, RZ, RZ, R110 ;  /* 0x000000ffff877224 */ /* 0x000fe400078e006e */
[----:B------:R-:W-:Y:S01]  /*8250*/  IMAD.MOV.U32 R110, RZ, RZ, R251 ;  /* 0x000000ffff6e7224 */ /* 0x000fe200078e00fb */
[----:B------:R-:W-:Y:S01]  /*8260*/  @!P1 PRMT R214, R149, 0x5410, RZ ;  /* 0x0000541095d69816 */ /* 0x000fe200000000ff */
[----:B------:R1:W-:Y:S01]  /*8270*/  MUFU.EX2 R251, R7 ;  /* 0x0000000700fb7308 */ /* 0x0003e20000000800 */
[----:B------:R-:W-:Y:S01]  /*8280*/  ISETP.LE.U32.AND P1, PT, R0, UR13, PT ;  /* 0x0000000d00007c0c */ /* 0x000fe2000bf23070 */
[----:B------:R-:W-:-:S02]  /*8290*/  IMAD.MOV.U32 R141, RZ, RZ, R14 ;  /* 0x000000ffff8d7224 */ /* 0x000fc400078e000e */
[----:B------:R-:W-:Y:S02]  /*82a0*/  IMAD.MOV.U32 R14, RZ, RZ, R111 ;  /* 0x000000ffff0e7224 */ /* 0x000fe400078e006f */
[----:B------:R-:W-:Y:S02]  /*82b0*/  @!P0 HFMA2.BF16_V2 R151, -RZ.H0_H0, RZ.H0_H0, -R162.H0_H0 ;  /* 0x200000ffff978231 */ /* 0x000fe400003409a2 */
[----:B------:R-:W-:Y:S01]  /*82c0*/  IMAD.MOV.U32 R63, RZ, RZ, R108 ;  /* 0x000000ffff3f7224 */ /* 0x000fe200078e006c */
[----:B------:R-:W-:Y:S01]  /*82d0*/  PRMT R108, R163, 0x5410, R162 ;  /* 0x00005410a36c7816 */ /* 0x000fe200000000a2 */
[----:B-1----:R-:W-:-:S04]  /*82e0*/  FFMA.FTZ R7, R121, UR43, -R5 ;  /* 0x0000002b79077c23 */ /* 0x002fc80008010805 */
[----:B------:R1:W4:Y:S01]  /*82f0*/  MUFU.EX2 R111, R7 ;  /* 0x00000007006f7308 */ /* 0x0003220000000800 */
[----:B------:R-:W-:Y:S01]  /*8300*/  @!P0 PRMT R162, R151, 0x5410, RZ ;  /* 0x0000541097a28816 */ /* 0x000fe200000000ff */
[----:B------:R-:W-:Y:S01]  /*8310*/  @!P1 HFMA2.BF16_V2 R152, -RZ.H0_H0, RZ.H0_H0, -R163.H0_H0 ;  /* 0x200000ffff989231 */ /* 0x000fe200003409a3 */
[----:B------:R-:W-:Y:S02]  /*8320*/  LOP3.LUT R21, R11, UR26, R12, 0x96, !PT ;  /* 0x0000001a0b157c12 */ /* 0x000fe4000f8e960c */
[----:B------:R-:W-:Y:S02]  /*8330*/  LOP3.LUT R0, R9, UR20, R78, 0x96, !PT ;  /* 0x0000001409007c12 */ /* 0x000fe4000f8e964e */
[----:B------:R-:W-:Y:S02]  /*8340*/  LOP3.LUT R12, R8, 0xffff, RZ, 0xc0, !PT ;  /* 0x0000ffff080c7812 */ /* 0x000fe400078ec0ff */
[----:B-1----:R-:W-:-:S04]  /*8350*/  SHF.R.U32.HI R7, RZ, 0x18, R37 ;  /* 0x00000018ff077819 */ /* 0x002fc80000011625 */
[----:B------:R-:W-:Y:S02]  /*8360*/  ISETP.LE.U32.AND P0, PT, R7, UR13, PT ;  /* 0x0000000d07007c0c */ /* 0x000fe4000bf03070 */
[----:B------:R-:W-:Y:S02]  /*8370*/  SHF.R.U32.HI R7, RZ, 0x10, R37 ;  /* 0x00000010ff077819 */ /* 0x000fe40000011625 */
[----:B------:R-:W-:Y:S02]  /*8380*/  LOP3.LUT R10, R8, 0xff, RZ, 0xc0, !PT ;  /* 0x000000ff080a7812 */ /* 0x000fe400078ec0ff */
[----:B------:R-:W-:Y:S02]  /*8390*/  LOP3.LUT R7, R7, 0xff, RZ, 0xc0, !PT ;  /* 0x000000ff07077812 */ /* 0x000fe400078ec0ff */
[--C-:B------:R-:W-:Y:S02]  /*83a0*/  SHF.R.U32.HI R11, RZ, 0x10, R8.reuse ;  /* 0x00000010ff0b7819 */ /* 0x100fe40000011608 */
[----:B------:R-:W-:Y:S01]  /*83b0*/  SHF.R.U32.HI R9, RZ, 0x18, R8 ;  /* 0x00000018ff097819 */ /* 0x000fe20000011608 */
[----:B------:R-:W-:Y:S01]  /*83c0*/  FFMA.FTZ R8, R120, UR43, -R6 ;  /* 0x0000002b78087c23 */ /* 0x000fe20008010806 */
[----:B------:R-:W-:Y:S01]  /*83d0*/  IMAD.MOV.U32 R139, RZ, RZ, R76 ;  /* 0x000000ffff8b7224 */ /* 0x000fe200078e004c */
[----:B------:R-:W-:Y:S01]  /*83e0*/  @!P1 PRMT R163, R152, 0x5410, RZ ;  /* 0x0000541098a39816 */ /* 0x000fe200000000ff */
[----:B------:R-:W-:Y:S01]  /*83f0*/  IMAD.MOV.U32 R76, RZ, RZ, R88 ;  /* 0x000000ffff4c7224 */ /* 0x000fe200078e0058 */
[----:B------:R-:W-:Y:S01]  /*8400*/  ISETP.LE.U32.AND P1, PT, R7, UR13, PT ;  /* 0x0000000d07007c0c */ /* 0x000fe2000bf23070 */
[----:B------:R-:W-:Y:S01]  /*8410*/  IMAD.MOV.U32 R88, RZ, RZ, R252 ;  /* 0x000000ffff587224 */ /* 0x000fe200078e00fc */
[----:B----4-:R-:W-:Y:S01]  /*8420*/  F2FP.BF16.F32.PACK_AB R7, R111, R251 ;  /* 0x000000fb6f07723e */ /* 0x010fe200000010ff */
[----:B------:R1:W-:Y:S03]  /*8430*/  MUFU.EX2 R252, R8 ;  /* 0x0000000800fc7308 */ /* 0x0003e60000000800 */
[----:B------:R-:W-:-:S02]  /*8440*/  PRMT R161, R7, 0x7632, R161 ;  /* 0x0000763207a17816 */ /* 0x000fc400000000a1 */
[----:B------:R-:W-:-:S03]  /*8450*/  PRMT R160, R7, 0x7610, R160 ;  /* 0x0000761007a07816 */ /* 0x000fc600000000a0 */
[----:B------:R-:W-:Y:S02]  /*8460*/  @!P0 HFMA2.BF16_V2 R154, -RZ.H0_H0, RZ.H0_H0, -R161.H0_H0 ;  /* 0x200000ffff9a8231 */ /* 0x000fe400003409a1 */
[----:B-1----:R-:W-:-:S04]  /*8470*/  FFMA.FTZ R8, R123, UR43, -R6 ;  /* 0x0000002b7b087c23 */ /* 0x002fc80008010806 */
[----:B------:R1:W4:Y:S01]  /*8480*/  MUFU.EX2 R37, R8 ;  /* 0x0000000800257308 */ /* 0x0003220000000800 */
[----:B------:R-:W-:Y:S01]  /*8490*/  IMAD.MOV.U32 R65, RZ, RZ, R107 ;  /* 0x000000ffff417224 */ /* 0x000fe200078e006b */
[----:B------:R-:W-:Y:S02]  /*84a0*/  PRMT R107, R160, 0x5410, R161 ;  /* 0x00005410a06b7816 */ /* 0x000fe400000000a1 */
[----:B------:R-:W-:Y:S01]  /*84b0*/  @!P0 PRMT R161, R154, 0x5410, RZ ;  /* 0x000054109aa18816 */ /* 0x000fe200000000ff */
[----:B------:R-:W-:Y:S01]  /*84c0*/  IMAD.MOV.U32 R13, RZ, RZ, R109 ;  /* 0x000000ffff0d7224 */ /* 0x000fe200078e006d */
[----:B-1----:R-:W-:-:S04]  /*84d0*/  SHF.R.U32.HI R8, RZ, 0x8, R241 ;  /* 0x00000008ff087819 */ /* 0x002fc800000116f1 */
[----:B------:R-:W-:-:S04]  /*84e0*/  LOP3.LUT R7, R8, 0xffff, RZ, 0xc0, !PT ;  /* 0x0000ffff08077812 */ /* 0x000fc800078ec0ff */
[----:B------:R-:W-:Y:S01]  /*84f0*/  ISETP.LE.U32.AND P0, PT, R7, UR13, PT ;  /* 0x0000000d07007c0c */ /* 0x000fe2000bf03070 */
[----:B------:R-:W-:Y:S01]  /*8500*/  FFMA.FTZ R7, R124, UR43, -R5 ;  /* 0x0000002b7c077c23 */ /* 0x000fe20008010805 */
[----:B------:R-:W-:-:S03]  /*8510*/  IMAD.MOV.U32 R109, RZ, RZ, R250 ;  /* 0x000000ffff6d7224 */ /* 0x000fc600078e00fa */
[----:B------:R1:W-:Y:S01]  /*8520*/  MUFU.EX2 R250, R7 ;  /* 0x0000000700fa7308 */ /* 0x0003e20000000800 */
[----:B------:R-:W-:Y:S02]  /*8530*/  IMAD.MOV.U32 R66, RZ, RZ, R249 ;  /* 0x000000ffff427224 */ /* 0x000fe400078e00f9 */
[----:B------:R-:W-:Y:S01]  /*8540*/  @!P3 HFMA2.BF16_V2 R138, -RZ.H0_H0, RZ.H0_H0, -R220.H0_H0 ;  /* 0x200000ffff8ab231 */ /* 0x000fe200003409dc */
[----:B----4-:R-:W-:Y:S01]  /*8550*/  F2FP.BF16.F32.PACK_AB R8, R37, R252 ;  /* 0x000000fc2508723e */ /* 0x010fe200000010ff */
[----:B------:R-:W-:Y:S02]  /*8560*/  IMAD.MOV.U32 R31, RZ, RZ, R248 ;  /* 0x000000ffff1f7224 */ /* 0x000fe400078e00f8 */
[----:B-1----:R-:W-:-:S04]  /*8570*/  FFMA.FTZ R7, R127, UR43, -R5 ;  /* 0x0000002b7f077c23 */ /* 0x002fc80008010805 */
[----:B------:R1:W4:Y:S01]  /*8580*/  MUFU.EX2 R249, R7 ;  /* 0x0000000700f97308 */ /* 0x0003220000000800 */
[----:B------:R-:W-:Y:S02]  /*8590*/  @!P3 PRMT R220, R138, 0x5410, RZ ;  /* 0x000054108adcb816 */ /* 0x000fe400000000ff */
[C---:B------:R-:W-:Y:S02]  /*85a0*/  PRMT R159, R8.reuse, 0x7610, R159 ;  /* 0x00007610089f7816 */ /* 0x040fe4000000009f */
[----:B------:R-:W-:Y:S01]  /*85b0*/  PRMT R158, R8, 0x7632, R158 ;  /* 0x00007632089e7816 */ /* 0x000fe2000000009e */
[----:B------:R-:W-:Y:S01]  /*85c0*/  FFMA.FTZ R8, R125, UR43, -R6 ;  /* 0x0000002b7d087c23 */ /* 0x000fe20008010806 */
[----:B------:R-:W-:Y:S02]  /*85d0*/  ISETP.LE.U32.AND P3, PT, R43, UR13, PT ;  /* 0x0000000d2b007c0c */ /* 0x000fe4000bf63070 */
[----:B-1----:R-:W-:-:S04]  /*85e0*/  LOP3.LUT R7, R11, 0xff, RZ, 0xc0, !PT ;  /* 0x000000ff0b077812 */ /* 0x002fc800078ec0ff */
[----:B------:R-:W-:Y:S01]  /*85f0*/  ISETP.LE.U32.AND P4, PT, R7, UR13, PT ;  /* 0x0000000d07007c0c */ /* 0x000fe2000bf83070 */
[----:B------:R-:W-:Y:S01]  /*8600*/  FFMA.FTZ R7, R126, UR43, -R6 ;  /* 0x0000002b7e077c23 */ /* 0x000fe20008010806 */
[----:B------:R-:W-:-:S03]  /*8610*/  IMAD.MOV.U32 R137, RZ, RZ, R247 ;  /* 0x000000ffff897224 */ /* 0x000fc600078e00f7 */
[----:B------:R1:W-:Y:S01]  /*8620*/  MUFU.EX2 R248, R7 ;  /* 0x0000000700f87308 */ /* 0x0003e20000000800 */
[----:B------:R-:W-:Y:S02]  /*8630*/  @!P1 HFMA2.BF16_V2 R156, -RZ.H0_H0, RZ.H0_H0, -R160.H0_H0 ;  /* 0x200000ffff9c9231 */ /* 0x000fe400003409a0 */
[----:B------:R-:W-:-:S05]  /*8640*/  @!P0 HFMA2.BF16_V2 R157, -RZ.H0_H0, RZ.H0_H0, -R158.H0_H0 ;  /* 0x200000ffff9d8231 */ /* 0x000fca000034099e */
[----:B------:R4:W4:Y:S01]  /*8650*/  MUFU.EX2 R247, R8 ;  /* 0x0000000800f77308 */ /* 0x0009220000000800 */
[----:B------:R-:W-:Y:S01]  /*8660*/  IMAD.MOV.U32 R60, RZ, RZ, R100 ;  /* 0x000000ffff3c7224 */ /* 0x000fe200078e0064 */
[----:B-1----:R-:W-:-:S04]  /*8670*/  LOP3.LUT R7, R0, 0xffff, RZ, 0xc0, !PT ;  /* 0x0000ffff00077812 */ /* 0x002fc800078ec0ff */
[----:B------:R-:W-:Y:S01]  /*8680*/  SHF.R.U32.HI R7, RZ, 0x8, R7 ;  /* 0x00000008ff077819 */ /* 0x000fe20000011607 */
[----:B------:R-:W-:Y:S01]  /*8690*/  @!P3 HFMA2.BF16_V2 R146, -RZ.H0_H0, RZ.H0_H0, -R216.H0_H0 ;  /* 0x200000ffff92b231 */ /* 0x000fe200003409d8 */
[----:B------:R-:W-:Y:S02]  /*86a0*/  PRMT R100, R159, 0x5410, R158 ;  /* 0x000054109f647816 */ /* 0x000fe4000000009e */
[----:B----4-:R-:W-:Y:S02]  /*86b0*/  F2FP.BF16.F32.PACK_AB R8, R249, R250 ;  /* 0x000000faf908723e */ /* 0x010fe400000010ff */
[----:B------:R-:W-:Y:S02]  /*86c0*/  LOP3.LUT R7, R7, 0xffff, RZ, 0xc0, !PT ;  /* 0x0000ffff07077812 */ /* 0x000fe400078ec0ff */
[----:B------:R-:W-:Y:S02]  /*86d0*/  @!P1 PRMT R160, R156, 0x5410, RZ ;  /* 0x000054109ca09816 */ /* 0x000fe400000000ff */
[----:B------:R-:W-:-:S02]  /*86e0*/  @!P0 PRMT R158, R157, 0x5410, RZ ;  /* 0x000054109d9e8816 */ /* 0x000fc400000000ff */
[C---:B------:R-:W-:Y:S02]  /*86f0*/  PRMT R157, R8.reuse, 0x7632, R157 ;  /* 0x00007632089d7816 */ /* 0x040fe4000000009d */
[----:B------:R-:W-:Y:S02]  /*8700*/  PRMT R156, R8, 0x7610, R156 ;  /* 0x00007610089c7816 */ /* 0x000fe4000000009c */
[----:B------:R-:W-:Y:S02]  /*8710*/  LOP3.LUT R8, R0, 0xff, RZ, 0xc0, !PT ;  /* 0x000000ff00087812 */ /* 0x000fe400078ec0ff */
[----:B------:R-:W-:Y:S01]  /*8720*/  ISETP.LE.U32.AND P1, PT, R7, UR13, PT ;  /* 0x0000000d07007c0c */ /* 0x000fe2000bf23070 */
[----:B------:R-:W-:Y:S01]  /*8730*/  FFMA.FTZ R7, R129, UR43, -R5 ;  /* 0x0000002b81077c23 */ /* 0x000fe20008010805 */
[----:B------:R-:W-:Y:S02]  /*8740*/  @!P3 PRMT R216, R146, 0x5410, RZ ;  /* 0x0000541092d8b816 */ /* 0x000fe400000000ff */
[----:B------:R-:W-:-:S02]  /*8750*/  ISETP.LE.U32.AND P3, PT, R244, UR13, PT ;  /* 0x0000000df4007c0c */ /* 0x000fc4000bf63070 */
[----:B------:R-:W-:Y:S01]  /*8760*/  ISETP.LE.U32.AND P0, PT, R8, UR13, PT ;  /* 0x0000000d08007c0c */ /* 0x000fe2000bf03070 */
[----:B------:R1:W-:Y:S01]  /*8770*/  MUFU.EX2 R244, R7 ;  /* 0x0000000700f47308 */ /* 0x0003e20000000800 */
[----:B------:R-:W-:Y:S01]  /*8780*/  F2FP.BF16.F32.PACK_AB R8, R248, R247 ;  /* 0x000000f7f808723e */ /* 0x000fe200000010ff */
[----:B------:R-:W-:Y:S02]  /*8790*/  IMAD.MOV.U32 R61, RZ, RZ, R81 ;  /* 0x000000ffff3d7224 */ /* 0x000fe400078e0051 */
[----:B------:R-:W-:Y:S01]  /*87a0*/  IMAD.MOV.U32 R81, RZ, RZ, R15 ;  /* 0x000000ffff517224 */ /* 0x000fe200078e000f */
[C---:B------:R-:W-:Y:S01]  /*87b0*/  PRMT R154, R8.reuse, 0x7632, R154 ;  /* 0x00007632089a7816 */ /* 0x040fe2000000009a */
[----:B------:R-:W-:Y:S01]  /*87c0*/  IMAD.MOV.U32 R15, RZ, RZ, R245 ;  /* 0x000000ffff0f7224 */ /* 0x000fe200078e00f5 */
[----:B------:R-:W-:Y:S01]  /*87d0*/  PRMT R155, R8, 0x7610, R155 ;  /* 0x00007610089b7816 */ /* 0x000fe2000000009b */
[----:B-1----:R-:W-:-:S04]  /*87e0*/  FFMA.FTZ R7, R130, UR43, -R5 ;  /* 0x0000002b82077c23 */ /* 0x002fc80008010805 */
[----:B------:R1:W4:Y:S01]  /*87f0*/  MUFU.EX2 R245, R7 ;  /* 0x0000000700f57308 */ /* 0x0003220000000800 */
[----:B------:R-:W-:Y:S02]  /*8800*/  @!P1 HFMA2.BF16_V2 R235, -RZ.H0_H0, RZ.H0_H0, -R154.H0_H0 ;  /* 0x200000ffffeb9231 */ /* 0x000fe4000034099a */
[----:B------:R-:W-:Y:S02]  /*8810*/  IMAD.MOV.U32 R136, RZ, RZ, R62 ;  /* 0x000000ffff887224 */ /* 0x000fe400078e003e */
[----:B------:R-:W-:Y:S02]  /*8820*/  @!P0 HFMA2.BF16_V2 R234, -RZ.H0_H0, RZ.H0_H0, -R155.H0_H0 ;  /* 0x200000ffffea8231 */ /* 0x000fe4000034099b */
[----:B------:R-:W-:Y:S01]  /*8830*/  IMAD.MOV.U32 R62, RZ, RZ, R99 ;  /* 0x000000ffff3e7224 */ /* 0x000fe200078e0063 */
[----:B------:R-:W-:Y:S02]  /*8840*/  PRMT R99, R155, 0x5410, R154 ;  /* 0x000054109b637816 */ /* 0x000fe4000000009a */
[----:B------:R-:W-:-:S02]  /*8850*/  @!P1 PRMT R154, R235, 0x5410, RZ ;  /* 0x00005410eb9a9816 */ /* 0x000fc400000000ff */
[--C-:B-1----:R-:W-:Y:S02]  /*8860*/  SHF.R.U32.HI R7, RZ, 0x18, R0.reuse ;  /* 0x00000018ff077819 */ /* 0x102fe40000011600 */
[----:B------:R-:W-:-:S04]  /*8870*/  SHF.R.U32.HI R0, RZ, 0x10, R0 ;  /* 0x00000010ff007819 */ /* 0x000fc80000011600 */
[----:B------:R-:W-:Y:S02]  /*8880*/  LOP3.LUT R0, R0, 0xff, RZ, 0xc0, !PT ;  /* 0x000000ff00007812 */ /* 0x000fe400078ec0ff */
[----:B------:R-:W-:Y:S02]  /*8890*/  @!P0 PRMT R155, R234, 0x5410, RZ ;  /* 0x00005410ea9b8816 */ /* 0x000fe400000000ff */
[----:B------:R-:W-:Y:S01]  /*88a0*/  ISETP.LE.U32.AND P1, PT, R0, UR13, PT ;  /* 0x0000000d00007c0c */ /* 0x000fe2000bf23070 */
[--C-:B------:R-:W-:Y:S01]  /*88b0*/  FFMA.FTZ R0, R86, UR43, -R6.reuse ;  /* 0x0000002b56007c23 */ /* 0x100fe20008010806 */
[----:B------:R-:W-:Y:S01]  /*88c0*/  ISETP.LE.U32.AND P0, PT, R7, UR13, PT ;  /* 0x0000000d07007c0c */ /* 0x000fe2000bf03070 */
[----:B------:R-:W-:Y:S02]  /*88d0*/  FFMA.FTZ R6, R85, UR43, -R6 ;  /* 0x0000002b55067c23 */ /* 0x000fe40008010806 */
[----:B------:R4:W-:Y:S01]  /*88e0*/  MUFU.EX2 R241, R0 ;  /* 0x0000000000f17308 */ /* 0x0009e20000000800 */
[----:B------:R-:W-:-:S07]  /*88f0*/  IMAD.MOV.U32 R138, RZ, RZ, R246 ;  /* 0x000000ffff8a7224 */ /* 0x000fce00078e00f6 */
[----:B------:R-:W1:Y:S01]  /*8900*/  MUFU.EX2 R246, R6 ;  /* 0x0000000600f67308 */ /* 0x000e620000000800 */
[----:B----4-:R-:W-:-:S04]  /*8910*/  F2FP.BF16.F32.PACK_AB R0, R245, R244 ;  /* 0x000000f4f500723e */ /* 0x010fc800000010ff */
[C---:B------:R-:W-:Y:S02]  /*8920*/  PRMT R153, R0.reuse, 0x7632, R153 ;  /* 0x0000763200997816 */ /* 0x040fe40000000099 */
[----:B------:R-:W-:Y:S02]  /*8930*/  PRMT R152, R0, 0x7610, R152 ;  /* 0x0000761000987816 */ /* 0x000fe40000000098 */
[----:B------:R-:W-:Y:S01]  /*8940*/  SHF.R.U32.HI R0, RZ, 0x8, R12 ;  /* 0x00000008ff007819 */ /* 0x000fe2000001160c */
[----:B------:R-:W-:Y:S02]  /*8950*/  @!P0 HFMA2.BF16_V2 R239, -RZ.H0_H0, RZ.H0_H0, -R153.H0_H0 ;  /* 0x200000ffffef8231 */ /* 0x000fe40000340999 */
[----:B------:R-:W-:Y:S01]  /*8960*/  IMAD.MOV.U32 R87, RZ, RZ, R101 ;  /* 0x000000ffff577224 */ /* 0x000fe200078e0065 */
[----:B------:R-:W-:Y:S02]  /*8970*/  LOP3.LUT R0, R0, 0xffff, RZ, 0xc0, !PT ;  /* 0x0000ffff00007812 */ /* 0x000fe400078ec0ff */
[----:B------:R-:W-:-:S02]  /*8980*/  PRMT R101, R152, 0x5410, R153 ;  /* 0x0000541098657816 */ /* 0x000fc40000000099 */
[----:B------:R-:W-:Y:S02]  /*8990*/  @!P0 PRMT R153, R239, 0x5410, RZ ;  /* 0x00005410ef998816 */ /* 0x000fe400000000ff */
[----:B------:R-:W-:Y:S01]  /*89a0*/  ISETP.LE.U32.AND P0, PT, R0, UR13, PT ;  /* 0x0000000d00007c0c */ /* 0x000fe2000bf03070 */
[----:B------:R-:W-:Y:S01]  /*89b0*/  @!P2 HFMA2.BF16_V2 R150, -RZ.H0_H0, RZ.H0_H0, -R213.H0_H0 ;  /* 0x200000ffff96a231 */ /* 0x000fe200003409d5 */
[----:B-1----:R-:W-:-:S04]  /*89c0*/  F2FP.BF16.F32.PACK_AB R0, R246, R241 ;  /* 0x000000f1f600723e */ /* 0x002fc800000010ff */
[----:B------:R-:W-:Y:S02]  /*89d0*/  @!P2 PRMT R213, R150, 0x5410, RZ ;  /* 0x0000541096d5a816 */ /* 0x000fe400000000ff */
[----:B------:R-:W-:-:S05]  /*89e0*/  PRMT R150, R0, 0x7632, R150 ;  /* 0x0000763200967816 */ /* 0x000fca0000000096 */
[----:B---3--:R-:W-:Y:S01]  /*89f0*/  @!P0 HFMA2.BF16_V2 R106, -RZ.H0_H0, RZ.H0_H0, -R150.H0_H0 ;  /* 0x200000ffff6a8231 */ /* 0x008fe20000340996 */
[----:B------:R-:W-:-:S04]  /*8a00*/  PRMT R151, R0, 0x7610, R151 ;  /* 0x0000761000977816 */ /* 0x000fc80000000097 */
[----:B------:R-:W-:Y:S02]  /*8a10*/  PRMT R11, R106, 0x7610, R11 ;  /* 0x000076106a0b7816 */ /* 0x000fe4000000000b */
[----:B------:R-:W-:Y:S02]  /*8a20*/  PRMT R106, R151, 0x5410, R150 ;  /* 0x00005410976a7816 */ /* 0x000fe40000000096 */
[----:B------:R-:W-:Y:S02]  /*8a30*/  @!P0 PRMT R150, R11, 0x5410, RZ ;  /* 0x000054100b968816 */ /* 0x000fe400000000ff */
[----:B------:R1:W3:Y:S01]  /*8a40*/  LDL.LU.S16 R11, [R1+0x10] ;  /* 0x00001000010b7983 */ /* 0x0002e20000300600 */
[----:B------:R-:W-:Y:S02]  /*8a50*/  @!P1 HFMA2.BF16_V2 R240, -RZ.H0_H0, RZ.H0_H0, -R152.H0_H0 ;  /* 0x200000fffff09231 */ /* 0x000fe40000340998 */
[--C-:B------:R-:W-:Y:S01]  /*8a60*/  FFMA.FTZ R6, R84, UR43, -R5.reuse ;  /* 0x0000002b54067c23 */ /* 0x100fe20008010805 */
[----:B------:R-:W-:-:S02]  /*8a70*/  FFMA.FTZ R5, R67, UR43, -R5 ;  /* 0x0000002b43057c23 */ /* 0x000fc40008010805 */
[----:B------:R-:W-:Y:S01]  /*8a80*/  @!P1 PRMT R152, R240, 0x5410, RZ ;  /* 0x00005410f0989816 */ /* 0x000fe200000000ff */
[----:B------:R-:W-:Y:S08]  /*8a90*/  MUFU.EX2 R239, R6 ;  /* 0x0000000600ef7308 */ /* 0x000ff00000000800 */
[----:B------:R-:W4:Y:S01]  /*8aa0*/  MUFU.EX2 R240, R5 ;  /* 0x0000000500f07308 */ /* 0x000f220000000800 */
[----:B------:R-:W-:-:S02]  /*8ab0*/  ISETP.LE.U32.AND P2, PT, R10, UR13, PT ;  /* 0x0000000d0a007c0c */ /* 0x000fc4000bf43070 */
[----:B----4-:R-:W-:-:S04]  /*8ac0*/  F2FP.BF16.F32.PACK_AB R5, R240, R239 ;  /* 0x000000eff005723e */ /* 0x010fc800000010ff */
[----:B------:R-:W-:-:S07]  /*8ad0*/  PRMT R149, R5, 0x7610, R149 ;  /* 0x0000761005957816 */ /* 0x000fce0000000095 */
[----:B--2---:R-:W-:Y:S01]  /*8ae0*/  @!P2 HFMA2.BF16_V2 R119, -RZ.H0_H0, RZ.H0_H0, -R151.H0_H0 ;  /* 0x200000ffff77a231 */ /* 0x004fe20000340997 */
[----:B------:R-:W-:-:S04]  /*8af0*/  PRMT R148, R5, 0x7632, R148 ;  /* 0x0000763205947816 */ /* 0x000fc80000000094 */
[----:B------:R-:W-:Y:S01]  /*8b00*/  PRMT R12, R119, 0x7610, R12 ;  /* 0x00007610770c7816 */ /* 0x000fe2000000000c */
[----:B------:R-:W-:Y:S02]  /*8b10*/  IMAD.MOV.U32 R119, RZ, RZ, R63 ;  /* 0x000000ffff777224 */ /* 0x000fe400078e003f */
[----:B------:R-:W-:Y:S02]  /*8b20*/  IMAD.MOV.U32 R63, RZ, RZ, R13 ;  /* 0x000000ffff3f7224 */ /* 0x000fe400078e000d */
[----:B------:R-:W-:Y:S02]  /*8b30*/  IMAD.MOV.U32 R13, RZ, RZ, R61 ;  /* 0x000000ffff0d7224 */ /* 0x000fe400078e003d */
[----:B------:R-:W-:Y:S01]  /*8b40*/  IMAD.MOV.U32 R61, RZ, RZ, R104 ;  /* 0x000000ffff3d7224 */ /* 0x000fe200078e0068 */
[----:B------:R-:W-:Y:S01]  /*8b50*/  PRMT R104, R149, 0x5410, R148 ;  /* 0x0000541095687816 */ /* 0x000fe20000000094 */
[----:B---3--:R-:W-:-:S05]  /*8b60*/  @!P4 HFMA2.BF16_V2 R11, -RZ.H0_H0, RZ.H0_H0, -R149.H0_H0 ;  /* 0x200000ffff0bc231 */ /* 0x008fca0000340995 */
[----:B------:R-:W-:-:S04]  /*8b70*/  PRMT R10, R11, 0x7610, R10 ;  /* 0x000076100b0a7816 */ /* 0x000fc8000000000a */
[----:B------:R-:W-:Y:S02]  /*8b80*/  @!P4 PRMT R149, R10, 0x5410, RZ ;  /* 0x000054100a95c816 */ /* 0x000fe400000000ff */
[----:B------:R1:W2:Y:S01]  /*8b90*/  LDL.LU.S16 R10, [R1+0x14] ;  /* 0x00001400010a7983 */ /* 0x0002a20000300600 */
[----:B------:R-:W-:-:S05]  /*8ba0*/  @!P5 HFMA2.BF16_V2 R172, -RZ.H0_H0, RZ.H0_H0, -R159.H0_H0 ;  /* 0x200000ffffacd231 */ /* 0x000fca000034099f */
[----:B------:R-:W-:Y:S02]  /*8bb0*/  @!P5 PRMT R159, R172, 0x5410, RZ ;  /* 0x00005410ac9fd816 */ /* 0x000fe400000000ff */
[----:B------:R-:W-:Y:S02]  /*8bc0*/  ISETP.LE.U32.AND P5, PT, R9, UR13, PT ;  /* 0x0000000d09007c0c */ /* 0x000fe4000bfa3070 */
[----:B------:R-:W-:Y:S01]  /*8bd0*/  SHF.R.U32.HI R0, RZ, 0x10, R36 ;  /* 0x00000010ff007819 */ /* 0x000fe20000011624 */
[----:B------:R-:W-:Y:S02]  /*8be0*/  @!P3 HFMA2.BF16_V2 R231, -RZ.H0_H0, RZ.H0_H0, -R157.H0_H0 ;  /* 0x200000ffffe7b231 */ /* 0x000fe4000034099d */
[----:B------:R-:W-:Y:S01]  /*8bf0*/  IMAD.MOV.U32 R43, RZ, RZ, R77 ;  /* 0x000000ffff2b7224 */ /* 0x000fe200078e004d */
[----:B------:R-:W-:Y:S01]  /*8c00*/  LOP3.LUT R0, R0, 0xff, RZ, 0xc0, !PT ;  /* 0x000000ff00007812 */ /* 0x000fe200078ec0ff */
[----:B------:R-:W-:-:S06]  /*8c10*/  IMAD.MOV.U32 R77, RZ, RZ, R98 ;  /* 0x000000ffff4d7224 */ /* 0x000fcc00078e0062 */
[----:B--2---:R-:W-:-:S05]  /*8c20*/  @!P5 HFMA2.BF16_V2 R10, -RZ.H0_H0, RZ.H0_H0, -R148.H0_H0 ;  /* 0x200000ffff0ad231 */ /* 0x004fca0000340994 */
[----:B------:R-:W-:Y:S02]  /*8c30*/  PRMT R9, R10, 0x7610, R9 ;  /* 0x000076100a097816 */ /* 0x000fe40000000009 */
[----:B------:R1:W2:Y:S01]  /*8c40*/  LDL.LU.S16 R10, [R1+0x34] ;  /* 0x00003400010a7983 */ /* 0x0002a20000300600 */
[----:B------:R-:W-:Y:S02]  /*8c50*/  PRMT R98, R156, 0x5410, R157 ;  /* 0x000054109c627816 */ /* 0x000fe4000000009d */
[----:B------:R-:W-:Y:S02]  /*8c60*/  @!P3 PRMT R157, R231, 0x5410, RZ ;  /* 0x00005410e79db816 */ /* 0x000fe400000000ff */
[----:B------:R-:W-:Y:S02]  /*8c70*/  ISETP.LE.U32.AND P3, PT, R0, UR13, PT ;  /* 0x0000000d00007c0c */ /* 0x000fe4000bf63070 */
[----:B------:R-:W-:Y:S02]  /*8c80*/  LOP3.LUT R0, R36, 0xff, RZ, 0xc0, !PT ;  /* 0x000000ff24007812 */ /* 0x000fe400078ec0ff */
[----:B------:R-:W-:-:S02]  /*8c90*/  @!P2 PRMT R151, R12, 0x5410, RZ ;  /* 0x000054100c97a816 */ /* 0x000fc400000000ff */
[----:B------:R-:W-:Y:S02]  /*8ca0*/  ISETP.LE.U32.AND P2, PT, R0, UR13, PT ;  /* 0x0000000d00007c0c */ /* 0x000fe4000bf43070 */
[----:B------:R-:W-:-:S11]  /*8cb0*/  @!P5 PRMT R148, R9, 0x5410, RZ ;  /* 0x000054100994d816 */ /* 0x000fd600000000ff */
[----:B--2---:R-:W-:-:S05]  /*8cc0*/  @!P2 HFMA2.BF16_V2 R10, -RZ.H0_H0, RZ.H0_H0, -R165.H0_H0 ;  /* 0x200000ffff0aa231 */ /* 0x004fca00003409a5 */
[----:B------:R-:W-:Y:S02]  /*8cd0*/  PRMT R8, R10, 0x7610, R8 ;  /* 0x000076100a087816 */ /* 0x000fe40000000008 */
[----:B------:R1:W2:Y:S04]  /*8ce0*/  LDL.LU.S16 R10, [R1+0x2c] ;  /* 0x00002c00010a7983 */ /* 0x0002a80000300600 */
[----:B------:R1:W3:Y:S01]  /*8cf0*/  LDL.LU.S16 R9, [R1+0x28] ;  /* 0x0000280001097983 */ /* 0x0002e20000300600 */
[----:B------:R-:W-:-:S04]  /*8d00*/  SHF.R.U32.HI R0, RZ, 0x18, R36 ;  /* 0x00000018ff007819 */ /* 0x000fc80000011624 */
[----:B------:R-:W-:Y:S02]  /*8d10*/  ISETP.LE.U32.AND P0, PT, R0, UR13, PT ;  /* 0x0000000d00007c0c */ /* 0x000fe4000bf03070 */
[----:B------:R-:W-:-:S04]  /*8d20*/  LOP3.LUT R0, R36, 0xffff, RZ, 0xc0, !PT ;  /* 0x0000ffff24007812 */ /* 0x000fc800078ec0ff */
[----:B------:R-:W-:-:S04]  /*8d30*/  SHF.R.U32.HI R0, RZ, 0x8, R0 ;  /* 0x00000008ff007819 */ /* 0x000fc80000011600 */
[----:B------:R-:W-:-:S04]  /*8d40*/  LOP3.LUT R0, R0, 0xffff, RZ, 0xc0, !PT ;  /* 0x0000ffff00007812 */ /* 0x000fc800078ec0ff */
[----:B------:R-:W-:Y:S01]  /*8d50*/  ISETP.LE.U32.AND P1, PT, R0, UR13, PT ;  /* 0x0000000d00007c0c */ /* 0x000fe2000bf23070 */
[----:B---3--:R-:W-:-:S05]  /*8d60*/  @!P3 HFMA2.BF16_V2 R9, -RZ.H0_H0, RZ.H0_H0, -R167.H0_H0 ;  /* 0x200000ffff09b231 */ /* 0x008fca00003409a7 */
[----:B------:R-:W-:-:S04]  /*8d70*/  PRMT R0, R9, 0x7610, R0 ;  /* 0x0000761009007816 */ /* 0x000fc80000000000 */
[----:B------:R-:W-:Y:S02]  /*8d80*/  @!P3 PRMT R167, R0, 0x5410, RZ ;  /* 0x0000541000a7b816 */ /* 0x000fe400000000ff */
[----:B------:R1:W3:Y:S01]  /*8d90*/  LDL.LU.S16 R0, [R1+0x30] ;  /* 0x0000300001007983 */ /* 0x0002e20000300600 */
[----:B------:R-:W-:Y:S01]  /*8da0*/  @!P2 PRMT R165, R8, 0x5410, RZ ;  /* 0x0000541008a5a816 */ /* 0x000fe200000000ff */
[----:B---3--:R-:W-:-:S05]  /*8db0*/  @!P0 HFMA2.BF16_V2 R0, -RZ.H0_H0, RZ.H0_H0, -R166.H0_H0 ;  /* 0x200000ffff008231 */ /* 0x008fca00003409a6 */
[----:B------:R-:W-:-:S04]  /*8dc0*/  PRMT R6, R0, 0x7610, R6 ;  /* 0x0000761000067816 */ /* 0x000fc80000000006 */
[----:B------:R-:W-:Y:S02]  /*8dd0*/  @!P0 PRMT R166, R6, 0x5410, RZ ;  /* 0x0000541006a68816 */ /* 0x000fe400000000ff */
[----:B------:R1:W3:Y:S01]  /*8de0*/  LDL.LU.S16 R6, [R1+0x6c] ;  /* 0x00006c0001067983 */ /* 0x0002e20000300600 */
[----:B------:R-:W-:Y:S02]  /*8df0*/  ISETP.LE.U32.AND P2, PT, R199, UR13, PT ;  /* 0x0000000dc7007c0c */ /* 0x000fe4000bf43070 */
[----:B------:R-:W-:-:S04]  /*8e00*/  SHF.R.U32.HI R0, RZ, 0x8, R171 ;  /* 0x00000008ff007819 */ /* 0x000fc800000116ab */
[----:B------:R-:W-:-:S04]  /*8e10*/  LOP3.LUT R0, R0, 0xffff, RZ, 0xc0, !PT ;  /* 0x0000ffff00007812 */ /* 0x000fc800078ec0ff */
[----:B------:R-:W-:-:S03]  /*8e20*/  ISETP.LE.U32.AND P0, PT, R0, UR13, PT ;  /* 0x0000000d00007c0c */ /* 0x000fc6000bf03070 */
[----:B---3--:R-:W-:-:S05]  /*8e30*/  @!P2 HFMA2.BF16_V2 R6, -RZ.H0_H0, RZ.H0_H0, -R212.H0_H0 ;  /* 0x200000ffff06a231 */ /* 0x008fca00003409d4 */
[----:B------:R-:W-:-:S04]  /*8e40*/  PRMT R0, R6, 0x7610, R0 ;  /* 0x0000761006007816 */ /* 0x000fc80000000000 */
[----:B------:R-:W-:Y:S02]  /*8e50*/  @!P2 PRMT R212, R0, 0x5410, RZ ;  /* 0x0000541000d4a816 */ /* 0x000fe400000000ff */
[----:B------:R1:W3:Y:S01]  /*8e60*/  LDL.LU.S16 R0, [R1+0x78] ;  /* 0x0000780001007983 */ /* 0x0002e20000300600 */
[----:B--2---:R-:W-:Y:S02]  /*8e70*/  @!P1 HFMA2.BF16_V2 R10, -RZ.H0_H0, RZ.H0_H0, -R164.H0_H0 ;  /* 0x200000ffff0a9231 */ /* 0x004fe400003409a4 */
[----:B------:R-:W-:Y:S02]  /*8e80*/  IMAD.MOV.U32 R125, RZ, RZ, R65 ;  /* 0x000000ffff7d7224 */ /* 0x000fe400078e0041 */
[----:B------:R-:W-:Y:S02]  /*8e90*/  IMAD.MOV.U32 R121, RZ, RZ, R140 ;  /* 0x000000ffff797224 */ /* 0x000fe400078e008c */
[----:B------:R-:W-:Y:S01]  /*8ea0*/  IMAD.MOV.U32 R122, RZ, RZ, R119 ;  /* 0x000000ffff7a7224 */ /* 0x000fe200078e0077 */
[----:B------:R-:W-:Y:S01]  /*8eb0*/  PRMT R7, R10, 0x7610, R7 ;  /* 0x000076100a077816 */ /* 0x000fe20000000007 */
[----:B------:R-:W-:-:S02]  /*8ec0*/  IMAD.MOV.U32 R78, RZ, RZ, R63 ;  /* 0x000000ffff4e7224 */ /* 0x000fc400078e003f */
[----:B------:R-:W-:Y:S02]  /*8ed0*/  IMAD.MOV.U32 R11, RZ, RZ, R125 ;  /* 0x000000ffff0b7224 */ /* 0x000fe400078e007d */
[----:B------:R-:W-:Y:S02]  /*8ee0*/  IMAD.MOV.U32 R126, RZ, RZ, R14 ;  /* 0x000000ffff7e7224 */ /* 0x000fe400078e000e */
[----:B------:R-:W-:Y:S02]  /*8ef0*/  IMAD.MOV.U32 R120, RZ, RZ, R121 ;  /* 0x000000ffff787224 */ /* 0x000fe400078e0079 */
[----:B------:R-:W-:Y:S02]  /*8f00*/  IMAD.MOV.U32 R125, RZ, RZ, R15 ;  /* 0x000000ffff7d7224 */ /* 0x000fe400078e000f */
[----:B------:R-:W-:Y:S01]  /*8f10*/  IMAD.MOV.U32 R121, RZ, RZ, R122 ;  /* 0x000000ffff797224 */ /* 0x000fe200078e007a */
[----:B------:R-:W-:Y:S01]  /*8f20*/  @!P1 PRMT R164, R7, 0x5410, RZ ;  /* 0x0000541007a49816 */ /* 0x000fe200000000ff */
[----:B------:R-:W-:-:S02]  /*8f30*/  IMAD.MOV.U32 R122, RZ, RZ, R78 ;  /* 0x000000ffff7a7224 */ /* 0x000fc400078e004e */
[----:B------:R-:W-:Y:S02]  /*8f40*/  @!P6 HFMA2.BF16_V2 R232, -RZ.H0_H0, RZ.H0_H0, -R156.H0_H0 ;  /* 0x200000ffffe8e231 */ /* 0x000fe4000034099c */
[----:B------:R-:W-:Y:S02]  /*8f50*/  IMAD.MOV.U32 R86, RZ, RZ, R126 ;  /* 0x000000ffff567224 */ /* 0x000fe400078e007e */
[----:B------:R-:W-:Y:S02]  /*8f60*/  IMAD.MOV.U32 R7, RZ, RZ, R125 ;  /* 0x000000ffff077224 */ /* 0x000fe400078e007d */
[----:B------:R-:W-:Y:S02]  /*8f70*/  IMAD.MOV.U32 R127, RZ, RZ, R122 ;  /* 0x000000ffff7f7224 */ /* 0x000fe400078e007a */
[----:B------:R-:W-:Y:S01]  /*8f80*/  IMAD.MOV.U32 R84, RZ, RZ, R86 ;  /* 0x000000ffff547224 */ /* 0x000fe200078e0056 */
[----:B------:R-:W-:Y:S01]  /*8f90*/  @!P6 PRMT R156, R232, 0x5410, RZ ;  /* 0x00005410e89ce816 */ /* 0x000fe200000000ff */
[----:B------:R-:W-:-:S02]  /*8fa0*/  IMAD.MOV.U32 R86, RZ, RZ, R7 ;  /* 0x000000ffff567224 */ /* 0x000fc400078e0007 */
[----:B------:R-:W-:Y:S02]  /*8fb0*/  IMAD.MOV.U32 R232, RZ, RZ, R127 ;  /* 0x000000ffffe87224 */ /* 0x000fe400078e007f */
[----:B------:R-:W-:Y:S02]  /*8fc0*/  IMAD R172, R3, 0x2, R169 ;  /* 0x0000000203ac7824 */ /* 0x000fe400078e02a9 */
[----:B------:R-:W-:Y:S02]  /*8fd0*/  IMAD.MOV.U32 R79, RZ, RZ, R13 ;  /* 0x000000ffff4f7224 */ /* 0x000fe400078e000d */
[----:B------:R-:W-:Y:S02]  /*8fe0*/  IMAD.MOV.U32 R119, RZ, RZ, R66 ;  /* 0x000000ffff777224 */ /* 0x000fe400078e0042 */
[----:B------:R-:W-:Y:S02]  /*8ff0*/  IMAD.MOV.U32 R13, RZ, RZ, R137 ;  /* 0x000000ffff0d7224 */ /* 0x000fe400078e0089 */
[----:B------:R-:W-:-:S02]  /*9000*/  IMAD.MOV.U32 R66, RZ, RZ, R138 ;  /* 0x000000ffff427224 */ /* 0x000fc400078e008a */
[----:B------:R-:W-:Y:S02]  /*9010*/  IMAD.MOV.U32 R140, RZ, RZ, R61 ;  /* 0x000000ffff8c7224 */ /* 0x000fe400078e003d */
[----:B------:R-:W-:Y:S02]  /*9020*/  IMAD.MOV.U32 R137, RZ, RZ, R60 ;  /* 0x000000ffff897224 */ /* 0x000fe400078e003c */
[----:B------:R-:W-:Y:S02]  /*9030*/  IMAD.MOV.U32 R138, RZ, RZ, R62 ;  /* 0x000000ffff8a7224 */ /* 0x000fe400078e003e */
[----:B------:R-:W2:Y:S01]  /*9040*/  LDSM.16.MT88.4 R60, [R172+0x6000] ;  /* 0x00600000ac3c783b */ /* 0x000ea20000004200 */
[----:B---3--:R-:W-:-:S05]  /*9050*/  @!P0 HFMA2.BF16_V2 R0, -RZ.H0_H0, RZ.H0_H0, -R210.H0_H0 ;  /* 0x200000ffff008231 */ /* 0x008fca00003409d2 */
[----:B------:R-:W-:Y:S02]  /*9060*/  PRMT R5, R0, 0x7610, R5 ;  /* 0x0000761000057816 */ /* 0x000fe40000000005 */
[----:B------:R-:W-:Y:S02]  /*9070*/  LOP3.LUT R0, R228, 0xff, RZ, 0xc0, !PT ;  /* 0x000000ffe4007812 */ /* 0x000fe400078ec0ff */
[----:B------:R-:W-:Y:S02]  /*9080*/  @!P0 PRMT R210, R5, 0x5410, RZ ;  /* 0x0000541005d28816 */ /* 0x000fe400000000ff */
[----:B------:R-:W-:Y:S02]  /*9090*/  ISETP.LE.U32.AND P0, PT, R0, UR13, PT ;  /* 0x0000000d00007c0c */ /* 0x000fe4000bf03070 */
[----:B------:R-:W-:Y:S02]  /*90a0*/  SHF.R.U32.HI R5, RZ, 0x8, R84 ;  /* 0x00000008ff057819 */ /* 0x000fe40000011654 */
[----:B------:R-:W-:Y:S01]  /*90b0*/  LOP3.LUT R0, R86, 0xff, RZ, 0xc0, !PT ;  /* 0x000000ff56007812 */ /* 0x000fe200078ec0ff */
[----:B------:R-:W-:Y:S01]  /*90c0*/  IMAD.MOV.U32 R86, RZ, RZ, R232 ;  /* 0x000000ffff567224 */ /* 0x000fe200078e00e8 */
[----:B------:R-:W-:-:S02]  /*90d0*/  PRMT R87, R87, 0x5410, R5 ;  /* 0x0000541057577816 */ /* 0x000fc40000000005 */
[----:B------:R1:W3:Y:S02]  /*90e0*/  LDL.LU.S16 R5, [R1+0x8c] ;  /* 0x00008c0001057983 */ /* 0x0002e40000300600 */
[----:B------:R-:W-:Y:S02]  /*90f0*/  PRMT R86, R0, 0x5410, R86 ;  /* 0x0000541000567816 */ /* 0x000fe40000000056 */
[----:B------:R1:W4:Y:S01]  /*9100*/  LDL.LU.S16 R0, [R1+0x88] ;  /* 0x0000880001007983 */ /* 0x0003220000300600 */
[----:B------:R-:W-:Y:S02]  /*9110*/  IMAD.MOV.U32 R78, RZ, RZ, R79 ;  /* 0x000000ffff4e7224 */ /* 0x000fe400078e004f */
[----:B------:R-:W-:Y:S02]  /*9120*/  IMAD.MOV.U32 R79, RZ, RZ, R140 ;  /* 0x000000ffff4f7224 */ /* 0x000fe400078e008c */
[----:B------:R-:W-:Y:S02]  /*9130*/  IMAD.MOV.U32 R140, RZ, RZ, R119 ;  /* 0x000000ffff8c7224 */ /* 0x000fe400078e0077 */
[----:B------:R-:W-:-:S02]  /*9140*/  IMAD.MOV.U32 R119, RZ, RZ, R13 ;  /* 0x000000ffff777224 */ /* 0x000fc400078e000d */
[----:B------:R-:W-:Y:S02]  /*9150*/  IMAD.MOV.U32 R13, RZ, RZ, R66 ;  /* 0x000000ffff0d7224 */ /* 0x000fe400078e0042 */
[----:B------:R-:W-:Y:S02]  /*9160*/  IMAD.MOV.U32 R124, RZ, RZ, R64 ;  /* 0x000000ffff7c7224 */ /* 0x000fe400078e0040 */
[----:B------:R-:W1:Y:S02]  /*9170*/  LDSM.16.MT88.4 R64, [R172+0x6800] ;  /* 0x00680000ac40783b */ /* 0x000e640000004200 */
[----:B------:R-:W-:Y:S02]  /*9180*/  IMAD.MOV.U32 R10, RZ, RZ, R124 ;  /* 0x000000ffff0a7224 */ /* 0x000fe400078e007c */
[----:B------:R-:W-:Y:S02]  /*9190*/  IMAD.MOV.U32 R235, RZ, RZ, R11 ;  /* 0x000000ffffeb7224 */ /* 0x000fe400078e000b */
[----:B------:R-:W-:-:S02]  /*91a0*/  IMAD.MOV.U32 R234, RZ, RZ, R10 ;  /* 0x000000ffffea7224 */ /* 0x000fc400078e000a */
[----:B--2---:R-:W-:Y:S01]  /*91b0*/  HMMA.16816.F32.BF16 R8, R48, R60, RZ ;  /* 0x0000003c3008723c */ /* 0x004fe200000418ff */
[----:B------:R-:W-:Y:S01]  /*91c0*/  ISETP.LE.U32.AND P4, PT, R170, UR13, PT ;  /* 0x0000000daa007c0c */ /* 0x000fe2000bf83070 */
[----:B------:R-:W-:Y:S02]  /*91d0*/  IMAD.MOV.U32 R123, RZ, RZ, R120 ;  /* 0x000000ffff7b7224 */ /* 0x000fe400078e0078 */
[----:B------:R-:W-:Y:S02]  /*91e0*/  IMAD.MOV.U32 R120, RZ, RZ, R13 ;  /* 0x000000ffff787224 */ /* 0x000fe400078e000d */
[----:B------:R-:W-:-:S15]  /*91f0*/  IMAD.WIDE.U32 R6, R24, -0x2daee0ad, RZ ;  /* 0xd2511f5318067825 */ /* 0x000fde00078e00ff */
[----:B------:R-:W-:-:S03]  /*9200*/  NOP ;  /* 0x0000000000007918 */ /* 0x000fc60000000000 */
[----:B-1----:R-:W-:Y:S01]  /*9210*/  HMMA.16816.F32.BF16 R8, R44, R64, R8 ;  /* 0x000000402c08723c */ /* 0x002fe20000041808 */
[----:B------:R-:W-:Y:S02]  /*9220*/  IMAD.MOV.U32 R127, RZ, RZ, R123 ;  /* 0x000000ffff7f7224 */ /* 0x000fe400078e007b */
[----:B------:R-:W-:Y:S02]  /*9230*/  IMAD.MOV.U32 R84, RZ, RZ, R120 ;  /* 0x000000ffff547224 */ /* 0x000fe400078e0078 */
[----:B------:R-:W-:Y:S01]  /*9240*/  IMAD.MOV.U32 R120, RZ, RZ, R26 ;  /* 0x000000ffff787224 */ /* 0x000fe200078e001a */
[----:B------:R-:W-:Y:S01]  /*9250*/  LOP3.LUT R26, R6, 0xffff, RZ, 0xc0, !PT ;  /* 0x0000ffff061a7812 */ /* 0x000fe200078ec0ff */
[----:B------:R-:W-:Y:S01]  /*9260*/  IMAD.MOV.U32 R232, RZ, RZ, R25 ;  /* 0x000000ffffe87224 */ /* 0x000fe200078e0019 */
[----:B------:R-:W-:-:S15]  /*9270*/  SHF.R.U32.HI R25, RZ, 0x10, R6 ;  /* 0x00000010ff197819 */ /* 0x000fde0000011606 */
[----:B------:R-:W-:-:S01]  /*9280*/  NOP ;  /* 0x0000000000007918 */ /* 0x000fc20000000000 */
[----:B------:R-:W-:Y:S01]  /*9290*/  IMAD.MOV.U32 R125, RZ, RZ, R9 ;  /* 0x000000ffff7d7224 */ /* 0x000fe200078e0009 */
[----:B------:R-:W-:Y:S01]  /*92a0*/  LOP3.LUT R9, R6, 0xff, RZ, 0xc0, !PT ;  /* 0x000000ff06097812 */ /* 0x000fe200078ec0ff */
[----:B------:R-:W-:Y:S01]  /*92b0*/  IMAD.MOV.U32 R123, RZ, RZ, R8 ;  /* 0x000000ffff7b7224 */ /* 0x000fe200078e0008 */
[----:B------:R-:W-:Y:S01]  /*92c0*/  SHF.R.U32.HI R8, RZ, 0x18, R6 ;  /* 0x00000018ff087819 */ /* 0x000fe20000011606 */
[----:B------:R-:W-:-:S04]  /*92d0*/  IMAD.MOV.U32 R124, RZ, RZ, R121 ;  /* 0x000000ffff7c7224 */ /* 0x000fc800078e0079 */
[----:B------:R-:W-:Y:S02]  /*92e0*/  IMAD.MOV.U32 R231, RZ, RZ, R124 ;  /* 0x000000ffffe77224 */ /* 0x000fe400078e007c */
[----:B------:R-:W-:Y:S01]  /*92f0*/  IMAD.MOV.U32 R124, RZ, RZ, R10 ;  /* 0x000000ffff7c7224 */ /* 0x000fe200078e000a */
[----:B------:R-:W-:Y:S01]  /*9300*/  LOP3.LUT R10, R7, UR20, R20, 0x96, !PT ;  /* 0x00000014070a7c12 */ /* 0x000fe2000f8e9614 */
[----:B------:R-:W-:Y:S02]  /*9310*/  IMAD.MOV.U32 R126, RZ, RZ, R11 ;  /* 0x000000ffff7e7224 */ /* 0x000fe400078e000b */
[----:B----4-:R-:W-:-:S05]  /*9320*/  @!P4 HFMA2.BF16_V2 R0, -RZ.H0_H0, RZ.H0_H0, -R209.H0_H0 ;  /* 0x200000ffff00c231 */ /* 0x010fca00003409d1 */
[----:B------:R-:W-:Y:S02]  /*9330*/  PRMT R6, R0, 0x7610, R6 ;  /* 0x0000761000067816 */ /* 0x000fe40000000006 */
[----:B------:R-:W-:-:S04]  /*9340*/  LOP3.LUT R0, R38, 0xffff, RZ, 0xc0, !PT ;  /* 0x0000ffff26007812 */ /* 0x000fc800078ec0ff */
[----:B------:R-:W-:-:S04]  /*9350*/  SHF.R.U32.HI R0, RZ, 0x8, R0 ;  /* 0x00000008ff007819 */ /* 0x000fc80000011600 */
[----:B------:R-:W-:-:S04]  /*9360*/  LOP3.LUT R0, R0, 0xffff, RZ, 0xc0, !PT ;  /* 0x0000ffff00007812 */ /* 0x000fc800078ec0ff */
[----:B------:R-:W-:Y:S02]  /*9370*/  ISETP.LE.U32.AND P1, PT, R0, UR13, PT ;  /* 0x0000000d00007c0c */ /* 0x000fe4000bf23070 */
[----:B------:R1:W2:Y:S01]  /*9380*/  LDL.LU.S16 R0, [R1+0x90] ;  /* 0x0000900001007983 */ /* 0x0002a20000300600 */
[----:B---3--:R-:W-:Y:S01]  /*9390*/  @!P0 HFMA2.BF16_V2 R5, -RZ.H0_H0, RZ.H0_H0, -R211.H0_H0 ;  /* 0x200000ffff058231 */ /* 0x008fe200003409d3 */
[----:B------:R-:W-:Y:S02]  /*93a0*/  @!P4 PRMT R209, R6, 0x5410, RZ ;  /* 0x0000541006d1c816 */ /* 0x000fe400000000ff */
[----:B------:R1:W3:Y:S02]  /*93b0*/  LDL.LU.S16 R11, [R1+0x94] ;  /* 0x00009400010b7983 */ /* 0x0002e40000300600 */
[----:B------:R-:W-:Y:S02]  /*93c0*/  PRMT R7, R5, 0x7610, R7 ;  /* 0x0000761005077816 */ /* 0x000fe40000000007 */
[----:B------:R1:W4:Y:S02]  /*93d0*/  LDL.LU.S16 R24, [R1+0x98] ;  /* 0x0000980001187983 */ /* 0x0003240000300600 */
[----:B------:R-:W-:Y:S01]  /*93e0*/  @!P0 PRMT R211, R7, 0x5410, RZ ;  /* 0x0000541007d38816 */ /* 0x000fe200000000ff */
[----:B------:R-:W-:-:S02]  /*93f0*/  IMAD.WIDE.U32 R6, R84, -0x2daee0ad, RZ ;  /* 0xd2511f5354067825 */ /* 0x000fc400078e00ff */
[----:B------:R1:W3:Y:S01]  /*9400*/  LDL.LU.S16 R84, [R1+0x9c] ;  /* 0x00009c0001547983 */ /* 0x0002e20000300600 */
[----:B------:R-:W-:Y:S01]  /*9410*/  HMMA.16816.F32.BF16 R12, R52, R60, RZ ;  /* 0x0000003c340c723c */ /* 0x000fe200000418ff */
[----:B------:R-:W-:-:S04]  /*9420*/  LOP3.LUT R5, R38, 0xff, RZ, 0xc0, !PT ;  /* 0x000000ff26057812 */ /* 0x000fc800078ec0ff */
[----:B------:R-:W-:-:S15]  /*9430*/  ISETP.LE.U32.AND P0, PT, R5, UR13, PT ;  /* 0x0000000d05007c0c */ /* 0x000fde000bf03070 */
[----:B------:R-:W-:-:S04]  /*9440*/  NOP ;  /* 0x0000000000007918 */ /* 0x000fc80000000000 */
[----:B------:R-:W-:Y:S01]  /*9450*/  HMMA.16816.F32.BF16 R12, R56, R64, R12 ;  /* 0x00000040380c723c */ /* 0x000fe2000004180c */
[----:B------:R-:W-:-:S15]  /*9460*/  IMAD.MOV.U32 R121, RZ, RZ, R140 ;  /* 0x000000ffff797224 */ /* 0x000fde00078e008c */
[----:B------:R-:W-:-:S08]  /*9470*/  NOP ;  /* 0x0000000000007918 */ /* 0x000fd00000000000 */
[----:B------:R-:W-:Y:S01]  /*9480*/  IMAD.MOV.U32 R140, RZ, RZ, R12 ;  /* 0x000000ffff8c7224 */ /* 0x000fe200078e000c */
[----:B------:R-:W-:Y:S01]  /*9490*/  LOP3.LUT R12, R7, UR20, R234, 0x96, !PT ;  /* 0x00000014070c7c12 */ /* 0x000fe2000f8e96ea */
[----:B------:R-:W-:Y:S01]  /*94a0*/  IMAD.MOV.U32 R129, RZ, RZ, R13 ;  /* 0x000000ffff817224 */ /* 0x000fe200078e000d */
[----:B------:R-:W-:Y:S01]  /*94b0*/  LOP3.LUT R13, R6, 0xffff, RZ, 0xc0, !PT ;  /* 0x0000ffff060d7812 */ /* 0x000fe200078ec0ff */
[----:B--2---:R-:W-:-:S05]  /*94c0*/  @!P0 HFMA2.BF16_V2 R0, -RZ.H0_H0, RZ.H0_H0, -R196.H0_H0 ;  /* 0x200000ffff008231 */ /* 0x004fca00003409c4 */
[----:B------:R-:W-:Y:S02]  /*94d0*/  PRMT R7, R0, 0x7610, R7 ;  /* 0x0000761000077816 */ /* 0x000fe40000000007 */
[----:B------:R-:W-:-:S04]  /*94e0*/  SHF.R.U32.HI R0, RZ, 0x10, R38 ;  /* 0x00000010ff007819 */ /* 0x000fc80000011626 */
[----:B------:R-:W-:Y:S02]  /*94f0*/  LOP3.LUT R0, R0, 0xff, RZ, 0xc0, !PT ;  /* 0x000000ff00007812 */ /* 0x000fe400078ec0ff */
[----:B------:R-:W-:Y:S02]  /*9500*/  @!P0 PRMT R196, R7, 0x5410, RZ ;  /* 0x0000541007c48816 */ /* 0x000fe400000000ff */
[----:B------:R-:W-:Y:S02]  /*9510*/  ISETP.LE.U32.AND P0, PT, R0, UR13, PT ;  /* 0x0000000d00007c0c */ /* 0x000fe4000bf03070 */
[----:B------:R-:W-:-:S04]  /*9520*/  SHF.R.U32.HI R0, RZ, 0x18, R38 ;  /* 0x00000018ff007819 */ /* 0x000fc80000011626 */
[----:B------:R-:W-:-:S13]  /*9530*/  ISETP.LE.U32.AND P2, PT, R0, UR13, PT ;  /* 0x0000000d00007c0c */ /* 0x000fda000bf43070 */
[----:B---3--:R-:W-:-:S05]  /*9540*/  @!P2 HFMA2.BF16_V2 R84, -RZ.H0_H0, RZ.H0_H0, -R193.H0_H0 ;  /* 0x200000ffff54a231 */ /* 0x008fca00003409c1 */
[----:B------:R-:W-:-:S04]  /*9550*/  PRMT R5, R84, 0x7610, R5 ;  /* 0x0000761054057816 */ /* 0x000fc80000000005 */
[----:B------:R-:W-:Y:S02]  /*9560*/  @!P2 PRMT R193, R5, 0x5410, RZ ;  /* 0x0000541005c1a816 */ /* 0x000fe400000000ff */
[----:B------:R1:W2:Y:S04]  /*9570*/  LDL.LU.S16 R5, [R1+0xa0] ;  /* 0x0000a00001057983 */ /* 0x0002a80000300600 */
[----:B------:R1:W3:Y:S01]  /*9580*/  LDL.LU.S16 R84, [R1+0xa4] ;  /* 0x0000a40001547983 */ /* 0x0002e20000300600 */
[----:B------:R-:W-:Y:S02]  /*9590*/  @!P1 HFMA2.BF16_V2 R11, -RZ.H0_H0, RZ.H0_H0, -R195.H0_H0 ;  /* 0x200000ffff0b9231 */ /* 0x000fe400003409c3 */
[----:B------:R-:W-:Y:S01]  /*95a0*/  IMAD.MOV.U32 R122, RZ, RZ, R119 ;  /* 0x000000ffff7a7224 */ /* 0x000fe200078e0077 */
[----:B------:R-:W-:Y:S01]  /*95b0*/  SHF.R.U32.HI R0, RZ, 0x8, R233 ;  /* 0x00000008ff007819 */ /* 0x000fe200000116e9 */
[----:B------:R-:W-:Y:S01]  /*95c0*/  IMAD.MOV.U32 R119, RZ, RZ, R15 ;  /* 0x000000ffff777224 */ /* 0x000fe200078e000f */
[----:B------:R-:W-:Y:S01]  /*95d0*/  ISETP.LE.U32.AND P5, PT, R147, UR13, PT ;  /* 0x0000000d93007c0c */ /* 0x000fe2000bfa3070 */
[----:B------:R-:W-:Y:S01]  /*95e0*/  IMAD.MOV.U32 R130, RZ, RZ, R14 ;  /* 0x000000ffff827224 */ /* 0x000fe200078e000e */
[----:B------:R-:W-:-:S02]  /*95f0*/  LOP3.LUT R20, R6, 0xff, RZ, 0xc0, !PT ;  /* 0x000000ff06147812 */ /* 0x000fc400078ec0ff */
[--C-:B------:R-:W-:Y:S02]  /*9600*/  SHF.R.U32.HI R15, RZ, 0x10, R6.reuse ;  /* 0x00000010ff0f7819 */ /* 0x100fe40000011606 */
[--C-:B------:R-:W-:Y:S02]  /*9610*/  SHF.R.U32.HI R14, RZ, 0x18, R6.reuse ;  /* 0x00000018ff0e7819 */ /* 0x100fe40000011606 */
[----:B------:R-:W-:Y:S02]  /*9620*/  PRMT R6, R11, 0x7610, R6 ;  /* 0x000076100b067816 */ /* 0x000fe40000000006 */
[----:B------:R-:W-:Y:S02]  /*9630*/  LOP3.LUT R0, R0, 0xffff, RZ, 0xc0, !PT ;  /* 0x0000ffff00007812 */ /* 0x000fe400078ec0ff */
[----:B------:R-:W-:Y:S02]  /*9640*/  @!P1 PRMT R195, R6, 0x5410, RZ ;  /* 0x0000541006c39816 */ /* 0x000fe400000000ff */
[----:B------:R-:W-:Y:S01]  /*9650*/  ISETP.LE.U32.AND P1, PT, R0, UR13, PT ;  /* 0x0000000d00007c0c */ /* 0x000fe2000bf23070 */
[----:B--2---:R-:W-:-:S12]  /*9660*/  @!P5 HFMA2.BF16_V2 R5, -RZ.H0_H0, RZ.H0_H0, -R208.H0_H0 ;  /* 0x200000ffff05d231 */ /* 0x004fd800003409d0 */
[----:B---3--:R-:W-:Y:S01]  /*9670*/  @!P1 HFMA2.BF16_V2 R84, -RZ.H0_H0, RZ.H0_H0, -R207.H0_H0 ;  /* 0x200000ffff549231 */ /* 0x008fe200003409cf */
[----:B------:R-:W-:Y:S01]  /*9680*/  PRMT R85, R5, 0x7610, R85 ;  /* 0x0000761005557816 */ /* 0x000fe20000000055 */
[----:B------:R-:W-:-:S04]  /*9690*/  FFMA.FTZ R5, R198, UR43, -R17 ;  /* 0x0000002bc6057c23 */ /* 0x000fc80008010811 */
[----:B------:R2:W-:Y:S02]  /*96a0*/  MUFU.EX2 R235, R5 ;  /* 0x0000000500eb7308 */ /* 0x0005e40000000800 */
[----:B--2---:R-:W-:Y:S02]  /*96b0*/  PRMT R5, R84, 0x7610, R5 ;  /* 0x0000761054057816 */ /* 0x004fe40000000005 */
[----:B------:R1:W2:Y:S01]  /*96c0*/  LDL.LU.S16 R84, [R1+0xa8] ;  /* 0x0000a80001547983 */ /* 0x0002a20000300600 */
[----:B----4-:R-:W-:Y:S01]  /*96d0*/  @!P0 HFMA2.BF16_V2 R24, -RZ.H0_H0, RZ.H0_H0, -R194.H0_H0 ;  /* 0x200000ffff188231 */ /* 0x010fe200003409c2 */
[----:B------:R-:W-:-:S04]  /*96e0*/  LOP3.LUT R0, R236, 0xff, RZ, 0xc0, !PT ;  /* 0x000000ffec007812 */ /* 0x000fc800078ec0ff */
[----:B------:R-:W-:-:S04]  /*96f0*/  PRMT R170, R24, 0x7610, R170 ;  /* 0x0000761018aa7816 */ /* 0x000fc800000000aa */
[----:B------:R-:W-:Y:S02]  /*9700*/  @!P0 PRMT R194, R170, 0x5410, RZ ;  /* 0x00005410aac28816 */ /* 0x000fe400000000ff */
[----:B------:R-:W-:Y:S02]  /*9710*/  ISETP.LE.U32.AND P0, PT, R0, UR13, PT ;  /* 0x0000000d00007c0c */ /* 0x000fe4000bf03070 */
[----:B------:R-:W-:-:S04]  /*9720*/  SHF.R.U32.HI R0, RZ, 0x10, R19 ;  /* 0x00000010ff007819 */ /* 0x000fc80000011613 */
[----:B------:R-:W-:-:S07]  /*9730*/  LOP3.LUT R0, R0, 0xff, RZ, 0xc0, !PT ;  /* 0x000000ff00007812 */ /* 0x000fce00078ec0ff */
[----:B--2---:R-:W-:-:S05]  /*9740*/  @!P0 HFMA2.BF16_V2 R84, -RZ.H0_H0, RZ.H0_H0, -R206.H0_H0 ;  /* 0x200000ffff548231 */ /* 0x004fca00003409ce */
[----:B------:R-:W-:Y:S02]  /*9750*/  PRMT R38, R84, 0x7610, R38 ;  /* 0x0000761054267816 */ /* 0x000fe40000000026 */
[----:B------:R1:W2:Y:S02]  /*9760*/  LDL.LU.S16 R84, [R1+0xac] ;  /* 0x0000ac0001547983 */ /* 0x0002a40000300600 */
[----:B------:R-:W-:Y:S02]  /*9770*/  @!P0 PRMT R206, R38, 0x5410, RZ ;  /* 0x0000541026ce8816 */ /* 0x000fe400000000ff */
[----:B------:R1:W3:Y:S01]  /*9780*/  LDL.LU.S16 R38, [R1+0xb0] ;  /* 0x0000b00001267983 */ /* 0x0002e20000300600 */
[----:B------:R-:W-:Y:S01]  /*9790*/  ISETP.LE.U32.AND P3, PT, R0, UR13, PT ;  /* 0x0000000d00007c0c */ /* 0x000fe2000bf63070 */
[----:B------:R-:W-:-:S04]  /*97a0*/  FFMA.FTZ R0, R197, UR43, -R17 ;  /* 0x0000002bc5007c23 */ /* 0x000fc80008010811 */
[----:B------:R4:W1:Y:S01]  /*97b0*/  MUFU.EX2 R236, R0 ;  /* 0x0000000000ec7308 */ /* 0x0008620000000800 */
[----:B------:R-:W-:Y:S01]  /*97c0*/  @!P1 PRMT R207, R5, 0x5410, RZ ;  /* 0x0000541005cf9816 */ /* 0x000fe200000000ff */
[----:B------:R-:W-:-:S06]  /*97d0*/  FFMA.FTZ R5, R201, UR43, -R16 ;  /* 0x0000002bc9057c23 */ /* 0x000fcc0008010810 */
[----:B------:R1:W-:Y:S01]  /*97e0*/  MUFU.EX2 R233, R5 ;  /* 0x0000000500e97308 */ /* 0x0003e20000000800 */
[----:B----4-:R-:W-:-:S04]  /*97f0*/  LOP3.LUT R0, R19, 0xff, RZ, 0xc0, !PT ;  /* 0x000000ff13007812 */ /* 0x010fc800078ec0ff */
[----:B------:R-:W-:Y:S01]  /*9800*/  ISETP.LE.U32.AND P2, PT, R0, UR13, PT ;  /* 0x0000000d00007c0c */ /* 0x000fe2000bf43070 */
[----:B-1----:R-:W-:-:S04]  /*9810*/  FFMA.FTZ R5, R200, UR43, -R16 ;  /* 0x0000002bc8057c23 */ /* 0x002fc80008010810 */
[----:B------:R1:W4:Y:S01]  /*9820*/  MUFU.EX2 R234, R5 ;  /* 0x0000000500ea7308 */ /* 0x0003220000000800 */
[----:B------:R-:W-:Y:S01]  /*9830*/  LOP3.LUT R0, R19, 0xffff, RZ, 0xc0, !PT ;  /* 0x0000ffff13007812 */ /* 0x000fe200078ec0ff */
[----:B------:R-:W-:-:S03]  /*9840*/  IMAD.WIDE.U32 R6, R21, -0x2daee0ad, RZ ;  /* 0xd2511f5315067825 */ /* 0x000fc600078e00ff */
[----:B------:R-:W-:Y:S02]  /*9850*/  SHF.R.U32.HI R0, RZ, 0x8, R0 ;  /* 0x00000008ff007819 */ /* 0x000fe40000011600 */
[----:B-1----:R-:W-:-:S04]  /*9860*/  F2FP.BF16.F32.PACK_AB R5, R236, R235 ;  /* 0x000000ebec05723e */ /* 0x002fc800000010ff */
[----:B------:R-:W-:Y:S02]  /*9870*/  PRMT R147, R5, 0x7610, R147 ;  /* 0x0000761005937816 */ /* 0x000fe40000000093 */
[----:B------:R-:W-:Y:S02]  /*9880*/  LOP3.LUT R11, R7, UR20, R22, 0x96, !PT ;  /* 0x00000014070b7c12 */ /* 0x000fe4000f8e9616 */
[----:B------:R-:W-:Y:S02]  /*9890*/  LOP3.LUT R21, R6, 0xffff, RZ, 0xc0, !PT ;  /* 0x0000ffff06157812 */ /* 0x000fe400078ec0ff */
[----:B------:R-:W-:Y:S01]  /*98a0*/  @!P5 PRMT R208, R85, 0x5410, RZ ;  /* 0x0000541055d0d816 */ /* 0x000fe200000000ff */
[----:B------:R-:W-:Y:S01]  /*98b0*/  IMAD.MOV.U32 R85, RZ, RZ, R232 ;  /* 0x000000ffff557224 */ /* 0x000fe200078e00e8 */
[----:B------:R-:W-:Y:S01]  /*98c0*/  LOP3.LUT R0, R0, 0xffff, RZ, 0xc0, !PT ;  /* 0x0000ffff00007812 */ /* 0x000fe200078ec0ff */
[----:B------:R-:W-:Y:S01]  /*98d0*/  IMAD.MOV.U32 R232, RZ, RZ, R231 ;  /* 0x000000ffffe87224 */ /* 0x000fe200078e00e7 */
[----:B------:R-:W-:Y:S01]  /*98e0*/  PRMT R146, R5, 0x7632, R146 ;  /* 0x0000763205927816 */ /* 0x000fe20000000092 */
[----:B------:R-:W-:Y:S01]  /*98f0*/  IMAD.MOV.U32 R231, RZ, RZ, R120 ;  /* 0x000000ffffe77224 */ /* 0x000fe200078e0078 */
[----:B------:R-:W-:Y:S01]  /*9900*/  ISETP.LE.U32.AND P6, PT, R144, UR13, PT ;  /* 0x0000000d90007c0c */ /* 0x000fe2000bfc3070 */
[----:B------:R-:W-:Y:S01]  /*9910*/  IMAD.MOV.U32 R120, RZ, RZ, R89 ;  /* 0x000000ffff787224 */ /* 0x000fe200078e0059 */
[----:B------:R-:W-:-:S02]  /*9920*/  ISETP.LE.U32.AND P1, PT, R0, UR13, PT ;  /* 0x0000000d00007c0c */ /* 0x000fc4000bf23070 */
[----:B------:R-:W-:Y:S02]  /*9930*/  SHF.R.U32.HI R0, RZ, 0x18, R19 ;  /* 0x00000018ff007819 */ /* 0x000fe40000011613 */
[----:B------:R-:W-:Y:S01]  /*9940*/  PRMT R89, R147, 0x5410, R146 ;  /* 0x0000541093597816 */ /* 0x000fe20000000092 */
[----:B------:R1:W4:Y:S01]  /*9950*/  LDL.LU.S16 R19, [R1+0xd8] ;  /* 0x0000d80001137983 */ /* 0x0003220000300600 */
[----:B---3--:R-:W-:-:S05]  /*9960*/  @!P2 HFMA2.BF16_V2 R38, -RZ.H0_H0, RZ.H0_H0, -R147.H0_H0 ;  /* 0x200000ffff26a231 */ /* 0x008fca0000340993 */
[----:B------:R-:W-:-:S04]  /*9970*/  PRMT R7, R38, 0x7610, R7 ;  /* 0x0000761026077816 */ /* 0x000fc80000000007 */
[----:B------:R-:W-:Y:S02]  /*9980*/  @!P2 PRMT R147, R7, 0x5410, RZ ;  /* 0x000054100793a816 */ /* 0x000fe400000000ff */
[----:B------:R1:W3:Y:S01]  /*9990*/  LDL.LU.S16 R7, [R1+0xb4] ;  /* 0x0000b40001077983 */ /* 0x0002e20000300600 */
[----:B--2---:R-:W-:-:S05]  /*99a0*/  @!P6 HFMA2.BF16_V2 R84, -RZ.H0_H0, RZ.H0_H0, -R205.H0_H0 ;  /* 0x200000ffff54e231 */ /* 0x004fca00003409cd */
[----:B------:R-:W-:-:S04]  /*99b0*/  PRMT R36, R84, 0x7610, R36 ;  /* 0x0000761054247816 */ /* 0x000fc80000000024 */
[----:B------:R-:W-:Y:S02]  /*99c0*/  @!P6 PRMT R205, R36, 0x5410, RZ ;  /* 0x0000541024cde816 */ /* 0x000fe400000000ff */
[----:B------:R-:W-:Y:S02]  /*99d0*/  ISETP.LE.U32.AND P6, PT, R9, UR13, PT ;  /* 0x0000000d09007c0c */ /* 0x000fe4000bfc3070 */
[----:B------:R1:W2:Y:S01]  /*99e0*/  LDL.LU.S16 R9, [R1+0xdc] ;  /* 0x0000dc0001097983 */ /* 0x0002a20000300600 */
[----:B------:R-:W-:Y:S02]  /*99f0*/  ISETP.LE.U32.AND P0, PT, R0, UR13, PT ;  /* 0x0000000d00007c0c */ /* 0x000fe4000bf03070 */
[----:B----4-:R-:W-:-:S04]  /*9a00*/  F2FP.BF16.F32.PACK_AB R0, R234, R233 ;  /* 0x000000e9ea00723e */ /* 0x010fc800000010ff */
[----:B------:R-:W-:Y:S01]  /*9a10*/  PRMT R145, R0, 0x7610, R145 ;  /* 0x0000761000917816 */ /* 0x000fe20000000091 */
[----:B------:R-:W-:Y:S01]  /*9a20*/  IMAD.MOV.U32 R84, RZ, RZ, R232 ;  /* 0x000000ffff547224 */ /* 0x000fe200078e00e8 */
[----:B------:R-:W-:Y:S01]  /*9a30*/  LOP3.LUT R5, R32, 0xff, RZ, 0xc0, !PT ;  /* 0x000000ff20057812 */ /* 0x000fe200078ec0ff */
[----:B------:R-:W-:Y:S01]  /*9a40*/  IMAD.MOV.U32 R232, RZ, RZ, R231 ;  /* 0x000000ffffe87224 */ /* 0x000fe200078e00e7 */
[----:B------:R-:W-:Y:S01]  /*9a50*/  PRMT R144, R0, 0x7632, R144 ;  /* 0x0000763200907816 */ /* 0x000fe20000000090 */
[----:B------:R-:W-:Y:S01]  /*9a60*/  IMAD.MOV.U32 R231, RZ, RZ, R79 ;  /* 0x000000ffffe77224 */ /* 0x000fe200078e004f */
[----:B------:R-:W-:Y:S01]  /*9a70*/  ISETP.LE.U32.AND P2, PT, R5, UR13, PT ;  /* 0x0000000d05007c0c */ /* 0x000fe2000bf43070 */
[----:B------:R-:W-:Y:S01]  /*9a80*/  IMAD.MOV.U32 R79, RZ, RZ, R139 ;  /* 0x000000ffff4f7224 */ /* 0x000fe200078e008b */
[----:B------:R-:W-:Y:S01]  /*9a90*/  LOP3.LUT R0, R42, 0xffff, RZ, 0xc0, !PT ;  /* 0x0000ffff2a007812 */ /* 0x000fe200078ec0ff */
[----:B------:R-:W-:Y:S02]  /*9aa0*/  IMAD.MOV.U32 R139, RZ, RZ, R136 ;  /* 0x000000ffff8b7224 */ /* 0x000fe400078e0088 */
[----:B------:R-:W-:-:S02]  /*9ab0*/  IMAD.MOV.U32 R136, RZ, RZ, R80 ;  /* 0x000000ffff887224 */ /* 0x000fc400078e0050 */
[----:B------:R-:W-:Y:S01]  /*9ac0*/  IMAD.MOV.U32 R80, RZ, RZ, R88 ;  /* 0x000000ffff507224 */ /* 0x000fe200078e0058 */
[----:B------:R-:W-:Y:S01]  /*9ad0*/  PRMT R88, R145, 0x5410, R144 ;  /* 0x0000541091587816 */ /* 0x000fe20000000090 */
[----:B------:R-:W-:Y:S02]  /*9ae0*/  IMAD.MOV.U32 R228, RZ, RZ, R79 ;  /* 0x000000ffffe47224 */ /* 0x000fe400078e004f */
[----:B------:R-:W-:Y:S02]  /*9af0*/  IMAD.MOV.U32 R170, RZ, RZ, R232 ;  /* 0x000000ffffaa7224 */ /* 0x000fe400078e00e8 */
[----:B------:R-:W-:Y:S02]  /*9b00*/  IMAD.MOV.U32 R36, RZ, RZ, R84 ;  /* 0x000000ffff247224 */ /* 0x000fe400078e0054 */
[----:B---3--:R-:W-:-:S05]  /*9b10*/  @!P3 HFMA2.BF16_V2 R7, -RZ.H0_H0, RZ.H0_H0, -R145.H0_H0 ;  /* 0x200000ffff07b231 */ /* 0x008fca0000340991 */
[----:B------:R-:W-:-:S04]  /*9b20*/  PRMT R5, R7, 0x7610, R5 ;  /* 0x0000761007057816 */ /* 0x000fc80000000005 */
[----:B------:R-:W-:Y:S02]  /*9b30*/  @!P3 PRMT R145, R5, 0x5410, RZ ;  /* 0x000054100591b816 */ /* 0x000fe400000000ff */
[----:B------:R-:W-:Y:S02]  /*9b40*/  SHF.R.U32.HI R5, RZ, 0x8, R0 ;  /* 0x00000008ff057819 */ /* 0x000fe40000011600 */
[----:B------:R-:W-:-:S04]  /*9b50*/  LOP3.LUT R0, R42, 0xff, RZ, 0xc0, !PT ;  /* 0x000000ff2a007812 */ /* 0x000fc800078ec0ff */
[----:B------:R-:W-:Y:S01]  /*9b60*/  PRMT R79, R0, 0x5410, R5 ;  /* 0x00005410004f7816 */ /* 0x000fe20000000005 */
[----:B------:R-:W-:Y:S01]  /*9b70*/  FFMA.FTZ R5, R227, UR43, -R17 ;  /* 0x0000002be3057c23 */ /* 0x000fe20008010811 */
[----:B--2---:R-:W-:-:S03]  /*9b80*/  @!P0 HFMA2.BF16_V2 R9, -RZ.H0_H0, RZ.H0_H0, -R144.H0_H0 ;  /* 0x200000ffff098231 */ /* 0x004fc60000340990 */
[----:B------:R2:W-:Y:S02]  /*9b90*/  MUFU.EX2 R232, R5 ;  /* 0x0000000500e87308 */ /* 0x0005e40000000800 */
[----:B--2---:R-:W-:-:S04]  /*9ba0*/  SHF.R.U32.HI R5, RZ, 0x8, R27 ;  /* 0x00000008ff057819 */ /* 0x004fc8000001161b */
[--C-:B------:R-:W-:Y:S02]  /*9bb0*/  PRMT R84, R30, 0x5410, R5.reuse ;  /* 0x000054101e547816 */ /* 0x100fe40000000005 */
[----:B------:R-:W-:-:S04]  /*9bc0*/  PRMT R5, R9, 0x7610, R5 ;  /* 0x0000761009057816 */ /* 0x000fc80000000005 */
[----:B------:R-:W-:Y:S02]  /*9bd0*/  @!P0 PRMT R144, R5, 0x5410, RZ ;  /* 0x0000541005908816 */ /* 0x000fe400000000ff */
[----:B------:R1:W2:Y:S01]  /*9be0*/  LDL.LU.S16 R5, [R1+0xe0] ;  /* 0x0000e00001057983 */ /* 0x0002a20000300600 */
[----:B------:R-:W-:Y:S01]  /*9bf0*/  @!P1 HFMA2.BF16_V2 R19, -RZ.H0_H0, RZ.H0_H0, -R146.H0_H0 ;  /* 0x200000ffff139231 */ /* 0x000fe20000340992 */
[----:B------:R-:W-:Y:S02]  /*9c00*/  LOP3.LUT R24, R6, 0xff, RZ, 0xc0, !PT ;  /* 0x000000ff06187812 */ /* 0x000fe400078ec0ff */
[--C-:B------:R-:W-:Y:S02]  /*9c10*/  SHF.R.U32.HI R23, RZ, 0x10, R6.reuse ;  /* 0x00000010ff177819 */ /* 0x100fe40000011606 */
[--C-:B------:R-:W-:Y:S02]  /*9c20*/  SHF.R.U32.HI R22, RZ, 0x18, R6.reuse ;  /* 0x00000018ff167819 */ /* 0x100fe40000011606 */
[----:B------:R-:W-:-:S04]  /*9c30*/  PRMT R6, R19, 0x7610, R6 ;  /* 0x0000761013067816 */ /* 0x000fc80000000006 */
[----:B------:R-:W-:Y:S01]  /*9c40*/  @!P1 PRMT R146, R6, 0x5410, RZ ;  /* 0x0000541006929816 */ /* 0x000fe200000000ff */
[----:B------:R-:W-:Y:S01]  /*9c50*/  FFMA.FTZ R6, R203, UR43, -R17 ;  /* 0x0000002bcb067c23 */ /* 0x000fe20008010811 */
[----:B------:R-:W-:Y:S01]  /*9c60*/  SHF.R.U32.HI R0, RZ, 0x10, R42 ;  /* 0x00000010ff007819 */ /* 0x000fe2000001162a */
[----:B------:R-:W-:Y:S02]  /*9c70*/  IMAD.MOV.U32 R38, RZ, RZ, R231 ;  /* 0x000000ffff267224 */ /* 0x000fe400078e00e7 */
[----:B------:R3:W4:Y:S01]  /*9c80*/  MUFU.EX2 R231, R6 ;  /* 0x0000000600e77308 */ /* 0x0007220000000800 */
[----:B------:R-:W-:Y:S02]  /*9c90*/  IMAD.MOV.U32 R171, RZ, RZ, R136 ;  /* 0x000000ffffab7224 */ /* 0x000fe400078e0088 */
[----:B------:R-:W-:Y:S02]  /*9ca0*/  IMAD.MOV.U32 R136, RZ, RZ, R138 ;  /* 0x000000ffff887224 */ /* 0x000fe400078e008a */
[----:B------:R-:W-:Y:S01]  /*9cb0*/  IMAD.MOV.U32 R138, RZ, RZ, R81 ;  /* 0x000000ffff8a7224 */ /* 0x000fe200078e0051 */
[----:B------:R-:W-:-:S02]  /*9cc0*/  ISETP.LE.U32.AND P4, PT, R34, UR13, PT ;  /* 0x0000000d22007c0c */ /* 0x000fc4000bf83070 */
[----:B---3--:R-:W-:Y:S02]  /*9cd0*/  LOP3.LUT R6, R0, 0xff, RZ, 0xc0, !PT ;  /* 0x000000ff00067812 */ /* 0x008fe400078ec0ff */
[----:B------:R-:W-:-:S04]  /*9ce0*/  LOP3.LUT R0, R28, 0xff, RZ, 0xc0, !PT ;  /* 0x000000ff1c007812 */ /* 0x000fc800078ec0ff */
[----:B------:R-:W-:Y:S02]  /*9cf0*/  PRMT R81, R0, 0x5410, R29 ;  /* 0x0000541000517816 */ /* 0x000fe4000000001d */
[----:B------:R-:W-:-:S04]  /*9d00*/  SHF.R.U32.HI R0, RZ, 0x8, R33 ;  /* 0x00000008ff007819 */ /* 0x000fc80000011621 */
[----:B------:R-:W-:-:S04]  /*9d10*/  LOP3.LUT R0, R0, 0xffff, RZ, 0xc0, !PT ;  /* 0x0000ffff00007812 */ /* 0x000fc800078ec0ff */
[----:B------:R-:W-:Y:S02]  /*9d20*/  ISETP.LE.U32.AND P0, PT, R0, UR13, PT ;  /* 0x0000000d00007c0c */ /* 0x000fe4000bf03070 */
[----:B----4-:R-:W-:-:S04]  /*9d30*/  F2FP.BF16.F32.PACK_AB R0, R232, R231 ;  /* 0x000000e7e800723e */ /* 0x010fc800000010ff */
[C---:B------:R-:W-:Y:S01]  /*9d40*/  PRMT R143, R0.reuse, 0x7610, R143 ;  /* 0x00007610008f7816 */ /* 0x040fe2000000008f */
[----:B------:R-:W-:Y:S01]  /*9d50*/  IMAD.MOV.U32 R199, RZ, RZ, R139 ;  /* 0x000000ffffc77224 */ /* 0x000fe200078e008b */
[----:B------:R-:W-:Y:S01]  /*9d60*/  SHF.R.U32.HI R7, RZ, 0x18, R42 ;  /* 0x00000018ff077819 */ /* 0x000fe2000001162a */
[----:B------:R-:W-:Y:S01]  /*9d70*/  IMAD.MOV.U32 R139, RZ, RZ, R137 ;  /* 0x000000ffff8b7224 */ /* 0x000fe200078e0089 */
[----:B------:R-:W-:Y:S01]  /*9d80*/  PRMT R142, R0, 0x7632, R142 ;  /* 0x00007632008e7816 */ /* 0x000fe2000000008e */
[----:B------:R-:W-:Y:S01]  /*9d90*/  IMAD.MOV.U32 R137, RZ, RZ, R77 ;  /* 0x000000ffff897224 */ /* 0x000fe200078e004d */
[----:B------:R-:W-:Y:S01]  /*9da0*/  PRMT R77, R6, 0x5410, R7 ;  /* 0x00005410064d7816 */ /* 0x000fe20000000007 */
[----:B------:R-:W-:Y:S02]  /*9db0*/  IMAD.MOV.U32 R198, RZ, RZ, R38 ;  /* 0x000000ffffc67224 */ /* 0x000fe400078e0026 */
[----:B------:R-:W-:Y:S02]  /*9dc0*/  IMAD.MOV.U32 R38, RZ, RZ, R199 ;  /* 0x000000ffff267224 */ /* 0x000fe400078e00c7 */
[----:B------:R-:W-:-:S02]  /*9dd0*/  IMAD.MOV.U32 R199, RZ, RZ, R36 ;  /* 0x000000ffffc77224 */ /* 0x000fc400078e0024 */
[----:B------:R-:W-:Y:S01]  /*9de0*/  IMAD.MOV.U32 R36, RZ, RZ, R85 ;  /* 0x000000ffff247224 */ /* 0x000fe200078e0055 */
[----:B------:R-:W-:Y:S02]  /*9df0*/  PRMT R85, R143, 0x5410, R142 ;  /* 0x000054108f557816 */ /* 0x000fe4000000008e */
[----:B------:R-:W-:Y:S02]  /*9e00*/  ISETP.LE.U32.AND P5, PT, R8, UR13, PT ;  /* 0x0000000d08007c0c */ /* 0x000fe4000bfa3070 */
[----:B------:R-:W-:Y:S01]  /*9e10*/  SHF.R.U32.HI R8, RZ, 0x18, R18 ;  /* 0x00000018ff087819 */ /* 0x000fe20000011612 */
[----:B------:R-:W-:Y:S02]  /*9e20*/  IMAD.MOV.U32 R19, RZ, RZ, R38 ;  /* 0x000000ffff137224 */ /* 0x000fe400078e0026 */
[----:B------:R-:W-:Y:S01]  /*9e30*/  IMAD.MOV.U32 R38, RZ, RZ, R35 ;  /* 0x000000ffff267224 */ /* 0x000fe200078e0023 */
[----:B------:R-:W-:Y:S02]  /*9e40*/  SHF.R.U32.HI R0, RZ, 0x8, R13 ;  /* 0x00000008ff007819 */ /* 0x000fe4000001160d */
[----:B------:R1:W3:Y:S01]  /*9e50*/  LDL.LU.S16 R13, [R1+0xe4] ;  /* 0x0000e400010d7983 */ /* 0x0002e20000300600 */
[----:B--2---:R-:W-:-:S05]  /*9e60*/  @!P4 HFMA2.BF16_V2 R5, -RZ.H0_H0, RZ.H0_H0, -R143.H0_H0 ;  /* 0x200000ffff05c231 */ /* 0x004fca000034098f */
[----:B------:R-:W-:Y:S02]  /*9e70*/  PRMT R6, R5, 0x7610, R6 ;  /* 0x0000761005067816 */ /* 0x000fe40000000006 */
[----:B------:R-:W-:Y:S02]  /*9e80*/  LOP3.LUT R5, R25, 0xff, RZ, 0xc0, !PT ;  /* 0x000000ff19057812 */ /* 0x000fe400078ec0ff */
[----:B------:R-:W-:Y:S02]  /*9e90*/  @!P4 PRMT R143, R6, 0x5410, RZ ;  /* 0x00005410068fc816 */ /* 0x000fe400000000ff */
[----:B------:R-:W-:Y:S01]  /*9ea0*/  ISETP.LE.U32.AND P4, PT, R5, UR13, PT ;  /* 0x0000000d05007c0c */ /* 0x000fe2000bf83070 */
[----:B------:R-:W-:-:S04]  /*9eb0*/  FFMA.FTZ R5, R229, UR43, -R16 ;  /* 0x0000002be5057c23 */ /* 0x000fc80008010810 */
[----:B------:R2:W-:Y:S02]  /*9ec0*/  MUFU.EX2 R229, R5 ;  /* 0x0000000500e57308 */ /* 0x0005e40000000800 */
[----:B--2---:R-:W-:-:S04]  /*9ed0*/  SHF.R.U32.HI R5, RZ, 0x10, R18 ;  /* 0x00000010ff057819 */ /* 0x004fc80000011612 */
[----:B------:R-:W-:-:S04]  /*9ee0*/  LOP3.LUT R5, R5, 0xff, RZ, 0xc0, !PT ;  /* 0x000000ff05057812 */ /* 0x000fc800078ec0ff */
[----:B------:R-:W-:Y:S01]  /*9ef0*/  PRMT R35, R5, 0x5410, R8 ;  /* 0x0000541005237816 */ /* 0x000fe20000000008 */
[----:B------:R-:W-:-:S04]  /*9f00*/  FFMA.FTZ R5, R237, UR43, -R17 ;  /* 0x0000002bed057c23 */ /* 0x000fc80008010811 */
[----:B------:R2:W-:Y:S02]  /*9f10*/  MUFU.EX2 R227, R5 ;  /* 0x0000000500e37308 */ /* 0x0005e40000000800 */
[----:B--2---:R1:W2:Y:S01]  /*9f20*/  LDL.LU.S16 R5, [R1+0xe8] ;  /* 0x0000e80001057983 */ /* 0x0042a20000300600 */
[----:B------:R-:W-:-:S05]  /*9f30*/  FFMA.FTZ R6, R230, UR43, -R16 ;  /* 0x0000002be6067c23 */ /* 0x000fca0008010810 */
[----:B------:R-:W4:Y:S02]  /*9f40*/  MUFU.EX2 R230, R6 ;  /* 0x0000000600e67308 */ /* 0x000f240000000800 */
[----:B----4-:R-:W-:-:S04]  /*9f50*/  F2FP.BF16.F32.PACK_AB R6, R230, R229 ;  /* 0x000000e5e606723e */ /* 0x010fc800000010ff */
[C---:B------:R-:W-:Y:S02]  /*9f60*/  PRMT R75, R6.reuse, 0x7610, R75 ;  /* 0x00007610064b7816 */ /* 0x040fe4000000004b */
[----:B------:R-:W-:-:S04]  /*9f70*/  PRMT R74, R6, 0x7632, R74 ;  /* 0x00007632064a7816 */ /* 0x000fc8000000004a */
[----:B------:R-:W-:Y:S01]  /*9f80*/  PRMT R33, R75, 0x5410, R74 ;  /* 0x000054104b217816 */ /* 0x000fe2000000004a */
[----:B--2---:R-:W-:-:S05]  /*9f90*/  @!P2 HFMA2.BF16_V2 R5, -RZ.H0_H0, RZ.H0_H0, -R75.H0_H0 ;  /* 0x200000ffff05a231 */ /* 0x004fca000034094b */
[----:B------:R-:W-:-:S04]  /*9fa0*/  PRMT R8, R5, 0x7610, R8 ;  /* 0x0000761005087816 */ /* 0x000fc80000000008 */
[----:B------:R-:W-:Y:S02]  /*9fb0*/  @!P2 PRMT R75, R8, 0x5410, RZ ;  /* 0x00005410084ba816 */ /* 0x000fe400000000ff */
[----:B------:R1:W2:Y:S01]  /*9fc0*/  LDL.LU.S16 R8, [R1+0xec] ;  /* 0x0000ec0001087983 */ /* 0x0002a20000300600 */
[----:B------:R-:W-:Y:S01]  /*9fd0*/  ISETP.LE.U32.AND P1, PT, R39, UR13, PT ;  /* 0x0000000d27007c0c */ /* 0x000fe2000bf23070 */
[----:B------:R-:W-:Y:S02]  /*9fe0*/  IMAD.MOV.U32 R197, RZ, RZ, R199 ;  /* 0x000000ffffc57224 */ /* 0x000fe400078e00c7 */
[----:B------:R-:W-:Y:S02]  /*9ff0*/  IMAD.MOV.U32 R199, RZ, RZ, R37 ;  /* 0x000000ffffc77224 */ /* 0x000fe400078e0025 */
[----:B------:R-:W-:Y:S02]  /*a000*/  IMAD.MOV.U32 R37, RZ, RZ, R122 ;  /* 0x000000ffff257224 */ /* 0x000fe400078e007a */
[----:B------:R-:W-:Y:S01]  /*a010*/  IMAD.MOV.U32 R122, RZ, RZ, R80 ;  /* 0x000000ffff7a7224 */ /* 0x000fe200078e0050 */
[----:B------:R-:W-:-:S02]  /*a020*/  PRMT R80, R20, 0x5410, R0 ;  /* 0x0000541014507816 */ /* 0x000fc40000000000 */
[----:B------:R-:W-:Y:S01]  /*a030*/  LOP3.LUT R0, R15, 0xff, RZ, 0xc0, !PT ;  /* 0x000000ff0f007812 */ /* 0x000fe200078ec0ff */
[----:B------:R-:W-:-:S03]  /*a040*/  IMAD.MOV.U32 R201, RZ, RZ, R78 ;  /* 0x000000ffffc97224 */ /* 0x000fc600078e004e */
[----:B------:R-:W-:Y:S02]  /*a050*/  PRMT R78, R0, 0x5410, R14 ;  /* 0x00005410004e7816 */ /* 0x000fe4000000000e */
[----:B------:R-:W-:-:S04]  /*a060*/  LOP3.LUT R0, R18, 0xffff, RZ, 0xc0, !PT ;  /* 0x0000ffff12007812 */ /* 0x000fc800078ec0ff */
[----:B------:R-:W-:Y:S02]  /*a070*/  SHF.R.U32.HI R7, RZ, 0x8, R0 ;  /* 0x00000008ff077819 */ /* 0x000fe40000011600 */
[----:B------:R-:W-:-:S04]  /*a080*/  SHF.R.U32.HI R0, RZ, 0x8, R21 ;  /* 0x00000008ff007819 */ /* 0x000fc80000011615 */
[----:B------:R-:W-:Y:S02]  /*a090*/  PRMT R34, R24, 0x5410, R0 ;  /* 0x0000541018227816 */ /* 0x000fe40000000000 */
[----:B------:R-:W-:Y:S01]  /*a0a0*/  LOP3.LUT R0, R23, 0xff, RZ, 0xc0, !PT ;  /* 0x000000ff17007812 */ /* 0x000fe200078ec0ff */
[----:B--2---:R-:W-:-:S05]  /*a0b0*/  @!P1 HFMA2.BF16_V2 R8, -RZ.H0_H0, RZ.H0_H0, -R74.H0_H0 ;  /* 0x200000ffff089231 */ /* 0x004fca000034094a */
[----:B------:R-:W-:Y:S02]  /*a0c0*/  PRMT R6, R8, 0x7610, R6 ;  /* 0x0000761008067816 */ /* 0x000fe40000000006 */
[----:B------:R1:W2:Y:S02]  /*a0d0*/  LDL.LU.S16 R8, [R1+0xf4] ;  /* 0x0000f40001087983 */ /* 0x0002a40000300600 */
[----:B------:R-:W-:Y:S02]  /*a0e0*/  @!P1 PRMT R74, R6, 0x5410, RZ ;  /* 0x00005410064a9816 */ /* 0x000fe400000000ff */
[----:B------:R1:W4:Y:S01]  /*a0f0*/  LDL.LU.S16 R6, [R1+0xf8] ;  /* 0x0000f80001067983 */ /* 0x0003220000300600 */
[----:B------:R-:W-:Y:S01]  /*a100*/  IMAD.MOV.U32 R200, RZ, RZ, R198 ;  /* 0x000000ffffc87224 */ /* 0x000fe200078e00c6 */
[----:B------:R-:W-:Y:S01]  /*a110*/  PRMT R32, R0, 0x5410, R22 ;  /* 0x0000541000207816 */ /* 0x000fe20000000016 */
[----:B------:R-:W-:Y:S01]  /*a120*/  FFMA.FTZ R0, R238, UR43, -R17 ;  /* 0x0000002bee007c23 */ /* 0x000fe20008010811 */
[----:B------:R-:W-:-:S02]  /*a130*/  IMAD.MOV.U32 R203, RZ, RZ, R19 ;  /* 0x000000ffffcb7224 */ /* 0x000fc400078e0013 */
[----:B------:R-:W-:Y:S02]  /*a140*/  IMAD.MOV.U32 R19, RZ, RZ, R200 ;  /* 0x000000ffff137224 */ /* 0x000fe400078e00c8 */
[----:B------:R-:W-:Y:S02]  /*a150*/  IMAD.MOV.U32 R200, RZ, RZ, R228 ;  /* 0x000000ffffc87224 */ /* 0x000fe400078e00e4 */
[----:B------:R1:W1:Y:S01]  /*a160*/  MUFU.EX2 R228, R0 ;  /* 0x0000000000e47308 */ /* 0x0002620000000800 */
[----:B------:R-:W-:Y:S01]  /*a170*/  IMAD.MOV.U32 R42, RZ, RZ, R203 ;  /* 0x000000ffff2a7224 */ /* 0x000fe200078e00cb */
[----:B------:R-:W-:Y:S01]  /*a180*/  LOP3.LUT R9, R18, 0xff, RZ, 0xc0, !PT ;  /* 0x000000ff12097812 */ /* 0x000fe200078ec0ff */
[----:B---3--:R-:W-:Y:S02]  /*a190*/  @!P0 HFMA2.BF16_V2 R13, -RZ.H0_H0, RZ.H0_H0, -R142.H0_H0 ;  /* 0x200000ffff0d8231 */ /* 0x008fe4000034098e */
[----:B------:R-:W-:Y:S02]  /*a1a0*/  IMAD.MOV.U32 R203, RZ, RZ, R19 ;  /* 0x000000ffffcb7224 */ /* 0x000fe400078e0013 */
[----:B------:R-:W-:-:S02]  /*a1b0*/  IMAD.MOV.U32 R19, RZ, RZ, R200 ;  /* 0x000000ffff137224 */ /* 0x000fc400078e00c8 */
[----:B------:R-:W-:Y:S02]  /*a1c0*/  IMAD.MOV.U32 R198, RZ, RZ, R36 ;  /* 0x000000ffffc67224 */ /* 0x000fe400078e0024 */
[----:B------:R-:W-:Y:S02]  /*a1d0*/  IMAD.MOV.U32 R200, RZ, RZ, R38 ;  /* 0x000000ffffc87224 */ /* 0x000fe400078e0026 */
[----:B------:R-:W-:Y:S01]  /*a1e0*/  IMAD.MOV.U32 R36, RZ, RZ, R76 ;  /* 0x000000ffff247224 */ /* 0x000fe200078e004c */
[----:B-1----:R-:W-:Y:S01]  /*a1f0*/  LOP3.LUT R0, R10, 0xffff, RZ, 0xc0, !PT ;  /* 0x0000ffff0a007812 */ /* 0x002fe200078ec0ff */
[----:B------:R-:W-:Y:S01]  /*a200*/  IMAD.MOV.U32 R38, RZ, RZ, R170 ;  /* 0x000000ffff267224 */ /* 0x000fe200078e00aa */
[----:B------:R-:W-:Y:S02]  /*a210*/  PRMT R76, R9, 0x5410, R7 ;  /* 0x00005410094c7816 */ /* 0x000fe40000000007 */
[----:B------:R-:W-:Y:S01]  /*a220*/  SHF.R.U32.HI R0, RZ, 0x8, R0 ;  /* 0x00000008ff007819 */ /* 0x000fe20000011600 */
[----:B------:R-:W-:Y:S01]  /*a230*/  IMAD.MOV.U32 R170, RZ, RZ, R31 ;  /* 0x000000ffffaa7224 */ /* 0x000fe200078e001f */
[----:B------:R-:W-:-:S02]  /*a240*/  PRMT R9, R13, 0x7610, R9 ;  /* 0x000076100d097816 */ /* 0x000fc40000000009 */
[----:B------:R-:W-:Y:S02]  /*a250*/  LOP3.LUT R5, R10, 0xff, RZ, 0xc0, !PT ;  /* 0x000000ff0a057812 */ /* 0x000fe400078ec0ff */
[----:B------:R-:W-:Y:S01]  /*a260*/  LOP3.LUT R0, R0, 0xffff, RZ, 0xc0, !PT ;  /* 0x0000ffff00007812 */ /* 0x000fe200078ec0ff */
[----:B------:R-:W-:Y:S01]  /*a270*/  IMAD.MOV.U32 R14, RZ, RZ, R170 ;  /* 0x000000ffff0e7224 */ /* 0x000fe200078e00aa */
[----:B------:R-:W-:Y:S01]  /*a280*/  @!P0 PRMT R142, R9, 0x5410, RZ ;  /* 0x00005410098e8816 */ /* 0x000fe200000000ff */
[----:B------:R-:W-:Y:S01]  /*a290*/  IMAD R170, R4, 0x2, R169 ;  /* 0x0000000204aa7824 */ /* 0x000fe200078e02a9 */
[----:B------:R-:W-:Y:S01]  /*a2a0*/  ISETP.LE.U32.AND P0, PT, R5, UR13, PT ;  /* 0x0000000d05007c0c */ /* 0x000fe2000bf03070 */
[----:B------:R-:W-:Y:S01]  /*a2b0*/  IMAD.MOV.U32 R20, RZ, RZ, R19 ;  /* 0x000000ffff147224 */ /* 0x000fe200078e0013 */
[----:B------:R-:W-:Y:S01]  /*a2c0*/  ISETP.LE.U32.AND P2, PT, R0, UR13, PT ;  /* 0x0000000d00007c0c */ /* 0x000fe2000bf43070 */
[----:B------:R-:W-:Y:S01]  /*a2d0*/  IMAD.MOV.U32 R19, RZ, RZ, R120 ;  /* 0x000000ffff137224 */ /* 0x000fe200078e0078 */
[----:B------:R-:W-:Y:S01]  /*a2e0*/  SHF.R.U32.HI R0, RZ, 0x18, R10 ;  /* 0x00000018ff007819 */ /* 0x000fe2000001160a */
[----:B------:R-:W-:Y:S01]  /*a2f0*/  IMAD.MOV.U32 R25, RZ, RZ, R111 ;  /* 0x000000ffff197224 */ /* 0x000fe200078e006f */
[----:B------:R-:W-:Y:S01]  /*a300*/  F2FP.BF16.F32.PACK_AB R5, R228, R227 ;  /* 0x000000e3e405723e */ /* 0x000fe200000010ff */
[----:B------:R-:W-:-:S02]  /*a310*/  IMAD.MOV.U32 R13, RZ, RZ, R42 ;  /* 0x000000ffff0d7224 */ /* 0x000fc400078e002a */
[----:B------:R-:W-:Y:S02]  /*a320*/  IMAD.MOV.U32 R15, RZ, RZ, R43 ;  /* 0x000000ffff0f7224 */ /* 0x000fe400078e002b */
[----:B------:R-:W-:Y:S02]  /*a330*/  IMAD.MOV.U32 R111, RZ, RZ, R41 ;  /* 0x000000ffff6f7224 */ /* 0x000fe400078e0029 */
[----:B------:R-:W-:Y:S01]  /*a340*/  IMAD.MOV.U32 R120, RZ, RZ, R40 ;  /* 0x000000ffff787224 */ /* 0x000fe200078e0028 */
[----:B------:R-:W-:Y:S01]  /*a350*/  ISETP.LE.U32.AND P3, PT, R0, UR13, PT ;  /* 0x0000000d00007c0c */ /* 0x000fe2000bf63070 */
[----:B------:R-:W1:Y:S01]  /*a360*/  LDSM.16.MT88.4 R40, [R170+0x6000] ;  /* 0x00600000aa28783b */ /* 0x000e620000004200 */
[----:B------:R-:W-:Y:S02]  /*a370*/  SHF.R.U32.HI R0, RZ, 0x10, R10 ;  /* 0x00000010ff007819 */ /* 0x000fe4000001160a */
[----:B------:R-:W-:Y:S02]  /*a380*/  PRMT R73, R5, 0x7610, R73 ;  /* 0x0000761005497816 */ /* 0x000fe40000000049 */
[----:B------:R-:W-:-:S04]  /*a390*/  LOP3.LUT R0, R0, 0xff, RZ, 0xc0, !PT ;  /* 0x000000ff00007812 */ /* 0x000fc800078ec0ff */
[----:B------:R-:W-:Y:S02]  /*a3a0*/  ISETP.LE.U32.AND P1, PT, R0, UR13, PT ;  /* 0x0000000d00007c0c */ /* 0x000fe4000bf23070 */
[----:B------:R-:W-:Y:S02]  /*a3b0*/  SHF.R.U32.HI R0, RZ, 0x8, R26 ;  /* 0x00000008ff007819 */ /* 0x000fe4000001161a */
[----:B------:R-:W-:Y:S02]  /*a3c0*/  PRMT R72, R5, 0x7632, R72 ;  /* 0x0000763205487816 */ /* 0x000fe40000000048 */
[----:B------:R-:W-:Y:S02]  /*a3d0*/  LOP3.LUT R0, R0, 0xffff, RZ, 0xc0, !PT ;  /* 0x0000ffff00007812 */ /* 0x000fe400078ec0ff */
[----:B------:R-:W-:Y:S01]  /*a3e0*/  PRMT R31, R73, 0x5410, R72 ;  /* 0x00005410491f7816 */ /* 0x000fe20000000048 */
[----:B------:R-:W-:Y:S01]  /*a3f0*/  FFMA.FTZ R18, R36, UR43, -R17 ;  /* 0x0000002b24127c23 */ /* 0x000fe20008010811 */
[----:B------:R-:W-:-:S02]  /*a400*/  IMAD.MOV.U32 R21, RZ, RZ, R38 ;  /* 0x000000ffff157224 */ /* 0x000fc400078e0026 */
[----:B------:R-:W-:Y:S02]  /*a410*/  FFMA.FTZ R17, R37, UR43, -R17 ;  /* 0x0000002b25117c23 */ /* 0x000fe40008010811 */
[----:B------:R-:W3:Y:S01]  /*a420*/  LDSM.16.MT88.4 R36, [R170+0x6800] ;  /* 0x00680000aa24783b */ /* 0x000ee20000004200 */
[----:B------:R-:W-:Y:S01]  /*a430*/  SHF.R.U32.HI R9, RZ, 0x18, R12 ;  /* 0x00000018ff097819 */ /* 0x000fe2000001160c */
[----:B------:R-:W-:Y:S01]  /*a440*/  FFMA.FTZ R19, R19, UR43, -R16 ;  /* 0x0000002b13137c23 */ /* 0x000fe20008010810 */
[----:B------:R-:W-:Y:S02]  /*a450*/  IMAD.MOV.U32 R23, RZ, RZ, R127 ;  /* 0x000000ffff177224 */ /* 0x000fe400078e007f */
[----:B------:R-:W-:Y:S02]  /*a460*/  IMAD.MOV.U32 R22, RZ, RZ, R126 ;  /* 0x000000ffff167224 */ /* 0x000fe400078e007e */
[----:B--2---:R-:W-:-:S05]  /*a470*/  @!P0 HFMA2.BF16_V2 R8, -RZ.H0_H0, RZ.H0_H0, -R73.H0_H0 ;  /* 0x200000ffff088231 */ /* 0x004fca0000340949 */
[----:B------:R-:W-:-:S04]  /*a480*/  PRMT R7, R8, 0x7610, R7 ;  /* 0x0000761008077816 */ /* 0x000fc80000000007 */
[----:B------:R-:W-:Y:S02]  /*a490*/  @!P0 PRMT R73, R7, 0x5410, RZ ;  /* 0x0000541007498816 */ /* 0x000fe400000000ff */
[----:B------:R-:W-:Y:S02]  /*a4a0*/  ISETP.LE.U32.AND P0, PT, R0, UR13, PT ;  /* 0x0000000d00007c0c */ /* 0x000fe4000bf03070 */
[----:B------:R-:W-:Y:S01]  /*a4b0*/  LOP3.LUT R0, R12, 0xffff, RZ, 0xc0, !PT ;  /* 0x0000ffff0c007812 */ /* 0x000fe200078ec0ff */
[----:B----4-:R-:W-:-:S03]  /*a4c0*/  @!P2 HFMA2.BF16_V2 R6, -RZ.H0_H0, RZ.H0_H0, -R72.H0_H0 ;  /* 0x200000ffff06a231 */ /* 0x010fc60000340948 */
[----:B------:R-:W-:Y:S02]  /*a4d0*/  SHF.R.U32.HI R4, RZ, 0x8, R0 ;  /* 0x00000008ff047819 */ /* 0x000fe40000011600 */
[----:B------:R-:W-:Y:S02]  /*a4e0*/  LOP3.LUT R0, R12, 0xff, RZ, 0xc0, !PT ;  /* 0x000000ff0c007812 */ /* 0x000fe400078ec0ff */
[----:B------:R-:W-:Y:S02]  /*a4f0*/  PRMT R5, R6, 0x7610, R5 ;  /* 0x0000761006057816 */ /* 0x000fe40000000005 */
[----:B------:R-:W-:Y:S02]  /*a500*/  PRMT R27, R0, 0x5410, R4 ;  /* 0x00005410001b7816 */ /* 0x000fe40000000004 */
[----:B------:R-:W-:Y:S02]  /*a510*/  SHF.R.U32.HI R4, RZ, 0x10, R12 ;  /* 0x00000010ff047819 */ /* 0x000fe4000001160c */
[----:B------:R-:W-:-:S02]  /*a520*/  LOP3.LUT R0, R11, 0xffff, RZ, 0xc0, !PT ;  /* 0x0000ffff0b007812 */ /* 0x000fc400078ec0ff */
[----:B------:R-:W-:Y:S02]  /*a530*/  @!P2 PRMT R72, R5, 0x5410, RZ ;  /* 0x000054100548a816 */ /* 0x000fe400000000ff */
[--C-:B------:R-:W-:Y:S02]  /*a540*/  SHF.R.U32.HI R5, RZ, 0x10, R11.reuse ;  /* 0x00000010ff057819 */ /* 0x100fe4000001160b */
[----:B------:R-:W-:Y:S02]  /*a550*/  LOP3.LUT R6, R4, 0xff, RZ, 0xc0, !PT ;  /* 0x000000ff04067812 */ /* 0x000fe400078ec0ff */
[----:B------:R-:W-:Y:S02]  /*a560*/  LOP3.LUT R8, R11, 0xff, RZ, 0xc0, !PT ;  /* 0x000000ff0b087812 */ /* 0x000fe400078ec0ff */
[----:B------:R-:W-:Y:S02]  /*a570*/  SHF.R.U32.HI R4, RZ, 0x8, R0 ;  /* 0x00000008ff047819 */ /* 0x000fe40000011600 */
[----:B------:R-:W-:-:S02]  /*a580*/  SHF.R.U32.HI R7, RZ, 0x18, R11 ;  /* 0x00000018ff077819 */ /* 0x000fc4000001160b */
[----:B------:R-:W-:Y:S02]  /*a590*/  LOP3.LUT R0, R5, 0xff, RZ, 0xc0, !PT ;  /* 0x000000ff05007812 */ /* 0x000fe400078ec0ff */
[----:B------:R-:W-:Y:S02]  /*a5a0*/  PRMT R28, R6, 0x5410, R9 ;  /* 0x00005410061c7816 */ /* 0x000fe40000000009 */
[----:B------:R-:W-:Y:S02]  /*a5b0*/  PRMT R30, R8, 0x5410, R4 ;  /* 0x00005410081e7816 */ /* 0x000fe40000000004 */
[----:B-1----:R-:W-:Y:S01]  /*a5c0*/  HMMA.16816.F32.BF16 R8, R52, R40, RZ ;  /* 0x000000283408723c */ /* 0x002fe200000418ff */
[----:B------:R-:W-:-:S05]  /*a5d0*/  PRMT R29, R0, 0x5410, R7 ;  /* 0x00005410001d7816 */ /* 0x000fca0000000007 */
[----:B------:R-:W-:Y:S01]  /*a5e0*/  HMMA.16816.F32.BF16 R4, R48, R40, RZ ;  /* 0x000000283004723c */ /* 0x000fe200000418ff */
[--C-:B------:R-:W-:Y:S01]  /*a5f0*/  FFMA.FTZ R0, R14, UR43, -R16.reuse ;  /* 0x0000002b0e007c23 */ /* 0x100fe20008010810 */
[--C-:B------:R-:W-:Y:S01]  /*a600*/  FFMA.FTZ R12, R21, UR43, -R16.reuse ;  /* 0x0000002b150c7c23 */ /* 0x100fe20008010810 */
[----:B------:R-:W-:Y:S01]  /*a610*/  FADD.FTZ R14, R114, R113 ;  /* 0x00000071720e7221 */ /* 0x000fe20000010000 */
[----:B------:R-:W-:Y:S01]  /*a620*/  FFMA.FTZ R16, R15, UR43, -R16 ;  /* 0x0000002b0f107c23 */ /* 0x000fe20008010810 */
[----:B------:R-:W-:Y:S02]  /*a630*/  IMAD.MOV.U32 R114, RZ, RZ, R125 ;  /* 0x000000ffff727224 */ /* 0x000fe400078e007d */
[----:B------:R-:W-:Y:S01]  /*a640*/  FADD.FTZ R15, R96, R95 ;  /* 0x0000005f600f7221 */ /* 0x000fe20000010000 */
[----:B------:R-:W-:Y:S02]  /*a650*/  IMAD.MOV.U32 R113, RZ, RZ, R124 ;  /* 0x000000ffff717224 */ /* 0x000fe400078e007c */
[----:B------:R-:W-:-:S08]  /*a660*/  IMAD.MOV.U32 R96, RZ, RZ, R123 ;  /* 0x000000ffff607224 */ /* 0x000fd000078e007b */
[----:B---3--:R-:W-:Y:S07]  /*a670*/  HMMA.16816.F32.BF16 R124, R56, R36, R8 ;  /* 0x00000024387c723c */ /* 0x008fee0000041808 */
[----:B------:R-:W-:Y:S02]  /*a680*/  IMAD.MOV.U32 R11, RZ, RZ, R120 ;  /* 0x000000ffff0b7224 */ /* 0x000fe400078e0078 */
[----:B------:R-:W-:Y:S02]  /*a690*/  IMAD.MOV.U32 R10, RZ, RZ, R121 ;  /* 0x000000ffff0a7224 */ /* 0x000fe400078e0079 */
[----:B------:R-:W-:-:S02]  /*a6a0*/  IMAD.MOV.U32 R9, RZ, RZ, R122 ;  /* 0x000000ffff097224 */ /* 0x000fc400078e007a */
[----:B------:R-:W-:Y:S07]  /*a6b0*/  HMMA.16816.F32.BF16 R120, R44, R36, R4 ;  /* 0x000000242c78723c */ /* 0x000fee0000041804 */
[----:B------:R-:W-:Y:S02]  /*a6c0*/  IMAD.MOV.U32 R36, RZ, RZ, R201 ;  /* 0x000000ffff247224 */ /* 0x000fe400078e00c9 */
[----:B------:R1:W-:Y:S02]  /*a6d0*/  MUFU.EX2 R201, R0 ;  /* 0x0000000000c97308 */ /* 0x0003e40000000800 */
[----:B-1----:R-:W-:-:S02]  /*a6e0*/  FADD.FTZ R0, R94, R92 ;  /* 0x0000005c5e007221 */ /* 0x002fc40000010000 */
[----:B------:R1:W2:Y:S04]  /*a6f0*/  LDL.LU.S16 R94, [R1+0x110] ;  /* 0x00011000015e7983 */ /* 0x0002a80000300600 */
[----:B------:R1:W3:Y:S01]  /*a700*/  LDL.LU.S16 R26, [R1+0x10c] ;  /* 0x00010c00011a7983 */ /* 0x0002e20000300600 */
[----:B------:R-:W-:Y:S02]  /*a710*/  IMAD.MOV.U32 R24, RZ, RZ, R203 ;  /* 0x000000ffff187224 */ /* 0x000fe400078e00cb */
[----:B------:R-:W4:Y:S01]  /*a720*/  MUFU.EX2 R203, R12 ;  /* 0x0000000c00cb7308 */ /* 0x000f220000000800 */
[----:B------:R-:W-:Y:S01]  /*a730*/  FADD.FTZ R7, R112, R15 ;  /* 0x0000000f70077221 */ /* 0x000fe20000010000 */
[----:B------:R-:W-:-:S03]  /*a740*/  FADD.FTZ R6, R103, R0 ;  /* 0x0000000067067221 */ /* 0x000fc60000010000 */
[----:B------:R-:W-:-:S04]  /*a750*/  FADD.FTZ R0, R105, R7 ;  /* 0x0000000769007221 */ /* 0x000fc80000010000 */
[----:B------:R-:W-:Y:S01]  /*a760*/  FADD.FTZ R238, R97, R0 ;  /* 0x0000000061ee7221 */ /* 0x000fe20000010000 */
[----:B----4-:R-:W-:-:S04]  /*a770*/  F2FP.BF16.F32.PACK_AB R0, R201, R203 ;  /* 0x000000cbc900723e */ /* 0x010fc800000010ff */
[C---:B------:R-:W-:Y:S02]  /*a780*/  PRMT R64, R0.reuse, 0x7632, R64 ;  /* 0x0000763200407816 */ /* 0x040fe40000000040 */
[----:B------:R-:W-:-:S03]  /*a790*/  PRMT R65, R0, 0x7610, R65 ;  /* 0x0000761000417816 */ /* 0x000fc60000000041 */
[----:B---3--:R-:W-:-:S05]  /*a7a0*/  @!P3 HFMA2.BF16_V2 R26, -RZ.H0_H0, RZ.H0_H0, -R64.H0_H0 ;  /* 0x200000ffff1ab231 */ /* 0x008fca0000340940 */
[----:B------:R-:W-:Y:S02]  /*a7b0*/  PRMT R7, R26, 0x7610, R7 ;  /* 0x000076101a077816 */ /* 0x000fe40000000007 */
[----:B------:R-:W-:Y:S02]  /*a7c0*/  PRMT R26, R65, 0x5410, R64 ;  /* 0x00005410411a7816 */ /* 0x000fe40000000040 */
[----:B------:R-:W-:Y:S02]  /*a7d0*/  @!P3 PRMT R64, R7, 0x5410, RZ ;  /* 0x000054100740b816 */ /* 0x000fe400000000ff */
[----:B------:R1:W3:Y:S01]  /*a7e0*/  LDL.LU.S16 R7, [R1+0x114] ;  /* 0x0001140001077983 */ /* 0x0002e20000300600 */
[----:B------:R-:W-:Y:S02]  /*a7f0*/  IMAD.MOV.U32 R37, RZ, RZ, R200 ;  /* 0x000000ffff257224 */ /* 0x000fe400078e00c8 */
[----:B------:R-:W-:Y:S01]  /*a800*/  IMAD.MOV.U32 R95, RZ, RZ, R199 ;  /* 0x000000ffff5f7224 */ /* 0x000fe200078e00c7 */
[----:B------:R-:W-:Y:S08]  /*a810*/  MUFU.EX2 R200, R18 ;  /* 0x0000001200c87308 */ /* 0x000ff00000000800 */
[----:B------:R-:W4:Y:S01]  /*a820*/  MUFU.EX2 R199, R17 ;  /* 0x0000001100c77308 */ /* 0x000f220000000800 */
[----:B------:R-:W-:-:S02]  /*a830*/  IMAD.MOV.U32 R92, RZ, RZ, R197 ;  /* 0x000000ffff5c7224 */ /* 0x000fc400078e00c5 */
[----:B------:R-:W-:-:S05]  /*a840*/  IMAD.MOV.U32 R12, RZ, RZ, R198 ;  /* 0x000000ffff0c7224 */ /* 0x000fca00078e00c6 */
[----:B------:R-:W-:Y:S01]  /*a850*/  MUFU.EX2 R198, R19 ;  /* 0x0000001300c67308 */ /* 0x000fe20000000800 */
[----:B------:R-:W-:Y:S02]  /*a860*/  IMAD.MOV.U32 R21, RZ, RZ, R20 ;  /* 0x000000ffff157224 */ /* 0x000fe400078e0014 */
[----:B------:R-:W-:-:S05]  /*a870*/  IMAD.MOV.U32 R20, RZ, RZ, R13 ;  /* 0x000000ffff147224 */ /* 0x000fca00078e000d */
[----:B------:R-:W2:Y:S01]  /*a880*/  MUFU.EX2 R197, R16 ;  /* 0x0000001000c57308 */ /* 0x000ea20000000800 */
[----:B----4-:R-:W-:Y:S01]  /*a890*/  F2FP.BF16.F32.PACK_AB R0, R199, R200 ;  /* 0x000000c8c700723e */ /* 0x010fe200000010ff */
[----:B------:R-:W-:-:S03]  /*a8a0*/  FADD.FTZ R13, R131, R128 ;  /* 0x00000080830d7221 */ /* 0x000fc60000010000 */
[----:B------:R-:W-:Y:S01]  /*a8b0*/  PRMT R61, R0, 0x7610, R61 ;  /* 0x00007610003d7816 */ /* 0x000fe2000000003d */
[----:B------:R-:W-:Y:S01]  /*a8c0*/  FADD.FTZ R5, R134, R13 ;  /* 0x0000000d86057221 */ /* 0x000fe20000010000 */
[----:B------:R-:W-:-:S03]  /*a8d0*/  PRMT R60, R0, 0x7632, R60 ;  /* 0x00007632003c7816 */ /* 0x000fc6000000003c */
[----:B------:R-:W-:Y:S01]  /*a8e0*/  FADD.FTZ R8, R133, R5 ;  /* 0x0000000585087221 */ /* 0x000fe20000010000 */
[----:B------:R-:W-:Y:S01]  /*a8f0*/  FADD.FTZ R5, R102, R6 ;  /* 0x0000000666057221 */ /* 0x000fe20000010000 */
[----:B------:R-:W-:Y:S02]  /*a900*/  IMAD.MOV.U32 R13, RZ, RZ, R10 ;  /* 0x000000ffff0d7224 */ /* 0x000fe400078e000a */
[----:B------:R-:W-:Y:S01]  /*a910*/  IMAD.MOV.U32 R10, RZ, RZ, R24 ;  /* 0x000000ffff0a7224 */ /* 0x000fe200078e0018 */
[----:B--2---:R-:W-:Y:S02]  /*a920*/  F2FP.BF16.F32.PACK_AB R0, R197, R198 ;  /* 0x000000c6c500723e */ /* 0x004fe400000010ff */
[----:B------:R-:W-:Y:S02]  /*a930*/  PRMT R24, R61, 0x5410, R60 ;  /* 0x000054103d187816 */ /* 0x000fe4000000003c */
[C---:B------:R-:W-:Y:S02]  /*a940*/  PRMT R41, R0.reuse, 0x7610, R41 ;  /* 0x0000761000297816 */ /* 0x040fe40000000029 */
[----:B------:R-:W-:Y:S01]  /*a950*/  PRMT R40, R0, 0x7632, R40 ;  /* 0x0000763200287816 */ /* 0x000fe20000000028 */
[----:B---3--:R-:W-:-:S05]  /*a960*/  @!P6 HFMA2.BF16_V2 R7, -RZ.H0_H0, RZ.H0_H0, -R61.H0_H0 ;  /* 0x200000ffff07e231 */ /* 0x008fca000034093d */
[----:B------:R-:W-:-:S04]  /*a970*/  PRMT R6, R7, 0x7610, R6 ;  /* 0x0000761007067816 */ /* 0x000fc80000000006 */
[----:B------:R-:W-:Y:S02]  /*a980*/  @!P6 PRMT R61, R6, 0x5410, RZ ;  /* 0x00005410063de816 */ /* 0x000fe400000000ff */
[----:B------:R1:W2:Y:S04]  /*a990*/  LDL.LU.S16 R6, [R1+0x11c] ;  /* 0x00011c0001067983 */ /* 0x0002a80000300600 */
[----:B------:R1:W3:Y:S01]  /*a9a0*/  LDL.LU.S16 R0, [R1+0x118] ;  /* 0x0001180001007983 */ /* 0x0002e20000300600 */
[----:B------:R-:W-:Y:S02]  /*a9b0*/  @!P1 HFMA2.BF16_V2 R94, -RZ.H0_H0, RZ.H0_H0, -R65.H0_H0 ;  /* 0x200000ffff5e9231 */ /* 0x000fe40000340941 */
[----:B------:R-:W-:Y:S02]  /*a9c0*/  IMAD.MOV.U32 R131, RZ, RZ, R119 ;  /* 0x000000ffff837224 */ /* 0x000fe400078e0077 */
[----:B------:R-:W-:-:S02]  /*a9d0*/  IMAD.MOV.U32 R119, RZ, RZ, R141 ;  /* 0x000000ffff777224 */ /* 0x000fc400078e008d */
[--C-:B------:R-:W-:Y:S01]  /*a9e0*/  FADD.FTZ R141, R132, R8.reuse ;  /* 0x00000008848d7221 */ /* 0x100fe20000010000 */
[----:B------:R-:W-:Y:S01]  /*a9f0*/  PRMT R8, R94, 0x7610, R8 ;  /* 0x000076105e087816 */ /* 0x000fe20000000008 */
[----:B------:R-:W-:Y:S02]  /*aa00*/  IMAD.MOV.U32 R94, RZ, RZ, R11 ;  /* 0x000000ffff5e7224 */ /* 0x000fe400078e000b */
[----:B------:R-:W-:Y:S02]  /*aa10*/  IMAD.MOV.U32 R11, RZ, RZ, R171 ;  /* 0x000000ffff0b7224 */ /* 0x000fe400078e00ab */
[----:B------:R-:W-:Y:S02]  /*aa20*/  IMAD R171, R3, 0x2, R170 ;  /* 0x0000000203ab7824 */ /* 0x000fe400078e02aa */
[----:B------:R-:W-:Y:S01]  /*aa30*/  FADD.FTZ R4, R117, R14 ;  /* 0x0000000e75047221 */ /* 0x000fe20000010000 */
[----:B------:R-:W-:Y:S02]  /*aa40*/  IMAD.MOV.U32 R134, RZ, RZ, R92 ;  /* 0x000000ffff867224 */ /* 0x000fe400078e005c */
[----:B------:R-:W-:Y:S01]  /*aa50*/  IMAD.MOV.U32 R15, RZ, RZ, R36 ;  /* 0x000000ffff0f7224 */ /* 0x000fe200078e0024 */
[----:B------:R-:W-:Y:S01]  /*aa60*/  LDSM.16.MT88.4 R16, [R171+0x6800] ;  /* 0x00680000ab10783b */ /* 0x000fe20000004200 */
        /* <DEDUP_REMOVED lines=8> */
[----:B------:R-:W4:Y:S01]  /*aaf0*/  LDSM.16.MT88.4 R20, [R171+0x6000] ;  /* 0x00600000ab14783b */ /* 0x000f220000004200 */
[----:B------:R-:W-:Y:S02]  /*ab00*/  IMAD.MOV.U32 R112, RZ, RZ, R15 ;  /* 0x000000ffff707224 */ /* 0x000fe400078e000f */
[----:B------:R-:W-:Y:S02]  /*ab10*/  IMAD.MOV.U32 R15, RZ, RZ, R117 ;  /* 0x000000ffff0f7224 */ /* 0x000fe400078e0075 */
[----:B------:R-:W-:Y:S02]  /*ab20*/  IMAD.MOV.U32 R117, RZ, RZ, R14 ;  /* 0x000000ffff757224 */ /* 0x000fe400078e000e */
[----:B------:R-:W-:Y:S01]  /*ab30*/  FADD.FTZ R4, R116, R4 ;  /* 0x0000000474047221 */ /* 0x000fe20000010000 */
[----:B------:R-:W-:-:S02]  /*ab40*/  IMAD.MOV.U32 R14, RZ, RZ, R13 ;  /* 0x000000ffff0e7224 */ /* 0x000fc400078e000d */
[----:B------:R-:W-:Y:S02]  /*ab50*/  IMAD.MOV.U32 R13, RZ, RZ, R94 ;  /* 0x000000ffff0d7224 */ /* 0x000fe400078e005e */
[----:B------:R-:W-:Y:S02]  /*ab60*/  IMAD.MOV.U32 R94, RZ, RZ, R92 ;  /* 0x000000ffff5e7224 */ /* 0x000fe400078e005c */
[----:B------:R-:W-:Y:S02]  /*ab70*/  IMAD.MOV.U32 R92, RZ, RZ, R36 ;  /* 0x000000ffff5c7224 */ /* 0x000fe400078e0024 */
[----:B------:R-:W-:Y:S02]  /*ab80*/  @!P0 HFMA2.BF16_V2 R3, -RZ.H0_H0, RZ.H0_H0, -R60.H0_H0 ;  /* 0x200000ffff038231 */ /* 0x000fe4000034093c */
[----:B------:R-:W-:Y:S02]  /*ab90*/  IMAD.MOV.U32 R128, RZ, RZ, R140 ;  /* 0x000000ffff807224 */ /* 0x000fe400078e008c */
[----:B------:R-:W-:Y:S01]  /*aba0*/  FADD.FTZ R140, R115, R4 ;  /* 0x00000004738c7221 */ /* 0x000fe20000010000 */
[----:B------:R-:W-:-:S02]  /*abb0*/  IMAD.MOV.U32 R36, RZ, RZ, R37 ;  /* 0x000000ffff247224 */ /* 0x000fc400078e0025 */
[----:B------:R-:W-:Y:S02]  /*abc0*/  IMAD.MOV.U32 R37, RZ, RZ, R9 ;  /* 0x000000ffff257224 */ /* 0x000fe400078e0009 */
[----:B------:R-:W-:Y:S02]  /*abd0*/  IMAD.MOV.U32 R9, RZ, RZ, R10 ;  /* 0x000000ffff097224 */ /* 0x000fe400078e000a */
[----:B------:R-:W-:Y:S02]  /*abe0*/  IMAD.MOV.U32 R10, RZ, RZ, R11 ;  /* 0x000000ffff0a7224 */ /* 0x000fe400078e000b */
[----:B------:R-:W-:Y:S01]  /*abf0*/  IMAD.MOV.U32 R11, RZ, RZ, R25 ;  /* 0x000000ffff0b7224 */ /* 0x000fe200078e0019 */
[----:B------:R-:W-:Y:S01]  /*ac00*/  PRMT R25, R41, 0x5410, R40 ;  /* 0x0000541029197816 */ /* 0x000fe20000000028 */
[----:B------:R-:W-:Y:S01]  /*ac10*/  IMAD.MOV.U32 R102, RZ, RZ, R117 ;  /* 0x000000ffff667224 */ /* 0x000fe200078e0075 */
[----:B------:R-:W-:Y:S01]  /*ac20*/  @!P0 PRMT R60, R3, 0x5410, RZ ;  /* 0x00005410033c8816 */ /* 0x000fe200000000ff */
[----:B------:R-:W-:-:S02]  /*ac30*/  IMAD.MOV.U32 R117, RZ, RZ, R94 ;  /* 0x000000ffff757224 */ /* 0x000fc400078e005e */
[----:B------:R-:W-:Y:S01]  /*ac40*/  FADD.FTZ R237, R93, R5 ;  /* 0x000000055ded7221 */ /* 0x000fe20000010000 */
[----:B------:R-:W-:Y:S01]  /*ac50*/  HSET2.LE.AND R3, R86, R2, PT ;  /* 0x0000000256037233 */ /* 0x000fe20003803000 */
[----:B------:R-:W-:Y:S02]  /*ac60*/  IMAD.MOV.U32 R94, RZ, RZ, R37 ;  /* 0x000000ffff5e7224 */ /* 0x000fe400078e0025 */
[----:B------:R-:W-:Y:S02]  /*ac70*/  IMAD.MOV.U32 R93, RZ, RZ, R14 ;  /* 0x000000ffff5d7224 */ /* 0x000fe400078e000e */
[----:B------:R-:W-:Y:S02]  /*ac80*/  IMAD.MOV.U32 R37, RZ, RZ, R11 ;  /* 0x000000ffff257224 */ /* 0x000fe400078e000b */
[----:B------:R-:W-:Y:S01]  /*ac90*/  IMAD.MOV.U32 R14, RZ, RZ, R92 ;  /* 0x000000ffff0e7224 */ /* 0x000fe200078e005c */
[----:B------:R-:W-:Y:S01]  /*aca0*/  LOP3.LUT R11, R3, R98, RZ, 0xc0, !PT ;  /* 0x00000062030b7212 */ /* 0x000fe200078ec0ff */
[----:B------:R-:W-:-:S02]  /*acb0*/  IMAD.MOV.U32 R103, RZ, RZ, R37 ;  /* 0x000000ffff677224 */ /* 0x000fc400078e0025 */
[----:B------:R-:W-:Y:S02]  /*acc0*/  IMAD.MOV.U32 R132, RZ, RZ, R15 ;  /* 0x000000ffff847224 */ /* 0x000fe400078e000f */
[----:B------:R-:W-:Y:S02]  /*acd0*/  IMAD.MOV.U32 R98, RZ, RZ, R14 ;  /* 0x000000ffff627224 */ /* 0x000fe400078e000e */
[----:B------:R-:W-:Y:S01]  /*ace0*/  IMAD.MOV.U32 R37, RZ, RZ, R12 ;  /* 0x000000ffff257224 */ /* 0x000fe200078e000c */
[----:B------:R-:W-:Y:S01]  /*acf0*/  @!P1 PRMT R65, R8, 0x5410, RZ ;  /* 0x0000541008419816 */ /* 0x000fe200000000ff */
[----:B------:R-:W-:Y:S01]  /*ad00*/  IMAD.MOV.U32 R92, RZ, RZ, R9 ;  /* 0x000000ffff5c7224 */ /* 0x000fe200078e0009 */
[----:B------:R-:W-:Y:S01]  /*ad10*/  HSET2.LE.AND R3, R77, R2, PT ;  /* 0x000000024d037233 */ /* 0x000fe20003803000 */
[----:B------:R-:W-:Y:S02]  /*ad20*/  IMAD.MOV.U32 R133, RZ, RZ, R112 ;  /* 0x000000ffff857224 */ /* 0x000fe400078e0070 */
[----:B------:R-:W-:-:S02]  /*ad30*/  IMAD.MOV.U32 R105, RZ, RZ, R94 ;  /* 0x000000ffff697224 */ /* 0x000fc400078e005e */
[----:B------:R-:W-:Y:S02]  /*ad40*/  IMAD.MOV.U32 R112, RZ, RZ, R92 ;  /* 0x000000ffff707224 */ /* 0x000fe400078e005c */
[----:B------:R-:W-:Y:S01]  /*ad50*/  IMAD.MOV.U32 R94, RZ, RZ, R95 ;  /* 0x000000ffff5e7224 */ /* 0x000fe200078e005f */
[----:B------:R-:W-:Y:S01]  /*ad60*/  LOP3.LUT R9, R3, R107, RZ, 0xc0, !PT ;  /* 0x0000006b03097212 */ /* 0x000fe200078ec0ff */
[----:B------:R-:W-:Y:S02]  /*ad70*/  IMAD.MOV.U32 R97, RZ, RZ, R117 ;  /* 0x000000ffff617224 */ /* 0x000fe400078e0075 */
[----:B------:R-:W-:Y:S02]  /*ad80*/  IMAD.MOV.U32 R92, RZ, RZ, R118 ;  /* 0x000000ffff5c7224 */ /* 0x000fe400078e0076 */
[----:B------:R-:W-:Y:S01]  /*ad90*/  IMAD.MOV.U32 R95, RZ, RZ, R111 ;  /* 0x000000ffff5f7224 */ /* 0x000fe200078e006f */
[----:B------:R-:W-:Y:S01]  /*ada0*/  HSET2.LE.AND R3, R78, R2, PT ;  /* 0x000000024e037233 */ /* 0x000fe20003803000 */
[----:B---3--:R-:W-:-:S02]  /*adb0*/  @!P5 HFMA2.BF16_V2 R0, -RZ.H0_H0, RZ.H0_H0, -R40.H0_H0 ;  /* 0x200000ffff00d231 */ /* 0x008fc40000340928 */
[----:B--2---:R-:W-:-:S03]  /*adc0*/  @!P4 HFMA2.BF16_V2 R6, -RZ.H0_H0, RZ.H0_H0, -R41.H0_H0 ;  /* 0x200000ffff06c231 */ /* 0x004fc60000340929 */
[----:B------:R-:W-:Y:S02]  /*add0*/  PRMT R4, R0, 0x7610, R4 ;  /* 0x0000761000047816 */ /* 0x000fe40000000004 */
[--C-:B------:R-:W-:Y:S02]  /*ade0*/  HSET2.LE.AND R0, R87, R2.reuse, PT ;  /* 0x0000000257007233 */ /* 0x100fe40003803000 */
[----:B------:R-:W-:Y:S01]  /*adf0*/  @!P5 PRMT R40, R4, 0x5410, RZ ;  /* 0x000054100428d816 */ /* 0x000fe200000000ff */
[----:B------:R-:W-:Y:S01]  /*ae00*/  IMAD.MOV.U32 R87, RZ, RZ, R13 ;  /* 0x000000ffff577224 */ /* 0x000fe200078e000d */
[----:B------:R-:W-:Y:S01]  /*ae10*/  HSET2.LE.AND R4, R27, R2, PT ;  /* 0x000000021b047233 */ /* 0x000fe20003803000 */
[----:B------:R-:W-:Y:S01]  /*ae20*/  IMAD.MOV.U32 R13, RZ, RZ, R36 ;  /* 0x000000ffff0d7224 */ /* 0x000fe200078e0024 */
[----:B------:R-:W-:Y:S01]  /*ae30*/  PRMT R5, R6, 0x7610, R5 ;  /* 0x0000761006057816 */ /* 0x000fe20000000005 */
[----:B------:R-:W-:Y:S01]  /*ae40*/  IMAD.MOV.U32 R36, RZ, RZ, R10 ;  /* 0x000000ffff247224 */ /* 0x000fe200078e000a */
[----:B------:R-:W-:-:S02]  /*ae50*/  LOP3.LUT R10, R0, R100, RZ, 0xc0, !PT ;  /* 0x00000064000a7212 */ /* 0x000fc400078ec0ff */
[----:B------:R-:W-:Y:S01]  /*ae60*/  LOP3.LUT R100, R4, R99, RZ, 0xc0, !PT ;  /* 0x0000006304647212 */ /* 0x000fe200078ec0ff */
[----:B------:R-:W-:Y:S01]  /*ae70*/  IMAD.MOV.U32 R99, RZ, RZ, R13 ;  /* 0x000000ffff637224 */ /* 0x000fe200078e000d */
[----:B------:R-:W-:Y:S01]  /*ae80*/  @!P4 PRMT R41, R5, 0x5410, RZ ;  /* 0x000054100529c816 */ /* 0x000fe200000000ff */
[-C--:B----4-:R-:W-:Y:S06]  /*ae90*/  HMMA.16816.F32.BF16 R12, R52, R20.reuse, RZ ;  /* 0x00000014340c723c */ /* 0x090fec00000418ff */
[----:B------:R-:W-:Y:S01]  /*aea0*/  HMMA.16816.F32.BF16 R4, R48, R20, RZ ;  /* 0x000000143004723c */ /* 0x000fe200000418ff */
[----:B------:R-:W-:Y:S01]  /*aeb0*/  HSET2.LE.AND R0, R79, R2, PT ;  /* 0x000000024f007233 */ /* 0x000fe20003803000 */
[----:B------:R-:W-:-:S04]  /*aec0*/  IMAD.MOV.U32 R115, RZ, RZ, R36 ;  /* 0x000000ffff737224 */ /* 0x000fc800078e0024 */
[----:B------:R-:W-:Y:S02]  /*aed0*/  LOP3.LUT R8, R0, R108, RZ, 0xc0, !PT ;  /* 0x0000006c00087212 */ /* 0x000fe400078ec0ff */
[--C-:B------:R-:W-:Y:S01]  /*aee0*/  HSET2.LE.AND R0, R28, R2.reuse, PT ;  /* 0x000000021c007233 */ /* 0x100fe20003803000 */
[----:B------:R-:W-:Y:S02]  /*aef0*/  IMAD.MOV.U32 R36, RZ, RZ, R119 ;  /* 0x000000ffff247224 */ /* 0x000fe400078e0077 */
[----:B------:R-:W-:Y:S02]  /*af00*/  IMAD.MOV.U32 R21, RZ, RZ, R110 ;  /* 0x000000ffff157224 */ /* 0x000fe400078e006e */
[----:B------:R-:W-:Y:S01]  /*af10*/  IMAD.MOV.U32 R20, RZ, RZ, R109 ;  /* 0x000000ffff147224 */ /* 0x000fe200078e006d */
[----:B------:R-:W-:Y:S02]  /*af20*/  LOP3.LUT R101, R0, R101, RZ, 0xc0, !PT ;  /* 0x0000006500657212 */ /* 0x000fe400078ec0ff */
[----:B------:R-:W-:-:S02]  /*af30*/  HSET2.LE.AND R0, R80, R2, PT ;  /* 0x0000000250007233 */ /* 0x000fc40003803000 */
[-C--:B------:R-:W-:Y:S06]  /*af40*/  HMMA.16816.F32.BF16 R116, R56, R16.reuse, R12 ;  /* 0x000000103874723c */ /* 0x080fec000004180c */
[----:B------:R-:W-:Y:S01]  /*af50*/  HMMA.16816.F32.BF16 R108, R44, R16, R4 ;  /* 0x000000102c6c723c */ /* 0x000fe20000041804 */
[--C-:B------:R-:W-:Y:S02]  /*af60*/  HSET2.LE.AND R13, R34, R2.reuse, PT ;  /* 0x00000002220d7233 */ /* 0x100fe40003803000 */
[--C-:B------:R-:W-:Y:S02]  /*af70*/  HSET2.LE.AND R14, R32, R2.reuse, PT ;  /* 0x00000002200e7233 */ /* 0x100fe40003803000 */
[----:B------:R-:W-:-:S02]  /*af80*/  HSET2.LE.AND R12, R30, R2, PT ;  /* 0x000000021e0c7233 */ /* 0x000fc40003803000 */
[--C-:B------:R-:W-:Y:S02]  /*af90*/  HSET2.LE.AND R6, R84, R2.reuse, PT ;  /* 0x0000000254067233 */ /* 0x100fe40003803000 */
[--C-:B------:R-:W-:Y:S02]  /*afa0*/  HSET2.LE.AND R7, R81, R2.reuse, PT ;  /* 0x0000000251077233 */ /* 0x100fe40003803000 */
[--C-:B------:R-:W-:Y:S02]  /*afb0*/  HSET2.LE.AND R4, R76, R2.reuse, PT ;  /* 0x000000024c047233 */ /* 0x100fe40003803000 */
[--C-:B------:R-:W-:Y:S02]  /*afc0*/  HSET2.LE.AND R5, R35, R2.reuse, PT ;  /* 0x0000000223057233 */ /* 0x100fe40003803000 */
[----:B------:R-:W-:Y:S02]  /*afd0*/  HSET2.LE.AND R2, R29, R2, PT ;  /* 0x000000021d027233 */ /* 0x000fe40003803000 */
[----:B------:R-:W-:-:S02]  /*afe0*/  LOP3.LUT R7, R7, R33, RZ, 0xc0, !PT ;  /* 0x0000002107077212 */ /* 0x000fc400078ec0ff */
[----:B------:R-:W-:Y:S01]  /*aff0*/  LOP3.LUT R76, R12, R31, RZ, 0xc0, !PT ;  /* 0x0000001f0c4c7212 */ /* 0x000fe200078ec0ff */
[C---:B------:R-:W-:Y:S01]  /*b000*/  HMMA.16816.F32.BF16 R32, R48.reuse, R90, RZ ;  /* 0x0000005a3020723c */ /* 0x040fe200000418ff */
[----:B------:R-:W-:Y:S02]  /*b010*/  LOP3.LUT R77, R2, R26, RZ, 0xc0, !PT ;  /* 0x0000001a024d7212 */ /* 0x000fe400078ec0ff */
[----:B------:R-:W-:Y:S02]  /*b020*/  LOP3.LUT R78, R13, R24, RZ, 0xc0, !PT ;  /* 0x000000180d4e7212 */ /* 0x000fe400078ec0ff */
[----:B------:R-:W-:Y:S01]  /*b030*/  LOP3.LUT R79, R14, R25, RZ, 0xc0, !PT ;  /* 0x000000190e4f7212 */ /* 0x000fe200078ec0ff */
[C---:B------:R-:W-:Y:S06]  /*b040*/  HMMA.16816.F32.BF16 R28, R48.reuse, R62, RZ ;  /* 0x0000003e301c723c */ /* 0x040fec00000418ff */
[C---:B------:R-:W-:Y:S06]  /*b050*/  HMMA.16816.F32.BF16 R24, R48.reuse, R42, RZ ;  /* 0x0000002a3018723c */ /* 0x040fec00000418ff */
[----:B------:R-:W-:Y:S01]  /*b060*/  HMMA.16816.F32.BF16 R12, R48, R22, RZ ;  /* 0x00000016300c723c */ /* 0x000fe200000418ff */
[----:B------:R-:W-:Y:S01]  /*b070*/  IMAD.MOV.U32 R81, RZ, RZ, R102 ;  /* 0x000000ffff517224 */ /* 0x000fe200078e0066 */
[----:B------:R-:W-:Y:S01]  /*b080*/  LOP3.LUT R102, R0, R106, RZ, 0xc0, !PT ;  /* 0x0000006a00667212 */ /* 0x000fe200078ec0ff */
        /* <DEDUP_REMOVED lines=9> */
[----:B------:R-:W-:Y:S01]  /*b120*/  HMMA.16816.F32.BF16 R104, R44, R82, R32 ;  /* 0x000000522c68723c */ /* 0x000fe20000041820 */
[----:B------:R-:W-:-:S02]  /*b130*/  IMAD.MOV.U32 R89, RZ, RZ, R92 ;  /* 0x000000ffff597224 */ /* 0x000fc400078e005c */
[----:B------:R-:W-:-:S03]  /*b140*/  IMAD.MOV.U32 R88, RZ, RZ, R95 ;  /* 0x000000ffff587224 */ /* 0x000fc600078e005f */
[C---:B------:R-:W-:Y:S06]  /*b150*/  HMMA.16816.F32.BF16 R92, R44.reuse, R66, R28 ;  /* 0x000000422c5c723c */ /* 0x040fec000004181c */
[C---:B------:R-:W-:Y:S06]  /*b160*/  HMMA.16816.F32.BF16 R84, R44.reuse, R38, R24 ;  /* 0x000000262c54723c */ /* 0x040fec0000041818 */
[----:B------:R-:W-:Y:S06]  /*b170*/  HMMA.16816.F32.BF16 R44, R44, R18, R12 ;  /* 0x000000122c2c723c */ /* 0x000fec000004180c */
[----:B------:R-:W-:Y:S01]  /*b180*/  HMMA.16816.F32.BF16 R12, R52, R90, RZ ;  /* 0x0000005a340c723c */ /* 0x000fe200000418ff */
[----:B------:R-:W-:-:S02]  /*b190*/  IMAD.MOV.U32 R50, RZ, RZ, R0 ;  /* 0x000000ffff327224 */ /* 0x000fc400078e0000 */
[----:B------:R-:W-:-:S03]  /*b1a0*/  IMAD.MOV.U32 R0, RZ, RZ, R20 ;  /* 0x000000ffff007224 */ /* 0x000fc600078e0014 */
[----:B------:R-:W-:-:S15]  /*b1b0*/  HMMA.16816.F32.BF16 R24, R52, R42, RZ ;  /* 0x0000002a3418723c */ /* 0x000fde00000418ff */
[----:B------:R-:W-:-:S03]  /*b1c0*/  NOP ;  /* 0x0000000000007918 */ /* 0x000fc60000000000 */
[----:B------:R-:W-:Y:S01]  /*b1d0*/  HMMA.16816.F32.BF16 R32, R56, R82, R12 ;  /* 0x000000523820723c */ /* 0x000fe2000004180c */
[----:B------:R-:W2:Y:S01]  /*b1e0*/  LDSM.16.MT88.4 R12, [R169+0x7000] ;  /* 0x00700000a90c783b */ /* 0x000ea20000004200 */
[----:B------:R-:W-:-:S04]  /*b1f0*/  IMAD.MOV.U32 R42, RZ, RZ, R21 ;  /* 0x000000ffff2a7224 */ /* 0x000fc800078e0015 */
[----:B------:R-:W-:Y:S01]  /*b200*/  HMMA.16816.F32.BF16 R20, R52, R22, RZ ;  /* 0x000000163414723c */ /* 0x000fe200000418ff */
[----:B------:R-:W-:-:S05]  /*b210*/  IMAD.MOV.U32 R43, RZ, RZ, R36 ;  /* 0x000000ffff2b7224 */ /* 0x000fca00078e0024 */
[----:B------:R-:W-:Y:S01]  /*b220*/  HMMA.16816.F32.BF16 R28, R52, R62, RZ ;  /* 0x0000003e341c723c */ /* 0x000fe200000418ff */
[----:B------:R-:W-:Y:S02]  /*b230*/  IMAD.MOV.U32 R51, RZ, RZ, R3 ;  /* 0x000000ffff337224 */ /* 0x000fe400078e0003 */
[----:B------:R-:W-:Y:S02]  /*b240*/  IMAD.MOV.U32 R3, RZ, RZ, R16 ;  /* 0x000000ffff037224 */ /* 0x000fe400078e0010 */
[----:B------:R-:W-:Y:S02]  /*b250*/  IMAD.MOV.U32 R2, RZ, RZ, R17 ;  /* 0x000000ffff027224 */ /* 0x000fe400078e0011 */
[----:B------:R-:W-:Y:S02]  /*b260*/  IMAD.MOV.U32 R55, RZ, RZ, R37 ;  /* 0x000000ffff377224 */ /* 0x000fe400078e0025 */
[C---:B------:R-:W-:Y:S09]  /*b270*/  HMMA.16816.F32.BF16 R36, R56.reuse, R38, R24 ;  /* 0x000000263824723c */ /* 0x040ff20000041818 */
[----:B------:R-:W-:Y:S01]  /*b280*/  HMMA.16816.F32.BF16 R24, R56, R18, R20 ;  /* 0x000000123818723c */ /* 0x000fe20000041814 */
[----:B------:R-:W3:Y:S04]  /*b290*/  LDSM.16.MT88.4 R16, [R170+0x7000] ;  /* 0x00700000aa10783b */ /* 0x000ee80000004200 */
[----:B------:R-:W4:Y:S01]  /*b2a0*/  LDSM.16.MT88.4 R20, [R172+0x7000] ;  /* 0x00700000ac14783b */ /* 0x000f220000004200 */
[-C--:B--2---:R-:W-:Y:S06]  /*b2b0*/  HMMA.16816.F32.BF16 R136, R8, R12.reuse, R136 ;  /* 0x0000000c0888723c */ /* 0x084fec0000041888 */
[C---:B------:R-:W-:Y:S06]  /*b2c0*/  HMMA.16816.F32.BF16 R112, R4.reuse, R12, R112 ;  /* 0x0000000c0470723c */ /* 0x040fec0000041870 */
[-C--:B------:R-:W-:Y:S06]  /*b2d0*/  HMMA.16816.F32.BF16 R104, R4, R14.reuse, R104 ;  /* 0x0000000e0468723c */ /* 0x080fec0000041868 */
[----:B------:R-:W-:Y:S01]  /*b2e0*/  HMMA.16816.F32.BF16 R32, R8, R14, R32 ;  /* 0x0000000e0820723c */ /* 0x000fe20000041820 */
[----:B------:R-:W2:Y:S05]  /*b2f0*/  LDSM.16.MT88.4 R12, [R171+0x7000] ;  /* 0x00700000ab0c783b */ /* 0x000eaa0000004200 */
[----:B------:R-:W-:Y:S01]  /*b300*/  HMMA.16816.F32.BF16 R28, R56, R66, R28 ;  /* 0x00000042381c723c */ /* 0x000fe2000004181c */
[----:B------:R-:W-:-:S02]  /*b310*/  IMAD.MOV.U32 R63, RZ, RZ, R88 ;  /* 0x000000ffff3f7224 */ /* 0x000fc400078e0058 */
[----:B------:R-:W-:Y:S02]  /*b320*/  IMAD.MOV.U32 R62, RZ, RZ, R81 ;  /* 0x000000ffff3e7224 */ /* 0x000fe400078e0051 */
[----:B------:R-:W-:Y:S02]  /*b330*/  IMAD.MOV.U32 R48, RZ, RZ, R89 ;  /* 0x000000ffff307224 */ /* 0x000fe400078e0059 */
[----:B------:R-:W-:Y:S01]  /*b340*/  IMAD.MOV.U32 R49, RZ, RZ, R80 ;  /* 0x000000ffff317224 */ /* 0x000fe200078e0050 */
[----:B---3--:R-:W-:Y:S01]  /*b350*/  HMMA.16816.F32.BF16 R88, R4, R16, R120 ;  /* 0x000000100458723c */ /* 0x008fe20000041878 */
[----:B------:R-:W-:Y:S02]  /*b360*/  IMAD.MOV.U32 R54, RZ, RZ, R43 ;  /* 0x000000ffff367224 */ /* 0x000fe400078e002b */
[----:B------:R-:W-:Y:S02]  /*b370*/  IMAD.MOV.U32 R53, RZ, RZ, R62 ;  /* 0x000000ffff357224 */ /* 0x000fe400078e003e */
[----:B------:R-:W-:Y:S01]  /*b380*/  IMAD.MOV.U32 R43, RZ, RZ, R63 ;  /* 0x000000ffff2b7224 */ /* 0x000fe200078e003f */
[----:B----4-:R-:W-:Y:S01]  /*b390*/  HMMA.16816.F32.BF16 R128, R8, R20, R128 ;  /* 0x000000140880723c */ /* 0x010fe20000041880 */
[----:B------:R-:W-:-:S02]  /*b3a0*/  IMAD.MOV.U32 R62, RZ, RZ, R132 ;  /* 0x000000ffff3e7224 */ /* 0x000fc400078e0084 */
[----:B------:R-:W-:Y:S02]  /*b3b0*/  IMAD.MOV.U32 R63, RZ, RZ, R133 ;  /* 0x000000ffff3f7224 */ /* 0x000fe400078e0085 */
[----:B------:R-:W-:Y:S01]  /*b3c0*/  IMAD.MOV.U32 R52, RZ, RZ, R134 ;  /* 0x000000ffff347224 */ /* 0x000fe200078e0086 */
[C---:B------:R-:W-:Y:S01]  /*b3d0*/  HMMA.16816.F32.BF16 R120, R8.reuse, R16, R124 ;  /* 0x000000100878723c */ /* 0x040fe2000004187c */
[----:B------:R-:W-:Y:S01]  /*b3e0*/  IMAD.MOV.U32 R67, RZ, RZ, R135 ;  /* 0x000000ffff437224 */ /* 0x000fe200078e0087 */
[----:B------:R-:W-:Y:S04]  /*b3f0*/  LDSM.16.MT88.4 R124, [R172+0x7800] ;  /* 0x00780000ac7c783b */ /* 0x000fe80000004200 */
[C---:B------:R-:W-:Y:S01]  /*b400*/  HMMA.16816.F32.BF16 R28, R8.reuse, R22, R28 ;  /* 0x00000016081c723c */ /* 0x040fe2000004181c */
[----:B------:R-:W3:Y:S05]  /*b410*/  LDSM.16.MT88.4 R132, [R169+0x7800] ;  /* 0x00780000a984783b */ /* 0x000eea0000004200 */
[----:B------:R-:W-:Y:S06]  /*b420*/  HMMA.16816.F32.BF16 R36, R8, R18, R36 ;  /* 0x000000120824723c */ /* 0x000fec0000041824 */
[-C--:B--2---:R-:W-:Y:S06]  /*b430*/  HMMA.16816.F32.BF16 R80, R4, R12.reuse, R108 ;  /* 0x0000000c0450723c */ /* 0x084fec000004186c */
[C---:B------:R-:W-:Y:S01]  /*b440*/  HMMA.16816.F32.BF16 R108, R8.reuse, R12, R116 ;  /* 0x0000000c086c723c */ /* 0x040fe20000041874 */
[----:B------:R-:W2:Y:S05]  /*b450*/  LDSM.16.MT88.4 R116, [R170+0x7800] ;  /* 0x00780000aa74783b */ /* 0x000eaa0000004200 */
[----:B------:R-:W-:Y:S01]  /*b460*/  HMMA.16816.F32.BF16 R24, R8, R14, R24 ;  /* 0x0000000e0818723c */ /* 0x000fe20000041818 */
[----:B------:R-:W4:Y:S05]  /*b470*/  LDSM.16.MT88.4 R8, [R171+0x7800] ;  /* 0x00780000ab08783b */ /* 0x000f2a0000004200 */
[C---:B------:R-:W-:Y:S06]  /*b480*/  HMMA.16816.F32.BF16 R96, R4.reuse, R20, R96 ;  /* 0x000000140460723c */ /* 0x040fec0000041860 */
[C---:B------:R-:W-:Y:S06]  /*b490*/  HMMA.16816.F32.BF16 R92, R4.reuse, R22, R92 ;  /* 0x00000016045c723c */ /* 0x040fec000004185c */
[C---:B------:R-:W-:Y:S06]  /*b4a0*/  HMMA.16816.F32.BF16 R84, R4.reuse, R18, R84 ;  /* 0x000000120454723c */ /* 0x040fec0000041854 */
[----:B------:R-:W-:Y:S01]  /*b4b0*/  HMMA.16816.F32.BF16 R4, R4, R14, R44 ;  /* 0x0000000e0404723c */ /* 0x000fe2000004182c */
[----:B------:R-:W-:-:S04]  /*b4c0*/  ULEA UR4, UR18, UR25, 0x6 ;  /* 0x0000001912047291 */ /* 0x000fc8000f8e303f */
[----:B------:R-:W-:Y:S01]  /*b4d0*/  UIADD3 UR4, UR4, -0x40, URZ ;  /* 0xffffffc004047890 */ /* 0x000fe2000fffe03f */
[C---:B---3--:R-:W-:Y:S06]  /*b4e0*/  HMMA.16816.F32.BF16 R112, R76.reuse, R132, R112 ;  /* 0x000000844c70723c */ /* 0x048fec0000041870 */
[C---:B------:R-:W-:Y:S06]  /*b4f0*/  HMMA.16816.F32.BF16 R104, R76.reuse, R134, R104 ;  /* 0x000000864c68723c */ /* 0x040fec0000041868 */
[C---:B------:R-:W-:Y:S06]  /*b500*/  HMMA.16816.F32.BF16 R96, R76.reuse, R124, R96 ;  /* 0x0000007c4c60723c */ /* 0x040fec0000041860 */
[C---:B------:R-:W-:Y:S06]  /*b510*/  HMMA.16816.F32.BF16 R92, R76.reuse, R126, R92 ;  /* 0x0000007e4c5c723c */ /* 0x040fec000004185c */
[C---:B--2---:R-:W-:Y:S06]  /*b520*/  HMMA.16816.F32.BF16 R88, R76.reuse, R116, R88 ;  /* 0x000000744c58723c */ /* 0x044fec0000041858 */
[C---:B------:R-:W-:Y:S06]  /*b530*/  HMMA.16816.F32.BF16 R84, R76.reuse, R118, R84 ;  /* 0x000000764c54723c */ /* 0x040fec0000041854 */
[C---:B----4-:R-:W-:Y:S06]  /*b540*/  HMMA.16816.F32.BF16 R80, R76.reuse, R8, R80 ;  /* 0x000000084c50723c */ /* 0x050fec0000041850 */
[----:B------:R-:W-:Y:S07]  /*b550*/  HMMA.16816.F32.BF16 R76, R76, R10, R4 ;  /* 0x0000000a4c4c723c */ /* 0x000fee0000041804 */
[----:B------:R-:W-:Y:S01]  /*b560*/  FADD.FTZ R5, R2, R140 ;  /* 0x0000008c02057221 */ /* 0x000fe20000010000 */
[----:B------:R-:W-:Y:S01]  /*b570*/  SHF.R.S32.HI R2, RZ, 0x1f, R0 ;  /* 0x0000001fff027819 */ /* 0x000fe20000011400 */
[----:B------:R-:W-:Y:S01]  /*b580*/  IMAD.U32 R4, RZ, RZ, UR4 ;  /* 0x00000004ff047e24 */ /* 0x000fe2000f8e00ff */
[----:B------:R-:W-:Y:S01]  /*b590*/  IADD3 R0, P0, R0, UR4, RZ ;  /* 0x0000000400007c10 */ /* 0x000fe2000ff1e0ff */
[----:B------:R-:W-:-:S03]  /*b5a0*/  USHF.L.U32 UR4, UR19, 0x3, URZ ;  /* 0x0000000313047899 */ /* 0x000fc6000800063f */
[----:B------:R-:W-:Y:S02]  /*b5b0*/  LEA.HI.X.SX32 R2, R4, R2, 0x1, P0 ;  /* 0x0000000204027211 */ /* 0x000fe400000f0eff */
[----:B------:R-:W-:Y:S01]  /*b5c0*/  LEA R140, P0, R0, UR6, 0x1 ;  /* 0x00000006008c7c11 */ /* 0x000fe2000f8008ff */
[----:B------:R-:W-:-:S03]  /*b5d0*/  FADD.FTZ R3, R3, R141 ;  /* 0x0000008d03037221 */ /* 0x000fc60000010000 */
[----:B------:R-:W-:Y:S01]  /*b5e0*/  LEA.HI.X R141, R0, UR7, R2, 0x1, P0 ;  /* 0x00000007008d7c11 */ /* 0x000fe200080f0c02 */
[----:B------:R-:W-:Y:S02]  /*b5f0*/  IMAD.U32 R0, RZ, RZ, UR4 ;  /* 0x00000004ff007e24 */ /* 0x000fe4000f8e00ff */
[----:B------:R-:W-:Y:S01]  /*b600*/  FADD.FTZ R4, R67, R238 ;  /* 0x000000ee43047221 */ /* 0x000fe20000010000 */
[----:B------:R-:W-:Y:S01]  /*b610*/  USHF.L.U32 UR4, UR19, 0x6, URZ ;  /* 0x0000000613047899 */ /* 0x000fe2000800063f */
[----:B------:R-:W-:Y:S01]  /*b620*/  FADD.FTZ R2, R52, R237 ;  /* 0x000000ed34027221 */ /* 0x000fe20000010000 */
[----:B------:R-:W-:Y:S01]  /*b630*/  IMAD.WIDE R6, R0, 0x2, R140 ;  /* 0x0000000200067825 */ /* 0x000fe200078e028c */
[----:B------:R-:W-:-:S03]  /*b640*/  UIMAD UR47, UR19, 0x48, URZ ;  /* 0x00000048132f78a4 */ /* 0x000fc6000f8e023f */
[----:B------:R-:W-:Y:S01]  /*b650*/  FADD.FTZ R0, R54, R5 ;  /* 0x0000000536007221 */ /* 0x000fe20000010000 */
[----:B------:R-:W-:Y:S01]  /*b660*/  FADD.FTZ R5, R55, R4 ;  /* 0x0000000437057221 */ /* 0x000fe20000010000 */
[----:B------:R-:W-:Y:S01]  /*b670*/  FADD.FTZ R3, R53, R3 ;  /* 0x0000000335037221 */ /* 0x000fe20000010000 */
[----:B------:R-:W-:Y:S01]  /*b680*/  FADD.FTZ R4, R42, R2 ;  /* 0x000000022a047221 */ /* 0x000fe20000010000 */
[----:B------:R-:W-:Y:S02]  /*b690*/  IMAD.U32 R2, RZ, RZ, UR4 ;  /* 0x00000004ff027e24 */ /* 0x000fe4000f8e00ff */
[----:B------:R-:W-:Y:S01]  /*b6a0*/  FADD.FTZ R14, R62, R0 ;  /* 0x000000003e0e7221 */ /* 0x000fe20000010000 */
[----:B------:R-:W-:Y:S02]  /*b6b0*/  IMAD.U32 R0, RZ, RZ, UR47 ;  /* 0x0000002fff007e24 */ /* 0x000fe4000f8e00ff */
[----:B------:R-:W-:Y:S01]  /*b6c0*/  FADD.FTZ R15, R43, R3 ;  /* 0x000000032b0f7221 */ /* 0x000fe20000010000 */
[----:B------:R-:W-:-:S04]  /*b6d0*/  IMAD.WIDE R2, R2, 0x2, R140 ;  /* 0x0000000202027825 */ /* 0x000fc800078e028c */
[----:B------:R-:W-:Y:S01]  /*b6e0*/  FADD.FTZ R13, R63, R5 ;  /* 0x000000053f0d7221 */ /* 0x000fe20000010000 */
[----:B------:R-:W-:Y:S01]  /*b6f0*/  FADD.FTZ R12, R168, R4 ;  /* 0x00000004a80c7221 */ /* 0x000fe20000010000 */
[----:B------:R-:W-:Y:S01]  /*b700*/  IMAD.WIDE R4, R0, 0x2, R140 ;  /* 0x0000000200047825 */ /* 0x000fe200078e028c */
        /* <DEDUP_REMOVED lines=21> */
[----:B------:R-:W-:Y:S01]  /*b860*/  STG.E.U16 desc[UR28][R2.64+0x22], R195 ;  /* 0x000022c302007986 */ /* 0x000fe2000c10151c */
[----:B------:R-:W-:Y:S03]  /*b870*/  HMMA.16816.F32.BF16 R108, R100, R8, R108 ;  /* 0x00000008646c723c */ /* 0x000fe6000004186c */
[----:B------:R-:W-:Y:S04]  /*b880*/  STG.E.U16 desc[UR28][R4.64+0x20], R194 ;  /* 0x000020c204007986 */ /* 0x000fe8000c10151c */
[----:B------:R-:W-:Y:S01]  /*b890*/  STG.E.U16 desc[UR28][R4.64+0x22], R193 ;  /* 0x000022c104007986 */ /* 0x000fe2000c10151c */
[----:B------:R-:W-:-:S03]  /*b8a0*/  FADD.FTZ R9, R48, R15 ;  /* 0x0000000f30097221 */ /* 0x000fc60000010000 */
[----:B------:R-:W-:Y:S04]  /*b8b0*/  STG.E.U16 desc[UR28][R140.64+0x30], R216 ;  /* 0x000030d88c007986 */ /* 0x000fe8000c10151c */
[----:B------:R-:W-:Y:S01]  /*b8c0*/  STG.E.U16 desc[UR28][R140.64+0x32], R215 ;  /* 0x000032d78c007986 */ /* 0x000fe2000c10151c */
[----:B------:R-:W-:Y:S03]  /*b8d0*/  HMMA.16816.F32.BF16 R136, R100, R132, R136 ;  /* 0x000000846488723c */ /* 0x000fe60000041888 */
[----:B------:R-:W-:Y:S01]  /*b8e0*/  STG.E.U16 desc[UR28][R6.64+0x30], R213 ;  /* 0x000030d506007986 */ /* 0x000fe2000c10151c */
[----:B------:R-:W-:-:S03]  /*b8f0*/  FADD.FTZ R8, R251, R14 ;  /* 0x0000000efb087221 */ /* 0x000fc60000010000 */
[----:B------:R-:W-:Y:S01]  /*b900*/  STG.E.U16 desc[UR28][R6.64+0x32], R214 ;  /* 0x000032d606007986 */ /* 0x000fe2000c10151c */
[----:B------:R-:W-:Y:S03]  /*b910*/  HMMA.16816.F32.BF16 R128, R100, R124, R128 ;  /* 0x0000007c6480723c */ /* 0x000fe60000041880 */
[----:B------:R-:W-:Y:S01]  /*b920*/  STG.E.U16 desc[UR28][R2.64+0x30], R208 ;  /* 0x000030d002007986 */ /* 0x000fe2000c10151c */
[----:B------:R-:W-:-:S03]  /*b930*/  FADD.FTZ R0, R235, R13 ;  /* 0x0000000deb007221 */ /* 0x000fc60000010000 */
[----:B------:R-:W-:Y:S01]  /*b940*/  STG.E.U16 desc[UR28][R2.64+0x32], R207 ;  /* 0x000032cf02007986 */ /* 0x000fe2000c10151c */
[C---:B------:R-:W-:Y:S03]  /*b950*/  HMMA.16816.F32.BF16 R120, R100.reuse, R116, R120 ;  /* 0x000000746478723c */ /* 0x040fe60000041878 */
[----:B------:R-:W-:Y:S04]  /*b960*/  STG.E.U16 desc[UR28][R4.64+0x30], R206 ;  /* 0x000030ce04007986 */ /* 0x000fe8000c10151c */
[----:B------:R-:W-:Y:S01]  /*b970*/  STG.E.U16 desc[UR28][R4.64+0x32], R205 ;  /* 0x000032cd04007986 */ /* 0x000fe2000c10151c */
[C---:B------:R-:W-:Y:S03]  /*b980*/  HMMA.16816.F32.BF16 R132, R100.reuse, R134, R32 ;  /* 0x000000866484723c */ /* 0x040fe60000041820 */
[----:B------:R-:W-:Y:S03]  /*b990*/  STG.E.U16 desc[UR28][R140.64+0x40], R163 ;  /* 0x000040a38c007986 */ /* 0x000fe6000c10151c */
[C---:B------:R-:W-:Y:S01]  /*b9a0*/  HMMA.16816.F32.BF16 R124, R100.reuse, R126, R28 ;  /* 0x0000007e647c723c */ /* 0x040fe2000004181c */
[----:B------:R-:W-:Y:S04]  /*b9b0*/  STG.E.U16 desc[UR28][R140.64+0x42], R162 ;  /* 0x000042a28c007986 */ /* 0x000fe8000c10151c */
[----:B------:R-:W-:Y:S01]  /*b9c0*/  STG.E.U16 desc[UR28][R6.64+0x40], R160 ;  /* 0x000040a006007986 */ /* 0x000fe2000c10151c */
[C---:B------:R-:W-:Y:S03]  /*b9d0*/  HMMA.16816.F32.BF16 R116, R100.reuse, R118, R36 ;  /* 0x000000766474723c */ /* 0x040fe60000041824 */
[----:B------:R-:W-:Y:S03]  /*b9e0*/  STG.E.U16 desc[UR28][R6.64+0x42], R161 ;  /* 0x000042a106007986 */ /* 0x000fe6000c10151c */
[----:B------:R-:W-:Y:S01]  /*b9f0*/  HMMA.16816.F32.BF16 R100, R100, R10, R24 ;  /* 0x0000000a6464723c */ /* 0x000fe20000041818 */
[----:B------:R-:W-:Y:S04]  /*ba00*/  STG.E.U16 desc[UR28][R2.64+0x40], R147 ;  /* 0x0000409302007986 */ /* 0x000fe8000c10151c */
[----:B------:R-:W-:Y:S02]  /*ba10*/  STG.E.U16 desc[UR28][R2.64+0x42], R146 ;  /* 0x0000429202007986 */ /* 0x000fe4000c10151c */
[----:B------:R-:W-:Y:S01]  /*ba20*/  FADD.FTZ R11, R49, R9 ;  /* 0x00000009310b7221 */ /* 0x000fe20000010000 */
[----:B------:R-:W-:Y:S01]  /*ba30*/  FADD.FTZ R10, R233, R12 ;  /* 0x0000000ce90a7221 */ /* 0x000fe20000010000 */
[----:B------:R-:W-:Y:S01]  /*ba40*/  STG.E.U16 desc[UR28][R4.64+0x40], R145 ;  /* 0x0000409104007986 */ /* 0x000fe2000c10151c */
[----:B------:R-:W-:Y:S01]  /*ba50*/  FADD.FTZ R9, R50, R8 ;  /* 0x0000000832097221 */ /* 0x000fe20000010000 */
[----:B------:R-:W-:-:S02]  /*ba60*/  FADD.FTZ R8, R236, R0 ;  /* 0x00000000ec087221 */ /* 0x000fc40000010000 */
[----:B------:R-:W-:Y:S04]  /*ba70*/  STG.E.U16 desc[UR28][R4.64+0x42], R144 ;  /* 0x0000429004007986 */ /* 0x000fe8000c10151c */
[----:B------:R-:W-:Y:S04]  /*ba80*/  STG.E.U16 desc[UR28][R140.64+0x50], R159 ;  /* 0x0000509f8c007986 */ /* 0x000fe8000c10151c */
[----:B------:R-:W-:Y:S01]  /*ba90*/  STG.E.U16 desc[UR28][R140.64+0x52], R158 ;  /* 0x0000529e8c007986 */ /* 0x000fe2000c10151c */
[----:B------:R-:W-:-:S03]  /*baa0*/  FADD.FTZ R0, R234, R10 ;  /* 0x0000000aea007221 */ /* 0x000fc60000010000 */
[----:B------:R-:W-:Y:S01]  /*bab0*/  STG.E.U16 desc[UR28][R6.64+0x50], R156 ;  /* 0x0000509c06007986 */ /* 0x000fe2000c10151c */
[----:B------:R-:W-:-:S03]  /*bac0*/  FADD.FTZ R9, R250, R9 ;  /* 0x00000009fa097221 */ /* 0x000fc60000010000 */
[----:B------:R-:W-:Y:S01]  /*bad0*/  STG.E.U16 desc[UR28][R6.64+0x52], R157 ;  /* 0x0000529d06007986 */ /* 0x000fe2000c10151c */
[----:B------:R-:W-:-:S03]  /*bae0*/  FADD.FTZ R8, R231, R8 ;  /* 0x00000008e7087221 */ /* 0x000fc60000010000 */
[----:B------:R-:W-:Y:S04]  /*baf0*/  STG.E.U16 desc[UR28][R2.64+0x50], R143 ;  /* 0x0000508f02007986 */ /* 0x000fe8000c10151c */
[----:B------:R-:W-:Y:S04]  /*bb00*/  STG.E.U16 desc[UR28][R2.64+0x52], R142 ;  /* 0x0000528e02007986 */ /* 0x000fe8000c10151c */
[----:B------:R-:W-:Y:S04]  /*bb10*/  STG.E.U16 desc[UR28][R4.64+0x50], R75 ;  /* 0x0000504b04007986 */ /* 0x000fe8000c10151c */
        /* <DEDUP_REMOVED lines=15> */
[----:B------:R-:W-:Y:S04]  /*bc10*/  STG.E.U16 desc[UR28][R6.64+0x70], R149 ;  /* 0x0000709506007986 */ /* 0x000fe8000c10151c */
[----:B------:R-:W-:Y:S01]  /*bc20*/  STG.E.U16 desc[UR28][R6.64+0x72], R148 ;  /* 0x0000729406007986 */ /* 0x000fe2000c10151c */
[----:B------:R-:W-:-:S03]  /*bc30*/  FADD.FTZ R0, R227, R9 ;  /* 0x00000009e3007221 */ /* 0x000fc60000010000 */
[----:B------:R-:W-:Y:S04]  /*bc40*/  STG.E.U16 desc[UR28][R2.64+0x70], R61 ;  /* 0x0000703d02007986 */ /* 0x000fe8000c10151c */
[----:B------:R-:W-:Y:S04]  /*bc50*/  STG.E.U16 desc[UR28][R2.64+0x72], R60 ;  /* 0x0000723c02007986 */ /* 0x000fe8000c10151c */
[----:B------:R-:W-:Y:S04]  /*bc60*/  STG.E.U16 desc[UR28][R4.64+0x70], R41 ;  /* 0x0000702904007986 */ /* 0x000fe8000c10151c */
[----:B------:R2:W-:Y:S01]  /*bc70*/  STG.E.U16 desc[UR28][R4.64+0x72], R40 ;  /* 0x0000722804007986 */ /* 0x0005e2000c10151c */
[----:B------:R-:W-:-:S03]  /*bc80*/  FADD.FTZ R0, R228, R0 ;  /* 0x00000000e4007221 */ /* 0x000fc60000010000 */
[----:B------:R1:W5:Y:S01]  /*bc90*/  LDL.LU R168, [R1+0x178] ;  /* 0x0001780001a87983 */ /* 0x0003620000300800 */
[----:B------:R-:W-:Y:S01]  /*bca0*/  FADD.FTZ R0, R200, R0 ;  /* 0x00000000c8007221 */ /* 0x000fe20000010000 */
[----:B------:R-:W-:Y:S01]  /*bcb0*/  FADD.FTZ R11, R252, R11 ;  /* 0x0000000bfc0b7221 */ /* 0x000fe20000010000 */
[----:B--2---:R-:W-:Y:S01]  /*bcc0*/  FADD.FTZ R4, R244, R10 ;  /* 0x0000000af4047221 */ /* 0x004fe20000010000 */
[----:B------:R-:W-:-:S03]  /*bcd0*/  FADD.FTZ R5, R203, R8 ;  /* 0x00000008cb057221 */ /* 0x000fc60000010000 */
[----:B------:R-:W-:Y:S01]  /*bce0*/  FADD.FTZ R6, R245, R4 ;  /* 0x00000004f5067221 */ /* 0x000fe20000010000 */
[----:B------:R-:W-:Y:S01]  /*bcf0*/  FADD.FTZ R4, R201, R5 ;  /* 0x00000005c9047221 */ /* 0x000fe20000010000 */
[----:B------:R-:W-:Y:S02]  /*bd00*/  IADD3 R5, P0, R140, -0x80, RZ ;  /* 0xffffff808c057810 */ /* 0x000fe40007f1e0ff */
[----:B------:R-:W-:-:S04]  /*bd10*/  FADD.FTZ R6, R239, R6 ;  /* 0x00000006ef067221 */ /* 0x000fc80000010000 */
[----:B------:R-:W-:Y:S01]  /*bd20*/  FADD.FTZ R215, R240, R6 ;  /* 0x00000006f0d77221 */ /* 0x000fe20000010000 */
[----:B------:R-:W-:Y:S01]  /*bd30*/  FADD.FTZ R240, R199, R0 ;  /* 0x00000000c7f07221 */ /* 0x000fe20000010000 */
[----:B------:R-:W-:Y:S01]  /*bd40*/  IADD3.X R0, R141, -0x1, RZ, P0, !PT ;  /* 0xffffffff8d007810 */ /* 0x000fe200007fe4ff */
[----:B------:R1:W-:Y:S04]  /*bd50*/  STL [R1+0x100], R5 ;  /* 0x0001000501007387 */ /* 0x0003e80000100800 */
[----:B------:R1:W-:Y:S01]  /*bd60*/  STL [R1+0xfc], R0 ;  /* 0x0000fc0001007387 */ /* 0x0003e20000100800 */
[----:B------:R-:W-:Y:S01]  /*bd70*/  FADD.FTZ R11, R51, R11 ;  /* 0x0000000b330b7221 */ /* 0x000fe20000010000 */
[----:B------:R-:W-:-:S03]  /*bd80*/  LOP3.LUT P2, RZ, R183, 0x4, RZ, 0xc0, !PT ;  /* 0x00000004b7ff7812 */ /* 0x000fc6000784c0ff */
[----:B------:R-:W-:-:S04]  /*bd90*/  FADD.FTZ R11, R247, R11 ;  /* 0x0000000bf70b7221 */ /* 0x000fc80000010000 */
[----:B------:R-:W-:Y:S01]  /*bda0*/  FADD.FTZ R7, R248, R11 ;  /* 0x0000000bf8077221 */ /* 0x000fe20000010000 */
[----:B------:R-:W-:-:S03]  /*bdb0*/  FADD.FTZ R4, R198, R4 ;  /* 0x00000004c6047221 */ /* 0x000fc60000010000 */
[----:B------:R-:W-:Y:S01]  /*bdc0*/  FADD.FTZ R7, R241, R7 ;  /* 0x00000007f1077221 */ /* 0x000fe20000010000 */
[----:B------:R-:W-:-:S03]  /*bdd0*/  FADD.FTZ R241, R197, R4 ;  /* 0x00000004c5f17221 */ /* 0x000fc60000010000 */
[----:B------:R-:W-:Y:S01]  /*bde0*/  FADD.FTZ R212, R246, R7 ;  /* 0x00000007f6d47221 */ /* 0x000fe20000010000 */
[----:B------:R-:W-:Y:S06]  /*bdf0*/  @!P2 BRA `(.L_x_2239) ;  /* 0x0000010c0028a947 */ /* 0x000fec0003800000 */
[----:B------:R-:W1:Y:S01]  /*be00*/  LDL.64 R50, [R1+0x160] ;  /* 0x0001600001327983 */ /* 0x000e620000100a00 */
[----:B------:R-:W-:Y:S01]  /*be10*/  ULDC UR4, c[0x0][0x2d0] ;  /* 0x0000b40000047ab9 */ /* 0x000fe20000000800 */
[----:B------:R-:W-:-:S04]  /*be20*/  DEPBAR.LE SB0, 0x0 ;  /* 0x000080000000791a */ /* 0x000fc80000000000 */
[----:B------:R-:W-:Y:S01]  /*be30*/  BAR.SYNC.DEFER_BLOCKING 0x0 ;  /* 0x0000000000007b1d */ /* 0x000fe20000010000 */
[----:B------:R-:W-:Y:S01]  /*be40*/  ISETP.GE.AND P3, PT, R242, UR4, PT ;  /* 0x00000004f2007c0c */ /* 0x000fe2000bf66270 */
[----:B------:R-:W-:Y:S01]  /*be50*/  UIADD3 UR4, UR18, -0x2, URZ ;  /* 0xfffffffe12047890 */ /* 0x000fe2000fffe03f */
[----:B------:R-:W-:Y:S01]  /*be60*/  IMAD.U32 R7, RZ, RZ, UR8 ;  /* 0x00000008ff077e24 */ /* 0x000fe2000f8e00ff */
[----:B------:R-:W-:Y:S02]  /*be70*/  UIMAD.WIDE.U32 UR44, UR8, 0x20, URZ ;  /* 0x00000020082c78a5 */ /* 0x000fe4000f8e003f */
[----:B------:R-:W-:Y:S02]  /*be80*/  USHF.R.S32.HI UR7, URZ, 0x1f, UR4 ;  /* 0x0000001f3f077899 */ /* 0x000fe40008011404 */
[----:B------:R-:W-:Y:S01]  /*be90*/  UIMAD UR6, UR34, UR4, URZ ;  /* 0x00000004220672a4 */ /* 0x000fe2000f8e023f */
[----:B------:R-:W-:Y:S01]  /*bea0*/  IMAD.U32 R4, RZ, RZ, UR4 ;  /* 0x00000004ff047e24 */ /* 0x000fe2000f8e00ff */
[----:B------:R-:W-:-:S02]  /*beb0*/  USHF.L.U32 UR4, UR9, 0x5, URZ ;  /* 0x0000000509047899 */ /* 0x000fc4000800063f */
[----:B------:R-:W-:Y:S02]  /*bec0*/  UIMAD UR6, UR7, UR35, UR6 ;  /* 0x00000023070672a4 */ /* 0x000fe4000f8e0206 */
[----:B------:R-:W2:Y:S01]  /*bed0*/  @!P3 LDC.64 R12, c[0x0][0x220] ;  /* 0x00008800ff0cbb82 */ /* 0x000ea20000000a00 */
[----:B------:R-:W-:Y:S01]  /*bee0*/  VOTEU.ALL UP0, P3 ;  /* 0x00000000003f7886 */ /* 0x000fe20001800000 */
[----:B------:R-:W-:Y:S01]  /*bef0*/  IMAD.U32 R6, RZ, RZ, UR4 ;  /* 0x00000004ff067e24 */ /* 0x000fe2000f8e00ff */
[----:B------:R-:W-:-:S03]  /*bf00*/  UIADD3 UR17, UR18, -0x2, URZ ;  /* 0xfffffffe12117890 */ /* 0x000fc6000fffe03f */
[----:B------:R-:W-:Y:S02]  /*bf10*/  @!UP0 UIMAD UR4, UR9, 0x30, URZ ;  /* 0x00000030090488a4 */ /* 0x000fe4000f8e023f */
[----:B------:R-:W3:Y:S01]  /*bf20*/  @!P3 LDC.64 R10, c[0x0][0x220] ;  /* 0x00008800ff0abb82 */ /* 0x000ee20000000a00 */
[----:B------:R-:W-:Y:S01]  /*bf30*/  UISETP.GT.AND UP1, UPT, UR17, UR12, UPT ;  /* 0x0000000c1100728c */ /* 0x000fe2000bf24270 */
[----:B------:R-:W-:Y:S06]  /*bf40*/  @P3 STS.128 [R192+0x6000], RZ ;  /* 0x006000ffc0003388 */ /* 0x000fec0000000c00 */
[----:B------:R-:W4:Y:S08]  /*bf50*/  @!P3 LDC.64 R14, c[0x0][0x220] ;  /* 0x00008800ff0ebb82 */ /* 0x000f300000000a00 */
[----:B------:R-:W4:Y:S01]  /*bf60*/  @!P3 LDC.64 R18, c[0x0][0x220] ;  /* 0x00008800ff12bb82 */ /* 0x000f220000000a00 */
[----:B-1----:R-:W-:-:S04]  /*bf70*/  IMAD.WIDE.U32 R4, R4, UR35, R50 ;  /* 0x0000002304047c25 */ /* 0x002fc8000f8e0032 */
[----:B------:R-:W-:Y:S01]  /*bf80*/  VIADD R5, R5, UR6 ;  /* 0x0000000605057c36 */ /* 0x000fe20008000000 */
[C---:B------:R-:W-:Y:S02]  /*bf90*/  @!P3 IADD3 R0, P1, R4.reuse, UR36, RZ ;  /* 0x000000240400bc10 */ /* 0x040fe4000ff3e0ff */
[C---:B------:R-:W-:Y:S02]  /*bfa0*/  @!P3 IADD3 R9, P0, R4.reuse, UR44, RZ ;  /* 0x0000002c0409bc10 */ /* 0x040fe4000ff1e0ff */
[C---:B------:R-:W-:Y:S02]  /*bfb0*/  @!P3 IADD3.X R16, R5.reuse, UR27, RZ, P1, !PT ;  /* 0x0000001b0510bc10 */ /* 0x040fe40008ffe4ff */
[----:B--2---:R-:W-:Y:S02]  /*bfc0*/  @!P3 LEA R12, P2, R4, R12, 0x1 ;  /* 0x0000000c040cb211 */ /* 0x004fe400078408ff */
[----:B------:R-:W-:Y:S01]  /*bfd0*/  @!P3 IADD3.X R17, R5, UR45, R6, P0, !PT ;  /* 0x0000002d0511bc10 */ /* 0x000fe200087fe406 */
[----:B------:R-:W-:Y:S01]  /*bfe0*/  @!P3 IMAD.WIDE.U32 R6, R7, 0x30, R4 ;  /* 0x000000300706b825 */ /* 0x000fe200078e0004 */
[----:B---3--:R-:W-:-:S02]  /*bff0*/  @!P3 LEA R10, P1, R0, R10, 0x1 ;  /* 0x0000000a000ab211 */ /* 0x008fc400078208ff */
[----:B----4-:R-:W-:Y:S02]  /*c000*/  @!P3 LEA R8, P0, R9, R14, 0x1 ;  /* 0x0000000e0908b211 */ /* 0x010fe400078008ff */
[----:B------:R-:W-:Y:S02]  /*c010*/  @!P3 LEA.HI.X R13, R4, R13, R5, 0x1, P2 ;  /* 0x0000000d040db211 */ /* 0x000fe400010f0c05 */
[----:B------:R-:W-:Y:S01]  /*c020*/  @!P3 LEA.HI.X R11, R0, R11, R16, 0x1, P1 ;  /* 0x0000000b000bb211 */ /* 0x000fe200008f0c10 */
[----:B------:R-:W-:Y:S01]  /*c030*/  @!P3 VIADD R0, R7, UR4 ;  /* 0x000000040700bc36 */ /* 0x000fe20008000000 */
[----:B------:R-:W-:Y:S01]  /*c040*/  @!P3 LEA.HI.X R9, R9, R15, R17, 0x1, P0 ;  /* 0x0000000f0909b211 */ /* 0x000fe200000f0c11 */
[----:B------:R-:W-:Y:S01]  /*c050*/  @!PT LDS RZ, [RZ] ;  /* 0x00000000fffff984 */ /* 0x000fe20000000800 */
[----:B------:R-:W-:Y:S01]  /*c060*/  @!PT LDS RZ, [RZ] ;  /* 0x00000000fffff984 */ /* 0x000fe20000000800 */
[----:B------:R-:W-:Y:S01]  /*c070*/  @!PT LDS RZ, [RZ] ;  /* 0x00000000fffff984 */ /* 0x000fe20000000800 */
[----:B------:R1:W-:Y:S01]  /*c080*/  @!P3 LDGSTS.E.BYPASS.LTC128B.128 [R192+0x6000], desc[UR28][R12.64] ;  /* 0x060000000cc0bfae */ /* 0x0003e2000b901d5c */
[----:B------:R-:W-:-:S03]  /*c090*/  @!P3 LEA R4, P0, R6, R18, 0x1 ;  /* 0x000000120604b211 */ /* 0x000fc600078008ff */
[----:B------:R-:W-:Y:S01]  /*c0a0*/  @P3 STS.128 [R192+0x6800], RZ ;  /* 0x006800ffc0003388 */ /* 0x000fe20000000c00 */
[----:B------:R-:W-:Y:S02]  /*c0b0*/  @!P3 LEA.HI.X R5, R6, R19, R0, 0x1, P0 ;  /* 0x000000130605b211 */ /* 0x000fe400000f0c00 */
[----:B------:R-:W-:Y:S01]  /*c0c0*/  PLOP3.LUT P0, PT, PT, PT, UP1, 0x80, 0x0 ;  /* 0x000000000000781c */ /* 0x000fe20003f0f018 */
        /* <DEDUP_REMOVED lines=14> */
[----:B-1---5:R-:W-:Y:S04]  /*c1b0*/  LDSM.16.M88.4 R12, [R168+0x4000] ;  /* 0x00400000a80c783b */ /* 0x022fe80000000200 */
[----:B------:R-:W-:Y:S04]  /*c1c0*/  LDSM.16.M88.4 R32, [R168+0x4800] ;  /* 0x00480000a820783b */ /* 0x000fe80000000200 */
[----:B------:R-:W-:Y:S04]  /*c1d0*/  LDSM.16.M88.4 R28, [R168+0x5000] ;  /* 0x00500000a81c783b */ /* 0x000fe80000000200 */
[----:B------:R-:W-:Y:S04]  /*c1e0*/  LDSM.16.M88.4 R56, [R174+0x4000] ;  /* 0x00400000ae38783b */ /* 0x000fe80000000200 */
[----:B--2---:R-:W1:Y:S04]  /*c1f0*/  LDSM.16.M88.4 R8, [R175] ;  /* 0x00000000af08783b */ /* 0x004e680000000200 */
[----:B------:R-:W-:Y:S04]  /*c200*/  LDSM.16.M88.4 R20, [R178+0x2000] ;  /* 0x00200000b214783b */ /* 0x000fe80000000200 */
[----:B---3--:R-:W2:Y:S04]  /*c210*/  LDSM.16.M88.4 R4, [R175+0x2000] ;  /* 0x00200000af04783b */ /* 0x008ea80000000200 */
[----:B------:R-:W3:Y:S04]  /*c220*/  LDSM.16.M88.4 R16, [R168+0x5800] ;  /* 0x00580000a810783b */ /* 0x000ee80000000200 */
[----:B------:R-:W4:Y:S04]  /*c230*/  LDSM.16.M88.4 R36, [R174+0x4800] ;  /* 0x00480000ae24783b */ /* 0x000f280000000200 */
[----:B------:R-:W4:Y:S04]  /*c240*/  LDSM.16.M88.4 R24, [R178] ;  /* 0x00000000b218783b */ /* 0x000f280000000200 */
[----:B------:R-:W4:Y:S04]  /*c250*/  LDSM.16.M88.4 R60, [R174+0x5000] ;  /* 0x00500000ae3c783b */ /* 0x000f280000000200 */
[----:B------:R-:W4:Y:S04]  /*c260*/  LDSM.16.M88.4 R64, [R174+0x5800] ;  /* 0x00580000ae40783b */ /* 0x000f280000000200 */
[----:B------:R-:W-:Y:S04]  /*c270*/  LDSM.16.M88.4 R52, [R179] ;  /* 0x00000000b334783b */ /* 0x000fe80000000200 */
[----:B------:R-:W-:Y:S01]  /*c280*/  LDSM.16.M88.4 R48, [R182] ;  /* 0x00000000b630783b */ /* 0x000fe20000000200 */
[C---:B-1----:R-:W-:Y:S03]  /*c290*/  HMMA.16816.F32.BF16 R208, R8.reuse, R12, RZ ;  /* 0x0000000c08d0723c */ /* 0x042fe600000418ff */
[----:B------:R-:W-:Y:S04]  /*c2a0*/  LDSM.16.M88.4 R44, [R181] ;  /* 0x00000000b52c783b */ /* 0x000fe80000000200 */
[----:B------:R-:W0:Y:S01]  /*c2b0*/  LDGDEPBAR ;  /* 0x00000000000079af */ /* 0x000e220000000000 */
[----:B------:R-:W-:Y:S06]  /*c2c0*/  HMMA.16816.F32.BF16 R200, R8, R14, RZ ;  /* 0x0000000e08c8723c */ /* 0x000fec00000418ff */
[C---:B--2---:R-:W-:Y:S06]  /*c2d0*/  HMMA.16816.F32.BF16 R40, R4.reuse, R12, RZ ;  /* 0x0000000c0428723c */ /* 0x044fec00000418ff */
[C---:B------:R-:W-:Y:S01]  /*c2e0*/  HMMA.16816.F32.BF16 R204, R4.reuse, R14, RZ ;  /* 0x0000000e04cc723c */ /* 0x040fe200000418ff */
[----:B------:R-:W1:Y:S05]  /*c2f0*/  LDSM.16.M88.4 R12, [R176+0x2000] ;  /* 0x00200000b00c783b */ /* 0x000e6a0000000200 */
[C---:B------:R-:W-:Y:S06]  /*c300*/  HMMA.16816.F32.BF16 R160, R4.reuse, R32, RZ ;  /* 0x0000002004a0723c */ /* 0x040fec00000418ff */
[C---:B------:R-:W-:Y:S06]  /*c310*/  HMMA.16816.F32.BF16 R152, R4.reuse, R28, RZ ;  /* 0x0000001c0498723c */ /* 0x040fec00000418ff */
[----:B------:R-:W-:Y:S06]  /*c320*/  HMMA.16816.F32.BF16 R196, R4, R34, RZ ;  /* 0x0000002204c4723c */ /* 0x000fec00000418ff */
[C---:B------:R-:W-:Y:S06]  /*c330*/  HMMA.16816.F32.BF16 R72, R8.reuse, R32, RZ ;  /* 0x000000200848723c */ /* 0x040fec00000418ff */
[----:B------:R-:W-:Y:S06]  /*c340*/  HMMA.16816.F32.BF16 R156, R8, R34, RZ ;  /* 0x00000022089c723c */ /* 0x000fec00000418ff */
[----:B------:R-:W-:Y:S01]  /*c350*/  HMMA.16816.F32.BF16 R216, R20, R56, R40 ;  /* 0x0000003814d8723c */ /* 0x000fe20000041828 */
[----:B------:R-:W-:Y:S05]  /*c360*/  LDSM.16.M88.4 R40, [R180] ;  /* 0x00000000b428783b */ /* 0x000fea0000000200 */
[C---:B---3--:R-:W-:Y:S06]  /*c370*/  HMMA.16816.F32.BF16 R148, R4.reuse, R16, RZ ;  /* 0x000000100494723c */ /* 0x048fec00000418ff */
[C---:B------:R-:W-:Y:S06]  /*c380*/  HMMA.16816.F32.BF16 R164, R4.reuse, R30, RZ ;  /* 0x0000001e04a4723c */ /* 0x040fec00000418ff */
[----:B------:R-:W-:Y:S06]  /*c390*/  HMMA.16816.F32.BF16 R144, R4, R18, RZ ;  /* 0x000000120490723c */ /* 0x000fec00000418ff */
[----:B------:R-:W-:Y:S01]  /*c3a0*/  HMMA.16816.F32.BF16 R32, R8, R28, RZ ;  /* 0x0000001c0820723c */ /* 0x000fe200000418ff */
[----:B------:R-:W-:Y:S01]  /*c3b0*/  IMAD.MOV.U32 R193, RZ, RZ, R216 ;  /* 0x000000ffffc17224 */ /* 0x000fe200078e00d8 */
[----:B------:R-:W-:Y:S01]  /*c3c0*/  MOV R143, R217 ;  /* 0x000000d9008f7202 */ /* 0x000fe20000000f00 */
[----:B------:R-:W-:-:S02]  /*c3d0*/  IMAD.MOV.U32 R142, RZ, RZ, R218 ;  /* 0x000000ffff8e7224 */ /* 0x000fc400078e00da */
[----:B------:R-:W-:Y:S01]  /*c3e0*/  IMAD.MOV.U32 R0, RZ, RZ, R219 ;  /* 0x000000ffff007224 */ /* 0x000fe200078e00db */
[C---:B------:R-:W-:Y:S06]  /*c3f0*/  HMMA.16816.F32.BF16 R28, R8.reuse, R30, RZ ;  /* 0x0000001e081c723c */ /* 0x040fec00000418ff */
[C---:B------:R-:W-:Y:S06]  /*c400*/  HMMA.16816.F32.BF16 R4, R8.reuse, R16, RZ ;  /* 0x000000100804723c */ /* 0x040fec00000418ff */
[----:B------:R-:W-:Y:S01]  /*c410*/  HMMA.16816.F32.BF16 R8, R8, R18, RZ ;  /* 0x000000120808723c */ /* 0x000fe200000418ff */
[----:B------:R-:W2:Y:S05]  /*c420*/  LDSM.16.M88.4 R16, [R176] ;  /* 0x00000000b010783b */ /* 0x000eaa0000000200 */
[C---:B----4-:R-:W-:Y:S06]  /*c430*/  HMMA.16816.F32.BF16 R244, R20.reuse, R36, R160 ;  /* 0x0000002414f4723c */ /* 0x050fec00000418a0 */
[----:B------:R-:W-:Y:S06]  /*c440*/  HMMA.16816.F32.BF16 R248, R20, R58, R204 ;  /* 0x0000003a14f8723c */ /* 0x000fec00000418cc */
[----:B------:R-:W-:Y:S01]  /*c450*/  HMMA.16816.F32.BF16 R208, R24, R56, R208 ;  /* 0x0000003818d0723c */ /* 0x000fe200000418d0 */
[----:B------:R-:W-:Y:S01]  /*c460*/  IMAD.MOV.U32 R204, RZ, RZ, R193 ;  /* 0x000000ffffcc7224 */ /* 0x000fe200078e00c1 */
[----:B------:R-:W-:Y:S01]  /*c470*/  MOV R205, R143 ;  /* 0x0000008f00cd7202 */ /* 0x000fe20000000f00 */
[----:B------:R-:W-:-:S02]  /*c480*/  IMAD.MOV.U32 R206, RZ, RZ, R142 ;  /* 0x000000ffffce7224 */ /* 0x000fc400078e008e */
[----:B------:R-:W-:Y:S01]  /*c490*/  IMAD.MOV.U32 R207, RZ, RZ, R0 ;  /* 0x000000ffffcf7224 */ /* 0x000fe200078e0000 */
        /* <DEDUP_REMOVED lines=11> */
[----:B------:R-:W-:Y:S05]  /*c550*/  LDSM.16.M88.4 R4, [R177+0x2000] ;  /* 0x00200000b104783b */ /* 0x000fea0000000200 */
[C---:B------:R-:W-:Y:S01]  /*c560*/  HMMA.16816.F32.BF16 R72, R24.reuse, R38, R156 ;  /* 0x000000261848723c */ /* 0x040fe2000004189c */
[----:B------:R-:W3:Y:S05]  /*c570*/  LDSM.16.M88.4 R36, [R173] ;  /* 0x00000000ad24783b */ /* 0x000eea0000000200 */
[C---:B------:R-:W-:Y:S01]  /*c580*/  HMMA.16816.F32.BF16 R144, R24.reuse, R62, R28 ;  /* 0x0000003e1890723c */ /* 0x040fe2000004181c */
[----:B------:R-:W-:Y:S05]  /*c590*/  LDSM.16.M88.4 R28, [R173+0x1000] ;  /* 0x00100000ad1c783b */ /* 0x000fea0000000200 */
[----:B------:R-:W-:Y:S01]  /*c5a0*/  HMMA.16816.F32.BF16 R148, R24, R66, R8 ;  /* 0x000000421894723c */ /* 0x000fe20000041808 */
[----:B------:R-:W4:Y:S01]  /*c5b0*/  LDSM.16.M88.4 R8, [R177] ;  /* 0x00000000b108783b */ /* 0x000f220000000200 */
[----:B------:R-:W-:-:S04]  /*c5c0*/  DEPBAR.LE SB0, 0x0 ;  /* 0x000080000000791a */ /* 0x000fc80000000000 */
[C---:B-1----:R-:W-:Y:S06]  /*c5d0*/  HMMA.16816.F32.BF16 R204, R12.reuse, R52, R204 ;  /* 0x000000340ccc723c */ /* 0x042fec00000418cc */
[----:B------:R-:W-:Y:S06]  /*c5e0*/  HMMA.16816.F32.BF16 R200, R12, R54, R248 ;  /* 0x000000360cc8723c */ /* 0x000fec00000418f8 */
[C---:B--2---:R-:W-:Y:S06]  /*c5f0*/  HMMA.16816.F32.BF16 R60, R16.reuse, R52, R208 ;  /* 0x00000034103c723c */ /* 0x044fec00000418d0 */
[----:B------:R-:W-:Y:S06]  /*c600*/  HMMA.16816.F32.BF16 R56, R16, R54, R56 ;  /* 0x000000361038723c */ /* 0x000fec0000041838 */
        /* <DEDUP_REMOVED lines=14> */
[C---:B------:R-:W-:Y:S06]  /*c6f0*/  HMMA.16816.F32.BF16 R196, R4.reuse, R32, R196 ;  /* 0x0000002004c4723c */ /* 0x040fec00000418c4 */
[C---:B------:R-:W-:Y:S06]  /*c700*/  HMMA.16816.F32.BF16 R164, R4.reuse, R34, R164 ;  /* 0x0000002204a4723c */ /* 0x040fec00000418a4 */
[----:B------:R-:W-:Y:S06]  /*c710*/  HMMA.16816.F32.BF16 R224, R4, R22, R64 ;  /* 0x0000001604e0723c */ /* 0x000fec0000041840 */
[C---:B----4-:R-:W-:Y:S06]  /*c720*/  HMMA.16816.F32.BF16 R60, R8.reuse, R36, R60 ;  /* 0x00000024083c723c */ /* 0x050fec000004183c */
        /* <DEDUP_REMOVED lines=9> */
[----:B------:R-:W-:Y:S01]  /*c7c0*/  HMMA.16816.F32.BF16 R64, R8, R22, R16 ;  /* 0x000000160840723c */ /* 0x000fe20000041810 */
[----:B------:R-:W-:Y:S06]  /*c7d0*/  BAR.SYNC.DEFER_BLOCKING 0x0 ;  /* 0x0000000000007b1d */ /* 0x000fec0000010000 */
[----:B------:R-:W-:-:S02]  /*c7e0*/  NOP ;  /* 0x0000000000007918 */ /* 0x000fc40000000000 */
[----:B------:R-:W-:-:S15]  /*c7f0*/  @!P0 BRA `(.L_x_2240) ;  /* 0x0000000000f88947 */ /* 0x000fde0003800000 */
[----:B------:R-:W2:Y:S01]  /*c800*/  LDL.64 R142, [R1+0x150] ;  /* 0x00015000018e7983 */ /* 0x000ea20000100a00 */
[----:B------:R-:W1:Y:S03]  /*c810*/  @!P3 LDC.64 R12, c[0x0][0x218] ;  /* 0x00008600ff0cbb82 */ /* 0x000e660000000a00 */
[----:B------:R-:W3:Y:S01]  /*c820*/  LDL.64 R194, [R1+0x158] ;  /* 0x0001580001c27983 */ /* 0x000ee20000100a00 */
[----:B------:R-:W-:Y:S01]  /*c830*/  UIADD3 UR6, UR18, -0x3, URZ ;  /* 0xfffffffd12067890 */ /* 0x000fe2000fffe03f */
[----:B------:R-:W-:Y:S01]  /*c840*/  IMAD.U32 R6, RZ, RZ, UR10 ;  /* 0x0000000aff067e24 */ /* 0x000fe2000f8e00ff */
[----:B------:R-:W-:Y:S01]  /*c850*/  MOV R8, UR11 ;  /* 0x0000000b00087c02 */ /* 0x000fe20008000f00 */
[----:B------:R-:W-:Y:S01]  /*c860*/  IMAD.U32 R10, RZ, RZ, UR10 ;  /* 0x0000000aff0a7e24 */ /* 0x000fe2000f8e00ff */
[----:B------:R-:W4:Y:S01]  /*c870*/  @!P3 LDC.64 R16, c[0x0][0x218] ;  /* 0x00008600ff10bb82 */ /* 0x000f220000000a00 */
[----:B------:R-:W-:Y:S01]  /*c880*/  USHF.R.S32.HI UR4, URZ, 0x1f, UR6 ;  /* 0x0000001f3f047899 */ /* 0x000fe20008011406 */
[----:B------:R-:W-:Y:S01]  /*c890*/  IMAD.U32 R0, RZ, RZ, UR6 ;  /* 0x00000006ff007e24 */ /* 0x000fe2000f8e00ff */
[----:B------:R-:W-:Y:S01]  /*c8a0*/  UIMAD UR6, UR22, UR6, URZ ;  /* 0x00000006160672a4 */ /* 0x000fe2000f8e023f */
[----:B------:R-:W-:Y:S01]  /*c8b0*/  IMAD.U32 R14, RZ, RZ, UR10 ;  /* 0x0000000aff0e7e24 */ /* 0x000fe2000f8e00ff */
[----:B------:R1:W-:Y:S01]  /*c8c0*/  @P3 STS.128 [R192+0x4000], RZ ;  /* 0x004000ffc0003388 */ /* 0x0003e20000000c00 */
[----:B------:R-:W-:Y:S01]  /*c8d0*/  IMAD.U32 R11, RZ, RZ, UR11 ;  /* 0x0000000bff0b7e24 */ /* 0x000fe2000f8e00ff */
[----:B------:R-:W-:Y:S01]  /*c8e0*/  UIMAD UR4, UR4, UR23, UR6 ;  /* 0x00000017040472a4 */ /* 0x000fe2000f8e0206 */
[----:B------:R-:W5:Y:S01]  /*c8f0*/  @!P3 LDC.64 R18, c[0x0][0x218] ;  /* 0x00008600ff12bb82 */ /* 0x000f620000000a00 */
[----:B------:R-:W-:Y:S01]  /*c900*/  BSSY B0, `(.L_x_2241) ;  /* 0x000002c000007945 */ /* 0x000fe20003800000 */
[----:B--2---:R-:W-:-:S02]  /*c910*/  IMAD.MOV.U32 R5, RZ, RZ, R143 ;  /* 0x000000ffff057224 */ /* 0x004fc400078e008f */
[----:B---3--:R-:W-:-:S04]  /*c920*/  IMAD.MOV.U32 R4, RZ, RZ, R194 ;  /* 0x000000ffff047224 */ /* 0x008fc800078e00c2 */
[----:B------:R-:W-:-:S04]  /*c930*/  IMAD.WIDE.U32 R4, R0, UR23, R4 ;  /* 0x0000001700047c25 */ /* 0x000fc8000f8e0004 */
[----:B------:R-:W-:Y:S01]  /*c940*/  IMAD.U32 R0, RZ, RZ, UR10 ;  /* 0x0000000aff007e24 */ /* 0x000fe2000f8e00ff */
[----:B------:R-:W-:Y:S02]  /*c950*/  IADD3 R7, R5, UR4, RZ ;  /* 0x0000000405077c10 */ /* 0x000fe4000fffe0ff */
[-C--:B------:R-:W-:Y:S02]  /*c960*/  @!P3 LEA R9, P0, R6, R4.reuse, 0x5 ;  /* 0x000000040609b211 */ /* 0x080fe400078028ff */
[----:B------:R-:W-:Y:S02]  /*c970*/  @!P3 LEA R0, P1, R0, R4, 0x4 ;  /* 0x000000040000b211 */ /* 0x000fe400078220ff */
[----:B-1----:R-:W-:Y:S02]  /*c980*/  @!P3 LEA R12, P2, R4, R12, 0x1 ;  /* 0x0000000c040cb211 */ /* 0x002fe400078408ff */
[----:B------:R-:W-:Y:S02]  /*c990*/  @!P3 LEA.HI.X R15, R10, R7, R8, 0x4, P1 ;  /* 0x000000070a0fb211 */ /* 0x000fe400008f2408 */
[----:B----4-:R-:W-:-:S02]  /*c9a0*/  @!P3 LEA R10, P1, R0, R16, 0x1 ;  /* 0x00000010000ab211 */ /* 0x010fc400078208ff */
[----:B------:R-:W-:Y:S02]  /*c9b0*/  @!P3 LEA.HI.X R14, R14, R7, R11, 0x5, P0 ;  /* 0x000000070e0eb211 */ /* 0x000fe400000f2c0b */
[C---:B-----5:R-:W-:Y:S02]  /*c9c0*/  @!P3 LEA R8, P0, R9.reuse, R18, 0x1 ;  /* 0x000000120908b211 */ /* 0x060fe400078008ff */
        /* <DEDUP_REMOVED lines=31> */
.L_x_2242:
[----:B------:R-:W-:Y:S05]  /*cbc0*/  BSYNC B0 ;  /* 0x0000000000007941 */ /* 0x000fea0003800000 */
.L_x_2241:
[----:B------:R-:W0:Y:S02]  /*cbd0*/  LDGDEPBAR ;  /* 0x00000000000079af */ /* 0x000e240000000000 */
.L_x_2240:
[----:B--2---:R-:W2:Y:S04]  /*cbe0*/  LDL.64 R4, [R1+0x18] ;  /* 0x0000180001047983 */ /* 0x004ea80000100a00 */
[----:B------:R-:W3:Y:S04]  /*cbf0*/  LDL R6, [R1+0x124] ;  /* 0x0001240001067983 */ /* 0x000ee80000100800 */
[----:B------:R-:W4:Y:S04]  /*cc00*/  LDL R7, [R1+0x128] ;  /* 0x0001280001077983 */ /* 0x000f280000100800 */
        /* <DEDUP_REMOVED lines=20> */
[----:B------:R-:W4:Y:S04]  /*cd50*/  LDL R17, [R1+0x168] ;  /* 0x0001680001117983 */ /* 0x000f280000100800 */
[----:B------:R-:W4:Y:S01]  /*cd60*/  LDL R18, [R1+0xf0] ;  /* 0x0000f00001127983 */ /* 0x000f220000100800 */
[----:B-1----:R-:W1:Y:S01]  /*cd70*/  S2R R8, SR_TID.X ;  /* 0x0000000000087919 */ /* 0x002e620000002100 */
[----:B------:R-:W-:Y:S01]  /*cd80*/  IMAD.U32 R0, RZ, RZ, UR17 ;  /* 0x00000011ff007e24 */ /* 0x000fe2000f8e00ff */
[----:B------:R-:W-:Y:S01]  /*cd90*/  P2R R31, PR, RZ, 0x8 ;  /* 0x00000008ff1f7803 */ /* 0x000fe20000000000 */
[----:B-1----:R-:W-:-:S05]  /*cda0*/  IMAD.SHL.U32 R8, R8, 0x2, RZ ;  /* 0x0000000208087824 */ /* 0x002fca00078e00ff */
[----:B------:R-:W-:-:S05]  /*cdb0*/  LOP3.LUT R8, R8, 0x6, RZ, 0xc0, !PT ;  /* 0x0000000608087812 */ /* 0x000fca00078ec0ff */
[----:B------:R-:W-:-:S05]  /*cdc0*/  IMAD R0, R0, 0x40, R8 ;  /* 0x0000004000007824 */ /* 0x000fca00078e0208 */
[C---:B------:R-:W-:Y:S02]  /*cdd0*/  ISETP.GE.AND P1, PT, R0.reuse, R191, PT ;  /* 0x000000bf0000720c */ /* 0x040fe40003f26270 */
[C---:B------:R-:W-:Y:S02]  /*cde0*/  ISETP.GE.AND P0, PT, R0.reuse, R190, PT ;  /* 0x000000be0000720c */ /* 0x040fe40003f06270 */
[C---:B------:R-:W-:Y:S02]  /*cdf0*/  ISETP.LT.OR P3, PT, R0.reuse, R187, P1 ;  /* 0x000000bb0000720c */ /* 0x040fe40000f61670 */
[----:B------:R-:W-:-:S04]  /*ce00*/  ISETP.LT.OR P6, PT, R0, R186, P0 ;  /* 0x000000ba0000720c */ /* 0x000fc800007c1670 */
[----:B------:R-:W-:Y:S02]  /*ce10*/  FSEL R21, R62, -INF , !P6 ;  /* 0xff8000003e157808 */ /* 0x000fe40007000000 */
[----:B------:R-:W-:Y:S01]  /*ce20*/  FSEL R16, R60, -INF , !P3 ;  /* 0xff8000003c107808 */ /* 0x000fe20005800000 */
[C---:B------:R-:W-:Y:S02]  /*ce30*/  VIADD R10, R0.reuse, 0x21 ;  /* 0x00000021000a7836 */ /* 0x040fe40000000000 */
[C---:B------:R-:W-:Y:S02]  /*ce40*/  VIADD R9, R0.reuse, 0x28 ;  /* 0x0000002800097836 */ /* 0x040fe40000000000 */
[C---:B------:R-:W-:Y:S02]  /*ce50*/  VIADD R8, R0.reuse, 0x29 ;  /* 0x0000002900087836 */ /* 0x040fe40000000000 */
[----:B--2---:R-:W-:Y:S02]  /*ce60*/  IMAD.MOV.U32 R24, RZ, RZ, R4 ;  /* 0x000000ffff187224 */ /* 0x004fe400078e0004 */
[----:B------:R-:W-:-:S05]  /*ce70*/  VIADD R4, R0, 0x1 ;  /* 0x0000000100047836 */ /* 0x000fca0000000000 */
[C---:B------:R-:W-:Y:S02]  /*ce80*/  ISETP.GE.AND P1, PT, R4.reuse, R191, PT ;  /* 0x000000bf0400720c */ /* 0x040fe40003f26270 */
[C---:B------:R-:W-:Y:S02]  /*ce90*/  ISETP.GE.AND P4, PT, R4.reuse, R189, PT ;  /* 0x000000bd0400720c */ /* 0x040fe40003f86270 */
[C---:B------:R-:W-:Y:S02]  /*cea0*/  ISETP.LT.OR P5, PT, R4.reuse, R187, P1 ;  /* 0x000000bb0400720c */ /* 0x040fe40000fa1670 */
[C---:B------:R-:W-:Y:S02]  /*ceb0*/  ISETP.LT.OR P1, PT, R4.reuse, R185, P4 ;  /* 0x000000b90400720c */ /* 0x040fe40002721670 */
[----:B------:R-:W-:Y:S01]  /*cec0*/  ISETP.GE.AND P0, PT, R4, R190, PT ;  /* 0x000000be0400720c */ /* 0x000fe20003f06270 */
[----:B------:R-:W-:Y:S01]  /*ced0*/  IMAD.MOV.U32 R25, RZ, RZ, R5 ;  /* 0x000000ffff197224 */ /* 0x000fe200078e0005 */
[----:B------:R-:W-:-:S02]  /*cee0*/  P2R R5, PR, RZ, 0x2 ;  /* 0x00000002ff057803 */ /* 0x000fc40000000000 */
[C---:B------:R-:W-:Y:S02]  /*cef0*/  ISETP.GE.AND P2, PT, R4.reuse, R188, PT ;  /* 0x000000bc0400720c */ /* 0x040fe40003f46270 */
[----:B------:R-:W-:Y:S02]  /*cf00*/  ISETP.LT.OR P0, PT, R4, R186, P0 ;  /* 0x000000ba0400720c */ /* 0x000fe40000701670 */
[C---:B------:R-:W-:Y:S02]  /*cf10*/  ISETP.GE.AND P1, PT, R0.reuse, R189, PT ;  /* 0x000000bd0000720c */ /* 0x040fe40003f26270 */
[----:B------:R-:W-:Y:S02]  /*cf20*/  FSEL R20, R61, -INF , !P5 ;  /* 0xff8000003d147808 */ /* 0x000fe40006800000 */
[----:B------:R-:W-:Y:S01]  /*cf30*/  ISETP.NE.AND P5, PT, R5, RZ, PT ;  /* 0x000000ff0500720c */ /* 0x000fe20003fa5270 */
[----:B------:R-:W-:Y:S01]  /*cf40*/  VIADD R5, R0, 0x8 ;  /* 0x0000000800057836 */ /* 0x000fe20000000000 */
[----:B------:R-:W-:-:S02]  /*cf50*/  ISETP.LT.OR P2, PT, R4, R184, P2 ;  /* 0x000000b80400720c */ /* 0x000fc40001741670 */
[----:B------:R-:W-:Y:S02]  /*cf60*/  FSEL R22, R63, -INF , !P0 ;  /* 0xff8000003f167808 */ /* 0x000fe40004000000 */
[C---:B------:R-:W-:Y:S02]  /*cf70*/  ISETP.GE.AND P0, PT, R0.reuse, R188, PT ;  /* 0x000000bc0000720c */ /* 0x040fe40003f06270 */
[C---:B------:R-:W-:Y:S02]  /*cf80*/  ISETP.LT.OR P1, PT, R0.reuse, R185, P1 ;  /* 0x000000b90000720c */ /* 0x040fe40000f21670 */
[----:B------:R-:W-:Y:S02]  /*cf90*/  P2R R4, PR, RZ, 0x4 ;  /* 0x00000004ff047803 */ /* 0x000fe40000000000 */
[----:B------:R-:W-:Y:S02]  /*cfa0*/  ISETP.LT.OR P0, PT, R0, R184, P0 ;  /* 0x000000b80000720c */ /* 0x000fe40000701670 */
[----:B------:R-:W-:-:S02]  /*cfb0*/  ISETP.GE.AND P2, PT, R5, R190, PT ;  /* 0x000000be0500720c */ /* 0x000fc40003f46270 */
[----:B------:R-:W-:Y:S02]  /*cfc0*/  FSEL R193, R204, -INF , !P1 ;  /* 0xff800000ccc17808 */ /* 0x000fe40004800000 */
[C---:B------:R-:W-:Y:S02]  /*cfd0*/  ISETP.GE.AND P1, PT, R5.reuse, R189, PT ;  /* 0x000000bd0500720c */ /* 0x040fe40003f26270 */
[----:B------:R-:W-:Y:S01]  /*cfe0*/  ISETP.NE.AND P6, PT, R4, RZ, PT ;  /* 0x000000ff0400720c */ /* 0x000fe20003fc5270 */
[----:B------:R-:W-:Y:S01]  /*cff0*/  VIADD R4, R0, 0x9 ;  /* 0x0000000900047836 */ /* 0x000fe20000000000 */
[----:B------:R-:W-:Y:S02]  /*d000*/  FSEL R206, R206, -INF , !P0 ;  /* 0xff800000cece7808 */ /* 0x000fe40004000000 */
[C---:B------:R-:W-:Y:S02]  /*d010*/  ISETP.LT.OR P2, PT, R5.reuse, R186, P2 ;  /* 0x000000ba0500720c */ /* 0x040fe40001741670 */
[----:B------:R-:W-:-:S02]  /*d020*/  ISETP.GE.AND P4, PT, R5, R191, PT ;  /* 0x000000bf0500720c */ /* 0x000fc40003f86270 */
[C---:B------:R-:W-:Y:S02]  /*d030*/  ISETP.GE.AND P0, PT, R5.reuse, R188, PT ;  /* 0x000000bc0500720c */ /* 0x040fe40003f06270 */
[C---:B------:R-:W-:Y:S02]  /*d040*/  ISETP.LT.OR P1, PT, R5.reuse, R185, P1 ;  /* 0x000000b90500720c */ /* 0x040fe40000f21670 */
[----:B------:R-:W-:Y:S02]  /*d050*/  FSEL R27, R58, -INF , !P2 ;  /* 0xff8000003a1b7808 */ /* 0x000fe40005000000 */
[C---:B------:R-:W-:Y:S02]  /*d060*/  ISETP.LT.OR P4, PT, R5.reuse, R187, P4 ;  /* 0x000000bb0500720c */ /* 0x040fe40002781670 */
[----:B------:R-:W-:Y:S02]  /*d070*/  ISETP.LT.OR P3, PT, R5, R184, P0 ;  /* 0x000000b80500720c */ /* 0x000fe40000761670 */
[----:B------:R-:W-:-:S02]  /*d080*/  ISETP.GE.AND P2, PT, R4, R188, PT ;  /* 0x000000bc0400720c */ /* 0x000fc40003f46270 */
[----:B------:R-:W-:Y:S02]  /*d090*/  P2R R5, PR, RZ, 0x2 ;  /* 0x00000002ff057803 */ /* 0x000fe40000000000 */
[C---:B------:R-:W-:Y:S02]  /*d0a0*/  ISETP.GE.AND P1, PT, R4.reuse, R191, PT ;  /* 0x000000bf0400720c */ /* 0x040fe40003f26270 */
[----:B------:R-:W-:Y:S02]  /*d0b0*/  FSEL R195, R205, -INF , !P5 ;  /* 0xff800000cdc37808 */ /* 0x000fe40006800000 */
[C---:B------:R-:W-:Y:S02]  /*d0c0*/  ISETP.LT.OR P5, PT, R4.reuse, R184, P2 ;  /* 0x000000b80400720c */ /* 0x040fe400017a1670 */
[----:B------:R-:W-:Y:S02]  /*d0d0*/  ISETP.GE.AND P0, PT, R4, R190, PT ;  /* 0x000000be0400720c */ /* 0x000fe40003f06270 */
[----:B------:R-:W-:-:S02]  /*d0e0*/  FSEL R23, R56, -INF , !P4 ;  /* 0xff80000038177808 */ /* 0x000fc40006000000 */
[----:B------:R-:W-:Y:S01]  /*d0f0*/  ISETP.NE.AND P2, PT, R5, RZ, PT ;  /* 0x000000ff0500720c */ /* 0x000fe20003f45270 */
[----:B------:R-:W-:Y:S01]  /*d100*/  VIADD R5, R0, 0x10 ;  /* 0x0000001000057836 */ /* 0x000fe20000000000 */
[C---:B------:R-:W-:Y:S02]  /*d110*/  ISETP.GE.AND P4, PT, R4.reuse, R189, PT ;  /* 0x000000bd0400720c */ /* 0x040fe40003f86270 */
[C---:B------:R-:W-:Y:S02]  /*d120*/  ISETP.LT.OR P1, PT, R4.reuse, R187, P1 ;  /* 0x000000bb0400720c */ /* 0x040fe40000f21670 */
[----:B------:R-:W-:Y:S02]  /*d130*/  FSEL R207, R207, -INF , !P6 ;  /* 0xff800000cfcf7808 */ /* 0x000fe40007000000 */
[C---:B------:R-:W-:Y:S02]  /*d140*/  ISETP.LT.OR P0, PT, R4.reuse, R186, P0 ;  /* 0x000000ba0400720c */ /* 0x040fe40000701670 */
[----:B------:R-:W-:-:S02]  /*d150*/  ISETP.LT.OR P6, PT, R4, R185, P4 ;  /* 0x000000b90400720c */ /* 0x000fc400027c1670 */
[----:B------:R-:W-:Y:S02]  /*d160*/  FSEL R26, R57, -INF , !P1 ;  /* 0xff800000391a7808 */ /* 0x000fe40004800000 */
[C---:B------:R-:W-:Y:S02]  /*d170*/  ISETP.GE.AND P4, PT, R5.reuse, R191, PT ;  /* 0x000000bf0500720c */ /* 0x040fe40003f86270 */
[----:B------:R-:W-:Y:S02]  /*d180*/  ISETP.GE.AND P1, PT, R5, R189, PT ;  /* 0x000000bd0500720c */ /* 0x000fe40003f26270 */
[----:B------:R-:W-:Y:S02]  /*d190*/  FSEL R28, R59, -INF , !P0 ;  /* 0xff8000003b1c7808 */ /* 0x000fe40004000000 */
[----:B------:R-:W-:Y:S01]  /*d1a0*/  FSEL R194, R200, -INF , !P2 ;  /* 0xff800000c8c27808 */ /* 0x000fe20005000000 */
[----:B------:R-:W-:Y:S01]  /*d1b0*/  VIADD R4, R0, 0x11 ;  /* 0x0000001100047836 */ /* 0x000fe20000000000 */
[----:B------:R-:W-:-:S02]  /*d1c0*/  ISETP.GE.AND P2, PT, R5, R190, PT ;  /* 0x000000be0500720c */ /* 0x000fc40003f46270 */
[C---:B------:R-:W-:Y:S02]  /*d1d0*/  ISETP.GE.AND P0, PT, R5.reuse, R188, PT ;  /* 0x000000bc0500720c */ /* 0x040fe40003f06270 */
[C---:B------:R-:W-:Y:S02]  /*d1e0*/  ISETP.LT.OR P4, PT, R5.reuse, R187, P4 ;  /* 0x000000bb0500720c */ /* 0x040fe40002781670 */
[C---:B------:R-:W-:Y:S02]  /*d1f0*/  ISETP.LT.OR P1, PT, R5.reuse, R185, P1 ;  /* 0x000000b90500720c */ /* 0x040fe40000f21670 */
[----:B------:R-:W-:Y:S02]  /*d200*/  FSEL R202, R202, -INF , !P3 ;  /* 0xff800000caca7808 */ /* 0x000fe40005800000 */
[C---:B------:R-:W-:Y:S02]  /*d210*/  ISETP.LT.OR P2, PT, R5.reuse, R186, P2 ;  /* 0x000000ba0500720c */ /* 0x040fe40001741670 */
[----:B------:R-:W-:-:S02]  /*d220*/  ISETP.LT.OR P3, PT, R5, R184, P0 ;  /* 0x000000b80500720c */ /* 0x000fc40000761670 */
[----:B------:R-:W-:Y:S02]  /*d230*/  P2R R5, PR, RZ, 0x2 ;  /* 0x00000002ff057803 */ /* 0x000fe40000000000 */
[----:B------:R-:W-:Y:S02]  /*d240*/  FSEL R29, R52, -INF , !P4 ;  /* 0xff800000341d7808 */ /* 0x000fe40006000000 */
[----:B------:R-:W-:Y:S02]  /*d250*/  ISETP.GE.AND P4, PT, R4, R189, PT ;  /* 0x000000bd0400720c */ /* 0x000fe40003f86270 */
[----:B------:R-:W-:Y:S02]  /*d260*/  FSEL R203, R203, -INF , !P5 ;  /* 0xff800000cbcb7808 */ /* 0x000fe40006800000 */
[----:B------:R-:W-:Y:S01]  /*d270*/  ISETP.NE.AND P5, PT, R5, RZ, PT ;  /* 0x000000ff0500720c */ /* 0x000fe20003fa5270 */
[----:B------:R-:W-:Y:S01]  /*d280*/  VIADD R5, R0, 0x18 ;  /* 0x0000001800057836 */ /* 0x000fe20000000000 */
[----:B------:R-:W-:-:S02]  /*d290*/  ISETP.GE.AND P1, PT, R4, R191, PT ;  /* 0x000000bf0400720c */ /* 0x000fc40003f26270 */
[----:B------:R-:W-:Y:S02]  /*d2a0*/  FSEL R42, R54, -INF , !P2 ;  /* 0xff800000362a7808 */ /* 0x000fe40005000000 */
[C---:B------:R-:W-:Y:S02]  /*d2b0*/  ISETP.LT.OR P4, PT, R4.reuse, R185, P4 ;  /* 0x000000b90400720c */ /* 0x040fe40002781670 */
[C---:B------:R-:W-:Y:S01]  /*d2c0*/  ISETP.GE.AND P2, PT, R4.reuse, R188, PT ;  /* 0x000000bc0400720c */ /* 0x040fe20003f46270 */
[----:B---3--:R-:W-:Y:S01]  /*d2d0*/  IMAD.MOV.U32 R15, RZ, RZ, R6 ;  /* 0x000000ffff0f7224 */ /* 0x008fe200078e0006 */
[C---:B------:R-:W-:Y:S02]  /*d2e0*/  ISETP.GE.AND P0, PT, R4.reuse, R190, PT ;  /* 0x000000be0400720c */ /* 0x040fe40003f06270 */
[----:B------:R-:W-:Y:S02]  /*d2f0*/  ISETP.LT.OR P1, PT, R4, R187, P1 ;  /* 0x000000bb0400720c */ /* 0x000fe40000f21670 */
[----:B------:R-:W-:-:S02]  /*d300*/  FSEL R163, R201, -INF , !P6 ;  /* 0xff800000c9a37808 */ /* 0x000fc40007000000 */
[----:B------:R-:W-:Y:S02]  /*d310*/  P2R R6, PR, RZ, 0x10 ;  /* 0x00000010ff067803 */ /* 0x000fe40000000000 */
[C---:B------:R-:W-:Y:S02]  /*d320*/  ISETP.LT.OR P6, PT, R4.reuse, R184, P2 ;  /* 0x000000b80400720c */ /* 0x040fe400017c1670 */
[C---:B------:R-:W-:Y:S02]  /*d330*/  ISETP.GE.AND P4, PT, R5.reuse, R191, PT ;  /* 0x000000bf0500720c */ /* 0x040fe40003f86270 */
[----:B------:R-:W-:Y:S02]  /*d340*/  ISETP.LT.OR P0, PT, R4, R186, P0 ;  /* 0x000000ba0400720c */ /* 0x000fe40000701670 */
[----:B------:R-:W-:Y:S02]  /*d350*/  ISETP.GE.AND P2, PT, R5, R190, PT ;  /* 0x000000be0500720c */ /* 0x000fe40003f46270 */
[----:B------:R-:W-:-:S02]  /*d360*/  FSEL R30, R53, -INF , !P1 ;  /* 0xff800000351e7808 */ /* 0x000fc40004800000 */
[----:B------:R-:W-:Y:S02]  /*d370*/  FSEL R162, R196, -INF , !P5 ;  /* 0xff800000c4a27808 */ /* 0x000fe40006800000 */
[C---:B------:R-:W-:Y:S02]  /*d380*/  ISETP.GE.AND P1, PT, R5.reuse, R189, PT ;  /* 0x000000bd0500720c */ /* 0x040fe40003f26270 */
[----:B------:R-:W-:Y:S01]  /*d390*/  ISETP.LT.OR P5, PT, R5, R187, P4 ;  /* 0x000000bb0500720c */ /* 0x000fe200027a1670 */
[----:B------:R-:W-:Y:S01]  /*d3a0*/  VIADD R4, R0, 0x19 ;  /* 0x0000001900047836 */ /* 0x000fe20000000000 */
[----:B------:R-:W-:Y:S02]  /*d3b0*/  FSEL R41, R55, -INF , !P0 ;  /* 0xff80000037297808 */ /* 0x000fe40004000000 */
[C---:B------:R-:W-:Y:S02]  /*d3c0*/  ISETP.LT.OR P4, PT, R5.reuse, R186, P2 ;  /* 0x000000ba0500720c */ /* 0x040fe40001781670 */
[----:B------:R-:W-:-:S02]  /*d3d0*/  ISETP.GE.AND P0, PT, R5, R188, PT ;  /* 0x000000bc0500720c */ /* 0x000fc40003f06270 */
[----:B------:R-:W-:Y:S02]  /*d3e0*/  ISETP.NE.AND P2, PT, R6, RZ, PT ;  /* 0x000000ff0600720c */ /* 0x000fe40003f45270 */
[C---:B------:R-:W-:Y:S02]  /*d3f0*/  ISETP.LT.OR P1, PT, R5.reuse, R185, P1 ;  /* 0x000000b90500720c */ /* 0x040fe40000f21670 */
[----:B------:R-:W-:Y:S02]  /*d400*/  FSEL R198, R198, -INF , !P3 ;  /* 0xff800000c6c67808 */ /* 0x000fe40005800000 */
[----:B------:R-:W-:Y:S02]  /*d410*/  ISETP.LT.OR P3, PT, R5, R184, P0 ;  /* 0x000000b80500720c */ /* 0x000fe40000761670 */
[----:B------:R-:W-:Y:S02]  /*d420*/  FSEL R161, R197, -INF , !P2 ;  /* 0xff800000c5a17808 */ /* 0x000fe40005000000 */
[----:B------:R-:W-:-:S02]  /*d430*/  P2R R5, PR, RZ, 0x2 ;  /* 0x00000002ff057803 */ /* 0x000fc40000000000 */
[C---:B------:R-:W-:Y:S02]  /*d440*/  ISETP.GE.AND P2, PT, R4.reuse, R191, PT ;  /* 0x000000bf0400720c */ /* 0x040fe40003f46270 */
[C---:B------:R-:W-:Y:S02]  /*d450*/  ISETP.GE.AND P1, PT, R4.reuse, R190, PT ;  /* 0x000000be0400720c */ /* 0x040fe40003f26270 */
[----:B------:R-:W-:Y:S02]  /*d460*/  ISETP.GE.AND P0, PT, R4, R189, PT ;  /* 0x000000bd0400720c */ /* 0x000fe40003f06270 */
[----:B------:R-:W-:Y:S02]  /*d470*/  FSEL R156, R50, -INF , !P4 ;  /* 0xff800000329c7808 */ /* 0x000fe40006000000 */
[----:B------:R-:W-:Y:S02]  /*d480*/  FSEL R148, R48, -INF , !P5 ;  /* 0xff80000030947808 */ /* 0x000fe40006800000 */
        /* <DEDUP_REMOVED lines=9> */
[----:B------:R-:W-:Y:S02]  /*d520*/  FSEL R167, R167, -INF , !P0 ;  /* 0xff800000a7a77808 */ /* 0x000fe40004000000 */
[----:B------:R-:W-:Y:S02]  /*d530*/  ISETP.NE.AND P6, PT, R5, RZ, PT ;  /* 0x000000ff0500720c */ /* 0x000fe40003fc5270 */
[----:B------:R-:W-:Y:S02]  /*d540*/  FSEL R154, R51, -INF , !P2 ;  /* 0xff800000339a7808 */ /* 0x000fe40005000000 */
[C---:B------:R-:W-:Y:S02]  /*d550*/  ISETP.GE.AND P0, PT, R4.reuse, R188, PT ;  /* 0x000000bc0400720c */ /* 0x040fe40003f06270 */
[----:B------:R-:W-:-:S02]  /*d560*/  ISETP.GE.AND P4, PT, R4, R191, PT ;  /* 0x000000bf0400720c */ /* 0x000fc40003f86270 */
[C---:B------:R-:W-:Y:S02]  /*d570*/  ISETP.GE.AND P2, PT, R4.reuse, R190, PT ;  /* 0x000000be0400720c */ /* 0x040fe40003f46270 */
[----:B------:R-:W-:Y:S02]  /*d580*/  ISETP.LT.OR P1, PT, R4, R185, P1 ;  /* 0x000000b90400720c */ /* 0x000fe40000f21670 */
[----:B------:R-:W-:Y:S02]  /*d590*/  FSEL R158, R164, -INF , !P6 ;  /* 0xff800000a49e7808 */ /* 0x000fe40007000000 */
[----:B------:R-:W-:Y:S02]  /*d5a0*/  ISETP.LT.OR P0, PT, R4, R184, P0 ;  /* 0x000000b80400720c */ /* 0x000fe40000701670 */
[----:B------:R-:W-:Y:S02]  /*d5b0*/  ISETP.GE.AND P6, PT, R10, R190, PT ;  /* 0x000000be0a00720c */ /* 0x000fe40003fc6270 */
[----:B------:R-:W-:-:S02]  /*d5c0*/  ISETP.LT.OR P4, PT, R4, R187, P4 ;  /* 0x000000bb0400720c */ /* 0x000fc40002781670 */
[-C--:B------:R-:W-:Y:S02]  /*d5d0*/  ISETP.LT.OR P2, PT, R4, R186.reuse, P2 ;  /* 0x000000ba0400720c */ /* 0x080fe40001741670 */
[----:B------:R-:W-:Y:S02]  /*d5e0*/  P2R R4, PR, RZ, 0x2 ;  /* 0x00000002ff047803 */ /* 0x000fe40000000000 */
[----:B------:R-:W-:Y:S02]  /*d5f0*/  P2R R13, PR, RZ, 0x1 ;  /* 0x00000001ff0d7803 */ /* 0x000fe40000000000 */
[----:B------:R-:W-:Y:S02]  /*d600*/  ISETP.LT.OR P0, PT, R10, R186, P6 ;  /* 0x000000ba0a00720c */ /* 0x000fe40003701670 */
[----:B------:R-:W-:Y:S02]  /*d610*/  ISETP.NE.AND P6, PT, R4, RZ, PT ;  /* 0x000000ff0400720c */ /* 0x000fe40003fc5270 */
[----:B------:R-:W-:-:S04]  /*d620*/  FMNMX.FTZ R4, R71, R16, !PT ;  /* 0x0000001047047209 */ /* 0x000fc80007810000 */
[----:B------:R-:W-:-:S04]  /*d630*/  FMNMX.FTZ R4, R20, R4, !PT ;  /* 0x0000000414047209 */ /* 0x000fc80007810000 */
[----:B------:R-:W-:-:S04]  /*d640*/  FMNMX.FTZ R4, R23, R4, !PT ;  /* 0x0000000417047209 */ /* 0x000fc80007810000 */
[----:B------:R-:W-:Y:S02]  /*d650*/  FMNMX.FTZ R4, R26, R4, !PT ;  /* 0x000000041a047209 */ /* 0x000fe40007810000 */
[----:B------:R-:W-:Y:S02]  /*d660*/  FSEL R144, R49, -INF , !P5 ;  /* 0xff80000031907808 */ /* 0x000fe40006800000 */
[C---:B------:R-:W-:Y:S02]  /*d670*/  ISETP.GE.AND P5, PT, R10.reuse, R191, PT ;  /* 0x000000bf0a00720c */ /* 0x040fe40003fa6270 */
[----:B------:R-:W-:Y:S02]  /*d680*/  FMNMX.FTZ R5, R29, R4, !PT ;  /* 0x000000041d057209 */ /* 0x000fe40007810000 */
[----:B------:R-:W-:Y:S02]  /*d690*/  FMNMX.FTZ R4, R69, R21, !PT ;  /* 0x0000001545047209 */ /* 0x000fe40007810000 */
[----:B------:R-:W-:-:S02]  /*d6a0*/  ISETP.LT.OR P1, PT, R10, R187, P5 ;  /* 0x000000bb0a00720c */ /* 0x000fc40002f21670 */
[----:B------:R-:W-:Y:S02]  /*d6b0*/  FMNMX.FTZ R5, R30, R5, !PT ;  /* 0x000000051e057209 */ /* 0x000fe40007810000 */
[----:B------:R-:W-:Y:S02]  /*d6c0*/  FMNMX.FTZ R4, R22, R4, !PT ;  /* 0x0000000416047209 */ /* 0x000fe40007810000 */
[----:B------:R-:W-:Y:S02]  /*d6d0*/  FSEL R74, R33, -INF , !P1 ;  /* 0xff800000214a7808 */ /* 0x000fe40004800000 */
[----:B------:R-:W-:Y:S02]  /*d6e0*/  FMNMX.FTZ R5, R148, R5, !PT ;  /* 0x0000000594057209 */ /* 0x000fe40007810000 */
[----:B------:R-:W-:Y:S02]  /*d6f0*/  FSEL R152, R35, -INF , !P0 ;  /* 0xff80000023987808 */ /* 0x000fe40004000000 */
[----:B------:R-:W-:-:S02]  /*d700*/  ISETP.GE.AND P1, PT, R9, R191, PT ;  /* 0x000000bf0900720c */ /* 0x000fc40003f26270 */
[----:B------:R-:W-:Y:S02]  /*d710*/  FSEL R75, R32, -INF , !P4 ;  /* 0xff800000204b7808 */ /* 0x000fe40006000000 */
[----:B------:R-:W-:Y:S02]  /*d720*/  ISETP.GE.AND P0, PT, R9, R190, PT ;  /* 0x000000be0900720c */ /* 0x000fe40003f06270 */
[----:B------:R-:W-:Y:S02]  /*d730*/  FMNMX.FTZ R4, R27, R4, !PT ;  /* 0x000000041b047209 */ /* 0x000fe40007810000 */
[----:B------:R-:W-:Y:S01]  /*d740*/  ISETP.GE.AND P4, PT, R8, R190, PT ;  /* 0x000000be0800720c */ /* 0x000fe20003f86270 */
[----:B----4-:R-:W-:Y:S01]  /*d750*/  IMAD.MOV.U32 R14, RZ, RZ, R7 ;  /* 0x000000ffff0e7224 */ /* 0x010fe200078e0007 */
[----:B------:R-:W-:Y:S02]  /*d760*/  FSEL R153, R34, -INF , !P2 ;  /* 0xff80000022997808 */ /* 0x000fe40005000000 */
[----:B------:R-:W-:Y:S01]  /*d770*/  FMNMX.FTZ R5, R144, R5, !PT ;  /* 0x0000000590057209 */ /* 0x000fe20007810000 */
[----:B------:R-:W-:Y:S01]  /*d780*/  VIADD R7, R0, 0x30 ;  /* 0x0000003000077836 */ /* 0x000fe20000000000 */
[----:B------:R-:W-:-:S02]  /*d790*/  ISETP.GE.AND P2, PT, R8, R191, PT ;  /* 0x000000bf0800720c */ /* 0x000fc40003f46270 */
[C---:B------:R-:W-:Y:S02]  /*d7a0*/  ISETP.LT.OR P5, PT, R9.reuse, R187, P1 ;  /* 0x000000bb0900720c */ /* 0x040fe40000fa1670 */
[----:B------:R-:W-:Y:S02]  /*d7b0*/  ISETP.LT.OR P1, PT, R9, R186, P0 ;  /* 0x000000ba0900720c */ /* 0x000fe40000721670 */
[----:B------:R-:W-:Y:S01]  /*d7c0*/  FMNMX.FTZ R11, R28, R4, !PT ;  /* 0x000000041c0b7209 */ /* 0x000fe20007810000 */
[----:B------:R-:W-:Y:S01]  /*d7d0*/  VIADD R6, R0, 0x31 ;  /* 0x0000003100067836 */ /* 0x000fe20000000000 */
[----:B------:R-:W-:Y:S01]  /*d7e0*/  ISETP.LT.OR P0, PT, R8, R186, P4 ;  /* 0x000000ba0800720c */ /* 0x000fe20002701670 */
[C---:B------:R-:W-:Y:S01]  /*d7f0*/  VIADD R4, R0.reuse, 0x39 ;  /* 0x0000003900047836 */ /* 0x040fe20000000000 */
[----:B------:R-:W-:Y:S01]  /*d800*/  FMNMX.FTZ R12, R75, R5, !PT ;  /* 0x000000054b0c7209 */ /* 0x000fe20007810000 */
[----:B------:R-:W-:Y:S01]  /*d810*/  VIADD R5, R0, 0x38 ;  /* 0x0000003800057836 */ /* 0x000fe20000000000 */
[----:B------:R-:W-:-:S02]  /*d820*/  ISETP.LT.OR P2, PT, R8, R187, P2 ;  /* 0x000000bb0800720c */ /* 0x000fc40001741670 */
[----:B------:R-:W-:Y:S02]  /*d830*/  FSEL R151, R46, -INF , !P1 ;  /* 0xff8000002e977808 */ /* 0x000fe40004800000 */
[----:B------:R-:W-:Y:S02]  /*d840*/  FMNMX.FTZ R0, R42, R11, !PT ;  /* 0x0000000b2a007209 */ /* 0x000fe40007810000 */
[----:B------:R-:W-:Y:S02]  /*d850*/  FSEL R150, R47, -INF , !P0 ;  /* 0xff8000002f967808 */ /* 0x000fe40004000000 */
[C---:B------:R-:W-:Y:S02]  /*d860*/  ISETP.GE.AND P1, PT, R7.reuse, R191, PT ;  /* 0x000000bf0700720c */ /* 0x040fe40003f26270 */
[----:B------:R-:W-:Y:S02]  /*d870*/  ISETP.GE.AND P0, PT, R7, R190, PT ;  /* 0x000000be0700720c */ /* 0x000fe40003f06270 */
[----:B------:R-:W-:-:S02]  /*d880*/  FSEL R72, R44, -INF , !P5 ;  /* 0xff8000002c487808 */ /* 0x000fc40006800000 */
[----:B------:R-:W-:Y:S02]  /*d890*/  FSEL R50, R45, -INF , !P2 ;  /* 0xff8000002d327808 */ /* 0x000fe40005000000 */
[----:B------:R-:W-:Y:S02]  /*d8a0*/  ISETP.GE.AND P4, PT, R6, R190, PT ;  /* 0x000000be0600720c */ /* 0x000fe40003f86270 */
[----:B------:R-:W-:Y:S02]  /*d8b0*/  FMNMX.FTZ R11, R74, R12, !PT ;  /* 0x0000000c4a0b7209 */ /* 0x000fe40007810000 */
[----:B------:R-:W-:Y:S02]  /*d8c0*/  ISETP.GE.AND P2, PT, R6, R191, PT ;  /* 0x000000bf0600720c */ /* 0x000fe40003f46270 */
[----:B------:R-:W-:Y:S02]  /*d8d0*/  FMNMX.FTZ R0, R41, R0, !PT ;  /* 0x0000000029007209 */ /* 0x000fe40007810000 */
[----:B------:R-:W-:-:S02]  /*d8e0*/  ISETP.LT.OR P5, PT, R7, R187, P1 ;  /* 0x000000bb0700720c */ /* 0x000fc40000fa1670 */
[-C--:B------:R-:W-:Y:S02]  /*d8f0*/  ISETP.LT.OR P1, PT, R7, R186.reuse, P0 ;  /* 0x000000ba0700720c */ /* 0x080fe40000721670 */
[----:B------:R-:W-:Y:S02]  /*d900*/  ISETP.LT.OR P0, PT, R6, R186, P4 ;  /* 0x000000ba0600720c */ /* 0x000fe40002701670 */
[----:B------:R-:W-:Y:S02]  /*d910*/  FMNMX.FTZ R11, R72, R11, !PT ;  /* 0x0000000b480b7209 */ /* 0x000fe40007810000 */
[----:B------:R-:W-:Y:S02]  /*d920*/  ISETP.LT.OR P2, PT, R6, R187, P2 ;  /* 0x000000bb0600720c */ /* 0x000fe40001741670 */
[----:B------:R-:W-:Y:S02]  /*d930*/  FMNMX.FTZ R0, R156, R0, !PT ;  /* 0x000000009c007209 */ /* 0x000fe40007810000 */
[----:B------:R-:W-:-:S02]  /*d940*/  FSEL R145, R38, -INF , !P1 ;  /* 0xff80000026917808 */ /* 0x000fc40004800000 */
[----:B------:R-:W-:Y:S02]  /*d950*/  FSEL R33, R36, -INF , !P5 ;  /* 0xff80000024217808 */ /* 0x000fe40006800000 */
[----:B------:R-:W-:Y:S02]  /*d960*/  FSEL R143, R39, -INF , !P0 ;  /* 0xff800000278f7808 */ /* 0x000fe40004000000 */
[----:B------:R-:W-:Y:S02]  /*d970*/  ISETP.GE.AND P1, PT, R5, R191, PT ;  /* 0x000000bf0500720c */ /* 0x000fe40003f26270 */
[----:B------:R-:W-:Y:S02]  /*d980*/  FMNMX.FTZ R11, R50, R11, !PT ;  /* 0x0000000b320b7209 */ /* 0x000fe40007810000 */
[----:B------:R-:W-:Y:S02]  /*d990*/  FSEL R35, R37, -INF , !P2 ;  /* 0xff80000025237808 */ /* 0x000fe40005000000 */
[----:B------:R-:W-:-:S02]  /*d9a0*/  ISETP.GE.AND P0, PT, R10, R189, PT ;  /* 0x000000bd0a00720c */ /* 0x000fc40003f06270 */
[----:B------:R-:W-:Y:S02]  /*d9b0*/  FMNMX.FTZ R0, R154, R0, !PT ;  /* 0x000000009a007209 */ /* 0x000fe40007810000 */
[----:B------:R-:W-:Y:S02]  /*d9c0*/  ISETP.GE.AND P2, PT, R4, R191, PT ;  /* 0x000000bf0400720c */ /* 0x000fe40003f46270 */
[----:B------:R-:W-:Y:S02]  /*d9d0*/  FSEL R166, R166, -INF , !P3 ;  /* 0xff800000a6a67808 */ /* 0x000fe40005800000 */
[----:B------:R-:W-:Y:S02]  /*d9e0*/  ISETP.LT.OR P1, PT, R5, R187, P1 ;  /* 0x000000bb0500720c */ /* 0x000fe40000f21670 */
[----:B------:R-:W-:Y:S02]  /*d9f0*/  FMNMX.FTZ R11, R33, R11, !PT ;  /* 0x0000000b210b7209 */ /* 0x000fe40007810000 */
[----:B------:R-:W-:-:S02]  /*da00*/  ISETP.LT.OR P3, PT, R10, R185, P0 ;  /* 0x000000b90a00720c */ /* 0x000fc40000761670 */
[----:B------:R-:W-:Y:S02]  /*da10*/  FMNMX.FTZ R0, R153, R0, !PT ;  /* 0x0000000099007209 */ /* 0x000fe40007810000 */
[----:B------:R-:W-:Y:S02]  /*da20*/  ISETP.LT.OR P0, PT, R4, R187, P2 ;  /* 0x000000bb0400720c */ /* 0x000fe40001701670 */
[----:B------:R-:W-:Y:S02]  /*da30*/  ISETP.GE.AND P4, PT, R10, R188, PT ;  /* 0x000000bc0a00720c */ /* 0x000fe40003f86270 */
[----:B------:R-:W-:Y:S02]  /*da40*/  FSEL R36, R64, -INF , !P1 ;  /* 0xff80000040247808 */ /* 0x000fe40004800000 */
[----:B------:R-:W-:Y:S02]  /*da50*/  FMNMX.FTZ R11, R35, R11, !PT ;  /* 0x0000000b230b7209 */ /* 0x000fe40007810000 */
[----:B------:R-:W-:-:S02]  /*da60*/  FMNMX.FTZ R0, R152, R0, !PT ;  /* 0x0000000098007209 */ /* 0x000fc40007810000 */
[----:B------:R-:W-:Y:S02]  /*da70*/  FSEL R34, R65, -INF , !P0 ;  /* 0xff80000041227808 */ /* 0x000fe40004000000 */
[----:B------:R-:W-:Y:S02]  /*da80*/  ISETP.GE.AND P0, PT, R5, R190, PT ;  /* 0x000000be0500720c */ /* 0x000fe40003f06270 */
[----:B------:R-:W-:Y:S02]  /*da90*/  ISETP.LT.OR P5, PT, R10, R184, P4 ;  /* 0x000000b80a00720c */ /* 0x000fe400027a1670 */
[----:B------:R-:W-:Y:S02]  /*daa0*/  FMNMX.FTZ R11, R36, R11, !PT ;  /* 0x0000000b240b7209 */ /* 0x000fe40007810000 */
[----:B------:R-:W-:Y:S02]  /*dab0*/  FMNMX.FTZ R10, R151, R0, !PT ;  /* 0x00000000970a7209 */ /* 0x000fe40007810000 */
[----:B------:R-:W-:-:S02]  /*dac0*/  ISETP.LT.OR P0, PT, R5, R186, P0 ;  /* 0x000000ba0500720c */ /* 0x000fc40000701670 */
[----:B------:R-:W-:Y:S02]  /*dad0*/  FMNMX.FTZ R0, R34, R11, !PT ;  /* 0x0000000b22007209 */ /* 0x000fe40007810000 */
[----:B------:R-:W-:Y:S02]  /*dae0*/  FMNMX.FTZ R10, R150, R10, !PT ;  /* 0x0000000a960a7209 */ /* 0x000fe40007810000 */
[----:B------:R-:W-:Y:S01]  /*daf0*/  FSEL R40, R66, -INF , !P0 ;  /* 0xff80000042287808 */ /* 0x000fe20004000000 */
[----:B------:R-:W1:Y:S01]  /*db00*/  SHFL.BFLY PT, R11, R0, 0x2, 0x1f ;  /* 0x0c401f00000b7f89 */ /* 0x000e6200000e0000 */
[C---:B------:R-:W-:Y:S02]  /*db10*/  ISETP.GE.AND P2, PT, R9.reuse, R189, PT ;  /* 0x000000bd0900720c */ /* 0x040fe40003f46270 */
[----:B------:R-:W-:Y:S02]  /*db20*/  ISETP.GE.AND P0, PT, R9, R188, PT ;  /* 0x000000bc0900720c */ /* 0x000fe40003f06270 */
[----:B------:R-:W-:-:S02]  /*db30*/  ISETP.GE.AND P1, PT, R4, R190, PT ;  /* 0x000000be0400720c */ /* 0x000fc40003f26270 */
[----:B------:R-:W-:Y:S02]  /*db40*/  FMNMX.FTZ R10, R145, R10, !PT ;  /* 0x0000000a910a7209 */ /* 0x000fe40007810000 */
[----:B------:R-:W-:Y:S02]  /*db50*/  FSEL R63, R208, -INF , !P6 ;  /* 0xff800000d03f7808 */ /* 0x000fe40007000000 */
[C---:B------:R-:W-:Y:S02]  /*db60*/  ISETP.LT.OR P4, PT, R9.reuse, R185, P2 ;  /* 0x000000b90900720c */ /* 0x040fe40001781670 */
[----:B------:R-:W-:Y:S02]  /*db70*/  ISETP.LT.OR P6, PT, R9, R184, P0 ;  /* 0x000000b80900720c */ /* 0x000fe400007c1670 */
[----:B------:R-:W-:Y:S02]  /*db80*/  ISETP.LT.OR P1, PT, R4, R186, P1 ;  /* 0x000000ba0400720c */ /* 0x000fe40000f21670 */
[----:B------:R-:W-:-:S02]  /*db90*/  FMNMX.FTZ R9, R143, R10, !PT ;  /* 0x0000000a8f097209 */ /* 0x000fc40007810000 */
[----:B------:R-:W-:Y:S02]  /*dba0*/  FSEL R39, R67, -INF , !P1 ;  /* 0xff80000043277808 */ /* 0x000fe40004800000 */
[----:B------:R-:W-:Y:S01]  /*dbb0*/  FMNMX.FTZ R9, R40, R9, !PT ;  /* 0x0000000928097209 */ /* 0x000fe20007810000 */
[----:B------:R-:W-:Y:S01]  /*dbc0*/  STL [R1+0x1bc], R191 ;  /* 0x0001bcbf01007387 */ /* 0x000fe20000100800 */
[----:B------:R-:W-:Y:S02]  /*dbd0*/  ISETP.NE.AND P2, PT, R13, RZ, PT ;  /* 0x000000ff0d00720c */ /* 0x000fe40003f45270 */
[----:B------:R-:W-:Y:S01]  /*dbe0*/  FMNMX.FTZ R12, R39, R9, !PT ;  /* 0x00000009270c7209 */ /* 0x000fe20007810000 */
[----:B------:R2:W-:Y:S01]  /*dbf0*/  STL [R1+0x1c0], R187 ;  /* 0x0001c0bb01007387 */ /* 0x0005e20000100800 */
[----:B------:R-:W-:Y:S01]  /*dc00*/  USHF.L.U32 UR6, UR17, 0x1, URZ ;  /* 0x0000000111067899 */ /* 0x000fe2000800063f */
[----:B------:R-:W-:Y:S01]  /*dc10*/  IMAD.WIDE.U32 R250, R17, -0x2daee0ad, RZ ;  /* 0xd2511f5311fa7825 */ /* 0x000fe200078e00ff */
[----:B------:R-:W-:-:S02]  /*dc20*/  ISETP.GE.AND P1, PT, R8, R189, PT ;  /* 0x000000bd0800720c */ /* 0x000fc40003f26270 */
[----:B------:R-:W-:Y:S01]  /*dc30*/  ISETP.GE.AND P0, PT, R8, R188, PT ;  /* 0x000000bc0800720c */ /* 0x000fe20003f06270 */
[----:B------:R-:W-:Y:S01]  /*dc40*/  IMAD.U32 R10, RZ, RZ, UR33 ;  /* 0x00000021ff0a7e24 */ /* 0x000fe2000f8e00ff */
[----:B------:R-:W3:Y:S01]  /*dc50*/  SHFL.BFLY PT, R17, R12, 0x2, 0x1f ;  /* 0x0c401f000c117f89 */ /* 0x000ee200000e0000 */
[----:B------:R-:W-:Y:S02]  /*dc60*/  FSEL R147, R210, -INF , !P2 ;  /* 0xff800000d2937808 */ /* 0x000fe40005000000 */
[C---:B------:R-:W-:Y:S02]  /*dc70*/  ISETP.LT.OR P1, PT, R8.reuse, R185, P1 ;  /* 0x000000b90800720c */ /* 0x040fe40000f21670 */
[----:B------:R-:W-:Y:S02]  /*dc80*/  ISETP.LT.OR P2, PT, R8, R184, P0 ;  /* 0x000000b80800720c */ /* 0x000fe40000741670 */
[----:B------:R-:W-:Y:S01]  /*dc90*/  LOP3.LUT R245, R251, UR6, R10, 0x96, !PT ;  /* 0x00000006fbf57c12 */ /* 0x000fe2000f8e960a */
[----:B------:R-:W-:Y:S01]  /*dca0*/  STL [R1+0x1c4], R190 ;  /* 0x0001c4be01007387 */ /* 0x000fe20000100800 */
[----:B-1----:R-:W-:Y:S01]  /*dcb0*/  FMNMX.FTZ R0, R0, R11, !PT ;  /* 0x0000000b00007209 */ /* 0x002fe20007810000 */
[----:B--2---:R-:W-:-:S02]  /*dcc0*/  IMAD.MOV.U32 R187, RZ, RZ, R25 ;  /* 0x000000ffffbb7224 */ /* 0x004fc400078e0019 */
[----:B------:R1:W-:Y:S03]  /*dcd0*/  STL [R1+0x1c8], R186 ;  /* 0x0001c8ba01007387 */ /* 0x0003e60000100800 */
[----:B------:R-:W-:Y:S01]  /*dce0*/  LOP3.LUT R8, R187, UR41, R250, 0x96, !PT ;  /* 0x00000029bb087c12 */ /* 0x000fe2000f8e96fa */
[----:B------:R-:W-:-:S04]  /*dcf0*/  IMAD R176, R18, -0x326172a9, RZ ;  /* 0xcd9e8d5712b07824 */ /* 0x000fc800078e02ff */
[----:B------:R-:W-:Y:S01]  /*dd00*/  IMAD.WIDE.U32 R8, R8, -0x326172a9, RZ ;  /* 0xcd9e8d5708087825 */ /* 0x000fe200078e00ff */
[----:B------:R-:W2:Y:S03]  /*dd10*/  SHFL.BFLY PT, R19, R0, 0x1, 0x1f ;  /* 0x0c201f0000137f89 */ /* 0x000ea600000e0000 */
[----:B------:R-:W-:Y:S02]  /*dd20*/  IMAD.MOV.U32 R232, RZ, RZ, R14 ;  /* 0x000000ffffe87224 */ /* 0x000fe400078e000e */
[----:B------:R-:W-:Y:S02]  /*dd30*/  IMAD.MOV.U32 R160, RZ, RZ, R15 ;  /* 0x000000ffffa07224 */ /* 0x000fe400078e000f */
[----:B-1----:R-:W-:Y:S02]  /*dd40*/  IMAD.MOV.U32 R186, RZ, RZ, R24 ;  /* 0x000000ffffba7224 */ /* 0x002fe400078e0018 */
[----:B------:R-:W-:-:S05]  /*dd50*/  IMAD.WIDE.U32 R24, R245, -0x326172a9, RZ ;  /* 0xcd9e8d57f5187825 */ /* 0x000fca00078e00ff */
[----:B------:R-:W-:Y:S02]  /*dd60*/  LOP3.LUT R10, R25, UR42, R176, 0x96, !PT ;  /* 0x0000002a190a7c12 */ /* 0x000fe4000f8e96b0 */
[----:B------:R-:W-:-:S03]  /*dd70*/  LOP3.LUT R14, R9, UR40, R24, 0x96, !PT ;  /* 0x00000028090e7c12 */ /* 0x000fc6000f8e9618 */
[----:B------:R-:W-:Y:S01]  /*dd80*/  IMAD.WIDE.U32 R10, R10, -0x2daee0ad, RZ ;  /* 0xd2511f530a0a7825 */ /* 0x000fe200078e00ff */
[----:B------:R-:W-:-:S03]  /*dd90*/  FSEL R142, R211, -INF , !P5 ;  /* 0xff800000d38e7808 */ /* 0x000fc60006800000 */
[----:B------:R-:W-:Y:S01]  /*dda0*/  IMAD.WIDE.U32 R14, R14, -0x2daee0ad, RZ ;  /* 0xd2511f530e0e7825 */ /* 0x000fe200078e00ff */
[----:B------:R-:W-:Y:S02]  /*ddb0*/  ISETP.GE.AND P5, PT, R7, R189, PT ;  /* 0x000000bd0700720c */ /* 0x000fe40003fa6270 */
[----:B------:R-:W-:Y:S02]  /*ddc0*/  FSEL R57, R209, -INF , !P3 ;  /* 0xff800000d1397808 */ /* 0x000fe40005800000 */
[----:B------:R-:W-:Y:S02]  /*ddd0*/  LOP3.LUT R10, R15, UR37, R10, 0x96, !PT ;  /* 0x000000250f0a7c12 */ /* 0x000fe4000f8e960a */
[----:B---3--:R-:W-:Y:S02]  /*dde0*/  FMNMX.FTZ R15, R12, R17, !PT ;  /* 0x000000110c0f7209 */ /* 0x008fe40007810000 */
[----:B------:R-:W-:Y:S02]  /*ddf0*/  P2R R13, PR, RZ, 0x2 ;  /* 0x00000002ff0d7803 */ /* 0x000fe40000000000 */
[----:B------:R-:W-:-:S02]  /*de00*/  FSEL R54, R216, -INF , !P4 ;  /* 0xff800000d8367808 */ /* 0x000fc40006000000 */
[C---:B------:R-:W-:Y:S02]  /*de10*/  ISETP.LT.OR P3, PT, R7.reuse, R185, P5 ;  /* 0x000000b90700720c */ /* 0x040fe40002f61670 */
[-C--:B------:R-:W-:Y:S02]  /*de20*/  ISETP.GE.AND P1, PT, R7, R188.reuse, PT ;  /* 0x000000bc0700720c */ /* 0x080fe40003f26270 */
[C---:B------:R-:W-:Y:S02]  /*de30*/  ISETP.GE.AND P4, PT, R6.reuse, R189, PT ;  /* 0x000000bd0600720c */ /* 0x040fe40003f86270 */
[----:B------:R-:W-:Y:S01]  /*de40*/  ISETP.GE.AND P0, PT, R6, R188, PT ;  /* 0x000000bc0600720c */ /* 0x000fe20003f06270 */
[----:B------:R-:W1:Y:S01]  /*de50*/  SHFL.BFLY PT, R17, R15, 0x1, 0x1f ;  /* 0x0c201f000f117f89 */ /* 0x000e6200000e0000 */
[----:B------:R-:W-:Y:S02]  /*de60*/  FSEL R73, R218, -INF , !P6 ;  /* 0xff800000da497808 */ /* 0x000fe40007000000 */
[----:B------:R-:W-:-:S02]  /*de70*/  P2R R18, PR, RZ, 0x8 ;  /* 0x00000008ff127803 */ /* 0x000fc40000000000 */
[-C--:B------:R-:W-:Y:S02]  /*de80*/  ISETP.LT.OR P5, PT, R7, R184.reuse, P1 ;  /* 0x000000b80700720c */ /* 0x080fe40000fa1670 */
[C---:B------:R-:W-:Y:S02]  /*de90*/  ISETP.LT.OR P6, PT, R6.reuse, R185, P4 ;  /* 0x000000b90600720c */ /* 0x040fe400027c1670 */
[----:B------:R-:W-:Y:S02]  /*dea0*/  ISETP.LT.OR P3, PT, R6, R184, P0 ;  /* 0x000000b80600720c */ /* 0x000fe40000761670 */
[----:B------:R-:W-:Y:S02]  /*deb0*/  ISETP.NE.AND P1, PT, R13, RZ, PT ;  /* 0x000000ff0d00720c */ /* 0x000fe40003f25270 */
[----:B------:R-:W-:Y:S02]  /*dec0*/  LOP3.LUT R6, R11, UR39, R186, 0x96, !PT ;  /* 0x000000270b067c12 */ /* 0x000fe4000f8e96ba */
[----:B------:R-:W-:Y:S01]  /*ded0*/  FSEL R44, R217, -INF , !P1 ;  /* 0xff800000d92c7808 */ /* 0x000fe20004800000 */
[----:B------:R-:W-:Y:S01]  /*dee0*/  IMAD.WIDE.U32 R10, R10, -0x326172a9, RZ ;  /* 0xcd9e8d570a0a7825 */ /* 0x000fe200078e00ff */
[----:B------:R-:W-:-:S02]  /*def0*/  ISETP.GE.AND P1, PT, R5, R189, PT ;  /* 0x000000bd0500720c */ /* 0x000fc40003f26270 */
[----:B--2---:R-:W-:Y:S01]  /*df00*/  FMNMX.FTZ R192, R0, R19, !PT ;  /* 0x0000001300c07209 */ /* 0x004fe20007810000 */
[----:B------:R-:W-:Y:S01]  /*df10*/  IMAD.WIDE.U32 R6, R6, -0x326172a9, RZ ;  /* 0xcd9e8d5706067825 */ /* 0x000fe200078e00ff */
[----:B------:R-:W-:Y:S02]  /*df20*/  ISETP.GE.AND P0, PT, R5, R188, PT ;  /* 0x000000bc0500720c */ /* 0x000fe40003f06270 */
[----:B------:R-:W-:Y:S01]  /*df30*/  FSEL R64, R219, -INF , !P2 ;  /* 0xff800000db407808 */ /* 0x000fe20005000000 */
[----:B------:R-:W-:Y:S01]  /*df40*/  FMUL.FTZ R0, R192, UR43 ;  /* 0x0000002bc0007c20 */ /* 0x000fe20008410000 */
[C---:B------:R-:W-:Y:S02]  /*df50*/  ISETP.LT.OR P4, PT, R5.reuse, R185, P1 ;  /* 0x000000b90500720c */ /* 0x040fe40000f81670 */
[----:B------:R-:W-:Y:S02]  /*df60*/  ISETP.NE.AND P1, PT, R18, RZ, PT ;  /* 0x000000ff1200720c */ /* 0x000fe40003f25270 */
[----:B------:R-:W-:-:S02]  /*df70*/  ISETP.LT.OR P2, PT, R5, R184, P0 ;  /* 0x000000b80500720c */ /* 0x000fc40000741670 */
[----:B------:R-:W-:Y:S02]  /*df80*/  LOP3.LUT R7, R7, UR38, R8, 0x96, !PT ;  /* 0x0000002607077c12 */ /* 0x000fe4000f8e9608 */
[----:B------:R-:W-:Y:S02]  /*df90*/  FSEL R58, R222, -INF , !P5 ;  /* 0xff800000de3a7808 */ /* 0x000fe40006800000 */
[----:B------:R-:W-:Y:S02]  /*dfa0*/  LOP3.LUT R5, R11, UR31, R6, 0x96, !PT ;  /* 0x0000001f0b057c12 */ /* 0x000fe4000f8e9606 */
[----:B------:R-:W-:Y:S01]  /*dfb0*/  FSETP.NEU.FTZ.AND P5, PT, R192, -INF , PT ;  /* 0xff800000c000780b */ /* 0x000fe20003fbd000 */
[----:B------:R-:W-:Y:S01]  /*dfc0*/  IMAD.WIDE.U32 R6, R7, -0x2daee0ad, RZ ;  /* 0xd2511f5307067825 */ /* 0x000fe200078e00ff */
[----:B------:R-:W-:Y:S02]  /*dfd0*/  FSEL R38, R220, -INF , !P1 ;  /* 0xff800000dc267808 */ /* 0x000fe40004800000 */
[C---:B------:R-:W-:Y:S01]  /*dfe0*/  ISETP.GE.AND P1, PT, R4.reuse, R189, PT ;  /* 0x000000bd0400720c */ /* 0x040fe20003f26270 */
[----:B------:R-:W-:Y:S01]  /*dff0*/  IMAD.WIDE.U32 R12, R5, -0x2daee0ad, RZ ;  /* 0xd2511f53050c7825 */ /* 0x000fe200078e00ff */
[----:B------:R-:W-:-:S02]  /*e000*/  ISETP.GE.AND P0, PT, R4, R188, PT ;  /* 0x000000bc0400720c */ /* 0x000fc40003f06270 */
[----:B------:R-:W-:Y:S02]  /*e010*/  FSEL R0, R0, RZ, P5 ;  /* 0x000000ff00007208 */ /* 0x000fe40002800000 */
[C---:B------:R-:W-:Y:S02]  /*e020*/  ISETP.LT.OR P1, PT, R4.reuse, R185, P1 ;  /* 0x000000b90400720c */ /* 0x040fe40000f21670 */
[----:B------:R-:W-:Y:S01]  /*e030*/  ISETP.LT.OR P0, PT, R4, R184, P0 ;  /* 0x000000b80400720c */ /* 0x000fe20000701670 */
[----:B------:R-:W-:Y:S01]  /*e040*/  FFMA.FTZ R5, R16, UR43, -R0 ;  /* 0x0000002b10057c23 */ /* 0x000fe20008010800 */
[----:B------:R-:W-:Y:S01]  /*e050*/  LOP3.LUT R4, R7, UR30, R14, 0x96, !PT ;  /* 0x0000001e07047c12 */ /* 0x000fe2000f8e960e */
[----:B------:R-:W-:Y:S01]  /*e060*/  FFMA.FTZ R11, R20, UR43, -R0 ;  /* 0x0000002b140b7c23 */ /* 0x000fe20008010800 */
[----:B------:R-:W-:Y:S02]  /*e070*/  LOP3.LUT R6, R13, UR24, R6, 0x96, !PT ;  /* 0x000000180d067c12 */ /* 0x000fe4000f8e9606 */
[----:B-1----:R-:W-:Y:S01]  /*e080*/  FMNMX.FTZ R252, R15, R17, !PT ;  /* 0x000000110ffc7209 */ /* 0x002fe20007810000 */
[----:B------:R1:W-:Y:S01]  /*e090*/  MUFU.EX2 R209, R5 ;  /* 0x0000000500d17308 */ /* 0x0003e20000000800 */
[----:B------:R-:W-:Y:S01]  /*e0a0*/  FSEL R37, R221, -INF , !P6 ;  /* 0xff800000dd257808 */ /* 0x000fe20007000000 */
[----:B------:R-:W-:Y:S01]  /*e0b0*/  IMAD.WIDE.U32 R6, R6, -0x326172a9, RZ ;  /* 0xcd9e8d5706067825 */ /* 0x000fe200078e00ff */
[----:B------:R-:W-:-:S05]  /*e0c0*/  FSETP.NEU.FTZ.AND P6, PT, R252, -INF , PT ;  /* 0xff800000fc00780b */ /* 0x000fca0003fdd000 */
[----:B------:R2:W3:Y:S01]  /*e0d0*/  MUFU.EX2 R62, R11 ;  /* 0x0000000b003e7308 */ /* 0x0004e20000000800 */
[----:B-1----:R-:W-:-:S05]  /*e0e0*/  IMAD.WIDE.U32 R4, R4, -0x326172a9, RZ ;  /* 0xcd9e8d5704047825 */ /* 0x002fca00078e00ff */
[----:B------:R-:W-:Y:S01]  /*e0f0*/  LOP3.LUT R14, R5, UR26, R10, 0x96, !PT ;  /* 0x0000001a050e7c12 */ /* 0x000fe2000f8e960a */
[----:B--2---:R-:W-:Y:S01]  /*e100*/  FMUL.FTZ R11, R252, UR43 ;  /* 0x0000002bfc0b7c20 */ /* 0x004fe20008410000 */
[----:B------:R-:W-:Y:S02]  /*e110*/  LOP3.LUT R5, R7, UR21, R4, 0x96, !PT ;  /* 0x0000001507057c12 */ /* 0x000fe4000f8e9604 */
[C---:B------:R-:W-:Y:S02]  /*e120*/  LOP3.LUT R10, R6.reuse, 0xff, RZ, 0xc0, !PT ;  /* 0x000000ff060a7812 */ /* 0x040fe400078ec0ff */
[----:B------:R-:W-:Y:S02]  /*e130*/  FSEL R4, R11, RZ, P6 ;  /* 0x000000ff0b047208 */ /* 0x000fe40003000000 */
[----:B------:R-:W-:Y:S02]  /*e140*/  LOP3.LUT R15, R6, 0xffff, RZ, 0xc0, !PT ;  /* 0x0000ffff060f7812 */ /* 0x000fe400078ec0ff */
[----:B------:R-:W-:Y:S01]  /*e150*/  SHF.R.U32.HI R13, RZ, 0x10, R6 ;  /* 0x00000010ff0d7819 */ /* 0x000fe20000011606 */
[----:B------:R-:W-:Y:S01]  /*e160*/  FFMA.FTZ R7, R21, UR43, -R4 ;  /* 0x0000002b15077c23 */ /* 0x000fe20008010804 */
[----:B------:R-:W-:-:S02]  /*e170*/  SHF.R.U32.HI R6, RZ, 0x18, R6 ;  /* 0x00000018ff067819 */ /* 0x000fc40000011606 */
[----:B------:R-:W-:Y:S02]  /*e180*/  FSEL R56, R223, -INF , !P3 ;  /* 0xff800000df387808 */ /* 0x000fe40005800000 */
[----:B------:R-:W-:Y:S02]  /*e190*/  ISETP.LE.U32.AND P6, PT, R10, UR13, PT ;  /* 0x0000000d0a007c0c */ /* 0x000fe4000bfc3070 */
[----:B------:R-:W-:Y:S02]  /*e1a0*/  ISETP.NE.AND P3, PT, R31, RZ, PT ;  /* 0x000000ff1f00720c */ /* 0x000fe40003f65270 */
[----:B------:R-:W-:Y:S02]  /*e1b0*/  LOP3.LUT R10, R5, 0xffff, RZ, 0xc0, !PT ;  /* 0x0000ffff050a7812 */ /* 0x000fe400078ec0ff */
[----:B------:R-:W-:Y:S01]  /*e1c0*/  FSEL R31, R224, -INF , !P4 ;  /* 0xff800000e01f7808 */ /* 0x000fe20006000000 */
[----:B------:R1:W-:Y:S01]  /*e1d0*/  MUFU.EX2 R46, R7 ;  /* 0x00000007002e7308 */ /* 0x0003e20000000800 */
[----:B------:R-:W-:-:S02]  /*e1e0*/  ISETP.LE.U32.AND P4, PT, R6, UR13, PT ;  /* 0x0000000d06007c0c */ /* 0x000fc4000bf83070 */
[----:B------:R-:W-:Y:S02]  /*e1f0*/  LOP3.LUT R11, R5, 0xff, RZ, 0xc0, !PT ;  /* 0x000000ff050b7812 */ /* 0x000fe400078ec0ff */
[----:B---3--:R-:W-:Y:S02]  /*e200*/  F2FP.BF16.F32.PACK_AB R6, R62, R209 ;  /* 0x000000d13e06723e */ /* 0x008fe400000010ff */
[----:B------:R-:W-:Y:S02]  /*e210*/  FSEL R19, R225, -INF , !P1 ;  /* 0xff800000e1137808 */ /* 0x000fe40004800000 */
[----:B------:R-:W-:Y:S02]  /*e220*/  ISETP.LE.U32.AND P1, PT, R11, UR13, PT ;  /* 0x0000000d0b007c0c */ /* 0x000fe4000bf23070 */
[C---:B------:R-:W-:Y:S02]  /*e230*/  PRMT R60, R6.reuse, 0x7610, R60 ;  /* 0x00007610063c7816 */ /* 0x040fe4000000003c */
[----:B------:R-:W-:-:S02]  /*e240*/  PRMT R59, R6, 0x7632, R59 ;  /* 0x00007632063b7816 */ /* 0x000fc4000000003b */
[----:B-1----:R-:W-:Y:S02]  /*e250*/  SHF.R.U32.HI R7, RZ, 0x8, R10 ;  /* 0x00000008ff077819 */ /* 0x002fe4000001160a */
[----:B------:R-:W-:Y:S02]  /*e260*/  SHF.R.U32.HI R11, RZ, 0x18, R5 ;  /* 0x00000018ff0b7819 */ /* 0x000fe40000011605 */
[----:B------:R-:W-:Y:S02]  /*e270*/  LOP3.LUT R6, R7, 0xffff, RZ, 0xc0, !PT ;  /* 0x0000ffff07067812 */ /* 0x000fe400078ec0ff */
[----:B------:R-:W-:Y:S02]  /*e280*/  FSEL R49, R226, -INF , !P2 ;  /* 0xff800000e2317808 */ /* 0x000fe40005000000 */
[----:B------:R-:W-:Y:S02]  /*e290*/  FSEL R48, R227, -INF , !P0 ;  /* 0xff800000e3307808 */ /* 0x000fe40004000000 */
[----:B------:R-:W-:Y:S01]  /*e2a0*/  ISETP.LE.U32.AND P2, PT, R11, UR13, PT ;  /* 0x0000000d0b007c0c */ /* 0x000fe2000bf43070 */
[----:B------:R-:W-:Y:S01]  /*e2b0*/  FFMA.FTZ R11, R23, UR43, -R0 ;  /* 0x0000002b170b7c23 */ /* 0x000fe20008010800 */
[----:B------:R-:W-:Y:S01]  /*e2c0*/  ISETP.LE.U32.AND P0, PT, R6, UR13, PT ;  /* 0x0000000d06007c0c */ /* 0x000fe2000bf03070 */
[----:B------:R-:W-:-:S04]  /*e2d0*/  IMAD.WIDE.U32 R6, R14, -0x2daee0ad, RZ ;  /* 0xd2511f530e067825 */ /* 0x000fc800078e00ff */
[----:B------:R-:W-:Y:S01]  /*e2e0*/  FFMA.FTZ R10, R22, UR43, -R4 ;  /* 0x0000002b160a7c23 */ /* 0x000fe20008010804 */
[----:B------:R1:W-:Y:S01]  /*e2f0*/  MUFU.EX2 R149, R11 ;  /* 0x0000000b00957308 */ /* 0x0003e20000000800 */
[----:B------:R-:W-:Y:S02]  /*e300*/  SHF.R.U32.HI R5, RZ, 0x10, R5 ;  /* 0x00000010ff057819 */ /* 0x000fe40000011605 */
[C---:B------:R-:W-:Y:S02]  /*e310*/  LOP3.LUT R21, R6.reuse, 0xff, RZ, 0xc0, !PT ;  /* 0x000000ff06157812 */ /* 0x040fe400078ec0ff */
[----:B------:R-:W-:Y:S02]  /*e320*/  LOP3.LUT R18, R6, 0xffff, RZ, 0xc0, !PT ;  /* 0x0000ffff06127812 */ /* 0x000fe400078ec0ff */
[--C-:B------:R-:W-:Y:S01]  /*e330*/  SHF.R.U32.HI R22, RZ, 0x18, R6.reuse ;  /* 0x00000018ff167819 */ /* 0x100fe20000011606 */
[----:B------:R-:W2:Y:S01]  /*e340*/  MUFU.EX2 R45, R10 ;  /* 0x0000000a002d7308 */ /* 0x000ea20000000800 */
[----:B-1----:R-:W-:Y:S01]  /*e350*/  SHF.R.U32.HI R11, RZ, 0x10, R6 ;  /* 0x00000010ff0b7819 */ /* 0x002fe20000011606 */
[----:B------:R-:W-:-:S06]  /*e360*/  FFMA.FTZ R6, R26, UR43, -R0 ;  /* 0x0000002b1a067c23 */ /* 0x000fcc0008010800 */
[----:B------:R1:W3:Y:S01]  /*e370*/  MUFU.EX2 R146, R6 ;  /* 0x0000000600927308 */ /* 0x0002e20000000800 */
[----:B------:R-:W-:Y:S01]  /*e380*/  @!P0 HFMA2.BF16_V2 R43, -RZ.H0_H0, RZ.H0_H0, -R59.H0_H0 ;  /* 0x200000ffff2b8231 */ /* 0x000fe2000034093b */
[----:B------:R-:W-:Y:S01]  /*e390*/  PRMT R177, R60, 0x5410, R59 ;  /* 0x000054103cb17816 */ /* 0x000fe2000000003b */
[----:B------:R-:W-:-:S03]  /*e3a0*/  @!P1 HFMA2.BF16_V2 R32, -RZ.H0_H0, RZ.H0_H0, -R60.H0_H0 ;  /* 0x200000ffff209231 */ /* 0x000fc6000034093c */
[----:B------:R-:W-:Y:S02]  /*e3b0*/  @!P0 PRMT R59, R43, 0x5410, RZ ;  /* 0x000054102b3b8816 */ /* 0x000fe400000000ff */
[----:B-1----:R-:W-:Y:S02]  /*e3c0*/  LOP3.LUT R6, R5, 0xff, RZ, 0xc0, !PT ;  /* 0x000000ff05067812 */ /* 0x002fe400078ec0ff */
[----:B------:R-:W-:-:S04]  /*e3d0*/  SHF.R.U32.HI R5, RZ, 0x8, R15 ;  /* 0x00000008ff057819 */ /* 0x000fc8000001160f */
[----:B------:R-:W-:-:S04]  /*e3e0*/  LOP3.LUT R5, R5, 0xffff, RZ, 0xc0, !PT ;  /* 0x0000ffff05057812 */ /* 0x000fc800078ec0ff */
[----:B------:R-:W-:Y:S01]  /*e3f0*/  ISETP.LE.U32.AND P0, PT, R5, UR13, PT ;  /* 0x0000000d05007c0c */ /* 0x000fe2000bf03070 */
[----:B------:R-:W-:Y:S01]  /*e400*/  FFMA.FTZ R5, R27, UR43, -R4 ;  /* 0x0000002b1b057c23 */ /* 0x000fe20008010804 */
[----:B------:R-:W-:Y:S02]  /*e410*/  @!P1 PRMT R60, R32, 0x5410, RZ ;  /* 0x00005410203c9816 */ /* 0x000fe400000000ff */
[----:B------:R-:W-:Y:S01]  /*e420*/  LOP3.LUT R10, R13, 0xff, RZ, 0xc0, !PT ;  /* 0x000000ff0d0a7812 */ /* 0x000fe200078ec0ff */
[----:B------:R1:W-:Y:S01]  /*e430*/  MUFU.EX2 R32, R5 ;  /* 0x0000000500207308 */ /* 0x0003e20000000800 */
[----:B------:R-:W-:Y:S02]  /*e440*/  FSEL R165, R192, RZ, P5 ;  /* 0x000000ffc0a57208 */ /* 0x000fe40002800000 */
[----:B------:R-:W-:Y:S01]  /*e450*/  ISETP.LE.U32.AND P5, PT, R10, UR13, PT ;  /* 0x0000000d0a007c0c */ /* 0x000fe2000bfa3070 */
[----:B------:R-:W-:Y:S01]  /*e460*/  ULEA UR4, UR17, 0x1, 0x1 ;  /* 0x0000000111047891 */ /* 0x000fe2000f8e083f */
[----:B------:R-:W-:-:S02]  /*e470*/  LOP3.LUT R10, R7, UR20, R12, 0x96, !PT ;  /* 0x00000014070a7c12 */ /* 0x000fc4000f8e960c */
[----:B--2---:R-:W-:Y:S02]  /*e480*/  F2FP.BF16.F32.PACK_AB R7, R45, R46 ;  /* 0x0000002e2d07723e */ /* 0x004fe400000010ff */
[----:B------:R-:W-:Y:S01]  /*e490*/  ISETP.LE.U32.AND P1, PT, R6, UR13, PT ;  /* 0x0000000d06007c0c */ /* 0x000fe2000bf23070 */
[----:B-1----:R-:W-:-:S04]  /*e4a0*/  FFMA.FTZ R5, R28, UR43, -R4 ;  /* 0x0000002b1c057c23 */ /* 0x002fc80008010804 */
[----:B------:R1:W2:Y:S01]  /*e4b0*/  MUFU.EX2 R66, R5 ;  /* 0x0000000500427308 */ /* 0x0002a20000000800 */
[C---:B------:R-:W-:Y:S02]  /*e4c0*/  PRMT R55, R7.reuse, 0x7632, R55 ;  /* 0x0000763207377816 */ /* 0x040fe40000000037 */
[----:B---3--:R-:W-:Y:S02]  /*e4d0*/  F2FP.BF16.F32.PACK_AB R6, R146, R149 ;  /* 0x000000959206723e */ /* 0x008fe400000010ff */
[----:B------:R-:W-:Y:S01]  /*e4e0*/  PRMT R53, R7, 0x7610, R53 ;  /* 0x0000761007357816 */ /* 0x000fe20000000035 */
[----:B------:R-:W-:Y:S01]  /*e4f0*/  @!P2 HFMA2.BF16_V2 R47, -RZ.H0_H0, RZ.H0_H0, -R55.H0_H0 ;  /* 0x200000ffff2fa231 */ /* 0x000fe20000340937 */
[C---:B------:R-:W-:Y:S01]  /*e500*/  PRMT R52, R6.reuse, 0x7610, R52 ;  /* 0x0000761006347816 */ /* 0x040fe20000000034 */
[----:B-1----:R-:W-:Y:S01]  /*e510*/  IMAD.U32 R5, RZ, RZ, UR33 ;  /* 0x00000021ff057e24 */ /* 0x002fe2000f8e00ff */
[----:B------:R-:W-:-:S04]  /*e520*/  PRMT R51, R6, 0x7632, R51 ;  /* 0x0000763206337816 */ /* 0x000fc80000000033 */
[----:B------:R-:W-:Y:S02]  /*e530*/  LOP3.LUT R5, R251, UR4, R5, 0x96, !PT ;  /* 0x00000004fb057c12 */ /* 0x000fe4000f8e9605 */
[----:B------:R-:W-:-:S03]  /*e540*/  LOP3.LUT R6, R11, 0xff, RZ, 0xc0, !PT ;  /* 0x000000ff0b067812 */ /* 0x000fc600078ec0ff */
[----:B------:R-:W-:Y:S01]  /*e550*/  IMAD.WIDE.U32 R16, R5, -0x326172a9, RZ ;  /* 0xcd9e8d5705107825 */ /* 0x000fe200078e00ff */
[----:B------:R-:W-:-:S03]  /*e560*/  PRMT R190, R53, 0x5410, R55 ;  /* 0x0000541035be7816 */ /* 0x000fc60000000037 */
[----:B------:R-:W-:Y:S01]  /*e570*/  @!P1 HFMA2.BF16_V2 R67, -RZ.H0_H0, RZ.H0_H0, -R53.H0_H0 ;  /* 0x200000ffff439231 */ /* 0x000fe20000340935 */
[----:B------:R-:W-:Y:S02]  /*e580*/  @!P2 PRMT R55, R47, 0x5410, RZ ;  /* 0x000054102f37a816 */ /* 0x000fe400000000ff */
[----:B------:R-:W-:Y:S02]  /*e590*/  ISETP.LE.U32.AND P2, PT, R6, UR13, PT ;  /* 0x0000000d06007c0c */ /* 0x000fe4000bf43070 */
[----:B--2---:R-:W-:Y:S02]  /*e5a0*/  F2FP.BF16.F32.PACK_AB R7, R66, R32 ;  /* 0x000000204207723e */ /* 0x004fe400000010ff */
[----:B------:R-:W-:Y:S02]  /*e5b0*/  LOP3.LUT R6, R17, UR42, R176, 0x96, !PT ;  /* 0x0000002a11067c12 */ /* 0x000fe4000f8e96b0 */
[----:B------:R-:W-:Y:S02]  /*e5c0*/  LOP3.LUT R14, R9, UR40, R16, 0x96, !PT ;  /* 0x00000028090e7c12 */ /* 0x000fe4000f8e9610 */
[----:B------:R-:W-:-:S02]  /*e5d0*/  LOP3.LUT R5, R10, 0xffff, RZ, 0xc0, !PT ;  /* 0x0000ffff0a057812 */ /* 0x000fc400078ec0ff */
[----:B------:R-:W-:Y:S01]  /*e5e0*/  @!P1 PRMT R53, R67, 0x5410, RZ ;  /* 0x0000541043359816 */ /* 0x000fe200000000ff */
[----:B------:R-:W-:Y:S01]  /*e5f0*/  IMAD.WIDE.U32 R14, R14, -0x2daee0ad, RZ ;  /* 0xd2511f530e0e7825 */ /* 0x000fe200078e00ff */
[C---:B------:R-:W-:Y:S02]  /*e600*/  PRMT R229, R7.reuse, 0x7632, R229 ;  /* 0x0000763207e57816 */ /* 0x040fe400000000e5 */
[----:B------:R-:W-:Y:S01]  /*e610*/  PRMT R67, R7, 0x7610, R67 ;  /* 0x0000761007437816 */ /* 0x000fe20000000043 */
[----:B------:R-:W-:Y:S01]  /*e620*/  IMAD.WIDE.U32 R6, R6, -0x2daee0ad, RZ ;  /* 0xd2511f5306067825 */ /* 0x000fe200078e00ff */
[----:B------:R-:W-:-:S03]  /*e630*/  SHF.R.U32.HI R5, RZ, 0x8, R5 ;  /* 0x00000008ff057819 */ /* 0x000fc60000011605 */
[----:B------:R-:W-:Y:S01]  /*e640*/  @!P0 HFMA2.BF16_V2 R65, -RZ.H0_H0, RZ.H0_H0, -R51.H0_H0 ;  /* 0x200000ffff418231 */ /* 0x000fe20000340933 */
[----:B------:R-:W-:Y:S01]  /*e650*/  STL [R1+0x28], R192 ;  /* 0x000028c001007387 */ /* 0x000fe20000100800 */
[----:B------:R-:W-:Y:S02]  /*e660*/  LOP3.LUT R12, R15, UR37, R6, 0x96, !PT ;  /* 0x000000250f0c7c12 */ /* 0x000fe4000f8e9606 */
[----:B------:R-:W-:Y:S01]  /*e670*/  LOP3.LUT R5, R5, 0xffff, RZ, 0xc0, !PT ;  /* 0x0000ffff05057812 */ /* 0x000fe200078ec0ff */
[----:B------:R-:W-:Y:S01]  /*e680*/  STL [R1+0x1cc], R189 ;  /* 0x0001ccbd01007387 */ /* 0x000fe20000100800 */
[----:B------:R-:W-:Y:S02]  /*e690*/  PRMT R6, R67, 0x5410, R229 ;  /* 0x0000541043067816 */ /* 0x000fe400000000e5 */
[----:B------:R-:W-:Y:S01]  /*e6a0*/  PRMT R3, R52, 0x5410, R51 ;  /* 0x0000541034037816 */ /* 0x000fe20000000033 */
[----:B------:R-:W-:Y:S01]  /*e6b0*/  STL [R1+0x1d0], R188 ;  /* 0x0001d0bc01007387 */ /* 0x000fe20000100800 */
[----:B------:R-:W-:-:S02]  /*e6c0*/  LOP3.LUT R7, R7, UR39, R186, 0x96, !PT ;  /* 0x0000002707077c12 */ /* 0x000fc4000f8e96ba */
[----:B------:R-:W-:Y:S01]  /*e6d0*/  @!P0 PRMT R51, R65, 0x5410, RZ ;  /* 0x0000541041338816 */ /* 0x000fe200000000ff */
[----:B------:R-:W-:Y:S01]  /*e6e0*/  STL [R1+0x1dc], R185 ;  /* 0x0001dcb901007387 */ /* 0x000fe20000100800 */
[----:B------:R-:W-:Y:S02]  /*e6f0*/  ISETP.LE.U32.AND P0, PT, R5, UR13, PT ;  /* 0x0000000d05007c0c */ /* 0x000fe4000bf03070 */
[----:B------:R-:W-:Y:S01]  /*e700*/  FMNMX.FTZ R5, R70, R193, !PT ;  /* 0x000000c146057209 */ /* 0x000fe20007810000 */
[----:B------:R-:W-:Y:S04]  /*e710*/  STL [R1+0x1e0], R184 ;  /* 0x0001e0b801007387 */ /* 0x000fe80000100800 */
[----:B------:R-:W-:Y:S01]  /*e720*/  STL [R1+0x1e4], R192 ;  /* 0x0001e4c001007387 */ /* 0x000fe20000100800 */
[----:B------:R-:W-:-:S03]  /*e730*/  FMNMX.FTZ R5, R195, R5, !PT ;  /* 0x00000005c3057209 */ /* 0x000fc60007810000 */
[----:B------:R1:W-:Y:S01]  /*e740*/  STL [R1+0x100], R6 ;  /* 0x0001000601007387 */ /* 0x0003e20000100800 */
[----:B------:R-:W-:Y:S01]  /*e750*/  IMAD.WIDE.U32 R12, R12, -0x326172a9, RZ ;  /* 0xcd9e8d570c0c7825 */ /* 0x000fe200078e00ff */
[----:B------:R-:W-:-:S03]  /*e760*/  FMNMX.FTZ R5, R194, R5, !PT ;  /* 0x00000005c2057209 */ /* 0x000fc60007810000 */
[----:B------:R-:W-:Y:S01]  /*e770*/  @!P4 HFMA2.BF16_V2 R155, -RZ.H0_H0, RZ.H0_H0, -R229.H0_H0 ;  /* 0x200000ffff9bc231 */ /* 0x000fe200003409e5 */
[----:B------:R-:W-:-:S04]  /*e780*/  FMNMX.FTZ R5, R163, R5, !PT ;  /* 0x00000005a3057209 */ /* 0x000fc80007810000 */
[----:B------:R-:W-:Y:S01]  /*e790*/  FMNMX.FTZ R5, R162, R5, !PT ;  /* 0x00000005a2057209 */ /* 0x000fe20007810000 */
[----:B-1----:R-:W-:-:S05]  /*e7a0*/  IMAD.WIDE.U32 R6, R7, -0x326172a9, RZ ;  /* 0xcd9e8d5707067825 */ /* 0x002fca00078e00ff */
[----:B------:R-:W-:Y:S02]  /*e7b0*/  LOP3.LUT R7, R7, UR38, R8, 0x96, !PT ;  /* 0x0000002607077c12 */ /* 0x000fe4000f8e9608 */
[----:B------:R-:W-:-:S03]  /*e7c0*/  LOP3.LUT R11, R13, UR31, R6, 0x96, !PT ;  /* 0x0000001f0d0b7c12 */ /* 0x000fc6000f8e9606 */
[----:B------:R-:W-:-:S04]  /*e7d0*/  IMAD.WIDE.U32 R6, R7, -0x2daee0ad, RZ ;  /* 0xd2511f5307067825 */ /* 0x000fc800078e00ff */
[----:B------:R-:W-:Y:S01]  /*e7e0*/  FFMA.FTZ R8, R29, UR43, -R0 ;  /* 0x0000002b1d087c23 */ /* 0x000fe20008010800 */
[----:B------:R-:W-:Y:S02]  /*e7f0*/  @!P4 PRMT R229, R155, 0x5410, RZ ;  /* 0x000054109be5c816 */ /* 0x000fe400000000ff */
[----:B------:R-:W-:Y:S01]  /*e800*/  LOP3.LUT R9, R7, UR30, R14, 0x96, !PT ;  /* 0x0000001e07097c12 */ /* 0x000fe2000f8e960e */
[----:B------:R-:W-:Y:S01]  /*e810*/  IMAD.WIDE.U32 R14, R11, -0x2daee0ad, RZ ;  /* 0xd2511f530b0e7825 */ /* 0x000fe200078e00ff */
[----:B------:R-:W-:Y:S01]  /*e820*/  FMNMX.FTZ R5, R161, R5, !PT ;  /* 0x00000005a1057209 */ /* 0x000fe20007810000 */
[----:B------:R1:W-:Y:S02]  /*e830*/  MUFU.EX2 R155, R8 ;  /* 0x00000008009b7308 */ /* 0x0003e40000000800 */
[----:B------:R-:W-:Y:S02]  /*e840*/  @!P5 HFMA2.BF16_V2 R157, -RZ.H0_H0, RZ.H0_H0, -R67.H0_H0 ;  /* 0x200000ffff9dd231 */ /* 0x000fe40000340943 */
[----:B------:R-:W-:Y:S01]  /*e850*/  FFMA.FTZ R7, R30, UR43, -R0 ;  /* 0x0000002b1e077c23 */ /* 0x000fe20008010800 */
[----:B------:R-:W-:Y:S01]  /*e860*/  FMNMX.FTZ R5, R158, R5, !PT ;  /* 0x000000059e057209 */ /* 0x000fe20007810000 */
[----:B------:R-:W-:Y:S01]  /*e870*/  IMAD.MOV.U32 R248, RZ, RZ, R160 ;  /* 0x000000fffff87224 */ /* 0x000fe200078e00a0 */
[----:B------:R-:W-:-:S02]  /*e880*/  LOP3.LUT R6, R15, UR24, R6, 0x96, !PT ;  /* 0x000000180f067c12 */ /* 0x000fc4000f8e9606 */
[----:B------:R-:W-:Y:S02]  /*e890*/  @!P5 PRMT R67, R157, 0x5410, RZ ;  /* 0x000054109d43d816 */ /* 0x000fe400000000ff */
[----:B------:R2:W3:Y:S01]  /*e8a0*/  MUFU.EX2 R157, R7 ;  /* 0x00000007009d7308 */ /* 0x0004e20000000800 */
[----:B-1----:R-:W-:-:S05]  /*e8b0*/  IMAD.WIDE.U32 R8, R9, -0x326172a9, RZ ;  /* 0xcd9e8d5709087825 */ /* 0x002fca00078e00ff */
[----:B------:R-:W-:Y:S02]  /*e8c0*/  LOP3.LUT R160, R9, UR26, R12, 0x96, !PT ;  /* 0x0000001a09a07c12 */ /* 0x000fe4000f8e960c */
[----:B------:R-:W-:Y:S01]  /*e8d0*/  FMNMX.FTZ R9, R159, R5, !PT ;  /* 0x000000059f097209 */ /* 0x000fe20007810000 */
[----:B--2---:R-:W-:Y:S01]  /*e8e0*/  IMAD.WIDE.U32 R6, R6, -0x326172a9, RZ ;  /* 0xcd9e8d5706067825 */ /* 0x004fe200078e00ff */
[----:B------:R-:W-:Y:S02]  /*e8f0*/  LOP3.LUT R5, R10, 0xff, RZ, 0xc0, !PT ;  /* 0x000000ff0a057812 */ /* 0x000fe400078ec0ff */
[----:B------:R-:W-:Y:S02]  /*e900*/  FMNMX.FTZ R9, R63, R9, !PT ;  /* 0x000000093f097209 */ /* 0x000fe40007810000 */
[----:B------:R-:W-:Y:S02]  /*e910*/  ISETP.LE.U32.AND P1, PT, R5, UR13, PT ;  /* 0x0000000d05007c0c */ /* 0x000fe4000bf23070 */
[----:B------:R-:W-:-:S02]  /*e920*/  LOP3.LUT R5, R7, UR21, R8, 0x96, !PT ;  /* 0x0000001507057c12 */ /* 0x000fc4000f8e9608 */
[----:B------:R-:W-:-:S04]  /*e930*/  FMNMX.FTZ R8, R57, R9, !PT ;  /* 0x0000000939087209 */ /* 0x000fc80007810000 */
[----:B------:R-:W-:-:S04]  /*e940*/  FMNMX.FTZ R8, R54, R8, !PT ;  /* 0x0000000836087209 */ /* 0x000fc80007810000 */
[----:B------:R-:W-:Y:S02]  /*e950*/  FMNMX.FTZ R9, R44, R8, !PT ;  /* 0x000000082c097209 */ /* 0x000fe40007810000 */
[----:B------:R-:W-:Y:S02]  /*e960*/  LOP3.LUT R8, R5, 0xffff, RZ, 0xc0, !PT ;  /* 0x0000ffff05087812 */ /* 0x000fe400078ec0ff */
[----:B------:R-:W-:Y:S02]  /*e970*/  FMNMX.FTZ R9, R38, R9, !PT ;  /* 0x0000000926097209 */ /* 0x000fe40007810000 */
[----:B------:R-:W-:Y:S02]  /*e980*/  SHF.R.U32.HI R8, RZ, 0x8, R8 ;  /* 0x00000008ff087819 */ /* 0x000fe40000011608 */
[----:B---3--:R-:W-:Y:S02]  /*e990*/  F2FP.BF16.F32.PACK_AB R11, R157, R155 ;  /* 0x0000009b9d0b723e */ /* 0x008fe400000010ff */
[----:B------:R-:W-:-:S02]  /*e9a0*/  LOP3.LUT R65, R8, 0xffff, RZ, 0xc0, !PT ;  /* 0x0000ffff08417812 */ /* 0x000fc400078ec0ff */
[----:B------:R-:W-:Y:S02]  /*e9b0*/  FMNMX.FTZ R8, R37, R9, !PT ;  /* 0x0000000925087209 */ /* 0x000fe40007810000 */
[----:B------:R-:W-:Y:S02]  /*e9c0*/  PRMT R222, R11, 0x7610, R222 ;  /* 0x000076100bde7816 */ /* 0x000fe400000000de */
[----:B------:R-:W-:Y:S01]  /*e9d0*/  FMNMX.FTZ R8, R31, R8, !PT ;  /* 0x000000081f087209 */ /* 0x000fe20007810000 */
[----:B------:R-:W-:Y:S01]  /*e9e0*/  @!P6 HFMA2.BF16_V2 R61, -RZ.H0_H0, RZ.H0_H0, -R52.H0_H0 ;  /* 0x200000ffff3de231 */ /* 0x000fe20000340934 */
[----:B------:R-:W-:Y:S01]  /*e9f0*/  PRMT R221, R11, 0x7632, R221 ;  /* 0x000076320bdd7816 */ /* 0x000fe200000000dd */
[----:B------:R-:W-:Y:S01]  /*ea00*/  @!P1 HFMA2.BF16_V2 R164, -RZ.H0_H0, RZ.H0_H0, -R222.H0_H0 ;  /* 0x200000ffffa49231 */ /* 0x000fe200003409de */
[----:B------:R-:W-:Y:S01]  /*ea10*/  FMNMX.FTZ R8, R19, R8, !PT ;  /* 0x0000000813087209 */ /* 0x000fe20007810000 */
[--C-:B------:R-:W-:Y:S01]  /*ea20*/  FFMA.FTZ R9, R42, UR43, -R4.reuse ;  /* 0x0000002b2a097c23 */ /* 0x100fe20008010804 */
[----:B------:R-:W-:Y:S01]  /*ea30*/  FFMA.FTZ R11, R41, UR43, -R4 ;  /* 0x0000002b290b7c23 */ /* 0x000fe20008010804 */
[----:B------:R-:W-:Y:S01]  /*ea40*/  @!P6 PRMT R52, R61, 0x5410, RZ ;  /* 0x000054103d34e816 */ /* 0x000fe200000000ff */
[----:B------:R-:W-:Y:S01]  /*ea50*/  @!P0 HFMA2.BF16_V2 R196, -RZ.H0_H0, RZ.H0_H0, -R221.H0_H0 ;  /* 0x200000ffffc48231 */ /* 0x000fe200003409dd */
[----:B------:R-:W-:Y:S01]  /*ea60*/  PRMT R171, R222, 0x5410, R221 ;  /* 0x00005410deab7816 */ /* 0x000fe200000000dd */
[----:B------:R1:W-:Y:S01]  /*ea70*/  MUFU.EX2 R61, R9 ;  /* 0x00000009003d7308 */ /* 0x0003e20000000800 */
[----:B------:R-:W-:Y:S01]  /*ea80*/  @!P1 PRMT R222, R164, 0x5410, RZ ;  /* 0x00005410a4de9816 */ /* 0x000fe200000000ff */
[----:B------:R-:W2:Y:S01]  /*ea90*/  SHFL.BFLY PT, R12, R8, 0x2, 0x1f ;  /* 0x0c401f00080c7f89 */ /* 0x000ea200000e0000 */
[----:B------:R-:W-:-:S05]  /*eaa0*/  @!P0 PRMT R221, R196, 0x5410, RZ ;  /* 0x00005410c4dd8816 */ /* 0x000fca00000000ff */
[----:B------:R3:W4:Y:S01]  /*eab0*/  MUFU.EX2 R164, R11 ;  /* 0x0000000b00a47308 */ /* 0x0007220000000800 */
[----:B-1----:R-:W-:-:S04]  /*eac0*/  SHF.R.U32.HI R9, RZ, 0x18, R10 ;  /* 0x00000018ff097819 */ /* 0x002fc8000001160a */
[----:B------:R-:W-:Y:S02]  /*ead0*/  ISETP.LE.U32.AND P0, PT, R9, UR13, PT ;  /* 0x0000000d09007c0c */ /* 0x000fe4000bf03070 */
[----:B---3--:R-:W-:Y:S02]  /*eae0*/  FMNMX.FTZ R11, R68, R206, !PT ;  /* 0x000000ce440b7209 */ /* 0x008fe40007810000 */
[----:B------:R-:W-:Y:S02]  /*eaf0*/  SHF.R.U32.HI R9, RZ, 0x10, R10 ;  /* 0x00000010ff097819 */ /* 0x000fe4000001160a */
[----:B------:R-:W-:Y:S02]  /*eb00*/  FMNMX.FTZ R10, R207, R11, !PT ;  /* 0x0000000bcf0a7209 */ /* 0x000fe40007810000 */
[----:B------:R-:W-:Y:S02]  /*eb10*/  LOP3.LUT R9, R9, 0xff, RZ, 0xc0, !PT ;  /* 0x000000ff09097812 */ /* 0x000fe400078ec0ff */
[----:B------:R-:W-:-:S02]  /*eb20*/  FMNMX.FTZ R10, R202, R10, !PT ;  /* 0x0000000aca0a7209 */ /* 0x000fc40007810000 */
[----:B------:R-:W-:Y:S02]  /*eb30*/  ISETP.LE.U32.AND P1, PT, R9, UR13, PT ;  /* 0x0000000d09007c0c */ /* 0x000fe4000bf23070 */
[----:B------:R-:W-:-:S04]  /*eb40*/  FMNMX.FTZ R9, R203, R10, !PT ;  /* 0x0000000acb097209 */ /* 0x000fc80007810000 */
[----:B------:R-:W-:Y:S02]  /*eb50*/  FMNMX.FTZ R9, R198, R9, !PT ;  /* 0x00000009c6097209 */ /* 0x000fe40007810000 */
[----:B--2---:R-:W-:Y:S02]  /*eb60*/  FMNMX.FTZ R8, R8, R12, !PT ;  /* 0x0000000c08087209 */ /* 0x004fe40007810000 */
[----:B------:R-:W-:Y:S02]  /*eb70*/  FMNMX.FTZ R9, R199, R9, !PT ;  /* 0x00000009c7097209 */ /* 0x000fe40007810000 */
[----:B----4-:R-:W-:Y:S02]  /*eb80*/  F2FP.BF16.F32.PACK_AB R10, R164, R61 ;  /* 0x0000003da40a723e */ /* 0x010fe400000010ff */
[----:B------:R-:W-:Y:S01]  /*eb90*/  FMNMX.FTZ R9, R166, R9, !PT ;  /* 0x00000009a6097209 */ /* 0x000fe20007810000 */
[----:B------:R-:W1:Y:S01]  /*eba0*/  SHFL.BFLY PT, R11, R8, 0x1, 0x1f ;  /* 0x0c201f00080b7f89 */ /* 0x000e6200000e0000 */
[----:B------:R-:W-:-:S02]  /*ebb0*/  PRMT R218, R10, 0x7632, R218 ;  /* 0x000076320ada7816 */ /* 0x000fc400000000da */
[----:B------:R-:W-:Y:S02]  /*ebc0*/  PRMT R217, R10, 0x7610, R217 ;  /* 0x000076100ad97816 */ /* 0x000fe400000000d9 */
[----:B------:R-:W-:Y:S02]  /*ebd0*/  FMNMX.FTZ R10, R167, R9, !PT ;  /* 0x00000009a70a7209 */ /* 0x000fe40007810000 */
[----:B------:R-:W-:Y:S01]  /*ebe0*/  SHF.R.U32.HI R9, RZ, 0x8, R18 ;  /* 0x00000008ff097819 */ /* 0x000fe20000011612 */
[----:B------:R-:W-:Y:S01]  /*ebf0*/  @!P0 HFMA2.BF16_V2 R197, -RZ.H0_H0, RZ.H0_H0, -R218.H0_H0 ;  /* 0x200000ffffc58231 */ /* 0x000fe200003409da */
[----:B------:R-:W-:Y:S02]  /*ec00*/  FMNMX.FTZ R10, R147, R10, !PT ;  /* 0x0000000a930a7209 */ /* 0x000fe40007810000 */
[----:B------:R-:W-:Y:S02]  /*ec10*/  LOP3.LUT R9, R9, 0xffff, RZ, 0xc0, !PT ;  /* 0x0000ffff09097812 */ /* 0x000fe400078ec0ff */
[----:B------:R-:W-:-:S02]  /*ec20*/  FMNMX.FTZ R10, R142, R10, !PT ;  /* 0x0000000a8e0a7209 */ /* 0x000fc40007810000 */
[----:B------:R-:W-:Y:S02]  /*ec30*/  PRMT R172, R217, 0x5410, R218 ;  /* 0x00005410d9ac7816 */ /* 0x000fe400000000da */
[----:B------:R-:W-:Y:S02]  /*ec40*/  @!P0 PRMT R218, R197, 0x5410, RZ ;  /* 0x00005410c5da8816 */ /* 0x000fe400000000ff */
[----:B------:R-:W-:Y:S02]  /*ec50*/  ISETP.LE.U32.AND P0, PT, R9, UR13, PT ;  /* 0x0000000d09007c0c */ /* 0x000fe4000bf03070 */
[----:B------:R-:W-:Y:S01]  /*ec60*/  FMNMX.FTZ R9, R73, R10, !PT ;  /* 0x0000000a49097209 */ /* 0x000fe20007810000 */
        /* <DEDUP_REMOVED lines=10> */
[----:B------:R-:W-:-:S04]  /*ed10*/  FMNMX.FTZ R0, R64, R9, !PT ;  /* 0x0000000940007209 */ /* 0x000fc80007810000 */
[----:B------:R-:W-:Y:S02]  /*ed20*/  FMNMX.FTZ R0, R58, R0, !PT ;  /* 0x000000003a007209 */ /* 0x000fe40007810000 */
[----:B-1----:R-:W-:Y:S02]  /*ed30*/  FMNMX.FTZ R181, R8, R11, !PT ;  /* 0x0000000b08b57209 */ /* 0x002fe40007810000 */
[----:B------:R-:W-:Y:S01]  /*ed40*/  FMNMX.FTZ R8, R56, R0, !PT ;  /* 0x0000000038087209 */ /* 0x000fe20007810000 */
[----:B------:R-:W-:-:S03]  /*ed50*/  FFMA.FTZ R10, R154, UR43, -R4 ;  /* 0x0000002b9a0a7c23 */ /* 0x000fc60008010804 */
        /* <DEDUP_REMOVED lines=10> */
[----:B------:R-:W-:Y:S01]  /*ee00*/  FMNMX.FTZ R4, R48, R9, !PT ;  /* 0x0000000930047209 */ /* 0x000fe20007810000 */
[----:B------:R-:W-:Y:S01]  /*ee10*/  MUFU.EX2 R75, R12 ;  /* 0x0000000c004b7308 */ /* 0x000fe20000000800 */
[----:B------:R-:W-:-:S03]  /*ee20*/  @!P1 HFMA2.BF16_V2 R200, -RZ.H0_H0, RZ.H0_H0, -R217.H0_H0 ;  /* 0x200000ffffc89231 */ /* 0x000fc600003409d9 */
[----:B------:R-:W1:Y:S04]  /*ee30*/  SHFL.BFLY PT, R9, R4, 0x2, 0x1f ;  /* 0x0c401f0004097f89 */ /* 0x000e6800000e0000 */
[----:B------:R-:W2:Y:S01]  /*ee40*/  MUFU.EX2 R143, R13 ;  /* 0x0000000d008f7308 */ /* 0x000ea20000000800 */
[----:B------:R-:W-:Y:S01]  /*ee50*/  @!P1 PRMT R217, R200, 0x5410, RZ ;  /* 0x00005410c8d99816 */ /* 0x000fe200000000ff */
[C---:B------:R-:W-:Y:S01]  /*ee60*/  FMUL.FTZ R0, R181.reuse, UR43 ;  /* 0x0000002bb5007c20 */ /* 0x040fe20008410000 */
[----:B------:R-:W-:-:S04]  /*ee70*/  FSETP.NEU.FTZ.AND P1, PT, R181, -INF , PT ;  /* 0xff800000b500780b */ /* 0x000fc80003f3d000 */
[----:B------:R-:W-:Y:S01]  /*ee80*/  FSEL R0, R0, RZ, P1 ;  /* 0x000000ff00007208 */ /* 0x000fe20000800000 */
[----:B------:R-:W-:-:S04]  /*ee90*/  IMAD.MOV.U32 R249, RZ, RZ, R232 ;  /* 0x000000fffff97224 */ /* 0x000fc800078e00e8 */
        /* <DEDUP_REMOVED lines=16> */
[----:B--2---:R-:W-:-:S04]  /*efa0*/  F2FP.BF16.F32.PACK_AB R0, R143, R75 ;  /* 0x0000004b8f00723e */ /* 0x004fc800000010ff */
[C---:B------:R-:W-:Y:S02]  /*efb0*/  PRMT R214, R0.reuse, 0x7610, R214 ;  /* 0x0000761000d67816 */ /* 0x040fe400000000d6 */
[----:B------:R-:W-:Y:S02]  /*efc0*/  PRMT R213, R0, 0x7632, R213 ;  /* 0x0000763200d57816 */ /* 0x000fe400000000d5 */
[----:B-1----:R-:W-:Y:S01]  /*efd0*/  FMNMX.FTZ R0, R4, R9, !PT ;  /* 0x0000000904007209 */ /* 0x002fe20007810000 */
[----:B------:R-:W-:Y:S04]  /*efe0*/  MUFU.EX2 R44, R8 ;  /* 0x00000008002c7308 */ /* 0x000fe80000000800 */
[----:B------:R-:W1:Y:S04]  /*eff0*/  SHFL.BFLY PT, R9, R0, 0x1, 0x1f ;  /* 0x0c201f0000097f89 */ /* 0x000e6800000e0000 */
[----:B------:R-:W2:Y:S01]  /*f000*/  MUFU.EX2 R38, R10 ;  /* 0x0000000a00267308 */ /* 0x000ea20000000800 */
[----:B------:R-:W-:Y:S01]  /*f010*/  @!P0 HFMA2.BF16_V2 R204, -RZ.H0_H0, RZ.H0_H0, -R213.H0_H0 ;  /* 0x200000ffffcc8231 */ /* 0x000fe200003409d5 */
[----:B------:R-:W-:Y:S04]  /*f020*/  STL [R1+0x1e8], R229 ;  /* 0x0001e8e501007387 */ /* 0x000fe80000100800 */
[----:B------:R3:W-:Y:S01]  /*f030*/  STL [R1+0x1ec], R222 ;  /* 0x0001ecde01007387 */ /* 0x0007e20000100800 */
[----:B------:R-:W-:-:S02]  /*f040*/  FSETP.NEU.FTZ.AND P6, PT, R252, -INF , PT ;  /* 0xff800000fc00780b */ /* 0x000fc40003fdd000 */
[----:B------:R-:W-:Y:S02]  /*f050*/  LOP3.LUT R4, R5, 0xff, RZ, 0xc0, !PT ;  /* 0x000000ff05047812 */ /* 0x000fe400078ec0ff */
[----:B------:R-:W-:Y:S02]  /*f060*/  FSEL R43, R252, RZ, P6 ;  /* 0x000000fffc2b7208 */ /* 0x000fe40003000000 */
[----:B------:R-:W-:Y:S02]  /*f070*/  ISETP.LE.U32.AND P6, PT, R21, UR13, PT ;  /* 0x0000000d15007c0c */ /* 0x000fe4000bfc3070 */
[----:B--2---:R-:W-:Y:S02]  /*f080*/  F2FP.BF16.F32.PACK_AB R8, R38, R44 ;  /* 0x0000002c2608723e */ /* 0x004fe400000010ff */
[----:B-1----:R-:W-:Y:S02]  /*f090*/  FMNMX.FTZ R183, R0, R9, !PT ;  /* 0x0000000900b77209 */ /* 0x002fe40007810000 */
[----:B---3--:R-:W-:-:S02]  /*f0a0*/  PRMT R222, R214, 0x5410, R213 ;  /* 0x00005410d6de7816 */ /* 0x008fc400000000d5 */
[----:B------:R-:W-:Y:S02]  /*f0b0*/  @!P0 PRMT R213, R204, 0x5410, RZ ;  /* 0x00005410ccd58816 */ /* 0x000fe400000000ff */
[----:B------:R-:W-:Y:S01]  /*f0c0*/  ISETP.LE.U32.AND P0, PT, R22, UR13, PT ;  /* 0x0000000d16007c0c */ /* 0x000fe2000bf03070 */
[----:B------:R-:W-:Y:S01]  /*f0d0*/  FADD.FTZ R0, R71, -R165 ;  /* 0x800000a547007221 */ /* 0x000fe20000010000 */
[----:B------:R-:W-:Y:S02]  /*f0e0*/  PRMT R210, R8, 0x7632, R210 ;  /* 0x0000763208d27816 */ /* 0x000fe400000000d2 */
[----:B------:R-:W-:Y:S02]  /*f0f0*/  ISETP.LE.U32.AND P4, PT, R4, UR13, PT ;  /* 0x0000000d04007c0c */ /* 0x000fe4000bf83070 */
[----:B------:R-:W-:Y:S01]  /*f100*/  PRMT R211, R8, 0x7610, R211 ;  /* 0x0000761008d37816 */ /* 0x000fe200000000d3 */
[----:B------:R-:W-:Y:S01]  /*f110*/  FMUL.FTZ R8, R0, UR43 ;  /* 0x0000002b00087c20 */ /* 0x000fe20008410000 */
[----:B------:R-:W-:Y:S01]  /*f120*/  SHF.R.U32.HI R4, RZ, 0x18, R5 ;  /* 0x00000018ff047819 */ /* 0x000fe20000011605 */
[----:B------:R-:W-:Y:S04]  /*f130*/  MUFU.EX2 R54, R15 ;  /* 0x0000000f00367308 */ /* 0x000fe80000000800 */
[----:B------:R-:W-:Y:S01]  /*f140*/  @!P0 HFMA2.BF16_V2 R205, -RZ.H0_H0, RZ.H0_H0, -R210.H0_H0 ;  /* 0x200000ffffcd8231 */ /* 0x000fe200003409d2 */
[----:B------:R-:W-:-:S02]  /*f150*/  ISETP.LE.U32.AND P5, PT, R4, UR13, PT ;  /* 0x0000000d04007c0c */ /* 0x000fc4000bfa3070 */
[----:B------:R-:W-:Y:S01]  /*f160*/  SHF.R.U32.HI R4, RZ, 0x10, R5 ;  /* 0x00000010ff047819 */ /* 0x000fe20000011605 */
[----:B------:R1:W2:Y:S01]  /*f170*/  MUFU.EX2 R174, R20 ;  /* 0x0000001400ae7308 */ /* 0x0002a20000000800 */
[----:B------:R-:W-:Y:S01]  /*f180*/  PRMT R179, R211, 0x5410, R210 ;  /* 0x00005410d3b37816 */ /* 0x000fe200000000d2 */
[----:B------:R-:W-:Y:S01]  /*f190*/  FMUL.FTZ R5, R183, UR43 ;  /* 0x0000002bb7057c20 */ /* 0x000fe20008410000 */
[----:B------:R-:W-:Y:S02]  /*f1a0*/  @!P0 PRMT R210, R205, 0x5410, RZ ;  /* 0x00005410cdd28816 */ /* 0x000fe400000000ff */
[----:B------:R-:W-:Y:S01]  /*f1b0*/  FSETP.NEU.FTZ.AND P0, PT, R183, -INF , PT ;  /* 0xff800000b700780b */ /* 0x000fe20003f1d000 */
[----:B------:R-:W-:Y:S02]  /*f1c0*/  @!P6 HFMA2.BF16_V2 R201, -RZ.H0_H0, RZ.H0_H0, -R214.H0_H0 ;  /* 0x200000ffffc9e231 */ /* 0x000fe400003409d6 */
[----:B------:R-:W3:Y:S01]  /*f1d0*/  MUFU.EX2 R8, R8 ;  /* 0x0000000800087308 */ /* 0x000ee20000000800 */
[----:B------:R-:W-:-:S02]  /*f1e0*/  LOP3.LUT R4, R4, 0xff, RZ, 0xc0, !PT ;  /* 0x000000ff04047812 */ /* 0x000fc400078ec0ff */
[----:B------:R-:W-:Y:S01]  /*f1f0*/  FSEL R0, R5, RZ, P0 ;  /* 0x000000ff05007208 */ /* 0x000fe20000000000 */
[----:B------:R-:W-:Y:S01]  /*f200*/  @!P2 HFMA2.BF16_V2 R208, -RZ.H0_H0, RZ.H0_H0, -R211.H0_H0 ;  /* 0x200000ffffd0a231 */ /* 0x000fe200003409d3 */
[----:B------:R-:W-:Y:S02]  /*f210*/  @!P6 PRMT R214, R201, 0x5410, RZ ;  /* 0x00005410c9d6e816 */ /* 0x000fe400000000ff */
[----:B------:R-:W-:Y:S01]  /*f220*/  ISETP.LE.U32.AND P6, PT, R4, UR13, PT ;  /* 0x0000000d04007c0c */ /* 0x000fe2000bfc3070 */
[--C-:B------:R-:W-:Y:S01]  /*f230*/  FFMA.FTZ R19, R206, UR43, -R0.reuse ;  /* 0x0000002bce137c23 */ /* 0x100fe20008010800 */
[----:B------:R-:W-:Y:S01]  /*f240*/  LOP3.LUT R4, R6, 0xff, RZ, 0xc0, !PT ;  /* 0x000000ff06047812 */ /* 0x000fe200078ec0ff */
[--C-:B------:R-:W-:Y:S01]  /*f250*/  FFMA.FTZ R21, R207, UR43, -R0.reuse ;  /* 0x0000002bcf157c23 */ /* 0x100fe20008010800 */
        /* <DEDUP_REMOVED lines=14> */
[----:B------:R-:W-:Y:S01]  /*f340*/  FADD.FTZ R0, R69, -R43 ;  /* 0x8000002b45007221 */ /* 0x000fe20000010000 */
[----:B------:R-:W-:Y:S01]  /*f350*/  MUFU.EX2 R37, R11 ;  /* 0x0000000b00257308 */ /* 0x000fe20000000800 */
[----:B------:R-:W-:-:S02]  /*f360*/  @!P2 PRMT R211, R208, 0x5410, RZ ;  /* 0x00005410d0d3a816 */ /* 0x000fc400000000ff */
[----:B------:R-:W-:Y:S01]  /*f370*/  ISETP.LE.U32.AND P2, PT, R4, UR13, PT ;  /* 0x0000000d04007c0c */ /* 0x000fe2000bf43070 */
[----:B------:R-:W-:Y:S01]  /*f380*/  FMUL.FTZ R0, R0, UR43 ;  /* 0x0000002b00007c20 */ /* 0x000fe20008410000 */
[----:B------:R-:W-:-:S03]  /*f390*/  FSEL R22, R181, RZ, P1 ;  /* 0x000000ffb5167208 */ /* 0x000fc60000800000 */
[----:B------:R-:W1:Y:S01]  /*f3a0*/  MUFU.EX2 R175, R18 ;  /* 0x0000001200af7308 */ /* 0x000e620000000800 */
[----:B------:R-:W-:Y:S02]  /*f3b0*/  LOP3.LUT R9, R6, 0xffff, RZ, 0xc0, !PT ;  /* 0x0000ffff06097812 */ /* 0x000fe400078ec0ff */
[----:B--2---:R-:W-:Y:S02]  /*f3c0*/  F2FP.BF16.F32.PACK_AB R4, R174, R54 ;  /* 0x00000036ae04723e */ /* 0x004fe400000010ff */
[--C-:B------:R-:W-:Y:S02]  /*f3d0*/  SHF.R.U32.HI R7, RZ, 0x10, R6.reuse ;  /* 0x00000010ff077819 */ /* 0x100fe40000011606 */
[----:B------:R-:W-:Y:S01]  /*f3e0*/  ISETP.LE.U32.AND P1, PT, R65, UR13, PT ;  /* 0x0000000d41007c0c */ /* 0x000fe2000bf23070 */
[--C-:B---3--:R-:W-:Y:S01]  /*f3f0*/  FFMA.FTZ R212, R212, R8, R209.reuse ;  /* 0x00000008d4d47223 */ /* 0x108fe200000100d1 */
[----:B------:R-:W-:Y:S02]  /*f400*/  SHF.R.U32.HI R15, RZ, 0x18, R6 ;  /* 0x00000018ff0f7819 */ /* 0x000fe40000011606 */
[C---:B------:R-:W-:Y:S01]  /*f410*/  PRMT R209, R4.reuse, 0x7610, R209 ;  /* 0x0000761004d17816 */ /* 0x040fe200000000d1 */
[----:B------:R2:W3:Y:S01]  /*f420*/  MUFU.EX2 R6, R0 ;  /* 0x0000000000067308 */ /* 0x0004e20000000800 */
[----:B------:R-:W-:Y:S01]  /*f430*/  PRMT R208, R4, 0x7632, R208 ;  /* 0x0000763204d07816 */ /* 0x000fe200000000d0 */
[----:B------:R-:W-:Y:S01]  /*f440*/  IMAD.WIDE.U32 R4, R160, -0x2daee0ad, RZ ;  /* 0xd2511f53a0047825 */ /* 0x000fe200078e00ff */
[----:B------:R-:W-:-:S02]  /*f450*/  FSEL R23, R183, RZ, P0 ;  /* 0x000000ffb7177208 */ /* 0x000fc40000000000 */
[----:B------:R-:W-:Y:S02]  /*f460*/  LOP3.LUT R13, R4, 0xffff, RZ, 0xc0, !PT ;  /* 0x0000ffff040d7812 */ /* 0x000fe400078ec0ff */
[--C-:B------:R-:W-:Y:S02]  /*f470*/  SHF.R.U32.HI R10, RZ, 0x10, R4.reuse ;  /* 0x00000010ff0a7819 */ /* 0x100fe40000011604 */
[----:B--2---:R-:W-:Y:S02]  /*f480*/  LOP3.LUT R0, R7, 0xff, RZ, 0xc0, !PT ;  /* 0x000000ff07007812 */ /* 0x004fe400078ec0ff */
[----:B------:R-:W-:Y:S02]  /*f490*/  SHF.R.U32.HI R7, RZ, 0x18, R4 ;  /* 0x00000018ff077819 */ /* 0x000fe40000011604 */
[----:B------:R-:W-:Y:S02]  /*f4a0*/  ISETP.LE.U32.AND P0, PT, R0, UR13, PT ;  /* 0x0000000d00007c0c */ /* 0x000fe4000bf03070 */
[----:B------:R-:W-:-:S02]  /*f4b0*/  LOP3.LUT R0, R5, UR20, R14, 0x96, !PT ;  /* 0x0000001405007c12 */ /* 0x000fc4000f8e960e */
[----:B------:R-:W-:Y:S01]  /*f4c0*/  LOP3.LUT R14, R4, 0xff, RZ, 0xc0, !PT ;  /* 0x000000ff040e7812 */ /* 0x000fe200078ec0ff */
[----:B------:R-:W-:Y:S01]  /*f4d0*/  MUFU.EX2 R169, R26 ;  /* 0x0000001a00a97308 */ /* 0x000fe20000000800 */
[----:B------:R-:W-:Y:S01]  /*f4e0*/  SHF.R.U32.HI R4, RZ, 0x8, R9 ;  /* 0x00000008ff047819 */ /* 0x000fe20000011609 */
[----:B------:R-:W-:Y:S01]  /*f4f0*/  @!P1 HFMA2.BF16_V2 R219, -RZ.H0_H0, RZ.H0_H0, -R208.H0_H0 ;  /* 0x200000ffffdb9231 */ /* 0x000fe200003409d0 */
[----:B-1----:R-:W-:Y:S02]  /*f500*/  F2FP.BF16.F32.PACK_AB R5, R175, R37 ;  /* 0x00000025af05723e */ /* 0x002fe400000010ff */
[----:B------:R-:W-:-:S03]  /*f510*/  LOP3.LUT R4, R4, 0xffff, RZ, 0xc0, !PT ;  /* 0x0000ffff04047812 */ /* 0x000fc600078ec0ff */
[----:B------:R-:W1:Y:S01]  /*f520*/  MUFU.EX2 R173, R30 ;  /* 0x0000001e00ad7308 */ /* 0x000e620000000800 */
[----:B------:R-:W-:Y:S02]  /*f530*/  PRMT R170, R209, 0x5410, R208 ;  /* 0x00005410d1aa7816 */ /* 0x000fe400000000d0 */
[----:B------:R-:W-:Y:S02]  /*f540*/  PRMT R207, R5, 0x7632, R207 ;  /* 0x0000763205cf7816 */ /* 0x000fe400000000cf */
[----:B------:R-:W-:-:S03]  /*f550*/  @!P1 PRMT R208, R219, 0x5410, RZ ;  /* 0x00005410dbd09816 */ /* 0x000fc600000000ff */
[----:B------:R-:W-:Y:S01]  /*f560*/  MUFU.EX2 R43, R28 ;  /* 0x0000001c002b7308 */ /* 0x000fe20000000800 */
[----:B------:R-:W-:Y:S02]  /*f570*/  ISETP.LE.U32.AND P1, PT, R4, UR13, PT ;  /* 0x0000000d04007c0c */ /* 0x000fe4000bf23070 */
[----:B------:R-:W-:-:S05]  /*f580*/  SHF.R.U32.HI R4, RZ, 0x10, R0 ;  /* 0x00000010ff047819 */ /* 0x000fca0000011600 */
[----:B------:R-:W2:Y:S01]  /*f590*/  MUFU.EX2 R168, R29 ;  /* 0x0000001d00a87308 */ /* 0x000ea20000000800 */
[----:B------:R-:W-:Y:S01]  /*f5a0*/  PRMT R206, R5, 0x7610, R206 ;  /* 0x0000761005ce7816 */ /* 0x000fe200000000ce */
[----:B------:R-:W-:Y:S01]  /*f5b0*/  @!P5 HFMA2.BF16_V2 R223, -RZ.H0_H0, RZ.H0_H0, -R207.H0_H0 ;  /* 0x200000ffffdfd231 */ /* 0x000fe200003409cf */
[----:B------:R-:W-:Y:S02]  /*f5c0*/  LOP3.LUT R4, R4, 0xff, RZ, 0xc0, !PT ;  /* 0x000000ff04047812 */ /* 0x000fe400078ec0ff */
[----:B------:R-:W-:Y:S02]  /*f5d0*/  PRMT R65, R206, 0x5410, R207 ;  /* 0x00005410ce417816 */ /* 0x000fe400000000cf */
[----:B------:R-:W-:Y:S02]  /*f5e0*/  @!P5 PRMT R207, R223, 0x5410, RZ ;  /* 0x00005410dfcfd816 */ /* 0x000fe400000000ff */
[----:B------:R-:W-:Y:S01]  /*f5f0*/  ISETP.LE.U32.AND P5, PT, R4, UR13, PT ;  /* 0x0000000d04007c0c */ /* 0x000fe2000bfa3070 */
[----:B---3--:R-:W-:Y:S01]  /*f600*/  FFMA.FTZ R215, R215, R6, R46 ;  /* 0x00000006d7d77223 */ /* 0x008fe2000001002e */
[----:B-1----:R-:W-:Y:S01]  /*f610*/  F2FP.BF16.F32.PACK_AB R4, R173, R169 ;  /* 0x000000a9ad04723e */ /* 0x002fe200000010ff */
[----:B------:R-:W-:Y:S02]  /*f620*/  MUFU.EX2 R242, R33 ;  /* 0x0000002100f27308 */ /* 0x000fe40000000800 */
[----:B------:R-:W-:Y:S01]  /*f630*/  FADD.FTZ R5, R45, R215 ;  /* 0x000000d72d057221 */ /* 0x000fe20000010000 */
[----:B------:R-:W-:-:S02]  /*f640*/  PRMT R205, R4, 0x7610, R205 ;  /* 0x0000761004cd7816 */ /* 0x000fc400000000cd */
[----:B------:R-:W-:Y:S02]  /*f650*/  PRMT R204, R4, 0x7632, R204 ;  /* 0x0000763204cc7816 */ /* 0x000fe400000000cc */
[----:B--2---:R-:W-:Y:S01]  /*f660*/  F2FP.BF16.F32.PACK_AB R4, R168, R43 ;  /* 0x0000002ba804723e */ /* 0x004fe200000010ff */
[----:B------:R1:W2:Y:S01]  /*f670*/  MUFU.EX2 R178, R35 ;  /* 0x0000002300b27308 */ /* 0x0002a20000000800 */
[----:B------:R-:W-:Y:S01]  /*f680*/  FADD.FTZ R12, R32, R5 ;  /* 0x00000005200c7221 */ /* 0x000fe20000010000 */
[----:B------:R-:W-:Y:S02]  /*f690*/  LOP3.LUT R5, R0, 0xff, RZ, 0xc0, !PT ;  /* 0x000000ff00057812 */ /* 0x000fe400078ec0ff */
[C---:B------:R-:W-:Y:S02]  /*f6a0*/  PRMT R203, R4.reuse, 0x7610, R203 ;  /* 0x0000761004cb7816 */ /* 0x040fe400000000cb */
[----:B------:R-:W-:Y:S02]  /*f6b0*/  PRMT R202, R4, 0x7632, R202 ;  /* 0x0000763204ca7816 */ /* 0x000fe400000000ca */
[----:B------:R-:W-:-:S02]  /*f6c0*/  SHF.R.U32.HI R4, RZ, 0x18, R0 ;  /* 0x00000018ff047819 */ /* 0x000fc40000011600 */
[----:B------:R-:W-:Y:S01]  /*f6d0*/  LOP3.LUT R0, R0, 0xffff, RZ, 0xc0, !PT ;  /* 0x0000ffff00007812 */ /* 0x000fe200078ec0ff */
[----:B------:R-:W-:-:S03]  /*f6e0*/  @!P2 HFMA2.BF16_V2 R225, -RZ.H0_H0, RZ.H0_H0, -R205.H0_H0 ;  /* 0x200000ffffe1a231 */ /* 0x000fc600003409cd */
[----:B------:R-:W-:Y:S01]  /*f6f0*/  SHF.R.U32.HI R0, RZ, 0x8, R0 ;  /* 0x00000008ff007819 */ /* 0x000fe20000011600 */
[----:B------:R-:W-:Y:S01]  /*f700*/  @!P0 HFMA2.BF16_V2 R228, -RZ.H0_H0, RZ.H0_H0, -R203.H0_H0 ;  /* 0x200000ffffe48231 */ /* 0x000fe200003409cb */
[----:B-1----:R-:W-:Y:S01]  /*f710*/  PRMT R35, R205, 0x5410, R204 ;  /* 0x00005410cd237816 */ /* 0x002fe200000000cc */
[----:B------:R1:W-:Y:S01]  /*f720*/  MUFU.EX2 R182, R34 ;  /* 0x0000002200b67308 */ /* 0x0003e20000000800 */
[----:B------:R-:W-:Y:S02]  /*f730*/  @!P2 PRMT R205, R225, 0x5410, RZ ;  /* 0x00005410e1cda816 */ /* 0x000fe400000000ff */
[----:B------:R-:W-:Y:S02]  /*f740*/  LOP3.LUT R0, R0, 0xffff, RZ, 0xc0, !PT ;  /* 0x0000ffff00007812 */ /* 0x000fe400078ec0ff */
[----:B------:R-:W-:Y:S01]  /*f750*/  ISETP.LE.U32.AND P2, PT, R5, UR13, PT ;  /* 0x0000000d05007c0c */ /* 0x000fe2000bf43070 */
[----:B------:R-:W-:Y:S01]  /*f760*/  @!P4 HFMA2.BF16_V2 R216, -RZ.H0_H0, RZ.H0_H0, -R209.H0_H0 ;  /* 0x200000ffffd8c231 */ /* 0x000fe200003409d1 */
[----:B-1----:R-:W-:-:S02]  /*f770*/  PRMT R34, R203, 0x5410, R202 ;  /* 0x00005410cb227816 */ /* 0x002fc400000000ca */
[----:B------:R-:W-:Y:S02]  /*f780*/  @!P0 PRMT R203, R228, 0x5410, RZ ;  /* 0x00005410e4cb8816 */ /* 0x000fe400000000ff */
[----:B------:R-:W-:Y:S02]  /*f790*/  ISETP.LE.U32.AND P0, PT, R0, UR13, PT ;  /* 0x0000000d00007c0c */ /* 0x000fe4000bf03070 */
[----:B--2---:R-:W-:-:S04]  /*f7a0*/  F2FP.BF16.F32.PACK_AB R0, R178, R242 ;  /* 0x000000f2b200723e */ /* 0x004fc800000010ff */
[C---:B------:R-:W-:Y:S02]  /*f7b0*/  PRMT R201, R0.reuse, 0x7610, R201 ;  /* 0x0000761000c97816 */ /* 0x040fe400000000c9 */
[----:B------:R-:W-:Y:S02]  /*f7c0*/  PRMT R200, R0, 0x7632, R200 ;  /* 0x0000763200c87816 */ /* 0x000fe400000000c8 */
[----:B------:R-:W-:Y:S01]  /*f7d0*/  @!P4 PRMT R209, R216, 0x5410, RZ ;  /* 0x00005410d8d1c816 */ /* 0x000fe200000000ff */
[----:B------:R-:W-:Y:S01]  /*f7e0*/  @!P2 HFMA2.BF16_V2 R230, -RZ.H0_H0, RZ.H0_H0, -R201.H0_H0 ;  /* 0x200000ffffe6a231 */ /* 0x000fe200003409c9 */
[----:B------:R-:W-:Y:S01]  /*f7f0*/  ISETP.LE.U32.AND P4, PT, R4, UR13, PT ;  /* 0x0000000d04007c0c */ /* 0x000fe2000bf83070 */
[----:B------:R-:W-:Y:S01]  /*f800*/  IMAD.MOV.U32 R225, RZ, RZ, R177 ;  /* 0x000000ffffe17224 */ /* 0x000fe200078e00b1 */
[----:B------:R-:W-:Y:S01]  /*f810*/  LOP3.LUT R0, R10, 0xff, RZ, 0xc0, !PT ;  /* 0x000000ff0a007812 */ /* 0x000fe200078ec0ff */
[----:B------:R-:W-:Y:S01]  /*f820*/  FADD.FTZ R4, R70, -R22 ;  /* 0x8000001646047221 */ /* 0x000fe20000010000 */
[----:B------:R-:W-:-:S02]  /*f830*/  PRMT R177, R201, 0x5410, R200 ;  /* 0x00005410c9b17816 */ /* 0x000fc400000000c8 */
[----:B------:R-:W-:Y:S02]  /*f840*/  @!P2 PRMT R201, R230, 0x5410, RZ ;  /* 0x00005410e6c9a816 */ /* 0x000fe400000000ff */
[----:B------:R-:W-:Y:S01]  /*f850*/  ISETP.LE.U32.AND P2, PT, R0, UR13, PT ;  /* 0x0000000d00007c0c */ /* 0x000fe2000bf43070 */
[----:B------:R-:W-:Y:S01]  /*f860*/  FMUL.FTZ R0, R4, UR43 ;  /* 0x0000002b04007c20 */ /* 0x000fe20008410000 */
[----:B------:R1:W2:Y:S01]  /*f870*/  MUFU.EX2 R180, R36 ;  /* 0x0000002400b47308 */ /* 0x0002a20000000800 */
[----:B------:R-:W-:Y:S01]  /*f880*/  FADD.FTZ R4, R68, -R23 ;  /* 0x8000001744047221 */ /* 0x000fe20000010000 */
[----:B------:R-:W-:Y:S02]  /*f890*/  @!P6 HFMA2.BF16_V2 R224, -RZ.H0_H0, RZ.H0_H0, -R206.H0_H0 ;  /* 0x200000ffffe0e231 */ /* 0x000fe400003409ce */
[----:B------:R-:W-:Y:S02]  /*f8a0*/  @!P1 HFMA2.BF16_V2 R226, -RZ.H0_H0, RZ.H0_H0, -R204.H0_H0 ;  /* 0x200000ffffe29231 */ /* 0x000fe400003409cc */
[----:B------:R-:W-:Y:S01]  /*f8b0*/  FMUL.FTZ R4, R4, UR43 ;  /* 0x0000002b04047c20 */ /* 0x000fe20008410000 */
[----:B------:R-:W-:Y:S01]  /*f8c0*/  @!P6 PRMT R206, R224, 0x5410, RZ ;  /* 0x00005410e0cee816 */ /* 0x000fe200000000ff */
[----:B------:R-:W-:Y:S01]  /*f8d0*/  MUFU.EX2 R5, R41 ;  /* 0x0000002900057308 */ /* 0x000fe20000000800 */
[----:B------:R-:W-:-:S02]  /*f8e0*/  @!P1 PRMT R204, R226, 0x5410, RZ ;  /* 0x00005410e2cc9816 */ /* 0x000fc400000000ff */
[----:B------:R-:W-:Y:S02]  /*f8f0*/  ISETP.LE.U32.AND P6, PT, R15, UR13, PT ;  /* 0x0000000d0f007c0c */ /* 0x000fe4000bfc3070 */
[----:B------:R-:W-:-:S03]  /*f900*/  ISETP.LE.U32.AND P1, PT, R7, UR13, PT ;  /* 0x0000000d07007c0c */ /* 0x000fc6000bf23070 */
[----:B------:R-:W3:Y:S01]  /*f910*/  MUFU.EX2 R0, R0 ;  /* 0x0000000000007308 */ /* 0x000ee20000000800 */
[----:B-1----:R-:W-:Y:S02]  /*f920*/  IMAD.MOV.U32 R36, RZ, RZ, R170 ;  /* 0x000000ffff247224 */ /* 0x002fe400078e00aa */
[----:B------:R-:W-:-:S05]  /*f930*/  IMAD.MOV.U32 R215, RZ, RZ, R171 ;  /* 0x000000ffffd77224 */ /* 0x000fca00078e00ab */
[----:B------:R-:W-:Y:S01]  /*f940*/  MUFU.EX2 R7, R19 ;  /* 0x0000001300077308 */ /* 0x000fe20000000800 */
[----:B--2---:R-:W-:-:S07]  /*f950*/  F2FP.BF16.F32.PACK_AB R9, R180, R182 ;  /* 0x000000b6b409723e */ /* 0x004fce00000010ff */
[----:B------:R-:W-:Y:S08]  /*f960*/  MUFU.EX2 R21, R21 ;  /* 0x0000001500157308 */ /* 0x000ff00000000800 */
[----:B------:R-:W1:Y:S01]  /*f970*/  MUFU.EX2 R4, R4 ;  /* 0x0000000400047308 */ /* 0x000e620000000800 */
[----:B------:R-:W-:-:S07]  /*f980*/  SHF.R.U32.HI R10, RZ, 0x8, R13 ;  /* 0x00000008ff0a7819 */ /* 0x000fce000001160d */
[----:B------:R-:W-:Y:S08]  /*f990*/  MUFU.EX2 R170, R40 ;  /* 0x0000002800aa7308 */ /* 0x000ff00000000800 */
[----:B------:R-:W-:Y:S08]  /*f9a0*/  MUFU.EX2 R243, R39 ;  /* 0x0000002700f37308 */ /* 0x000ff00000000800 */
[----:B------:R-:W2:Y:S01]  /*f9b0*/  MUFU.EX2 R26, R50 ;  /* 0x00000032001a7308 */ /* 0x000ea20000000800 */
[----:B------:R-:W-:-:S07]  /*f9c0*/  @!P0 HFMA2.BF16_V2 R231, -RZ.H0_H0, RZ.H0_H0, -R200.H0_H0 ;  /* 0x200000ffffe78231 */ /* 0x000fce00003409c8 */
[----:B------:R-:W-:Y:S08]  /*f9d0*/  MUFU.EX2 R191, R47 ;  /* 0x0000002f00bf7308 */ /* 0x000ff00000000800 */
[----:B------:R-:W4:Y:S01]  /*f9e0*/  MUFU.EX2 R171, R42 ;  /* 0x0000002a00ab7308 */ /* 0x000f220000000800 */
[----:B------:R-:W-:Y:S01]  /*f9f0*/  @!P6 HFMA2.BF16_V2 R227, -RZ.H0_H0, RZ.H0_H0, -R202.H0_H0 ;  /* 0x200000ffffe3e231 */ /* 0x000fe200003409ca */
[----:B------:R-:W-:-:S02]  /*fa00*/  PRMT R199, R9, 0x7610, R199 ;  /* 0x0000761009c77816 */ /* 0x000fc400000000c7 */
[----:B------:R-:W-:Y:S02]  /*fa10*/  PRMT R198, R9, 0x7632, R198 ;  /* 0x0000763209c67816 */ /* 0x000fe400000000c6 */
[----:B------:R-:W-:Y:S01]  /*fa20*/  LOP3.LUT R9, R10, 0xffff, RZ, 0xc0, !PT ;  /* 0x0000ffff0a097812 */ /* 0x000fe200078ec0ff */
[----:B---3--:R-:W-:Y:S01]  /*fa30*/  FFMA.FTZ R240, R240, R0, R5 ;  /* 0x00000000f0f07223 */ /* 0x008fe20000010005 */
[----:B------:R-:W-:Y:S01]  /*fa40*/  @!P0 PRMT R200, R231, 0x5410, RZ ;  /* 0x00005410e7c88816 */ /* 0x000fe200000000ff */
[----:B------:R3:W3:Y:S01]  /*fa50*/  MUFU.EX2 R30, R27 ;  /* 0x0000001b001e7308 */ /* 0x0006e20000000800 */
[----:B------:R-:W-:Y:S01]  /*fa60*/  @!P6 PRMT R202, R227, 0x5410, RZ ;  /* 0x00005410e3cae816 */ /* 0x000fe200000000ff */
[----:B-1----:R-:W-:Y:S01]  /*fa70*/  FFMA.FTZ R241, R241, R4, R7 ;  /* 0x00000004f1f17223 */ /* 0x002fe20000010007 */
[----:B------:R-:W-:Y:S02]  /*fa80*/  ISETP.LE.U32.AND P0, PT, R9, UR13, PT ;  /* 0x0000000d09007c0c */ /* 0x000fe4000bf03070 */
[----:B------:R-:W-:Y:S01]  /*fa90*/  ISETP.LE.U32.AND P6, PT, R14, UR13, PT ;  /* 0x0000000d0e007c0c */ /* 0x000fe2000bfc3070 */
[C---:B--2---:R-:W-:Y:S01]  /*faa0*/  FADD.FTZ R10, R26.reuse, R240 ;  /* 0x000000f01a0a7221 */ /* 0x044fe20000010000 */
[----:B------:R-:W-:-:S02]  /*fab0*/  F2FP.BF16.F32.PACK_AB R26, R26, R5 ;  /* 0x000000051a1a723e */ /* 0x000fc400000010ff */
[----:B----4-:R-:W-:Y:S01]  /*fac0*/  F2FP.BF16.F32.PACK_AB R9, R171, R191 ;  /* 0x000000bfab09723e */ /* 0x010fe200000010ff */
[----:B------:R-:W1:Y:S01]  /*fad0*/  MUFU.EX2 R5, R20 ;  /* 0x0000001400057308 */ /* 0x000e620000000800 */
[----:B---3--:R-:W-:Y:S02]  /*fae0*/  F2FP.BF16.F32.PACK_AB R27, R21, R7 ;  /* 0x00000007151b723e */ /* 0x008fe400000010ff */
[----:B------:R-:W-:Y:S02]  /*faf0*/  F2FP.BF16.F32.PACK_AB R7, R243, R170 ;  /* 0x000000aaf307723e */ /* 0x000fe400000010ff */
[----:B------:R-:W-:Y:S02]  /*fb00*/  PRMT R196, R9, 0x7632, R196 ;  /* 0x0000763209c47816 */ /* 0x000fe400000000c4 */
[----:B------:R-:W-:Y:S02]  /*fb10*/  PRMT R195, R7, 0x7610, R195 ;  /* 0x0000761007c37816 */ /* 0x000fe400000000c3 */
[----:B------:R-:W-:-:S02]  /*fb20*/  PRMT R197, R9, 0x7610, R197 ;  /* 0x0000761009c57816 */ /* 0x000fc400000000c5 */
[----:B------:R-:W-:Y:S01]  /*fb30*/  PRMT R194, R7, 0x7632, R194 ;  /* 0x0000763207c27816 */ /* 0x000fe200000000c2 */
[----:B------:R-:W-:Y:S02]  /*fb40*/  @!P2 HFMA2.BF16_V2 R238, -RZ.H0_H0, RZ.H0_H0, -R195.H0_H0 ;  /* 0x200000ffffeea231 */ /* 0x000fe400003409c3 */
[----:B------:R-:W-:Y:S02]  /*fb50*/  IMAD.MOV.U32 R227, RZ, RZ, R251 ;  /* 0x000000ffffe37224 */ /* 0x000fe400078e00fb */
[----:B------:R-:W-:Y:S02]  /*fb60*/  @!P0 HFMA2.BF16_V2 R235, -RZ.H0_H0, RZ.H0_H0, -R196.H0_H0 ;  /* 0x200000ffffeb8231 */ /* 0x000fe400003409c4 */
[----:B------:R-:W-:Y:S02]  /*fb70*/  IMAD.MOV.U32 R226, RZ, RZ, R250 ;  /* 0x000000ffffe27224 */ /* 0x000fe400078e00fa */
[----:B------:R-:W-:Y:S01]  /*fb80*/  FADD.FTZ R9, R21, R241 ;  /* 0x000000f115097221 */ /* 0x000fe20000010000 */
[----:B------:R-:W-:-:S02]  /*fb90*/  IMAD.MOV.U32 R251, RZ, RZ, R248 ;  /* 0x000000fffffb7224 */ /* 0x000fc400078e00f8 */
[----:B------:R-:W-:Y:S02]  /*fba0*/  @!P6 HFMA2.BF16_V2 R236, -RZ.H0_H0, RZ.H0_H0, -R197.H0_H0 ;  /* 0x200000ffffece231 */ /* 0x000fe400003409c5 */
[----:B------:R-:W-:Y:S01]  /*fbb0*/  IMAD.MOV.U32 R250, RZ, RZ, R249 ;  /* 0x000000fffffa7224 */ /* 0x000fe200078e00f9 */
[----:B------:R-:W-:Y:S01]  /*fbc0*/  PRMT R240, R195, 0x5410, R194 ;  /* 0x00005410c3f07816 */ /* 0x000fe200000000c2 */
[----:B------:R-:W-:Y:S01]  /*fbd0*/  @!P5 HFMA2.BF16_V2 R234, -RZ.H0_H0, RZ.H0_H0, -R199.H0_H0 ;  /* 0x200000ffffead231 */ /* 0x000fe200003409c7 */
[----:B------:R-:W-:Y:S01]  /*fbe0*/  @!P2 PRMT R195, R238, 0x5410, RZ ;  /* 0x00005410eec3a816 */ /* 0x000fe200000000ff */
[----:B------:R-:W-:Y:S01]  /*fbf0*/  FMUL.FTZ R238, R125, R8 ;  /* 0x000000087dee7220 */ /* 0x000fe20000410000 */
[----:B------:R-:W-:Y:S01]  /*fc00*/  PRMT R241, R197, 0x5410, R196 ;  /* 0x00005410c5f17816 */ /* 0x000fe200000000c4 */
[----:B------:R-:W-:Y:S01]  /*fc10*/  FADD.FTZ R9, R30, R9 ;  /* 0x000000091e097221 */ /* 0x000fe20000010000 */
[----:B------:R-:W-:Y:S01]  /*fc20*/  @!P0 PRMT R196, R235, 0x5410, RZ ;  /* 0x00005410ebc48816 */ /* 0x000fe200000000ff */
[----:B------:R-:W-:-:S02]  /*fc30*/  IMAD.MOV.U32 R125, RZ, RZ, R251 ;  /* 0x000000ffff7d7224 */ /* 0x000fc400078e00fb */
[----:B------:R-:W-:Y:S01]  /*fc40*/  FADD.FTZ R11, R62, R212 ;  /* 0x000000d43e0b7221 */ /* 0x000fe20000010000 */
[----:B------:R-:W-:Y:S01]  /*fc50*/  IMAD.MOV.U32 R46, RZ, RZ, R172 ;  /* 0x000000ffff2e7224 */ /* 0x000fe200078e00ac */
[----:B------:R-:W-:Y:S01]  /*fc60*/  @!P6 PRMT R197, R236, 0x5410, RZ ;  /* 0x00005410ecc5e816 */ /* 0x000fe200000000ff */
[----:B------:R-:W-:Y:S01]  /*fc70*/  FMUL.FTZ R248, R136, R8 ;  /* 0x0000000888f87220 */ /* 0x000fe20000410000 */
[----:B------:R-:W-:Y:S02]  /*fc80*/  IMAD.MOV.U32 R29, RZ, RZ, R250 ;  /* 0x000000ffff1d7224 */ /* 0x000fe400078e00fa */
[-C--:B------:R-:W-:Y:S01]  /*fc90*/  FMUL.FTZ R251, R139, R6.reuse ;  /* 0x000000068bfb7220 */ /* 0x080fe20000410000 */
[----:B------:R-:W-:Y:S02]  /*fca0*/  IMAD.MOV.U32 R230, RZ, RZ, R186 ;  /* 0x000000ffffe67224 */ /* 0x000fe400078e00ba */
[----:B------:R-:W-:Y:S01]  /*fcb0*/  FMUL.FTZ R172, R135, R6 ;  /* 0x0000000687ac7220 */ /* 0x000fe20000410000 */
[----:B------:R-:W-:-:S02]  /*fcc0*/  IMAD.MOV.U32 R32, RZ, RZ, R169 ;  /* 0x000000ffff207224 */ /* 0x000fc400078e00a9 */
[-C--:B------:R-:W-:Y:S01]  /*fcd0*/  FMUL.FTZ R235, R126, R6.reuse ;  /* 0x000000067eeb7220 */ /* 0x080fe20000410000 */
[----:B------:R-:W-:Y:S02]  /*fce0*/  IMAD.MOV.U32 R212, RZ, RZ, R179 ;  /* 0x000000ffffd47224 */ /* 0x000fe400078e00b3 */
        /* <DEDUP_REMOVED lines=13> */
[----:B------:R-:W-:Y:S01]  /*fdc0*/  PRMT R179, R199, 0x5410, R198 ;  /* 0x00005410c7b37816 */ /* 0x000fe200000000c6 */
[----:B------:R-:W2:Y:S01]  /*fdd0*/  MUFU.EX2 R6, R74 ;  /* 0x0000004a00067308 */ /* 0x000ea20000000800 */
[----:B------:R-:W-:Y:S01]  /*fde0*/  @!P5 PRMT R199, R234, 0x5410, RZ ;  /* 0x00005410eac7d816 */ /* 0x000fe200000000ff */
[C---:B-1----:R-:W-:Y:S01]  /*fdf0*/  FADD.FTZ R31, R5.reuse, R9 ;  /* 0x00000009051f7221 */ /* 0x042fe20000010000 */
[----:B------:R-:W-:Y:S01]  /*fe00*/  F2FP.BF16.F32.PACK_AB R30, R5, R30 ;  /* 0x0000001e051e723e */ /* 0x000fe200000010ff */
[----:B------:R-:W-:Y:S01]  /*fe10*/  FMUL.FTZ R249, R137, R8 ;  /* 0x0000000889f97220 */ /* 0x000fe20000410000 */
[----:B------:R-:W-:-:S02]  /*fe20*/  IMAD.MOV.U32 R234, RZ, RZ, R190 ;  /* 0x000000ffffea7224 */ /* 0x000fc400078e00be */
        /* <DEDUP_REMOVED lines=25> */
[----:B------:R-:W-:-:S02]  /*ffc0*/  FMUL.FTZ R187, R77, R0 ;  /* 0x000000004dbb7220 */ /* 0x000fc40000410000 */
[----:B------:R-:W1:Y:S01]  /*ffd0*/  MUFU.EX2 R0, R72 ;  /* 0x0000004800007308 */ /* 0x000e620000000800 */
[----:B------:R-:W-:Y:S02]  /*ffe0*/  @!P4 HFMA2.BF16_V2 R233, -RZ.H0_H0, RZ.H0_H0, -R198.H0_H0 ;  /* 0x200000ffffe9c231 */ /* 0x000fe400003409c6 */
[----:B------:R-:W-:Y:S01]  /*fff0*/  FMUL.FTZ R184, R132, R8 ;  /* 0x0000000884b87220 */ /* 0x000fe20000410000 */
[-C--:B------:R-:W-:Y:S01]  /*10000*/  FMUL.FTZ R102, R114, R4.reuse ;  /* 0x0000000472667220 */ /* 0x080fe20000410000 */
[-C--:B------:R-:W-:Y:S01]  /*10010*/  FMUL.FTZ R103, R115, R4.reuse ;  /* 0x0000000473677220 */ /* 0x080fe20000410000 */
[-C--:B------:R-:W-:Y:S01]  /*10020*/  FMUL.FTZ R106, R106, R4.reuse ;  /* 0x000000046a6a7220 */ /* 0x080fe20000410000 */
[----:B------:R-:W-:Y:S01]  /*10030*/  @!P4 PRMT R198, R233, 0x5410, RZ ;  /* 0x00005410e9c6c816 */ /* 0x000fe200000000ff */
        /* <DEDUP_REMOVED lines=13> */
[----:B--2---:R-:W-:Y:S01]  /*10110*/  FADD.FTZ R4, R6, R10 ;  /* 0x0000000a06047221 */ /* 0x004fe20000010000 */
[----:B------:R-:W-:-:S04]  /*10120*/  IMAD.WIDE.U32 R22, R125, -0x326172a9, RZ ;  /* 0xcd9e8d577d167825 */ /* 0x000fc800078e00ff */
[----:B------:R-:W-:Y:S01]  /*10130*/  @!P1 HFMA2.BF16_V2 R237, -RZ.H0_H0, RZ.H0_H0, -R194.H0_H0 ;  /* 0x200000ffffed9231 */ /* 0x000fe200003409c2 */
[C---:B-1----:R-:W-:Y:S01]  /*10140*/  F2FP.BF16.F32.PACK_AB R20, R0.reuse, R6 ;  /* 0x000000060014723e */ /* 0x042fe200000010ff */
[----:B------:R-:W-:Y:S01]  /*10150*/  FADD.FTZ R21, R0, R4 ;  /* 0x0000000400157221 */ /* 0x000fe20000010000 */
[----:B------:R-:W-:Y:S01]  /*10160*/  LOP3.LUT R0, R23, R29, RZ, 0x3c, !PT ;  /* 0x0000001d17007212 */ /* 0x000fe200078e3cff */
[-C--:B------:R-:W-:Y:S01]  /*10170*/  FMUL.FTZ R42, R120, R8.reuse ;  /* 0x00000008782a7220 */ /* 0x080fe20000410000 */
[----:B------:R-:W-:Y:S01]  /*10180*/  @!P1 PRMT R194, R237, 0x5410, RZ ;  /* 0x00005410edc29816 */ /* 0x000fe200000000ff */
[-C--:B------:R-:W-:Y:S01]  /*10190*/  FMUL.FTZ R237, R124, R8.reuse ;  /* 0x000000087ced7220 */ /* 0x080fe20000410000 */
[----:B------:R-:W-:Y:S01]  /*101a0*/  FMUL.FTZ R45, R121, R8 ;  /* 0x00000008792d7220 */ /* 0x000fe20000410000 */
[----:B------:R-:W-:Y:S01]  /*101b0*/  IMAD.WIDE.U32 R8, R0, -0x2daee0ad, RZ ;  /* 0xd2511f5300087825 */ /* 0x000fe200078e00ff */
[----:B------:R-:W-:-:S03]  /*101c0*/  LOP3.LUT R0, R25, UR42, R22, 0x96, !PT ;  /* 0x0000002a19007c12 */ /* 0x000fc6000f8e9616 */
[----:B------:R-:W-:Y:S02]  /*101d0*/  IMAD.MOV.U32 R138, RZ, RZ, R5 ;  /* 0x000000ffff8a7224 */ /* 0x000fe400078e0005 */
[----:B------:R-:W-:Y:S01]  /*101e0*/  FADD.FTZ R5, R149, R11 ;  /* 0x0000000b95057221 */ /* 0x000fe20000010000 */
[----:B------:R-:W-:Y:S01]  /*101f0*/  LOP3.LUT R6, R9, UR41, R226, 0x96, !PT ;  /* 0x0000002909067c12 */ /* 0x000fe2000f8e96e2 */
[----:B------:R-:W-:Y:S02]  /*10200*/  IMAD.MOV.U32 R72, RZ, RZ, R7 ;  /* 0x000000ffff487224 */ /* 0x000fe400078e0007 */
[----:B------:R-:W-:Y:S01]  /*10210*/  FADD.FTZ R18, R146, R5 ;  /* 0x0000000592127221 */ /* 0x000fe20000010000 */
[----:B------:R-:W-:-:S04]  /*10220*/  IMAD.WIDE.U32 R4, R0, -0x2daee0ad, RZ ;  /* 0xd2511f5300047825 */ /* 0x000fc800078e00ff */
[----:B------:R-:W-:Y:S01]  /*10230*/  IMAD.WIDE.U32 R6, R6, -0x326172a9, RZ ;  /* 0xcd9e8d5706067825 */ /* 0x000fe200078e00ff */
[----:B------:R-:W-:-:S04]  /*10240*/  LOP3.LUT R0, R5, UR39, R8, 0x96, !PT ;  /* 0x0000002705007c12 */ /* 0x000fc8000f8e9608 */
[----:B------:R-:W-:Y:S01]  /*10250*/  LOP3.LUT R5, R7, UR40, R24, 0x96, !PT ;  /* 0x0000002807057c12 */ /* 0x000fe2000f8e9618 */
[----:B------:R-:W-:Y:S01]  /*10260*/  FADD.FTZ R19, R66, R12 ;  /* 0x0000000c42137221 */ /* 0x000fe20000010000 */
[----:B------:R-:W-:-:S03]  /*10270*/  IMAD.MOV.U32 R66, RZ, RZ, R15 ;  /* 0x000000ffff427224 */ /* 0x000fc600078e000f */
[----:B------:R-:W-:-:S04]  /*10280*/  IMAD.WIDE.U32 R10, R5, -0x2daee0ad, RZ ;  /* 0xd2511f53050a7825 */ /* 0x000fc800078e00ff */
[----:B------:R-:W-:Y:S01]  /*10290*/  IMAD.WIDE.U32 R14, R0, -0x326172a9, RZ ;  /* 0xcd9e8d57000e7825 */ /* 0x000fe200078e00ff */
[----:B------:R-:W-:-:S03]  /*102a0*/  LOP3.LUT R0, R11, UR37, R4, 0x96, !PT ;  /* 0x000000250b007c12 */ /* 0x000fc6000f8e9604 */
[----:B------:R-:W-:Y:S02]  /*102b0*/  IMAD.MOV.U32 R134, RZ, RZ, R13 ;  /* 0x000000ffff867224 */ /* 0x000fe400078e000d */
[----:B------:R-:W-:Y:S01]  /*102c0*/  IMAD.WIDE.U32 R12, R0, -0x326172a9, RZ ;  /* 0xcd9e8d57000c7825 */ /* 0x000fe200078e00ff */
[----:B------:R-:W-:-:S04]  /*102d0*/  LOP3.LUT R5, R15, UR38, R6, 0x96, !PT ;  /* 0x000000260f057c12 */ /* 0x000fc8000f8e9606 */
[----:B------:R-:W-:Y:S01]  /*102e0*/  LOP3.LUT R0, R13, UR31, R14, 0x96, !PT ;  /* 0x0000001f0d007c12 */ /* 0x000fe2000f8e960e */
[----:B------:R-:W-:-:S04]  /*102f0*/  IMAD.WIDE.U32 R4, R5, -0x2daee0ad, RZ ;  /* 0xd2511f5305047825 */ /* 0x000fc800078e00ff */
[----:B------:R-:W-:Y:S01]  /*10300*/  IMAD.WIDE.U32 R14, R0, -0x2daee0ad, RZ ;  /* 0xd2511f53000e7825 */ /* 0x000fe200078e00ff */
[----:B------:R-:W-:-:S04]  /*10310*/  LOP3.LUT R5, R5, UR30, R10, 0x96, !PT ;  /* 0x0000001e05057c12 */ /* 0x000fc8000f8e960a */
[----:B------:R-:W-:Y:S01]  /*10320*/  LOP3.LUT R0, R15, UR24, R4, 0x96, !PT ;  /* 0x000000180f007c12 */ /* 0x000fe2000f8e9604 */
[----:B------:R-:W-:-:S04]  /*10330*/  IMAD.WIDE.U32 R10, R5, -0x326172a9, RZ ;  /* 0xcd9e8d57050a7825 */ /* 0x000fc800078e00ff */
[----:B------:R-:W-:-:S05]  /*10340*/  IMAD.WIDE.U32 R4, R0, -0x326172a9, RZ ;  /* 0xcd9e8d5700047825 */ /* 0x000fca00078e00ff */
[----:B------:R-:W-:-:S04]  /*10350*/  LOP3.LUT R0, R5, UR21, R10, 0x96, !PT ;  /* 0x0000001505007c12 */ /* 0x000fc8000f8e960a */
[C---:B------:R-:W-:Y:S02]  /*10360*/  LOP3.LUT R9, R0.reuse, 0xff, RZ, 0xc0, !PT ;  /* 0x000000ff00097812 */ /* 0x040fe400078ec0ff */
[----:B------:R-:W-:Y:S02]  /*10370*/  LOP3.LUT R11, R11, UR26, R12, 0x96, !PT ;  /* 0x0000001a0b0b7c12 */ /* 0x000fe4000f8e960c */
[----:B------:R-:W-:Y:S02]  /*10380*/  ISETP.LE.U32.AND P2, PT, R9, UR13, PT ;  /* 0x0000000d09007c0c */ /* 0x000fe4000bf43070 */
[----:B------:R-:W-:Y:S02]  /*10390*/  LOP3.LUT R12, R7, UR40, R16, 0x96, !PT ;  /* 0x00000028070c7c12 */ /* 0x000fe4000f8e9610 */
[----:B------:R-:W-:Y:S02]  /*103a0*/  LOP3.LUT R9, R0, 0xffff, RZ, 0xc0, !PT ;  /* 0x0000ffff00097812 */ /* 0x000fe400078ec0ff */
[----:B------:R-:W-:-:S02]  /*103b0*/  SHF.R.U32.HI R7, RZ, 0x10, R0 ;  /* 0x00000010ff077819 */ /* 0x000fc40000011600 */
[----:B------:R-:W-:-:S04]  /*103c0*/  SHF.R.U32.HI R0, RZ, 0x18, R0 ;  /* 0x00000018ff007819 */ /* 0x000fc80000011600 */
[----:B------:R-:W-:Y:S02]  /*103d0*/  ISETP.LE.U32.AND P0, PT, R0, UR13, PT ;  /* 0x0000000d00007c0c */ /* 0x000fe4000bf03070 */
[----:B------:R-:W-:Y:S02]  /*103e0*/  LOP3.LUT R0, R4, 0xff, RZ, 0xc0, !PT ;  /* 0x000000ff04007812 */ /* 0x000fe400078ec0ff */
[----:B------:R-:W-:Y:S02]  /*103f0*/  SHF.R.U32.HI R9, RZ, 0x8, R9 ;  /* 0x00000008ff097819 */ /* 0x000fe40000011609 */
[----:B------:R-:W-:Y:S02]  /*10400*/  ISETP.LE.U32.AND P5, PT, R0, UR13, PT ;  /* 0x0000000d00007c0c */ /* 0x000fe4000bfa3070 */
[----:B------:R-:W-:Y:S02]  /*10410*/  SHF.R.U32.HI R0, RZ, 0x10, R4 ;  /* 0x00000010ff007819 */ /* 0x000fe40000011604 */
[----:B------:R-:W-:Y:S01]  /*10420*/  LOP3.LUT R7, R7, 0xff, RZ, 0xc0, !PT ;  /* 0x000000ff07077812 */ /* 0x000fe200078ec0ff */
[----:B------:R-:W-:Y:S01]  /*10430*/  FADD.FTZ R28, R61, R19 ;  /* 0x000000133d1c7221 */ /* 0x000fe20000010000 */
[----:B------:R-:W-:-:S02]  /*10440*/  LOP3.LUT R0, R0, 0xff, RZ, 0xc0, !PT ;  /* 0x000000ff00007812 */ /* 0x000fc400078ec0ff */
[----:B------:R-:W-:Y:S02]  /*10450*/  LOP3.LUT R9, R9, 0xffff, RZ, 0xc0, !PT ;  /* 0x0000ffff09097812 */ /* 0x000fe400078ec0ff */
[----:B------:R-:W-:Y:S02]  /*10460*/  LOP3.LUT R5, R4, 0xffff, RZ, 0xc0, !PT ;  /* 0x0000ffff04057812 */ /* 0x000fe400078ec0ff */
[----:B------:R-:W-:Y:S02]  /*10470*/  PRMT R19, R26, 0x7610, R19 ;  /* 0x000076101a137816 */ /* 0x000fe40000000013 */
[----:B------:R-:W-:Y:S02]  /*10480*/  ISETP.LE.U32.AND P4, PT, R7, UR13, PT ;  /* 0x0000000d07007c0c */ /* 0x000fe4000bf83070 */
[----:B------:R-:W-:Y:S02]  /*10490*/  ISETP.LE.U32.AND P6, PT, R0, UR13, PT ;  /* 0x0000000d00007c0c */ /* 0x000fe4000bfc3070 */
[----:B------:R-:W-:Y:S01]  /*104a0*/  ISETP.LE.U32.AND P1, PT, R9, UR13, PT ;  /* 0x0000000d09007c0c */ /* 0x000fe2000bf23070 */
[----:B------:R-:W-:Y:S01]  /*104b0*/  FADD.FTZ R9, R155, R18 ;  /* 0x000000129b097221 */ /* 0x000fe20000010000 */
[----:B------:R-:W-:-:S02]  /*104c0*/  SHF.R.U32.HI R0, RZ, 0x8, R5 ;  /* 0x00000008ff007819 */ /* 0x000fc40000011605 */
[----:B------:R-:W-:Y:S01]  /*104d0*/  PRMT R15, R27, 0x7632, R15 ;  /* 0x000076321b0f7816 */ /* 0x000fe2000000000f */
[----:B------:R-:W-:Y:S01]  /*104e0*/  @!P2 HFMA2.BF16_V2 R68, -RZ.H0_H0, RZ.H0_H0, -R19.H0_H0 ;  /* 0x200000ffff44a231 */ /* 0x000fe20000340913 */
[----:B------:R-:W-:Y:S01]  /*104f0*/  PRMT R18, R26, 0x7632, R18 ;  /* 0x000076321a127816 */ /* 0x000fe20000000012 */
[----:B------:R-:W-:Y:S01]  /*10500*/  IMAD.MOV.U32 R127, RZ, RZ, R32 ;  /* 0x000000ffff7f7224 */ /* 0x000fe200078e0020 */
[----:B------:R-:W-:Y:S01]  /*10510*/  SHF.R.U32.HI R10, RZ, 0x18, R4 ;  /* 0x00000018ff0a7819 */ /* 0x000fe20000011604 */
[----:B------:R-:W-:Y:S01]  /*10520*/  IMAD.WIDE.U32 R4, R11, -0x2daee0ad, RZ ;  /* 0xd2511f530b047825 */ /* 0x000fe200078e00ff */
[----:B------:R-:W-:-:S03]  /*10530*/  LOP3.LUT R13, R17, UR42, R22, 0x96, !PT ;  /* 0x0000002a110d7c12 */ /* 0x000fc6000f8e9616 */
[----:B------:R-:W-:Y:S01]  /*10540*/  @!P0 HFMA2.BF16_V2 R70, -RZ.H0_H0, RZ.H0_H0, -R15.H0_H0 ;  /* 0x200000ffff468231 */ /* 0x000fe2000034090f */
[----:B------:R-:W-:Y:S01]  /*10550*/  LOP3.LUT R0, R0, 0xffff, RZ, 0xc0, !PT ;  /* 0x0000ffff00007812 */ /* 0x000fe200078ec0ff */
[----:B------:R-:W-:Y:S01]  /*10560*/  IMAD.MOV.U32 R32, RZ, RZ, R46 ;  /* 0x000000ffff207224 */ /* 0x000fe200078e002e */
[----:B------:R-:W-:Y:S01]  /*10570*/  PRMT R17, R27, 0x7610, R17 ;  /* 0x000076101b117816 */ /* 0x000fe20000000011 */
[----:B------:R-:W-:Y:S01]  /*10580*/  IMAD.MOV.U32 R61, RZ, RZ, R134 ;  /* 0x000000ffff3d7224 */ /* 0x000fe200078e0086 */
[----:B------:R-:W-:Y:S01]  /*10590*/  PRMT R46, R19, 0x5410, R18 ;  /* 0x00005410132e7816 */ /* 0x000fe20000000012 */
[----:B------:R-:W-:Y:S01]  /*105a0*/  IMAD.MOV.U32 R134, RZ, RZ, R45 ;  /* 0x000000ffff867224 */ /* 0x000fe200078e002d */
[----:B------:R-:W-:Y:S02]  /*105b0*/  @!P2 PRMT R19, R68, 0x5410, RZ ;  /* 0x000054104413a816 */ /* 0x000fe400000000ff */
[----:B------:R-:W-:Y:S02]  /*105c0*/  ISETP.LE.U32.AND P2, PT, R0, UR13, PT ;  /* 0x0000000d00007c0c */ /* 0x000fe4000bf43070 */
[----:B------:R-:W-:-:S02]  /*105d0*/  LOP3.LUT R0, R5, UR20, R14, 0x96, !PT ;  /* 0x0000001405007c12 */ /* 0x000fc4000f8e960e */
[----:B------:R-:W-:Y:S01]  /*105e0*/  PRMT R45, R17, 0x5410, R15 ;  /* 0x00005410112d7816 */ /* 0x000fe2000000000f */
[----:B------:R-:W-:Y:S01]  /*105f0*/  @!P4 HFMA2.BF16_V2 R76, -RZ.H0_H0, RZ.H0_H0, -R17.H0_H0 ;  /* 0x200000ffff4cc231 */ /* 0x000fe20000340911 */
[----:B------:R-:W-:Y:S01]  /*10600*/  @!P0 PRMT R15, R70, 0x5410, RZ ;  /* 0x00005410460f8816 */ /* 0x000fe200000000ff */
[----:B------:R-:W-:Y:S02]  /*10610*/  IMAD.MOV.U32 R70, RZ, RZ, R29 ;  /* 0x000000ffff467224 */ /* 0x000fe400078e001d */
[----:B------:R-:W-:Y:S01]  /*10620*/  FADD.FTZ R29, R157, R9 ;  /* 0x000000099d1d7221 */ /* 0x000fe20000010000 */
[----:B------:R-:W-:Y:S02]  /*10630*/  LOP3.LUT R9, R0, 0xff, RZ, 0xc0, !PT ;  /* 0x000000ff00097812 */ /* 0x000fe400078ec0ff */
[----:B------:R-:W-:Y:S02]  /*10640*/  @!P4 PRMT R17, R76, 0x5410, RZ ;  /* 0x000054104c11c816 */ /* 0x000fe400000000ff */
[----:B------:R-:W-:-:S02]  /*10650*/  ISETP.LE.U32.AND P4, PT, R9, UR13, PT ;  /* 0x0000000d09007c0c */ /* 0x000fc4000bf83070 */
[----:B------:R-:W-:-:S04]  /*10660*/  SHF.R.U32.HI R9, RZ, 0x18, R0 ;  /* 0x00000018ff097819 */ /* 0x000fc80000011600 */
[----:B------:R-:W-:Y:S02]  /*10670*/  ISETP.LE.U32.AND P0, PT, R9, UR13, PT ;  /* 0x0000000d09007c0c */ /* 0x000fe4000bf03070 */
[----:B------:R1:W-:Y:S01]  /*10680*/  MUFU.EX2 R9, R57 ;  /* 0x0000003900097308 */ /* 0x0003e20000000800 */
[----:B------:R-:W-:Y:S04]  /*10690*/  STL [R1+0x24], R181 ;  /* 0x000024b501007387 */ /* 0x000fe80000100800 */
[----:B------:R-:W-:Y:S01]  /*106a0*/  STL [R1+0x20], R183 ;  /* 0x000020b701007387 */ /* 0x000fe20000100800 */
[----:B-1----:R-:W-:Y:S02]  /*106b0*/  IMAD.MOV.U32 R57, RZ, RZ, R134 ;  /* 0x000000ffff397224 */ /* 0x002fe400078e0086 */
[----:B------:R-:W-:-:S02]  /*106c0*/  IMAD.MOV.U32 R134, RZ, RZ, R228 ;  /* 0x000000ffff867224 */ /* 0x000fc400078e00e4 */
[----:B------:R1:W-:Y:S02]  /*106d0*/  MUFU.EX2 R228, R64 ;  /* 0x0000004000e47308 */ /* 0x0003e40000000800 */
[----:B-1----:R-:W-:Y:S02]  /*106e0*/  IMAD.MOV.U32 R64, RZ, RZ, R3 ;  /* 0x000000ffff407224 */ /* 0x002fe400078e0003 */
[----:B------:R-:W2:Y:S01]  /*106f0*/  LDL.LU R3, [R1+0x1f0] ;  /* 0x0001f00001037983 */ /* 0x000ea20000300800 */
[----:B------:R-:W-:Y:S01]  /*10700*/  SHF.R.U32.HI R7, RZ, 0x10, R0 ;  /* 0x00000010ff077819 */ /* 0x000fe20000011600 */
[----:B------:R-:W-:-:S03]  /*10710*/  @!P1 HFMA2.BF16_V2 R69, -RZ.H0_H0, RZ.H0_H0, -R18.H0_H0 ;  /* 0x200000ffff459231 */ /* 0x000fc60000340912 */
[----:B------:R-:W-:Y:S01]  /*10720*/  LOP3.LUT R7, R7, 0xff, RZ, 0xc0, !PT ;  /* 0x000000ff07077812 */ /* 0x000fe200078ec0ff */
[----:B------:R-:W-:Y:S01]  /*10730*/  IMAD.MOV.U32 R76, RZ, RZ, R125 ;  /* 0x000000ffff4c7224 */ /* 0x000fe200078e007d */
[----:B------:R-:W-:Y:S01]  /*10740*/  @!P1 PRMT R18, R69, 0x5410, RZ ;  /* 0x0000541045129816 */ /* 0x000fe200000000ff */
[----:B------:R-:W-:Y:S01]  /*10750*/  IMAD.MOV.U32 R125, RZ, RZ, R32 ;  /* 0x000000ffff7d7224 */ /* 0x000fe200078e0020 */
[----:B------:R-:W-:Y:S01]  /*10760*/  ISETP.LE.U32.AND P1, PT, R7, UR13, PT ;  /* 0x0000000d07007c0c */ /* 0x000fe2000bf23070 */
[----:B------:R-:W-:Y:S01]  /*10770*/  MUFU.EX2 R32, R145 ;  /* 0x0000009100207308 */ /* 0x000fe20000000800 */
[----:B------:R-:W-:Y:S02]  /*10780*/  PRMT R193, R20, 0x7610, R193 ;  /* 0x0000761014c17816 */ /* 0x000fe400000000c1 */
[----:B------:R-:W-:-:S05]  /*10790*/  LOP3.LUT R0, R0, 0xffff, RZ, 0xc0, !PT ;  /* 0x0000ffff00007812 */ /* 0x000fca00078ec0ff */
[----:B------:R-:W1:Y:S01]  /*107a0*/  MUFU.EX2 R7, R144 ;  /* 0x0000009000077308 */ /* 0x000e620000000800 */
[----:B------:R-:W-:Y:S01]  /*107b0*/  PRMT R167, R20, 0x7632, R167 ;  /* 0x0000763214a77816 */ /* 0x000fe200000000a7 */
[----:B------:R-:W-:Y:S02]  /*107c0*/  @!P5 HFMA2.BF16_V2 R77, -RZ.H0_H0, RZ.H0_H0, -R193.H0_H0 ;  /* 0x200000ffff4dd231 */ /* 0x000fe400003409c1 */
[----:B------:R-:W-:Y:S01]  /*107d0*/  IMAD.MOV.U32 R68, RZ, RZ, R138 ;  /* 0x000000ffff447224 */ /* 0x000fe200078e008a */
[----:B------:R-:W-:Y:S01]  /*107e0*/  SHF.R.U32.HI R0, RZ, 0x8, R0 ;  /* 0x00000008ff007819 */ /* 0x000fe20000011600 */
[----:B------:R-:W-:Y:S02]  /*107f0*/  IMAD.MOV.U32 R138, RZ, RZ, R137 ;  /* 0x000000ffff8a7224 */ /* 0x000fe400078e0089 */
[----:B------:R-:W3:Y:S01]  /*10800*/  MUFU.EX2 R14, R63 ;  /* 0x0000003f000e7308 */ /* 0x000ee20000000800 */
[----:B------:R-:W-:Y:S01]  /*10810*/  IMAD.MOV.U32 R137, RZ, RZ, R43 ;  /* 0x000000ffff897224 */ /* 0x000fe200078e002b */
[----:B------:R-:W-:Y:S01]  /*10820*/  PRMT R43, R193, 0x5410, R167 ;  /* 0x00005410c12b7816 */ /* 0x000fe200000000a7 */
[----:B------:R-:W-:Y:S01]  /*10830*/  @!P2 HFMA2.BF16_V2 R78, -RZ.H0_H0, RZ.H0_H0, -R167.H0_H0 ;  /* 0x200000ffff4ea231 */ /* 0x000fe200003409a7 */
[----:B------:R-:W-:-:S02]  /*10840*/  @!P5 PRMT R193, R77, 0x5410, RZ ;  /* 0x000054104dc1d816 */ /* 0x000fc400000000ff */
[----:B------:R-:W-:Y:S01]  /*10850*/  ISETP.LE.U32.AND P5, PT, R10, UR13, PT ;  /* 0x0000000d0a007c0c */ /* 0x000fe2000bfa3070 */
[----:B------:R-:W-:Y:S01]  /*10860*/  IMAD.WIDE.U32 R10, R13, -0x2daee0ad, RZ ;  /* 0xd2511f530d0a7825 */ /* 0x000fe200078e00ff */
[----:B------:R-:W-:Y:S02]  /*10870*/  LOP3.LUT R0, R0, 0xffff, RZ, 0xc0, !PT ;  /* 0x0000ffff00007812 */ /* 0x000fe400078ec0ff */
[----:B------:R-:W-:Y:S01]  /*10880*/  @!P2 PRMT R167, R78, 0x5410, RZ ;  /* 0x000054104ea7a816 */ /* 0x000fe200000000ff */
[----:B------:R-:W-:Y:S01]  /*10890*/  IMAD.WIDE.U32 R12, R12, -0x2daee0ad, RZ ;  /* 0xd2511f530c0c7825 */ /* 0x000fe200078e00ff */
[----:B------:R-:W-:Y:S02]  /*108a0*/  ISETP.LE.U32.AND P2, PT, R0, UR13, PT ;  /* 0x0000000d00007c0c */ /* 0x000fe4000bf43070 */
[----:B-1----:R-:W-:Y:S02]  /*108b0*/  F2FP.BF16.F32.PACK_AB R0, R32, R7 ;  /* 0x000000072000723e */ /* 0x002fe400000010ff */
[----:B------:R-:W-:Y:S01]  /*108c0*/  LOP3.LUT R8, R11, UR39, R8, 0x96, !PT ;  /* 0x000000270b087c12 */ /* 0x000fe2000f8e9608 */
[----:B------:R-:W-:Y:S01]  /*108d0*/  FADD.FTZ R26, R7, R21 ;  /* 0x00000015071a7221 */ /* 0x000fe20000010000 */
[C---:B------:R-:W-:Y:S01]  /*108e0*/  PRMT R166, R0.reuse, 0x7610, R166 ;  /* 0x0000761000a67816 */ /* 0x040fe200000000a6 */
[----:B------:R-:W-:Y:S01]  /*108f0*/  FADD.FTZ R24, R9, R31 ;  /* 0x0000001f09187221 */ /* 0x000fe20000010000 */
[----:B------:R-:W-:-:S02]  /*10900*/  PRMT R165, R0, 0x7632, R165 ;  /* 0x0000763200a57816 */ /* 0x000fc400000000a5 */
[----:B------:R-:W-:Y:S02]  /*10910*/  LOP3.LUT R7, R13, UR37, R10, 0x96, !PT ;  /* 0x000000250d077c12 */ /* 0x000fe4000f8e960a */
[----:B---3--:R-:W-:Y:S01]  /*10920*/  F2FP.BF16.F32.PACK_AB R0, R14, R9 ;  /* 0x000000090e00723e */ /* 0x008fe200000010ff */
[----:B------:R-:W-:-:S04]  /*10930*/  IMAD.WIDE.U32 R8, R8, -0x326172a9, RZ ;  /* 0xcd9e8d5708087825 */ /* 0x000fc800078e00ff */
[----:B------:R-:W-:Y:S01]  /*10940*/  IMAD.WIDE.U32 R10, R7, -0x326172a9, RZ ;  /* 0xcd9e8d57070a7825 */ /* 0x000fe200078e00ff */
[----:B------:R-:W-:Y:S02]  /*10950*/  LOP3.LUT R6, R9, UR38, R6, 0x96, !PT ;  /* 0x0000002609067c12 */ /* 0x000fe4000f8e9606 */
[C---:B------:R-:W-:Y:S02]  /*10960*/  PRMT R161, R0.reuse, 0x7632, R161 ;  /* 0x0000763200a17816 */ /* 0x040fe400000000a1 */
[----:B------:R-:W-:Y:S01]  /*10970*/  PRMT R160, R0, 0x7610, R160 ;  /* 0x0000761000a07816 */ /* 0x000fe200000000a0 */
[----:B------:R-:W-:Y:S01]  /*10980*/  IMAD.WIDE.U32 R6, R6, -0x2daee0ad, RZ ;  /* 0xd2511f5306067825 */ /* 0x000fe200078e00ff */
[----:B------:R-:W-:-:S04]  /*10990*/  LOP3.LUT R0, R11, UR31, R8, 0x96, !PT ;  /* 0x0000001f0b007c12 */ /* 0x000fc8000f8e9608 */
[----:B------:R-:W-:Y:S01]  /*109a0*/  LOP3.LUT R7, R7, UR30, R12, 0x96, !PT ;  /* 0x0000001e07077c12 */ /* 0x000fe2000f8e960c */
[----:B------:R-:W-:-:S04]  /*109b0*/  IMAD.WIDE.U32 R8, R0, -0x2daee0ad, RZ ;  /* 0xd2511f5300087825 */ /* 0x000fc800078e00ff */
[----:B------:R-:W-:Y:S01]  /*109c0*/  @!P0 HFMA2.BF16_V2 R83, -RZ.H0_H0, RZ.H0_H0, -R161.H0_H0 ;  /* 0x200000ffff538231 */ /* 0x000fe200003409a1 */
[----:B------:R-:W-:Y:S01]  /*109d0*/  LOP3.LUT R9, R9, UR24, R6, 0x96, !PT ;  /* 0x0000001809097c12 */ /* 0x000fe2000f8e9606 */
[----:B------:R-:W-:Y:S01]  /*109e0*/  IMAD.WIDE.U32 R6, R7, -0x326172a9, RZ ;  /* 0xcd9e8d5707067825 */ /* 0x000fe200078e00ff */
[C---:B------:R-:W-:Y:S02]  /*109f0*/  LOP3.LUT R0, R4.reuse, 0xff, RZ, 0xc0, !PT ;  /* 0x000000ff04007812 */ /* 0x040fe400078ec0ff */
[----:B------:R-:W-:Y:S02]  /*10a00*/  LOP3.LUT R12, R4, 0xffff, RZ, 0xc0, !PT ;  /* 0x0000ffff040c7812 */ /* 0x000fe400078ec0ff */
[--C-:B------:R-:W-:Y:S02]  /*10a10*/  SHF.R.U32.HI R13, RZ, 0x10, R4.reuse ;  /* 0x00000010ff0d7819 */ /* 0x100fe40000011604 */
[----:B------:R-:W-:Y:S01]  /*10a20*/  SHF.R.U32.HI R11, RZ, 0x18, R4 ;  /* 0x00000018ff0b7819 */ /* 0x000fe20000011604 */
[----:B------:R-:W-:Y:S01]  /*10a30*/  IMAD.WIDE.U32 R4, R9, -0x326172a9, RZ ;  /* 0xcd9e8d5709047825 */ /* 0x000fe200078e00ff */
[----:B------:R-:W-:-:S02]  /*10a40*/  LOP3.LUT R7, R7, UR26, R10, 0x96, !PT ;  /* 0x0000001a07077c12 */ /* 0x000fc4000f8e960a */
[----:B------:R-:W-:Y:S01]  /*10a50*/  PRMT R114, R160, 0x5410, R161 ;  /* 0x00005410a0727816 */ /* 0x000fe200000000a1 */
[----:B------:R-:W-:Y:S01]  /*10a60*/  MUFU.EX2 R31, R150 ;  /* 0x00000096001f7308 */ /* 0x000fe20000000800 */
[----:B------:R-:W-:Y:S02]  /*10a70*/  @!P0 PRMT R161, R83, 0x5410, RZ ;  /* 0x0000541053a18816 */ /* 0x000fe400000000ff */
[----:B------:R-:W-:Y:S02]  /*10a80*/  ISETP.LE.U32.AND P0, PT, R0, UR13, PT ;  /* 0x0000000d00007c0c */ /* 0x000fe4000bf03070 */
[----:B------:R-:W-:Y:S02]  /*10a90*/  LOP3.LUT R6, R5, UR21, R6, 0x96, !PT ;  /* 0x0000001505067c12 */ /* 0x000fe4000f8e9606 */
[C---:B------:R-:W-:Y:S01]  /*10aa0*/  LOP3.LUT R0, R4.reuse, 0xff, RZ, 0xc0, !PT ;  /* 0x000000ff04007812 */ /* 0x040fe200078ec0ff */
[----:B------:R-:W1:Y:S01]  /*10ab0*/  MUFU.EX2 R9, R151 ;  /* 0x0000009700097308 */ /* 0x000e620000000800 */
[----:B------:R-:W-:-:S02]  /*10ac0*/  LOP3.LUT R22, R4, 0xffff, RZ, 0xc0, !PT ;  /* 0x0000ffff04167812 */ /* 0x000fc400078ec0ff */
[--C-:B------:R-:W-:Y:S02]  /*10ad0*/  SHF.R.U32.HI R21, RZ, 0x10, R4.reuse ;  /* 0x00000010ff157819 */ /* 0x100fe40000011604 */
[----:B------:R-:W-:Y:S01]  /*10ae0*/  SHF.R.U32.HI R23, RZ, 0x18, R4 ;  /* 0x00000018ff177819 */ /* 0x000fe20000011604 */
[----:B------:R-:W-:-:S04]  /*10af0*/  IMAD.WIDE.U32 R4, R7, -0x2daee0ad, RZ ;  /* 0xd2511f5307047825 */ /* 0x000fc800078e00ff */
[----:B------:R-:W-:Y:S01]  /*10b00*/  @!P1 HFMA2.BF16_V2 R84, -RZ.H0_H0, RZ.H0_H0, -R160.H0_H0 ;  /* 0x200000ffff549231 */ /* 0x000fe200003409a0 */
[C---:B------:R-:W-:Y:S02]  /*10b10*/  LOP3.LUT R25, R4.reuse, 0xff, RZ, 0xc0, !PT ;  /* 0x000000ff04197812 */ /* 0x040fe400078ec0ff */
[----:B------:R-:W-:Y:S02]  /*10b20*/  LOP3.LUT R20, R4, 0xffff, RZ, 0xc0, !PT ;  /* 0x0000ffff04147812 */ /* 0x000fe400078ec0ff */
[--C-:B------:R-:W-:Y:S02]  /*10b30*/  SHF.R.U32.HI R16, RZ, 0x10, R4.reuse ;  /* 0x00000010ff107819 */ /* 0x100fe40000011604 */
[----:B------:R-:W-:Y:S02]  /*10b40*/  SHF.R.U32.HI R27, RZ, 0x18, R4 ;  /* 0x00000018ff1b7819 */ /* 0x000fe40000011604 */
[----:B------:R-:W-:Y:S01]  /*10b50*/  SHF.R.U32.HI R4, RZ, 0x8, R12 ;  /* 0x00000008ff047819 */ /* 0x000fe2000001160c */
[----:B------:R-:W-:-:S03]  /*10b60*/  @!P4 HFMA2.BF16_V2 R81, -RZ.H0_H0, RZ.H0_H0, -R166.H0_H0 ;  /* 0x200000ffff51c231 */ /* 0x000fc600003409a6 */
[----:B------:R-:W-:Y:S02]  /*10b70*/  LOP3.LUT R4, R4, 0xffff, RZ, 0xc0, !PT ;  /* 0x0000ffff04047812 */ /* 0x000fe400078ec0ff */
[----:B------:R-:W-:Y:S02]  /*10b80*/  PRMT R115, R166, 0x5410, R165 ;  /* 0x00005410a6737816 */ /* 0x000fe400000000a5 */
[----:B------:R-:W-:Y:S02]  /*10b90*/  @!P1 PRMT R160, R84, 0x5410, RZ ;  /* 0x0000541054a09816 */ /* 0x000fe400000000ff */
[----:B------:R-:W-:Y:S02]  /*10ba0*/  @!P4 PRMT R166, R81, 0x5410, RZ ;  /* 0x0000541051a6c816 */ /* 0x000fe400000000ff */
[----:B------:R-:W-:Y:S02]  /*10bb0*/  ISETP.LE.U32.AND P1, PT, R4, UR13, PT ;  /* 0x0000000d04007c0c */ /* 0x000fe4000bf23070 */
[----:B------:R-:W-:-:S02]  /*10bc0*/  ISETP.LE.U32.AND P4, PT, R0, UR13, PT ;  /* 0x0000000d00007c0c */ /* 0x000fc4000bf83070 */
[----:B-1----:R-:W-:Y:S02]  /*10bd0*/  F2FP.BF16.F32.PACK_AB R4, R9, R31 ;  /* 0x0000001f0904723e */ /* 0x002fe400000010ff */
[C---:B------:R-:W-:Y:S02]  /*10be0*/  PRMT R163, R30.reuse, 0x7632, R163 ;  /* 0x000076321ea37816 */ /* 0x040fe400000000a3 */
[----:B------:R-:W-:Y:S02]  /*10bf0*/  PRMT R162, R30, 0x7610, R162 ;  /* 0x000076101ea27816 */ /* 0x000fe400000000a2 */
[----:B------:R-:W-:Y:S01]  /*10c00*/  LOP3.LUT R0, R5, UR20, R8, 0x96, !PT ;  /* 0x0000001405007c12 */ /* 0x000fe2000f8e9608 */
[----:B------:R-:W-:Y:S01]  /*10c10*/  MUFU.EX2 R30, R71 ;  /* 0x00000047001e7308 */ /* 0x000fe20000000800 */
[----:B------:R-:W-:-:S07]  /*10c20*/  PRMT R159, R4, 0x7610, R159 ;  /* 0x00007610049f7816 */ /* 0x000fce000000009f */
[----:B------:R-:W1:Y:S01]  /*10c30*/  MUFU.EX2 R8, R148 ;  /* 0x0000009400087308 */ /* 0x000e620000000800 */
[----:B------:R-:W-:Y:S01]  /*10c40*/  PRMT R158, R4, 0x7632, R158 ;  /* 0x00007632049e7816 */ /* 0x000fe2000000009e */
[----:B------:R-:W-:Y:S01]  /*10c50*/  @!P0 HFMA2.BF16_V2 R86, -RZ.H0_H0, RZ.H0_H0, -R159.H0_H0 ;  /* 0x200000ffff568231 */ /* 0x000fe2000034099f */
[----:B------:R-:W-:Y:S02]  /*10c60*/  LOP3.LUT R4, R13, 0xff, RZ, 0xc0, !PT ;  /* 0x000000ff0d047812 */ /* 0x000fe400078ec0ff */
[----:B------:R-:W-:Y:S02]  /*10c70*/  PRMT R113, R159, 0x5410, R158 ;  /* 0x000054109f717816 */ /* 0x000fe4000000009e */
[----:B------:R-:W-:Y:S02]  /*10c80*/  @!P0 PRMT R159, R86, 0x5410, RZ ;  /* 0x00005410569f8816 */ /* 0x000fe400000000ff */
[----:B------:R-:W-:Y:S01]  /*10c90*/  ISETP.LE.U32.AND P0, PT, R4, UR13, PT ;  /* 0x0000000d04007c0c */ /* 0x000fe2000bf03070 */
[----:B------:R-:W-:-:S02]  /*10ca0*/  IMAD.MOV.U32 R74, RZ, RZ, R125 ;  /* 0x000000ffff4a7224 */ /* 0x000fc400078e007d */
[----:B------:R-:W-:Y:S01]  /*10cb0*/  FADD.FTZ R7, R164, R28 ;  /* 0x0000001ca4077221 */ /* 0x000fe20000010000 */
[----:B------:R-:W-:Y:S01]  /*10cc0*/  MUFU.EX2 R125, R153 ;  /* 0x00000099007d7308 */ /* 0x000fe20000000800 */
[----:B-1----:R-:W-:-:S07]  /*10cd0*/  F2FP.BF16.F32.PACK_AB R4, R8, R30 ;  /* 0x0000001e0804723e */ /* 0x002fce00000010ff */
[----:B------:R-:W1:Y:S01]  /*10ce0*/  MUFU.EX2 R28, R152 ;  /* 0x00000098001c7308 */ /* 0x000e620000000800 */
[----:B------:R-:W-:Y:S02]  /*10cf0*/  PRMT R157, R4, 0x7610, R157 ;  /* 0x00007610049d7816 */ /* 0x000fe4000000009d */
[----:B------:R-:W-:Y:S02]  /*10d00*/  LOP3.LUT R5, R6, 0xffff, RZ, 0xc0, !PT ;  /* 0x0000ffff06057812 */ /* 0x000fe400078ec0ff */
[----:B------:R-:W-:Y:S01]  /*10d10*/  PRMT R156, R4, 0x7632, R156 ;  /* 0x00007632049c7816 */ /* 0x000fe2000000009c */
[----:B------:R-:W-:Y:S01]  /*10d20*/  @!P0 HFMA2.BF16_V2 R88, -RZ.H0_H0, RZ.H0_H0, -R157.H0_H0 ;  /* 0x200000ffff588231 */ /* 0x000fe2000034099d */
[----:B------:R-:W-:Y:S01]  /*10d30*/  SHF.R.U32.HI R4, RZ, 0x8, R5 ;  /* 0x00000008ff047819 */ /* 0x000fe20000011605 */
[----:B------:R-:W-:Y:S01]  /*10d40*/  @!P1 HFMA2.BF16_V2 R85, -RZ.H0_H0, RZ.H0_H0, -R158.H0_H0 ;  /* 0x200000ffff559231 */ /* 0x000fe2000034099e */
[----:B------:R-:W-:Y:S02]  /*10d50*/  LOP3.LUT R5, R6, 0xff, RZ, 0xc0, !PT ;  /* 0x000000ff06057812 */ /* 0x000fe400078ec0ff */
[----:B------:R-:W-:-:S02]  /*10d60*/  PRMT R112, R157, 0x5410, R156 ;  /* 0x000054109d707816 */ /* 0x000fc4000000009c */
[----:B------:R-:W-:Y:S02]  /*10d70*/  LOP3.LUT R4, R4, 0xffff, RZ, 0xc0, !PT ;  /* 0x0000ffff04047812 */ /* 0x000fe400078ec0ff */
[----:B------:R-:W-:Y:S02]  /*10d80*/  @!P0 PRMT R157, R88, 0x5410, RZ ;  /* 0x00005410589d8816 */ /* 0x000fe400000000ff */
[----:B------:R-:W-:Y:S02]  /*10d90*/  ISETP.LE.U32.AND P0, PT, R5, UR13, PT ;  /* 0x0000000d05007c0c */ /* 0x000fe4000bf03070 */
[----:B------:R-:W-:Y:S02]  /*10da0*/  @!P1 PRMT R158, R85, 0x5410, RZ ;  /* 0x00005410559e9816 */ /* 0x000fe400000000ff */
[----:B------:R-:W-:Y:S01]  /*10db0*/  ISETP.LE.U32.AND P1, PT, R4, UR13, PT ;  /* 0x0000000d04007c0c */ /* 0x000fe2000bf23070 */
[----:B------:R-:W-:Y:S01]  /*10dc0*/  @!P6 HFMA2.BF16_V2 R80, -RZ.H0_H0, RZ.H0_H0, -R162.H0_H0 ;  /* 0x200000ffff50e231 */ /* 0x000fe200003409a2 */
[----:B-1----:R-:W-:Y:S01]  /*10dd0*/  F2FP.BF16.F32.PACK_AB R4, R125, R28 ;  /* 0x0000001c7d04723e */ /* 0x002fe200000010ff */
[----:B------:R-:W-:Y:S01]  /*10de0*/  IMAD.MOV.U32 R63, RZ, RZ, R42 ;  /* 0x000000ffff3f7224 */ /* 0x000fe200078e002a */
[----:B------:R-:W-:-:S02]  /*10df0*/  PRMT R42, R162, 0x5410, R163 ;  /* 0x00005410a22a7816 */ /* 0x000fc400000000a3 */
[----:B------:R-:W-:Y:S01]  /*10e00*/  PRMT R155, R4, 0x7610, R155 ;  /* 0x00007610049b7816 */ /* 0x000fe2000000009b */
[----:B------:R-:W-:Y:S01]  /*10e10*/  IMAD.MOV.U32 R83, RZ, RZ, R231 ;  /* 0x000000ffff537224 */ /* 0x000fe200078e00e7 */
[----:B------:R-:W-:Y:S01]  /*10e20*/  @!P6 PRMT R162, R80, 0x5410, RZ ;  /* 0x0000541050a2e816 */ /* 0x000fe200000000ff */
[----:B------:R-:W-:Y:S01]  /*10e30*/  IMAD.MOV.U32 R80, RZ, RZ, R176 ;  /* 0x000000ffff507224 */ /* 0x000fe200078e00b0 */
[----:B------:R1:W-:Y:S01]  /*10e40*/  MUFU.EX2 R231, R154 ;  /* 0x0000009a00e77308 */ /* 0x0003e20000000800 */
[----:B------:R-:W-:Y:S02]  /*10e50*/  @!P0 HFMA2.BF16_V2 R90, -RZ.H0_H0, RZ.H0_H0, -R155.H0_H0 ;  /* 0x200000ffff5a8231 */ /* 0x000fe4000034099b */
[----:B------:R-:W-:-:S05]  /*10e60*/  IMAD.MOV.U32 R78, RZ, RZ, R139 ;  /* 0x000000ffff4e7224 */ /* 0x000fca00078e008b */
[----:B------:R-:W3:Y:S01]  /*10e70*/  MUFU.EX2 R176, R232 ;  /* 0x000000e800b07308 */ /* 0x000ee20000000800 */
[----:B-1----:R-:W-:Y:S02]  /*10e80*/  PRMT R154, R4, 0x7632, R154 ;  /* 0x00007632049a7816 */ /* 0x002fe4000000009a */
[----:B------:R-:W-:Y:S02]  /*10e90*/  LOP3.LUT R4, R21, 0xff, RZ, 0xc0, !PT ;  /* 0x000000ff15047812 */ /* 0x000fe400078ec0ff */
[----:B------:R-:W-:Y:S02]  /*10ea0*/  PRMT R139, R155, 0x5410, R154 ;  /* 0x000054109b8b7816 */ /* 0x000fe4000000009a */
[----:B------:R-:W-:Y:S02]  /*10eb0*/  @!P0 PRMT R155, R90, 0x5410, RZ ;  /* 0x000054105a9b8816 */ /* 0x000fe400000000ff */
[----:B------:R-:W-:Y:S02]  /*10ec0*/  ISETP.LE.U32.AND P0, PT, R4, UR13, PT ;  /* 0x0000000d04007c0c */ /* 0x000fe4000bf03070 */
[----:B------:R-:W-:Y:S01]  /*10ed0*/  SHF.R.U32.HI R4, RZ, 0x8, R22 ;  /* 0x00000008ff047819 */ /* 0x000fe20000011616 */
[----:B------:R-:W-:-:S03]  /*10ee0*/  @!P1 HFMA2.BF16_V2 R89, -RZ.H0_H0, RZ.H0_H0, -R154.H0_H0 ;  /* 0x200000ffff599231 */ /* 0x000fc6000034099a */
[----:B------:R-:W-:Y:S02]  /*10ef0*/  LOP3.LUT R4, R4, 0xffff, RZ, 0xc0, !PT ;  /* 0x0000ffff04047812 */ /* 0x000fe400078ec0ff */
[----:B------:R-:W-:Y:S02]  /*10f00*/  @!P1 PRMT R154, R89, 0x5410, RZ ;  /* 0x00005410599a9816 */ /* 0x000fe400000000ff */
[----:B------:R-:W-:Y:S01]  /*10f10*/  ISETP.LE.U32.AND P1, PT, R4, UR13, PT ;  /* 0x0000000d04007c0c */ /* 0x000fe2000bf23070 */
[----:B------:R-:W-:Y:S01]  /*10f20*/  @!P2 HFMA2.BF16_V2 R82, -RZ.H0_H0, RZ.H0_H0, -R165.H0_H0 ;  /* 0x200000ffff52a231 */ /* 0x000fe200003409a5 */
[----:B---3--:R-:W-:Y:S01]  /*10f30*/  F2FP.BF16.F32.PACK_AB R4, R176, R231 ;  /* 0x000000e7b004723e */ /* 0x008fe200000010ff */
[----:B------:R-:W-:Y:S02]  /*10f40*/  IMAD.MOV.U32 R84, RZ, RZ, R226 ;  /* 0x000000ffff547224 */ /* 0x000fe400078e00e2 */
[----:B------:R-:W-:Y:S01]  /*10f50*/  @!P5 HFMA2.BF16_V2 R79, -RZ.H0_H0, RZ.H0_H0, -R163.H0_H0 ;  /* 0x200000ffff4fd231 */ /* 0x000fe200003409a3 */
[----:B------:R-:W1:Y:S01]  /*10f60*/  MUFU.EX2 R226, R73 ;  /* 0x0000004900e27308 */ /* 0x000e620000000800 */
[----:B------:R-:W-:-:S02]  /*10f70*/  PRMT R153, R4, 0x7610, R153 ;  /* 0x0000761004997816 */ /* 0x000fc40000000099 */
[----:B------:R-:W-:Y:S02]  /*10f80*/  PRMT R152, R4, 0x7632, R152 ;  /* 0x0000763204987816 */ /* 0x000fe40000000098 */
[----:B------:R-:W-:Y:S02]  /*10f90*/  LOP3.LUT R4, R16, 0xff, RZ, 0xc0, !PT ;  /* 0x000000ff10047812 */ /* 0x000fe400078ec0ff */
[----:B------:R-:W-:Y:S02]  /*10fa0*/  @!P2 PRMT R165, R82, 0x5410, RZ ;  /* 0x0000541052a5a816 */ /* 0x000fe400000000ff */
[----:B------:R-:W-:Y:S02]  /*10fb0*/  ISETP.LE.U32.AND P2, PT, R11, UR13, PT ;  /* 0x0000000d0b007c0c */ /* 0x000fe4000bf43070 */
[----:B------:R-:W-:Y:S02]  /*10fc0*/  @!P5 PRMT R163, R79, 0x5410, RZ ;  /* 0x000054104fa3d816 */ /* 0x000fe400000000ff */
[----:B------:R-:W-:-:S02]  /*10fd0*/  ISETP.LE.U32.AND P5, PT, R4, UR13, PT ;  /* 0x0000000d04007c0c */ /* 0x000fc4000bfa3070 */
[----:B------:R-:W-:Y:S01]  /*10fe0*/  SHF.R.U32.HI R4, RZ, 0x8, R20 ;  /* 0x00000008ff047819 */ /* 0x000fe20000011614 */
[----:B------:R-:W-:-:S03]  /*10ff0*/  IMAD.MOV.U32 R82, RZ, RZ, R230 ;  /* 0x000000ffff527224 */ /* 0x000fc600078e00e6 */
[----:B------:R-:W-:Y:S01]  /*11000*/  LOP3.LUT R4, R4, 0xffff, RZ, 0xc0, !PT ;  /* 0x0000ffff04047812 */ /* 0x000fe200078ec0ff */
[----:B------:R-:W-:Y:S01]  /*11010*/  IMAD.MOV.U32 R85, RZ, RZ, R227 ;  /* 0x000000ffff557224 */ /* 0x000fe200078e00e3 */
[----:B------:R-:W-:Y:S02]  /*11020*/  MUFU.EX2 R230, R244 ;  /* 0x000000f400e67308 */ /* 0x000fe40000000800 */
[----:B------:R-:W-:Y:S01]  /*11030*/  ISETP.LE.U32.AND P6, PT, R4, UR13, PT ;  /* 0x0000000d04007c0c */ /* 0x000fe2000bfc3070 */
[----:B------:R-:W-:Y:S01]  /*11040*/  @!P2 HFMA2.BF16_V2 R87, -RZ.H0_H0, RZ.H0_H0, -R156.H0_H0 ;  /* 0x200000ffff57a231 */ /* 0x000fe2000034099c */
[----:B-1----:R-:W-:-:S04]  /*11050*/  F2FP.BF16.F32.PACK_AB R4, R228, R226 ;  /* 0x000000e2e404723e */ /* 0x002fc800000010ff */
[----:B------:R-:W1:Y:S01]  /*11060*/  MUFU.EX2 R227, R239 ;  /* 0x000000ef00e37308 */ /* 0x000e620000000800 */
[----:B------:R-:W-:Y:S02]  /*11070*/  LOP3.LUT R5, R0, 0xffff, RZ, 0xc0, !PT ;  /* 0x0000ffff00057812 */ /* 0x000fe400078ec0ff */
[C---:B------:R-:W-:Y:S01]  /*11080*/  PRMT R151, R4.reuse, 0x7610, R151 ;  /* 0x0000761004977816 */ /* 0x040fe20000000097 */
[----:B------:R-:W-:Y:S01]  /*11090*/  @!P1 HFMA2.BF16_V2 R92, -RZ.H0_H0, RZ.H0_H0, -R152.H0_H0 ;  /* 0x200000ffff5c9231 */ /* 0x000fe20000340998 */
[----:B------:R-:W-:Y:S02]  /*110a0*/  @!P2 PRMT R156, R87, 0x5410, RZ ;  /* 0x00005410579ca816 */ /* 0x000fe400000000ff */
[----:B------:R-:W-:Y:S02]  /*110b0*/  PRMT R150, R4, 0x7632, R150 ;  /* 0x0000763204967816 */ /* 0x000fe40000000096 */
[----:B------:R-:W-:Y:S02]  /*110c0*/  ISETP.LE.U32.AND P2, PT, R23, UR13, PT ;  /* 0x0000000d17007c0c */ /* 0x000fe4000bf43070 */
[----:B------:R-:W-:Y:S01]  /*110d0*/  SHF.R.U32.HI R4, RZ, 0x8, R5 ;  /* 0x00000008ff047819 */ /* 0x000fe20000011605 */
[----:B------:R-:W-:Y:S01]  /*110e0*/  IMAD.MOV.U32 R79, RZ, RZ, R138 ;  /* 0x000000ffff4f7224 */ /* 0x000fe200078e008a */
[----:B------:R-:W-:Y:S01]  /*110f0*/  LOP3.LUT R5, R0, 0xff, RZ, 0xc0, !PT ;  /* 0x000000ff00057812 */ /* 0x000fe200078ec0ff */
[----:B------:R-:W-:Y:S01]  /*11100*/  @!P0 HFMA2.BF16_V2 R94, -RZ.H0_H0, RZ.H0_H0, -R151.H0_H0 ;  /* 0x200000ffff5e8231 */ /* 0x000fe20000340997 */
[----:B------:R-:W-:Y:S01]  /*11110*/  PRMT R138, R153, 0x5410, R152 ;  /* 0x00005410998a7816 */ /* 0x000fe20000000098 */
[----:B------:R-:W-:Y:S01]  /*11120*/  IMAD.MOV.U32 R77, RZ, RZ, R126 ;  /* 0x000000ffff4d7224 */ /* 0x000fe200078e007e */
[----:B------:R-:W-:Y:S01]  /*11130*/  @!P1 PRMT R152, R92, 0x5410, RZ ;  /* 0x000054105c989816 */ /* 0x000fe200000000ff */
[----:B------:R-:W-:Y:S01]  /*11140*/  IMAD.MOV.U32 R126, RZ, RZ, R137 ;  /* 0x000000ffff7e7224 */ /* 0x000fe200078e0089 */
[----:B------:R-:W-:-:S02]  /*11150*/  LOP3.LUT R4, R4, 0xffff, RZ, 0xc0, !PT ;  /* 0x0000ffff04047812 */ /* 0x000fc400078ec0ff */
[----:B------:R-:W-:Y:S02]  /*11160*/  ISETP.LE.U32.AND P1, PT, R5, UR13, PT ;  /* 0x0000000d05007c0c */ /* 0x000fe4000bf23070 */
[----:B------:R-:W-:Y:S02]  /*11170*/  PRMT R137, R151, 0x5410, R150 ;  /* 0x0000541097897816 */ /* 0x000fe40000000096 */
[----:B------:R-:W-:Y:S02]  /*11180*/  @!P0 PRMT R151, R94, 0x5410, RZ ;  /* 0x000054105e978816 */ /* 0x000fe400000000ff */
[----:B------:R-:W-:Y:S01]  /*11190*/  ISETP.LE.U32.AND P0, PT, R4, UR13, PT ;  /* 0x0000000d04007c0c */ /* 0x000fe2000bf03070 */
[----:B------:R-:W-:Y:S01]  /*111a0*/  IMAD.MOV.U32 R89, RZ, RZ, R225 ;  /* 0x000000ffff597224 */ /* 0x000fe200078e00e1 */
[----:B-1----:R-:W-:Y:S01]  /*111b0*/  F2FP.BF16.F32.PACK_AB R4, R230, R227 ;  /* 0x000000e3e604723e */ /* 0x002fe200000010ff */
[----:B------:R-:W-:Y:S01]  /*111c0*/  IMAD.MOV.U32 R86, RZ, RZ, R224 ;  /* 0x000000ffff567224 */ /* 0x000fe200078e00e0 */
[----:B------:R-:W-:Y:S01]  /*111d0*/  MUFU.EX2 R225, R247 ;  /* 0x000000f700e17308 */ /* 0x000fe20000000800 */
[----:B------:R-:W-:Y:S01]  /*111e0*/  @!P4 HFMA2.BF16_V2 R91, -RZ.H0_H0, RZ.H0_H0, -R153.H0_H0 ;  /* 0x200000ffff5bc231 */ /* 0x000fe20000340999 */
[C---:B------:R-:W-:Y:S01]  /*111f0*/  PRMT R149, R4.reuse, 0x7610, R149 ;  /* 0x0000761004957816 */ /* 0x040fe20000000095 */
[----:B------:R-:W-:Y:S01]  /*11200*/  @!P2 HFMA2.BF16_V2 R93, -RZ.H0_H0, RZ.H0_H0, -R150.H0_H0 ;  /* 0x200000ffff5da231 */ /* 0x000fe20000340996 */
[----:B------:R-:W-:-:S04]  /*11210*/  PRMT R148, R4, 0x7632, R148 ;  /* 0x0000763204947816 */ /* 0x000fc80000000094 */
[----:B------:R-:W1:Y:S01]  /*11220*/  MUFU.EX2 R224, R246 ;  /* 0x000000f600e07308 */ /* 0x000e620000000800 */
[----:B------:R-:W-:Y:S01]  /*11230*/  SHF.R.U32.HI R4, RZ, 0x18, R6 ;  /* 0x00000018ff047819 */ /* 0x000fe20000011606 */
[----:B------:R-:W-:Y:S01]  /*11240*/  @!P1 HFMA2.BF16_V2 R95, -RZ.H0_H0, RZ.H0_H0, -R149.H0_H0 ;  /* 0x200000ffff5f9231 */ /* 0x000fe20000340995 */
[----:B------:R-:W-:Y:S02]  /*11250*/  @!P4 PRMT R153, R91, 0x5410, RZ ;  /* 0x000054105b99c816 */ /* 0x000fe400000000ff */
[----:B------:R-:W-:Y:S01]  /*11260*/  @!P2 PRMT R150, R93, 0x5410, RZ ;  /* 0x000054105d96a816 */ /* 0x000fe200000000ff */
[----:B------:R-:W-:Y:S01]  /*11270*/  IMAD.MOV.U32 R93, RZ, RZ, R85 ;  /* 0x000000ffff5d7224 */ /* 0x000fe200078e0055 */
[----:B------:R-:W-:Y:S01]  /*11280*/  ISETP.LE.U32.AND P4, PT, R4, UR13, PT ;  /* 0x0000000d04007c0c */ /* 0x000fe2000bf83070 */
[----:B------:R-:W-:Y:S01]  /*11290*/  FADD.FTZ R10, R14, R24 ;  /* 0x000000180e0a7221 */ /* 0x000fe20000010000 */
[----:B------:R-:W-:Y:S01]  /*112a0*/  SHF.R.U32.HI R4, RZ, 0x10, R6 ;  /* 0x00000010ff047819 */ /* 0x000fe20000011606 */
[----:B------:R-:W-:-:S02]  /*112b0*/  IMAD.MOV.U32 R85, RZ, RZ, R63 ;  /* 0x000000ffff557224 */ /* 0x000fc400078e003f */
[----:B------:R-:W-:Y:S01]  /*112c0*/  IMAD.MOV.U32 R63, RZ, RZ, R233 ;  /* 0x000000ffff3f7224 */ /* 0x000fe200078e00e9 */
[----:B------:R-:W-:Y:S01]  /*112d0*/  PRMT R233, R149, 0x5410, R148 ;  /* 0x0000541095e97816 */ /* 0x000fe20000000094 */
[----:B------:R-:W-:Y:S01]  /*112e0*/  FADD.FTZ R12, R44, R7 ;  /* 0x000000072c0c7221 */ /* 0x000fe20000010000 */
[----:B------:R-:W-:Y:S01]  /*112f0*/  @!P1 PRMT R149, R95, 0x5410, RZ ;  /* 0x000054105f959816 */ /* 0x000fe200000000ff */
[----:B------:R-:W-:Y:S01]  /*11300*/  FADD.FTZ R7, R30, R10 ;  /* 0x0000000a1e077221 */ /* 0x000fe20000010000 */
[----:B------:R-:W-:Y:S01]  /*11310*/  LOP3.LUT R4, R4, 0xff, RZ, 0xc0, !PT ;  /* 0x000000ff04047812 */ /* 0x000fe200078ec0ff */
[----:B------:R-:W-:Y:S01]  /*11320*/  IMAD.MOV.U32 R92, RZ, RZ, R84 ;  /* 0x000000ffff5c7224 */ /* 0x000fe200078e0054 */
[----:B------:R-:W-:Y:S01]  /*11330*/  ISETP.LE.U32.AND P1, PT, R25, UR13, PT ;  /* 0x0000000d19007c0c */ /* 0x000fe2000bf23070 */
[----:B------:R-:W-:Y:S01]  /*11340*/  IMAD.MOV.U32 R30, RZ, RZ, R82 ;  /* 0x000000ffff1e7224 */ /* 0x000fe200078e0052 */
[----:B------:R-:W-:Y:S01]  /*11350*/  ISETP.LE.U32.AND P2, PT, R4, UR13, PT ;  /* 0x0000000d04007c0c */ /* 0x000fe2000bf43070 */
[----:B------:R-:W-:-:S02]  /*11360*/  IMAD.MOV.U32 R84, RZ, RZ, R223 ;  /* 0x000000ffff547224 */ /* 0x000fc400078e00df */
[----:B------:R-:W-:Y:S01]  /*11370*/  IMAD.MOV.U32 R82, RZ, RZ, R219 ;  /* 0x000000ffff527224 */ /* 0x000fe200078e00db */
[----:B------:R-:W-:Y:S01]  /*11380*/  MUFU.EX2 R223, R48 ;  /* 0x0000003000df7308 */ /* 0x000fe20000000800 */
[----:B-1----:R-:W-:-:S07]  /*11390*/  F2FP.BF16.F32.PACK_AB R4, R225, R224 ;  /* 0x000000e0e104723e */ /* 0x002fce00000010ff */
[----:B------:R-:W1:Y:S01]  /*113a0*/  MUFU.EX2 R219, R49 ;  /* 0x0000003100db7308 */ /* 0x000e620000000800 */
[C---:B------:R-:W-:Y:S02]  /*113b0*/  PRMT R147, R4.reuse, 0x7610, R147 ;  /* 0x0000761004937816 */ /* 0x040fe40000000093 */
[----:B------:R-:W-:Y:S02]  /*113c0*/  PRMT R146, R4, 0x7632, R146 ;  /* 0x0000763204927816 */ /* 0x000fe40000000092 */
[--C-:B------:R-:W-:Y:S02]  /*113d0*/  SHF.R.U32.HI R4, RZ, 0x18, R0.reuse ;  /* 0x00000018ff047819 */ /* 0x100fe40000011600 */
[----:B------:R-:W-:Y:S01]  /*113e0*/  SHF.R.U32.HI R0, RZ, 0x10, R0 ;  /* 0x00000010ff007819 */ /* 0x000fe20000011600 */
[----:B------:R-:W-:Y:S01]  /*113f0*/  @!P1 HFMA2.BF16_V2 R97, -RZ.H0_H0, RZ.H0_H0, -R147.H0_H0 ;  /* 0x200000ffff619231 */ /* 0x000fe20000340993 */
[----:B------:R-:W-:Y:S02]  /*11400*/  PRMT R232, R147, 0x5410, R146 ;  /* 0x0000541093e87816 */ /* 0x000fe40000000092 */
[----:B------:R-:W-:-:S02]  /*11410*/  LOP3.LUT R0, R0, 0xff, RZ, 0xc0, !PT ;  /* 0x000000ff00007812 */ /* 0x000fc400078ec0ff */
[----:B------:R-:W-:Y:S01]  /*11420*/  @!P1 PRMT R147, R97, 0x5410, RZ ;  /* 0x0000541061939816 */ /* 0x000fe200000000ff */
[----:B------:R-:W-:Y:S01]  /*11430*/  FADD.FTZ R26, R32, R26 ;  /* 0x0000001a201a7221 */ /* 0x000fe20000010000 */
[----:B------:R-:W-:Y:S01]  /*11440*/  ISETP.LE.U32.AND P1, PT, R0, UR13, PT ;  /* 0x0000000d00007c0c */ /* 0x000fe2000bf23070 */
[----:B------:R3:W-:Y:S01]  /*11450*/  MUFU.EX2 R16, R220 ;  /* 0x000000dc00107308 */ /* 0x0007e20000000800 */
[----:B-1----:R-:W-:Y:S01]  /*11460*/  F2FP.BF16.F32.PACK_AB R0, R223, R219 ;  /* 0x000000dbdf00723e */ /* 0x002fe200000010ff */
[----:B------:R-:W-:Y:S01]  /*11470*/  IMAD.MOV.U32 R44, RZ, RZ, R80 ;  /* 0x000000ffff2c7224 */ /* 0x000fe200078e0050 */
[----:B------:R-:W-:Y:S01]  /*11480*/  USHF.L.U32 UR4, UR19, 0x3, URZ ;  /* 0x0000000313047899 */ /* 0x000fe2000800063f */
[----:B------:R-:W-:Y:S01]  /*11490*/  FADD.FTZ R13, R31, R26 ;  /* 0x0000001a1f0d7221 */ /* 0x000fe20000010000 */
[----:B------:R-:W-:-:S03]  /*114a0*/  IMAD.MOV.U32 R80, RZ, RZ, R68 ;  /* 0x000000ffff507224 */ /* 0x000fc600078e0044 */
[----:B------:R-:W1:Y:S01]  /*114b0*/  MUFU.EX2 R164, R142 ;  /* 0x0000008e00a47308 */ /* 0x000e620000000800 */
[----:B------:R-:W-:Y:S01]  /*114c0*/  PRMT R145, R0, 0x7632, R145 ;  /* 0x0000763200917816 */ /* 0x000fe20000000091 */
[----:B------:R-:W-:Y:S02]  /*114d0*/  IMAD.MOV.U32 R68, RZ, RZ, R238 ;  /* 0x000000ffff447224 */ /* 0x000fe400078e00ee */
[----:B------:R-:W-:Y:S02]  /*114e0*/  IMAD.MOV.U32 R21, RZ, RZ, R215 ;  /* 0x000000ffff157224 */ /* 0x000fe400078e00d7 */
[----:B------:R-:W-:Y:S01]  /*114f0*/  FADD.FTZ R6, R38, R12 ;  /* 0x0000000c26067221 */ /* 0x000fe20000010000 */
[----:B------:R-:W-:Y:S01]  /*11500*/  FADD.FTZ R5, R9, R13 ;  /* 0x0000000d09057221 */ /* 0x000fe20000010000 */
[----:B------:R-:W-:Y:S01]  /*11510*/  MUFU.EX2 R215, R58 ;  /* 0x0000003a00d77308 */ /* 0x000fe20000000800 */
[----:B------:R-:W-:Y:S01]  /*11520*/  @!P5 HFMA2.BF16_V2 R99, -RZ.H0_H0, RZ.H0_H0, -R0.H0_H0 ;  /* 0x200000ffff63d231 */ /* 0x000fe20000340900 */
[C---:B------:R-:W-:Y:S01]  /*11530*/  @P5 PRMT R216, R0.reuse, 0x7610, R216 ;  /* 0x0000761000d85816 */ /* 0x040fe200000000d8 */
[----:B------:R-:W-:Y:S01]  /*11540*/  IMAD.MOV.U32 R12, RZ, RZ, R140 ;  /* 0x000000ffff0c7224 */ /* 0x000fe200078e008c */
[----:B---3--:R-:W-:Y:S01]  /*11550*/  PRMT R220, R0, 0x5410, R145 ;  /* 0x0000541000dc7816 */ /* 0x008fe20000000091 */
[----:B------:R-:W-:-:S03]  /*11560*/  IMAD.MOV.U32 R13, RZ, RZ, R141 ;  /* 0x000000ffff0d7224 */ /* 0x000fc600078e008d */
[----:B------:R-:W3:Y:S01]  /*11570*/  MUFU.EX2 R238, R56 ;  /* 0x0000003800ee7308 */ /* 0x000ee20000000800 */
[----:B------:R-:W-:Y:S02]  /*11580*/  IMAD.U32 R0, RZ, RZ, UR4 ;  /* 0x00000004ff007e24 */ /* 0x000fe4000f8e00ff */
[----:B------:R-:W-:Y:S02]  /*11590*/  @!P0 HFMA2.BF16_V2 R96, -RZ.H0_H0, RZ.H0_H0, -R148.H0_H0 ;  /* 0x200000ffff608231 */ /* 0x000fe40000340994 */
[----:B------:R-:W-:Y:S02]  /*115a0*/  IMAD.MOV.U32 R31, RZ, RZ, R83 ;  /* 0x000000ffff1f7224 */ /* 0x000fe400078e0053 */
[----:B------:R-:W-:Y:S02]  /*115b0*/  IMAD.MOV.U32 R83, RZ, RZ, R33 ;  /* 0x000000ffff537224 */ /* 0x000fe400078e0021 */
[----:B------:R-:W-:-:S04]  /*115c0*/  IMAD.WIDE R32, R0, 0x2, R12 ;  /* 0x0000000200207825 */ /* 0x000fc800078e020c */
[----:B------:R-:W-:Y:S01]  /*115d0*/  FADD.FTZ R11, R75, R29 ;  /* 0x0000001d4b0b7221 */ /* 0x000fe20000010000 */
[----:B------:R-:W-:Y:S01]  /*115e0*/  @!P0 PRMT R148, R96, 0x5410, RZ ;  /* 0x0000541060948816 */ /* 0x000fe200000000ff */
[----:B------:R-:W-:Y:S02]  /*115f0*/  IMAD.U32 R0, RZ, RZ, UR47 ;  /* 0x0000002fff007e24 */ /* 0x000fe4000f8e00ff */
[----:B------:R-:W-:Y:S01]  /*11600*/  IMAD.MOV.U32 R81, RZ, RZ, R79 ;  /* 0x000000ffff517224 */ /* 0x000fe200078e004f */
[----:B------:R-:W-:Y:S01]  /*11610*/  ISETP.LE.U32.AND P0, PT, R4, UR13, PT ;  /* 0x0000000d04007c0c */ /* 0x000fe2000bf03070 */
[----:B------:R-:W-:Y:S01]  /*11620*/  IMAD.MOV.U32 R79, RZ, RZ, R66 ;  /* 0x000000ffff4f7224 */ /* 0x000fe200078e0042 */
[----:B-1----:R-:W-:Y:S01]  /*11630*/  F2FP.BF16.F32.PACK_AB R4, R164, R16 ;  /* 0x00000010a404723e */ /* 0x002fe200000010ff */
[----:B------:R-:W-:Y:S02]  /*11640*/  IMAD.MOV.U32 R29, RZ, RZ, R70 ;  /* 0x000000ffff1d7224 */ /* 0x000fe400078e0046 */
[----:B------:R-:W-:-:S02]  /*11650*/  IMAD.MOV.U32 R66, RZ, RZ, R236 ;  /* 0x000000ffff427224 */ /* 0x000fc400078e00ec */
[----:B------:R-:W-:Y:S01]  /*11660*/  FADD.FTZ R236, R37, R6 ;  /* 0x0000000625ec7221 */ /* 0x000fe20000010000 */
[----:B------:R-:W-:Y:S01]  /*11670*/  IMAD.WIDE R70, R0, 0x2, R12 ;  /* 0x0000000200467825 */ /* 0x000fe200078e020c */
[----:B------:R-:W-:Y:S01]  /*11680*/  LOP3.LUT R6, R31, UR41, R92, 0x96, !PT ;  /* 0x000000291f067c12 */ /* 0x000fe2000f8e965c */
[----:B------:R-:W-:Y:S02]  /*11690*/  STG.E.U16 desc[UR28][R12.64+-0x80], R60 ;  /* 0xffff803c0c007986 */ /* 0x000fe4000c10151c */
[----:B------:R-:W-:-:S04]  /*116a0*/  IMAD.WIDE.U32 R22, R245, -0x326172a9, RZ ;  /* 0xcd9e8d57f5167825 */ /* 0x000fc800078e00ff */
[----:B------:R-:W-:Y:S01]  /*116b0*/  FADD.FTZ R10, R143, R11 ;  /* 0x0000000b8f0a7221 */ /* 0x000fe20000010000 */
[----:B------:R-:W-:Y:S01]  /*116c0*/  STG.E.U16 desc[UR28][R12.64+-0x7e], R59 ;  /* 0xffff823b0c007986 */ /* 0x000fe2000c10151c */
[C---:B------:R-:W-:Y:S02]  /*116d0*/  PRMT R144, R4.reuse, 0x7610, R144 ;  /* 0x0000761004907816 */ /* 0x040fe40000000090 */
[----:B------:R-:W-:Y:S01]  /*116e0*/  PRMT R143, R4, 0x7632, R143 ;  /* 0x00007632048f7816 */ /* 0x000fe2000000008f */
[----:B------:R-:W-:Y:S01]  /*116f0*/  STG.E.U16 desc[UR28][R32.64+-0x80], R53 ;  /* 0xffff803520007986 */ /* 0x000fe2000c10151c */
[----:B---3--:R-:W-:-:S03]  /*11700*/  F2FP.BF16.F32.PACK_AB R4, R238, R215 ;  /* 0x000000d7ee04723e */ /* 0x008fc600000010ff */
[----:B------:R-:W-:Y:S01]  /*11710*/  STG.E.U16 desc[UR28][R32.64+-0x7e], R55 ;  /* 0xffff823720007986 */ /* 0x000fe2000c10151c */
[----:B------:R-:W-:Y:S01]  /*11720*/  LOP3.LUT R0, R23, UR42, R44, 0x96, !PT ;  /* 0x0000002a17007c12 */ /* 0x000fe2000f8e962c */
[----:B------:R-:W-:Y:S02]  /*11730*/  IMAD.MOV.U32 R75, RZ, RZ, R76 ;  /* 0x000000ffff4b7224 */ /* 0x000fe400078e004c */
[----:B--2---:R-:W-:Y:S01]  /*11740*/  STG.E.U16 desc[UR28][R2.64+-0x80], R19 ;  /* 0xffff801302007986 */ /* 0x004fe2000c10151c */
[----:B------:R-:W-:-:S03]  /*11750*/  IMAD.MOV.U32 R76, RZ, RZ, R61 ;  /* 0x000000ffff4c7224 */ /* 0x000fc600078e003d */
[----:B------:R-:W-:Y:S01]  /*11760*/  STG.E.U16 desc[UR28][R2.64+-0x7e], R18 ;  /* 0xffff821202007986 */ /* 0x000fe2000c10151c */
[----:B------:R-:W-:-:S03]  /*11770*/  IMAD.MOV.U32 R61, RZ, RZ, R235 ;  /* 0x000000ffff3d7224 */ /* 0x000fc600078e00eb */
[----:B------:R1:W-:Y:S01]  /*11780*/  STG.E.U16 desc[UR28][R70.64+-0x7e], R15 ;  /* 0xffff820f46007986 */ /* 0x0003e2000c10151c */
[----:B------:R-:W-:Y:S01]  /*11790*/  PRMT R142, R4, 0x7610, R142 ;  /* 0x00007610048e7816 */ /* 0x000fe2000000008e */
[----:B------:R-:W-:Y:S01]  /*117a0*/  FADD.FTZ R235, R28, R5 ;  /* 0x000000051ceb7221 */ /* 0x000fe20000010000 */
[----:B------:R-:W-:Y:S01]  /*117b0*/  PRMT R69, R4, 0x7632, R69 ;  /* 0x0000763204457816 */ /* 0x000fe20000000045 */
[----:B------:R-:W-:-:S04]  /*117c0*/  IMAD.WIDE.U32 R4, R0, -0x2daee0ad, RZ ;  /* 0xd2511f5300047825 */ /* 0x000fc800078e00ff */
[----:B------:R-:W-:Y:S01]  /*117d0*/  FADD.FTZ R20, R8, R7 ;  /* 0x0000000708147221 */ /* 0x000fe20000010000 */
[----:B------:R-:W-:Y:S01]  /*117e0*/  IMAD.MOV.U32 R87, RZ, RZ, R78 ;  /* 0x000000ffff577224 */ /* 0x000fe200078e004e */
[----:B------:R-:W-:Y:S01]  /*117f0*/  LOP3.LUT R0, R5, UR39, R30, 0x96, !PT ;  /* 0x0000002705007c12 */ /* 0x000fe2000f8e961e */
[----:B------:R-:W-:Y:S02]  /*11800*/  IMAD.MOV.U32 R78, RZ, RZ, R72 ;  /* 0x000000ffff4e7224 */ /* 0x000fe400078e0048 */
[----:B------:R-:W-:Y:S02]  /*11810*/  IMAD.MOV.U32 R72, RZ, RZ, R237 ;  /* 0x000000ffff487224 */ /* 0x000fe400078e00ed */
[----:B------:R-:W-:Y:S01]  /*11820*/  FADD.FTZ R237, R54, R10 ;  /* 0x0000000a36ed7221 */ /* 0x000fe20000010000 */
[----:B-1----:R-:W-:-:S05]  /*11830*/  IMAD.WIDE.U32 R14, R6, -0x326172a9, RZ ;  /* 0xcd9e8d57060e7825 */ /* 0x002fca00078e00ff */
[----:B------:R-:W-:Y:S01]  /*11840*/  LOP3.LUT R6, R15, UR40, R22, 0x96, !PT ;  /* 0x000000280f067c12 */ /* 0x000fe2000f8e9616 */
[----:B------:R-:W-:-:S04]  /*11850*/  IMAD.WIDE.U32 R10, R0, -0x326172a9, RZ ;  /* 0xcd9e8d57000a7825 */ /* 0x000fc800078e00ff */
[----:B------:R-:W-:-:S05]  /*11860*/  IMAD.WIDE.U32 R6, R6, -0x2daee0ad, RZ ;  /* 0xd2511f5306067825 */ /* 0x000fca00078e00ff */
[----:B------:R-:W-:-:S05]  /*11870*/  LOP3.LUT R0, R7, UR37, R4, 0x96, !PT ;  /* 0x0000002507007c12 */ /* 0x000fca000f8e9604 */
        /* <DEDUP_REMOVED lines=8> */
[----:B------:R-:W-:Y:S01]  /*11900*/  IMAD.WIDE.U32 R4, R0, -0x326172a9, RZ ;  /* 0xcd9e8d5700047825 */ /* 0x000fe200078e00ff */
[----:B------:R-:W-:-:S04]  /*11910*/  LOP3.LUT R9, R7, UR26, R8, 0x96, !PT ;  /* 0x0000001a07097c12 */ /* 0x000fc8000f8e9608 */
[----:B------:R-:W-:Y:S02]  /*11920*/  LOP3.LUT R0, R5, UR21, R6, 0x96, !PT ;  /* 0x0000001505007c12 */ /* 0x000fe4000f8e9606 */
[C---:B------:R-:W-:Y:S02]  /*11930*/  LOP3.LUT R5, R4.reuse, 0xffff, RZ, 0xc0, !PT ;  /* 0x0000ffff04057812 */ /* 0x040fe400078ec0ff */
[--C-:B------:R-:W-:Y:S02]  /*11940*/  SHF.R.U32.HI R7, RZ, 0x10, R4.reuse ;  /* 0x00000010ff077819 */ /* 0x100fe40000011604 */
[----:B------:R-:W-:Y:S02]  /*11950*/  LOP3.LUT R8, R4, 0xff, RZ, 0xc0, !PT ;  /* 0x000000ff04087812 */ /* 0x000fe400078ec0ff */
[----:B------:R-:W-:Y:S02]  /*11960*/  SHF.R.U32.HI R6, RZ, 0x18, R4 ;  /* 0x00000018ff067819 */ /* 0x000fe40000011604 */
[----:B------:R-:W-:-:S02]  /*11970*/  SHF.R.U32.HI R5, RZ, 0x8, R5 ;  /* 0x00000008ff057819 */ /* 0x000fc40000011605 */
[----:B------:R-:W-:Y:S01]  /*11980*/  LOP3.LUT R4, R7, 0xff, RZ, 0xc0, !PT ;  /* 0x000000ff07047812 */ /* 0x000fe200078ec0ff */
[----:B------:R1:W-:Y:S03]  /*11990*/  STG.E.U16 desc[UR28][R70.64+-0x80], R17 ;  /* 0xffff801146007986 */ /* 0x0003e6000c10151c */
[----:B------:R-:W-:Y:S01]  /*119a0*/  PRMT R11, R4, 0x5410, R6 ;  /* 0x00005410040b7816 */ /* 0x000fe20000000006 */
[----:B------:R-:W-:Y:S02]  /*119b0*/  IMAD.MOV.U32 R90, RZ, RZ, R234 ;  /* 0x000000ffff5a7224 */ /* 0x000fe400078e00ea */
[----:B------:R-:W-:Y:S01]  /*119c0*/  FADD.FTZ R234, R16, R20 ;  /* 0x0000001410ea7221 */ /* 0x000fe20000010000 */
[----:B-1----:R-:W-:Y:S01]  /*119d0*/  PRMT R17, R8, 0x5410, R5 ;  /* 0x0000541008117816 */ /* 0x002fe20000000005 */
[----:B------:R-:W-:-:S05]  /*119e0*/  IMAD.WIDE.U32 R4, R9, -0x2daee0ad, RZ ;  /* 0xd2511f5309047825 */ /* 0x000fca00078e00ff */
[----:B------:R-:W-:Y:S02]  /*119f0*/  LOP3.LUT R6, R5, UR20, R10, 0x96, !PT ;  /* 0x0000001405067c12 */ /* 0x000fe4000f8e960a */
[C---:B------:R-:W-:Y:S02]  /*11a00*/  LOP3.LUT R5, R4.reuse, 0xffff, RZ, 0xc0, !PT ;  /* 0x0000ffff04057812 */ /* 0x040fe400078ec0ff */
[--C-:B------:R-:W-:Y:S02]  /*11a10*/  SHF.R.U32.HI R9, RZ, 0x10, R4.reuse ;  /* 0x00000010ff097819 */ /* 0x100fe40000011604 */
[----:B------:R-:W-:Y:S02]  /*11a20*/  SHF.R.U32.HI R7, RZ, 0x8, R5 ;  /* 0x00000008ff077819 */ /* 0x000fe40000011605 */
[----:B------:R-:W-:Y:S02]  /*11a30*/  LOP3.LUT R5, R4, 0xff, RZ, 0xc0, !PT ;  /* 0x000000ff04057812 */ /* 0x000fe400078ec0ff */
[----:B------:R-:W-:-:S02]  /*11a40*/  SHF.R.U32.HI R8, RZ, 0x18, R4 ;  /* 0x00000018ff087819 */ /* 0x000fc40000011604 */
[C---:B------:R-:W-:Y:S02]  /*11a50*/  LOP3.LUT R4, R0.reuse, 0xffff, RZ, 0xc0, !PT ;  /* 0x0000ffff00047812 */ /* 0x040fe400078ec0ff */
[----:B------:R-:W-:Y:S02]  /*11a60*/  PRMT R10, R5, 0x5410, R7 ;  /* 0x00005410050a7816 */ /* 0x000fe40000000007 */
[----:B------:R-:W-:Y:S02]  /*11a70*/  SHF.R.U32.HI R5, RZ, 0x8, R4 ;  /* 0x00000008ff057819 */ /* 0x000fe40000011604 */
[----:B------:R-:W-:-:S04]  /*11a80*/  LOP3.LUT R4, R0, 0xff, RZ, 0xc0, !PT ;  /* 0x000000ff00047812 */ /* 0x000fc800078ec0ff */
[----:B------:R-:W-:Y:S02]  /*11a90*/  PRMT R16, R4, 0x5410, R5 ;  /* 0x0000541004107816 */ /* 0x000fe40000000005 */
[--C-:B------:R-:W-:Y:S02]  /*11aa0*/  SHF.R.U32.HI R4, RZ, 0x10, R0.reuse ;  /* 0x00000010ff047819 */ /* 0x100fe40000011600 */
[----:B------:R-:W-:Y:S02]  /*11ab0*/  SHF.R.U32.HI R5, RZ, 0x18, R0 ;  /* 0x00000018ff057819 */ /* 0x000fe40000011600 */
[----:B------:R-:W-:Y:S02]  /*11ac0*/  LOP3.LUT R4, R4, 0xff, RZ, 0xc0, !PT ;  /* 0x000000ff04047812 */ /* 0x000fe400078ec0ff */
[----:B------:R-:W-:Y:S02]  /*11ad0*/  LOP3.LUT R0, R9, 0xff, RZ, 0xc0, !PT ;  /* 0x000000ff09007812 */ /* 0x000fe400078ec0ff */
[----:B------:R-:W-:Y:S01]  /*11ae0*/  PRMT R9, R4, 0x5410, R5 ;  /* 0x0000541004097816 */ /* 0x000fe20000000005 */
[----:B------:R-:W-:Y:S01]  /*11af0*/  IMAD.MOV.U32 R5, RZ, RZ, 0x7054 ;  /* 0x00007054ff057424 */ /* 0x000fe200078e00ff */
[----:B------:R-:W-:Y:S01]  /*11b00*/  PRMT R7, R0, 0x5410, R8 ;  /* 0x0000541000077816 */ /* 0x000fe20000000008 */
[----:B------:R-:W-:Y:S01]  /*11b10*/  IMAD.U32 R0, RZ, RZ, UR13 ;  /* 0x0000000dff007e24 */ /* 0x000fe2000f8e00ff */
[----:B------:R-:W-:-:S04]  /*11b20*/  LOP3.LUT R4, R6, 0xffff, RZ, 0xc0, !PT ;  /* 0x0000ffff06047812 */ /* 0x000fc800078ec0ff */
[----:B------:R-:W-:Y:S02]  /*11b30*/  PRMT R0, R0, R5, UR13 ;  /* 0x0000000d00007e16 */ /* 0x000fe40008000005 */
[----:B------:R-:W-:Y:S02]  /*11b40*/  SHF.R.U32.HI R5, RZ, 0x8, R4 ;  /* 0x00000008ff057819 */ /* 0x000fe40000011604 */
[----:B------:R-:W-:-:S04]  /*11b50*/  LOP3.LUT R4, R6, 0xff, RZ, 0xc0, !PT ;  /* 0x000000ff06047812 */ /* 0x000fc800078ec0ff */
[----:B------:R-:W-:Y:S02]  /*11b60*/  PRMT R24, R4, 0x5410, R5 ;  /* 0x0000541004187816 */ /* 0x000fe40000000005 */
[--C-:B------:R-:W-:Y:S02]  /*11b70*/  SHF.R.U32.HI R4, RZ, 0x10, R6.reuse ;  /* 0x00000010ff047819 */ /* 0x100fe40000011606 */
[----:B------:R-:W-:Y:S02]  /*11b80*/  SHF.R.U32.HI R6, RZ, 0x18, R6 ;  /* 0x00000018ff067819 */ /* 0x000fe40000011606 */
[----:B------:R-:W-:-:S04]  /*11b90*/  LOP3.LUT R4, R4, 0xff, RZ, 0xc0, !PT ;  /* 0x000000ff04047812 */ /* 0x000fc800078ec0ff */
[----:B------:R-:W-:Y:S02]  /*11ba0*/  PRMT R28, R4, 0x5410, R6 ;  /* 0x00005410041c7816 */ /* 0x000fe40000000006 */
[--C-:B------:R-:W-:Y:S02]  /*11bb0*/  HSET2.LE.AND R4, R17, R0.reuse, PT ;  /* 0x0000000011047233 */ /* 0x100fe40003803000 */
[----:B------:R-:W-:-:S03]  /*11bc0*/  HSET2.LE.AND R6, R10, R0, PT ;  /* 0x000000000a067233 */ /* 0x000fc60003803000 */
[----:B------:R-:W-:Y:S02]  /*11bd0*/  LOP3.LUT R10, R4, R64, RZ, 0xc0, !PT ;  /* 0x00000040040a7212 */ /* 0x000fe400078ec0ff */
[----:B------:R-:W2:Y:S01]  /*11be0*/  LDL.LU R64, [R1+0x100] ;  /* 0x0001000001407983 */ /* 0x000ea20000300800 */
[----:B------:R-:W-:Y:S01]  /*11bf0*/  LOP3.LUT R18, R6, R222, RZ, 0xc0, !PT ;  /* 0x000000de06127212 */ /* 0x000fe200078ec0ff */
[----:B------:R-:W-:Y:S01]  /*11c00*/  UIADD3 UR6, UR6, 0x1, URZ ;  /* 0x0000000106067890 */ /* 0x000fe2000fffe03f */
[----:B------:R-:W-:Y:S01]  /*11c10*/  IMAD.U32 R6, RZ, RZ, UR33 ;  /* 0x00000021ff067e24 */ /* 0x000fe2000f8e00ff */
[--C-:B------:R-:W-:Y:S01]  /*11c20*/  HSET2.LE.AND R5, R11, R0.reuse, PT ;  /* 0x000000000b057233 */ /* 0x100fe20003803000 */
[----:B------:R-:W-:Y:S01]  /*11c30*/  IMAD.MOV.U32 R73, RZ, RZ, R212 ;  /* 0x000000ffff497224 */ /* 0x000fe200078e00d4 */
[----:B------:R-:W-:Y:S01]  /*11c40*/  HSET2.LE.AND R4, R7, R0, PT ;  /* 0x0000000007047233 */ /* 0x000fe20003803000 */
[----:B------:R-:W-:Y:S01]  /*11c50*/  @!P6 HFMA2.BF16_V2 R98, -RZ.H0_H0, RZ.H0_H0, -R146.H0_H0 ;  /* 0x200000ffff62e231 */ /* 0x000fe20000340992 */
[----:B------:R-:W-:Y:S01]  /*11c60*/  LOP3.LUT R6, R93, UR6, R6, 0x96, !PT ;  /* 0x000000065d067c12 */ /* 0x000fe2000f8e9606 */
[----:B------:R-:W-:Y:S01]  /*11c70*/  IMAD.MOV.U32 R91, RZ, RZ, R75 ;  /* 0x000000ffff5b7224 */ /* 0x000fe200078e004b */
[----:B------:R-:W3:Y:S03]  /*11c80*/  LDL.LU R222, [R1+0x1ec] ;  /* 0x0001ec0001de7983 */ /* 0x000ee60000300800 */
[----:B------:R-:W-:-:S03]  /*11c90*/  IMAD.WIDE.U32 R6, R6, -0x326172a9, RZ ;  /* 0xcd9e8d5706067825 */ /* 0x000fc600078e00ff */
[----:B------:R-:W-:Y:S02]  /*11ca0*/  LOP3.LUT R15, R15, UR40, R6, 0x96, !PT ;  /* 0x000000280f0f7c12 */ /* 0x000fe4000f8e9606 */
[----:B------:R-:W-:Y:S02]  /*11cb0*/  @!P6 PRMT R146, R98, 0x5410, RZ ;  /* 0x000054106292e816 */ /* 0x000fe400000000ff */
[----:B------:R-:W-:Y:S01]  /*11cc0*/  ISETP.LE.U32.AND P6, PT, R27, UR13, PT ;  /* 0x0000000d1b007c0c */ /* 0x000fe2000bfc3070 */
[----:B------:R-:W-:Y:S02]  /*11cd0*/  IMAD.MOV.U32 R75, RZ, RZ, R72 ;  /* 0x000000ffff4b7224 */ /* 0x000fe400078e0048 */
[----:B------:R-:W-:Y:S02]  /*11ce0*/  IMAD.MOV.U32 R88, RZ, RZ, R77 ;  /* 0x000000ffff587224 */ /* 0x000fe400078e004d */
[----:B------:R-:W-:Y:S02]  /*11cf0*/  @!P4 HFMA2.BF16_V2 R122, -RZ.H0_H0, RZ.H0_H0, -R143.H0_H0 ;  /* 0x200000ffff7ac231 */ /* 0x000fe4000034098f */
[----:B------:R-:W-:-:S02]  /*11d00*/  IMAD.MOV.U32 R77, RZ, RZ, R136 ;  /* 0x000000ffff4d7224 */ /* 0x000fc400078e0088 */
[----:B------:R-:W-:Y:S02]  /*11d10*/  @!P2 HFMA2.BF16_V2 R123, -RZ.H0_H0, RZ.H0_H0, -R144.H0_H0 ;  /* 0x200000ffff7ba231 */ /* 0x000fe40000340990 */
[----:B------:R-:W-:Y:S02]  /*11d20*/  IMAD.MOV.U32 R98, RZ, RZ, R78 ;  /* 0x000000ffff627224 */ /* 0x000fe400078e004e */
[----:B------:R-:W-:Y:S01]  /*11d30*/  @!P0 HFMA2.BF16_V2 R121, -RZ.H0_H0, RZ.H0_H0, -R69.H0_H0 ;  /* 0x200000ffff798231 */ /* 0x000fe20000340945 */
[----:B------:R-:W-:Y:S01]  /*11d40*/  PRMT R136, R144, 0x5410, R143 ;  /* 0x0000541090887816 */ /* 0x000fe2000000008f */
[----:B------:R-:W-:Y:S01]  /*11d50*/  IMAD.MOV.U32 R97, RZ, RZ, R77 ;  /* 0x000000ffff617224 */ /* 0x000fe200078e004d */
[----:B------:R-:W-:Y:S01]  /*11d60*/  @!P4 PRMT R143, R122, 0x5410, RZ ;  /* 0x000054107a8fc816 */ /* 0x000fe200000000ff */
[----:B------:R-:W-:Y:S02]  /*11d70*/  @!P6 HFMA2.BF16_V2 R120, -RZ.H0_H0, RZ.H0_H0, -R145.H0_H0 ;  /* 0x200000ffff78e231 */ /* 0x000fe40000340991 */
[----:B------:R-:W-:Y:S01]  /*11d80*/  IMAD.MOV.U32 R56, RZ, RZ, R76 ;  /* 0x000000ffff387224 */ /* 0x000fe200078e004c */
[----:B------:R-:W-:Y:S01]  /*11d90*/  @!P5 PRMT R216, R99, 0x5410, RZ ;  /* 0x0000541063d8d816 */ /* 0x000fe200000000ff */
[----:B------:R-:W-:Y:S01]  /*11da0*/  IMAD.MOV.U32 R58, RZ, RZ, R79 ;  /* 0x000000ffff3a7224 */ /* 0x000fe200078e004f */
[----:B------:R-:W-:Y:S01]  /*11db0*/  @!P2 PRMT R144, R123, 0x5410, RZ ;  /* 0x000054107b90a816 */ /* 0x000fe200000000ff */
[----:B------:R-:W-:Y:S01]  /*11dc0*/  IMAD.MOV.U32 R122, RZ, RZ, R98 ;  /* 0x000000ffff7a7224 */ /* 0x000fe200078e0062 */
[----:B------:R-:W-:Y:S01]  /*11dd0*/  @!P6 PRMT R145, R120, 0x5410, RZ ;  /* 0x000054107891e816 */ /* 0x000fe200000000ff */
[----:B------:R-:W-:Y:S01]  /*11de0*/  IMAD.MOV.U32 R123, RZ, RZ, R97 ;  /* 0x000000ffff7b7224 */ /* 0x000fe200078e0061 */
[----:B------:R-:W-:Y:S01]  /*11df0*/  PRMT R212, R142, 0x5410, R69 ;  /* 0x000054108ed47816 */ /* 0x000fe20000000045 */
[----:B------:R-:W-:Y:S01]  /*11e00*/  IMAD.MOV.U32 R120, RZ, RZ, R56 ;  /* 0x000000ffff787224 */ /* 0x000fe200078e0038 */
[----:B------:R-:W-:Y:S01]  /*11e10*/  @!P0 PRMT R69, R121, 0x5410, RZ ;  /* 0x0000541079458816 */ /* 0x000fe200000000ff */
[----:B------:R-:W-:-:S02]  /*11e20*/  IMAD.MOV.U32 R121, RZ, RZ, R58 ;  /* 0x000000ffff797224 */ /* 0x000fc400078e003a */
[----:B------:R-:W-:Y:S01]  /*11e30*/  IMAD.MOV.U32 R245, RZ, RZ, R171 ;  /* 0x000000fffff57224 */ /* 0x000fe200078e00ab */
[----:B--2---:R-:W-:Y:S01]  /*11e40*/  LOP3.LUT R11, R5, R64, RZ, 0xc0, !PT ;  /* 0x00000040050b7212 */ /* 0x004fe200078ec0ff */
[----:B------:R-:W-:Y:S01]  /*11e50*/  IMAD.MOV.U32 R64, RZ, RZ, R73 ;  /* 0x000000ffff407224 */ /* 0x000fe200078e0049 */
[--C-:B------:R-:W-:Y:S01]  /*11e60*/  HSET2.LE.AND R5, R16, R0.reuse, PT ;  /* 0x0000000010057233 */ /* 0x100fe20003803000 */
[----:B------:R-:W-:Y:S02]  /*11e70*/  IMAD.MOV.U32 R73, RZ, RZ, R89 ;  /* 0x000000ffff497224 */ /* 0x000fe400078e0059 */
[----:B------:R-:W-:Y:S01]  /*11e80*/  IMAD.MOV.U32 R89, RZ, RZ, R90 ;  /* 0x000000ffff597224 */ /* 0x000fe200078e005a */
[----:B------:R-:W-:Y:S02]  /*11e90*/  LOP3.LUT R19, R4, R64, RZ, 0xc0, !PT ;  /* 0x0000004004137212 */ /* 0x000fe400078ec0ff */
[----:B------:R-:W-:Y:S02]  /*11ea0*/  LOP3.LUT R8, R5, R73, RZ, 0xc0, !PT ;  /* 0x0000004905087212 */ /* 0x000fe400078ec0ff */
[----:B------:R-:W-:-:S02]  /*11eb0*/  HSET2.LE.AND R4, R9, R0, PT ;  /* 0x0000000009047233 */ /* 0x000fc40003803000 */
[----:B------:R-:W-:-:S03]  /*11ec0*/  LOP3.LUT R5, R7, UR42, R44, 0x96, !PT ;  /* 0x0000002a07057c12 */ /* 0x000fc6000f8e962c */
[----:B------:R-:W-:Y:S02]  /*11ed0*/  LOP3.LUT R9, R4, R89, RZ, 0xc0, !PT ;  /* 0x0000005904097212 */ /* 0x000fe400078ec0ff */
[----:B------:R-:W-:-:S04]  /*11ee0*/  IMAD.WIDE.U32 R4, R5, -0x2daee0ad, RZ ;  /* 0xd2511f5305047825 */ /* 0x000fc800078e00ff */
[----:B------:R-:W-:Y:S01]  /*11ef0*/  IMAD.MOV.U32 R89, RZ, RZ, R21 ;  /* 0x000000ffff597224 */ /* 0x000fe200078e0015 */
[----:B------:R-:W-:Y:S01]  /*11f00*/  LOP3.LUT R5, R5, UR39, R30, 0x96, !PT ;  /* 0x0000002705057c12 */ /* 0x000fe2000f8e961e */
[----:B------:R-:W-:-:S05]  /*11f10*/  IMAD.WIDE.U32 R20, R15, -0x2daee0ad, RZ ;  /* 0xd2511f530f147825 */ /* 0x000fca00078e00ff */
[----:B------:R-:W-:Y:S01]  /*11f20*/  LOP3.LUT R15, R21, UR37, R4, 0x96, !PT ;  /* 0x00000025150f7c12 */ /* 0x000fe2000f8e9604 */
[----:B------:R-:W-:-:S04]  /*11f30*/  IMAD.WIDE.U32 R4, R5, -0x326172a9, RZ ;  /* 0xcd9e8d5705047825 */ /* 0x000fc800078e00ff */
[----:B------:R-:W-:Y:S01]  /*11f40*/  IMAD.WIDE.U32 R16, R15, -0x326172a9, RZ ;  /* 0xcd9e8d570f107825 */ /* 0x000fe200078e00ff */
[----:B------:R-:W-:-:S04]  /*11f50*/  LOP3.LUT R5, R5, UR38, R14, 0x96, !PT ;  /* 0x0000002605057c12 */ /* 0x000fc8000f8e960e */
[----:B------:R-:W-:Y:S01]  /*11f60*/  LOP3.LUT R14, R17, UR31, R4, 0x96, !PT ;  /* 0x0000001f110e7c12 */ /* 0x000fe2000f8e9604 */
[----:B------:R-:W-:-:S05]  /*11f70*/  IMAD.WIDE.U32 R4, R5, -0x2daee0ad, RZ ;  /* 0xd2511f5305047825 */ /* 0x000fca00078e00ff */
[----:B------:R-:W-:Y:S01]  /*11f80*/  LOP3.LUT R5, R5, UR30, R20, 0x96, !PT ;  /* 0x0000001e05057c12 */ /* 0x000fe2000f8e9614 */
[----:B------:R-:W-:-:S05]  /*11f90*/  IMAD.WIDE.U32 R20, R14, -0x2daee0ad, RZ ;  /* 0xd2511f530e147825 */ /* 0x000fca00078e00ff */
[----:B------:R-:W-:Y:S01]  /*11fa0*/  LOP3.LUT R4, R21, UR24, R4, 0x96, !PT ;  /* 0x0000001815047c12 */ /* 0x000fe2000f8e9604 */
[----:B------:R-:W-:-:S04]  /*11fb0*/  IMAD.WIDE.U32 R14, R5, -0x326172a9, RZ ;  /* 0xcd9e8d57050e7825 */ /* 0x000fc800078e00ff */
[----:B------:R-:W-:Y:S01]  /*11fc0*/  IMAD.WIDE.U32 R4, R4, -0x326172a9, RZ ;  /* 0xcd9e8d5704047825 */ /* 0x000fe200078e00ff */
[----:B------:R-:W-:-:S04]  /*11fd0*/  LOP3.LUT R27, R15, UR26, R16, 0x96, !PT ;  /* 0x0000001a0f1b7c12 */ /* 0x000fc8000f8e9610 */
[----:B------:R-:W-:Y:S02]  /*11fe0*/  LOP3.LUT R14, R5, UR21, R14, 0x96, !PT ;  /* 0x00000015050e7c12 */ /* 0x000fe4000f8e960e */
[----:B------:R-:W-:-:S04]  /*11ff0*/  LOP3.LUT R5, R4, 0xffff, RZ, 0xc0, !PT ;  /* 0x0000ffff04057812 */ /* 0x000fc800078ec0ff */
[----:B------:R-:W-:Y:S02]  /*12000*/  SHF.R.U32.HI R15, RZ, 0x8, R5 ;  /* 0x00000008ff0f7819 */ /* 0x000fe40000011605 */
[----:B------:R-:W-:-:S04]  /*12010*/  LOP3.LUT R5, R4, 0xff, RZ, 0xc0, !PT ;  /* 0x000000ff04057812 */ /* 0x000fc800078ec0ff */
[----:B------:R-:W-:Y:S02]  /*12020*/  PRMT R25, R5, 0x5410, R15 ;  /* 0x0000541005197816 */ /* 0x000fe4000000000f */
[--C-:B------:R-:W-:Y:S02]  /*12030*/  SHF.R.U32.HI R5, RZ, 0x10, R4.reuse ;  /* 0x00000010ff057819 */ /* 0x100fe40000011604 */
[----:B------:R-:W-:Y:S02]  /*12040*/  SHF.R.U32.HI R15, RZ, 0x18, R4 ;  /* 0x00000018ff0f7819 */ /* 0x000fe40000011604 */
[----:B------:R-:W-:Y:S02]  /*12050*/  HSET2.LE.AND R4, R24, R0, PT ;  /* 0x0000000018047233 */ /* 0x000fe40003803000 */
[----:B------:R-:W-:-:S03]  /*12060*/  LOP3.LUT R5, R5, 0xff, RZ, 0xc0, !PT ;  /* 0x000000ff05057812 */ /* 0x000fc600078ec0ff */
[----:B------:R-:W-:Y:S02]  /*12070*/  LOP3.LUT R16, R4, R89, RZ, 0xc0, !PT ;  /* 0x0000005904107212 */ /* 0x000fe400078ec0ff */
[C---:B------:R-:W-:Y:S02]  /*12080*/  LOP3.LUT R4, R14.reuse, 0xffff, RZ, 0xc0, !PT ;  /* 0x0000ffff0e047812 */ /* 0x040fe400078ec0ff */
[----:B------:R-:W-:Y:S02]  /*12090*/  PRMT R21, R5, 0x5410, R15 ;  /* 0x0000541005157816 */ /* 0x000fe4000000000f */
[----:B------:R-:W-:Y:S02]  /*120a0*/  SHF.R.U32.HI R5, RZ, 0x8, R4 ;  /* 0x00000008ff057819 */ /* 0x000fe40000011604 */
[----:B------:R-:W-:-:S04]  /*120b0*/  LOP3.LUT R4, R14, 0xff, RZ, 0xc0, !PT ;  /* 0x000000ff0e047812 */ /* 0x000fc800078ec0ff */
[----:B------:R-:W-:Y:S02]  /*120c0*/  PRMT R26, R4, 0x5410, R5 ;  /* 0x00005410041a7816 */ /* 0x000fe40000000005 */
[----:B------:R-:W-:Y:S01]  /*120d0*/  SHF.R.U32.HI R5, RZ, 0x10, R14 ;  /* 0x00000010ff057819 */ /* 0x000fe2000001160e */
[----:B------:R-:W-:Y:S01]  /*120e0*/  IMAD.MOV.U32 R90, RZ, RZ, R74 ;  /* 0x000000ffff5a7224 */ /* 0x000fe200078e004a */
[----:B------:R-:W-:Y:S02]  /*120f0*/  HSET2.LE.AND R4, R28, R0, PT ;  /* 0x000000001c047233 */ /* 0x000fe40003803000 */
[----:B------:R-:W-:Y:S02]  /*12100*/  SHF.R.U32.HI R14, RZ, 0x18, R14 ;  /* 0x00000018ff0e7819 */ /* 0x000fe4000001160e */
[----:B------:R-:W-:Y:S02]  /*12110*/  LOP3.LUT R5, R5, 0xff, RZ, 0xc0, !PT ;  /* 0x000000ff05057812 */ /* 0x000fe400078ec0ff */
[----:B------:R-:W-:-:S02]  /*12120*/  LOP3.LUT R17, R4, R90, RZ, 0xc0, !PT ;  /* 0x0000005a04117212 */ /* 0x000fc400078ec0ff */
[----:B------:R-:W-:Y:S01]  /*12130*/  PRMT R24, R5, 0x5410, R14 ;  /* 0x0000541005187816 */ /* 0x000fe2000000000e */
[----:B------:R-:W-:Y:S01]  /*12140*/  IMAD.WIDE.U32 R4, R27, -0x2daee0ad, RZ ;  /* 0xd2511f531b047825 */ /* 0x000fe200078e00ff */
[----:B------:R-:W-:-:S03]  /*12150*/  HSET2.LE.AND R14, R21, R0, PT ;  /* 0x00000000150e7233 */ /* 0x000fc60003803000 */
[----:B------:R-:W-:Y:S02]  /*12160*/  IMAD.MOV.U32 R74, RZ, RZ, R134 ;  /* 0x000000ffff4a7224 */ /* 0x000fe400078e0086 */
[----:B------:R-:W-:Y:S01]  /*12170*/  IMAD.MOV.U32 R44, RZ, RZ, R68 ;  /* 0x000000ffff2c7224 */ /* 0x000fe200078e0044 */
[----:B------:R-:W-:Y:S01]  /*12180*/  LOP3.LUT R68, R5, UR20, R20, 0x96, !PT ;  /* 0x0000001405447c12 */ /* 0x000fe2000f8e9614 */
[----:B------:R-:W-:Y:S02]  /*12190*/  IMAD.MOV.U32 R134, RZ, RZ, R229 ;  /* 0x000000ffff867224 */ /* 0x000fe400078e00e5 */
[----:B------:R-:W-:Y:S01]  /*121a0*/  IMAD.MOV.U32 R64, RZ, RZ, R29 ;  /* 0x000000ffff407224 */ /* 0x000fe200078e001d */
[----:B------:R-:W2:Y:S01]  /*121b0*/  LDL.LU R229, [R1+0x1e8] ;  /* 0x0001e80001e57983 */ /* 0x000ea20000300800 */
[----:B------:R-:W-:-:S04]  /*121c0*/  IMAD.WIDE.U32 R20, R91, -0x326172a9, RZ ;  /* 0xcd9e8d575b147825 */ /* 0x000fc800078e00ff */
[----:B------:R-:W-:Y:S02]  /*121d0*/  IMAD.MOV.U32 R73, RZ, RZ, R80 ;  /* 0x000000ffff497224 */ /* 0x000fe400078e0050 */
[----:B------:R-:W-:Y:S02]  /*121e0*/  IMAD.MOV.U32 R80, RZ, RZ, R63 ;  /* 0x000000ffff507224 */ /* 0x000fe400078e003f */
[----:B------:R-:W-:Y:S02]  /*121f0*/  IMAD.MOV.U32 R89, RZ, RZ, R61 ;  /* 0x000000ffff597224 */ /* 0x000fe400078e003d */
[----:B------:R-:W-:Y:S02]  /*12200*/  IMAD.MOV.U32 R90, RZ, RZ, R66 ;  /* 0x000000ffff5a7224 */ /* 0x000fe400078e0042 */
[----:B------:R-:W-:Y:S02]  /*12210*/  IMAD.MOV.U32 R72, RZ, RZ, R74 ;  /* 0x000000ffff487224 */ /* 0x000fe400078e004a */
[----:B------:R-:W-:Y:S01]  /*12220*/  IMAD.MOV.U32 R74, RZ, RZ, R135 ;  /* 0x000000ffff4a7224 */ /* 0x000fe200078e0087 */
[C---:B------:R-:W-:Y:S01]  /*12230*/  LOP3.LUT R135, R4.reuse, 0xff, RZ, 0xc0, !PT ;  /* 0x000000ff04877812 */ /* 0x040fe200078ec0ff */
[----:B------:R-:W-:Y:S01]  /*12240*/  IMAD.MOV.U32 R66, RZ, RZ, R134 ;  /* 0x000000ffff427224 */ /* 0x000fe200078e0086 */
[--C-:B------:R-:W-:Y:S01]  /*12250*/  SHF.R.U32.HI R134, RZ, 0x18, R4.reuse ;  /* 0x00000018ff867819 */ /* 0x100fe20000011604 */
[----:B------:R-:W-:Y:S01]  /*12260*/  IMAD.MOV.U32 R61, RZ, RZ, R133 ;  /* 0x000000ffff3d7224 */ /* 0x000fe200078e0085 */
[----:B------:R-:W-:Y:S01]  /*12270*/  SHF.R.U32.HI R133, RZ, 0x10, R4 ;  /* 0x00000010ff857819 */ /* 0x000fe20000011604 */
[----:B------:R-:W-:Y:S01]  /*12280*/  IMAD.MOV.U32 R63, RZ, RZ, R132 ;  /* 0x000000ffff3f7224 */ /* 0x000fe200078e0084 */
[----:B------:R-:W-:Y:S01]  /*12290*/  LOP3.LUT R132, R4, 0xffff, RZ, 0xc0, !PT ;  /* 0x0000ffff04847812 */ /* 0x000fe200078ec0ff */
[----:B------:R-:W-:Y:S01]  /*122a0*/  IMAD.MOV.U32 R91, RZ, RZ, R73 ;  /* 0x000000ffff5b7224 */ /* 0x000fe200078e0049 */
[----:B------:R-:W-:Y:S01]  /*122b0*/  LOP3.LUT R4, R21, R64, RZ, 0x3c, !PT ;  /* 0x0000004015047212 */ /* 0x000fe200078e3cff */
        /* <DEDUP_REMOVED lines=29> */
[----:B------:R-:W-:Y:S01]  /*12490*/  IMAD.MOV.U32 R93, RZ, RZ, R64 ;  /* 0x000000ffff5d7224 */ /* 0x000fe200078e0040 */
[----:B------:R-:W4:Y:S01]  /*124a0*/  LDL.LU R192, [R1+0x1e4] ;  /* 0x0001e40001c07983 */ /* 0x000f220000300800 */
[----:B------:R-:W-:-:S02]  /*124b0*/  IMAD.MOV.U32 R247, RZ, RZ, R84 ;  /* 0x000000fffff77224 */ /* 0x000fc400078e0054 */
[----:B------:R-:W-:Y:S02]  /*124c0*/  IMAD.MOV.U32 R64, RZ, RZ, R85 ;  /* 0x000000ffff407224 */ /* 0x000fe400078e0055 */
[----:B------:R-:W-:Y:S02]  /*124d0*/  IMAD.MOV.U32 R84, RZ, RZ, R184 ;  /* 0x000000ffff547224 */ /* 0x000fe400078e00b8 */
[----:B------:R-:W-:Y:S01]  /*124e0*/  IMAD.MOV.U32 R244, RZ, RZ, R86 ;  /* 0x000000fffff47224 */ /* 0x000fe200078e0056 */
[----:B------:R1:W5:Y:S01]  /*124f0*/  LDL.LU R184, [R1+0x1e0] ;  /* 0x0001e00001b87983 */ /* 0x0003620000300800 */
[----:B------:R-:W-:Y:S02]  /*12500*/  IMAD.MOV.U32 R85, RZ, RZ, R185 ;  /* 0x000000ffff557224 */ /* 0x000fe400078e00b9 */
[----:B------:R-:W-:Y:S01]  /*12510*/  IMAD.MOV.U32 R86, RZ, RZ, R169 ;  /* 0x000000ffff567224 */ /* 0x000fe200078e00a9 */
[----:B------:R1:W5:Y:S04]  /*12520*/  LDL.LU R185, [R1+0x1dc] ;  /* 0x0001dc0001b97983 */ /* 0x0003680000300800 */
[----:B------:R-:W3:Y:S01]  /*12530*/  LDL.LU R169, [R1+0x1d8] ;  /* 0x0001d80001a97983 */ /* 0x000ee20000300800 */
[----:B------:R-:W-:-:S02]  /*12540*/  IMAD.MOV.U32 R31, RZ, RZ, R87 ;  /* 0x000000ffff1f7224 */ /* 0x000fc400078e0057 */
[----:B------:R-:W-:Y:S02]  /*12550*/  IMAD.MOV.U32 R87, RZ, RZ, R172 ;  /* 0x000000ffff577224 */ /* 0x000fe400078e00ac */
[----:B------:R-:W2:Y:S01]  /*12560*/  LDL.LU R172, [R1+0x1d4] ;  /* 0x0001d40001ac7983 */ /* 0x000ea20000300800 */
        /* <DEDUP_REMOVED lines=8> */
[----:B------:R1:W5:Y:S01]  /*125f0*/  LDL.LU R188, [R1+0x1d0] ;  /* 0x0001d00001bc7983 */ /* 0x0003620000300800 */
[----:B------:R-:W-:Y:S02]  /*12600*/  IMAD.MOV.U32 R94, RZ, RZ, R189 ;  /* 0x000000ffff5e7224 */ /* 0x000fe400078e00bd */
[----:B------:R-:W-:Y:S01]  /*12610*/  IMAD.MOV.U32 R56, RZ, RZ, R48 ;  /* 0x000000ffff387224 */ /* 0x000fe200078e0030 */
[----:B------:R1:W5:Y:S01]  /*12620*/  LDL.LU R189, [R1+0x1cc] ;  /* 0x0001cc0001bd7983 */ /* 0x0003620000300800 */
[----:B------:R-:W-:-:S02]  /*12630*/  IMAD.MOV.U32 R95, RZ, RZ, R186 ;  /* 0x000000ffff5f7224 */ /* 0x000fc400078e00ba */
[----:B------:R-:W-:Y:S01]  /*12640*/  IMAD.MOV.U32 R58, RZ, RZ, R49 ;  /* 0x000000ffff3a7224 */ /* 0x000fe200078e0031 */
[----:B------:R1:W5:Y:S01]  /*12650*/  LDL.LU R186, [R1+0x1c8] ;  /* 0x0001c80001ba7983 */ /* 0x0003620000300800 */
[----:B------:R-:W-:Y:S02]  /*12660*/  IMAD.MOV.U32 R48, RZ, RZ, R190 ;  /* 0x000000ffff307224 */ /* 0x000fe400078e00be */
[----:B------:R-:W-:Y:S01]  /*12670*/  IMAD.MOV.U32 R49, RZ, RZ, R187 ;  /* 0x000000ffff317224 */ /* 0x000fe200078e00bb */
[----:B------:R1:W5:Y:S01]  /*12680*/  LDL.LU R190, [R1+0x1c4] ;  /* 0x0001c40001be7983 */ /* 0x0003620000300800 */
[----:B------:R-:W-:Y:S02]  /*12690*/  IMAD.MOV.U32 R27, RZ, RZ, R191 ;  /* 0x000000ffff1b7224 */ /* 0x000fe400078e00bf */
[----:B------:R-:W-:Y:S01]  /*126a0*/  IMAD.MOV.U32 R28, RZ, RZ, R170 ;  /* 0x000000ffff1c7224 */ /* 0x000fe200078e00aa */
[----:B------:R1:W5:Y:S04]  /*126b0*/  LDL.LU R187, [R1+0x1c0] ;  /* 0x0001c00001bb7983 */ /* 0x0003680000300800 */
[----:B------:R1:W5:Y:S04]  /*126c0*/  LDL.LU R191, [R1+0x1bc] ;  /* 0x0001bc0001bf7983 */ /* 0x0003680000300800 */
[----:B------:R-:W4:Y:S04]  /*126d0*/  LDL.LU R170, [R1+0x1b8] ;  /* 0x0001b80001aa7983 */ /* 0x000f280000300800 */
[----:B------:R-:W4:Y:S01]  /*126e0*/  LDL.LU R171, [R1+0x1b4] ;  /* 0x0001b40001ab7983 */ /* 0x000f220000300800 */
[----:B------:R-:W-:Y:S01]  /*126f0*/  IMAD.WIDE.U32 R40, R4, -0x2daee0ad, RZ ;  /* 0xd2511f5304287825 */ /* 0x000fe200078e00ff */
[----:B------:R-:W-:-:S04]  /*12700*/  HSET2.LE.AND R15, R25, R0, PT ;  /* 0x00000000190f7233 */ /* 0x000fc80003803000 */
[----:B------:R-:W-:Y:S01]  /*12710*/  LOP3.LUT R4, R41, UR41, R92, 0x96, !PT ;  /* 0x0000002929047c12 */ /* 0x000fe2000f8e965c */
[----:B------:R-:W-:Y:S01]  /*12720*/  IMAD.MOV.U32 R29, RZ, RZ, R39 ;  /* 0x000000ffff1d7224 */ /* 0x000fe200078e0027 */
[----:B------:R-:W-:Y:S02]  /*12730*/  LOP3.LUT R38, R15, R35, RZ, 0xc0, !PT ;  /* 0x000000230f267212 */ /* 0x000fe400078ec0ff */
[----:B------:R-:W-:Y:S01]  /*12740*/  LOP3.LUT R39, R14, R34, RZ, 0xc0, !PT ;  /* 0x000000220e277212 */ /* 0x000fe200078ec0ff */
[----:B------:R-:W-:Y:S01]  /*12750*/  IMAD.WIDE.U32 R34, R4, -0x326172a9, RZ ;  /* 0xcd9e8d5704227825 */ /* 0x000fe200078e00ff */
[--C-:B------:R-:W-:Y:S02]  /*12760*/  HSET2.LE.AND R5, R26, R0.reuse, PT ;  /* 0x000000001a057233 */ /* 0x100fe40003803000 */
[----:B------:R-:W-:Y:S02]  /*12770*/  HSET2.LE.AND R4, R24, R0, PT ;  /* 0x0000000018047233 */ /* 0x000fe40003803000 */
[----:B------:R-:W-:-:S02]  /*12780*/  LOP3.LUT R14, R23, UR42, R20, 0x96, !PT ;  /* 0x0000002a170e7c12 */ /* 0x000fc4000f8e9614 */
[----:B------:R-:W-:Y:S02]  /*12790*/  LOP3.LUT R36, R5, R36, RZ, 0xc0, !PT ;  /* 0x0000002405247212 */ /* 0x000fe400078ec0ff */
[----:B------:R-:W-:Y:S01]  /*127a0*/  LOP3.LUT R37, R4, R65, RZ, 0xc0, !PT ;  /* 0x0000004104257212 */ /* 0x000fe200078ec0ff */
[----:B------:R-:W-:Y:S01]  /*127b0*/  IMAD.WIDE.U32 R4, R14, -0x2daee0ad, RZ ;  /* 0xd2511f530e047825 */ /* 0x000fe200078e00ff */
[----:B------:R-:W-:Y:S02]  /*127c0*/  LOP3.LUT R41, R7, UR42, R20, 0x96, !PT ;  /* 0x0000002a07297c12 */ /* 0x000fe4000f8e9614 */
[C---:B------:R-:W-:Y:S02]  /*127d0*/  LOP3.LUT R7, R35.reuse, UR40, R22, 0x96, !PT ;  /* 0x0000002823077c12 */ /* 0x040fe4000f8e9616 */
[----:B------:R-:W-:Y:S02]  /*127e0*/  LOP3.LUT R35, R35, UR40, R6, 0x96, !PT ;  /* 0x0000002823237c12 */ /* 0x000fe4000f8e9606 */
[----:B------:R-:W-:Y:S01]  /*127f0*/  LOP3.LUT R6, R5, UR39, R40, 0x96, !PT ;  /* 0x0000002705067c12 */ /* 0x000fe2000f8e9628 */
[----:B------:R-:W-:-:S04]  /*12800*/  IMAD.WIDE.U32 R14, R7, -0x2daee0ad, RZ ;  /* 0xd2511f53070e7825 */ /* 0x000fc800078e00ff */
[----:B------:R-:W-:Y:S01]  /*12810*/  IMAD.WIDE.U32 R6, R6, -0x326172a9, RZ ;  /* 0xcd9e8d5706067825 */ /* 0x000fe200078e00ff */
[----:B------:R-:W-:-:S04]  /*12820*/  LOP3.LUT R15, R15, UR37, R4, 0x96, !PT ;  /* 0x000000250f0f7c12 */ /* 0x000fc8000f8e9604 */
[----:B------:R-:W-:-:S05]  /*12830*/  LOP3.LUT R4, R7, UR38, R34, 0x96, !PT ;  /* 0x0000002607047c12 */ /* 0x000fca000f8e9622 */
[----:B------:R-:W-:-:S05]  /*12840*/  IMAD.WIDE.U32 R4, R4, -0x2daee0ad, RZ ;  /* 0xd2511f5304047825 */ /* 0x000fca00078e00ff */
[----:B------:R-:W-:Y:S01]  /*12850*/  LOP3.LUT R7, R5, UR30, R14, 0x96, !PT ;  /* 0x0000001e05077c12 */ /* 0x000fe2000f8e960e */
[----:B------:R-:W-:-:S05]  /*12860*/  IMAD.WIDE.U32 R14, R15, -0x326172a9, RZ ;  /* 0xcd9e8d570f0e7825 */ /* 0x000fca00078e00ff */
[----:B------:R-:W-:-:S05]  /*12870*/  LOP3.LUT R6, R15, UR31, R6, 0x96, !PT ;  /* 0x0000001f0f067c12 */ /* 0x000fca000f8e9606 */
[----:B------:R-:W-:-:S05]  /*12880*/  IMAD.WIDE.U32 R24, R6, -0x2daee0ad, RZ ;  /* 0xd2511f5306187825 */ /* 0x000fca00078e00ff */
[----:B------:R-:W-:Y:S01]  /*12890*/  LOP3.LUT R4, R25, UR24, R4, 0x96, !PT ;  /* 0x0000001819047c12 */ /* 0x000fe2000f8e9604 */
[----:B------:R-:W-:-:S04]  /*128a0*/  IMAD.WIDE.U32 R6, R7, -0x326172a9, RZ ;  /* 0xcd9e8d5707067825 */ /* 0x000fc800078e00ff */
[----:B------:R-:W-:Y:S01]  /*128b0*/  IMAD.WIDE.U32 R4, R4, -0x326172a9, RZ ;  /* 0xcd9e8d5704047825 */ /* 0x000fe200078e00ff */
[----:B------:R-:W-:Y:S02]  /*128c0*/  LOP3.LUT R15, R7, UR26, R14, 0x96, !PT ;  /* 0x0000001a070f7c12 */ /* 0x000fe4000f8e960e */
[----:B------:R-:W-:Y:S02]  /*128d0*/  SHF.R.U32.HI R7, RZ, 0x10, R4 ;  /* 0x00000010ff077819 */ /* 0x000fe40000011604 */
[----:B------:R-:W-:Y:S02]  /*128e0*/  LOP3.LUT R14, R5, UR21, R6, 0x96, !PT ;  /* 0x00000015050e7c12 */ /* 0x000fe4000f8e9606 */
[C---:B------:R-:W-:Y:S02]  /*128f0*/  LOP3.LUT R5, R4.reuse, 0xffff, RZ, 0xc0, !PT ;  /* 0x0000ffff04057812 */ /* 0x040fe400078ec0ff */
[----:B------:R-:W-:Y:S02]  /*12900*/  LOP3.LUT R6, R4, 0xff, RZ, 0xc0, !PT ;  /* 0x000000ff04067812 */ /* 0x000fe400078ec0ff */
[----:B------:R-:W-:-:S02]  /*12910*/  SHF.R.U32.HI R4, RZ, 0x18, R4 ;  /* 0x00000018ff047819 */ /* 0x000fc40000011604 */
[----:B------:R-:W-:Y:S02]  /*12920*/  LOP3.LUT R7, R7, 0xff, RZ, 0xc0, !PT ;  /* 0x000000ff07077812 */ /* 0x000fe400078ec0ff */
[----:B------:R-:W-:Y:S02]  /*12930*/  SHF.R.U32.HI R5, RZ, 0x8, R5 ;  /* 0x00000008ff057819 */ /* 0x000fe40000011605 */
[----:B------:R-:W-:Y:S02]  /*12940*/  PRMT R7, R7, 0x5410, R4 ;  /* 0x0000541007077816 */ /* 0x000fe40000000004 */
[----:B------:R-:W-:Y:S02]  /*12950*/  LOP3.LUT R4, R14, 0xffff, RZ, 0xc0, !PT ;  /* 0x0000ffff0e047812 */ /* 0x000fe400078ec0ff */
[----:B------:R-:W-:Y:S02]  /*12960*/  PRMT R6, R6, 0x5410, R5 ;  /* 0x0000541006067816 */ /* 0x000fe40000000005 */
[----:B------:R-:W-:-:S02]  /*12970*/  SHF.R.U32.HI R5, RZ, 0x8, R4 ;  /* 0x00000008ff057819 */ /* 0x000fc40000011604 */
[----:B------:R-:W-:-:S04]  /*12980*/  LOP3.LUT R4, R14, 0xff, RZ, 0xc0, !PT ;  /* 0x000000ff0e047812 */ /* 0x000fc800078ec0ff */
[----:B------:R-:W-:Y:S02]  /*12990*/  PRMT R4, R4, 0x5410, R5 ;  /* 0x0000541004047816 */ /* 0x000fe40000000005 */
[--C-:B------:R-:W-:Y:S02]  /*129a0*/  SHF.R.U32.HI R5, RZ, 0x10, R14.reuse ;  /* 0x00000010ff057819 */ /* 0x100fe4000001160e */
[----:B------:R-:W-:Y:S02]  /*129b0*/  SHF.R.U32.HI R14, RZ, 0x18, R14 ;  /* 0x00000018ff0e7819 */ /* 0x000fe4000001160e */
[----:B------:R-:W-:-:S04]  /*129c0*/  LOP3.LUT R5, R5, 0xff, RZ, 0xc0, !PT ;  /* 0x000000ff05057812 */ /* 0x000fc800078ec0ff */
[----:B------:R-:W-:Y:S02]  /*129d0*/  PRMT R5, R5, 0x5410, R14 ;  /* 0x0000541005057816 */ /* 0x000fe4000000000e */
[--C-:B------:R-:W-:Y:S02]  /*129e0*/  HSET2.LE.AND R6, R6, R0.reuse, PT ;  /* 0x0000000006067233 */ /* 0x100fe40003803000 */
[--C-:B------:R-:W-:Y:S02]  /*129f0*/  HSET2.LE.AND R7, R7, R0.reuse, PT ;  /* 0x0000000007077233 */ /* 0x100fe40003803000 */
[--C-:B------:R-:W-:Y:S02]  /*12a00*/  HSET2.LE.AND R4, R4, R0.reuse, PT ;  /* 0x0000000004047233 */ /* 0x100fe40003803000 */
[----:B------:R-:W-:Y:S02]  /*12a10*/  HSET2.LE.AND R5, R5, R0, PT ;  /* 0x0000000005057233 */ /* 0x000fe40003803000 */
[----:B------:R-:W-:-:S02]  /*12a20*/  LOP3.LUT R6, R6, R43, RZ, 0xc0, !PT ;  /* 0x0000002b06067212 */ /* 0x000fc400078ec0ff */
[----:B------:R-:W-:Y:S02]  /*12a30*/  LOP3.LUT R7, R7, R42, RZ, 0xc0, !PT ;  /* 0x0000002a07077212 */ /* 0x000fe400078ec0ff */
[----:B------:R-:W-:Y:S02]  /*12a40*/  LOP3.LUT R4, R4, R46, RZ, 0xc0, !PT ;  /* 0x0000002e04047212 */ /* 0x000fe400078ec0ff */
[----:B------:R-:W-:Y:S01]  /*12a50*/  LOP3.LUT R5, R5, R45, RZ, 0xc0, !PT ;  /* 0x0000002d05057212 */ /* 0x000fe200078ec0ff */
[----:B------:R-:W-:Y:S02]  /*12a60*/  IMAD.MOV.U32 R92, RZ, RZ, R239 ;  /* 0x000000ffff5c7224 */ /* 0x000fe400078e00ef */
[----:B------:R-:W-:Y:S02]  /*12a70*/  IMAD.MOV.U32 R96, RZ, RZ, R44 ;  /* 0x000000ffff607224 */ /* 0x000fe400078e002c */
[----:B------:R-:W-:Y:S02]  /*12a80*/  IMAD.MOV.U32 R44, RZ, RZ, R89 ;  /* 0x000000ffff2c7224 */ /* 0x000fe400078e0059 */
[----:B------:R-:W-:-:S02]  /*12a90*/  IMAD.MOV.U32 R73, RZ, RZ, R90 ;  /* 0x000000ffff497224 */ /* 0x000fc400078e005a */
[----:B------:R-:W-:Y:S02]  /*12aa0*/  IMAD.MOV.U32 R239, RZ, RZ, R88 ;  /* 0x000000ffffef7224 */ /* 0x000fe400078e0058 */
[----:B------:R-:W-:Y:S02]  /*12ab0*/  IMAD.MOV.U32 R246, RZ, RZ, R83 ;  /* 0x000000fffff67224 */ /* 0x000fe400078e0053 */
[----:B------:R-:W-:Y:S02]  /*12ac0*/  IMAD.MOV.U32 R30, RZ, RZ, R82 ;  /* 0x000000ffff1e7224 */ /* 0x000fe400078e0052 */
[----:B------:R-:W-:Y:S02]  /*12ad0*/  @!P1 HFMA2.BF16_V2 R124, -RZ.H0_H0, RZ.H0_H0, -R142.H0_H0 ;  /* 0x200000ffff7c9231 */ /* 0x000fe4000034098e */
[----:B------:R-:W-:Y:S01]  /*12ae0*/  IMAD.MOV.U32 R60, RZ, RZ, R56 ;  /* 0x000000ffff3c7224 */ /* 0x000fe200078e0038 */
[----:B------:R-:W-:Y:S01]  /*12af0*/  STG.E.U16 desc[UR28][R12.64+-0x70], R52 ;  /* 0xffff90340c007986 */ /* 0x000fe2000c10151c */
[----:B------:R-:W-:Y:S01]  /*12b00*/  IMAD.MOV.U32 R56, RZ, RZ, R31 ;  /* 0x000000ffff387224 */ /* 0x000fe200078e001f */
[----:B------:R-:W-:-:S02]  /*12b10*/  @!P1 PRMT R142, R124, 0x5410, RZ ;  /* 0x000054107c8e9816 */ /* 0x000fc400000000ff */
[----:B------:R-:W-:Y:S01]  /*12b20*/  STG.E.U16 desc[UR28][R12.64+-0x6e], R51 ;  /* 0xffff92330c007986 */ /* 0x000fe2000c10151c */
[----:B------:R-:W-:Y:S02]  /*12b30*/  IMAD.MOV.U32 R124, RZ, RZ, R247 ;  /* 0x000000ffff7c7224 */ /* 0x000fe400078e00f7 */
[----:B------:R-:W-:Y:S01]  /*12b40*/  IMAD.MOV.U32 R31, RZ, RZ, R29 ;  /* 0x000000ffff1f7224 */ /* 0x000fe200078e001d */
[----:B------:R-:W-:Y:S01]  /*12b50*/  STG.E.U16 desc[UR28][R32.64+-0x70], R67 ;  /* 0xffff904320007986 */ /* 0x000fe2000c10151c */
[----:B------:R-:W-:Y:S02]  /*12b60*/  IMAD.MOV.U32 R247, RZ, RZ, R64 ;  /* 0x000000fffff77224 */ /* 0x000fe400078e0040 */
[----:B------:R-:W-:Y:S01]  /*12b70*/  IMAD.MOV.U32 R29, RZ, RZ, R74 ;  /* 0x000000ffff1d7224 */ /* 0x000fe200078e004a */
[----:B---3--:R-:W3:Y:S02]  /*12b80*/  LDSM.16.MT88.4 R20, [R169+0x6000] ;  /* 0x00600000a914783b */ /* 0x008ee40000004200 */
[-C--:B---3--:R-:W-:Y:S06]  /*12b90*/  HMMA.16816.F32.BF16 R88, R8, R20.reuse, R248 ;  /* 0x000000140858723c */ /* 0x088fec00000418f8 */
[C---:B------:R-:W-:Y:S06]  /*12ba0*/  HMMA.16816.F32.BF16 R80, R4.reuse, R20, R100 ;  /* 0x000000140450723c */ /* 0x040fec0000041864 */
[-C--:B------:R-:W-:Y:S06]  /*12bb0*/  HMMA.16816.F32.BF16 R76, R4, R22.reuse, R104 ;  /* 0x00000016044c723c */ /* 0x080fec0000041868 */
[----:B------:R-:W-:Y:S01]  /*12bc0*/  HMMA.16816.F32.BF16 R84, R8, R22, R84 ;  /* 0x000000160854723c */ /* 0x000fe20000041854 */
[----:B--2---:R-:W2:Y:S01]  /*12bd0*/  LDSM.16.MT88.4 R20, [R172+0x6000] ;  /* 0x00600000ac14783b */ /* 0x004ea20000004200 */
[----:B------:R-:W-:-:S04]  /*12be0*/  IMAD.MOV.U32 R53, RZ, RZ, R56 ;  /* 0x000000ffff357224 */ /* 0x000fc800078e0038 */
[----:B--2---:R-:W-:Y:S07]  /*12bf0*/  HMMA.16816.F32.BF16 R100, R8, R20, R120 ;  /* 0x000000140864723c */ /* 0x004fee0000041878 */
        /* <DEDUP_REMOVED lines=8> */
[----:B------:R-:W-:Y:S02]  /*12c80*/  IMAD.MOV.U32 R244, RZ, RZ, R75 ;  /* 0x000000fffff47224 */ /* 0x000fe400078e004b */
[----:B------:R-:W-:-:S02]  /*12c90*/  IMAD.MOV.U32 R44, RZ, RZ, R66 ;  /* 0x000000ffff2c7224 */ /* 0x000fc400078e0042 */
[----:B------:R-:W-:Y:S01]  /*12ca0*/  IMAD.MOV.U32 R239, RZ, RZ, R72 ;  /* 0x000000ffffef7224 */ /* 0x000fe200078e0048 */
[C---:B------:R-:W-:Y:S06]  /*12cb0*/  HMMA.16816.F32.BF16 R64, R4.reuse, R22, R116 ;  /* 0x000000160440723c */ /* 0x040fec0000041874 */
[----:B------:R-:W-:Y:S01]  /*12cc0*/  HMMA.16816.F32.BF16 R72, R4, R20, R108 ;  /* 0x000000140448723c */ /* 0x000fe2000004186c */
[----:B----4-:R-:W2:Y:S01]  /*12cd0*/  LDSM.16.MT88.4 R20, [R170+0x6000] ;  /* 0x00600000aa14783b */ /* 0x010ea20000004200 */
        /* <DEDUP_REMOVED lines=10> */
[-C--:B--2---:R-:W-:Y:S06]  /*12d80*/  HMMA.16816.F32.BF16 R108, R8, R20.reuse, R56 ;  /* 0x00000014086c723c */ /* 0x084fec0000041838 */
[C---:B------:R-:W-:Y:S06]  /*12d90*/  HMMA.16816.F32.BF16 R56, R4.reuse, R20, R128 ;  /* 0x000000140438723c */ /* 0x040fec0000041880 */
[-C--:B------:R-:W-:Y:S06]  /*12da0*/  HMMA.16816.F32.BF16 R52, R4, R22.reuse, R52 ;  /* 0x000000160434723c */ /* 0x080fec0000041834 */
[----:B------:R-:W-:Y:S01]  /*12db0*/  HMMA.16816.F32.BF16 R104, R8, R22, R248 ;  /* 0x000000160868723c */ /* 0x000fe200000418f8 */
[----:B------:R-:W2:Y:S01]  /*12dc0*/  LDSM.16.MT88.4 R20, [R171+0x6000] ;  /* 0x00600000ab14783b */ /* 0x000ea20000004200 */
[----:B------:R-:W-:-:S02]  /*12dd0*/  IMAD.MOV.U32 R51, RZ, RZ, R60 ;  /* 0x000000ffff337224 */ /* 0x000fc400078e003c */
[----:B------:R-:W-:Y:S02]  /*12de0*/  IMAD.MOV.U32 R60, RZ, RZ, R31 ;  /* 0x000000ffff3c7224 */ /* 0x000fe400078e001f */
[----:B------:R-:W-:Y:S02]  /*12df0*/  IMAD.MOV.U32 R45, RZ, RZ, R239 ;  /* 0x000000ffff2d7224 */ /* 0x000fe400078e00ef */
[----:B------:R-:W-:Y:S02]  /*12e00*/  IMAD.MOV.U32 R46, RZ, RZ, R29 ;  /* 0x000000ffff2e7224 */ /* 0x000fe400078e001d */
[----:B------:R-:W-:Y:S02]  /*12e10*/  IMAD.MOV.U32 R26, RZ, RZ, R125 ;  /* 0x000000ffff1a7224 */ /* 0x000fe400078e007d */
[----:B------:R-:W-:Y:S02]  /*12e20*/  IMAD.MOV.U32 R250, RZ, RZ, R27 ;  /* 0x000000fffffa7224 */ /* 0x000fe400078e001b */
[----:B------:R-:W-:Y:S01]  /*12e30*/  IMAD.MOV.U32 R14, RZ, RZ, R26 ;  /* 0x000000ffff0e7224 */ /* 0x000fe200078e001a */
[C---:B--2---:R-:W-:Y:S06]  /*12e40*/  HMMA.16816.F32.BF16 R60, R4.reuse, R20, R60 ;  /* 0x00000014043c723c */ /* 0x044fec000004183c */
[----:B------:R-:W-:Y:S07]  /*12e50*/  HMMA.16816.F32.BF16 R48, R4, R22, R48 ;  /* 0x000000160430723c */ /* 0x000fee0000041830 */
[----:B------:R-:W-:Y:S01]  /*12e60*/  IMAD.WIDE.U32 R4, R15, -0x2daee0ad, RZ ;  /* 0xd2511f530f047825 */ /* 0x000fe200078e00ff */
[----:B------:R-:W-:Y:S04]  /*12e70*/  HMMA.16816.F32.BF16 R92, R8, R20, R92 ;  /* 0x00000014085c723c */ /* 0x000fe8000004185c */
[----:B------:R-:W-:-:S02]  /*12e80*/  LOP3.LUT R6, R5, UR20, R24, 0x96, !PT ;  /* 0x0000001405067c12 */ /* 0x000fc4000f8e9618 */
[----:B------:R-:W2:Y:S01]  /*12e90*/  LDSM.16.MT88.4 R24, [R172+0x6800] ;  /* 0x00680000ac18783b */ /* 0x000ea20000004200 */
[----:B------:R-:W-:Y:S03]  /*12ea0*/  HMMA.16816.F32.BF16 R44, R8, R22, R44 ;  /* 0x00000016082c723c */ /* 0x000fe6000004182c */
[----:B------:R-:W3:Y:S01]  /*12eb0*/  LDSM.16.MT88.4 R20, [R170+0x6800] ;  /* 0x00680000aa14783b */ /* 0x000ee20000004200 */
[----:B------:R-:W-:-:S03]  /*12ec0*/  LOP3.LUT R5, R4, 0xffff, RZ, 0xc0, !PT ;  /* 0x0000ffff04057812 */ /* 0x000fc600078ec0ff */
[--C-:B------:R-:W-:Y:S02]  /*12ed0*/  SHF.R.U32.HI R8, RZ, 0x10, R4.reuse ;  /* 0x00000010ff087819 */ /* 0x100fe40000011604 */
[----:B------:R-:W-:Y:S02]  /*12ee0*/  LOP3.LUT R9, R4, 0xff, RZ, 0xc0, !PT ;  /* 0x000000ff04097812 */ /* 0x000fe400078ec0ff */
[----:B------:R-:W-:Y:S02]  /*12ef0*/  SHF.R.U32.HI R7, RZ, 0x18, R4 ;  /* 0x00000018ff077819 */ /* 0x000fe40000011604 */
[----:B------:R-:W-:Y:S02]  /*12f00*/  LOP3.LUT R4, R8, 0xff, RZ, 0xc0, !PT ;  /* 0x000000ff08047812 */ /* 0x000fe400078ec0ff */
[----:B------:R-:W-:Y:S02]  /*12f10*/  SHF.R.U32.HI R5, RZ, 0x8, R5 ;  /* 0x00000008ff057819 */ /* 0x000fe40000011605 */
[----:B------:R-:W-:-:S02]  /*12f20*/  PRMT R11, R4, 0x5410, R7 ;  /* 0x00005410040b7816 */ /* 0x000fc40000000007 */
[----:B------:R-:W-:Y:S02]  /*12f30*/  PRMT R10, R9, 0x5410, R5 ;  /* 0x00005410090a7816 */ /* 0x000fe40000000005 */
[C---:B------:R-:W-:Y:S02]  /*12f40*/  LOP3.LUT R4, R6.reuse, 0xffff, RZ, 0xc0, !PT ;  /* 0x0000ffff06047812 */ /* 0x040fe400078ec0ff */
[----:B------:R-:W-:Y:S02]  /*12f50*/  SHF.R.U32.HI R5, RZ, 0x10, R6 ;  /* 0x00000010ff057819 */ /* 0x000fe40000011606 */
[----:B------:R-:W-:Y:S02]  /*12f60*/  SHF.R.U32.HI R7, RZ, 0x8, R4 ;  /* 0x00000008ff077819 */ /* 0x000fe40000011604 */
[----:B------:R-:W-:Y:S02]  /*12f70*/  LOP3.LUT R8, R6, 0xff, RZ, 0xc0, !PT ;  /* 0x000000ff06087812 */ /* 0x000fe400078ec0ff */
[----:B------:R-:W-:-:S02]  /*12f80*/  SHF.R.U32.HI R9, RZ, 0x18, R6 ;  /* 0x00000018ff097819 */ /* 0x000fc40000011606 */
[----:B------:R-:W-:Y:S02]  /*12f90*/  LOP3.LUT R4, R5, 0xff, RZ, 0xc0, !PT ;  /* 0x000000ff05047812 */ /* 0x000fe400078ec0ff */
[----:B------:R-:W-:Y:S02]  /*12fa0*/  PRMT R8, R8, 0x5410, R7 ;  /* 0x0000541008087816 */ /* 0x000fe40000000007 */
[----:B------:R-:W-:Y:S02]  /*12fb0*/  PRMT R5, R4, 0x5410, R9 ;  /* 0x0000541004057816 */ /* 0x000fe40000000009 */
[--C-:B------:R-:W-:Y:S02]  /*12fc0*/  HSET2.LE.AND R6, R10, R0.reuse, PT ;  /* 0x000000000a067233 */ /* 0x100fe40003803000 */
[--C-:B------:R-:W-:Y:S02]  /*12fd0*/  HSET2.LE.AND R7, R11, R0.reuse, PT ;  /* 0x000000000b077233 */ /* 0x100fe40003803000 */
[----:B------:R-:W-:-:S02]  /*12fe0*/  HSET2.LE.AND R4, R8, R0, PT ;  /* 0x0000000008047233 */ /* 0x000fc40003803000 */
[----:B------:R-:W-:Y:S01]  /*12ff0*/  HSET2.LE.AND R5, R5, R0, PT ;  /* 0x0000000005057233 */ /* 0x000fe20003803000 */
        /* <DEDUP_REMOVED lines=26> */
[----:B--2---:R-:W-:Y:S01]  /*131a0*/  HMMA.16816.F32.BF16 R120, R4, R26, R64 ;  /* 0x0000001a0478723c */ /* 0x004fe20000041840 */
[----:B------:R-:W-:Y:S02]  /*131b0*/  IMAD.MOV.U32 R251, RZ, RZ, R28 ;  /* 0x000000fffffb7224 */ /* 0x000fe400078e001c */
[----:B------:R-:W2:Y:S04]  /*131c0*/  LDSM.16.MT88.4 R28, [R169+0x6800] ;  /* 0x00680000a91c783b */ /* 0x000ea80000004200 */
[----:B------:R-:W-:-:S02]  /*131d0*/  IMAD.MOV.U32 R64, RZ, RZ, R116 ;  /* 0x000000ffff407224 */ /* 0x000fc400078e0074 */
[----:B------:R-:W-:Y:S02]  /*131e0*/  IMAD.MOV.U32 R65, RZ, RZ, R117 ;  /* 0x000000ffff417224 */ /* 0x000fe400078e0075 */
[----:B------:R-:W-:Y:S02]  /*131f0*/  IMAD.MOV.U32 R66, RZ, RZ, R118 ;  /* 0x000000ffff427224 */ /* 0x000fe400078e0076 */
[----:B------:R-:W-:Y:S02]  /*13200*/  IMAD.MOV.U32 R67, RZ, RZ, R119 ;  /* 0x000000ffff437224 */ /* 0x000fe400078e0077 */
[----:B---3--:R-:W-:Y:S07]  /*13210*/  HMMA.16816.F32.BF16 R116, R4, R20, R56 ;  /* 0x000000140474723c */ /* 0x008fee0000041838 */
[----:B------:R-:W-:-:S02]  /*13220*/  IMAD.MOV.U32 R56, RZ, RZ, R8 ;  /* 0x000000ffff387224 */ /* 0x000fc400078e0008 */
[----:B------:R-:W-:Y:S02]  /*13230*/  IMAD.MOV.U32 R57, RZ, RZ, R11 ;  /* 0x000000ffff397224 */ /* 0x000fe400078e000b */
[----:B------:R-:W-:Y:S02]  /*13240*/  IMAD.MOV.U32 R58, RZ, RZ, R9 ;  /* 0x000000ffff3a7224 */ /* 0x000fe400078e0009 */
[----:B------:R-:W-:Y:S02]  /*13250*/  IMAD.MOV.U32 R59, RZ, RZ, R10 ;  /* 0x000000ffff3b7224 */ /* 0x000fe400078e000a */
[----:B------:R-:W3:Y:S01]  /*13260*/  LDSM.16.MT88.4 R8, [R171+0x6800] ;  /* 0x00680000ab08783b */ /* 0x000ee20000004200 */
[----:B------:R-:W-:-:S04]  /*13270*/  IMAD.MOV.U32 R124, RZ, RZ, R178 ;  /* 0x000000ffff7c7224 */ /* 0x000fc800078e00b2 */
[----:B------:R-:W-:Y:S02]  /*13280*/  IMAD.MOV.U32 R248, RZ, RZ, R124 ;  /* 0x000000fffff87224 */ /* 0x000fe400078e007c */
[C---:B------:R-:W-:Y:S06]  /*13290*/  HMMA.16816.F32.BF16 R124, R4.reuse, R24, R72 ;  /* 0x00000018047c723c */ /* 0x040fec0000041848 */
[C---:B--2---:R-:W-:Y:S06]  /*132a0*/  HMMA.16816.F32.BF16 R128, R4.reuse, R30, R76 ;  /* 0x0000001e0480723c */ /* 0x044fec000004184c */
[C---:B------:R-:W-:Y:S06]  /*132b0*/  HMMA.16816.F32.BF16 R112, R4.reuse, R28, R80 ;  /* 0x0000001c0470723c */ /* 0x040fec0000041850 */
[----:B------:R-:W-:Y:S06]  /*132c0*/  HMMA.16816.F32.BF16 R80, R4, R22, R52 ;  /* 0x000000160450723c */ /* 0x000fec0000041834 */
[----:B------:R-:W-:Y:S06]  /*132d0*/  HMMA.16816.F32.BF16 R52, R16, R26, R96 ;  /* 0x0000001a1034723c */ /* 0x000fec0000041860 */
[----:B---3--:R-:W-:Y:S01]  /*132e0*/  HMMA.16816.F32.BF16 R76, R4, R8, R60 ;  /* 0x00000008044c723c */ /* 0x008fe2000004183c */
[----:B------:R-:W-:-:S02]  /*132f0*/  IMAD.MOV.U32 R99, RZ, RZ, R66 ;  /* 0x000000ffff637224 */ /* 0x000fc400078e0042 */
[----:B------:R-:W-:-:S03]  /*13300*/  IMAD.MOV.U32 R98, RZ, RZ, R67 ;  /* 0x000000ffff627224 */ /* 0x000fc600078e0043 */
[----:B------:R-:W-:Y:S07]  /*13310*/  HMMA.16816.F32.BF16 R60, R16, R28, R88 ;  /* 0x0000001c103c723c */ /* 0x000fee0000041858 */
[----:B------:R-:W-:Y:S02]  /*13320*/  IMAD.MOV.U32 R91, RZ, RZ, R56 ;  /* 0x000000ffff5b7224 */ /* 0x000fe400078e0038 */
[----:B------:R-:W-:Y:S02]  /*13330*/  IMAD.MOV.U32 R90, RZ, RZ, R57 ;  /* 0x000000ffff5a7224 */ /* 0x000fe400078e0039 */
[----:B------:R-:W-:-:S02]  /*13340*/  IMAD.MOV.U32 R89, RZ, RZ, R58 ;  /* 0x000000ffff597224 */ /* 0x000fc400078e003a */
[----:B------:R-:W-:Y:S02]  /*13350*/  IMAD.MOV.U32 R88, RZ, RZ, R59 ;  /* 0x000000ffff587224 */ /* 0x000fe400078e003b */
[----:B------:R-:W-:Y:S07]  /*13360*/  HMMA.16816.F32.BF16 R56, R16, R30, R84 ;  /* 0x0000001e1038723c */ /* 0x000fee0000041854 */
[----:B------:R-:W-:Y:S02]  /*13370*/  IMAD.MOV.U32 R31, RZ, RZ, R64 ;  /* 0x000000ffff1f7224 */ /* 0x000fe400078e0040 */
[----:B------:R-:W-:Y:S01]  /*13380*/  IMAD.MOV.U32 R30, RZ, RZ, R65 ;  /* 0x000000ffff1e7224 */ /* 0x000fe200078e0041 */
[----:B------:R-:W-:Y:S06]  /*13390*/  HMMA.16816.F32.BF16 R72, R4, R10, R48 ;  /* 0x0000000a0448723c */ /* 0x000fec0000041830 */
[----:B------:R-:W-:Y:S01]  /*133a0*/  HMMA.16816.F32.BF16 R64, R16, R20, R108 ;  /* 0x000000141040723c */ /* 0x000fe2000004186c */
[----:B------:R-:W-:-:S05]  /*133b0*/  IMAD.WIDE.U32 R4, R41, -0x2daee0ad, RZ ;  /* 0xd2511f5329047825 */ /* 0x000fca00078e00ff */
[----:B------:R-:W-:Y:S01]  /*133c0*/  HMMA.16816.F32.BF16 R108, R16, R8, R92 ;  /* 0x00000008106c723c */ /* 0x000fe2000004185c */
[----:B------:R-:W-:-:S06]  /*133d0*/  LOP3.LUT R5, R5, UR39, R40, 0x96, !PT ;  /* 0x0000002705057c12 */ /* 0x000fcc000f8e9628 */
[----:B------:R-:W-:-:S05]  /*133e0*/  IMAD.WIDE.U32 R8, R35, -0x2daee0ad, RZ ;  /* 0xd2511f5323087825 */ /* 0x000fca00078e00ff */
[----:B------:R-:W-:Y:S01]  /*133f0*/  LOP3.LUT R6, R9, UR37, R4, 0x96, !PT ;  /* 0x0000002509067c12 */ /* 0x000fe2000f8e9604 */
[----:B------:R-:W-:-:S04]  /*13400*/  IMAD.WIDE.U32 R4, R5, -0x326172a9, RZ ;  /* 0xcd9e8d5705047825 */ /* 0x000fc800078e00ff */
[----:B------:R-:W-:Y:S01]  /*13410*/  IMAD.WIDE.U32 R28, R6, -0x326172a9, RZ ;  /* 0xcd9e8d57061c7825 */ /* 0x000fe200078e00ff */
[----:B------:R-:W-:-:S04]  /*13420*/  LOP3.LUT R6, R5, UR38, R34, 0x96, !PT ;  /* 0x0000002605067c12 */ /* 0x000fc8000f8e9622 */
[----:B------:R-:W-:Y:S01]  /*13430*/  LOP3.LUT R4, R29, UR31, R4, 0x96, !PT ;  /* 0x0000001f1d047c12 */ /* 0x000fe2000f8e9604 */
[----:B------:R-:W-:Y:S02]  /*13440*/  IMAD.MOV.U32 R97, RZ, RZ, R15 ;  /* 0x000000ffff617224 */ /* 0x000fe400078e000f */
[----:B------:R-:W-:Y:S02]  /*13450*/  IMAD.MOV.U32 R96, RZ, RZ, R14 ;  /* 0x000000ffff607224 */ /* 0x000fe400078e000e */
[----:B------:R-:W-:-:S04]  /*13460*/  IMAD.WIDE.U32 R6, R6, -0x2daee0ad, RZ ;  /* 0xd2511f5306067825 */ /* 0x000fc800078e00ff */
[----:B------:R-:W-:Y:S01]  /*13470*/  IMAD.WIDE.U32 R14, R4, -0x2daee0ad, RZ ;  /* 0xd2511f53040e7825 */ /* 0x000fe200078e00ff */
[C---:B------:R-:W-:Y:S01]  /*13480*/  HMMA.16816.F32.BF16 R48, R16.reuse, R24, R100 ;  /* 0x000000181030723c */ /* 0x040fe20000041864 */
[----:B------:R-:W-:Y:S03]  /*13490*/  LDSM.16.MT88.4 R24, [R170+0x7000] ;  /* 0x00700000aa18783b */ /* 0x000fe60000004200 */
[----:B------:R-:W-:Y:S02]  /*134a0*/  LOP3.LUT R4, R15, UR24, R6, 0x96, !PT ;  /* 0x000000180f047c12 */ /* 0x000fe4000f8e9606 */
[C---:B------:R-:W-:Y:S01]  /*134b0*/  HMMA.16816.F32.BF16 R84, R16.reuse, R22, R104 ;  /* 0x000000161054723c */ /* 0x040fe20000041868 */
[----:B------:R-:W-:Y:S01]  /*134c0*/  LOP3.LUT R6, R7, UR30, R8, 0x96, !PT ;  /* 0x0000001e07067c12 */ /* 0x000fe2000f8e9608 */
[----:B------:R-:W-:Y:S04]  /*134d0*/  LDSM.16.MT88.4 R20, [R172+0x7000] ;  /* 0x00700000ac14783b */ /* 0x000fe80000004200 */
[----:B------:R-:W-:Y:S01]  /*134e0*/  HMMA.16816.F32.BF16 R100, R16, R10, R44 ;  /* 0x0000000a1064723c */ /* 0x000fe2000004182c */
[----:B------:R-:W2:Y:S01]  /*134f0*/  LDSM.16.MT88.4 R16, [R169+0x7000] ;  /* 0x00700000a910783b */ /* 0x000ea20000004200 */
[----:B------:R-:W-:-:S02]  /*13500*/  IMAD.MOV.U32 R107, RZ, RZ, R42 ;  /* 0x000000ffff6b7224 */ /* 0x000fc400078e002a */
[----:B------:R-:W-:Y:S02]  /*13510*/  IMAD.MOV.U32 R106, RZ, RZ, R43 ;  /* 0x000000ffff6a7224 */ /* 0x000fe400078e002b */
[----:B------:R-:W3:Y:S01]  /*13520*/  LDSM.16.MT88.4 R40, [R171+0x7000] ;  /* 0x00700000ab28783b */ /* 0x000ee20000004200 */
[----:B------:R-:W-:-:S04]  /*13530*/  IMAD.WIDE.U32 R4, R4, -0x326172a9, RZ ;  /* 0xcd9e8d5704047825 */ /* 0x000fc800078e00ff */
[----:B------:R-:W-:Y:S01]  /*13540*/  IMAD.WIDE.U32 R8, R6, -0x326172a9, RZ ;  /* 0xcd9e8d5706087825 */ /* 0x000fe200078e00ff */
[C---:B------:R-:W-:Y:S02]  /*13550*/  LOP3.LUT R7, R4.reuse, 0xffff, RZ, 0xc0, !PT ;  /* 0x0000ffff04077812 */ /* 0x040fe400078ec0ff */
[----:B------:R-:W-:Y:S02]  /*13560*/  LOP3.LUT R6, R4, 0xff, RZ, 0xc0, !PT ;  /* 0x000000ff04067812 */ /* 0x000fe400078ec0ff */
[----:B------:R-:W-:Y:S02]  /*13570*/  LOP3.LUT R5, R5, UR21, R8, 0x96, !PT ;  /* 0x0000001505057c12 */ /* 0x000fe4000f8e9608 */
[----:B------:R-:W-:Y:S02]  /*13580*/  SHF.R.U32.HI R7, RZ, 0x8, R7 ;  /* 0x00000008ff077819 */ /* 0x000fe40000011607 */
[--C-:B------:R-:W-:Y:S02]  /*13590*/  SHF.R.U32.HI R11, RZ, 0x10, R4.reuse ;  /* 0x00000010ff0b7819 */ /* 0x100fe40000011604 */
[----:B------:R-:W-:-:S02]  /*135a0*/  SHF.R.U32.HI R15, RZ, 0x18, R4 ;  /* 0x00000018ff0f7819 */ /* 0x000fc40000011604 */
[C---:B------:R-:W-:Y:S02]  /*135b0*/  LOP3.LUT R4, R5.reuse, 0xffff, RZ, 0xc0, !PT ;  /* 0x0000ffff05047812 */ /* 0x040fe400078ec0ff */
[----:B------:R-:W-:Y:S02]  /*135c0*/  SHF.R.U32.HI R8, RZ, 0x10, R5 ;  /* 0x00000010ff087819 */ /* 0x000fe40000011605 */
[----:B------:R-:W-:Y:S02]  /*135d0*/  PRMT R29, R6, 0x5410, R7 ;  /* 0x00005410061d7816 */ /* 0x000fe40000000007 */
[----:B------:R-:W-:Y:S02]  /*135e0*/  LOP3.LUT R10, R5, 0xff, RZ, 0xc0, !PT ;  /* 0x000000ff050a7812 */ /* 0x000fe400078ec0ff */
[----:B------:R-:W-:Y:S02]  /*135f0*/  SHF.R.U32.HI R7, RZ, 0x18, R5 ;  /* 0x00000018ff077819 */ /* 0x000fe40000011605 */
[----:B------:R-:W-:-:S02]  /*13600*/  LOP3.LUT R6, R11, 0xff, RZ, 0xc0, !PT ;  /* 0x000000ff0b067812 */ /* 0x000fc400078ec0ff */
[----:B------:R-:W-:Y:S02]  /*13610*/  SHF.R.U32.HI R5, RZ, 0x8, R4 ;  /* 0x00000008ff057819 */ /* 0x000fe40000011604 */
[----:B------:R-:W-:Y:S02]  /*13620*/  LOP3.LUT R4, R8, 0xff, RZ, 0xc0, !PT ;  /* 0x000000ff08047812 */ /* 0x000fe400078ec0ff */
[----:B------:R-:W-:Y:S02]  /*13630*/  PRMT R8, R6, 0x5410, R15 ;  /* 0x0000541006087816 */ /* 0x000fe4000000000f */
[----:B------:R-:W-:Y:S02]  /*13640*/  PRMT R6, R10, 0x5410, R5 ;  /* 0x000054100a067816 */ /* 0x000fe40000000005 */
[----:B------:R-:W-:Y:S02]  /*13650*/  PRMT R5, R4, 0x5410, R7 ;  /* 0x0000541004057816 */ /* 0x000fe40000000007 */
[----:B------:R-:W-:-:S02]  /*13660*/  HSET2.LE.AND R7, R8, R0, PT ;  /* 0x0000000008077233 */ /* 0x000fc40003803000 */
[--C-:B------:R-:W-:Y:S02]  /*13670*/  HSET2.LE.AND R4, R6, R0.reuse, PT ;  /* 0x0000000006047233 */ /* 0x100fe40003803000 */
[--C-:B------:R-:W-:Y:S02]  /*13680*/  HSET2.LE.AND R5, R5, R0.reuse, PT ;  /* 0x0000000005057233 */ /* 0x100fe40003803000 */
[----:B------:R-:W-:Y:S02]  /*13690*/  HSET2.LE.AND R6, R29, R0, PT ;  /* 0x000000001d067233 */ /* 0x000fe40003803000 */
[----:B------:R-:W-:Y:S02]  /*136a0*/  LOP3.LUT R4, R4, R139, RZ, 0xc0, !PT ;  /* 0x0000008b04047212 */ /* 0x000fe400078ec0ff */
[----:B------:R-:W-:Y:S02]  /*136b0*/  LOP3.LUT R5, R5, R136, RZ, 0xc0, !PT ;  /* 0x0000008805057212 */ /* 0x000fe400078ec0ff */
[----:B------:R-:W-:-:S02]  /*136c0*/  LOP3.LUT R6, R6, R138, RZ, 0xc0, !PT ;  /* 0x0000008a06067212 */ /* 0x000fc400078ec0ff */
[----:B------:R-:W-:Y:S01]  /*136d0*/  LOP3.LUT R7, R7, R137, RZ, 0xc0, !PT ;  /* 0x0000008907077212 */ /* 0x000fe200078ec0ff */
[----:B------:R-:W-:Y:S02]  /*136e0*/  IMAD.MOV.U32 R139, RZ, RZ, R106 ;  /* 0x000000ffff8b7224 */ /* 0x000fe400078e006a */
[----:B------:R-:W-:Y:S02]  /*136f0*/  IMAD.MOV.U32 R136, RZ, RZ, R107 ;  /* 0x000000ffff887224 */ /* 0x000fe400078e006b */
[----:B------:R-:W-:Y:S02]  /*13700*/  IMAD.MOV.U32 R34, RZ, RZ, R30 ;  /* 0x000000ffff227224 */ /* 0x000fe400078e001e */
[----:B--2---:R-:W-:Y:S01]  /*13710*/  HMMA.16816.F32.BF16 R104, R4, R18, R128 ;  /* 0x000000120468723c */ /* 0x004fe20000041880 */
        /* <DEDUP_REMOVED lines=8> */
[----:B------:R-:W-:Y:S01]  /*137a0*/  IMAD.MOV.U32 R31, RZ, RZ, R89 ;  /* 0x000000ffff1f7224 */ /* 0x000fe200078e0059 */
[----:B------:R-:W-:Y:S01]  /*137b0*/  LDSM.16.MT88.4 R124, [R172+0x7800] ;  /* 0x00780000ac7c783b */ /* 0x000fe20000004200 */
[----:B------:R-:W-:-:S02]  /*137c0*/  IMAD.MOV.U32 R129, RZ, RZ, R90 ;  /* 0x000000ffff817224 */ /* 0x000fc400078e005a */
[----:B------:R-:W-:Y:S01]  /*137d0*/  IMAD.MOV.U32 R128, RZ, RZ, R91 ;  /* 0x000000ffff807224 */ /* 0x000fe200078e005b */
[C---:B------:R-:W-:Y:S06]  /*137e0*/  HMMA.16816.F32.BF16 R92, R4.reuse, R22, R120 ;  /* 0x00000016045c723c */ /* 0x040fec0000041878 */
[C---:B------:R-:W-:Y:S06]  /*137f0*/  HMMA.16816.F32.BF16 R88, R4.reuse, R24, R116 ;  /* 0x000000180458723c */ /* 0x040fec0000041874 */
[C---:B------:R-:W-:Y:S06]  /*13800*/  HMMA.16816.F32.BF16 R80, R4.reuse, R26, R80 ;  /* 0x0000001a0450723c */ /* 0x040fec0000041850 */
[C---:B---3--:R-:W-:Y:S06]  /*13810*/  HMMA.16816.F32.BF16 R44, R4.reuse, R40, R76 ;  /* 0x00000028042c723c */ /* 0x048fec000004184c */
[----:B------:R-:W-:Y:S06]  /*13820*/  HMMA.16816.F32.BF16 R72, R4, R42, R72 ;  /* 0x0000002a0448723c */ /* 0x000fec0000041848 */
[----:B------:R-:W-:Y:S01]  /*13830*/  HMMA.16816.F32.BF16 R60, R36, R16, R60 ;  /* 0x00000010243c723c */ /* 0x000fe2000004183c */
[----:B------:R-:W-:-:S05]  /*13840*/  LOP3.LUT R4, R9, UR26, R28, 0x96, !PT ;  /* 0x0000001a09047c12 */ /* 0x000fca000f8e961c */
[----:B------:R-:W-:Y:S01]  /*13850*/  HMMA.16816.F32.BF16 R64, R36, R24, R64 ;  /* 0x000000182440723c */ /* 0x000fe20000041840 */
[----:B------:R-:W-:Y:S01]  /*13860*/  IMAD.WIDE.U32 R4, R4, -0x2daee0ad, RZ ;  /* 0xd2511f5304047825 */ /* 0x000fe200078e00ff */
[----:B------:R-:W-:Y:S01]  /*13870*/  SHF.R.U32.HI R7, RZ, 0x8, R132 ;  /* 0x00000008ff077819 */ /* 0x000fe20000011684 */
[----:B------:R-:W-:Y:S03]  /*13880*/  LDSM.16.MT88.4 R116, [R170+0x7800] ;  /* 0x00780000aa74783b */ /* 0x000fe60000004200 */
[----:B------:R-:W-:Y:S02]  /*13890*/  LOP3.LUT R6, R5, UR20, R14, 0x96, !PT ;  /* 0x0000001405067c12 */ /* 0x000fe4000f8e960e */
[C---:B------:R-:W-:Y:S02]  /*138a0*/  LOP3.LUT R10, R4.reuse, 0xffff, RZ, 0xc0, !PT ;  /* 0x0000ffff040a7812 */ /* 0x040fe400078ec0ff */
[----:B------:R-:W-:-:S02]  /*138b0*/  LOP3.LUT R11, R4, 0xff, RZ, 0xc0, !PT ;  /* 0x000000ff040b7812 */ /* 0x000fc400078ec0ff */
[--C-:B------:R-:W-:Y:S02]  /*138c0*/  SHF.R.U32.HI R14, RZ, 0x10, R4.reuse ;  /* 0x00000010ff0e7819 */ /* 0x100fe40000011604 */
[----:B------:R-:W-:Y:S02]  /*138d0*/  SHF.R.U32.HI R15, RZ, 0x18, R4 ;  /* 0x00000018ff0f7819 */ /* 0x000fe40000011604 */
[C---:B------:R-:W-:Y:S02]  /*138e0*/  LOP3.LUT R4, R6.reuse, 0xffff, RZ, 0xc0, !PT ;  /* 0x0000ffff06047812 */ /* 0x040fe400078ec0ff */
[----:B------:R-:W-:Y:S02]  /*138f0*/  LOP3.LUT R5, R133, 0xff, RZ, 0xc0, !PT ;  /* 0x000000ff85057812 */ /* 0x000fe400078ec0ff */
[----:B------:R-:W-:Y:S02]  /*13900*/  PRMT R16, R135, 0x5410, R7 ;  /* 0x0000541087107816 */ /* 0x000fe40000000007 */
[----:B------:R-:W-:-:S02]  /*13910*/  LOP3.LUT R9, R6, 0xff, RZ, 0xc0, !PT ;  /* 0x000000ff06097812 */ /* 0x000fc400078ec0ff */
[----:B------:R-:W-:Y:S02]  /*13920*/  SHF.R.U32.HI R7, RZ, 0x10, R6 ;  /* 0x00000010ff077819 */ /* 0x000fe40000011606 */
[----:B------:R-:W-:Y:S02]  /*13930*/  SHF.R.U32.HI R4, RZ, 0x8, R4 ;  /* 0x00000008ff047819 */ /* 0x000fe40000011604 */
[----:B------:R-:W-:Y:S02]  /*13940*/  PRMT R17, R5, 0x5410, R134 ;  /* 0x0000541005117816 */ /* 0x000fe40000000086 */
[----:B------:R-:W-:Y:S01]  /*13950*/  SHF.R.U32.HI R8, RZ, 0x18, R6 ;  /* 0x00000018ff087819 */ /* 0x000fe20000011606 */
[----:B------:R-:W-:Y:S01]  /*13960*/  HMMA.16816.F32.BF16 R56, R36, R18, R56 ;  /* 0x000000122438723c */ /* 0x000fe20000041838 */
[----:B------:R-:W-:-:S05]  /*13970*/  SHF.R.U32.HI R5, RZ, 0x8, R10 ;  /* 0x00000008ff057819 */ /* 0x000fca000001160a */
[----:B------:R-:W-:Y:S01]  /*13980*/  HMMA.16816.F32.BF16 R48, R36, R20, R48 ;  /* 0x000000142430723c */ /* 0x000fe20000041830 */
[----:B------:R-:W-:-:S05]  /*13990*/  LOP3.LUT R6, R7, 0xff, RZ, 0xc0, !PT ;  /* 0x000000ff07067812 */ /* 0x000fca00078ec0ff */
[----:B------:R-:W-:Y:S01]  /*139a0*/  HMMA.16816.F32.BF16 R52, R36, R22, R52 ;  /* 0x000000162434723c */ /* 0x000fe20000041834 */
[----:B------:R-:W-:-:S05]  /*139b0*/  PRMT R4, R9, 0x5410, R4 ;  /* 0x0000541009047816 */ /* 0x000fca0000000004 */
[C---:B------:R-:W-:Y:S01]  /*139c0*/  HMMA.16816.F32.BF16 R108, R36.reuse, R40, R108 ;  /* 0x00000028246c723c */ /* 0x040fe2000004186c */
[----:B------:R-:W-:Y:S01]  /*139d0*/  PRMT R7, R11, 0x5410, R5 ;  /* 0x000054100b077816 */ /* 0x000fe20000000005 */
[----:B------:R-:W-:Y:S01]  /*139e0*/  IMAD.MOV.U32 R28, RZ, RZ, R138 ;  /* 0x000000ffff1c7224 */ /* 0x000fe200078e008a */
[----:B------:R-:W-:Y:S01]  /*139f0*/  PRMT R5, R6, 0x5410, R8 ;  /* 0x0000541006057816 */ /* 0x000fe20000000008 */
[----:B------:R-:W-:Y:S01]  /*13a00*/  IMAD.MOV.U32 R29, RZ, RZ, R139 ;  /* 0x000000ffff1d7224 */ /* 0x000fe200078e008b */
[--C-:B------:R-:W-:Y:S01]  /*13a10*/  HSET2.LE.AND R4, R4, R0.reuse, PT ;  /* 0x0000000004047233 */ /* 0x100fe20003803000 */
[----:B------:R-:W-:Y:S01]  /*13a20*/  HMMA.16816.F32.BF16 R24, R36, R26, R84 ;  /* 0x0000001a2418723c */ /* 0x000fe20000041854 */
[----:B------:R-:W-:Y:S01]  /*13a30*/  LOP3.LUT R6, R14, 0xff, RZ, 0xc0, !PT ;  /* 0x000000ff0e067812 */ /* 0x000fe200078ec0ff */
[----:B------:R-:W-:Y:S01]  /*13a40*/  IMAD.MOV.U32 R20, RZ, RZ, R131 ;  /* 0x000000ffff147224 */ /* 0x000fe200078e0083 */
[--C-:B------:R-:W-:Y:S01]  /*13a50*/  HSET2.LE.AND R5, R5, R0.reuse, PT ;  /* 0x0000000005057233 */ /* 0x100fe20003803000 */
[----:B------:R-:W-:Y:S01]  /*13a60*/  IMAD.MOV.U32 R21, RZ, RZ, R137 ;  /* 0x000000ffff157224 */ /* 0x000fe200078e0089 */
[----:B------:R-:W-:Y:S01]  /*13a70*/  PRMT R6, R6, 0x5410, R15 ;  /* 0x0000541006067816 */ /* 0x000fe2000000000f */
[----:B------:R-:W-:Y:S01]  /*13a80*/  IMAD.MOV.U32 R18, RZ, RZ, R136 ;  /* 0x000000ffff127224 */ /* 0x000fe200078e0088 */
[----:B------:R-:W-:Y:S01]  /*13a90*/  LOP3.LUT R76, R4, R233, RZ, 0xc0, !PT ;  /* 0x000000e9044c7212 */ /* 0x000fe200078ec0ff */
[----:B------:R-:W2:Y:S01]  /*13aa0*/  LDSM.16.MT88.4 R132, [R169+0x7800] ;  /* 0x00780000a984783b */ /* 0x000ea20000004200 */
[----:B------:R-:W-:-:S02]  /*13ab0*/  HSET2.LE.AND R4, R7, R0, PT ;  /* 0x0000000007047233 */ /* 0x000fc40003803000 */
[----:B------:R-:W-:Y:S01]  /*13ac0*/  LOP3.LUT R77, R5, R212, RZ, 0xc0, !PT ;  /* 0x000000d4054d7212 */ /* 0x000fe200078ec0ff */
[----:B------:R-:W3:Y:S01]  /*13ad0*/  LDSM.16.MT88.4 R8, [R171+0x7800] ;  /* 0x00780000ab08783b */ /* 0x000ee20000004200 */
[----:B------:R-:W-:Y:S02]  /*13ae0*/  HSET2.LE.AND R5, R6, R0, PT ;  /* 0x0000000006057233 */ /* 0x000fe40003803000 */
[----:B------:R-:W-:Y:S02]  /*13af0*/  LOP3.LUT R78, R4, R232, RZ, 0xc0, !PT ;  /* 0x000000e8044e7212 */ /* 0x000fe400078ec0ff */
[C---:B------:R-:W-:Y:S02]  /*13b00*/  LOP3.LUT R4, R68.reuse, 0xffff, RZ, 0xc0, !PT ;  /* 0x0000ffff44047812 */ /* 0x040fe400078ec0ff */
[----:B------:R-:W-:Y:S02]  /*13b10*/  LOP3.LUT R79, R5, R220, RZ, 0xc0, !PT ;  /* 0x000000dc054f7212 */ /* 0x000fe400078ec0ff */
[----:B------:R-:W-:-:S02]  /*13b20*/  LOP3.LUT R5, R68, 0xff, RZ, 0xc0, !PT ;  /* 0x000000ff44057812 */ /* 0x000fc400078ec0ff */
[----:B------:R-:W-:-:S04]  /*13b30*/  SHF.R.U32.HI R4, RZ, 0x8, R4 ;  /* 0x00000008ff047819 */ /* 0x000fc80000011604 */
[----:B------:R-:W-:Y:S02]  /*13b40*/  PRMT R5, R5, 0x5410, R4 ;  /* 0x0000541005057816 */ /* 0x000fe40000000004 */
[--C-:B------:R-:W-:Y:S02]  /*13b50*/  SHF.R.U32.HI R4, RZ, 0x10, R68.reuse ;  /* 0x00000010ff047819 */ /* 0x100fe40000011644 */
[----:B------:R-:W-:Y:S02]  /*13b60*/  SHF.R.U32.HI R6, RZ, 0x18, R68 ;  /* 0x00000018ff067819 */ /* 0x000fe40000011644 */
[----:B------:R-:W-:-:S04]  /*13b70*/  LOP3.LUT R4, R4, 0xff, RZ, 0xc0, !PT ;  /* 0x000000ff04047812 */ /* 0x000fc800078ec0ff */
[----:B------:R-:W-:Y:S02]  /*13b80*/  PRMT R6, R4, 0x5410, R6 ;  /* 0x0000541004067816 */ /* 0x000fe40000000006 */
[----:B------:R-:W-:Y:S01]  /*13b90*/  HSET2.LE.AND R4, R5, R0, PT ;  /* 0x0000000005047233 */ /* 0x000fe20003803000 */
[----:B------:R-:W-:Y:S07]  /*13ba0*/  HMMA.16816.F32.BF16 R36, R36, R42, R100 ;  /* 0x0000002a2424723c */ /* 0x000fee0000041864 */
[----:B------:R-:W-:-:S02]  /*13bb0*/  LOP3.LUT R100, R4, R128, RZ, 0xc0, !PT ;  /* 0x0000008004647212 */ /* 0x000fc400078ec0ff */
[----:B------:R-:W-:-:S05]  /*13bc0*/  HSET2.LE.AND R4, R6, R0, PT ;  /* 0x0000000006047233 */ /* 0x000fca0003803000 */
[----:B------:R-:W-:Y:S02]  /*13bd0*/  LOP3.LUT R101, R4, R129, RZ, 0xc0, !PT ;  /* 0x0000008104657212 */ /* 0x000fe400078ec0ff */
[--C-:B------:R-:W-:Y:S02]  /*13be0*/  HSET2.LE.AND R4, R16, R0.reuse, PT ;  /* 0x0000000010047233 */ /* 0x100fe40003803000 */
[----:B------:R-:W-:Y:S01]  /*13bf0*/  HSET2.LE.AND R0, R17, R0, PT ;  /* 0x0000000011007233 */ /* 0x000fe20003803000 */
[----:B------:R-:W-:Y:S02]  /*13c00*/  FADD.FTZ R5, R20, R237 ;  /* 0x000000ed14057221 */ /* 0x000fe40000010000 */
        /* <DEDUP_REMOVED lines=8> */
[----:B------:R-:W-:-:S02]  /*13c90*/  FADD.FTZ R0, R226, R6 ;  /* 0x00000006e2007221 */ /* 0x000fc40000010000 */
[----:B------:R-:W-:Y:S02]  /*13ca0*/  FADD.FTZ R5, R34, R5 ;  /* 0x0000000522057221 */ /* 0x000fe40000010000 */
[----:B------:R-:W-:Y:S01]  /*13cb0*/  FADD.FTZ R0, R228, R0 ;  /* 0x00000000e4007221 */ /* 0x000fe20000010000 */
[----:B------:R-:W-:Y:S02]  /*13cc0*/  IMAD.MOV.U32 R247, RZ, RZ, R243 ;  /* 0x000000fffff77224 */ /* 0x000fe400078e00f3 */
[----:B------:R-:W-:Y:S01]  /*13cd0*/  FADD.FTZ R5, R31, R5 ;  /* 0x000000051f057221 */ /* 0x000fe20000010000 */
[----:B------:R1:W5:Y:S01]  /*13ce0*/  LDL.LU R243, [R1+0x1b0] ;  /* 0x0001b00001f37983 */ /* 0x0003620000300800 */
[----:B------:R-:W-:Y:S01]  /*13cf0*/  FADD.FTZ R0, R215, R0 ;  /* 0x00000000d7007221 */ /* 0x000fe20000010000 */
[----:B------:R-:W-:Y:S02]  /*13d00*/  IMAD.MOV.U32 R246, RZ, RZ, R192 ;  /* 0x000000fffff67224 */ /* 0x000fe400078e00c0 */
[----:B------:R-:W-:Y:S01]  /*13d10*/  FADD.FTZ R5, R249, R5 ;  /* 0x00000005f9057221 */ /* 0x000fe20000010000 */
[----:B------:R1:W5:Y:S01]  /*13d20*/  LDL.LU R242, [R1+0x1ac] ;  /* 0x0001ac0001f27983 */ /* 0x0003620000300800 */
[----:B------:R-:W-:-:S02]  /*13d30*/  IMAD.MOV.U32 R244, RZ, RZ, R183 ;  /* 0x000000fffff47224 */ /* 0x000fc400078e00b7 */
[----:B------:R-:W-:Y:S01]  /*13d40*/  FADD.FTZ R0, R238, R0 ;  /* 0x00000000ee007221 */ /* 0x000fe20000010000 */
[----:B------:R1:W5:Y:S01]  /*13d50*/  LDL.LU R192, [R1+0x1a8] ;  /* 0x0001a80001c07983 */ /* 0x0003620000300800 */
[----:B------:R-:W-:-:S03]  /*13d60*/  IMAD.MOV.U32 R239, RZ, RZ, R181 ;  /* 0x000000ffffef7224 */ /* 0x000fc600078e00b5 */
[----:B------:R1:W5:Y:S01]  /*13d70*/  LDL.LU R183, [R1+0x1a4] ;  /* 0x0001a40001b77983 */ /* 0x0003620000300800 */
[----:B------:R-:W-:Y:S01]  /*13d80*/  FADD.FTZ R215, R251, R5 ;  /* 0x00000005fbd77221 */ /* 0x000fe20000010000 */
[----:B------:R-:W-:Y:S02]  /*13d90*/  FADD.FTZ R0, R219, R0 ;  /* 0x00000000db007221 */ /* 0x000fe40000010000 */
[----:B------:R1:W5:Y:S01]  /*13da0*/  LDL.LU R182, [R1+0x1a0] ;  /* 0x0001a00001b67983 */ /* 0x0003620000300800 */
[----:B------:R-:W-:-:S03]  /*13db0*/  IADD3 R5, P1, R140, -0x100, RZ ;  /* 0xffffff008c057810 */ /* 0x000fc60007f3e0ff */
[----:B------:R1:W5:Y:S04]  /*13dc0*/  LDL.LU R181, [R1+0x19c] ;  /* 0x00019c0001b57983 */ /* 0x0003680000300800 */
[----:B------:R1:W5:Y:S01]  /*13dd0*/  LDL.LU R180, [R1+0x198] ;  /* 0x0001980001b47983 */ /* 0x0003620000300800 */
[----:B------:R-:W-:-:S03]  /*13de0*/  FADD.FTZ R241, R223, R0 ;  /* 0x00000000dff17221 */ /* 0x000fc60000010000 */
[----:B------:R1:W5:Y:S01]  /*13df0*/  LDL.LU R179, [R1+0x194] ;  /* 0x0001940001b37983 */ /* 0x0003620000300800 */
[----:B------:R-:W-:-:S03]  /*13e00*/  IADD3.X R0, R141, -0x1, RZ, P1, !PT ;  /* 0xffffffff8d007810 */ /* 0x000fc60000ffe4ff */
[----:B------:R1:W5:Y:S04]  /*13e10*/  LDL.LU R178, [R1+0x190] ;  /* 0x0001900001b27983 */ /* 0x0003680000300800 */
[----:B------:R1:W5:Y:S04]  /*13e20*/  LDL.LU R177, [R1+0x18c] ;  /* 0x00018c0001b17983 */ /* 0x0003680000300800 */
[----:B------:R-:W-:Y:S04]  /*13e30*/  STG.E.U16 desc[UR28][R32.64+-0x6e], R229 ;  /* 0xffff92e520007986 */ /* 0x000fe8000c10151c */
[----:B------:R1:W5:Y:S04]  /*13e40*/  LDL.LU R176, [R1+0x188] ;  /* 0x0001880001b07983 */ /* 0x0003680000300800 */
[----:B------:R-:W-:Y:S04]  /*13e50*/  STG.E.U16 desc[UR28][R2.64+-0x70], R193 ;  /* 0xffff90c102007986 */ /* 0x000fe8000c10151c */
[----:B------:R-:W-:Y:S04]  /*13e60*/  STG.E.U16 desc[UR28][R2.64+-0x6e], R167 ;  /* 0xffff92a702007986 */ /* 0x000fe8000c10151c */
[----:B------:R1:W5:Y:S04]  /*13e70*/  LDL.LU R175, [R1+0x184] ;  /* 0x0001840001af7983 */ /* 0x0003680000300800 */
[----:B------:R-:W-:Y:S04]  /*13e80*/  STG.E.U16 desc[UR28][R70.64+-0x70], R162 ;  /* 0xffff90a246007986 */ /* 0x000fe8000c10151c */
[----:B------:R-:W-:Y:S01]  /*13e90*/  STG.E.U16 desc[UR28][R70.64+-0x6e], R163 ;  /* 0xffff92a346007986 */ /* 0x000fe2000c10151c */
[----:B------:R-:W-:-:S03]  /*13ea0*/  UISETP.GT.AND UP1, UPT, UR17, UR12, UPT ;  /* 0x0000000c1100728c */ /* 0x000fc6000bf24270 */
[----:B------:R1:W5:Y:S04]  /*13eb0*/  LDL.LU R174, [R1+0x180] ;  /* 0x0001800001ae7983 */ /* 0x0003680000300800 */
[----:B------:R-:W-:Y:S04]  /*13ec0*/  STG.E.U16 desc[UR28][R12.64+-0x60], R222 ;  /* 0xffffa0de0c007986 */ /* 0x000fe8000c10151c */
[----:B------:R-:W-:Y:S01]  /*13ed0*/  STG.E.U16 desc[UR28][R12.64+-0x5e], R221 ;  /* 0xffffa2dd0c007986 */ /* 0x000fe2000c10151c */
[----:B------:R-:W-:-:S03]  /*13ee0*/  IMAD.MOV.U32 R19, RZ, RZ, R130 ;  /* 0x000000ffff137224 */ /* 0x000fc600078e0082 */
[----:B------:R1:W5:Y:S04]  /*13ef0*/  LDL.LU R173, [R1+0x17c] ;  /* 0x00017c0001ad7983 */ /* 0x0003680000300800 */
[----:B------:R-:W-:Y:S04]  /*13f00*/  STG.E.U16 desc[UR28][R32.64+-0x60], R217 ;  /* 0xffffa0d920007986 */ /* 0x000fe8000c10151c */
[----:B------:R-:W-:Y:S04]  /*13f10*/  STG.E.U16 desc[UR28][R32.64+-0x5e], R218 ;  /* 0xffffa2da20007986 */ /* 0x000fe8000c10151c */
[----:B------:R1:W5:Y:S04]  /*13f20*/  LDL.LU R168, [R1+0x178] ;  /* 0x0001780001a87983 */ /* 0x0003680000300800 */
[----:B------:R-:W-:Y:S04]  /*13f30*/  STG.E.U16 desc[UR28][R2.64+-0x60], R166 ;  /* 0xffffa0a602007986 */ /* 0x000fe8000c10151c */
[----:B------:R-:W-:Y:S04]  /*13f40*/  STG.E.U16 desc[UR28][R2.64+-0x5e], R165 ;  /* 0xffffa2a502007986 */ /* 0x000fe8000c10151c */
[----:B------:R-:W-:Y:S04]  /*13f50*/  STG.E.U16 desc[UR28][R70.64+-0x60], R160 ;  /* 0xffffa0a046007986 */ /* 0x000fe8000c10151c */
[----:B------:R-:W-:Y:S04]  /*13f60*/  STG.E.U16 desc[UR28][R70.64+-0x5e], R161 ;  /* 0xffffa2a146007986 */ /* 0x000fe8000c10151c */
[----:B------:R-:W-:Y:S04]  /*13f70*/  STL [R1+0x100], R5 ;  /* 0x0001000501007387 */ /* 0x000fe80000100800 */
[----:B------:R-:W-:Y:S04]  /*13f80*/  STG.E.U16 desc[UR28][R12.64+-0x50], R214 ;  /* 0xffffb0d60c007986 */ /* 0x000fe8000c10151c */
[----:B------:R-:W-:Y:S04]  /*13f90*/  STG.E.U16 desc[UR28][R12.64+-0x4e], R213 ;  /* 0xffffb2d50c007986 */ /* 0x000fe8000c10151c */
[----:B------:R-:W-:Y:S01]  /*13fa0*/  STL [R1+0xfc], R0 ;  /* 0x0000fc0001007387 */ /* 0x000fe20000100800 */
[----:B------:R-:W-:-:S03]  /*13fb0*/  FADD.FTZ R212, R19, R212 ;  /* 0x000000d413d47221 */ /* 0x000fc60000010000 */
[----:B------:R-:W-:Y:S01]  /*13fc0*/  STG.E.U16 desc[UR28][R32.64+-0x50], R211 ;  /* 0xffffb0d320007986 */ /* 0x000fe2000c10151c */
[----:B------:R-:W-:-:S03]  /*13fd0*/  FADD.FTZ R4, R35, R4 ;  /* 0x0000000423047221 */ /* 0x000fc60000010000 */
[----:B------:R-:W-:Y:S01]  /*13fe0*/  STG.E.U16 desc[UR28][R32.64+-0x4e], R210 ;  /* 0xffffb2d220007986 */ /* 0x000fe2000c10151c */
[----:B------:R-:W-:-:S03]  /*13ff0*/  PLOP3.LUT P0, PT, PT, PT, UP1, 0x80, 0x0 ;  /* 0x000000000000781c */ /* 0x000fc60003f0f018 */
        /* <DEDUP_REMOVED lines=23> */
[----:B------:R-:W-:Y:S01]  /*14170*/  STG.E.U16 desc[UR28][R70.64+-0x2e], R150 ;  /* 0xffffd29646007986 */ /* 0x000fe2000c10151c */
[C---:B--2---:R-:W-:Y:S03]  /*14180*/  HMMA.16816.F32.BF16 R112, R76.reuse, R132, R112 ;  /* 0x000000844c70723c */ /* 0x044fe60000041870 */
[----:B------:R-:W-:Y:S04]  /*14190*/  STG.E.U16 desc[UR28][R12.64+-0x20], R201 ;  /* 0xffffe0c90c007986 */ /* 0x000fe8000c10151c */
[----:B------:R-:W-:Y:S01]  /*141a0*/  STG.E.U16 desc[UR28][R12.64+-0x1e], R200 ;  /* 0xffffe2c80c007986 */ /* 0x000fe2000c10151c */
[----:B------:R-:W-:Y:S03]  /*141b0*/  HMMA.16816.F32.BF16 R104, R76, R134, R104 ;  /* 0x000000864c68723c */ /* 0x000fe60000041868 */
[----:B------:R-:W-:Y:S01]  /*141c0*/  STG.E.U16 desc[UR28][R32.64+-0x20], R199 ;  /* 0xffffe0c720007986 */ /* 0x000fe2000c10151c */
[----:B------:R-:W-:-:S03]  /*141d0*/  FADD.FTZ R212, R250, R212 ;  /* 0x000000d4fad47221 */ /* 0x000fc60000010000 */
[----:B------:R-:W-:Y:S01]  /*141e0*/  STG.E.U16 desc[UR28][R32.64+-0x1e], R198 ;  /* 0xffffe2c620007986 */ /* 0x000fe2000c10151c */
[C---:B------:R-:W-:Y:S01]  /*141f0*/  HMMA.16816.F32.BF16 R96, R76.reuse, R124, R96 ;  /* 0x0000007c4c60723c */ /* 0x040fe20000041860 */
[----:B------:R-:W-:Y:S02]  /*14200*/  FADD.FTZ R4, R224, R4 ;  /* 0x00000004e0047221 */ /* 0x000fe40000010000 */
[----:B------:R-:W-:Y:S03]  /*14210*/  STG.E.U16 desc[UR28][R2.64+-0x20], R149 ;  /* 0xffffe09502007986 */ /* 0x000fe6000c10151c */
[C---:B------:R-:W-:Y:S01]  /*14220*/  HMMA.16816.F32.BF16 R92, R76.reuse, R126, R92 ;  /* 0x0000007e4c5c723c */ /* 0x040fe2000004185c */
[----:B------:R-:W-:Y:S04]  /*14230*/  STG.E.U16 desc[UR28][R2.64+-0x1e], R148 ;  /* 0xffffe29402007986 */ /* 0x000fe8000c10151c */
[----:B------:R-:W-:Y:S01]  /*14240*/  STG.E.U16 desc[UR28][R70.64+-0x20], R142 ;  /* 0xffffe08e46007986 */ /* 0x000fe2000c10151c */
[C---:B------:R-:W-:Y:S03]  /*14250*/  HMMA.16816.F32.BF16 R88, R76.reuse, R116, R88 ;  /* 0x000000744c58723c */ /* 0x040fe60000041858 */
[----:B------:R2:W-:Y:S03]  /*14260*/  STG.E.U16 desc[UR28][R70.64+-0x1e], R69 ;  /* 0xffffe24546007986 */ /* 0x0005e6000c10151c */
[----:B------:R-:W-:Y:S01]  /*14270*/  HMMA.16816.F32.BF16 R84, R76, R118, R80 ;  /* 0x000000764c54723c */ /* 0x000fe20000041850 */
[----:B------:R-:W-:Y:S04]  /*14280*/  STG.E.U16 desc[UR28][R12.64+-0x10], R197 ;  /* 0xfffff0c50c007986 */ /* 0x000fe8000c10151c */
[----:B------:R-:W-:Y:S01]  /*14290*/  STG.E.U16 desc[UR28][R12.64+-0xe], R196 ;  /* 0xfffff2c40c007986 */ /* 0x000fe2000c10151c */
[C---:B------:R-:W-:Y:S03]  /*142a0*/  HMMA.16816.F32.BF16 R136, R100.reuse, R132, R60 ;  /* 0x000000846488723c */ /* 0x040fe6000004183c */
[----:B------:R-:W-:Y:S03]  /*142b0*/  STG.E.U16 desc[UR28][R32.64+-0x10], R195 ;  /* 0xfffff0c320007986 */ /* 0x000fe6000c10151c */
[C---:B------:R-:W-:Y:S01]  /*142c0*/  HMMA.16816.F32.BF16 R128, R100.reuse, R124, R48 ;  /* 0x0000007c6480723c */ /* 0x040fe20000041830 */
[----:B------:R-:W-:Y:S05]  /*142d0*/  STG.E.U16 desc[UR28][R32.64+-0xe], R194 ;  /* 0xfffff2c220007986 */ /* 0x000fea000c10151c */
[----:B------:R-:W-:Y:S01]  /*142e0*/  HMMA.16816.F32.BF16 R120, R100, R116, R64 ;  /* 0x000000746478723c */ /* 0x000fe20000041840 */
[----:B------:R-:W-:Y:S01]  /*142f0*/  STG.E.U16 desc[UR28][R2.64+-0x10], R147 ;  /* 0xfffff09302007986 */ /* 0x000fe2000c10151c */
[----:B------:R-:W-:-:S04]  /*14300*/  FADD.FTZ R212, R245, R212 ;  /* 0x000000d4f5d47221 */ /* 0x000fc80000010000 */
[----:B---3--:R-:W-:Y:S01]  /*14310*/  HMMA.16816.F32.BF16 R80, R76, R8, R44 ;  /* 0x000000084c50723c */ /* 0x008fe2000004182c */
[----:B------:R-:W-:Y:S01]  /*14320*/  STG.E.U16 desc[UR28][R2.64+-0xe], R146 ;  /* 0xfffff29202007986 */ /* 0x000fe2000c10151c */
[----:B------:R-:W-:-:S04]  /*14330*/  FADD.FTZ R215, R247, R215 ;  /* 0x000000d7f7d77221 */ /* 0x000fc80000010000 */
[----:B------:R-:W-:Y:S01]  /*14340*/  HMMA.16816.F32.BF16 R132, R100, R134, R56 ;  /* 0x000000866484723c */ /* 0x000fe20000041838 */
[----:B------:R-:W-:Y:S01]  /*14350*/  STG.E.U16 desc[UR28][R70.64+-0x10], R216 ;  /* 0xfffff0d846007986 */ /* 0x000fe2000c10151c */
[----:B------:R-:W-:-:S04]  /*14360*/  FADD.FTZ R240, R225, R4 ;  /* 0x00000004e1f07221 */ /* 0x000fc80000010000 */
[----:B------:R-:W-:Y:S01]  /*14370*/  HMMA.16816.F32.BF16 R124, R100, R126, R52 ;  /* 0x0000007e647c723c */ /* 0x000fe20000041834 */
[----:B------:R3:W-:Y:S01]  /*14380*/  STG.E.U16 desc[UR28][R70.64+-0xe], R145 ;  /* 0xfffff29146007986 */ /* 0x0007e2000c10151c */
[----:B--2---:R-:W-:-:S04]  /*14390*/  IMAD.MOV.U32 R69, RZ, RZ, R252 ;  /* 0x000000ffff457224 */ /* 0x004fc800078e00fc */
[----:B------:R-:W-:Y:S01]  /*143a0*/  HMMA.16816.F32.BF16 R116, R100, R118, R24 ;  /* 0x000000766474723c */ /* 0x000fe20000041818 */
[----:B------:R-:W-:-:S05]  /*143b0*/  IMAD.MOV.U32 R68, RZ, RZ, R244 ;  /* 0x000000ffff447224 */ /* 0x000fca00078e00f4 */
[----:B------:R-:W-:Y:S06]  /*143c0*/  HMMA.16816.F32.BF16 R108, R100, R8, R108 ;  /* 0x00000008646c723c */ /* 0x000fec000004186c */
[-C--:B------:R-:W-:Y:S06]  /*143d0*/  HMMA.16816.F32.BF16 R76, R76, R10.reuse, R72 ;  /* 0x0000000a4c4c723c */ /* 0x080fec0000041848 */
[----:B------:R-:W-:Y:S01]  /*143e0*/  HMMA.16816.F32.BF16 R100, R100, R10, R36 ;  /* 0x0000000a6464723c */ /* 0x000fe20000041824 */
[----:B---3--:R-:W-:-:S02]  /*143f0*/  IMAD.MOV.U32 R71, RZ, RZ, R246 ;  /* 0x000000ffff477224 */ /* 0x008fc400078e00f6 */
[----:B------:R-:W-:Y:S01]  /*14400*/  IMAD.MOV.U32 R70, RZ, RZ, R239 ;  /* 0x000000ffff467224 */ /* 0x000fe200078e00ef */
[----:B------:R-:W-:-:S05]  /*14410*/  NOP ;  /* 0x0000000000007918 */ /* 0x000fca0000000000 */
[----:B-1----:R-:W-:-:S15]  /*14420*/  @!P0 BRA `(.L_x_2239) ;  /* 0x00000084009c8947 */ /* 0x002fde0003800000 */
        /* <DEDUP_REMOVED lines=15> */
[----:B------:R-:W-:Y:S02]  /*14520*/  MOV R7, UR8 ;  /* 0x0000000800077c02 */ /* 0x000fe40008000f00 */
[----:B------:R-:W4:Y:S03]  /*14530*/  @!P3 LDC.64 R20, c[0x0][0x220] ;  /* 0x00008800ff14bb82 */ /* 0x000f260000000a00 */
[----:B------:R-:W-:Y:S01]  /*14540*/  IMAD.U32 R0, RZ, RZ, UR4 ;  /* 0x00000004ff007e24 */ /* 0x000fe2000f8e00ff */
[----:B------:R-:W-:-:S02]  /*14550*/  @!UP0 UIMAD UR4, UR9, 0x30, URZ ;  /* 0x00000030090488a4 */ /* 0x000fc4000f8e023f */
[----:B------:R-:W-:Y:S02]  /*14560*/  UISETP.GT.AND UP0, UPT, UR17, UR12, UPT ;  /* 0x0000000c1100728c */ /* 0x000fe4000bf04270 */
[----:B------:R-:W4:Y:S01]  /*14570*/  @!P3 LDC.64 R22, c[0x0][0x220] ;  /* 0x00008800ff16bb82 */ /* 0x000f220000000a00 */
[----:B-----5:R-:W-:Y:S01]  /*14580*/  @P3 STS.128 [R192+0x6000], RZ ;  /* 0x006000ffc0003388 */ /* 0x020fe20000000c00 */
        /* <DEDUP_REMOVED lines=11> */
[----:B------:R-:W-:Y:S02]  /*14640*/  @!P3 LEA R8, P0, R9, R20, 0x1 ;  /* 0x000000140908b211 */ /* 0x000fe400078008ff */
        /* <DEDUP_REMOVED lines=28> */
[----:B------:R-:W-:Y:S04]  /*14810*/  LDSM.16.M88.4 R36, [R168+0x5000] ;  /* 0x00500000a824783b */ /* 0x000fe80000000200 */
[----:B------:R-:W-:Y:S04]  /*14820*/  LDSM.16.M88.4 R64, [R174+0x4000] ;  /* 0x00400000ae40783b */ /* 0x000fe80000000200 */
[----:B-1----:R-:W1:Y:S04]  /*14830*/  LDSM.16.M88.4 R8, [R175] ;  /* 0x00000000af08783b */ /* 0x002e680000000200 */
[----:B------:R-:W-:Y:S04]  /*14840*/  LDSM.16.M88.4 R24, [R178+0x2000] ;  /* 0x00200000b218783b */ /* 0x000fe80000000200 */
[----:B--2---:R-:W2:Y:S04]  /*14850*/  LDSM.16.M88.4 R4, [R175+0x2000] ;  /* 0x00200000af04783b */ /* 0x004ea80000000200 */
        /* <DEDUP_REMOVED lines=25> */
[----:B------:R-:W-:Y:S01]  /*149f0*/  MOV R193, R220 ;  /* 0x000000dc00c17202 */ /* 0x000fe20000000f00 */
[----:B------:R-:W-:-:S02]  /*14a00*/  IMAD.MOV.U32 R143, RZ, RZ, R221 ;  /* 0x000000ffff8f7224 */ /* 0x000fc400078e00dd */
[----:B------:R-:W-:Y:S02]  /*14a10*/  IMAD.MOV.U32 R142, RZ, RZ, R222 ;  /* 0x000000ffff8e7224 */ /* 0x000fe400078e00de */
[----:B------:R-:W-:Y:S01]  /*14a20*/  HMMA.16816.F32.BF16 R36, R8, R38, RZ ;  /* 0x000000260824723c */ /* 0x000fe200000418ff */
[----:B------:R-:W-:-:S05]  /*14a30*/  IMAD.MOV.U32 R35, RZ, RZ, R223 ;  /* 0x000000ffff237224 */ /* 0x000fca00078e00df */
[C---:B------:R-:W-:Y:S06]  /*14a40*/  HMMA.16816.F32.BF16 R4, R8.reuse, R20, RZ ;  /* 0x000000140804723c */ /* 0x040fec00000418ff */
[----:B------:R-:W-:Y:S01]  /*14a50*/  HMMA.16816.F32.BF16 R8, R8, R22, RZ ;  /* 0x000000160808723c */ /* 0x000fe200000418ff */
[----:B------:R-:W2:Y:S05]  /*14a60*/  LDSM.16.M88.4 R20, [R176] ;  /* 0x00000000b014783b */ /* 0x000eaa0000000200 */
[C---:B------:R-:W-:Y:S06]  /*14a70*/  HMMA.16816.F32.BF16 R208, R24.reuse, R66, R208 ;  /* 0x0000004218d0723c */ /* 0x040fec00000418d0 */
[----:B----4-:R-:W-:Y:S06]  /*14a80*/  HMMA.16816.F32.BF16 R248, R24, R44, R164 ;  /* 0x0000002c18f8723c */ /* 0x010fec00000418a4 */
[----:B------:R-:W-:Y:S06]  /*14a90*/  HMMA.16816.F32.BF16 R216, R28, R64, R216 ;  /* 0x000000401cd8723c */ /* 0x000fec00000418d8 */
[----:B------:R-:W-:Y:S06]  /*14aa0*/  HMMA.16816.F32.BF16 R164, R24, R68, R156 ;  /* 0x0000004418a4723c */ /* 0x000fec000004189c */
[----:B------:R-:W-:Y:S01]  /*14ab0*/  HMMA.16816.F32.BF16 R64, R28, R66, R204 ;  /* 0x000000421c40723c */ /* 0x000fe200000418cc */
[----:B------:R-:W-:Y:S01]  /*14ac0*/  MOV R34, R208 ;  /* 0x000000d000227202 */ /* 0x000fe20000000f00 */
[----:B------:R-:W-:Y:S01]  /*14ad0*/  IMAD.MOV.U32 R14, RZ, RZ, R210 ;  /* 0x000000ffff0e7224 */ /* 0x000fe200078e00d2 */
[----:B------:R-:W-:Y:S01]  /*14ae0*/  MOV R208, R193 ;  /* 0x000000c100d07202 */ /* 0x000fe20000000f00 */
[----:B------:R-:W-:-:S02]  /*14af0*/  IMAD.MOV.U32 R15, RZ, RZ, R209 ;  /* 0x000000ffff0f7224 */ /* 0x000fc400078e00d1 */
[C---:B------:R-:W-:Y:S01]  /*14b00*/  HMMA.16816.F32.BF16 R156, R24.reuse, R72, R152 ;  /* 0x00000048189c723c */ /* 0x040fe20000041898 */
[----:B------:R-:W-:Y:S01]  /*14b10*/  IMAD.MOV.U32 R0, RZ, RZ, R211 ;  /* 0x000000ffff007224 */ /* 0x000fe200078e00d3 */
[----:B------:R-:W-:Y:S01]  /*14b20*/  MOV R211, R35 ;  /* 0x0000002300d37202 */ /* 0x000fe20000000f00 */
[----:B------:R-:W-:Y:S02]  /*14b30*/  IMAD.MOV.U32 R209, RZ, RZ, R143 ;  /* 0x000000ffffd17224 */ /* 0x000fe400078e008f */
[----:B------:R-:W-:Y:S01]  /*14b40*/  IMAD.MOV.U32 R210, RZ, RZ, R142 ;  /* 0x000000ffffd27224 */ /* 0x000fe200078e008e */
[C---:B------:R-:W-:Y:S06]  /*14b50*/  HMMA.16816.F32.BF16 R244, R24.reuse, R46, R200 ;  /* 0x0000002e18f4723c */ /* 0x040fec00000418c8 */
[C---:B------:R-:W-:Y:S06]  /*14b60*/  HMMA.16816.F32.BF16 R236, R24.reuse, R70, R196 ;  /* 0x0000004618ec723c */ /* 0x040fec00000418c4 */
[----:B------:R-:W-:Y:S01]  /*14b70*/  HMMA.16816.F32.BF16 R220, R24, R74, R148 ;  /* 0x0000004a18dc723c */ /* 0x000fe20000041894 */
[----:B------:R-:W-:Y:S01]  /*14b80*/  LDSM.16.M88.4 R24, [R173+0x1800] ;  /* 0x00180000ad18783b */ /* 0x000fe20000000200 */
[----:B------:R-:W-:Y:S01]  /*14b90*/  IMAD.MOV.U32 R196, RZ, RZ, R34 ;  /* 0x000000ffffc47224 */ /* 0x000fe200078e0022 */
[----:B------:R-:W-:Y:S01]  /*14ba0*/  MOV R198, R14 ;  /* 0x0000000e00c67202 */ /* 0x000fe20000000f00 */
[----:B------:R-:W-:-:S02]  /*14bb0*/  IMAD.MOV.U32 R197, RZ, RZ, R15 ;  /* 0x000000ffffc57224 */ /* 0x000fc400078e000f */
[----:B------:R-:W-:Y:S01]  /*14bc0*/  HMMA.16816.F32.BF16 R224, R28, R44, R144 ;  /* 0x0000002c1ce0723c */ /* 0x000fe20000041890 */
[----:B------:R-:W-:-:S05]  /*14bd0*/  IMAD.MOV.U32 R199, RZ, RZ, R0 ;  /* 0x000000ffffc77224 */ /* 0x000fca00078e0000 */
        /* <DEDUP_REMOVED lines=29> */
[C---:B----4-:R-:W-:Y:S06]  /*14db0*/  HMMA.16816.F32.BF16 R68, R8.reuse, R44, R68 ;  /* 0x0000002c0844723c */ /* 0x050fec0000041844 */
        /* <DEDUP_REMOVED lines=28> */
[----:B------:R-:W-:Y:S01]  /*14f80*/  IMAD.U32 R11, RZ, RZ, UR10 ;  /* 0x0000000aff0b7e24 */ /* 0x000fe2000f8e00ff */
[----:B------:R-:W-:Y:S01]  /*14f90*/  BSSY B0, `(.L_x_2244) ;  /* 0x0000030000007945 */ /* 0x000fe20003800000 */
[----:B------:R-:W-:Y:S01]  /*14fa0*/  UIMAD UR4, UR18, UR11, UR4 ;  /* 0x0000000b120472a4 */ /* 0x000fe2000f8e0204 */
[----:B------:R-:W-:-:S02]  /*14fb0*/  IMAD.U32 R0, RZ, RZ, UR6 ;  /* 0x00000006ff007e24 */ /* 0x000fc4000f8e00ff */
[----:B------:R-:W-:Y:S01]  /*14fc0*/  IMAD.U32 R5, RZ, RZ, UR6 ;  /* 0x00000006ff057e24 */ /* 0x000fe2000f8e00ff */
[----:B------:R-:W-:Y:S01]  /*14fd0*/  UIADD3 UR4, UR7, UR4, URZ ;  /* 0x0000000407047290 */ /* 0x000fe2000fffe03f */
[----:B------:R-:W4:Y:S01]  /*14fe0*/  @!P3 LDC.64 R20, c[0x0][0x218] ;  /* 0x00008600ff14bb82 */ /* 0x000f220000000a00 */
[----:B------:R-:W-:Y:S01]  /*14ff0*/  IMAD.U32 R9, RZ, RZ, UR11 ;  /* 0x0000000bff097e24 */ /* 0x000fe2000f8e00ff */
[----:B--2---:R-:W-:-:S03]  /*15000*/  LEA R4, P0, R0, R142, 0x6 ;  /* 0x0000008e00047211 */ /* 0x004fc600078030ff */
[----:B------:R-:W-:Y:S01]  /*15010*/  IMAD.U32 R0, RZ, RZ, UR4 ;  /* 0x00000004ff007e24 */ /* 0x000fe2000f8e00ff */
[----:B-1----:R-:W-:-:S04]  /*15020*/  @!P3 LEA R10, P2, R4, R16, 0x1 ;  /* 0x00000010040ab211 */ /* 0x002fc800078408ff */
[----:B---3--:R-:W-:Y:S01]  /*15030*/  LEA.HI.X R5, R5, R35, R0, 0x6, P0 ;  /* 0x0000002305057211 */ /* 0x008fe200000f3400 */
[----:B------:R-:W-:Y:S01]  /*15040*/  IMAD.U32 R0, RZ, RZ, UR10 ;  /* 0x0000000aff007e24 */ /* 0x000fe2000f8e00ff */
[----:B------:R-:W-:-:S04]  /*15050*/  @!P3 LEA R7, P0, R7, R4, 0x5 ;  /* 0x000000040707b211 */ /* 0x000fc800078028ff */
[----:B------:R-:W-:Y:S02]  /*15060*/  @!P3 LEA R0, P1, R0, R4, 0x4 ;  /* 0x000000040000b211 */ /* 0x000fe400078220ff */
[-C--:B------:R-:W-:Y:S02]  /*15070*/  @!P3 LEA.HI.X R14, R11, R5.reuse, R9, 0x5, P0 ;  /* 0x000000050b0eb211 */ /* 0x080fe400000f2c09 */
[----:B------:R-:W-:Y:S02]  /*15080*/  @!P3 LEA.HI.X R15, R8, R5, R6, 0x4, P1 ;  /* 0x00000005080fb211 */ /* 0x000fe400008f2406 */
[----:B-----5:R-:W-:Y:S02]  /*15090*/  @!P3 LEA R8, P1, R0, R18, 0x1 ;  /* 0x000000120008b211 */ /* 0x020fe400078208ff */
[----:B----4-:R-:W-:Y:S02]  /*150a0*/  @!P3 LEA R6, P0, R7, R20, 0x1 ;  /* 0x000000140706b211 */ /* 0x010fe400078008ff */
[----:B------:R-:W-:-:S02]  /*150b0*/  @!P3 LEA.HI.X R11, R4, R17, R5, 0x1, P2 ;  /* 0x00000011040bb211 */ /* 0x000fc400010f0c05 */
        /* <DEDUP_REMOVED lines=29> */
.L_x_2245:
[----:B------:R-:W-:Y:S05]  /*15290*/  BSYNC B0 ;  /* 0x0000000000007941 */ /* 0x000fea0003800000 */
.L_x_2244:
[----:B------:R-:W0:Y:S02]  /*152a0*/  LDGDEPBAR ;  /* 0x00000000000079af */ /* 0x000e240000000000 */
.L_x_2243:
[----:B------:R-:W3:Y:S01]  /*152b0*/  LDL.LU.64 R4, [R1+0x18] ;  /* 0x0000180001047983 */ /* 0x000ee20000300a00 */
[----:B------:R-:W-:-:S03]  /*152c0*/  IMAD.U32 R0, RZ, RZ, UR17 ;  /* 0x00000011ff007e24 */ /* 0x000fc6000f8e00ff */
[----:B------:R-:W-:Y:S04]  /*152d0*/  STL [R1+0x1d4], R2 ;  /* 0x0001d40201007387 */ /* 0x000fe80000100800 */
[----:B------:R-:W-:Y:S04]  /*152e0*/  STL [R1+0x1d0], R3 ;  /* 0x0001d00301007387 */ /* 0x000fe80000100800 */
[----:B------:R-:W-:Y:S04]  /*152f0*/  STL [R1+0x1cc], R169 ;  /* 0x0001cca901007387 */ /* 0x000fe80000100800 */
[----:B------:R-:W-:Y:S04]  /*15300*/  STL [R1+0x1c8], R172 ;  /* 0x0001c8ac01007387 */ /* 0x000fe80000100800 */
[----:B------:R-:W-:Y:S04]  /*15310*/  STL [R1+0x1c4], R170 ;  /* 0x0001c4aa01007387 */ /* 0x000fe80000100800 */
[----:B------:R-:W-:Y:S04]  /*15320*/  STL [R1+0x1c0], R171 ;  /* 0x0001c0ab01007387 */ /* 0x000fe80000100800 */
[----:B------:R-:W-:Y:S04]  /*15330*/  STL.64 [R1+0x1b8], R140 ;  /* 0x0001b88c01007387 */ /* 0x000fe80000100a00 */
        /* <DEDUP_REMOVED lines=15> */
[----:B-1----:R-:W3:Y:S04]  /*15430*/  LDL R11, [R1+0xf0] ;  /* 0x0000f000010b7983 */ /* 0x002ee80000100800 */
[----:B------:R-:W3:Y:S04]  /*15440*/  LDL R10, [R1+0x168] ;  /* 0x00016800010a7983 */ /* 0x000ee80000100800 */
[----:B------:R-:W3:Y:S01]  /*15450*/  LDL.LU R228, [R1+0x28] ;  /* 0x0000280001e47983 */ /* 0x000ee20000300800 */
[----:B--2---:R-:W1:Y:S03]  /*15460*/  S2R R6, SR_TID.X ;  /* 0x0000000000067919 */ /* 0x004e660000002100 */
[----:B------:R-:W2:Y:S04]  /*15470*/  LDL R247, [R1+0x24] ;  /* 0x0000240001f77983 */ /* 0x000ea80000100800 */
[----:B------:R-:W2:Y:S01]  /*15480*/  LDL R250, [R1+0x20] ;  /* 0x0000200001fa7983 */ /* 0x000ea20000100800 */
[----:B------:R-:W-:Y:S01]  /*15490*/  USHF.L.U32 UR6, UR17, 0x1, URZ ;  /* 0x0000000111067899 */ /* 0x000fe2000800063f */
[----:B------:R-:W-:Y:S01]  /*154a0*/  IMAD.U32 R9, RZ, RZ, UR33 ;  /* 0x00000021ff097e24 */ /* 0x000fe2000f8e00ff */
[----:B------:R-:W-:Y:S01]  /*154b0*/  ULEA UR4, UR17, 0x1, 0x1 ;  /* 0x0000000111047891 */ /* 0x000fe2000f8e083f */
[----:B----4-:R-:W4:Y:S01]  /*154c0*/  LDL R180, [R1+0x128] ;  /* 0x0001280001b47983 */ /* 0x010f220000100800 */
[----:B-1----:R-:W-:-:S05]  /*154d0*/  IMAD.SHL.U32 R6, R6, 0x2, RZ ;  /* 0x0000000206067824 */ /* 0x002fca00078e00ff */
[----:B------:R-:W-:-:S05]  /*154e0*/  LOP3.LUT R6, R6, 0x6, RZ, 0xc0, !PT ;  /* 0x0000000606067812 */ /* 0x000fca00078ec0ff */
[----:B------:R-:W-:-:S05]  /*154f0*/  IMAD R0, R0, 0x40, R6 ;  /* 0x0000004000007824 */ /* 0x000fca00078e0206 */
[----:B------:R-:W-:-:S04]  /*15500*/  ISETP.GE.AND P0, PT, R0, R191, PT ;  /* 0x000000bf0000720c */ /* 0x000fc80003f06270 */
[----:B------:R-:W-:-:S04]  /*15510*/  ISETP.LT.OR P4, PT, R0, R187, P0 ;  /* 0x000000bb0000720c */ /* 0x000fc80000781670 */
[----:B------:R-:W-:Y:S01]  /*15520*/  FSEL R20, R68, -INF , !P4 ;  /* 0xff80000044147808 */ /* 0x000fe20006000000 */
[----:B---3--:R-:W-:Y:S02]  /*15530*/  IMAD.MOV.U32 R248, RZ, RZ, R4 ;  /* 0x000000fffff87224 */ /* 0x008fe400078e0004 */
[----:B------:R-:W-:Y:S02]  /*15540*/  VIADD R4, R0, 0x1 ;  /* 0x0000000100047836 */ /* 0x000fe40000000000 */
[----:B------:R-:W-:-:S03]  /*15550*/  IMAD.MOV.U32 R249, RZ, RZ, R5 ;  /* 0x000000fffff97224 */ /* 0x000fc600078e0005 */
[C---:B------:R-:W-:Y:S02]  /*15560*/  ISETP.GE.AND P2, PT, R4.reuse, R190, PT ;  /* 0x000000be0400720c */ /* 0x040fe40003f46270 */
[C---:B------:R-:W-:Y:S02]  /*15570*/  ISETP.GE.AND P0, PT, R4.reuse, R188, PT ;  /* 0x000000bc0400720c */ /* 0x040fe40003f06270 */
[C---:B------:R-:W-:Y:S02]  /*15580*/  ISETP.GE.AND P3, PT, R4.reuse, R191, PT ;  /* 0x000000bf0400720c */ /* 0x040fe40003f66270 */
[C---:B------:R-:W-:Y:S02]  /*15590*/  ISETP.GE.AND P1, PT, R4.reuse, R189, PT ;  /* 0x000000bd0400720c */ /* 0x040fe40003f26270 */
[C---:B------:R-:W-:Y:S02]  /*155a0*/  ISETP.LT.OR P6, PT, R4.reuse, R186, P2 ;  /* 0x000000ba0400720c */ /* 0x040fe400017c1670 */
[----:B------:R-:W-:-:S02]  /*155b0*/  ISETP.LT.OR P2, PT, R4, R184, P0 ;  /* 0x000000b80400720c */ /* 0x000fc40000741670 */
[C---:B------:R-:W-:Y:S02]  /*155c0*/  ISETP.LT.OR P5, PT, R4.reuse, R187, P3 ;  /* 0x000000bb0400720c */ /* 0x040fe40001fa1670 */
[----:B------:R-:W-:Y:S02]  /*155d0*/  ISETP.LT.OR P3, PT, R4, R185, P1 ;  /* 0x000000b90400720c */ /* 0x000fe40000f61670 */
[C---:B------:R-:W-:Y:S01]  /*155e0*/  ISETP.GE.AND P1, PT, R0.reuse, R190, PT ;  /* 0x000000be0000720c */ /* 0x040fe20003f26270 */
[C---:B------:R-:W-:Y:S01]  /*155f0*/  VIADD R4, R0.reuse, 0x8 ;  /* 0x0000000800047836 */ /* 0x040fe20000000000 */
[C---:B------:R-:W-:Y:S02]  /*15600*/  ISETP.GE.AND P0, PT, R0.reuse, R189, PT ;  /* 0x000000bd0000720c */ /* 0x040fe40003f06270 */
[----:B------:R-:W-:Y:S02]  /*15610*/  P2R R5, PR, RZ, 0x4 ;  /* 0x00000004ff057803 */ /* 0x000fe40000000000 */
[----:B------:R-:W-:-:S02]  /*15620*/  ISETP.GE.AND P2, PT, R0, R188, PT ;  /* 0x000000bc0000720c */ /* 0x000fc40003f46270 */
[----:B------:R-:W-:Y:S02]  /*15630*/  P2R R6, PR, RZ, 0x8 ;  /* 0x00000008ff067803 */ /* 0x000fe40000000000 */
[C---:B------:R-:W-:Y:S02]  /*15640*/  ISETP.LT.OR P3, PT, R0.reuse, R186, P1 ;  /* 0x000000ba0000720c */ /* 0x040fe40000f61670 */
[C---:B------:R-:W-:Y:S02]  /*15650*/  ISETP.LT.OR P1, PT, R0.reuse, R185, P0 ;  /* 0x000000b90000720c */ /* 0x040fe40000721670 */
[----:B------:R-:W-:Y:S02]  /*15660*/  ISETP.LT.OR P0, PT, R0, R184, P2 ;  /* 0x000000b80000720c */ /* 0x000fe40001701670 */
[----:B------:R-:W-:Y:S02]  /*15670*/  ISETP.GE.AND P2, PT, R4, R190, PT ;  /* 0x000000be0400720c */ /* 0x000fe40003f46270 */
[----:B------:R-:W-:-:S02]  /*15680*/  P2R R7, PR, RZ, 0x40 ;  /* 0x00000040ff077803 */ /* 0x000fc40000000000 */
[----:B------:R-:W-:Y:S02]  /*15690*/  FSEL R22, R70, -INF , !P3 ;  /* 0xff80000046167808 */ /* 0x000fe40005800000 */
[----:B------:R-:W-:Y:S02]  /*156a0*/  ISETP.GE.AND P3, PT, R4, R191, PT ;  /* 0x000000bf0400720c */ /* 0x000fe40003f66270 */
[----:B------:R-:W-:Y:S02]  /*156b0*/  FSEL R21, R69, -INF , !P5 ;  /* 0xff80000045157808 */ /* 0x000fe40006800000 */
[----:B------:R-:W-:Y:S02]  /*156c0*/  FSEL R208, R208, -INF , !P1 ;  /* 0xff800000d0d07808 */ /* 0x000fe40004800000 */
[----:B------:R-:W-:Y:S01]  /*156d0*/  ISETP.NE.AND P5, PT, R5, RZ, PT ;  /* 0x000000ff0500720c */ /* 0x000fe20003fa5270 */
[----:B------:R-:W-:Y:S01]  /*156e0*/  VIADD R5, R0, 0x9 ;  /* 0x0000000900057836 */ /* 0x000fe20000000000 */
[----:B------:R-:W-:-:S02]  /*156f0*/  ISETP.LT.OR P6, PT, R4, R186, P2 ;  /* 0x000000ba0400720c */ /* 0x000fc400017c1670 */
[C---:B------:R-:W-:Y:S02]  /*15700*/  ISETP.GE.AND P1, PT, R4.reuse, R189, PT ;  /* 0x000000bd0400720c */ /* 0x040fe40003f26270 */
[----:B------:R-:W-:Y:S02]  /*15710*/  ISETP.NE.AND P2, PT, R7, RZ, PT ;  /* 0x000000ff0700720c */ /* 0x000fe40003f45270 */
[----:B------:R-:W-:Y:S02]  /*15720*/  ISETP.LT.OR P4, PT, R4, R187, P3 ;  /* 0x000000bb0400720c */ /* 0x000fe40001f81670 */
[----:B------:R-:W-:Y:S02]  /*15730*/  ISETP.NE.AND P3, PT, R6, RZ, PT ;  /* 0x000000ff0600720c */ /* 0x000fe40003f65270 */
[----:B------:R-:W-:Y:S02]  /*15740*/  ISETP.LT.OR P1, PT, R4, R185, P1 ;  /* 0x000000b90400720c */ /* 0x000fe40000f21670 */
[----:B------:R-:W-:-:S02]  /*15750*/  FSEL R24, R71, -INF , !P2 ;  /* 0xff80000047187808 */ /* 0x000fc40005000000 */
[----:B------:R-:W-:Y:S02]  /*15760*/  ISETP.GE.AND P2, PT, R5, R190, PT ;  /* 0x000000be0500720c */ /* 0x000fe40003f46270 */
[----:B------:R-:W-:Y:S02]  /*15770*/  FSEL R209, R209, -INF , !P3 ;  /* 0xff800000d1d17808 */ /* 0x000fe40005800000 */
[----:B------:R-:W-:Y:S02]  /*15780*/  FSEL R210, R210, -INF , !P0 ;  /* 0xff800000d2d27808 */ /* 0x000fe40004000000 */
[----:B------:R-:W-:Y:S02]  /*15790*/  ISETP.GE.AND P3, PT, R5, R191, PT ;  /* 0x000000bf0500720c */ /* 0x000fe40003f66270 */
[----:B------:R-:W-:Y:S02]  /*157a0*/  ISETP.GE.AND P0, PT, R4, R188, PT ;  /* 0x000000bc0400720c */ /* 0x000fe40003f06270 */
[----:B------:R-:W-:-:S02]  /*157b0*/  P2R R6, PR, RZ, 0x2 ;  /* 0x00000002ff067803 */ /* 0x000fc40000000000 */
[----:B------:R-:W-:Y:S02]  /*157c0*/  ISETP.LT.OR P2, PT, R5, R186, P2 ;  /* 0x000000ba0500720c */ /* 0x000fe40001741670 */
[----:B------:R-:W-:Y:S02]  /*157d0*/  FSEL R211, R211, -INF , !P5 ;  /* 0xff800000d3d37808 */ /* 0x000fe40006800000 */
[C---:B------:R-:W-:Y:S02]  /*157e0*/  ISETP.GE.AND P1, PT, R5.reuse, R189, PT ;  /* 0x000000bd0500720c */ /* 0x040fe40003f26270 */
[----:B------:R-:W-:Y:S02]  /*157f0*/  P2R R7, PR, RZ, 0x40 ;  /* 0x00000040ff077803 */ /* 0x000fe40000000000 */
[----:B------:R-:W-:Y:S02]  /*15800*/  ISETP.LT.OR P5, PT, R5, R187, P3 ;  /* 0x000000bb0500720c */ /* 0x000fe40001fa1670 */
[----:B------:R-:W-:-:S02]  /*15810*/  ISETP.LT.OR P6, PT, R4, R184, P0 ;  /* 0x000000b80400720c */ /* 0x000fc400007c1670 */
[----:B------:R-:W-:Y:S01]  /*15820*/  ISETP.NE.AND P3, PT, R6, RZ, PT ;  /* 0x000000ff0600720c */ /* 0x000fe20003f65270 */
[----:B------:R-:W-:Y:S01]  /*15830*/  VIADD R4, R0, 0x10 ;  /* 0x0000001000047836 */ /* 0x000fe20000000000 */
[C---:B------:R-:W-:Y:S02]  /*15840*/  ISETP.GE.AND P0, PT, R5.reuse, R188, PT ;  /* 0x000000bc0500720c */ /* 0x040fe40003f06270 */
[----:B------:R-:W-:Y:S02]  /*15850*/  P2R R6, PR, RZ, 0x4 ;  /* 0x00000004ff067803 */ /* 0x000fe40000000000 */
[C---:B------:R-:W-:Y:S02]  /*15860*/  ISETP.LT.OR P2, PT, R5.reuse, R185, P1 ;  /* 0x000000b90500720c */ /* 0x040fe40000f41670 */
[----:B------:R-:W-:Y:S02]  /*15870*/  ISETP.LT.OR P1, PT, R5, R184, P0 ;  /* 0x000000b80500720c */ /* 0x000fe40000721670 */
[----:B------:R-:W-:-:S02]  /*15880*/  P2R R5, PR, RZ, 0x4 ;  /* 0x00000004ff057803 */ /* 0x000fc40000000000 */
[----:B------:R-:W-:Y:S02]  /*15890*/  FSEL R195, R204, -INF , !P3 ;  /* 0xff800000ccc37808 */ /* 0x000fe40005800000 */
[C---:B------:R-:W-:Y:S02]  /*158a0*/  ISETP.GE.AND P3, PT, R4.reuse, R190, PT ;  /* 0x000000be0400720c */ /* 0x040fe40003f66270 */
[----:B------:R-:W-:Y:S02]  /*158b0*/  ISETP.GE.AND P2, PT, R4, R189, PT ;  /* 0x000000bd0400720c */ /* 0x000fe40003f46270 */
[----:B------:R-:W-:Y:S02]  /*158c0*/  FSEL R206, R206, -INF , !P6 ;  /* 0xff800000cece7808 */ /* 0x000fe40007000000 */
[----:B------:R-:W-:Y:S02]  /*158d0*/  FSEL R26, R64, -INF , !P4 ;  /* 0xff800000401a7808 */ /* 0x000fe40006000000 */
[----:B------:R-:W-:Y:S01]  /*158e0*/  ISETP.NE.AND P6, PT, R5, RZ, PT ;  /* 0x000000ff0500720c */ /* 0x000fe20003fc5270 */
[----:B------:R-:W-:Y:S01]  /*158f0*/  VIADD R5, R0, 0x11 ;  /* 0x0000001100057836 */ /* 0x000fe20000000000 */
[----:B------:R-:W-:-:S02]  /*15900*/  ISETP.GE.AND P0, PT, R4, R188, PT ;  /* 0x000000bc0400720c */ /* 0x000fc40003f06270 */
[----:B------:R-:W-:Y:S02]  /*15910*/  ISETP.NE.AND P4, PT, R7, RZ, PT ;  /* 0x000000ff0700720c */ /* 0x000fe40003f85270 */
[C---:B------:R-:W-:Y:S02]  /*15920*/  ISETP.LT.OR P3, PT, R4.reuse, R186, P3 ;  /* 0x000000ba0400720c */ /* 0x040fe40001f61670 */
[C---:B------:R-:W-:Y:S02]  /*15930*/  ISETP.LT.OR P2, PT, R4.reuse, R185, P2 ;  /* 0x000000b90400720c */ /* 0x040fe40001741670 */
[----:B------:R-:W-:Y:S02]  /*15940*/  ISETP.LT.OR P0, PT, R4, R184, P0 ;  /* 0x000000b80400720c */ /* 0x000fe40000701670 */
[----:B------:R-:W-:Y:S02]  /*15950*/  FSEL R29, R66, -INF , !P4 ;  /* 0xff800000421d7808 */ /* 0x000fe40006000000 */
[----:B------:R-:W-:-:S02]  /*15960*/  FSEL R25, R65, -INF , !P5 ;  /* 0xff80000041197808 */ /* 0x000fc40006800000 */
[----:B------:R-:W-:Y:S02]  /*15970*/  P2R R8, PR, RZ, 0x8 ;  /* 0x00000008ff087803 */ /* 0x000fe40000000000 */
[-C--:B------:R-:W-:Y:S02]  /*15980*/  ISETP.GE.AND P4, PT, R4, R191.reuse, PT ;  /* 0x000000bf0400720c */ /* 0x080fe40003f86270 */
[----:B------:R-:W-:Y:S02]  /*15990*/  ISETP.NE.AND P5, PT, R6, RZ, PT ;  /* 0x000000ff0600720c */ /* 0x000fe40003fa5270 */
[----:B------:R-:W-:Y:S02]  /*159a0*/  P2R R7, PR, RZ, 0x4 ;  /* 0x00000004ff077803 */ /* 0x000fe40000000000 */
[C---:B------:R-:W-:Y:S02]  /*159b0*/  ISETP.GE.AND P3, PT, R5.reuse, R191, PT ;  /* 0x000000bf0500720c */ /* 0x040fe40003f66270 */
[----:B------:R-:W-:-:S02]  /*159c0*/  ISETP.GE.AND P2, PT, R5, R190, PT ;  /* 0x000000be0500720c */ /* 0x000fc40003f46270 */
[----:B------:R-:W-:Y:S02]  /*159d0*/  P2R R6, PR, RZ, 0x1 ;  /* 0x00000001ff067803 */ /* 0x000fe40000000000 */
[----:B------:R-:W-:Y:S02]  /*159e0*/  FSEL R193, R205, -INF , !P6 ;  /* 0xff800000cdc17808 */ /* 0x000fe40007000000 */
[-C--:B------:R-:W-:Y:S01]  /*159f0*/  ISETP.LT.OR P4, PT, R4, R187.reuse, P4 ;  /* 0x000000bb0400720c */ /* 0x080fe20002781670 */
[----:B------:R-:W-:Y:S01]  /*15a00*/  VIADD R4, R0, 0x18 ;  /* 0x0000001800047836 */ /* 0x000fe20000000000 */
[----:B------:R-:W-:Y:S02]  /*15a10*/  FSEL R27, R67, -INF , !P5 ;  /* 0xff800000431b7808 */ /* 0x000fe40006800000 */
[----:B------:R-:W-:Y:S02]  /*15a20*/  ISETP.LT.OR P6, PT, R5, R187, P3 ;  /* 0x000000bb0500720c */ /* 0x000fe40001fc1670 */
[----:B------:R-:W-:-:S02]  /*15a30*/  ISETP.NE.AND P3, PT, R7, RZ, PT ;  /* 0x000000ff0700720c */ /* 0x000fc40003f65270 */
[----:B------:R-:W-:Y:S02]  /*15a40*/  ISETP.LT.OR P5, PT, R5, R186, P2 ;  /* 0x000000ba0500720c */ /* 0x000fe400017a1670 */
[----:B------:R-:W-:Y:S02]  /*15a50*/  FSEL R207, R207, -INF , !P1 ;  /* 0xff800000cfcf7808 */ /* 0x000fe40004800000 */
[----:B------:R-:W-:Y:S02]  /*15a60*/  ISETP.NE.AND P2, PT, R6, RZ, PT ;  /* 0x000000ff0600720c */ /* 0x000fe40003f45270 */
[C---:B------:R-:W-:Y:S02]  /*15a70*/  ISETP.GE.AND P1, PT, R5.reuse, R189, PT ;  /* 0x000000bd0500720c */ /* 0x040fe40003f26270 */
[----:B------:R-:W-:Y:S02]  /*15a80*/  ISETP.GE.AND P0, PT, R5, R188, PT ;  /* 0x000000bc0500720c */ /* 0x000fe40003f06270 */
[----:B------:R-:W-:-:S02]  /*15a90*/  FSEL R162, R200, -INF , !P3 ;  /* 0xff800000c8a27808 */ /* 0x000fc40005800000 */
[----:B------:R-:W-:Y:S02]  /*15aa0*/  P2R R6, PR, RZ, 0x20 ;  /* 0x00000020ff067803 */ /* 0x000fe40000000000 */
[----:B------:R-:W-:Y:S02]  /*15ab0*/  ISETP.GE.AND P3, PT, R4, R190, PT ;  /* 0x000000be0400720c */ /* 0x000fe40003f66270 */
[----:B------:R-:W-:Y:S02]  /*15ac0*/  FSEL R202, R202, -INF , !P2 ;  /* 0xff800000caca7808 */ /* 0x000fe40005000000 */
[C---:B------:R-:W-:Y:S02]  /*15ad0*/  ISETP.LT.OR P5, PT, R5.reuse, R185, P1 ;  /* 0x000000b90500720c */ /* 0x040fe40000fa1670 */
[----:B------:R-:W-:Y:S02]  /*15ae0*/  ISETP.GE.AND P2, PT, R4, R189, PT ;  /* 0x000000bd0400720c */ /* 0x000fe40003f46270 */
[----:B------:R-:W-:Y:S01]  /*15af0*/  ISETP.LT.OR P1, PT, R5, R184, P0 ;  /* 0x000000b80500720c */ /* 0x000fe20000721670 */
[----:B------:R-:W-:Y:S01]  /*15b00*/  VIADD R5, R0, 0x19 ;  /* 0x0000001900057836 */ /* 0x000fe20000000000 */
[----:B------:R-:W-:-:S02]  /*15b10*/  FSEL R30, R60, -INF , !P4 ;  /* 0xff8000003c1e7808 */ /* 0x000fc40006000000 */
[----:B------:R-:W-:Y:S02]  /*15b20*/  ISETP.GE.AND P0, PT, R4, R188, PT ;  /* 0x000000bc0400720c */ /* 0x000fe40003f06270 */
[----:B------:R-:W-:Y:S02]  /*15b30*/  ISETP.NE.AND P4, PT, R8, RZ, PT ;  /* 0x000000ff0800720c */ /* 0x000fe40003f85270 */
[C---:B------:R-:W-:Y:S02]  /*15b40*/  ISETP.LT.OR P3, PT, R4.reuse, R186, P3 ;  /* 0x000000ba0400720c */ /* 0x040fe40001f61670 */
[C---:B------:R-:W-:Y:S02]  /*15b50*/  ISETP.LT.OR P2, PT, R4.reuse, R185, P2 ;  /* 0x000000b90400720c */ /* 0x040fe40001741670 */
[----:B------:R-:W-:Y:S02]  /*15b60*/  FSEL R28, R61, -INF , !P6 ;  /* 0xff8000003d1c7808 */ /* 0x000fe40007000000 */
[----:B------:R-:W-:-:S02]  /*15b70*/  ISETP.LT.OR P0, PT, R4, R184, P0 ;  /* 0x000000b80400720c */ /* 0x000fc40000701670 */
[----:B------:R-:W-:Y:S02]  /*15b80*/  FSEL R39, R62, -INF , !P4 ;  /* 0xff8000003e277808 */ /* 0x000fe40006000000 */
[----:B------:R-:W-:Y:S02]  /*15b90*/  ISETP.NE.AND P6, PT, R6, RZ, PT ;  /* 0x000000ff0600720c */ /* 0x000fe40003fc5270 */
[----:B------:R-:W-:Y:S02]  /*15ba0*/  P2R R8, PR, RZ, 0x8 ;  /* 0x00000008ff087803 */ /* 0x000fe40000000000 */
[-C--:B------:R-:W-:Y:S02]  /*15bb0*/  ISETP.GE.AND P4, PT, R4, R191.reuse, PT ;  /* 0x000000bf0400720c */ /* 0x080fe40003f86270 */
[----:B------:R-:W-:Y:S02]  /*15bc0*/  P2R R7, PR, RZ, 0x4 ;  /* 0x00000004ff077803 */ /* 0x000fe40000000000 */
[----:B------:R-:W-:-:S02]  /*15bd0*/  ISETP.GE.AND P3, PT, R5, R191, PT ;  /* 0x000000bf0500720c */ /* 0x000fc40003f66270 */
[----:B------:R-:W-:Y:S02]  /*15be0*/  ISETP.GE.AND P2, PT, R5, R190, PT ;  /* 0x000000be0500720c */ /* 0x000fe40003f46270 */
[----:B------:R-:W-:Y:S02]  /*15bf0*/  P2R R6, PR, RZ, 0x1 ;  /* 0x00000001ff067803 */ /* 0x000fe40000000000 */
[----:B------:R-:W-:Y:S02]  /*15c00*/  FSEL R40, R63, -INF , !P6 ;  /* 0xff8000003f287808 */ /* 0x000fe40007000000 */
[-C--:B------:R-:W-:Y:S01]  /*15c10*/  ISETP.LT.OR P4, PT, R4, R187.reuse, P4 ;  /* 0x000000bb0400720c */ /* 0x080fe20002781670 */
[----:B------:R-:W-:Y:S01]  /*15c20*/  VIADD R4, R0, 0x20 ;  /* 0x0000002000047836 */ /* 0x000fe20000000000 */
[----:B------:R-:W-:Y:S02]  /*15c30*/  FSEL R160, R201, -INF , !P5 ;  /* 0xff800000c9a07808 */ /* 0x000fe40006800000 */
[----:B------:R-:W-:-:S02]  /*15c40*/  ISETP.LT.OR P6, PT, R5, R187, P3 ;  /* 0x000000bb0500720c */ /* 0x000fc40001fc1670 */
[----:B------:R-:W-:Y:S02]  /*15c50*/  ISETP.NE.AND P3, PT, R7, RZ, PT ;  /* 0x000000ff0700720c */ /* 0x000fe40003f65270 */
[----:B------:R-:W-:Y:S02]  /*15c60*/  ISETP.LT.OR P5, PT, R5, R186, P2 ;  /* 0x000000ba0500720c */ /* 0x000fe400017a1670 */
[----:B------:R-:W-:Y:S02]  /*15c70*/  ISETP.NE.AND P2, PT, R6, RZ, PT ;  /* 0x000000ff0600720c */ /* 0x000fe40003f45270 */
[----:B------:R-:W-:Y:S02]  /*15c80*/  FSEL R203, R203, -INF , !P1 ;  /* 0xff800000cbcb7808 */ /* 0x000fe40004800000 */
[C---:B------:R-:W-:Y:S02]  /*15c90*/  ISETP.GE.AND P1, PT, R5.reuse, R189, PT ;  /* 0x000000bd0500720c */ /* 0x040fe40003f26270 */
[----:B------:R-:W-:-:S02]  /*15ca0*/  ISETP.GE.AND P0, PT, R5, R188, PT ;  /* 0x000000bc0500720c */ /* 0x000fc40003f06270 */
[----:B------:R-:W-:Y:S02]  /*15cb0*/  FSEL R159, R196, -INF , !P3 ;  /* 0xff800000c49f7808 */ /* 0x000fe40005800000 */
        /* <DEDUP_REMOVED lines=8> */
[----:B------:R-:W-:Y:S02]  /*15d40*/  ISETP.NE.AND P4, PT, R8, RZ, PT ;  /* 0x000000ff0800720c */ /* 0x000fe40003f85270 */
[C---:B------:R-:W-:Y:S02]  /*15d50*/  ISETP.GE.AND P0, PT, R4.reuse, R188, PT ;  /* 0x000000bc0400720c */ /* 0x040fe40003f06270 */
[C---:B------:R-:W-:Y:S02]  /*15d60*/  ISETP.LT.OR P3, PT, R4.reuse, R186, P3 ;  /* 0x000000ba0400720c */ /* 0x040fe40001f61670 */
[----:B------:R-:W-:-:S02]  /*15d70*/  ISETP.LT.OR P2, PT, R4, R185, P2 ;  /* 0x000000b90400720c */ /* 0x000fc40001741670 */
[----:B------:R-:W-:Y:S02]  /*15d80*/  FSEL R63, R57, -INF , !P6 ;  /* 0xff800000393f7808 */ /* 0x000fe40007000000 */
[----:B------:R-:W-:Y:S02]  /*15d90*/  FSEL R154, R58, -INF , !P4 ;  /* 0xff8000003a9a7808 */ /* 0x000fe40006000000 */
[----:B------:R-:W-:Y:S02]  /*15da0*/  ISETP.NE.AND P6, PT, R6, RZ, PT ;  /* 0x000000ff0600720c */ /* 0x000fe40003fc5270 */
[C---:B------:R-:W-:Y:S02]  /*15db0*/  ISETP.LT.OR P0, PT, R4.reuse, R184, P0 ;  /* 0x000000b80400720c */ /* 0x040fe40000701670 */
[----:B------:R-:W-:Y:S02]  /*15dc0*/  P2R R8, PR, RZ, 0x8 ;  /* 0x00000008ff087803 */ /* 0x000fe40000000000 */
[----:B------:R-:W-:-:S02]  /*15dd0*/  ISETP.GE.AND P4, PT, R4, R191, PT ;  /* 0x000000bf0400720c */ /* 0x000fc40003f86270 */
[----:B------:R-:W-:Y:S02]  /*15de0*/  P2R R7, PR, RZ, 0x4 ;  /* 0x00000004ff077803 */ /* 0x000fe40000000000 */
[C---:B------:R-:W-:Y:S02]  /*15df0*/  ISETP.GE.AND P3, PT, R5.reuse, R191, PT ;  /* 0x000000bf0500720c */ /* 0x040fe40003f66270 */
[----:B------:R-:W-:Y:S02]  /*15e00*/  ISETP.GE.AND P2, PT, R5, R190, PT ;  /* 0x000000be0500720c */ /* 0x000fe40003f46270 */
[----:B------:R-:W-:Y:S02]  /*15e10*/  FSEL R153, R59, -INF , !P6 ;  /* 0xff8000003b997808 */ /* 0x000fe40007000000 */
[----:B------:R-:W-:Y:S02]  /*15e20*/  P2R R6, PR, RZ, 0x1 ;  /* 0x00000001ff067803 */ /* 0x000fe40000000000 */
[----:B------:R-:W-:Y:S01]  /*15e30*/  ISETP.LT.OR P4, PT, R4, R187, P4 ;  /* 0x000000bb0400720c */ /* 0x000fe20002781670 */
[----:B------:R-:W-:Y:S01]  /*15e40*/  VIADD R4, R0, 0x28 ;  /* 0x0000002800047836 */ /* 0x000fe20000000000 */
[----:B------:R-:W-:-:S02]  /*15e50*/  FSEL R158, R197, -INF , !P5 ;  /* 0xff800000c59e7808 */ /* 0x000fc40006800000 */
[----:B------:R-:W-:Y:S02]  /*15e60*/  ISETP.LT.OR P6, PT, R5, R187, P3 ;  /* 0x000000bb0500720c */ /* 0x000fe40001fc1670 */
[----:B------:R-:W-:Y:S02]  /*15e70*/  FSEL R194, R199, -INF , !P1 ;  /* 0xff800000c7c27808 */ /* 0x000fe40004800000 */
[----:B------:R-:W-:Y:S02]  /*15e80*/  ISETP.NE.AND P3, PT, R7, RZ, PT ;  /* 0x000000ff0700720c */ /* 0x000fe40003f65270 */
[C---:B------:R-:W-:Y:S02]  /*15e90*/  ISETP.LT.OR P5, PT, R5.reuse, R186, P2 ;  /* 0x000000ba0500720c */ /* 0x040fe400017a1670 */
[C---:B------:R-:W-:Y:S02]  /*15ea0*/  ISETP.GE.AND P1, PT, R5.reuse, R189, PT ;  /* 0x000000bd0500720c */ /* 0x040fe40003f26270 */
[----:B------:R-:W-:-:S02]  /*15eb0*/  ISETP.GE.AND P0, PT, R5, R188, PT ;  /* 0x000000bc0500720c */ /* 0x000fc40003f06270 */
[----:B------:R-:W-:Y:S02]  /*15ec0*/  ISETP.NE.AND P2, PT, R6, RZ, PT ;  /* 0x000000ff0600720c */ /* 0x000fe40003f45270 */
[----:B------:R-:W-:Y:S02]  /*15ed0*/  FSEL R62, R44, -INF , !P4 ;  /* 0xff8000002c3e7808 */ /* 0x000fe40006000000 */
[----:B------:R-:W-:Y:S02]  /*15ee0*/  P2R R6, PR, RZ, 0x20 ;  /* 0x00000020ff067803 */ /* 0x000fe40000000000 */
[----:B------:R-:W-:Y:S02]  /*15ef0*/  FSEL R157, R164, -INF , !P3 ;  /* 0xff800000a49d7808 */ /* 0x000fe40005800000 */
[----:B------:R-:W-:Y:S02]  /*15f00*/  ISETP.NE.AND P4, PT, R8, RZ, PT ;  /* 0x000000ff0800720c */ /* 0x000fe40003f85270 */
[----:B------:R-:W-:-:S02]  /*15f10*/  ISETP.LT.OR P5, PT, R5, R185, P1 ;  /* 0x000000b90500720c */ /* 0x000fc40000fa1670 */
[----:B------:R-:W-:Y:S02]  /*15f20*/  ISETP.GE.AND P3, PT, R4, R190, PT ;  /* 0x000000be0400720c */ /* 0x000fe40003f66270 */
[----:B------:R-:W-:Y:S01]  /*15f30*/  ISETP.LT.OR P1, PT, R5, R184, P0 ;  /* 0x000000b80500720c */ /* 0x000fe20000721670 */
[----:B------:R-:W-:Y:S01]  /*15f40*/  VIADD R5, R0, 0x29 ;  /* 0x0000002900057836 */ /* 0x000fe20000000000 */
[----:B------:R-:W-:Y:S02]  /*15f50*/  FSEL R163, R166, -INF , !P2 ;  /* 0xff800000a6a37808 */ /* 0x000fe40005000000 */
[----:B------:R-:W-:Y:S02]  /*15f60*/  ISETP.GE.AND P2, PT, R4, R189, PT ;  /* 0x000000bd0400720c */ /* 0x000fe40003f46270 */
[----:B------:R-:W-:Y:S02]  /*15f70*/  FSEL R59, R45, -INF , !P6 ;  /* 0xff8000002d3b7808 */ /* 0x000fe40007000000 */
[----:B------:R-:W-:-:S02]  /*15f80*/  FSEL R152, R46, -INF , !P4 ;  /* 0xff8000002e987808 */ /* 0x000fc40006000000 */
[C---:B------:R-:W-:Y:S02]  /*15f90*/  ISETP.LT.OR P6, PT, R4.reuse, R186, P3 ;  /* 0x000000ba0400720c */ /* 0x040fe40001fc1670 */
[----:B------:R-:W-:Y:S02]  /*15fa0*/  ISETP.GE.AND P4, PT, R4, R191, PT ;  /* 0x000000bf0400720c */ /* 0x000fe40003f86270 */
[----:B------:R-:W-:Y:S02]  /*15fb0*/  ISETP.NE.AND P3, PT, R6, RZ, PT ;  /* 0x000000ff0600720c */ /* 0x000fe40003f65270 */
[----:B------:R-:W-:Y:S02]  /*15fc0*/  ISETP.LT.OR P2, PT, R4, R185, P2 ;  /* 0x000000b90400720c */ /* 0x000fe40001741670 */
[----:B------:R-:W-:Y:S02]  /*15fd0*/  FSEL R161, R167, -INF , !P1 ;  /* 0xff800000a7a17808 */ /* 0x000fe40004800000 */
[----:B------:R-:W-:-:S02]  /*15fe0*/  ISETP.GE.AND P1, PT, R5, R189, PT ;  /* 0x000000bd0500720c */ /* 0x000fc40003f26270 */
[C---:B------:R-:W-:Y:S02]  /*15ff0*/  ISETP.LT.OR P4, PT, R4.reuse, R187, P4 ;  /* 0x000000bb0400720c */ /* 0x040fe40002781670 */
[----:B------:R-:W-:Y:S02]  /*16000*/  FSEL R144, R47, -INF , !P3 ;  /* 0xff8000002f907808 */ /* 0x000fe40005800000 */
[----:B------:R-:W-:Y:S02]  /*16010*/  P2R R6, PR, RZ, 0x4 ;  /* 0x00000004ff067803 */ /* 0x000fe40000000000 */
[C---:B------:R-:W-:Y:S02]  /*16020*/  ISETP.GE.AND P3, PT, R5.reuse, R191, PT ;  /* 0x000000bf0500720c */ /* 0x040fe40003f66270 */
[----:B------:R-:W-:Y:S02]  /*16030*/  ISETP.LT.OR P1, PT, R5, R185, P1 ;  /* 0x000000b90500720c */ /* 0x000fe40000f21670 */
[----:B------:R-:W-:-:S02]  /*16040*/  ISETP.GE.AND P0, PT, R4, R188, PT ;  /* 0x000000bc0400720c */ /* 0x000fc40003f06270 */
[----:B------:R-:W-:Y:S02]  /*16050*/  FSEL R58, R52, -INF , !P4 ;  /* 0xff800000343a7808 */ /* 0x000fe40006000000 */
[----:B------:R-:W-:Y:S02]  /*16060*/  ISETP.LT.OR P3, PT, R5, R187, P3 ;  /* 0x000000bb0500720c */ /* 0x000fe40001f61670 */
[----:B------:R-:W-:Y:S02]  /*16070*/  ISETP.NE.AND P4, PT, R6, RZ, PT ;  /* 0x000000ff0600720c */ /* 0x000fe40003f85270 */
[----:B------:R-:W-:Y:S02]  /*16080*/  P2R R6, PR, RZ, 0x2 ;  /* 0x00000002ff067803 */ /* 0x000fe40000000000 */
[----:B------:R-:W-:Y:S02]  /*16090*/  ISETP.LT.OR P0, PT, R4, R184, P0 ;  /* 0x000000b80400720c */ /* 0x000fe40000701670 */
[----:B------:R-:W-:-:S02]  /*160a0*/  FSEL R56, R53, -INF , !P3 ;  /* 0xff80000035387808 */ /* 0x000fc40005800000 */
[----:B------:R-:W-:Y:S01]  /*160b0*/  ISETP.NE.AND P3, PT, R6, RZ, PT ;  /* 0x000000ff0600720c */ /* 0x000fe20003f65270 */
[----:B------:R-:W-:Y:S01]  /*160c0*/  VIADD R4, R0, 0x30 ;  /* 0x0000003000047836 */ /* 0x000fe20000000000 */
[----:B------:R-:W-:Y:S02]  /*160d0*/  P2R R15, PR, RZ, 0x1 ;  /* 0x00000001ff0f7803 */ /* 0x000fe40000000000 */
[----:B------:R-:W-:Y:S02]  /*160e0*/  FMNMX.FTZ R6, R228, R20, !PT ;  /* 0x00000014e4067209 */ /* 0x000fe40007810000 */
[C---:B------:R-:W-:Y:S02]  /*160f0*/  ISETP.GE.AND P2, PT, R5.reuse, R190, PT ;  /* 0x000000be0500720c */ /* 0x040fe40003f46270 */
[----:B------:R-:W-:Y:S02]  /*16100*/  ISETP.GE.AND P0, PT, R5, R188, PT ;  /* 0x000000bc0500720c */ /* 0x000fe40003f06270 */
[----:B------:R-:W-:-:S02]  /*16110*/  FMNMX.FTZ R6, R21, R6, !PT ;  /* 0x0000000615067209 */ /* 0x000fc40007810000 */
[C---:B------:R-:W-:Y:S02]  /*16120*/  ISETP.LT.OR P2, PT, R5.reuse, R186, P2 ;  /* 0x000000ba0500720c */ /* 0x040fe40001741670 */
[----:B------:R-:W-:Y:S01]  /*16130*/  ISETP.LT.OR P0, PT, R5, R184, P0 ;  /* 0x000000b80500720c */ /* 0x000fe20000701670 */
[----:B------:R-:W-:Y:S01]  /*16140*/  VIADD R5, R0, 0x31 ;  /* 0x0000003100057836 */ /* 0x000fe20000000000 */
[----:B------:R-:W-:Y:S02]  /*16150*/  ISETP.GE.AND P1, PT, R4, R191, PT ;  /* 0x000000bf0400720c */ /* 0x000fe40003f26270 */
[----:B------:R-:W-:Y:S02]  /*16160*/  FMNMX.FTZ R6, R26, R6, !PT ;  /* 0x000000061a067209 */ /* 0x000fe40007810000 */
[----:B------:R-:W-:Y:S02]  /*16170*/  FSEL R142, R55, -INF , !P2 ;  /* 0xff800000378e7808 */ /* 0x000fe40005000000 */
[----:B------:R-:W-:-:S02]  /*16180*/  ISETP.LT.OR P2, PT, R4, R187, P1 ;  /* 0x000000bb0400720c */ /* 0x000fc40000f41670 */
[----:B------:R-:W-:Y:S02]  /*16190*/  P2R R19, PR, RZ, 0x1 ;  /* 0x00000001ff137803 */ /* 0x000fe40000000000 */
[----:B------:R-:W-:Y:S02]  /*161a0*/  ISETP.GE.AND P1, PT, R5, R191, PT ;  /* 0x000000bf0500720c */ /* 0x000fe40003f26270 */
[C---:B------:R-:W-:Y:S02]  /*161b0*/  ISETP.GE.AND P0, PT, R4.reuse, R190, PT ;  /* 0x000000be0400720c */ /* 0x040fe40003f06270 */
[----:B------:R-:W-:Y:S02]  /*161c0*/  FMNMX.FTZ R7, R25, R6, !PT ;  /* 0x0000000619077209 */ /* 0x000fe40007810000 */
[----:B------:R-:W-:Y:S02]  /*161d0*/  ISETP.LT.OR P1, PT, R5, R187, P1 ;  /* 0x000000bb0500720c */ /* 0x000fe40000f21670 */
[----:B------:R-:W-:-:S02]  /*161e0*/  ISETP.LT.OR P0, PT, R4, R186, P0 ;  /* 0x000000ba0400720c */ /* 0x000fc40000701670 */
[----:B------:R-:W-:Y:S02]  /*161f0*/  FMNMX.FTZ R7, R30, R7, !PT ;  /* 0x000000071e077209 */ /* 0x000fe40007810000 */
[----:B------:R-:W-:Y:S02]  /*16200*/  FMNMX.FTZ R6, R252, R22, !PT ;  /* 0x00000016fc067209 */ /* 0x000fe40007810000 */
[----:B------:R-:W-:Y:S02]  /*16210*/  FSEL R55, R48, -INF , !P2 ;  /* 0xff80000030377808 */ /* 0x000fe40005000000 */
[----:B------:R-:W-:Y:S02]  /*16220*/  FSEL R53, R49, -INF , !P1 ;  /* 0xff80000031357808 */ /* 0x000fe40004800000 */
[----:B------:R-:W-:Y:S02]  /*16230*/  ISETP.GE.AND P2, PT, R4, R189, PT ;  /* 0x000000bd0400720c */ /* 0x000fe40003f46270 */
[----:B------:R-:W-:-:S02]  /*16240*/  FSEL R74, R50, -INF , !P0 ;  /* 0xff800000324a7808 */ /* 0x000fc40004000000 */
[----:B------:R-:W-:Y:S02]  /*16250*/  ISETP.GE.AND P1, PT, R4, R188, PT ;  /* 0x000000bc0400720c */ /* 0x000fe40003f26270 */
[----:B------:R-:W-:Y:S02]  /*16260*/  FMNMX.FTZ R7, R28, R7, !PT ;  /* 0x000000071c077209 */ /* 0x000fe40007810000 */
[----:B------:R-:W-:Y:S02]  /*16270*/  ISETP.GE.AND P0, PT, R5, R190, PT ;  /* 0x000000be0500720c */ /* 0x000fe40003f06270 */
[----:B------:R-:W-:Y:S02]  /*16280*/  FMNMX.FTZ R6, R24, R6, !PT ;  /* 0x0000000618067209 */ /* 0x000fe40007810000 */
[----:B------:R-:W-:Y:S02]  /*16290*/  FSEL R156, R165, -INF , !P5 ;  /* 0xff800000a59c7808 */ /* 0x000fe40006800000 */
[----:B------:R-:W-:-:S02]  /*162a0*/  ISETP.LT.OR P2, PT, R4, R185, P2 ;  /* 0x000000b90400720c */ /* 0x000fc40001741670 */
[----:B------:R-:W-:Y:S01]  /*162b0*/  ISETP.LT.OR P5, PT, R4, R184, P1 ;  /* 0x000000b80400720c */ /* 0x000fe20000fa1670 */
[----:B------:R-:W-:Y:S01]  /*162c0*/  VIADD R4, R0, 0x38 ;  /* 0x0000003800047836 */ /* 0x000fe20000000000 */
[----:B------:R-:W-:Y:S02]  /*162d0*/  FMNMX.FTZ R7, R68, R7, !PT ;  /* 0x0000000744077209 */ /* 0x000fe40007810000 */
[----:B------:R-:W-:Y:S02]  /*162e0*/  ISETP.LT.OR P0, PT, R5, R186, P0 ;  /* 0x000000ba0500720c */ /* 0x000fe40000701670 */
[----:B------:R-:W-:Y:S02]  /*162f0*/  FMNMX.FTZ R6, R29, R6, !PT ;  /* 0x000000061d067209 */ /* 0x000fe40007810000 */
[----:B------:R-:W-:Y:S02]  /*16300*/  FMNMX.FTZ R7, R63, R7, !PT ;  /* 0x000000073f077209 */ /* 0x000fe40007810000 */
[----:B------:R-:W-:-:S02]  /*16310*/  FSEL R72, R51, -INF , !P0 ;  /* 0xff80000033487808 */ /* 0x000fc40004000000 */
[----:B------:R-:W-:Y:S02]  /*16320*/  FMNMX.FTZ R6, R27, R6, !PT ;  /* 0x000000061b067209 */ /* 0x000fe40007810000 */
[----:B------:R-:W-:Y:S02]  /*16330*/  ISETP.GE.AND P0, PT, R4, R191, PT ;  /* 0x000000bf0400720c */ /* 0x000fe40003f06270 */
[----:B------:R-:W-:Y:S02]  /*16340*/  FMNMX.FTZ R7, R62, R7, !PT ;  /* 0x000000073e077209 */ /* 0x000fe40007810000 */
[----:B------:R-:W-:Y:S02]  /*16350*/  FMNMX.FTZ R6, R39, R6, !PT ;  /* 0x0000000627067209 */ /* 0x000fe40007810000 */
[----:B------:R-:W-:Y:S02]  /*16360*/  ISETP.LT.OR P0, PT, R4, R187, P0 ;  /* 0x000000bb0400720c */ /* 0x000fe40000701670 */
[----:B------:R-:W-:-:S02]  /*16370*/  FMNMX.FTZ R7, R59, R7, !PT ;  /* 0x000000073b077209 */ /* 0x000fc40007810000 */
[----:B------:R-:W-:Y:S02]  /*16380*/  FMNMX.FTZ R6, R40, R6, !PT ;  /* 0x0000000628067209 */ /* 0x000fe40007810000 */
[----:B------:R-:W-:Y:S02]  /*16390*/  FSEL R47, R148, -INF , !P0 ;  /* 0xff800000942f7808 */ /* 0x000fe40004000000 */
[----:B------:R-:W-:Y:S02]  /*163a0*/  ISETP.GE.AND P0, PT, R4, R190, PT ;  /* 0x000000be0400720c */ /* 0x000fe40003f06270 */
[----:B------:R-:W-:Y:S02]  /*163b0*/  FMNMX.FTZ R7, R58, R7, !PT ;  /* 0x000000073a077209 */ /* 0x000fe40007810000 */
[----:B------:R-:W-:Y:S01]  /*163c0*/  FMNMX.FTZ R6, R154, R6, !PT ;  /* 0x000000069a067209 */ /* 0x000fe20007810000 */
[----:B------:R-:W-:Y:S01]  /*163d0*/  VIADD R0, R0, 0x39 ;  /* 0x0000003900007836 */ /* 0x000fe20000000000 */
[----:B------:R-:W-:-:S02]  /*163e0*/  ISETP.LT.OR P0, PT, R4, R186, P0 ;  /* 0x000000ba0400720c */ /* 0x000fc40000701670 */
[----:B------:R-:W-:Y:S02]  /*163f0*/  FMNMX.FTZ R7, R56, R7, !PT ;  /* 0x0000000738077209 */ /* 0x000fe40007810000 */
[----:B------:R-:W-:Y:S02]  /*16400*/  FMNMX.FTZ R6, R153, R6, !PT ;  /* 0x0000000699067209 */ /* 0x000fe40007810000 */
[----:B------:R-:W-:Y:S01]  /*16410*/  FSEL R61, R150, -INF , !P0 ;  /* 0xff800000963d7808 */ /* 0x000fe20004000000 */
[----:B------:R-:W-:Y:S01]  /*16420*/  IMAD.WIDE.U32 R140, R10, -0x2daee0ad, RZ ;  /* 0xd2511f530a8c7825 */ /* 0x000fe200078e00ff */
[----:B------:R-:W-:Y:S02]  /*16430*/  ISETP.GE.AND P0, PT, R0, R191, PT ;  /* 0x000000bf0000720c */ /* 0x000fe40003f06270 */
[----:B------:R-:W-:Y:S02]  /*16440*/  FMNMX.FTZ R7, R55, R7, !PT ;  /* 0x0000000737077209 */ /* 0x000fe40007810000 */
[----:B------:R-:W-:-:S02]  /*16450*/  FMNMX.FTZ R6, R152, R6, !PT ;  /* 0x0000000698067209 */ /* 0x000fc40007810000 */
[----:B------:R-:W-:Y:S02]  /*16460*/  ISETP.LT.OR P0, PT, R0, R187, P0 ;  /* 0x000000bb0000720c */ /* 0x000fe40000701670 */
[----:B------:R-:W-:Y:S02]  /*16470*/  FMNMX.FTZ R7, R53, R7, !PT ;  /* 0x0000000735077209 */ /* 0x000fe40007810000 */
[----:B------:R-:W-:Y:S02]  /*16480*/  FSEL R143, R54, -INF , !P6 ;  /* 0xff800000368f7808 */ /* 0x000fe40007000000 */
[----:B------:R-:W-:Y:S02]  /*16490*/  FMNMX.FTZ R6, R144, R6, !PT ;  /* 0x0000000690067209 */ /* 0x000fe40007810000 */
[----:B------:R-:W-:Y:S02]  /*164a0*/  LOP3.LUT R9, R141, UR6, R9, 0x96, !PT ;  /* 0x000000068d097c12 */ /* 0x000fe4000f8e9609 */
[----:B------:R-:W-:-:S02]  /*164b0*/  LOP3.LUT R8, R249, UR41, R140, 0x96, !PT ;  /* 0x00000029f9087c12 */ /* 0x000fc4000f8e968c */
[----:B------:R-:W-:Y:S02]  /*164c0*/  FSEL R38, R149, -INF , !P0 ;  /* 0xff80000095267808 */ /* 0x000fe40004000000 */
[----:B------:R-:W-:Y:S02]  /*164d0*/  FMNMX.FTZ R7, R47, R7, !PT ;  /* 0x000000072f077209 */ /* 0x000fe40007810000 */
[----:B------:R-:W-:Y:S01]  /*164e0*/  FMNMX.FTZ R6, R143, R6, !PT ;  /* 0x000000068f067209 */ /* 0x000fe20007810000 */
[----:B------:R-:W-:Y:S01]  /*164f0*/  IMAD.WIDE.U32 R36, R9, -0x326172a9, RZ ;  /* 0xcd9e8d5709247825 */ /* 0x000fe200078e00ff */
[----:B------:R-:W-:Y:S02]  /*16500*/  FMNMX.FTZ R16, R38, R7, !PT ;  /* 0x0000000726107209 */ /* 0x000fe40007810000 */
[----:B------:R-:W-:Y:S01]  /*16510*/  ISETP.GE.AND P0, PT, R0, R190, PT ;  /* 0x000000be0000720c */ /* 0x000fe20003f06270 */
[----:B------:R-:W-:Y:S01]  /*16520*/  IMAD R172, R11, -0x326172a9, RZ ;  /* 0xcd9e8d570bac7824 */ /* 0x000fe200078e02ff */
[----:B------:R-:W-:Y:S01]  /*16530*/  FMNMX.FTZ R10, R142, R6, !PT ;  /* 0x000000068e0a7209 */ /* 0x000fe20007810000 */
[----:B------:R-:W-:Y:S01]  /*16540*/  IMAD.WIDE.U32 R8, R8, -0x326172a9, RZ ;  /* 0xcd9e8d5708087825 */ /* 0x000fe200078e00ff */
[----:B------:R-:W-:Y:S01]  /*16550*/  ISETP.LT.OR P0, PT, R0, R186, P0 ;  /* 0x000000ba0000720c */ /* 0x000fe20000701670 */
[----:B------:R-:W1:Y:S01]  /*16560*/  SHFL.BFLY PT, R17, R16, 0x2, 0x1f ;  /* 0x0c401f0010117f89 */ /* 0x000e6200000e0000 */
[----:B------:R-:W-:-:S02]  /*16570*/  LOP3.LUT R7, R37, UR42, R172, 0x96, !PT ;  /* 0x0000002a25077c12 */ /* 0x000fc4000f8e96ac */
[----:B------:R-:W-:Y:S02]  /*16580*/  LOP3.LUT R6, R9, UR40, R36, 0x96, !PT ;  /* 0x0000002809067c12 */ /* 0x000fe4000f8e9624 */
[----:B------:R-:W-:Y:S01]  /*16590*/  FMNMX.FTZ R10, R74, R10, !PT ;  /* 0x0000000a4a0a7209 */ /* 0x000fe20007810000 */
[----:B------:R-:W-:Y:S01]  /*165a0*/  IMAD.WIDE.U32 R64, R7, -0x2daee0ad, RZ ;  /* 0xd2511f5307407825 */ /* 0x000fe200078e00ff */
[----:B------:R-:W-:Y:S02]  /*165b0*/  FSEL R50, R151, -INF , !P0 ;  /* 0xff80000097327808 */ /* 0x000fe40004000000 */
[----:B------:R-:W-:Y:S01]  /*165c0*/  FMNMX.FTZ R14, R72, R10, !PT ;  /* 0x0000000a480e7209 */ /* 0x000fe20007810000 */
[----:B------:R-:W-:Y:S01]  /*165d0*/  IMAD.WIDE.U32 R10, R6, -0x2daee0ad, RZ ;  /* 0xd2511f53060a7825 */ /* 0x000fe200078e00ff */
[C---:B------:R-:W-:Y:S02]  /*165e0*/  ISETP.GE.AND P1, PT, R5.reuse, R189, PT ;  /* 0x000000bd0500720c */ /* 0x040fe40003f26270 */
[----:B------:R-:W-:-:S02]  /*165f0*/  ISETP.GE.AND P0, PT, R5, R188, PT ;  /* 0x000000bc0500720c */ /* 0x000fc40003f06270 */
[----:B------:R-:W-:Y:S02]  /*16600*/  FSEL R75, R216, -INF , !P4 ;  /* 0xff800000d84b7808 */ /* 0x000fe40006000000 */
[----:B------:R-:W-:Y:S02]  /*16610*/  FMNMX.FTZ R7, R61, R14, !PT ;  /* 0x0000000e3d077209 */ /* 0x000fe40007810000 */
[C---:B------:R-:W-:Y:S02]  /*16620*/  ISETP.LT.OR P6, PT, R5.reuse, R185, P1 ;  /* 0x000000b90500720c */ /* 0x040fe40000fc1670 */
[----:B------:R-:W-:Y:S02]  /*16630*/  ISETP.LT.OR P4, PT, R5, R184, P0 ;  /* 0x000000b80500720c */ /* 0x000fe40000781670 */
[----:B------:R-:W-:Y:S02]  /*16640*/  ISETP.NE.AND P1, PT, R15, RZ, PT ;  /* 0x000000ff0f00720c */ /* 0x000fe40003f25270 */
[----:B------:R-:W-:-:S02]  /*16650*/  LOP3.LUT R6, R65, UR39, R248, 0x96, !PT ;  /* 0x0000002741067c12 */ /* 0x000fc4000f8e96f8 */
[----:B------:R-:W-:Y:S02]  /*16660*/  LOP3.LUT R5, R11, UR37, R64, 0x96, !PT ;  /* 0x000000250b057c12 */ /* 0x000fe4000f8e9640 */
[----:B------:R-:W-:Y:S01]  /*16670*/  FMNMX.FTZ R11, R50, R7, !PT ;  /* 0x00000007320b7209 */ /* 0x000fe20007810000 */
[----:B------:R-:W-:Y:S01]  /*16680*/  IMAD.WIDE.U32 R6, R6, -0x326172a9, RZ ;  /* 0xcd9e8d5706067825 */ /* 0x000fe200078e00ff */
[----:B------:R-:W-:Y:S02]  /*16690*/  FSEL R151, R218, -INF , !P1 ;  /* 0xff800000da977808 */ /* 0x000fe40004800000 */
[C---:B------:R-:W-:Y:S01]  /*166a0*/  ISETP.GE.AND P1, PT, R4.reuse, R189, PT ;  /* 0x000000bd0400720c */ /* 0x040fe20003f26270 */
[----:B------:R-:W-:Y:S01]  /*166b0*/  IMAD.WIDE.U32 R14, R5, -0x326172a9, RZ ;  /* 0xcd9e8d57050e7825 */ /* 0x000fe200078e00ff */
[----:B------:R-:W3:Y:S01]  /*166c0*/  SHFL.BFLY PT, R18, R11, 0x2, 0x1f ;  /* 0x0c401f000b127f89 */ /* 0x000ee200000e0000 */
[----:B------:R-:W-:Y:S02]  /*166d0*/  FSEL R66, R217, -INF , !P3 ;  /* 0xff800000d9427808 */ /* 0x000fe40005800000 */
[----:B------:R-:W-:-:S02]  /*166e0*/  ISETP.LT.OR P3, PT, R4, R185, P1 ;  /* 0x000000b90400720c */ /* 0x000fc40000f61670 */
[C---:B------:R-:W-:Y:S02]  /*166f0*/  ISETP.GE.AND P0, PT, R4.reuse, R188, PT ;  /* 0x000000bc0400720c */ /* 0x040fe40003f06270 */
[----:B------:R-:W-:Y:S02]  /*16700*/  LOP3.LUT R5, R7, UR38, R8, 0x96, !PT ;  /* 0x0000002607057c12 */ /* 0x000fe4000f8e9608 */
[----:B------:R-:W-:Y:S02]  /*16710*/  LOP3.LUT R6, R15, UR31, R6, 0x96, !PT ;  /* 0x0000001f0f067c12 */ /* 0x000fe4000f8e9606 */
[----:B------:R-:W-:Y:S02]  /*16720*/  ISETP.NE.AND P1, PT, R19, RZ, PT ;  /* 0x000000ff1300720c */ /* 0x000fe40003f25270 */
[----:B------:R-:W-:Y:S02]  /*16730*/  P2R R19, PR, RZ, 0x8 ;  /* 0x00000008ff137803 */ /* 0x000fe40000000000 */
[----:B------:R-:W-:Y:S01]  /*16740*/  ISETP.LT.OR P3, PT, R4, R184, P0 ;  /* 0x000000b80400720c */ /* 0x000fe20000761670 */
[----:B------:R-:W-:Y:S01]  /*16750*/  IMAD.WIDE.U32 R4, R5, -0x2daee0ad, RZ ;  /* 0xd2511f5305047825 */ /* 0x000fe200078e00ff */
[----:B-1----:R-:W-:-:S03]  /*16760*/  FMNMX.FTZ R15, R16, R17, !PT ;  /* 0x00000011100f7209 */ /* 0x002fc60007810000 */
[----:B------:R-:W-:-:S05]  /*16770*/  IMAD.WIDE.U32 R16, R6, -0x2daee0ad, RZ ;  /* 0xd2511f5306107825 */ /* 0x000fca00078e00ff */
[----:B------:R-:W-:Y:S02]  /*16780*/  LOP3.LUT R4, R17, UR24, R4, 0x96, !PT ;  /* 0x0000001811047c12 */ /* 0x000fe4000f8e9604 */
[----:B------:R-:W1:Y:S01]  /*16790*/  SHFL.BFLY PT, R17, R15, 0x1, 0x1f ;  /* 0x0c201f000f117f89 */ /* 0x000e6200000e0000 */
[----:B---3--:R-:W-:Y:S02]  /*167a0*/  FMNMX.FTZ R11, R11, R18, !PT ;  /* 0x000000120b0b7209 */ /* 0x008fe40007810000 */
[----:B------:R-:W-:-:S03]  /*167b0*/  FSEL R146, R219, -INF , !P1 ;  /* 0xff800000db927808 */ /* 0x000fc60004800000 */
[----:B------:R-:W3:Y:S01]  /*167c0*/  SHFL.BFLY PT, R18, R11, 0x1, 0x1f ;  /* 0x0c201f000b127f89 */ /* 0x000ee200000e0000 */
[----:B------:R-:W-:Y:S01]  /*167d0*/  LOP3.LUT R6, R5, UR30, R10, 0x96, !PT ;  /* 0x0000001e05067c12 */ /* 0x000fe2000f8e960a */
[----:B------:R-:W-:Y:S01]  /*167e0*/  IMAD.WIDE.U32 R4, R4, -0x326172a9, RZ ;  /* 0xcd9e8d5704047825 */ /* 0x000fe200078e00ff */
[C---:B------:R-:W-:Y:S02]  /*167f0*/  ISETP.GE.AND P1, PT, R0.reuse, R189, PT ;  /* 0x000000bd0000720c */ /* 0x040fe40003f26270 */
[----:B------:R-:W-:Y:S02]  /*16800*/  ISETP.GE.AND P0, PT, R0, R188, PT ;  /* 0x000000bc0000720c */ /* 0x000fe40003f06270 */
[----:B------:R-:W-:Y:S02]  /*16810*/  FSEL R52, R220, -INF , !P2 ;  /* 0xff800000dc347808 */ /* 0x000fe40005000000 */
[C---:B------:R-:W-:Y:S02]  /*16820*/  ISETP.LT.OR P2, PT, R0.reuse, R185, P1 ;  /* 0x000000b90000720c */ /* 0x040fe40000f41670 */
[----:B------:R-:W-:-:S02]  /*16830*/  ISETP.LT.OR P1, PT, R0, R184, P0 ;  /* 0x000000b80000720c */ /* 0x000fc40000721670 */
[----:B------:R-:W-:Y:S01]  /*16840*/  SHF.R.U32.HI R0, RZ, 0x18, R4 ;  /* 0x00000018ff007819 */ /* 0x000fe20000011604 */
[----:B------:R-:W-:Y:S01]  /*16850*/  IMAD.WIDE.U32 R6, R6, -0x326172a9, RZ ;  /* 0xcd9e8d5706067825 */ /* 0x000fe200078e00ff */
[----:B------:R-:W-:Y:S02]  /*16860*/  FSEL R46, R221, -INF , !P6 ;  /* 0xff800000dd2e7808 */ /* 0x000fe40007000000 */
[----:B-1----:R-:W-:Y:S02]  /*16870*/  FMNMX.FTZ R71, R15, R17, !PT ;  /* 0x000000110f477209 */ /* 0x002fe40007810000 */
[----:B------:R-:W-:Y:S02]  /*16880*/  ISETP.LE.U32.AND P6, PT, R0, UR13, PT ;  /* 0x0000000d00007c0c */ /* 0x000fe4000bfc3070 */
[C---:B------:R-:W-:Y:S01]  /*16890*/  FSETP.NEU.FTZ.AND P0, PT, R71.reuse, -INF , PT ;  /* 0xff8000004700780b */ /* 0x040fe20003f1d000 */
[----:B------:R-:W-:Y:S01]  /*168a0*/  FMUL.FTZ R0, R71, UR43 ;  /* 0x0000002b47007c20 */ /* 0x000fe20008410000 */
[----:B------:R-:W-:-:S02]  /*168b0*/  LOP3.LUT R10, R5, UR21, R6, 0x96, !PT ;  /* 0x00000015050a7c12 */ /* 0x000fc4000f8e9606 */
[----:B------:R-:W-:Y:S02]  /*168c0*/  LOP3.LUT R7, R7, UR26, R14, 0x96, !PT ;  /* 0x0000001a07077c12 */ /* 0x000fe4000f8e960e */
[C---:B------:R-:W-:Y:S02]  /*168d0*/  LOP3.LUT R6, R4.reuse, 0xff, RZ, 0xc0, !PT ;  /* 0x000000ff04067812 */ /* 0x040fe400078ec0ff */
[----:B------:R-:W-:Y:S02]  /*168e0*/  LOP3.LUT R23, R4, 0xffff, RZ, 0xc0, !PT ;  /* 0x0000ffff04177812 */ /* 0x000fe400078ec0ff */
[----:B------:R-:W-:Y:S02]  /*168f0*/  SHF.R.U32.HI R5, RZ, 0x10, R4 ;  /* 0x00000010ff057819 */ /* 0x000fe40000011604 */
[----:B------:R-:W-:Y:S02]  /*16900*/  FSEL R4, R0, RZ, P0 ;  /* 0x000000ff00047208 */ /* 0x000fe40000000000 */
[----:B------:R-:W-:-:S02]  /*16910*/  FSEL R73, R222, -INF , !P5 ;  /* 0xff800000de497808 */ /* 0x000fc40006800000 */
[----:B------:R-:W-:Y:S01]  /*16920*/  ISETP.LE.U32.AND P5, PT, R6, UR13, PT ;  /* 0x0000000d06007c0c */ /* 0x000fe2000bfa3070 */
[----:B------:R-:W-:Y:S01]  /*16930*/  IMAD.WIDE.U32 R6, R7, -0x2daee0ad, RZ ;  /* 0xd2511f5307067825 */ /* 0x000fe200078e00ff */
[----:B------:R-:W-:-:S03]  /*16940*/  FSEL R67, R223, -INF , !P4 ;  /* 0xff800000df437808 */ /* 0x000fc60006000000 */
[----:B------:R-:W-:Y:S01]  /*16950*/  FFMA.FTZ R0, R20, UR43, -R4 ;  /* 0x0000002b14007c23 */ /* 0x000fe20008010804 */
[----:B---3--:R-:W-:Y:S02]  /*16960*/  FMNMX.FTZ R69, R11, R18, !PT ;  /* 0x000000120b457209 */ /* 0x008fe40007810000 */
[----:B------:R-:W-:Y:S02]  /*16970*/  ISETP.NE.AND P4, PT, R19, RZ, PT ;  /* 0x000000ff1300720c */ /* 0x000fe40003f85270 */
[----:B------:R-:W-:Y:S02]  /*16980*/  LOP3.LUT R15, R5, 0xff, RZ, 0xc0, !PT ;  /* 0x000000ff050f7812 */ /* 0x000fe400078ec0ff */
[----:B------:R-:W-:Y:S02]  /*16990*/  LOP3.LUT R5, R7, UR20, R16, 0x96, !PT ;  /* 0x0000001407057c12 */ /* 0x000fe4000f8e9610 */
[C---:B------:R-:W-:Y:S01]  /*169a0*/  LOP3.LUT R11, R6.reuse, 0xff, RZ, 0xc0, !PT ;  /* 0x000000ff060b7812 */ /* 0x040fe200078ec0ff */
[----:B------:R1:W-:Y:S01]  /*169b0*/  MUFU.EX2 R16, R0 ;  /* 0x0000000000107308 */ /* 0x0003e20000000800 */
[----:B------:R-:W-:Y:S01]  /*169c0*/  LOP3.LUT R44, R6, 0xffff, RZ, 0xc0, !PT ;  /* 0x0000ffff062c7812 */ /* 0x000fe200078ec0ff */
[----:B------:R-:W-:Y:S01]  /*169d0*/  FFMA.FTZ R7, R21, UR43, -R4 ;  /* 0x0000002b15077c23 */ /* 0x000fe20008010804 */
[----:B------:R-:W-:-:S02]  /*169e0*/  SHF.R.U32.HI R14, RZ, 0x10, R6 ;  /* 0x00000010ff0e7819 */ /* 0x000fc40000011606 */
[----:B------:R-:W-:Y:S01]  /*169f0*/  SHF.R.U32.HI R165, RZ, 0x18, R6 ;  /* 0x00000018ffa57819 */ /* 0x000fe20000011606 */
[C---:B------:R-:W-:Y:S01]  /*16a00*/  FMUL.FTZ R6, R69.reuse, UR43 ;  /* 0x0000002b45067c20 */ /* 0x040fe20008410000 */
[----:B------:R-:W-:Y:S02]  /*16a10*/  FSEL R42, R224, -INF , !P4 ;  /* 0xff800000e02a7808 */ /* 0x000fe40006000000 */
[----:B------:R-:W-:Y:S01]  /*16a20*/  FSETP.NEU.FTZ.AND P4, PT, R69, -INF , PT ;  /* 0xff8000004500780b */ /* 0x000fe20003f9d000 */
[----:B------:R3:W2:Y:S01]  /*16a30*/  MUFU.EX2 R31, R7 ;  /* 0x00000007001f7308 */ /* 0x0006a20000000800 */
[----:B------:R-:W-:Y:S02]  /*16a40*/  FSEL R34, R225, -INF , !P2 ;  /* 0xff800000e1227808 */ /* 0x000fe40005000000 */
[----:B-1----:R-:W-:-:S04]  /*16a50*/  LOP3.LUT R0, R10, 0xff, RZ, 0xc0, !PT ;  /* 0x000000ff0a007812 */ /* 0x002fc800078ec0ff */
[----:B------:R-:W-:Y:S02]  /*16a60*/  ISETP.LE.U32.AND P2, PT, R0, UR13, PT ;  /* 0x0000000d00007c0c */ /* 0x000fe4000bf43070 */
[----:B------:R-:W-:Y:S02]  /*16a70*/  FSEL R0, R6, RZ, P4 ;  /* 0x000000ff06007208 */ /* 0x000fe40002000000 */
[----:B------:R-:W-:-:S04]  /*16a80*/  LOP3.LUT R6, R10, 0xffff, RZ, 0xc0, !PT ;  /* 0x0000ffff0a067812 */ /* 0x000fc800078ec0ff */
[----:B------:R-:W-:Y:S01]  /*16a90*/  SHF.R.U32.HI R6, RZ, 0x8, R6 ;  /* 0x00000008ff067819 */ /* 0x000fe20000011606 */
[----:B---3--:R-:W-:-:S03]  /*16aa0*/  FFMA.FTZ R7, R22, UR43, -R0 ;  /* 0x0000002b16077c23 */ /* 0x008fc60008010800 */
[----:B------:R-:W-:Y:S02]  /*16ab0*/  LOP3.LUT R6, R6, 0xffff, RZ, 0xc0, !PT ;  /* 0x0000ffff06067812 */ /* 0x000fe400078ec0ff */
[----:B------:R-:W-:Y:S02]  /*16ac0*/  FSEL R60, R226, -INF , !P3 ;  /* 0xff800000e23c7808 */ /* 0x000fe40005800000 */
[----:B------:R-:W-:Y:S01]  /*16ad0*/  ISETP.LE.U32.AND P3, PT, R6, UR13, PT ;  /* 0x0000000d06007c0c */ /* 0x000fe2000bf63070 */
[----:B------:R-:W-:Y:S01]  /*16ae0*/  FFMA.FTZ R6, R24, UR43, -R0 ;  /* 0x0000002b18067c23 */ /* 0x000fe20008010800 */
[----:B------:R2:W-:Y:S01]  /*16af0*/  MUFU.EX2 R17, R7 ;  /* 0x0000000700117308 */ /* 0x0005e20000000800 */
[----:B------:R-:W-:-:S07]  /*16b00*/  FSEL R48, R227, -INF , !P1 ;  /* 0xff800000e3307808 */ /* 0x000fce0004800000 */
[----:B------:R1:W-:Y:S01]  /*16b10*/  MUFU.EX2 R22, R6 ;  /* 0x0000000600167308 */ /* 0x0003e20000000800 */
[----:B--2---:R-:W-:-:S04]  /*16b20*/  F2FP.BF16.F32.PACK_AB R7, R31, R16 ;  /* 0x000000101f07723e */ /* 0x004fc800000010ff */
[C---:B------:R-:W-:Y:S02]  /*16b30*/  PRMT R57, R7.reuse, 0x7610, R57 ;  /* 0x0000761007397816 */ /* 0x040fe40000000039 */
[----:B------:R-:W-:Y:S02]  /*16b40*/  PRMT R54, R7, 0x7632, R54 ;  /* 0x0000763207367816 */ /* 0x000fe40000000036 */
[----:B-1----:R-:W-:Y:S01]  /*16b50*/  SHF.R.U32.HI R6, RZ, 0x18, R10 ;  /* 0x00000018ff067819 */ /* 0x002fe2000001160a */
[----:B------:R-:W-:-:S03]  /*16b60*/  FFMA.FTZ R7, R26, UR43, -R4 ;  /* 0x0000002b1a077c23 */ /* 0x000fc60008010804 */
[----:B------:R-:W-:Y:S01]  /*16b70*/  ISETP.LE.U32.AND P1, PT, R6, UR13, PT ;  /* 0x0000000d06007c0c */ /* 0x000fe2000bf23070 */
[----:B------:R1:W-:Y:S01]  /*16b80*/  MUFU.EX2 R43, R7 ;  /* 0x00000007002b7308 */ /* 0x0003e20000000800 */
[----:B------:R-:W-:Y:S01]  /*16b90*/  SHF.R.U32.HI R6, RZ, 0x10, R10 ;  /* 0x00000010ff067819 */ /* 0x000fe2000001160a */
[----:B------:R-:W-:Y:S01]  /*16ba0*/  @!P2 HFMA2.BF16_V2 R35, -RZ.H0_H0, RZ.H0_H0, -R57.H0_H0 ;  /* 0x200000ffff23a231 */ /* 0x000fe20000340939 */
[----:B------:R-:W-:Y:S02]  /*16bb0*/  PRMT R192, R57, 0x5410, R54 ;  /* 0x0000541039c07816 */ /* 0x000fe40000000036 */
[----:B------:R-:W-:Y:S02]  /*16bc0*/  LOP3.LUT R6, R6, 0xff, RZ, 0xc0, !PT ;  /* 0x000000ff06067812 */ /* 0x000fe400078ec0ff */
[----:B------:R-:W-:Y:S02]  /*16bd0*/  @!P2 PRMT R57, R35, 0x5410, RZ ;  /* 0x000054102339a816 */ /* 0x000fe400000000ff */
[----:B------:R-:W-:Y:S01]  /*16be0*/  ISETP.LE.U32.AND P2, PT, R6, UR13, PT ;  /* 0x0000000d06007c0c */ /* 0x000fe2000bf43070 */
[----:B-1----:R-:W-:Y:S01]  /*16bf0*/  FFMA.FTZ R7, R25, UR43, -R4 ;  /* 0x0000002b19077c23 */ /* 0x002fe20008010804 */
[----:B------:R-:W-:-:S03]  /*16c00*/  SHF.R.U32.HI R6, RZ, 0x8, R23 ;  /* 0x00000008ff067819 */ /* 0x000fc60000011617 */
[----:B------:R1:W2:Y:S01]  /*16c10*/  MUFU.EX2 R45, R7 ;  /* 0x00000007002d7308 */ /* 0x0002a20000000800 */
[----:B------:R-:W-:Y:S02]  /*16c20*/  LOP3.LUT R6, R6, 0xffff, RZ, 0xc0, !PT ;  /* 0x0000ffff06067812 */ /* 0x000fe400078ec0ff */
[----:B------:R-:W-:Y:S02]  /*16c30*/  FSEL R21, R71, RZ, P0 ;  /* 0x000000ff47157208 */ /* 0x000fe40000000000 */
[----:B------:R-:W-:Y:S01]  /*16c40*/  ISETP.LE.U32.AND P0, PT, R6, UR13, PT ;  /* 0x0000000d06007c0c */ /* 0x000fe2000bf03070 */
[----:B------:R-:W-:Y:S01]  /*16c50*/  FFMA.FTZ R6, R29, UR43, -R0 ;  /* 0x0000002b1d067c23 */ /* 0x000fe20008010800 */
[----:B------:R-:W-:-:S03]  /*16c60*/  @!P3 HFMA2.BF16_V2 R41, -RZ.H0_H0, RZ.H0_H0, -R54.H0_H0 ;  /* 0x200000ffff29b231 */ /* 0x000fc60000340936 */
[----:B------:R2:W-:Y:S02]  /*16c70*/  MUFU.EX2 R35, R6 ;  /* 0x0000000600237308 */ /* 0x0005e40000000800 */
[----:B------:R-:W-:Y:S01]  /*16c80*/  @!P3 PRMT R54, R41, 0x5410, RZ ;  /* 0x000054102936b816 */ /* 0x000fe200000000ff */
[----:B-1----:R-:W-:-:S05]  /*16c90*/  FFMA.FTZ R7, R27, UR43, -R0 ;  /* 0x0000002b1b077c23 */ /* 0x002fca0008010800 */
[----:B------:R1:W3:Y:S01]  /*16ca0*/  MUFU.EX2 R41, R7 ;  /* 0x0000000700297308 */ /* 0x0002e20000000800 */
[----:B--2---:R-:W-:-:S04]  /*16cb0*/  F2FP.BF16.F32.PACK_AB R6, R45, R43 ;  /* 0x0000002b2d06723e */ /* 0x004fc800000010ff */
[C---:B------:R-:W-:Y:S02]  /*16cc0*/  PRMT R227, R6.reuse, 0x7610, R227 ;  /* 0x0000761006e37816 */ /* 0x040fe400000000e3 */
[----:B------:R-:W-:-:S03]  /*16cd0*/  PRMT R226, R6, 0x7632, R226 ;  /* 0x0000763206e27816 */ /* 0x000fc600000000e2 */
[----:B------:R-:W-:Y:S01]  /*16ce0*/  @!P5 HFMA2.BF16_V2 R147, -RZ.H0_H0, RZ.H0_H0, -R227.H0_H0 ;  /* 0x200000ffff93d231 */ /* 0x000fe200003409e3 */
[----:B------:R-:W-:Y:S01]  /*16cf0*/  LOP3.LUT R6, R14, 0xff, RZ, 0xc0, !PT ;  /* 0x000000ff0e067812 */ /* 0x000fe200078ec0ff */
[----:B------:R-:W-:Y:S01]  /*16d00*/  @!P0 HFMA2.BF16_V2 R148, -RZ.H0_H0, RZ.H0_H0, -R226.H0_H0 ;  /* 0x200000ffff948231 */ /* 0x000fe200003409e2 */
[----:B------:R-:W-:Y:S02]  /*16d10*/  PRMT R243, R227, 0x5410, R226 ;  /* 0x00005410e3f37816 */ /* 0x000fe400000000e2 */
[----:B------:R-:W-:Y:S02]  /*16d20*/  @!P5 PRMT R227, R147, 0x5410, RZ ;  /* 0x0000541093e3d816 */ /* 0x000fe400000000ff */
[----:B------:R-:W-:Y:S01]  /*16d30*/  ISETP.LE.U32.AND P5, PT, R6, UR13, PT ;  /* 0x0000000d06007c0c */ /* 0x000fe2000bfa3070 */
[--C-:B------:R-:W-:Y:S01]  /*16d40*/  FFMA.FTZ R6, R28, UR43, -R4.reuse ;  /* 0x0000002b1c067c23 */ /* 0x100fe20008010804 */
[----:B------:R-:W-:Y:S01]  /*16d50*/  F2FP.BF16.F32.PACK_AB R10, R22, R17 ;  /* 0x00000011160a723e */ /* 0x000fe200000010ff */
[----:B-1----:R-:W-:Y:S01]  /*16d60*/  FFMA.FTZ R7, R30, UR43, -R4 ;  /* 0x0000002b1e077c23 */ /* 0x002fe20008010804 */
[----:B------:R-:W-:-:S02]  /*16d70*/  @!P0 PRMT R226, R148, 0x5410, RZ ;  /* 0x0000541094e28816 */ /* 0x000fc400000000ff */
[----:B------:R-:W-:Y:S01]  /*16d80*/  ISETP.LE.U32.AND P3, PT, R15, UR13, PT ;  /* 0x0000000d0f007c0c */ /* 0x000fe2000bf63070 */
[----:B------:R1:W-:Y:S01]  /*16d90*/  MUFU.EX2 R148, R6 ;  /* 0x0000000600947308 */ /* 0x0003e20000000800 */
[C---:B------:R-:W-:Y:S01]  /*16da0*/  PRMT R51, R10.reuse, 0x7632, R51 ;  /* 0x000076320a337816 */ /* 0x040fe20000000033 */
[----:B------:R-:W-:Y:S01]  /*16db0*/  ULOP3.LUT UR4, UR4, UR33, URZ, 0x3c, !UPT ;  /* 0x0000002104047292 */ /* 0x000fe2000f8e3c3f */
[----:B------:R-:W-:Y:S02]  /*16dc0*/  PRMT R49, R10, 0x7610, R49 ;  /* 0x000076100a317816 */ /* 0x000fe40000000031 */
[----:B---3--:R-:W-:-:S03]  /*16dd0*/  F2FP.BF16.F32.PACK_AB R10, R41, R35 ;  /* 0x00000023290a723e */ /* 0x008fc600000010ff */
[----:B------:R2:W3:Y:S01]  /*16de0*/  MUFU.EX2 R147, R7 ;  /* 0x0000000700937308 */ /* 0x0004e20000000800 */
[----:B------:R-:W-:Y:S01]  /*16df0*/  @!P2 HFMA2.BF16_V2 R70, -RZ.H0_H0, RZ.H0_H0, -R49.H0_H0 ;  /* 0x200000ffff46a231 */ /* 0x000fe20000340931 */
[----:B------:R-:W-:Y:S02]  /*16e00*/  PRMT R222, R10, 0x7610, R222 ;  /* 0x000076100ade7816 */ /* 0x000fe400000000de */
[----:B-1----:R-:W-:-:S04]  /*16e10*/  LOP3.LUT R6, R5, 0xffff, RZ, 0xc0, !PT ;  /* 0x0000ffff05067812 */ /* 0x002fc800078ec0ff */
[----:B------:R-:W-:Y:S02]  /*16e20*/  SHF.R.U32.HI R6, RZ, 0x8, R6 ;  /* 0x00000008ff067819 */ /* 0x000fe40000011606 */
[----:B------:R-:W-:Y:S02]  /*16e30*/  LOP3.LUT R18, R141, UR4, RZ, 0x3c, !PT ;  /* 0x000000048d127c12 */ /* 0x000fe4000f8e3cff */
[----:B------:R-:W-:Y:S01]  /*16e40*/  LOP3.LUT R6, R6, 0xffff, RZ, 0xc0, !PT ;  /* 0x0000ffff06067812 */ /* 0x000fe200078ec0ff */
[----:B------:R-:W-:Y:S01]  /*16e50*/  @!P3 HFMA2.BF16_V2 R155, -RZ.H0_H0, RZ.H0_H0, -R222.H0_H0 ;  /* 0x200000ffff9bb231 */ /* 0x000fe200003409de */
[----:B------:R-:W-:Y:S02]  /*16e60*/  PRMT R182, R49, 0x5410, R51 ;  /* 0x0000541031b67816 */ /* 0x000fe40000000033 */
[----:B------:R-:W-:Y:S02]  /*16e70*/  @!P2 PRMT R49, R70, 0x5410, RZ ;  /* 0x000054104631a816 */ /* 0x000fe400000000ff */
[----:B------:R-:W-:Y:S01]  /*16e80*/  PRMT R224, R10, 0x7632, R224 ;  /* 0x000076320ae07816 */ /* 0x000fe200000000e0 */
[----:B------:R-:W-:Y:S01]  /*16e90*/  IMAD.WIDE.U32 R18, R18, -0x326172a9, RZ ;  /* 0xcd9e8d5712127825 */ /* 0x000fe200078e00ff */
[----:B------:R-:W-:-:S02]  /*16ea0*/  ISETP.LE.U32.AND P2, PT, R6, UR13, PT ;  /* 0x0000000d06007c0c */ /* 0x000fc4000bf43070 */
[----:B--2---:R-:W-:Y:S02]  /*16eb0*/  LOP3.LUT R7, R5, 0xff, RZ, 0xc0, !PT ;  /* 0x000000ff05077812 */ /* 0x004fe400078ec0ff */
[----:B------:R-:W-:Y:S02]  /*16ec0*/  SHF.R.U32.HI R6, RZ, 0x18, R5 ;  /* 0x00000018ff067819 */ /* 0x000fe40000011605 */
[----:B------:R-:W-:Y:S02]  /*16ed0*/  PRMT R176, R222, 0x5410, R224 ;  /* 0x00005410deb07816 */ /* 0x000fe400000000e0 */
[----:B------:R-:W-:Y:S02]  /*16ee0*/  @!P3 PRMT R222, R155, 0x5410, RZ ;  /* 0x000054109bdeb816 */ /* 0x000fe400000000ff */
[----:B------:R-:W-:Y:S02]  /*16ef0*/  ISETP.LE.U32.AND P0, PT, R7, UR13, PT ;  /* 0x0000000d07007c0c */ /* 0x000fe4000bf03070 */
[----:B------:R-:W-:-:S02]  /*16f00*/  ISETP.LE.U32.AND P3, PT, R6, UR13, PT ;  /* 0x0000000d06007c0c */ /* 0x000fc4000bf63070 */
[----:B---3--:R-:W-:Y:S02]  /*16f10*/  F2FP.BF16.F32.PACK_AB R7, R148, R147 ;  /* 0x000000939407723e */ /* 0x008fe400000010ff */
[----:B------:R-:W-:Y:S02]  /*16f20*/  LOP3.LUT R6, R19, UR42, R172, 0x96, !PT ;  /* 0x0000002a13067c12 */ /* 0x000fe4000f8e96ac */
[C---:B------:R-:W-:Y:S02]  /*16f30*/  PRMT R223, R7.reuse, 0x7610, R223 ;  /* 0x0000761007df7816 */ /* 0x040fe400000000df */
[----:B------:R-:W-:Y:S01]  /*16f40*/  PRMT R221, R7, 0x7632, R221 ;  /* 0x0000763207dd7816 */ /* 0x000fe200000000dd */
[----:B------:R-:W-:Y:S01]  /*16f50*/  IMAD.WIDE.U32 R6, R6, -0x2daee0ad, RZ ;  /* 0xd2511f5306067825 */ /* 0x000fe200078e00ff */
[----:B------:R-:W-:-:S04]  /*16f60*/  LOP3.LUT R14, R9, UR40, R18, 0x96, !PT ;  /* 0x00000028090e7c12 */ /* 0x000fc8000f8e9612 */
[----:B------:R-:W-:Y:S01]  /*16f70*/  LOP3.LUT R7, R7, UR39, R248, 0x96, !PT ;  /* 0x0000002707077c12 */ /* 0x000fe2000f8e96f8 */
[----:B------:R-:W-:Y:S01]  /*16f80*/  IMAD.WIDE.U32 R14, R14, -0x2daee0ad, RZ ;  /* 0xd2511f530e0e7825 */ /* 0x000fe200078e00ff */
[----:B------:R-:W-:-:S04]  /*16f90*/  ISETP.LE.U32.AND P4, PT, R11, UR13, PT ;  /* 0x0000000d0b007c0c */ /* 0x000fc8000bf83070 */
[----:B------:R-:W-:Y:S01]  /*16fa0*/  LOP3.LUT R10, R15, UR37, R6, 0x96, !PT ;  /* 0x000000250f0a7c12 */ /* 0x000fe2000f8e9606 */
[----:B------:R-:W-:Y:S01]  /*16fb0*/  IMAD.WIDE.U32 R6, R7, -0x326172a9, RZ ;  /* 0xcd9e8d5707067825 */ /* 0x000fe200078e00ff */
[----:B------:R-:W-:-:S03]  /*16fc0*/  SHF.R.U32.HI R5, RZ, 0x10, R5 ;  /* 0x00000010ff057819 */ /* 0x000fc60000011605 */
[----:B------:R-:W-:Y:S01]  /*16fd0*/  IMAD.WIDE.U32 R10, R10, -0x326172a9, RZ ;  /* 0xcd9e8d570a0a7825 */ /* 0x000fe200078e00ff */
[----:B------:R-:W-:-:S03]  /*16fe0*/  LOP3.LUT R7, R7, UR38, R8, 0x96, !PT ;  /* 0x0000002607077c12 */ /* 0x000fc6000f8e9608 */
[----:B------:R-:W-:Y:S01]  /*16ff0*/  @!P1 HFMA2.BF16_V2 R145, -RZ.H0_H0, RZ.H0_H0, -R51.H0_H0 ;  /* 0x200000ffff919231 */ /* 0x000fe20000340933 */
[----:B------:R-:W-:Y:S02]  /*17000*/  LOP3.LUT R5, R5, 0xff, RZ, 0xc0, !PT ;  /* 0x000000ff05057812 */ /* 0x000fe400078ec0ff */
[----:B------:R-:W-:Y:S01]  /*17010*/  LOP3.LUT R15, R11, UR31, R6, 0x96, !PT ;  /* 0x0000001f0b0f7c12 */ /* 0x000fe2000f8e9606 */
[----:B------:R-:W-:Y:S01]  /*17020*/  IMAD.WIDE.U32 R6, R7, -0x2daee0ad, RZ ;  /* 0xd2511f5307067825 */ /* 0x000fe200078e00ff */
[----:B------:R-:W-:Y:S02]  /*17030*/  @!P1 PRMT R51, R145, 0x5410, RZ ;  /* 0x0000541091339816 */ /* 0x000fe400000000ff */
[----:B------:R-:W-:Y:S01]  /*17040*/  ISETP.LE.U32.AND P1, PT, R5, UR13, PT ;  /* 0x0000000d05007c0c */ /* 0x000fe2000bf23070 */
[----:B------:R-:W-:Y:S01]  /*17050*/  FFMA.FTZ R5, R39, UR43, -R0 ;  /* 0x0000002b27057c23 */ /* 0x000fe20008010800 */
[----:B------:R-:W-:Y:S01]  /*17060*/  LOP3.LUT R8, R7, UR30, R14, 0x96, !PT ;  /* 0x0000001e07087c12 */ /* 0x000fe2000f8e960e */
[----:B------:R-:W-:-:S02]  /*17070*/  IMAD.WIDE.U32 R14, R15, -0x2daee0ad, RZ ;  /* 0xd2511f530f0e7825 */ /* 0x000fc400078e00ff */
[----:B------:R1:W-:Y:S02]  /*17080*/  MUFU.EX2 R20, R5 ;  /* 0x0000000500147308 */ /* 0x0003e40000000800 */
[----:B------:R-:W-:Y:S01]  /*17090*/  @!P0 HFMA2.BF16_V2 R164, -RZ.H0_H0, RZ.H0_H0, -R223.H0_H0 ;  /* 0x200000ffffa48231 */ /* 0x000fe200003409df */
[----:B------:R-:W-:Y:S02]  /*170a0*/  LOP3.LUT R11, R15, UR24, R6, 0x96, !PT ;  /* 0x000000180f0b7c12 */ /* 0x000fe4000f8e9606 */
[----:B------:R-:W-:Y:S01]  /*170b0*/  FMNMX.FTZ R6, R247, R208, !PT ;  /* 0x000000d0f7067209 */ /* 0x000fe20007810000 */
[----:B------:R-:W-:Y:S01]  /*170c0*/  FFMA.FTZ R7, R40, UR43, -R0 ;  /* 0x0000002b28077c23 */ /* 0x000fe20008010800 */
[----:B------:R-:W-:Y:S02]  /*170d0*/  PRMT R181, R223, 0x5410, R221 ;  /* 0x00005410dfb57816 */ /* 0x000fe400000000dd */
[----:B------:R-:W-:Y:S02]  /*170e0*/  FMNMX.FTZ R6, R209, R6, !PT ;  /* 0x00000006d1067209 */ /* 0x000fe40007810000 */
[----:B-1----:R-:W-:-:S04]  /*170f0*/  SHF.R.U32.HI R5, RZ, 0x8, R44 ;  /* 0x00000008ff057819 */ /* 0x002fc8000001162c */
[----:B------:R-:W-:Y:S02]  /*17100*/  LOP3.LUT R5, R5, 0xffff, RZ, 0xc0, !PT ;  /* 0x0000ffff05057812 */ /* 0x000fe400078ec0ff */
[----:B------:R-:W-:Y:S02]  /*17110*/  @!P0 PRMT R223, R164, 0x5410, RZ ;  /* 0x00005410a4df8816 */ /* 0x000fe400000000ff */
[----:B------:R-:W-:Y:S01]  /*17120*/  ISETP.LE.U32.AND P0, PT, R5, UR13, PT ;  /* 0x0000000d05007c0c */ /* 0x000fe2000bf03070 */
[----:B------:R1:W2:Y:S01]  /*17130*/  MUFU.EX2 R44, R7 ;  /* 0x00000007002c7308 */ /* 0x0002a20000000800 */
[----:B------:R-:W-:Y:S01]  /*17140*/  FMNMX.FTZ R5, R195, R6, !PT ;  /* 0x00000006c3057209 */ /* 0x000fe20007810000 */
[----:B------:R-:W-:-:S04]  /*17150*/  IMAD.WIDE.U32 R8, R8, -0x326172a9, RZ ;  /* 0xcd9e8d5708087825 */ /* 0x000fc800078e00ff */
[----:B-1----:R-:W-:Y:S01]  /*17160*/  IMAD.WIDE.U32 R6, R11, -0x326172a9, RZ ;  /* 0xcd9e8d570b067825 */ /* 0x002fe200078e00ff */
[----:B------:R-:W-:-:S04]  /*17170*/  FMNMX.FTZ R11, R193, R5, !PT ;  /* 0x00000005c10b7209 */ /* 0x000fc80007810000 */
[----:B------:R-:W-:Y:S02]  /*17180*/  LOP3.LUT R5, R7, UR21, R8, 0x96, !PT ;  /* 0x0000001507057c12 */ /* 0x000fe4000f8e9608 */
[----:B------:R-:W-:-:S04]  /*17190*/  FMNMX.FTZ R8, R162, R11, !PT ;  /* 0x0000000ba2087209 */ /* 0x000fc80007810000 */
[----:B------:R-:W-:Y:S02]  /*171a0*/  FMNMX.FTZ R8, R160, R8, !PT ;  /* 0x00000008a0087209 */ /* 0x000fe40007810000 */
[----:B------:R-:W-:Y:S02]  /*171b0*/  LOP3.LUT R30, R9, UR26, R10, 0x96, !PT ;  /* 0x0000001a091e7c12 */ /* 0x000fe4000f8e960a */
[----:B------:R-:W-:Y:S02]  /*171c0*/  FMNMX.FTZ R9, R159, R8, !PT ;  /* 0x000000089f097209 */ /* 0x000fe40007810000 */
[----:B------:R-:W-:Y:S01]  /*171d0*/  LOP3.LUT R8, R5, 0xffff, RZ, 0xc0, !PT ;  /* 0x0000ffff05087812 */ /* 0x000fe200078ec0ff */
[----:B------:R-:W-:Y:S01]  /*171e0*/  @!P6 HFMA2.BF16_V2 R149, -RZ.H0_H0, RZ.H0_H0, -R224.H0_H0 ;  /* 0x200000ffff95e231 */ /* 0x000fe200003409e0 */
[----:B--2---:R-:W-:Y:S01]  /*171f0*/  F2FP.BF16.F32.PACK_AB R10, R44, R20 ;  /* 0x000000142c0a723e */ /* 0x004fe200000010ff */
[----:B------:R-:W-:Y:S01]  /*17200*/  @!P2 HFMA2.BF16_V2 R150, -RZ.H0_H0, RZ.H0_H0, -R221.H0_H0 ;  /* 0x200000ffff96a231 */ /* 0x000fe200003409dd */
[----:B------:R-:W-:-:S02]  /*17210*/  SHF.R.U32.HI R8, RZ, 0x8, R8 ;  /* 0x00000008ff087819 */ /* 0x000fc40000011608 */
[----:B------:R-:W-:Y:S02]  /*17220*/  FMNMX.FTZ R9, R158, R9, !PT ;  /* 0x000000099e097209 */ /* 0x000fe40007810000 */
[----:B------:R-:W-:Y:S01]  /*17230*/  LOP3.LUT R155, R8, 0xffff, RZ, 0xc0, !PT ;  /* 0x0000ffff089b7812 */ /* 0x000fe200078ec0ff */
[--C-:B------:R-:W-:Y:S01]  /*17240*/  FFMA.FTZ R24, R62, UR43, -R4.reuse ;  /* 0x0000002b3e187c23 */ /* 0x100fe20008010804 */
[----:B------:R-:W-:Y:S01]  /*17250*/  @!P6 PRMT R224, R149, 0x5410, RZ ;  /* 0x0000541095e0e816 */ /* 0x000fe200000000ff */
[--C-:B------:R-:W-:Y:S01]  /*17260*/  FFMA.FTZ R25, R59, UR43, -R4.reuse ;  /* 0x0000002b3b197c23 */ /* 0x100fe20008010804 */
[----:B------:R-:W-:Y:S01]  /*17270*/  @!P2 PRMT R221, R150, 0x5410, RZ ;  /* 0x0000541096dda816 */ /* 0x000fe200000000ff */
[--C-:B------:R-:W-:Y:S01]  /*17280*/  FFMA.FTZ R58, R58, UR43, -R4.reuse ;  /* 0x0000002b3a3a7c23 */ /* 0x100fe20008010804 */
[----:B------:R-:W-:Y:S01]  /*17290*/  PRMT R219, R10, 0x7632, R219 ;  /* 0x000076320adb7816 */ /* 0x000fe200000000db */
[--C-:B------:R-:W-:Y:S01]  /*172a0*/  FFMA.FTZ R26, R56, UR43, -R4.reuse ;  /* 0x0000002b381a7c23 */ /* 0x100fe20008010804 */
[----:B------:R-:W-:Y:S01]  /*172b0*/  PRMT R217, R10, 0x7610, R217 ;  /* 0x000076100ad97816 */ /* 0x000fe200000000d9 */
[--C-:B------:R-:W-:Y:S01]  /*172c0*/  FFMA.FTZ R10, R63, UR43, -R4.reuse ;  /* 0x0000002b3f0a7c23 */ /* 0x100fe20008010804 */
[----:B------:R-:W-:Y:S01]  /*172d0*/  FMNMX.FTZ R8, R157, R9, !PT ;  /* 0x000000099d087209 */ /* 0x000fe20007810000 */
[--C-:B------:R-:W-:Y:S01]  /*172e0*/  FFMA.FTZ R9, R68, UR43, -R4.reuse ;  /* 0x0000002b44097c23 */ /* 0x100fe20008010804 */
[--C-:B------:R-:W-:Y:S01]  /*172f0*/  FFMA.FTZ R29, R55, UR43, -R4.reuse ;  /* 0x0000002b371d7c23 */ /* 0x100fe20008010804 */
[--C-:B------:R-:W-:Y:S01]  /*17300*/  FFMA.FTZ R145, R53, UR43, -R4.reuse ;  /* 0x0000002b35917c23 */ /* 0x100fe20008010804 */
[--C-:B------:R-:W-:Y:S01]  /*17310*/  FFMA.FTZ R149, R47, UR43, -R4.reuse ;  /* 0x0000002b2f957c23 */ /* 0x100fe20008010804 */
[----:B------:R-:W-:Y:S01]  /*17320*/  FFMA.FTZ R150, R38, UR43, -R4 ;  /* 0x0000002b26967c23 */ /* 0x000fe20008010804 */
        /* <DEDUP_REMOVED lines=15> */
[----:B------:R-:W-:Y:S02]  /*17420*/  FADD.FTZ R4, R228, -R21 ;  /* 0x80000015e4047221 */ /* 0x000fe40000010000 */
[----:B------:R1:W-:Y:S01]  /*17430*/  MUFU.EX2 R21, R9 ;  /* 0x0000000900157308 */ /* 0x0003e20000000800 */
[----:B------:R-:W-:-:S04]  /*17440*/  FMNMX.FTZ R68, R163, R68, !PT ;  /* 0x00000044a3447209 */ /* 0x000fc80007810000 */
[----:B------:R-:W-:-:S04]  /*17450*/  FMNMX.FTZ R68, R161, R68, !PT ;  /* 0x00000044a1447209 */ /* 0x000fc80007810000 */
[----:B------:R-:W-:Y:S01]  /*17460*/  FMNMX.FTZ R68, R151, R68, !PT ;  /* 0x0000004497447209 */ /* 0x000fe20007810000 */
[----:B-1----:R-:W1:Y:S03]  /*17470*/  SHFL.BFLY PT, R9, R70, 0x2, 0x1f ;  /* 0x0c401f0046097f89 */ /* 0x002e6600000e0000 */
[----:B------:R-:W-:-:S04]  /*17480*/  FMNMX.FTZ R68, R146, R68, !PT ;  /* 0x0000004492447209 */ /* 0x000fc80007810000 */
[----:B------:R-:W-:-:S04]  /*17490*/  FMNMX.FTZ R68, R73, R68, !PT ;  /* 0x0000004449447209 */ /* 0x000fc80007810000 */
[----:B------:R-:W-:Y:S01]  /*174a0*/  FMNMX.FTZ R68, R67, R68, !PT ;  /* 0x0000004443447209 */ /* 0x000fe20007810000 */
[----:B------:R-:W-:-:S03]  /*174b0*/  FMUL.FTZ R4, R4, UR43 ;  /* 0x0000002b04047c20 */ /* 0x000fc60008410000 */
[----:B------:R-:W-:Y:S01]  /*174c0*/  FMNMX.FTZ R68, R60, R68, !PT ;  /* 0x000000443c447209 */ /* 0x000fe20007810000 */
[----:B------:R-:W-:Y:S01]  /*174d0*/  FFMA.FTZ R47, R144, UR43, -R0 ;  /* 0x0000002b902f7c23 */ /* 0x000fe20008010800 */
[----:B------:R2:W-:Y:S02]  /*174e0*/  MUFU.EX2 R8, R4 ;  /* 0x0000000400087308 */ /* 0x0005e40000000800 */
[----:B------:R-:W-:Y:S02]  /*174f0*/  FMNMX.FTZ R68, R48, R68, !PT ;  /* 0x0000004430447209 */ /* 0x000fe40007810000 */
[----:B-1----:R-:W-:-:S04]  /*17500*/  FMNMX.FTZ R70, R70, R9, !PT ;  /* 0x0000000946467209 */ /* 0x002fc80007810000 */
[----:B------:R-:W1:Y:S01]  /*17510*/  MUFU.EX2 R144, R10 ;  /* 0x0000000a00907308 */ /* 0x000e620000000800 */
[----:B------:R-:W-:Y:S04]  /*17520*/  SHFL.BFLY PT, R9, R68, 0x2, 0x1f ;  /* 0x0c401f0044097f89 */ /* 0x000fe800000e0000 */
[----:B--2---:R-:W2:Y:S01]  /*17530*/  SHFL.BFLY PT, R4, R70, 0x1, 0x1f ;  /* 0x0c201f0046047f89 */ /* 0x004ea200000e0000 */
        /* <DEDUP_REMOVED lines=9> */
[----:B-1----:R-:W-:Y:S01]  /*175d0*/  F2FP.BF16.F32.PACK_AB R0, R144, R21 ;  /* 0x000000159000723e */ /* 0x002fe200000010ff */
[----:B------:R-:W-:Y:S01]  /*175e0*/  @!P1 HFMA2.BF16_V2 R197, -RZ.H0_H0, RZ.H0_H0, -R217.H0_H0 ;  /* 0x200000ffffc59231 */ /* 0x000fe200003409d9 */
[----:B------:R-:W-:-:S02]  /*175f0*/  FSETP.NEU.FTZ.AND P6, PT, R69, -INF , PT ;  /* 0xff8000004500780b */ /* 0x000fc40003fdd000 */
[C---:B------:R-:W-:Y:S02]  /*17600*/  PRMT R216, R0.reuse, 0x7610, R216 ;  /* 0x0000761000d87816 */ /* 0x040fe400000000d8 */
[----:B------:R-:W-:Y:S02]  /*17610*/  PRMT R214, R0, 0x7632, R214 ;  /* 0x0000763200d67816 */ /* 0x000fe400000000d6 */
[----:B------:R-:W-:Y:S02]  /*17620*/  LOP3.LUT R0, R5, 0xff, RZ, 0xc0, !PT ;  /* 0x000000ff05007812 */ /* 0x000fe400078ec0ff */
[----:B------:R-:W-:Y:S02]  /*17630*/  PRMT R171, R217, 0x5410, R219 ;  /* 0x00005410d9ab7816 */ /* 0x000fe400000000db */
[----:B------:R-:W-:Y:S02]  /*17640*/  @!P1 PRMT R217, R197, 0x5410, RZ ;  /* 0x00005410c5d99816 */ /* 0x000fe400000000ff */
[----:B------:R-:W-:-:S02]  /*17650*/  ISETP.LE.U32.AND P1, PT, R0, UR13, PT ;  /* 0x0000000d00007c0c */ /* 0x000fc4000bf23070 */
[----:B--2---:R-:W-:Y:S02]  /*17660*/  FMNMX.FTZ R70, R70, R4, !PT ;  /* 0x0000000446467209 */ /* 0x004fe40007810000 */
[----:B------:R-:W-:Y:S02]  /*17670*/  SHF.R.U32.HI R0, RZ, 0x18, R5 ;  /* 0x00000018ff007819 */ /* 0x000fe40000011605 */
[----:B------:R-:W-:Y:S02]  /*17680*/  FSEL R4, R69, RZ, P6 ;  /* 0x000000ff45047208 */ /* 0x000fe40003000000 */
[----:B------:R-:W-:Y:S01]  /*17690*/  FMNMX.FTZ R68, R68, R9, !PT ;  /* 0x0000000944447209 */ /* 0x000fe20007810000 */
[----:B------:R-:W-:Y:S01]  /*176a0*/  @!P0 HFMA2.BF16_V2 R167, -RZ.H0_H0, RZ.H0_H0, -R214.H0_H0 ;  /* 0x200000ffffa78231 */ /* 0x000fe200003409d6 */
[----:B------:R-:W-:Y:S01]  /*176b0*/  ISETP.LE.U32.AND P2, PT, R0, UR13, PT ;  /* 0x0000000d00007c0c */ /* 0x000fe2000bf43070 */
[----:B------:R-:W-:Y:S01]  /*176c0*/  MUFU.EX2 R50, R11 ;  /* 0x0000000b00327308 */ /* 0x000fe20000000800 */
[----:B------:R-:W-:Y:S01]  /*176d0*/  FADD.FTZ R0, R252, -R4 ;  /* 0x80000004fc007221 */ /* 0x000fe20000010000 */
[----:B------:R-:W1:Y:S01]  /*176e0*/  SHFL.BFLY PT, R9, R68, 0x1, 0x1f ;  /* 0x0c201f0044097f89 */ /* 0x000e6200000e0000 */
[----:B------:R-:W-:-:S05]  /*176f0*/  PRMT R179, R216, 0x5410, R214 ;  /* 0x00005410d8b37816 */ /* 0x000fca00000000d6 */
[----:B------:R-:W2:Y:S01]  /*17700*/  MUFU.EX2 R62, R15 ;  /* 0x0000000f003e7308 */ /* 0x000ea20000000800 */
[----:B------:R-:W-:Y:S01]  /*17710*/  @!P0 PRMT R214, R167, 0x5410, RZ ;  /* 0x00005410a7d68816 */ /* 0x000fe200000000ff */
[----:B------:R-:W-:Y:S01]  /*17720*/  FMUL.FTZ R0, R0, UR43 ;  /* 0x0000002b00007c20 */ /* 0x000fe20008410000 */
[C---:B------:R-:W-:Y:S01]  /*17730*/  FMUL.FTZ R4, R70.reuse, UR43 ;  /* 0x0000002b46047c20 */ /* 0x040fe20008410000 */
[----:B------:R-:W-:-:S04]  /*17740*/  FSETP.NEU.FTZ.AND P0, PT, R70, -INF , PT ;  /* 0xff8000004600780b */ /* 0x000fc80003f1d000 */
[----:B------:R-:W-:Y:S01]  /*17750*/  FSEL R4, R4, RZ, P0 ;  /* 0x000000ff04047208 */ /* 0x000fe20000000000 */
[----:B------:R-:W3:Y:S01]  /*17760*/  MUFU.EX2 R0, R0 ;  /* 0x0000000000007308 */ /* 0x000ee20000000800 */
[----:B------:R-:W-:Y:S01]  /*17770*/  SHF.R.U32.HI R5, RZ, 0x10, R5 ;  /* 0x00000010ff057819 */ /* 0x000fe20000011605 */
[----:B------:R-:W-:Y:S02]  /*17780*/  @!P3 HFMA2.BF16_V2 R166, -RZ.H0_H0, RZ.H0_H0, -R219.H0_H0 ;  /* 0x200000ffffa6b231 */ /* 0x000fe400003409db */
        /* <DEDUP_REMOVED lines=16> */
[----:B--2---:R-:W-:-:S02]  /*17890*/  F2FP.BF16.F32.PACK_AB R4, R62, R50 ;  /* 0x000000323e04723e */ /* 0x004fc400000010ff */
[----:B------:R-:W-:Y:S01]  /*178a0*/  LOP3.LUT R5, R5, 0xff, RZ, 0xc0, !PT ;  /* 0x000000ff05057812 */ /* 0x000fe200078ec0ff */
[----:B------:R-:W-:Y:S01]  /*178b0*/  @!P4 HFMA2.BF16_V2 R196, -RZ.H0_H0, RZ.H0_H0, -R216.H0_H0 ;  /* 0x200000ffffc4c231 */ /* 0x000fe200003409d8 */
[----:B------:R-:W-:Y:S02]  /*178c0*/  PRMT R213, R4, 0x7610, R213 ;  /* 0x0000761004d57816 */ /* 0x000fe400000000d5 */
[----:B------:R-:W-:Y:S01]  /*178d0*/  @!P3 PRMT R219, R166, 0x5410, RZ ;  /* 0x00005410a6dbb816 */ /* 0x000fe200000000ff */
[----:B------:R-:W-:Y:S01]  /*178e0*/  FFMA.FTZ R10, R212, R8, R16 ;  /* 0x00000008d40a7223 */ /* 0x000fe20000010010 */
[----:B------:R-:W-:Y:S02]  /*178f0*/  ISETP.LE.U32.AND P3, PT, R5, UR13, PT ;  /* 0x0000000d05007c0c */ /* 0x000fe4000bf63070 */
[----:B------:R-:W-:Y:S01]  /*17900*/  SHF.R.U32.HI R5, RZ, 0x10, R6 ;  /* 0x00000010ff057819 */ /* 0x000fe20000011606 */
[----:B------:R-:W-:Y:S01]  /*17910*/  @!P5 HFMA2.BF16_V2 R199, -RZ.H0_H0, RZ.H0_H0, -R213.H0_H0 ;  /* 0x200000ffffc7d231 */ /* 0x000fe200003409d5 */
[----:B------:R-:W-:-:S02]  /*17920*/  PRMT R212, R4, 0x7632, R212 ;  /* 0x0000763204d47816 */ /* 0x000fc400000000d4 */
[----:B------:R-:W-:Y:S02]  /*17930*/  @!P4 PRMT R216, R196, 0x5410, RZ ;  /* 0x00005410c4d8c816 */ /* 0x000fe400000000ff */
[----:B------:R-:W-:Y:S02]  /*17940*/  LOP3.LUT R4, R6, 0xff, RZ, 0xc0, !PT ;  /* 0x000000ff06047812 */ /* 0x000fe400078ec0ff */
[----:B-1----:R-:W-:Y:S01]  /*17950*/  FMNMX.FTZ R68, R68, R9, !PT ;  /* 0x0000000944447209 */ /* 0x002fe20007810000 */
[----:B---3--:R-:W-:Y:S01]  /*17960*/  FFMA.FTZ R215, R215, R0, R17 ;  /* 0x00000000d7d77223 */ /* 0x008fe20000010011 */
[----:B------:R-:W-:Y:S02]  /*17970*/  ISETP.LE.U32.AND P4, PT, R165, UR13, PT ;  /* 0x0000000da5007c0c */ /* 0x000fe4000bf83070 */
[----:B------:R-:W-:Y:S02]  /*17980*/  LOP3.LUT R11, R6, 0xffff, RZ, 0xc0, !PT ;  /* 0x0000ffff060b7812 */ /* 0x000fe400078ec0ff */
[----:B------:R-:W-:Y:S01]  /*17990*/  SHF.R.U32.HI R23, RZ, 0x18, R6 ;  /* 0x00000018ff177819 */ /* 0x000fe20000011606 */
[----:B------:R-:W-:Y:S01]  /*179a0*/  IMAD.WIDE.U32 R6, R30, -0x2daee0ad, RZ ;  /* 0xd2511f531e067825 */ /* 0x000fe200078e00ff */
[----:B------:R-:W-:-:S03]  /*179b0*/  LOP3.LUT R5, R5, 0xff, RZ, 0xc0, !PT ;  /* 0x000000ff05057812 */ /* 0x000fc600078ec0ff */
[----:B------:R-:W-:Y:S01]  /*179c0*/  FADD.FTZ R10, R31, R10 ;  /* 0x0000000a1f0a7221 */ /* 0x000fe20000010000 */
[----:B------:R-:W-:Y:S02]  /*179d0*/  PRMT R183, R213, 0x5410, R212 ;  /* 0x00005410d5b77816 */ /* 0x000fe400000000d4 */
[----:B------:R-:W-:Y:S01]  /*179e0*/  ISETP.LE.U32.AND P6, PT, R4, UR13, PT ;  /* 0x0000000d04007c0c */ /* 0x000fe2000bfc3070 */
[----:B------:R-:W-:Y:S01]  /*179f0*/  FMUL.FTZ R4, R68, UR43 ;  /* 0x0000002b44047c20 */ /* 0x000fe20008410000 */
[----:B------:R-:W-:Y:S01]  /*17a00*/  @!P5 PRMT R213, R199, 0x5410, RZ ;  /* 0x00005410c7d5d816 */ /* 0x000fe200000000ff */
[----:B------:R-:W-:Y:S01]  /*17a10*/  FADD.FTZ R9, R22, R215 ;  /* 0x000000d716097221 */ /* 0x000fe20000010000 */
[----:B------:R-:W-:Y:S01]  /*17a20*/  FSEL R15, R70, RZ, P0 ;  /* 0x000000ff460f7208 */ /* 0x000fe20000000000 */
[----:B------:R1:W-:Y:S01]  /*17a30*/  MUFU.EX2 R46, R24 ;  /* 0x00000018002e7308 */ /* 0x0003e20000000800 */
[----:B------:R-:W-:Y:S02]  /*17a40*/  FSETP.NEU.FTZ.AND P0, PT, R68, -INF , PT ;  /* 0xff8000004400780b */ /* 0x000fe40003f1d000 */
[----:B------:R-:W-:-:S02]  /*17a50*/  ISETP.LE.U32.AND P5, PT, R5, UR13, PT ;  /* 0x0000000d05007c0c */ /* 0x000fc4000bfa3070 */
[----:B------:R-:W-:Y:S02]  /*17a60*/  LOP3.LUT R5, R7, UR20, R14, 0x96, !PT ;  /* 0x0000001407057c12 */ /* 0x000fe4000f8e960e */
[----:B------:R-:W-:Y:S01]  /*17a70*/  LOP3.LUT R22, R6, 0xffff, RZ, 0xc0, !PT ;  /* 0x0000ffff06167812 */ /* 0x000fe200078ec0ff */
[----:B------:R2:W3:Y:S01]  /*17a80*/  MUFU.EX2 R52, R25 ;  /* 0x0000001900347308 */ /* 0x0004e20000000800 */
[----:B------:R-:W-:Y:S01]  /*17a90*/  FADD.FTZ R7, R43, R10 ;  /* 0x0000000a2b077221 */ /* 0x000fe20000010000 */
[----:B------:R-:W-:Y:S01]  /*17aa0*/  FSEL R4, R4, RZ, P0 ;  /* 0x000000ff04047208 */ /* 0x000fe20000000000 */
[----:B------:R-:W-:-:S05]  /*17ab0*/  @!P4 HFMA2.BF16_V2 R200, -RZ.H0_H0, RZ.H0_H0, -R212.H0_H0 ;  /* 0x200000ffffc8c231 */ /* 0x000fca00003409d4 */
[----:B------:R-:W-:Y:S01]  /*17ac0*/  MUFU.EX2 R42, R28 ;  /* 0x0000001c002a7308 */ /* 0x000fe20000000800 */
[--C-:B------:R-:W-:Y:S01]  /*17ad0*/  FFMA.FTZ R16, R210, UR43, -R4.reuse ;  /* 0x0000002bd2107c23 */ /* 0x100fe20008010804 */
[----:B-1----:R-:W-:-:S06]  /*17ae0*/  FFMA.FTZ R24, R211, UR43, -R4 ;  /* 0x0000002bd3187c23 */ /* 0x002fcc0008010804 */
[----:B------:R-:W1:Y:S01]  /*17af0*/  MUFU.EX2 R43, R47 ;  /* 0x0000002f002b7308 */ /* 0x000e620000000800 */
[--C-:B--2---:R-:W-:Y:S01]  /*17b00*/  FFMA.FTZ R25, R206, UR43, -R4.reuse ;  /* 0x0000002bce197c23 */ /* 0x104fe20008010804 */
[--C-:B------:R-:W-:Y:S01]  /*17b10*/  FFMA.FTZ R30, R203, UR43, -R4.reuse ;  /* 0x0000002bcb1e7c23 */ /* 0x100fe20008010804 */
[--C-:B------:R-:W-:Y:S01]  /*17b20*/  FFMA.FTZ R66, R194, UR43, -R4.reuse ;  /* 0x0000002bc2427c23 */ /* 0x100fe20008010804 */
[--C-:B------:R-:W-:Y:S01]  /*17b30*/  FFMA.FTZ R210, R163, UR43, -R4.reuse ;  /* 0x0000002ba3d27c23 */ /* 0x100fe20008010804 */
[--C-:B------:R-:W-:Y:S01]  /*17b40*/  FFMA.FTZ R211, R161, UR43, -R4.reuse ;  /* 0x0000002ba1d37c23 */ /* 0x100fe20008010804 */
[--C-:B------:R-:W-:Y:S01]  /*17b50*/  FFMA.FTZ R142, R151, UR43, -R4.reuse ;  /* 0x0000002b978e7c23 */ /* 0x100fe20008010804 */
[--C-:B------:R-:W-:Y:S01]  /*17b60*/  FFMA.FTZ R75, R146, UR43, -R4.reuse ;  /* 0x0000002b924b7c23 */ /* 0x100fe20008010804 */
[----:B------:R2:W4:Y:S01]  /*17b70*/  MUFU.EX2 R169, R58 ;  /* 0x0000003a00a97308 */ /* 0x0005220000000800 */
[--C-:B------:R-:W-:Y:S01]  /*17b80*/  FFMA.FTZ R73, R73, UR43, -R4.reuse ;  /* 0x0000002b49497c23 */ /* 0x100fe20008010804 */
[--C-:B------:R-:W-:Y:S01]  /*17b90*/  FFMA.FTZ R67, R67, UR43, -R4.reuse ;  /* 0x0000002b43437c23 */ /* 0x100fe20008010804 */
[--C-:B------:R-:W-:Y:S01]  /*17ba0*/  FFMA.FTZ R60, R60, UR43, -R4.reuse ;  /* 0x0000002b3c3c7c23 */ /* 0x100fe20008010804 */
[----:B------:R-:W-:-:S04]  /*17bb0*/  FFMA.FTZ R48, R48, UR43, -R4 ;  /* 0x0000002b30307c23 */ /* 0x000fc80008010804 */
[----:B------:R3:W4:Y:S01]  /*17bc0*/  MUFU.EX2 R168, R26 ;  /* 0x0000001a00a87308 */ /* 0x0007220000000800 */
[----:B------:R-:W-:Y:S02]  /*17bd0*/  @!P4 PRMT R212, R200, 0x5410, RZ ;  /* 0x00005410c8d4c816 */ /* 0x000fe400000000ff */
[----:B------:R-:W-:-:S05]  /*17be0*/  ISETP.LE.U32.AND P4, PT, R155, UR13, PT ;  /* 0x0000000d9b007c0c */ /* 0x000fca000bf83070 */
[----:B------:R1:W-:Y:S01]  /*17bf0*/  MUFU.EX2 R173, R29 ;  /* 0x0000001d00ad7308 */ /* 0x0003e20000000800 */
[--C-:B--2---:R-:W-:Y:S01]  /*17c00*/  FFMA.FTZ R58, R198, UR43, -R4.reuse ;  /* 0x0000002bc63a7c23 */ /* 0x104fe20008010804 */
[----:B------:R-:W-:Y:S01]  /*17c10*/  LOP3.LUT R31, R6, 0xff, RZ, 0xc0, !PT ;  /* 0x000000ff061f7812 */ /* 0x000fe200078ec0ff */
[----:B---3--:R-:W-:Y:S01]  /*17c20*/  FFMA.FTZ R26, R207, UR43, -R4 ;  /* 0x0000002bcf1a7c23 */ /* 0x008fe20008010804 */
[----:B------:R-:W-:Y:S01]  /*17c30*/  SHF.R.U32.HI R14, RZ, 0x10, R6 ;  /* 0x00000010ff0e7819 */ /* 0x000fe20000011606 */
[----:B-1----:R-:W-:Y:S01]  /*17c40*/  FFMA.FTZ R29, R202, UR43, -R4 ;  /* 0x0000002bca1d7c23 */ /* 0x002fe20008010804 */
[----:B------:R-:W-:Y:S02]  /*17c50*/  SHF.R.U32.HI R4, RZ, 0x8, R11 ;  /* 0x00000008ff047819 */ /* 0x000fe4000001160b */
[----:B------:R-:W-:Y:S02]  /*17c60*/  SHF.R.U32.HI R34, RZ, 0x18, R6 ;  /* 0x00000018ff227819 */ /* 0x000fe40000011606 */
[----:B------:R-:W-:-:S02]  /*17c70*/  LOP3.LUT R4, R4, 0xffff, RZ, 0xc0, !PT ;  /* 0x0000ffff04047812 */ /* 0x000fc400078ec0ff */
[----:B------:R-:W-:Y:S02]  /*17c80*/  FSEL R17, R68, RZ, P0 ;  /* 0x000000ff44117208 */ /* 0x000fe40000000000 */
[----:B------:R-:W-:Y:S02]  /*17c90*/  F2FP.BF16.F32.PACK_AB R6, R52, R46 ;  /* 0x0000002e3406723e */ /* 0x000fe400000010ff */
[----:B------:R-:W-:Y:S02]  /*17ca0*/  ISETP.LE.U32.AND P0, PT, R4, UR13, PT ;  /* 0x0000000d04007c0c */ /* 0x000fe4000bf03070 */
[----:B------:R-:W-:Y:S02]  /*17cb0*/  F2FP.BF16.F32.PACK_AB R4, R43, R42 ;  /* 0x0000002a2b04723e */ /* 0x000fe400000010ff */
[----:B------:R-:W-:Y:S01]  /*17cc0*/  PRMT R208, R6, 0x7632, R208 ;  /* 0x0000763206d07816 */ /* 0x000fe200000000d0 */
[----:B------:R4:W1:Y:S01]  /*17cd0*/  MUFU.EX2 R3, R55 ;  /* 0x0000003700037308 */ /* 0x0008620000000800 */
[----:B------:R-:W-:-:S02]  /*17ce0*/  PRMT R207, R4, 0x7632, R207 ;  /* 0x0000763204cf7816 */ /* 0x000fc400000000cf */
[----:B------:R-:W-:Y:S02]  /*17cf0*/  PRMT R206, R4, 0x7610, R206 ;  /* 0x0000761004ce7816 */ /* 0x000fe400000000ce */
[----:B------:R-:W-:Y:S01]  /*17d00*/  SHF.R.U32.HI R4, RZ, 0x10, R5 ;  /* 0x00000010ff047819 */ /* 0x000fe20000011605 */
[----:B------:R-:W-:Y:S01]  /*17d10*/  @!P4 HFMA2.BF16_V2 R230, -RZ.H0_H0, RZ.H0_H0, -R208.H0_H0 ;  /* 0x200000ffffe6c231 */ /* 0x000fe200003409d0 */
[----:B------:R-:W-:Y:S01]  /*17d20*/  PRMT R209, R6, 0x7610, R209 ;  /* 0x0000761006d17816 */ /* 0x000fe200000000d1 */
[----:B------:R-:W2:Y:S01]  /*17d30*/  MUFU.EX2 R10, R53 ;  /* 0x00000035000a7308 */ /* 0x000ea20000000800 */
[----:B------:R-:W-:Y:S01]  /*17d40*/  LOP3.LUT R4, R4, 0xff, RZ, 0xc0, !PT ;  /* 0x000000ff04047812 */ /* 0x000fe200078ec0ff */
[----:B------:R-:W-:Y:S01]  /*17d50*/  @!P2 HFMA2.BF16_V2 R204, -RZ.H0_H0, RZ.H0_H0, -R207.H0_H0 ;  /* 0x200000ffffcca231 */ /* 0x000fe200003409cf */
[----:B------:R-:W-:Y:S01]  /*17d60*/  PRMT R2, R209, 0x5410, R208 ;  /* 0x00005410d1027816 */ /* 0x000fe200000000d0 */
[----:B------:R-:W-:Y:S01]  /*17d70*/  @!P3 HFMA2.BF16_V2 R205, -RZ.H0_H0, RZ.H0_H0, -R206.H0_H0 ;  /* 0x200000ffffcdb231 */ /* 0x000fe200003409ce */
[----:B------:R-:W-:Y:S01]  /*17d80*/  @!P4 PRMT R208, R230, 0x5410, RZ ;  /* 0x00005410e6d0c816 */ /* 0x000fe200000000ff */
[----:B----4-:R-:W-:Y:S01]  /*17d90*/  IMAD.MOV.U32 R55, RZ, RZ, R169 ;  /* 0x000000ffff377224 */ /* 0x010fe200078e00a9 */
[----:B------:R-:W-:Y:S01]  /*17da0*/  ISETP.LE.U32.AND P4, PT, R4, UR13, PT ;  /* 0x0000000d04007c0c */ /* 0x000fe2000bf83070 */
[----:B------:R-:W-:Y:S01]  /*17db0*/  @!P1 HFMA2.BF16_V2 R201, -RZ.H0_H0, RZ.H0_H0, -R209.H0_H0 ;  /* 0x200000ffffc99231 */ /* 0x000fe200003409d1 */
[----:B------:R-:W-:-:S02]  /*17dc0*/  PRMT R178, R206, 0x5410, R207 ;  /* 0x00005410ceb27816 */ /* 0x000fc400000000cf */
[----:B------:R-:W-:Y:S02]  /*17dd0*/  F2FP.BF16.F32.PACK_AB R4, R168, R55 ;  /* 0x00000037a804723e */ /* 0x000fe400000010ff */
[----:B------:R-:W-:Y:S02]  /*17de0*/  @!P2 PRMT R207, R204, 0x5410, RZ ;  /* 0x00005410cccfa816 */ /* 0x000fe400000000ff */
[----:B------:R-:W-:Y:S02]  /*17df0*/  @!P3 PRMT R206, R205, 0x5410, RZ ;  /* 0x00005410cdceb816 */ /* 0x000fe400000000ff */
[C---:B------:R-:W-:Y:S02]  /*17e00*/  PRMT R205, R4.reuse, 0x7610, R205 ;  /* 0x0000761004cd7816 */ /* 0x040fe400000000cd */
[----:B------:R-:W-:Y:S02]  /*17e10*/  PRMT R204, R4, 0x7632, R204 ;  /* 0x0000763204cc7816 */ /* 0x000fe400000000cc */
[----:B------:R-:W-:Y:S01]  /*17e20*/  LOP3.LUT R4, R5, 0xff, RZ, 0xc0, !PT ;  /* 0x000000ff05047812 */ /* 0x000fe200078ec0ff */
[----:B------:R1:W-:Y:S01]  /*17e30*/  MUFU.EX2 R215, R56 ;  /* 0x0000003800d77308 */ /* 0x0003e20000000800 */
[----:B------:R-:W-:-:S02]  /*17e40*/  @!P1 PRMT R209, R201, 0x5410, RZ ;  /* 0x00005410c9d19816 */ /* 0x000fc400000000ff */
[----:B------:R-:W-:Y:S02]  /*17e50*/  ISETP.LE.U32.AND P1, PT, R4, UR13, PT ;  /* 0x0000000d04007c0c */ /* 0x000fe4000bf23070 */
[----:B------:R-:W-:Y:S02]  /*17e60*/  ISETP.LE.U32.AND P3, PT, R23, UR13, PT ;  /* 0x0000000d17007c0c */ /* 0x000fe4000bf63070 */
[----:B------:R-:W-:Y:S01]  /*17e70*/  SHF.R.U32.HI R4, RZ, 0x18, R5 ;  /* 0x00000018ff047819 */ /* 0x000fe20000011605 */
[----:B------:R-:W-:Y:S01]  /*17e80*/  FADD.FTZ R28, R45, R7 ;  /* 0x000000072d1c7221 */ /* 0x000fe20000010000 */
[----:B------:R-:W-:Y:S01]  /*17e90*/  @!P0 HFMA2.BF16_V2 R232, -RZ.H0_H0, RZ.H0_H0, -R204.H0_H0 ;  /* 0x200000ffffe88231 */ /* 0x000fe200003409cc */
[----:B------:R-:W3:Y:S01]  /*17ea0*/  MUFU.EX2 R175, R145 ;  /* 0x0000009100af7308 */ /* 0x000ee20000000800 */
[----:B------:R-:W-:Y:S01]  /*17eb0*/  ISETP.LE.U32.AND P2, PT, R4, UR13, PT ;  /* 0x0000000d04007c0c */ /* 0x000fe2000bf43070 */
[----:B-1----:R-:W-:Y:S01]  /*17ec0*/  IMAD.MOV.U32 R56, RZ, RZ, R3 ;  /* 0x000000ffff387224 */ /* 0x002fe200078e0003 */
[----:B------:R-:W-:-:S04]  /*17ed0*/  LOP3.LUT R4, R14, 0xff, RZ, 0xc0, !PT ;  /* 0x000000ff0e047812 */ /* 0x000fc800078ec0ff */
[----:B--2---:R-:W-:Y:S02]  /*17ee0*/  F2FP.BF16.F32.PACK_AB R7, R10, R56 ;  /* 0x000000380a07723e */ /* 0x004fe400000010ff */
[----:B------:R-:W-:Y:S02]  /*17ef0*/  LOP3.LUT R5, R5, 0xffff, RZ, 0xc0, !PT ;  /* 0x0000ffff05057812 */ /* 0x000fe400078ec0ff */
[----:B------:R-:W-:Y:S02]  /*17f00*/  PRMT R169, R205, 0x5410, R204 ;  /* 0x00005410cda97816 */ /* 0x000fe400000000cc */
[----:B------:R-:W-:Y:S02]  /*17f10*/  PRMT R202, R7, 0x7632, R202 ;  /* 0x0000763207ca7816 */ /* 0x000fe400000000ca */
[----:B------:R-:W-:Y:S01]  /*17f20*/  @!P0 PRMT R204, R232, 0x5410, RZ ;  /* 0x00005410e8cc8816 */ /* 0x000fe200000000ff */
[----:B------:R-:W-:Y:S01]  /*17f30*/  FADD.FTZ R9, R35, R9 ;  /* 0x0000000923097221 */ /* 0x000fe20000010000 */
[----:B------:R-:W-:-:S02]  /*17f40*/  ISETP.LE.U32.AND P0, PT, R4, UR13, PT ;  /* 0x0000000d04007c0c */ /* 0x000fc4000bf03070 */
[----:B------:R-:W-:Y:S01]  /*17f50*/  SHF.R.U32.HI R4, RZ, 0x8, R5 ;  /* 0x00000008ff047819 */ /* 0x000fe20000011605 */
[----:B------:R-:W-:Y:S01]  /*17f60*/  @!P3 HFMA2.BF16_V2 R234, -RZ.H0_H0, RZ.H0_H0, -R202.H0_H0 ;  /* 0x200000ffffeab231 */ /* 0x000fe200003409ca */
[----:B------:R-:W-:Y:S01]  /*17f70*/  PRMT R203, R7, 0x7610, R203 ;  /* 0x0000761007cb7816 */ /* 0x000fe200000000cb */
[----:B------:R-:W-:Y:S01]  /*17f80*/  FADD.FTZ R6, R41, R9 ;  /* 0x0000000929067221 */ /* 0x000fe20000010000 */
[----:B------:R-:W-:Y:S01]  /*17f90*/  LOP3.LUT R4, R4, 0xffff, RZ, 0xc0, !PT ;  /* 0x0000ffff04047812 */ /* 0x000fe200078ec0ff */
[----:B------:R-:W-:Y:S01]  /*17fa0*/  FADD.FTZ R9, R247, -R15 ;  /* 0x8000000ff7097221 */ /* 0x000fe20000010000 */
[----:B------:R-:W-:Y:S02]  /*17fb0*/  PRMT R247, R203, 0x5410, R202 ;  /* 0x00005410cbf77816 */ /* 0x000fe400000000ca */
[----:B------:R-:W-:Y:S02]  /*17fc0*/  @!P3 PRMT R202, R234, 0x5410, RZ ;  /* 0x00005410eacab816 */ /* 0x000fe400000000ff */
[----:B------:R-:W-:Y:S01]  /*17fd0*/  ISETP.LE.U32.AND P3, PT, R4, UR13, PT ;  /* 0x0000000d04007c0c */ /* 0x000fe2000bf63070 */
[----:B------:R-:W-:Y:S01]  /*17fe0*/  FMUL.FTZ R4, R9, UR43 ;  /* 0x0000002b09047c20 */ /* 0x000fe20008410000 */
[----:B------:R-:W-:Y:S01]  /*17ff0*/  FADD.FTZ R9, R250, -R17 ;  /* 0x80000011fa097221 */ /* 0x000fe20000010000 */
[----:B---3--:R-:W-:-:S05]  /*18000*/  IMAD.MOV.U32 R17, RZ, RZ, R175 ;  /* 0x000000ffff117224 */ /* 0x008fca00078e00af */
[----:B------:R-:W-:-:S04]  /*18010*/  F2FP.BF16.F32.PACK_AB R5, R17, R173 ;  /* 0x000000ad1105723e */ /* 0x000fc800000010ff */
[C---:B------:R-:W-:Y:S02]  /*18020*/  PRMT R201, R5.reuse, 0x7610, R201 ;  /* 0x0000761005c97816 */ /* 0x040fe400000000c9 */
[----:B------:R-:W-:Y:S02]  /*18030*/  SHF.R.U32.HI R7, RZ, 0x8, R22 ;  /* 0x00000008ff077819 */ /* 0x000fe40000011616 */
[----:B------:R-:W-:Y:S01]  /*18040*/  PRMT R200, R5, 0x7632, R200 ;  /* 0x0000763205c87816 */ /* 0x000fe200000000c8 */
[----:B------:R-:W-:Y:S01]  /*18050*/  @!P1 HFMA2.BF16_V2 R235, -RZ.H0_H0, RZ.H0_H0, -R201.H0_H0 ;  /* 0x200000ffffeb9231 */ /* 0x000fe200003409c9 */
[----:B------:R-:W-:Y:S02]  /*18060*/  LOP3.LUT R5, R7, 0xffff, RZ, 0xc0, !PT ;  /* 0x0000ffff07057812 */ /* 0x000fe400078ec0ff */
[----:B------:R-:W-:Y:S01]  /*18070*/  PRMT R175, R201, 0x5410, R200 ;  /* 0x00005410c9af7816 */ /* 0x000fe200000000c8 */
[----:B------:R1:W-:Y:S01]  /*18080*/  MUFU.EX2 R47, R63 ;  /* 0x0000003f002f7308 */ /* 0x0003e20000000800 */
[----:B------:R-:W-:-:S02]  /*18090*/  @!P1 PRMT R201, R235, 0x5410, RZ ;  /* 0x00005410ebc99816 */ /* 0x000fc400000000ff */
[----:B------:R-:W-:Y:S01]  /*180a0*/  ISETP.LE.U32.AND P1, PT, R5, UR13, PT ;  /* 0x0000000d05007c0c */ /* 0x000fe2000bf23070 */
[----:B------:R-:W-:Y:S01]  /*180b0*/  FMUL.FTZ R5, R9, UR43 ;  /* 0x0000002b09057c20 */ /* 0x000fe20008410000 */
[----:B------:R-:W-:-:S03]  /*180c0*/  IMAD.MOV.U32 R41, RZ, RZ, R172 ;  /* 0x000000ffff297224 */ /* 0x000fc600078e00ac */
[----:B------:R2:W-:Y:S01]  /*180d0*/  MUFU.EX2 R9, R25 ;  /* 0x0000001900097308 */ /* 0x0005e20000000800 */
[----:B-1----:R-:W-:Y:S01]  /*180e0*/  FMUL.FTZ R63, R121, R8 ;  /* 0x00000008793f7220 */ /* 0x002fe20000410000 */
[----:B--2---:R-:W-:Y:S02]  /*180f0*/  IMAD.MOV.U32 R25, RZ, RZ, R55 ;  /* 0x000000ffff197224 */ /* 0x004fe400078e0037 */
[----:B------:R-:W-:Y:S01]  /*18100*/  FMUL.FTZ R55, R111, R0 ;  /* 0x000000006f377220 */ /* 0x000fe20000410000 */
[----:B------:R-:W-:Y:S02]  /*18110*/  IMAD.MOV.U32 R111, RZ, RZ, R63 ;  /* 0x000000ffff6f7224 */ /* 0x000fe400078e003f */
[----:B------:R-:W-:Y:S02]  /*18120*/  IMAD.MOV.U32 R63, RZ, RZ, R41 ;  /* 0x000000ffff3f7224 */ /* 0x000fe400078e0029 */
[----:B------:R-:W-:Y:S02]  /*18130*/  IMAD.MOV.U32 R41, RZ, RZ, R2 ;  /* 0x000000ffff297224 */ /* 0x000fe400078e0002 */
[----:B------:R-:W2:Y:S01]  /*18140*/  LDL.LU R2, [R1+0x124] ;  /* 0x0001240001027983 */ /* 0x000ea20000300800 */
[----:B------:R-:W-:Y:S01]  /*18150*/  FADD.FTZ R20, R20, R6 ;  /* 0x0000000614147221 */ /* 0x000fe20000010000 */
[----:B------:R-:W-:Y:S08]  /*18160*/  MUFU.EX2 R4, R4 ;  /* 0x0000000400047308 */ /* 0x000ff00000000800 */
[----:B------:R-:W1:Y:S08]  /*18170*/  MUFU.EX2 R6, R27 ;  /* 0x0000001b00067308 */ /* 0x000e700000000800 */
[----:B------:R-:W3:Y:S01]  /*18180*/  MUFU.EX2 R35, R39 ;  /* 0x0000002700237308 */ /* 0x000ee20000000800 */
[----:B------:R-:W-:-:S07]  /*18190*/  IMAD.MOV.U32 R232, RZ, RZ, R10 ;  /* 0x000000ffffe87224 */ /* 0x000fce00078e000a */
[----:B------:R-:W4:Y:S01]  /*181a0*/  MUFU.EX2 R170, R150 ;  /* 0x0000009600aa7308 */ /* 0x000f220000000800 */
[----:B------:R-:W-:Y:S02]  /*181b0*/  @!P5 HFMA2.BF16_V2 R233, -RZ.H0_H0, RZ.H0_H0, -R203.H0_H0 ;  /* 0x200000ffffe9d231 */ /* 0x000fe400003409cb */
[----:B-1----:R-:W-:-:S05]  /*181c0*/  FFMA.FTZ R240, R240, R4, R6 ;  /* 0x00000004f0f07223 */ /* 0x002fca0000010006 */
[----:B------:R-:W1:Y:S08]  /*181d0*/  MUFU.EX2 R174, R149 ;  /* 0x0000009500ae7308 */ /* 0x000e700000000800 */
[----:B------:R-:W-:Y:S08]  /*181e0*/  MUFU.EX2 R10, R16 ;  /* 0x00000010000a7308 */ /* 0x000ff00000000800 */
[----:B------:R-:W1:Y:S01]  /*181f0*/  MUFU.EX2 R5, R5 ;  /* 0x0000000500057308 */ /* 0x000e620000000800 */
[----:B---3--:R-:W-:Y:S01]  /*18200*/  FADD.FTZ R14, R35, R240 ;  /* 0x000000f0230e7221 */ /* 0x008fe20000010000 */
[----:B------:R-:W-:-:S06]  /*18210*/  @!P5 PRMT R203, R233, 0x5410, RZ ;  /* 0x00005410e9cbd816 */ /* 0x000fcc00000000ff */
[----:B------:R-:W3:Y:S01]  /*18220*/  MUFU.EX2 R24, R24 ;  /* 0x0000001800187308 */ /* 0x000ee20000000800 */
[----:B------:R-:W-:Y:S01]  /*18230*/  F2FP.BF16.F32.PACK_AB R35, R35, R6 ;  /* 0x000000062323723e */ /* 0x000fe200000010ff */
[----:B----4-:R-:W-:Y:S01]  /*18240*/  IMAD.MOV.U32 R233, RZ, RZ, R170 ;  /* 0x000000ffffe97224 */ /* 0x010fe200078e00aa */
[----:B------:R-:W-:-:S05]  /*18250*/  F2FP.BF16.F32.PACK_AB R6, R47, R215 ;  /* 0x000000d72f06723e */ /* 0x000fca00000010ff */
[----:B------:R-:W-:Y:S01]  /*18260*/  MUFU.EX2 R61, R61 ;  /* 0x0000003d003d7308 */ /* 0x000fe20000000800 */
[----:B------:R-:W-:-:S07]  /*18270*/  PRMT R199, R6, 0x7610, R199 ;  /* 0x0000761006c77816 */ /* 0x000fce00000000c7 */
[----:B------:R-:W-:Y:S01]  /*18280*/  MUFU.EX2 R3, R59 ;  /* 0x0000003b00037308 */ /* 0x000fe20000000800 */
[----:B------:R-:W-:Y:S02]  /*18290*/  PRMT R198, R6, 0x7632, R198 ;  /* 0x0000763206c67816 */ /* 0x000fe400000000c6 */
[----:B-1----:R-:W-:-:S05]  /*182a0*/  F2FP.BF16.F32.PACK_AB R6, R233, R174 ;  /* 0x000000aee906723e */ /* 0x002fca00000010ff */
[----:B------:R-:W1:Y:S01]  /*182b0*/  MUFU.EX2 R7, R26 ;  /* 0x0000001a00077308 */ /* 0x000e620000000800 */
[----:B------:R-:W-:Y:S01]  /*182c0*/  FFMA.FTZ R241, R241, R5, R10 ;  /* 0x00000005f1f17223 */ /* 0x000fe2000001000a */
[C---:B------:R-:W-:Y:S02]  /*182d0*/  PRMT R197, R6.reuse, 0x7610, R197 ;  /* 0x0000761006c57816 */ /* 0x040fe400000000c5 */
[----:B------:R-:W-:-:S04]  /*182e0*/  PRMT R196, R6, 0x7632, R196 ;  /* 0x0000763206c47816 */ /* 0x000fc800000000c4 */
[----:B------:R-:W4:Y:S01]  /*182f0*/  MUFU.EX2 R29, R29 ;  /* 0x0000001d001d7308 */ /* 0x000f220000000800 */
[----:B---3--:R-:W-:Y:S01]  /*18300*/  FADD.FTZ R11, R24, R241 ;  /* 0x000000f1180b7221 */ /* 0x008fe20000010000 */
[----:B------:R-:W-:-:S06]  /*18310*/  @!P6 HFMA2.BF16_V2 R231, -RZ.H0_H0, RZ.H0_H0, -R205.H0_H0 ;  /* 0x200000ffffe7e231 */ /* 0x000fcc00003409cd */
[----:B------:R-:W3:Y:S01]  /*18320*/  MUFU.EX2 R6, R30 ;  /* 0x0000001e00067308 */ /* 0x000ee20000000800 */
[----:B------:R-:W-:-:S07]  /*18330*/  FADD.FTZ R11, R9, R11 ;  /* 0x0000000b090b7221 */ /* 0x000fce0000010000 */
[----:B------:R4:W3:Y:S01]  /*18340*/  MUFU.EX2 R15, R38 ;  /* 0x00000026000f7308 */ /* 0x0008e20000000800 */
[----:B------:R-:W-:Y:S02]  /*18350*/  @!P6 PRMT R205, R231, 0x5410, RZ ;  /* 0x00005410e7cde816 */ /* 0x000fe400000000ff */
[----:B------:R-:W-:Y:S02]  /*18360*/  ISETP.LE.U32.AND P5, PT, R31, UR13, PT ;  /* 0x0000000d1f007c0c */ /* 0x000fe4000bfa3070 */
[----:B------:R-:W-:Y:S02]  /*18370*/  ISETP.LE.U32.AND P6, PT, R34, UR13, PT ;  /* 0x0000000d22007c0c */ /* 0x000fe4000bfc3070 */
[----:B-1----:R-:W-:Y:S02]  /*18380*/  F2FP.BF16.F32.PACK_AB R27, R7, R9 ;  /* 0x00000009071b723e */ /* 0x002fe400000010ff */
[----:B----4-:R-:W-:Y:S02]  /*18390*/  F2FP.BF16.F32.PACK_AB R38, R24, R10 ;  /* 0x0000000a1826723e */ /* 0x010fe400000010ff */
[----:B------:R-:W-:-:S04]  /*183a0*/  F2FP.BF16.F32.PACK_AB R10, R3, R61 ;  /* 0x0000003d030a723e */ /* 0x000fc800000010ff */
[C---:B------:R-:W-:Y:S02]  /*183b0*/  PRMT R195, R10.reuse, 0x7610, R195 ;  /* 0x000076100ac37816 */ /* 0x040fe400000000c3 */
[----:B------:R-:W-:Y:S01]  /*183c0*/  PRMT R194, R10, 0x7632, R194 ;  /* 0x000076320ac27816 */ /* 0x000fe200000000c2 */
[----:B------:R-:W-:Y:S01]  /*183d0*/  FADD.FTZ R10, R7, R11 ;  /* 0x0000000b070a7221 */ /* 0x000fe20000010000 */
[----:B------:R-:W1:Y:S01]  /*183e0*/  MUFU.EX2 R40, R40 ;  /* 0x0000002800287308 */ /* 0x000e620000000800 */
[----:B------:R-:W-:Y:S02]  /*183f0*/  @!P4 HFMA2.BF16_V2 R238, -RZ.H0_H0, RZ.H0_H0, -R199.H0_H0 ;  /* 0x200000ffffeec231 */ /* 0x000fe400003409c7 */
[----:B------:R-:W-:Y:S01]  /*18400*/  FADD.FTZ R7, R29, R10 ;  /* 0x0000000a1d077221 */ /* 0x000fe20000010000 */
[----:B------:R-:W-:Y:S01]  /*18410*/  PRMT R242, R199, 0x5410, R198 ;  /* 0x00005410c7f27816 */ /* 0x000fe200000000c6 */
[----:B------:R-:W-:Y:S02]  /*18420*/  IMAD.MOV.U32 R230, RZ, RZ, R248 ;  /* 0x000000ffffe67224 */ /* 0x000fe400078e00f8 */
[----:B---3--:R-:W-:Y:S01]  /*18430*/  FADD.FTZ R34, R6, R7 ;  /* 0x0000000706227221 */ /* 0x008fe20000010000 */
[----:B------:R-:W-:Y:S01]  /*18440*/  IMAD.MOV.U32 R231, RZ, RZ, R249 ;  /* 0x000000ffffe77224 */ /* 0x000fe200078e00f9 */
[----:B------:R-:W3:Y:S01]  /*18450*/  MUFU.EX2 R7, R72 ;  /* 0x0000004800077308 */ /* 0x000ee20000000800 */
[----:B------:R-:W-:Y:S01]  /*18460*/  IMAD.MOV.U32 R45, RZ, RZ, R171 ;  /* 0x000000ffff2d7224 */ /* 0x000fe200078e00ab */
[----:B------:R-:W-:Y:S01]  /*18470*/  @!P4 PRMT R199, R238, 0x5410, RZ ;  /* 0x00005410eec7c816 */ /* 0x000fe200000000ff */
[----:B------:R-:W-:Y:S01]  /*18480*/  FMUL.FTZ R172, R126, R0 ;  /* 0x000000007eac7220 */ /* 0x000fe20000410000 */
[----:B------:R-:W-:Y:S01]  /*18490*/  F2FP.BF16.F32.PACK_AB R30, R6, R29 ;  /* 0x0000001d061e723e */ /* 0x000fe200000010ff */
        /* <DEDUP_REMOVED lines=15> */
[----:B------:R-:W-:-:S02]  /*18590*/  IMAD.MOV.U32 R126, RZ, RZ, R233 ;  /* 0x000000ffff7e7224 */ /* 0x000fc400078e00e9 */
[-C--:B------:R-:W-:Y:S01]  /*185a0*/  FMUL.FTZ R138, R138, R0.reuse ;  /* 0x000000008a8a7220 */ /* 0x080fe20000410000 */
[----:B------:R-:W-:Y:S02]  /*185b0*/  IMAD.MOV.U32 R16, RZ, RZ, R232 ;  /* 0x000000ffff107224 */ /* 0x000fe400078e00e8 */
[-C--:B------:R-:W-:Y:S01]  /*185c0*/  FMUL.FTZ R139, R139, R0.reuse ;  /* 0x000000008b8b7220 */ /* 0x080fe20000410000 */
[----:B------:R-:W-:Y:S02]  /*185d0*/  IMAD.MOV.U32 R238, RZ, RZ, R176 ;  /* 0x000000ffffee7224 */ /* 0x000fe400078e00b0 */
        /* <DEDUP_REMOVED lines=13> */
[----:B------:R-:W-:Y:S01]  /*186b0*/  @!P3 HFMA2.BF16_V2 R236, -RZ.H0_H0, RZ.H0_H0, -R200.H0_H0 ;  /* 0x200000ffffecb231 */ /* 0x000fe200003409c8 */
[----:B------:R4:W3:Y:S01]  /*186c0*/  MUFU.EX2 R0, R74 ;  /* 0x0000004a00007308 */ /* 0x0008e20000000800 */
[----:B------:R-:W-:-:S02]  /*186d0*/  @!P2 HFMA2.BF16_V2 R237, -RZ.H0_H0, RZ.H0_H0, -R198.H0_H0 ;  /* 0x200000ffffeda231 */ /* 0x000fc400003409c6 */
[----:B------:R-:W-:Y:S02]  /*186e0*/  @!P5 HFMA2.BF16_V2 R244, -RZ.H0_H0, RZ.H0_H0, -R197.H0_H0 ;  /* 0x200000fffff4d231 */ /* 0x000fe400003409c5 */
[----:B------:R-:W-:Y:S02]  /*186f0*/  @!P6 HFMA2.BF16_V2 R245, -RZ.H0_H0, RZ.H0_H0, -R194.H0_H0 ;  /* 0x200000fffff5e231 */ /* 0x000fe400003409c2 */
[----:B------:R-:W-:Y:S01]  /*18700*/  FADD.FTZ R6, R147, R28 ;  /* 0x0000001c93067221 */ /* 0x000fe20000010000 */
[----:B------:R-:W-:Y:S01]  /*18710*/  FADD.FTZ R14, R15, R14 ;  /* 0x0000000e0f0e7221 */ /* 0x000fe20000010000 */
[----:B------:R-:W-:Y:S01]  /*18720*/  PRMT R234, R197, 0x5410, R196 ;  /* 0x00005410c5ea7816 */ /* 0x000fe200000000c4 */
[----:B------:R-:W-:Y:S01]  /*18730*/  @!P1 HFMA2.BF16_V2 R239, -RZ.H0_H0, RZ.H0_H0, -R196.H0_H0 ;  /* 0x200000ffffef9231 */ /* 0x000fe200003409c4 */
[----:B------:R-:W-:Y:S01]  /*18740*/  PRMT R241, R195, 0x5410, R194 ;  /* 0x00005410c3f17816 */ /* 0x000fe200000000c2 */
[----:B------:R-:W-:Y:S01]  /*18750*/  @!P0 HFMA2.BF16_V2 R246, -RZ.H0_H0, RZ.H0_H0, -R195.H0_H0 ;  /* 0x200000fffff68231 */ /* 0x000fe200003409c3 */
[----:B------:R-:W-:Y:S01]  /*18760*/  @!P3 PRMT R200, R236, 0x5410, RZ ;  /* 0x00005410ecc8b816 */ /* 0x000fe200000000ff */
[-C--:B------:R-:W-:Y:S01]  /*18770*/  FMUL.FTZ R100, R112, R4.reuse ;  /* 0x0000000470647220 */ /* 0x080fe20000410000 */
[----:B------:R-:W-:Y:S01]  /*18780*/  @!P2 PRMT R198, R237, 0x5410, RZ ;  /* 0x00005410edc6a816 */ /* 0x000fe200000000ff */
[-C--:B------:R-:W-:Y:S01]  /*18790*/  FMUL.FTZ R101, R113, R4.reuse ;  /* 0x0000000471657220 */ /* 0x080fe20000410000 */
[----:B------:R-:W-:Y:S01]  /*187a0*/  @!P5 PRMT R197, R244, 0x5410, RZ ;  /* 0x00005410f4c5d816 */ /* 0x000fe200000000ff */
        /* <DEDUP_REMOVED lines=15> */
[----:B------:R-:W-:Y:S01]  /*188a0*/  FADD.FTZ R4, R148, R6 ;  /* 0x0000000694047221 */ /* 0x000fe20000010000 */
[C---:B-1----:R-:W-:Y:S01]  /*188b0*/  FADD.FTZ R14, R40.reuse, R14 ;  /* 0x0000000e280e7221 */ /* 0x042fe20000010000 */
[----:B------:R-:W-:Y:S01]  /*188c0*/  F2FP.BF16.F32.PACK_AB R31, R40, R15 ;  /* 0x0000000f281f723e */ /* 0x000fe200000010ff */
[----:B----4-:R-:W-:Y:S01]  /*188d0*/  IMAD.MOV.U32 R74, RZ, RZ, R238 ;  /* 0x000000ffff4a7224 */ /* 0x010fe200078e00ee */
[----:B------:R-:W-:Y:S01]  /*188e0*/  @!P1 PRMT R196, R239, 0x5410, RZ ;  /* 0x00005410efc49816 */ /* 0x000fe200000000ff */
[----:B------:R-:W-:Y:S01]  /*188f0*/  IMAD.MOV.U32 R125, RZ, RZ, R25 ;  /* 0x000000ffff7d7224 */ /* 0x000fe200078e0019 */
[----:B------:R-:W-:Y:S01]  /*18900*/  @!P0 PRMT R195, R246, 0x5410, RZ ;  /* 0x00005410f6c38816 */ /* 0x000fe200000000ff */
        /* <DEDUP_REMOVED lines=18> */
[----:B------:R-:W-:Y:S01]  /*18a30*/  FADD.FTZ R25, R21, R4 ;  /* 0x0000000415197221 */ /* 0x000fe20000010000 */
[----:B---3--:R-:W-:Y:S01]  /*18a40*/  FADD.FTZ R5, R7, R14 ;  /* 0x0000000e07057221 */ /* 0x008fe20000010000 */
[----:B------:R-:W-:-:S03]  /*18a50*/  F2FP.BF16.F32.PACK_AB R26, R0, R7 ;  /* 0x00000007001a723e */ /* 0x000fc600000010ff */
[----:B------:R-:W-:Y:S01]  /*18a60*/  FADD.FTZ R28, R0, R5 ;  /* 0x00000005001c7221 */ /* 0x000fe20000010000 */
[----:B------:R-:W-:Y:S02]  /*18a70*/  IMAD.MOV.U32 R113, RZ, RZ, R9 ;  /* 0x000000ffff717224 */ /* 0x000fe400078e0009 */
[----:B------:R-:W-:Y:S02]  /*18a80*/  IMAD.MOV.U32 R44, RZ, RZ, R8 ;  /* 0x000000ffff2c7224 */ /* 0x000fe400078e0008 */
[----:B------:R-:W-:Y:S02]  /*18a90*/  IMAD.MOV.U32 R112, RZ, RZ, R16 ;  /* 0x000000ffff707224 */ /* 0x000fe400078e0010 */
[----:B------:R-:W-:Y:S02]  /*18aa0*/  IMAD.MOV.U32 R72, RZ, RZ, R17 ;  /* 0x000000ffff487224 */ /* 0x000fe400078e0011 */
[----:B--2---:R-:W-:-:S05]  /*18ab0*/  IMAD.WIDE.U32 R20, R2, -0x326172a9, RZ ;  /* 0xcd9e8d5702147825 */ /* 0x004fca00078e00ff */
[----:B------:R-:W-:-:S05]  /*18ac0*/  LOP3.LUT R0, R21, R180, RZ, 0x3c, !PT ;  /* 0x000000b415007212 */ /* 0x000fca00078e3cff */
        /* <DEDUP_REMOVED lines=26> */
[----:B------:R-:W-:Y:S02]  /*18c70*/  SHF.R.U32.HI R0, RZ, 0x18, R0 ;  /* 0x00000018ff007819 */ /* 0x000fe40000011600 */
[----:B------:R-:W-:Y:S02]  /*18c80*/  LOP3.LUT R10, R19, UR42, R20, 0x96, !PT ;  /* 0x0000002a130a7c12 */ /* 0x000fe4000f8e9614 */
[----:B------:R-:W-:Y:S02]  /*18c90*/  ISETP.LE.U32.AND P2, PT, R0, UR13, PT ;  /* 0x0000000d00007c0c */ /* 0x000fe4000bf43070 */
[----:B------:R-:W-:Y:S01]  /*18ca0*/  LOP3.LUT R0, R4, 0xff, RZ, 0xc0, !PT ;  /* 0x000000ff04007812 */ /* 0x000fe200078ec0ff */
[----:B------:R-:W-:Y:S01]  /*18cb0*/  IMAD.MOV.U32 R15, RZ, RZ, R22 ;  /* 0x000000ffff0f7224 */ /* 0x000fe200078e0016 */
[----:B------:R-:W-:Y:S02]  /*18cc0*/  SHF.R.U32.HI R9, RZ, 0x8, R9 ;  /* 0x00000008ff097819 */ /* 0x000fe40000011609 */
[----:B------:R-:W-:-:S02]  /*18cd0*/  ISETP.LE.U32.AND P3, PT, R0, UR13, PT ;  /* 0x0000000d00007c0c */ /* 0x000fc4000bf63070 */
[--C-:B------:R-:W-:Y:S02]  /*18ce0*/  SHF.R.U32.HI R0, RZ, 0x18, R4.reuse ;  /* 0x00000018ff007819 */ /* 0x100fe40000011604 */
[----:B------:R-:W-:Y:S02]  /*18cf0*/  LOP3.LUT R17, R4, 0xffff, RZ, 0xc0, !PT ;  /* 0x0000ffff04117812 */ /* 0x000fe400078ec0ff */
[----:B------:R-:W-:Y:S01]  /*18d00*/  SHF.R.U32.HI R22, RZ, 0x10, R4 ;  /* 0x00000010ff167819 */ /* 0x000fe20000011604 */
[----:B------:R-:W-:Y:S01]  /*18d10*/  IMAD.WIDE.U32 R4, R10, -0x2daee0ad, RZ ;  /* 0xd2511f530a047825 */ /* 0x000fe200078e00ff */
[----:B------:R-:W-:-:S04]  /*18d20*/  LOP3.LUT R9, R9, 0xffff, RZ, 0xc0, !PT ;  /* 0x0000ffff09097812 */ /* 0x000fc800078ec0ff */
[----:B------:R-:W-:Y:S02]  /*18d30*/  ISETP.LE.U32.AND P0, PT, R9, UR13, PT ;  /* 0x0000000d09007c0c */ /* 0x000fe4000bf03070 */
[----:B------:R-:W-:Y:S01]  /*18d40*/  LOP3.LUT R5, R5, UR39, R8, 0x96, !PT ;  /* 0x0000002705057c12 */ /* 0x000fe2000f8e9608 */
[----:B------:R-:W-:Y:S01]  /*18d50*/  IMAD.WIDE.U32 R8, R11, -0x2daee0ad, RZ ;  /* 0xd2511f530b087825 */ /* 0x000fe200078e00ff */
[----:B------:R-:W-:-:S04]  /*18d60*/  ISETP.LE.U32.AND P5, PT, R0, UR13, PT ;  /* 0x0000000d00007c0c */ /* 0x000fc8000bfa3070 */
[----:B------:R-:W-:Y:S01]  /*18d70*/  LOP3.LUT R0, R9, UR37, R4, 0x96, !PT ;  /* 0x0000002509007c12 */ /* 0x000fe2000f8e9604 */
[----:B------:R-:W-:Y:S01]  /*18d80*/  IMAD.WIDE.U32 R4, R5, -0x326172a9, RZ ;  /* 0xcd9e8d5705047825 */ /* 0x000fe200078e00ff */
[----:B------:R-:W-:-:S03]  /*18d90*/  LOP3.LUT R7, R7, 0xff, RZ, 0xc0, !PT ;  /* 0x000000ff07077812 */ /* 0x000fc600078ec0ff */
[----:B------:R-:W-:Y:S01]  /*18da0*/  IMAD.WIDE.U32 R10, R0, -0x326172a9, RZ ;  /* 0xcd9e8d57000a7825 */ /* 0x000fe200078e00ff */
[----:B------:R-:W-:Y:S02]  /*18db0*/  LOP3.LUT R6, R5, UR38, R6, 0x96, !PT ;  /* 0x0000002605067c12 */ /* 0x000fe4000f8e9606 */
[----:B------:R-:W-:Y:S02]  /*18dc0*/  ISETP.LE.U32.AND P4, PT, R7, UR13, PT ;  /* 0x0000000d07007c0c */ /* 0x000fe4000bf83070 */
[----:B------:R-:W-:Y:S01]  /*18dd0*/  LOP3.LUT R0, R11, UR31, R4, 0x96, !PT ;  /* 0x0000001f0b007c12 */ /* 0x000fe2000f8e9604 */
[----:B------:R-:W-:-:S05]  /*18de0*/  IMAD.WIDE.U32 R6, R6, -0x2daee0ad, RZ ;  /* 0xd2511f5306067825 */ /* 0x000fca00078e00ff */
[----:B------:R-:W-:Y:S01]  /*18df0*/  LOP3.LUT R7, R7, UR30, R8, 0x96, !PT ;  /* 0x0000001e07077c12 */ /* 0x000fe2000f8e9608 */
[----:B------:R-:W-:-:S04]  /*18e00*/  IMAD.WIDE.U32 R8, R0, -0x2daee0ad, RZ ;  /* 0xd2511f5300087825 */ /* 0x000fc800078e00ff */
[----:B------:R-:W-:Y:S01]  /*18e10*/  IMAD.WIDE.U32 R4, R14, -0x2daee0ad, RZ ;  /* 0xd2511f530e047825 */ /* 0x000fe200078e00ff */
[----:B------:R-:W-:-:S03]  /*18e20*/  LOP3.LUT R9, R9, UR24, R6, 0x96, !PT ;  /* 0x0000001809097c12 */ /* 0x000fc6000f8e9606 */
[----:B------:R-:W-:Y:S02]  /*18e30*/  IMAD.MOV.U32 R6, RZ, RZ, R23 ;  /* 0x000000ffff067224 */ /* 0x000fe400078e0017 */
[----:B------:R-:W-:Y:S01]  /*18e40*/  FADD.FTZ R14, R50, R24 ;  /* 0x00000018320e7221 */ /* 0x000fe20000010000 */
[----:B------:R-:W-:Y:S02]  /*18e50*/  LOP3.LUT R0, R5, UR20, R16, 0x96, !PT ;  /* 0x0000001405007c12 */ /* 0x000fe4000f8e9610 */
[C---:B------:R-:W-:Y:S01]  /*18e60*/  LOP3.LUT R21, R4.reuse, 0xff, RZ, 0xc0, !PT ;  /* 0x000000ff04157812 */ /* 0x040fe200078ec0ff */
[----:B------:R-:W-:Y:S01]  /*18e70*/  IMAD.MOV.U32 R50, RZ, RZ, R6 ;  /* 0x000000ffff327224 */ /* 0x000fe200078e0006 */
[----:B------:R-:W-:Y:S01]  /*18e80*/  LOP3.LUT R19, R4, 0xffff, RZ, 0xc0, !PT ;  /* 0x0000ffff04137812 */ /* 0x000fe200078ec0ff */
[----:B------:R-:W-:Y:S01]  /*18e90*/  IMAD.WIDE.U32 R6, R7, -0x326172a9, RZ ;  /* 0xcd9e8d5707067825 */ /* 0x000fe200078e00ff */
[--C-:B------:R-:W-:Y:S02]  /*18ea0*/  SHF.R.U32.HI R20, RZ, 0x10, R4.reuse ;  /* 0x00000010ff147819 */ /* 0x100fe40000011604 */
[----:B------:R-:W-:Y:S01]  /*18eb0*/  SHF.R.U32.HI R23, RZ, 0x18, R4 ;  /* 0x00000018ff177819 */ /* 0x000fe20000011604 */
[----:B------:R-:W-:Y:S01]  /*18ec0*/  IMAD.WIDE.U32 R4, R9, -0x326172a9, RZ ;  /* 0xcd9e8d5709047825 */ /* 0x000fe200078e00ff */
[----:B------:R-:W-:-:S02]  /*18ed0*/  PRMT R11, R35, 0x7632, R11 ;  /* 0x00007632230b7816 */ /* 0x000fc4000000000b */
[----:B------:R-:W-:Y:S01]  /*18ee0*/  PRMT R16, R35, 0x7610, R16 ;  /* 0x0000761023107816 */ /* 0x000fe20000000010 */
[----:B------:R-:W-:Y:S01]  /*18ef0*/  IMAD.MOV.U32 R35, RZ, RZ, R15 ;  /* 0x000000ffff237224 */ /* 0x000fe200078e000f */
[----:B------:R-:W-:Y:S01]  /*18f00*/  LOP3.LUT R10, R7, UR26, R10, 0x96, !PT ;  /* 0x0000001a070a7c12 */ /* 0x000fe2000f8e960a */
[----:B------:R-:W-:Y:S01]  /*18f10*/  @!P0 HFMA2.BF16_V2 R76, -RZ.H0_H0, RZ.H0_H0, -R11.H0_H0 ;  /* 0x200000ffff4c8231 */ /* 0x000fe2000034090b */
[----:B------:R-:W-:Y:S02]  /*18f20*/  LOP3.LUT R6, R5, UR21, R6, 0x96, !PT ;  /* 0x0000001505067c12 */ /* 0x000fe4000f8e9606 */
[C---:B------:R-:W-:Y:S02]  /*18f30*/  LOP3.LUT R24, R4.reuse, 0xffff, RZ, 0xc0, !PT ;  /* 0x0000ffff04187812 */ /* 0x040fe400078ec0ff */
[----:B------:R-:W-:Y:S02]  /*18f40*/  LOP3.LUT R7, R4, 0xff, RZ, 0xc0, !PT ;  /* 0x000000ff04077812 */ /* 0x000fe400078ec0ff */
[----:B------:R-:W-:-:S02]  /*18f50*/  SHF.R.U32.HI R15, RZ, 0x10, R4 ;  /* 0x00000010ff0f7819 */ /* 0x000fc40000011604 */
[----:B------:R-:W-:Y:S01]  /*18f60*/  SHF.R.U32.HI R5, RZ, 0x18, R4 ;  /* 0x00000018ff057819 */ /* 0x000fe20000011604 */
[----:B------:R-:W-:Y:S01]  /*18f70*/  IMAD.MOV.U32 R4, RZ, RZ, R45 ;  /* 0x000000ffff047224 */ /* 0x000fe200078e002d */
[----:B------:R-:W-:Y:S02]  /*18f80*/  PRMT R45, R16, 0x5410, R11 ;  /* 0x00005410102d7816 */ /* 0x000fe4000000000b */
[----:B------:R-:W-:Y:S01]  /*18f90*/  @!P0 PRMT R11, R76, 0x5410, RZ ;  /* 0x000054104c0b8816 */ /* 0x000fe200000000ff */
[----:B------:R-:W-:Y:S01]  /*18fa0*/  IMAD.MOV.U32 R76, RZ, RZ, R4 ;  /* 0x000000ffff4c7224 */ /* 0x000fe200078e0004 */
[----:B------:R-:W-:Y:S01]  /*18fb0*/  SHF.R.U32.HI R4, RZ, 0x8, R17 ;  /* 0x00000008ff047819 */ /* 0x000fe20000011611 */
[----:B------:R-:W-:-:S03]  /*18fc0*/  @!P1 HFMA2.BF16_V2 R77, -RZ.H0_H0, RZ.H0_H0, -R16.H0_H0 ;  /* 0x200000ffff4d9231 */ /* 0x000fc60000340910 */
[----:B------:R-:W-:Y:S02]  /*18fd0*/  LOP3.LUT R4, R4, 0xffff, RZ, 0xc0, !PT ;  /* 0x0000ffff04047812 */ /* 0x000fe400078ec0ff */
[----:B------:R-:W-:Y:S02]  /*18fe0*/  @!P1 PRMT R16, R77, 0x5410, RZ ;  /* 0x000054104d109816 */ /* 0x000fe400000000ff */
[----:B------:R-:W-:Y:S02]  /*18ff0*/  PRMT R17, R38, 0x7610, R17 ;  /* 0x0000761026117816 */ /* 0x000fe40000000011 */
[----:B------:R-:W-:Y:S02]  /*19000*/  ISETP.LE.U32.AND P1, PT, R4, UR13, PT ;  /* 0x0000000d04007c0c */ /* 0x000fe4000bf23070 */
[----:B------:R-:W-:Y:S01]  /*19010*/  LOP3.LUT R4, R22, 0xff, RZ, 0xc0, !PT ;  /* 0x000000ff16047812 */ /* 0x000fe200078ec0ff */
[----:B------:R-:W-:Y:S01]  /*19020*/  @!P4 HFMA2.BF16_V2 R78, -RZ.H0_H0, RZ.H0_H0, -R17.H0_H0 ;  /* 0x200000ffff4ec231 */ /* 0x000fe20000340911 */
[----:B------:R-:W-:-:S02]  /*19030*/  PRMT R18, R38, 0x7632, R18 ;  /* 0x0000763226127816 */ /* 0x000fc40000000012 */
[----:B------:R-:W-:Y:S01]  /*19040*/  ISETP.LE.U32.AND P0, PT, R4, UR13, PT ;  /* 0x0000000d04007c0c */ /* 0x000fe2000bf03070 */
[----:B------:R-:W-:Y:S02]  /*19050*/  IMAD.MOV.U32 R4, RZ, RZ, R172 ;  /* 0x000000ffff047224 */ /* 0x000fe400078e00ac */
[----:B------:R-:W-:Y:S01]  /*19060*/  IMAD.MOV.U32 R22, RZ, RZ, R44 ;  /* 0x000000ffff167224 */ /* 0x000fe200078e002c */
[----:B------:R-:W-:Y:S02]  /*19070*/  PRMT R44, R17, 0x5410, R18 ;  /* 0x00005410112c7816 */ /* 0x000fe40000000012 */
[----:B------:R-:W-:Y:S01]  /*19080*/  @!P4 PRMT R17, R78, 0x5410, RZ ;  /* 0x000054104e11c816 */ /* 0x000fe200000000ff */
[----:B------:R-:W-:Y:S01]  /*19090*/  IMAD.MOV.U32 R78, RZ, RZ, R4 ;  /* 0x000000ffff4e7224 */ /* 0x000fe200078e0004 */
[----:B------:R-:W-:Y:S02]  /*190a0*/  SHF.R.U32.HI R4, RZ, 0x10, R0 ;  /* 0x00000010ff047819 */ /* 0x000fe40000011600 */
[----:B------:R-:W-:-:S02]  /*190b0*/  PRMT R193, R31, 0x7610, R193 ;  /* 0x000076101fc17816 */ /* 0x000fc400000000c1 */
[----:B------:R-:W-:Y:S01]  /*190c0*/  LOP3.LUT R4, R4, 0xff, RZ, 0xc0, !PT ;  /* 0x000000ff04047812 */ /* 0x000fe200078ec0ff */
[----:B------:R-:W-:Y:S01]  /*190d0*/  IMAD.MOV.U32 R38, RZ, RZ, R3 ;  /* 0x000000ffff267224 */ /* 0x000fe200078e0003 */
[----:B------:R-:W-:Y:S01]  /*190e0*/  PRMT R166, R31, 0x7632, R166 ;  /* 0x000076321fa67816 */ /* 0x000fe200000000a6 */
[----:B------:R-:W-:Y:S01]  /*190f0*/  @!P3 HFMA2.BF16_V2 R80, -RZ.H0_H0, RZ.H0_H0, -R193.H0_H0 ;  /* 0x200000ffff50b231 */ /* 0x000fe200003409c1 */
[----:B------:R-:W-:Y:S01]  /*19100*/  ISETP.LE.U32.AND P4, PT, R4, UR13, PT ;  /* 0x0000000d04007c0c */ /* 0x000fe2000bf83070 */
[----:B------:R-:W-:Y:S02]  /*19110*/  IMAD.MOV.U32 R4, RZ, RZ, R29 ;  /* 0x000000ffff047224 */ /* 0x000fe400078e001d */
[----:B------:R-:W-:Y:S01]  /*19120*/  FADD.FTZ R29, R62, R14 ;  /* 0x0000000e3e1d7221 */ /* 0x000fe20000010000 */
[----:B------:R-:W-:Y:S01]  /*19130*/  IMAD.MOV.U32 R62, RZ, RZ, R38 ;  /* 0x000000ffff3e7224 */ /* 0x000fe200078e0026 */
[----:B------:R-:W-:Y:S02]  /*19140*/  PRMT R38, R193, 0x5410, R166 ;  /* 0x00005410c1267816 */ /* 0x000fe400000000a6 */
[----:B------:R-:W-:Y:S01]  /*19150*/  @!P3 PRMT R193, R80, 0x5410, RZ ;  /* 0x0000541050c1b816 */ /* 0x000fe200000000ff */
[----:B------:R-:W-:Y:S01]  /*19160*/  IMAD.MOV.U32 R80, RZ, RZ, R4 ;  /* 0x000000ffff507224 */ /* 0x000fe200078e0004 */
[----:B------:R-:W-:-:S04]  /*19170*/  LOP3.LUT R4, R0, 0xff, RZ, 0xc0, !PT ;  /* 0x000000ff00047812 */ /* 0x000fc800078ec0ff */
[----:B------:R-:W-:Y:S02]  /*19180*/  ISETP.LE.U32.AND P3, PT, R4, UR13, PT ;  /* 0x0000000d04007c0c */ /* 0x000fe4000bf63070 */
[C---:B------:R-:W-:Y:S01]  /*19190*/  PRMT R164, R27.reuse, 0x7610, R164 ;  /* 0x000076101ba47816 */ /* 0x040fe200000000a4 */
[----:B------:R-:W-:Y:S01]  /*191a0*/  @!P1 HFMA2.BF16_V2 R81, -RZ.H0_H0, RZ.H0_H0, -R166.H0_H0 ;  /* 0x200000ffff519231 */ /* 0x000fe200003409a6 */
[----:B------:R-:W-:Y:S01]  /*191b0*/  SHF.R.U32.HI R4, RZ, 0x18, R0 ;  /* 0x00000018ff047819 */ /* 0x000fe20000011600 */
[----:B------:R-:W-:Y:S01]  /*191c0*/  @!P2 HFMA2.BF16_V2 R79, -RZ.H0_H0, RZ.H0_H0, -R18.H0_H0 ;  /* 0x200000ffff4fa231 */ /* 0x000fe20000340912 */
[----:B------:R-:W-:Y:S02]  /*191d0*/  LOP3.LUT R0, R0, 0xffff, RZ, 0xc0, !PT ;  /* 0x0000ffff00007812 */ /* 0x000fe400078ec0ff */
[----:B------:R-:W-:Y:S01]  /*191e0*/  PRMT R165, R26, 0x7610, R165 ;  /* 0x000076101aa57816 */ /* 0x000fe200000000a5 */
[----:B------:R-:W-:Y:S01]  /*191f0*/  @!P0 HFMA2.BF16_V2 R83, -RZ.H0_H0, RZ.H0_H0, -R164.H0_H0 ;  /* 0x200000ffff538231 */ /* 0x000fe200003409a4 */
[----:B------:R-:W-:-:S02]  /*19200*/  PRMT R167, R27, 0x7632, R167 ;  /* 0x000076321ba77816 */ /* 0x000fc400000000a7 */
[----:B------:R-:W-:Y:S01]  /*19210*/  @!P1 PRMT R166, R81, 0x5410, RZ ;  /* 0x0000541051a69816 */ /* 0x000fe200000000ff */
[----:B------:R-:W-:Y:S01]  /*19220*/  IMAD.MOV.U32 R81, RZ, RZ, R39 ;  /* 0x000000ffff517224 */ /* 0x000fe200078e0027 */
[----:B------:R-:W-:Y:S01]  /*19230*/  SHF.R.U32.HI R0, RZ, 0x8, R0 ;  /* 0x00000008ff007819 */ /* 0x000fe20000011600 */
[----:B------:R-:W-:Y:S01]  /*19240*/  @!P3 HFMA2.BF16_V2 R84, -RZ.H0_H0, RZ.H0_H0, -R165.H0_H0 ;  /* 0x200000ffff54b231 */ /* 0x000fe200003409a5 */
[----:B------:R-:W-:Y:S02]  /*19250*/  @!P2 PRMT R18, R79, 0x5410, RZ ;  /* 0x000054104f12a816 */ /* 0x000fe400000000ff */
[----:B------:R-:W-:Y:S01]  /*19260*/  PRMT R163, R26, 0x7632, R163 ;  /* 0x000076321aa37816 */ /* 0x000fe200000000a3 */
[----:B------:R-:W-:Y:S01]  /*19270*/  @!P5 HFMA2.BF16_V2 R82, -RZ.H0_H0, RZ.H0_H0, -R167.H0_H0 ;  /* 0x200000ffff52d231 */ /* 0x000fe200003409a7 */
[----:B------:R-:W-:Y:S02]  /*19280*/  ISETP.LE.U32.AND P2, PT, R4, UR13, PT ;  /* 0x0000000d04007c0c */ /* 0x000fe4000bf43070 */
[----:B------:R-:W-:-:S02]  /*19290*/  PRMT R39, R164, 0x5410, R167 ;  /* 0x00005410a4277816 */ /* 0x000fc400000000a7 */
[----:B------:R-:W-:Y:S01]  /*192a0*/  ISETP.LE.U32.AND P6, PT, R5, UR13, PT ;  /* 0x0000000d05007c0c */ /* 0x000fe2000bfc3070 */
[----:B------:R-:W-:Y:S01]  /*192b0*/  IMAD.WIDE.U32 R4, R10, -0x2daee0ad, RZ ;  /* 0xd2511f530a047825 */ /* 0x000fe200078e00ff */
[----:B------:R-:W-:Y:S02]  /*192c0*/  @!P0 PRMT R164, R83, 0x5410, RZ ;  /* 0x0000541053a48816 */ /* 0x000fe400000000ff */
[----:B------:R-:W-:Y:S01]  /*192d0*/  LOP3.LUT R0, R0, 0xffff, RZ, 0xc0, !PT ;  /* 0x0000ffff00007812 */ /* 0x000fe200078ec0ff */
[----:B------:R-:W-:Y:S01]  /*192e0*/  IMAD.MOV.U32 R83, RZ, RZ, R113 ;  /* 0x000000ffff537224 */ /* 0x000fe200078e0071 */
[----:B------:R-:W-:Y:S02]  /*192f0*/  PRMT R113, R165, 0x5410, R163 ;  /* 0x00005410a5717816 */ /* 0x000fe400000000a3 */
[----:B------:R-:W-:Y:S01]  /*19300*/  @!P3 PRMT R165, R84, 0x5410, RZ ;  /* 0x0000541054a5b816 */ /* 0x000fe200000000ff */
[----:B------:R-:W-:Y:S01]  /*19310*/  IMAD.MOV.U32 R84, RZ, RZ, R22 ;  /* 0x000000ffff547224 */ /* 0x000fe200078e0016 */
[----:B------:R-:W-:-:S02]  /*19320*/  @!P5 PRMT R167, R82, 0x5410, RZ ;  /* 0x0000541052a7d816 */ /* 0x000fc400000000ff */
[----:B------:R-:W-:Y:S02]  /*19330*/  ISETP.LE.U32.AND P0, PT, R0, UR13, PT ;  /* 0x0000000d00007c0c */ /* 0x000fe4000bf03070 */
[C---:B------:R-:W-:Y:S02]  /*19340*/  LOP3.LUT R26, R4.reuse, 0xff, RZ, 0xc0, !PT ;  /* 0x000000ff041a7812 */ /* 0x040fe400078ec0ff */
[----:B------:R-:W-:Y:S02]  /*19350*/  LOP3.LUT R22, R4, 0xffff, RZ, 0xc0, !PT ;  /* 0x0000ffff04167812 */ /* 0x000fe400078ec0ff */
[--C-:B------:R-:W-:Y:S02]  /*19360*/  SHF.R.U32.HI R10, RZ, 0x10, R4.reuse ;  /* 0x00000010ff0a7819 */ /* 0x100fe40000011604 */
[----:B------:R-:W-:Y:S02]  /*19370*/  SHF.R.U32.HI R27, RZ, 0x18, R4 ;  /* 0x00000018ff1b7819 */ /* 0x000fe40000011604 */
[----:B------:R-:W-:-:S02]  /*19380*/  ISETP.LE.U32.AND P5, PT, R7, UR13, PT ;  /* 0x0000000d07007c0c */ /* 0x000fc4000bfa3070 */
[----:B------:R-:W-:Y:S01]  /*19390*/  LOP3.LUT R0, R5, UR20, R8, 0x96, !PT ;  /* 0x0000001405007c12 */ /* 0x000fe2000f8e9608 */
[----:B------:R-:W1:Y:S01]  /*193a0*/  MUFU.EX2 R7, R143 ;  /* 0x0000008f00077308 */ /* 0x000e620000000800 */
[----:B------:R-:W-:-:S04]  /*193b0*/  SHF.R.U32.HI R4, RZ, 0x8, R19 ;  /* 0x00000008ff047819 */ /* 0x000fc80000011613 */
[----:B------:R-:W-:-:S03]  /*193c0*/  LOP3.LUT R4, R4, 0xffff, RZ, 0xc0, !PT ;  /* 0x0000ffff04047812 */ /* 0x000fc600078ec0ff */
[----:B------:R-:W2:Y:S01]  /*193d0*/  MUFU.EX2 R5, R152 ;  /* 0x0000009800057308 */ /* 0x000ea20000000800 */
[----:B------:R-:W-:-:S07]  /*193e0*/  ISETP.LE.U32.AND P1, PT, R4, UR13, PT ;  /* 0x0000000d04007c0c */ /* 0x000fce000bf23070 */
[----:B------:R-:W3:Y:S01]  /*193f0*/  MUFU.EX2 R19, R58 ;  /* 0x0000003a00137308 */ /* 0x000ee20000000800 */
[----:B------:R-:W-:-:S07]  /*19400*/  @!P0 HFMA2.BF16_V2 R85, -RZ.H0_H0, RZ.H0_H0, -R163.H0_H0 ;  /* 0x200000ffff558231 */ /* 0x000fce00003409a3 */
[----:B------:R-:W4:Y:S01]  /*19410*/  MUFU.EX2 R4, R66 ;  /* 0x0000004200047308 */ /* 0x000f220000000800 */
[----:B-1----:R-:W-:Y:S01]  /*19420*/  FADD.FTZ R9, R7, R28 ;  /* 0x0000001c07097221 */ /* 0x002fe20000010000 */
[----:B--2---:R-:W-:Y:S02]  /*19430*/  F2FP.BF16.F32.PACK_AB R8, R5, R7 ;  /* 0x000000070508723e */ /* 0x004fe400000010ff */
[----:B------:R-:W-:Y:S01]  /*19440*/  LOP3.LUT R7, R20, 0xff, RZ, 0xc0, !PT ;  /* 0x000000ff14077812 */ /* 0x000fe200078ec0ff */
[----:B------:R-:W-:Y:S01]  /*19450*/  IMAD.MOV.U32 R14, RZ, RZ, R171 ;  /* 0x000000ffff0e7224 */ /* 0x000fe200078e00ab */
[----:B------:R-:W-:Y:S02]  /*19460*/  @!P0 PRMT R163, R85, 0x5410, RZ ;  /* 0x0000541055a38816 */ /* 0x000fe400000000ff */
[C---:B------:R-:W-:Y:S02]  /*19470*/  PRMT R162, R30.reuse, 0x7632, R162 ;  /* 0x000076321ea27816 */ /* 0x040fe400000000a2 */
[----:B------:R-:W-:Y:S01]  /*19480*/  PRMT R161, R30, 0x7610, R161 ;  /* 0x000076101ea17816 */ /* 0x000fe200000000a1 */
[----:B------:R-:W-:Y:S01]  /*19490*/  IMAD.MOV.U32 R30, RZ, RZ, R81 ;  /* 0x000000ffff1e7224 */ /* 0x000fe200078e0051 */
[----:B------:R-:W-:Y:S01]  /*194a0*/  ISETP.LE.U32.AND P0, PT, R7, UR13, PT ;  /* 0x0000000d07007c0c */ /* 0x000fe2000bf03070 */
[----:B------:R-:W-:-:S02]  /*194b0*/  IMAD.MOV.U32 R81, RZ, RZ, R14 ;  /* 0x000000ffff517224 */ /* 0x000fc400078e000e */
[----:B------:R-:W-:Y:S01]  /*194c0*/  FADD.FTZ R14, R5, R9 ;  /* 0x00000009050e7221 */ /* 0x000fe20000010000 */
[C---:B------:R-:W-:Y:S02]  /*194d0*/  PRMT R160, R8.reuse, 0x7610, R160 ;  /* 0x0000761008a07816 */ /* 0x040fe400000000a0 */
[----:B------:R-:W-:Y:S01]  /*194e0*/  PRMT R159, R8, 0x7632, R159 ;  /* 0x00007632089f7816 */ /* 0x000fe2000000009f */
[----:B---3--:R-:W-:Y:S01]  /*194f0*/  FADD.FTZ R8, R19, R34 ;  /* 0x0000002213087221 */ /* 0x008fe20000010000 */
[----:B----4-:R-:W-:Y:S01]  /*19500*/  F2FP.BF16.F32.PACK_AB R5, R4, R19 ;  /* 0x000000130405723e */ /* 0x010fe200000010ff */
[----:B------:R-:W-:Y:S01]  /*19510*/  IMAD.MOV.U32 R79, RZ, RZ, R169 ;  /* 0x000000ffff4f7224 */ /* 0x000fe200078e00a9 */
[----:B------:R-:W-:Y:S01]  /*19520*/  MUFU.EX2 R19, R153 ;  /* 0x0000009900137308 */ /* 0x000fe20000000800 */
[----:B------:R-:W-:Y:S02]  /*19530*/  IMAD.MOV.U32 R77, RZ, RZ, R2 ;  /* 0x000000ffff4d7224 */ /* 0x000fe400078e0002 */
[----:B------:R-:W-:-:S02]  /*19540*/  @!P2 HFMA2.BF16_V2 R86, -RZ.H0_H0, RZ.H0_H0, -R162.H0_H0 ;  /* 0x200000ffff56a231 */ /* 0x000fc400003409a2 */
[----:B------:R-:W-:Y:S01]  /*19550*/  IMAD.MOV.U32 R85, RZ, RZ, R80 ;  /* 0x000000ffff557224 */ /* 0x000fe200078e0050 */
[C---:B------:R-:W-:Y:S01]  /*19560*/  PRMT R158, R5.reuse, 0x7610, R158 ;  /* 0x00007610059e7816 */ /* 0x040fe2000000009e */
[----:B------:R-:W-:Y:S01]  /*19570*/  IMAD.MOV.U32 R82, RZ, RZ, R62 ;  /* 0x000000ffff527224 */ /* 0x000fe200078e003e */
[----:B------:R-:W1:Y:S01]  /*19580*/  MUFU.EX2 R9, R154 ;  /* 0x0000009a00097308 */ /* 0x000e620000000800 */
[----:B------:R-:W-:Y:S01]  /*19590*/  IMAD.MOV.U32 R80, RZ, RZ, R78 ;  /* 0x000000ffff507224 */ /* 0x000fe200078e004e */
[----:B------:R-:W-:Y:S01]  /*195a0*/  PRMT R157, R5, 0x7632, R157 ;  /* 0x00007632059d7816 */ /* 0x000fe2000000009d */
[----:B------:R-:W-:Y:S01]  /*195b0*/  IMAD.MOV.U32 R78, RZ, RZ, R76 ;  /* 0x000000ffff4e7224 */ /* 0x000fe200078e004c */
[----:B------:R-:W-:Y:S01]  /*195c0*/  LOP3.LUT R7, R15, 0xff, RZ, 0xc0, !PT ;  /* 0x000000ff0f077812 */ /* 0x000fe200078ec0ff */
[----:B------:R-:W-:Y:S01]  /*195d0*/  IMAD.MOV.U32 R62, RZ, RZ, R79 ;  /* 0x000000ffff3e7224 */ /* 0x000fe200078e004f */
[----:B------:R-:W-:Y:S01]  /*195e0*/  LOP3.LUT R5, R6, 0xffff, RZ, 0xc0, !PT ;  /* 0x0000ffff06057812 */ /* 0x000fe200078ec0ff */
[----:B------:R-:W-:-:S02]  /*195f0*/  IMAD.MOV.U32 R76, RZ, RZ, R112 ;  /* 0x000000ffff4c7224 */ /* 0x000fc400078e0070 */
[----:B------:R-:W-:Y:S02]  /*19600*/  @!P1 HFMA2.BF16_V2 R110, -RZ.H0_H0, RZ.H0_H0, -R159.H0_H0 ;  /* 0x200000ffff6e9231 */ /* 0x000fe4000034099f */
[----:B------:R-:W-:Y:S01]  /*19610*/  IMAD.MOV.U32 R79, RZ, RZ, R77 ;  /* 0x000000ffff4f7224 */ /* 0x000fe200078e004d */
[----:B------:R-:W-:Y:S01]  /*19620*/  PRMT R112, R161, 0x5410, R162 ;  /* 0x00005410a1707816 */ /* 0x000fe200000000a2 */
[----:B------:R-:W-:Y:S01]  /*19630*/  IMAD.MOV.U32 R77, RZ, RZ, R35 ;  /* 0x000000ffff4d7224 */ /* 0x000fe200078e0023 */
[----:B------:R-:W-:Y:S01]  /*19640*/  @!P2 PRMT R162, R86, 0x5410, RZ ;  /* 0x0000541056a2a816 */ /* 0x000fe200000000ff */
[----:B------:R-:W-:Y:S02]  /*19650*/  IMAD.MOV.U32 R35, RZ, RZ, R50 ;  /* 0x000000ffff237224 */ /* 0x000fe400078e0032 */
[----:B------:R-:W-:Y:S02]  /*19660*/  @!P0 HFMA2.BF16_V2 R114, -RZ.H0_H0, RZ.H0_H0, -R158.H0_H0 ;  /* 0x200000ffff728231 */ /* 0x000fe4000034099e */
[----:B------:R-:W-:Y:S01]  /*19670*/  IMAD.MOV.U32 R50, RZ, RZ, R111 ;  /* 0x000000ffff327224 */ /* 0x000fe200078e006f */
[----:B------:R-:W-:-:S02]  /*19680*/  ISETP.LE.U32.AND P2, PT, R7, UR13, PT ;  /* 0x0000000d07007c0c */ /* 0x000fc4000bf43070 */
[----:B------:R-:W-:Y:S01]  /*19690*/  ISETP.LE.U32.AND P3, PT, R21, UR13, PT ;  /* 0x0000000d15007c0c */ /* 0x000fe2000bf63070 */
[----:B------:R-:W2:Y:S01]  /*196a0*/  MUFU.EX2 R28, R218 ;  /* 0x000000da001c7308 */ /* 0x000ea20000000800 */
[----:B------:R-:W-:Y:S01]  /*196b0*/  SHF.R.U32.HI R5, RZ, 0x8, R5 ;  /* 0x00000008ff057819 */ /* 0x000fe20000011605 */
[----:B------:R-:W-:Y:S01]  /*196c0*/  FADD.FTZ R25, R144, R25 ;  /* 0x0000001990197221 */ /* 0x000fe20000010000 */
[----:B------:R-:W-:Y:S01]  /*196d0*/  PRMT R111, R160, 0x5410, R159 ;  /* 0x00005410a06f7816 */ /* 0x000fe2000000009f */
[----:B------:R-:W-:Y:S01]  /*196e0*/  FADD.FTZ R8, R4, R8 ;  /* 0x0000000804087221 */ /* 0x000fe20000010000 */
[----:B------:R-:W-:Y:S01]  /*196f0*/  LOP3.LUT R7, R6, 0xff, RZ, 0xc0, !PT ;  /* 0x000000ff06077812 */ /* 0x000fe200078ec0ff */
[----:B------:R-:W-:Y:S01]  /*19700*/  IMAD.MOV.U32 R58, RZ, RZ, R126 ;  /* 0x000000ffff3a7224 */ /* 0x000fe200078e007e */
[----:B------:R-:W-:Y:S01]  /*19710*/  @!P1 PRMT R159, R110, 0x5410, RZ ;  /* 0x000054106e9f9816 */ /* 0x000fe200000000ff */
[----:B------:R3:W4:Y:S01]  /*19720*/  MUFU.EX2 R86, R156 ;  /* 0x0000009c00567308 */ /* 0x0007220000000800 */
[----:B------:R-:W-:Y:S01]  /*19730*/  PRMT R110, R158, 0x5410, R157 ;  /* 0x000054109e6e7816 */ /* 0x000fe2000000009d */
[----:B------:R-:W4:Y:S01]  /*19740*/  LDL.LU R2, [R1+0x1d4] ;  /* 0x0001d40001027983 */ /* 0x000f220000300800 */
[----:B------:R-:W-:-:S02]  /*19750*/  @!P0 PRMT R158, R114, 0x5410, RZ ;  /* 0x00005410729e8816 */ /* 0x000fc400000000ff */
[----:B------:R-:W-:Y:S01]  /*19760*/  LOP3.LUT R5, R5, 0xffff, RZ, 0xc0, !PT ;  /* 0x0000ffff05057812 */ /* 0x000fe200078ec0ff */
[----:B------:R-:W-:Y:S01]  /*19770*/  @!P3 HFMA2.BF16_V2 R108, -RZ.H0_H0, RZ.H0_H0, -R160.H0_H0 ;  /* 0x200000ffff6cb231 */ /* 0x000fe200003409a0 */
[----:B------:R-:W-:Y:S01]  /*19780*/  ISETP.LE.U32.AND P0, PT, R7, UR13, PT ;  /* 0x0000000d07007c0c */ /* 0x000fe2000bf03070 */
[----:B------:R-:W-:Y:S01]  /*19790*/  IMAD.MOV.U32 R21, RZ, RZ, R141 ;  /* 0x000000ffff157224 */ /* 0x000fe200078e008d */
[----:B------:R-:W-:Y:S01]  /*197a0*/  ISETP.LE.U32.AND P1, PT, R5, UR13, PT ;  /* 0x0000000d05007c0c */ /* 0x000fe2000bf23070 */
[----:B------:R-:W4:Y:S01]  /*197b0*/  LDL.LU R3, [R1+0x1d0] ;  /* 0x0001d00001037983 */ /* 0x000f220000300800 */
[----:B-1----:R-:W-:Y:S02]  /*197c0*/  F2FP.BF16.F32.PACK_AB R5, R9, R19 ;  /* 0x000000130905723e */ /* 0x002fe400000010ff */
[----:B------:R-:W-:Y:S01]  /*197d0*/  SHF.R.U32.HI R4, RZ, 0x8, R24 ;  /* 0x00000008ff047819 */ /* 0x000fe20000011618 */
[----:B------:R-:W-:Y:S01]  /*197e0*/  FADD.FTZ R7, R46, R25 ;  /* 0x000000192e077221 */ /* 0x000fe20000010000 */
[----:B------:R-:W-:Y:S01]  /*197f0*/  @!P3 PRMT R160, R108, 0x5410, RZ ;  /* 0x000054106ca0b816 */ /* 0x000fe200000000ff */
[----:B------:R-:W4:Y:S01]  /*19800*/  LDL.LU R169, [R1+0x1cc] ;  /* 0x0001cc0001a97983 */ /* 0x000f220000300800 */
[----:B---3--:R-:W-:-:S02]  /*19810*/  PRMT R156, R5, 0x7610, R156 ;  /* 0x00007610059c7816 */ /* 0x008fc4000000009c */
[----:B------:R-:W-:Y:S01]  /*19820*/  PRMT R155, R5, 0x7632, R155 ;  /* 0x00007632059b7816 */ /* 0x000fe2000000009b */
[----:B--2---:R-:W-:Y:S01]  /*19830*/  IMAD.MOV.U32 R24, RZ, RZ, R28 ;  /* 0x000000ffff187224 */ /* 0x004fe200078e001c */
[----:B------:R-:W-:Y:S01]  /*19840*/  ISETP.LE.U32.AND P3, PT, R23, UR13, PT ;  /* 0x0000000d17007c0c */ /* 0x000fe2000bf63070 */
[----:B------:R-:W-:Y:S01]  /*19850*/  @!P0 HFMA2.BF16_V2 R115, -RZ.H0_H0, RZ.H0_H0, -R156.H0_H0 ;  /* 0x200000ffff738231 */ /* 0x000fe2000034099c */
[----:B------:R-:W-:Y:S01]  /*19860*/  LOP3.LUT R4, R4, 0xffff, RZ, 0xc0, !PT ;  /* 0x0000ffff04047812 */ /* 0x000fe200078ec0ff */
[----:B----4-:R-:W-:Y:S01]  /*19870*/  IMAD.MOV.U32 R46, RZ, RZ, R86 ;  /* 0x000000ffff2e7224 */ /* 0x010fe200078e0056 */
[----:B------:R-:W-:Y:S01]  /*19880*/  PRMT R126, R156, 0x5410, R155 ;  /* 0x000054109c7e7816 */ /* 0x000fe2000000009b */
[----:B------:R-:W2:Y:S01]  /*19890*/  LDL.LU R172, [R1+0x1c8] ;  /* 0x0001c80001ac7983 */ /* 0x000ea20000300800 */
[----:B------:R-:W-:Y:S02]  /*198a0*/  @!P0 PRMT R156, R115, 0x5410, RZ ;  /* 0x00005410739c8816 */ /* 0x000fe400000000ff */
[----:B------:R-:W-:-:S02]  /*198b0*/  ISETP.LE.U32.AND P0, PT, R4, UR13, PT ;  /* 0x0000000d04007c0c */ /* 0x000fc4000bf03070 */
[----:B------:R-:W-:-:S04]  /*198c0*/  F2FP.BF16.F32.PACK_AB R4, R24, R46 ;  /* 0x0000002e1804723e */ /* 0x000fc800000010ff */
[C---:B------:R-:W-:Y:S02]  /*198d0*/  PRMT R154, R4.reuse, 0x7610, R154 ;  /* 0x00007610049a7816 */ /* 0x040fe4000000009a */
[----:B------:R-:W-:Y:S02]  /*198e0*/  PRMT R153, R4, 0x7632, R153 ;  /* 0x0000763204997816 */ /* 0x000fe40000000099 */
[----:B------:R-:W-:Y:S02]  /*198f0*/  LOP3.LUT R4, R10, 0xff, RZ, 0xc0, !PT ;  /* 0x000000ff0a047812 */ /* 0x000fe400078ec0ff */
[----:B------:R-:W1:Y:S01]  /*19900*/  MUFU.EX2 R10, R210 ;  /* 0x000000d2000a7308 */ /* 0x000e620000000800 */
[----:B------:R-:W-:Y:S02]  /*19910*/  @!P3 HFMA2.BF16_V2 R109, -RZ.H0_H0, RZ.H0_H0, -R157.H0_H0 ;  /* 0x200000ffff6db231 */ /* 0x000fe4000034099d */
[----:B------:R-:W-:Y:S02]  /*19920*/  @!P0 HFMA2.BF16_V2 R117, -RZ.H0_H0, RZ.H0_H0, -R153.H0_H0 ;  /* 0x200000ffff758231 */ /* 0x000fe40000340999 */
[----:B------:R-:W-:Y:S01]  /*19930*/  IMAD.MOV.U32 R86, RZ, RZ, R124 ;  /* 0x000000ffff567224 */ /* 0x000fe200078e007c */
[----:B------:R-:W-:Y:S01]  /*19940*/  @!P3 PRMT R157, R109, 0x5410, RZ ;  /* 0x000054106d9db816 */ /* 0x000fe200000000ff */
[----:B------:R-:W-:Y:S01]  /*19950*/  IMAD.MOV.U32 R109, RZ, RZ, R21 ;  /* 0x000000ffff6d7224 */ /* 0x000fe200078e0015 */
[----:B------:R-:W-:-:S02]  /*19960*/  PRMT R124, R154, 0x5410, R153 ;  /* 0x000054109a7c7816 */ /* 0x000fc40000000099 */
[----:B------:R-:W-:Y:S01]  /*19970*/  @!P0 PRMT R153, R117, 0x5410, RZ ;  /* 0x0000541075998816 */ /* 0x000fe200000000ff */
[----:B------:R-:W-:Y:S02]  /*19980*/  IMAD.MOV.U32 R117, RZ, RZ, R109 ;  /* 0x000000ffff757224 */ /* 0x000fe400078e006d */
[----:B------:R-:W-:Y:S02]  /*19990*/  IMAD.MOV.U32 R109, RZ, RZ, R86 ;  /* 0x000000ffff6d7224 */ /* 0x000fe400078e0056 */
[----:B------:R-:W-:Y:S02]  /*199a0*/  IMAD.MOV.U32 R31, RZ, RZ, R170 ;  /* 0x000000ffff1f7224 */ /* 0x000fe400078e00aa */
[----:B------:R-:W-:Y:S01]  /*199b0*/  IMAD.MOV.U32 R86, RZ, RZ, R30 ;  /* 0x000000ffff567224 */ /* 0x000fe200078e001e */
[----:B------:R-:W3:Y:S01]  /*199c0*/  LDL.LU R170, [R1+0x1c4] ;  /* 0x0001c40001aa7983 */ /* 0x000ee20000300800 */
[----:B------:R-:W-:Y:S02]  /*199d0*/  IMAD.MOV.U32 R30, RZ, RZ, R78 ;  /* 0x000000ffff1e7224 */ /* 0x000fe400078e004e */
[----:B------:R-:W-:Y:S01]  /*199e0*/  IMAD.MOV.U32 R20, RZ, RZ, R140 ;  /* 0x000000ffff147224 */ /* 0x000fe200078e008c */
[----:B------:R-:W4:Y:S01]  /*199f0*/  LDL.LU R171, [R1+0x1c0] ;  /* 0x0001c00001ab7983 */ /* 0x000f220000300800 */
[----:B------:R-:W-:-:S02]  /*19a00*/  IMAD.MOV.U32 R78, RZ, RZ, R234 ;  /* 0x000000ffff4e7224 */ /* 0x000fc400078e00ea */
[----:B-1----:R-:W-:Y:S01]  /*19a10*/  FADD.FTZ R234, R10, R8 ;  /* 0x000000080aea7221 */ /* 0x002fe20000010000 */
[----:B------:R-:W4:Y:S04]  /*19a20*/  LDL.LU.64 R140, [R1+0x1b8] ;  /* 0x0001b800018c7983 */ /* 0x000f280000300a00 */
[----:B------:R1:W2:Y:S01]  /*19a30*/  LDL.LU.S16 R8, [R1+0x20] ;  /* 0x0000200001087983 */ /* 0x0002a20000300600 */
[----:B------:R-:W-:Y:S02]  /*19a40*/  IMAD.MOV.U32 R108, RZ, RZ, R20 ;  /* 0x000000ffff6c7224 */ /* 0x000fe400078e0014 */
[----:B------:R-:W-:Y:S02]  /*19a50*/  IMAD.MOV.U32 R28, RZ, RZ, R50 ;  /* 0x000000ffff1c7224 */ /* 0x000fe400078e0032 */
[----:B------:R-:W-:-:S02]  /*19a60*/  IMAD.MOV.U32 R50, RZ, RZ, R232 ;  /* 0x000000ffff327224 */ /* 0x000fc400078e00e8 */
[----:B------:R-:W-:Y:S01]  /*19a70*/  IMAD.MOV.U32 R20, RZ, RZ, R59 ;  /* 0x000000ffff147224 */ /* 0x000fe200078e003b */
[----:B------:R-:W-:Y:S01]  /*19a80*/  MUFU.EX2 R232, R75 ;  /* 0x0000004b00e87308 */ /* 0x000fe20000000800 */
[----:B------:R-:W-:-:S07]  /*19a90*/  @!P4 HFMA2.BF16_V2 R87, -RZ.H0_H0, RZ.H0_H0, -R161.H0_H0 ;  /* 0x200000ffff57c231 */ /* 0x000fce00003409a1 */
[----:B------:R-:W1:Y:S01]  /*19aa0*/  MUFU.EX2 R59, R142 ;  /* 0x0000008e003b7308 */ /* 0x000e620000000800 */
[----:B------:R-:W-:Y:S02]  /*19ab0*/  ISETP.LE.U32.AND P3, PT, R4, UR13, PT ;  /* 0x0000000d04007c0c */ /* 0x000fe4000bf63070 */
[----:B------:R-:W-:Y:S01]  /*19ac0*/  SHF.R.U32.HI R4, RZ, 0x18, R6 ;  /* 0x00000018ff047819 */ /* 0x000fe20000011606 */
[----:B------:R-:W-:Y:S01]  /*19ad0*/  @!P1 HFMA2.BF16_V2 R116, -RZ.H0_H0, RZ.H0_H0, -R155.H0_H0 ;  /* 0x200000ffff749231 */ /* 0x000fe2000034099b */
[----:B------:R-:W-:Y:S01]  /*19ae0*/  @!P4 PRMT R161, R87, 0x5410, RZ ;  /* 0x0000541057a1c816 */ /* 0x000fe200000000ff */
[----:B------:R-:W-:Y:S01]  /*19af0*/  IMAD.MOV.U32 R114, RZ, RZ, R230 ;  /* 0x000000ffff727224 */ /* 0x000fe200078e00e6 */
[----:B------:R-:W-:Y:S01]  /*19b00*/  ISETP.LE.U32.AND P4, PT, R4, UR13, PT ;  /* 0x0000000d04007c0c */ /* 0x000fe2000bf83070 */
[----:B------:R-:W-:Y:S01]  /*19b10*/  IMAD.MOV.U32 R115, RZ, RZ, R231 ;  /* 0x000000ffff737224 */ /* 0x000fe200078e00e7 */
[----:B------:R-:W-:Y:S01]  /*19b20*/  SHF.R.U32.HI R4, RZ, 0x10, R6 ;  /* 0x00000010ff047819 */ /* 0x000fe20000011606 */
[----:B------:R-:W-:Y:S01]  /*19b30*/  MUFU.EX2 R231, R220 ;  /* 0x000000dc00e77308 */ /* 0x000fe20000000800 */
[----:B------:R-:W-:Y:S01]  /*19b40*/  @!P5 HFMA2.BF16_V2 R118, -RZ.H0_H0, RZ.H0_H0, -R154.H0_H0 ;  /* 0x200000ffff76d231 */ /* 0x000fe2000034099a */
[----:B------:R-:W-:Y:S01]  /*19b50*/  @!P1 PRMT R155, R116, 0x5410, RZ ;  /* 0x00005410749b9816 */ /* 0x000fe200000000ff */
[----:B------:R-:W-:Y:S01]  /*19b60*/  IMAD.MOV.U32 R116, RZ, RZ, R108 ;  /* 0x000000ffff747224 */ /* 0x000fe200078e006c */
[----:B------:R-:W-:-:S04]  /*19b70*/  LOP3.LUT R4, R4, 0xff, RZ, 0xc0, !PT ;  /* 0x000000ff04047812 */ /* 0x000fc800078ec0ff */
[----:B------:R-:W1:Y:S02]  /*19b80*/  MUFU.EX2 R230, R225 ;  /* 0x000000e100e67308 */ /* 0x000e640000000800 */
[----:B-1----:R-:W-:Y:S01]  /*19b90*/  F2FP.BF16.F32.PACK_AB R5, R232, R59 ;  /* 0x0000003be805723e */ /* 0x002fe200000010ff */
[----:B------:R-:W-:Y:S01]  /*19ba0*/  IMAD.MOV.U32 R108, RZ, RZ, R63 ;  /* 0x000000ffff6c7224 */ /* 0x000fe200078e003f */
[----:B------:R-:W-:Y:S02]  /*19bb0*/  @!P5 PRMT R154, R118, 0x5410, RZ ;  /* 0x00005410769ad816 */ /* 0x000fe400000000ff */
[----:B------:R-:W-:Y:S02]  /*19bc0*/  PRMT R151, R5, 0x7632, R151 ;  /* 0x0000763205977816 */ /* 0x000fe40000000097 */
[----:B------:R-:W-:Y:S01]  /*19bd0*/  MUFU.EX2 R63, R229 ;  /* 0x000000e5003f7308 */ /* 0x000fe20000000800 */
[----:B------:R-:W-:Y:S02]  /*19be0*/  ISETP.LE.U32.AND P5, PT, R4, UR13, PT ;  /* 0x0000000d04007c0c */ /* 0x000fe4000bfa3070 */
[----:B------:R-:W-:-:S05]  /*19bf0*/  LOP3.LUT R4, R0, 0xffff, RZ, 0xc0, !PT ;  /* 0x0000ffff00047812 */ /* 0x000fca00078ec0ff */
[----:B------:R-:W1:Y:S01]  /*19c00*/  MUFU.EX2 R228, R228 ;  /* 0x000000e400e47308 */ /* 0x000e620000000800 */
[----:B------:R-:W-:Y:S01]  /*19c10*/  PRMT R152, R5, 0x7610, R152 ;  /* 0x0000761005987816 */ /* 0x000fe20000000098 */
[----:B------:R-:W-:Y:S01]  /*19c20*/  @!P6 HFMA2.BF16_V2 R119, -RZ.H0_H0, RZ.H0_H0, -R151.H0_H0 ;  /* 0x200000ffff77e231 */ /* 0x000fe20000340997 */
[----:B------:R-:W-:Y:S02]  /*19c30*/  LOP3.LUT R5, R0, 0xff, RZ, 0xc0, !PT ;  /* 0x000000ff00057812 */ /* 0x000fe400078ec0ff */
[----:B------:R-:W-:Y:S01]  /*19c40*/  SHF.R.U32.HI R4, RZ, 0x8, R4 ;  /* 0x00000008ff047819 */ /* 0x000fe20000011604 */
[----:B------:R-:W-:Y:S01]  /*19c50*/  IMAD.MOV.U32 R21, RZ, RZ, R125 ;  /* 0x000000ffff157224 */ /* 0x000fe200078e007d */
[----:B------:R-:W-:Y:S02]  /*19c60*/  PRMT R125, R152, 0x5410, R151 ;  /* 0x00005410987d7816 */ /* 0x000fe40000000097 */
[----:B------:R-:W-:Y:S02]  /*19c70*/  ISETP.LE.U32.AND P1, PT, R5, UR13, PT ;  /* 0x0000000d05007c0c */ /* 0x000fe4000bf23070 */
[----:B------:R-:W-:-:S02]  /*19c80*/  @!P6 PRMT R151, R119, 0x5410, RZ ;  /* 0x000054107797e816 */ /* 0x000fc400000000ff */
[----:B------:R-:W-:Y:S02]  /*19c90*/  LOP3.LUT R4, R4, 0xffff, RZ, 0xc0, !PT ;  /* 0x0000ffff04047812 */ /* 0x000fe400078ec0ff */
[----:B------:R-:W-:Y:S02]  /*19ca0*/  F2FP.BF16.F32.PACK_AB R5, R230, R231 ;  /* 0x000000e7e605723e */ /* 0x000fe400000010ff */
[----:B------:R-:W-:Y:S02]  /*19cb0*/  ISETP.LE.U32.AND P6, PT, R26, UR13, PT ;  /* 0x0000000d1a007c0c */ /* 0x000fe4000bfc3070 */
[----:B------:R-:W-:Y:S02]  /*19cc0*/  ISETP.LE.U32.AND P0, PT, R4, UR13, PT ;  /* 0x0000000d04007c0c */ /* 0x000fe4000bf03070 */
[C---:B------:R-:W-:Y:S02]  /*19cd0*/  PRMT R150, R5.reuse, 0x7610, R150 ;  /* 0x0000761005967816 */ /* 0x040fe40000000096 */
[----:B------:R-:W-:-:S02]  /*19ce0*/  PRMT R149, R5, 0x7632, R149 ;  /* 0x0000763205957816 */ /* 0x000fc40000000095 */
[----:B------:R-:W-:Y:S02]  /*19cf0*/  SHF.R.U32.HI R4, RZ, 0x8, R22 ;  /* 0x00000008ff047819 */ /* 0x000fe40000011616 */
[----:B-1----:R-:W-:Y:S01]  /*19d00*/  F2FP.BF16.F32.PACK_AB R5, R228, R63 ;  /* 0x0000003fe405723e */ /* 0x002fe200000010ff */
[----:B------:R-:W-:Y:S01]  /*19d10*/  @!P2 HFMA2.BF16_V2 R127, -RZ.H0_H0, RZ.H0_H0, -R152.H0_H0 ;  /* 0x200000ffff7fa231 */ /* 0x000fe20000340998 */
[----:B------:R-:W-:Y:S01]  /*19d20*/  MUFU.EX2 R225, R60 ;  /* 0x0000003c00e17308 */ /* 0x000fe20000000800 */
[----:B------:R-:W-:Y:S02]  /*19d30*/  LOP3.LUT R4, R4, 0xffff, RZ, 0xc0, !PT ;  /* 0x0000ffff04047812 */ /* 0x000fe400078ec0ff */
[----:B------:R-:W-:-:S05]  /*19d40*/  PRMT R148, R5, 0x7610, R148 ;  /* 0x0000761005947816 */ /* 0x000fca0000000094 */
[----:B------:R-:W1:Y:S01]  /*19d50*/  MUFU.EX2 R220, R48 ;  /* 0x0000003000dc7308 */ /* 0x000e620000000800 */
[----:B------:R-:W-:Y:S01]  /*19d60*/  @!P2 PRMT R152, R127, 0x5410, RZ ;  /* 0x000054107f98a816 */ /* 0x000fe200000000ff */
[----:B------:R-:W-:Y:S01]  /*19d70*/  @!P6 HFMA2.BF16_V2 R130, -RZ.H0_H0, RZ.H0_H0, -R148.H0_H0 ;  /* 0x200000ffff82e231 */ /* 0x000fe20000340994 */
[----:B------:R-:W-:Y:S02]  /*19d80*/  ISETP.LE.U32.AND P2, PT, R4, UR13, PT ;  /* 0x0000000d04007c0c */ /* 0x000fe4000bf43070 */
[--C-:B------:R-:W-:Y:S02]  /*19d90*/  SHF.R.U32.HI R4, RZ, 0x18, R0.reuse ;  /* 0x00000018ff047819 */ /* 0x100fe40000011600 */
[----:B------:R-:W-:Y:S02]  /*19da0*/  PRMT R147, R5, 0x7632, R147 ;  /* 0x0000763205937816 */ /* 0x000fe40000000093 */
[----:B------:R-:W-:Y:S01]  /*19db0*/  SHF.R.U32.HI R0, RZ, 0x10, R0 ;  /* 0x00000010ff007819 */ /* 0x000fe20000011600 */
[----:B------:R-:W-:Y:S01]  /*19dc0*/  @!P1 HFMA2.BF16_V2 R128, -RZ.H0_H0, RZ.H0_H0, -R150.H0_H0 ;  /* 0x200000ffff809231 */ /* 0x000fe20000340996 */
[----:B------:R-:W-:Y:S01]  /*19dd0*/  PRMT R229, R148, 0x5410, R147 ;  /* 0x0000541094e57816 */ /* 0x000fe20000000093 */
[----:B------:R-:W-:Y:S01]  /*19de0*/  IMAD.MOV.U32 R87, RZ, RZ, R79 ;  /* 0x000000ffff577224 */ /* 0x000fe200078e004f */
[----:B------:R-:W-:Y:S01]  /*19df0*/  LOP3.LUT R0, R0, 0xff, RZ, 0xc0, !PT ;  /* 0x000000ff00007812 */ /* 0x000fe200078ec0ff */
[----:B------:R-:W-:Y:S01]  /*19e00*/  IMAD.MOV.U32 R79, RZ, RZ, R233 ;  /* 0x000000ffff4f7224 */ /* 0x000fe200078e00e9 */
[----:B------:R-:W-:-:S02]  /*19e10*/  @!P6 PRMT R148, R130, 0x5410, RZ ;  /* 0x000054108294e816 */ /* 0x000fc400000000ff */
[----:B------:R-:W-:Y:S02]  /*19e20*/  ISETP.LE.U32.AND P6, PT, R27, UR13, PT ;  /* 0x0000000d1b007c0c */ /* 0x000fe4000bfc3070 */
[----:B------:R-:W-:Y:S02]  /*19e30*/  PRMT R233, R150, 0x5410, R149 ;  /* 0x0000541096e97816 */ /* 0x000fe40000000095 */
[----:B------:R-:W-:Y:S02]  /*19e40*/  @!P1 PRMT R150, R128, 0x5410, RZ ;  /* 0x0000541080969816 */ /* 0x000fe400000000ff */
[----:B------:R-:W-:Y:S02]  /*19e50*/  ISETP.LE.U32.AND P1, PT, R0, UR13, PT ;  /* 0x0000000d00007c0c */ /* 0x000fe4000bf23070 */
[----:B-1----:R-:W-:-:S04]  /*19e60*/  F2FP.BF16.F32.PACK_AB R0, R220, R225 ;  /* 0x000000e1dc00723e */ /* 0x002fc800000010ff */
[----:B------:R-:W-:Y:S01]  /*19e70*/  PRMT R146, R0, 0x7632, R146 ;  /* 0x0000763200927816 */ /* 0x000fe20000000092 */
[----:B------:R-:W-:Y:S02]  /*19e80*/  IMAD.MOV.U32 R66, RZ, RZ, R62 ;  /* 0x000000ffff427224 */ /* 0x000fe400078e003e */
[----:B------:R-:W-:Y:S02]  /*19e90*/  IMAD.MOV.U32 R62, RZ, RZ, R240 ;  /* 0x000000ffff3e7224 */ /* 0x000fe400078e00f0 */
[----:B------:R-:W-:Y:S01]  /*19ea0*/  FADD.FTZ R240, R52, R7 ;  /* 0x0000000734f07221 */ /* 0x000fe20000010000 */
[----:B--2---:R-:W-:-:S05]  /*19eb0*/  @!P6 HFMA2.BF16_V2 R8, -RZ.H0_H0, RZ.H0_H0, -R146.H0_H0 ;  /* 0x200000ffff08e231 */ /* 0x004fca0000340992 */
[----:B------:R-:W-:Y:S02]  /*19ec0*/  PRMT R7, R8, 0x7610, R7 ;  /* 0x0000761008077816 */ /* 0x000fe40000000007 */
[----:B------:R2:W3:Y:S01]  /*19ed0*/  LDL.LU.S16 R8, [R1+0x58] ;  /* 0x0000580001087983 */ /* 0x0004e20000300600 */
[----:B------:R-:W1:Y:S01]  /*19ee0*/  MUFU.EX2 R211, R211 ;  /* 0x000000d300d37308 */ /* 0x000e620000000800 */
[----:B------:R-:W-:-:S05]  /*19ef0*/  @!P0 HFMA2.BF16_V2 R129, -RZ.H0_H0, RZ.H0_H0, -R149.H0_H0 ;  /* 0x200000ffff818231 */ /* 0x000fca0000340995 */
[----:B------:R-:W-:Y:S02]  /*19f00*/  @!P0 PRMT R149, R129, 0x5410, RZ ;  /* 0x0000541081958816 */ /* 0x000fe400000000ff */
[----:B------:R-:W-:Y:S01]  /*19f10*/  ISETP.LE.U32.AND P0, PT, R4, UR13, PT ;  /* 0x0000000d04007c0c */ /* 0x000fe2000bf03070 */
[----:B------:R-:W-:Y:S02]  /*19f20*/  IMAD.MOV.U32 R23, RZ, RZ, R66 ;  /* 0x000000ffff177224 */ /* 0x000fe400078e0042 */
[----:B------:R-:W-:Y:S01]  /*19f30*/  IMAD.MOV.U32 R66, RZ, RZ, R58 ;  /* 0x000000ffff427224 */ /* 0x000fe200078e003a */
[----:B-1----:R-:W-:Y:S01]  /*19f40*/  F2FP.BF16.F32.PACK_AB R4, R211, R10 ;  /* 0x0000000ad304723e */ /* 0x002fe200000010ff */
[----:B------:R-:W-:-:S03]  /*19f50*/  IMAD.MOV.U32 R58, RZ, RZ, R85 ;  /* 0x000000ffff3a7224 */ /* 0x000fc600078e0055 */
[----:B------:R-:W-:Y:S01]  /*19f60*/  PRMT R145, R4, 0x7610, R145 ;  /* 0x0000761004917816 */ /* 0x000fe20000000091 */
[----:B------:R-:W-:Y:S02]  /*19f70*/  IMAD.MOV.U32 R85, RZ, RZ, R84 ;  /* 0x000000ffff557224 */ /* 0x000fe400078e0054 */
[----:B------:R-:W-:Y:S02]  /*19f80*/  @!P3 HFMA2.BF16_V2 R131, -RZ.H0_H0, RZ.H0_H0, -R0.H0_H0 ;  /* 0x200000ffff83b231 */ /* 0x000fe40000340900 */
[----:B------:R-:W-:Y:S02]  /*19f90*/  IMAD.MOV.U32 R84, RZ, RZ, R83 ;  /* 0x000000ffff547224 */ /* 0x000fe400078e0053 */
[----:B------:R-:W-:Y:S01]  /*19fa0*/  FADD.FTZ R6, R19, R14 ;  /* 0x0000000e13067221 */ /* 0x000fe20000010000 */
[----:B------:R-:W-:Y:S02]  /*19fb0*/  IMAD.MOV.U32 R83, RZ, RZ, R82 ;  /* 0x000000ffff537224 */ /* 0x000fe400078e0052 */
[----:B------:R-:W-:Y:S01]  /*19fc0*/  IMAD.MOV.U32 R82, RZ, RZ, R31 ;  /* 0x000000ffff527224 */ /* 0x000fe200078e001f */
[----:B------:R-:W-:Y:S01]  /*19fd0*/  @P3 PRMT R210, R0, 0x7610, R210 ;  /* 0x0000761000d23816 */ /* 0x000fe200000000d2 */
[----:B------:R-:W-:Y:S01]  /*19fe0*/  IMAD.MOV.U32 R31, RZ, RZ, R76 ;  /* 0x000000ffff1f7224 */ /* 0x000fe200078e004c */
[----:B------:R-:W-:Y:S01]  /*19ff0*/  @!P3 PRMT R210, R131, 0x5410, RZ ;  /* 0x0000541083d2b816 */ /* 0x000fe200000000ff */
[----:B------:R-:W-:-:S02]  /*1a000*/  IMAD.MOV.U32 R76, RZ, RZ, R235 ;  /* 0x000000ffff4c7224 */ /* 0x000fc400078e00eb */
[----:B------:R-:W-:Y:S01]  /*1a010*/  FADD.FTZ R235, R9, R6 ;  /* 0x0000000609eb7221 */ /* 0x000fe20000010000 */
[----:B------:R-:W-:Y:S02]  /*1a020*/  PRMT R131, R0, 0x5410, R146 ;  /* 0x0000541000837816 */ /* 0x000fe40000000092 */
[----:B------:R-:W-:Y:S01]  /*1a030*/  @!P6 PRMT R146, R7, 0x5410, RZ ;  /* 0x000054100792e816 */ /* 0x000fe200000000ff */
[----:B---3--:R-:W-:-:S05]  /*1a040*/  @!P5 HFMA2.BF16_V2 R8, -RZ.H0_H0, RZ.H0_H0, -R145.H0_H0 ;  /* 0x200000ffff08d231 */ /* 0x008fca0000340991 */
[----:B------:R-:W-:Y:S02]  /*1a050*/  PRMT R6, R8, 0x7610, R6 ;  /* 0x0000761008067816 */ /* 0x000fe40000000006 */
[----:B------:R2:W3:Y:S04]  /*1a060*/  LDL.LU.S16 R8, [R1+0x24] ;  /* 0x0000240001087983 */ /* 0x0004e80000300600 */
[----:B------:R2:W4:Y:S01]  /*1a070*/  LDL.LU.S16 R7, [R1+0x60] ;  /* 0x0000600001077983 */ /* 0x0005220000300600 */
[----:B------:R-:W-:Y:S02]  /*1a080*/  IMAD.MOV.U32 R128, RZ, RZ, R114 ;  /* 0x000000ffff807224 */ /* 0x000fe400078e0072 */
[----:B------:R-:W-:Y:S02]  /*1a090*/  IMAD.MOV.U32 R114, RZ, RZ, R20 ;  /* 0x000000ffff727224 */ /* 0x000fe400078e0014 */
[----:B------:R-:W-:Y:S01]  /*1a0a0*/  IMAD.MOV.U32 R20, RZ, RZ, R74 ;  /* 0x000000ffff147224 */ /* 0x000fe200078e004a */
[----:B------:R-:W-:Y:S01]  /*1a0b0*/  MUFU.EX2 R218, R67 ;  /* 0x0000004300da7308 */ /* 0x000fe20000000800 */
[----:B------:R-:W-:-:S07]  /*1a0c0*/  IMAD.MOV.U32 R74, RZ, RZ, R215 ;  /* 0x000000ffff4a7224 */ /* 0x000fce00078e00d7 */
[----:B------:R-:W1:Y:S01]  /*1a0d0*/  MUFU.EX2 R215, R73 ;  /* 0x0000004900d77308 */ /* 0x000e620000000800 */
[----:B------:R-:W-:Y:S02]  /*1a0e0*/  PRMT R144, R4, 0x7632, R144 ;  /* 0x0000763204907816 */ /* 0x000fe40000000090 */
[----:B-1----:R-:W-:-:S04]  /*1a0f0*/  F2FP.BF16.F32.PACK_AB R4, R218, R215 ;  /* 0x000000d7da04723e */ /* 0x002fc800000010ff */
[C---:B------:R-:W-:Y:S02]  /*1a100*/  PRMT R143, R4.reuse, 0x7610, R143 ;  /* 0x00007610048f7816 */ /* 0x040fe4000000008f */
[----:B------:R-:W-:-:S03]  /*1a110*/  PRMT R142, R4, 0x7632, R142 ;  /* 0x00007632048e7816 */ /* 0x000fc6000000008e */
[----:B----4-:R-:W-:-:S05]  /*1a120*/  @!P1 HFMA2.BF16_V2 R7, -RZ.H0_H0, RZ.H0_H0, -R143.H0_H0 ;  /* 0x200000ffff079231 */ /* 0x010fca000034098f */
[----:B------:R-:W-:Y:S02]  /*1a130*/  PRMT R4, R7, 0x7610, R4 ;  /* 0x0000761007047816 */ /* 0x000fe40000000004 */
[----:B------:R2:W4:Y:S01]  /*1a140*/  LDL.LU.S16 R7, [R1+0x5c] ;  /* 0x00005c0001077983 */ /* 0x0005220000300600 */
[----:B------:R-:W-:Y:S02]  /*1a150*/  IMAD.MOV.U32 R129, RZ, RZ, R115 ;  /* 0x000000ffff817224 */ /* 0x000fe400078e0073 */
[----:B------:R-:W-:Y:S01]  /*1a160*/  IMAD.MOV.U32 R26, RZ, RZ, R116 ;  /* 0x000000ffff1a7224 */ /* 0x000fe200078e0074 */
[----:B------:R-:W-:Y:S01]  /*1a170*/  PRMT R130, R143, 0x5410, R142 ;  /* 0x000054108f827816 */ /* 0x000fe2000000008e */
[----:B------:R-:W-:Y:S01]  /*1a180*/  FADD.FTZ R15, R42, R29 ;  /* 0x0000001d2a0f7221 */ /* 0x000fe20000010000 */
[----:B------:R-:W-:Y:S02]  /*1a190*/  IMAD.MOV.U32 R34, RZ, RZ, R108 ;  /* 0x000000ffff227224 */ /* 0x000fe400078e006c */
[----:B------:R-:W-:-:S02]  /*1a1a0*/  IMAD.MOV.U32 R108, RZ, RZ, R87 ;  /* 0x000000ffff6c7224 */ /* 0x000fc400078e0057 */
[----:B------:R-:W-:Y:S02]  /*1a1b0*/  IMAD.MOV.U32 R87, RZ, RZ, R28 ;  /* 0x000000ffff577224 */ /* 0x000fe400078e001c */
[----:B------:R-:W-:Y:S01]  /*1a1c0*/  FADD.FTZ R28, R43, R15 ;  /* 0x0000000f2b1c7221 */ /* 0x000fe20000010000 */
[----:B---3--:R-:W-:Y:S01]  /*1a1d0*/  @!P4 HFMA2.BF16_V2 R8, -RZ.H0_H0, RZ.H0_H0, -R144.H0_H0 ;  /* 0x200000ffff08c231 */ /* 0x008fe20000340990 */
[----:B------:R-:W-:Y:S02]  /*1a1e0*/  PRMT R119, R145, 0x5410, R144 ;  /* 0x0000541091777816 */ /* 0x000fe40000000090 */
[----:B------:R-:W-:Y:S02]  /*1a1f0*/  @!P5 PRMT R145, R6, 0x5410, RZ ;  /* 0x000054100691d816 */ /* 0x000fe400000000ff */
[----:B------:R-:W-:Y:S02]  /*1a200*/  @!P1 PRMT R143, R4, 0x5410, RZ ;  /* 0x00005410048f9816 */ /* 0x000fe400000000ff */
[----:B------:R-:W-:-:S04]  /*1a210*/  PRMT R5, R8, 0x7610, R5 ;  /* 0x0000761008057816 */ /* 0x000fc80000000005 */
[----:B------:R-:W-:Y:S01]  /*1a220*/  @!P4 PRMT R144, R5, 0x5410, RZ ;  /* 0x000054100590c816 */ /* 0x000fe200000000ff */
[----:B------:R-:W-:Y:S04]  /*1a230*/  STG.E.U16 desc[UR28][R12.64+-0x100], R57 ;  /* 0xffff00390c007986 */ /* 0x000fe8000c10151c */
[----:B------:R-:W-:Y:S04]  /*1a240*/  STG.E.U16 desc[UR28][R12.64+-0xfe], R54 ;  /* 0xffff02360c007986 */ /* 0x000fe8000c10151c */
[----:B------:R-:W-:Y:S04]  /*1a250*/  STG.E.U16 desc[UR28][R32.64+-0x100], R49 ;  /* 0xffff003120007986 */ /* 0x000fe8000c10151c */
[----:B------:R-:W-:Y:S04]  /*1a260*/  STG.E.U16 desc[UR28][R32.64+-0xfe], R51 ;  /* 0xffff023320007986 */ /* 0x000fe8000c10151c */
[----:B------:R1:W-:Y:S04]  /*1a270*/  STG.E.U16 desc[UR28][R2.64+-0xfe], R11 ;  /* 0xffff020b02007986 */ /* 0x0003e8000c10151c */
[----:B------:R3:W-:Y:S01]  /*1a280*/  STG.E.U16 desc[UR28][R2.64+-0x100], R16 ;  /* 0xffff001002007986 */ /* 0x0007e2000c10151c */
[----:B------:R-:W-:-:S02]  /*1a290*/  IMAD.MOV.U32 R115, RZ, RZ, R34 ;  /* 0x000000ffff737224 */ /* 0x000fc400078e0022 */
[----:B------:R-:W-:Y:S02]  /*1a2a0*/  IMAD.MOV.U32 R34, RZ, RZ, R21 ;  /* 0x000000ffff227224 */ /* 0x000fe400078e0015 */
[----:B------:R-:W-:Y:S02]  /*1a2b0*/  IMAD.MOV.U32 R25, RZ, RZ, R20 ;  /* 0x000000ffff197224 */ /* 0x000fe400078e0014 */
[----:B------:R-:W-:Y:S01]  /*1a2c0*/  IMAD.MOV.U32 R75, RZ, RZ, R243 ;  /* 0x000000ffff4b7224 */ /* 0x000fe200078e00f3 */
[----:B------:R-:W-:Y:S01]  /*1a2d0*/  UIADD3 UR6, UR6, 0x1, URZ ;  /* 0x0000000106067890 */ /* 0x000fe2000fffe03f */
[----:B------:R-:W-:Y:S02]  /*1a2e0*/  IMAD.MOV.U32 R27, RZ, RZ, R117 ;  /* 0x000000ffff1b7224 */ /* 0x000fe400078e0075 */
[----:B------:R-:W-:Y:S02]  /*1a2f0*/  @!P2 HFMA2.BF16_V2 R252, -RZ.H0_H0, RZ.H0_H0, -R147.H0_H0 ;  /* 0x200000fffffca231 */ /* 0x000fe40000340993 */
[----:B----4-:R-:W-:-:S02]  /*1a300*/  @!P0 HFMA2.BF16_V2 R7, -RZ.H0_H0, RZ.H0_H0, -R142.H0_H0 ;  /* 0x200000ffff078231 */ /* 0x010fc4000034098e */
[----:B------:R-:W-:Y:S01]  /*1a310*/  IMAD.MOV.U32 R73, RZ, RZ, R46 ;  /* 0x000000ffff497224 */ /* 0x000fe200078e002e */
[----:B------:R2:W5:Y:S02]  /*1a320*/  LDL.LU R243, [R1+0x1b0] ;  /* 0x0001b00001f37983 */ /* 0x0005640000300800 */
[----:B------:R-:W-:-:S04]  /*1a330*/  PRMT R0, R7, 0x7610, R0 ;  /* 0x0000761007007816 */ /* 0x000fc80000000000 */
[----:B------:R-:W-:Y:S02]  /*1a340*/  @!P0 PRMT R142, R0, 0x5410, RZ ;  /* 0x00005410008e8816 */ /* 0x000fe400000000ff */
        /* <DEDUP_REMOVED lines=13> */
[----:B-1----:R-:W-:Y:S01]  /*1a420*/  IMAD.WIDE.U32 R10, R0, -0x2daee0ad, RZ ;  /* 0xd2511f53000a7825 */ /* 0x002fe200078e00ff */
[----:B------:R-:W-:-:S04]  /*1a430*/  LOP3.LUT R9, R7, UR26, R4, 0x96, !PT ;  /* 0x0000001a07097c12 */ /* 0x000fc8000f8e9604 */
[----:B------:R-:W-:Y:S01]  /*1a440*/  LOP3.LUT R0, R11, UR24, R8, 0x96, !PT ;  /* 0x000000180b007c12 */ /* 0x000fe2000f8e9608 */
[----:B------:R-:W-:-:S04]  /*1a450*/  IMAD.U32 R7, RZ, RZ, UR47 ;  /* 0x0000002fff077e24 */ /* 0x000fc8000f8e00ff */
[----:B------:R-:W-:-:S04]  /*1a460*/  IMAD.WIDE.U32 R4, R0, -0x326172a9, RZ ;  /* 0xcd9e8d5700047825 */ /* 0x000fc800078e00ff */
[----:B------:R-:W-:Y:S01]  /*1a470*/  IMAD.WIDE R42, R7, 0x2, R12 ;  /* 0x00000002072a7825 */ /* 0x000fe200078e020c */
[----:B------:R-:W-:Y:S02]  /*1a480*/  SHF.R.U32.HI R7, RZ, 0x10, R4 ;  /* 0x00000010ff077819 */ /* 0x000fe40000011604 */
[----:B------:R-:W-:Y:S02]  /*1a490*/  LOP3.LUT R0, R5, UR21, R6, 0x96, !PT ;  /* 0x0000001505007c12 */ /* 0x000fe4000f8e9606 */
[C---:B------:R-:W-:Y:S02]  /*1a4a0*/  LOP3.LUT R5, R4.reuse, 0xffff, RZ, 0xc0, !PT ;  /* 0x0000ffff04057812 */ /* 0x040fe400078ec0ff */
[----:B------:R-:W-:Y:S02]  /*1a4b0*/  LOP3.LUT R8, R4, 0xff, RZ, 0xc0, !PT ;  /* 0x000000ff04087812 */ /* 0x000fe400078ec0ff */
[----:B------:R-:W-:Y:S02]  /*1a4c0*/  SHF.R.U32.HI R6, RZ, 0x18, R4 ;  /* 0x00000018ff067819 */ /* 0x000fe40000011604 */
[----:B------:R-:W-:Y:S01]  /*1a4d0*/  LOP3.LUT R4, R7, 0xff, RZ, 0xc0, !PT ;  /* 0x000000ff07047812 */ /* 0x000fe200078ec0ff */
[----:B------:R1:W-:Y:S01]  /*1a4e0*/  STG.E.U16 desc[UR28][R42.64+-0x100], R17 ;  /* 0xffff00112a007986 */ /* 0x0003e2000c10151c */
[----:B------:R-:W-:-:S04]  /*1a4f0*/  SHF.R.U32.HI R5, RZ, 0x8, R5 ;  /* 0x00000008ff057819 */ /* 0x000fc80000011605 */
[----:B---3--:R-:W-:Y:S02]  /*1a500*/  PRMT R16, R8, 0x5410, R5 ;  /* 0x0000541008107816 */ /* 0x008fe40000000005 */
[----:B-1----:R-:W-:Y:S02]  /*1a510*/  PRMT R17, R4, 0x5410, R6 ;  /* 0x0000541004117816 */ /* 0x002fe40000000006 */
[----:B------:R-:W-:-:S04]  /*1a520*/  LOP3.LUT R4, R0, 0xffff, RZ, 0xc0, !PT ;  /* 0x0000ffff00047812 */ /* 0x000fc800078ec0ff */
[----:B------:R-:W-:Y:S02]  /*1a530*/  SHF.R.U32.HI R5, RZ, 0x8, R4 ;  /* 0x00000008ff057819 */ /* 0x000fe40000011604 */
[----:B------:R-:W-:-:S04]  /*1a540*/  LOP3.LUT R4, R0, 0xff, RZ, 0xc0, !PT ;  /* 0x000000ff00047812 */ /* 0x000fc800078ec0ff */
[----:B------:R-:W-:Y:S02]  /*1a550*/  PRMT R11, R4, 0x5410, R5 ;  /* 0x00005410040b7816 */ /* 0x000fe40000000005 */
[--C-:B------:R-:W-:Y:S02]  /*1a560*/  SHF.R.U32.HI R5, RZ, 0x10, R0.reuse ;  /* 0x00000010ff057819 */ /* 0x100fe40000011600 */
[----:B------:R-:W-:Y:S02]  /*1a570*/  SHF.R.U32.HI R4, RZ, 0x18, R0 ;  /* 0x00000018ff047819 */ /* 0x000fe40000011600 */
[----:B------:R-:W-:-:S04]  /*1a580*/  LOP3.LUT R0, R5, 0xff, RZ, 0xc0, !PT ;  /* 0x000000ff05007812 */ /* 0x000fc800078ec0ff */
[----:B------:R-:W-:Y:S01]  /*1a590*/  PRMT R19, R0, 0x5410, R4 ;  /* 0x0000541000137816 */ /* 0x000fe20000000004 */
[----:B------:R-:W-:-:S04]  /*1a5a0*/  IMAD.WIDE.U32 R4, R9, -0x2daee0ad, RZ ;  /* 0xd2511f5309047825 */ /* 0x000fc800078e00ff */
[----:B------:R-:W-:Y:S02]  /*1a5b0*/  IMAD.U32 R0, RZ, RZ, UR13 ;  /* 0x0000000dff007e24 */ /* 0x000fe4000f8e00ff */
[----:B------:R-:W-:Y:S01]  /*1a5c0*/  IMAD.MOV.U32 R7, RZ, RZ, 0x7054 ;  /* 0x00007054ff077424 */ /* 0x000fe200078e00ff */
[----:B------:R-:W-:-:S04]  /*1a5d0*/  LOP3.LUT R6, R5, UR20, R10, 0x96, !PT ;  /* 0x0000001405067c12 */ /* 0x000fc8000f8e960a */
[----:B------:R-:W-:Y:S02]  /*1a5e0*/  PRMT R0, R0, R7, UR13 ;  /* 0x0000000d00007e16 */ /* 0x000fe40008000007 */
[----:B------:R-:W-:-:S04]  /*1a5f0*/  LOP3.LUT R7, R6, 0xffff, RZ, 0xc0, !PT ;  /* 0x0000ffff06077812 */ /* 0x000fc800078ec0ff */
[----:B------:R-:W-:Y:S02]  /*1a600*/  SHF.R.U32.HI R8, RZ, 0x8, R7 ;  /* 0x00000008ff087819 */ /* 0x000fe40000011607 */
[----:B------:R-:W-:-:S04]  /*1a610*/  LOP3.LUT R7, R6, 0xff, RZ, 0xc0, !PT ;  /* 0x000000ff06077812 */ /* 0x000fc800078ec0ff */
[----:B------:R-:W-:Y:S02]  /*1a620*/  PRMT R9, R7, 0x5410, R8 ;  /* 0x0000541007097816 */ /* 0x000fe40000000008 */
[--C-:B------:R-:W-:Y:S02]  /*1a630*/  SHF.R.U32.HI R8, RZ, 0x10, R6.reuse ;  /* 0x00000010ff087819 */ /* 0x100fe40000011606 */
[----:B------:R-:W-:Y:S02]  /*1a640*/  SHF.R.U32.HI R7, RZ, 0x18, R6 ;  /* 0x00000018ff077819 */ /* 0x000fe40000011606 */
[----:B------:R-:W-:Y:S02]  /*1a650*/  LOP3.LUT R6, R8, 0xff, RZ, 0xc0, !PT ;  /* 0x000000ff08067812 */ /* 0x000fe400078ec0ff */
[----:B------:R-:W-:Y:S02]  /*1a660*/  LOP3.LUT R5, R4, 0xffff, RZ, 0xc0, !PT ;  /* 0x0000ffff04057812 */ /* 0x000fe400078ec0ff */
[----:B------:R-:W-:-:S02]  /*1a670*/  PRMT R21, R6, 0x5410, R7 ;  /* 0x0000541006157816 */ /* 0x000fc40000000007 */
[----:B------:R-:W-:Y:S02]  /*1a680*/  SHF.R.U32.HI R6, RZ, 0x8, R5 ;  /* 0x00000008ff067819 */ /* 0x000fe40000011605 */
[----:B------:R-:W-:-:S04]  /*1a690*/  LOP3.LUT R5, R4, 0xff, RZ, 0xc0, !PT ;  /* 0x000000ff04057812 */ /* 0x000fc800078ec0ff */
[----:B------:R-:W-:Y:S02]  /*1a6a0*/  PRMT R20, R5, 0x5410, R6 ;  /* 0x0000541005147816 */ /* 0x000fe40000000006 */
[--C-:B------:R-:W-:Y:S02]  /*1a6b0*/  SHF.R.U32.HI R5, RZ, 0x10, R4.reuse ;  /* 0x00000010ff057819 */ /* 0x100fe40000011604 */
[----:B------:R-:W-:Y:S02]  /*1a6c0*/  SHF.R.U32.HI R6, RZ, 0x18, R4 ;  /* 0x00000018ff067819 */ /* 0x000fe40000011604 */
[----:B------:R-:W-:Y:S02]  /*1a6d0*/  HSET2.LE.AND R4, R16, R0, PT ;  /* 0x0000000010047233 */ /* 0x000fe40003803000 */
[----:B------:R-:W-:-:S03]  /*1a6e0*/  LOP3.LUT R5, R5, 0xff, RZ, 0xc0, !PT ;  /* 0x000000ff05057812 */ /* 0x000fc600078ec0ff */
[----:B------:R-:W-:Y:S01]  /*1a6f0*/  LOP3.LUT R10, R4, R75, RZ, 0xc0, !PT ;  /* 0x0000004b040a7212 */ /* 0x000fe200078ec0ff */
[----:B------:R-:W-:Y:S02]  /*1a700*/  IMAD.MOV.U32 R75, RZ, RZ, R25 ;  /* 0x000000ffff4b7224 */ /* 0x000fe400078e0019 */
[----:B------:R-:W-:Y:S01]  /*1a710*/  IMAD.MOV.U32 R25, RZ, RZ, R115 ;  /* 0x000000ffff197224 */ /* 0x000fe200078e0073 */
[----:B------:R1:W-:Y:S01]  /*1a720*/  STG.E.U16 desc[UR28][R42.64+-0xfe], R18 ;  /* 0xffff02122a007986 */ /* 0x0003e2000c10151c */
[----:B------:R-:W-:Y:S02]  /*1a730*/  IMAD.MOV.U32 R115, RZ, RZ, R109 ;  /* 0x000000ffff737224 */ /* 0x000fe400078e006d */
[----:B------:R-:W-:Y:S01]  /*1a740*/  IMAD.MOV.U32 R109, RZ, RZ, R114 ;  /* 0x000000ffff6d7224 */ /* 0x000fe200078e0072 */
[----:B------:R-:W-:Y:S01]  /*1a750*/  HSET2.LE.AND R4, R17, R0, PT ;  /* 0x0000000011047233 */ /* 0x000fe20003803000 */
[----:B------:R-:W-:Y:S02]  /*1a760*/  IMAD.MOV.U32 R114, RZ, RZ, R87 ;  /* 0x000000ffff727224 */ /* 0x000fe400078e0057 */
[----:B------:R-:W-:-:S02]  /*1a770*/  IMAD.MOV.U32 R87, RZ, RZ, R66 ;  /* 0x000000ffff577224 */ /* 0x000fc400078e0042 */
[----:B------:R-:W-:Y:S02]  /*1a780*/  IMAD.MOV.U32 R66, RZ, RZ, R86 ;  /* 0x000000ffff427224 */ /* 0x000fe400078e0056 */
[----:B------:R-:W-:Y:S02]  /*1a790*/  IMAD.MOV.U32 R86, RZ, RZ, R58 ;  /* 0x000000ffff567224 */ /* 0x000fe400078e003a */
[----:B------:R-:W-:Y:S02]  /*1a7a0*/  IMAD.MOV.U32 R58, RZ, RZ, R30 ;  /* 0x000000ffff3a7224 */ /* 0x000fe400078e001e */
[----:B------:R-:W-:Y:S02]  /*1a7b0*/  IMAD.MOV.U32 R30, RZ, RZ, R31 ;  /* 0x000000ffff1e7224 */ /* 0x000fe400078e001f */
[----:B------:R-:W-:Y:S01]  /*1a7c0*/  IMAD.MOV.U32 R31, RZ, RZ, R78 ;  /* 0x000000ffff1f7224 */ /* 0x000fe200078e004e */
[----:B-1----:R-:W-:Y:S01]  /*1a7d0*/  PRMT R18, R5, 0x5410, R6 ;  /* 0x0000541005127816 */ /* 0x002fe20000000006 */
[----:B------:R-:W-:Y:S01]  /*1a7e0*/  IMAD.U32 R6, RZ, RZ, UR33 ;  /* 0x00000021ff067e24 */ /* 0x000fe2000f8e00ff */
[----:B------:R-:W-:-:S02]  /*1a7f0*/  HSET2.LE.AND R5, R11, R0, PT ;  /* 0x000000000b057233 */ /* 0x000fc40003803000 */
[----:B------:R-:W-:Y:S01]  /*1a800*/  LOP3.LUT R11, R4, R75, RZ, 0xc0, !PT ;  /* 0x0000004b040b7212 */ /* 0x000fe200078ec0ff */
[----:B------:R-:W-:Y:S01]  /*1a810*/  IMAD.MOV.U32 R75, RZ, RZ, R114 ;  /* 0x000000ffff4b7224 */ /* 0x000fe200078e0072 */
[----:B------:R-:W-:Y:S01]  /*1a820*/  LOP3.LUT R6, R27, UR6, R6, 0x96, !PT ;  /* 0x000000061b067c12 */ /* 0x000fe2000f8e9606 */
[----:B------:R-:W-:Y:S02]  /*1a830*/  IMAD.MOV.U32 R114, RZ, RZ, R87 ;  /* 0x000000ffff727224 */ /* 0x000fe400078e0057 */
[----:B------:R-:W-:Y:S02]  /*1a840*/  IMAD.MOV.U32 R87, RZ, RZ, R66 ;  /* 0x000000ffff577224 */ /* 0x000fe400078e0042 */
[----:B------:R-:W-:Y:S02]  /*1a850*/  IMAD.MOV.U32 R116, RZ, RZ, R58 ;  /* 0x000000ffff747224 */ /* 0x000fe400078e003a */
[----:B------:R-:W-:Y:S02]  /*1a860*/  IMAD.MOV.U32 R66, RZ, RZ, R30 ;  /* 0x000000ffff427224 */ /* 0x000fe400078e001e */
[----:B------:R-:W-:-:S02]  /*1a870*/  IMAD.MOV.U32 R58, RZ, RZ, R31 ;  /* 0x000000ffff3a7224 */ /* 0x000fc400078e001f */
[----:B------:R-:W-:Y:S02]  /*1a880*/  IMAD.MOV.U32 R118, RZ, RZ, R25 ;  /* 0x000000ffff767224 */ /* 0x000fe400078e0019 */
[----:B------:R-:W-:Y:S01]  /*1a890*/  IMAD.WIDE.U32 R30, R6, -0x326172a9, RZ ;  /* 0xcd9e8d57061e7825 */ /* 0x000fe200078e00ff */
[----:B------:R-:W-:Y:S02]  /*1a8a0*/  LOP3.LUT R8, R5, R192, RZ, 0xc0, !PT ;  /* 0x000000c005087212 */ /* 0x000fe400078ec0ff */
[--C-:B------:R-:W-:Y:S02]  /*1a8b0*/  HSET2.LE.AND R4, R19, R0.reuse, PT ;  /* 0x0000000013047233 */ /* 0x100fe40003803000 */
[----:B------:R-:W-:Y:S02]  /*1a8c0*/  HSET2.LE.AND R5, R9, R0, PT ;  /* 0x0000000009057233 */ /* 0x000fe40003803000 */
[----:B------:R-:W-:Y:S02]  /*1a8d0*/  LOP3.LUT R6, R31, UR42, R118, 0x96, !PT ;  /* 0x0000002a1f067c12 */ /* 0x000fe4000f8e9676 */
[----:B------:R-:W-:-:S02]  /*1a8e0*/  LOP3.LUT R9, R4, R182, RZ, 0xc0, !PT ;  /* 0x000000b604097212 */ /* 0x000fc400078ec0ff */
[----:B------:R-:W-:Y:S01]  /*1a8f0*/  LOP3.LUT R16, R5, R181, RZ, 0xc0, !PT ;  /* 0x000000b505107212 */ /* 0x000fe200078ec0ff */
[----:B------:R-:W-:Y:S01]  /*1a900*/  IMAD.WIDE.U32 R4, R6, -0x2daee0ad, RZ ;  /* 0xd2511f5306047825 */ /* 0x000fe200078e00ff */
[----:B------:R-:W-:-:S05]  /*1a910*/  LOP3.LUT R6, R15, UR40, R30, 0x96, !PT ;  /* 0x000000280f067c12 */ /* 0x000fca000f8e961e */
[----:B------:R-:W-:Y:S01]  /*1a920*/  IMAD.WIDE.U32 R6, R6, -0x2daee0ad, RZ ;  /* 0xd2511f5306067825 */ /* 0x000fe200078e00ff */
[----:B------:R-:W-:-:S03]  /*1a930*/  LOP3.LUT R5, R5, UR39, R128, 0x96, !PT ;  /* 0x0000002705057c12 */ /* 0x000fc6000f8e9680 */
[----:B------:R-:W-:Y:S01]  /*1a940*/  IMAD.MOV.U32 R25, RZ, RZ, R109 ;  /* 0x000000ffff197224 */ /* 0x000fe200078e006d */
[----:B------:R-:W-:Y:S01]  /*1a950*/  LOP3.LUT R7, R7, UR37, R4, 0x96, !PT ;  /* 0x0000002507077c12 */ /* 0x000fe2000f8e9604 */
[----:B------:R-:W-:Y:S02]  /*1a960*/  IMAD.MOV.U32 R109, RZ, RZ, R76 ;  /* 0x000000ffff6d7224 */ /* 0x000fe400078e004c */
[----:B------:R-:W-:-:S04]  /*1a970*/  IMAD.WIDE.U32 R4, R5, -0x326172a9, RZ ;  /* 0xcd9e8d5705047825 */ /* 0x000fc800078e00ff */
[----:B------:R-:W-:Y:S02]  /*1a980*/  IMAD.MOV.U32 R117, RZ, RZ, R109 ;  /* 0x000000ffff757224 */ /* 0x000fe400078e006d */
[----:B------:R-:W-:Y:S02]  /*1a990*/  IMAD.MOV.U32 R118, RZ, RZ, R108 ;  /* 0x000000ffff767224 */ /* 0x000fe400078e006c */
[----:B------:R-:W-:Y:S01]  /*1a9a0*/  IMAD.WIDE.U32 R108, R7, -0x326172a9, RZ ;  /* 0xcd9e8d57076c7825 */ /* 0x000fe200078e00ff */
[----:B------:R-:W-:-:S04]  /*1a9b0*/  LOP3.LUT R5, R5, UR38, R14, 0x96, !PT ;  /* 0x0000002605057c12 */ /* 0x000fc8000f8e960e */
[----:B------:R-:W-:Y:S01]  /*1a9c0*/  LOP3.LUT R7, R109, UR31, R4, 0x96, !PT ;  /* 0x0000001f6d077c12 */ /* 0x000fe2000f8e9604 */
[----:B------:R-:W-:-:S04]  /*1a9d0*/  IMAD.WIDE.U32 R4, R5, -0x2daee0ad, RZ ;  /* 0xd2511f5305047825 */ /* 0x000fc800078e00ff */
[----:B------:R-:W-:Y:S01]  /*1a9e0*/  IMAD.WIDE.U32 R128, R7, -0x2daee0ad, RZ ;  /* 0xd2511f5307807825 */ /* 0x000fe200078e00ff */
[----:B------:R-:W-:Y:S02]  /*1a9f0*/  LOP3.LUT R14, R5, UR30, R6, 0x96, !PT ;  /* 0x0000001e050e7c12 */ /* 0x000fe4000f8e9606 */
[--C-:B------:R-:W-:Y:S01]  /*1aa00*/  HSET2.LE.AND R5, R21, R0.reuse, PT ;  /* 0x0000000015057233 */ /* 0x100fe20003803000 */
[----:B------:R-:W-:Y:S01]  /*1aa10*/  IMAD.MOV.U32 R29, RZ, RZ, R116 ;  /* 0x000000ffff1d7224 */ /* 0x000fe200078e0074 */
[--C-:B------:R-:W-:Y:S02]  /*1aa20*/  HSET2.LE.AND R6, R20, R0.reuse, PT ;  /* 0x0000000014067233 */ /* 0x100fe40003803000 */
[----:B------:R-:W-:Y:S02]  /*1aa30*/  HSET2.LE.AND R7, R18, R0, PT ;  /* 0x0000000012077233 */ /* 0x000fe40003803000 */
[----:B------:R-:W-:Y:S01]  /*1aa40*/  LOP3.LUT R4, R129, UR24, R4, 0x96, !PT ;  /* 0x0000001881047c12 */ /* 0x000fe2000f8e9604 */
[----:B------:R-:W-:-:S02]  /*1aa50*/  IMAD.MOV.U32 R116, RZ, RZ, R180 ;  /* 0x000000ffff747224 */ /* 0x000fc400078e00b4 */
[----:B------:R-:W-:Y:S01]  /*1aa60*/  IMAD.MOV.U32 R52, RZ, RZ, R118 ;  /* 0x000000ffff347224 */ /* 0x000fe200078e0076 */
[----:B------:R-:W-:Y:S01]  /*1aa70*/  LOP3.LUT R17, R5, R29, RZ, 0xc0, !PT ;  /* 0x0000001d05117212 */ /* 0x000fe200078ec0ff */
[----:B------:R-:W-:Y:S01]  /*1aa80*/  IMAD.MOV.U32 R78, RZ, RZ, R242 ;  /* 0x000000ffff4e7224 */ /* 0x000fe200078e00f2 */
[----:B------:R-:W-:Y:S01]  /*1aa90*/  LOP3.LUT R18, R6, R179, RZ, 0xc0, !PT ;  /* 0x000000b306127212 */ /* 0x000fe200078ec0ff */
[----:B------:R-:W-:Y:S01]  /*1aaa0*/  IMAD.WIDE.U32 R4, R4, -0x326172a9, RZ ;  /* 0xcd9e8d5704047825 */ /* 0x000fe200078e00ff */
[----:B------:R-:W-:Y:S02]  /*1aab0*/  LOP3.LUT R19, R7, R117, RZ, 0xc0, !PT ;  /* 0x0000007507137212 */ /* 0x000fe400078ec0ff */
[----:B------:R-:W-:Y:S01]  /*1aac0*/  @!P2 PRMT R147, R252, 0x5410, RZ ;  /* 0x00005410fc93a816 */ /* 0x000fe200000000ff */
[----:B------:R-:W-:Y:S02]  /*1aad0*/  IMAD.MOV.U32 R60, RZ, RZ, R116 ;  /* 0x000000ffff3c7224 */ /* 0x000fe400078e0074 */
[----:B------:R-:W-:Y:S01]  /*1aae0*/  IMAD.MOV.U32 R57, RZ, RZ, R174 ;  /* 0x000000ffff397224 */ /* 0x000fe200078e00ae */
[----:B------:R-:W-:Y:S01]  /*1aaf0*/  STG.E.U16 desc[UR28][R12.64+-0xf0], R227 ;  /* 0xffff10e30c007986 */ /* 0x000fe2000c10151c */
[----:B------:R-:W-:Y:S01]  /*1ab00*/  IMAD.WIDE.U32 R6, R52, -0x326172a9, RZ ;  /* 0xcd9e8d5734067825 */ /* 0x000fe200078e00ff */
[----:B------:R-:W-:-:S03]  /*1ab10*/  LOP3.LUT R109, R4, 0xffff, RZ, 0xc0, !PT ;  /* 0x0000ffff046d7812 */ /* 0x000fc600078ec0ff */
[----:B------:R-:W-:Y:S01]  /*1ab20*/  IMAD.MOV.U32 R127, RZ, RZ, R75 ;  /* 0x000000ffff7f7224 */ /* 0x000fe200078e004b */
[----:B------:R-:W-:Y:S01]  /*1ab30*/  STG.E.U16 desc[UR28][R12.64+-0xee], R226 ;  /* 0xffff12e20c007986 */ /* 0x000fe2000c10151c */
[----:B------:R-:W-:Y:S02]  /*1ab40*/  IMAD.MOV.U32 R22, RZ, RZ, R25 ;  /* 0x000000ffff167224 */ /* 0x000fe400078e0019 */
[----:B------:R-:W-:Y:S01]  /*1ab50*/  IMAD.MOV.U32 R75, RZ, RZ, R66 ;  /* 0x000000ffff4b7224 */ /* 0x000fe200078e0042 */
[----:B------:R-:W-:Y:S01]  /*1ab60*/  LOP3.LUT R118, R4, 0xff, RZ, 0xc0, !PT ;  /* 0x000000ff04767812 */ /* 0x000fe200078ec0ff */
[----:B------:R-:W-:Y:S01]  /*1ab70*/  IMAD.MOV.U32 R25, RZ, RZ, R78 ;  /* 0x000000ffff197224 */ /* 0x000fe200078e004e */
[----:B------:R-:W-:Y:S01]  /*1ab80*/  SHF.R.U32.HI R117, RZ, 0x10, R4 ;  /* 0x00000010ff757819 */ /* 0x000fe20000011604 */
[----:B------:R-:W-:Y:S01]  /*1ab90*/  IMAD.MOV.U32 R29, RZ, RZ, R24 ;  /* 0x000000ffff1d7224 */ /* 0x000fe200078e0018 */
[----:B------:R-:W-:Y:S01]  /*1aba0*/  SHF.R.U32.HI R116, RZ, 0x18, R4 ;  /* 0x00000018ff747819 */ /* 0x000fe20000011604 */
[----:B------:R-:W-:Y:S01]  /*1abb0*/  IMAD.MOV.U32 R24, RZ, RZ, R40 ;  /* 0x000000ffff187224 */ /* 0x000fe200078e0028 */
[----:B------:R-:W-:Y:S01]  /*1abc0*/  LOP3.LUT R4, R7, R60, RZ, 0x3c, !PT ;  /* 0x0000003c07047212 */ /* 0x000fe200078e3cff */
[----:B------:R-:W-:Y:S01]  /*1abd0*/  IMAD.MOV.U32 R60, RZ, RZ, R75 ;  /* 0x000000ffff3c7224 */ /* 0x000fe200078e004b */
[----:B------:R2:W5:Y:S01]  /*1abe0*/  LDL.LU R242, [R1+0x1ac] ;  /* 0x0001ac0001f27983 */ /* 0x0005620000300800 */
[----:B------:R-:W-:-:S02]  /*1abf0*/  IMAD.MOV.U32 R75, RZ, RZ, R25 ;  /* 0x000000ffff4b7224 */ /* 0x000fc400078e0019 */
[----:B------:R-:W-:Y:S02]  /*1ac00*/  IMAD.MOV.U32 R25, RZ, RZ, R23 ;  /* 0x000000ffff197224 */ /* 0x000fe400078e0017 */
[----:B------:R-:W-:Y:S01]  /*1ac10*/  IMAD.MOV.U32 R252, RZ, RZ, R28 ;  /* 0x000000fffffc7224 */ /* 0x000fe200078e001c */
[----:B------:R-:W-:Y:S01]  /*1ac20*/  LOP3.LUT R31, R31, UR42, R6, 0x96, !PT ;  /* 0x0000002a1f1f7c12 */ /* 0x000fe2000f8e9606 */
[----:B------:R-:W-:Y:S02]  /*1ac30*/  IMAD.MOV.U32 R52, RZ, RZ, R29 ;  /* 0x000000ffff347224 */ /* 0x000fe400078e001d */
[----:B------:R-:W-:Y:S01]  /*1ac40*/  IMAD.MOV.U32 R76, RZ, RZ, R183 ;  /* 0x000000ffff4c7224 */ /* 0x000fe200078e00b7 */
[----:B------:R-:W-:Y:S01]  /*1ac50*/  STG.E.U16 desc[UR28][R32.64+-0xf0], R222 ;  /* 0xffff10de20007986 */ /* 0x000fe2000c10151c */
[----:B------:R-:W-:Y:S02]  /*1ac60*/  IMAD.MOV.U32 R23, RZ, RZ, R62 ;  /* 0x000000ffff177224 */ /* 0x000fe400078e003e */
[----:B------:R-:W-:Y:S01]  /*1ac70*/  IMAD.MOV.U32 R66, RZ, RZ, R58 ;  /* 0x000000ffff427224 */ /* 0x000fe200078e003a */
[----:B------:R-:W-:Y:S01]  /*1ac80*/  STG.E.U16 desc[UR28][R32.64+-0xee], R224 ;  /* 0xffff12e020007986 */ /* 0x000fe2000c10151c */
[----:B------:R-:W-:-:S02]  /*1ac90*/  IMAD.MOV.U32 R29, RZ, RZ, R24 ;  /* 0x000000ffff1d7224 */ /* 0x000fc400078e0018 */
[----:B------:R-:W-:Y:S01]  /*1aca0*/  IMAD.MOV.U32 R62, RZ, RZ, R79 ;  /* 0x000000ffff3e7224 */ /* 0x000fe200078e004f */
[----:B------:R2:W5:Y:S01]  /*1acb0*/  LDL.LU R192, [R1+0x1a8] ;  /* 0x0001a80001c07983 */ /* 0x0005620000300800 */
[----:B------:R-:W-:Y:S02]  /*1acc0*/  IMAD.MOV.U32 R58, RZ, RZ, R41 ;  /* 0x000000ffff3a7224 */ /* 0x000fe400078e0029 */
[----:B------:R-:W-:Y:S02]  /*1acd0*/  IMAD.MOV.U32 R24, RZ, RZ, R34 ;  /* 0x000000ffff187224 */ /* 0x000fe400078e0022 */
[----:B------:R-:W-:Y:S02]  /*1ace0*/  IMAD.MOV.U32 R46, RZ, RZ, R25 ;  /* 0x000000ffff2e7224 */ /* 0x000fe400078e0019 */
[----:B------:R-:W-:Y:S02]  /*1acf0*/  IMAD.MOV.U32 R48, RZ, RZ, R52 ;  /* 0x000000ffff307224 */ /* 0x000fe400078e0034 */
[----:B------:R-:W-:Y:S01]  /*1ad00*/  IMAD.MOV.U32 R78, RZ, RZ, R178 ;  /* 0x000000ffff4e7224 */ /* 0x000fe200078e00b2 */
[----:B------:R-:W-:Y:S01]  /*1ad10*/  STG.E.U16 desc[UR28][R2.64+-0xf0], R193 ;  /* 0xffff10c102007986 */ /* 0x000fe2000c10151c */
[----:B------:R-:W-:-:S02]  /*1ad20*/  IMAD.MOV.U32 R79, RZ, RZ, R35 ;  /* 0x000000ffff4f7224 */ /* 0x000fc400078e0023 */
[----:B------:R-:W-:Y:S01]  /*1ad30*/  IMAD.WIDE.U32 R40, R14, -0x326172a9, RZ ;  /* 0xcd9e8d570e287825 */ /* 0x000fe200078e00ff */
[----:B------:R-:W-:Y:S03]  /*1ad40*/  STG.E.U16 desc[UR28][R2.64+-0xee], R166 ;  /* 0xffff12a602007986 */ /* 0x000fe6000c10151c */
[----:B------:R-:W-:Y:S01]  /*1ad50*/  IMAD.WIDE.U32 R34, R4, -0x2daee0ad, RZ ;  /* 0xd2511f5304227825 */ /* 0x000fe200078e00ff */
[----:B------:R-:W-:Y:S01]  /*1ad60*/  LOP3.LUT R40, R5, UR21, R40, 0x96, !PT ;  /* 0x0000001505287c12 */ /* 0x000fe2000f8e9628 */
[----:B------:R2:W5:Y:S01]  /*1ad70*/  LDL.LU R183, [R1+0x1a4] ;  /* 0x0001a40001b77983 */ /* 0x0005620000300800 */
[----:B------:R-:W-:Y:S02]  /*1ad80*/  LOP3.LUT R5, R37, UR42, R6, 0x96, !PT ;  /* 0x0000002a25057c12 */ /* 0x000fe4000f8e9606 */
[----:B------:R-:W-:Y:S01]  /*1ad90*/  LOP3.LUT R4, R35, UR41, R26, 0x96, !PT ;  /* 0x0000002923047c12 */ /* 0x000fe2000f8e961a */
[----:B------:R-:W-:-:S02]  /*1ada0*/  IMAD.MOV.U32 R26, RZ, RZ, R60 ;  /* 0x000000ffff1a7224 */ /* 0x000fc400078e003c */
[----:B------:R-:W-:Y:S02]  /*1adb0*/  IMAD.MOV.U32 R67, RZ, RZ, R24 ;  /* 0x000000ffff437224 */ /* 0x000fe400078e0018 */
[----:B------:R-:W-:Y:S01]  /*1adc0*/  IMAD.MOV.U32 R52, RZ, RZ, R23 ;  /* 0x000000ffff347224 */ /* 0x000fe200078e0017 */
[----:B------:R-:W-:Y:S01]  /*1add0*/  STG.E.U16 desc[UR28][R42.64+-0xf0], R164 ;  /* 0xffff10a42a007986 */ /* 0x000fe2000c10151c */
[----:B------:R-:W-:Y:S02]  /*1ade0*/  IMAD.MOV.U32 R60, RZ, RZ, R29 ;  /* 0x000000ffff3c7224 */ /* 0x000fe400078e001d */
[----:B------:R-:W-:Y:S01]  /*1adf0*/  IMAD.WIDE.U32 R28, R4, -0x326172a9, RZ ;  /* 0xcd9e8d57041c7825 */ /* 0x000fe200078e00ff */
[----:B------:R-:W-:Y:S03]  /*1ae00*/  STG.E.U16 desc[UR28][R42.64+-0xee], R167 ;  /* 0xffff12a72a007986 */ /* 0x000fe6000c10151c */
[----:B------:R-:W-:Y:S01]  /*1ae10*/  IMAD.WIDE.U32 R4, R5, -0x2daee0ad, RZ ;  /* 0xd2511f5305047825 */ /* 0x000fe200078e00ff */
[----:B------:R-:W-:Y:S01]  /*1ae20*/  LOP3.LUT R6, R29, UR40, R36, 0x96, !PT ;  /* 0x000000281d067c12 */ /* 0x000fe2000f8e9624 */
[----:B------:R2:W5:Y:S03]  /*1ae30*/  LDL.LU R182, [R1+0x1a0] ;  /* 0x0001a00001b67983 */ /* 0x0005660000300800 */
[----:B------:R-:W-:Y:S01]  /*1ae40*/  LOP3.LUT R7, R5, UR39, R34, 0x96, !PT ;  /* 0x0000002705077c12 */ /* 0x000fe2000f8e9622 */
[----:B------:R-:W-:-:S04]  /*1ae50*/  IMAD.WIDE.U32 R14, R6, -0x2daee0ad, RZ ;  /* 0xd2511f53060e7825 */ /* 0x000fc800078e00ff */
[----:B------:R-:W-:Y:S01]  /*1ae60*/  IMAD.MOV.U32 R23, RZ, RZ, R62 ;  /* 0x000000ffff177224 */ /* 0x000fe200078e003e */
[----:B------:R-:W-:Y:S01]  /*1ae70*/  STG.E.U16 desc[UR28][R12.64+-0xe0], R223 ;  /* 0xffff20df0c007986 */ /* 0x000fe2000c10151c */
[----:B------:R-:W-:Y:S01]  /*1ae80*/  IMAD.WIDE.U32 R6, R7, -0x326172a9, RZ ;  /* 0xcd9e8d5707067825 */ /* 0x000fe200078e00ff */
[----:B------:R-:W-:Y:S02]  /*1ae90*/  LOP3.LUT R15, R15, UR37, R4, 0x96, !PT ;  /* 0x000000250f0f7c12 */ /* 0x000fe4000f8e9604 */
[----:B------:R-:W-:Y:S02]  /*1aea0*/  STG.E.U16 desc[UR28][R12.64+-0xde], R221 ;  /* 0xffff22dd0c007986 */ /* 0x000fe4000c10151c */
[----:B------:R-:W-:Y:S02]  /*1aeb0*/  LOP3.LUT R4, R7, UR38, R28, 0x96, !PT ;  /* 0x0000002607047c12 */ /* 0x000fe4000f8e961c */
[----:B------:R2:W5:Y:S03]  /*1aec0*/  LDL.LU R181, [R1+0x19c] ;  /* 0x00019c0001b57983 */ /* 0x0005660000300800 */
[----:B------:R-:W-:-:S04]  /*1aed0*/  IMAD.WIDE.U32 R4, R4, -0x2daee0ad, RZ ;  /* 0xd2511f5304047825 */ /* 0x000fc800078e00ff */
[----:B------:R-:W-:Y:S01]  /*1aee0*/  IMAD.MOV.U32 R54, RZ, RZ, R23 ;  /* 0x000000ffff367224 */ /* 0x000fe200078e0017 */
[----:B------:R-:W-:Y:S01]  /*1aef0*/  LOP3.LUT R7, R5, UR30, R14, 0x96, !PT ;  /* 0x0000001e05077c12 */ /* 0x000fe2000f8e960e */
[----:B------:R-:W-:-:S04]  /*1af00*/  IMAD.WIDE.U32 R14, R15, -0x326172a9, RZ ;  /* 0xcd9e8d570f0e7825 */ /* 0x000fc800078e00ff */
[----:B------:R-:W-:Y:S01]  /*1af10*/  IMAD.MOV.U32 R62, RZ, RZ, R78 ;  /* 0x000000ffff3e7224 */ /* 0x000fe200078e004e */
[----:B------:R-:W-:Y:S01]  /*1af20*/  LOP3.LUT R6, R15, UR31, R6, 0x96, !PT ;  /* 0x0000001f0f067c12 */ /* 0x000fe2000f8e9606 */
[----:B------:R-:W-:Y:S04]  /*1af30*/  STG.E.U16 desc[UR28][R32.64+-0xe0], R217 ;  /* 0xffff20d920007986 */ /* 0x000fe8000c10151c */
[----:B------:R-:W-:Y:S01]  /*1af40*/  IMAD.WIDE.U32 R24, R6, -0x2daee0ad, RZ ;  /* 0xd2511f5306187825 */ /* 0x000fe200078e00ff */
[----:B------:R-:W-:Y:S04]  /*1af50*/  STG.E.U16 desc[UR28][R32.64+-0xde], R219 ;  /* 0xffff22db20007986 */ /* 0x000fe8000c10151c */
[----:B------:R-:W-:Y:S01]  /*1af60*/  LOP3.LUT R4, R25, UR24, R4, 0x96, !PT ;  /* 0x0000001819047c12 */ /* 0x000fe2000f8e9604 */
[----:B------:R-:W-:Y:S01]  /*1af70*/  IMAD.WIDE.U32 R6, R7, -0x326172a9, RZ ;  /* 0xcd9e8d5707067825 */ /* 0x000fe200078e00ff */
[----:B------:R2:W5:Y:S03]  /*1af80*/  LDL.LU R180, [R1+0x198] ;  /* 0x0001980001b47983 */ /* 0x0005660000300800 */
[----:B------:R-:W-:Y:S01]  /*1af90*/  IMAD.WIDE.U32 R4, R4, -0x326172a9, RZ ;  /* 0xcd9e8d5704047825 */ /* 0x000fe200078e00ff */
[----:B------:R-:W-:-:S03]  /*1afa0*/  LOP3.LUT R15, R7, UR26, R14, 0x96, !PT ;  /* 0x0000001a070f7c12 */ /* 0x000fc6000f8e960e */
[----:B------:R-:W-:Y:S01]  /*1afb0*/  IMAD.MOV.U32 R78, RZ, RZ, R79 ;  /* 0x000000ffff4e7224 */ /* 0x000fe200078e004f */
[----:B------:R-:W-:Y:S01]  /*1afc0*/  SHF.R.U32.HI R7, RZ, 0x10, R4 ;  /* 0x00000010ff077819 */ /* 0x000fe20000011604 */
[----:B------:R-:W-:Y:S01]  /*1afd0*/  STG.E.U16 desc[UR28][R2.64+-0xe0], R165 ;  /* 0xffff20a502007986 */ /* 0x000fe2000c10151c */
[----:B------:R-:W-:Y:S02]  /*1afe0*/  LOP3.LUT R14, R5, UR21, R6, 0x96, !PT ;  /* 0x00000015050e7c12 */ /* 0x000fe4000f8e9606 */
[C---:B------:R-:W-:Y:S01]  /*1aff0*/  LOP3.LUT R5, R4.reuse, 0xffff, RZ, 0xc0, !PT ;  /* 0x0000ffff04057812 */ /* 0x040fe200078ec0ff */
[----:B------:R-:W-:Y:S01]  /*1b000*/  STG.E.U16 desc[UR28][R2.64+-0xde], R163 ;  /* 0xffff22a302007986 */ /* 0x000fe2000c10151c */
[----:B------:R-:W-:Y:S02]  /*1b010*/  LOP3.LUT R6, R4, 0xff, RZ, 0xc0, !PT ;  /* 0x000000ff04067812 */ /* 0x000fe400078ec0ff */
[----:B------:R-:W-:Y:S01]  /*1b020*/  SHF.R.U32.HI R4, RZ, 0x18, R4 ;  /* 0x00000018ff047819 */ /* 0x000fe20000011604 */
[----:B------:R2:W5:Y:S01]  /*1b030*/  LDL.LU R179, [R1+0x194] ;  /* 0x0001940001b37983 */ /* 0x0005620000300800 */
[----:B------:R-:W-:-:S02]  /*1b040*/  LOP3.LUT R7, R7, 0xff, RZ, 0xc0, !PT ;  /* 0x000000ff07077812 */ /* 0x000fc400078ec0ff */
[----:B------:R-:W-:Y:S01]  /*1b050*/  SHF.R.U32.HI R5, RZ, 0x8, R5 ;  /* 0x00000008ff057819 */ /* 0x000fe20000011605 */
[----:B------:R-:W-:Y:S01]  /*1b060*/  IMAD.MOV.U32 R79, RZ, RZ, R177 ;  /* 0x000000ffff4f7224 */ /* 0x000fe200078e00b1 */
[----:B------:R-:W-:Y:S01]  /*1b070*/  PRMT R7, R7, 0x5410, R4 ;  /* 0x0000541007077816 */ /* 0x000fe20000000004 */
[----:B------:R-:W-:Y:S01]  /*1b080*/  IMAD.MOV.U32 R36, RZ, RZ, R78 ;  /* 0x000000ffff247224 */ /* 0x000fe200078e004e */
[----:B------:R-:W-:Y:S01]  /*1b090*/  LOP3.LUT R4, R14, 0xffff, RZ, 0xc0, !PT ;  /* 0x0000ffff0e047812 */ /* 0x000fe200078ec0ff */
[----:B------:R-:W-:Y:S01]  /*1b0a0*/  STG.E.U16 desc[UR28][R42.64+-0xe0], R161 ;  /* 0xffff20a12a007986 */ /* 0x000fe2000c10151c */
[----:B------:R-:W-:Y:S02]  /*1b0b0*/  PRMT R6, R6, 0x5410, R5 ;  /* 0x0000541006067816 */ /* 0x000fe40000000005 */
[----:B------:R-:W-:Y:S01]  /*1b0c0*/  SHF.R.U32.HI R5, RZ, 0x8, R4 ;  /* 0x00000008ff057819 */ /* 0x000fe20000011604 */
[----:B------:R-:W-:Y:S01]  /*1b0d0*/  STG.E.U16 desc[UR28][R42.64+-0xde], R162 ;  /* 0xffff22a22a007986 */ /* 0x000fe2000c10151c */
[----:B------:R-:W-:-:S03]  /*1b0e0*/  LOP3.LUT R4, R14, 0xff, RZ, 0xc0, !PT ;  /* 0x000000ff0e047812 */ /* 0x000fc600078ec0ff */
[----:B------:R2:W5:Y:S01]  /*1b0f0*/  LDL.LU R178, [R1+0x190] ;  /* 0x0001900001b27983 */ /* 0x0005620000300800 */
[----:B------:R-:W-:Y:S02]  /*1b100*/  PRMT R4, R4, 0x5410, R5 ;  /* 0x0000541004047816 */ /* 0x000fe40000000005 */
[--C-:B------:R-:W-:Y:S02]  /*1b110*/  HSET2.LE.AND R6, R6, R0.reuse, PT ;  /* 0x0000000006067233 */ /* 0x100fe40003803000 */
[--C-:B------:R-:W-:Y:S01]  /*1b120*/  HSET2.LE.AND R7, R7, R0.reuse, PT ;  /* 0x0000000007077233 */ /* 0x100fe20003803000 */
[----:B------:R-:W-:Y:S01]  /*1b130*/  IMAD.MOV.U32 R37, RZ, RZ, R79 ;  /* 0x000000ffff257224 */ /* 0x000fe200078e004f */
[----:B------:R-:W-:Y:S01]  /*1b140*/  HSET2.LE.AND R4, R4, R0, PT ;  /* 0x0000000004047233 */ /* 0x000fe20003803000 */
[----:B------:R-:W-:Y:S04]  /*1b150*/  STG.E.U16 desc[UR28][R12.64+-0xd0], R216 ;  /* 0xffff30d80c007986 */ /* 0x000fe8000c10151c */
[----:B------:R-:W-:Y:S01]  /*1b160*/  LOP3.LUT R4, R4, R45, RZ, 0xc0, !PT ;  /* 0x0000002d04047212 */ /* 0x000fe200078ec0ff */
        /* <DEDUP_REMOVED lines=8> */
[----:B------:R-:W-:-:S04]  /*1b1f0*/  IMAD.MOV.U32 R22, RZ, RZ, R127 ;  /* 0x000000ffff167224 */ /* 0x000fc800078e007f */
[----:B------:R-:W-:Y:S02]  /*1b200*/  IMAD.MOV.U32 R49, RZ, RZ, R22 ;  /* 0x000000ffff317224 */ /* 0x000fe400078e0016 */
[----:B------:R-:W1:Y:S01]  /*1b210*/  LDSM.16.MT88.4 R20, [R169+0x6000] ;  /* 0x00600000a914783b */ /* 0x000e620000004200 */
[--C-:B------:R-:W-:Y:S02]  /*1b220*/  SHF.R.U32.HI R5, RZ, 0x10, R14.reuse ;  /* 0x00000010ff057819 */ /* 0x100fe4000001160e */
[----:B------:R-:W-:Y:S02]  /*1b230*/  SHF.R.U32.HI R14, RZ, 0x18, R14 ;  /* 0x00000018ff0e7819 */ /* 0x000fe4000001160e */
[----:B------:R-:W-:-:S04]  /*1b240*/  LOP3.LUT R5, R5, 0xff, RZ, 0xc0, !PT ;  /* 0x000000ff05057812 */ /* 0x000fc800078ec0ff */
[----:B------:R-:W-:-:S05]  /*1b250*/  PRMT R5, R5, 0x5410, R14 ;  /* 0x0000541005057816 */ /* 0x000fca000000000e */
[----:B------:R-:W-:Y:S01]  /*1b260*/  HSET2.LE.AND R5, R5, R0, PT ;  /* 0x0000000005057233 */ /* 0x000fe20003803000 */
[----:B------:R-:W-:Y:S01]  /*1b270*/  IMAD.MOV.U32 R127, RZ, RZ, R115 ;  /* 0x000000ffff7f7224 */ /* 0x000fe200078e0073 */
[----:B------:R-:W-:Y:S02]  /*1b280*/  LOP3.LUT R6, R6, R38, RZ, 0xc0, !PT ;  /* 0x0000002606067212 */ /* 0x000fe400078ec0ff */
[----:B------:R-:W-:Y:S02]  /*1b290*/  LOP3.LUT R7, R7, R39, RZ, 0xc0, !PT ;  /* 0x0000002707077212 */ /* 0x000fe400078ec0ff */
[----:B------:R-:W-:Y:S01]  /*1b2a0*/  LOP3.LUT R5, R5, R44, RZ, 0xc0, !PT ;  /* 0x0000002c05057212 */ /* 0x000fe200078ec0ff */
[----:B------:R-:W-:Y:S02]  /*1b2b0*/  IMAD.MOV.U32 R51, RZ, RZ, R48 ;  /* 0x000000ffff337224 */ /* 0x000fe400078e0030 */
[----:B------:R-:W-:Y:S02]  /*1b2c0*/  IMAD.MOV.U32 R48, RZ, RZ, R127 ;  /* 0x000000ffff307224 */ /* 0x000fe400078e007f */
[----:B------:R-:W-:-:S02]  /*1b2d0*/  IMAD.MOV.U32 R38, RZ, RZ, R76 ;  /* 0x000000ffff267224 */ /* 0x000fc400078e004c */
[----:B------:R-:W-:Y:S02]  /*1b2e0*/  IMAD.MOV.U32 R39, RZ, RZ, R77 ;  /* 0x000000ffff277224 */ /* 0x000fe400078e004d */
[----:B------:R-:W-:Y:S02]  /*1b2f0*/  IMAD.MOV.U32 R14, RZ, RZ, R67 ;  /* 0x000000ffff0e7224 */ /* 0x000fe400078e0043 */
[----:B------:R-:W-:Y:S01]  /*1b300*/  IMAD.MOV.U32 R27, RZ, RZ, R73 ;  /* 0x000000ffff1b7224 */ /* 0x000fe200078e0049 */
[----:B-1----:R-:W-:Y:S07]  /*1b310*/  HMMA.16816.F32.BF16 R76, R8, R20, R136 ;  /* 0x00000014084c723c */ /* 0x002fee0000041888 */
[----:B------:R-:W-:-:S02]  /*1b320*/  IMAD.MOV.U32 R137, RZ, RZ, R66 ;  /* 0x000000ffff897224 */ /* 0x000fc400078e0042 */
[C---:B------:R-:W-:Y:S01]  /*1b330*/  HMMA.16816.F32.BF16 R64, R4.reuse, R22, R104 ;  /* 0x000000160440723c */ /* 0x040fe20000041868 */
        /* <DEDUP_REMOVED lines=8> */
[----:B------:R-:W-:Y:S01]  /*1b3c0*/  HMMA.16816.F32.BF16 R48, R8, R22, R132 ;  /* 0x000000160830723c */ /* 0x000fe20000041884 */
[----:B------:R-:W1:Y:S01]  /*1b3d0*/  LDSM.16.MT88.4 R20, [R172+0x6000] ;  /* 0x00600000ac14783b */ /* 0x000e620000004200 */
[----:B------:R-:W-:Y:S02]  /*1b3e0*/  IMAD.MOV.U32 R115, RZ, RZ, R114 ;  /* 0x000000ffff737224 */ /* 0x000fe400078e0072 */
[----:B------:R-:W-:Y:S02]  /*1b3f0*/  IMAD.MOV.U32 R114, RZ, RZ, R83 ;  /* 0x000000ffff727224 */ /* 0x000fe400078e0053 */
[----:B------:R-:W-:Y:S02]  /*1b400*/  IMAD.MOV.U32 R83, RZ, RZ, R82 ;  /* 0x000000ffff537224 */ /* 0x000fe400078e0052 */
[----:B------:R-:W-:-:S02]  /*1b410*/  IMAD.MOV.U32 R82, RZ, RZ, R81 ;  /* 0x000000ffff527224 */ /* 0x000fc400078e0051 */
[----:B------:R-:W-:Y:S02]  /*1b420*/  IMAD.MOV.U32 R81, RZ, RZ, R80 ;  /* 0x000000ffff517224 */ /* 0x000fe400078e0050 */
        /* <DEDUP_REMOVED lines=9> */
[----:B-1----:R-:W-:Y:S07]  /*1b4c0*/  HMMA.16816.F32.BF16 R100, R8, R20, R248 ;  /* 0x000000140864723c */ /* 0x002fee00000418f8 */
[----:B------:R-:W-:Y:S02]  /*1b4d0*/  IMAD.MOV.U32 R248, RZ, RZ, R83 ;  /* 0x000000fffff87224 */ /* 0x000fe400078e0053 */
[----:B------:R-:W-:-:S02]  /*1b4e0*/  IMAD.MOV.U32 R249, RZ, RZ, R82 ;  /* 0x000000fffff97224 */ /* 0x000fc400078e0052 */
[----:B------:R-:W-:Y:S02]  /*1b4f0*/  IMAD.MOV.U32 R250, RZ, RZ, R81 ;  /* 0x000000fffffa7224 */ /* 0x000fe400078e0051 */
[----:B------:R-:W-:Y:S01]  /*1b500*/  IMAD.MOV.U32 R251, RZ, RZ, R80 ;  /* 0x000000fffffb7224 */ /* 0x000fe200078e0050 */
[C---:B------:R-:W-:Y:S06]  /*1b510*/  HMMA.16816.F32.BF16 R84, R4.reuse, R20, R96 ;  /* 0x000000140454723c */ /* 0x040fec0000041860 */
[-C--:B------:R-:W-:Y:S06]  /*1b520*/  HMMA.16816.F32.BF16 R80, R4, R22.reuse, R92 ;  /* 0x000000160450723c */ /* 0x080fec000004185c */
[----:B------:R-:W-:Y:S01]  /*1b530*/  HMMA.16816.F32.BF16 R96, R8, R22, R248 ;  /* 0x000000160860723c */ /* 0x000fe200000418f8 */
[----:B------:R-:W1:Y:S01]  /*1b540*/  LDSM.16.MT88.4 R20, [R170+0x6000] ;  /* 0x00600000aa14783b */ /* 0x000e620000004200 */
        /* <DEDUP_REMOVED lines=15> */
[----:B------:R-:W-:Y:S01]  /*1b640*/  HMMA.16816.F32.BF16 R104, R8, R20, R104 ;  /* 0x000000140868723c */ /* 0x000fe20000041868 */
[----:B------:R-:W-:-:S05]  /*1b650*/  IMAD.MOV.U32 R91, RZ, RZ, R56 ;  /* 0x000000ffff5b7224 */ /* 0x000fca00078e0038 */
[-C--:B------:R-:W-:Y:S06]  /*1b660*/  HMMA.16816.F32.BF16 R56, R4, R22.reuse, R120 ;  /* 0x000000160438723c */ /* 0x080fec0000041878 */
[----:B------:R-:W-:Y:S01]  /*1b670*/  HMMA.16816.F32.BF16 R92, R8, R22, R92 ;  /* 0x00000016085c723c */ /* 0x000fe2000004185c */
[----:B------:R-:W1:Y:S01]  /*1b680*/  LDSM.16.MT88.4 R20, [R171+0x6000] ;  /* 0x00600000ab14783b */ /* 0x000e620000004200 */
[----:B------:R-:W-:Y:S02]  /*1b690*/  IMAD.MOV.U32 R120, RZ, RZ, R91 ;  /* 0x000000ffff787224 */ /* 0x000fe400078e005b */
[----:B------:R-:W-:-:S02]  /*1b6a0*/  IMAD.MOV.U32 R121, RZ, RZ, R44 ;  /* 0x000000ffff797224 */ /* 0x000fc400078e002c */
[----:B------:R-:W-:Y:S02]  /*1b6b0*/  IMAD.MOV.U32 R122, RZ, RZ, R45 ;  /* 0x000000ffff7a7224 */ /* 0x000fe400078e002d */
[----:B------:R-:W-:Y:S01]  /*1b6c0*/  IMAD.MOV.U32 R123, RZ, RZ, R46 ;  /* 0x000000ffff7b7224 */ /* 0x000fe200078e002e */
[-C--:B-1----:R-:W-:Y:S06]  /*1b6d0*/  HMMA.16816.F32.BF16 R88, R8, R20.reuse, R52 ;  /* 0x000000140858723c */ /* 0x082fec0000041834 */
[----:B------:R-:W-:Y:S07]  /*1b6e0*/  HMMA.16816.F32.BF16 R52, R4, R20, R236 ;  /* 0x000000140434723c */ /* 0x000fee00000418ec */
[----:B------:R-:W-:-:S02]  /*1b6f0*/  IMAD.MOV.U32 R239, RZ, RZ, R47 ;  /* 0x000000ffffef7224 */ /* 0x000fc400078e002f */
[-C--:B------:R-:W-:Y:S07]  /*1b700*/  HMMA.16816.F32.BF16 R44, R4, R22.reuse, R244 ;  /* 0x00000016042c723c */ /* 0x080fee00000418f4 */
[----:B------:R-:W-:Y:S01]  /*1b710*/  IMAD.WIDE.U32 R4, R15, -0x2daee0ad, RZ ;  /* 0xd2511f530f047825 */ /* 0x000fe200078e00ff */
[----:B------:R-:W-:Y:S01]  /*1b720*/  HMMA.16816.F32.BF16 R36, R8, R22, R36 ;  /* 0x000000160824723c */ /* 0x000fe20000041824 */
[----:B------:R-:W-:Y:S03]  /*1b730*/  LDSM.16.MT88.4 R20, [R170+0x6800] ;  /* 0x00680000aa14783b */ /* 0x000fe60000004200 */
[----:B------:R-:W-:-:S02]  /*1b740*/  LOP3.LUT R6, R5, UR20, R24, 0x96, !PT ;  /* 0x0000001405067c12 */ /* 0x000fc4000f8e9618 */
[C---:B------:R-:W-:Y:S02]  /*1b750*/  LOP3.LUT R5, R4.reuse, 0xffff, RZ, 0xc0, !PT ;  /* 0x0000ffff04057812 */ /* 0x040fe400078ec0ff */
[----:B------:R-:W-:Y:S02]  /*1b760*/  LOP3.LUT R7, R4, 0xff, RZ, 0xc0, !PT ;  /* 0x000000ff04077812 */ /* 0x000fe400078ec0ff */
[----:B------:R-:W-:Y:S02]  /*1b770*/  SHF.R.U32.HI R8, RZ, 0x8, R5 ;  /* 0x00000008ff087819 */ /* 0x000fe40000011605 */
[--C-:B------:R-:W-:Y:S02]  /*1b780*/  SHF.R.U32.HI R5, RZ, 0x10, R4.reuse ;  /* 0x00000010ff057819 */ /* 0x100fe40000011604 */
[----:B------:R-:W-:Y:S02]  /*1b790*/  SHF.R.U32.HI R10, RZ, 0x18, R4 ;  /* 0x00000018ff0a7819 */ /* 0x000fe40000011604 */
[----:B------:R-:W-:Y:S01]  /*1b7a0*/  LOP3.LUT R4, R6, 0xffff, RZ, 0xc0, !PT ;  /* 0x0000ffff06047812 */ /* 0x000fe200078ec0ff */
[----:B------:R-:W-:Y:S01]  /*1b7b0*/  IMAD.MOV.U32 R237, RZ, RZ, R121 ;  /* 0x000000ffffed7224 */ /* 0x000fe200078e0079 */
[----:B------:R-:W-:Y:S01]  /*1b7c0*/  PRMT R15, R7, 0x5410, R8 ;  /* 0x00005410070f7816 */ /* 0x000fe20000000008 */
[----:B------:R-:W-:Y:S01]  /*1b7d0*/  IMAD.MOV.U32 R121, RZ, RZ, R122 ;  /* 0x000000ffff797224 */ /* 0x000fe200078e007a */
[----:B------:R-:W-:Y:S01]  /*1b7e0*/  LOP3.LUT R8, R5, 0xff, RZ, 0xc0, !PT ;  /* 0x000000ff05087812 */ /* 0x000fe200078ec0ff */
[----:B------:R-:W-:Y:S01]  /*1b7f0*/  IMAD.MOV.U32 R122, RZ, RZ, R249 ;  /* 0x000000ffff7a7224 */ /* 0x000fe200078e00f9 */
[----:B------:R-:W-:-:S02]  /*1b800*/  SHF.R.U32.HI R7, RZ, 0x10, R6 ;  /* 0x00000010ff077819 */ /* 0x000fc40000011606 */
[----:B------:R-:W-:Y:S01]  /*1b810*/  LOP3.LUT R9, R6, 0xff, RZ, 0xc0, !PT ;  /* 0x000000ff06097812 */ /* 0x000fe200078ec0ff */
[----:B------:R-:W-:Y:S01]  /*1b820*/  IMAD.MOV.U32 R249, RZ, RZ, R250 ;  /* 0x000000fffff97224 */ /* 0x000fe200078e00fa */
[----:B------:R-:W-:Y:S01]  /*1b830*/  SHF.R.U32.HI R5, RZ, 0x8, R4 ;  /* 0x00000008ff057819 */ /* 0x000fe20000011604 */
[----:B------:R-:W-:Y:S01]  /*1b840*/  IMAD.MOV.U32 R250, RZ, RZ, R251 ;  /* 0x000000fffffa7224 */ /* 0x000fe200078e00fb */
[----:B------:R-:W-:Y:S01]  /*1b850*/  LOP3.LUT R4, R7, 0xff, RZ, 0xc0, !PT ;  /* 0x000000ff07047812 */ /* 0x000fe200078ec0ff */
[----:B------:R-:W-:Y:S01]  /*1b860*/  IMAD.MOV.U32 R251, RZ, RZ, R14 ;  /* 0x000000fffffb7224 */ /* 0x000fe200078e000e */
[----:B------:R-:W-:Y:S02]  /*1b870*/  PRMT R7, R8, 0x5410, R10 ;  /* 0x0000541008077816 */ /* 0x000fe4000000000a */
[----:B------:R-:W-:Y:S02]  /*1b880*/  PRMT R14, R9, 0x5410, R5 ;  /* 0x00005410090e7816 */ /* 0x000fe40000000005 */
[----:B------:R-:W1:Y:S01]  /*1b890*/  LDSM.16.MT88.4 R8, [R169+0x6800] ;  /* 0x00680000a908783b */ /* 0x000e620000004200 */
[----:B------:R-:W-:-:S04]  /*1b8a0*/  SHF.R.U32.HI R6, RZ, 0x18, R6 ;  /* 0x00000018ff067819 */ /* 0x000fc80000011606 */
[----:B------:R-:W-:Y:S02]  /*1b8b0*/  PRMT R5, R4, 0x5410, R6 ;  /* 0x0000541004057816 */ /* 0x000fe40000000006 */
[--C-:B------:R-:W-:Y:S02]  /*1b8c0*/  HSET2.LE.AND R6, R15, R0.reuse, PT ;  /* 0x000000000f067233 */ /* 0x100fe40003803000 */
[--C-:B------:R-:W-:Y:S02]  /*1b8d0*/  HSET2.LE.AND R7, R7, R0.reuse, PT ;  /* 0x0000000007077233 */ /* 0x100fe40003803000 */
[--C-:B------:R-:W-:Y:S02]  /*1b8e0*/  HSET2.LE.AND R4, R14, R0.reuse, PT ;  /* 0x000000000e047233 */ /* 0x100fe40003803000 */
        /* <DEDUP_REMOVED lines=21> */
[----:B-1----:R-:W-:Y:S01]  /*1ba40*/  HMMA.16816.F32.BF16 R136, R16, R8, R76 ;  /* 0x000000081088723c */ /* 0x002fe2000004184c */
[----:B------:R-:W-:-:S02]  /*1ba50*/  IMAD.MOV.U32 R236, RZ, RZ, R114 ;  /* 0x000000ffffec7224 */ /* 0x000fc400078e0072 */
[----:B------:R-:W-:Y:S02]  /*1ba60*/  IMAD.MOV.U32 R110, RZ, RZ, R251 ;  /* 0x000000ffff6e7224 */ /* 0x000fe400078e00fb */
[----:B------:R-:W-:Y:S01]  /*1ba70*/  IMAD.MOV.U32 R246, RZ, RZ, R27 ;  /* 0x000000fffff67224 */ /* 0x000fe200078e001b */
[C---:B------:R-:W-:Y:S01]  /*1ba80*/  HMMA.16816.F32.BF16 R112, R4.reuse, R8, R72 ;  /* 0x000000080470723c */ /* 0x040fe20000041848 */
[----:B------:R-:W-:Y:S02]  /*1ba90*/  IMAD.MOV.U32 R251, RZ, RZ, R26 ;  /* 0x000000fffffb7224 */ /* 0x000fe400078e001a */
[----:B------:R-:W1:Y:S03]  /*1baa0*/  LDSM.16.MT88.4 R24, [R172+0x6800] ;  /* 0x00680000ac18783b */ /* 0x000e660000004200 */
[-C--:B------:R-:W-:Y:S06]  /*1bab0*/  HMMA.16816.F32.BF16 R72, R4, R10.reuse, R64 ;  /* 0x0000000a0448723c */ /* 0x080fec0000041840 */
[----:B------:R-:W-:Y:S01]  /*1bac0*/  HMMA.16816.F32.BF16 R76, R16, R10, R48 ;  /* 0x0000000a104c723c */ /* 0x000fe20000041830 */
[----:B------:R-:W3:Y:S05]  /*1bad0*/  LDSM.16.MT88.4 R8, [R171+0x6800] ;  /* 0x00680000ab08783b */ /* 0x000eea0000004200 */
[C---:B------:R-:W-:Y:S06]  /*1bae0*/  HMMA.16816.F32.BF16 R64, R4.reuse, R20, R60 ;  /* 0x000000140440723c */ /* 0x040fec000004183c */
[C---:B------:R-:W-:Y:S06]  /*1baf0*/  HMMA.16816.F32.BF16 R56, R4.reuse, R22, R56 ;  /* 0x000000160438723c */ /* 0x040fec0000041838 */
[C---:B-1----:R-:W-:Y:S06]  /*1bb00*/  HMMA.16816.F32.BF16 R84, R4.reuse, R24, R84 ;  /* 0x000000180454723c */ /* 0x042fec0000041854 */
[C---:B------:R-:W-:Y:S06]  /*1bb10*/  HMMA.16816.F32.BF16 R80, R4.reuse, R26, R80 ;  /* 0x0000001a0450723c */ /* 0x040fec0000041850 */
[C---:B---3--:R-:W-:Y:S06]  /*1bb20*/  HMMA.16816.F32.BF16 R52, R4.reuse, R8, R52 ;  /* 0x000000080434723c */ /* 0x048fec0000041834 */
[----:B------:R-:W-:Y:S07]  /*1bb30*/  HMMA.16816.F32.BF16 R44, R4, R10, R44 ;  /* 0x0000000a042c723c */ /* 0x000fee000004182c */
[----:B------:R-:W-:Y:S01]  /*1bb40*/  LOP3.LUT R6, R29, UR40, R30, 0x96, !PT ;  /* 0x000000281d067c12 */ /* 0x000fe2000f8e961e */
[----:B------:R-:W-:-:S04]  /*1bb50*/  IMAD.WIDE.U32 R4, R31, -0x2daee0ad, RZ ;  /* 0xd2511f531f047825 */ /* 0x000fc800078e00ff */
[----:B------:R-:W-:Y:S01]  /*1bb60*/  IMAD.WIDE.U32 R6, R6, -0x2daee0ad, RZ ;  /* 0xd2511f5306067825 */ /* 0x000fe200078e00ff */
[----:B------:R-:W-:-:S04]  /*1bb70*/  LOP3.LUT R5, R5, UR39, R34, 0x96, !PT ;  /* 0x0000002705057c12 */ /* 0x000fc8000f8e9622 */
[----:B------:R-:W-:Y:S01]  /*1bb80*/  LOP3.LUT R7, R7, UR37, R4, 0x96, !PT ;  /* 0x0000002507077c12 */ /* 0x000fe2000f8e9604 */
[----:B------:R-:W-:Y:S01]  /*1bb90*/  HMMA.16816.F32.BF16 R48, R16, R26, R96 ;  /* 0x0000001a1030723c */ /* 0x000fe20000041860 */
[----:B------:R-:W-:-:S06]  /*1bba0*/  IMAD.WIDE.U32 R4, R5, -0x326172a9, RZ ;  /* 0xcd9e8d5705047825 */ /* 0x000fcc00078e00ff */
[----:B------:R-:W-:Y:S01]  /*1bbb0*/  IMAD.WIDE.U32 R26, R7, -0x326172a9, RZ ;  /* 0xcd9e8d57071a7825 */ /* 0x000fe200078e00ff */
[----:B------:R-:W-:Y:S01]  /*1bbc0*/  LOP3.LUT R5, R5, UR38, R28, 0x96, !PT ;  /* 0x0000002605057c12 */ /* 0x000fe2000f8e961c */
[----:B------:R-:W-:Y:S01]  /*1bbd0*/  HMMA.16816.F32.BF16 R60, R16, R24, R100 ;  /* 0x00000018103c723c */ /* 0x000fe20000041864 */
[----:B------:R-:W1:Y:S02]  /*1bbe0*/  LDSM.16.MT88.4 R28, [R171+0x7000] ;  /* 0x00700000ab1c783b */ /* 0x000e640000004200 */
[----:B------:R-:W-:Y:S01]  /*1bbf0*/  LOP3.LUT R7, R27, UR31, R4, 0x96, !PT ;  /* 0x0000001f1b077c12 */ /* 0x000fe2000f8e9604 */
[----:B------:R-:W-:-:S04]  /*1bc00*/  IMAD.WIDE.U32 R4, R5, -0x2daee0ad, RZ ;  /* 0xd2511f5305047825 */ /* 0x000fc800078e00ff */
[----:B------:R-:W-:Y:S01]  /*1bc10*/  IMAD.WIDE.U32 R24, R7, -0x2daee0ad, RZ ;  /* 0xd2511f5307187825 */ /* 0x000fe200078e00ff */
[----:B------:R-:W-:-:S04]  /*1bc20*/  LOP3.LUT R7, R5, UR30, R6, 0x96, !PT ;  /* 0x0000001e05077c12 */ /* 0x000fc8000f8e9606 */
[----:B------:R-:W-:-:S05]  /*1bc30*/  LOP3.LUT R4, R25, UR24, R4, 0x96, !PT ;  /* 0x0000001819047c12 */ /* 0x000fca000f8e9604 */
[----:B------:R-:W-:-:S04]  /*1bc40*/  IMAD.WIDE.U32 R4, R4, -0x326172a9, RZ ;  /* 0xcd9e8d5704047825 */ /* 0x000fc800078e00ff */
[----:B------:R-:W-:Y:S01]  /*1bc50*/  IMAD.WIDE.U32 R14, R7, -0x326172a9, RZ ;  /* 0xcd9e8d57070e7825 */ /* 0x000fe200078e00ff */
[----:B------:R-:W-:-:S04]  /*1bc60*/  LOP3.LUT R6, R4, 0xffff, RZ, 0xc0, !PT ;  /* 0x0000ffff04067812 */ /* 0x000fc800078ec0ff */
[----:B------:R-:W-:Y:S02]  /*1bc70*/  SHF.R.U32.HI R7, RZ, 0x8, R6 ;  /* 0x00000008ff077819 */ /* 0x000fe40000011606 */
[----:B------:R-:W-:Y:S02]  /*1bc80*/  LOP3.LUT R6, R4, 0xff, RZ, 0xc0, !PT ;  /* 0x000000ff04067812 */ /* 0x000fe400078ec0ff */
[----:B------:R-:W-:Y:S01]  /*1bc90*/  LOP3.LUT R5, R5, UR21, R14, 0x96, !PT ;  /* 0x0000001505057c12 */ /* 0x000fe2000f8e960e */
[C---:B------:R-:W-:Y:S06]  /*1bca0*/  HMMA.16816.F32.BF16 R88, R16.reuse, R8, R88 ;  /* 0x000000081058723c */ /* 0x040fec0000041858 */
[----:B------:R-:W-:Y:S01]  /*1bcb0*/  HMMA.16816.F32.BF16 R96, R16, R10, R36 ;  /* 0x0000000a1060723c */ /* 0x000fe20000041824 */
[----:B------:R-:W-:-:S02]  /*1bcc0*/  SHF.R.U32.HI R9, RZ, 0x10, R4 ;  /* 0x00000010ff097819 */ /* 0x000fc40000011604 */
[----:B------:R-:W-:-:S04]  /*1bcd0*/  LOP3.LUT R8, R5, 0xff, RZ, 0xc0, !PT ;  /* 0x000000ff05087812 */ /* 0x000fc800078ec0ff */
[----:B------:R-:W-:Y:S02]  /*1bce0*/  PRMT R11, R6, 0x5410, R7 ;  /* 0x00005410060b7816 */ /* 0x000fe40000000007 */
[----:B------:R-:W-:Y:S02]  /*1bcf0*/  SHF.R.U32.HI R10, RZ, 0x18, R4 ;  /* 0x00000018ff0a7819 */ /* 0x000fe40000011604 */
[--C-:B------:R-:W-:Y:S02]  /*1bd00*/  SHF.R.U32.HI R6, RZ, 0x10, R5.reuse ;  /* 0x00000010ff067819 */ /* 0x100fe40000011605 */
[----:B------:R-:W-:Y:S02]  /*1bd10*/  LOP3.LUT R4, R5, 0xffff, RZ, 0xc0, !PT ;  /* 0x0000ffff05047812 */ /* 0x000fe400078ec0ff */
[----:B------:R-:W-:Y:S02]  /*1bd20*/  SHF.R.U32.HI R7, RZ, 0x18, R5 ;  /* 0x00000018ff077819 */ /* 0x000fe40000011605 */
[----:B------:R-:W-:-:S02]  /*1bd30*/  LOP3.LUT R5, R9, 0xff, RZ, 0xc0, !PT ;  /* 0x000000ff09057812 */ /* 0x000fc400078ec0ff */
[----:B------:R-:W-:Y:S02]  /*1bd40*/  LOP3.LUT R6, R6, 0xff, RZ, 0xc0, !PT ;  /* 0x000000ff06067812 */ /* 0x000fe400078ec0ff */
[----:B------:R-:W-:Y:S01]  /*1bd50*/  SHF.R.U32.HI R4, RZ, 0x8, R4 ;  /* 0x00000008ff047819 */ /* 0x000fe20000011604 */
[----:B------:R-:W-:Y:S01]  /*1bd60*/  IMAD.MOV.U32 R103, RZ, RZ, R120 ;  /* 0x000000ffff677224 */ /* 0x000fe200078e0078 */
[----:B------:R-:W-:Y:S01]  /*1bd70*/  PRMT R14, R5, 0x5410, R10 ;  /* 0x00005410050e7816 */ /* 0x000fe2000000000a */
[----:B------:R-:W-:Y:S01]  /*1bd80*/  IMAD.MOV.U32 R102, RZ, RZ, R121 ;  /* 0x000000ffff667224 */ /* 0x000fe200078e0079 */
[----:B------:R-:W-:Y:S01]  /*1bd90*/  PRMT R5, R6, 0x5410, R7 ;  /* 0x0000541006057816 */ /* 0x000fe20000000007 */
[----:B------:R-:W-:Y:S01]  /*1bda0*/  IMAD.MOV.U32 R101, RZ, RZ, R122 ;  /* 0x000000ffff657224 */ /* 0x000fe200078e007a */
[----:B------:R-:W-:Y:S01]  /*1bdb0*/  HMMA.16816.F32.BF16 R92, R16, R22, R92 ;  /* 0x00000016105c723c */ /* 0x000fe2000004185c */
[----:B------:R-:W-:Y:S01]  /*1bdc0*/  IMAD.MOV.U32 R100, RZ, RZ, R123 ;  /* 0x000000ffff647224 */ /* 0x000fe200078e007b */
[----:B------:R-:W-:-:S02]  /*1bdd0*/  PRMT R4, R8, 0x5410, R4 ;  /* 0x0000541008047816 */ /* 0x000fc40000000004 */
[--C-:B------:R-:W-:Y:S02]  /*1bde0*/  HSET2.LE.AND R6, R11, R0.reuse, PT ;  /* 0x000000000b067233 */ /* 0x100fe40003803000 */
[----:B------:R-:W-:Y:S01]  /*1bdf0*/  HMMA.16816.F32.BF16 R120, R16, R20, R104 ;  /* 0x000000141078723c */ /* 0x000fe20000041868 */
[----:B------:R-:W3:Y:S04]  /*1be00*/  LDSM.16.MT88.4 R16, [R169+0x7000] ;  /* 0x00700000a910783b */ /* 0x000ee80000004200 */
[----:B------:R-:W4:Y:S04]  /*1be10*/  LDSM.16.MT88.4 R8, [R172+0x7000] ;  /* 0x00700000ac08783b */ /* 0x000f280000004200 */
[----:B------:R-:W2:Y:S01]  /*1be20*/  LDSM.16.MT88.4 R20, [R170+0x7000] ;  /* 0x00700000aa14783b */ /* 0x000ea20000004200 */
[----:B------:R-:W-:-:S02]  /*1be30*/  HSET2.LE.AND R4, R4, R0, PT ;  /* 0x0000000004047233 */ /* 0x000fc40003803000 */
[--C-:B------:R-:W-:Y:S02]  /*1be40*/  HSET2.LE.AND R5, R5, R0.reuse, PT ;  /* 0x0000000005057233 */ /* 0x100fe40003803000 */
[----:B------:R-:W-:Y:S02]  /*1be50*/  HSET2.LE.AND R7, R14, R0, PT ;  /* 0x000000000e077233 */ /* 0x000fe40003803000 */
[----:B------:R-:W-:Y:S02]  /*1be60*/  LOP3.LUT R4, R4, R126, RZ, 0xc0, !PT ;  /* 0x0000007e04047212 */ /* 0x000fe400078ec0ff */
[----:B------:R-:W-:Y:S02]  /*1be70*/  LOP3.LUT R5, R5, R119, RZ, 0xc0, !PT ;  /* 0x0000007705057212 */ /* 0x000fe400078ec0ff */
[----:B------:R-:W-:Y:S02]  /*1be80*/  LOP3.LUT R6, R6, R124, RZ, 0xc0, !PT ;  /* 0x0000007c06067212 */ /* 0x000fe400078ec0ff */
[----:B------:R-:W-:-:S07]  /*1be90*/  LOP3.LUT R7, R7, R125, RZ, 0xc0, !PT ;  /* 0x0000007d07077212 */ /* 0x000fce00078ec0ff */
[C---:B-1----:R-:W-:Y:S06]  /*1bea0*/  HMMA.16816.F32.BF16 R52, R4.reuse, R28, R52 ;  /* 0x0000001c0434723c */ /* 0x042fec0000041834 */
[C---:B------:R-:W-:Y:S06]  /*1beb0*/  HMMA.16816.F32.BF16 R44, R4.reuse, R30, R44 ;  /* 0x0000001e042c723c */ /* 0x040fec000004182c */
[C---:B---3--:R-:W-:Y:S06]  /*1bec0*/  HMMA.16816.F32.BF16 R112, R4.reuse, R16, R112 ;  /* 0x000000100470723c */ /* 0x048fec0000041870 */
[C---:B------:R-:W-:Y:S06]  /*1bed0*/  HMMA.16816.F32.BF16 R104, R4.reuse, R18, R72 ;  /* 0x000000120468723c */ /* 0x040fec0000041848 */
[C---:B----4-:R-:W-:Y:S06]  /*1bee0*/  HMMA.16816.F32.BF16 R84, R4.reuse, R8, R84 ;  /* 0x000000080454723c */ /* 0x050fec0000041854 */
[C---:B------:R-:W-:Y:S06]  /*1bef0*/  HMMA.16816.F32.BF16 R80, R4.reuse, R10, R80 ;  /* 0x0000000a0450723c */ /* 0x040fec0000041850 */
[C---:B--2---:R-:W-:Y:S06]  /*1bf00*/  HMMA.16816.F32.BF16 R64, R4.reuse, R20, R64 ;  /* 0x000000140440723c */ /* 0x044fec0000041840 */
[----:B------:R-:W-:Y:S07]  /*1bf10*/  HMMA.16816.F32.BF16 R56, R4, R22, R56 ;  /* 0x000000160438723c */ /* 0x000fee0000041838 */
[----:B------:R-:W-:-:S02]  /*1bf20*/  LOP3.LUT R4, R117, 0xff, RZ, 0xc0, !PT ;  /* 0x000000ff75047812 */ /* 0x000fc400078ec0ff */
[----:B------:R-:W-:Y:S02]  /*1bf30*/  SHF.R.U32.HI R5, RZ, 0x8, R109 ;  /* 0x00000008ff057819 */ /* 0x000fe4000001166d */
[----:B------:R-:W-:Y:S02]  /*1bf40*/  PRMT R7, R4, 0x5410, R116 ;  /* 0x0000541004077816 */ /* 0x000fe40000000074 */
[----:B------:R-:W-:Y:S02]  /*1bf50*/  LOP3.LUT R4, R40, 0xffff, RZ, 0xc0, !PT ;  /* 0x0000ffff28047812 */ /* 0x000fe400078ec0ff */
[----:B------:R-:W-:Y:S02]  /*1bf60*/  PRMT R6, R118, 0x5410, R5 ;  /* 0x0000541076067816 */ /* 0x000fe40000000005 */
[----:B------:R-:W-:Y:S01]  /*1bf70*/  SHF.R.U32.HI R5, RZ, 0x8, R4 ;  /* 0x00000008ff057819 */ /* 0x000fe20000011604 */
[----:B------:R-:W-:Y:S01]  /*1bf80*/  IMAD.MOV.U32 R35, RZ, RZ, R111 ;  /* 0x000000ffff237224 */ /* 0x000fe200078e006f */
[----:B------:R-:W-:Y:S01]  /*1bf90*/  LOP3.LUT R4, R40, 0xff, RZ, 0xc0, !PT ;  /* 0x000000ff28047812 */ /* 0x000fe200078ec0ff */
[----:B------:R-:W-:Y:S01]  /*1bfa0*/  IMAD.MOV.U32 R127, RZ, RZ, R175 ;  /* 0x000000ffff7f7224 */ /* 0x000fe200078e00af */
[----:B------:R-:W-:Y:S01]  /*1bfb0*/  HSET2.LE.AND R6, R6, R0, PT ;  /* 0x0000000006067233 */ /* 0x000fe20003803000 */
[----:B------:R-:W-:Y:S01]  /*1bfc0*/  IMAD.MOV.U32 R75, RZ, RZ, R237 ;  /* 0x000000ffff4b7224 */ /* 0x000fe200078e00ed */
[----:B------:R-:W-:Y:S01]  /*1bfd0*/  PRMT R14, R4, 0x5410, R5 ;  /* 0x00005410040e7816 */ /* 0x000fe20000000005 */
[----:B------:R-:W-:Y:S01]  /*1bfe0*/  IMAD.MOV.U32 R34, RZ, RZ, R238 ;  /* 0x000000ffff227224 */ /* 0x000fe200078e00ee */
[--C-:B------:R-:W-:Y:S01]  /*1bff0*/  SHF.R.U32.HI R4, RZ, 0x10, R40.reuse ;  /* 0x00000010ff047819 */ /* 0x100fe20000011628 */
[----:B------:R-:W-:Y:S01]  /*1c000*/  LDSM.16.MT88.4 R116, [R170+0x7800] ;  /* 0x00780000aa74783b */ /* 0x000fe20000004200 */
[----:B------:R-:W-:-:S02]  /*1c010*/  SHF.R.U32.HI R5, RZ, 0x18, R40 ;  /* 0x00000018ff057819 */ /* 0x000fc40000011628 */
[----:B------:R-:W-:Y:S01]  /*1c020*/  LOP3.LUT R4, R4, 0xff, RZ, 0xc0, !PT ;  /* 0x000000ff04047812 */ /* 0x000fe200078ec0ff */
[----:B------:R-:W-:Y:S03]  /*1c030*/  STG.E.U16 desc[UR28][R2.64+-0xd0], R160 ;  /* 0xffff30a002007986 */ /* 0x000fe6000c10151c */
[----:B------:R-:W-:Y:S01]  /*1c040*/  PRMT R5, R4, 0x5410, R5 ;  /* 0x0000541004057816 */ /* 0x000fe20000000005 */
[----:B------:R-:W-:Y:S01]  /*1c050*/  STG.E.U16 desc[UR28][R2.64+-0xce], R159 ;  /* 0xffff329f02007986 */ /* 0x000fe2000c10151c */
[--C-:B------:R-:W-:Y:S02]  /*1c060*/  HSET2.LE.AND R7, R7, R0.reuse, PT ;  /* 0x0000000007077233 */ /* 0x100fe40003803000 */
[--C-:B------:R-:W-:Y:S01]  /*1c070*/  HSET2.LE.AND R4, R14, R0.reuse, PT ;  /* 0x000000000e047233 */ /* 0x100fe20003803000 */
[----:B------:R2:W5:Y:S01]  /*1c080*/  LDL.LU R175, [R1+0x184] ;  /* 0x0001840001af7983 */ /* 0x0005620000300800 */
[----:B------:R-:W-:-:S02]  /*1c090*/  HSET2.LE.AND R5, R5, R0, PT ;  /* 0x0000000005057233 */ /* 0x000fc40003803000 */
[----:B------:R-:W-:Y:S01]  /*1c0a0*/  LOP3.LUT R6, R6, R100, RZ, 0xc0, !PT ;  /* 0x0000006406067212 */ /* 0x000fe200078ec0ff */
[----:B------:R-:W-:Y:S01]  /*1c0b0*/  IMAD.MOV.U32 R238, RZ, RZ, R132 ;  /* 0x000000ffffee7224 */ /* 0x000fe200078e0084 */
[----:B------:R-:W-:Y:S01]  /*1c0c0*/  LOP3.LUT R7, R7, R101, RZ, 0xc0, !PT ;  /* 0x0000006507077212 */ /* 0x000fe200078ec0ff */
[----:B------:R-:W-:Y:S01]  /*1c0d0*/  IMAD.MOV.U32 R237, RZ, RZ, R133 ;  /* 0x000000ffffed7224 */ /* 0x000fe200078e0085 */
[----:B------:R-:W-:Y:S01]  /*1c0e0*/  LOP3.LUT R4, R4, R102, RZ, 0xc0, !PT ;  /* 0x0000006604047212 */ /* 0x000fe200078ec0ff */
[----:B------:R-:W-:Y:S01]  /*1c0f0*/  IMAD.MOV.U32 R74, RZ, RZ, R75 ;  /* 0x000000ffff4a7224 */ /* 0x000fe200078e004b */
[----:B------:R-:W-:Y:S01]  /*1c100*/  LOP3.LUT R5, R5, R103, RZ, 0xc0, !PT ;  /* 0x0000006705057212 */ /* 0x000fe200078ec0ff */
[----:B------:R-:W-:Y:S04]  /*1c110*/  STG.E.U16 desc[UR28][R42.64+-0xd0], R158 ;  /* 0xffff309e2a007986 */ /* 0x000fe8000c10151c */
[----:B------:R-:W-:Y:S02]  /*1c120*/  STG.E.U16 desc[UR28][R42.64+-0xce], R157 ;  /* 0xffff329d2a007986 */ /* 0x000fe4000c10151c */
[C---:B------:R-:W-:Y:S02]  /*1c130*/  HMMA.16816.F32.BF16 R60, R4.reuse, R8, R60 ;  /* 0x00000008043c723c */ /* 0x040fe4000004183c */
[----:B------:R2:W5:Y:S04]  /*1c140*/  LDL.LU R174, [R1+0x180] ;  /* 0x0001800001ae7983 */ /* 0x0005680000300800 */
[----:B------:R-:W-:Y:S01]  /*1c150*/  HMMA.16816.F32.BF16 R48, R4, R10, R48 ;  /* 0x0000000a0430723c */ /* 0x000fe20000041830 */
[----:B------:R-:W-:-:S05]  /*1c160*/  LOP3.LUT R8, R15, UR26, R26, 0x96, !PT ;  /* 0x0000001a0f087c12 */ /* 0x000fca000f8e961a */
[----:B------:R-:W-:Y:S01]  /*1c170*/  HMMA.16816.F32.BF16 R136, R4, R16, R136 ;  /* 0x000000100488723c */ /* 0x000fe20000041888 */
[----:B------:R-:W-:-:S05]  /*1c180*/  IMAD.WIDE.U32 R8, R8, -0x2daee0ad, RZ ;  /* 0xd2511f5308087825 */ /* 0x000fca00078e00ff */
[----:B------:R-:W-:Y:S01]  /*1c190*/  HMMA.16816.F32.BF16 R36, R4, R18, R76 ;  /* 0x000000120424723c */ /* 0x000fe2000004184c */
[----:B------:R-:W-:Y:S01]  /*1c1a0*/  LOP3.LUT R10, R9, UR20, R24, 0x96, !PT ;  /* 0x00000014090a7c12 */ /* 0x000fe2000f8e9618 */
[----:B------:R-:W-:Y:S01]  /*1c1b0*/  IMAD.MOV.U32 R103, RZ, RZ, R110 ;  /* 0x000000ffff677224 */ /* 0x000fe200078e006e */
[----:B------:R-:W-:-:S03]  /*1c1c0*/  LOP3.LUT R9, R8, 0xffff, RZ, 0xc0, !PT ;  /* 0x0000ffff08097812 */ /* 0x000fc600078ec0ff */
[----:B------:R-:W-:Y:S01]  /*1c1d0*/  HMMA.16816.F32.BF16 R120, R4, R20, R120 ;  /* 0x000000140478723c */ /* 0x000fe20000041878 */
[----:B------:R-:W-:Y:S01]  /*1c1e0*/  LOP3.LUT R18, R8, 0xff, RZ, 0xc0, !PT ;  /* 0x000000ff08127812 */ /* 0x000fe200078ec0ff */
[----:B------:R-:W-:Y:S01]  /*1c1f0*/  IMAD.MOV.U32 R100, RZ, RZ, R127 ;  /* 0x000000ffff647224 */ /* 0x000fe200078e007f */
[----:B------:R-:W-:Y:S01]  /*1c200*/  SHF.R.U32.HI R14, RZ, 0x10, R8 ;  /* 0x00000010ff0e7819 */ /* 0x000fe20000011608 */
[----:B------:R-:W-:Y:S01]  /*1c210*/  IMAD.MOV.U32 R102, RZ, RZ, R134 ;  /* 0x000000ffff667224 */ /* 0x000fe200078e0086 */
[----:B------:R-:W-:Y:S01]  /*1c220*/  SHF.R.U32.HI R17, RZ, 0x18, R8 ;  /* 0x00000018ff117819 */ /* 0x000fe20000011608 */
[----:B------:R-:W-:Y:S01]  /*1c230*/  IMAD.MOV.U32 R101, RZ, RZ, R135 ;  /* 0x000000ffff657224 */ /* 0x000fe200078e0087 */
[C---:B------:R-:W-:Y:S01]  /*1c240*/  LOP3.LUT R8, R10.reuse, 0xffff, RZ, 0xc0, !PT ;  /* 0x0000ffff0a087812 */ /* 0x040fe200078ec0ff */
[----:B------:R-:W-:Y:S01]  /*1c250*/  IMAD.MOV.U32 R75, RZ, RZ, R35 ;  /* 0x000000ffff4b7224 */ /* 0x000fe200078e0023 */
[----:B------:R-:W-:Y:S01]  /*1c260*/  SHF.R.U32.HI R11, RZ, 0x10, R10 ;  /* 0x00000010ff0b7819 */ /* 0x000fe2000001160a */
[----:B------:R-:W-:Y:S01]  /*1c270*/  STG.E.U16 desc[UR28][R12.64+-0xc0], R209 ;  /* 0xffff40d10c007986 */ /* 0x000fe2000c10151c */
[----:B------:R-:W-:-:S02]  /*1c280*/  LOP3.LUT R16, R10, 0xff, RZ, 0xc0, !PT ;  /* 0x000000ff0a107812 */ /* 0x000fc400078ec0ff */
[----:B------:R-:W-:Y:S01]  /*1c290*/  SHF.R.U32.HI R15, RZ, 0x18, R10 ;  /* 0x00000018ff0f7819 */ /* 0x000fe2000001160a */
[----:B------:R-:W-:Y:S01]  /*1c2a0*/  STG.E.U16 desc[UR28][R12.64+-0xbe], R208 ;  /* 0xffff42d00c007986 */ /* 0x000fe2000c10151c */
[----:B------:R-:W-:Y:S02]  /*1c2b0*/  SHF.R.U32.HI R10, RZ, 0x8, R9 ;  /* 0x00000008ff0a7819 */ /* 0x000fe40000011609 */
[----:B------:R-:W-:Y:S01]  /*1c2c0*/  LOP3.LUT R9, R14, 0xff, RZ, 0xc0, !PT ;  /* 0x000000ff0e097812 */ /* 0x000fe200078ec0ff */
[----:B------:R2:W5:Y:S01]  /*1c2d0*/  LDL.LU R173, [R1+0x17c] ;  /* 0x00017c0001ad7983 */ /* 0x0005620000300800 */
[----:B------:R-:W-:Y:S02]  /*1c2e0*/  SHF.R.U32.HI R8, RZ, 0x8, R8 ;  /* 0x00000008ff087819 */ /* 0x000fe40000011608 */
[----:B------:R-:W-:Y:S02]  /*1c2f0*/  LOP3.LUT R11, R11, 0xff, RZ, 0xc0, !PT ;  /* 0x000000ff0b0b7812 */ /* 0x000fe400078ec0ff */
[----:B------:R-:W-:Y:S01]  /*1c300*/  LOP3.LUT R19, R41, UR26, R108, 0x96, !PT ;  /* 0x0000001a29137c12 */ /* 0x000fe2000f8e966c */
[----:B------:R-:W-:Y:S01]  /*1c310*/  HMMA.16816.F32.BF16 R20, R4, R22, R92 ;  /* 0x000000160414723c */ /* 0x000fe2000004185c */
[----:B------:R-:W-:Y:S01]  /*1c320*/  PRMT R14, R9, 0x5410, R17 ;  /* 0x00005410090e7816 */ /* 0x000fe20000000011 */
[----:B------:R-:W1:Y:S01]  /*1c330*/  LDSM.16.MT88.4 R124, [R172+0x7800] ;  /* 0x00780000ac7c783b */ /* 0x000e620000004200 */
[----:B------:R-:W-:-:S02]  /*1c340*/  PRMT R8, R16, 0x5410, R8 ;  /* 0x0000541010087816 */ /* 0x000fc40000000008 */
[----:B------:R-:W-:Y:S01]  /*1c350*/  PRMT R9, R11, 0x5410, R15 ;  /* 0x000054100b097816 */ /* 0x000fe2000000000f */
[----:B------:R-:W3:Y:S02]  /*1c360*/  LDSM.16.MT88.4 R132, [R169+0x7800] ;  /* 0x00780000a984783b */ /* 0x000ee40000004200 */
[--C-:B------:R-:W-:Y:S02]  /*1c370*/  HSET2.LE.AND R8, R8, R0.reuse, PT ;  /* 0x0000000008087233 */ /* 0x100fe40003803000 */
[--C-:B------:R-:W-:Y:S01]  /*1c380*/  HSET2.LE.AND R9, R9, R0.reuse, PT ;  /* 0x0000000009097233 */ /* 0x100fe20003803000 */
[----:B------:R-:W-:Y:S01]  /*1c390*/  IMAD.MOV.U32 R35, RZ, RZ, R103 ;  /* 0x000000ffff237224 */ /* 0x000fe200078e0067 */
[----:B------:R-:W-:Y:S01]  /*1c3a0*/  PRMT R10, R18, 0x5410, R10 ;  /* 0x00005410120a7816 */ /* 0x000fe2000000000a */
[----:B------:R-:W-:Y:S01]  /*1c3b0*/  STG.E.U16 desc[UR28][R32.64+-0xc0], R206 ;  /* 0xffff40ce20007986 */ /* 0x000fe2000c10151c */
[----:B------:R-:W-:Y:S02]  /*1c3c0*/  LOP3.LUT R76, R8, R233, RZ, 0xc0, !PT ;  /* 0x000000e9084c7212 */ /* 0x000fe400078ec0ff */
[----:B------:R-:W-:Y:S01]  /*1c3d0*/  LOP3.LUT R77, R9, R130, RZ, 0xc0, !PT ;  /* 0x00000082094d7212 */ /* 0x000fe200078ec0ff */
[----:B------:R-:W-:Y:S01]  /*1c3e0*/  IMAD.WIDE.U32 R8, R19, -0x2daee0ad, RZ ;  /* 0xd2511f5313087825 */ /* 0x000fe200078e00ff */
[C---:B------:R-:W-:Y:S01]  /*1c3f0*/  HMMA.16816.F32.BF16 R108, R4.reuse, R28, R88 ;  /* 0x0000001c046c723c */ /* 0x040fe20000041858 */
[----:B------:R-:W-:Y:S01]  /*1c400*/  HSET2.LE.AND R11, R14, R0, PT ;  /* 0x000000000e0b7233 */ /* 0x000fe20003803000 */
[----:B------:R-:W4:Y:S04]  /*1c410*/  LDSM.16.MT88.4 R16, [R171+0x7800] ;  /* 0x00780000ab10783b */ /* 0x000f280000004200 */
[----:B------:R-:W-:Y:S01]  /*1c420*/  HMMA.16816.F32.BF16 R28, R4, R30, R96 ;  /* 0x0000001e041c723c */ /* 0x000fe20000041860 */
[----:B------:R-:W-:Y:S04]  /*1c430*/  STG.E.U16 desc[UR28][R32.64+-0xbe], R207 ;  /* 0xffff42cf20007986 */ /* 0x000fe8000c10151c */
[----:B------:R2:W5:Y:S02]  /*1c440*/  LDL.LU R168, [R1+0x178] ;  /* 0x0001780001a87983 */ /* 0x0005640000300800 */
[----:B------:R-:W-:-:S02]  /*1c450*/  LOP3.LUT R4, R8, 0xffff, RZ, 0xc0, !PT ;  /* 0x0000ffff08047812 */ /* 0x000fc400078ec0ff */
[----:B------:R-:W-:Y:S02]  /*1c460*/  LOP3.LUT R7, R8, 0xff, RZ, 0xc0, !PT ;  /* 0x000000ff08077812 */ /* 0x000fe400078ec0ff */
[----:B------:R-:W-:Y:S02]  /*1c470*/  SHF.R.U32.HI R6, RZ, 0x8, R4 ;  /* 0x00000008ff067819 */ /* 0x000fe40000011604 */
[----:B------:R-:W-:Y:S02]  /*1c480*/  SHF.R.U32.HI R5, RZ, 0x10, R8 ;  /* 0x00000010ff057819 */ /* 0x000fe40000011608 */
[----:B------:R-:W-:Y:S02]  /*1c490*/  LOP3.LUT R4, R9, UR20, R128, 0x96, !PT ;  /* 0x0000001409047c12 */ /* 0x000fe4000f8e9680 */
[----:B------:R-:W-:Y:S02]  /*1c4a0*/  PRMT R14, R7, 0x5410, R6 ;  /* 0x00005410070e7816 */ /* 0x000fe40000000006 */
[----:B------:R-:W-:-:S02]  /*1c4b0*/  HSET2.LE.AND R10, R10, R0, PT ;  /* 0x000000000a0a7233 */ /* 0x000fc40003803000 */
[----:B------:R-:W-:Y:S02]  /*1c4c0*/  LOP3.LUT R6, R5, 0xff, RZ, 0xc0, !PT ;  /* 0x000000ff05067812 */ /* 0x000fe400078ec0ff */
[----:B------:R-:W-:Y:S02]  /*1c4d0*/  LOP3.LUT R5, R4, 0xffff, RZ, 0xc0, !PT ;  /* 0x0000ffff04057812 */ /* 0x000fe400078ec0ff */
[----:B------:R-:W-:Y:S02]  /*1c4e0*/  SHF.R.U32.HI R7, RZ, 0x10, R4 ;  /* 0x00000010ff077819 */ /* 0x000fe40000011604 */
[----:B------:R-:W-:Y:S02]  /*1c4f0*/  LOP3.LUT R78, R10, R229, RZ, 0xc0, !PT ;  /* 0x000000e50a4e7212 */ /* 0x000fe400078ec0ff */
[----:B------:R-:W-:Y:S02]  /*1c500*/  LOP3.LUT R79, R11, R131, RZ, 0xc0, !PT ;  /* 0x000000830b4f7212 */ /* 0x000fe400078ec0ff */
[----:B------:R-:W-:-:S02]  /*1c510*/  SHF.R.U32.HI R9, RZ, 0x8, R5 ;  /* 0x00000008ff097819 */ /* 0x000fc40000011605 */
[----:B------:R-:W-:Y:S02]  /*1c520*/  LOP3.LUT R11, R4, 0xff, RZ, 0xc0, !PT ;  /* 0x000000ff040b7812 */ /* 0x000fe400078ec0ff */
[----:B------:R-:W-:Y:S02]  /*1c530*/  SHF.R.U32.HI R10, RZ, 0x18, R4 ;  /* 0x00000018ff0a7819 */ /* 0x000fe40000011604 */
[----:B------:R-:W-:Y:S02]  /*1c540*/  LOP3.LUT R5, R7, 0xff, RZ, 0xc0, !PT ;  /* 0x000000ff07057812 */ /* 0x000fe400078ec0ff */
[----:B------:R-:W-:Y:S02]  /*1c550*/  SHF.R.U32.HI R8, RZ, 0x18, R8 ;  /* 0x00000018ff087819 */ /* 0x000fe40000011608 */
[----:B------:R-:W-:Y:S02]  /*1c560*/  PRMT R4, R11, 0x5410, R9 ;  /* 0x000054100b047816 */ /* 0x000fe40000000009 */
[----:B------:R-:W-:-:S02]  /*1c570*/  PRMT R5, R5, 0x5410, R10 ;  /* 0x0000541005057816 */ /* 0x000fc4000000000a */
[----:B------:R-:W-:Y:S02]  /*1c580*/  PRMT R7, R6, 0x5410, R8 ;  /* 0x0000541006077816 */ /* 0x000fe40000000008 */
[--C-:B------:R-:W-:Y:S02]  /*1c590*/  HSET2.LE.AND R4, R4, R0.reuse, PT ;  /* 0x0000000004047233 */ /* 0x100fe40003803000 */
[--C-:B------:R-:W-:Y:S02]  /*1c5a0*/  HSET2.LE.AND R6, R14, R0.reuse, PT ;  /* 0x000000000e067233 */ /* 0x100fe40003803000 */
[--C-:B------:R-:W-:Y:S02]  /*1c5b0*/  HSET2.LE.AND R5, R5, R0.reuse, PT ;  /* 0x0000000005057233 */ /* 0x100fe40003803000 */
[----:B------:R-:W-:-:S05]  /*1c5c0*/  HSET2.LE.AND R0, R7, R0, PT ;  /* 0x0000000007007233 */ /* 0x000fca0003803000 */
[----:B------:R-:W-:Y:S01]  /*1c5d0*/  LOP3.LUT R103, R0, R241, RZ, 0xc0, !PT ;  /* 0x000000f100677212 */ /* 0x000fe200078ec0ff */
[----:B------:R-:W-:Y:S01]  /*1c5e0*/  FADD.FTZ R0, R211, R234 ;  /* 0x000000ead3007221 */ /* 0x000fe20000010000 */
[----:B------:R-:W-:Y:S03]  /*1c5f0*/  STG.E.U16 desc[UR28][R2.64+-0xc0], R156 ;  /* 0xffff409c02007986 */ /* 0x000fe6000c10151c */
[----:B------:R-:W-:Y:S01]  /*1c600*/  FADD.FTZ R0, R244, R0 ;  /* 0x00000000f4007221 */ /* 0x000fe20000010000 */
[----:B------:R-:W-:Y:S01]  /*1c610*/  STG.E.U16 desc[UR28][R2.64+-0xbe], R155 ;  /* 0xffff429b02007986 */ /* 0x000fe2000c10151c */
[----:B------:R-:W-:Y:S01]  /*1c620*/  LOP3.LUT R101, R5, R101, RZ, 0xc0, !PT ;  /* 0x0000006505657212 */ /* 0x000fe200078ec0ff */
[----:B------:R-:W-:Y:S01]  /*1c630*/  FADD.FTZ R5, R74, R240 ;  /* 0x000000f04a057221 */ /* 0x000fe20000010000 */
[----:B------:R-:W-:Y:S01]  /*1c640*/  FADD.FTZ R0, R232, R0 ;  /* 0x00000000e8007221 */ /* 0x000fe20000010000 */
[----:B------:R-:W-:Y:S01]  /*1c650*/  STG.E.U16 desc[UR28][R42.64+-0xc0], R145 ;  /* 0xffff40912a007986 */ /* 0x000fe2000c10151c */
[----:B------:R-:W-:-:S03]  /*1c660*/  LOP3.LUT R100, R4, R100, RZ, 0xc0, !PT ;  /* 0x0000006404647212 */ /* 0x000fc600078ec0ff */
[----:B------:R-:W-:Y:S01]  /*1c670*/  STG.E.U16 desc[UR28][R42.64+-0xbe], R144 ;  /* 0xffff42902a007986 */ /* 0x000fe2000c10151c */
[----:B------:R-:W-:-:S03]  /*1c680*/  FADD.FTZ R4, R35, R235 ;  /* 0x000000eb23047221 */ /* 0x000fc60000010000 */
        /* <DEDUP_REMOVED lines=25> */
[----:B------:R-:W-:Y:S04]  /*1c820*/  STG.E.U16 desc[UR28][R32.64+-0x8e], R194 ;  /* 0xffff72c220007986 */ /* 0x000fe8000c10151c */
[----:B------:R-:W-:Y:S04]  /*1c830*/  STG.E.U16 desc[UR28][R2.64+-0x90], R148 ;  /* 0xffff709402007986 */ /* 0x000fe8000c10151c */
[----:B------:R2:W-:Y:S01]  /*1c840*/  STG.E.U16 desc[UR28][R2.64+-0x8e], R147 ;  /* 0xffff729302007986 */ /* 0x0005e2000c10151c */
[----:B------:R-:W-:Y:S01]  /*1c850*/  LOP3.LUT R102, R6, R102, RZ, 0xc0, !PT ;  /* 0x0000006606667212 */ /* 0x000fe200078ec0ff */
[----:B------:R-:W-:Y:S01]  /*1c860*/  FADD.FTZ R241, R220, R0 ;  /* 0x00000000dcf17221 */ /* 0x000fe20000010000 */
[C---:B-1----:R-:W-:Y:S01]  /*1c870*/  HMMA.16816.F32.BF16 R96, R76.reuse, R124, R84 ;  /* 0x0000007c4c60723c */ /* 0x042fe20000041854 */
[----:B------:R-:W-:Y:S01]  /*1c880*/  FADD.FTZ R6, R34, R75 ;  /* 0x0000004b22067221 */ /* 0x000fe20000010000 */
[----:B------:R1:W-:Y:S04]  /*1c890*/  STG.E.U16 desc[UR28][R42.64+-0x90], R210 ;  /* 0xffff70d22a007986 */ /* 0x0003e8000c10151c */
[----:B---3--:R-:W-:Y:S01]  /*1c8a0*/  HMMA.16816.F32.BF16 R112, R76, R132, R112 ;  /* 0x000000844c70723c */ /* 0x008fe20000041870 */
[----:B------:R1:W-:Y:S01]  /*1c8b0*/  STG.E.U16 desc[UR28][R42.64+-0x8e], R146 ;  /* 0xffff72922a007986 */ /* 0x0003e2000c10151c */
[----:B------:R-:W-:-:S04]  /*1c8c0*/  FADD.FTZ R6, R246, R6 ;  /* 0x00000006f6067221 */ /* 0x000fc80000010000 */
[----:B------:R-:W-:Y:S01]  /*1c8d0*/  HMMA.16816.F32.BF16 R104, R76, R134, R104 ;  /* 0x000000864c68723c */ /* 0x000fe20000041868 */
[----:B--2---:R-:W-:Y:S01]  /*1c8e0*/  FADD.FTZ R2, R231, R4 ;  /* 0x00000004e7027221 */ /* 0x004fe20000010000 */
[----:B------:R-:W-:Y:S01]  /*1c8f0*/  FADD.FTZ R4, R238, R5 ;  /* 0x00000005ee047221 */ /* 0x000fe20000010000 */
[----:B------:R-:W-:-:S04]  /*1c900*/  IADD3 R5, P0, R140, -0x180, RZ ;  /* 0xfffffe808c057810 */ /* 0x000fc80007f1e0ff */
[----:B------:R-:W-:Y:S01]  /*1c910*/  IADD3.X R0, R141, -0x1, RZ, P0, !PT ;  /* 0xffffffff8d007810 */ /* 0x000fe200007fe4ff */
[----:B------:R1:W-:Y:S01]  /*1c920*/  STL [R1+0x100], R5 ;  /* 0x0001000501007387 */ /* 0x0003e20000100800 */
[C---:B------:R-:W-:Y:S03]  /*1c930*/  HMMA.16816.F32.BF16 R92, R76.reuse, R126, R80 ;  /* 0x0000007e4c5c723c */ /* 0x040fe60000041850 */
[----:B------:R1:W-:Y:S03]  /*1c940*/  STL [R1+0xfc], R0 ;  /* 0x0000fc0001007387 */ /* 0x0003e60000100800 */
[C---:B------:R-:W-:Y:S06]  /*1c950*/  HMMA.16816.F32.BF16 R88, R76.reuse, R116, R64 ;  /* 0x000000744c58723c */ /* 0x040fec0000041840 */
[----:B------:R-:W-:Y:S06]  /*1c960*/  HMMA.16816.F32.BF16 R84, R76, R118, R56 ;  /* 0x000000764c54723c */ /* 0x000fec0000041838 */
[C---:B------:R-:W-:Y:S06]  /*1c970*/  HMMA.16816.F32.BF16 R136, R100.reuse, R132, R136 ;  /* 0x000000846488723c */ /* 0x040fec0000041888 */
[C---:B------:R-:W-:Y:S06]  /*1c980*/  HMMA.16816.F32.BF16 R128, R100.reuse, R124, R60 ;  /* 0x0000007c6480723c */ /* 0x040fec000004183c */
[----:B------:R-:W-:Y:S06]  /*1c990*/  HMMA.16816.F32.BF16 R120, R100, R116, R120 ;  /* 0x000000746478723c */ /* 0x000fec0000041878 */
[----:B----4-:R-:W-:Y:S06]  /*1c9a0*/  HMMA.16816.F32.BF16 R80, R76, R16, R52 ;  /* 0x000000104c50723c */ /* 0x010fec0000041834 */
[C---:B------:R-:W-:Y:S06]  /*1c9b0*/  HMMA.16816.F32.BF16 R132, R100.reuse, R134, R36 ;  /* 0x000000866484723c */ /* 0x040fec0000041824 */
[C---:B------:R-:W-:Y:S06]  /*1c9c0*/  HMMA.16816.F32.BF16 R124, R100.reuse, R126, R48 ;  /* 0x0000007e647c723c */ /* 0x040fec0000041830 */
[C---:B------:R-:W-:Y:S06]  /*1c9d0*/  HMMA.16816.F32.BF16 R116, R100.reuse, R118, R20 ;  /* 0x000000766474723c */ /* 0x040fec0000041814 */
[----:B------:R-:W-:Y:S06]  /*1c9e0*/  HMMA.16816.F32.BF16 R108, R100, R16, R108 ;  /* 0x00000010646c723c */ /* 0x000fec000004186c */
[-C--:B------:R-:W-:Y:S06]  /*1c9f0*/  HMMA.16816.F32.BF16 R76, R76, R18.reuse, R44 ;  /* 0x000000124c4c723c */ /* 0x080fec000004182c */
[----:B------:R-:W-:Y:S01]  /*1ca00*/  HMMA.16816.F32.BF16 R100, R100, R18, R28 ;  /* 0x000000126464723c */ /* 0x000fe2000004181c */
[----:B------:R-:W-:Y:S01]  /*1ca10*/  FADD.FTZ R3, R237, R6 ;  /* 0x00000006ed037221 */ /* 0x000fe20000010000 */
[----:B------:R-:W-:-:S03]  /*1ca20*/  FADD.FTZ R2, R230, R2 ;  /* 0x00000002e6027221 */ /* 0x000fc60000010000 */
[----:B------:R-:W-:Y:S01]  /*1ca30*/  FADD.FTZ R3, R239, R3 ;  /* 0x00000003ef037221 */ /* 0x000fe20000010000 */
[----:B------:R-:W-:Y:S01]  /*1ca40*/  FADD.FTZ R4, R248, R4 ;  /* 0x00000004f8047221 */ /* 0x000fe20000010000 */
[----:B------:R-:W-:Y:S02]  /*1ca50*/  FADD.FTZ R2, R250, R2 ;  /* 0x00000002fa027221 */ /* 0x000fe40000010000 */
[----:B------:R-:W-:Y:S01]  /*1ca60*/  FADD.FTZ R3, R249, R3 ;  /* 0x00000003f9037221 */ /* 0x000fe20000010000 */
[----:B------:R-:W-:Y:S01]  /*1ca70*/  FADD.FTZ R212, R251, R4 ;  /* 0x00000004fbd47221 */ /* 0x000fe20000010000 */
[----:B------:R-:W-:Y:S02]  /*1ca80*/  FADD.FTZ R240, R228, R2 ;  /* 0x00000002e4f07221 */ /* 0x000fe40000010000 */
[----:B-1----:R-:W-:-:S11]  /*1ca90*/  FADD.FTZ R215, R252, R3 ;  /* 0x00000003fcd77221 */ /* 0x002fd60000010000 */
.L_x_2239:
[----:B------:R-:W-:-:S06]  /*1caa0*/  UISETP.GT.AND UP0, UPT, UR17, UR12, UPT ;  /* 0x0000000c1100728c */ /* 0x000fcc000bf04270 */
[----:B------:R-:W-:-:S13]  /*1cab0*/  PLOP3.LUT P0, PT, PT, PT, UP0, 0x80, 0x0 ;  /* 0x000000000000781c */ /* 0x000fda0003f0f008 */
[----:B------:R-:W-:Y:S05]  /*1cac0*/  @!P0 BRA `(.L_x_2246) ;  /* 0x0000007c00988947 */ /* 0x000fea0003800000 */
[----:B-1----:R-:W2:Y:S04]  /*1cad0*/  LDL.LU R5, [R1+0xf0] ;  /* 0x0000f00001057983 */ /* 0x002ea80000300800 */
[----:B------:R-:W3:Y:S04]  /*1cae0*/  LDL.LU R4, [R1+0x168] ;  /* 0x0001680001047983 */ /* 0x000ee80000300800 */
[----:B------:R-:W4:Y:S01]  /*1caf0*/  LDL.LU R3, [R1+0x128] ;  /* 0x0001280001037983 */ /* 0x000f220000300800 */
[----:B------:R-:W-:Y:S01]  /*1cb00*/  USHF.L.U64.HI UR6, UR8, 0x5, UR9 ;  /* 0x0000000508067899 */ /* 0x000fe20008010209 */
[----:B-----5:R-:W-:Y:S01]  /*1cb10*/  LOP3.LUT R183, R183, 0xfffffffd, RZ, 0xc0, !PT ;  /* 0xfffffffdb7b77812 */ /* 0x020fe200078ec0ff */
[----:B------:R-:W-:Y:S01]  /*1cb20*/  USHF.L.U32 UR7, UR8, 0x5, URZ ;  /* 0x0000000508077899 */ /* 0x000fe2000800063f */
[----:B------:R-:W-:Y:S01]  /*1cb30*/  IMAD.MOV.U32 R73, RZ, RZ, R69 ;  /* 0x000000ffff497224 */ /* 0x000fe200078e0045 */
[----:B------:R-:W-:Y:S01]  /*1cb40*/  UIMAD.WIDE.U32 UR20, UR8, 0x30, URZ ;  /* 0x00000030081478a5 */ /* 0x000fe2000f8e003f */
[----:B------:R-:W-:Y:S01]  /*1cb50*/  IMAD.MOV.U32 R2, RZ, RZ, R71 ;  /* 0x000000ffff027224 */ /* 0x000fe200078e0047 */
[----:B------:R-:W-:Y:S01]  /*1cb60*/  UIMAD UR4, UR9, 0x30, URZ ;  /* 0x00000030090478a4 */ /* 0x000fe2000f8e023f */
[----:B------:R-:W-:Y:S01]  /*1cb70*/  IMAD.MOV.U32 R72, RZ, RZ, R68 ;  /* 0x000000ffff487224 */ /* 0x000fe200078e0044 */
[----:B------:R-:W-:Y:S01]  /*1cb80*/  USHF.L.U64.HI UR8, UR10, 0x5, UR11 ;  /* 0x000000050a087899 */ /* 0x000fe2000801020b */
[----:B------:R-:W-:Y:S01]  /*1cb90*/  MOV R74, R70 ;  /* 0x00000046004a7202 */ /* 0x000fe20000000f00 */
[----:B------:R-:W-:-:S02]  /*1cba0*/  USHF.L.U32 UR9, UR10, 0x5, URZ ;  /* 0x000000050a097899 */ /* 0x000fc4000800063f */
[----:B------:R-:W-:Y:S02]  /*1cbb0*/  UIMAD.WIDE.U32 UR48, UR10, 0x30, URZ ;  /* 0x000000300a3078a5 */ /* 0x000fe4000f8e003f */
[----:B------:R-:W-:Y:S01]  /*1cbc0*/  USHF.L.U32 UR42, UR19, 0x3, URZ ;  /* 0x00000003132a7899 */ /* 0x000fe2000800063f */
[----:B------:R-:W-:Y:S01]  /*1cbd0*/  ULDC UR10, c[0x0][0x2d0] ;  /* 0x0000b400000a7ab9 */ /* 0x000fe20000000800 */
[----:B------:R-:W-:Y:S01]  /*1cbe0*/  USHF.R.S32.HI UR44, URZ, 0x1f, UR19 ;  /* 0x0000001f3f2c7899 */ /* 0x000fe20008011413 */
[----:B------:R-:W-:Y:S01]  /*1cbf0*/  ISETP.GE.AND P0, PT, R242, UR10, PT ;  /* 0x0000000af2007c0c */ /* 0x000fe2000bf06270 */
[----:B------:R-:W-:Y:S02]  /*1cc00*/  UIMAD UR45, UR19, 0x38, UR42 ;  /* 0x00000038132d78a4 */ /* 0x000fe4000f8e022a */
[----:B------:R-:W-:Y:S02]  /*1cc10*/  UIADD3 UR10, UR4, UR21, URZ ;  /* 0x00000015040a7290 */ /* 0x000fe4000fffe03f */
[----:B------:R-:W-:-:S02]  /*1cc20*/  USHF.R.S32.HI UR4, URZ, 0x1f, UR42 ;  /* 0x0000001f3f047899 */ /* 0x000fc4000801142a */
[----:B------:R-:W-:Y:S02]  /*1cc30*/  UIADD3 UR45, UR45, 0x1, URZ ;  /* 0x000000012d2d7890 */ /* 0x000fe4000fffe03f */
[----:B------:R-:W-:Y:S02]  /*1cc40*/  USHF.L.U32 UR43, UR42, 0x1, URZ ;  /* 0x000000012a2b7899 */ /* 0x000fe4000800063f */
[----:B------:R-:W-:Y:S02]  /*1cc50*/  USHF.L.U64.HI UR42, UR42, 0x1, UR4 ;  /* 0x000000012a2a7899 */ /* 0x000fe40008010204 */
[----:B------:R-:W1:Y:S01]  /*1cc60*/  @!P0 LDC.64 R6, c[0x0][0x220] ;  /* 0x00008800ff068b82 */ /* 0x000e620000000a00 */
[----:B------:R-:W-:Y:S01]  /*1cc70*/  USHF.R.S32.HI UR4, URZ, 0x1f, UR45 ;  /* 0x0000001f3f047899 */ /* 0x000fe2000801142d */
[----:B------:R-:W-:Y:S01]  /*1cc80*/  @P0 LOP3.LUT R183, R183, 0x2, RZ, 0xfc, !PT ;  /* 0x00000002b7b70812 */ /* 0x000fe200078efcff */
[----:B------:R-:W-:Y:S02]  /*1cc90*/  UIMAD UR11, UR11, 0x30, URZ ;  /* 0x000000300b0b78a4 */ /* 0x000fe4000f8e023f */
[----:B------:R-:W-:-:S02]  /*1cca0*/  USHF.R.S32.HI UR22, URZ, 0x1f, UR47 ;  /* 0x0000001f3f167899 */ /* 0x000fc4000801142f */
[----:B------:R-:W-:Y:S01]  /*1ccb0*/  UIMAD.WIDE.U32 UR50, UR19, 0x70, URZ ;  /* 0x00000070133278a5 */ /* 0x000fe2000f8e003f */
[----:B------:R-:W1:Y:S01]  /*1ccc0*/  @!P0 LDC.64 R10, c[0x0][0x220] ;  /* 0x00008800ff0a8b82 */ /* 0x000e620000000a00 */
[----:B------:R-:W-:Y:S02]  /*1ccd0*/  UIMAD UR44, UR44, 0x70, URZ ;  /* 0x000000702c2c78a4 */ /* 0x000fe4000f8e023f */
[----:B------:R-:W-:Y:S02]  /*1cce0*/  USHF.L.U32 UR46, UR45, 0x1, URZ ;  /* 0x000000012d2e7899 */ /* 0x000fe4000800063f */
[----:B------:R-:W-:Y:S02]  /*1ccf0*/  USHF.L.U32 UR18, UR47, 0x1, URZ ;  /* 0x000000012f127899 */ /* 0x000fe4000800063f */
[----:B------:R-:W-:Y:S01]  /*1cd00*/  USHF.L.U64.HI UR45, UR45, 0x1, UR4 ;  /* 0x000000012d2d7899 */ /* 0x000fe20008010204 */
[----:B------:R-:W1:Y:S01]  /*1cd10*/  @!P0 LDC.64 R8, c[0x0][0x220] ;  /* 0x00008800ff088b82 */ /* 0x000e620000000a00 */
[----:B------:R-:W-:-:S02]  /*1cd20*/  UIADD3 UR11, UR11, UR49, URZ ;  /* 0x000000310b0b7290 */ /* 0x000fc4000fffe03f */
[----:B------:R-:W-:Y:S02]  /*1cd30*/  USHF.L.U64.HI UR47, UR47, 0x1, UR22 ;  /* 0x000000012f2f7899 */ /* 0x000fe40008010216 */
[----:B------:R-:W-:Y:S01]  /*1cd40*/  UIADD3 UR44, UR51, UR44, URZ ;  /* 0x0000002c332c7290 */ /* 0x000fe2000fffe03f */
[----:B------:R-:W-:Y:S01]  /*1cd50*/  ULDC UR4, c[0x0][0x2ec] ;  /* 0x0000bb0000047ab9 */ /* 0x000fe20000000800 */
[----:B-1----:R1:W-:Y:S04]  /*1cd60*/  @!P0 STL.64 [R1+0x148], R6 ;  /* 0x0001480601008387 */ /* 0x0023e80000100a00 */
[----:B------:R-:W-:Y:S04]  /*1cd70*/  @!P0 STL.64 [R1+0x140], R10 ;  /* 0x0001400a01008387 */ /* 0x000fe80000100a00 */
[----:B------:R2:W-:Y:S01]  /*1cd80*/  @!P0 STL.64 [R1+0x138], R8 ;  /* 0x0001380801008387 */ /* 0x0005e20000100a00 */
[----:B-1----:R-:W1:Y:S03]  /*1cd90*/  @!P0 LDC.64 R6, c[0x0][0x220] ;  /* 0x00008800ff068b82 */ /* 0x002e660000000a00 */
[----:B-1----:R1:W-:Y:S01]  /*1cda0*/  @!P0 STL.64 [R1+0x130], R6 ;  /* 0x0001300601008387 */ /* 0x0023e20000100a00 */
[C---:B--2---:R-:W-:Y:S01]  /*1cdb0*/  IADD3 R0, R5.reuse, 0x4, RZ ;  /* 0x0000000405007810 */ /* 0x044fe20007ffe0ff */
[----:B------:R-:W-:-:S04]  /*1cdc0*/  IMAD.WIDE.U32 R8, R5, -0x326172a9, RZ ;  /* 0xcd9e8d5705087825 */ /* 0x000fc800078e00ff */
[----:B-1----:R-:W-:Y:S01]  /*1cdd0*/  IMAD.WIDE.U32 R6, R0, -0x326172a9, RZ ;  /* 0xcd9e8d5700067825 */ /* 0x002fe200078e00ff */
[----:B------:R-:W-:Y:S01]  /*1cde0*/  STL.64 [R1+0x120], R8 ;  /* 0x0001200801007387 */ /* 0x000fe20000100a00 */
[-C--:B----4-:R-:W-:Y:S02]  /*1cdf0*/  LOP3.LUT R0, R9, R3.reuse, RZ, 0x3c, !PT ;  /* 0x0000000309007212 */ /* 0x090fe400078e3cff */
[----:B---3--:R-:W-:Y:S01]  /*1ce00*/  IMAD.WIDE.U32 R242, R4, -0x2daee0ad, RZ ;  /* 0xd2511f5304f27825 */ /* 0x008fe200078e00ff */
[----:B------:R1:W-:Y:S01]  /*1ce10*/  STL.64 [R1+0x118], R6 ;  /* 0x0001180601007387 */ /* 0x0003e20000100a00 */
[----:B------:R-:W-:-:S03]  /*1ce20*/  LOP3.LUT R3, R7, R3, RZ, 0x3c, !PT ;  /* 0x0000000307037212 */ /* 0x000fc600078e3cff */
[----:B-1----:R-:W2:Y:S04]  /*1ce30*/  LDL.LU.64 R6, [R1+0x160] ;  /* 0x0001600001067983 */ /* 0x002ea80000300a00 */
[----:B------:R-:W2:Y:S01]  /*1ce40*/  LDL.LU.64 R4, [R1+0x170] ;  /* 0x0001700001047983 */ /* 0x000ea20000300a00 */
[----:B------:R-:W-:-:S04]  /*1ce50*/  IMAD.WIDE.U32 R10, R0, -0x2daee0ad, RZ ;  /* 0xd2511f53000a7825 */ /* 0x000fc800078e00ff */
[----:B------:R-:W-:Y:S01]  /*1ce60*/  IMAD.WIDE.U32 R8, R3, -0x2daee0ad, RZ ;  /* 0xd2511f5303087825 */ /* 0x000fe200078e00ff */
[----:B------:R1:W-:Y:S04]  /*1ce70*/  STL.64 [R1+0x8], R10 ;  /* 0x0000080a01007387 */ /* 0x0003e80000100a00 */
[----:B------:R1:W-:Y:S01]  /*1ce80*/  STL.64 [R1], R8 ;  /* 0x0000000801007387 */ /* 0x0003e20000100a00 */
[----:B--2---:R-:W-:-:S05]  /*1ce90*/  MOV R5, R7 ;  /* 0x0000000700057202 */ /* 0x004fca0000000f00 */
[----:B------:R1:W-:Y:S01]  /*1cea0*/  STL.64 [R1+0x128], R4 ;  /* 0x0001280401007387 */ /* 0x0003e20000100a00 */
[----:B------:R-:W-:Y:S05]  /*1ceb0*/  BRA `(.L_x_2247) ;  /* 0x0000000000d07947 */ /* 0x000fea0003800000 */
.L_x_2249:
[----:B------:R-:W2:Y:S01]  /*1cec0*/  LDL.64 R210, [R1+0x158] ;  /* 0x0001580001d27983 */ /* 0x000ea20000100a00 */
[----:B------:R-:W1:Y:S01]  /*1ced0*/  LDC.64 R4, c[0x0][0x248] ;  /* 0x00009200ff047b82 */ /* 0x000e620000000a00 */
[----:B------:R-:W-:Y:S01]  /*1cee0*/  LOP3.LUT P6, RZ, R183, 0x2, RZ, 0xc0, !PT ;  /* 0x00000002b7ff7812 */ /* 0x000fe200078cc0ff */
[----:B------:R-:W-:Y:S01]  /*1cef0*/  UIADD3 UR23, UR17, -0x2, URZ ;  /* 0xfffffffe11177890 */ /* 0x000fe2000fffe03f */
[----:B------:R-:W3:Y:S03]  /*1cf00*/  LDL.64 R208, [R1+0x150] ;  /* 0x0001500001d07983 */ /* 0x000ee60000100a00 */
[----:B------:R-:W-:Y:S08]  /*1cf10*/  USHF.R.S32.HI UR22, URZ, 0x1f, UR23 ;  /* 0x0000001f3f167899 */ /* 0x000ff00008011417 */
[----:B------:R4:W-:Y:S01]  /*1cf20*/  @P6 STS.128 [R192+0x4000], RZ ;  /* 0x004000ffc0006388 */ /* 0x0009e20000000c00 */
[----:B------:R-:W5:Y:S08]  /*1cf30*/  @!P6 LDC.64 R10, c[0x0][0x218] ;  /* 0x00008600ff0aeb82 */ /* 0x000f700000000a00 */
[----:B------:R-:W4:Y:S08]  /*1cf40*/  @!P6 LDC.64 R14, c[0x0][0x218] ;  /* 0x00008600ff0eeb82 */ /* 0x000f300000000a00 */
[----:B------:R-:W4:Y:S08]  /*1cf50*/  @!P6 LDC.64 R16, c[0x0][0x218] ;  /* 0x00008600ff10eb82 */ /* 0x000f300000000a00 */
[----:B------:R-:W4:Y:S01]  /*1cf60*/  @!P6 LDC.64 R18, c[0x0][0x218] ;  /* 0x00008600ff12eb82 */ /* 0x000f220000000a00 */
[C---:B-1----:R-:W-:Y:S02]  /*1cf70*/  IMAD R3, R4.reuse, UR22, RZ ;  /* 0x0000001604037c24 */ /* 0x042fe4000f8e02ff */
[----:B------:R-:W-:Y:S04]  /*1cf80*/  IMAD.WIDE.U32 R6, R4, UR23, RZ ;  /* 0x0000001704067c25 */ /* 0x000fe8000f8e00ff */
[----:B------:R-:W-:Y:S04]  /*1cf90*/  IMAD R3, R5, UR23, R3 ;  /* 0x0000001705037c24 */ /* 0x000fe8000f8e0203 */
[----:B------:R-:W-:Y:S01]  /*1cfa0*/  IMAD.IADD R3, R7, 0x1, R3 ;  /* 0x0000000107037824 */ /* 0x000fe200078e0203 */
[----:B--2---:R-:W-:Y:S04]  /*1cfb0*/  LEA R0, P0, R6, R210, 0x6 ;  /* 0x000000d206007211 */ /* 0x004fe800078030ff */
[----:B-----5:R-:W-:Y:S02]  /*1cfc0*/  @!P6 LEA R10, P5, R0, R10, 0x1 ;  /* 0x0000000a000ae211 */ /* 0x020fe400078a08ff */
[----:B---3--:R-:W-:Y:S02]  /*1cfd0*/  LEA.HI.X R3, R6, R209, R3, 0x6, P0 ;  /* 0x000000d106037211 */ /* 0x008fe400000f3403 */
[----:B------:R-:W-:Y:S02]  /*1cfe0*/  @!P6 LEA R7, P0, R4, R0, 0x4 ;  /* 0x000000000407e211 */ /* 0x000fe400078020ff */
[----:B------:R-:W-:Y:S02]  /*1cff0*/  @!P6 LEA.HI.X R11, R0, R11, R3, 0x1, P5 ;  /* 0x0000000b000be211 */ /* 0x000fe400028f0c03 */
[C---:B----4-:R-:W-:Y:S02]  /*1d000*/  @!P6 LEA R8, P4, R7.reuse, R14, 0x1 ;  /* 0x0000000e0708e211 */ /* 0x050fe400078808ff */
[----:B------:R-:W-:Y:S01]  /*1d010*/  @!P6 LEA.HI.X R9, R4, R3, R5, 0x4, P0 ;  /* 0x000000030409e211 */ /* 0x000fe200000f2405 */
[----:B------:R-:W-:Y:S01]  /*1d020*/  @!PT LDS RZ, [RZ] ;  /* 0x00000000fffff984 */ /* 0x000fe20000000800 */
[----:B------:R-:W-:Y:S01]  /*1d030*/  @!PT LDS RZ, [RZ] ;  /* 0x00000000fffff984 */ /* 0x000fe20000000800 */
[----:B------:R-:W-:Y:S01]  /*1d040*/  @!PT LDS RZ, [RZ] ;  /* 0x00000000fffff984 */ /* 0x000fe20000000800 */
[----:B------:R1:W-:Y:S01]  /*1d050*/  @!P6 LDGSTS.E.BYPASS.LTC128B.128 [R192+0x4000], desc[UR28][R10.64] ;  /* 0x040000000ac0efae */ /* 0x0003e2000b901d5c */
[C---:B------:R-:W-:Y:S02]  /*1d060*/  @!P6 IADD3 R5, P3, R0.reuse, UR9, RZ ;  /* 0x000000090005ec10 */ /* 0x040fe4000ff7e0ff */
[----:B------:R-:W-:Y:S01]  /*1d070*/  @!P6 LEA.HI.X R9, R7, R15, R9, 0x1, P4 ;  /* 0x0000000f0709e211 */ /* 0x000fe200020f0c09 */
[----:B------:R1:W-:Y:S01]  /*1d080*/  @P6 STS.128 [R192+0x4800], RZ ;  /* 0x004800ffc0006388 */ /* 0x0003e20000000c00 */
[----:B------:R-:W-:Y:S02]  /*1d090*/  @!P6 LEA R6, P2, R5, R16, 0x1 ;  /* 0x000000100506e211 */ /* 0x000fe400078408ff */
[----:B------:R-:W-:Y:S01]  /*1d0a0*/  @!P6 IADD3.X R13, R3, UR8, RZ, P3, !PT ;  /* 0x00000008030dec10 */ /* 0x000fe20009ffe4ff */
[----:B------:R-:W-:Y:S01]  /*1d0b0*/  @!PT LDS RZ, [RZ] ;  /* 0x00000000fffff984 */ /* 0x000fe20000000800 */
[----:B------:R-:W-:Y:S01]  /*1d0c0*/  @!PT LDS RZ, [RZ] ;  /* 0x00000000fffff984 */ /* 0x000fe20000000800 */
[----:B------:R-:W-:Y:S01]  /*1d0d0*/  @!PT LDS RZ, [RZ] ;  /* 0x00000000fffff984 */ /* 0x000fe20000000800 */
[----:B------:R1:W-:Y:S01]  /*1d0e0*/  @!P6 LDGSTS.E.BYPASS.LTC128B.128 [R192+0x4800], desc[UR28][R8.64] ;  /* 0x0480000008c0efae */ /* 0x0003e2000b901d5c */
[----:B------:R-:W-:Y:S02]  /*1d0f0*/  @!P6 IADD3 R12, P1, R0, UR48, RZ ;  /* 0x00000030000cec10 */ /* 0x000fe4000ff3e0ff */
[----:B------:R-:W-:Y:S01]  /*1d100*/  @!P6 LEA.HI.X R7, R5, R17, R13, 0x1, P2 ;  /* 0x000000110507e211 */ /* 0x000fe200010f0c0d */
[----:B------:R1:W-:Y:S01]  /*1d110*/  @P6 STS.128 [R192+0x5000], RZ ;  /* 0x005000ffc0006388 */ /* 0x0003e20000000c00 */
[C---:B------:R-:W-:Y:S02]  /*1d120*/  @!P6 LEA R4, P0, R12.reuse, R18, 0x1 ;  /* 0x000000120c04e211 */ /* 0x040fe400078008ff */
[----:B------:R-:W-:Y:S01]  /*1d130*/  @!P6 IADD3.X R14, R3, UR11, RZ, P1, !PT ;  /* 0x0000000b030eec10 */ /* 0x000fe20008ffe4ff */
        /* <DEDUP_REMOVED lines=10> */
[----:B------:R-:W0:Y:S01]  /*1d1e0*/  LDGDEPBAR ;  /* 0x00000000000079af */ /* 0x000e220000000000 */
[----:B------:R-:W-:Y:S05]  /*1d1f0*/  BRA `(.L_x_2248) ;  /* 0x0000001800a47947 */ /* 0x000fea0003800000 */
.L_x_2247:
[----:B------:R-:W-:Y:S01]  /*1d200*/  LOP3.LUT P5, RZ, R183, 0x2, RZ, 0xc0, !PT ;  /* 0x00000002b7ff7812 */ /* 0x000fe200078ac0ff */
[----:B------:R-:W2:Y:S01]  /*1d210*/  LDL.64 R12, [R1+0x128] ;  /* 0x00012800010c7983 */ /* 0x000ea20000100a00 */
[----:B------:R-:W-:Y:S04]  /*1d220*/  DEPBAR.LE SB0, 0x0 ;  /* 0x000080000000791a */ /* 0x000fe80000000000 */
[----:B------:R-:W-:Y:S01]  /*1d230*/  UIADD3 UR19, UR17, -0x1, URZ ;  /* 0xffffffff11137890 */ /* 0x000fe2000fffe03f */
[----:B-1----:R-:W3:Y:S01]  /*1d240*/  LDL R9, [R1+0x148] ;  /* 0x0001480001097983 */ /* 0x002ee20000100800 */
[----:B------:R-:W-:Y:S02]  /*1d250*/  UIADD3 UR40, UR17, -0x1, URZ ;  /* 0xffffffff11287890 */ /* 0x000fe4000fffe03f */
[----:B------:R-:W-:Y:S01]  /*1d260*/  USHF.R.S32.HI UR23, URZ, 0x1f, UR19 ;  /* 0x0000001f3f177899 */ /* 0x000fe20008011413 */
[----:B------:R-:W4:Y:S01]  /*1d270*/  LDL R19, [R1+0x14c] ;  /* 0x00014c0001137983 */ /* 0x000f220000100800 */
[----:B------:R-:W-:Y:S01]  /*1d280*/  UIMAD UR22, UR34, UR19, URZ ;  /* 0x00000013221672a4 */ /* 0x000fe2000f8e023f */
[----:B------:R-:W-:Y:S01]  /*1d290*/  IMAD.U32 R4, RZ, RZ, UR19 ;  /* 0x00000013ff047e24 */ /* 0x000fe2000f8e00ff */
[----:B------:R-:W-:Y:S01]  /*1d2a0*/  USHF.L.U32 UR41, UR40, 0x1, URZ ;  /* 0x0000000128297899 */ /* 0x000fe2000800063f */
[----:B-----5:R-:W5:Y:S01]  /*1d2b0*/  LDL R10, [R1+0x140] ;  /* 0x00014000010a7983 */ /* 0x020f620000100800 */
[----:B------:R-:W-:Y:S02]  /*1d2c0*/  UIMAD UR22, UR23, UR35, UR22 ;  /* 0x00000023171672a4 */ /* 0x000fe4000f8e0216 */
[----:B------:R-:W-:Y:S01]  /*1d2d0*/  ULOP3.LUT UR19, UR41, UR33, URZ, 0x3c, !UPT ;  /* 0x0000002129137292 */ /* 0x000fe2000f8e3c3f */
[----:B------:R-:W5:Y:S01]  /*1d2e0*/  LDL R18, [R1+0x144] ;  /* 0x0001440001127983 */ /* 0x000f620000100800 */
[----:B------:R-:W-:Y:S02]  /*1d2f0*/  UISETP.GT.AND UP0, UPT, UR40, UR12, UPT ;  /* 0x0000000c2800728c */ /* 0x000fe4000bf04270 */
[----:B------:R-:W-:Y:S01]  /*1d300*/  UIADD3 UR24, UR32, -0x61c88647, URZ ;  /* 0x9e3779b920187890 */ /* 0x000fe2000fffe03f */
[----:B------:R-:W5:Y:S01]  /*1d310*/  LDL R8, [R1+0x138] ;  /* 0x0001380001087983 */ /* 0x000f620000100800 */
[----:B------:R-:W-:Y:S02]  /*1d320*/  UIADD3 UR39, UR32, 0x3c6ef372, URZ ;  /* 0x3c6ef37220277890 */ /* 0x000fe4000fffe03f */
[----:B------:R-:W-:Y:S01]  /*1d330*/  UIADD3 UR38, UR33, 0x76cf5d0a, URZ ;  /* 0x76cf5d0a21267890 */ /* 0x000fe2000fffe03f */
[----:B------:R-:W5:Y:S01]  /*1d340*/  LDL R17, [R1+0x13c] ;  /* 0x00013c0001117983 */ /* 0x000f620000100800 */
[----:B------:R-:W-:Y:S02]  /*1d350*/  UIADD3 UR31, UR33, 0x32370b8f, URZ ;  /* 0x32370b8f211f7890 */ /* 0x000fe4000fffe03f */
[----:B------:R-:W-:Y:S01]  /*1d360*/  UIADD3 UR37, UR32, -0x255992d5, URZ ;  /* 0xdaa66d2b20257890 */ /* 0x000fe2000fffe03f */
[----:B------:R-:W5:Y:S04]  /*1d370*/  LDL R6, [R1+0x130] ;  /* 0x0001300001067983 */ /* 0x000f680000100800 */
[----:B------:R-:W5:Y:S01]  /*1d380*/  LDL R16, [R1+0x134] ;  /* 0x0001340001107983 */ /* 0x000f620000100800 */
[----:B------:R-:W-:Y:S06]  /*1d390*/  BAR.SYNC.DEFER_BLOCKING 0x0 ;  /* 0x0000000000007b1d */ /* 0x000fec0000010000 */
[----:B------:R-:W-:Y:S08]  /*1d3a0*/  @P5 STS.128 [R192+0x6000], RZ ;  /* 0x006000ffc0005388 */ /* 0x000ff00000000c00 */
[----:B------:R-:W5:Y:S06]  /*1d3b0*/  LDL.64 R204, [R1+0x8] ;  /* 0x0000080001cc7983 */ /* 0x000f6c0000100a00 */
[----:B------:R-:W5:Y:S06]  /*1d3c0*/  LDL.64 R218, [R1] ;  /* 0x0000000001da7983 */ /* 0x000f6c0000100a00 */
[----:B------:R-:W5:Y:S01]  /*1d3d0*/  LDL.64 R216, [R1+0x120] ;  /* 0x0001200001d87983 */ /* 0x000f620000100a00 */
[----:B--2---:R-:W-:Y:S04]  /*1d3e0*/  IMAD.WIDE.U32 R4, R4, UR35, R12 ;  /* 0x0000002304047c25 */ /* 0x004fe8000f8e000c */
[----:B------:R-:W-:Y:S01]  /*1d3f0*/  VIADD R0, R5, UR22 ;  /* 0x0000001605007c36 */ /* 0x000fe20008000000 */
[C---:B------:R-:W-:Y:S01]  /*1d400*/  @!P5 IADD3 R3, P1, R4.reuse, UR36, RZ ;  /* 0x000000240403dc10 */ /* 0x040fe2000ff3e0ff */
[----:B------:R-:W-:Y:S01]  /*1d410*/  UIADD3 UR22, UR33, -0x4498517b, URZ ;  /* 0xbb67ae8521167890 */ /* 0x000fe2000fffe03f */
        /* <DEDUP_REMOVED lines=51> */
[----:B------:R-:W0:Y:S03]  /*1d750*/  LDGDEPBAR ;  /* 0x00000000000079af */ /* 0x000e260000000000 */
[C---:B------:R-:W-:Y:S05]  /*1d760*/  HMMA.16816.F32.BF16 R32, R64.reuse, R34, RZ ;  /* 0x000000224020723c */ /* 0x040fea00000418ff */
[----:B------:R-:W-:Y:S01]  /*1d770*/  LDSM.16.M88.4 R160, [R179] ;  /* 0x00000000b3a0783b */ /* 0x000fe20000000200 */
[-C--:B----4-:R-:W-:Y:S07]  /*1d780*/  HMMA.16816.F32.BF16 R36, R64, R48.reuse, RZ ;  /* 0x000000304024723c */ /* 0x090fee00000418ff */
[----:B------:R-:W-:Y:S01]  /*1d790*/  LDSM.16.M88.4 R164, [R176+0x2000] ;  /* 0x00200000b0a4783b */ /* 0x000fe20000000200 */
[C---:B------:R-:W-:Y:S01]  /*1d7a0*/  HMMA.16816.F32.BF16 R40, R60.reuse, R48, RZ ;  /* 0x000000303c28723c */ /* 0x040fe200000418ff */
[----:B------:R-:W4:Y:S05]  /*1d7b0*/  S2R R3, SR_TID.X ;  /* 0x0000000000037919 */ /* 0x000f2a0000002100 */
[-C--:B------:R-:W-:Y:S06]  /*1d7c0*/  HMMA.16816.F32.BF16 R44, R60, R50.reuse, RZ ;  /* 0x000000323c2c723c */ /* 0x080fec00000418ff */
[C---:B------:R-:W-:Y:S06]  /*1d7d0*/  HMMA.16816.F32.BF16 R48, R64.reuse, R50, RZ ;  /* 0x000000324030723c */ /* 0x040fec00000418ff */
[-C--:B-----5:R-:W-:Y:S06]  /*1d7e0*/  HMMA.16816.F32.BF16 R52, R64, R68.reuse, RZ ;  /* 0x000000444034723c */ /* 0x0a0fec00000418ff */
[C---:B------:R-:W-:Y:S06]  /*1d7f0*/  HMMA.16816.F32.BF16 R56, R60.reuse, R68, RZ ;  /* 0x000000443c38723c */ /* 0x040fec00000418ff */
[-C--:B------:R-:W-:Y:S06]  /*1d800*/  HMMA.16816.F32.BF16 R60, R60, R70.reuse, RZ ;  /* 0x000000463c3c723c */ /* 0x080fec00000418ff */
[----:B------:R-:W-:Y:S01]  /*1d810*/  HMMA.16816.F32.BF16 R64, R64, R70, RZ ;  /* 0x000000464040723c */ /* 0x000fe200000418ff */
[----:B------:R-:W5:Y:S01]  /*1d820*/  LDSM.16.M88.4 R68, [R174+0x5800] ;  /* 0x00580000ae44783b */ /* 0x000f620000000200 */
[----:B----4-:R-:W-:Y:S04]  /*1d830*/  IMAD.SHL.U32 R3, R3, 0x2, RZ ;  /* 0x0000000203037824 */ /* 0x010fe800078e00ff */
[-C--:B-1----:R-:W-:Y:S05]  /*1d840*/  HMMA.16816.F32.BF16 R4, R140, R144.reuse, R4 ;  /* 0x000000908c04723c */ /* 0x082fea0000041804 */
[----:B------:R-:W-:Y:S01]  /*1d850*/  LOP3.LUT R3, R3, 0x6, RZ, 0xc0, !PT ;  /* 0x0000000603037812 */ /* 0x000fe200078ec0ff */
[C---:B--2---:R-:W-:Y:S05]  /*1d860*/  HMMA.16816.F32.BF16 R8, R148.reuse, R144, R8 ;  /* 0x000000909408723c */ /* 0x044fea0000041808 */
[----:B------:R-:W-:Y:S01]  /*1d870*/  IMAD R0, R0, 0x40, R3 ;  /* 0x0000004000007824 */ /* 0x000fe200078e0203 */
[-C--:B------:R-:W-:Y:S04]  /*1d880*/  HMMA.16816.F32.BF16 R12, R148, R146.reuse, R12 ;  /* 0x00000092940c723c */ /* 0x080fe8000004180c */
[CC--:B------:R-:W-:Y:S01]  /*1d890*/  ISETP.GE.AND P2, PT, R0.reuse, R187.reuse, PT ;  /* 0x000000bb0000720c */ /* 0x0c0fe20003f46270 */
[C---:B------:R-:W-:Y:S01]  /*1d8a0*/  VIADD R3, R0.reuse, 0x1 ;  /* 0x0000000100037836 */ /* 0x040fe20000000000 */
[CC--:B------:R-:W-:Y:S01]  /*1d8b0*/  ISETP.GE.AND P0, PT, R0.reuse, R186.reuse, PT ;  /* 0x000000ba0000720c */ /* 0x0c0fe20003f06270 */
[C---:B------:R-:W-:Y:S01]  /*1d8c0*/  HMMA.16816.F32.BF16 R16, R140.reuse, R146, R16 ;  /* 0x000000928c10723c */ /* 0x040fe20000041810 */
[----:B------:R-:W1:Y:S03]  /*1d8d0*/  LDSM.16.M88.4 R144, [R176] ;  /* 0x00000000b090783b */ /* 0x000e660000000200 */
[C---:B------:R-:W-:Y:S02]  /*1d8e0*/  ISETP.GE.AND P1, PT, R3.reuse, R187, PT ;  /* 0x000000bb0300720c */ /* 0x040fe40003f26270 */
[C---:B------:R-:W-:Y:S01]  /*1d8f0*/  ISETP.GE.AND P3, PT, R3.reuse, R186, PT ;  /* 0x000000ba0300720c */ /* 0x040fe20003f66270 */
[-C--:B------:R-:W-:Y:S03]  /*1d900*/  HMMA.16816.F32.BF16 R20, R140, R152.reuse, R20 ;  /* 0x000000988c14723c */ /* 0x080fe60000041814 */
[C---:B------:R-:W-:Y:S02]  /*1d910*/  ISETP.GE.AND P6, PT, R3.reuse, R185, PT ;  /* 0x000000b90300720c */ /* 0x040fe40003fc6270 */
[C---:B------:R-:W-:Y:S01]  /*1d920*/  ISETP.GE.AND P5, PT, R3.reuse, R184, PT ;  /* 0x000000b80300720c */ /* 0x040fe20003fa6270 */
[C---:B------:R-:W-:Y:S04]  /*1d930*/  HMMA.16816.F32.BF16 R24, R148.reuse, R152, R24 ;  /* 0x000000989418723c */ /* 0x040fe80000041818 */
[CC--:B------:R-:W-:Y:S02]  /*1d940*/  ISETP.GE.OR P4, PT, R0.reuse, R191.reuse, !P2 ;  /* 0x000000bf0000720c */ /* 0x0c0fe40005786670 */
[C---:B------:R-:W-:Y:S01]  /*1d950*/  ISETP.GE.OR P1, PT, R3.reuse, R191, !P1 ;  /* 0x000000bf0300720c */ /* 0x040fe20004f26670 */
[-C--:B------:R-:W-:Y:S03]  /*1d960*/  HMMA.16816.F32.BF16 R28, R148, R154.reuse, R28 ;  /* 0x0000009a941c723c */ /* 0x080fe6000004181c */
[CC--:B------:R-:W-:Y:S02]  /*1d970*/  ISETP.GE.OR P2, PT, R0.reuse, R190.reuse, !P0 ;  /* 0x000000be0000720c */ /* 0x0c0fe40004746670 */
[C---:B------:R-:W-:Y:S01]  /*1d980*/  ISETP.GE.OR P0, PT, R3.reuse, R190, !P3 ;  /* 0x000000be0300720c */ /* 0x040fe20005f06670 */
[C---:B------:R-:W-:Y:S01]  /*1d990*/  HMMA.16816.F32.BF16 R32, R140.reuse, R154, R32 ;  /* 0x0000009a8c20723c */ /* 0x040fe20000041820 */
[----:B------:R-:W2:Y:S03]  /*1d9a0*/  LDSM.16.M88.4 R152, [R182] ;  /* 0x00000000b698783b */ /* 0x000ea60000000200 */
[C---:B------:R-:W-:Y:S02]  /*1d9b0*/  ISETP.GE.OR P3, PT, R3.reuse, R189, !P6 ;  /* 0x000000bd0300720c */ /* 0x040fe40007766670 */
[----:B------:R-:W-:Y:S01]  /*1d9c0*/  ISETP.GE.OR P5, PT, R3, R188, !P5 ;  /* 0x000000bc0300720c */ /* 0x000fe20006fa6670 */
[-C--:B---3--:R-:W-:Y:S01]  /*1d9d0*/  HMMA.16816.F32.BF16 R36, R140, R156.reuse, R36 ;  /* 0x0000009c8c24723c */ /* 0x088fe20000041824 */
[----:B------:R-:W-:Y:S03]  /*1d9e0*/  P2R R75, PR, RZ, 0x8 ;  /* 0x00000008ff4b7803 */ /* 0x000fe60000000000 */
[C---:B------:R-:W-:Y:S02]  /*1d9f0*/  VIADD R3, R0.reuse, 0x8 ;  /* 0x0000000800037836 */ /* 0x040fe40000000000 */
[C---:B------:R-:W-:Y:S06]  /*1da00*/  HMMA.16816.F32.BF16 R40, R148.reuse, R156, R40 ;  /* 0x0000009c9428723c */ /* 0x040fec0000041828 */
[-C--:B------:R-:W-:Y:S06]  /*1da10*/  HMMA.16816.F32.BF16 R44, R148, R158.reuse, R44 ;  /* 0x0000009e942c723c */ /* 0x080fec000004182c */
[C---:B------:R-:W-:Y:S01]  /*1da20*/  HMMA.16816.F32.BF16 R48, R140.reuse, R158, R48 ;  /* 0x0000009e8c30723c */ /* 0x040fe20000041830 */
[----:B------:R-:W3:Y:S05]  /*1da30*/  LDSM.16.M88.4 R156, [R181] ;  /* 0x00000000b59c783b */ /* 0x000eea0000000200 */
[-C--:B-----5:R-:W-:Y:S06]  /*1da40*/  HMMA.16816.F32.BF16 R52, R140, R68.reuse, R52 ;  /* 0x000000448c34723c */ /* 0x0a0fec0000041834 */
[C---:B------:R-:W-:Y:S06]  /*1da50*/  HMMA.16816.F32.BF16 R56, R148.reuse, R68, R56 ;  /* 0x000000449438723c */ /* 0x040fec0000041838 */
[-C--:B------:R-:W-:Y:S01]  /*1da60*/  HMMA.16816.F32.BF16 R60, R148, R70.reuse, R60 ;  /* 0x00000046943c723c */ /* 0x080fe2000004183c */
[----:B------:R-:W4:Y:S05]  /*1da70*/  LDSM.16.M88.4 R148, [R180] ;  /* 0x00000000b494783b */ /* 0x000f2a0000000200 */
[----:B------:R-:W-:Y:S03]  /*1da80*/  HMMA.16816.F32.BF16 R64, R140, R70, R64 ;  /* 0x000000468c40723c */ /* 0x000fe60000041840 */
[----:B------:R-:W-:Y:S03]  /*1da90*/  LDSM.16.M88.4 R68, [R177] ;  /* 0x00000000b144783b */ /* 0x000fe60000000200 */
[-C--:B-1----:R-:W-:Y:S05]  /*1daa0*/  HMMA.16816.F32.BF16 R4, R144, R160.reuse, R4 ;  /* 0x000000a09004723c */ /* 0x082fea0000041804 */
[----:B------:R-:W1:Y:S01]  /*1dab0*/  LDSM.16.M88.4 R140, [R173] ;  /* 0x00000000ad8c783b */ /* 0x000e620000000200 */
[C---:B------:R-:W-:Y:S06]  /*1dac0*/  HMMA.16816.F32.BF16 R8, R164.reuse, R160, R8 ;  /* 0x000000a0a408723c */ /* 0x040fec0000041808 */
[-C--:B------:R-:W-:Y:S06]  /*1dad0*/  HMMA.16816.F32.BF16 R12, R164, R162.reuse, R12 ;  /* 0x000000a2a40c723c */ /* 0x080fec000004180c */
[C---:B------:R-:W-:Y:S01]  /*1dae0*/  HMMA.16816.F32.BF16 R16, R144.reuse, R162, R16 ;  /* 0x000000a29010723c */ /* 0x040fe20000041810 */
[----:B------:R-:W5:Y:S05]  /*1daf0*/  LDSM.16.M88.4 R160, [R177+0x2000] ;  /* 0x00200000b1a0783b */ /* 0x000f6a0000000200 */
        /* <DEDUP_REMOVED lines=8> */
[-C--:B----4-:R-:W-:Y:S06]  /*1db80*/  HMMA.16816.F32.BF16 R52, R144, R148.reuse, R52 ;  /* 0x000000949034723c */ /* 0x090fec0000041834 */
[C---:B------:R-:W-:Y:S06]  /*1db90*/  HMMA.16816.F32.BF16 R56, R164.reuse, R148, R56 ;  /* 0x00000094a438723c */ /* 0x040fec0000041838 */
[-C--:B------:R-:W-:Y:S01]  /*1dba0*/  HMMA.16816.F32.BF16 R60, R164, R150.reuse, R60 ;  /* 0x00000096a43c723c */ /* 0x080fe2000004183c */
[----:B------:R-:W2:Y:S05]  /*1dbb0*/  LDL.64 R166, [R1+0x118] ;  /* 0x0001180001a67983 */ /* 0x000eaa0000100a00 */
[----:B------:R-:W-:Y:S01]  /*1dbc0*/  HMMA.16816.F32.BF16 R64, R144, R150, R64 ;  /* 0x000000969040723c */ /* 0x000fe20000041840 */
[----:B------:R-:W3:Y:S05]  /*1dbd0*/  LDSM.16.M88.4 R144, [R173+0x800] ;  /* 0x00080000ad90783b */ /* 0x000eea0000000200 */
[-C--:B-1----:R-:W-:Y:S06]  /*1dbe0*/  HMMA.16816.F32.BF16 R4, R68, R140.reuse, R4 ;  /* 0x0000008c4404723c */ /* 0x082fec0000041804 */
[C---:B-----5:R-:W-:Y:S06]  /*1dbf0*/  HMMA.16816.F32.BF16 R8, R160.reuse, R140, R8 ;  /* 0x0000008ca008723c */ /* 0x060fec0000041808 */
[-C--:B------:R-:W-:Y:S06]  /*1dc00*/  HMMA.16816.F32.BF16 R12, R160, R142.reuse, R12 ;  /* 0x0000008ea00c723c */ /* 0x080fec000004180c */
[C---:B------:R-:W-:Y:S06]  /*1dc10*/  HMMA.16816.F32.BF16 R16, R68.reuse, R142, R16 ;  /* 0x0000008e4410723c */ /* 0x040fec0000041810 */
[----:B------:R-:W-:Y:S02]  /*1dc20*/  FSEL R193, R5, -INF , !P1 ;  /* 0xff80000005c17808 */ /* 0x000fe40004800000 */
[----:B------:R-:W-:Y:S03]  /*1dc30*/  ISETP.GE.AND P1, PT, R0, R185, PT ;  /* 0x000000b90000720c */ /* 0x000fe60003f26270 */
[----:B------:R-:W-:Y:S02]  /*1dc40*/  FSEL R197, R6, -INF , !P2 ;  /* 0xff80000006c57808 */ /* 0x000fe40005000000 */
[C---:B------:R-:W-:Y:S02]  /*1dc50*/  ISETP.GE.OR P3, PT, R0.reuse, R189, !P1 ;  /* 0x000000bd0000720c */ /* 0x040fe40004f66670 */
[----:B------:R-:W-:Y:S02]  /*1dc60*/  ISETP.GE.AND P2, PT, R3, R185, PT ;  /* 0x000000b90300720c */ /* 0x000fe40003f46270 */
[----:B------:R-:W-:Y:S01]  /*1dc70*/  FSEL R195, R7, -INF , !P0 ;  /* 0xff80000007c37808 */ /* 0x000fe20004000000 */
[-C--:B---3--:R-:W-:Y:S03]  /*1dc80*/  HMMA.16816.F32.BF16 R20, R68, R144.reuse, R20 ;  /* 0x000000904414723c */ /* 0x088fe60000041814 */
[CC--:B------:R-:W-:Y:S02]  /*1dc90*/  ISETP.GE.AND P1, PT, R3.reuse, R184.reuse, PT ;  /* 0x000000b80300720c */ /* 0x0c0fe40003f26270 */
[C---:B------:R-:W-:Y:S01]  /*1dca0*/  ISETP.GE.AND P0, PT, R0.reuse, R184, PT ;  /* 0x000000b80000720c */ /* 0x040fe20003f06270 */
[C---:B------:R-:W-:Y:S04]  /*1dcb0*/  HMMA.16816.F32.BF16 R24, R160.reuse, R144, R24 ;  /* 0x00000090a018723c */ /* 0x040fe80000041818 */
[-C--:B------:R-:W-:Y:S02]  /*1dcc0*/  ISETP.GE.OR P0, PT, R0, R188.reuse, !P0 ;  /* 0x000000bc0000720c */ /* 0x080fe40004706670 */
[----:B------:R-:W-:Y:S01]  /*1dcd0*/  FSEL R194, R4, -INF , !P4 ;  /* 0xff80000004c27808 */ /* 0x000fe20006000000 */
[----:B------:R-:W-:Y:S01]  /*1dce0*/  VIADD R4, R0, 0x9 ;  /* 0x0000000900047836 */ /* 0x000fe20000000000 */
[C---:B------:R-:W-:Y:S01]  /*1dcf0*/  ISETP.GE.OR P4, PT, R3.reuse, R189, !P2 ;  /* 0x000000bd0300720c */ /* 0x040fe20005786670 */
[-C--:B------:R-:W-:Y:S03]  /*1dd00*/  HMMA.16816.F32.BF16 R28, R160, R146.reuse, R28 ;  /* 0x00000092a01c723c */ /* 0x080fe6000004181c */
[----:B------:R-:W-:Y:S02]  /*1dd10*/  ISETP.GE.OR P2, PT, R3, R188, !P1 ;  /* 0x000000bc0300720c */ /* 0x000fe40004f46670 */
[----:B------:R-:W-:Y:S01]  /*1dd20*/  ISETP.NE.AND P1, PT, R75, RZ, PT ;  /* 0x000000ff4b00720c */ /* 0x000fe20003f25270 */
[C---:B------:R-:W-:Y:S05]  /*1dd30*/  HMMA.16816.F32.BF16 R32, R68.reuse, R146, R32 ;  /* 0x000000924420723c */ /* 0x040fea0000041820 */
[----:B------:R-:W-:Y:S01]  /*1dd40*/  FSEL R203, R8, -INF , !P3 ;  /* 0xff80000008cb7808 */ /* 0x000fe20005800000 */
[----:B------:R-:W-:Y:S01]  /*1dd50*/  VIADD R8, R0, 0x10 ;  /* 0x0000001000087836 */ /* 0x000fe20000000000 */
[----:B------:R-:W-:Y:S04]  /*1dd60*/  ISETP.GE.AND P3, PT, R3, R187, PT ;  /* 0x000000bb0300720c */ /* 0x000fe80003f66270 */
[----:B------:R-:W-:Y:S02]  /*1dd70*/  FSEL R201, R10, -INF , !P0 ;  /* 0xff8000000ac97808 */ /* 0x000fe40004000000 */
[----:B------:R-:W-:Y:S02]  /*1dd80*/  FSEL R200, R9, -INF , !P1 ;  /* 0xff80000009c87808 */ /* 0x000fe40004800000 */
[C---:B------:R-:W-:Y:S02]  /*1dd90*/  ISETP.GE.AND P0, PT, R3.reuse, R186, PT ;  /* 0x000000ba0300720c */ /* 0x040fe40003f06270 */
[C---:B------:R-:W-:Y:S02]  /*1dda0*/  ISETP.GE.AND P1, PT, R4.reuse, R185, PT ;  /* 0x000000b90400720c */ /* 0x040fe40003f26270 */
[C---:B------:R-:W-:Y:S02]  /*1ddb0*/  ISETP.GE.OR P3, PT, R3.reuse, R191, !P3 ;  /* 0x000000bf0300720c */ /* 0x040fe40005f66670 */
[----:B------:R-:W-:Y:S02]  /*1ddc0*/  ISETP.GE.OR P6, PT, R3, R190, !P0 ;  /* 0x000000be0300720c */ /* 0x000fe400047c6670 */
[C---:B------:R-:W-:Y:S02]  /*1ddd0*/  ISETP.GE.OR P1, PT, R4.reuse, R189, !P1 ;  /* 0x000000bd0400720c */ /* 0x040fe40004f26670 */
[----:B------:R-:W-:Y:S02]  /*1dde0*/  P2R R3, PR, RZ, 0x8 ;  /* 0x00000008ff037803 */ /* 0x000fe40000000000 */
[----:B------:R-:W-:Y:S02]  /*1ddf0*/  ISETP.GE.AND P0, PT, R4, R184, PT ;  /* 0x000000b80400720c */ /* 0x000fe40003f06270 */
[----:B------:R-:W-:Y:S02]  /*1de00*/  FSEL R206, R14, -INF , !P2 ;  /* 0xff8000000ece7808 */ /* 0x000fe40005000000 */
[C---:B------:R-:W-:Y:S02]  /*1de10*/  ISETP.GE.AND P3, PT, R4.reuse, R187, PT ;  /* 0x000000bb0400720c */ /* 0x040fe40003f66270 */
[C---:B------:R-:W-:Y:S02]  /*1de20*/  ISETP.GE.AND P2, PT, R4.reuse, R186, PT ;  /* 0x000000ba0400720c */ /* 0x040fe40003f46270 */
[----:B------:R-:W-:Y:S02]  /*1de30*/  FSEL R165, R13, -INF , !P1 ;  /* 0xff8000000da57808 */ /* 0x000fe40004800000 */
[----:B------:R-:W-:Y:S02]  /*1de40*/  ISETP.GE.OR P0, PT, R4, R188, !P0 ;  /* 0x000000bc0400720c */ /* 0x000fe40004706670 */
[----:B------:R-:W-:Y:S01]  /*1de50*/  ISETP.NE.AND P1, PT, R3, RZ, PT ;  /* 0x000000ff0300720c */ /* 0x000fe20003f25270 */
[----:B------:R-:W-:Y:S01]  /*1de60*/  VIADD R3, R0, 0x11 ;  /* 0x0000001100037836 */ /* 0x000fe20000000000 */
[----:B------:R-:W-:Y:S02]  /*1de70*/  FSEL R207, R11, -INF , !P5 ;  /* 0xff8000000bcf7808 */ /* 0x000fe40006800000 */
[----:B------:R-:W-:Y:S01]  /*1de80*/  FSEL R199, R12, -INF , !P4 ;  /* 0xff8000000cc77808 */ /* 0x000fe20006000000 */
[----:B------:R-:W-:Y:S01]  /*1de90*/  VIADD R12, R0, 0x20 ;  /* 0x00000020000c7836 */ /* 0x000fe20000000000 */
[C---:B------:R-:W-:Y:S02]  /*1dea0*/  ISETP.GE.OR P5, PT, R4.reuse, R191, !P3 ;  /* 0x000000bf0400720c */ /* 0x040fe40005fa6670 */
[----:B------:R-:W-:Y:S02]  /*1deb0*/  ISETP.GE.OR P4, PT, R4, R190, !P2 ;  /* 0x000000be0400720c */ /* 0x000fe40005786670 */
[----:B------:R-:W-:Y:S01]  /*1dec0*/  FSEL R202, R15, -INF , !P0 ;  /* 0xff8000000fca7808 */ /* 0x000fe20004000000 */
[----:B------:R-:W1:Y:S01]  /*1ded0*/  LDSM.16.M88.4 R4, [R173+0x1000] ;  /* 0x00100000ad04783b */ /* 0x000e620000000200 */
        /* <DEDUP_REMOVED lines=8> */
[----:B------:R-:W-:Y:S02]  /*1df60*/  ISETP.GE.OR P2, PT, R8, R190, !P2 ;  /* 0x000000be0800720c */ /* 0x000fe40005746670 */
[----:B------:R-:W-:Y:S02]  /*1df70*/  P2R R9, PR, RZ, 0x2 ;  /* 0x00000002ff097803 */ /* 0x000fe40000000000 */
[----:B------:R-:W-:Y:S02]  /*1df80*/  P2R R8, PR, RZ, 0x1 ;  /* 0x00000001ff087803 */ /* 0x000fe40000000000 */
[----:B------:R-:W-:Y:S02]  /*1df90*/  ISETP.GE.AND P1, PT, R3, R187, PT ;  /* 0x000000bb0300720c */ /* 0x000fe40003f26270 */
[----:B------:R-:W-:Y:S02]  /*1dfa0*/  FSEL R154, R20, -INF , !P3 ;  /* 0xff800000149a7808 */ /* 0x000fe40005800000 */
[----:B------:R-:W-:Y:S02]  /*1dfb0*/  FSEL R155, R17, -INF , !P5 ;  /* 0xff800000119b7808 */ /* 0x000fe40006800000 */
[C---:B------:R-:W-:Y:S02]  /*1dfc0*/  ISETP.GE.AND P3, PT, R3.reuse, R185, PT ;  /* 0x000000b90300720c */ /* 0x040fe40003f66270 */
[----:B------:R-:W-:Y:S01]  /*1dfd0*/  ISETP.NE.AND P5, PT, R8, RZ, PT ;  /* 0x000000ff0800720c */ /* 0x000fe20003fa5270 */
[----:B------:R-:W-:Y:S01]  /*1dfe0*/  VIADD R8, R0, 0x18 ;  /* 0x0000001800087836 */ /* 0x000fe20000000000 */
[C---:B------:R-:W-:Y:S02]  /*1dff0*/  ISETP.GE.OR P1, PT, R3.reuse, R191, !P1 ;  /* 0x000000bf0300720c */ /* 0x040fe40004f26670 */
[C---:B------:R-:W-:Y:S02]  /*1e000*/  ISETP.GE.AND P0, PT, R3.reuse, R186, PT ;  /* 0x000000ba0300720c */ /* 0x040fe40003f06270 */
[----:B------:R-:W-:Y:S02]  /*1e010*/  ISETP.GE.OR P3, PT, R3, R189, !P3 ;  /* 0x000000bd0300720c */ /* 0x000fe40005f66670 */
[----:B------:R-:W-:Y:S01]  /*1e020*/  FSEL R159, R19, -INF , !P4 ;  /* 0xff800000139f7808 */ /* 0x000fe20006000000 */
[-C--:B-1----:R-:W-:Y:S03]  /*1e030*/  HMMA.16816.F32.BF16 R36, R68, R4.reuse, R36 ;  /* 0x000000044424723c */ /* 0x082fe60000041824 */
[----:B------:R-:W-:Y:S02]  /*1e040*/  FSEL R157, R22, -INF , !P2 ;  /* 0xff800000169d7808 */ /* 0x000fe40005000000 */
[----:B------:R-:W-:Y:S01]  /*1e050*/  FSEL R140, R21, -INF , !P1 ;  /* 0xff800000158c7808 */ /* 0x000fe20004800000 */
[C---:B------:R-:W-:Y:S04]  /*1e060*/  HMMA.16816.F32.BF16 R40, R160.reuse, R4, R40 ;  /* 0x00000004a028723c */ /* 0x040fe80000041828 */
[----:B------:R-:W-:Y:S02]  /*1e070*/  ISETP.NE.AND P4, PT, R9, RZ, PT ;  /* 0x000000ff0900720c */ /* 0x000fe40003f85270 */
[C---:B------:R-:W-:Y:S01]  /*1e080*/  ISETP.GE.AND P2, PT, R3.reuse, R184, PT ;  /* 0x000000b80300720c */ /* 0x040fe20003f46270 */
[-C--:B------:R-:W-:Y:S01]  /*1e090*/  HMMA.16816.F32.BF16 R44, R160, R6.reuse, R44 ;  /* 0x00000006a02c723c */ /* 0x080fe2000004182c */
[----:B------:R-:W-:Y:S02]  /*1e0a0*/  P2R R9, PR, RZ, 0x8 ;  /* 0x00000008ff097803 */ /* 0x000fe40000000000 */
[C---:B------:R-:W-:Y:S02]  /*1e0b0*/  ISETP.GE.AND P1, PT, R8.reuse, R185, PT ;  /* 0x000000b90800720c */ /* 0x040fe40003f26270 */
[C---:B------:R-:W-:Y:S01]  /*1e0c0*/  ISETP.GE.OR P0, PT, R3.reuse, R190, !P0 ;  /* 0x000000be0300720c */ /* 0x040fe20004706670 */
[C---:B------:R-:W-:Y:S04]  /*1e0d0*/  HMMA.16816.F32.BF16 R48, R68.reuse, R6, R48 ;  /* 0x000000064430723c */ /* 0x040fe80000041830 */
[----:B------:R-:W-:Y:S02]  /*1e0e0*/  ISETP.GE.AND P3, PT, R8, R187, PT ;  /* 0x000000bb0800720c */ /* 0x000fe40003f66270 */
[----:B------:R-:W-:Y:S02]  /*1e0f0*/  FSEL R164, R18, -INF , !P6 ;  /* 0xff80000012a47808 */ /* 0x000fe40007000000 */
[----:B------:R-:W-:Y:S02]  /*1e100*/  FSEL R156, R26, -INF , !P5 ;  /* 0xff8000001a9c7808 */ /* 0x000fe40006800000 */
[----:B------:R-:W-:Y:S01]  /*1e110*/  ISETP.GE.OR P6, PT, R3, R188, !P2 ;  /* 0x000000bc0300720c */ /* 0x000fe200057c6670 */
[----:B------:R-:W-:Y:S01]  /*1e120*/  VIADD R3, R0, 0x19 ;  /* 0x0000001900037836 */ /* 0x000fe20000000000 */
[C---:B------:R-:W-:Y:S02]  /*1e130*/  ISETP.GE.OR P5, PT, R8.reuse, R189, !P1 ;  /* 0x000000bd0800720c */ /* 0x040fe40004fa6670 */
[----:B------:R-:W-:Y:S02]  /*1e140*/  FSEL R152, R23, -INF , !P0 ;  /* 0xff80000017987808 */ /* 0x000fe40004000000 */
[----:B------:R-:W-:Y:S02]  /*1e150*/  ISETP.NE.AND P1, PT, R9, RZ, PT ;  /* 0x000000ff0900720c */ /* 0x000fe40003f25270 */
[C---:B------:R-:W-:Y:S02]  /*1e160*/  ISETP.GE.AND P0, PT, R8.reuse, R184, PT ;  /* 0x000000b80800720c */ /* 0x040fe40003f06270 */
[----:B------:R-:W-:Y:S02]  /*1e170*/  ISETP.GE.AND P2, PT, R8, R186, PT ;  /* 0x000000ba0800720c */ /* 0x000fe40003f46270 */
[----:B------:R-:W-:Y:S02]  /*1e180*/  FSEL R143, R24, -INF , !P4 ;  /* 0xff800000188f7808 */ /* 0x000fe40006000000 */
[----:B------:R-:W-:Y:S02]  /*1e190*/  FSEL R141, R25, -INF , !P1 ;  /* 0xff800000198d7808 */ /* 0x000fe40004800000 */
[C---:B------:R-:W-:Y:S02]  /*1e1a0*/  ISETP.GE.OR P4, PT, R8.reuse, R188, !P0 ;  /* 0x000000bc0800720c */ /* 0x040fe40004786670 */
[C---:B------:R-:W-:Y:S02]  /*1e1b0*/  ISETP.GE.AND P1, PT, R3.reuse, R185, PT ;  /* 0x000000b90300720c */ /* 0x040fe40003f26270 */
[C---:B------:R-:W-:Y:S02]  /*1e1c0*/  ISETP.GE.OR P3, PT, R8.reuse, R191, !P3 ;  /* 0x000000bf0800720c */ /* 0x040fe40005f66670 */
[----:B------:R-:W-:Y:S02]  /*1e1d0*/  ISETP.GE.OR P0, PT, R8, R190, !P2 ;  /* 0x000000be0800720c */ /* 0x000fe40005706670 */
[----:B------:R-:W-:Y:S02]  /*1e1e0*/  ISETP.GE.OR P1, PT, R3, R189, !P1 ;  /* 0x000000bd0300720c */ /* 0x000fe40004f26670 */
[----:B------:R-:W-:Y:S02]  /*1e1f0*/  P2R R9, PR, RZ, 0x8 ;  /* 0x00000008ff097803 */ /* 0x000fe40000000000 */
[----:B------:R-:W-:Y:S02]  /*1e200*/  P2R R8, PR, RZ, 0x1 ;  /* 0x00000001ff087803 */ /* 0x000fe40000000000 */
[----:B------:R-:W-:Y:S02]  /*1e210*/  FSEL R142, R30, -INF , !P4 ;  /* 0xff8000001e8e7808 */ /* 0x000fe40006000000 */
[----:B------:R-:W-:Y:S02]  /*1e220*/  FSEL R153, R27, -INF , !P6 ;  /* 0xff8000001b997808 */ /* 0x000fe40007000000 */
[----:B------:R-:W-:Y:S02]  /*1e230*/  FSEL R30, R29, -INF , !P1 ;  /* 0xff8000001d1e7808 */ /* 0x000fe40004800000 */
[----:B------:R-:W-:Y:S02]  /*1e240*/  ISETP.NE.AND P6, PT, R8, RZ, PT ;  /* 0x000000ff0800720c */ /* 0x000fe40003fc5270 */
[----:B------:R-:W-:Y:S02]  /*1e250*/  ISETP.NE.AND P1, PT, R9, RZ, PT ;  /* 0x000000ff0900720c */ /* 0x000fe40003f25270 */
[C---:B------:R-:W-:Y:S01]  /*1e260*/  ISETP.GE.AND P0, PT, R3.reuse, R184, PT ;  /* 0x000000b80300720c */ /* 0x040fe20003f06270 */
[----:B------:R-:W1:Y:S01]  /*1e270*/  LDSM.16.M88.4 R8, [R173+0x1800] ;  /* 0x00180000ad08783b */ /* 0x000e620000000200 */
[C---:B------:R-:W-:Y:S01]  /*1e280*/  ISETP.GE.AND P3, PT, R3.reuse, R187, PT ;  /* 0x000000bb0300720c */ /* 0x040fe20003f66270 */
[----:B------:R-:W-:Y:S04]  /*1e290*/  DEPBAR.LE SB0, 0x0 ;  /* 0x000080000000791a */ /* 0x000fe80000000000 */
[C---:B------:R-:W-:Y:S02]  /*1e2a0*/  ISETP.GE.OR P0, PT, R3.reuse, R188, !P0 ;  /* 0x000000bc0300720c */ /* 0x040fe40004706670 */
[----:B------:R-:W-:Y:S01]  /*1e2b0*/  ISETP.GE.AND P2, PT, R3, R186, PT ;  /* 0x000000ba0300720c */ /* 0x000fe20003f46270 */
[----:B------:R-:W-:Y:S01]  /*1e2c0*/  BAR.SYNC.DEFER_BLOCKING 0x0 ;  /* 0x0000000000007b1d */ /* 0x000fe20000010000 */
[----:B------:R-:W-:Y:S02]  /*1e2d0*/  FSEL R31, R31, -INF , !P0 ;  /* 0xff8000001f1f7808 */ /* 0x000fe40004000000 */
[----:B------:R-:W-:Y:S02]  /*1e2e0*/  FSEL R32, R32, -INF , !P1 ;  /* 0xff80000020207808 */ /* 0x000fe40004800000 */
[----:B------:R-:W-:Y:S02]  /*1e2f0*/  FSEL R75, R28, -INF , !P5 ;  /* 0xff8000001c4b7808 */ /* 0x000fe40006800000 */
[C---:B------:R-:W-:Y:S02]  /*1e300*/  ISETP.GE.AND P1, PT, R12.reuse, R185, PT ;  /* 0x000000b90c00720c */ /* 0x040fe40003f26270 */
[C---:B------:R-:W-:Y:S02]  /*1e310*/  ISETP.GE.AND P0, PT, R12.reuse, R184, PT ;  /* 0x000000b80c00720c */ /* 0x040fe40003f06270 */
[C---:B------:R-:W-:Y:S02]  /*1e320*/  ISETP.GE.OR P5, PT, R3.reuse, R191, !P3 ;  /* 0x000000bf0300720c */ /* 0x040fe40005fa6670 */
[----:B------:R-:W-:Y:S02]  /*1e330*/  ISETP.GE.AND P3, PT, R12, R187, PT ;  /* 0x000000bb0c00720c */ /* 0x000fe40003f66270 */
[----:B------:R-:W-:Y:S01]  /*1e340*/  ISETP.GE.OR P4, PT, R3, R190, !P2 ;  /* 0x000000be0300720c */ /* 0x000fe20005786670 */
[----:B------:R-:W-:Y:S01]  /*1e350*/  VIADD R3, R0, 0x21 ;  /* 0x0000002100037836 */ /* 0x000fe20000000000 */
[C---:B------:R-:W-:Y:S02]  /*1e360*/  ISETP.GE.OR P1, PT, R12.reuse, R189, !P1 ;  /* 0x000000bd0c00720c */ /* 0x040fe40004f26670 */
[C---:B------:R-:W-:Y:S02]  /*1e370*/  ISETP.GE.OR P0, PT, R12.reuse, R188, !P0 ;  /* 0x000000bc0c00720c */ /* 0x040fe40004706670 */
[C---:B------:R-:W-:Y:S02]  /*1e380*/  ISETP.GE.OR P3, PT, R12.reuse, R191, !P3 ;  /* 0x000000bf0c00720c */ /* 0x040fe40005f66670 */
[----:B------:R-:W-:Y:S02]  /*1e390*/  P2R R5, PR, RZ, 0x2 ;  /* 0x00000002ff057803 */ /* 0x000fe40000000000 */
[----:B------:R-:W-:Y:S02]  /*1e3a0*/  P2R R4, PR, RZ, 0x1 ;  /* 0x00000001ff047803 */ /* 0x000fe40000000000 */
[----:B------:R-:W-:Y:S02]  /*1e3b0*/  ISETP.GE.AND P2, PT, R12, R186, PT ;  /* 0x000000ba0c00720c */ /* 0x000fe40003f46270 */
[----:B------:R-:W-:Y:S02]  /*1e3c0*/  ISETP.GE.AND P1, PT, R3, R187, PT ;  /* 0x000000bb0300720c */ /* 0x000fe40003f26270 */
[----:B------:R-:W-:Y:S01]  /*1e3d0*/  FSEL R36, R36, -INF , !P3 ;  /* 0xff80000024247808 */ /* 0x000fe20005800000 */
[-C--:B-1----:R-:W-:Y:S05]  /*1e3e0*/  HMMA.16816.F32.BF16 R52, R68, R8.reuse, R52 ;  /* 0x000000084434723c */ /* 0x082fea0000041834 */
[----:B------:R-:W-:Y:S01]  /*1e3f0*/  FSEL R33, R33, -INF , !P5 ;  /* 0xff80000021217808 */ /* 0x000fe20006800000 */
[C---:B------:R-:W-:Y:S04]  /*1e400*/  HMMA.16816.F32.BF16 R56, R160.reuse, R8, R56 ;  /* 0x00000008a038723c */ /* 0x040fe80000041838 */
[C---:B------:R-:W-:Y:S02]  /*1e410*/  ISETP.GE.AND P3, PT, R3.reuse, R185, PT ;  /* 0x000000b90300720c */ /* 0x040fe40003f66270 */
[----:B------:R-:W-:Y:S01]  /*1e420*/  ISETP.NE.AND P5, PT, R4, RZ, PT ;  /* 0x000000ff0400720c */ /* 0x000fe20003fa5270 */
[----:B------:R-:W-:Y:S01]  /*1e430*/  VIADD R4, R0, 0x28 ;  /* 0x0000002800047836 */ /* 0x000fe20000000000 */
[----:B------:R-:W-:Y:S01]  /*1e440*/  ISETP.GE.OR P2, PT, R12, R190, !P2 ;  /* 0x000000be0c00720c */ /* 0x000fe20005746670 */
[-C--:B------:R-:W-:Y:S03]  /*1e450*/  HMMA.16816.F32.BF16 R60, R160, R10.reuse, R60 ;  /* 0x0000000aa03c723c */ /* 0x080fe6000004183c */
[C---:B------:R-:W-:Y:S02]  /*1e460*/  ISETP.GE.OR P1, PT, R3.reuse, R191, !P1 ;  /* 0x000000bf0300720c */ /* 0x040fe40004f26670 */
[C---:B------:R-:W-:Y:S01]  /*1e470*/  ISETP.GE.AND P0, PT, R3.reuse, R186, PT ;  /* 0x000000ba0300720c */ /* 0x040fe20003f06270 */
[----:B------:R-:W-:Y:S04]  /*1e480*/  HMMA.16816.F32.BF16 R64, R68, R10, R64 ;  /* 0x0000000a4440723c */ /* 0x000fe80000041840 */
[----:B------:R-:W-:Y:S02]  /*1e490*/  ISETP.GE.OR P3, PT, R3, R189, !P3 ;  /* 0x000000bd0300720c */ /* 0x000fe40005f66670 */
[----:B------:R-:W-:Y:S02]  /*1e4a0*/  FSEL R35, R35, -INF , !P4 ;  /* 0xff80000023237808 */ /* 0x000fe40006000000 */
[----:B------:R-:W-:Y:S02]  /*1e4b0*/  FSEL R38, R38, -INF , !P2 ;  /* 0xff80000026267808 */ /* 0x000fe40005000000 */
[----:B------:R-:W-:Y:S02]  /*1e4c0*/  ISETP.NE.AND P4, PT, R5, RZ, PT ;  /* 0x000000ff0500720c */ /* 0x000fe40003f85270 */
[----:B------:R-:W-:Y:S02]  /*1e4d0*/  FSEL R37, R37, -INF , !P1 ;  /* 0xff80000025257808 */ /* 0x000fe40004800000 */
[C---:B------:R-:W-:Y:S02]  /*1e4e0*/  ISETP.GE.AND P2, PT, R3.reuse, R184, PT ;  /* 0x000000b80300720c */ /* 0x040fe40003f46270 */
[C---:B------:R-:W-:Y:S02]  /*1e4f0*/  ISETP.GE.OR P0, PT, R3.reuse, R190, !P0 ;  /* 0x000000be0300720c */ /* 0x040fe40004706670 */
[----:B------:R-:W-:Y:S02]  /*1e500*/  ISETP.GE.AND P1, PT, R4, R185, PT ;  /* 0x000000b90400720c */ /* 0x000fe40003f26270 */
[----:B------:R-:W-:Y:S02]  /*1e510*/  P2R R5, PR, RZ, 0x8 ;  /* 0x00000008ff057803 */ /* 0x000fe40000000000 */
[----:B------:R-:W-:Y:S02]  /*1e520*/  FSEL R34, R34, -INF , !P6 ;  /* 0xff80000022227808 */ /* 0x000fe40007000000 */
[----:B------:R-:W-:Y:S02]  /*1e530*/  FSEL R42, R42, -INF , !P5 ;  /* 0xff8000002a2a7808 */ /* 0x000fe40006800000 */
[----:B------:R-:W-:Y:S01]  /*1e540*/  ISETP.GE.OR P6, PT, R3, R188, !P2 ;  /* 0x000000bc0300720c */ /* 0x000fe200057c6670 */
[----:B------:R-:W-:Y:S01]  /*1e550*/  VIADD R3, R0, 0x29 ;  /* 0x0000002900037836 */ /* 0x000fe20000000000 */
[----:B------:R-:W-:Y:S02]  /*1e560*/  FSEL R39, R39, -INF , !P0 ;  /* 0xff80000027277808 */ /* 0x000fe40004000000 */
[C---:B------:R-:W-:Y:S02]  /*1e570*/  ISETP.GE.OR P5, PT, R4.reuse, R189, !P1 ;  /* 0x000000bd0400720c */ /* 0x040fe40004fa6670 */
[C---:B------:R-:W-:Y:S02]  /*1e580*/  ISETP.GE.AND P0, PT, R4.reuse, R184, PT ;  /* 0x000000b80400720c */ /* 0x040fe40003f06270 */
[----:B------:R-:W-:Y:S02]  /*1e590*/  ISETP.NE.AND P1, PT, R5, RZ, PT ;  /* 0x000000ff0500720c */ /* 0x000fe40003f25270 */
[C---:B------:R-:W-:Y:S02]  /*1e5a0*/  ISETP.GE.AND P2, PT, R4.reuse, R186, PT ;  /* 0x000000ba0400720c */ /* 0x040fe40003f46270 */
[----:B------:R-:W-:Y:S02]  /*1e5b0*/  ISETP.GE.AND P3, PT, R4, R187, PT ;  /* 0x000000bb0400720c */ /* 0x000fe40003f66270 */
[----:B------:R-:W-:Y:S02]  /*1e5c0*/  FSEL R40, R40, -INF , !P4 ;  /* 0xff80000028287808 */ /* 0x000fe40006000000 */
[C---:B------:R-:W-:Y:S02]  /*1e5d0*/  ISETP.GE.OR P4, PT, R4.reuse, R188, !P0 ;  /* 0x000000bc0400720c */ /* 0x040fe40004786670 */
[----:B------:R-:W-:Y:S02]  /*1e5e0*/  FSEL R41, R41, -INF , !P1 ;  /* 0xff80000029297808 */ /* 0x000fe40004800000 */
[C---:B------:R-:W-:Y:S02]  /*1e5f0*/  ISETP.GE.OR P0, PT, R4.reuse, R190, !P2 ;  /* 0x000000be0400720c */ /* 0x040fe40005706670 */
[C---:B------:R-:W-:Y:S02]  /*1e600*/  ISETP.GE.AND P1, PT, R3.reuse, R185, PT ;  /* 0x000000b90300720c */ /* 0x040fe40003f26270 */
[----:B------:R-:W-:Y:S02]  /*1e610*/  ISETP.GE.OR P3, PT, R4, R191, !P3 ;  /* 0x000000bf0400720c */ /* 0x000fe40005f66670 */
[----:B------:R-:W-:Y:S02]  /*1e620*/  P2R R4, PR, RZ, 0x1 ;  /* 0x00000001ff047803 */ /* 0x000fe40000000000 */
[C---:B------:R-:W-:Y:S02]  /*1e630*/  ISETP.GE.OR P1, PT, R3.reuse, R189, !P1 ;  /* 0x000000bd0300720c */ /* 0x040fe40004f26670 */
[----:B------:R-:W-:Y:S02]  /*1e640*/  P2R R5, PR, RZ, 0x8 ;  /* 0x00000008ff057803 */ /* 0x000fe40000000000 */
[----:B------:R-:W-:Y:S02]  /*1e650*/  ISETP.GE.AND P0, PT, R3, R184, PT ;  /* 0x000000b80300720c */ /* 0x000fe40003f06270 */
[----:B------:R-:W-:Y:S02]  /*1e660*/  FSEL R43, R43, -INF , !P6 ;  /* 0xff8000002b2b7808 */ /* 0x000fe40007000000 */
[----:B------:R-:W-:Y:S01]  /*1e670*/  ISETP.NE.AND P6, PT, R4, RZ, PT ;  /* 0x000000ff0400720c */ /* 0x000fe20003fc5270 */
[----:B------:R-:W-:Y:S01]  /*1e680*/  VIADD R4, R0, 0x30 ;  /* 0x0000003000047836 */ /* 0x000fe20000000000 */
[----:B------:R-:W-:Y:S02]  /*1e690*/  FSEL R45, R45, -INF , !P1 ;  /* 0xff8000002d2d7808 */ /* 0x000fe40004800000 */
[C---:B------:R-:W-:Y:S02]  /*1e6a0*/  ISETP.GE.AND P3, PT, R3.reuse, R187, PT ;  /* 0x000000bb0300720c */ /* 0x040fe40003f66270 */
[C---:B------:R-:W-:Y:S02]  /*1e6b0*/  ISETP.GE.AND P2, PT, R3.reuse, R186, PT ;  /* 0x000000ba0300720c */ /* 0x040fe40003f46270 */
[----:B------:R-:W-:Y:S02]  /*1e6c0*/  ISETP.GE.OR P0, PT, R3, R188, !P0 ;  /* 0x000000bc0300720c */ /* 0x000fe40004706670 */
[----:B------:R-:W-:Y:S02]  /*1e6d0*/  ISETP.NE.AND P1, PT, R5, RZ, PT ;  /* 0x000000ff0500720c */ /* 0x000fe40003f25270 */
[----:B------:R-:W-:Y:S02]  /*1e6e0*/  FSEL R44, R44, -INF , !P5 ;  /* 0xff8000002c2c7808 */ /* 0x000fe40006800000 */
[----:B------:R-:W-:Y:S02]  /*1e6f0*/  FSEL R46, R46, -INF , !P4 ;  /* 0xff8000002e2e7808 */ /* 0x000fe40006000000 */
[C---:B------:R-:W-:Y:S02]  /*1e700*/  ISETP.GE.OR P5, PT, R3.reuse, R191, !P3 ;  /* 0x000000bf0300720c */ /* 0x040fe40005fa6670 */
        /* <DEDUP_REMOVED lines=14> */
[----:B------:R-:W-:Y:S02]  /*1e7f0*/  FSEL R52, R52, -INF , !P3 ;  /* 0xff80000034347808 */ /* 0x000fe40005800000 */
[----:B------:R-:W-:Y:S02]  /*1e800*/  FSEL R54, R54, -INF , !P2 ;  /* 0xff80000036367808 */ /* 0x000fe40005000000 */
[C---:B------:R-:W-:Y:S02]  /*1e810*/  ISETP.GE.AND P1, PT, R3.reuse, R187, PT ;  /* 0x000000bb0300720c */ /* 0x040fe40003f26270 */
[C---:B------:R-:W-:Y:S02]  /*1e820*/  ISETP.GE.AND P0, PT, R3.reuse, R186, PT ;  /* 0x000000ba0300720c */ /* 0x040fe40003f06270 */
[C---:B------:R-:W-:Y:S02]  /*1e830*/  ISETP.GE.AND P3, PT, R3.reuse, R185, PT ;  /* 0x000000b90300720c */ /* 0x040fe40003f66270 */
[C---:B------:R-:W-:Y:S02]  /*1e840*/  ISETP.GE.AND P2, PT, R3.reuse, R184, PT ;  /* 0x000000b80300720c */ /* 0x040fe40003f46270 */
[----:B------:R-:W-:Y:S02]  /*1e850*/  FSEL R50, R50, -INF , !P6 ;  /* 0xff80000032327808 */ /* 0x000fe40007000000 */
[C---:B------:R-:W-:Y:S02]  /*1e860*/  ISETP.GE.OR P1, PT, R3.reuse, R191, !P1 ;  /* 0x000000bf0300720c */ /* 0x040fe40004f26670 */
[C---:B------:R-:W-:Y:S02]  /*1e870*/  ISETP.GE.OR P0, PT, R3.reuse, R190, !P0 ;  /* 0x000000be0300720c */ /* 0x040fe40004706670 */
[C---:B------:R-:W-:Y:S02]  /*1e880*/  ISETP.GE.OR P3, PT, R3.reuse, R189, !P3 ;  /* 0x000000bd0300720c */ /* 0x040fe40005f66670 */
[----:B------:R-:W-:Y:S01]  /*1e890*/  ISETP.GE.OR P6, PT, R3, R188, !P2 ;  /* 0x000000bc0300720c */ /* 0x000fe200057c6670 */
[C---:B------:R-:W-:Y:S01]  /*1e8a0*/  VIADD R3, R0.reuse, 0x38 ;  /* 0x0000003800037836 */ /* 0x040fe20000000000 */
[----:B------:R-:W-:Y:S01]  /*1e8b0*/  FSEL R51, R51, -INF , !P4 ;  /* 0xff80000033337808 */ /* 0x000fe20006000000 */
[----:B------:R-:W-:Y:S01]  /*1e8c0*/  VIADD R0, R0, 0x39 ;  /* 0x0000003900007836 */ /* 0x000fe20000000000 */
[----:B------:R-:W-:Y:S02]  /*1e8d0*/  ISETP.NE.AND P4, PT, R5, RZ, PT ;  /* 0x000000ff0500720c */ /* 0x000fe40003f85270 */
[----:B------:R-:W-:Y:S02]  /*1e8e0*/  FSEL R55, R55, -INF , !P0 ;  /* 0xff80000037377808 */ /* 0x000fe40004000000 */
[----:B------:R-:W-:Y:S02]  /*1e8f0*/  ISETP.GE.AND P0, PT, R3, R184, PT ;  /* 0x000000b80300720c */ /* 0x000fe40003f06270 */
[----:B------:R-:W-:Y:S02]  /*1e900*/  FSEL R49, R49, -INF , !P5 ;  /* 0xff80000031317808 */ /* 0x000fe40006800000 */
[----:B------:R-:W-:Y:S02]  /*1e910*/  ISETP.GE.AND P2, PT, R3, R186, PT ;  /* 0x000000ba0300720c */ /* 0x000fe40003f46270 */
[----:B------:R-:W-:Y:S02]  /*1e920*/  ISETP.NE.AND P5, PT, R4, RZ, PT ;  /* 0x000000ff0400720c */ /* 0x000fe40003fa5270 */
[----:B------:R-:W-:Y:S02]  /*1e930*/  FSEL R53, R53, -INF , !P1 ;  /* 0xff80000035357808 */ /* 0x000fe40004800000 */
[----:B------:R-:W-:Y:S02]  /*1e940*/  P2R R4, PR, RZ, 0x8 ;  /* 0x00000008ff047803 */ /* 0x000fe40000000000 */
[----:B------:R-:W-:Y:S02]  /*1e950*/  FSEL R56, R56, -INF , !P4 ;  /* 0xff80000038387808 */ /* 0x000fe40006000000 */
[C---:B------:R-:W-:Y:S02]  /*1e960*/  ISETP.GE.AND P1, PT, R3.reuse, R185, PT ;  /* 0x000000b90300720c */ /* 0x040fe40003f26270 */
[C---:B------:R-:W-:Y:S02]  /*1e970*/  ISETP.GE.AND P3, PT, R3.reuse, R187, PT ;  /* 0x000000bb0300720c */ /* 0x040fe40003f66270 */
[C---:B------:R-:W-:Y:S02]  /*1e980*/  ISETP.GE.OR P4, PT, R3.reuse, R188, !P0 ;  /* 0x000000bc0300720c */ /* 0x040fe40004786670 */
[C---:B------:R-:W-:Y:S02]  /*1e990*/  ISETP.GE.OR P0, PT, R3.reuse, R190, !P2 ;  /* 0x000000be0300720c */ /* 0x040fe40005706670 */
[----:B------:R-:W-:Y:S02]  /*1e9a0*/  FSEL R58, R58, -INF , !P5 ;  /* 0xff8000003a3a7808 */ /* 0x000fe40006800000 */
[C---:B------:R-:W-:Y:S02]  /*1e9b0*/  ISETP.GE.OR P5, PT, R3.reuse, R189, !P1 ;  /* 0x000000bd0300720c */ /* 0x040fe40004fa6670 */
[----:B------:R-:W-:Y:S02]  /*1e9c0*/  ISETP.GE.OR P3, PT, R3, R191, !P3 ;  /* 0x000000bf0300720c */ /* 0x000fe40005f66670 */
[----:B------:R-:W-:Y:S02]  /*1e9d0*/  P2R R3, PR, RZ, 0x1 ;  /* 0x00000001ff037803 */ /* 0x000fe40000000000 */
[----:B------:R-:W-:Y:S02]  /*1e9e0*/  ISETP.GE.AND P0, PT, R0, R184, PT ;  /* 0x000000b80000720c */ /* 0x000fe40003f06270 */
[----:B------:R-:W-:Y:S02]  /*1e9f0*/  FSEL R62, R62, -INF , !P4 ;  /* 0xff8000003e3e7808 */ /* 0x000fe40006000000 */
[----:B------:R-:W-:Y:S02]  /*1ea00*/  FSEL R59, R59, -INF , !P6 ;  /* 0xff8000003b3b7808 */ /* 0x000fe40007000000 */
[C---:B------:R-:W-:Y:S02]  /*1ea10*/  ISETP.GE.AND P4, PT, R0.reuse, R186, PT ;  /* 0x000000ba0000720c */ /* 0x040fe40003f86270 */
[----:B------:R-:W-:Y:S02]  /*1ea20*/  ISETP.NE.AND P6, PT, R3, RZ, PT ;  /* 0x000000ff0300720c */ /* 0x000fe40003fc5270 */
[----:B------:R-:W-:Y:S02]  /*1ea30*/  P2R R6, PR, RZ, 0x8 ;  /* 0x00000008ff067803 */ /* 0x000fe40000000000 */
[--C-:B------:R-:W-:Y:S02]  /*1ea40*/  LOP3.LUT R5, R205, UR22, R242.reuse, 0x96, !PT ;  /* 0x00000016cd057c12 */ /* 0x100fe4000f8e96f2 */
[----:B------:R-:W-:Y:S01]  /*1ea50*/  LOP3.LUT R3, R243, UR19, RZ, 0x3c, !PT ;  /* 0x00000013f3037c12 */ /* 0x000fe2000f8e3cff */
[----:B------:R-:W-:Y:S01]  /*1ea60*/  UIADD3 UR19, UR32, 0x78dde6e4, URZ ;  /* 0x78dde6e420137890 */ /* 0x000fe2000fffe03f */
[C---:B------:R-:W-:Y:S01]  /*1ea70*/  ISETP.GE.OR P3, PT, R0.reuse, R188, !P0 ;  /* 0x000000bc0000720c */ /* 0x040fe20004766670 */
[----:B------:R-:W-:Y:S01]  /*1ea80*/  IMAD.WIDE.U32 R148, R5, -0x326172a9, RZ ;  /* 0xcd9e8d5705947825 */ /* 0x000fe200078e00ff */
[----:B------:R-:W-:Y:S02]  /*1ea90*/  ISETP.GE.OR P0, PT, R0, R190, !P4 ;  /* 0x000000be0000720c */ /* 0x000fe40006706670 */
[----:B------:R-:W-:Y:S01]  /*1eaa0*/  ISETP.NE.AND P1, PT, R4, RZ, PT ;  /* 0x000000ff0400720c */ /* 0x000fe20003f25270 */
[----:B------:R-:W-:Y:S01]  /*1eab0*/  IMAD.WIDE.U32 R8, R3, -0x326172a9, RZ ;  /* 0xcd9e8d5703087825 */ /* 0x000fe200078e00ff */
[----:B------:R-:W-:Y:S02]  /*1eac0*/  LOP3.LUT R4, R219, UR22, R242, 0x96, !PT ;  /* 0x00000016db047c12 */ /* 0x000fe4000f8e96f2 */
[----:B------:R-:W-:Y:S02]  /*1ead0*/  FSEL R67, R67, -INF , !P0 ;  /* 0xff80000043437808 */ /* 0x000fe40004000000 */
[----:B------:R-:W-:Y:S01]  /*1eae0*/  PLOP3.LUT P0, PT, PT, PT, UP0, 0x80, 0x0 ;  /* 0x000000000000781c */ /* 0x000fe20003f0f008 */
[----:B------:R-:W-:Y:S01]  /*1eaf0*/  IMAD.WIDE.U32 R150, R4, -0x326172a9, RZ ;  /* 0xcd9e8d5704967825 */ /* 0x000fe200078e00ff */
[----:B------:R-:W-:Y:S02]  /*1eb00*/  FSEL R57, R57, -INF , !P1 ;  /* 0xff80000039397808 */ /* 0x000fe40004800000 */
[----:B------:R-:W-:Y:S02]  /*1eb10*/  LOP3.LUT R4, R9, UR24, R216, 0x96, !PT ;  /* 0x0000001809047c12 */ /* 0x000fe4000f8e96d8 */
[----:B------:R-:W-:Y:S02]  /*1eb20*/  LOP3.LUT R3, R149, UR39, R8, 0x96, !PT ;  /* 0x0000002795037c12 */ /* 0x000fe4000f8e9608 */
[----:B------:R-:W-:Y:S01]  /*1eb30*/  ISETP.GE.AND P1, PT, R0, R185, PT ;  /* 0x000000b90000720c */ /* 0x000fe20003f26270 */
[----:B------:R-:W-:Y:S01]  /*1eb40*/  IMAD.WIDE.U32 R4, R4, -0x2daee0ad, RZ ;  /* 0xd2511f5304047825 */ /* 0x000fe200078e00ff */
[----:B------:R-:W-:Y:S02]  /*1eb50*/  ISETP.GE.AND P2, PT, R0, R187, PT ;  /* 0x000000bb0000720c */ /* 0x000fe40003f46270 */
[----:B------:R-:W-:Y:S01]  /*1eb60*/  FSEL R60, R60, -INF , !P5 ;  /* 0xff8000003c3c7808 */ /* 0x000fe20006800000 */
[----:B------:R-:W-:Y:S01]  /*1eb70*/  IMAD.WIDE.U32 R26, R3, -0x2daee0ad, RZ ;  /* 0xd2511f53031a7825 */ /* 0x000fe200078e00ff */
[C---:B------:R-:W-:Y:S02]  /*1eb80*/  ISETP.GE.OR P5, PT, R0.reuse, R189, !P1 ;  /* 0x000000bd0000720c */ /* 0x040fe40004fa6670 */
[----:B------:R-:W-:Y:S02]  /*1eb90*/  ISETP.GE.OR P1, PT, R0, R191, !P2 ;  /* 0x000000bf0000720c */ /* 0x000fe40005726670 */
[----:B--2---:R-:W-:Y:S02]  /*1eba0*/  LOP3.LUT R0, R9, UR24, R166, 0x96, !PT ;  /* 0x0000001809007c12 */ /* 0x004fe4000f8e96a6 */
[----:B------:R-:W-:Y:S02]  /*1ebb0*/  ISETP.NE.AND P2, PT, R6, RZ, PT ;  /* 0x000000ff0600720c */ /* 0x000fe40003f45270 */
[----:B------:R-:W-:Y:S01]  /*1ebc0*/  LOP3.LUT R25, R151, UR39, R8, 0x96, !PT ;  /* 0x0000002797197c12 */ /* 0x000fe2000f8e9608 */
[----:B------:R-:W-:Y:S01]  /*1ebd0*/  IMAD.WIDE.U32 R22, R0, -0x2daee0ad, RZ ;  /* 0xd2511f5300167825 */ /* 0x000fe200078e00ff */
[----:B------:R-:W-:Y:S02]  /*1ebe0*/  LOP3.LUT R29, R5, UR38, R204, 0x96, !PT ;  /* 0x00000026051d7c12 */ /* 0x000fe4000f8e96cc */
[----:B------:R-:W-:Y:S02]  /*1ebf0*/  LOP3.LUT R28, R27, UR31, R4, 0x96, !PT ;  /* 0x0000001f1b1c7c12 */ /* 0x000fe4000f8e9604 */
[----:B------:R-:W-:Y:S02]  /*1ec00*/  FSEL R61, R61, -INF , !P5 ;  /* 0xff8000003d3d7808 */ /* 0x000fe40006800000 */
[----:B------:R-:W-:Y:S02]  /*1ec10*/  FSEL R63, R63, -INF , !P3 ;  /* 0xff8000003f3f7808 */ /* 0x000fe40005800000 */
[----:B------:R-:W-:Y:S02]  /*1ec20*/  FSEL R64, R64, -INF , !P2 ;  /* 0xff80000040407808 */ /* 0x000fe40005000000 */
[----:B------:R-:W-:Y:S02]  /*1ec30*/  FSEL R66, R66, -INF , !P6 ;  /* 0xff80000042427808 */ /* 0x000fe40007000000 */
[----:B------:R-:W-:Y:S02]  /*1ec40*/  FSEL R65, R65, -INF , !P1 ;  /* 0xff80000041417808 */ /* 0x000fe40004800000 */
[----:B------:R-:W-:Y:S02]  /*1ec50*/  FMNMX.FTZ R20, R194, R2, !PT ;  /* 0x00000002c2147209 */ /* 0x000fe40007810000 */
[----:B------:R-:W-:Y:S02]  /*1ec60*/  FMNMX.FTZ R21, R197, R73, !PT ;  /* 0x00000049c5157209 */ /* 0x000fe40007810000 */
[----:B------:R-:W-:Y:S01]  /*1ec70*/  FMNMX.FTZ R24, R203, R74, !PT ;  /* 0x0000004acb187209 */ /* 0x000fe20007810000 */
[----:B------:R-:W-:Y:S06]  /*1ec80*/  @P0 BRA `(.L_x_2249) ;  /* 0xffffffe0008c0947 */ /* 0x000fec000383ffff */
.L_x_2248:
[----:B-1----:R-:W-:Y:S01]  /*1ec90*/  FMNMX.FTZ R4, R193, R20, !PT ;  /* 0x00000014c1047209 */ /* 0x002fe20007810000 */
[----:B------:R-:W-:Y:S01]  /*1eca0*/  STL [R1+0x17c], R173 ;  /* 0x00017cad01007387 */ /* 0x000fe20000100800 */
[----:B------:R-:W-:Y:S01]  /*1ecb0*/  FMNMX.FTZ R0, R201, R72, !PT ;  /* 0x00000048c9007209 */ /* 0x000fe20007810000 */
[----:B------:R-:W-:Y:S01]  /*1ecc0*/  UIADD3 UR26, UR32, 0x1715609d, URZ ;  /* 0x1715609d201a7890 */ /* 0x000fe2000fffe03f */
[----:B------:R-:W-:Y:S01]  /*1ecd0*/  FMNMX.FTZ R71, R158, R4, !PT ;  /* 0x000000049e477209 */ /* 0x000fe20007810000 */
[----:B------:R-:W-:Y:S01]  /*1ece0*/  STL [R1+0x178], R168 ;  /* 0x000178a801007387 */ /* 0x000fe20000100800 */
[----:B------:R-:W-:Y:S01]  /*1ecf0*/  FMNMX.FTZ R3, R195, R21, !PT ;  /* 0x00000015c3037209 */ /* 0x000fe20007810000 */
[----:B------:R-:W-:Y:S01]  /*1ed00*/  UIADD3 UR23, UR32, -0x4ab325aa, URZ ;  /* 0xb54cda5620177890 */ /* 0x000fe2000fffe03f */
[----:B------:R-:W-:Y:S01]  /*1ed10*/  FMNMX.FTZ R71, R155, R71, !PT ;  /* 0x000000479b477209 */ /* 0x000fe20007810000 */
[----:B------:R-:W-:Y:S01]  /*1ed20*/  UIADD3 UR22, UR33, 0x646e171e, URZ ;  /* 0x646e171e21167890 */ /* 0x000fe2000fffe03f */
[----:B------:R-:W-:Y:S01]  /*1ed30*/  FMNMX.FTZ R6, R200, R24, !PT ;  /* 0x00000018c8067209 */ /* 0x000fe20007810000 */
[----:B------:R-:W-:Y:S01]  /*1ed40*/  IMAD.MOV.U32 R24, RZ, RZ, R216 ;  /* 0x000000ffff187224 */ /* 0x000fe200078e00d8 */
[----:B------:R-:W-:Y:S01]  /*1ed50*/  FMNMX.FTZ R71, R154, R71, !PT ;  /* 0x000000479a477209 */ /* 0x000fe20007810000 */
[----:B------:R-:W-:Y:S01]  /*1ed60*/  IMAD.WIDE.U32 R8, R29, -0x326172a9, RZ ;  /* 0xcd9e8d571d087825 */ /* 0x000fe200078e00ff */
[----:B------:R-:W-:Y:S01]  /*1ed70*/  FMNMX.FTZ R5, R207, R0, !PT ;  /* 0x00000000cf057209 */ /* 0x000fe20007810000 */
[----:B------:R-:W-:Y:S01]  /*1ed80*/  UIADD3 UR30, UR33, -0x126145ec, URZ ;  /* 0xed9eba14211e7890 */ /* 0x000fe2000fffe03f */
        /* <DEDUP_REMOVED lines=9> */
[----:B------:R-:W-:Y:S01]  /*1ee20*/  IMAD.MOV.U32 R27, RZ, RZ, R167 ;  /* 0x000000ffff1b7224 */ /* 0x000fe200078e00a7 */
[----:B------:R-:W-:Y:S01]  /*1ee30*/  FMNMX.FTZ R4, R206, R5, !PT ;  /* 0x00000005ce047209 */ /* 0x000fe20007810000 */
[----:B------:R-:W-:Y:S01]  /*1ee40*/  IMAD.WIDE.U32 R6, R25, -0x2daee0ad, RZ ;  /* 0xd2511f5319067825 */ /* 0x000fe200078e00ff */
[----:B------:R-:W-:Y:S01]  /*1ee50*/  FMNMX.FTZ R71, R36, R71, !PT ;  /* 0x0000004724477209 */ /* 0x000fe20007810000 */
[----:B------:R-:W-:Y:S01]  /*1ee60*/  UIADD3 UR41, UR41, 0x1, URZ ;  /* 0x0000000129297890 */ /* 0x000fe2000fffe03f */
[----:B------:R-:W-:Y:S01]  /*1ee70*/  FMNMX.FTZ R5, R159, R3, !PT ;  /* 0x000000039f057209 */ /* 0x000fe20007810000 */
[----:B------:R-:W-:Y:S01]  /*1ee80*/  IMAD.MOV.U32 R25, RZ, RZ, R217 ;  /* 0x000000ffff197224 */ /* 0x000fe200078e00d9 */
[----:B------:R-:W-:Y:S01]  /*1ee90*/  FMNMX.FTZ R71, R37, R71, !PT ;  /* 0x0000004725477209 */ /* 0x000fe20007810000 */
[----:B------:R-:W-:Y:S01]  /*1eea0*/  ULOP3.LUT UR41, UR41, UR33, URZ, 0x3c, !UPT ;  /* 0x0000002129297292 */ /* 0x000fe2000f8e3c3f */
[----:B------:R-:W-:Y:S01]  /*1eeb0*/  FMNMX.FTZ R3, R165, R0, !PT ;  /* 0x00000000a5037209 */ /* 0x000fe20007810000 */
[----:B------:R-:W-:Y:S01]  /*1eec0*/  UISETP.GT.AND UP0, UPT, UR40, UR12, UPT ;  /* 0x0000000c2800728c */ /* 0x000fe2000bf04270 */
[----:B------:R-:W-:Y:S01]  /*1eed0*/  FMNMX.FTZ R71, R48, R71, !PT ;  /* 0x0000004730477209 */ /* 0x000fe20007810000 */
[----:B------:R-:W-:Y:S01]  /*1eee0*/  UIADD3 UR17, UR17, -0x1, URZ ;  /* 0xffffffff11117890 */ /* 0x000fe2000fffe03f */
        /* <DEDUP_REMOVED lines=35> */
[----:B------:R-:W-:Y:S02]  /*1f120*/  FMNMX.FTZ R68, R63, R0, !PT ;  /* 0x000000003f447209 */ /* 0x000fe40007810000 */
[----:B------:R-:W-:Y:S02]  /*1f130*/  LOP3.LUT R0, R7, UR31, R22, 0x96, !PT ;  /* 0x0000001f07007c12 */ /* 0x000fe4000f8e9616 */
[----:B------:R-:W-:Y:S01]  /*1f140*/  FMNMX.FTZ R3, R45, R3, !PT ;  /* 0x000000032d037209 */ /* 0x000fe20007810000 */
[----:B------:R-:W1:Y:S01]  /*1f150*/  SHFL.BFLY PT, R7, R71, 0x1, 0x1f ;  /* 0x0c201f0047077f89 */ /* 0x000e6200000e0000 */
[----:B------:R-:W-:Y:S01]  /*1f160*/  FMNMX.FTZ R4, R55, R4, !PT ;  /* 0x0000000437047209 */ /* 0x000fe20007810000 */
[----:B------:R-:W-:Y:S01]  /*1f170*/  IMAD.WIDE.U32 R16, R0, -0x326172a9, RZ ;  /* 0xcd9e8d5700107825 */ /* 0x000fe200078e00ff */
[----:B------:R-:W-:Y:S05]  /*1f180*/  FMNMX.FTZ R3, R56, R3, !PT ;  /* 0x0000000338037209 */ /* 0x000fea0007810000 */
[----:B------:R-:W2:Y:S01]  /*1f190*/  SHFL.BFLY PT, R15, R68, 0x2, 0x1f ;  /* 0x0c401f00440f7f89 */ /* 0x000ea200000e0000 */
[----:B------:R-:W-:Y:S02]  /*1f1a0*/  FMNMX.FTZ R4, R66, R4, !PT ;  /* 0x0000000442047209 */ /* 0x000fe40007810000 */
[----:B------:R-:W-:Y:S02]  /*1f1b0*/  FMNMX.FTZ R3, R57, R3, !PT ;  /* 0x0000000339037209 */ /* 0x000fe40007810000 */
[----:B------:R-:W-:Y:S02]  /*1f1c0*/  FMNMX.FTZ R69, R67, R4, !PT ;  /* 0x0000000443457209 */ /* 0x000fe40007810000 */
[----:B------:R-:W-:Y:S02]  /*1f1d0*/  LOP3.LUT R4, R23, UR38, R218, 0x96, !PT ;  /* 0x0000002617047c12 */ /* 0x000fe4000f8e96da */
[----:B------:R-:W-:Y:S01]  /*1f1e0*/  FMNMX.FTZ R3, R60, R3, !PT ;  /* 0x000000033c037209 */ /* 0x000fe20007810000 */
[----:B------:R-:W3:Y:S01]  /*1f1f0*/  SHFL.BFLY PT, R13, R69, 0x2, 0x1f ;  /* 0x0c401f00450d7f89 */ /* 0x000ee200000e0000 */
[----:B------:R-:W-:Y:S01]  /*1f200*/  LOP3.LUT R183, R183, 0xffefffff, RZ, 0xc0, !PT ;  /* 0xffefffffb7b77812 */ /* 0x000fe200078ec0ff */
[----:B------:R-:W-:Y:S01]  /*1f210*/  IMAD.WIDE.U32 R4, R4, -0x326172a9, RZ ;  /* 0xcd9e8d5704047825 */ /* 0x000fe200078e00ff */
[----:B------:R-:W-:Y:S02]  /*1f220*/  FMNMX.FTZ R70, R61, R3, !PT ;  /* 0x000000033d467209 */ /* 0x000fe40007810000 */
[----:B------:R-:W-:Y:S02]  /*1f230*/  LOP3.LUT R3, R9, UR37, R148, 0x96, !PT ;  /* 0x0000002509037c12 */ /* 0x000fe4000f8e9694 */
[----:B------:R-:W-:Y:S01]  /*1f240*/  LOP3.LUT R9, R11, UR19, R8, 0x96, !PT ;  /* 0x000000130b097c12 */ /* 0x000fe2000f8e9608 */
[----:B------:R-:W4:Y:S01]  /*1f250*/  SHFL.BFLY PT, R14, R70, 0x2, 0x1f ;  /* 0x0c401f00460e7f89 */ /* 0x000f2200000e0000 */
[----:B------:R-:W-:Y:S01]  /*1f260*/  LOP3.LUT R8, R5, UR37, R150, 0x96, !PT ;  /* 0x0000002505087c12 */ /* 0x000fe2000f8e9696 */
[----:B------:R-:W-:Y:S01]  /*1f270*/  IMAD.WIDE.U32 R146, R3, -0x2daee0ad, RZ ;  /* 0xd2511f5303927825 */ /* 0x000fe200078e00ff */
[----:B-1----:R-:W-:Y:S02]  /*1f280*/  FMNMX.FTZ R71, R71, R7, !PT ;  /* 0x0000000747477209 */ /* 0x002fe40007810000 */
[----:B------:R-:W-:Y:S01]  /*1f290*/  LOP3.LUT R4, R17, UR19, R4, 0x96, !PT ;  /* 0x0000001311047c12 */ /* 0x000fe2000f8e9604 */
[----:B------:R-:W-:Y:S01]  /*1f2a0*/  IMAD.WIDE.U32 R238, R9, -0x2daee0ad, RZ ;  /* 0xd2511f5309ee7825 */ /* 0x000fe200078e00ff */
[----:B------:R-:W-:Y:S02]  /*1f2b0*/  FSETP.NEU.FTZ.AND P0, PT, R71, -INF , PT ;  /* 0xff8000004700780b */ /* 0x000fe40003f1d000 */
[----:B------:R-:W-:Y:S01]  /*1f2c0*/  LOP3.LUT R0, R147, UR30, R26, 0x96, !PT ;  /* 0x0000001e93007c12 */ /* 0x000fe2000f8e961a */
[----:B------:R-:W-:Y:S01]  /*1f2d0*/  IMAD.WIDE.U32 R8, R8, -0x2daee0ad, RZ ;  /* 0xd2511f5308087825 */ /* 0x000fe200078e00ff */
[----:B--2---:R-:W-:Y:S02]  /*1f2e0*/  FMNMX.FTZ R68, R68, R15, !PT ;  /* 0x0000000f44447209 */ /* 0x004fe40007810000 */
[----:B------:R-:W-:Y:S01]  /*1f2f0*/  LOP3.LUT R146, R239, UR25, R146, 0x96, !PT ;  /* 0x00000019ef927c12 */ /* 0x000fe2000f8e9692 */
[----:B------:R-:W-:Y:S01]  /*1f300*/  IMAD.WIDE.U32 R204, R0, -0x326172a9, RZ ;  /* 0xcd9e8d5700cc7825 */ /* 0x000fe200078e00ff */
[----:B------:R-:W-:Y:S01]  /*1f310*/  LOP3.LUT R6, R9, UR30, R6, 0x96, !PT ;  /* 0x0000001e09067c12 */ /* 0x000fe2000f8e9606 */
[----:B------:R-:W-:Y:S01]  /*1f320*/  SHFL.BFLY PT, R12, R68, 0x1, 0x1f ;  /* 0x0c201f00440c7f89 */ /* 0x000fe200000e0000 */
[----:B---3--:R-:W-:Y:S01]  /*1f330*/  FMNMX.FTZ R69, R69, R13, !PT ;  /* 0x0000000d45457209 */ /* 0x008fe20007810000 */
[----:B------:R-:W-:Y:S01]  /*1f340*/  FMUL.FTZ R7, R71, UR4 ;  /* 0x0000000447077c20 */ /* 0x000fe20008410000 */
[----:B------:R-:W-:Y:S01]  /*1f350*/  LOP3.LUT R205, R205, UR26, R10, 0x96, !PT ;  /* 0x0000001acdcd7c12 */ /* 0x000fe2000f8e960a */
[----:B------:R-:W-:Y:S02]  /*1f360*/  IMAD.MOV.U32 R26, RZ, RZ, R166 ;  /* 0x000000ffff1a7224 */ /* 0x000fe400078e00a6 */
[----:B------:R-:W-:Y:S01]  /*1f370*/  IMAD.WIDE.U32 R166, R6, -0x326172a9, RZ ;  /* 0xcd9e8d5706a67825 */ /* 0x000fe200078e00ff */
[----:B------:R-:W-:Y:S01]  /*1f380*/  FSEL R7, R7, RZ, P0 ;  /* 0x000000ff07077208 */ /* 0x000fe20000000000 */
[----:B------:R-:W1:Y:S01]  /*1f390*/  SHFL.BFLY PT, R9, R69, 0x1, 0x1f ;  /* 0x0c201f0045097f89 */ /* 0x000e6200000e0000 */
[----:B----4-:R-:W-:Y:S01]  /*1f3a0*/  FMNMX.FTZ R70, R70, R14, !PT ;  /* 0x0000000e46467209 */ /* 0x010fe20007810000 */
[----:B------:R-:W-:Y:S01]  /*1f3b0*/  IMAD.WIDE.U32 R146, R146, -0x326172a9, RZ ;  /* 0xcd9e8d5792927825 */ /* 0x000fe200078e00ff */
[----:B------:R-:W-:Y:S03]  /*1f3c0*/  LOP3.LUT R213, R167, UR26, R16, 0x96, !PT ;  /* 0x0000001aa7d57c12 */ /* 0x000fe6000f8e9610 */
[--C-:B------:R-:W-:Y:S01]  /*1f3d0*/  FFMA.FTZ R16, R155, UR4, -R7.reuse ;  /* 0x000000049b107c23 */ /* 0x100fe20008010807 */
[--C-:B------:R-:W-:Y:S01]  /*1f3e0*/  FFMA.FTZ R196, R154, UR4, -R7.reuse ;  /* 0x000000049ac47c23 */ /* 0x100fe20008010807 */
[----:B------:R-:W-:Y:S01]  /*1f3f0*/  LOP3.LUT R0, R147, UR23, R204, 0x96, !PT ;  /* 0x0000001793007c12 */ /* 0x000fe2000f8e96cc */
[----:B------:R-:W2:Y:S01]  /*1f400*/  LDL.LU R155, [R1+0xfc] ;  /* 0x0000fc00019b7983 */ /* 0x000ea20000300800 */
[--C-:B------:R-:W-:Y:S01]  /*1f410*/  FFMA.FTZ R222, R36, UR4, -R7.reuse ;  /* 0x0000000424de7c23 */ /* 0x100fe20008010807 */
[----:B------:R-:W-:Y:S01]  /*1f420*/  IMAD.WIDE.U32 R234, R4, -0x2daee0ad, RZ ;  /* 0xd2511f5304ea7825 */ /* 0x000fe200078e00ff */
[----:B------:R-:W-:Y:S01]  /*1f430*/  LOP3.LUT R4, R0, 0xffff, RZ, 0xc0, !PT ;  /* 0x0000ffff00047812 */ /* 0x000fe200078ec0ff */
[----:B------:R-:W3:Y:S01]  /*1f440*/  LDL.LU R154, [R1+0x100] ;  /* 0x00010000019a7983 */ /* 0x000ee20000300800 */
[----:B------:R-:W-:Y:S01]  /*1f450*/  SHF.R.U32.HI R3, RZ, 0x10, R0 ;  /* 0x00000010ff037819 */ /* 0x000fe20000011600 */
[--C-:B------:R-:W-:Y:S01]  /*1f460*/  FFMA.FTZ R17, R158, UR4, -R7.reuse ;  /* 0x000000049e117c23 */ /* 0x100fe20008010807 */
[----:B------:R-:W-:Y:S01]  /*1f470*/  SHF.R.U32.HI R5, RZ, 0x8, R4 ;  /* 0x00000008ff057819 */ /* 0x000fe20000011604 */
[----:B------:R4:W4:Y:S01]  /*1f480*/  LDL.S16 R36, [R1+0x48] ;  /* 0x0000480001247983 */ /* 0x0009220000100600 */
[----:B------:R-:W-:Y:S01]  /*1f490*/  LOP3.LUT R144, R235, UR25, R8, 0x96, !PT ;  /* 0x00000019eb907c12 */ /* 0x000fe2000f8e9608 */
[----:B------:R-:W-:Y:S01]  /*1f4a0*/  FFMA.FTZ R211, R33, UR4, -R7 ;  /* 0x0000000421d37c23 */ /* 0x000fe20008010807 */
[----:B------:R-:W-:Y:S01]  /*1f4b0*/  LOP3.LUT R6, R0, 0xff, RZ, 0xc0, !PT ;  /* 0x000000ff00067812 */ /* 0x000fe200078ec0ff */
[----:B------:R2:W4:Y:S01]  /*1f4c0*/  LDL.S16 R162, [R1+0x54] ;  /* 0x0000540001a27983 */ /* 0x0005220000100600 */
[----:B------:R-:W-:Y:S01]  /*1f4d0*/  SHF.R.U32.HI R4, RZ, 0x18, R0 ;  /* 0x00000018ff047819 */ /* 0x000fe20000011600 */
[----:B------:R-:W-:Y:S01]  /*1f4e0*/  IMAD.WIDE.U32 R144, R144, -0x326172a9, RZ ;  /* 0xcd9e8d5790907825 */ /* 0x000fe200078e00ff */
[----:B------:R-:W-:Y:S01]  /*1f4f0*/  LOP3.LUT R0, R5, 0xffff, RZ, 0xc0, !PT ;  /* 0x0000ffff05007812 */ /* 0x000fe200078ec0ff */
[----:B------:R2:W4:Y:S01]  /*1f500*/  LDL.S16 R160, [R1+0x50] ;  /* 0x0000500001a07983 */ /* 0x0005220000100600 */
[----:B-1----:R-:W-:Y:S01]  /*1f510*/  FMNMX.FTZ R69, R69, R9, !PT ;  /* 0x0000000945457209 */ /* 0x002fe20007810000 */
[----:B------:R-:W-:Y:S01]  /*1f520*/  IMAD.MOV.U32 R33, RZ, RZ, R219 ;  /* 0x000000ffff217224 */ /* 0x000fe200078e00db */
[----:B------:R-:W-:Y:S01]  /*1f530*/  FMNMX.FTZ R68, R68, R12, !PT ;  /* 0x0000000c44447209 */ /* 0x000fe20007810000 */
[----:B------:R-:W1:Y:S01]  /*1f540*/  SHFL.BFLY PT, R11, R70, 0x1, 0x1f ;  /* 0x0c201f00460b7f89 */ /* 0x000e6200000e0000 */
[----:B------:R-:W-:Y:S01]  /*1f550*/  ISETP.LE.U32.AND P4, PT, R0, UR13, PT ;  /* 0x0000000d00007c0c */ /* 0x000fe2000bf83070 */
[--C-:B------:R-:W-:Y:S01]  /*1f560*/  FFMA.FTZ R10, R193, UR4, -R7.reuse ;  /* 0x00000004c10a7c23 */ /* 0x100fe20008010807 */
[----:B------:R-:W-:Y:S05]  /*1f570*/  FSEL R0, R71, RZ, P0 ;  /* 0x000000ff47007208 */ /* 0x000fea0000000000 */
[----:B------:R2:W4:Y:S01]  /*1f580*/  LDL.S16 R158, [R1+0x84] ;  /* 0x00008400019e7983 */ /* 0x0005220000100600 */
[----:B------:R-:W-:Y:S01]  /*1f590*/  ISETP.LE.U32.AND P5, PT, R6, UR13, PT ;  /* 0x0000000d06007c0c */ /* 0x000fe2000bfa3070 */
[----:B------:R-:W-:Y:S01]  /*1f5a0*/  MUFU.EX2 R224, R10 ;  /* 0x0000000a00e07308 */ /* 0x000fe20000000800 */
[----:B------:R-:W-:Y:S01]  /*1f5b0*/  LOP3.LUT R9, R145, UR23, R166, 0x96, !PT ;  /* 0x0000001791097c12 */ /* 0x000fe2000f8e96a6 */
[----:B------:R2:W4:Y:S01]  /*1f5c0*/  LDL.S16 R23, [R1+0x78] ;  /* 0x0000780001177983 */ /* 0x0005220000100600 */
[----:B------:R-:W-:Y:S01]  /*1f5d0*/  FSETP.NEU.FTZ.AND P0, PT, R68, -INF , PT ;  /* 0xff8000004400780b */ /* 0x000fe20003f1d000 */
[C---:B------:R-:W-:Y:S01]  /*1f5e0*/  FMUL.FTZ R6, R69.reuse, UR4 ;  /* 0x0000000445067c20 */ /* 0x040fe20008410000 */
[----:B------:R-:W-:Y:S01]  /*1f5f0*/  FSETP.NEU.FTZ.AND P2, PT, R69, -INF , PT ;  /* 0xff8000004500780b */ /* 0x000fe20003f5d000 */
[--C-:B------:R-:W-:Y:S01]  /*1f600*/  FFMA.FTZ R198, R140, UR4, -R7.reuse ;  /* 0x000000048cc67c23 */ /* 0x100fe20008010807 */
[----:B------:R-:W-:Y:S01]  /*1f610*/  ISETP.LE.U32.AND P6, PT, R4, UR13, PT ;  /* 0x0000000d04007c0c */ /* 0x000fe2000bfc3070 */
[----:B------:R-:W-:Y:S01]  /*1f620*/  FADD.FTZ R4, -R0, R2 ;  /* 0x0000000200047221 */ /* 0x000fe20000010100 */
[----:B------:R-:W-:Y:S01]  /*1f630*/  LOP3.LUT R5, R9, 0xff, RZ, 0xc0, !PT ;  /* 0x000000ff09057812 */ /* 0x000fe200078ec0ff */
[--C-:B------:R-:W-:Y:S01]  /*1f640*/  FFMA.FTZ R209, R32, UR4, -R7.reuse ;  /* 0x0000000420d17c23 */ /* 0x100fe20008010807 */
[----:B------:R-:W-:Y:S01]  /*1f650*/  FSEL R0, R68, RZ, P0 ;  /* 0x000000ff44007208 */ /* 0x000fe20000000000 */
[----:B------:R-:W-:Y:S01]  /*1f660*/  FFMA.FTZ R223, R37, UR4, -R7 ;  /* 0x0000000425df7c23 */ /* 0x000fe20008010807 */
[----:B------:R-:W-:Y:S01]  /*1f670*/  FSEL R6, R6, RZ, P2 ;  /* 0x000000ff06067208 */ /* 0x000fe20001000000 */
[----:B------:R-:W-:Y:S01]  /*1f680*/  IMAD.MOV.U32 R37, RZ, RZ, R27 ;  /* 0x000000ffff257224 */ /* 0x000fe200078e001b */
[----:B------:R-:W-:Y:S01]  /*1f690*/  LOP3.LUT R3, R3, 0xff, RZ, 0xc0, !PT ;  /* 0x000000ff03037812 */ /* 0x000fe200078ec0ff */
[----:B------:R-:W-:Y:S01]  /*1f6a0*/  FFMA.FTZ R232, R49, UR4, -R7 ;  /* 0x0000000431e87c23 */ /* 0x000fe20008010807 */
[----:B------:R-:W-:Y:S01]  /*1f6b0*/  IMAD.MOV.U32 R49, RZ, RZ, R29 ;  /* 0x000000ffff317224 */ /* 0x000fe200078e001d */
[----:B-1----:R-:W-:Y:S01]  /*1f6c0*/  FMNMX.FTZ R70, R70, R11, !PT ;  /* 0x0000000b46467209 */ /* 0x002fe20007810000 */
[--C-:B------:R-:W-:Y:S01]  /*1f6d0*/  FFMA.FTZ R173, R67, UR4, -R6.reuse ;  /* 0x0000000443ad7c23 */ /* 0x100fe20008010806 */
[----:B------:R-:W-:Y:S01]  /*1f6e0*/  ISETP.LE.U32.AND P3, PT, R3, UR13, PT ;  /* 0x0000000d03007c0c */ /* 0x000fe2000bf63070 */
[--C-:B------:R-:W-:Y:S01]  /*1f6f0*/  FFMA.FTZ R12, R195, UR4, -R6.reuse ;  /* 0x00000004c30c7c23 */ /* 0x100fe20008010806 */
[C---:B------:R-:W-:Y:S01]  /*1f700*/  FSETP.NEU.FTZ.AND P1, PT, R70.reuse, -INF , PT ;  /* 0xff8000004600780b */ /* 0x040fe20003f3d000 */
[C---:B------:R-:W-:Y:S01]  /*1f710*/  FMUL.FTZ R8, R70.reuse, UR4 ;  /* 0x0000000446087c20 */ /* 0x040fe20008410000 */
[----:B------:R-:W-:Y:S01]  /*1f720*/  FSEL R3, R69, RZ, P2 ;  /* 0x000000ff45037208 */ /* 0x000fe20001000000 */
[--C-:B------:R-:W-:Y:S01]  /*1f730*/  FFMA.FTZ R18, R159, UR4, -R6.reuse ;  /* 0x000000049f127c23 */ /* 0x100fe20008010806 */
[----:B------:R-:W-:Y:S01]  /*1f740*/  FSEL R2, R70, RZ, P1 ;  /* 0x000000ff46027208 */ /* 0x000fe20000800000 */
[--C-:B------:R-:W-:Y:S01]  /*1f750*/  FFMA.FTZ R195, R157, UR4, -R6.reuse ;  /* 0x000000049dc37c23 */ /* 0x100fe20008010806 */
[----:B------:R-:W-:Y:S01]  /*1f760*/  FSEL R8, R8, RZ, P1 ;  /* 0x000000ff08087208 */ /* 0x000fe20000800000 */
[----:B------:R-:W-:Y:S01]  /*1f770*/  FFMA.FTZ R219, R38, UR4, -R6 ;  /* 0x0000000426db7c23 */ /* 0x000fe20008010806 */
[----:B------:R-:W-:Y:S01]  /*1f780*/  ISETP.LE.U32.AND P1, PT, R5, UR13, PT ;  /* 0x0000000d05007c0c */ /* 0x000fe2000bf23070 */
[----:B------:R-:W-:Y:S01]  /*1f790*/  FADD.FTZ R5, -R0, R72 ;  /* 0x0000004800057221 */ /* 0x000fe20000010100 */
        /* <DEDUP_REMOVED lines=11> */
[----:B------:R-:W-:Y:S01]  /*1f850*/  FFMA.FTZ R250, R66, UR4, -R6 ;  /* 0x0000000442fa7c23 */ /* 0x000fe20008010806 */
[----:B------:R-:W-:Y:S01]  /*1f860*/  FADD.FTZ R3, -R3, R73 ;  /* 0x0000004903037221 */ /* 0x000fe20000010100 */
[--C-:B------:R-:W-:Y:S01]  /*1f870*/  FFMA.FTZ R11, R194, UR4, -R7.reuse ;  /* 0x00000004c20b7c23 */ /* 0x100fe20008010807 */
[----:B------:R-:W-:Y:S01]  /*1f880*/  MUFU.EX2 R221, R12 ;  /* 0x0000000c00dd7308 */ /* 0x000fe20000000800 */
[--C-:B------:R-:W-:Y:S01]  /*1f890*/  FFMA.FTZ R236, R52, UR4, -R7.reuse ;  /* 0x0000000434ec7c23 */ /* 0x100fe20008010807 */
[--C-:B------:R-:W-:Y:S01]  /*1f8a0*/  FFMA.FTZ R237, R53, UR4, -R7.reuse ;  /* 0x0000000435ed7c23 */ /* 0x100fe20008010807 */
[--C-:B------:R-:W-:Y:S01]  /*1f8b0*/  FFMA.FTZ R247, R64, UR4, -R7.reuse ;  /* 0x0000000440f77c23 */ /* 0x100fe20008010807 */
[--C-:B------:R-:W-:Y:S01]  /*1f8c0*/  FFMA.FTZ R248, R65, UR4, -R7.reuse ;  /* 0x0000000441f87c23 */ /* 0x100fe20008010807 */
[----:B------:R-:W-:Y:S01]  /*1f8d0*/  FFMA.FTZ R230, R48, UR4, -R7 ;  /* 0x0000000430e67c23 */ /* 0x000fe20008010807 */
[----:B------:R-:W-:Y:S01]  /*1f8e0*/  FMUL.FTZ R7, R68, UR4 ;  /* 0x0000000444077c20 */ /* 0x000fe20008410000 */
[----:B-1----:R-:W-:Y:S03]  /*1f8f0*/  FMUL.FTZ R0, R4, UR4 ;  /* 0x0000000404007c20 */ /* 0x002fe60008410000 */
[----:B------:R-:W1:Y:S01]  /*1f900*/  MUFU.EX2 R21, R11 ;  /* 0x0000000b00157308 */ /* 0x000e620000000800 */
[--C-:B------:R-:W-:Y:S01]  /*1f910*/  FFMA.FTZ R10, R203, UR4, -R8.reuse ;  /* 0x00000004cb0a7c23 */ /* 0x100fe20008010808 */
[--C-:B------:R-:W-:Y:S01]  /*1f920*/  FFMA.FTZ R203, R30, UR4, -R8.reuse ;  /* 0x000000041ecb7c23 */ /* 0x100fe20008010808 */
[----:B------:R-:W-:Y:S01]  /*1f930*/  FSEL R7, R7, RZ, P0 ;  /* 0x000000ff07077208 */ /* 0x000fe20000000000 */
[--C-:B------:R-:W-:Y:S01]  /*1f940*/  FFMA.FTZ R193, R143, UR4, -R8.reuse ;  /* 0x000000048fc17c23 */ /* 0x100fe20008010808 */
[----:B------:R-:W-:Y:S01]  /*1f950*/  FFMA.FTZ R239, R56, UR4, -R8 ;  /* 0x0000000438ef7c23 */ /* 0x000fe20008010808 */
[----:B------:R-:W-:Y:S02]  /*1f960*/  IMAD.MOV.U32 R52, RZ, RZ, R24 ;  /* 0x000000ffff347224 */ /* 0x000fe400078e0018 */
[--C-:B------:R-:W-:Y:S02]  /*1f970*/  FFMA.FTZ R22, R165, UR4, -R8.reuse ;  /* 0x00000004a5167c23 */ /* 0x100fe40008010808 */
[----:B------:R1:W1:Y:S01]  /*1f980*/  MUFU.EX2 R6, R0 ;  /* 0x0000000000067308 */ /* 0x0002620000000800 */
[--C-:B------:R-:W-:Y:S01]  /*1f990*/  FFMA.FTZ R168, R63, UR4, -R7.reuse ;  /* 0x000000043fa87c23 */ /* 0x100fe20008010807 */
[--C-:B------:R-:W-:Y:S01]  /*1f9a0*/  FFMA.FTZ R165, R156, UR4, -R7.reuse ;  /* 0x000000049ca57c23 */ /* 0x100fe20008010807 */
[--C-:B------:R-:W-:Y:S01]  /*1f9b0*/  FFMA.FTZ R167, R153, UR4, -R7.reuse ;  /* 0x0000000499a77c23 */ /* 0x100fe20008010807 */
[--C-:B------:R-:W-:Y:S01]  /*1f9c0*/  FFMA.FTZ R216, R43, UR4, -R7.reuse ;  /* 0x000000042bd87c23 */ /* 0x100fe20008010807 */
[----:B------:R-:W-:Y:S01]  /*1f9d0*/  FFMA.FTZ R251, R62, UR4, -R7 ;  /* 0x000000043efb7c23 */ /* 0x000fe20008010807 */
[----:B------:R-:W-:Y:S02]  /*1f9e0*/  IMAD.MOV.U32 R53, RZ, RZ, R25 ;  /* 0x000000ffff357224 */ /* 0x000fe400078e0019 */
[--C-:B------:R-:W-:Y:S01]  /*1f9f0*/  FFMA.FTZ R13, R201, UR4, -R7.reuse ;  /* 0x00000004c90d7c23 */ /* 0x100fe20008010807 */
[--C-:B------:R-:W-:Y:S01]  /*1fa00*/  FFMA.FTZ R201, R31, UR4, -R7.reuse ;  /* 0x000000041fc97c23 */ /* 0x100fe20008010807 */
[----:B-1----:R-:W-:Y:S01]  /*1fa10*/  F2FP.BF16.F32.PACK_AB R4, R224, R21 ;  /* 0x00000015e004723e */ /* 0x002fe200000010ff */
[----:B------:R-:W-:Y:S01]  /*1fa20*/  FFMA.FTZ R11, R200, UR4, -R8 ;  /* 0x00000004c80b7c23 */ /* 0x000fe20008010808 */
[--C-:B------:R-:W-:Y:S01]  /*1fa30*/  FFMA.FTZ R200, R142, UR4, -R7.reuse ;  /* 0x000000048ec87c23 */ /* 0x100fe20008010807 */
[--C-:B------:R-:W-:Y:S01]  /*1fa40*/  FFMA.FTZ R14, R207, UR4, -R7.reuse ;  /* 0x00000004cf0e7c23 */ /* 0x100fe20008010807 */
[--C-:B------:R-:W-:Y:S01]  /*1fa50*/  FFMA.FTZ R163, R206, UR4, -R7.reuse ;  /* 0x00000004cea37c23 */ /* 0x100fe20008010807 */
[--C-:B------:R-:W-:Y:S01]  /*1fa60*/  FFMA.FTZ R164, R202, UR4, -R7.reuse ;  /* 0x00000004caa47c23 */ /* 0x100fe20008010807 */
[--C-:B------:R-:W-:Y:S01]  /*1fa70*/  FFMA.FTZ R214, R42, UR4, -R7.reuse ;  /* 0x000000042ad67c23 */ /* 0x100fe20008010807 */
[--C-:B------:R-:W-:Y:S01]  /*1fa80*/  FFMA.FTZ R225, R46, UR4, -R7.reuse ;  /* 0x000000042ee17c23 */ /* 0x100fe20008010807 */
[----:B------:R-:W-:Y:S01]  /*1fa90*/  FMUL.FTZ R0, R3, UR4 ;  /* 0x0000000403007c20 */ /* 0x000fe20008410000 */
[--C-:B------:R-:W-:Y:S01]  /*1faa0*/  FFMA.FTZ R226, R47, UR4, -R7.reuse ;  /* 0x000000042fe27c23 */ /* 0x100fe20008010807 */
[--C-:B------:R-:W-:Y:S01]  /*1fab0*/  FFMA.FTZ R244, R58, UR4, -R7.reuse ;  /* 0x000000043af47c23 */ /* 0x100fe20008010807 */
[----:B------:R-:W-:Y:S01]  /*1fac0*/  FFMA.FTZ R246, R59, UR4, -R7 ;  /* 0x000000043bf67c23 */ /* 0x000fe20008010807 */
[----:B------:R-:W-:Y:S01]  /*1fad0*/  F2FP.BF16.F32.PACK_AB R7, R221, R19 ;  /* 0x00000013dd07723e */ /* 0x000fe200000010ff */
[----:B------:R1:W1:Y:S01]  /*1fae0*/  MUFU.EX2 R3, R0 ;  /* 0x0000000000037308 */ /* 0x0002620000000800 */
[C---:B------:R-:W-:Y:S01]  /*1faf0*/  FFMA.FTZ R73, R6.reuse, R212, R21 ;  /* 0x000000d406497223 */ /* 0x040fe20000010015 */
[C---:B------:R-:W-:Y:S01]  /*1fb00*/  FMUL.FTZ R21, R6.reuse, R129 ;  /* 0x0000008106157220 */ /* 0x040fe20000410000 */
[C---:B------:R-:W-:Y:S01]  /*1fb10*/  FMUL.FTZ R64, R6.reuse, R100 ;  /* 0x0000006406407220 */ /* 0x040fe20000410000 */
[----:B------:R-:W-:Y:S01]  /*1fb20*/  FMUL.FTZ R65, R6, R101 ;  /* 0x0000006506417220 */ /* 0x000fe20000410000 */
[----:B------:R-:W-:Y:S02]  /*1fb30*/  IMAD.MOV.U32 R32, RZ, RZ, R218 ;  /* 0x000000ffff207224 */ /* 0x000fe400078e00da */
[--C-:B------:R-:W-:Y:S01]  /*1fb40*/  FFMA.FTZ R20, R199, UR4, -R8.reuse ;  /* 0x00000004c7147c23 */ /* 0x100fe20008010808 */
[--C-:B------:R-:W-:Y:S02]  /*1fb50*/  FFMA.FTZ R194, R141, UR4, -R8.reuse ;  /* 0x000000048dc27c23 */ /* 0x100fe40008010808 */
        /* <DEDUP_REMOVED lines=9> */
[C---:B-1----:R-:W-:Y:S01]  /*1fbf0*/  PRMT R0, R4.reuse, 0x7632, R0 ;  /* 0x0000763204007816 */ /* 0x042fe20000000000 */
[C---:B------:R-:W-:Y:S01]  /*1fc00*/  FMUL.FTZ R38, R3.reuse, R122 ;  /* 0x0000007a03267220 */ /* 0x040fe20000410000 */
[C---:B------:R-:W-:Y:S01]  /*1fc10*/  FMUL.FTZ R50, R3.reuse, R118 ;  /* 0x0000007603327220 */ /* 0x040fe20000410000 */
[C---:B------:R-:W-:Y:S01]  /*1fc20*/  FMUL.FTZ R51, R3.reuse, R119 ;  /* 0x0000007703337220 */ /* 0x040fe20000410000 */
[----:B------:R-:W-:Y:S01]  /*1fc30*/  PRMT R142, R4, 0x5410, R0 ;  /* 0x00005410048e7816 */ /* 0x000fe20000000000 */
[----:B------:R-:W-:Y:S01]  /*1fc40*/  FFMA.FTZ R161, R3, R215, R19 ;  /* 0x000000d703a17223 */ /* 0x000fe20000010013 */
[--C-:B------:R-:W-:Y:S01]  /*1fc50*/  FFMA.FTZ R252, R61, UR4, -R8.reuse ;  /* 0x000000043dfc7c23 */ /* 0x100fe20008010808 */
[----:B------:R-:W-:Y:S02]  /*1fc60*/  PRMT R8, R7, 0x7632, R8 ;  /* 0x0000763207087816 */ /* 0x000fe40000000008 */
[----:B------:R-:W-:Y:S01]  /*1fc70*/  MUFU.EX2 R215, R11 ;  /* 0x0000000b00d77308 */ /* 0x000fe20000000800 */
[C---:B------:R-:W-:Y:S01]  /*1fc80*/  FMUL.FTZ R34, R3.reuse, R126 ;  /* 0x0000007e03227220 */ /* 0x040fe20000410000 */
[----:B------:R-:W-:Y:S01]  /*1fc90*/  FMUL.FTZ R35, R3, R127 ;  /* 0x0000007f03237220 */ /* 0x000fe20000410000 */
[----:B------:R-:W-:Y:S01]  /*1fca0*/  PRMT R141, R7, 0x5410, R8 ;  /* 0x00005410078d7816 */ /* 0x000fe20000000008 */
[----:B------:R-:W-:Y:S01]  /*1fcb0*/  FADD.FTZ R2, -R2, R74 ;  /* 0x0000004a02027221 */ /* 0x000fe20000010100 */
[----:B------:R-:W-:Y:S02]  /*1fcc0*/  IMAD.MOV.U32 R48, RZ, RZ, R28 ;  /* 0x000000ffff307224 */ /* 0x000fe400078e001c */
[C---:B------:R-:W-:Y:S01]  /*1fcd0*/  FMUL.FTZ R39, R3.reuse, R123 ;  /* 0x0000007b03277220 */ /* 0x040fe20000410000 */
[C---:B------:R-:W-:Y:S02]  /*1fce0*/  FMUL.FTZ R54, R3.reuse, R110 ;  /* 0x0000006e03367220 */ /* 0x040fe40000410000 */
[----:B------:R-:W-:Y:S01]  /*1fcf0*/  MUFU.EX2 R72, R10 ;  /* 0x0000000a00487308 */ /* 0x000fe20000000800 */
[C---:B------:R-:W-:Y:S01]  /*1fd00*/  FMUL.FTZ R55, R3.reuse, R111 ;  /* 0x0000006f03377220 */ /* 0x040fe20000410000 */
[C---:B------:R-:W-:Y:S01]  /*1fd10*/  FMUL.FTZ R66, R3.reuse, R102 ;  /* 0x0000006603427220 */ /* 0x040fe20000410000 */
[----:B------:R-:W-:Y:S01]  /*1fd20*/  FMUL.FTZ R67, R3, R103 ;  /* 0x0000006703437220 */ /* 0x000fe20000410000 */
[----:B------:R-:W-:Y:S06]  /*1fd30*/  IMAD.WIDE.U32 R102, R205, -0x2daee0ad, RZ ;  /* 0xd2511f53cd667825 */ /* 0x000fec00078e00ff */
[----:B------:R-:W1:Y:S01]  /*1fd40*/  MUFU.EX2 R13, R13 ;  /* 0x0000000d000d7308 */ /* 0x000e620000000800 */
[----:B------:R-:W-:Y:S04]  /*1fd50*/  IMAD.WIDE.U32 R110, R213, -0x2daee0ad, RZ ;  /* 0xd2511f53d56e7825 */ /* 0x000fe800078e00ff */
[----:B------:R-:W-:Y:S05]  /*1fd60*/  IMAD.U32 R126, RZ, RZ, UR13 ;  /* 0x0000000dff7e7e24 */ /* 0x000fea000f8e00ff */
[----:B------:R-:W-:Y:S10]  /*1fd70*/  MUFU.EX2 R127, R216 ;  /* 0x000000d8007f7308 */ /* 0x000ff40000000800 */
[----:B------:R1:W-:Y:S02]  /*1fd80*/  MUFU.EX2 R207, R17 ;  /* 0x0000001100cf7308 */ /* 0x0003e40000000800 */
[----:B-1----:R-:W-:Y:S08]  /*1fd90*/  F2FP.BF16.F32.PACK_AB R74, R202, R13 ;  /* 0x0000000dca4a723e */ /* 0x002ff000000010ff */
[----:B------:R1:W-:Y:S10]  /*1fda0*/  MUFU.EX2 R212, R16 ;  /* 0x0000001000d47308 */ /* 0x0003f40000000800 */
[----:B------:R-:W-:Y:S01]  /*1fdb0*/  MUFU.EX2 R163, R163 ;  /* 0x000000a300a37308 */ /* 0x000fe20000000800 */
[C---:B------:R-:W-:Y:S01]  /*1fdc0*/  FMUL.FTZ R17, R6.reuse, R133 ;  /* 0x0000008506117220 */ /* 0x040fe20000410000 */
[----:B-1----:R-:W-:Y:S01]  /*1fdd0*/  FMUL.FTZ R16, R6, R132 ;  /* 0x0000008406107220 */ /* 0x002fe20000410000 */
[----:B--2---:R-:W-:Y:S02]  /*1fde0*/  IMAD.MOV.U32 R153, RZ, RZ, R155 ;  /* 0x000000ffff997224 */ /* 0x004fe400078e009b */
[----:B---3--:R-:W-:Y:S02]  /*1fdf0*/  IMAD.MOV.U32 R152, RZ, RZ, R154 ;  /* 0x000000ffff987224 */ /* 0x008fe400078e009a */
[----:B----4-:R-:W-:Y:S03]  /*1fe00*/  @!P5 HFMA2.BF16_V2 R36, -RZ.H0_H0, RZ.H0_H0, -R4.H0_H0 ;  /* 0x200000ffff24d231 */ /* 0x010fe60000340904 */
[----:B------:R-:W-:Y:S01]  /*1fe10*/  IADD3 R154, P0, R152, UR43, RZ ;  /* 0x0000002b989a7c10 */ /* 0x000fe2000ff1e0ff */
[----:B------:R-:W-:Y:S01]  /*1fe20*/  @!P4 HFMA2.BF16_V2 R162, -RZ.H0_H0, RZ.H0_H0, -R0.H0_H0 ;  /* 0x200000ffffa2c231 */ /* 0x000fe20000340900 */
[----:B------:R-:W-:Y:S01]  /*1fe30*/  PRMT R12, R36, 0x7610, R12 ;  /* 0x00007610240c7816 */ /* 0x000fe2000000000c */
[----:B------:R1:W-:Y:S01]  /*1fe40*/  @!P5 STL.S16 [R1+0x48], R36 ;  /* 0x000048240100d387 */ /* 0x0003e20000100600 */
[----:B------:R-:W-:Y:S01]  /*1fe50*/  IADD3.X R155, R153, UR42, RZ, P0, !PT ;  /* 0x0000002a999b7c10 */ /* 0x000fe200087fe4ff */
[----:B------:R-:W-:Y:S01]  /*1fe60*/  @!P3 HFMA2.BF16_V2 R160, -RZ.H0_H0, RZ.H0_H0, -R7.H0_H0 ;  /* 0x200000ffffa0b231 */ /* 0x000fe20000340907 */
[----:B------:R-:W-:Y:S01]  /*1fe70*/  @!P5 PRMT R4, R12, 0x5410, RZ ;  /* 0x000054100c04d816 */ /* 0x000fe200000000ff */
[----:B------:R2:W-:Y:S01]  /*1fe80*/  @!P4 STL.S16 [R1+0x54], R162 ;  /* 0x000054a20100c387 */ /* 0x0005e20000100600 */
[----:B------:R-:W-:Y:S02]  /*1fe90*/  PRMT R11, R162, 0x7610, R11 ;  /* 0x00007610a20b7816 */ /* 0x000fe4000000000b */
[----:B------:R-:W-:Y:S01]  /*1fea0*/  PRMT R10, R160, 0x7610, R10 ;  /* 0x00007610a00a7816 */ /* 0x000fe2000000000a */
[----:B------:R-:W-:Y:S01]  /*1feb0*/  @!P3 STL.S16 [R1+0x50], R160 ;  /* 0x000050a00100b387 */ /* 0x000fe20000100600 */
[----:B------:R-:W-:Y:S01]  /*1fec0*/  @!P4 PRMT R0, R11, 0x5410, RZ ;  /* 0x000054100b00c816 */ /* 0x000fe200000000ff */
[----:B------:R-:W-:Y:S01]  /*1fed0*/  @!P6 HFMA2.BF16_V2 R158, -RZ.H0_H0, RZ.H0_H0, -R8.H0_H0 ;  /* 0x200000ffff9ee231 */ /* 0x000fe20000340908 */
[----:B------:R-:W-:Y:S01]  /*1fee0*/  @!P3 PRMT R7, R10, 0x5410, RZ ;  /* 0x000054100a07b816 */ /* 0x000fe200000000ff */
[----:B------:R3:W4:Y:S01]  /*1fef0*/  LDL.S16 R12, [R1+0x94] ;  /* 0x00009400010c7983 */ /* 0x0007220000100600 */
[----:B------:R-:W-:Y:S02]  /*1ff00*/  IADD3 R10, P0, R154, UR50, RZ ;  /* 0x000000329a0a7c10 */ /* 0x000fe4000ff1e0ff */
[----:B------:R-:W-:Y:S01]  /*1ff10*/  PRMT R19, R158, 0x7610, R19 ;  /* 0x000076109e137816 */ /* 0x000fe20000000013 */
[----:B------:R3:W-:Y:S01]  /*1ff20*/  STG.E.U16 desc[UR28][R152.64+0x2], R0 ;  /* 0x0000020098007986 */ /* 0x0007e2000c10151c */
[----:B------:R-:W-:Y:S02]  /*1ff30*/  IADD3.X R11, R155, UR44, RZ, P0, !PT ;  /* 0x0000002c9b0b7c10 */ /* 0x000fe400087fe4ff */
[----:B------:R-:W-:Y:S01]  /*1ff40*/  @!P6 PRMT R8, R19, 0x5410, RZ ;  /* 0x000054101308e816 */ /* 0x000fe200000000ff */
[----:B------:R3:W-:Y:S01]  /*1ff50*/  STG.E.U16 desc[UR28][R152.64], R4 ;  /* 0x0000000498007986 */ /* 0x0007e2000c10151c */
[----:B------:R-:W-:Y:S01]  /*1ff60*/  IADD3 R156, P3, R152, UR18, RZ ;  /* 0x00000012989c7c10 */ /* 0x000fe2000ff7e0ff */
[----:B------:R-:W-:Y:S02]  /*1ff70*/  FMUL.FTZ R19, R3, R135 ;  /* 0x0000008703137220 */ /* 0x000fe40000410000 */
[----:B------:R-:W-:Y:S01]  /*1ff80*/  STG.E.U16 desc[UR28][R154.64], R7 ;  /* 0x000000079a007986 */ /* 0x000fe2000c10151c */
[----:B------:R-:W-:Y:S01]  /*1ff90*/  IADD3.X R157, R153, UR47, RZ, P3, !PT ;  /* 0x0000002f999d7c10 */ /* 0x000fe20009ffe4ff */
[----:B-1----:R-:W-:Y:S01]  /*1ffa0*/  IMAD.MOV.U32 R36, RZ, RZ, R26 ;  /* 0x000000ffff247224 */ /* 0x002fe200078e001a */
[----:B------:R-:W-:Y:S01]  /*1ffb0*/  MUFU.EX2 R135, R232 ;  /* 0x000000e800877308 */ /* 0x000fe20000000800 */
[----:B------:R-:W-:Y:S01]  /*1ffc0*/  STG.E.U16 desc[UR28][R154.64+0x2], R8 ;  /* 0x000002089a007986 */ /* 0x000fe2000c10151c */
[----:B--2---:R-:W-:Y:S03]  /*1ffd0*/  SHF.R.U32.HI R162, RZ, 0x18, R146 ;  /* 0x00000018ffa27819 */ /* 0x004fe60000011692 */
[----:B------:R1:W-:Y:S01]  /*1ffe0*/  @!P6 STL.S16 [R1+0x84], R158 ;  /* 0x0000849e0100e387 */ /* 0x0003e20000100600 */
[----:B---3--:R-:W-:Y:S04]  /*1fff0*/  F2FP.BF16.F32.PACK_AB R0, R215, R72 ;  /* 0x00000048d700723e */ /* 0x008fe800000010ff */
[C---:B------:R-:W-:Y:S01]  /*20000*/  PRMT R140, R0.reuse, 0x7632, R140 ;  /* 0x00007632008c7816 */ /* 0x040fe2000000008c */
[----:B------:R-:W-:Y:S03]  /*20010*/  @!P1 HFMA2.BF16_V2 R23, -RZ.H0_H0, RZ.H0_H0, -R0.H0_H0 ;  /* 0x200000ffff179231 */ /* 0x000fe60000340900 */
[----:B------:R-:W-:Y:S02]  /*20020*/  PRMT R143, R0, 0x5410, R140 ;  /* 0x00005410008f7816 */ /* 0x000fe4000000008c */
[----:B------:R-:W-:Y:S01]  /*20030*/  PRMT R4, R23, 0x7610, R4 ;  /* 0x0000761017047816 */ /* 0x000fe20000000004 */
[----:B------:R2:W-:Y:S03]  /*20040*/  @!P1 STL.S16 [R1+0x78], R23 ;  /* 0x0000781701009387 */ /* 0x0005e60000100600 */
[----:B------:R-:W-:Y:S02]  /*20050*/  @!P1 PRMT R0, R4, 0x5410, RZ ;  /* 0x0000541004009816 */ /* 0x000fe400000000ff */
[----:B------:R-:W-:Y:S02]  /*20060*/  LOP3.LUT R4, R146, 0xff, RZ, 0xc0, !PT ;  /* 0x000000ff92047812 */ /* 0x000fe400078ec0ff */
[----:B-1----:R-:W-:Y:S01]  /*20070*/  IADD3 R158, P0, R152, UR46, RZ ;  /* 0x0000002e989e7c10 */ /* 0x002fe2000ff1e0ff */
[----:B------:R1:W-:Y:S01]  /*20080*/  STG.E.U16 desc[UR28][R10.64], R0 ;  /* 0x000000000a007986 */ /* 0x0003e2000c10151c */
[----:B------:R-:W-:Y:S02]  /*20090*/  ISETP.LE.U32.AND P6, PT, R4, UR13, PT ;  /* 0x0000000d04007c0c */ /* 0x000fe4000bfc3070 */
[--C-:B------:R-:W-:Y:S02]  /*200a0*/  SHF.R.U32.HI R4, RZ, 0x18, R9.reuse ;  /* 0x00000018ff047819 */ /* 0x100fe40000011609 */
[----:B------:R-:W-:Y:S02]  /*200b0*/  IADD3.X R159, R153, UR45, RZ, P0, !PT ;  /* 0x0000002d999f7c10 */ /* 0x000fe400087fe4ff */
[----:B------:R-:W-:Y:S02]  /*200c0*/  ISETP.LE.U32.AND P1, PT, R4, UR13, PT ;  /* 0x0000000d04007c0c */ /* 0x000fe4000bf23070 */
[----:B------:R-:W-:Y:S04]  /*200d0*/  SHF.R.U32.HI R4, RZ, 0x10, R9 ;  /* 0x00000010ff047819 */ /* 0x000fe80000011609 */
[----:B------:R-:W-:Y:S04]  /*200e0*/  LOP3.LUT R4, R4, 0xff, RZ, 0xc0, !PT ;  /* 0x000000ff04047812 */ /* 0x000fe800078ec0ff */
[----:B------:R-:W-:Y:S01]  /*200f0*/  ISETP.LE.U32.AND P0, PT, R4, UR13, PT ;  /* 0x0000000d04007c0c */ /* 0x000fe2000bf03070 */
[----:B--2---:R-:W-:Y:S01]  /*20100*/  FMUL.FTZ R23, R3, R131 ;  /* 0x0000008303177220 */ /* 0x004fe20000410000 */
[----:B-1----:R-:W-:Y:S04]  /*20110*/  LOP3.LUT R0, R9, 0xffff, RZ, 0xc0, !PT ;  /* 0x0000ffff09007812 */ /* 0x002fe800078ec0ff */
[----:B------:R-:W-:Y:S04]  /*20120*/  SHF.R.U32.HI R0, RZ, 0x8, R0 ;  /* 0x00000008ff007819 */ /* 0x000fe80000011600 */
[----:B------:R-:W-:Y:S04]  /*20130*/  LOP3.LUT R0, R0, 0xffff, RZ, 0xc0, !PT ;  /* 0x0000ffff00007812 */ /* 0x000fe800078ec0ff */
[----:B------:R-:W-:Y:S02]  /*20140*/  ISETP.LE.U32.AND P2, PT, R0, UR13, PT ;  /* 0x0000000d00007c0c */ /* 0x000fe4000bf43070 */
[----:B------:R-:W-:Y:S04]  /*20150*/  SHF.R.U32.HI R0, RZ, 0x10, R146 ;  /* 0x00000010ff007819 */ /* 0x000fe80000011692 */
[----:B------:R-:W-:Y:S02]  /*20160*/  LOP3.LUT R160, R0, 0xff, RZ, 0xc0, !PT ;  /* 0x000000ff00a07812 */ /* 0x000fe400078ec0ff */
[----:B------:R-:W-:Y:S02]  /*20170*/  LOP3.LUT R0, R146, 0xffff, RZ, 0xc0, !PT ;  /* 0x0000ffff92007812 */ /* 0x000fe400078ec0ff */
[----:B------:R-:W-:Y:S02]  /*20180*/  ISETP.LE.U32.AND P3, PT, R160, UR13, PT ;  /* 0x0000000da0007c0c */ /* 0x000fe4000bf63070 */
[----:B------:R-:W-:Y:S04]  /*20190*/  SHF.R.U32.HI R0, RZ, 0x8, R0 ;  /* 0x00000008ff007819 */ /* 0x000fe80000011600 */
[----:B------:R-:W-:Y:S04]  /*201a0*/  LOP3.LUT R0, R0, 0xffff, RZ, 0xc0, !PT ;  /* 0x0000ffff00007812 */ /* 0x000fe800078ec0ff */
[----:B------:R-:W-:Y:S01]  /*201b0*/  ISETP.LE.U32.AND P4, PT, R0, UR13, PT ;  /* 0x0000000d00007c0c */ /* 0x000fe2000bf83070 */
[----:B------:R-:W-:Y:S01]  /*201c0*/  FMUL.FTZ R0, R2, UR4 ;  /* 0x0000000402007c20 */ /* 0x000fe20008410000 */
[----:B------:R-:W-:Y:S01]  /*201d0*/  FMUL.FTZ R2, R5, UR4 ;  /* 0x0000000405027c20 */ /* 0x000fe20008410000 */
[----:B------:R-:W-:Y:S04]  /*201e0*/  FMUL.FTZ R5, R6, R137 ;  /* 0x0000008906057220 */ /* 0x000fe80000410000 */
[----:B------:R-:W1:Y:S10]  /*201f0*/  MUFU.EX2 R0, R0 ;  /* 0x0000000000007308 */ /* 0x000e740000000800 */
[----:B------:R-:W2:Y:S01]  /*20200*/  MUFU.EX2 R2, R2 ;  /* 0x0000000200027308 */ /* 0x000ea20000000800 */
[C---:B-1----:R-:W-:Y:S01]  /*20210*/  FMUL.FTZ R56, R0.reuse, R80 ;  /* 0x0000005000387220 */ /* 0x042fe20000410000 */
[----:B------:R-:W-:Y:S01]  /*20220*/  FMUL.FTZ R44, R0, R84 ;  /* 0x00000054002c7220 */ /* 0x000fe20000410000 */
[----:B------:R-:W-:Y:S01]  /*20230*/  PRMT R84, R74, 0x7632, R84 ;  /* 0x000076324a547816 */ /* 0x000fe20000000054 */
[C---:B------:R-:W-:Y:S01]  /*20240*/  FMUL.FTZ R28, R0.reuse, R92 ;  /* 0x0000005c001c7220 */ /* 0x040fe20000410000 */
[C---:B------:R-:W-:Y:S05]  /*20250*/  FMUL.FTZ R45, R0.reuse, R85 ;  /* 0x00000055002d7220 */ /* 0x040fea0000410000 */
[----:B------:R-:W1:Y:S01]  /*20260*/  MUFU.EX2 R92, R18 ;  /* 0x00000012005c7308 */ /* 0x000e620000000800 */
[C---:B------:R-:W-:Y:S01]  /*20270*/  FMUL.FTZ R8, R0.reuse, R112 ;  /* 0x0000007000087220 */ /* 0x040fe20000410000 */
[----:B------:R-:W-:Y:S01]  /*20280*/  FMUL.FTZ R9, R0, R113 ;  /* 0x0000007100097220 */ /* 0x000fe20000410000 */
[C---:B--2---:R-:W-:Y:S01]  /*20290*/  FMUL.FTZ R62, R2.reuse, R78 ;  /* 0x0000004e023e7220 */ /* 0x044fe20000410000 */
[C---:B------:R-:W-:Y:S01]  /*202a0*/  FMUL.FTZ R58, R2.reuse, R82 ;  /* 0x00000052023a7220 */ /* 0x040fe20000410000 */
[C---:B------:R-:W-:Y:S01]  /*202b0*/  FMUL.FTZ R63, R2.reuse, R79 ;  /* 0x0000004f023f7220 */ /* 0x040fe20000410000 */
[----:B------:R-:W-:Y:S01]  /*202c0*/  FFMA.FTZ R75, R2, R241, R13 ;  /* 0x000000f1024b7223 */ /* 0x000fe2000001000d */
[----:B------:R-:W-:Y:S01]  /*202d0*/  FMUL.FTZ R13, R0, R105 ;  /* 0x00000069000d7220 */ /* 0x000fe20000410000 */
[----:B------:R-:W-:Y:S02]  /*202e0*/  PRMT R105, R74, 0x5410, R84 ;  /* 0x000054104a697816 */ /* 0x000fe40000000054 */
[----:B------:R2:W3:Y:S01]  /*202f0*/  MUFU.EX2 R82, R20 ;  /* 0x0000001400527308 */ /* 0x0004e20000000800 */
[C---:B------:R-:W-:Y:S01]  /*20300*/  FMUL.FTZ R31, R2.reuse, R95 ;  /* 0x0000005f021f7220 */ /* 0x040fe20000410000 */
        /* <DEDUP_REMOVED lines=11> */
[----:B------:R-:W-:Y:S01]  /*203c0*/  FMUL.FTZ R59, R2, R83 ;  /* 0x00000053023b7220 */ /* 0x000fe20000410000 */
        /* <DEDUP_REMOVED lines=11> */
[C---:B--2---:R-:W-:Y:S01]  /*20480*/  FMUL.FTZ R20, R6.reuse, R128 ;  /* 0x0000008006147220 */ /* 0x044fe20000410000 */
[----:B------:R-:W-:Y:S02]  /*20490*/  IMAD.MOV.U32 R113, RZ, RZ, R33 ;  /* 0x000000ffff717224 */ /* 0x000fe400078e0021 */
[C---:B------:R-:W-:Y:S01]  /*204a0*/  FMUL.FTZ R32, R6.reuse, R124 ;  /* 0x0000007c06207220 */ /* 0x040fe20000410000 */
[----:B------:R-:W-:Y:S01]  /*204b0*/  FMUL.FTZ R33, R6, R125 ;  /* 0x0000007d06217220 */ /* 0x000fe20000410000 */
[C---:B------:R-:W-:Y:S01]  /*204c0*/  FMUL.FTZ R18, R3.reuse, R134 ;  /* 0x0000008603127220 */ /* 0x040fe20000410000 */
[----:B-1----:R-:W-:Y:S01]  /*204d0*/  FMUL.FTZ R22, R3, R130 ;  /* 0x0000008203167220 */ /* 0x002fe20000410000 */
[----:B------:R-:W-:Y:S01]  /*204e0*/  SHF.R.U32.HI R130, RZ, 0x18, R110 ;  /* 0x00000018ff827819 */ /* 0x000fe2000001166e */
[----:B------:R-:W-:Y:S02]  /*204f0*/  IMAD.MOV.U32 R132, RZ, RZ, R98 ;  /* 0x000000ffff847224 */ /* 0x000fe400078e0062 */
[C---:B------:R-:W-:Y:S01]  /*20500*/  FMUL.FTZ R60, R0.reuse, R76 ;  /* 0x0000004c003c7220 */ /* 0x040fe20000410000 */
[C---:B------:R-:W-:Y:S01]  /*20510*/  FMUL.FTZ R61, R0.reuse, R77 ;  /* 0x0000004d003d7220 */ /* 0x040fe20000410000 */
[C---:B------:R-:W-:Y:S01]  /*20520*/  FFMA.FTZ R72, R0.reuse, R240, R72 ;  /* 0x000000f000487223 */ /* 0x040fe20000010048 */
[C---:B------:R-:W-:Y:S01]  /*20530*/  FMUL.FTZ R24, R0.reuse, R96 ;  /* 0x0000006000187220 */ /* 0x040fe20000410000 */
[C---:B------:R-:W-:Y:S01]  /*20540*/  FMUL.FTZ R25, R0.reuse, R97 ;  /* 0x0000006100197220 */ /* 0x040fe20000410000 */
[C---:B------:R-:W-:Y:S01]  /*20550*/  FMUL.FTZ R29, R0.reuse, R93 ;  /* 0x0000005d001d7220 */ /* 0x040fe20000410000 */
[C---:B------:R-:W-:Y:S01]  /*20560*/  FMUL.FTZ R40, R0.reuse, R88 ;  /* 0x0000005800287220 */ /* 0x040fe20000410000 */
[C---:B------:R-:W-:Y:S01]  /*20570*/  FMUL.FTZ R41, R0.reuse, R89 ;  /* 0x0000005900297220 */ /* 0x040fe20000410000 */
[----:B------:R-:W-:Y:S01]  /*20580*/  FMUL.FTZ R57, R0, R81 ;  /* 0x0000005100397220 */ /* 0x000fe20000410000 */
[----:B------:R1:W-:Y:S01]  /*20590*/  MUFU.EX2 R88, R164 ;  /* 0x000000a400587308 */ /* 0x0003e20000000800 */
[----:B------:R-:W-:Y:S02]  /*205a0*/  IMAD.MOV.U32 R137, RZ, RZ, R91 ;  /* 0x000000ffff897224 */ /* 0x000fe400078e005b */
[----:B------:R-:W-:Y:S02]  /*205b0*/  IMAD.MOV.U32 R133, RZ, RZ, R99 ;  /* 0x000000ffff857224 */ /* 0x000fe400078e0063 */
[----:B------:R-:W-:Y:S02]  /*205c0*/  IMAD.MOV.U32 R128, RZ, RZ, R132 ;  /* 0x000000ffff807224 */ /* 0x000fe400078e0084 */
[----:B------:R-:W-:Y:S03]  /*205d0*/  IMAD.MOV.U32 R129, RZ, RZ, R133 ;  /* 0x000000ffff817224 */ /* 0x000fe600078e0085 */
[----:B------:R-:W-:Y:S01]  /*205e0*/  MUFU.EX2 R93, R195 ;  /* 0x000000c3005d7308 */ /* 0x000fe20000000800 */
[----:B------:R-:W-:Y:S02]  /*205f0*/  IMAD.MOV.U32 R133, RZ, RZ, R115 ;  /* 0x000000ffff857224 */ /* 0x000fe400078e0073 */
[----:B------:R-:W-:Y:S01]  /*20600*/  IMAD.MOV.U32 R133, RZ, RZ, R137 ;  /* 0x000000ffff857224 */ /* 0x000fe200078e0089 */
[----:B------:R-:W-:Y:S01]  /*20610*/  LOP3.LUT R133, R102, 0xff, RZ, 0xc0, !PT ;  /* 0x000000ff66857812 */ /* 0x000fe200078ec0ff */
[----:B------:R-:W-:Y:S05]  /*20620*/  IMAD.MOV.U32 R137, RZ, RZ, R113 ;  /* 0x000000ffff897224 */ /* 0x000fea00078e0071 */
[----:B------:R-:W-:Y:S10]  /*20630*/  MUFU.EX2 R94, R196 ;  /* 0x000000c4005e7308 */ /* 0x000ff40000000800 */
[----:B------:R-:W2:Y:S10]  /*20640*/  MUFU.EX2 R89, R198 ;  /* 0x000000c600597308 */ /* 0x000eb40000000800 */
[----:B------:R-:W2:Y:S10]  /*20650*/  MUFU.EX2 R91, R197 ;  /* 0x000000c5005b7308 */ /* 0x000eb40000000800 */
[----:B------:R-:W-:Y:S10]  /*20660*/  MUFU.EX2 R99, R165 ;  /* 0x000000a500637308 */ /* 0x000ff40000000800 */
[----:B------:R-:W-:Y:S10]  /*20670*/  MUFU.EX2 R108, R200 ;  /* 0x000000c8006c7308 */ /* 0x000ff40000000800 */
[----:B------:R-:W-:Y:S10]  /*20680*/  MUFU.EX2 R125, R223 ;  /* 0x000000df007d7308 */ /* 0x000ff40000000800 */
[----:B------:R-:W-:Y:S10]  /*20690*/  MUFU.EX2 R134, R231 ;  /* 0x000000e700867308 */ /* 0x000ff40000000800 */
[----:B------:R-:W-:Y:S01]  /*206a0*/  MUFU.EX2 R137, R227 ;  /* 0x000000e300897308 */ /* 0x000fe20000000800 */
[----:B----4-:R-:W-:Y:S05]  /*206b0*/  @!P2 HFMA2.BF16_V2 R12, -RZ.H0_H0, RZ.H0_H0, -R140.H0_H0 ;  /* 0x200000ffff0ca231 */ /* 0x010fea000034098c */
[----:B------:R-:W-:Y:S01]  /*206c0*/  PRMT R7, R12, 0x7610, R7 ;  /* 0x000076100c077816 */ /* 0x000fe20000000007 */
[----:B------:R4:W-:Y:S03]  /*206d0*/  @!P2 STL.S16 [R1+0x94], R12 ;  /* 0x0000940c0100a387 */ /* 0x0009e60000100600 */
[----:B------:R-:W-:Y:S01]  /*206e0*/  @!P2 PRMT R140, R7, 0x5410, RZ ;  /* 0x00005410078ca816 */ /* 0x000fe200000000ff */
[----:B------:R1:W3:Y:S04]  /*206f0*/  LDL.S16 R10, [R1+0x90] ;  /* 0x00009000010a7983 */ /* 0x0002e80000100600 */
[----:B------:R1:W2:Y:S04]  /*20700*/  LDL.S16 R7, [R1+0x8c] ;  /* 0x00008c0001077983 */ /* 0x0002a80000100600 */
[----:B------:R-:W-:Y:S01]  /*20710*/  STG.E.U16 desc[UR28][R158.64], R140 ;  /* 0x0000008c9e007986 */ /* 0x000fe2000c10151c */
[----:B----4-:R-:W-:Y:S01]  /*20720*/  FMUL.FTZ R12, R0, R104 ;  /* 0x00000068000c7220 */ /* 0x010fe20000410000 */
[----:B------:R-:W-:Y:S04]  /*20730*/  LOP3.LUT R0, R144, 0xff, RZ, 0xc0, !PT ;  /* 0x000000ff90007812 */ /* 0x000fe800078ec0ff */
[----:B------:R-:W-:Y:S02]  /*20740*/  ISETP.LE.U32.AND P5, PT, R0, UR13, PT ;  /* 0x0000000d00007c0c */ /* 0x000fe4000bfa3070 */
[----:B------:R-:W-:Y:S04]  /*20750*/  LOP3.LUT R0, R144, 0xffff, RZ, 0xc0, !PT ;  /* 0x0000ffff90007812 */ /* 0x000fe800078ec0ff */
[----:B------:R-:W-:Y:S04]  /*20760*/  SHF.R.U32.HI R0, RZ, 0x8, R0 ;  /* 0x00000008ff007819 */ /* 0x000fe80000011600 */
[----:B------:R-:W-:Y:S04]  /*20770*/  LOP3.LUT R0, R0, 0xffff, RZ, 0xc0, !PT ;  /* 0x0000ffff00007812 */ /* 0x000fe800078ec0ff */
[----:B------:R-:W-:Y:S02]  /*20780*/  ISETP.LE.U32.AND P2, PT, R0, UR13, PT ;  /* 0x0000000d00007c0c */ /* 0x000fe4000bf43070 */
[----:B------:R-:W-:Y:S04]  /*20790*/  SHF.R.U32.HI R0, RZ, 0x10, R144 ;  /* 0x00000010ff007819 */ /* 0x000fe80000011690 */
[----:B------:R-:W-:Y:S01]  /*207a0*/  LOP3.LUT R0, R0, 0xff, RZ, 0xc0, !PT ;  /* 0x000000ff00007812 */ /* 0x000fe200078ec0ff */
[----:B---3--:R-:W-:Y:S02]  /*207b0*/  @!P0 HFMA2.BF16_V2 R10, -RZ.H0_H0, RZ.H0_H0, -R74.H0_H0 ;  /* 0x200000ffff0a8231 */ /* 0x008fe4000034094a */
[----:B--2---:R-:W-:Y:S03]  /*207c0*/  @!P1 HFMA2.BF16_V2 R7, -RZ.H0_H0, RZ.H0_H0, -R84.H0_H0 ;  /* 0x200000ffff079231 */ /* 0x004fe60000340954 */
[----:B------:R-:W-:Y:S01]  /*207d0*/  PRMT R4, R10, 0x7610, R4 ;  /* 0x000076100a047816 */ /* 0x000fe20000000004 */
[----:B------:R2:W-:Y:S01]  /*207e0*/  @!P0 STL.S16 [R1+0x90], R10 ;  /* 0x0000900a01008387 */ /* 0x0005e20000100600 */
[----:B------:R-:W-:Y:S03]  /*207f0*/  PRMT R79, R7, 0x7610, R79 ;  /* 0x00007610074f7816 */ /* 0x000fe6000000004f */
[----:B------:R3:W4:Y:S01]  /*20800*/  LDL.S16 R78, [R1+0xa0] ;  /* 0x0000a000014e7983 */ /* 0x0007220000100600 */
[----:B------:R-:W-:Y:S01]  /*20810*/  @!P0 PRMT R74, R4, 0x5410, RZ ;  /* 0x00005410044a8816 */ /* 0x000fe200000000ff */
[----:B------:R-:W-:Y:S01]  /*20820*/  FMUL.FTZ R4, R6, R136 ;  /* 0x0000008806047220 */ /* 0x000fe20000410000 */
[----:B------:R-:W-:Y:S01]  /*20830*/  @!P1 PRMT R84, R79, 0x5410, RZ ;  /* 0x000054104f549816 */ /* 0x000fe200000000ff */
[----:B------:R3:W3:Y:S01]  /*20840*/  LDL.S16 R80, [R1+0x9c] ;  /* 0x00009c0001507983 */ /* 0x0006e20000100600 */
[----:B------:R-:W-:Y:S03]  /*20850*/  IMAD.MOV.U32 R136, RZ, RZ, R90 ;  /* 0x000000ffff887224 */ /* 0x000fe600078e005a */
[----:B------:R1:W-:Y:S01]  /*20860*/  @!P1 STL.S16 [R1+0x8c], R7 ;  /* 0x00008c0701009387 */ /* 0x0003e20000100600 */
[----:B------:R-:W-:Y:S02]  /*20870*/  ISETP.LE.U32.AND P1, PT, R0, UR13, PT ;  /* 0x0000000d00007c0c */ /* 0x000fe4000bf23070 */
[----:B------:R-:W-:Y:S01]  /*20880*/  SHF.R.U32.HI R0, RZ, 0x18, R144 ;  /* 0x00000018ff007819 */ /* 0x000fe20000011690 */
[----:B------:R3:W3:Y:S03]  /*20890*/  LDL.S16 R79, [R1+0x80] ;  /* 0x00008000014f7983 */ /* 0x0006e60000100600 */
[----:B------:R-:W-:Y:S01]  /*208a0*/  ISETP.LE.U32.AND P0, PT, R0, UR13, PT ;  /* 0x0000000d00007c0c */ /* 0x000fe2000bf03070 */
[----:B------:R-:W-:Y:S04]  /*208b0*/  STG.E.U16 desc[UR28][R156.64], R74 ;  /* 0x0000004a9c007986 */ /* 0x000fe8000c10151c */
[----:B------:R-:W-:Y:S01]  /*208c0*/  STG.E.U16 desc[UR28][R156.64+0x2], R84 ;  /* 0x000002549c007986 */ /* 0x000fe2000c10151c */
[----:B--2---:R-:W-:Y:S01]  /*208d0*/  FMUL.FTZ R10, R2, R114 ;  /* 0x00000072020a7220 */ /* 0x004fe20000410000 */
[----:B------:R-:W-:Y:S01]  /*208e0*/  F2FP.BF16.F32.PACK_AB R2, R212, R207 ;  /* 0x000000cfd402723e */ /* 0x000fe200000010ff */
[----:B------:R-:W-:Y:S02]  /*208f0*/  IMAD.MOV.U32 R114, RZ, RZ, R48 ;  /* 0x000000ffff727224 */ /* 0x000fe400078e0030 */
[----:B------:R-:W-:Y:S01]  /*20900*/  FMUL.FTZ R48, R6, R116 ;  /* 0x0000007406307220 */ /* 0x000fe20000410000 */
[C---:B------:R-:W-:Y:S01]  /*20910*/  FMUL.FTZ R6, R3.reuse, R138 ;  /* 0x0000008a03067220 */ /* 0x040fe20000410000 */
[----:B------:R-:W-:Y:S02]  /*20920*/  IMAD.MOV.U32 R132, RZ, RZ, R114 ;  /* 0x000000ffff847224 */ /* 0x000fe400078e0072 */
[----:B-1----:R-:W-:Y:S01]  /*20930*/  FMUL.FTZ R7, R3, R139 ;  /* 0x0000008b03077220 */ /* 0x002fe20000410000 */
[C---:B------:R-:W-:Y:S02]  /*20940*/  PRMT R3, R2.reuse, 0x7610, R3 ;  /* 0x0000761002037816 */ /* 0x040fe40000000003 */
[----:B------:R-:W-:Y:S04]  /*20950*/  PRMT R2, R2, 0x7632, R2 ;  /* 0x0000763202027816 */ /* 0x000fe80000000002 */
[----:B------:R-:W-:Y:S01]  /*20960*/  PRMT R86, R3, 0x5410, R2 ;  /* 0x0000541003567816 */ /* 0x000fe20000000002 */
[----:B----4-:R-:W-:Y:S02]  /*20970*/  @!P6 HFMA2.BF16_V2 R78, -RZ.H0_H0, RZ.H0_H0, -R3.H0_H0 ;  /* 0x200000ffff4ee231 */ /* 0x010fe40000340903 */
[----:B---3--:R-:W-:Y:S03]  /*20980*/  @!P4 HFMA2.BF16_V2 R80, -RZ.H0_H0, RZ.H0_H0, -R2.H0_H0 ;  /* 0x200000ffff50c231 */ /* 0x008fe60000340902 */
[----:B------:R-:W-:Y:S01]  /*20990*/  PRMT R76, R78, 0x7610, R76 ;  /* 0x000076104e4c7816 */ /* 0x000fe2000000004c */
[----:B------:R1:W-:Y:S01]  /*209a0*/  @!P6 STL.S16 [R1+0xa0], R78 ;  /* 0x0000a04e0100e387 */ /* 0x0003e20000100600 */
[----:B------:R-:W-:Y:S03]  /*209b0*/  PRMT R77, R80, 0x7610, R77 ;  /* 0x00007610504d7816 */ /* 0x000fe6000000004d */
[----:B------:R2:W-:Y:S01]  /*209c0*/  @!P4 STL.S16 [R1+0x9c], R80 ;  /* 0x00009c500100c387 */ /* 0x0005e20000100600 */
[----:B------:R-:W-:Y:S01]  /*209d0*/  @!P6 PRMT R3, R76, 0x5410, RZ ;  /* 0x000054104c03e816 */ /* 0x000fe200000000ff */
[----:B------:R-:W-:Y:S01]  /*209e0*/  FADD.FTZ R76, R221, R161 ;  /* 0x000000a1dd4c7221 */ /* 0x000fe20000010000 */
[----:B------:R-:W-:Y:S01]  /*209f0*/  @!P4 PRMT R2, R77, 0x5410, RZ ;  /* 0x000054104d02c816 */ /* 0x000fe200000000ff */
[----:B------:R3:W4:Y:S01]  /*20a00*/  LDL.S16 R95, [R1+0x7c] ;  /* 0x00007c00015f7983 */ /* 0x0007220000100600 */
[--C-:B------:R-:W-:Y:S03]  /*20a10*/  FADD.FTZ R77, R215, R72.reuse ;  /* 0x00000048d74d7221 */ /* 0x100fe60000010000 */
[----:B------:R3:W3:Y:S04]  /*20a20*/  LDL.S16 R90, [R1+0x74] ;  /* 0x00007400015a7983 */ /* 0x0006e80000100600 */
[----:B------:R3:W3:Y:S04]  /*20a30*/  LDL.S16 R98, [R1+0x70] ;  /* 0x0000700001627983 */ /* 0x0006e80000100600 */
[----:B------:R2:W-:Y:S04]  /*20a40*/  STG.E.U16 desc[UR28][R152.64+0x12], R2 ;  /* 0x0000120298007986 */ /* 0x0005e8000c10151c */
[----:B------:R-:W-:Y:S01]  /*20a50*/  STG.E.U16 desc[UR28][R152.64+0x10], R3 ;  /* 0x0000100398007986 */ /* 0x000fe2000c10151c */
[----:B-1----:R-:W-:Y:S01]  /*20a60*/  FADD.FTZ R78, R224, R73 ;  /* 0x00000049e04e7221 */ /* 0x002fe20000010000 */
[----:B------:R-:W-:Y:S01]  /*20a70*/  F2FP.BF16.F32.PACK_AB R73, R92, R206 ;  /* 0x000000ce5c49723e */ /* 0x000fe200000010ff */
[----:B--2---:R-:W-:Y:S03]  /*20a80*/  FADD.FTZ R80, R202, R75 ;  /* 0x0000004bca507221 */ /* 0x004fe60000010000 */
[----:B------:R-:W-:Y:S01]  /*20a90*/  PRMT R72, R73, 0x7632, R72 ;  /* 0x0000763249487816 */ /* 0x000fe20000000048 */
[----:B------:R-:W-:Y:S01]  /*20aa0*/  @!P3 HFMA2.BF16_V2 R79, -RZ.H0_H0, RZ.H0_H0, -R73.H0_H0 ;  /* 0x200000ffff4fb231 */ /* 0x000fe20000340949 */
[----:B------:R-:W-:Y:S01]  /*20ab0*/  LOP3.LUT R75, R103, UR22, R238, 0x96, !PT ;  /* 0x00000016674b7c12 */ /* 0x000fe2000f8e96ee */
[----:B------:R-:W-:Y:S01]  /*20ac0*/  FADD.FTZ R78, R207, R78 ;  /* 0x0000004ecf4e7221 */ /* 0x000fe20000010000 */
[----:B------:R-:W-:Y:S01]  /*20ad0*/  PRMT R87, R73, 0x5410, R72 ;  /* 0x0000541049577816 */ /* 0x000fe20000000048 */
[----:B------:R-:W-:Y:S01]  /*20ae0*/  FADD.FTZ R80, R163, R80 ;  /* 0x00000050a3507221 */ /* 0x000fe20000010000 */
[----:B------:R-:W-:Y:S01]  /*20af0*/  PRMT R81, R79, 0x7610, R81 ;  /* 0x000076104f517816 */ /* 0x000fe20000000051 */
[----:B------:R1:W-:Y:S01]  /*20b00*/  @!P3 STL.S16 [R1+0x80], R79 ;  /* 0x0000804f0100b387 */ /* 0x0003e20000100600 */
[----:B------:R-:W-:Y:S01]  /*20b10*/  LOP3.LUT R0, R75, 0xff, RZ, 0xc0, !PT ;  /* 0x000000ff4b007812 */ /* 0x000fe200078ec0ff */
[----:B------:R-:W-:Y:S01]  /*20b20*/  FADD.FTZ R83, R212, R78 ;  /* 0x0000004ed4537221 */ /* 0x000fe20000010000 */
[----:B------:R-:W-:Y:S01]  /*20b30*/  @!P3 PRMT R73, R81, 0x5410, RZ ;  /* 0x000054105149b816 */ /* 0x000fe200000000ff */
[----:B------:R2:W2:Y:S01]  /*20b40*/  LDL.S16 R96, [R1+0x88] ;  /* 0x0000880001607983 */ /* 0x0004a20000100600 */
[----:B------:R-:W-:Y:S01]  /*20b50*/  ISETP.LE.U32.AND P3, PT, R162, UR13, PT ;  /* 0x0000000da2007c0c */ /* 0x000fe2000bf63070 */
[----:B------:R-:W-:Y:S01]  /*20b60*/  FADD.FTZ R81, R82, R77 ;  /* 0x0000004d52517221 */ /* 0x000fe20000010000 */
[----:B------:R-:W-:Y:S01]  /*20b70*/  ISETP.LE.U32.AND P4, PT, R0, UR13, PT ;  /* 0x0000000d00007c0c */ /* 0x000fe2000bf83070 */
[----:B------:R-:W-:Y:S01]  /*20b80*/  STG.E.U16 desc[UR28][R154.64+0x10], R73 ;  /* 0x000010499a007986 */ /* 0x000fe2000c10151c */
[C---:B------:R-:W-:Y:S01]  /*20b90*/  F2FP.BF16.F32.PACK_AB R0, R85.reuse, R82 ;  /* 0x000000525500723e */ /* 0x040fe200000010ff */
[----:B------:R-:W-:Y:S01]  /*20ba0*/  FADD.FTZ R85, R85, R81 ;  /* 0x0000005155557221 */ /* 0x000fe20000010000 */
[----:B------:R-:W-:Y:S02]  /*20bb0*/  SHF.R.U32.HI R164, RZ, 0x18, R75 ;  /* 0x00000018ffa47819 */ /* 0x000fe4000001164b */
[----:B------:R-:W-:Y:S02]  /*20bc0*/  PRMT R77, R0, 0x7632, R77 ;  /* 0x00007632004d7816 */ /* 0x000fe4000000004d */
[----:B------:R-:W-:Y:S02]  /*20bd0*/  F2FP.BF16.F32.PACK_AB R81, R89, R94 ;  /* 0x0000005e5951723e */ /* 0x000fe400000010ff */
[----:B------:R-:W-:Y:S04]  /*20be0*/  LOP3.LUT R2, R102, 0xffff, RZ, 0xc0, !PT ;  /* 0x0000ffff66027812 */ /* 0x000fe800078ec0ff */
[----:B------:R-:W-:Y:S01]  /*20bf0*/  SHF.R.U32.HI R2, RZ, 0x8, R2 ;  /* 0x00000008ff027819 */ /* 0x000fe20000011602 */
[----:B-1----:R-:W-:Y:S01]  /*20c00*/  FADD.FTZ R79, R206, R76 ;  /* 0x0000004cce4f7221 */ /* 0x002fe20000010000 */
[----:B------:R-:W-:Y:S02]  /*20c10*/  LOP3.LUT R76, R75, 0xffff, RZ, 0xc0, !PT ;  /* 0x0000ffff4b4c7812 */ /* 0x000fe400078ec0ff */
[----:B------:R-:W-:Y:S02]  /*20c20*/  SHF.R.U32.HI R75, RZ, 0x10, R75 ;  /* 0x00000010ff4b7819 */ /* 0x000fe4000001164b */
[----:B------:R-:W-:Y:S04]  /*20c30*/  SHF.R.U32.HI R76, RZ, 0x8, R76 ;  /* 0x00000008ff4c7819 */ /* 0x000fe8000001164c */
[----:B------:R-:W-:Y:S01]  /*20c40*/  LOP3.LUT R76, R76, 0xffff, RZ, 0xc0, !PT ;  /* 0x0000ffff4c4c7812 */ /* 0x000fe200078ec0ff */
[----:B----4-:R-:W-:Y:S02]  /*20c50*/  @!P3 HFMA2.BF16_V2 R95, -RZ.H0_H0, RZ.H0_H0, -R72.H0_H0 ;  /* 0x200000ffff5fb231 */ /* 0x010fe40000340948 */
[----:B---3--:R-:W-:Y:S03]  /*20c60*/  @!P5 HFMA2.BF16_V2 R90, -RZ.H0_H0, RZ.H0_H0, -R0.H0_H0 ;  /* 0x200000ffff5ad231 */ /* 0x008fe60000340900 */
[----:B------:R-:W-:Y:S01]  /*20c70*/  PRMT R82, R95, 0x7610, R82 ;  /* 0x000076105f527816 */ /* 0x000fe20000000052 */
[----:B------:R1:W-:Y:S01]  /*20c80*/  @!P3 STL.S16 [R1+0x7c], R95 ;  /* 0x00007c5f0100b387 */ /* 0x0003e20000100600 */
[----:B------:R-:W-:Y:S01]  /*20c90*/  @!P2 HFMA2.BF16_V2 R98, -RZ.H0_H0, RZ.H0_H0, -R77.H0_H0 ;  /* 0x200000ffff62a231 */ /* 0x000fe2000034094d */
[----:B------:R-:W-:Y:S02]  /*20ca0*/  PRMT R97, R90, 0x7610, R97 ;  /* 0x000076105a617816 */ /* 0x000fe40000000061 */
[----:B------:R3:W-:Y:S01]  /*20cb0*/  @!P5 STL.S16 [R1+0x74], R90 ;  /* 0x0000745a0100d387 */ /* 0x0007e20000100600 */
[----:B------:R-:W-:Y:S01]  /*20cc0*/  @!P3 PRMT R72, R82, 0x5410, RZ ;  /* 0x000054105248b816 */ /* 0x000fe200000000ff */
[----:B------:R-:W-:Y:S01]  /*20cd0*/  FADD.FTZ R82, R92, R79 ;  /* 0x0000004f5c527221 */ /* 0x000fe20000010000 */
[----:B------:R-:W-:Y:S01]  /*20ce0*/  ISETP.LE.U32.AND P3, PT, R76, UR13, PT ;  /* 0x0000000d4c007c0c */ /* 0x000fe2000bf63070 */
[----:B------:R-:W-:Y:S01]  /*20cf0*/  MUFU.EX2 R92, R194 ;  /* 0x000000c2005c7308 */ /* 0x000fe20000000800 */
[----:B------:R-:W-:Y:S01]  /*20d00*/  PRMT R76, R98, 0x7610, R76 ;  /* 0x00007610624c7816 */ /* 0x000fe2000000004c */
[----:B------:R-:W-:Y:S01]  /*20d10*/  STG.E.U16 desc[UR28][R154.64+0x12], R72 ;  /* 0x000012489a007986 */ /* 0x000fe2000c10151c */
[C---:B------:R-:W-:Y:S01]  /*20d20*/  F2FP.BF16.F32.PACK_AB R79, R88.reuse, R163 ;  /* 0x000000a3584f723e */ /* 0x040fe200000010ff */
[----:B------:R-:W-:Y:S01]  /*20d30*/  FADD.FTZ R88, R88, R80 ;  /* 0x0000005058587221 */ /* 0x000fe20000010000 */
[----:B------:R-:W-:Y:S01]  /*20d40*/  LOP3.LUT R163, R75, 0xff, RZ, 0xc0, !PT ;  /* 0x000000ff4ba37812 */ /* 0x000fe200078ec0ff */
[----:B------:R-:W-:Y:S01]  /*20d50*/  FADD.FTZ R80, R93, R82 ;  /* 0x000000525d507221 */ /* 0x000fe20000010000 */
[----:B------:R-:W-:Y:S01]  /*20d60*/  PRMT R78, R79, 0x7632, R78 ;  /* 0x000076324f4e7816 */ /* 0x000fe2000000004e */
[----:B------:R-:W-:Y:S01]  /*20d70*/  FADD.FTZ R75, R94, R83 ;  /* 0x000000535e4b7221 */ /* 0x000fe20000010000 */
[C---:B------:R-:W-:Y:S01]  /*20d80*/  F2FP.BF16.F32.PACK_AB R83, R91.reuse, R93 ;  /* 0x0000005d5b53723e */ /* 0x040fe200000010ff */
[--C-:B------:R-:W-:Y:S01]  /*20d90*/  FADD.FTZ R91, R91, R80.reuse ;  /* 0x000000505b5b7221 */ /* 0x100fe20000010000 */
[----:B------:R-:W-:Y:S01]  /*20da0*/  PRMT R80, R81, 0x7632, R80 ;  /* 0x0000763251507816 */ /* 0x000fe20000000050 */
[----:B------:R-:W-:Y:S01]  /*20db0*/  FADD.FTZ R89, R89, R75 ;  /* 0x0000004b59597221 */ /* 0x000fe20000010000 */
[----:B------:R-:W-:Y:S01]  /*20dc0*/  PRMT R100, R79, 0x5410, R78 ;  /* 0x000054104f647816 */ /* 0x000fe2000000004e */
[----:B------:R-:W-:Y:S01]  /*20dd0*/  MUFU.EX2 R93, R199 ;  /* 0x000000c7005d7308 */ /* 0x000fe20000000800 */
[----:B------:R-:W-:Y:S02]  /*20de0*/  PRMT R116, R81, 0x5410, R80 ;  /* 0x0000541051747816 */ /* 0x000fe40000000050 */
[----:B-1----:R-:W-:Y:S02]  /*20df0*/  PRMT R95, R0, 0x5410, R77 ;  /* 0x00005410005f7816 */ /* 0x002fe4000000004d */
[----:B------:R-:W-:Y:S01]  /*20e00*/  @!P5 PRMT R0, R97, 0x5410, RZ ;  /* 0x000054106100d816 */ /* 0x000fe200000000ff */
[----:B--2---:R-:W-:Y:S01]  /*20e10*/  @!P1 HFMA2.BF16_V2 R96, -RZ.H0_H0, RZ.H0_H0, -R79.H0_H0 ;  /* 0x200000ffff609231 */ /* 0x004fe2000034094f */
[----:B------:R-:W-:Y:S01]  /*20e20*/  @!P2 PRMT R77, R76, 0x5410, RZ ;  /* 0x000054104c4da816 */ /* 0x000fe200000000ff */
[----:B------:R2:W4:Y:S01]  /*20e30*/  LDL.S16 R97, [R1+0xa4] ;  /* 0x0000a40001617983 */ /* 0x0005220000100600 */
[----:B------:R-:W-:Y:S01]  /*20e40*/  LOP3.LUT R76, R111, UR22, R234, 0x96, !PT ;  /* 0x000000166f4c7c12 */ /* 0x000fe2000f8e96ea */
[----:B---3--:R-:W1:Y:S01]  /*20e50*/  MUFU.EX2 R90, R193 ;  /* 0x000000c1005a7308 */ /* 0x008e620000000800 */
[----:B------:R-:W-:Y:S01]  /*20e60*/  PRMT R106, R96, 0x7610, R106 ;  /* 0x00007610606a7816 */ /* 0x000fe2000000006a */
[----:B------:R3:W-:Y:S01]  /*20e70*/  @!P2 STL.S16 [R1+0x70], R98 ;  /* 0x000070620100a387 */ /* 0x0007e20000100600 */
[----:B------:R-:W-:Y:S02]  /*20e80*/  LOP3.LUT R75, R76, 0xffff, RZ, 0xc0, !PT ;  /* 0x0000ffff4c4b7812 */ /* 0x000fe400078ec0ff */
[----:B------:R-:W-:Y:S01]  /*20e90*/  @!P1 PRMT R79, R106, 0x5410, RZ ;  /* 0x000054106a4f9816 */ /* 0x000fe200000000ff */
[----:B------:R2:W2:Y:S01]  /*20ea0*/  LDL.S16 R104, [R1+0xa8] ;  /* 0x0000a80001687983 */ /* 0x0004a20000100600 */
[----:B------:R-:W-:Y:S03]  /*20eb0*/  SHF.R.U32.HI R75, RZ, 0x8, R75 ;  /* 0x00000008ff4b7819 */ /* 0x000fe6000001164b */
[----:B------:R-:W-:Y:S01]  /*20ec0*/  MUFU.EX2 R106, R209 ;  /* 0x000000d1006a7308 */ /* 0x000fe20000000800 */
[----:B------:R-:W-:Y:S01]  /*20ed0*/  LOP3.LUT R162, R76, 0xff, RZ, 0xc0, !PT ;  /* 0x000000ff4ca27812 */ /* 0x000fe200078ec0ff */
[----:B------:R-:W-:Y:S01]  /*20ee0*/  STG.E.U16 desc[UR28][R158.64+0xe], R0 ;  /* 0x00000e009e007986 */ /* 0x000fe2000c10151c */
[----:B------:R-:W-:Y:S02]  /*20ef0*/  LOP3.LUT R161, R75, 0xffff, RZ, 0xc0, !PT ;  /* 0x0000ffff4ba17812 */ /* 0x000fe400078ec0ff */
[--C-:B------:R-:W-:Y:S01]  /*20f00*/  SHF.R.U32.HI R160, RZ, 0x18, R76.reuse ;  /* 0x00000018ffa07819 */ /* 0x100fe2000001164c */
[----:B------:R-:W-:Y:S01]  /*20f10*/  STG.E.U16 desc[UR28][R158.64+0x10], R77 ;  /* 0x0000104d9e007986 */ /* 0x000fe2000c10151c */
[----:B------:R-:W-:Y:S02]  /*20f20*/  SHF.R.U32.HI R76, RZ, 0x10, R76 ;  /* 0x00000010ff4c7819 */ /* 0x000fe4000001164c */
[----:B-1----:R-:W-:Y:S01]  /*20f30*/  F2FP.BF16.F32.PACK_AB R75, R92, R90 ;  /* 0x0000005a5c4b723e */ /* 0x002fe200000010ff */
[----:B------:R-:W-:Y:S01]  /*20f40*/  FADD.FTZ R82, R90, R85 ;  /* 0x000000555a527221 */ /* 0x000fe20000010000 */
[----:B------:R-:W-:Y:S01]  /*20f50*/  LOP3.LUT R76, R76, 0xff, RZ, 0xc0, !PT ;  /* 0x000000ff4c4c7812 */ /* 0x000fe200078ec0ff */
[----:B------:R-:W-:Y:S01]  /*20f60*/  STG.E.U16 desc[UR28][R156.64+0x10], R79 ;  /* 0x0000104f9c007986 */ /* 0x000fe2000c10151c */
[----:B------:R-:W-:Y:S01]  /*20f70*/  ISETP.LE.U32.AND P5, PT, R161, UR13, PT ;  /* 0x0000000da1007c0c */ /* 0x000fe2000bfa3070 */
[----:B------:R-:W-:Y:S01]  /*20f80*/  FADD.FTZ R92, R92, R82 ;  /* 0x000000525c5c7221 */ /* 0x000fe20000010000 */
[----:B------:R-:W-:Y:S02]  /*20f90*/  LOP3.LUT R82, R243, UR41, RZ, 0x3c, !PT ;  /* 0x00000029f3527c12 */ /* 0x000fe4000f8e3cff */
[----:B------:R-:W-:Y:S02]  /*20fa0*/  ISETP.LE.U32.AND P2, PT, R76, UR13, PT ;  /* 0x0000000d4c007c0c */ /* 0x000fe4000bf43070 */
[----:B------:R-:W-:Y:S01]  /*20fb0*/  PRMT R74, R75, 0x7632, R74 ;  /* 0x000076324b4a7816 */ /* 0x000fe2000000004a */
[----:B---3--:R3:W3:Y:S01]  /*20fc0*/  LDL.S16 R98, [R1+0xac] ;  /* 0x0000ac0001627983 */ /* 0x0086e20000100600 */
[----:B------:R-:W-:Y:S01]  /*20fd0*/  ISETP.LE.U32.AND P6, PT, R160, UR13, PT ;  /* 0x0000000da0007c0c */ /* 0x000fe2000bfc3070 */
[----:B------:R-:W-:Y:S04]  /*20fe0*/  IMAD.WIDE.U32 R114, R82, -0x326172a9, RZ ;  /* 0xcd9e8d5752727825 */ /* 0x000fe800078e00ff */
[----:B------:R-:W-:Y:S01]  /*20ff0*/  FADD.FTZ R82, R99, R88 ;  /* 0x0000005863527221 */ /* 0x000fe20000010000 */
[----:B------:R1:W-:Y:S01]  /*21000*/  @!P1 STL.S16 [R1+0x88], R96 ;  /* 0x0000886001009387 */ /* 0x0003e20000100600 */
[----:B------:R-:W-:Y:S02]  /*21010*/  ISETP.LE.U32.AND P1, PT, R162, UR13, PT ;  /* 0x0000000da2007c0c */ /* 0x000fe4000bf23070 */
[----:B------:R-:W-:Y:S02]  /*21020*/  LOP3.LUT R88, R115, UR24, R128, 0x96, !PT ;  /* 0x0000001873587c12 */ /* 0x000fe4000f8e9680 */
[----:B------:R-:W-:Y:S01]  /*21030*/  MUFU.EX2 R128, R218 ;  /* 0x000000da00807308 */ /* 0x000fe20000000800 */
[----:B------:R-:W-:Y:S04]  /*21040*/  @P2 LOP3.LUT R183, R183, 0x100000, RZ, 0xfc, !PT ;  /* 0x00100000b7b72812 */ /* 0x000fe800078efcff */
[----:B------:R-:W-:Y:S05]  /*21050*/  LOP3.LUT R183, R183, 0xffdfffff, RZ, 0xc0, !PT ;  /* 0xffdfffffb7b77812 */ /* 0x000fea00078ec0ff */
[----:B-1----:R-:W1:Y:S02]  /*21060*/  MUFU.EX2 R96, R167 ;  /* 0x000000a700607308 */ /* 0x002e640000000800 */
[----:B-1----:R-:W-:Y:S08]  /*21070*/  F2FP.BF16.F32.PACK_AB R76, R96, R99 ;  /* 0x00000063604c723e */ /* 0x002ff000000010ff */
[----:B------:R-:W-:Y:S01]  /*21080*/  MUFU.EX2 R99, R201 ;  /* 0x000000c900637308 */ /* 0x000fe20000000800 */
[----:B------:R-:W-:Y:S01]  /*21090*/  PRMT R84, R76, 0x7632, R84 ;  /* 0x000076324c547816 */ /* 0x000fe20000000054 */
[----:B----4-:R-:W-:Y:S05]  /*210a0*/  @!P0 HFMA2.BF16_V2 R97, -RZ.H0_H0, RZ.H0_H0, -R78.H0_H0 ;  /* 0x200000ffff618231 */ /* 0x010fea000034094e */
[----:B------:R-:W-:Y:S01]  /*210b0*/  PRMT R107, R97, 0x7610, R107 ;  /* 0x00007610616b7816 */ /* 0x000fe2000000006b */
[----:B------:R1:W-:Y:S01]  /*210c0*/  @!P0 STL.S16 [R1+0xa4], R97 ;  /* 0x0000a46101008387 */ /* 0x0003e20000100600 */
[----:B--2---:R-:W-:Y:S02]  /*210d0*/  @!P3 HFMA2.BF16_V2 R104, -RZ.H0_H0, RZ.H0_H0, -R80.H0_H0 ;  /* 0x200000ffff68b231 */ /* 0x004fe40000340950 */
[----:B------:R-:W-:Y:S02]  /*210e0*/  @!P0 PRMT R78, R107, 0x5410, RZ ;  /* 0x000054106b4e8816 */ /* 0x000fe400000000ff */
[----:B------:R-:W-:Y:S02]  /*210f0*/  ISETP.LE.U32.AND P0, PT, R164, UR13, PT ;  /* 0x0000000da4007c0c */ /* 0x000fe4000bf03070 */
[----:B------:R-:W-:Y:S01]  /*21100*/  PRMT R94, R104, 0x7610, R94 ;  /* 0x00007610685e7816 */ /* 0x000fe2000000005e */
[----:B------:R-:W-:Y:S03]  /*21110*/  STG.E.U16 desc[UR28][R156.64+0x12], R78 ;  /* 0x0000124e9c007986 */ /* 0x000fe6000c10151c */
[----:B------:R-:W-:Y:S01]  /*21120*/  @!P3 PRMT R80, R94, 0x5410, RZ ;  /* 0x000054105e50b816 */ /* 0x000fe200000000ff */
[----:B------:R-:W-:Y:S01]  /*21130*/  FADD.FTZ R94, R96, R82 ;  /* 0x00000052605e7221 */ /* 0x000fe20000010000 */
[----:B------:R-:W-:Y:S01]  /*21140*/  FADD.FTZ R82, R106, R89 ;  /* 0x000000596a527221 */ /* 0x000fe20000010000 */
[----:B------:R-:W-:Y:S02]  /*21150*/  IMAD.WIDE.U32 R88, R88, -0x2daee0ad, RZ ;  /* 0xd2511f5358587825 */ /* 0x000fe400078e00ff */
[----:B------:R-:W-:Y:S03]  /*21160*/  STG.E.U16 desc[UR28][R152.64+0x22], R80 ;  /* 0x0000225098007986 */ /* 0x000fe6000c10151c */
[----:B------:R-:W-:Y:S01]  /*21170*/  LOP3.LUT R90, R89, UR38, R132, 0x96, !PT ;  /* 0x00000026595a7c12 */ /* 0x000fe2000f8e9684 */
[----:B------:R-:W-:Y:S02]  /*21180*/  IMAD.MOV.U32 R132, RZ, RZ, R136 ;  /* 0x000000ffff847224 */ /* 0x000fe400078e0088 */
[----:B------:R-:W-:Y:S02]  /*21190*/  IMAD.MOV.U32 R136, RZ, RZ, R112 ;  /* 0x000000ffff887224 */ /* 0x000fe400078e0070 */
[----:B---3--:R-:W-:Y:S01]  /*211a0*/  @!P4 HFMA2.BF16_V2 R98, -RZ.H0_H0, RZ.H0_H0, -R81.H0_H0 ;  /* 0x200000ffff62c231 */ /* 0x008fe20000340951 */
[----:B-1----:R-:W1:Y:S04]  /*211b0*/  MUFU.EX2 R97, R211 ;  /* 0x000000d300617308 */ /* 0x002e680000000800 */
[----:B------:R-:W-:Y:S01]  /*211c0*/  PRMT R101, R98, 0x7610, R101 ;  /* 0x0000761062657816 */ /* 0x000fe20000000065 */
[----:B------:R2:W-:Y:S03]  /*211d0*/  @!P4 STL.S16 [R1+0xac], R98 ;  /* 0x0000ac620100c387 */ /* 0x0005e60000100600 */
[----:B------:R-:W-:Y:S01]  /*211e0*/  @!P4 PRMT R81, R101, 0x5410, RZ ;  /* 0x000054106551c816 */ /* 0x000fe200000000ff */
[----:B------:R3:W-:Y:S01]  /*211f0*/  @!P3 STL.S16 [R1+0xa8], R104 ;  /* 0x0000a8680100b387 */ /* 0x0007e20000100600 */
[----:B------:R-:W-:Y:S01]  /*21200*/  ISETP.LE.U32.AND P4, PT, R163, UR13, PT ;  /* 0x0000000da3007c0c */ /* 0x000fe2000bf83070 */
[----:B------:R-:W-:Y:S02]  /*21210*/  MUFU.EX2 R101, R210 ;  /* 0x000000d200657308 */ /* 0x000fe40000000800 */
[----:B------:R4:W4:Y:S01]  /*21220*/  LDL.S16 R122, [R1+0xdc] ;  /* 0x0000dc00017a7983 */ /* 0x0009220000100600 */
[C---:B-1----:R-:W-:Y:S03]  /*21230*/  F2FP.BF16.F32.PACK_AB R85, R97.reuse, R106 ;  /* 0x0000006a6155723e */ /* 0x042fe600000010ff */
[----:B------:R1:W4:Y:S01]  /*21240*/  LDL.S16 R121, [R1+0xd8] ;  /* 0x0000d80001797983 */ /* 0x0003220000100600 */
[----:B------:R-:W-:Y:S01]  /*21250*/  FADD.FTZ R97, R97, R82 ;  /* 0x0000005261617221 */ /* 0x000fe20000010000 */
[----:B------:R-:W-:Y:S01]  /*21260*/  FADD.FTZ R82, R93, R92 ;  /* 0x0000005c5d527221 */ /* 0x000fe20000010000 */
[----:B------:R-:W-:Y:S01]  /*21270*/  PRMT R3, R85, 0x7632, R3 ;  /* 0x0000763255037816 */ /* 0x000fe20000000003 */
[----:B------:R1:W4:Y:S04]  /*21280*/  LDL.S16 R120, [R1+0xc4] ;  /* 0x0000c40001787983 */ /* 0x0003280000100600 */
[----:B------:R1:W4:Y:S04]  /*21290*/  LDL.S16 R119, [R1+0xc0] ;  /* 0x0000c00001777983 */ /* 0x0003280000100600 */
[----:B------:R1:W4:Y:S01]  /*212a0*/  LDL.S16 R117, [R1+0xbc] ;  /* 0x0000bc0001757983 */ /* 0x0003220000100600 */
[----:B--2---:R-:W2:Y:S03]  /*212b0*/  MUFU.EX2 R98, R208 ;  /* 0x000000d000627308 */ /* 0x004ea60000000800 */
[----:B------:R1:W4:Y:S04]  /*212c0*/  LDL.S16 R109, [R1+0xb8] ;  /* 0x0000b800016d7983 */ /* 0x0003280000100600 */
[----:B------:R1:W4:Y:S03]  /*212d0*/  LDL.S16 R118, [R1+0xd4] ;  /* 0x0000d40001767983 */ /* 0x0003260000100600 */
[----:B---3--:R-:W3:Y:S01]  /*212e0*/  MUFU.EX2 R104, R203 ;  /* 0x000000cb00687308 */ /* 0x008ee20000000800 */
[----:B------:R-:W-:Y:S01]  /*212f0*/  STG.E.U16 desc[UR28][R152.64+0x20], R81 ;  /* 0x0000205198007986 */ /* 0x000fe2000c10151c */
[----:B--2---:R-:W-:Y:S01]  /*21300*/  FADD.FTZ R91, R98, R91 ;  /* 0x0000005b625b7221 */ /* 0x004fe20000010000 */
[C---:B------:R-:W-:Y:S03]  /*21310*/  F2FP.BF16.F32.PACK_AB R98, R101.reuse, R98 ;  /* 0x000000626562723e */ /* 0x040fe600000010ff */
[----:B------:R-:W-:Y:S01]  /*21320*/  FADD.FTZ R101, R101, R91 ;  /* 0x0000005b65657221 */ /* 0x000fe20000010000 */
[----:B------:R-:W-:Y:S01]  /*21330*/  IMAD.WIDE.U32 R90, R90, -0x326172a9, RZ ;  /* 0xcd9e8d575a5a7825 */ /* 0x000fe200078e00ff */
[C---:B---3--:R-:W-:Y:S03]  /*21340*/  F2FP.BF16.F32.PACK_AB R89, R104.reuse, R93 ;  /* 0x0000005d6859723e */ /* 0x048fe600000010ff */
[----:B------:R-:W-:Y:S01]  /*21350*/  FADD.FTZ R104, R104, R82 ;  /* 0x0000005268687221 */ /* 0x000fe20000010000 */
[----:B------:R-:W-:Y:S02]  /*21360*/  LOP3.LUT R82, R149, UR39, R114, 0x96, !PT ;  /* 0x0000002795527c12 */ /* 0x000fe4000f8e9672 */
[----:B------:R-:W-:Y:S02]  /*21370*/  LOP3.LUT R92, R91, UR37, R148, 0x96, !PT ;  /* 0x000000255b5c7c12 */ /* 0x000fe4000f8e9694 */
[----:B------:R-:W-:Y:S01]  /*21380*/  LOP3.LUT R91, R2, 0xffff, RZ, 0xc0, !PT ;  /* 0x0000ffff025b7812 */ /* 0x000fe200078ec0ff */
[----:B------:R-:W-:Y:S01]  /*21390*/  IMAD.WIDE.U32 R106, R82, -0x2daee0ad, RZ ;  /* 0xd2511f53526a7825 */ /* 0x000fe200078e00ff */
[----:B------:R-:W-:Y:S03]  /*213a0*/  PRMT R2, R98, 0x7610, R2 ;  /* 0x0000761062027816 */ /* 0x000fe60000000002 */
[----:B------:R-:W-:Y:S01]  /*213b0*/  FADD.FTZ R82, R108, R94 ;  /* 0x0000005e6c527221 */ /* 0x000fe20000010000 */
[----:B------:R-:W-:Y:S01]  /*213c0*/  SHF.R.U32.HI R94, RZ, 0x10, R102 ;  /* 0x00000010ff5e7819 */ /* 0x000fe20000011666 */
[----:B------:R-:W-:Y:S01]  /*213d0*/  IMAD.WIDE.U32 R92, R92, -0x2daee0ad, RZ ;  /* 0xd2511f535c5c7825 */ /* 0x000fe200078e00ff */
[----:B------:R-:W-:Y:S02]  /*213e0*/  LOP3.LUT R88, R107, UR31, R88, 0x96, !PT ;  /* 0x0000001f6b587c12 */ /* 0x000fe4000f8e9658 */
[----:B------:R-:W-:Y:S02]  /*213f0*/  LOP3.LUT R94, R94, 0xff, RZ, 0xc0, !PT ;  /* 0x000000ff5e5e7812 */ /* 0x000fe400078ec0ff */
[----:B------:R-:W-:Y:S01]  /*21400*/  LOP3.LUT R106, R93, UR30, R106, 0x96, !PT ;  /* 0x0000001e5d6a7c12 */ /* 0x000fe2000f8e966a */
[----:B------:R-:W-:Y:S01]  /*21410*/  IMAD.WIDE.U32 R112, R88, -0x326172a9, RZ ;  /* 0xcd9e8d5758707825 */ /* 0x000fe200078e00ff */
[----:B------:R-:W-:Y:S01]  /*21420*/  LOP3.LUT R88, R102, 0xff, RZ, 0xc0, !PT ;  /* 0x000000ff66587812 */ /* 0x000fe200078ec0ff */
[----:B------:R-:W2:Y:S03]  /*21430*/  MUFU.EX2 R93, R222 ;  /* 0x000000de005d7308 */ /* 0x000ea60000000800 */
[----:B------:R-:W-:Y:S02]  /*21440*/  LOP3.LUT R96, R113, UR19, R90, 0x96, !PT ;  /* 0x0000001371607c12 */ /* 0x000fe4000f8e965a */
[C---:B------:R-:W-:Y:S01]  /*21450*/  F2FP.BF16.F32.PACK_AB R90, R99.reuse, R108 ;  /* 0x0000006c635a723e */ /* 0x040fe200000010ff */
[--C-:B------:R-:W-:Y:S01]  /*21460*/  FADD.FTZ R99, R99, R82.reuse ;  /* 0x0000005263637221 */ /* 0x100fe20000010000 */
[----:B------:R-:W-:Y:S01]  /*21470*/  PRMT R82, R83, 0x7632, R82 ;  /* 0x0000763253527816 */ /* 0x000fe20000000052 */
[----:B------:R-:W-:Y:S04]  /*21480*/  IMAD.WIDE.U32 R200, R96, -0x2daee0ad, RZ ;  /* 0xd2511f5360c87825 */ /* 0x000fe800078e00ff */
[----:B----4-:R-:W-:Y:S05]  /*21490*/  @!P4 HFMA2.BF16_V2 R122, -RZ.H0_H0, RZ.H0_H0, -R83.H0_H0 ;  /* 0x200000ffff7ac231 */ /* 0x010fea0000340953 */
[----:B------:R-:W-:Y:S01]  /*214a0*/  PRMT R194, R122, 0x7610, R194 ;  /* 0x000076107ac27816 */ /* 0x000fe200000000c2 */
[----:B------:R-:W-:Y:S01]  /*214b0*/  @!P0 HFMA2.BF16_V2 R121, -RZ.H0_H0, RZ.H0_H0, -R82.H0_H0 ;  /* 0x200000ffff798231 */ /* 0x000fe20000340952 */
[----:B------:R-:W-:Y:S01]  /*214c0*/  @!P4 STL.S16 [R1+0xdc], R122 ;  /* 0x0000dc7a0100c387 */ /* 0x000fe20000100600 */
[----:B------:R-:W-:Y:S01]  /*214d0*/  ISETP.LE.U32.AND P4, PT, R94, UR13, PT ;  /* 0x0000000d5e007c0c */ /* 0x000fe2000bf83070 */
[----:B------:R-:W-:Y:S01]  /*214e0*/  @!P1 HFMA2.BF16_V2 R120, -RZ.H0_H0, RZ.H0_H0, -R75.H0_H0 ;  /* 0x200000ffff789231 */ /* 0x000fe2000034094b */
[----:B------:R-:W-:Y:S01]  /*214f0*/  LOP3.LUT R94, R110, 0xff, RZ, 0xc0, !PT ;  /* 0x000000ff6e5e7812 */ /* 0x000fe200078ec0ff */
[----:B------:R-:W-:Y:S01]  /*21500*/  @!P0 STL.S16 [R1+0xd8], R121 ;  /* 0x0000d87901008387 */ /* 0x000fe20000100600 */
[----:B------:R-:W-:Y:S01]  /*21510*/  PRMT R195, R121, 0x7610, R195 ;  /* 0x0000761079c37816 */ /* 0x000fe200000000c3 */
[----:B------:R-:W-:Y:S01]  /*21520*/  @!P5 HFMA2.BF16_V2 R119, -RZ.H0_H0, RZ.H0_H0, -R74.H0_H0 ;  /* 0x200000ffff77d231 */ /* 0x000fe2000034094a */
[----:B------:R-:W-:Y:S01]  /*21530*/  PRMT R241, R120, 0x7610, R241 ;  /* 0x0000761078f17816 */ /* 0x000fe200000000f1 */
[----:B------:R-:W-:Y:S01]  /*21540*/  @!P1 STL.S16 [R1+0xc4], R120 ;  /* 0x0000c47801009387 */ /* 0x000fe20000100600 */
[----:B------:R-:W-:Y:S01]  /*21550*/  ISETP.LE.U32.AND P1, PT, R94, UR13, PT ;  /* 0x0000000d5e007c0c */ /* 0x000fe2000bf23070 */
[----:B------:R-:W-:Y:S01]  /*21560*/  @!P2 HFMA2.BF16_V2 R117, -RZ.H0_H0, RZ.H0_H0, -R76.H0_H0 ;  /* 0x200000ffff75a231 */ /* 0x000fe2000034094c */
[----:B------:R-:W-:Y:S01]  /*21570*/  PRMT R240, R119, 0x7610, R240 ;  /* 0x0000761077f07816 */ /* 0x000fe200000000f0 */
[----:B------:R3:W-:Y:S01]  /*21580*/  @!P5 STL.S16 [R1+0xc0], R119 ;  /* 0x0000c0770100d387 */ /* 0x0007e20000100600 */
[----:B------:R-:W-:Y:S01]  /*21590*/  ISETP.LE.U32.AND P5, PT, R91, UR13, PT ;  /* 0x0000000d5b007c0c */ /* 0x000fe2000bfa3070 */
[----:B------:R-:W-:Y:S01]  /*215a0*/  @!P6 HFMA2.BF16_V2 R109, -RZ.H0_H0, RZ.H0_H0, -R84.H0_H0 ;  /* 0x200000ffff6de231 */ /* 0x000fe20000340954 */
[----:B------:R-:W-:Y:S01]  /*215b0*/  PRMT R224, R117, 0x7610, R224 ;  /* 0x0000761075e07816 */ /* 0x000fe200000000e0 */
[----:B------:R4:W-:Y:S01]  /*215c0*/  @!P2 STL.S16 [R1+0xbc], R117 ;  /* 0x0000bc750100a387 */ /* 0x0009e20000100600 */
[----:B------:R-:W-:Y:S02]  /*215d0*/  SHF.R.U32.HI R91, RZ, 0x18, R102 ;  /* 0x00000018ff5b7819 */ /* 0x000fe40000011666 */
[----:B------:R-:W-:Y:S02]  /*215e0*/  PRMT R223, R109, 0x7610, R223 ;  /* 0x000076106ddf7816 */ /* 0x000fe400000000df */
[----:B------:R-:W-:Y:S02]  /*215f0*/  ISETP.LE.U32.AND P3, PT, R91, UR13, PT ;  /* 0x0000000d5b007c0c */ /* 0x000fe4000bf63070 */
[----:B------:R-:W-:Y:S02]  /*21600*/  LOP3.LUT R91, R110, 0xffff, RZ, 0xc0, !PT ;  /* 0x0000ffff6e5b7812 */ /* 0x000fe400078ec0ff */
[----:B------:R-:W-:Y:S02]  /*21610*/  PRMT R218, R195, 0x7610, R218 ;  /* 0x00007610c3da7816 */ /* 0x000fe400000000da */
[----:B------:R-:W-:Y:S01]  /*21620*/  SHF.R.U32.HI R91, RZ, 0x8, R91 ;  /* 0x00000008ff5b7819 */ /* 0x000fe2000001165b */
[----:B---3--:R-:W-:Y:S01]  /*21630*/  MUFU.EX2 R119, R220 ;  /* 0x000000dc00777308 */ /* 0x008fe20000000800 */
[----:B----4-:R1:W3:Y:S04]  /*21640*/  LDL.S16 R117, [R1+0xd0] ;  /* 0x0000d00001757983 */ /* 0x0102e80000100600 */
[----:B------:R4:W-:Y:S01]  /*21650*/  @!P6 STL.S16 [R1+0xb8], R109 ;  /* 0x0000b86d0100e387 */ /* 0x0009e20000100600 */
[----:B------:R-:W-:Y:S01]  /*21660*/  ISETP.LE.U32.AND P6, PT, R88, UR13, PT ;  /* 0x0000000d58007c0c */ /* 0x000fe2000bfc3070 */
[----:B--2---:R-:W-:Y:S01]  /*21670*/  FADD.FTZ R88, R93, R97 ;  /* 0x000000615d587221 */ /* 0x004fe20000010000 */
[C---:B------:R-:W-:Y:S02]  /*21680*/  F2FP.BF16.F32.PACK_AB R93, R125.reuse, R93 ;  /* 0x0000005d7d5d723e */ /* 0x040fe400000010ff */
[----:B------:R-:W-:Y:S01]  /*21690*/  MUFU.EX2 R97, R217 ;  /* 0x000000d900617308 */ /* 0x000fe20000000800 */
[--C-:B------:R-:W-:Y:S01]  /*216a0*/  FADD.FTZ R125, R125, R88.reuse ;  /* 0x000000587d7d7221 */ /* 0x100fe20000010000 */
[----:B------:R-:W-:Y:S08]  /*216b0*/  PRMT R88, R98, 0x7632, R88 ;  /* 0x0000763262587816 */ /* 0x000ff00000000058 */
[----:B------:R-:W-:Y:S01]  /*216c0*/  MUFU.EX2 R98, R214 ;  /* 0x000000d600627308 */ /* 0x000fe20000000800 */
[----:B------:R-:W-:Y:S01]  /*216d0*/  @P6 LOP3.LUT R183, R183, 0x200000, RZ, 0xfc, !PT ;  /* 0x00200000b7b76812 */ /* 0x000fe200078efcff */
[----:B------:R-:W-:Y:S03]  /*216e0*/  @!P6 HFMA2.BF16_V2 R118, -RZ.H0_H0, RZ.H0_H0, -R85.H0_H0 ;  /* 0x200000ffff76e231 */ /* 0x000fe60000340955 */
[----:B------:R-:W-:Y:S02]  /*216f0*/  LOP3.LUT R183, R183, 0xffbfffff, RZ, 0xc0, !PT ;  /* 0xffbfffffb7b77812 */ /* 0x000fe400078ec0ff */
[----:B------:R-:W-:Y:S01]  /*21700*/  PRMT R222, R118, 0x7610, R222 ;  /* 0x0000761076de7816 */ /* 0x000fe200000000de */
[----:B------:R2:W-:Y:S01]  /*21710*/  @!P6 STL.S16 [R1+0xd4], R118 ;  /* 0x0000d4760100e387 */ /* 0x0005e20000100600 */
[----:B------:R-:W-:Y:S02]  /*21720*/  @P5 LOP3.LUT R183, R183, 0x400000, RZ, 0xfc, !PT ;  /* 0x00400000b7b75812 */ /* 0x000fe400078efcff */
[----:B------:R-:W-:Y:S01]  /*21730*/  ISETP.LE.U32.AND P6, PT, R130, UR13, PT ;  /* 0x0000000d82007c0c */ /* 0x000fe2000bfc3070 */
[----:B------:R1:W3:Y:S01]  /*21740*/  LDL.S16 R108, [R1+0xc8] ;  /* 0x0000c800016c7983 */ /* 0x0002e20000100600 */
[----:B----4-:R-:W4:Y:S03]  /*21750*/  MUFU.EX2 R109, R219 ;  /* 0x000000db006d7308 */ /* 0x010f260000000800 */
[----:B------:R1:W3:Y:S01]  /*21760*/  LDL.S16 R107, [R1+0xb4] ;  /* 0x0000b400016b7983 */ /* 0x0002e20000100600 */
[----:B----4-:R-:W-:Y:S01]  /*21770*/  F2FP.BF16.F32.PACK_AB R96, R119, R109 ;  /* 0x0000006d7760723e */ /* 0x010fe200000010ff */
[----:B------:R-:W-:Y:S02]  /*21780*/  FADD.FTZ R94, R109, R101 ;  /* 0x000000656d5e7221 */ /* 0x000fe40000010000 */
[----:B--2---:R1:W2:Y:S02]  /*21790*/  LDL.S16 R118, [R1+0xcc] ;  /* 0x0000cc0001767983 */ /* 0x0042a40000100600 */
[----:B------:R-:W-:Y:S01]  /*217a0*/  FADD.FTZ R119, R119, R94 ;  /* 0x0000005e77777221 */ /* 0x000fe20000010000 */
[----:B------:R-:W-:Y:S01]  /*217b0*/  FADD.FTZ R94, R97, R104 ;  /* 0x00000068615e7221 */ /* 0x000fe20000010000 */
[C---:B------:R-:W-:Y:S01]  /*217c0*/  F2FP.BF16.F32.PACK_AB R97, R128.reuse, R97 ;  /* 0x000000618061723e */ /* 0x040fe200000010ff */
[----:B------:R-:W-:Y:S02]  /*217d0*/  IMAD.MOV.U32 R104, RZ, RZ, 0x7054 ;  /* 0x00007054ff687424 */ /* 0x000fe400078e00ff */
[--C-:B------:R-:W-:Y:S01]  /*217e0*/  FADD.FTZ R128, R128, R94.reuse ;  /* 0x0000005e80807221 */ /* 0x100fe20000010000 */
[----:B------:R-:W-:Y:S02]  /*217f0*/  PRMT R94, R93, 0x7632, R94 ;  /* 0x000076325d5e7816 */ /* 0x000fe4000000005e */
[----:B------:R-:W-:Y:S02]  /*21800*/  PRMT R126, R126, R104, UR13 ;  /* 0x0000000d7e7e7e16 */ /* 0x000fe40008000068 */
[----:B------:R-:W-:Y:S01]  /*21810*/  LOP3.LUT R104, R146, 0xff, RZ, 0xc0, !PT ;  /* 0x000000ff92687812 */ /* 0x000fe200078ec0ff */
[----:B---3--:R-:W-:Y:S05]  /*21820*/  @!P5 HFMA2.BF16_V2 R117, -RZ.H0_H0, RZ.H0_H0, -R3.H0_H0 ;  /* 0x200000ffff75d231 */ /* 0x008fea0000340903 */
[----:B------:R-:W-:Y:S01]  /*21830*/  PRMT R221, R117, 0x7610, R221 ;  /* 0x0000761075dd7816 */ /* 0x000fe200000000dd */
[----:B------:R3:W-:Y:S01]  /*21840*/  @!P5 STL.S16 [R1+0xd0], R117 ;  /* 0x0000d0750100d387 */ /* 0x0007e20000100600 */
[----:B------:R-:W-:Y:S03]  /*21850*/  @!P3 HFMA2.BF16_V2 R108, -RZ.H0_H0, RZ.H0_H0, -R88.H0_H0 ;  /* 0x200000ffff6cb231 */ /* 0x000fe60000340958 */
[----:B---3--:R1:W3:Y:S01]  /*21860*/  LDL.S16 R117, [R1+0xb0] ;  /* 0x0000b00001757983 */ /* 0x0082e20000100600 */
[----:B------:R-:W-:Y:S01]  /*21870*/  @!P1 HFMA2.BF16_V2 R107, -RZ.H0_H0, RZ.H0_H0, -R89.H0_H0 ;  /* 0x200000ffff6b9231 */ /* 0x000fe20000340959 */
[----:B------:R-:W-:Y:S04]  /*21880*/  PRMT R219, R108, 0x7610, R219 ;  /* 0x000076106cdb7816 */ /* 0x000fe800000000db */
[----:B------:R-:W-:Y:S01]  /*21890*/  PRMT R217, R107, 0x7610, R217 ;  /* 0x000076106bd97816 */ /* 0x000fe200000000d9 */
[----:B--2---:R-:W-:Y:S05]  /*218a0*/  @!P4 HFMA2.BF16_V2 R118, -RZ.H0_H0, RZ.H0_H0, -R2.H0_H0 ;  /* 0x200000ffff76c231 */ /* 0x004fea0000340902 */
[----:B------:R-:W-:Y:S01]  /*218b0*/  PRMT R220, R118, 0x7610, R220 ;  /* 0x0000761076dc7816 */ /* 0x000fe200000000dc */
[----:B------:R-:W-:Y:S04]  /*218c0*/  @!P4 STL.S16 [R1+0xcc], R118 ;  /* 0x0000cc760100c387 */ /* 0x000fe80000100600 */
[----:B------:R2:W-:Y:S04]  /*218d0*/  @!P3 STL.S16 [R1+0xc8], R108 ;  /* 0x0000c86c0100b387 */ /* 0x0005e80000100600 */
[----:B------:R4:W-:Y:S04]  /*218e0*/  @!P1 STL.S16 [R1+0xb4], R107 ;  /* 0x0000b46b01009387 */ /* 0x0009e80000100600 */
[----:B------:R1:W3:Y:S01]  /*218f0*/  LDL.S16 R121, [R1+0xe4] ;  /* 0x0000e40001797983 */ /* 0x0002e20000100600 */
[----:B--2---:R-:W-:Y:S02]  /*21900*/  LOP3.LUT R108, R201, UR25, R92, 0x96, !PT ;  /* 0x00000019c96c7c12 */ /* 0x004fe4000f8e965c */
[----:B------:R-:W-:Y:S02]  /*21910*/  LOP3.LUT R92, R91, 0xffff, RZ, 0xc0, !PT ;  /* 0x0000ffff5b5c7812 */ /* 0x000fe400078ec0ff */
[----:B------:R-:W-:Y:S01]  /*21920*/  PRMT R91, R89, 0x7632, R91 ;  /* 0x00007632595b7816 */ /* 0x000fe2000000005b */
[----:B----4-:R-:W-:Y:S01]  /*21930*/  IMAD.WIDE.U32 R106, R106, -0x326172a9, RZ ;  /* 0xcd9e8d576a6a7825 */ /* 0x010fe200078e00ff */
[----:B------:R-:W-:Y:S03]  /*21940*/  ISETP.LE.U32.AND P0, PT, R92, UR13, PT ;  /* 0x0000000d5c007c0c */ /* 0x000fe6000bf03070 */
[----:B------:R-:W-:Y:S01]  /*21950*/  FADD.FTZ R92, R98, R99 ;  /* 0x00000063625c7221 */ /* 0x000fe20000010000 */
[----:B------:R-:W-:Y:S01]  /*21960*/  F2FP.BF16.F32.PACK_AB R99, R127, R98 ;  /* 0x000000627f63723e */ /* 0x000fe200000010ff */
[----:B------:R-:W-:Y:S01]  /*21970*/  IMAD.WIDE.U32 R108, R108, -0x326172a9, RZ ;  /* 0xcd9e8d576c6c7825 */ /* 0x000fe200078e00ff */
[----:B------:R-:W-:Y:S03]  /*21980*/  LOP3.LUT R167, R107, UR26, R112, 0x96, !PT ;  /* 0x0000001a6ba77c12 */ /* 0x000fe6000f8e9670 */
[----:B------:R-:W-:Y:S01]  /*21990*/  FADD.FTZ R127, R127, R92 ;  /* 0x0000005c7f7f7221 */ /* 0x000fe20000010000 */
[----:B------:R-:W-:Y:S02]  /*219a0*/  SHF.R.U32.HI R92, RZ, 0x10, R110 ;  /* 0x00000010ff5c7819 */ /* 0x000fe4000001166e */
[----:B------:R-:W-:Y:S02]  /*219b0*/  LOP3.LUT R98, R109, UR23, R106, 0x96, !PT ;  /* 0x000000176d627c12 */ /* 0x000fe4000f8e966a */
[----:B------:R-:W-:Y:S02]  /*219c0*/  LOP3.LUT R118, R92, 0xff, RZ, 0xc0, !PT ;  /* 0x000000ff5c767812 */ /* 0x000fe400078ec0ff */
[----:B------:R-:W-:Y:S02]  /*219d0*/  LOP3.LUT R131, R98, 0xff, RZ, 0xc0, !PT ;  /* 0x000000ff62837812 */ /* 0x000fe400078ec0ff */
[----:B------:R-:W-:Y:S02]  /*219e0*/  ISETP.LE.U32.AND P5, PT, R118, UR13, PT ;  /* 0x0000000d76007c0c */ /* 0x000fe4000bfa3070 */
[----:B------:R-:W-:Y:S02]  /*219f0*/  ISETP.LE.U32.AND P2, PT, R131, UR13, PT ;  /* 0x0000000d83007c0c */ /* 0x000fe4000bf43070 */
[----:B------:R-:W-:Y:S02]  /*21a00*/  LOP3.LUT R73, R98, 0xffff, RZ, 0xc0, !PT ;  /* 0x0000ffff62497812 */ /* 0x000fe400078ec0ff */
[----:B------:R-:W-:Y:S02]  /*21a10*/  PRMT R92, R90, 0x7632, R92 ;  /* 0x000076325a5c7816 */ /* 0x000fe4000000005c */
[----:B------:R-:W-:Y:S02]  /*21a20*/  SHF.R.U32.HI R73, RZ, 0x8, R73 ;  /* 0x00000008ff497819 */ /* 0x000fe40000011649 */
[----:B------:R-:W-:Y:S04]  /*21a30*/  SHF.R.U32.HI R72, RZ, 0x10, R98 ;  /* 0x00000010ff487819 */ /* 0x000fe80000011662 */
[----:B------:R-:W-:Y:S01]  /*21a40*/  LOP3.LUT R124, R72, 0xff, RZ, 0xc0, !PT ;  /* 0x000000ff487c7812 */ /* 0x000fe200078ec0ff */
[----:B---3--:R-:W-:Y:S05]  /*21a50*/  @!P0 HFMA2.BF16_V2 R117, -RZ.H0_H0, RZ.H0_H0, -R91.H0_H0 ;  /* 0x200000ffff758231 */ /* 0x008fea000034095b */
[----:B------:R-:W-:Y:S01]  /*21a60*/  PRMT R216, R117, 0x7610, R216 ;  /* 0x0000761075d87816 */ /* 0x000fe200000000d8 */
[----:B------:R2:W-:Y:S04]  /*21a70*/  @!P0 STL.S16 [R1+0xb0], R117 ;  /* 0x0000b07501008387 */ /* 0x0005e80000100600 */
[----:B------:R1:W3:Y:S04]  /*21a80*/  LDL.S16 R112, [R1+0xe0] ;  /* 0x0000e00001707983 */ /* 0x0002e80000100600 */
[----:B------:R1:W4:Y:S04]  /*21a90*/  LDL.S16 R101, [R1+0xe8] ;  /* 0x0000e80001657983 */ /* 0x0003280000100600 */
[----:B------:R1:W4:Y:S04]  /*21aa0*/  LDL.S16 R120, [R1+0xf4] ;  /* 0x0000f40001787983 */ /* 0x0003280000100600 */
[----:B--2---:R1:W2:Y:S01]  /*21ab0*/  LDL.S16 R117, [R1+0xf0] ;  /* 0x0000f00001757983 */ /* 0x0042a20000100600 */
[----:B------:R-:W-:Y:S05]  /*21ac0*/  @!P5 HFMA2.BF16_V2 R121, -RZ.H0_H0, RZ.H0_H0, -R90.H0_H0 ;  /* 0x200000ffff79d231 */ /* 0x000fea000034095a */
[----:B------:R-:W-:Y:S01]  /*21ad0*/  PRMT R215, R121, 0x7610, R215 ;  /* 0x0000761079d77816 */ /* 0x000fe200000000d7 */
[----:B------:R1:W-:Y:S01]  /*21ae0*/  @!P5 STL.S16 [R1+0xe4], R121 ;  /* 0x0000e4790100d387 */ /* 0x0003e20000100600 */
[----:B------:R-:W-:Y:S02]  /*21af0*/  LOP3.LUT P5, RZ, R183, 0x400000, RZ, 0xc0, !PT ;  /* 0x00400000b7ff7812 */ /* 0x000fe400078ac0ff */
[----:B-1----:R-:W-:Y:S02]  /*21b00*/  LOP3.LUT R121, R73, 0xffff, RZ, 0xc0, !PT ;  /* 0x0000ffff49797812 */ /* 0x002fe400078ec0ff */
[----:B------:R-:W-:Y:S01]  /*21b10*/  LOP3.LUT R73, R151, UR39, R114, 0x96, !PT ;  /* 0x0000002797497c12 */ /* 0x000fe2000f8e9672 */
[----:B---3--:R-:W-:Y:S02]  /*21b20*/  @!P6 HFMA2.BF16_V2 R112, -RZ.H0_H0, RZ.H0_H0, -R92.H0_H0 ;  /* 0x200000ffff70e231 */ /* 0x008fe4000034095c */
[----:B----4-:R-:W-:Y:S03]  /*21b30*/  @!P2 HFMA2.BF16_V2 R101, -RZ.H0_H0, RZ.H0_H0, -R93.H0_H0 ;  /* 0x200000ffff65a231 */ /* 0x010fe6000034095d */
[----:B------:R-:W-:Y:S01]  /*21b40*/  PRMT R214, R112, 0x7610, R214 ;  /* 0x0000761070d67816 */ /* 0x000fe200000000d6 */
[----:B------:R-:W-:Y:S01]  /*21b50*/  @!P6 STL.S16 [R1+0xe0], R112 ;  /* 0x0000e0700100e387 */ /* 0x000fe20000100600 */
[----:B------:R-:W-:Y:S02]  /*21b60*/  ISETP.LE.U32.AND P6, PT, R121, UR13, PT ;  /* 0x0000000d79007c0c */ /* 0x000fe4000bfc3070 */
[----:B------:R-:W-:Y:S01]  /*21b70*/  PRMT R213, R101, 0x7610, R213 ;  /* 0x0000761065d57816 */ /* 0x000fe200000000d5 */
[----:B------:R1:W-:Y:S01]  /*21b80*/  @!P2 STL.S16 [R1+0xe8], R101 ;  /* 0x0000e8650100a387 */ /* 0x0003e20000100600 */
[----:B------:R-:W-:Y:S09]  /*21b90*/  ISETP.LE.U32.AND P2, PT, R124, UR13, PT ;  /* 0x0000000d7c007c0c */ /* 0x000ff2000bf43070 */
[----:B------:R-:W-:Y:S04]  /*21ba0*/  @!P6 HFMA2.BF16_V2 R120, -RZ.H0_H0, RZ.H0_H0, -R94.H0_H0 ;  /* 0x200000ffff78e231 */ /* 0x000fe8000034095e */
[----:B--2---:R-:W-:Y:S01]  /*21bb0*/  @!P2 HFMA2.BF16_V2 R117, -RZ.H0_H0, RZ.H0_H0, -R96.H0_H0 ;  /* 0x200000ffff75a231 */ /* 0x004fe20000340960 */
[----:B------:R-:W-:Y:S01]  /*21bc0*/  PRMT R212, R120, 0x7610, R212 ;  /* 0x0000761078d47816 */ /* 0x000fe200000000d4 */
[----:B------:R2:W-:Y:S01]  /*21bd0*/  @!P6 STL.S16 [R1+0xf4], R120 ;  /* 0x0000f4780100e387 */ /* 0x0005e20000100600 */
[----:B------:R-:W-:Y:S02]  /*21be0*/  ISETP.LE.U32.AND P6, PT, R163, UR13, PT ;  /* 0x0000000da3007c0c */ /* 0x000fe4000bfc3070 */
[----:B------:R-:W-:Y:S01]  /*21bf0*/  PRMT R211, R117, 0x7610, R211 ;  /* 0x0000761075d37816 */ /* 0x000fe200000000d3 */
[----:B------:R3:W-:Y:S04]  /*21c00*/  @!P2 STL.S16 [R1+0xf0], R117 ;  /* 0x0000f0750100a387 */ /* 0x0007e80000100600 */
[----:B------:R4:W4:Y:S01]  /*21c10*/  LDL.S16 R129, [R1+0xec] ;  /* 0x0000ec0001817983 */ /* 0x0009220000100600 */
[----:B-1----:R-:W-:Y:S01]  /*21c20*/  LOP3.LUT R101, R115, UR24, R132, 0x96, !PT ;  /* 0x0000001873657c12 */ /* 0x002fe2000f8e9684 */
[----:B------:R-:W-:Y:S01]  /*21c30*/  IMAD.WIDE.U32 R114, R73, -0x2daee0ad, RZ ;  /* 0xd2511f5349727825 */ /* 0x000fe200078e00ff */
[----:B------:R-:W-:Y:S01]  /*21c40*/  UIADD3 UR24, UR33, 0x646e171e, URZ ;  /* 0x646e171e21187890 */ /* 0x000fe2000fffe03f */
[----:B------:R1:W4:Y:S02]  /*21c50*/  LDL.S16 R139, [R1+0x108] ;  /* 0x00010800018b7983 */ /* 0x0003240000100600 */
[----:B------:R-:W-:Y:S05]  /*21c60*/  IMAD.WIDE.U32 R112, R101, -0x2daee0ad, RZ ;  /* 0xd2511f5365707825 */ /* 0x000fea00078e00ff */
[----:B------:R-:W-:Y:S02]  /*21c70*/  LOP3.LUT R0, R113, UR38, R136, 0x96, !PT ;  /* 0x0000002671007c12 */ /* 0x000fe4000f8e9688 */
[----:B------:R-:W-:Y:S01]  /*21c80*/  LOP3.LUT R101, R115, UR31, R112, 0x96, !PT ;  /* 0x0000001f73657c12 */ /* 0x000fe2000f8e9670 */
[----:B------:R1:W4:Y:S02]  /*21c90*/  LDL.S16 R136, [R1+0xf8] ;  /* 0x0000f80001887983 */ /* 0x0003240000100600 */
[----:B------:R-:W-:Y:S01]  /*21ca0*/  IMAD.WIDE.U32 R112, R0, -0x326172a9, RZ ;  /* 0xcd9e8d5700707825 */ /* 0x000fe200078e00ff */
[--C-:B--2---:R-:W-:Y:S02]  /*21cb0*/  LOP3.LUT R120, R103, UR24, R238.reuse, 0x96, !PT ;  /* 0x0000001867787c12 */ /* 0x104fe4000f8e96ee */
[----:B------:R-:W-:Y:S01]  /*21cc0*/  PRMT R238, R194, 0x7610, R238 ;  /* 0x00007610c2ee7816 */ /* 0x000fe200000000ee */
[----:B------:R-:W-:Y:S01]  /*21cd0*/  IMAD.WIDE.U32 R122, R101, -0x326172a9, RZ ;  /* 0xcd9e8d57657a7825 */ /* 0x000fe200078e00ff */
[----:B------:R-:W-:Y:S02]  /*21ce0*/  LOP3.LUT R72, R113, UR37, R150, 0x96, !PT ;  /* 0x0000002571487c12 */ /* 0x000fe4000f8e9696 */
[----:B------:R-:W-:Y:S01]  /*21cf0*/  LOP3.LUT R113, R102, 0xffff, RZ, 0xc0, !PT ;  /* 0x0000ffff66717812 */ /* 0x000fe200078ec0ff */
[----:B------:R-:W-:Y:S01]  /*21d00*/  FADD.FTZ R103, R137, R128 ;  /* 0x0000008089677221 */ /* 0x000fe20000010000 */
[----:B------:R-:W-:Y:S01]  /*21d10*/  LOP3.LUT R0, R123, UR19, R112, 0x96, !PT ;  /* 0x000000137b007c12 */ /* 0x000fe2000f8e9670 */
[----:B------:R-:W-:Y:S01]  /*21d20*/  UIADD3 UR19, UR32, -0x4ab325aa, URZ ;  /* 0xb54cda5620137890 */ /* 0x000fe2000fffe03f */
[----:B---3--:R-:W-:Y:S01]  /*21d30*/  SHF.R.U32.HI R117, RZ, 0x18, R102 ;  /* 0x00000018ff757819 */ /* 0x008fe20000011666 */
[----:B------:R-:W-:Y:S01]  /*21d40*/  IMAD.WIDE.U32 R72, R72, -0x2daee0ad, RZ ;  /* 0xd2511f5348487825 */ /* 0x000fe200078e00ff */
[----:B------:R-:W-:Y:S01]  /*21d50*/  LOP3.LUT R128, R111, UR24, R234, 0x96, !PT ;  /* 0x000000186f807c12 */ /* 0x000fe2000f8e96ea */
[----:B------:R-:W2:Y:S02]  /*21d60*/  MUFU.EX2 R123, R230 ;  /* 0x000000e6007b7308 */ /* 0x000ea40000000800 */
[----:B------:R-:W-:Y:S01]  /*21d70*/  LOP3.LUT R132, R109, UR19, R106, 0x96, !PT ;  /* 0x000000136d847c12 */ /* 0x000fe2000f8e966a */
[----:B------:R-:W-:Y:S01]  /*21d80*/  IMAD.WIDE.U32 R198, R0, -0x2daee0ad, RZ ;  /* 0xd2511f5300c67825 */ /* 0x000fe200078e00ff */
[----:B------:R-:W-:Y:S02]  /*21d90*/  LOP3.LUT R0, R147, UR19, R204, 0x96, !PT ;  /* 0x0000001393007c12 */ /* 0x000fe4000f8e96cc */
[----:B------:R-:W-:Y:S02]  /*21da0*/  LOP3.LUT R114, R73, UR30, R114, 0x96, !PT ;  /* 0x0000001e49727c12 */ /* 0x000fe4000f8e9672 */
[----:B------:R-:W-:Y:S02]  /*21db0*/  LOP3.LUT R107, R199, UR25, R72, 0x96, !PT ;  /* 0x00000019c76b7c12 */ /* 0x000fe4000f8e9648 */
[----:B------:R-:W3:Y:S01]  /*21dc0*/  MUFU.EX2 R112, R228 ;  /* 0x000000e400707308 */ /* 0x000ee20000000800 */
[----:B------:R-:W-:Y:S01]  /*21dd0*/  LOP3.LUT R72, R0, 0xffff, RZ, 0xc0, !PT ;  /* 0x0000ffff00487812 */ /* 0x000fe200078ec0ff */
[----:B------:R-:W-:Y:S01]  /*21de0*/  IMAD.WIDE.U32 R114, R114, -0x326172a9, RZ ;  /* 0xcd9e8d5772727825 */ /* 0x000fe200078e00ff */
[----:B------:R-:W-:Y:S02]  /*21df0*/  LOP3.LUT R73, R0, 0xff, RZ, 0xc0, !PT ;  /* 0x000000ff00497812 */ /* 0x000fe400078ec0ff */
[----:B------:R-:W-:Y:S01]  /*21e00*/  SHF.R.U32.HI R72, RZ, 0x8, R72 ;  /* 0x00000008ff487819 */ /* 0x000fe20000011648 */
[----:B------:R-:W-:Y:S01]  /*21e10*/  IMAD.WIDE.U32 R106, R107, -0x326172a9, RZ ;  /* 0xcd9e8d576b6a7825 */ /* 0x000fe200078e00ff */
[----:B------:R-:W-:Y:S02]  /*21e20*/  LOP3.LUT R193, R115, UR26, R122, 0x96, !PT ;  /* 0x0000001a73c17c12 */ /* 0x000fe4000f8e967a */
[----:B------:R-:W-:Y:S02]  /*21e30*/  PRMT R72, R73, 0x5410, R72 ;  /* 0x0000541049487816 */ /* 0x000fe40000000048 */
[--C-:B------:R-:W-:Y:S02]  /*21e40*/  SHF.R.U32.HI R73, RZ, 0x10, R0.reuse ;  /* 0x00000010ff497819 */ /* 0x100fe40000011600 */
[----:B------:R-:W-:Y:S02]  /*21e50*/  SHF.R.U32.HI R0, RZ, 0x18, R0 ;  /* 0x00000018ff007819 */ /* 0x000fe40000011600 */
[----:B------:R-:W-:Y:S02]  /*21e60*/  LOP3.LUT R73, R73, 0xff, RZ, 0xc0, !PT ;  /* 0x000000ff49497812 */ /* 0x000fe400078ec0ff */
[----:B------:R-:W-:Y:S01]  /*21e70*/  SHF.R.U32.HI R122, RZ, 0x18, R98 ;  /* 0x00000018ff7a7819 */ /* 0x000fe20000011662 */
[----:B--2---:R-:W-:Y:S01]  /*21e80*/  FADD.FTZ R98, R123, R125 ;  /* 0x0000007d7b627221 */ /* 0x004fe20000010000 */
[----:B------:R-:W-:Y:S02]  /*21e90*/  PRMT R73, R73, 0x5410, R0 ;  /* 0x0000541049497816 */ /* 0x000fe40000000000 */
[----:B------:R-:W-:Y:S02]  /*21ea0*/  LOP3.LUT R0, R146, 0xffff, RZ, 0xc0, !PT ;  /* 0x0000ffff92007812 */ /* 0x000fe400078ec0ff */
[----:B------:R-:W-:Y:S02]  /*21eb0*/  ISETP.LE.U32.AND P2, PT, R122, UR13, PT ;  /* 0x0000000d7a007c0c */ /* 0x000fe4000bf43070 */
[----:B------:R-:W-:Y:S02]  /*21ec0*/  SHF.R.U32.HI R101, RZ, 0x8, R0 ;  /* 0x00000008ff657819 */ /* 0x000fe40000011600 */
[--C-:B------:R-:W-:Y:S02]  /*21ed0*/  SHF.R.U32.HI R0, RZ, 0x10, R146.reuse ;  /* 0x00000010ff007819 */ /* 0x100fe40000011692 */
[----:B------:R-:W-:Y:S02]  /*21ee0*/  SHF.R.U32.HI R146, RZ, 0x18, R146 ;  /* 0x00000018ff927819 */ /* 0x000fe40000011692 */
[----:B------:R-:W-:Y:S02]  /*21ef0*/  LOP3.LUT R0, R0, 0xff, RZ, 0xc0, !PT ;  /* 0x000000ff00007812 */ /* 0x000fe400078ec0ff */
[----:B------:R-:W-:Y:S02]  /*21f00*/  PRMT R148, R104, 0x5410, R101 ;  /* 0x0000541068947816 */ /* 0x000fe40000000065 */
[----:B------:R-:W-:Y:S01]  /*21f10*/  PRMT R147, R0, 0x5410, R146 ;  /* 0x0000541000937816 */ /* 0x000fe20000000092 */
[----:B------:R-:W-:Y:S01]  /*21f20*/  MUFU.EX2 R104, R226 ;  /* 0x000000e200687308 */ /* 0x000fe20000000800 */
[----:B------:R-:W-:Y:S02]  /*21f30*/  PRMT R0, R96, 0x7632, R0 ;  /* 0x0000763260007816 */ /* 0x000fe40000000000 */
[----:B------:R-:W-:Y:S02]  /*21f40*/  LOP3.LUT R101, R107, UR23, R114, 0x96, !PT ;  /* 0x000000176b657c12 */ /* 0x000fe4000f8e9672 */
[----:B------:R-:W-:Y:S02]  /*21f50*/  SHF.R.U32.HI R115, RZ, 0x10, R102 ;  /* 0x00000010ff737819 */ /* 0x000fe40000011666 */
[C---:B------:R-:W-:Y:S01]  /*21f60*/  F2FP.BF16.F32.PACK_AB R102, R135.reuse, R123 ;  /* 0x0000007b8766723e */ /* 0x040fe200000010ff */
[----:B------:R-:W-:Y:S01]  /*21f70*/  FADD.FTZ R135, R135, R98 ;  /* 0x0000006287877221 */ /* 0x000fe20000010000 */
[C---:B------:R-:W-:Y:S01]  /*21f80*/  LOP3.LUT R123, R101.reuse, 0xff, RZ, 0xc0, !PT ;  /* 0x000000ff657b7812 */ /* 0x040fe200078ec0ff */
[----:B---3--:R-:W-:Y:S01]  /*21f90*/  FADD.FTZ R98, R112, R119 ;  /* 0x0000007770627221 */ /* 0x008fe20000010000 */
[----:B------:R-:W-:Y:S02]  /*21fa0*/  LOP3.LUT R77, R101, 0xffff, RZ, 0xc0, !PT ;  /* 0x0000ffff654d7812 */ /* 0x000fe400078ec0ff */
[C---:B------:R-:W-:Y:S01]  /*21fb0*/  F2FP.BF16.F32.PACK_AB R112, R134.reuse, R112 ;  /* 0x000000708670723e */ /* 0x040fe200000010ff */
[--C-:B------:R-:W-:Y:S01]  /*21fc0*/  FADD.FTZ R134, R134, R98.reuse ;  /* 0x0000006286867221 */ /* 0x100fe20000010000 */
[----:B------:R-:W-:Y:S02]  /*21fd0*/  SHF.R.U32.HI R77, RZ, 0x8, R77 ;  /* 0x00000008ff4d7819 */ /* 0x000fe4000001164d */
[----:B------:R-:W-:Y:S02]  /*21fe0*/  PRMT R98, R97, 0x7632, R98 ;  /* 0x0000763261627816 */ /* 0x000fe40000000062 */
[----:B------:R-:W-:Y:S02]  /*21ff0*/  LOP3.LUT R119, R77, 0xffff, RZ, 0xc0, !PT ;  /* 0x0000ffff4d777812 */ /* 0x000fe400078ec0ff */
[----:B------:R-:W-:Y:S02]  /*22000*/  SHF.R.U32.HI R125, RZ, 0x10, R101 ;  /* 0x00000010ff7d7819 */ /* 0x000fe40000011665 */
[--C-:B------:R-:W-:Y:S02]  /*22010*/  HSET2.LE.AND R72, R72, R126.reuse, PT ;  /* 0x0000007e48487233 */ /* 0x100fe40003803000 */
[----:B------:R-:W-:Y:S02]  /*22020*/  LOP3.LUT R125, R125, 0xff, RZ, 0xc0, !PT ;  /* 0x000000ff7d7d7812 */ /* 0x000fe400078ec0ff */
[----:B------:R-:W-:Y:S02]  /*22030*/  HSET2.LE.AND R73, R73, R126, PT ;  /* 0x0000007e49497233 */ /* 0x000fe40003803000 */
[----:B------:R-:W-:Y:S02]  /*22040*/  LOP3.LUT R72, R72, R142, RZ, 0xc0, !PT ;  /* 0x0000008e48487212 */ /* 0x000fe400078ec0ff */
[----:B------:R-:W-:Y:S02]  /*22050*/  LOP3.LUT R146, R110, 0xff, RZ, 0xc0, !PT ;  /* 0x000000ff6e927812 */ /* 0x000fe400078ec0ff */
[----:B------:R-:W-:Y:S02]  /*22060*/  LOP3.LUT R73, R73, R141, RZ, 0xc0, !PT ;  /* 0x0000008d49497212 */ /* 0x000fe400078ec0ff */
[--C-:B------:R-:W-:Y:S02]  /*22070*/  SHF.R.U32.HI R141, RZ, 0x10, R110.reuse ;  /* 0x00000010ff8d7819 */ /* 0x100fe4000001166e */
[----:B------:R-:W-:Y:S02]  /*22080*/  SHF.R.U32.HI R142, RZ, 0x18, R110 ;  /* 0x00000018ff8e7819 */ /* 0x000fe4000001166e */
[----:B------:R-:W-:Y:S02]  /*22090*/  LOP3.LUT R80, R106, 0xff, RZ, 0xc0, !PT ;  /* 0x000000ff6a507812 */ /* 0x000fe400078ec0ff */
[--C-:B------:R-:W-:Y:S02]  /*220a0*/  SHF.R.U32.HI R81, RZ, 0x18, R106.reuse ;  /* 0x00000018ff517819 */ /* 0x100fe4000001166a */
[--C-:B------:R-:W-:Y:S02]  /*220b0*/  SHF.R.U32.HI R194, RZ, 0x10, R106.reuse ;  /* 0x00000010ffc27819 */ /* 0x100fe4000001166a */
[----:B------:R-:W-:Y:S01]  /*220c0*/  SHF.R.U32.HI R195, RZ, 0x18, R106 ;  /* 0x00000018ffc37819 */ /* 0x000fe2000001166a */
[----:B----4-:R-:W-:Y:S05]  /*220d0*/  @!P2 HFMA2.BF16_V2 R129, -RZ.H0_H0, RZ.H0_H0, -R0.H0_H0 ;  /* 0x200000ffff81a231 */ /* 0x010fea0000340900 */
[----:B------:R-:W-:Y:S01]  /*220e0*/  PRMT R210, R129, 0x7610, R210 ;  /* 0x0000761081d27816 */ /* 0x000fe200000000d2 */
[----:B------:R2:W-:Y:S01]  /*220f0*/  @!P2 STL.S16 [R1+0xec], R129 ;  /* 0x0000ec810100a387 */ /* 0x0005e20000100600 */
[----:B------:R-:W-:Y:S03]  /*22100*/  ISETP.LE.U32.AND P2, PT, R123, UR13, PT ;  /* 0x0000000d7b007c0c */ /* 0x000fe6000bf43070 */
[----:B------:R1:W3:Y:S10]  /*22110*/  LDL.S16 R138, [R1+0x104] ;  /* 0x00010400018a7983 */ /* 0x0002f40000100600 */
[----:B------:R-:W-:Y:S05]  /*22120*/  @!P2 HFMA2.BF16_V2 R136, -RZ.H0_H0, RZ.H0_H0, -R97.H0_H0 ;  /* 0x200000ffff88a231 */ /* 0x000fea0000340961 */
[----:B------:R-:W-:Y:S01]  /*22130*/  PRMT R209, R136, 0x7610, R209 ;  /* 0x0000761088d17816 */ /* 0x000fe200000000d1 */
[----:B------:R4:W-:Y:S01]  /*22140*/  @!P2 STL.S16 [R1+0xf8], R136 ;  /* 0x0000f8880100a387 */ /* 0x0009e20000100600 */
[----:B------:R-:W-:Y:S01]  /*22150*/  ISETP.LE.U32.AND P2, PT, R119, UR13, PT ;  /* 0x0000000d77007c0c */ /* 0x000fe2000bf43070 */
[----:B--2---:R-:W2:Y:S11]  /*22160*/  MUFU.EX2 R129, R225 ;  /* 0x000000e100817308 */ /* 0x004eb60000000800 */
[----:B------:R-:W-:Y:S01]  /*22170*/  @!UPT UIADD3 URZ, URZ, URZ, URZ ;  /* 0x0000003f3f3ff290 */ /* 0x000fe2000fffe03f */
[----:B------:R-:W-:Y:S05]  /*22180*/  @!P2 HFMA2.BF16_V2 R139, -RZ.H0_H0, RZ.H0_H0, -R98.H0_H0 ;  /* 0x200000ffff8ba231 */ /* 0x000fea0000340962 */
[----:B------:R-:W-:Y:S01]  /*22190*/  PRMT R208, R139, 0x7610, R208 ;  /* 0x000076108bd07816 */ /* 0x000fe200000000d0 */
[----:B------:R1:W-:Y:S01]  /*221a0*/  @!P2 STL.S16 [R1+0x108], R139 ;  /* 0x0001088b0100a387 */ /* 0x0003e20000100600 */
[----:B------:R-:W-:Y:S01]  /*221b0*/  ISETP.LE.U32.AND P2, PT, R125, UR13, PT ;  /* 0x0000000d7d007c0c */ /* 0x000fe2000bf43070 */
[----:B--2---:R-:W-:Y:S01]  /*221c0*/  FADD.FTZ R77, R129, R127 ;  /* 0x0000007f814d7221 */ /* 0x004fe20000010000 */
[----:B------:R-:W-:Y:S02]  /*221d0*/  F2FP.BF16.F32.PACK_AB R150, R104, R129 ;  /* 0x000000816896723e */ /* 0x000fe400000010ff */
[----:B------:R-:W-:Y:S01]  /*221e0*/  LOP3.LUT R127, R108, 0xff, RZ, 0xc0, !PT ;  /* 0x000000ff6c7f7812 */ /* 0x000fe200078ec0ff */
[----:B----4-:R-:W2:Y:S01]  /*221f0*/  MUFU.EX2 R136, R229 ;  /* 0x000000e500887308 */ /* 0x010ea20000000800 */
[----:B------:R-:W-:Y:S01]  /*22200*/  LOP3.LUT R129, R107, UR19, R114, 0x96, !PT ;  /* 0x000000136b817c12 */ /* 0x000fe2000f8e9672 */
[----:B------:R-:W-:Y:S01]  /*22210*/  FADD.FTZ R199, R104, R77 ;  /* 0x0000004d68c77221 */ /* 0x000fe20000010000 */
[C---:B------:R-:W-:Y:S02]  /*22220*/  LOP3.LUT R77, R108.reuse, 0xffff, RZ, 0xc0, !PT ;  /* 0x0000ffff6c4d7812 */ /* 0x040fe400078ec0ff */
[----:B------:R-:W-:Y:S02]  /*22230*/  SHF.R.U32.HI R104, RZ, 0x10, R108 ;  /* 0x00000010ff687819 */ /* 0x000fe4000001166c */
[----:B------:R-:W-:Y:S02]  /*22240*/  SHF.R.U32.HI R79, RZ, 0x8, R77 ;  /* 0x00000008ff4f7819 */ /* 0x000fe4000001164d */
[----:B------:R-:W-:Y:S02]  /*22250*/  LOP3.LUT R77, R145, UR19, R166, 0x96, !PT ;  /* 0x00000013914d7c12 */ /* 0x000fe4000f8e96a6 */
[----:B------:R-:W-:Y:S02]  /*22260*/  LOP3.LUT R109, R108, 0xffff, RZ, 0xc0, !PT ;  /* 0x0000ffff6c6d7812 */ /* 0x000fe400078ec0ff */
[----:B------:R-:W-:Y:S02]  /*22270*/  LOP3.LUT R166, R106, 0xffff, RZ, 0xc0, !PT ;  /* 0x0000ffff6aa67812 */ /* 0x000fe400078ec0ff */
[----:B------:R-:W-:Y:S02]  /*22280*/  PRMT R114, R76, 0x5410, R84 ;  /* 0x000054104c727816 */ /* 0x000fe40000000054 */
[C---:B--2---:R-:W-:Y:S01]  /*22290*/  F2FP.BF16.F32.PACK_AB R149, R136.reuse, R137 ;  /* 0x000000898895723e */ /* 0x044fe200000010ff */
[----:B------:R-:W-:Y:S01]  /*222a0*/  FADD.FTZ R197, R136, R103 ;  /* 0x0000006788c57221 */ /* 0x000fe20000010000 */
[----:B------:R-:W-:Y:S02]  /*222b0*/  LOP3.LUT R103, R108, 0xff, RZ, 0xc0, !PT ;  /* 0x000000ff6c677812 */ /* 0x000fe400078ec0ff */
[--C-:B------:R-:W-:Y:S02]  /*222c0*/  SHF.R.U32.HI R136, RZ, 0x18, R108.reuse ;  /* 0x00000018ff887819 */ /* 0x100fe4000001166c */
[----:B------:R-:W-:Y:S02]  /*222d0*/  PRMT R202, R103, 0x5410, R79 ;  /* 0x0000541067ca7816 */ /* 0x000fe4000000004f */
[C---:B------:R-:W-:Y:S02]  /*222e0*/  LOP3.LUT R79, R77.reuse, 0xffff, RZ, 0xc0, !PT ;  /* 0x0000ffff4d4f7812 */ /* 0x040fe400078ec0ff */
[----:B------:R-:W-:Y:S02]  /*222f0*/  LOP3.LUT R103, R77, 0xff, RZ, 0xc0, !PT ;  /* 0x000000ff4d677812 */ /* 0x000fe400078ec0ff */
[----:B------:R-:W-:Y:S02]  /*22300*/  SHF.R.U32.HI R79, RZ, 0x8, R79 ;  /* 0x00000008ff4f7819 */ /* 0x000fe4000001164f */
[--C-:B-1----:R-:W-:Y:S02]  /*22310*/  SHF.R.U32.HI R139, RZ, 0x10, R108.reuse ;  /* 0x00000010ff8b7819 */ /* 0x102fe4000001166c */
[----:B------:R-:W-:Y:S02]  /*22320*/  PRMT R140, R103, 0x5410, R79 ;  /* 0x00005410678c7816 */ /* 0x000fe4000000004f */
[--C-:B------:R-:W-:Y:S02]  /*22330*/  SHF.R.U32.HI R103, RZ, 0x10, R77.reuse ;  /* 0x00000010ff677819 */ /* 0x100fe4000001164d */
[----:B------:R-:W-:Y:S02]  /*22340*/  SHF.R.U32.HI R79, RZ, 0x18, R77 ;  /* 0x00000018ff4f7819 */ /* 0x000fe4000001164d */
[----:B------:R-:W-:Y:S02]  /*22350*/  LOP3.LUT R77, R103, 0xff, RZ, 0xc0, !PT ;  /* 0x000000ff674d7812 */ /* 0x000fe400078ec0ff */
[----:B------:R-:W-:Y:S02]  /*22360*/  SHF.R.U32.HI R108, RZ, 0x18, R108 ;  /* 0x00000018ff6c7819 */ /* 0x000fe4000001166c */
[----:B------:R-:W-:Y:S02]  /*22370*/  PRMT R137, R77, 0x5410, R79 ;  /* 0x000054104d897816 */ /* 0x000fe4000000004f */
[C---:B------:R-:W-:Y:S02]  /*22380*/  LOP3.LUT R77, R144.reuse, 0xffff, RZ, 0xc0, !PT ;  /* 0x0000ffff904d7812 */ /* 0x040fe400078ec0ff */
[----:B------:R-:W-:Y:S02]  /*22390*/  LOP3.LUT R79, R144, 0xff, RZ, 0xc0, !PT ;  /* 0x000000ff904f7812 */ /* 0x000fe400078ec0ff */
[----:B------:R-:W-:Y:S02]  /*223a0*/  SHF.R.U32.HI R77, RZ, 0x8, R77 ;  /* 0x00000008ff4d7819 */ /* 0x000fe4000001164d */
[----:B------:R-:W-:Y:S02]  /*223b0*/  SHF.R.U32.HI R103, RZ, 0x8, R113 ;  /* 0x00000008ff677819 */ /* 0x000fe40000011671 */
[----:B------:R-:W-:Y:S02]  /*223c0*/  PRMT R145, R79, 0x5410, R77 ;  /* 0x000054104f917816 */ /* 0x000fe4000000004d */
[----:B------:R-:W-:Y:S02]  /*223d0*/  LOP3.LUT R79, R104, 0xff, RZ, 0xc0, !PT ;  /* 0x000000ff684f7812 */ /* 0x000fe400078ec0ff */
[----:B------:R-:W-:Y:S01]  /*223e0*/  SHF.R.U32.HI R77, RZ, 0x10, R144 ;  /* 0x00000010ff4d7819 */ /* 0x000fe20000011690 */
[----:B------:R-:W1:Y:S01]  /*223f0*/  MUFU.EX2 R104, R236 ;  /* 0x000000ec00687308 */ /* 0x000e620000000800 */
[----:B------:R-:W-:Y:S02]  /*22400*/  PRMT R201, R79, 0x5410, R108 ;  /* 0x000054104fc97816 */ /* 0x000fe4000000006c */
[--C-:B------:R-:W-:Y:S02]  /*22410*/  SHF.R.U32.HI R79, RZ, 0x18, R101.reuse ;  /* 0x00000018ff4f7819 */ /* 0x100fe40000011665 */
[----:B------:R-:W-:Y:S02]  /*22420*/  PRMT R101, R99, 0x7632, R101 ;  /* 0x0000763263657816 */ /* 0x000fe40000000065 */
[----:B------:R-:W-:Y:S02]  /*22430*/  SHF.R.U32.HI R144, RZ, 0x18, R144 ;  /* 0x00000018ff907819 */ /* 0x000fe40000011690 */
[----:B------:R-:W-:Y:S02]  /*22440*/  LOP3.LUT R77, R77, 0xff, RZ, 0xc0, !PT ;  /* 0x000000ff4d4d7812 */ /* 0x000fe400078ec0ff */
[----:B------:R-:W-:Y:S02]  /*22450*/  PRMT R151, R133, 0x5410, R103 ;  /* 0x0000541085977816 */ /* 0x000fe40000000067 */
[----:B------:R-:W-:Y:S02]  /*22460*/  PRMT R144, R77, 0x5410, R144 ;  /* 0x000054104d907816 */ /* 0x000fe40000000090 */
[----:B------:R-:W-:Y:S02]  /*22470*/  LOP3.LUT R77, R115, 0xff, RZ, 0xc0, !PT ;  /* 0x000000ff734d7812 */ /* 0x000fe400078ec0ff */
[----:B------:R-:W-:Y:S01]  /*22480*/  LOP3.LUT R133, R106, 0xffff, RZ, 0xc0, !PT ;  /* 0x0000ffff6a857812 */ /* 0x000fe200078ec0ff */
[----:B-1----:R-:W-:Y:S01]  /*22490*/  FADD.FTZ R78, R104, R135 ;  /* 0x00000087684e7221 */ /* 0x002fe20000010000 */
[----:B------:R-:W-:Y:S02]  /*224a0*/  PRMT R165, R77, 0x5410, R117 ;  /* 0x000054104da57816 */ /* 0x000fe40000000075 */
[----:B------:R-:W-:Y:S02]  /*224b0*/  SHF.R.U32.HI R77, RZ, 0x8, R109 ;  /* 0x00000008ff4d7819 */ /* 0x000fe4000001166d */
[----:B------:R-:W-:Y:S01]  /*224c0*/  PRMT R115, R75, 0x5410, R74 ;  /* 0x000054104b737816 */ /* 0x000fe2000000004a */
[----:B------:R-:W-:Y:S01]  /*224d0*/  MUFU.EX2 R109, R235 ;  /* 0x000000eb006d7308 */ /* 0x000fe20000000800 */
[----:B------:R-:W-:Y:S02]  /*224e0*/  LOP3.LUT R77, R77, 0xffff, RZ, 0xc0, !PT ;  /* 0x0000ffff4d4d7812 */ /* 0x000fe400078ec0ff */
[----:B------:R-:W-:Y:S02]  /*224f0*/  PRMT R103, R102, 0x7632, R103 ;  /* 0x0000763266677816 */ /* 0x000fe40000000067 */
[----:B------:R-:W-:Y:S02]  /*22500*/  PRMT R108, R85, 0x5410, R3 ;  /* 0x00005410556c7816 */ /* 0x000fe40000000003 */
[----:B------:R-:W-:Y:S02]  /*22510*/  @!P5 PRMT R3, R221, 0x5410, RZ ;  /* 0x00005410dd03d816 */ /* 0x000fe400000000ff */
[----:B------:R-:W-:Y:S02]  /*22520*/  ISETP.LE.U32.AND P5, PT, R118, UR13, PT ;  /* 0x0000000d76007c0c */ /* 0x000fe4000bfa3070 */
[----:B------:R-:W-:Y:S02]  /*22530*/  PRMT R118, R90, 0x5410, R92 ;  /* 0x000054105a767816 */ /* 0x000fe4000000005c */
[----:B------:R-:W-:Y:S02]  /*22540*/  PRMT R113, R2, 0x5410, R88 ;  /* 0x0000541002717816 */ /* 0x000fe40000000058 */
[----:B------:R-:W-:Y:S02]  /*22550*/  @!P4 PRMT R2, R220, 0x5410, RZ ;  /* 0x00005410dc02c816 */ /* 0x000fe400000000ff */
[----:B------:R-:W-:Y:S02]  /*22560*/  ISETP.LE.U32.AND P4, PT, R124, UR13, PT ;  /* 0x0000000d7c007c0c */ /* 0x000fe4000bf83070 */
[----:B------:R-:W-:Y:S02]  /*22570*/  @!P3 PRMT R88, R219, 0x5410, RZ ;  /* 0x00005410db58b816 */ /* 0x000fe400000000ff */
[----:B------:R-:W-:Y:S02]  /*22580*/  PRMT R124, R97, 0x5410, R98 ;  /* 0x00005410617c7816 */ /* 0x000fe40000000062 */
[----:B------:R-:W-:Y:S02]  /*22590*/  PRMT R117, R89, 0x5410, R91 ;  /* 0x0000541059757816 */ /* 0x000fe4000000005b */
[----:B------:R-:W-:Y:S02]  /*225a0*/  @!P0 PRMT R91, R216, 0x5410, RZ ;  /* 0x00005410d85b8816 */ /* 0x000fe400000000ff */
[----:B------:R-:W-:Y:S02]  /*225b0*/  ISETP.LE.U32.AND P0, PT, R125, UR13, PT ;  /* 0x0000000d7d007c0c */ /* 0x000fe4000bf03070 */
[----:B------:R-:W-:Y:S02]  /*225c0*/  PRMT R125, R99, 0x5410, R101 ;  /* 0x00005410637d7816 */ /* 0x000fe40000000065 */
[----:B------:R-:W-:Y:S02]  /*225d0*/  @!P5 PRMT R90, R215, 0x5410, RZ ;  /* 0x00005410d75ad816 */ /* 0x000fe400000000ff */
[----:B------:R-:W-:Y:S02]  /*225e0*/  ISETP.LE.U32.AND P5, PT, R131, UR13, PT ;  /* 0x0000000d83007c0c */ /* 0x000fe4000bfa3070 */
[----:B------:R-:W-:Y:S02]  /*225f0*/  @!P1 PRMT R89, R217, 0x5410, RZ ;  /* 0x00005410d9599816 */ /* 0x000fe400000000ff */
[----:B------:R-:W-:Y:S02]  /*22600*/  ISETP.LE.U32.AND P1, PT, R80, UR13, PT ;  /* 0x0000000d50007c0c */ /* 0x000fe4000bf23070 */
[--C-:B------:R-:W-:Y:S02]  /*22610*/  HSET2.LE.AND R80, R140, R126.reuse, PT ;  /* 0x0000007e8c507233 */ /* 0x100fe40003803000 */
[----:B------:R-:W-:Y:S03]  /*22620*/  PRMT R107, R149, 0x7632, R107 ;  /* 0x00007632956b7816 */ /* 0x000fe6000000006b */
[----:B------:R-:W-:Y:S01]  /*22630*/  LOP3.LUT R80, R80, R143, RZ, 0xc0, !PT ;  /* 0x0000008f50507212 */ /* 0x000fe200078ec0ff */
[----:B---3--:R-:W-:Y:S05]  /*22640*/  @!P2 HFMA2.BF16_V2 R138, -RZ.H0_H0, RZ.H0_H0, -R99.H0_H0 ;  /* 0x200000ffff8aa231 */ /* 0x008fea0000340963 */
[----:B------:R-:W-:Y:S01]  /*22650*/  PRMT R207, R138, 0x7610, R207 ;  /* 0x000076108acf7816 */ /* 0x000fe200000000cf */
[----:B------:R1:W-:Y:S01]  /*22660*/  @!P2 STL.S16 [R1+0x104], R138 ;  /* 0x0001048a0100a387 */ /* 0x0003e20000100600 */
[----:B------:R-:W-:Y:S02]  /*22670*/  ISETP.LE.U32.AND P2, PT, R79, UR13, PT ;  /* 0x0000000d4f007c0c */ /* 0x000fe4000bf43070 */
[----:B------:R-:W-:Y:S01]  /*22680*/  @!P0 PRMT R99, R207, 0x5410, RZ ;  /* 0x00005410cf638816 */ /* 0x000fe200000000ff */
[----:B------:R2:W3:Y:S04]  /*22690*/  LDL.S16 R204, [R1+0x10c] ;  /* 0x00010c0001cc7983 */ /* 0x0004e80000100600 */
[----:B------:R2:W4:Y:S04]  /*226a0*/  LDL.S16 R196, [R1+0x110] ;  /* 0x0001100001c47983 */ /* 0x0005280000100600 */
[----:B------:R2:W2:Y:S01]  /*226b0*/  LDL.S16 R203, [R1+0x114] ;  /* 0x0001140001cb7983 */ /* 0x0004a20000100600 */
[----:B-1----:R-:W-:Y:S02]  /*226c0*/  LOP3.LUT R138, R110, 0xffff, RZ, 0xc0, !PT ;  /* 0x0000ffff6e8a7812 */ /* 0x002fe400078ec0ff */
[----:B------:R-:W-:Y:S02]  /*226d0*/  PRMT R111, R83, 0x5410, R82 ;  /* 0x00005410536f7816 */ /* 0x000fe40000000052 */
[----:B------:R-:W-:Y:S02]  /*226e0*/  @!P6 PRMT R83, R238, 0x5410, RZ ;  /* 0x00005410ee53e816 */ /* 0x000fe400000000ff */
[----:B------:R-:W-:Y:S02]  /*226f0*/  ISETP.LE.U32.AND P6, PT, R162, UR13, PT ;  /* 0x0000000da2007c0c */ /* 0x000fe4000bfc3070 */
[----:B------:R-:W-:Y:S01]  /*22700*/  SHF.R.U32.HI R110, RZ, 0x10, R106 ;  /* 0x00000010ff6e7819 */ /* 0x000fe2000001166a */
[----:B------:R1:W-:Y:S10]  /*22710*/  STG.E.U16 desc[UR28][R154.64+0x20], R83 ;  /* 0x000020539a007986 */ /* 0x0003f4000c10151c */
[----:B------:R-:W-:Y:S02]  /*22720*/  @!P6 PRMT R75, R241, 0x5410, RZ ;  /* 0x00005410f14be816 */ /* 0x000fe400000000ff */
[----:B------:R-:W-:Y:S11]  /*22730*/  LOP3.LUT P6, RZ, R183, 0x200000, RZ, 0xc0, !PT ;  /* 0x00200000b7ff7812 */ /* 0x000ff600078cc0ff */
[----:B------:R-:W-:Y:S02]  /*22740*/  @!UPT UIADD3 URZ, URZ, URZ, URZ ;  /* 0x0000003f3f3ff290 */ /* 0x000fe4000fffe03f */
[----:B------:R-:W-:Y:S02]  /*22750*/  @!P6 PRMT R85, R222, 0x5410, RZ ;  /* 0x00005410de55e816 */ /* 0x000fe400000000ff */
[----:B------:R-:W-:Y:S01]  /*22760*/  ISETP.LE.U32.AND P6, PT, R130, UR13, PT ;  /* 0x0000000d82007c0c */ /* 0x000fe2000bfc3070 */
[----:B------:R-:W-:Y:S01]  /*22770*/  IMAD.WIDE.U32 R130, R167, -0x2daee0ad, RZ ;  /* 0xd2511f53a7827825 */ /* 0x000fe200078e00ff */
[--C-:B-1----:R-:W-:Y:S01]  /*22780*/  HSET2.LE.AND R83, R144, R126.reuse, PT ;  /* 0x0000007e90537233 */ /* 0x102fe20003803000 */
[----:B------:R-:W-:Y:S04]  /*22790*/  MUFU.EX2 R167, R249 ;  /* 0x000000f900a77308 */ /* 0x000fe80000000800 */
[----:B------:R-:W-:Y:S06]  /*227a0*/  LOP3.LUT R83, R83, R100, RZ, 0xc0, !PT ;  /* 0x0000006453537212 */ /* 0x000fec00078ec0ff */
[----:B------:R-:W-:Y:S02]  /*227b0*/  @!P6 PRMT R92, R214, 0x5410, RZ ;  /* 0x00005410d65ce816 */ /* 0x000fe400000000ff */
[----:B------:R-:W-:Y:S02]  /*227c0*/  ISETP.LE.U32.AND P6, PT, R121, UR13, PT ;  /* 0x0000000d79007c0c */ /* 0x000fe4000bfc3070 */
[----:B------:R-:W-:Y:S02]  /*227d0*/  PRMT R121, R93, 0x5410, R94 ;  /* 0x000054105d797816 */ /* 0x000fe4000000005e */
[----:B------:R-:W-:Y:S02]  /*227e0*/  @!P5 PRMT R93, R213, 0x5410, RZ ;  /* 0x00005410d55dd816 */ /* 0x000fe400000000ff */
[----:B------:R-:W-:Y:S02]  /*227f0*/  ISETP.LE.U32.AND P5, PT, R81, UR13, PT ;  /* 0x0000000d51007c0c */ /* 0x000fe4000bfa3070 */
[----:B------:R-:W-:Y:S05]  /*22800*/  HSET2.LE.AND R81, R137, R126, PT ;  /* 0x0000007e89517233 */ /* 0x000fea0003803000 */
[----:B------:R-:W-:Y:S02]  /*22810*/  @!P6 PRMT R94, R212, 0x5410, RZ ;  /* 0x00005410d45ee816 */ /* 0x000fe400000000ff */
[----:B------:R-:W-:Y:S02]  /*22820*/  ISETP.LE.U32.AND P6, PT, R122, UR13, PT ;  /* 0x0000000d7a007c0c */ /* 0x000fe4000bfc3070 */
[----:B------:R-:W-:Y:S02]  /*22830*/  PRMT R122, R96, 0x5410, R0 ;  /* 0x00005410607a7816 */ /* 0x000fe40000000000 */
[----:B------:R-:W-:Y:S02]  /*22840*/  @!P4 PRMT R96, R211, 0x5410, RZ ;  /* 0x00005410d360c816 */ /* 0x000fe400000000ff */
[----:B------:R-:W-:Y:S02]  /*22850*/  ISETP.LE.U32.AND P4, PT, R123, UR13, PT ;  /* 0x0000000d7b007c0c */ /* 0x000fe4000bf83070 */
[----:B------:R-:W-:Y:S02]  /*22860*/  PRMT R123, R102, 0x5410, R103 ;  /* 0x00005410667b7816 */ /* 0x000fe40000000067 */
[----:B------:R-:W-:Y:S03]  /*22870*/  LOP3.LUT R81, R81, R105, RZ, 0xc0, !PT ;  /* 0x0000006951517212 */ /* 0x000fe600078ec0ff */
[----:B------:R-:W-:Y:S02]  /*22880*/  @!P6 PRMT R0, R210, 0x5410, RZ ;  /* 0x00005410d200e816 */ /* 0x000fe400000000ff */
[----:B------:R-:W-:Y:S04]  /*22890*/  ISETP.LE.U32.AND P6, PT, R119, UR13, PT ;  /* 0x0000000d77007c0c */ /* 0x000fe8000bfc3070 */
[----:B------:R-:W-:Y:S09]  /*228a0*/  @!P4 PRMT R97, R209, 0x5410, RZ ;  /* 0x00005410d161c816 */ /* 0x000ff200000000ff */
[----:B------:R-:W-:Y:S02]  /*228b0*/  @!P6 PRMT R98, R208, 0x5410, RZ ;  /* 0x00005410d062e816 */ /* 0x000fe400000000ff */
[----:B------:R-:W-:Y:S01]  /*228c0*/  ISETP.LE.U32.AND P6, PT, R79, UR13, PT ;  /* 0x0000000d4f007c0c */ /* 0x000fe2000bfc3070 */
[----:B---3--:R-:W-:Y:S05]  /*228d0*/  @!P2 HFMA2.BF16_V2 R204, -RZ.H0_H0, RZ.H0_H0, -R101.H0_H0 ;  /* 0x200000ffffcca231 */ /* 0x008fea0000340965 */
[----:B------:R-:W-:Y:S01]  /*228e0*/  PRMT R206, R204, 0x7610, R206 ;  /* 0x00007610ccce7816 */ /* 0x000fe200000000ce */
[----:B------:R-:W-:Y:S01]  /*228f0*/  @!P2 STL.S16 [R1+0x10c], R204 ;  /* 0x00010ccc0100a387 */ /* 0x000fe20000100600 */
[----:B------:R-:W-:Y:S05]  /*22900*/  ISETP.LE.U32.AND P2, PT, R127, UR13, PT ;  /* 0x0000000d7f007c0c */ /* 0x000fea000bf43070 */
[----:B------:R-:W-:Y:S02]  /*22910*/  @!P6 PRMT R101, R206, 0x5410, RZ ;  /* 0x00005410ce65e816 */ /* 0x000fe400000000ff */
[C---:B------:R-:W-:Y:S06]  /*22920*/  ISETP.LE.U32.AND P6, PT, R77.reuse, UR13, PT ;  /* 0x0000000d4d007c0c */ /* 0x040fec000bfc3070 */
[----:B----4-:R-:W-:Y:S05]  /*22930*/  @!P2 HFMA2.BF16_V2 R196, -RZ.H0_H0, RZ.H0_H0, -R102.H0_H0 ;  /* 0x200000ffffc4a231 */ /* 0x010fea0000340966 */
[----:B------:R-:W-:Y:S01]  /*22940*/  PRMT R205, R196, 0x7610, R205 ;  /* 0x00007610c4cd7816 */ /* 0x000fe200000000cd */
[----:B------:R1:W-:Y:S01]  /*22950*/  @!P2 STL.S16 [R1+0x110], R196 ;  /* 0x000110c40100a387 */ /* 0x0003e20000100600 */
[----:B------:R-:W-:Y:S11]  /*22960*/  ISETP.LE.U32.AND P2, PT, R77, UR13, PT ;  /* 0x0000000d4d007c0c */ /* 0x000ff6000bf43070 */
[----:B------:R-:W-:Y:S02]  /*22970*/  @!UPT UIADD3 URZ, URZ, URZ, URZ ;  /* 0x0000003f3f3ff290 */ /* 0x000fe4000fffe03f */
[----:B--2---:R-:W-:Y:S05]  /*22980*/  @!P2 HFMA2.BF16_V2 R203, -RZ.H0_H0, RZ.H0_H0, -R103.H0_H0 ;  /* 0x200000ffffcba231 */ /* 0x004fea0000340967 */
[----:B------:R-:W-:Y:S01]  /*22990*/  PRMT R135, R203, 0x7610, R135 ;  /* 0x00007610cb877816 */ /* 0x000fe20000000087 */
[----:B------:R-:W-:Y:S03]  /*229a0*/  @!P2 STL.S16 [R1+0x114], R203 ;  /* 0x000114cb0100a387 */ /* 0x000fe60000100600 */
[----:B------:R-:W-:Y:S02]  /*229b0*/  @!P6 PRMT R103, R135, 0x5410, RZ ;  /* 0x000054108767e816 */ /* 0x000fe400000000ff */
[----:B-1----:R-:W-:Y:S02]  /*229c0*/  LOP3.LUT R196, R106, 0xff, RZ, 0xc0, !PT ;  /* 0x000000ff6ac47812 */ /* 0x002fe400078ec0ff */
[----:B------:R-:W1:Y:S02]  /*229d0*/  MUFU.EX2 R106, R237 ;  /* 0x000000ed006a7308 */ /* 0x000e640000000800 */
[C---:B-1----:R-:W-:Y:S01]  /*229e0*/  F2FP.BF16.F32.PACK_AB R104, R106.reuse, R104 ;  /* 0x000000686a68723e */ /* 0x042fe200000010ff */
[----:B------:R-:W-:Y:S01]  /*229f0*/  FADD.FTZ R204, R106, R78 ;  /* 0x0000004e6acc7221 */ /* 0x000fe20000010000 */
[----:B------:R-:W-:Y:S02]  /*22a00*/  IADD3 R106, P2, R152, -0x80, RZ ;  /* 0xffffff80986a7810 */ /* 0x000fe40007f5e0ff */
[----:B------:R-:W-:Y:S02]  /*22a10*/  PRMT R105, R104, 0x7632, R105 ;  /* 0x0000763268697816 */ /* 0x000fe40000000069 */
[----:B------:R-:W-:Y:S01]  /*22a20*/  IADD3.X R78, R153, -0x1, RZ, P2, !PT ;  /* 0xffffffff994e7810 */ /* 0x000fe200017fe4ff */
[----:B------:R1:W-:Y:S01]  /*22a30*/  STL [R1+0x100], R106 ;  /* 0x0001006a01007387 */ /* 0x0003e20000100800 */
[----:B------:R-:W-:Y:S03]  /*22a40*/  ISETP.LE.U32.AND P2, PT, R164, UR13, PT ;  /* 0x0000000da4007c0c */ /* 0x000fe6000bf43070 */
[----:B------:R2:W-:Y:S04]  /*22a50*/  STL [R1+0xfc], R78 ;  /* 0x0000fc4e01007387 */ /* 0x0005e80000100800 */
[----:B------:R3:W4:Y:S06]  /*22a60*/  LDL.S16 R119, [R1+0x5c] ;  /* 0x00005c0001777983 */ /* 0x00072c0000100600 */
[----:B------:R-:W-:Y:S02]  /*22a70*/  @!P2 PRMT R82, R218, 0x5410, RZ ;  /* 0x00005410da52a816 */ /* 0x000fe400000000ff */
[----:B------:R-:W-:Y:S03]  /*22a80*/  ISETP.LE.U32.AND P2, PT, R161, UR13, PT ;  /* 0x0000000da1007c0c */ /* 0x000fe6000bf43070 */
[----:B------:R3:W-:Y:S04]  /*22a90*/  STG.E.U16 desc[UR28][R154.64+0x22], R82 ;  /* 0x000022529a007986 */ /* 0x0007e8000c10151c */
[----:B------:R3:W-:Y:S01]  /*22aa0*/  STG.E.U16 desc[UR28][R158.64+0x1e], R75 ;  /* 0x00001e4b9e007986 */ /* 0x0007e2000c10151c */
[----:B-1----:R-:W1:Y:S05]  /*22ab0*/  MUFU.EX2 R106, R233 ;  /* 0x000000e9006a7308 */ /* 0x002e6a0000000800 */
[----:B------:R-:W-:Y:S01]  /*22ac0*/  @!P2 PRMT R74, R240, 0x5410, RZ ;  /* 0x00005410f04aa816 */ /* 0x000fe200000000ff */
[----:B--2---:R-:W-:Y:S01]  /*22ad0*/  FADD.FTZ R78, R109, R134 ;  /* 0x000000866d4e7221 */ /* 0x004fe20000010000 */
[C---:B------:R-:W-:Y:S02]  /*22ae0*/  LOP3.LUT P2, RZ, R183.reuse, 0x100000, RZ, 0xc0, !PT ;  /* 0x00100000b7ff7812 */ /* 0x040fe4000784c0ff */
[----:B------:R-:W-:Y:S01]  /*22af0*/  LOP3.LUT R183, R183, 0xfff7ffff, RZ, 0xc0, !PT ;  /* 0xfff7ffffb7b77812 */ /* 0x000fe200078ec0ff */
[----:B------:R2:W-:Y:S01]  /*22b00*/  STG.E.U16 desc[UR28][R158.64+0x20], R74 ;  /* 0x0000204a9e007986 */ /* 0x0005e2000c10151c */
[C---:B-1----:R-:W-:Y:S01]  /*22b10*/  F2FP.BF16.F32.PACK_AB R109, R106.reuse, R109 ;  /* 0x0000006d6a6d723e */ /* 0x042fe200000010ff */
[----:B------:R-:W-:Y:S08]  /*22b20*/  FADD.FTZ R203, R106, R78 ;  /* 0x0000004e6acb7221 */ /* 0x000ff00000010000 */
[----:B------:R-:W-:Y:S02]  /*22b30*/  @!P2 PRMT R76, R224, 0x5410, RZ ;  /* 0x00005410e04ca816 */ /* 0x000fe400000000ff */
[----:B------:R-:W-:Y:S01]  /*22b40*/  ISETP.LE.U32.AND P2, PT, R160, UR13, PT ;  /* 0x0000000da0007c0c */ /* 0x000fe2000bf43070 */
[----:B------:R-:W-:Y:S01]  /*22b50*/  IMAD.WIDE.U32 R160, R193, -0x2daee0ad, RZ ;  /* 0xd2511f53c1a07825 */ /* 0x000fe200078e00ff */
[--C-:B---3--:R-:W-:Y:S01]  /*22b60*/  HSET2.LE.AND R82, R145, R126.reuse, PT ;  /* 0x0000007e91527233 */ /* 0x108fe20003803000 */
[----:B------:R-:W-:Y:S01]  /*22b70*/  STG.E.U16 desc[UR28][R156.64+0x20], R76 ;  /* 0x0000204c9c007986 */ /* 0x000fe2000c10151c */
[--C-:B------:R-:W-:Y:S01]  /*22b80*/  HSET2.LE.AND R75, R147, R126.reuse, PT ;  /* 0x0000007e934b7233 */ /* 0x100fe20003803000 */
[----:B------:R-:W-:Y:S01]  /*22b90*/  MUFU.EX2 R193, R173 ;  /* 0x000000ad00c17308 */ /* 0x000fe20000000800 */
[----:B------:R-:W-:Y:S01]  /*22ba0*/  PRMT R106, R150, 0x7632, R106 ;  /* 0x00007632966a7816 */ /* 0x000fe2000000006a */
[----:B------:R-:W1:Y:S01]  /*22bb0*/  LDSM.16.MT88.4 R76, [R169+0x6000] ;  /* 0x00600000a94c783b */ /* 0x000e620000004200 */
[----:B------:R-:W-:Y:S02]  /*22bc0*/  LOP3.LUT R82, R82, R95, RZ, 0xc0, !PT ;  /* 0x0000005f52527212 */ /* 0x000fe400078ec0ff */
[----:B------:R-:W-:Y:S02]  /*22bd0*/  LOP3.LUT R95, R131, UR22, R200, 0x96, !PT ;  /* 0x00000016835f7c12 */ /* 0x000fe4000f8e96c8 */
[----:B------:R-:W-:Y:S02]  /*22be0*/  LOP3.LUT R75, R75, R87, RZ, 0xc0, !PT ;  /* 0x000000574b4b7212 */ /* 0x000fe400078ec0ff */
[----:B------:R-:W-:Y:S02]  /*22bf0*/  @!P2 PRMT R84, R223, 0x5410, RZ ;  /* 0x00005410df54a816 */ /* 0x000fe400000000ff */
[----:B--2---:R-:W-:Y:S02]  /*22c00*/  LOP3.LUT R74, R139, 0xff, RZ, 0xc0, !PT ;  /* 0x000000ff8b4a7812 */ /* 0x004fe400078ec0ff */
[----:B------:R-:W-:Y:S01]  /*22c10*/  ISETP.LE.U32.AND P2, PT, R136, UR13, PT ;  /* 0x0000000d88007c0c */ /* 0x000fe2000bf43070 */
[----:B------:R-:W-:Y:S01]  /*22c20*/  STG.E.U16 desc[UR28][R156.64+0x22], R84 ;  /* 0x000022549c007986 */ /* 0x000fe2000c10151c */
[----:B------:R-:W-:Y:S02]  /*22c30*/  ISETP.LE.U32.AND P3, PT, R74, UR13, PT ;  /* 0x0000000d4a007c0c */ /* 0x000fe4000bf63070 */
[----:B------:R-:W-:Y:S01]  /*22c40*/  LOP3.LUT R74, R110, 0xff, RZ, 0xc0, !PT ;  /* 0x000000ff6e4a7812 */ /* 0x000fe200078ec0ff */
[----:B------:R2:W3:Y:S01]  /*22c50*/  LDL.S16 R136, [R1+0x6c] ;  /* 0x00006c0001887983 */ /* 0x0004e20000100600 */
[----:B------:R-:W-:Y:S02]  /*22c60*/  PRMT R110, R112, 0x7632, R110 ;  /* 0x00007632706e7816 */ /* 0x000fe4000000006e */
[----:B------:R-:W-:Y:S01]  /*22c70*/  ISETP.LE.U32.AND P4, PT, R74, UR13, PT ;  /* 0x0000000d4a007c0c */ /* 0x000fe2000bf83070 */
[----:B------:R-:W-:Y:S01]  /*22c80*/  STG.E.U16 desc[UR28][R152.64+0x30], R85 ;  /* 0x0000305598007986 */ /* 0x000fe2000c10151c */
[----:B------:R-:W-:Y:S02]  /*22c90*/  SHF.R.U32.HI R74, RZ, 0x8, R133 ;  /* 0x00000008ff4a7819 */ /* 0x000fe40000011685 */
[----:B------:R-:W-:Y:S01]  /*22ca0*/  SHF.R.U32.HI R87, RZ, 0x8, R138 ;  /* 0x00000008ff577819 */ /* 0x000fe2000001168a */
[----:B------:R2:W2:Y:S01]  /*22cb0*/  LDL.S16 R133, [R1+0x98] ;  /* 0x0000980001857983 */ /* 0x0004a20000100600 */
[----:B------:R-:W-:Y:S02]  /*22cc0*/  @P2 LOP3.LUT R183, R183, 0x80000, RZ, 0xfc, !PT ;  /* 0x00080000b7b72812 */ /* 0x000fe400078efcff */
[----:B------:R-:W-:Y:S01]  /*22cd0*/  ISETP.LE.U32.AND P2, PT, R127, UR13, PT ;  /* 0x0000000d7f007c0c */ /* 0x000fe2000bf43070 */
[----:B------:R1:W-:Y:S01]  /*22ce0*/  STG.E.U16 desc[UR28][R152.64+0x32], R3 ;  /* 0x0000320398007986 */ /* 0x0003e2000c10151c */
[----:B------:R-:W-:Y:S02]  /*22cf0*/  LOP3.LUT R74, R74, 0xffff, RZ, 0xc0, !PT ;  /* 0x0000ffff4a4a7812 */ /* 0x000fe400078ec0ff */
[----:B------:R-:W-:Y:S01]  /*22d00*/  PRMT R146, R146, 0x5410, R87 ;  /* 0x0000541092927816 */ /* 0x000fe20000000057 */
[----:B------:R1:W-:Y:S01]  /*22d10*/  STG.E.U16 desc[UR28][R154.64+0x30], R2 ;  /* 0x000030029a007986 */ /* 0x0003e2000c10151c */
[----:B------:R-:W-:Y:S02]  /*22d20*/  ISETP.LE.U32.AND P0, PT, R74, UR13, PT ;  /* 0x0000000d4a007c0c */ /* 0x000fe4000bf03070 */
[----:B------:R-:W-:Y:S01]  /*22d30*/  HSET2.LE.AND R74, R148, R126, PT ;  /* 0x0000007e944a7233 */ /* 0x000fe20003803000 */
[----:B------:R-:W-:Y:S04]  /*22d40*/  STG.E.U16 desc[UR28][R154.64+0x32], R88 ;  /* 0x000032589a007986 */ /* 0x000fe8000c10151c */
[----:B------:R-:W-:Y:S01]  /*22d50*/  @!P2 PRMT R102, R205, 0x5410, RZ ;  /* 0x00005410cd66a816 */ /* 0x000fe200000000ff */
[----:B------:R-:W-:Y:S01]  /*22d60*/  STG.E.U16 desc[UR28][R158.64+0x2e], R89 ;  /* 0x00002e599e007986 */ /* 0x000fe2000c10151c */
[----:B------:R-:W-:Y:S02]  /*22d70*/  LOP3.LUT P2, RZ, R183, 0x80000, RZ, 0xc0, !PT ;  /* 0x00080000b7ff7812 */ /* 0x000fe4000784c0ff */
[----:B------:R-:W-:Y:S01]  /*22d80*/  LOP3.LUT R74, R74, R86, RZ, 0xc0, !PT ;  /* 0x000000564a4a7212 */ /* 0x000fe200078ec0ff */
[----:B------:R-:W-:Y:S01]  /*22d90*/  STG.E.U16 desc[UR28][R158.64+0x30], R91 ;  /* 0x0000305b9e007986 */ /* 0x000fe2000c10151c */
[----:B------:R-:W-:Y:S03]  /*22da0*/  LOP3.LUT R86, R141, 0xff, RZ, 0xc0, !PT ;  /* 0x000000ff8d567812 */ /* 0x000fe600078ec0ff */
[----:B------:R-:W-:Y:S01]  /*22db0*/  STG.E.U16 desc[UR28][R156.64+0x32], R92 ;  /* 0x0000325c9c007986 */ /* 0x000fe2000c10151c */
[----:B------:R-:W-:Y:S01]  /*22dc0*/  PRMT R142, R86, 0x5410, R142 ;  /* 0x00005410568e7816 */ /* 0x000fe2000000008e */
[-C--:B-1----:R-:W-:Y:S02]  /*22dd0*/  HMMA.16816.F32.BF16 R4, R72, R76.reuse, R4 ;  /* 0x0000004c4804723c */ /* 0x082fe40000041804 */
[----:B------:R-:W1:Y:S03]  /*22de0*/  LDSM.16.MT88.4 R84, [R172+0x6000] ;  /* 0x00600000ac54783b */ /* 0x000e660000004200 */
[----:B------:R-:W-:Y:S01]  /*22df0*/  LOP3.LUT R3, R95, 0xff, RZ, 0xc0, !PT ;  /* 0x000000ff5f037812 */ /* 0x000fe200078ec0ff */
[C---:B------:R-:W-:Y:S04]  /*22e00*/  HMMA.16816.F32.BF16 R8, R80.reuse, R76, R8 ;  /* 0x0000004c5008723c */ /* 0x040fe80000041808 */
[----:B------:R-:W-:Y:S01]  /*22e10*/  ISETP.LE.U32.AND P6, PT, R3, UR13, PT ;  /* 0x0000000d03007c0c */ /* 0x000fe2000bfc3070 */
[----:B------:R-:W-:Y:S01]  /*22e20*/  STG.E.U16 desc[UR28][R156.64+0x30], R90 ;  /* 0x0000305a9c007986 */ /* 0x000fe2000c10151c */
[C---:B------:R-:W-:Y:S01]  /*22e30*/  LOP3.LUT R2, R120.reuse, 0xffff, RZ, 0xc0, !PT ;  /* 0x0000ffff78027812 */ /* 0x040fe200078ec0ff */
[-C--:B------:R-:W-:Y:S02]  /*22e40*/  HMMA.16816.F32.BF16 R12, R80, R78.reuse, R12 ;  /* 0x0000004e500c723c */ /* 0x080fe4000004180c */
[----:B------:R-:W-:Y:S02]  /*22e50*/  STG.E.U16 desc[UR28][R152.64+0x40], R93 ;  /* 0x0000405d98007986 */ /* 0x000fe4000c10151c */
[----:B------:R-:W-:Y:S02]  /*22e60*/  LOP3.LUT R3, R120, 0xff, RZ, 0xc0, !PT ;  /* 0x000000ff78037812 */ /* 0x000fe400078ec0ff */
[----:B------:R-:W-:Y:S01]  /*22e70*/  SHF.R.U32.HI R2, RZ, 0x8, R2 ;  /* 0x00000008ff027819 */ /* 0x000fe20000011602 */
[----:B------:R-:W-:Y:S01]  /*22e80*/  STG.E.U16 desc[UR28][R152.64+0x42], R94 ;  /* 0x0000425e98007986 */ /* 0x000fe2000c10151c */
[----:B------:R-:W-:Y:S01]  /*22e90*/  LOP3.LUT R77, R128, 0xffff, RZ, 0xc0, !PT ;  /* 0x0000ffff804d7812 */ /* 0x000fe200078ec0ff */
[C---:B------:R-:W-:Y:S02]  /*22ea0*/  HMMA.16816.F32.BF16 R16, R72.reuse, R78, R16 ;  /* 0x0000004e4810723c */ /* 0x040fe40000041810 */
[----:B------:R1:W-:Y:S02]  /*22eb0*/  STG.E.U16 desc[UR28][R154.64+0x42], R0 ;  /* 0x000042009a007986 */ /* 0x0003e4000c10151c */
[----:B------:R-:W-:Y:S02]  /*22ec0*/  PRMT R135, R3, 0x5410, R2 ;  /* 0x0000541003877816 */ /* 0x000fe40000000002 */
[----:B------:R-:W-:Y:S01]  /*22ed0*/  PRMT R3, R149, 0x7610, R3 ;  /* 0x0000761095037816 */ /* 0x000fe20000000003 */
[----:B------:R1:W-:Y:S01]  /*22ee0*/  STG.E.U16 desc[UR28][R154.64+0x40], R96 ;  /* 0x000040609a007986 */ /* 0x0003e2000c10151c */
[--C-:B------:R-:W-:Y:S03]  /*22ef0*/  SHF.R.U32.HI R2, RZ, 0x10, R120.reuse ;  /* 0x00000010ff027819 */ /* 0x100fe60000011678 */
[----:B------:R-:W-:Y:S01]  /*22f00*/  SHF.R.U32.HI R120, RZ, 0x18, R120 ;  /* 0x00000018ff787819 */ /* 0x000fe20000011678 */
[----:B------:R-:W-:Y:S01]  /*22f10*/  STG.E.U16 desc[UR28][R158.64+0x3e], R97 ;  /* 0x00003e619e007986 */ /* 0x000fe2000c10151c */
[----:B------:R-:W-:Y:S02]  /*22f20*/  LOP3.LUT R2, R2, 0xff, RZ, 0xc0, !PT ;  /* 0x000000ff02027812 */ /* 0x000fe400078ec0ff */
[----:B------:R-:W-:Y:S01]  /*22f30*/  LOP3.LUT R76, R128, 0xff, RZ, 0xc0, !PT ;  /* 0x000000ff804c7812 */ /* 0x000fe200078ec0ff */
[----:B------:R-:W-:Y:S01]  /*22f40*/  STG.E.U16 desc[UR28][R158.64+0x40], R98 ;  /* 0x000040629e007986 */ /* 0x000fe2000c10151c */
[----:B------:R-:W-:Y:S02]  /*22f50*/  SHF.R.U32.HI R77, RZ, 0x8, R77 ;  /* 0x00000008ff4d7819 */ /* 0x000fe4000001164d */
[----:B------:R-:W-:Y:S01]  /*22f60*/  PRMT R134, R2, 0x5410, R120 ;  /* 0x0000541002867816 */ /* 0x000fe20000000078 */
[----:B------:R-:W-:Y:S01]  /*22f70*/  STG.E.U16 desc[UR28][R156.64+0x40], R99 ;  /* 0x000040639c007986 */ /* 0x000fe2000c10151c */
[----:B------:R-:W-:Y:S01]  /*22f80*/  LOP3.LUT R2, R95, 0xffff, RZ, 0xc0, !PT ;  /* 0x0000ffff5f027812 */ /* 0x000fe200078ec0ff */
[-C--:B-1----:R-:W-:Y:S02]  /*22f90*/  HMMA.16816.F32.BF16 R20, R72, R84.reuse, R20 ;  /* 0x000000544814723c */ /* 0x082fe40000041814 */
[----:B------:R-:W-:Y:S01]  /*22fa0*/  STG.E.U16 desc[UR28][R156.64+0x42], R101 ;  /* 0x000042659c007986 */ /* 0x000fe2000c10151c */
[----:B------:R-:W-:Y:S03]  /*22fb0*/  SHF.R.U32.HI R2, RZ, 0x8, R2 ;  /* 0x00000008ff027819 */ /* 0x000fe60000011602 */
[----:B------:R-:W-:Y:S01]  /*22fc0*/  STG.E.U16 desc[UR28][R152.64+0x50], R102 ;  /* 0x0000506698007986 */ /* 0x000fe2000c10151c */
[----:B------:R-:W-:Y:S01]  /*22fd0*/  LOP3.LUT R88, R2, 0xffff, RZ, 0xc0, !PT ;  /* 0x0000ffff02587812 */ /* 0x000fe200078ec0ff */
[C---:B------:R-:W-:Y:S02]  /*22fe0*/  HMMA.16816.F32.BF16 R24, R80.reuse, R84, R24 ;  /* 0x000000545018723c */ /* 0x040fe40000041818 */
[----:B------:R-:W-:Y:S02]  /*22ff0*/  STG.E.U16 desc[UR28][R152.64+0x52], R103 ;  /* 0x0000526798007986 */ /* 0x000fe4000c10151c */
[--C-:B------:R-:W-:Y:S02]  /*23000*/  SHF.R.U32.HI R2, RZ, 0x18, R95.reuse ;  /* 0x00000018ff027819 */ /* 0x100fe4000001165f */
[----:B------:R-:W-:Y:S01]  /*23010*/  LOP3.LUT R0, R194, 0xff, RZ, 0xc0, !PT ;  /* 0x000000ffc2007812 */ /* 0x000fe200078ec0ff */
[-C--:B------:R-:W-:Y:S01]  /*23020*/  HMMA.16816.F32.BF16 R28, R80, R86.reuse, R28 ;  /* 0x00000056501c723c */ /* 0x080fe2000004181c */
[----:B------:R-:W-:Y:S03]  /*23030*/  MUFU.EX2 R194, R250 ;  /* 0x000000fa00c27308 */ /* 0x000fe60000000800 */
[----:B------:R-:W-:Y:S02]  /*23040*/  SHF.R.U32.HI R84, RZ, 0x10, R95 ;  /* 0x00000010ff547819 */ /* 0x000fe4000001165f */
[----:B------:R-:W-:Y:S01]  /*23050*/  LOP3.LUT R96, R130, 0xffff, RZ, 0xc0, !PT ;  /* 0x0000ffff82607812 */ /* 0x000fe200078ec0ff */
[C---:B------:R-:W-:Y:S04]  /*23060*/  HMMA.16816.F32.BF16 R32, R72.reuse, R86, R32 ;  /* 0x000000564820723c */ /* 0x040fe80000041820 */
[----:B------:R-:W-:Y:S01]  /*23070*/  LOP3.LUT R84, R84, 0xff, RZ, 0xc0, !PT ;  /* 0x000000ff54547812 */ /* 0x000fe200078ec0ff */
[----:B----4-:R-:W-:Y:S06]  /*23080*/  @!P3 HFMA2.BF16_V2 R119, -RZ.H0_H0, RZ.H0_H0, -R112.H0_H0 ;  /* 0x200000ffff77b231 */ /* 0x010fec0000340970 */
[----:B------:R-:W-:Y:S01]  /*23090*/  PRMT R100, R119, 0x7610, R100 ;  /* 0x0000761077647816 */ /* 0x000fe20000000064 */
[----:B------:R1:W-:Y:S04]  /*230a0*/  @!P3 STL.S16 [R1+0x5c], R119 ;  /* 0x00005c770100b387 */ /* 0x0003e80000100600 */
[----:B------:R4:W4:Y:S01]  /*230b0*/  LDL.S16 R127, [R1+0x68] ;  /* 0x00006800017f7983 */ /* 0x0009220000100600 */
[----:B-1----:R-:W-:Y:S02]  /*230c0*/  PRMT R119, R112, 0x5410, R110 ;  /* 0x0000541070777816 */ /* 0x002fe4000000006e */
[----:B------:R-:W-:Y:S02]  /*230d0*/  @!P3 PRMT R112, R100, 0x5410, RZ ;  /* 0x000054106470b816 */ /* 0x000fe400000000ff */
[----:B------:R-:W-:Y:S01]  /*230e0*/  ISETP.LE.U32.AND P3, PT, R2, UR13, PT ;  /* 0x0000000d02007c0c */ /* 0x000fe2000bf63070 */
[----:B------:R1:W4:Y:S01]  /*230f0*/  LDL.S16 R100, [R1+0x64] ;  /* 0x0000640001647983 */ /* 0x0003220000100600 */
[----:B------:R-:W-:Y:S02]  /*23100*/  PRMT R2, R150, 0x7610, R2 ;  /* 0x0000761096027816 */ /* 0x000fe40000000002 */
[----:B------:R-:W1:Y:S01]  /*23110*/  MUFU.EX2 R150, R244 ;  /* 0x000000f400967308 */ /* 0x000e620000000800 */
[----:B------:R-:W-:Y:S01]  /*23120*/  STG.E.U16 desc[UR28][R154.64+0x50], R112 ;  /* 0x000050709a007986 */ /* 0x000fe2000c10151c */
[----:B-1----:R-:W-:Y:S01]  /*23130*/  FADD.FTZ R162, R150, R199 ;  /* 0x000000c796a27221 */ /* 0x002fe20000010000 */
[----:B---3--:R-:W-:Y:S02]  /*23140*/  @!P1 HFMA2.BF16_V2 R136, -RZ.H0_H0, RZ.H0_H0, -R3.H0_H0 ;  /* 0x200000ffff889231 */ /* 0x008fe40000340903 */
[----:B--2---:R-:W-:Y:S05]  /*23150*/  @!P2 HFMA2.BF16_V2 R133, -RZ.H0_H0, RZ.H0_H0, -R110.H0_H0 ;  /* 0x200000ffff85a231 */ /* 0x004fea000034096e */
[----:B------:R-:W-:Y:S01]  /*23160*/  PRMT R120, R133, 0x7610, R120 ;  /* 0x0000761085787816 */ /* 0x000fe20000000078 */
[----:B------:R1:W-:Y:S03]  /*23170*/  @!P2 STL.S16 [R1+0x98], R133 ;  /* 0x000098850100a387 */ /* 0x0003e60000100600 */
[----:B------:R-:W-:Y:S01]  /*23180*/  @!P2 PRMT R110, R120, 0x5410, RZ ;  /* 0x00005410786ea816 */ /* 0x000fe200000000ff */
[----:B------:R2:W-:Y:S01]  /*23190*/  @!P1 STL.S16 [R1+0x6c], R136 ;  /* 0x00006c8801009387 */ /* 0x0005e20000100600 */
[----:B------:R-:W-:Y:S03]  /*231a0*/  PRMT R120, R3, 0x5410, R107 ;  /* 0x0000541003787816 */ /* 0x000fe6000000006b */
[----:B------:R3:W3:Y:S04]  /*231b0*/  LDL.S16 R137, [R1+0x60] ;  /* 0x0000600001897983 */ /* 0x0006e80000100600 */
[----:B------:R-:W-:Y:S01]  /*231c0*/  STG.E.U16 desc[UR28][R154.64+0x52], R110 ;  /* 0x0000526e9a007986 */ /* 0x000fe2000c10151c */
[----:B-1----:R-:W-:Y:S02]  /*231d0*/  PRMT R133, R76, 0x5410, R77 ;  /* 0x000054104c857816 */ /* 0x002fe4000000004d */
[----:B------:R-:W-:Y:S02]  /*231e0*/  PRMT R76, R136, 0x7610, R76 ;  /* 0x00007610884c7816 */ /* 0x000fe4000000004c */
[----:B--2---:R2:W2:Y:S02]  /*231f0*/  LDL.S16 R136, [R1+0x58] ;  /* 0x0000580001887983 */ /* 0x0044a40000100600 */
[----:B------:R-:W-:Y:S02]  /*23200*/  @!P1 PRMT R3, R76, 0x5410, RZ ;  /* 0x000054104c039816 */ /* 0x000fe400000000ff */
[----:B------:R-:W1:Y:S08]  /*23210*/  LDSM.16.MT88.4 R76, [R170+0x6000] ;  /* 0x00600000aa4c783b */ /* 0x000e700000004200 */
[----:B------:R-:W-:Y:S01]  /*23220*/  STG.E.U16 desc[UR28][R158.64+0x4e], R3 ;  /* 0x00004e039e007986 */ /* 0x000fe2000c10151c */
[-C--:B-1----:R-:W-:Y:S06]  /*23230*/  HMMA.16816.F32.BF16 R36, R72, R76.reuse, R36 ;  /* 0x0000004c4824723c */ /* 0x082fec0000041824 */
[C---:B------:R-:W-:Y:S06]  /*23240*/  HMMA.16816.F32.BF16 R40, R80.reuse, R76, R40 ;  /* 0x0000004c5028723c */ /* 0x040fec0000041828 */
[-C--:B------:R-:W-:Y:S05]  /*23250*/  HMMA.16816.F32.BF16 R44, R80, R78.reuse, R44 ;  /* 0x0000004e502c723c */ /* 0x080fea000004182c */
[--C-:B------:R-:W-:Y:S01]  /*23260*/  SHF.R.U32.HI R77, RZ, 0x10, R128.reuse ;  /* 0x00000010ff4d7819 */ /* 0x100fe20000011680 */
[C---:B------:R-:W-:Y:S05]  /*23270*/  HMMA.16816.F32.BF16 R48, R72.reuse, R78, R48 ;  /* 0x0000004e4830723c */ /* 0x040fea0000041830 */
[----:B------:R-:W-:Y:S02]  /*23280*/  SHF.R.U32.HI R128, RZ, 0x18, R128 ;  /* 0x00000018ff807819 */ /* 0x000fe40000011680 */
[----:B------:R-:W-:Y:S04]  /*23290*/  LOP3.LUT R77, R77, 0xff, RZ, 0xc0, !PT ;  /* 0x000000ff4d4d7812 */ /* 0x000fe800078ec0ff */
[----:B------:R-:W-:Y:S02]  /*232a0*/  PRMT R92, R77, 0x5410, R128 ;  /* 0x000054104d5c7816 */ /* 0x000fe40000000080 */
[----:B------:R-:W-:Y:S02]  /*232b0*/  PRMT R128, R104, 0x5410, R105 ;  /* 0x0000541068807816 */ /* 0x000fe40000000069 */
[----:B------:R-:W-:Y:S02]  /*232c0*/  HSET2.LE.AND R79, R165, R126, PT ;  /* 0x0000007ea54f7233 */ /* 0x000fe40003803000 */
[----:B------:R-:W-:Y:S03]  /*232d0*/  MUFU.EX2 R165, R251 ;  /* 0x000000fb00a57308 */ /* 0x000fe60000000800 */
[----:B------:R-:W-:Y:S01]  /*232e0*/  LOP3.LUT R79, R79, R113, RZ, 0xc0, !PT ;  /* 0x000000714f4f7212 */ /* 0x000fe200078ec0ff */
[----:B----4-:R-:W-:Y:S05]  /*232f0*/  @!P0 HFMA2.BF16_V2 R127, -RZ.H0_H0, RZ.H0_H0, -R107.H0_H0 ;  /* 0x200000ffff7f8231 */ /* 0x010fea000034096b */
[----:B------:R-:W-:Y:S01]  /*23300*/  PRMT R89, R127, 0x7610, R89 ;  /* 0x000076107f597816 */ /* 0x000fe20000000059 */
[----:B------:R1:W-:Y:S03]  /*23310*/  @!P0 STL.S16 [R1+0x68], R127 ;  /* 0x0000687f01008387 */ /* 0x0003e60000100600 */
[----:B------:R-:W-:Y:S02]  /*23320*/  @!P0 PRMT R107, R89, 0x5410, RZ ;  /* 0x00005410596b8816 */ /* 0x000fe400000000ff */
[----:B------:R-:W-:Y:S01]  /*23330*/  ISETP.LE.U32.AND P0, PT, R84, UR13, PT ;  /* 0x0000000d54007c0c */ /* 0x000fe2000bf03070 */
[----:B------:R4:W4:Y:S04]  /*23340*/  LDL.S16 R89, [R1+0x4c] ;  /* 0x00004c0001597983 */ /* 0x0009280000100600 */
[----:B------:R-:W-:Y:S01]  /*23350*/  STG.E.U16 desc[UR28][R158.64+0x50], R107 ;  /* 0x0000506b9e007986 */ /* 0x000fe2000c10151c */
[----:B------:R-:W-:Y:S01]  /*23360*/  @!P4 HFMA2.BF16_V2 R100, -RZ.H0_H0, RZ.H0_H0, -R2.H0_H0 ;  /* 0x200000ffff64c231 */ /* 0x000fe20000340902 */
[----:B-1----:R-:W-:Y:S04]  /*23370*/  LOP3.LUT R127, R161, UR22, R198, 0x96, !PT ;  /* 0x00000016a17f7c12 */ /* 0x002fe8000f8e96c6 */
[----:B------:R1:W-:Y:S01]  /*23380*/  @!P4 STL.S16 [R1+0x64], R100 ;  /* 0x000064640100c387 */ /* 0x0003e20000100600 */
[----:B------:R-:W-:Y:S02]  /*23390*/  PRMT R85, R100, 0x7610, R85 ;  /* 0x0000761064557816 */ /* 0x000fe40000000055 */
[C---:B------:R-:W-:Y:S02]  /*233a0*/  LOP3.LUT R84, R127.reuse, 0xff, RZ, 0xc0, !PT ;  /* 0x000000ff7f547812 */ /* 0x040fe400078ec0ff */
[----:B------:R-:W-:Y:S02]  /*233b0*/  LOP3.LUT R76, R127, 0xffff, RZ, 0xc0, !PT ;  /* 0x0000ffff7f4c7812 */ /* 0x000fe400078ec0ff */
[----:B------:R-:W-:Y:S02]  /*233c0*/  ISETP.LE.U32.AND P2, PT, R84, UR13, PT ;  /* 0x0000000d54007c0c */ /* 0x000fe4000bf43070 */
[----:B------:R-:W-:Y:S04]  /*233d0*/  SHF.R.U32.HI R76, RZ, 0x8, R76 ;  /* 0x00000008ff4c7819 */ /* 0x000fe8000001164c */
[----:B------:R-:W-:Y:S04]  /*233e0*/  LOP3.LUT R76, R76, 0xffff, RZ, 0xc0, !PT ;  /* 0x0000ffff4c4c7812 */ /* 0x000fe800078ec0ff */
[----:B------:R-:W-:Y:S02]  /*233f0*/  ISETP.LE.U32.AND P1, PT, R76, UR13, PT ;  /* 0x0000000d4c007c0c */ /* 0x000fe4000bf23070 */
[--C-:B------:R-:W-:Y:S02]  /*23400*/  SHF.R.U32.HI R76, RZ, 0x18, R127.reuse ;  /* 0x00000018ff4c7819 */ /* 0x100fe4000001167f */
[----:B------:R-:W-:Y:S02]  /*23410*/  SHF.R.U32.HI R127, RZ, 0x10, R127 ;  /* 0x00000010ff7f7819 */ /* 0x000fe4000001167f */
[----:B-1----:R-:W-:Y:S02]  /*23420*/  PRMT R100, R2, 0x5410, R106 ;  /* 0x0000541002647816 */ /* 0x002fe4000000006a */
[----:B------:R-:W-:Y:S02]  /*23430*/  @!P4 PRMT R2, R85, 0x5410, RZ ;  /* 0x000054105502c816 */ /* 0x000fe400000000ff */
[----:B------:R-:W-:Y:S01]  /*23440*/  ISETP.LE.U32.AND P4, PT, R88, UR13, PT ;  /* 0x0000000d58007c0c */ /* 0x000fe2000bf83070 */
[----:B------:R-:W1:Y:S01]  /*23450*/  LDSM.16.MT88.4 R84, [R171+0x6000] ;  /* 0x00600000ab54783b */ /* 0x000e620000004200 */
[----:B------:R-:W-:Y:S07]  /*23460*/  LOP3.LUT R127, R127, 0xff, RZ, 0xc0, !PT ;  /* 0x000000ff7f7f7812 */ /* 0x000fee00078ec0ff */
[----:B------:R-:W-:Y:S01]  /*23470*/  STG.E.U16 desc[UR28][R156.64+0x50], R2 ;  /* 0x000050029c007986 */ /* 0x000fe2000c10151c */
[----:B---3--:R-:W-:Y:S05]  /*23480*/  @!P5 HFMA2.BF16_V2 R137, -RZ.H0_H0, RZ.H0_H0, -R106.H0_H0 ;  /* 0x200000ffff89d231 */ /* 0x008fea000034096a */
[----:B------:R-:W-:Y:S01]  /*23490*/  PRMT R78, R137, 0x7610, R78 ;  /* 0x00007610894e7816 */ /* 0x000fe2000000004e */
[----:B------:R3:W-:Y:S03]  /*234a0*/  @!P5 STL.S16 [R1+0x60], R137 ;  /* 0x000060890100d387 */ /* 0x0007e60000100600 */
[----:B------:R-:W-:Y:S02]  /*234b0*/  @!P5 PRMT R106, R78, 0x5410, RZ ;  /* 0x000054104e6ad816 */ /* 0x000fe400000000ff */
[----:B------:R-:W-:Y:S03]  /*234c0*/  HSET2.LE.AND R78, R151, R126, PT ;  /* 0x0000007e974e7233 */ /* 0x000fe60003803000 */
[----:B------:R-:W-:Y:S02]  /*234d0*/  STG.E.U16 desc[UR28][R156.64+0x52], R106 ;  /* 0x0000526a9c007986 */ /* 0x000fe4000c10151c */
[----:B------:R-:W-:Y:S02]  /*234e0*/  LOP3.LUT R78, R78, R108, RZ, 0xc0, !PT ;  /* 0x0000006c4e4e7212 */ /* 0x000fe400078ec0ff */
[----:B------:R-:W3:Y:S01]  /*234f0*/  MUFU.EX2 R108, R239 ;  /* 0x000000ef006c7308 */ /* 0x000ee20000000800 */
[----:B--2---:R-:W-:Y:S05]  /*23500*/  @!P6 HFMA2.BF16_V2 R136, -RZ.H0_H0, RZ.H0_H0, -R104.H0_H0 ;  /* 0x200000ffff88e231 */ /* 0x004fea0000340968 */
[----:B------:R-:W-:Y:S01]  /*23510*/  PRMT R77, R136, 0x7610, R77 ;  /* 0x00007610884d7816 */ /* 0x000fe2000000004d */
[----:B------:R2:W-:Y:S01]  /*23520*/  @!P6 STL.S16 [R1+0x58], R136 ;  /* 0x000058880100e387 */ /* 0x0005e20000100600 */
[-C--:B-1----:R-:W-:Y:S03]  /*23530*/  HMMA.16816.F32.BF16 R52, R72, R84.reuse, R52 ;  /* 0x000000544834723c */ /* 0x082fe60000041834 */
[----:B---3--:R3:W3:Y:S01]  /*23540*/  LDL.S16 R137, [R1+0x38] ;  /* 0x0000380001897983 */ /* 0x0086e20000100600 */
[----:B------:R-:W-:Y:S02]  /*23550*/  @!P6 PRMT R104, R77, 0x5410, RZ ;  /* 0x000054104d68e816 */ /* 0x000fe400000000ff */
[--C-:B------:R-:W-:Y:S01]  /*23560*/  HSET2.LE.AND R77, R134, R126.reuse, PT ;  /* 0x0000007e864d7233 */ /* 0x100fe20003803000 */
[----:B------:R-:W-:Y:S01]  /*23570*/  FADD.FTZ R163, R108, R197 ;  /* 0x000000c56ca37221 */ /* 0x000fe20000010000 */
[----:B------:R-:W-:Y:S01]  /*23580*/  ISETP.LE.U32.AND P6, PT, R76, UR13, PT ;  /* 0x0000000d4c007c0c */ /* 0x000fe2000bfc3070 */
[----:B------:R-:W-:Y:S01]  /*23590*/  STG.E.U16 desc[UR28][R152.64+0x60], R104 ;  /* 0x0000606898007986 */ /* 0x000fe2000c10151c */
[C---:B------:R-:W-:Y:S04]  /*235a0*/  HMMA.16816.F32.BF16 R56, R80.reuse, R84, R56 ;  /* 0x000000545038723c */ /* 0x040fe80000041838 */
[----:B------:R-:W-:Y:S02]  /*235b0*/  LOP3.LUT R77, R77, R111, RZ, 0xc0, !PT ;  /* 0x0000006f4d4d7212 */ /* 0x000fe400078ec0ff */
[C---:B------:R-:W-:Y:S01]  /*235c0*/  PRMT R111, R109.reuse, 0x7632, R111 ;  /* 0x000076326d6f7816 */ /* 0x040fe2000000006f */
[-C--:B------:R-:W-:Y:S04]  /*235d0*/  HMMA.16816.F32.BF16 R60, R80, R86.reuse, R60 ;  /* 0x00000056503c723c */ /* 0x080fe8000004183c */
[--C-:B------:R-:W-:Y:S02]  /*235e0*/  HSET2.LE.AND R76, R135, R126.reuse, PT ;  /* 0x0000007e874c7233 */ /* 0x100fe40003803000 */
[----:B------:R-:W-:Y:S01]  /*235f0*/  PRMT R113, R109, 0x5410, R111 ;  /* 0x000054106d717816 */ /* 0x000fe2000000006f */
[----:B--2---:R2:W2:Y:S01]  /*23600*/  LDL.S16 R136, [R1+0x34] ;  /* 0x0000340001887983 */ /* 0x0044a20000100600 */
[--C-:B------:R-:W-:Y:S01]  /*23610*/  HSET2.LE.AND R81, R92, R126.reuse, PT ;  /* 0x0000007e5c517233 */ /* 0x100fe20003803000 */
[----:B------:R-:W-:Y:S02]  /*23620*/  HMMA.16816.F32.BF16 R64, R72, R86, R64 ;  /* 0x000000564840723c */ /* 0x000fe40000041840 */
[----:B------:R-:W-:Y:S02]  /*23630*/  LDSM.16.MT88.4 R92, [R172+0x6800] ;  /* 0x00680000ac5c783b */ /* 0x000fe40000004200 */
[----:B------:R-:W-:Y:S02]  /*23640*/  LOP3.LUT R76, R76, R116, RZ, 0xc0, !PT ;  /* 0x000000744c4c7212 */ /* 0x000fe400078ec0ff */
[--C-:B------:R-:W-:Y:S02]  /*23650*/  HSET2.LE.AND R80, R133, R126.reuse, PT ;  /* 0x0000007e85507233 */ /* 0x100fe40003803000 */
[--C-:B------:R-:W-:Y:S03]  /*23660*/  HSET2.LE.AND R82, R146, R126.reuse, PT ;  /* 0x0000007e92527233 */ /* 0x100fe60003803000 */
[--C-:B------:R-:W-:Y:S02]  /*23670*/  HSET2.LE.AND R83, R142, R126.reuse, PT ;  /* 0x0000007e8e537233 */ /* 0x100fe40003803000 */
[----:B------:R-:W-:Y:S01]  /*23680*/  LOP3.LUT R80, R80, R115, RZ, 0xc0, !PT ;  /* 0x0000007350507212 */ /* 0x000fe200078ec0ff */
[----:B------:R-:W-:Y:S01]  /*23690*/  LDSM.16.MT88.4 R140, [R171+0x7800] ;  /* 0x00780000ab8c783b */ /* 0x000fe20000004200 */
[----:B------:R-:W-:Y:S02]  /*236a0*/  LOP3.LUT R81, R81, R114, RZ, 0xc0, !PT ;  /* 0x0000007251517212 */ /* 0x000fe400078ec0ff */
[----:B------:R-:W-:Y:S02]  /*236b0*/  LOP3.LUT R82, R82, R117, RZ, 0xc0, !PT ;  /* 0x0000007552527212 */ /* 0x000fe400078ec0ff */
[----:B------:R-:W-:Y:S02]  /*236c0*/  LOP3.LUT R83, R83, R118, RZ, 0xc0, !PT ;  /* 0x0000007653537212 */ /* 0x000fe400078ec0ff */
[----:B------:R-:W-:Y:S02]  /*236d0*/  LOP3.LUT R114, R131, UR24, R200, 0x96, !PT ;  /* 0x0000001883727c12 */ /* 0x000fe4000f8e96c8 */
[----:B------:R-:W-:Y:S01]  /*236e0*/  PRMT R133, R0, 0x5410, R195 ;  /* 0x0000541000857816 */ /* 0x000fe200000000c3 */
[----:B------:R-:W1:Y:S01]  /*236f0*/  MUFU.EX2 R200, R245 ;  /* 0x000000f500c87308 */ /* 0x000e620000000800 */
[----:B------:R-:W-:Y:S02]  /*23700*/  LOP3.LUT R0, R161, UR24, R198, 0x96, !PT ;  /* 0x00000018a1007c12 */ /* 0x000fe4000f8e96c6 */
[----:B------:R-:W-:Y:S02]  /*23710*/  SHF.R.U32.HI R84, RZ, 0x8, R166 ;  /* 0x00000008ff547819 */ /* 0x000fe400000116a6 */
[----:B------:R-:W-:Y:S02]  /*23720*/  SHF.R.U32.HI R85, RZ, 0x10, R132 ;  /* 0x00000010ff557819 */ /* 0x000fe40000011684 */
[----:B------:R-:W-:Y:S03]  /*23730*/  PRMT R134, R196, 0x5410, R84 ;  /* 0x00005410c4867816 */ /* 0x000fe60000000054 */
[----:B------:R-:W1:Y:S01]  /*23740*/  MUFU.EX2 R198, R246 ;  /* 0x000000f600c67308 */ /* 0x000e620000000800 */
[----:B------:R-:W-:Y:S02]  /*23750*/  LOP3.LUT R84, R132, 0xffff, RZ, 0xc0, !PT ;  /* 0x0000ffff84547812 */ /* 0x000fe400078ec0ff */
[--C-:B------:R-:W-:Y:S02]  /*23760*/  SHF.R.U32.HI R72, RZ, 0x10, R130.reuse ;  /* 0x00000010ff487819 */ /* 0x100fe40000011682 */
[----:B------:R-:W-:Y:S02]  /*23770*/  LOP3.LUT R135, R130, 0xff, RZ, 0xc0, !PT ;  /* 0x000000ff82877812 */ /* 0x000fe400078ec0ff */
[----:B------:R-:W-:Y:S03]  /*23780*/  LOP3.LUT R164, R72, 0xff, RZ, 0xc0, !PT ;  /* 0x000000ff48a47812 */ /* 0x000fe600078ec0ff */
[----:B------:R-:W-:Y:S01]  /*23790*/  MUFU.EX2 R196, R247 ;  /* 0x000000f700c47308 */ /* 0x000fe20000000800 */
[----:B-1----:R-:W-:Y:S02]  /*237a0*/  F2FP.BF16.F32.PACK_AB R108, R200, R108 ;  /* 0x0000006cc86c723e */ /* 0x002fe400000010ff */
[----:B------:R-:W-:Y:S02]  /*237b0*/  LOP3.LUT R118, R130, 0xffff, RZ, 0xc0, !PT ;  /* 0x0000ffff82767812 */ /* 0x000fe400078ec0ff */
[----:B------:R-:W-:Y:S02]  /*237c0*/  PRMT R151, R108, 0x7632, R151 ;  /* 0x000076326c977816 */ /* 0x000fe40000000097 */
[----:B------:R-:W-:Y:S03]  /*237d0*/  SHF.R.U32.HI R117, RZ, 0x18, R130 ;  /* 0x00000018ff757819 */ /* 0x000fe60000011682 */
[----:B------:R-:W1:Y:S01]  /*237e0*/  MUFU.EX2 R195, R248 ;  /* 0x000000f800c37308 */ /* 0x000e620000000800 */
[----:B------:R-:W-:Y:S02]  /*237f0*/  F2FP.BF16.F32.PACK_AB R150, R198, R150 ;  /* 0x00000096c696723e */ /* 0x000fe400000010ff */
[----:B------:R-:W-:Y:S02]  /*23800*/  PRMT R98, R108, 0x5410, R151 ;  /* 0x000054106c627816 */ /* 0x000fe40000000097 */
[C---:B------:R-:W-:Y:S02]  /*23810*/  PRMT R149, R150.reuse, 0x7632, R149 ;  /* 0x0000763296957816 */ /* 0x040fe40000000095 */
[----:B------:R-:W-:Y:S03]  /*23820*/  F2FP.BF16.F32.PACK_AB R146, R193, R194 ;  /* 0x000000c2c192723e */ /* 0x000fe600000010ff */
[----:B------:R-:W1:Y:S01]  /*23830*/  MUFU.EX2 R166, R252 ;  /* 0x000000fc00a67308 */ /* 0x000e620000000800 */
[----:B------:R-:W-:Y:S02]  /*23840*/  PRMT R97, R150, 0x5410, R149 ;  /* 0x0000541096617816 */ /* 0x000fe40000000095 */
[----:B------:R-:W-:Y:S02]  /*23850*/  PRMT R145, R146, 0x7632, R145 ;  /* 0x0000763292917816 */ /* 0x000fe40000000091 */
[----:B------:R-:W-:Y:S02]  /*23860*/  LOP3.LUT R131, R130, 0xff, RZ, 0xc0, !PT ;  /* 0x000000ff82837812 */ /* 0x000fe400078ec0ff */
[----:B-1----:R-:W-:Y:S04]  /*23870*/  F2FP.BF16.F32.PACK_AB R148, R195, R196 ;  /* 0x000000c4c394723e */ /* 0x002fe800000010ff */
[----:B------:R-:W-:Y:S02]  /*23880*/  PRMT R147, R148, 0x7632, R147 ;  /* 0x0000763294937816 */ /* 0x000fe40000000093 */
[----:B------:R-:W-:Y:S04]  /*23890*/  F2FP.BF16.F32.PACK_AB R3, R166, R167 ;  /* 0x000000a7a603723e */ /* 0x000fe800000010ff */
[----:B------:R-:W-:Y:S01]  /*238a0*/  PRMT R144, R3, 0x7632, R144 ;  /* 0x0000763203907816 */ /* 0x000fe20000000090 */
[----:B----4-:R-:W-:Y:S05]  /*238b0*/  @!P4 HFMA2.BF16_V2 R89, -RZ.H0_H0, RZ.H0_H0, -R105.H0_H0 ;  /* 0x200000ffff59c231 */ /* 0x010fea0000340969 */
[----:B------:R-:W-:Y:S01]  /*238c0*/  @!P4 STL.S16 [R1+0x4c], R89 ;  /* 0x00004c590100c387 */ /* 0x000fe20000100600 */
[----:B------:R-:W-:Y:S03]  /*238d0*/  PRMT R138, R89, 0x7610, R138 ;  /* 0x00007610598a7816 */ /* 0x000fe6000000008a */
[----:B------:R-:W1:Y:S01]  /*238e0*/  LDSM.16.MT88.4 R88, [R169+0x6800] ;  /* 0x00680000a958783b */ /* 0x000e620000004200 */
[----:B------:R-:W-:Y:S02]  /*238f0*/  @!P4 PRMT R105, R138, 0x5410, RZ ;  /* 0x000054108a69c816 */ /* 0x000fe400000000ff */
[----:B------:R-:W-:Y:S05]  /*23900*/  ISETP.LE.U32.AND P4, PT, R117, UR13, PT ;  /* 0x0000000d75007c0c */ /* 0x000fea000bf83070 */
[----:B------:R-:W-:Y:S01]  /*23910*/  STG.E.U16 desc[UR28][R152.64+0x62], R105 ;  /* 0x0000626998007986 */ /* 0x000fe2000c10151c */
[-C--:B-1----:R-:W-:Y:S06]  /*23920*/  HMMA.16816.F32.BF16 R4, R76, R88.reuse, R4 ;  /* 0x000000584c04723c */ /* 0x082fec0000041804 */
[C---:B------:R-:W-:Y:S06]  /*23930*/  HMMA.16816.F32.BF16 R8, R80.reuse, R88, R8 ;  /* 0x000000585008723c */ /* 0x040fec0000041808 */
[-C--:B------:R-:W-:Y:S05]  /*23940*/  HMMA.16816.F32.BF16 R12, R80, R90.reuse, R12 ;  /* 0x0000005a500c723c */ /* 0x080fea000004180c */
[----:B------:R-:W-:Y:S01]  /*23950*/  LOP3.LUT R88, R85, 0xff, RZ, 0xc0, !PT ;  /* 0x000000ff55587812 */ /* 0x000fe200078ec0ff */
[C---:B------:R-:W-:Y:S05]  /*23960*/  HMMA.16816.F32.BF16 R16, R76.reuse, R90, R16 ;  /* 0x0000005a4c10723c */ /* 0x040fea0000041810 */
[----:B------:R-:W-:Y:S01]  /*23970*/  SHF.R.U32.HI R89, RZ, 0x8, R84 ;  /* 0x00000008ff597819 */ /* 0x000fe20000011654 */
[-C--:B------:R-:W-:Y:S01]  /*23980*/  HMMA.16816.F32.BF16 R20, R76, R92.reuse, R20 ;  /* 0x0000005c4c14723c */ /* 0x080fe20000041814 */
[----:B------:R-:W-:Y:S04]  /*23990*/  LDSM.16.MT88.4 R84, [R171+0x6800] ;  /* 0x00680000ab54783b */ /* 0x000fe80000004200 */
[----:B------:R-:W-:Y:S01]  /*239a0*/  SHF.R.U32.HI R90, RZ, 0x18, R132 ;  /* 0x00000018ff5a7819 */ /* 0x000fe20000011684 */
[C---:B------:R-:W-:Y:S05]  /*239b0*/  HMMA.16816.F32.BF16 R24, R80.reuse, R92, R24 ;  /* 0x0000005c5018723c */ /* 0x040fea0000041818 */
[----:B------:R-:W-:Y:S01]  /*239c0*/  LOP3.LUT R91, R132, 0xff, RZ, 0xc0, !PT ;  /* 0x000000ff845b7812 */ /* 0x000fe200078ec0ff */
[-C--:B------:R-:W-:Y:S05]  /*239d0*/  HMMA.16816.F32.BF16 R28, R80, R94.reuse, R28 ;  /* 0x0000005e501c723c */ /* 0x080fea000004181c */
[----:B------:R-:W-:Y:S01]  /*239e0*/  PRMT R92, R88, 0x5410, R90 ;  /* 0x00005410585c7816 */ /* 0x000fe2000000005a */
[C---:B------:R-:W-:Y:S05]  /*239f0*/  HMMA.16816.F32.BF16 R32, R76.reuse, R94, R32 ;  /* 0x0000005e4c20723c */ /* 0x040fea0000041820 */
[----:B------:R-:W-:Y:S01]  /*23a00*/  LOP3.LUT R88, R129, 0xffff, RZ, 0xc0, !PT ;  /* 0x0000ffff81587812 */ /* 0x000fe200078ec0ff */
[----:B---3--:R-:W-:Y:S01]  /*23a10*/  @!P0 HFMA2.BF16_V2 R137, -RZ.H0_H0, RZ.H0_H0, -R109.H0_H0 ;  /* 0x200000ffff898231 */ /* 0x008fe2000034096d */
[----:B------:R-:W-:Y:S04]  /*23a20*/  PRMT R93, R91, 0x5410, R89 ;  /* 0x000054105b5d7816 */ /* 0x000fe80000000059 */
[----:B------:R-:W-:Y:S01]  /*23a30*/  PRMT R74, R137, 0x7610, R74 ;  /* 0x00007610894a7816 */ /* 0x000fe2000000004a */
[----:B------:R1:W-:Y:S01]  /*23a40*/  @!P0 STL.S16 [R1+0x38], R137 ;  /* 0x0000388901008387 */ /* 0x0003e20000100600 */
[----:B------:R-:W-:Y:S02]  /*23a50*/  LOP3.LUT R91, R129, 0xff, RZ, 0xc0, !PT ;  /* 0x000000ff815b7812 */ /* 0x000fe400078ec0ff */
[----:B------:R-:W-:Y:S02]  /*23a60*/  @!P0 PRMT R109, R74, 0x5410, RZ ;  /* 0x000054104a6d8816 */ /* 0x000fe400000000ff */
[----:B------:R-:W-:Y:S02]  /*23a70*/  ISETP.LE.U32.AND P0, PT, R127, UR13, PT ;  /* 0x0000000d7f007c0c */ /* 0x000fe4000bf03070 */
[----:B------:R-:W-:Y:S01]  /*23a80*/  SHF.R.U32.HI R88, RZ, 0x8, R88 ;  /* 0x00000008ff587819 */ /* 0x000fe20000011658 */
[----:B------:R-:W-:Y:S01]  /*23a90*/  STG.E.U16 desc[UR28][R154.64+0x60], R109 ;  /* 0x0000606d9a007986 */ /* 0x000fe2000c10151c */
[----:B------:R-:W-:Y:S01]  /*23aa0*/  SHF.R.U32.HI R89, RZ, 0x10, R129 ;  /* 0x00000010ff597819 */ /* 0x000fe20000011681 */
[----:B--2---:R-:W-:Y:S01]  /*23ab0*/  @!P3 HFMA2.BF16_V2 R136, -RZ.H0_H0, RZ.H0_H0, -R111.H0_H0 ;  /* 0x200000ffff88b231 */ /* 0x004fe2000034096f */
[----:B------:R-:W-:Y:S02]  /*23ac0*/  PRMT R116, R91, 0x5410, R88 ;  /* 0x000054105b747816 */ /* 0x000fe40000000058 */
[----:B------:R-:W-:Y:S02]  /*23ad0*/  SHF.R.U32.HI R88, RZ, 0x8, R96 ;  /* 0x00000008ff587819 */ /* 0x000fe40000011660 */
[----:B------:R2:W-:Y:S01]  /*23ae0*/  @!P3 STL.S16 [R1+0x34], R136 ;  /* 0x000034880100b387 */ /* 0x0005e20000100600 */
[----:B------:R-:W-:Y:S02]  /*23af0*/  PRMT R73, R136, 0x7610, R73 ;  /* 0x0000761088497816 */ /* 0x000fe40000000049 */
[----:B------:R-:W-:Y:S01]  /*23b00*/  SHF.R.U32.HI R90, RZ, 0x18, R129 ;  /* 0x00000018ff5a7819 */ /* 0x000fe20000011681 */
[----:B------:R3:W4:Y:S01]  /*23b10*/  LDL.S16 R138, [R1+0x44] ;  /* 0x00004400018a7983 */ /* 0x0007220000100600 */
[----:B------:R-:W-:Y:S02]  /*23b20*/  @!P3 PRMT R111, R73, 0x5410, RZ ;  /* 0x00005410496fb816 */ /* 0x000fe400000000ff */
[----:B------:R-:W-:Y:S01]  /*23b30*/  LOP3.LUT R89, R89, 0xff, RZ, 0xc0, !PT ;  /* 0x000000ff59597812 */ /* 0x000fe200078ec0ff */
[----:B------:R-:W3:Y:S01]  /*23b40*/  LDSM.16.MT88.4 R72, [R170+0x6800] ;  /* 0x00680000aa48783b */ /* 0x000ee20000004200 */
[----:B------:R-:W-:Y:S02]  /*23b50*/  SHF.R.U32.HI R127, RZ, 0x10, R130 ;  /* 0x00000010ff7f7819 */ /* 0x000fe40000011682 */
[----:B------:R-:W-:Y:S02]  /*23b60*/  PRMT R115, R89, 0x5410, R90 ;  /* 0x0000541059737816 */ /* 0x000fe4000000005a */
[----:B------:R-:W-:Y:S03]  /*23b70*/  SHF.R.U32.HI R130, RZ, 0x18, R130 ;  /* 0x00000018ff827819 */ /* 0x000fe60000011682 */
[----:B-1----:R1:W4:Y:S04]  /*23b80*/  LDL.S16 R137, [R1+0x3c] ;  /* 0x00003c0001897983 */ /* 0x0023280000100600 */
[----:B------:R-:W-:Y:S04]  /*23b90*/  STG.E.U16 desc[UR28][R154.64+0x62], R111 ;  /* 0x0000626f9a007986 */ /* 0x000fe8000c10151c */
[----:B--2---:R1:W2:Y:S01]  /*23ba0*/  LDL.S16 R136, [R1+0x40] ;  /* 0x0000400001887983 */ /* 0x0042a20000100600 */
[-C--:B---3--:R-:W-:Y:S06]  /*23bb0*/  HMMA.16816.F32.BF16 R36, R76, R72.reuse, R36 ;  /* 0x000000484c24723c */ /* 0x088fec0000041824 */
[C---:B------:R-:W-:Y:S06]  /*23bc0*/  HMMA.16816.F32.BF16 R40, R80.reuse, R72, R40 ;  /* 0x000000485028723c */ /* 0x040fec0000041828 */
[-C--:B------:R-:W-:Y:S05]  /*23bd0*/  HMMA.16816.F32.BF16 R44, R80, R74.reuse, R44 ;  /* 0x0000004a502c723c */ /* 0x080fea000004182c */
[----:B------:R-:W-:Y:S01]  /*23be0*/  LOP3.LUT R72, R88, 0xffff, RZ, 0xc0, !PT ;  /* 0x0000ffff58487812 */ /* 0x000fe200078ec0ff */
[C---:B------:R-:W-:Y:S04]  /*23bf0*/  HMMA.16816.F32.BF16 R48, R76.reuse, R74, R48 ;  /* 0x0000004a4c30723c */ /* 0x040fe80000041830 */
[----:B------:R-:W-:Y:S02]  /*23c00*/  ISETP.LE.U32.AND P5, PT, R72, UR13, PT ;  /* 0x0000000d48007c0c */ /* 0x000fe4000bfa3070 */
[-C--:B------:R-:W-:Y:S05]  /*23c10*/  HMMA.16816.F32.BF16 R52, R76, R84.reuse, R52 ;  /* 0x000000544c34723c */ /* 0x080fea0000041834 */
[--C-:B------:R-:W-:Y:S01]  /*23c20*/  HSET2.LE.AND R75, R201, R126.reuse, PT ;  /* 0x0000007ec94b7233 */ /* 0x100fe20003803000 */
[C---:B------:R-:W-:Y:S05]  /*23c30*/  HMMA.16816.F32.BF16 R56, R80.reuse, R84, R56 ;  /* 0x000000545038723c */ /* 0x040fea0000041838 */
[----:B------:R-:W-:Y:S01]  /*23c40*/  SHF.R.U32.HI R72, RZ, 0x8, R118 ;  /* 0x00000008ff487819 */ /* 0x000fe20000011676 */
[-C--:B------:R-:W-:Y:S05]  /*23c50*/  HMMA.16816.F32.BF16 R60, R80, R86.reuse, R60 ;  /* 0x00000056503c723c */ /* 0x080fea000004183c */
[----:B------:R-:W-:Y:S01]  /*23c60*/  PRMT R131, R131, 0x5410, R72 ;  /* 0x0000541083837816 */ /* 0x000fe20000000048 */
[----:B------:R-:W-:Y:S05]  /*23c70*/  HMMA.16816.F32.BF16 R64, R76, R86, R64 ;  /* 0x000000564c40723c */ /* 0x000fea0000041840 */
[--C-:B------:R-:W-:Y:S02]  /*23c80*/  HSET2.LE.AND R82, R134, R126.reuse, PT ;  /* 0x0000007e86527233 */ /* 0x100fe40003803000 */
[C---:B------:R-:W-:Y:S04]  /*23c90*/  LOP3.LUT R76, R160.reuse, 0xffff, RZ, 0xc0, !PT ;  /* 0x0000ffffa04c7812 */ /* 0x040fe800078ec0ff */
[----:B------:R-:W-:Y:S01]  /*23ca0*/  LOP3.LUT R78, R160, 0xffff, RZ, 0xc0, !PT ;  /* 0x0000ffffa04e7812 */ /* 0x000fe200078ec0ff */
[----:B------:R-:W3:Y:S01]  /*23cb0*/  MUFU.EX2 R161, R168 ;  /* 0x000000a800a17308 */ /* 0x000ee20000000800 */
[----:B------:R-:W-:Y:S02]  /*23cc0*/  LOP3.LUT R82, R82, R120, RZ, 0xc0, !PT ;  /* 0x0000007852527212 */ /* 0x000fe400078ec0ff */
[--C-:B------:R-:W-:Y:S02]  /*23cd0*/  HSET2.LE.AND R72, R93, R126.reuse, PT ;  /* 0x0000007e5d487233 */ /* 0x100fe40003803000 */
[----:B------:R-:W-:Y:S02]  /*23ce0*/  LOP3.LUT R75, R75, R119, RZ, 0xc0, !PT ;  /* 0x000000774b4b7212 */ /* 0x000fe400078ec0ff */
[--C-:B------:R-:W-:Y:S02]  /*23cf0*/  HSET2.LE.AND R80, R116, R126.reuse, PT ;  /* 0x0000007e74507233 */ /* 0x100fe40003803000 */
[----:B------:R-:W-:Y:S01]  /*23d00*/  LDSM.16.MT88.4 R116, [R170+0x7800] ;  /* 0x00780000aa74783b */ /* 0x000fe20000004200 */
[----:B------:R-:W-:Y:S02]  /*23d10*/  LOP3.LUT R72, R72, R121, RZ, 0xc0, !PT ;  /* 0x0000007948487212 */ /* 0x000fe400078ec0ff */
[--C-:B------:R-:W-:Y:S02]  /*23d20*/  HSET2.LE.AND R81, R115, R126.reuse, PT ;  /* 0x0000007e73517233 */ /* 0x100fe40003803000 */
[--C-:B------:R-:W-:Y:S02]  /*23d30*/  HSET2.LE.AND R83, R133, R126.reuse, PT ;  /* 0x0000007e85537233 */ /* 0x100fe40003803000 */
[----:B------:R-:W-:Y:S02]  /*23d40*/  LOP3.LUT R80, R80, R124, RZ, 0xc0, !PT ;  /* 0x0000007c50507212 */ /* 0x000fe400078ec0ff */
[----:B------:R-:W-:Y:S02]  /*23d50*/  LOP3.LUT R81, R81, R125, RZ, 0xc0, !PT ;  /* 0x0000007d51517212 */ /* 0x000fe400078ec0ff */
[----:B------:R-:W-:Y:S02]  /*23d60*/  LOP3.LUT R83, R83, R100, RZ, 0xc0, !PT ;  /* 0x0000006453537212 */ /* 0x000fe400078ec0ff */
[----:B------:R-:W-:Y:S02]  /*23d70*/  LOP3.LUT R84, R127, 0xff, RZ, 0xc0, !PT ;  /* 0x000000ff7f547812 */ /* 0x000fe400078ec0ff */
[----:B------:R-:W-:Y:S02]  /*23d80*/  SHF.R.U32.HI R77, RZ, 0x10, R160 ;  /* 0x00000010ff4d7819 */ /* 0x000fe400000116a0 */
[----:B------:R-:W-:Y:S02]  /*23d90*/  PRMT R130, R84, 0x5410, R130 ;  /* 0x0000541054827816 */ /* 0x000fe40000000082 */
[----:B------:R-:W-:Y:S02]  /*23da0*/  SHF.R.U32.HI R84, RZ, 0x8, R76 ;  /* 0x00000008ff547819 */ /* 0x000fe4000001164c */
[----:B------:R-:W-:Y:S02]  /*23db0*/  SHF.R.U32.HI R76, RZ, 0x8, R78 ;  /* 0x00000008ff4c7819 */ /* 0x000fe4000001164e */
[----:B------:R-:W-:Y:S02]  /*23dc0*/  SHF.R.U32.HI R79, RZ, 0x18, R160 ;  /* 0x00000018ff4f7819 */ /* 0x000fe400000116a0 */
[----:B------:R-:W-:Y:S02]  /*23dd0*/  LOP3.LUT R77, R77, 0xff, RZ, 0xc0, !PT ;  /* 0x000000ff4d4d7812 */ /* 0x000fe400078ec0ff */
[----:B------:R-:W-:Y:S02]  /*23de0*/  LOP3.LUT R76, R76, 0xffff, RZ, 0xc0, !PT ;  /* 0x0000ffff4c4c7812 */ /* 0x000fe400078ec0ff */
[----:B------:R-:W-:Y:S02]  /*23df0*/  LOP3.LUT R85, R160, 0xff, RZ, 0xc0, !PT ;  /* 0x000000ffa0557812 */ /* 0x000fe400078ec0ff */
[C---:B------:R-:W-:Y:S02]  /*23e00*/  LOP3.LUT R86, R114.reuse, 0xffff, RZ, 0xc0, !PT ;  /* 0x0000ffff72567812 */ /* 0x040fe400078ec0ff */
[----:B------:R-:W-:Y:S02]  /*23e10*/  SHF.R.U32.HI R87, RZ, 0x10, R114 ;  /* 0x00000010ff577819 */ /* 0x000fe40000011672 */
[--C-:B------:R-:W-:Y:S02]  /*23e20*/  HSET2.LE.AND R102, R131, R126.reuse, PT ;  /* 0x0000007e83667233 */ /* 0x100fe40003803000 */
[----:B------:R-:W-:Y:S02]  /*23e30*/  HSET2.LE.AND R103, R130, R126, PT ;  /* 0x0000007e82677233 */ /* 0x000fe40003803000 */
[----:B------:R-:W-:Y:S02]  /*23e40*/  PRMT R115, R85, 0x5410, R84 ;  /* 0x0000541055737816 */ /* 0x000fe40000000054 */
[----:B---3--:R-:W-:Y:S02]  /*23e50*/  F2FP.BF16.F32.PACK_AB R2, R161, R165 ;  /* 0x000000a5a102723e */ /* 0x008fe400000010ff */
[----:B------:R-:W-:Y:S02]  /*23e60*/  SHF.R.U32.HI R84, RZ, 0x10, R160 ;  /* 0x00000010ff547819 */ /* 0x000fe400000116a0 */
[----:B------:R-:W-:Y:S02]  /*23e70*/  LOP3.LUT R100, R114, 0xff, RZ, 0xc0, !PT ;  /* 0x000000ff72647812 */ /* 0x000fe400078ec0ff */
[----:B------:R-:W-:Y:S02]  /*23e80*/  LOP3.LUT R84, R84, 0xff, RZ, 0xc0, !PT ;  /* 0x000000ff54547812 */ /* 0x000fe400078ec0ff */
[----:B------:R-:W-:Y:S01]  /*23e90*/  SHF.R.U32.HI R114, RZ, 0x18, R114 ;  /* 0x00000018ff727819 */ /* 0x000fe20000011672 */
[----:B----4-:R-:W-:Y:S05]  /*23ea0*/  @!P2 HFMA2.BF16_V2 R138, -RZ.H0_H0, RZ.H0_H0, -R108.H0_H0 ;  /* 0x200000ffff8aa231 */ /* 0x010fea000034096c */
[----:B------:R-:W-:Y:S01]  /*23eb0*/  @!P2 STL.S16 [R1+0x44], R138 ;  /* 0x0000448a0100a387 */ /* 0x000fe20000100600 */
[----:B------:R-:W-:Y:S04]  /*23ec0*/  PRMT R89, R138, 0x7610, R89 ;  /* 0x000076108a597816 */ /* 0x000fe80000000059 */
[----:B------:R-:W-:Y:S01]  /*23ed0*/  @!P2 PRMT R108, R89, 0x5410, RZ ;  /* 0x00005410596ca816 */ /* 0x000fe200000000ff */
[----:B------:R-:W-:Y:S01]  /*23ee0*/  @!P1 HFMA2.BF16_V2 R137, -RZ.H0_H0, RZ.H0_H0, -R151.H0_H0 ;  /* 0x200000ffff899231 */ /* 0x000fe20000340997 */
[----:B------:R-:W3:Y:S01]  /*23ef0*/  LDSM.16.MT88.4 R88, [R169+0x7000] ;  /* 0x00700000a958783b */ /* 0x000ee20000004200 */
[----:B------:R-:W-:Y:S03]  /*23f00*/  ISETP.LE.U32.AND P2, PT, R76, UR13, PT ;  /* 0x0000000d4c007c0c */ /* 0x000fe6000bf43070 */
[----:B------:R-:W-:Y:S01]  /*23f10*/  PRMT R73, R137, 0x7610, R73 ;  /* 0x0000761089497816 */ /* 0x000fe20000000049 */
[----:B--2---:R-:W-:Y:S03]  /*23f20*/  @!P0 HFMA2.BF16_V2 R136, -RZ.H0_H0, RZ.H0_H0, -R150.H0_H0 ;  /* 0x200000ffff888231 */ /* 0x004fe60000340996 */
[----:B------:R-:W-:Y:S01]  /*23f30*/  @!P1 STL.S16 [R1+0x3c], R137 ;  /* 0x00003c8901009387 */ /* 0x000fe20000100600 */
[----:B------:R-:W-:Y:S02]  /*23f40*/  @!P1 PRMT R151, R73, 0x5410, RZ ;  /* 0x0000541049979816 */ /* 0x000fe400000000ff */
[----:B------:R-:W-:Y:S01]  /*23f50*/  ISETP.LE.U32.AND P1, PT, R135, UR13, PT ;  /* 0x0000000d87007c0c */ /* 0x000fe2000bf23070 */
[----:B------:R-:W-:Y:S01]  /*23f60*/  @!P0 STL.S16 [R1+0x40], R136 ;  /* 0x0000408801008387 */ /* 0x000fe20000100600 */
[----:B------:R-:W-:Y:S02]  /*23f70*/  PRMT R74, R136, 0x7610, R74 ;  /* 0x00007610884a7816 */ /* 0x000fe4000000004a */
[----:B------:R-:W-:Y:S01]  /*23f80*/  LOP3.LUT R73, R160, 0xff, RZ, 0xc0, !PT ;  /* 0x000000ffa0497812 */ /* 0x000fe200078ec0ff */
[----:B------:R1:W2:Y:S01]  /*23f90*/  LDL.S16 R99, [R1+0x2c] ;  /* 0x00002c0001637983 */ /* 0x0002a20000100600 */
[----:B------:R-:W-:Y:S02]  /*23fa0*/  @!P0 PRMT R150, R74, 0x5410, RZ ;  /* 0x000054104a968816 */ /* 0x000fe400000000ff */
[--C-:B------:R-:W-:Y:S01]  /*23fb0*/  HSET2.LE.AND R74, R202, R126.reuse, PT ;  /* 0x0000007eca4a7233 */ /* 0x100fe20003803000 */
[----:B------:R1:W4:Y:S01]  /*23fc0*/  LDL.S16 R96, [R1+0x30] ;  /* 0x0000300001607983 */ /* 0x0003220000100600 */
[----:B------:R-:W-:Y:S02]  /*23fd0*/  ISETP.LE.U32.AND P3, PT, R73, UR13, PT ;  /* 0x0000000d49007c0c */ /* 0x000fe4000bf63070 */
[--C-:B------:R-:W-:Y:S01]  /*23fe0*/  HSET2.LE.AND R73, R92, R126.reuse, PT ;  /* 0x0000007e5c497233 */ /* 0x100fe20003803000 */
[----:B------:R-:W-:Y:S01]  /*23ff0*/  LDSM.16.MT88.4 R132, [R169+0x7800] ;  /* 0x00780000a984783b */ /* 0x000fe20000004200 */
[----:B------:R-:W-:Y:S02]  /*24000*/  LOP3.LUT R74, R74, R123, RZ, 0xc0, !PT ;  /* 0x0000007b4a4a7212 */ /* 0x000fe400078ec0ff */
[----:B------:R-:W-:Y:S02]  /*24010*/  SHF.R.U32.HI R160, RZ, 0x18, R160 ;  /* 0x00000018ffa07819 */ /* 0x000fe400000116a0 */
[----:B------:R-:W-:Y:S02]  /*24020*/  LOP3.LUT R73, R73, R122, RZ, 0xc0, !PT ;  /* 0x0000007a49497212 */ /* 0x000fe400078ec0ff */
[----:B------:R-:W-:Y:S01]  /*24030*/  ISETP.LE.U32.AND P0, PT, R160, UR13, PT ;  /* 0x0000000da0007c0c */ /* 0x000fe2000bf03070 */
[----:B------:R-:W1:Y:S04]  /*24040*/  LDSM.16.MT88.4 R92, [R172+0x7000] ;  /* 0x00700000ac5c783b */ /* 0x000e680000004200 */
[-C--:B---3--:R-:W-:Y:S04]  /*24050*/  HMMA.16816.F32.BF16 R4, R72, R88.reuse, R4 ;  /* 0x000000584804723c */ /* 0x088fe80000041804 */
[----:B------:R-:W-:Y:S04]  /*24060*/  STG.E.U16 desc[UR28][R158.64+0x5e], R108 ;  /* 0x00005e6c9e007986 */ /* 0x000fe8000c10151c */
[----:B------:R-:W-:Y:S01]  /*24070*/  STG.E.U16 desc[UR28][R158.64+0x60], R151 ;  /* 0x000060979e007986 */ /* 0x000fe2000c10151c */
[C---:B------:R-:W-:Y:S03]  /*24080*/  HMMA.16816.F32.BF16 R8, R80.reuse, R88, R8 ;  /* 0x000000585008723c */ /* 0x040fe60000041808 */
[----:B------:R-:W-:Y:S03]  /*24090*/  STG.E.U16 desc[UR28][R156.64+0x60], R150 ;  /* 0x000060969c007986 */ /* 0x000fe6000c10151c */
[-C--:B------:R-:W-:Y:S05]  /*240a0*/  HMMA.16816.F32.BF16 R12, R80, R90.reuse, R12 ;  /* 0x0000005a500c723c */ /* 0x080fea000004180c */
[----:B------:R-:W-:Y:S01]  /*240b0*/  LOP3.LUT R89, R87, 0xff, RZ, 0xc0, !PT ;  /* 0x000000ff57597812 */ /* 0x000fe200078ec0ff */
[C---:B------:R-:W-:Y:S05]  /*240c0*/  HMMA.16816.F32.BF16 R16, R72.reuse, R90, R16 ;  /* 0x0000005a4810723c */ /* 0x040fea0000041810 */
[----:B------:R-:W-:Y:S02]  /*240d0*/  PRMT R89, R89, 0x5410, R114 ;  /* 0x0000541059597816 */ /* 0x000fe40000000072 */
[----:B------:R-:W-:Y:S04]  /*240e0*/  SHF.R.U32.HI R90, RZ, 0x8, R86 ;  /* 0x00000008ff5a7819 */ /* 0x000fe80000011656 */
[--C-:B------:R-:W-:Y:S02]  /*240f0*/  HSET2.LE.AND R101, R89, R126.reuse, PT ;  /* 0x0000007e59657233 */ /* 0x100fe40003803000 */
[----:B------:R-:W-:Y:S01]  /*24100*/  SHF.R.U32.HI R91, RZ, 0x18, R0 ;  /* 0x00000018ff5b7819 */ /* 0x000fe20000011600 */
[-C--:B-1----:R-:W-:Y:S03]  /*24110*/  HMMA.16816.F32.BF16 R20, R72, R92.reuse, R20 ;  /* 0x0000005c4814723c */ /* 0x082fe60000041814 */
[----:B------:R-:W-:Y:S02]  /*24120*/  PRMT R100, R100, 0x5410, R90 ;  /* 0x0000541064647816 */ /* 0x000fe4000000005a */
[--C-:B------:R-:W-:Y:S01]  /*24130*/  HSET2.LE.AND R90, R115, R126.reuse, PT ;  /* 0x0000007e735a7233 */ /* 0x100fe20003803000 */
[C---:B------:R-:W-:Y:S05]  /*24140*/  HMMA.16816.F32.BF16 R24, R80.reuse, R92, R24 ;  /* 0x0000005c5018723c */ /* 0x040fea0000041818 */
[----:B------:R-:W-:Y:S01]  /*24150*/  HSET2.LE.AND R100, R100, R126, PT ;  /* 0x0000007e64647233 */ /* 0x000fe20003803000 */
[-C--:B------:R-:W-:Y:S05]  /*24160*/  HMMA.16816.F32.BF16 R28, R80, R94.reuse, R28 ;  /* 0x0000005e501c723c */ /* 0x080fea000004181c */
[----:B------:R-:W-:Y:S01]  /*24170*/  LOP3.LUT R92, R0, 0xff, RZ, 0xc0, !PT ;  /* 0x000000ff005c7812 */ /* 0x000fe200078ec0ff */
[C---:B------:R-:W-:Y:S05]  /*24180*/  HMMA.16816.F32.BF16 R32, R72.reuse, R94, R32 ;  /* 0x0000005e4820723c */ /* 0x040fea0000041820 */
[----:B------:R-:W-:Y:S02]  /*24190*/  LOP3.LUT R100, R100, R128, RZ, 0xc0, !PT ;  /* 0x0000008064647212 */ /* 0x000fe400078ec0ff */
[----:B------:R-:W-:Y:S01]  /*241a0*/  LOP3.LUT R101, R101, R113, RZ, 0xc0, !PT ;  /* 0x0000007165657212 */ /* 0x000fe200078ec0ff */
[----:B--2---:R-:W-:Y:S03]  /*241b0*/  @!P6 HFMA2.BF16_V2 R99, -RZ.H0_H0, RZ.H0_H0, -R149.H0_H0 ;  /* 0x200000ffff63e231 */ /* 0x004fe60000340995 */
[----:B----4-:R-:W-:Y:S02]  /*241c0*/  @!P1 HFMA2.BF16_V2 R96, -RZ.H0_H0, RZ.H0_H0, -R148.H0_H0 ;  /* 0x200000ffff609231 */ /* 0x010fe40000340994 */
[----:B------:R1:W-:Y:S01]  /*241d0*/  @!P6 STL.S16 [R1+0x2c], R99 ;  /* 0x00002c630100e387 */ /* 0x0003e20000100600 */
[----:B------:R-:W-:Y:S03]  /*241e0*/  PRMT R78, R99, 0x7610, R78 ;  /* 0x00007610634e7816 */ /* 0x000fe6000000004e */
[----:B------:R2:W-:Y:S01]  /*241f0*/  @!P1 STL.S16 [R1+0x30], R96 ;  /* 0x0000306001009387 */ /* 0x0005e20000100600 */
[----:B------:R-:W-:Y:S02]  /*24200*/  @!P6 PRMT R149, R78, 0x5410, RZ ;  /* 0x000054104e95e816 */ /* 0x000fe400000000ff */
[----:B------:R-:W-:Y:S01]  /*24210*/  PRMT R85, R96, 0x7610, R85 ;  /* 0x0000761060557816 */ /* 0x000fe20000000055 */
[----:B------:R3:W5:Y:S01]  /*24220*/  LDL.LU R173, [R1+0x17c] ;  /* 0x00017c0001ad7983 */ /* 0x0007620000300800 */
[----:B------:R-:W-:Y:S03]  /*24230*/  ISETP.LE.U32.AND P6, PT, R164, UR13, PT ;  /* 0x0000000da4007c0c */ /* 0x000fe6000bfc3070 */
[----:B------:R3:W5:Y:S04]  /*24240*/  LDL.LU R168, [R1+0x178] ;  /* 0x0001780001a87983 */ /* 0x0007680000300800 */
[----:B------:R3:W4:Y:S04]  /*24250*/  LDL.S16 R120, [R1+0x28] ;  /* 0x0000280001787983 */ /* 0x0007280000100600 */
[----:B------:R3:W3:Y:S04]  /*24260*/  LDL.S16 R206, [R1+0x24] ;  /* 0x0000240001ce7983 */ /* 0x0006e80000100600 */
[----:B------:R3:W3:Y:S01]  /*24270*/  LDL.S16 R205, [R1+0x20] ;  /* 0x0000200001cd7983 */ /* 0x0006e20000100600 */
[----:B-1----:R-:W-:Y:S03]  /*24280*/  PRMT R99, R77, 0x5410, R79 ;  /* 0x000054104d637816 */ /* 0x002fe6000000004f */
[----:B------:R1:W3:Y:S01]  /*24290*/  LDL.S16 R202, [R1+0x1c] ;  /* 0x00001c0001ca7983 */ /* 0x0002e20000100600 */
[----:B--2---:R-:W-:Y:S02]  /*242a0*/  PRMT R96, R148, 0x5410, R147 ;  /* 0x0000541094607816 */ /* 0x004fe40000000093 */
[----:B------:R-:W-:Y:S01]  /*242b0*/  @!P1 PRMT R148, R85, 0x5410, RZ ;  /* 0x0000541055949816 */ /* 0x000fe200000000ff */
[----:B------:R1:W2:Y:S01]  /*242c0*/  LDL.S16 R201, [R1+0x18] ;  /* 0x0000180001c97983 */ /* 0x0002a20000100600 */
[----:B------:R-:W-:Y:S02]  /*242d0*/  ISETP.LE.U32.AND P1, PT, R84, UR13, PT ;  /* 0x0000000d54007c0c */ /* 0x000fe4000bf23070 */
[----:B------:R-:W-:Y:S01]  /*242e0*/  LOP3.LUT R84, R0, 0xffff, RZ, 0xc0, !PT ;  /* 0x0000ffff00547812 */ /* 0x000fe200078ec0ff */
[----:B------:R1:W2:Y:S01]  /*242f0*/  LDL.S16 R199, [R1+0x14] ;  /* 0x0000140001c77983 */ /* 0x0002a20000100600 */
[----:B------:R-:W-:Y:S02]  /*24300*/  SHF.R.U32.HI R85, RZ, 0x10, R0 ;  /* 0x00000010ff557819 */ /* 0x000fe40000011600 */
[----:B------:R-:W-:Y:S01]  /*24310*/  SHF.R.U32.HI R88, RZ, 0x8, R84 ;  /* 0x00000008ff587819 */ /* 0x000fe20000011654 */
[----:B------:R1:W2:Y:S01]  /*24320*/  LDL.S16 R197, [R1+0x10] ;  /* 0x0000100001c57983 */ /* 0x0002a20000100600 */
[----:B------:R-:W-:Y:S02]  /*24330*/  LOP3.LUT R0, R85, 0xff, RZ, 0xc0, !PT ;  /* 0x000000ff55007812 */ /* 0x000fe400078ec0ff */
[----:B------:R-:W-:Y:S01]  /*24340*/  PRMT R88, R92, 0x5410, R88 ;  /* 0x000054105c587816 */ /* 0x000fe20000000058 */
[----:B------:R-:W1:Y:S01]  /*24350*/  LDSM.16.MT88.4 R76, [R170+0x7000] ;  /* 0x00700000aa4c783b */ /* 0x000e620000004200 */
[----:B------:R-:W-:Y:S02]  /*24360*/  PRMT R0, R0, 0x5410, R91 ;  /* 0x0000541000007816 */ /* 0x000fe4000000005b */
[--C-:B------:R-:W-:Y:S02]  /*24370*/  HSET2.LE.AND R91, R99, R126.reuse, PT ;  /* 0x0000007e635b7233 */ /* 0x100fe40003803000 */
[--C-:B------:R-:W-:Y:S02]  /*24380*/  HSET2.LE.AND R89, R88, R126.reuse, PT ;  /* 0x0000007e58597233 */ /* 0x100fe40003803000 */
[----:B------:R-:W-:Y:S01]  /*24390*/  HSET2.LE.AND R88, R0, R126, PT ;  /* 0x0000007e00587233 */ /* 0x000fe20003803000 */
[----:B------:R-:W1:Y:S01]  /*243a0*/  LDSM.16.MT88.4 R84, [R171+0x7000] ;  /* 0x00700000ab54783b */ /* 0x000e620000004200 */
[----:B------:R-:W-:Y:S02]  /*243b0*/  PRMT R0, R2, 0x7632, R0 ;  /* 0x0000763202007816 */ /* 0x000fe40000000000 */
[----:B------:R-:W-:Y:S05]  /*243c0*/  LOP3.LUT R102, R102, R96, RZ, 0xc0, !PT ;  /* 0x0000006066667212 */ /* 0x000fea00078ec0ff */
[----:B------:R-:W1:Y:S08]  /*243d0*/  LDSM.16.MT88.4 R124, [R172+0x7800] ;  /* 0x00780000ac7c783b */ /* 0x000e700000004200 */
[----:B------:R-:W-:Y:S04]  /*243e0*/  STG.E.U16 desc[UR28][R156.64+0x62], R149 ;  /* 0x000062959c007986 */ /* 0x000fe8000c10151c */
[----:B------:R-:W-:Y:S01]  /*243f0*/  STG.E.U16 desc[UR28][R152.64+0x70], R148 ;  /* 0x0000709498007986 */ /* 0x000fe2000c10151c */
[-C--:B-1----:R-:W-:Y:S06]  /*24400*/  HMMA.16816.F32.BF16 R36, R72, R76.reuse, R36 ;  /* 0x0000004c4824723c */ /* 0x082fec0000041824 */
[C---:B------:R-:W-:Y:S06]  /*24410*/  HMMA.16816.F32.BF16 R40, R80.reuse, R76, R40 ;  /* 0x0000004c5028723c */ /* 0x040fec0000041828 */
[-C--:B------:R-:W-:Y:S05]  /*24420*/  HMMA.16816.F32.BF16 R44, R80, R78.reuse, R44 ;  /* 0x0000004e502c723c */ /* 0x080fea000004182c */
[----:B------:R-:W-:Y:S01]  /*24430*/  PRMT R76, R146, 0x5410, R145 ;  /* 0x00005410924c7816 */ /* 0x000fe20000000091 */
[C---:B------:R-:W-:Y:S05]  /*24440*/  HMMA.16816.F32.BF16 R48, R72.reuse, R78, R48 ;  /* 0x0000004e4830723c */ /* 0x040fea0000041830 */
[----:B------:R-:W-:Y:S01]  /*24450*/  LOP3.LUT R103, R103, R76, RZ, 0xc0, !PT ;  /* 0x0000004c67677212 */ /* 0x000fe200078ec0ff */
[-C--:B------:R-:W-:Y:S05]  /*24460*/  HMMA.16816.F32.BF16 R52, R72, R84.reuse, R52 ;  /* 0x000000544834723c */ /* 0x080fea0000041834 */
[----:B------:R-:W-:Y:S01]  /*24470*/  PRMT R78, R3, 0x5410, R144 ;  /* 0x00005410034e7816 */ /* 0x000fe20000000090 */
[C---:B------:R-:W-:Y:S05]  /*24480*/  HMMA.16816.F32.BF16 R56, R80.reuse, R84, R56 ;  /* 0x000000545038723c */ /* 0x040fea0000041838 */
[----:B------:R-:W-:Y:S01]  /*24490*/  PRMT R79, R2, 0x5410, R0 ;  /* 0x00005410024f7816 */ /* 0x000fe20000000000 */
[-C--:B------:R-:W-:Y:S05]  /*244a0*/  HMMA.16816.F32.BF16 R60, R80, R86.reuse, R60 ;  /* 0x00000056503c723c */ /* 0x080fea000004183c */
[----:B------:R-:W-:Y:S01]  /*244b0*/  LOP3.LUT R76, R89, R98, RZ, 0xc0, !PT ;  /* 0x00000062594c7212 */ /* 0x000fe200078ec0ff */
[----:B------:R-:W-:Y:S05]  /*244c0*/  HMMA.16816.F32.BF16 R64, R72, R86, R64 ;  /* 0x000000564840723c */ /* 0x000fea0000041840 */
[----:B------:R-:W-:Y:S01]  /*244d0*/  LOP3.LUT R77, R88, R97, RZ, 0xc0, !PT ;  /* 0x00000061584d7212 */ /* 0x000fe200078ec0ff */
[-C--:B------:R-:W-:Y:S05]  /*244e0*/  HMMA.16816.F32.BF16 R136, R100, R132.reuse, R4 ;  /* 0x000000846488723c */ /* 0x080fea0000041804 */
[----:B------:R-:W-:Y:S01]  /*244f0*/  LOP3.LUT R78, R90, R78, RZ, 0xc0, !PT ;  /* 0x0000004e5a4e7212 */ /* 0x000fe200078ec0ff */
[----:B------:R-:W-:Y:S01]  /*24500*/  IMAD.MOV.U32 R73, RZ, RZ, R69 ;  /* 0x000000ffff497224 */ /* 0x000fe200078e0045 */
[----:B------:R-:W-:Y:S01]  /*24510*/  LOP3.LUT R79, R91, R79, RZ, 0xc0, !PT ;  /* 0x0000004f5b4f7212 */ /* 0x000fe200078ec0ff */
[----:B------:R-:W-:Y:S03]  /*24520*/  IMAD.MOV.U32 R72, RZ, RZ, R68 ;  /* 0x000000ffff487224 */ /* 0x000fe600078e0044 */
[----:B------:R-:W-:Y:S03]  /*24530*/  IMAD.MOV.U32 R74, RZ, RZ, R70 ;  /* 0x000000ffff4a7224 */ /* 0x000fe600078e0046 */
[C---:B------:R-:W-:Y:S06]  /*24540*/  HMMA.16816.F32.BF16 R112, R76.reuse, R132, R8 ;  /* 0x000000844c70723c */ /* 0x040fec0000041808 */
[-C--:B------:R-:W-:Y:S06]  /*24550*/  HMMA.16816.F32.BF16 R104, R76, R134.reuse, R12 ;  /* 0x000000864c68723c */ /* 0x080fec000004180c */
[C---:B------:R-:W-:Y:S06]  /*24560*/  HMMA.16816.F32.BF16 R132, R100.reuse, R134, R16 ;  /* 0x000000866484723c */ /* 0x040fec0000041810 */
[-C--:B------:R-:W-:Y:S06]  /*24570*/  HMMA.16816.F32.BF16 R128, R100, R124.reuse, R20 ;  /* 0x0000007c6480723c */ /* 0x080fec0000041814 */
[C---:B------:R-:W-:Y:S06]  /*24580*/  HMMA.16816.F32.BF16 R96, R76.reuse, R124, R24 ;  /* 0x0000007c4c60723c */ /* 0x040fec0000041818 */
[-C--:B------:R-:W-:Y:S06]  /*24590*/  HMMA.16816.F32.BF16 R92, R76, R126.reuse, R28 ;  /* 0x0000007e4c5c723c */ /* 0x080fec000004181c */
[C---:B------:R-:W-:Y:S05]  /*245a0*/  HMMA.16816.F32.BF16 R124, R100.reuse, R126, R32 ;  /* 0x0000007e647c723c */ /* 0x040fea0000041820 */
[----:B----4-:R-:W-:Y:S02]  /*245b0*/  @!P5 HFMA2.BF16_V2 R120, -RZ.H0_H0, RZ.H0_H0, -R147.H0_H0 ;  /* 0x200000ffff78d231 */ /* 0x010fe40000340993 */
[----:B---3--:R-:W-:Y:S03]  /*245c0*/  @!P6 HFMA2.BF16_V2 R206, -RZ.H0_H0, RZ.H0_H0, -R146.H0_H0 ;  /* 0x200000ffffcee231 */ /* 0x008fe60000340992 */
[----:B------:R1:W-:Y:S01]  /*245d0*/  @!P5 STL.S16 [R1+0x28], R120 ;  /* 0x000028780100d387 */ /* 0x0003e20000100600 */
[----:B------:R-:W-:Y:S01]  /*245e0*/  PRMT R10, R120, 0x7610, R10 ;  /* 0x00007610780a7816 */ /* 0x000fe2000000000a */
[----:B------:R-:W-:Y:S02]  /*245f0*/  @!P4 HFMA2.BF16_V2 R205, -RZ.H0_H0, RZ.H0_H0, -R145.H0_H0 ;  /* 0x200000ffffcdc231 */ /* 0x000fe40000340991 */
[----:B------:R-:W-:Y:S01]  /*24600*/  @!P6 STL.S16 [R1+0x24], R206 ;  /* 0x000024ce0100e387 */ /* 0x000fe20000100600 */
[----:B------:R-:W-:Y:S01]  /*24610*/  @!P5 PRMT R147, R10, 0x5410, RZ ;  /* 0x000054100a93d816 */ /* 0x000fe200000000ff */
[----:B------:R-:W-:Y:S02]  /*24620*/  @!P3 HFMA2.BF16_V2 R202, -RZ.H0_H0, RZ.H0_H0, -R3.H0_H0 ;  /* 0x200000ffffcab231 */ /* 0x000fe40000340903 */
[----:B------:R-:W-:Y:S01]  /*24630*/  @!P4 STL.S16 [R1+0x20], R205 ;  /* 0x000020cd0100c387 */ /* 0x000fe20000100600 */
[----:B------:R-:W-:Y:S01]  /*24640*/  PRMT R9, R206, 0x7610, R9 ;  /* 0x00007610ce097816 */ /* 0x000fe20000000009 */
[----:B--2---:R-:W-:Y:S02]  /*24650*/  @!P2 HFMA2.BF16_V2 R201, -RZ.H0_H0, RZ.H0_H0, -R144.H0_H0 ;  /* 0x200000ffffc9a231 */ /* 0x004fe40000340990 */
[----:B------:R-:W-:Y:S01]  /*24660*/  STG.E.U16 desc[UR28][R152.64+0x72], R147 ;  /* 0x0000729398007986 */ /* 0x000fe2000c10151c */
[----:B------:R-:W-:Y:S01]  /*24670*/  @!P6 PRMT R146, R9, 0x5410, RZ ;  /* 0x000054100992e816 */ /* 0x000fe200000000ff */
[----:B------:R-:W-:Y:S02]  /*24680*/  @!P1 HFMA2.BF16_V2 R199, -RZ.H0_H0, RZ.H0_H0, -R2.H0_H0 ;  /* 0x200000ffffc79231 */ /* 0x000fe40000340902 */
[----:B------:R-:W-:Y:S01]  /*24690*/  @!P3 STL.S16 [R1+0x1c], R202 ;  /* 0x00001cca0100b387 */ /* 0x000fe20000100600 */
[----:B------:R-:W-:Y:S01]  /*246a0*/  PRMT R8, R205, 0x7610, R8 ;  /* 0x00007610cd087816 */ /* 0x000fe20000000008 */
[----:B------:R-:W-:Y:S02]  /*246b0*/  @!P0 HFMA2.BF16_V2 R197, -RZ.H0_H0, RZ.H0_H0, -R0.H0_H0 ;  /* 0x200000ffffc58231 */ /* 0x000fe40000340900 */
[----:B------:R-:W-:Y:S01]  /*246c0*/  STG.E.U16 desc[UR28][R154.64+0x70], R146 ;  /* 0x000070929a007986 */ /* 0x000fe2000c10151c */
[----:B------:R-:W-:Y:S02]  /*246d0*/  @!P4 PRMT R145, R8, 0x5410, RZ ;  /* 0x000054100891c816 */ /* 0x000fe400000000ff */
[----:B------:R-:W-:Y:S01]  /*246e0*/  PRMT R7, R202, 0x7610, R7 ;  /* 0x00007610ca077816 */ /* 0x000fe20000000007 */
[----:B------:R-:W-:Y:S01]  /*246f0*/  @!P2 STL.S16 [R1+0x18], R201 ;  /* 0x000018c90100a387 */ /* 0x000fe20000100600 */
[-C--:B-1----:R-:W-:Y:S03]  /*24700*/  HMMA.16816.F32.BF16 R120, R100, R116.reuse, R36 ;  /* 0x000000746478723c */ /* 0x082fe60000041824 */
[----:B------:R-:W-:Y:S01]  /*24710*/  STG.E.U16 desc[UR28][R154.64+0x72], R145 ;  /* 0x000072919a007986 */ /* 0x000fe2000c10151c */
[----:B------:R-:W-:Y:S02]  /*24720*/  @!P3 PRMT R3, R7, 0x5410, RZ ;  /* 0x000054100703b816 */ /* 0x000fe400000000ff */
[C---:B------:R-:W-:Y:S01]  /*24730*/  HMMA.16816.F32.BF16 R88, R76.reuse, R116, R40 ;  /* 0x000000744c58723c */ /* 0x040fe20000041828 */
[----:B------:R-:W-:Y:S04]  /*24740*/  @!P1 STL.S16 [R1+0x14], R199 ;  /* 0x000014c701009387 */ /* 0x000fe80000100600 */
[----:B------:R-:W-:Y:S01]  /*24750*/  PRMT R6, R201, 0x7610, R6 ;  /* 0x00007610c9067816 */ /* 0x000fe20000000006 */
[-C--:B------:R-:W-:Y:S01]  /*24760*/  HMMA.16816.F32.BF16 R84, R76, R118.reuse, R44 ;  /* 0x000000764c54723c */ /* 0x080fe2000004182c */
[----:B------:R1:W-:Y:S04]  /*24770*/  STG.E.U16 desc[UR28][R158.64+0x6e], R3 ;  /* 0x00006e039e007986 */ /* 0x0003e8000c10151c */
[----:B------:R-:W-:Y:S01]  /*24780*/  @!P2 PRMT R144, R6, 0x5410, RZ ;  /* 0x000054100690a816 */ /* 0x000fe200000000ff */
[C---:B------:R-:W-:Y:S01]  /*24790*/  HMMA.16816.F32.BF16 R116, R100.reuse, R118, R48 ;  /* 0x000000766474723c */ /* 0x040fe20000041830 */
[----:B------:R-:W-:Y:S04]  /*247a0*/  @!P0 STL.S16 [R1+0x10], R197 ;  /* 0x000010c501008387 */ /* 0x000fe80000100600 */
[----:B------:R-:W-:Y:S01]  /*247b0*/  PRMT R5, R199, 0x7610, R5 ;  /* 0x00007610c7057816 */ /* 0x000fe20000000005 */
[-C--:B------:R-:W-:Y:S01]  /*247c0*/  HMMA.16816.F32.BF16 R108, R100, R140.reuse, R52 ;  /* 0x0000008c646c723c */ /* 0x080fe20000041834 */
[----:B------:R-:W-:Y:S04]  /*247d0*/  STG.E.U16 desc[UR28][R158.64+0x70], R144 ;  /* 0x000070909e007986 */ /* 0x000fe8000c10151c */
[----:B------:R-:W-:Y:S01]  /*247e0*/  PRMT R4, R197, 0x7610, R4 ;  /* 0x00007610c5047816 */ /* 0x000fe20000000004 */
[C---:B------:R-:W-:Y:S05]  /*247f0*/  HMMA.16816.F32.BF16 R80, R76.reuse, R140, R56 ;  /* 0x0000008c4c50723c */ /* 0x040fea0000041838 */
[----:B------:R-:W-:Y:S01]  /*24800*/  @!P1 PRMT R2, R5, 0x5410, RZ ;  /* 0x0000541005029816 */ /* 0x000fe200000000ff */
[-C--:B------:R-:W-:Y:S04]  /*24810*/  HMMA.16816.F32.BF16 R76, R76, R142.reuse, R60 ;  /* 0x0000008e4c4c723c */ /* 0x080fe8000004183c */
[----:B------:R2:W-:Y:S01]  /*24820*/  STG.E.U16 desc[UR28][R156.64+0x70], R2 ;  /* 0x000070029c007986 */ /* 0x0005e2000c10151c */
[----:B------:R-:W-:Y:S01]  /*24830*/  @!P0 PRMT R0, R4, 0x5410, RZ ;  /* 0x0000541004008816 */ /* 0x000fe200000000ff */
[----:B------:R-:W-:Y:S01]  /*24840*/  HMMA.16816.F32.BF16 R100, R100, R142, R64 ;  /* 0x0000008e6464723c */ /* 0x000fe20000041840 */
[----:B------:R-:W-:Y:S03]  /*24850*/  PLOP3.LUT P0, PT, PT, PT, UP0, 0x80, 0x0 ;  /* 0x000000000000781c */ /* 0x000fe60003f0f008 */
[----:B------:R3:W-:Y:S01]  /*24860*/  STG.E.U16 desc[UR28][R156.64+0x72], R0 ;  /* 0x000072009c007986 */ /* 0x0007e2000c10151c */
[----:B------:R-:W-:Y:S01]  /*24870*/  FADD.FTZ R4, R196, R204 ;  /* 0x000000ccc4047221 */ /* 0x000fe20000010000 */
[----:B-1----:R-:W-:Y:S05]  /*24880*/  FADD.FTZ R3, R194, R203 ;  /* 0x000000cbc2037221 */ /* 0x002fea0000010000 */
[----:B------:R-:W-:Y:S01]  /*24890*/  FADD.FTZ R212, R195, R4 ;  /* 0x00000004c3d47221 */ /* 0x000fe20000010000 */
[----:B------:R-:W-:Y:S01]  /*248a0*/  FADD.FTZ R215, R193, R3 ;  /* 0x00000003c1d77221 */ /* 0x000fe20000010000 */
[----:B--2---:R-:W-:Y:S04]  /*248b0*/  FADD.FTZ R2, R200, R163 ;  /* 0x000000a3c8027221 */ /* 0x004fe80000010000 */
[----:B------:R-:W-:Y:S01]  /*248c0*/  FADD.FTZ R2, R167, R2 ;  /* 0x00000002a7027221 */ /* 0x000fe20000010000 */
[----:B---3--:R-:W-:Y:S03]  /*248d0*/  FADD.FTZ R0, R198, R162 ;  /* 0x000000a2c6007221 */ /* 0x008fe60000010000 */
[----:B------:R-:W-:Y:S01]  /*248e0*/  FADD.FTZ R240, R166, R2 ;  /* 0x00000002a6f07221 */ /* 0x000fe20000010000 */
[----:B------:R-:W-:Y:S02]  /*248f0*/  IMAD.MOV.U32 R2, RZ, RZ, R71 ;  /* 0x000000ffff027224 */ /* 0x000fe400078e0047 */
[----:B------:R-:W-:Y:S04]  /*24900*/  FADD.FTZ R0, R165, R0 ;  /* 0x00000000a5007221 */ /* 0x000fe80000010000 */
[----:B------:R-:W-:Y:S01]  /*24910*/  FADD.FTZ R241, R161, R0 ;  /* 0x00000000a1f17221 */ /* 0x000fe20000010000 */
[----:B------:R-:W-:Y:S06]  /*24920*/  @P0 BRA `(.L_x_2247) ;  /* 0xffffff8800340947 */ /* 0x000fec000383ffff */
.L_x_2246:
[----:B------:R-:W2:Y:S01]  /*24930*/  SHFL.BFLY PT, R3, R215, 0x2, 0x1f ;  /* 0x0c401f00d7037f89 */ /* 0x000ea200000e0000 */
[----:B------:R-:W3:Y:S01]  /*24940*/  S2UR UR4, SR_CgaCtaId ;  /* 0x00000000000479c3 */ /* 0x000ee20000008800 */
[----:B------:R-:W-:Y:S01]  /*24950*/  UISETP.NE.AND UP0, UPT, UR14, -0x1, UPT ;  /* 0xffffffff0e00788c */ /* 0x000fe2000bf05270 */
[----:B------:R-:W-:Y:S01]  /*24960*/  MOV R34, 0x20 ;  /* 0x0000002000227802 */ /* 0x000fe20000000f00 */
[----:B------:R-:W4:Y:S01]  /*24970*/  SHFL.BFLY PT, R4, R212, 0x2, 0x1f ;  /* 0x0c401f00d4047f89 */ /* 0x000f2200000e0000 */
[----:B------:R-:W-:-:S03]  /*24980*/  UMOV UR8, 0x400 ;  /* 0x0000040000087882 */ /* 0x000fc60000000000 */
[----:B------:R-:W4:Y:S04]  /*24990*/  SHFL.BFLY PT, R2, R240, 0x2, 0x1f ;  /* 0x0c401f00f0027f89 */ /* 0x000f2800000e0000 */
[----:B-1----:R-:W1:Y:S01]  /*249a0*/  SHFL.BFLY PT, R0, R241, 0x2, 0x1f ;  /* 0x0c401f00f1007f89 */ /* 0x002e6200000e0000 */
[----:B------:R-:W-:Y:S02]  /*249b0*/  @UP0 ULDC.64 UR6, c[0x0][0x298] ;  /* 0x0000a60000060ab9 */ /* 0x000fe40000000a00 */
[----:B------:R-:W-:Y:S01]  /*249c0*/  @UP0 UIMAD.WIDE.U32 UR10, UR14, UR6, URZ ;  /* 0x000000060e0a02a5 */ /* 0x000fe2000f8e003f */
[----:B------:R-:W1:Y:S02]  /*249d0*/  S2R R35, SR_TID.X ;  /* 0x0000000000237919 */ /* 0x000e640000002100 */
[----:B------:R-:W-:Y:S01]  /*249e0*/  ULDC UR6, c[0x0][0x38c] ;  /* 0x0000e30000067ab9 */ /* 0x000fe20000000800 */
[----:B------:R-:W-:Y:S01]  /*249f0*/  @UP0 UIMAD UR7, UR14, UR7, UR11 ;  /* 0x000000070e0702a4 */ /* 0x000fe2000f8e020b */
[----:B--2---:R-:W-:Y:S01]  /*24a00*/  FADD.FTZ R3, R3, R215 ;  /* 0x000000d703037221 */ /* 0x004fe20000010000 */
[----:B---3--:R-:W-:Y:S01]  /*24a10*/  ULEA UR4, UR4, UR8, 0x18 ;  /* 0x0000000804047291 */ /* 0x008fe2000f8ec03f */
[----:B----4-:R-:W-:-:S03]  /*24a20*/  FADD.FTZ R4, R4, R212 ;  /* 0x000000d404047221 */ /* 0x010fc60000010000 */
[----:B------:R-:W2:Y:S01]  /*24a30*/  SHFL.BFLY PT, R7, R3, 0x1, 0x1f ;  /* 0x0c201f0003077f89 */ /* 0x000ea200000e0000 */
[----:B------:R-:W-:-:S03]  /*24a40*/  FADD.FTZ R2, R2, R240 ;  /* 0x000000f002027221 */ /* 0x000fc60000010000 */
[----:B------:R-:W3:Y:S01]  /*24a50*/  SHFL.BFLY PT, R8, R4, 0x1, 0x1f ;  /* 0x0c201f0004087f89 */ /* 0x000ee200000e0000 */
[----:B-1----:R-:W-:-:S03]  /*24a60*/  FADD.FTZ R0, R0, R241 ;  /* 0x000000f100007221 */ /* 0x002fc60000010000 */
[----:B------:R-:W1:Y:S04]  /*24a70*/  SHFL.BFLY PT, R5, R2, 0x1, 0x1f ;  /* 0x0c201f0002057f89 */ /* 0x000e6800000e0000 */
[----:B------:R-:W4:Y:S01]  /*24a80*/  SHFL.BFLY PT, R6, R0, 0x1, 0x1f ;  /* 0x0c201f0000067f89 */ /* 0x000f2200000e0000 */
[----:B------:R-:W-:-:S04]  /*24a90*/  SHF.R.S32.HI R10, RZ, 0x1f, R35 ;  /* 0x0000001fff0a7819 */ /* 0x000fc80000011423 */
[CC--:B------:R-:W-:Y:S01]  /*24aa0*/  LEA.HI R9, R10.reuse, R35.reuse, RZ, 0x5 ;  /* 0x000000230a097211 */ /* 0x0c0fe200078f28ff */
[----:B--2---:R-:W-:Y:S01]  /*24ab0*/  FADD.FTZ R43, R3, R7 ;  /* 0x00000007032b7221 */ /* 0x004fe20000010000 */
[----:B------:R-:W-:Y:S01]  /*24ac0*/  LEA.HI R7, R10, R35, RZ, 0x2 ;  /* 0x000000230a077211 */ /* 0x000fe200078f10ff */
[----:B---3--:R-:W-:-:S03]  /*24ad0*/  FADD.FTZ R42, R4, R8 ;  /* 0x00000008042a7221 */ /* 0x008fc60000010000 */
[--C-:B------:R-:W-:Y:S01]  /*24ae0*/  SHF.R.S32.HI R8, RZ, 0x2, R7.reuse ;  /* 0x00000002ff087819 */ /* 0x100fe20000011407 */
[----:B------:R-:W-:Y:S01]  /*24af0*/  IMAD.MOV.U32 R4, RZ, RZ, 0x3f800000 ;  /* 0x3f800000ff047424 */ /* 0x000fe200078e00ff */
[----:B------:R-:W-:Y:S01]  /*24b00*/  SHF.R.S32.HI R3, RZ, 0x1f, R7 ;  /* 0x0000001fff037819 */ /* 0x000fe20000011407 */
[----:B-1----:R-:W-:Y:S01]  /*24b10*/  FADD.FTZ R44, R2, R5 ;  /* 0x00000005022c7221 */ /* 0x002fe20000010000 */
[----:B------:R-:W-:Y:S02]  /*24b20*/  FSETP.NE.FTZ.AND P5, PT, R42, RZ, PT ;  /* 0x000000ff2a00720b */ /* 0x000fe40003fb5000 */
[----:B------:R-:W-:Y:S01]  /*24b30*/  LEA.HI R5, R3, R8, RZ, 0x3 ;  /* 0x0000000803057211 */ /* 0x000fe200078f18ff */
[----:B----4-:R-:W-:Y:S01]  /*24b40*/  FADD.FTZ R45, R0, R6 ;  /* 0x00000006002d7221 */ /* 0x010fe20000010000 */
[----:B------:R-:W-:Y:S01]  /*24b50*/  FSETP.NE.FTZ.AND P4, PT, R43, RZ, PT ;  /* 0x000000ff2b00720b */ /* 0x000fe20003f95000 */
[----:B------:R-:W-:Y:S01]  /*24b60*/  IMAD.MOV.U32 R3, RZ, RZ, 0x3f800000 ;  /* 0x3f800000ff037424 */ /* 0x000fe200078e00ff */
[----:B------:R-:W-:-:S02]  /*24b70*/  LOP3.LUT R5, R5, 0xfffffff8, RZ, 0xc0, !PT ;  /* 0xfffffff805057812 */ /* 0x000fc400078ec0ff */
[----:B------:R-:W-:Y:S02]  /*24b80*/  FSETP.NE.FTZ.AND P3, PT, R44, RZ, PT ;  /* 0x000000ff2c00720b */ /* 0x000fe40003f75000 */
[----:B------:R-:W-:Y:S01]  /*24b90*/  FSETP.NE.FTZ.AND P0, PT, R45, RZ, PT ;  /* 0x000000ff2d00720b */ /* 0x000fe20003f15000 */
[----:B------:R-:W-:Y:S01]  /*24ba0*/  IMAD.IADD R5, R8, 0x1, -R5 ;  /* 0x0000000108057824 */ /* 0x000fe200078e0a05 */
[----:B------:R-:W-:Y:S01]  /*24bb0*/  LOP3.LUT R0, R7, 0x3ffffffc, RZ, 0xc0, !PT ;  /* 0x3ffffffc07007812 */ /* 0x000fe200078ec0ff */
[----:B------:R-:W1:Y:S01]  /*24bc0*/  @P5 MUFU.RCP R4, R42 ;  /* 0x0000002a00045308 */ /* 0x000e620000001000 */
[----:B------:R-:W-:Y:S01]  /*24bd0*/  MOV R2, 0x3f800000 ;  /* 0x3f80000000027802 */ /* 0x000fe20000000f00 */
[----:B------:R-:W-:Y:S01]  /*24be0*/  IMAD.SHL.U32 R7, R5, 0x40, RZ ;  /* 0x0000004005077824 */ /* 0x000fe200078e00ff */
[----:B------:R-:W-:Y:S01]  /*24bf0*/  SHF.R.S32.HI R8, RZ, 0x5, R9 ;  /* 0x00000005ff087819 */ /* 0x000fe20000011409 */
[----:B------:R-:W-:Y:S01]  /*24c00*/  IMAD.IADD R6, R35, 0x1, -R0 ;  /* 0x0000000123067824 */ /* 0x000fe200078e0a00 */
[----:B------:R-:W-:-:S02]  /*24c10*/  MOV R0, 0x3f800000 ;  /* 0x3f80000000007802 */ /* 0x000fc40000000f00 */
[----:B------:R-:W-:Y:S01]  /*24c20*/  LOP3.LUT R7, R7, 0x1c0, RZ, 0xc0, !PT ;  /* 0x000001c007077812 */ /* 0x000fe200078ec0ff */
[----:B------:R-:W2:Y:S01]  /*24c30*/  @P4 MUFU.RCP R3, R43 ;  /* 0x0000002b00034308 */ /* 0x000ea20000001000 */
[----:B------:R-:W-:Y:S01]  /*24c40*/  R2P PR, R5, 0x6 ;  /* 0x0000000605007804 */ /* 0x000fe20000000000 */
[----:B------:R-:W-:Y:S01]  /*24c50*/  IMAD R6, R8, 0x200, R6 ;  /* 0x0000020008067824 */ /* 0x000fe200078e0206 */
[----:B------:R-:W-:Y:S02]  /*24c60*/  LEA.HI R7, R7, R7, RZ, 0x1d ;  /* 0x0000000707077211 */ /* 0x000fe400078fe8ff */
[----:B------:R-:W-:Y:S02]  /*24c70*/  PLOP3.LUT P6, PT, PT, PT, UP0, 0x80, 0x0 ;  /* 0x000000000000781c */ /* 0x000fe40003fcf008 */
[----:B------:R-:W-:Y:S01]  /*24c80*/  SEL R34, R34, 0xffffffe0, !P1 ;  /* 0xffffffe022227807 */ /* 0x000fe20004800000 */
[----:B------:R-:W3:Y:S01]  /*24c90*/  @P3 MUFU.RCP R2, R44 ;  /* 0x0000002c00023308 */ /* 0x000ee20000001000 */
[----:B------:R-:W-:-:S02]  /*24ca0*/  IMAD.U32 R6, R6, 0x2, R7 ;  /* 0x0000000206067824 */ /* 0x000fc400078e0007 */
[----:B-1----:R-:W-:-:S03]  /*24cb0*/  FMUL.FTZ R4, R4, UR6 ;  /* 0x0000000604047c20 */ /* 0x002fc60008410000 */
[----:B------:R-:W-:Y:S02]  /*24cc0*/  LEA R21, R6, UR4, 0x1 ;  /* 0x0000000406157c11 */ /* 0x000fe4000f8e08ff */
[----:B------:R-:W1:Y:S01]  /*24cd0*/  @P0 MUFU.RCP R0, R45 ;  /* 0x0000002d00000308 */ /* 0x000e620000001000 */
[----:B--2---:R-:W-:Y:S02]  /*24ce0*/  FMUL.FTZ R3, R3, UR6 ;  /* 0x0000000603037c20 */ /* 0x004fe40008410000 */
[C---:B------:R-:W-:Y:S01]  /*24cf0*/  VIADD R22, R21.reuse, 0x40 ;  /* 0x0000004015167836 */ /* 0x040fe20000000000 */
[----:B------:R-:W-:Y:S01]  /*24d00*/  @P2 IADD3 R22, R21, -0x40, RZ ;  /* 0xffffffc015162810 */ /* 0x000fe20007ffe0ff */
[----:B---3--:R-:W-:Y:S01]  /*24d10*/  FMUL.FTZ R2, R2, UR6 ;  /* 0x0000000602027c20 */ /* 0x008fe20008410000 */
        /* <DEDUP_REMOVED lines=9> */
.L_x_2250:
[----:B------:R-:W-:Y:S01]  /*24db0*/  ULDC.U8 UR4, c[0x0][0x3d8] ;  /* 0x0000f60000047ab9 */ /* 0x000fe20000000000 */
[----:B------:R-:W-:Y:S01]  /*24dc0*/  ULDC.U8 UR8, c[0x0][0x3d9] ;  /* 0x0000f64000087ab9 */ /* 0x000fe20000000000 */
[----:B------:R-:W-:Y:S01]  /*24dd0*/  ISETP.NE.AND P1, PT, RZ, UR4, PT ;  /* 0x00000004ff007c0c */ /* 0x000fe2000bf25270 */
[----:B------:R-:W-:Y:S01]  /*24de0*/  IMAD.MOV.U32 R40, RZ, RZ, 0x10 ;  /* 0x00000010ff287424 */ /* 0x000fe200078e00ff */
[----:B------:R-:W-:Y:S02]  /*24df0*/  LOP3.LUT R5, R5, 0x1, RZ, 0xc0, !PT ;  /* 0x0000000105057812 */ /* 0x000fe400078ec0ff */
[----:B------:R-:W-:Y:S02]  /*24e00*/  CS2R R38, SRZ ;  /* 0x0000000000267805 */ /* 0x000fe4000001ff00 */
[----:B------:R-:W-:Y:S02]  /*24e10*/  ISETP.NE.OR P6, PT, RZ, UR8, !P1 ;  /* 0x00000008ff007c0c */ /* 0x000fe4000cfc5670 */
[----:B------:R-:W-:-:S02]  /*24e20*/  P2R R6, PR, RZ, 0x2 ;  /* 0x00000002ff067803 */ /* 0x000fc40000000000 */
[----:B------:R-:W-:Y:S02]  /*24e30*/  ISETP.NE.U32.AND P1, PT, R5, 0x1, PT ;  /* 0x000000010500780c */ /* 0x000fe40003f25070 */
[----:B------:R-:W-:Y:S02]  /*24e40*/  PLOP3.LUT P2, PT, PT, PT, PT, 0x8, 0x0 ;  /* 0x000000000000781c */ /* 0x000fe40003f4e170 */
[----:B------:R-:W-:-:S05]  /*24e50*/  SEL R40, R40, 0xfffffff0, P1 ;  /* 0xfffffff028287807 */ /* 0x000fca0000800000 */
[----:B------:R-:W-:Y:S06]  /*24e60*/  @P6 BRA `(.L_x_2251) ;  /* 0x00000000001c6947 */ /* 0x000fec0003800000 */
[----:B------:R-:W1:Y:S01]  /*24e70*/  S2UR UR6, SR_CTAID.Y ;  /* 0x00000000000679c3 */ /* 0x000e620000002600 */
[----:B------:R-:W-:Y:S01]  /*24e80*/  ULDC UR4, c[0x0][0x2c4] ;  /* 0x0000b10000047ab9 */ /* 0x000fe20000000800 */
[----:B------:R-:W-:Y:S01]  /*24e90*/  PLOP3.LUT P2, PT, PT, PT, PT, 0x80, 0x0 ;  /* 0x000000000000781c */ /* 0x000fe20003f4f070 */
[----:B-1----:R-:W-:-:S04]  /*24ea0*/  @!UP0 UIMAD UR14, UR6, UR4, URZ ;  /* 0x00000004060e82a4 */ /* 0x002fc8000f8e023f */
[----:B------:R-:W-:Y:S02]  /*24eb0*/  USHF.R.S32.HI UR4, URZ, 0x1f, UR14 ;  /* 0x0000001f3f047899 */ /* 0x000fe4000801140e */
[----:B------:R-:W-:-:S04]  /*24ec0*/  IMAD.U32 R38, RZ, RZ, UR14 ;  /* 0x0000000eff267e24 */ /* 0x000fc8000f8e00ff */
[----:B------:R-:W-:-:S07]  /*24ed0*/  MOV R39, UR4 ;  /* 0x0000000400277c02 */ /* 0x000fce0008000f00 */
.L_x_2251:
[----:B------:R-:W1:Y:S01]  /*24ee0*/  S2R R46, SR_TID.X ;  /* 0x00000000002e7919 */ /* 0x000e620000002100 */
[----:B------:R-:W-:Y:S01]  /*24ef0*/  ISETP.NE.AND P6, PT, RZ, UR8, PT ;  /* 0x00000008ff007c0c */ /* 0x000fe2000bfc5270 */
[----:B------:R-:W-:Y:S01]  /*24f00*/  FMUL.FTZ R136, R4, R136 ;  /* 0x0000008804887220 */ /* 0x000fe20000410000 */
[----:B------:R-:W-:Y:S01]  /*24f10*/  P2R R5, PR, RZ, 0x4 ;  /* 0x00000004ff057803 */ /* 0x000fe20000000000 */
[C---:B------:R-:W-:Y:S01]  /*24f20*/  FMUL.FTZ R138, R3.reuse, R138 ;  /* 0x0000008a038a7220 */ /* 0x040fe20000410000 */
[----:B------:R-:W-:Y:S01]  /*24f30*/  ISETP.NE.AND P2, PT, R6, RZ, PT ;  /* 0x000000ff0600720c */ /* 0x000fe20003f45270 */
[C---:B------:R-:W-:Y:S01]  /*24f40*/  FMUL.FTZ R6, R4.reuse, R137 ;  /* 0x0000008904067220 */ /* 0x040fe20000410000 */
[----:B------:R-:W-:Y:S01]  /*24f50*/  PLOP3.LUT P1, PT, PT, PT, PT, 0x8, 0x0 ;  /* 0x000000000000781c */ /* 0x000fe20003f2e170 */
[----:B------:R-:W-:Y:S01]  /*24f60*/  FMUL.FTZ R134, R3, R134 ;  /* 0x0000008603867220 */ /* 0x000fe20000410000 */
[----:B------:R-:W-:Y:S01]  /*24f70*/  LOP3.LUT R9, R9, 0xffffffe0, RZ, 0xc0, !PT ;  /* 0xffffffe009097812 */ /* 0x000fe200078ec0ff */
[----:B------:R-:W-:Y:S01]  /*24f80*/  FMUL.FTZ R135, R3, R135 ;  /* 0x0000008703877220 */ /* 0x000fe20000410000 */
[C---:B------:R-:W-:Y:S01]  /*24f90*/  FMUL.FTZ R132, R4.reuse, R132 ;  /* 0x0000008404847220 */ /* 0x040fe20000410000 */
[C---:B------:R-:W-:Y:S01]  /*24fa0*/  FMUL.FTZ R133, R4.reuse, R133 ;  /* 0x0000008504857220 */ /* 0x040fe20000410000 */
[----:B------:R-:W-:Y:S01]  /*24fb0*/  IADD3 R47, -R9, R35, RZ ;  /* 0x00000023092f7210 */ /* 0x000fe20007ffe1ff */
[----:B------:R-:W2:Y:S01]  /*24fc0*/  @!P6 LDC R41, c[0x0][0x2c4] ;  /* 0x0000b100ff29eb82 */ /* 0x000ea20000000800 */
[----:B------:R-:W-:Y:S01]  /*24fd0*/  @!P6 PLOP3.LUT P1, PT, P2, PT, PT, 0x80, 0x0 ;  /* 0x000000000000e81c */ /* 0x000fe2000172f070 */
[C---:B------:R-:W-:Y:S01]  /*24fe0*/  FMUL.FTZ R128, R4.reuse, R128 ;  /* 0x0000008004807220 */ /* 0x040fe20000410000 */
[----:B------:R-:W-:Y:S01]  /*24ff0*/  ISETP.NE.AND P2, PT, R5, RZ, PT ;  /* 0x000000ff0500720c */ /* 0x000fe20003f45270 */
[----:B------:R-:W-:Y:S01]  /*25000*/  FMUL.FTZ R12, R4, R129 ;  /* 0x00000081040c7220 */ /* 0x000fe20000410000 */
[----:B------:R-:W-:Y:S01]  /*25010*/  LEA.HI R35, R10, R35, RZ, 0x3 ;  /* 0x000000230a237211 */ /* 0x000fe200078f18ff */
        /* <DEDUP_REMOVED lines=12> */
[----:B-1----:R-:W-:Y:S01]  /*250e0*/  SHF.R.S32.HI R48, RZ, 0x1f, R46 ;  /* 0x0000001fff307819 */ /* 0x002fe2000001142e */
        /* <DEDUP_REMOVED lines=11> */
[----:B------:R-:W-:Y:S01]  /*251a0*/  IADD3 R46, -R5, R46, RZ ;  /* 0x0000002e052e7210 */ /* 0x000fe20007ffe1ff */
        /* <DEDUP_REMOVED lines=23> */
[----:B------:R-:W-:Y:S01]  /*25320*/  FMUL.FTZ R130, R3, R130 ;  /* 0x0000008203827220 */ /* 0x000fe20000410000 */
[----:B------:R-:W-:Y:S01]  /*25330*/  F2FP.BF16.F32.PACK_AB R5, R5, R138 ;  /* 0x0000008a0505723e */ /* 0x000fe200000010ff */
[----:B------:R-:W-:Y:S01]  /*25340*/  FMUL.FTZ R11, R3, R131 ;  /* 0x00000083030b7220 */ /* 0x000fe20000410000 */
[----:B------:R-:W-:Y:S01]  /*25350*/  F2FP.BF16.F32.PACK_AB R2, R135, R134 ;  /* 0x000000868702723e */ /* 0x000fe200000010ff */
[----:B------:R-:W-:Y:S01]  /*25360*/  FMUL.FTZ R126, R3, R126 ;  /* 0x0000007e037e7220 */ /* 0x000fe20000410000 */
[----:B------:R-:W-:Y:S01]  /*25370*/  IADD3 R0, R21, R40, RZ ;  /* 0x0000002815007210 */ /* 0x000fe20007ffe0ff */
        /* <DEDUP_REMOVED lines=10> */
[----:B------:R-:W-:Y:S01]  /*25420*/  STS [R21], R6 ;  /* 0x0000000615007388 */ /* 0x000fe20000000800 */
[----:B------:R-:W-:Y:S01]  /*25430*/  F2FP.BF16.F32.PACK_AB R4, R4, R112 ;  /* 0x000000700404723e */ /* 0x000fe200000010ff */
[----:B--2---:R-:W1:Y:S01]  /*25440*/  @P1 LDC R41, c[0x0][0x2e4] ;  /* 0x0000b900ff291b82 */ /* 0x004e620000000800 */
[----:B------:R-:W-:Y:S01]  /*25450*/  F2FP.BF16.F32.PACK_AB R7, R7, R114 ;  /* 0x000000720707723e */ /* 0x000fe200000010ff */
[----:B------:R2:W-:Y:S01]  /*25460*/  STS [R21+0x400], R5 ;  /* 0x0004000515007388 */ /* 0x0005e20000000800 */
[----:B------:R-:W-:Y:S01]  /*25470*/  F2FP.BF16.F32.PACK_AB R14, R14, R104 ;  /* 0x000000680e0e723e */ /* 0x000fe200000010ff */
[----:B------:R-:W-:Y:S01]  /*25480*/  BSSY B0, `(.L_x_2252) ;  /* 0x000009b000007945 */ /* 0x000fe20003800000 */
[----:B------:R-:W-:Y:S01]  /*25490*/  F2FP.BF16.F32.PACK_AB R13, R13, R106 ;  /* 0x0000006a0d0d723e */ /* 0x000fe200000010ff */
[----:B------:R3:W-:Y:S01]  /*254a0*/  STS [R0+0x400], R2 ;  /* 0x0004000200007388 */ /* 0x0007e20000000800 */
[----:B------:R-:W-:Y:S01]  /*254b0*/  F2FP.BF16.F32.PACK_AB R12, R12, R128 ;  /* 0x000000800c0c723e */ /* 0x000fe200000010ff */
[----:B------:R-:W4:Y:S01]  /*254c0*/  S2UR UR4, SR_CTAID.X ;  /* 0x00000000000479c3 */ /* 0x000f220000002500 */
        /* <DEDUP_REMOVED lines=14> */
[----:B------:R-:W-:Y:S01]  /*255b0*/  F2FP.BF16.F32.PACK_AB R17, R17, R116 ;  /* 0x000000741111723e */ /* 0x000fe200000010ff */
[----:B--2---:R-:W2:Y:S01]  /*255c0*/  @P5 MUFU.LG2 R5, R42 ;  /* 0x0000002a00055308 */ /* 0x004ea20000000c00 */
[----:B------:R-:W-:Y:S02]  /*255d0*/  F2FP.BF16.F32.PACK_AB R23, R23, R118 ;  /* 0x000000761717723e */ /* 0x000fe400000010ff */
[----:B---3--:R-:W-:Y:S02]  /*255e0*/  IADD3 R2, R21, R34, RZ ;  /* 0x0000002215027210 */ /* 0x008fe40007ffe0ff */
[----:B------:R-:W-:Y:S02]  /*255f0*/  F2FP.BF16.F32.PACK_AB R24, R24, R88 ;  /* 0x000000581818723e */ /* 0x000fe400000010ff */
[----:B----4-:R-:W-:Y:S01]  /*25600*/  IADD3 R3, R0, R34, RZ ;  /* 0x0000002200037210 */ /* 0x010fe20007ffe0ff */
[----:B------:R3:W-:Y:S01]  /*25610*/  STS [R2], R12 ;  /* 0x0000000c02007388 */ /* 0x0007e20000000800 */
[----:B------:R-:W-:-:S02]  /*25620*/  F2FP.BF16.F32.PACK_AB R26, R26, R90 ;  /* 0x0000005a1a1a723e */ /* 0x000fc400000010ff */
[----:B------:R-:W-:Y:S01]  /*25630*/  F2FP.BF16.F32.PACK_AB R25, R25, R84 ;  /* 0x000000541919723e */ /* 0x000fe200000010ff */
[----:B------:R4:W-:Y:S01]  /*25640*/  STS [R2+0x400], R11 ;  /* 0x0004000b02007388 */ /* 0x0009e20000000800 */
[----:B------:R-:W-:Y:S01]  /*25650*/  F2FP.BF16.F32.PACK_AB R27, R27, R86 ;  /* 0x000000561b1b723e */ /* 0x000fe200000010ff */
[----:B-1----:R-:W1:Y:S02]  /*25660*/  @P6 LDC.64 R6, c[0x0][0x2c0] ;  /* 0x0000b000ff066b82 */ /* 0x002e640000000a00 */
[----:B------:R-:W-:Y:S01]  /*25670*/  STS [R3], R9 ;  /* 0x0000000903007388 */ /* 0x000fe20000000800 */
[----:B------:R-:W-:Y:S02]  /*25680*/  F2FP.BF16.F32.PACK_AB R31, R31, R108 ;  /* 0x0000006c1f1f723e */ /* 0x000fe400000010ff */
[----:B------:R-:W-:Y:S01]  /*25690*/  F2FP.BF16.F32.PACK_AB R30, R30, R110 ;  /* 0x0000006e1e1e723e */ /* 0x000fe200000010ff */
[----:B------:R-:W-:Y:S01]  /*256a0*/  STS [R3+0x400], R8 ;  /* 0x0004000803007388 */ /* 0x000fe20000000800 */
[----:B------:R-:W-:-:S02]  /*256b0*/  F2FP.BF16.F32.PACK_AB R29, R29, R100 ;  /* 0x000000641d1d723e */ /* 0x000fc400000010ff */
[----:B------:R-:W-:Y:S01]  /*256c0*/  IADD3 R0, R34, 0x400, R22 ;  /* 0x0000040022007810 */ /* 0x000fe20007ffe016 */
[----:B------:R2:W-:Y:S01]  /*256d0*/  STS [R2+0x2000], R10 ;  /* 0x0020000a02007388 */ /* 0x0005e20000000800 */
[----:B------:R-:W-:Y:S01]  /*256e0*/  F2FP.BF16.F32.PACK_AB R28, R28, R102 ;  /* 0x000000661c1c723e */ /* 0x000fe200000010ff */
[----:B------:R-:W1:Y:S01]  /*256f0*/  @P4 LDC R14, c[0x0][0x2e8] ;  /* 0x0000ba00ff0e4b82 */ /* 0x000e620000000800 */
[C---:B------:R-:W-:Y:S01]  /*25700*/  IADD3 R4, R40.reuse, R0, RZ ;  /* 0x0000000028047210 */ /* 0x040fe20007ffe0ff */
[----:B------:R2:W-:Y:S01]  /*25710*/  STS [R2+0x2400], R16 ;  /* 0x0024001002007388 */ /* 0x0005e20000000800 */
[----:B------:R-:W-:Y:S02]  /*25720*/  IADD3 R0, R40, R22, RZ ;  /* 0x0000001628007210 */ /* 0x000fe40007ffe0ff */
[----:B------:R-:W-:Y:S01]  /*25730*/  F2FP.BF16.F32.PACK_AB R33, R33, R80 ;  /* 0x000000502121723e */ /* 0x000fe200000010ff */
[----:B------:R-:W-:Y:S01]  /*25740*/  STS [R3+0x2000], R15 ;  /* 0x0020000f03007388 */ /* 0x000fe20000000800 */
[----:B------:R-:W-:Y:S01]  /*25750*/  F2FP.BF16.F32.PACK_AB R32, R32, R82 ;  /* 0x000000522020723e */ /* 0x000fe200000010ff */
[----:B------:R-:W1:Y:S01]  /*25760*/  @P3 LDC R13, c[0x0][0x2e8] ;  /* 0x0000ba00ff0d3b82 */ /* 0x000e620000000800 */
[----:B------:R-:W-:Y:S01]  /*25770*/  F2FP.BF16.F32.PACK_AB R37, R37, R76 ;  /* 0x0000004c2525723e */ /* 0x000fe200000010ff */
[----:B---3--:R-:W3:Y:S01]  /*25780*/  S2R R12, SR_CTAID.Y ;  /* 0x00000000000c7919 */ /* 0x008ee20000002600 */
[----:B------:R-:W-:-:S02]  /*25790*/  F2FP.BF16.F32.PACK_AB R36, R36, R78 ;  /* 0x0000004e2424723e */ /* 0x000fc400000010ff */
[----:B------:R-:W-:Y:S01]  /*257a0*/  MOV R21, 0x7f800000 ;  /* 0x7f80000000157802 */ /* 0x000fe20000000f00 */
[----:B------:R3:W-:Y:S02]  /*257b0*/  STS [R3+0x2400], R20 ;  /* 0x0024001403007388 */ /* 0x0007e40000000800 */
[----:B----4-:R-:W4:Y:S02]  /*257c0*/  @!P6 LDC R11, c[0x0][0x270] ;  /* 0x00009c00ff0beb82 */ /* 0x010f240000000800 */
[----:B------:R-:W-:Y:S04]  /*257d0*/  STS [R22], R19 ;  /* 0x0000001316007388 */ /* 0x000fe80000000800 */
[----:B------:R-:W-:Y:S01]  /*257e0*/  STS [R22+0x400], R18 ;  /* 0x0004001216007388 */ /* 0x000fe20000000800 */
[----:B--2---:R-:W2:Y:S01]  /*257f0*/  @P4 MUFU.LG2 R10, R43 ;  /* 0x0000002b000a4308 */ /* 0x004ea20000000c00 */
[----:B------:R-:W2:Y:S02]  /*25800*/  @P6 LDC R8, c[0x0][0x2c0] ;  /* 0x0000b000ff086b82 */ /* 0x000ea40000000800 */
[----:B------:R-:W-:Y:S01]  /*25810*/  STS [R0], R17 ;  /* 0x0000001100007388 */ /* 0x000fe20000000800 */
[----:B------:R-:W-:-:S03]  /*25820*/  IADD3 R2, R34, R22, RZ ;  /* 0x0000001622027210 */ /* 0x000fc60007ffe0ff */
[----:B------:R1:W-:Y:S02]  /*25830*/  STS [R0+0x400], R23 ;  /* 0x0004001700007388 */ /* 0x0003e40000000800 */
[----:B------:R-:W2:Y:S02]  /*25840*/  @P5 LDC R9, c[0x0][0x2e8] ;  /* 0x0000ba00ff095b82 */ /* 0x000ea40000000800 */
[----:B------:R1:W-:Y:S04]  /*25850*/  STS [R22+0x2000], R24 ;  /* 0x0020001816007388 */ /* 0x0003e80000000800 */
[----:B------:R4:W-:Y:S01]  /*25860*/  STS [R22+0x2400], R26 ;  /* 0x0024001a16007388 */ /* 0x0009e20000000800 */
[----:B---3--:R-:W-:Y:S02]  /*25870*/  IADD3 R3, R34, R0, RZ ;  /* 0x0000000022037210 */ /* 0x008fe40007ffe0ff */
[----:B------:R-:W-:Y:S01]  /*25880*/  MOV R20, 0x7f800000 ;  /* 0x7f80000000147802 */ /* 0x000fe20000000f00 */
[----:B------:R-:W-:Y:S04]  /*25890*/  STS [R0+0x2000], R25 ;  /* 0x0020001900007388 */ /* 0x000fe80000000800 */
[----:B------:R3:W-:Y:S01]  /*258a0*/  STS [R0+0x2400], R27 ;  /* 0x0024001b00007388 */ /* 0x0007e20000000800 */
[----:B------:R-:W-:-:S03]  /*258b0*/  @!P6 MOV R8, 0x1 ;  /* 0x000000010008e802 */ /* 0x000fc60000000f00 */
[----:B------:R-:W-:Y:S04]  /*258c0*/  STS [R2], R31 ;  /* 0x0000001f02007388 */ /* 0x000fe80000000800 */
[----:B------:R-:W-:Y:S01]  /*258d0*/  STS [R2+0x400], R30 ;  /* 0x0004001e02007388 */ /* 0x000fe20000000800 */
[----:B-1----:R-:W-:-:S03]  /*258e0*/  MOV R23, 0x7f800000 ;  /* 0x7f80000000177802 */ /* 0x002fc60000000f00 */
[----:B------:R-:W-:Y:S01]  /*258f0*/  STS [R3], R29 ;  /* 0x0000001d03007388 */ /* 0x000fe20000000800 */
[----:B------:R-:W1:Y:S01]  /*25900*/  S2R R24, SR_CTAID.Z ;  /* 0x0000000000187919 */ /* 0x000e620000002700 */
[----:B----4-:R-:W-:Y:S02]  /*25910*/  MOV R22, 0x7f800000 ;  /* 0x7f80000000167802 */ /* 0x010fe40000000f00 */
[----:B------:R-:W-:Y:S04]  /*25920*/  STS [R4], R28 ;  /* 0x0000001c04007388 */ /* 0x000fe80000000800 */
[----:B------:R-:W-:Y:S01]  /*25930*/  STS [R2+0x2000], R33 ;  /* 0x0020002102007388 */ /* 0x000fe20000000800 */
[----:B---3--:R-:W-:Y:S01]  /*25940*/  @P6 MOV R0, 0x1 ;  /* 0x0000000100006802 */ /* 0x008fe20000000f00 */
[----:B------:R-:W-:-:S02]  /*25950*/  @!P6 IMAD R0, R41, R11, RZ ;  /* 0x0000000b2900e224 */ /* 0x000fc400078e02ff */
[----:B------:R3:W-:Y:S01]  /*25960*/  STS [R2+0x2400], R32 ;  /* 0x0024002002007388 */ /* 0x0007e20000000800 */
[----:B------:R-:W4:Y:S01]  /*25970*/  @P3 MUFU.LG2 R11, R44 ;  /* 0x0000002c000b3308 */ /* 0x000f220000000c00 */
[----:B------:R-:W-:Y:S02]  /*25980*/  IMAD R0, R12, R0, RZ ;  /* 0x000000000c007224 */ /* 0x000fe400078e02ff */
[----:B------:R-:W4:Y:S01]  /*25990*/  @P0 LDC R12, c[0x0][0x2e8] ;  /* 0x0000ba00ff0c0b82 */ /* 0x000f220000000800 */
[----:B------:R4:W-:Y:S04]  /*259a0*/  STS [R3+0x2000], R37 ;  /* 0x0020002503007388 */ /* 0x0009e80000000800 */
[----:B------:R4:W-:Y:S01]  /*259b0*/  STS [R4+0x2000], R36 ;  /* 0x0020002404007388 */ /* 0x0009e20000000800 */
[----:B---3--:R-:W-:Y:S01]  /*259c0*/  @P6 IMAD R2, R7, R6, RZ ;  /* 0x0000000607026224 */ /* 0x008fe200078e02ff */
[----:B------:R-:W-:Y:S01]  /*259d0*/  @!P6 MOV R2, R41 ;  /* 0x000000290002e202 */ /* 0x000fe20000000f00 */
[----:B------:R-:W3:Y:S01]  /*259e0*/  @P0 MUFU.LG2 R7, R45 ;  /* 0x0000002d00070308 */ /* 0x000ee20000000c00 */
[----:B------:R-:W-:Y:S01]  /*259f0*/  @P5 FMUL.FTZ R6, R5, 0.69314718246459960938 ;  /* 0x3f31721805065820 */ /* 0x000fe20000410000 */
[----:B------:R-:W-:Y:S01]  /*25a00*/  BAR.SYNC.DEFER_BLOCKING 0x0 ;  /* 0x0000000000007b1d */ /* 0x000fe20000010000 */
[----:B------:R-:W-:-:S02]  /*25a10*/  LOP3.LUT P6, RZ, R47, 0x3, RZ, 0xc0, !PT ;  /* 0x000000032fff7812 */ /* 0x000fc400078cc0ff */
[----:B------:R-:W-:Y:S01]  /*25a20*/  SEL R5, R0, RZ, !P2 ;  /* 0x000000ff00057207 */ /* 0x000fe20005000000 */
[----:B--2---:R-:W-:Y:S02]  /*25a30*/  IMAD R0, R8, UR4, RZ ;  /* 0x0000000408007c24 */ /* 0x004fe4000f8e02ff */
[----:B------:R-:W-:Y:S01]  /*25a40*/  @P5 FFMA.FTZ R23, R71, R9, R6 ;  /* 0x0000000947175223 */ /* 0x000fe20000010006 */
[----:B------:R-:W-:Y:S01]  /*25a50*/  @P4 FMUL.FTZ R6, R10, 0.69314718246459960938 ;  /* 0x3f3172180a064820 */ /* 0x000fe20000410000 */
[----:B-1----:R-:W-:Y:S01]  /*25a60*/  IMAD R2, R24, R2, R5 ;  /* 0x0000000218027224 */ /* 0x002fe200078e0205 */
[----:B------:R-:W-:Y:S01]  /*25a70*/  SHF.L.U32 R0, R0, 0x7, RZ ;  /* 0x0000000700007819 */ /* 0x000fe200000006ff */
[----:B----4-:R-:W-:Y:S01]  /*25a80*/  @P3 FMUL.FTZ R5, R11, 0.69314718246459960938 ;  /* 0x3f3172180b053820 */ /* 0x010fe20000410000 */
[----:B------:R-:W-:Y:S02]  /*25a90*/  @P4 FFMA.FTZ R22, R69, R14, R6 ;  /* 0x0000000e45164223 */ /* 0x000fe40000010006 */
[----:B------:R-:W-:Y:S01]  /*25aa0*/  SHF.R.S32.HI R3, RZ, 0x1f, R0 ;  /* 0x0000001fff037819 */ /* 0x000fe20000011400 */
[----:B------:R-:W-:Y:S01]  /*25ab0*/  @P3 FFMA.FTZ R20, R70, R13, R5 ;  /* 0x0000000d46143223 */ /* 0x000fe20000010005 */
[----:B---3--:R-:W-:Y:S01]  /*25ac0*/  @P0 FMUL.FTZ R4, R7, 0.69314718246459960938 ;  /* 0x3f31721807040820 */ /* 0x008fe20000410000 */
[----:B------:R-:W-:-:S02]  /*25ad0*/  IADD3 R11, P2, P1, R0, R38, R2 ;  /* 0x00000026000b7210 */ /* 0x000fc4000795e002 */
[----:B------:R-:W-:Y:S01]  /*25ae0*/  SHF.R.S32.HI R9, RZ, 0x1f, R2 ;  /* 0x0000001fff097819 */ /* 0x000fe20000011402 */
[----:B------:R-:W-:-:S03]  /*25af0*/  @P0 FFMA.FTZ R21, R68, R12, R4 ;  /* 0x0000000c44150223 */ /* 0x000fc60000010004 */
[----:B------:R-:W-:Y:S01]  /*25b00*/  IADD3.X R9, R3, R39, R9, P2, P1 ;  /* 0x0000002703097210 */ /* 0x000fe200017e2409 */
[----:B------:R-:W-:Y:S06]  /*25b10*/  @P6 BRA `(.L_x_2253) ;  /* 0x0000000000c46947 */ /* 0x000fec0003800000 */
[----:B------:R-:W1:Y:S02]  /*25b20*/  S2R R4, SR_TID.X ;  /* 0x0000000000047919 */ /* 0x000e640000002100 */
[----:B-1----:R-:W-:-:S04]  /*25b30*/  SHF.R.S32.HI R2, RZ, 0x1f, R4 ;  /* 0x0000001fff027819 */ /* 0x002fc80000011404 */
[----:B------:R-:W-:-:S04]  /*25b40*/  LEA.HI R2, R2, R4, RZ, 0x5 ;  /* 0x0000000402027211 */ /* 0x000fc800078f28ff */
[----:B------:R-:W-:Y:S02]  /*25b50*/  LOP3.LUT R0, R2, 0xffffffe0, RZ, 0xc0, !PT ;  /* 0xffffffe002007812 */ /* 0x000fe400078ec0ff */
[--C-:B------:R-:W-:Y:S02]  /*25b60*/  SHF.R.S32.HI R3, RZ, 0x5, R2.reuse ;  /* 0x00000005ff037819 */ /* 0x100fe40000011402 */
[----:B------:R-:W-:Y:S01]  /*25b70*/  SHF.R.S32.HI R2, RZ, 0x1f, R2 ;  /* 0x0000001fff027819 */ /* 0x000fe20000011402 */
[----:B------:R-:W-:-:S03]  /*25b80*/  IMAD.IADD R0, R4, 0x1, -R0 ;  /* 0x0000000104007824 */ /* 0x000fc600078e0a00 */
[----:B------:R-:W-:Y:S02]  /*25b90*/  LEA.HI R2, R2, R3, RZ, 0x2 ;  /* 0x0000000302027211 */ /* 0x000fe400078f10ff */
        /* <DEDUP_REMOVED lines=20> */
[----:B------:R-:W-:Y:S02]  /*25ce0*/  @!P2 IADD3 R3, P5, R2, R11, RZ ;  /* 0x0000000b0203a210 */ /* 0x000fe40007fbe0ff */
        /* <DEDUP_REMOVED lines=20> */
.L_x_2253:
[----:B------:R-:W-:Y:S05]  /*25e30*/  BSYNC B0 ;  /* 0x0000000000007941 */ /* 0x000fea0003800000 */
.L_x_2252:
        /* <DEDUP_REMOVED lines=46> */
.L_x_2255:
[----:B------:R-:W-:Y:S05]  /*26120*/  BSYNC B0 ;  /* 0x0000000000007941 */ /* 0x000fea0003800000 */
.L_x_2254:
        /* <DEDUP_REMOVED lines=18> */
.L_x_2257:
[----:B------:R-:W-:Y:S05]  /*26250*/  BSYNC B0 ;  /* 0x0000000000007941 */ /* 0x000fea0003800000 */
.L_x_2256:
        /* <DEDUP_REMOVED lines=16> */
.L_x_2259:
[----:B------:R-:W-:Y:S05]  /*26360*/  BSYNC B0 ;  /* 0x0000000000007941 */ /* 0x000fea0003800000 */
.L_x_2258:
        /* <DEDUP_REMOVED lines=16> */
.L_x_2261:
[----:B------:R-:W-:Y:S05]  /*26470*/  BSYNC B0 ;  /* 0x0000000000007941 */ /* 0x000fea0003800000 */
.L_x_2260:
        /* <DEDUP_REMOVED lines=16> */
.L_x_2263:
[----:B------:R-:W-:Y:S05]  /*26580*/  BSYNC B0 ;  /* 0x0000000000007941 */ /* 0x000fea0003800000 */
.L_x_2262:
        /* <DEDUP_REMOVED lines=17> */
.L_x_2265:
[----:B------:R-:W-:Y:S05]  /*266a0*/  BSYNC B0 ;  /* 0x0000000000007941 */ /* 0x000fea0003800000 */
.L_x_2264:
        /* <DEDUP_REMOVED lines=16> */
.L_x_2267:
[----:B------:R-:W-:Y:S05]  /*267b0*/  BSYNC B0 ;  /* 0x0000000000007941 */ /* 0x000fea0003800000 */
.L_x_2266:
        /* <DEDUP_REMOVED lines=15> */
.L_x_2268:
        /* <DEDUP_REMOVED lines=13> */
.L_x_2598:


//--------------------- .text._ZN5flash16flash_fwd_kernelI23Flash_fwd_kernel_traitsILi64ELi128ELi64ELi4ELb0ELb0EN7cutlass10bfloat16_tE19Flash_kernel_traitsILi64ELi128ELi64ELi4ES3_EELb0ELb0ELb1ELb0ELb0ELb0ELb1ELb0EEEvNS_16Flash_fwd_paramsE --------------------------
	.section	.text._ZN5flash16flash_fwd_kernelI23Flash_fwd_kernel_traitsILi64ELi128ELi64ELi4ELb0ELb0EN7cutlass10bfloat16_tE19Flash_kernel_traitsILi64ELi128ELi64ELi4ES3_EELb0ELb0ELb1ELb0ELb0ELb0ELb1ELb0EEEvNS_16Flash_fwd_paramsE,"ax",@progbits
	.align	128
        .global         _ZN5flash16flash_fwd_kernelI23Flash_fwd_kernel_traitsILi64ELi128ELi64ELi4ELb0ELb0EN7cutlass10bfloat16_tE19Flash_kernel_traitsILi64ELi128ELi64ELi4ES3_EELb0ELb0ELb1ELb0ELb0ELb0ELb1ELb0EEEvNS_16Flash_fwd_paramsE
        .type           _ZN5flash16flash_fwd_kernelI23Flash_fwd_kernel_traitsILi64ELi128ELi64ELi4ELb0ELb0EN7cutlass10bfloat16_tE19Flash_kernel_traitsILi64ELi128ELi64ELi4ES3_EELb0ELb0ELb1ELb0ELb0ELb0ELb1ELb0EEEvNS_16Flash_fwd_paramsE,@function
        .size           _ZN5flash16flash_fwd_kernelI23Flash_fwd_kernel_traitsILi64ELi128ELi64ELi4ELb0ELb0EN7cutlass10bfloat16_tE19Flash_kernel_traitsILi64ELi128ELi64ELi4ES3_EELb0ELb0ELb1ELb0ELb0ELb0ELb1ELb0EEEvNS_16Flash_fwd_paramsE,(.L_x_2599 - _ZN5flash16flash_fwd_kernelI23Flash_fwd_kernel_traitsILi64ELi128ELi64ELi4ELb0ELb0EN7cutlass10bfloat16_tE19Flash_kernel_traitsILi64ELi128ELi64ELi4ES3_EELb0ELb0ELb1ELb0ELb0ELb0ELb1ELb0EEEvNS_16Flash_fwd_paramsE)
        .other          _ZN5flash16flash_fwd_kernelI23Flash_fwd_kernel_traitsILi64ELi128ELi64ELi4ELb0ELb0EN7cutlass10bfloat16_tE19Flash_kernel_traitsILi64ELi128ELi64ELi4ES3_EELb0ELb0ELb1ELb0ELb0ELb0ELb1ELb0EEEvNS_16Flash_fwd_paramsE,@"STO_CUDA_ENTRY STV_DEFAULT"
_ZN5flash16flash_fwd_kernelI23Flash_fwd_kernel_traitsILi64ELi128ELi64ELi4ELb0ELb0EN7cutlass10bfloat16_tE19Flash_kernel_traitsILi64ELi128ELi64ELi4ES3_EELb0ELb0ELb1ELb0ELb0ELb0ELb1ELb0EEEvNS_16Flash_fwd_paramsE:
.text._ZN5flash16flash_fwd_kernelI23Flash_fwd_kernel_traitsILi64ELi128ELi64ELi4ELb0ELb0EN7cutlass10bfloat16_tE19Flash_kernel_traitsILi64ELi128ELi64ELi4ES3_EELb0ELb0ELb1ELb0ELb0ELb0ELb1ELb0EEEvNS_16Flash_fwd_paramsE:
        /* <DEDUP_REMOVED lines=15> */
[----:B------:R-:W3:Y:S08]  /*00f0*/  LDC.64 R10, c[0x0][0x2f8] ;  /* 0x0000be00ff0a7b82 */ /* 0x000ef00000000a00 */
[----:B------:R-:W4:Y:S01]  /*0100*/  @P1 LDC.64 R6, c[0x0][0x300] ;  /* 0x0000c000ff061b82 */ /* 0x000f220000000a00 */
[----:B------:R-:W3:Y:S04]  /*0110*/  @P0 LDG.E R32, desc[UR10][R4.64] ;  /* 0x0000000a04200981 */ /* 0x000ee8000c1e1900 */
[----:B------:R4:W3:Y:S01]  /*0120*/  @P0 LDG.E R0, desc[UR10][R4.64+0x4] ;  /* 0x0000040a04000981 */ /* 0x0008e2000c1e1900 */
[----:B--2---:R-:W-:Y:S01]  /*0130*/  ISETP.NE.AND P3, PT, R8, RZ, PT ;  /* 0x000000ff0800720c */ /* 0x004fe20003f65270 */
[----:B------:R-:W-:Y:S01]  /*0140*/  IMAD.MOV.U32 R8, RZ, RZ, RZ ;  /* 0x000000ffff087224 */ /* 0x000fe200078e00ff */
[----:B-1----:R-:W-:Y:S01]  /*0150*/  ISETP.EQ.U32.AND P2, PT, R2, RZ, PT ;  /* 0x000000ff0200720c */ /* 0x002fe20003f42070 */
[----:B------:R-:W-:-:S03]  /*0160*/  IMAD.MOV.U32 R9, RZ, RZ, -0x1 ;  /* 0xffffffffff097424 */ /* 0x000fc600078e00ff */
[----:B------:R-:W-:Y:S01]  /*0170*/  ISETP.EQ.OR.EX P2, PT, R3, RZ, !P3, P2 ;  /* 0x000000ff0300720c */ /* 0x000fe20005f42720 */
[----:B----4-:R-:W-:-:S04]  /*0180*/  @P1 IMAD.WIDE R4, R18, 0x4, R6 ;  /* 0x0000000412041825 */ /* 0x010fc800078e0206 */
[----:B---3--:R-:W-:Y:S01]  /*0190*/  IMAD.WIDE R6, R18, 0x4, R10 ;  /* 0x0000000412067825 */ /* 0x008fe200078e020a */
[----:B------:R1:W5:Y:S07]  /*01a0*/  @P1 LDG.E R8, desc[UR10][R4.64] ;  /* 0x0000000a04081981 */ /* 0x00036e000c1e1900 */
[----:B------:R1:W5:Y:S01]  /*01b0*/  @!P2 LDG.E R9, desc[UR10][R6.64] ;  /* 0x0000000a0609a981 */ /* 0x000362000c1e1900 */
[----:B------:R-:W2:Y:S01]  /*01c0*/  S2R R19, SR_CTAID.X ;  /* 0x0000000000137919 */ /* 0x000ea20000002500 */
[----:B------:R-:W3:Y:S02]  /*01d0*/  S2R R21, SR_CTAID.Z ;  /* 0x0000000000157919 */ /* 0x000ee40000002700 */
[----:B------:R1:W-:Y:S01]  /*01e0*/  STL [R1+0x88], R32 ;  /* 0x0000882001007387 */ /* 0x0003e20000100800 */
[----:B------:R-:W-:-:S06]  /*01f0*/  @P0 IMAD.IADD R58, R0, 0x1, -R32 ;  /* 0x00000001003a0824 */ /* 0x000fcc00078e0a20 */
[----:B------:R-:W4:Y:S01]  /*0200*/  @!P0 LDC R58, c[0x0][0x2c4] ;  /* 0x0000b100ff3a8b82 */ /* 0x000f220000000800 */
[----:B------:R-:W-:-:S04]  /*0210*/  ISETP.NE.U32.AND P0, PT, R2, RZ, PT ;  /* 0x000000ff0200720c */ /* 0x000fc80003f05070 */
[----:B------:R-:W-:-:S13]  /*0220*/  ISETP.NE.AND.EX P0, PT, R3, RZ, PT, P0 ;  /* 0x000000ff0300720c */ /* 0x000fda0003f05300 */
[----:B-123--:R-:W-:Y:S05]  /*0230*/  @!P0 BRA `(.L_x_2269) ;  /* 0x0000000000108947 */ /* 0x00efea0003800000 */
[----:B------:R-:W2:Y:S02]  /*0240*/  @P3 LDG.E R0, desc[UR10][R6.64+0x4] ;  /* 0x0000040a06003981 */ /* 0x000ea4000c1e1900 */
[----:B--2--5:R-:W-:-:S06]  /*0250*/  @P3 IADD3 R4, R0, -R9, RZ ;  /* 0x8000000900043210 */ /* 0x024fcc0007ffe0ff */
[----:B------:R2:W5:Y:S01]  /*0260*/  @!P3 LDG.E R4, desc[UR10][R6.64] ;  /* 0x0000000a0604b981 */ /* 0x000562000c1e1900 */
[----:B------:R-:W-:Y:S05]  /*0270*/  BRA `(.L_x_2270) ;  /* 0x0000000000047947 */ /* 0x000fea0003800000 */
.L_x_2269:
[----:B------:R-:W1:Y:S02]  /*0280*/  LDC R4, c[0x0][0x2c8] ;  /* 0x0000b200ff047b82 */ /* 0x000e640000000800 */
.L_x_2270:
        /* <DEDUP_REMOVED lines=40> */
[----:B------:R-:W-:Y:S01]  /*0510*/  ULDC UR6, c[0x0][0x2d0] ;  /* 0x0000b40000067ab9 */ /* 0x000fe20000000800 */
[----:B------:R-:W-:Y:S01]  /*0520*/  SHF.R.S32.HI R17, RZ, 0x1f, R158 ;  /* 0x0000001fff117819 */ /* 0x000fe2000001149e */
[----:B------:R-:W-:Y:S01]  /*0530*/  ULDC.64 UR4, c[0x0][0x2a0] ;  /* 0x0000a80000047ab9 */ /* 0x000fe20000000a00 */
[----:B------:R-:W-:Y:S02]  /*0540*/  BSSY B0, `(.L_x_2272) ;  /* 0x000004e000007945 */ /* 0x000fe40003800000 */
[----:B------:R-:W-:Y:S01]  /*0550*/  LEA.HI R17, R17, R158, RZ, 0x3 ;  /* 0x0000009e11117211 */ /* 0x000fe200078f18ff */
[----:B------:R-:W3:Y:S03]  /*0560*/  LDC.U8 R2, c[0x0][0x3d8] ;  /* 0x0000f600ff027b82 */ /* 0x000ee60000000000 */
[----:B------:R-:W-:-:S05]  /*0570*/  LOP3.LUT R15, R17, 0xfffffff8, RZ, 0xc0, !PT ;  /* 0xfffffff8110f7812 */ /* 0x000fca00078ec0ff */
[----:B------:R-:W4:Y:S01]  /*0580*/  @!P0 LDC.64 R10, c[0x0][0x290] ;  /* 0x0000a400ff0a8b82 */ /* 0x000f220000000a00 */
[----:B------:R-:W-:Y:S01]  /*0590*/  IMAD.IADD R15, R158, 0x1, -R15 ;  /* 0x000000019e0f7824 */ /* 0x000fe200078e0a0f */
[----:B--2---:R-:W-:-:S06]  /*05a0*/  ISETP.NE.AND P2, PT, R0, RZ, PT ;  /* 0x000000ff0000720c */ /* 0x004fcc0003f45270 */
[----:B------:R-:W2:Y:S01]  /*05b0*/  @P0 LDC.64 R4, c[0x0][0x298] ;  /* 0x0000a600ff040b82 */ /* 0x000ea20000000a00 */
[C---:B---3--:R-:W-:Y:S02]  /*05c0*/  ISETP.NE.AND P1, PT, R2.reuse, RZ, PT ;  /* 0x000000ff0200720c */ /* 0x048fe40003f25270 */
[----:B------:R-:W-:Y:S02]  /*05d0*/  ISETP.NE.AND P3, PT, R2, RZ, !P2 ;  /* 0x000000ff0200720c */ /* 0x000fe40005765270 */
[----:B------:R-:W-:-:S03]  /*05e0*/  ISETP.NE.OR P1, PT, R0, RZ, !P1 ;  /* 0x000000ff0000720c */ /* 0x000fc60004f25670 */
[----:B------:R-:W3:Y:S01]  /*05f0*/  @!P2 LDC R8, c[0x0][0x2c4] ;  /* 0x0000b100ff08ab82 */ /* 0x000ee20000000800 */
[----:B------:R-:W-:Y:S01]  /*0600*/  @!P0 SHF.R.S32.HI R0, RZ, 0x1f, R18 ;  /* 0x0000001fff008819 */ /* 0x000fe20000011412 */
[----:B------:R-:W-:-:S04]  /*0610*/  @P2 IMAD.MOV.U32 R6, RZ, RZ, 0x1 ;  /* 0x00000001ff062424 */ /* 0x000fc800078e00ff */
[----:B----4-:R-:W-:Y:S02]  /*0620*/  @!P0 IMAD R0, R0, R10, RZ ;  /* 0x0000000a00008224 */ /* 0x010fe400078e02ff */
[----:B------:R-:W4:Y:S02]  /*0630*/  @!P2 LDC R9, c[0x0][0x270] ;  /* 0x00009c00ff09ab82 */ /* 0x000f240000000800 */
[----:B------:R-:W-:Y:S02]  /*0640*/  @!P0 IMAD R14, R18, R11, R0 ;  /* 0x0000000b120e8224 */ /* 0x000fe400078e0200 */
[----:B--2---:R-:W-:-:S04]  /*0650*/  @P0 IMAD.WIDE.U32 R2, R32, R4, RZ ;  /* 0x0000000420020225 */ /* 0x004fc800078e00ff */
[----:B------:R-:W2:Y:S01]  /*0660*/  @!P1 LDC R7, c[0x0][0x2c4] ;  /* 0x0000b100ff079b82 */ /* 0x000ea20000000800 */
[----:B------:R-:W-:-:S07]  /*0670*/  @P0 IMAD R11, R32, R5, R3 ;  /* 0x00000005200b0224 */ /* 0x000fce00078e0203 */
[----:B---3--:R-:W4:Y:S08]  /*0680*/  @P3 LDC R8, c[0x0][0x2e4] ;  /* 0x0000b900ff083b82 */ /* 0x008f300000000800 */
[----:B------:R-:W3:Y:S08]  /*0690*/  @P2 LDC.64 R12, c[0x0][0x2c0] ;  /* 0x0000b000ff0c2b82 */ /* 0x000ef00000000a00 */
[----:B------:R-:W5:Y:S01]  /*06a0*/  @P2 LDC R16, c[0x0][0x2c0] ;  /* 0x0000b000ff102b82 */ /* 0x000f620000000800 */
[----:B--2---:R-:W-:-:S05]  /*06b0*/  @!P1 IMAD R4, R18, R7, RZ ;  /* 0x0000000712049224 */ /* 0x004fca00078e02ff */
[----:B------:R-:W-:Y:S01]  /*06c0*/  @!P1 SEL R4, R4, R32, !P0 ;  /* 0x0000002004049207 */ /* 0x000fe20004000000 */
[----:B----4-:R-:W-:Y:S02]  /*06d0*/  @!P2 IMAD R6, R8, R9, RZ ;  /* 0x000000090806a224 */ /* 0x010fe400078e02ff */
[----:B------:R-:W-:Y:S01]  /*06e0*/  @P0 IMAD.MOV.U32 R9, RZ, RZ, R2 ;  /* 0x000000ffff090224 */ /* 0x000fe200078e0002 */
[----:B------:R-:W-:Y:S01]  /*06f0*/  CS2R R2, SRZ ;  /* 0x0000000000027805 */ /* 0x000fe2000001ff00 */
[C---:B------:R-:W-:Y:S01]  /*0700*/  IMAD R5, R18.reuse, R6, RZ ;  /* 0x0000000612057224 */ /* 0x040fe200078e02ff */
[----:B------:R-:W-:Y:S01]  /*0710*/  @!P1 SHF.R.S32.HI R3, RZ, 0x1f, R4 ;  /* 0x0000001fff039819 */ /* 0x000fe20000011404 */
[----:B------:R-:W-:-:S03]  /*0720*/  @!P0 IMAD.WIDE.U32 R6, R18, R10, RZ ;  /* 0x0000000a12068225 */ /* 0x000fc600078e00ff */
[----:B------:R-:W-:Y:S01]  /*0730*/  SEL R5, R5, RZ, P1 ;  /* 0x000000ff05057207 */ /* 0x000fe20000800000 */
[----:B---3--:R-:W-:Y:S02]  /*0740*/  @P2 IMAD R0, R13, R12, RZ ;  /* 0x0000000c0d002224 */ /* 0x008fe400078e02ff */
[----:B------:R-:W-:Y:S02]  /*0750*/  @!P2 IMAD.MOV.U32 R0, RZ, RZ, R8 ;  /* 0x000000ffff00a224 */ /* 0x000fe400078e0008 */
[----:B------:R-:W-:Y:S02]  /*0760*/  @!P1 IMAD.MOV.U32 R2, RZ, RZ, R4 ;  /* 0x000000ffff029224 */ /* 0x000fe400078e0004 */
[----:B------:R-:W-:Y:S02]  /*0770*/  @!P2 IMAD.MOV.U32 R16, RZ, RZ, 0x1 ;  /* 0x00000001ff10a424 */ /* 0x000fe400078e00ff */
[----:B------:R-:W-:Y:S02]  /*0780*/  IMAD R5, R21, R0, R5 ;  /* 0x0000000015057224 */ /* 0x000fe400078e0205 */
[----:B------:R-:W-:-:S02]  /*0790*/  @!P0 IMAD.MOV.U32 R9, RZ, RZ, R6 ;  /* 0x000000ffff098224 */ /* 0x000fc400078e0006 */
[----:B------:R-:W-:Y:S02]  /*07a0*/  IMAD.SHL.U32 R0, R15, 0x8, RZ ;  /* 0x000000080f007824 */ /* 0x000fe400078e00ff */
[----:B-----5:R-:W-:Y:S02]  /*07b0*/  IMAD R4, R159, R16, RZ ;  /* 0x000000109f047224 */ /* 0x020fe400078e02ff */
[----:B------:R-:W-:Y:S01]  /*07c0*/  @!P0 IMAD.IADD R11, R7, 0x1, R14 ;  /* 0x00000001070b8824 */ /* 0x000fe200078e020e */
[----:B------:R-:W-:Y:S01]  /*07d0*/  IADD3 R8, P0, R0, R9, RZ ;  /* 0x0000000900087210 */ /* 0x000fe20007f1e0ff */
[----:B------:R-:W-:Y:S01]  /*07e0*/  IMAD.IADD R14, R58, 0x1, -R159 ;  /* 0x000000013a0e7824 */ /* 0x000fe200078e0a9f */
[----:B------:R-:W-:Y:S02]  /*07f0*/  SHF.R.S32.HI R6, RZ, 0x1f, R4 ;  /* 0x0000001fff067819 */ /* 0x000fe40000011404 */
[----:B------:R-:W-:Y:S02]  /*0800*/  IADD3 R18, P2, P1, R4, R2, R5 ;  /* 0x0000000204127210 */ /* 0x000fe4000795e005 */
[----:B------:R-:W-:-:S02]  /*0810*/  SHF.R.S32.HI R4, RZ, 0x3, R17 ;  /* 0x00000003ff047819 */ /* 0x000fc40000011411 */
[----:B------:R-:W-:Y:S02]  /*0820*/  LEA.HI.X.SX32 R9, R0, R11, 0x1, P0 ;  /* 0x0000000b00097211 */ /* 0x000fe400000f0eff */
        /* <DEDUP_REMOVED lines=8> */
[----:B------:R-:W-:-:S02]  /*08b0*/  SHF.R.S32.HI R7, RZ, 0x1f, R21 ;  /* 0x0000001fff077819 */ /* 0x000fc40000011415 */
[----:B------:R-:W-:Y:S02]  /*08c0*/  SHF.R.S32.HI R5, RZ, 0x1f, R5 ;  /* 0x0000001fff057819 */ /* 0x000fe40000011405 */
[-C--:B------:R-:W-:Y:S01]  /*08d0*/  ISETP.GE.AND P6, PT, R24, R14.reuse, PT ;  /* 0x0000000e1800720c */ /* 0x080fe20003fc6270 */
[----:B------:R-:W-:Y:S01]  /*08e0*/  IMAD R7, R7, UR4, RZ ;  /* 0x0000000407077c24 */ /* 0x000fe2000f8e02ff */
[----:B------:R-:W-:Y:S02]  /*08f0*/  IADD3.X R17, R6, R3, R5, P2, P1 ;  /* 0x0000000306117210 */ /* 0x000fe400017e2405 */
[--C-:B------:R-:W-:Y:S01]  /*0900*/  SHF.R.S32.HI R5, RZ, 0x1f, R4.reuse ;  /* 0x0000001fff057819 */ /* 0x100fe20000011404 */
[----:B------:R-:W-:Y:S01]  /*0910*/  IMAD R6, R21, UR5, R7 ;  /* 0x0000000515067c24 */ /* 0x000fe2000f8e0207 */
[-C--:B------:R-:W-:Y:S02]  /*0920*/  ISETP.GE.AND P5, PT, R25, R14.reuse, PT ;  /* 0x0000000e1900720c */ /* 0x080fe40003fa6270 */
[-C--:B------:R-:W-:Y:S01]  /*0930*/  ISETP.GE.AND P4, PT, R26, R14.reuse, PT ;  /* 0x0000000e1a00720c */ /* 0x080fe20003f86270 */
[----:B------:R-:W-:Y:S01]  /*0940*/  IMAD.WIDE R2, R19, 0x80, R4 ;  /* 0x0000008013027825 */ /* 0x000fe200078e0204 */
[----:B------:R-:W-:-:S03]  /*0950*/  ISETP.GE.OR P1, PT, R24, R14, P3 ;  /* 0x0000000e1800720c */ /* 0x000fc60001f26670 */
        /* <DEDUP_REMOVED lines=12> */
.L_x_2273:
[----:B------:R-:W-:Y:S05]  /*0a20*/  BSYNC B0 ;  /* 0x0000000000007941 */ /* 0x000fea0003800000 */
.L_x_2272:
[----:B------:R-:W-:Y:S01]  /*0a30*/  BSSY B0, `(.L_x_2274) ;  /* 0x0000010000007945 */ /* 0x000fe20003800000 */
[----:B------:R-:W-:-:S03]  /*0a40*/  ISETP.GE.OR P2, PT, R25, R14, P3 ;  /* 0x0000000e1900720c */ /* 0x000fc60001f46670 */
[----:B------:R-:W-:Y:S10]  /*0a50*/  @P1 BRA `(.L_x_2275) ;  /* 0x0000000000341947 */ /* 0x000ff40003800000 */
        /* <DEDUP_REMOVED lines=13> */
.L_x_2275:
[----:B------:R-:W-:Y:S05]  /*0b30*/  BSYNC B0 ;  /* 0x0000000000007941 */ /* 0x000fea0003800000 */
.L_x_2274:
        /* <DEDUP_REMOVED lines=17> */
.L_x_2277:
[----:B------:R-:W-:Y:S05]  /*0c50*/  BSYNC B0 ;  /* 0x0000000000007941 */ /* 0x000fea0003800000 */
.L_x_2276:
        /* <DEDUP_REMOVED lines=16> */
.L_x_2279:
[----:B------:R-:W-:Y:S05]  /*0d60*/  BSYNC B0 ;  /* 0x0000000000007941 */ /* 0x000fea0003800000 */
.L_x_2278:
        /* <DEDUP_REMOVED lines=19> */
.L_x_2281:
[----:B------:R-:W-:Y:S05]  /*0ea0*/  BSYNC B0 ;  /* 0x0000000000007941 */ /* 0x000fea0003800000 */
.L_x_2280:
        /* <DEDUP_REMOVED lines=28> */
.L_x_2283:
[----:B------:R-:W-:Y:S05]  /*1070*/  BSYNC B0 ;  /* 0x0000000000007941 */ /* 0x000fea0003800000 */
.L_x_2282:
        /* <DEDUP_REMOVED lines=19> */
.L_x_2285:
[----:B------:R-:W-:Y:S05]  /*11b0*/  BSYNC B0 ;  /* 0x0000000000007941 */ /* 0x000fea0003800000 */
.L_x_2284:
        /* <DEDUP_REMOVED lines=16> */
.L_x_2287:
[----:B------:R-:W-:Y:S05]  /*12c0*/  BSYNC B0 ;  /* 0x0000000000007941 */ /* 0x000fea0003800000 */
.L_x_2286:
        /* <DEDUP_REMOVED lines=11> */
.L_x_2289:
[----:B------:R-:W-:Y:S05]  /*1380*/  BSYNC B0 ;  /* 0x0000000000007941 */ /* 0x000fea0003800000 */
.L_x_2288:
        /* <DEDUP_REMOVED lines=10> */
.L_x_2291:
[----:B------:R-:W-:Y:S05]  /*1430*/  BSYNC B0 ;  /* 0x0000000000007941 */ /* 0x000fea0003800000 */
.L_x_2290:
        /* <DEDUP_REMOVED lines=10> */
.L_x_2293:
[----:B------:R-:W-:Y:S05]  /*14e0*/  BSYNC B0 ;  /* 0x0000000000007941 */ /* 0x000fea0003800000 */
.L_x_2292:
        /* <DEDUP_REMOVED lines=11> */
.L_x_2295:
[----:B------:R-:W-:Y:S05]  /*15a0*/  BSYNC B0 ;  /* 0x0000000000007941 */ /* 0x000fea0003800000 */
.L_x_2294:
        /* <DEDUP_REMOVED lines=11> */
.L_x_2297:
[----:B------:R-:W-:Y:S05]  /*1660*/  BSYNC B0 ;  /* 0x0000000000007941 */ /* 0x000fea0003800000 */
.L_x_2296:
        /* <DEDUP_REMOVED lines=11> */
.L_x_2299:
[----:B------:R-:W-:Y:S05]  /*1720*/  BSYNC B0 ;  /* 0x0000000000007941 */ /* 0x000fea0003800000 */
.L_x_2298:
        /* <DEDUP_REMOVED lines=10> */
.L_x_2301:
[----:B------:R-:W-:Y:S05]  /*17d0*/  BSYNC B0 ;  /* 0x0000000000007941 */ /* 0x000fea0003800000 */
.L_x_2300:
        /* <DEDUP_REMOVED lines=10> */
.L_x_2271:
[----:B------:R-:W2:Y:S01]  /*1880*/  LDC R14, c[0x0][0x278] ;  /* 0x00009e00ff0e7b82 */ /* 0x000ea20000000800 */
[----:B------:R-:W-:Y:S02]  /*1890*/  IABS R4, R21 ;  /* 0x0000001500047213 */ /* 0x000fe40000000000 */
[----:B------:R-:W-:Y:S02]  /*18a0*/  SHF.R.S32.HI R22, RZ, 0x1f, R158 ;  /* 0x0000001fff167819 */ /* 0x000fe4000001149e */
[----:B------:R-:W-:Y:S02]  /*18b0*/  ISETP.NE.AND P1, PT, R32, -0x1, PT ;  /* 0xffffffff2000780c */ /* 0x000fe40003f25270 */
[----:B------:R-:W-:Y:S02]  /*18c0*/  ISETP.NE.AND P0, PT, R9, -0x1, PT ;  /* 0xffffffff0900780c */ /* 0x000fe40003f05270 */
[----:B------:R-:W-:Y:S02]  /*18d0*/  LEA.HI R5, R22, R158, RZ, 0x6 ;  /* 0x0000009e16057211 */ /* 0x000fe400078f30ff */
[----:B------:R-:W-:-:S07]  /*18e0*/  MOV R251, R17 ;  /* 0x0000001100fb7202 */ /* 0x000fce0000000f00 */
[----:B------:R-:W3:Y:S01]  /*18f0*/  @!P1 LDC.64 R6, c[0x0][0x228] ;  /* 0x00008a00ff069b82 */ /* 0x000ee20000000a00 */
[----:B--2---:R-:W-:-:S07]  /*1900*/  IABS R12, R14 ;  /* 0x0000000e000c7213 */ /* 0x004fce0000000000 */
[----:B------:R-:W2:Y:S01]  /*1910*/  @P1 LDC.64 R10, c[0x0][0x240] ;  /* 0x00009000ff0a1b82 */ /* 0x000ea20000000a00 */
[----:B------:R-:W4:Y:S07]  /*1920*/  I2F.RP R2, R12 ;  /* 0x0000000c00027306 */ /* 0x000f2e0000209400 */
[----:B------:R-:W5:Y:S08]  /*1930*/  @P0 LDC.64 R208, c[0x0][0x250] ;  /* 0x00009400ffd00b82 */ /* 0x000f700000000a00 */
[----:B------:R-:W1:Y:S01]  /*1940*/  @P0 LDC.64 R206, c[0x0][0x248] ;  /* 0x00009200ffce0b82 */ /* 0x000e620000000a00 */
[----:B----4-:R-:W4:Y:S02]  /*1950*/  MUFU.RCP R2, R2 ;  /* 0x0000000200027308 */ /* 0x010f240000001000 */
[----:B----4-:R-:W-:-:S06]  /*1960*/  VIADD R2, R2, 0xffffffe ;  /* 0x0ffffffe02027836 */ /* 0x010fcc0000000000 */
[----:B------:R-:W4:Y:S02]  /*1970*/  F2I.FTZ.U32.TRUNC.NTZ R3, R2 ;  /* 0x0000000200037305 */ /* 0x000f24000021f000 */
[----:B----4-:R-:W-:Y:S01]  /*1980*/  IMAD.MOV R0, RZ, RZ, -R3 ;  /* 0x000000ffff007224 */ /* 0x010fe200078e0a03 */
[----:B------:R-:W-:-:S03]  /*1990*/  MOV R2, RZ ;  /* 0x000000ff00027202 */ /* 0x000fc60000000f00 */
[----:B------:R-:W-:-:S04]  /*19a0*/  IMAD R0, R0, R12, RZ ;  /* 0x0000000c00007224 */ /* 0x000fc800078e02ff */
[----:B------:R-:W-:Y:S01]  /*19b0*/  IMAD.HI.U32 R0, R3, R0, R2 ;  /* 0x0000000003007227 */ /* 0x000fe200078e0002 */
[----:B------:R-:W-:-:S04]  /*19c0*/  LEA.HI R3, R22, R158, RZ, 0x3 ;  /* 0x0000009e16037211 */ /* 0x000fc800078f18ff */
[----:B------:R-:W-:Y:S01]  /*19d0*/  SHF.R.S32.HI R30, RZ, 0x3, R3 ;  /* 0x00000003ff1e7819 */ /* 0x000fe20000011403 */
[----:B------:R-:W-:Y:S01]  /*19e0*/  IMAD.HI.U32 R0, R0, R4, RZ ;  /* 0x0000000400007227 */ /* 0x000fe200078e00ff */
[----:B------:R-:W-:Y:S02]  /*19f0*/  LOP3.LUT R3, R3, 0xfffffff8, RZ, 0xc0, !PT ;  /* 0xfffffff803037812 */ /* 0x000fe400078ec0ff */
[----:B------:R-:W-:Y:S01]  /*1a00*/  SHF.R.S32.HI R31, RZ, 0x1f, R30 ;  /* 0x0000001fff1f7819 */ /* 0x000fe2000001141e */
[----:B------:R-:W-:Y:S01]  /*1a10*/  IMAD.MOV R2, RZ, RZ, -R0 ;  /* 0x000000ffff027224 */ /* 0x000fe200078e0a00 */
[----:B------:R-:W-:-:S03]  /*1a20*/  IADD3 R28, -R3, R158, RZ ;  /* 0x0000009e031c7210 */ /* 0x000fc60007ffe1ff */
[----:B------:R-:W-:Y:S02]  /*1a30*/  IMAD R2, R12, R2, R4 ;  /* 0x000000020c027224 */ /* 0x000fe400078e0204 */
[----:B------:R-:W-:Y:S02]  /*1a40*/  IMAD.SHL.U32 R16, R28, 0x8, RZ ;  /* 0x000000081c107824 */ /* 0x000fe400078e00ff */
[----:B------:R-:W-:Y:S01]  /*1a50*/  IMAD.SHL.U32 R4, R30, 0x40, RZ ;  /* 0x000000401e047824 */ /* 0x000fe200078e00ff */
[----:B------:R-:W-:Y:S01]  /*1a60*/  ISETP.GT.U32.AND P2, PT, R12, R2, PT ;  /* 0x000000020c00720c */ /* 0x000fe20003f44070 */
[--C-:B------:R-:W-:Y:S01]  /*1a70*/  IMAD.MOV.U32 R250, RZ, RZ, R16.reuse ;  /* 0x000000fffffa7224 */ /* 0x100fe200078e0010 */
[----:B------:R4:W-:Y:S01]  /*1a80*/  STL [R1+0x50], R16 ;  /* 0x0000501001007387 */ /* 0x0009e20000100800 */
[----:B------:R-:W-:Y:S01]  /*1a90*/  IMAD.MOV.U32 R250, RZ, RZ, R16 ;  /* 0x000000fffffa7224 */ /* 0x000fe200078e0010 */
[----:B------:R-:W-:Y:S01]  /*1aa0*/  LOP3.LUT R4, R4, 0x1c0, RZ, 0xc0, !PT ;  /* 0x000001c004047812 */ /* 0x000fe200078ec0ff */
[----:B------:R-:W-:Y:S01]  /*1ab0*/  IMAD.WIDE R24, R19, 0x80, R30 ;  /* 0x0000008013187825 */ /* 0x000fe200078e021e */
[----:B------:R1:W-:Y:S02]  /*1ac0*/  STL.64 [R1+0x60], R30 ;  /* 0x0000601e01007387 */ /* 0x0003e40000100a00 */
[----:B------:R-:W-:-:S02]  /*1ad0*/  LOP3.LUT R3, R4, 0x38, R250, 0xf8, !PT ;  /* 0x0000003804037812 */ /* 0x000fc400078ef8fa */
[----:B------:R-:W-:Y:S01]  /*1ae0*/  SHF.R.U32.HI R4, RZ, 0x3, R4 ;  /* 0x00000003ff047819 */ /* 0x000fe20000011604 */
[----:B------:R1:W-:Y:S02]  /*1af0*/  STL.64 [R1+0x48], R24 ;  /* 0x0000481801007387 */ /* 0x0003e40000100a00 */
[----:B------:R-:W-:Y:S01]  /*1b00*/  @!P2 IMAD.IADD R2, R2, 0x1, -R12 ;  /* 0x000000010202a824 */ /* 0x000fe200078e0a0c */
[----:B------:R-:W-:Y:S01]  /*1b10*/  LOP3.LUT R3, R3, R4, RZ, 0x3c, !PT ;  /* 0x0000000403037212 */ /* 0x000fe200078e3cff */
[----:B------:R-:W-:Y:S01]  /*1b20*/  @!P2 VIADD R0, R0, 0x1 ;  /* 0x000000010000a836 */ /* 0x000fe20000000000 */
[----:B------:R-:W-:Y:S02]  /*1b30*/  @!P1 SHF.R.S32.HI R4, RZ, 0x1f, R18 ;  /* 0x0000001fff049819 */ /* 0x000fe40000011412 */
[----:B------:R-:W-:Y:S02]  /*1b40*/  ISETP.GE.U32.AND P4, PT, R2, R12, PT ;  /* 0x0000000c0200720c */ /* 0x000fe40003f86070 */
[----:B------:R-:W-:Y:S01]  /*1b50*/  SHF.L.U32 R2, R5, 0x3, RZ ;  /* 0x0000000305027819 */ /* 0x000fe200000006ff */
[----:B---3--:R-:W-:Y:S01]  /*1b60*/  @!P1 IMAD R4, R4, R6, RZ ;  /* 0x0000000604049224 */ /* 0x008fe200078e02ff */
[----:B------:R-:W-:-:S02]  /*1b70*/  LOP3.LUT R5, R21, R14, RZ, 0x3c, !PT ;  /* 0x0000000e15057212 */ /* 0x000fc400078e3cff */
[----:B------:R-:W-:Y:S01]  /*1b80*/  LOP3.LUT R203, R3, 0xfffffe00, R2, 0xf8, !PT ;  /* 0xfffffe0003cb7812 */ /* 0x000fe200078ef802 */
[----:B------:R-:W-:Y:S01]  /*1b90*/  @!P1 IMAD R4, R18, R7, R4 ;  /* 0x0000000712049224 */ /* 0x000fe200078e0204 */
[----:B------:R-:W-:Y:S01]  /*1ba0*/  ISETP.GE.AND P3, PT, R5, RZ, PT ;  /* 0x000000ff0500720c */ /* 0x000fe20003f66270 */
[----:B--2---:R-:W-:Y:S01]  /*1bb0*/  @P1 IMAD.WIDE.U32 R2, R32, R10, RZ ;  /* 0x0000000a20021225 */ /* 0x004fe200078e00ff */
[----:B------:R-:W-:-:S03]  /*1bc0*/  ISETP.NE.AND P2, PT, R14, RZ, PT ;  /* 0x000000ff0e00720c */ /* 0x000fc60003f45270 */
[----:B------:R-:W-:-:S04]  /*1bd0*/  @!P1 IMAD.WIDE.U32 R6, R18, R6, RZ ;  /* 0x0000000612069225 */ /* 0x000fc800078e00ff */
[----:B------:R-:W-:Y:S01]  /*1be0*/  @P1 IMAD R11, R32, R11, R3 ;  /* 0x0000000b200b1224 */ /* 0x000fe200078e0203 */
[----:B------:R-:W-:Y:S01]  /*1bf0*/  @P0 IADD3 R3, R8, R9, RZ ;  /* 0x0000000908030210 */ /* 0x000fe20007ffe0ff */
[----:B------:R-:W-:Y:S02]  /*1c00*/  @P4 VIADD R0, R0, 0x1 ;  /* 0x0000000100004836 */ /* 0x000fe40000000000 */
[----:B------:R-:W-:Y:S02]  /*1c10*/  @!P1 IMAD.IADD R11, R7, 0x1, R4 ;  /* 0x00000001070b9824 */ /* 0x000fe400078e0204 */
[----:B------:R-:W-:Y:S01]  /*1c20*/  @P0 IMAD.IADD R4, R8, 0x1, R9 ;  /* 0x0000000108040824 */ /* 0x000fe200078e0209 */
[----:B------:R-:W-:Y:S01]  /*1c30*/  MOV R13, R0 ;  /* 0x00000000000d7202 */ /* 0x000fe20000000f00 */
[----:B------:R-:W-:Y:S01]  /*1c40*/  @P1 IMAD.MOV.U32 R10, RZ, RZ, R2 ;  /* 0x000000ffff0a1224 */ /* 0x000fe200078e0002 */
[----:B------:R-:W-:Y:S01]  /*1c50*/  @!P1 MOV R10, R6 ;  /* 0x00000006000a9202 */ /* 0x000fe20000000f00 */
[----:B-----5:R-:W-:-:S02]  /*1c60*/  @P0 IMAD R7, R3, R209, RZ ;  /* 0x000000d103070224 */ /* 0x020fc400078e02ff */
[----:B-1----:R-:W-:Y:S02]  /*1c70*/  @P0 IMAD R0, R4, R207, RZ ;  /* 0x000000cf04000224 */ /* 0x002fe400078e02ff */
[----:B------:R-:W-:-:S04]  /*1c80*/  @P0 IMAD.WIDE.U32 R2, R3, R208, RZ ;  /* 0x000000d003020225 */ /* 0x000fc800078e00ff */
[----:B------:R-:W-:Y:S01]  /*1c90*/  @P0 IMAD.WIDE.U32 R4, R4, R206, RZ ;  /* 0x000000ce04040225 */ /* 0x000fe200078e00ff */
[----:B------:R-:W-:-:S03]  /*1ca0*/  @P0 MOV R17, R2 ;  /* 0x0000000200110202 */ /* 0x000fc60000000f00 */
[----:B------:R-:W-:Y:S01]  /*1cb0*/  @!P3 IMAD.MOV R13, RZ, RZ, -R13 ;  /* 0x000000ffff0db224 */ /* 0x000fe200078e0a0d */
[----:B------:R-:W-:Y:S01]  /*1cc0*/  @!P2 LOP3.LUT R13, RZ, R14, RZ, 0x33, !PT ;  /* 0x0000000eff0da212 */ /* 0x000fe200078e33ff */
[----:B------:R-:W-:Y:S01]  /*1cd0*/  @P0 IMAD.IADD R20, R3, 0x1, R7 ;  /* 0x0000000103140824 */ /* 0x000fe200078e0207 */
[----:B------:R-:W-:Y:S01]  /*1ce0*/  LEA.HI R7, R22, R158, RZ, 0x4 ;  /* 0x0000009e16077211 */ /* 0x000fe200078f20ff */
[----:B------:R-:W-:Y:S01]  /*1cf0*/  @P0 IMAD.IADD R19, R5, 0x1, R0 ;  /* 0x0000000105130824 */ /* 0x000fe200078e0200 */
[----:B----4-:R-:W-:Y:S01]  /*1d00*/  @P0 MOV R16, R4 ;  /* 0x0000000400100202 */ /* 0x010fe20000000f00 */
        /* <DEDUP_REMOVED lines=14> */
.L_x_2302:
        /* <DEDUP_REMOVED lines=14> */
.L_x_2303:
[----:B------:R-:W-:Y:S01]  /*1ed0*/  IMAD.IADD R18, R58, 0x1, -R159 ;  /* 0x000000013a127824 */ /* 0x000fe200078e0a9f */
[----:B------:R-:W1:Y:S01]  /*1ee0*/  S2UR UR4, SR_CgaCtaId ;  /* 0x00000000000479c3 */ /* 0x000e620000008800 */
[C---:B------:R-:W-:Y:S01]  /*1ef0*/  VIADD R27, R30.reuse, 0x10 ;  /* 0x000000101e1b7836 */ /* 0x040fe20000000000 */
[----:B------:R-:W-:Y:S01]  /*1f00*/  SHF.R.S32.HI R251, RZ, 0x1f, R250 ;  /* 0x0000001ffffb7819 */ /* 0x000fe200000114fa */
[C---:B------:R-:W-:Y:S01]  /*1f10*/  VIADD R26, R30.reuse, 0x20 ;  /* 0x000000201e1a7836 */ /* 0x040fe20000000000 */
[----:B------:R-:W-:Y:S01]  /*1f20*/  STL [R1+0x84], R18 ;  /* 0x0000841201007387 */ /* 0x000fe20000100800 */
[C---:B------:R-:W-:Y:S01]  /*1f30*/  VIADD R14, R30.reuse, 0x40 ;  /* 0x000000401e0e7836 */ /* 0x040fe20000000000 */
[C---:B------:R-:W-:Y:S01]  /*1f40*/  ISETP.GE.AND P1, PT, R30.reuse, R18, PT ;  /* 0x000000121e00720c */ /* 0x040fe20003f26270 */
[C---:B------:R-:W-:Y:S01]  /*1f50*/  VIADD R23, R30.reuse, 0x30 ;  /* 0x000000301e177836 */ /* 0x040fe20000000000 */
[----:B------:R-:W-:Y:S01]  /*1f60*/  STL [R1+0x94], R27 ;  /* 0x0000941b01007387 */ /* 0x000fe20000100800 */
[C---:B------:R-:W-:Y:S01]  /*1f70*/  VIADD R9, R30.reuse, 0x50 ;  /* 0x000000501e097836 */ /* 0x040fe20000000000 */
[----:B------:R-:W-:Y:S01]  /*1f80*/  LOP3.LUT R0, R7, 0xfffffff0, RZ, 0xc0, !PT ;  /* 0xfffffff007007812 */ /* 0x000fe200078ec0ff */
[C---:B------:R-:W-:Y:S01]  /*1f90*/  VIADD R4, R30.reuse, 0x60 ;  /* 0x000000601e047836 */ /* 0x040fe20000000000 */
[----:B------:R-:W-:Y:S01]  /*1fa0*/  STL [R1+0x90], R26 ;  /* 0x0000901a01007387 */ /* 0x000fe20000100800 */
[----:B------:R-:W-:Y:S01]  /*1fb0*/  VIADD R15, R30, 0x70 ;  /* 0x000000701e0f7836 */ /* 0x000fe20000000000 */
[----:B------:R-:W-:Y:S01]  /*1fc0*/  SHF.R.S32.HI R5, RZ, 0x1f, R21 ;  /* 0x0000001fff057819 */ /* 0x000fe20000011415 */
[----:B------:R-:W-:Y:S01]  /*1fd0*/  ULDC.64 UR6, c[0x0][0x258] ;  /* 0x0000960000067ab9 */ /* 0x000fe20000000a00 */
[----:B------:R2:W-:Y:S01]  /*1fe0*/  STL [R1+0xa0], R14 ;  /* 0x0000a00e01007387 */ /* 0x0005e20000100800 */
[----:B------:R-:W-:Y:S01]  /*1ff0*/  IADD3 R2, P0, R250, R10, RZ ;  /* 0x0000000afa027210 */ /* 0x000fe20007f1e0ff */
[----:B------:R-:W-:Y:S01]  /*2000*/  IMAD.IADD R6, R158, 0x1, -R0 ;  /* 0x000000019e067824 */ /* 0x000fe200078e0a00 */
[----:B------:R-:W-:Y:S01]  /*2010*/  UMOV UR5, 0x400 ;  /* 0x0000040000057882 */ /* 0x000fe20000000000 */
[----:B------:R-:W-:Y:S01]  /*2020*/  STL [R1+0x8c], R23 ;  /* 0x00008c1701007387 */ /* 0x000fe20000100800 */
[----:B------:R-:W-:Y:S01]  /*2030*/  IMAD R0, R5, UR6, RZ ;  /* 0x0000000605007c24 */ /* 0x000fe2000f8e02ff */
[----:B------:R-:W-:Y:S01]  /*2040*/  SHF.R.S32.HI R12, RZ, 0x4, R7 ;  /* 0x00000004ff0c7819 */ /* 0x000fe20000011407 */
[----:B------:R-:W-:Y:S01]  /*2050*/  IMAD.X R3, R251, 0x1, R11, P0 ;  /* 0x00000001fb037824 */ /* 0x000fe200000e060b */
[----:B------:R3:W-:Y:S01]  /*2060*/  STL [R1+0x9c], R9 ;  /* 0x00009c0901007387 */ /* 0x0007e20000100800 */
[----:B-1----:R-:W-:Y:S01]  /*2070*/  ULEA UR4, UR4, UR5, 0x18 ;  /* 0x0000000504047291 */ /* 0x002fe2000f8ec03f */
[-C--:B------:R-:W-:Y:S01]  /*2080*/  ISETP.GE.AND P0, PT, R4, R18.reuse, PT ;  /* 0x000000120400720c */ /* 0x080fe20003f06270 */
[C---:B------:R-:W-:Y:S01]  /*2090*/  IMAD.WIDE.U32 R10, R21.reuse, UR6, R2 ;  /* 0x00000006150a7c25 */ /* 0x040fe2000f8e0002 */
[----:B------:R1:W-:Y:S01]  /*20a0*/  STL [R1+0xa8], R4 ;  /* 0x0000a80401007387 */ /* 0x0003e20000100800 */
[----:B------:R-:W-:Y:S01]  /*20b0*/  BSSY B0, `(.L_x_2304) ;  /* 0x0000021000007945 */ /* 0x000fe20003800000 */
[-C--:B------:R-:W-:Y:S01]  /*20c0*/  ISETP.GE.AND P5, PT, R14, R18.reuse, PT ;  /* 0x000000120e00720c */ /* 0x080fe20003fa6270 */
[----:B------:R-:W-:Y:S01]  /*20d0*/  IMAD R0, R21, UR7, R0 ;  /* 0x0000000715007c24 */ /* 0x000fe2000f8e0200 */
[----:B------:R4:W-:Y:S01]  /*20e0*/  STL [R1+0x54], R251 ;  /* 0x000054fb01007387 */ /* 0x0009e20000100800 */
[----:B------:R-:W-:-:S02]  /*20f0*/  ISETP.GE.AND P6, PT, R9, R18, PT ;  /* 0x000000120900720c */ /* 0x000fc40003fc6270 */
[-C--:B------:R-:W-:Y:S01]  /*2100*/  ISETP.GE.AND P2, PT, R27, R18.reuse, PT ;  /* 0x000000121b00720c */ /* 0x080fe20003f46270 */
[----:B------:R4:W-:Y:S01]  /*2110*/  STL [R1+0xa4], R15 ;  /* 0x0000a40f01007387 */ /* 0x0009e20000100800 */
[-C--:B------:R-:W-:Y:S02]  /*2120*/  ISETP.GE.AND P3, PT, R26, R18.reuse, PT ;  /* 0x000000121a00720c */ /* 0x080fe40003f66270 */
[----:B------:R-:W-:Y:S02]  /*2130*/  ISETP.GE.AND P4, PT, R23, R18, PT ;  /* 0x000000121700720c */ /* 0x000fe40003f86270 */
[----:B--2---:R-:W-:Y:S02]  /*2140*/  P2R R14, PR, RZ, 0x1 ;  /* 0x00000001ff0e7803 */ /* 0x004fe40000000000 */
[----:B------:R-:W-:Y:S02]  /*2150*/  LEA.HI R7, R7, R12, RZ, 0x1 ;  /* 0x0000000c07077211 */ /* 0x000fe400078f08ff */
[----:B------:R-:W-:Y:S01]  /*2160*/  LEA R203, R203, UR4, 0x1 ;  /* 0x00000004cbcb7c11 */ /* 0x000fe2000f8e08ff */
[----:B---3--:R-:W-:Y:S01]  /*2170*/  IMAD.IADD R9, R11, 0x1, R0 ;  /* 0x000000010b097824 */ /* 0x008fe200078e0200 */
[----:B-1----:R-:W-:-:S04]  /*2180*/  SHF.R.S32.HI R4, RZ, 0x1f, R6 ;  /* 0x0000001fff047819 */ /* 0x002fc80000011406 */
[----:B------:R-:W-:Y:S01]  /*2190*/  LEA.HI R21, R4, R6, RZ, 0x3 ;  /* 0x0000000604157211 */ /* 0x000fe200078f18ff */
        /* <DEDUP_REMOVED lines=18> */
.L_x_2305:
[----:B------:R-:W-:Y:S05]  /*22c0*/  BSYNC B0 ;  /* 0x0000000000007941 */ /* 0x000fea0003800000 */
.L_x_2304:
[----:B------:R-:W-:Y:S01]  /*22d0*/  LOP3.LUT R7, R7, 0xfffffffe, RZ, 0xc0, !PT ;  /* 0xfffffffe07077812 */ /* 0x000fe200078ec0ff */
[----:B------:R-:W-:Y:S01]  /*22e0*/  IMAD.SHL.U32 R2, R28, 0x40, RZ ;  /* 0x000000401c027824 */ /* 0x000fe200078e00ff */
[----:B------:R-:W-:Y:S01]  /*22f0*/  LOP3.LUT R0, R21, 0xfffffff8, RZ, 0xc0, !PT ;  /* 0xfffffff815007812 */ /* 0x000fe200078ec0ff */
[----:B------:R-:W-:Y:S01]  /*2300*/  BSSY B0, `(.L_x_2306) ;  /* 0x000001b000007945 */ /* 0x000fe20003800000 */
[----:B------:R-:W-:Y:S01]  /*2310*/  ISETP.GE.AND P1, PT, R15, R18, PT ;  /* 0x000000120f00720c */ /* 0x000fe20003f26270 */
[----:B------:R-:W-:Y:S01]  /*2320*/  IMAD.IADD R18, R12, 0x1, -R7 ;  /* 0x000000010c127824 */ /* 0x000fe200078e0a07 */
[----:B------:R-:W-:Y:S01]  /*2330*/  LOP3.LUT R7, R2, 0x1c0, RZ, 0xc0, !PT ;  /* 0x000001c002077812 */ /* 0x000fe200078ec0ff */
[----:B------:R-:W-:Y:S02]  /*2340*/  IMAD.IADD R12, R6, 0x1, -R0 ;  /* 0x00000001060c7824 */ /* 0x000fe400078e0a00 */
[----:B----4-:R-:W-:Y:S01]  /*2350*/  IMAD.SHL.U32 R15, R30, 0x8, RZ ;  /* 0x000000081e0f7824 */ /* 0x010fe200078e00ff */
        /* <DEDUP_REMOVED lines=21> */
.L_x_2307:
[----:B------:R-:W-:Y:S05]  /*24b0*/  BSYNC B0 ;  /* 0x0000000000007941 */ /* 0x000fea0003800000 */
.L_x_2306:
[----:B------:R-:W-:Y:S04]  /*24c0*/  BSSY B0, `(.L_x_2308) ;  /* 0x0000016000007945 */ /* 0x000fe80003800000 */
[----:B------:R-:W-:Y:S05]  /*24d0*/  @P3 BRA `(.L_x_2309) ;  /* 0x0000000000503947 */ /* 0x000fea0003800000 */
[----:B------:R-:W-:Y:S02]  /*24e0*/  ULDC UR5, c[0x0][0x2d0] ;  /* 0x0000b40000057ab9 */ /* 0x000fe40000000800 */
[----:B------:R-:W-:-:S13]  /*24f0*/  ISETP.GE.AND P0, PT, R250, UR5, PT ;  /* 0x00000005fa007c0c */ /* 0x000fda000bf06270 */
[----:B------:R1:W-:Y:S01]  /*2500*/  @P0 STS.128 [R203+0x1000], RZ ;  /* 0x001000ffcb000388 */ /* 0x0003e20000000c00 */
[----:B------:R-:W-:Y:S05]  /*2510*/  @P0 BRA `(.L_x_2309) ;  /* 0x0000000000400947 */ /* 0x000fea0003800000 */
[----:B--2-4-:R-:W-:Y:S01]  /*2520*/  IADD3 R4, P0, R24, 0x20, RZ ;  /* 0x0000002018047810 */ /* 0x014fe20007f1e0ff */
        /* <DEDUP_REMOVED lines=15> */
.L_x_2309:
[----:B------:R-:W-:Y:S05]  /*2620*/  BSYNC B0 ;  /* 0x0000000000007941 */ /* 0x000fea0003800000 */
.L_x_2308:
        /* <DEDUP_REMOVED lines=22> */
.L_x_2311:
[----:B------:R-:W-:Y:S05]  /*2790*/  BSYNC B0 ;  /* 0x0000000000007941 */ /* 0x000fea0003800000 */
.L_x_2310:
        /* <DEDUP_REMOVED lines=22> */
.L_x_2313:
[----:B------:R-:W-:Y:S05]  /*2900*/  BSYNC B0 ;  /* 0x0000000000007941 */ /* 0x000fea0003800000 */
.L_x_2312:
        /* <DEDUP_REMOVED lines=22> */
.L_x_2315:
[----:B------:R-:W-:Y:S05]  /*2a70*/  BSYNC B0 ;  /* 0x0000000000007941 */ /* 0x000fea0003800000 */
.L_x_2314:
[----:B------:R-:W-:Y:S01]  /*2a80*/  ISETP.NE.AND P0, PT, R14, RZ, PT ;  /* 0x000000ff0e00720c */ /* 0x000fe20003f05270 */
[----:B------:R-:W-:-:S12]  /*2a90*/  BSSY B0, `(.L_x_2316) ;  /* 0x0000016000007945 */ /* 0x000fd80003800000 */
        /* <DEDUP_REMOVED lines=21> */
.L_x_2317:
[----:B------:R-:W-:Y:S05]  /*2bf0*/  BSYNC B0 ;  /* 0x0000000000007941 */ /* 0x000fea0003800000 */
.L_x_2316:
        /* <DEDUP_REMOVED lines=22> */
.L_x_2319:
[----:B------:R-:W-:Y:S05]  /*2d60*/  BSYNC B0 ;  /* 0x0000000000007941 */ /* 0x000fea0003800000 */
.L_x_2318:
[-C--:B------:R-:W-:Y:S01]  /*2d70*/  IMAD R0, R31, R206.reuse, RZ ;  /* 0x000000ce1f007224 */ /* 0x080fe200078e02ff */
[----:B------:R-:W-:Y:S01]  /*2d80*/  LOP3.LUT R8, R7, 0x8, R15, 0xf8, !PT ;  /* 0x0000000807087812 */ /* 0x000fe200078ef80f */
[----:B--2-4-:R-:W-:Y:S01]  /*2d90*/  IMAD.WIDE.U32 R4, R30, R206, R250 ;  /* 0x000000ce1e047225 */ /* 0x014fe200078e00fa */
[----:B------:R-:W-:Y:S01]  /*2da0*/  SHF.R.U32.HI R9, RZ, 0x3, R7 ;  /* 0x00000003ff097819 */ /* 0x000fe20000011607 */
[----:B------:R-:W-:Y:S01]  /*2db0*/  ULDC.64 UR8, c[0x0][0x260] ;  /* 0x0000980000087ab9 */ /* 0x000fe20000000a00 */
[----:B------:R-:W-:Y:S01]  /*2dc0*/  SHF.R.S32.HI R7, RZ, 0x1f, R13 ;  /* 0x0000001fff077819 */ /* 0x000fe2000001140d */
[----:B------:R-:W-:Y:S01]  /*2dd0*/  IMAD R6, R31, R208, RZ ;  /* 0x000000d01f067224 */ /* 0x000fe200078e02ff */
[----:B------:R-:W-:Y:S01]  /*2de0*/  IADD3 R4, P1, R16, R4, RZ ;  /* 0x0000000410047210 */ /* 0x000fe20007f3e0ff */
[----:B------:R-:W-:Y:S01]  /*2df0*/  IMAD.WIDE.U32 R2, R30, R208, R250 ;  /* 0x000000d01e027225 */ /* 0x000fe200078e00fa */
[----:B------:R-:W-:Y:S01]  /*2e00*/  ULDC.64 UR6, c[0x0][0x268] ;  /* 0x00009a0000067ab9 */ /* 0x000fe20000000a00 */
[----:B------:R-:W-:Y:S01]  /*2e10*/  SHF.L.U64.HI R155, R206, 0x6, R207 ;  /* 0x00000006ce9b7819 */ /* 0x000fe200000102cf */
[----:B------:R-:W-:Y:S01]  /*2e20*/  BSSY B0, `(.L_x_2320) ;  /* 0x0000032000007945 */ /* 0x000fe20003800000 */
[C---:B------:R-:W-:Y:S01]  /*2e30*/  IMAD R0, R30.reuse, R207, R0 ;  /* 0x000000cf1e007224 */ /* 0x040fe200078e0200 */
[----:B------:R-:W-:Y:S01]  /*2e40*/  IADD3 R2, P0, R17, R2, RZ ;  /* 0x0000000211027210 */ /* 0x000fe20007f1e0ff */
[----:B------:R-:W-:Y:S01]  /*2e50*/  IMAD R6, R30, R209, R6 ;  /* 0x000000d11e067224 */ /* 0x000fe200078e0206 */
[----:B------:R-:W-:Y:S01]  /*2e60*/  SHF.L.U32 R144, R206, 0x6, RZ ;  /* 0x00000006ce907819 */ /* 0x000fe200000006ff */
[----:B------:R-:W-:Y:S01]  /*2e70*/  VIADD R56, R227, 0xffffffff ;  /* 0xffffffffe3387836 */ /* 0x000fe20000000000 */
[----:B------:R-:W-:Y:S01]  /*2e80*/  IADD3.X R5, R19, R5, R0, P1, !PT ;  /* 0x0000000513057210 */ /* 0x000fe20000ffe400 */
[C---:B------:R-:W-:Y:S01]  /*2e90*/  IMAD R0, R7.reuse, UR6, RZ ;  /* 0x0000000607007c24 */ /* 0x040fe2000f8e02ff */
[----:B------:R-:W-:Y:S01]  /*2ea0*/  IADD3.X R3, R20, R3, R6, P0, !PT ;  /* 0x0000000314037210 */ /* 0x000fe200007fe406 */
[----:B------:R-:W-:Y:S01]  /*2eb0*/  IMAD R6, R7, UR8, RZ ;  /* 0x0000000807067c24 */ /* 0x000fe2000f8e02ff */
[----:B------:R-:W-:Y:S01]  /*2ec0*/  LOP3.LUT R16, R8, R9, RZ, 0x3c, !PT ;  /* 0x0000000908107212 */ /* 0x000fe200078e3cff */
[----:B------:R-:W-:Y:S01]  /*2ed0*/  IMAD.WIDE.U32 R238, R13, UR8, R4 ;  /* 0x000000080dee7c25 */ /* 0x000fe2000f8e0004 */
[----:B------:R-:W-:-:S03]  /*2ee0*/  SHF.L.U32 R14, R18, 0x3, RZ ;  /* 0x00000003120e7819 */ /* 0x000fc600000006ff */
[C---:B------:R-:W-:Y:S01]  /*2ef0*/  IMAD R6, R13.reuse, UR9, R6 ;  /* 0x000000090d067c24 */ /* 0x040fe2000f8e0206 */
[----:B------:R2:W-:Y:S01]  /*2f00*/  STL.64 [R1+0x68], R238 ;  /* 0x000068ee01007387 */ /* 0x0005e20000100a00 */
[----:B------:R-:W-:Y:S01]  /*2f10*/  IMAD.WIDE.U32 R24, R13, UR6, R2 ;  /* 0x000000060d187c25 */ /* 0x000fe2000f8e0002 */
[----:B------:R-:W-:Y:S02]  /*2f20*/  SHF.L.U32 R2, R12, 0x6, RZ ;  /* 0x000000060c027819 */ /* 0x000fe400000006ff */
[----:B------:R-:W-:Y:S01]  /*2f30*/  MOV R3, 0x10 ;  /* 0x0000001000037802 */ /* 0x000fe20000000f00 */
[----:B------:R-:W-:Y:S01]  /*2f40*/  IMAD.IADD R235, R239, 0x1, R6 ;  /* 0x00000001efeb7824 */ /* 0x000fe200078e0206 */
[----:B------:R2:W-:Y:S01]  /*2f50*/  STL.64 [R1+0x8], R24 ;  /* 0x0000081801007387 */ /* 0x0005e20000100a00 */
[----:B------:R-:W-:Y:S02]  /*2f60*/  IMAD.MOV.U32 R234, RZ, RZ, R238 ;  /* 0x000000ffffea7224 */ /* 0x000fe400078e00ee */
[----:B------:R-:W-:-:S02]  /*2f70*/  IMAD R5, R56, -0x40, R57 ;  /* 0xffffffc038057824 */ /* 0x000fc400078e0239 */
[----:B------:R-:W-:Y:S01]  /*2f80*/  IMAD R15, R13, UR7, R0 ;  /* 0x000000070d0f7c24 */ /* 0x000fe2000f8e0200 */
[----:B------:R2:W-:Y:S01]  /*2f90*/  STL.64 [R1+0x58], R234 ;  /* 0x000058ea01007387 */ /* 0x0005e20000100a00 */
[----:B------:R-:W-:Y:S01]  /*2fa0*/  SHF.R.S32.HI R13, RZ, 0x1f, R56 ;  /* 0x0000001fff0d7819 */ /* 0x000fe20000011438 */
[----:B------:R-:W-:Y:S01]  /*2fb0*/  IMAD R0, R155, R56, RZ ;  /* 0x000000389b007224 */ /* 0x000fe200078e02ff */
[-C--:B------:R-:W-:Y:S01]  /*2fc0*/  ISETP.GE.AND P0, PT, R30, R5.reuse, PT ;  /* 0x000000051e00720c */ /* 0x080fe20003f06270 */
[----:B------:R-:W-:Y:S01]  /*2fd0*/  IMAD.MOV.U32 R17, RZ, RZ, 0x20 ;  /* 0x00000020ff117424 */ /* 0x000fe200078e00ff */
[-C--:B------:R-:W-:Y:S01]  /*2fe0*/  ISETP.GE.AND P3, PT, R27, R5.reuse, PT ;  /* 0x000000051b00720c */ /* 0x080fe20003f66270 */
[-C--:B------:R-:W-:Y:S01]  /*2ff0*/  IMAD R0, R13, R144.reuse, R0 ;  /* 0x000000900d007224 */ /* 0x080fe200078e0200 */
[-C--:B------:R-:W-:Y:S01]  /*3000*/  ISETP.GE.AND P4, PT, R26, R5.reuse, PT ;  /* 0x000000051a00720c */ /* 0x080fe20003f86270 */
[----:B------:R-:W-:Y:S01]  /*3010*/  IMAD.WIDE.U32 R6, R56, R144, R234 ;  /* 0x0000009038067225 */ /* 0x000fe200078e00ea */
[----:B------:R-:W-:-:S03]  /*3020*/  ISETP.GE.AND P5, PT, R23, R5, PT ;  /* 0x000000051700720c */ /* 0x000fc60003fa6270 */
[----:B------:R-:W-:Y:S01]  /*3030*/  IMAD.IADD R9, R7, 0x1, R0 ;  /* 0x0000000107097824 */ /* 0x000fe200078e0200 */
[----:B------:R-:W-:Y:S02]  /*3040*/  R2P PR, R12, 0x6 ;  /* 0x000000060c007804 */ /* 0x000fe40000000000 */
[----:B------:R-:W-:-:S03]  /*3050*/  LOP3.LUT R12, R2, 0x1c0, RZ, 0xc0, !PT ;  /* 0x000001c0020c7812 */ /* 0x000fc600078ec0ff */
[----:B------:R-:W-:Y:S02]  /*3060*/  SEL R2, R3, 0xfffffff0, !P1 ;  /* 0xfffffff003027807 */ /* 0x000fe40004800000 */
        /* <DEDUP_REMOVED lines=13> */
.L_x_2321:
[----:B------:R-:W-:Y:S05]  /*3140*/  BSYNC B0 ;  /* 0x0000000000007941 */ /* 0x000fea0003800000 */
.L_x_2320:
        /* <DEDUP_REMOVED lines=19> */
.L_x_2323:
[----:B------:R-:W-:Y:S05]  /*3280*/  BSYNC B0 ;  /* 0x0000000000007941 */ /* 0x000fea0003800000 */
.L_x_2322:
        /* <DEDUP_REMOVED lines=15> */
.L_x_2325:
[----:B------:R-:W-:Y:S05]  /*3380*/  BSYNC B0 ;  /* 0x0000000000007941 */ /* 0x000fea0003800000 */
.L_x_2324:
        /* <DEDUP_REMOVED lines=17> */
.L_x_2327:
[----:B------:R-:W-:Y:S05]  /*34a0*/  BSYNC B0 ;  /* 0x0000000000007941 */ /* 0x000fea0003800000 */
.L_x_2326:
[----:B------:R-:W0:Y:S01]  /*34b0*/  LDGDEPBAR ;  /* 0x00000000000079af */ /* 0x000e220000000000 */
[----:B------:R-:W-:Y:S01]  /*34c0*/  ISETP.GE.AND P0, PT, R30, R5, PT ;  /* 0x000000051e00720c */ /* 0x000fe20003f06270 */
[C---:B------:R-:W-:Y:S01]  /*34d0*/  IMAD.SHL.U32 R243, R208.reuse, 0x40, RZ ;  /* 0x00000040d0f37824 */ /* 0x040fe200078e00ff */
[----:B------:R-:W-:Y:S01]  /*34e0*/  SHF.L.U64.HI R244, R208, 0x6, R209 ;  /* 0x00000006d0f47819 */ /* 0x000fe200000102d1 */
[----:B-1----:R-:W-:Y:S01]  /*34f0*/  IMAD.SHL.U32 R7, R21, 0x40, RZ ;  /* 0x0000004015077824 */ /* 0x002fe200078e00ff */
[----:B------:R-:W-:Y:S01]  /*3500*/  LEA.HI R146, R22, R158, RZ, 0x5 ;  /* 0x0000009e16927211 */ /* 0x000fe200078f28ff */
[----:B------:R-:W-:Y:S01]  /*3510*/  IMAD.IADD R237, R25, 0x1, R15 ;  /* 0x0000000119ed7824 */ /* 0x000fe200078e020f */
[----:B------:R-:W-:Y:S01]  /*3520*/  LOP3.LUT R6, R12, 0x8, R14, 0xf8, !PT ;  /* 0x000000080c067812 */ /* 0x000fe200078ef80e */
[----:B------:R1:W-:Y:S01]  /*3530*/  STL [R1+0x78], R244 ;  /* 0x000078f401007387 */ /* 0x0003e20000100800 */
[----:B------:R-:W-:Y:S01]  /*3540*/  SHF.R.U32.HI R3, RZ, 0x3, R12 ;  /* 0x00000003ff037819 */ /* 0x000fe2000001160c */
[----:B------:R-:W-:Y:S01]  /*3550*/  IMAD.MOV.U32 R236, RZ, RZ, R24 ;  /* 0x000000ffffec7224 */ /* 0x000fe200078e0018 */
[----:B------:R-:W-:Y:S01]  /*3560*/  SHF.R.S32.HI R59, RZ, 0x5, R146 ;  /* 0x00000005ff3b7819 */ /* 0x000fe20000011492 */
[----:B------:R1:W-:Y:S01]  /*3570*/  STL [R1+0x44], R243 ;  /* 0x000044f301007387 */ /* 0x0003e20000100800 */
[----:B------:R-:W-:Y:S01]  /*3580*/  LOP3.LUT R145, R7, 0xfffffe00, RZ, 0xc0, !PT ;  /* 0xfffffe0007917812 */ /* 0x000fe200078ec0ff */
[----:B------:R-:W-:Y:S01]  /*3590*/  IMAD R0, R18, 0x200, R16 ;  /* 0x0000020012007824 */ /* 0x000fe200078e0210 */
[----:B------:R-:W-:Y:S01]  /*35a0*/  LOP3.LUT R154, R6, R3, RZ, 0x3c, !PT ;  /* 0x00000003069a7212 */ /* 0x000fe200078e3cff */
[----:B------:R-:W-:Y:S01]  /*35b0*/  IMAD R6, R244, R56, RZ ;  /* 0x00000038f4067224 */ /* 0x000fe200078e02ff */
[----:B------:R-:W-:Y:S01]  /*35c0*/  BSSY B0, `(.L_x_2328) ;  /* 0x000001a000007945 */ /* 0x000fe20003800000 */
[----:B------:R-:W-:Y:S01]  /*35d0*/  IMAD R3, R59, 0x400, R145 ;  /* 0x000004003b037824 */ /* 0x000fe200078e0291 */
[----:B------:R-:W-:Y:S01]  /*35e0*/  ISETP.GE.AND P1, PT, R27, R5, PT ;  /* 0x000000051b00720c */ /* 0x000fe20003f26270 */
[----:B------:R-:W-:Y:S01]  /*35f0*/  IMAD R8, R13, R243, R6 ;  /* 0x000000f30d087224 */ /* 0x000fe200078e0206 */
[-C--:B------:R-:W-:Y:S01]  /*3600*/  ISETP.GE.AND P2, PT, R26, R5.reuse, PT ;  /* 0x000000051a00720c */ /* 0x080fe20003f46270 */
[----:B------:R-:W-:Y:S01]  /*3610*/  IMAD.IADD R3, R154, 0x1, R3 ;  /* 0x000000019a037824 */ /* 0x000fe200078e0203 */
[----:B------:R-:W-:Y:S01]  /*3620*/  ISETP.GE.AND P3, PT, R23, R5, PT ;  /* 0x000000051700720c */ /* 0x000fe20003f66270 */
[----:B------:R-:W-:-:S04]  /*3630*/  DEPBAR.LE SB0, 0x0 ;  /* 0x000080000000791a */ /* 0x000fc80000000000 */
[----:B------:R-:W-:Y:S01]  /*3640*/  BAR.SYNC.DEFER_BLOCKING 0x0 ;  /* 0x0000000000007b1d */ /* 0x000fe20000010000 */
[----:B------:R-:W-:Y:S01]  /*3650*/  IMAD.WIDE.U32 R6, R56, R243, R236 ;  /* 0x000000f338067225 */ /* 0x000fe200078e00ec */
[----:B------:R-:W-:Y:S02]  /*3660*/  LEA R180, R0, UR4, 0x1 ;  /* 0x0000000400b47c11 */ /* 0x000fe4000f8e08ff */
[----:B------:R-:W-:Y:S01]  /*3670*/  LEA R187, R3, UR4, 0x1 ;  /* 0x0000000403bb7c11 */ /* 0x000fe2000f8e08ff */
[----:B------:R-:W-:Y:S01]  /*3680*/  IMAD.IADD R9, R7, 0x1, R8 ;  /* 0x0000000107097824 */ /* 0x000fe200078e0208 */
        /* <DEDUP_REMOVED lines=13> */
.L_x_2329:
[----:B------:R-:W-:Y:S05]  /*3760*/  BSYNC B0 ;  /* 0x0000000000007941 */ /* 0x000fea0003800000 */
.L_x_2328:
[C---:B------:R-:W-:Y:S01]  /*3770*/  SHF.L.U64.HI R241, R208.reuse, 0x4, R209 ;  /* 0x00000004d0f17819 */ /* 0x040fe200000102d1 */
[----:B------:R1:W-:Y:S01]  /*3780*/  @P1 STS.128 [R203+0x6800], RZ ;  /* 0x006800ffcb001388 */ /* 0x0003e20000000c00 */
[----:B------:R-:W-:Y:S01]  /*3790*/  SHF.L.U32 R242, R208, 0x4, RZ ;  /* 0x00000004d0f27819 */ /* 0x000fe200000006ff */
[----:B------:R-:W-:Y:S02]  /*37a0*/  BSSY B0, `(.L_x_2330) ;  /* 0x0000011000007945 */ /* 0x000fe40003800000 */
        /* <DEDUP_REMOVED lines=16> */
.L_x_2331:
[----:B------:R-:W-:Y:S05]  /*38b0*/  BSYNC B0 ;  /* 0x0000000000007941 */ /* 0x000fea0003800000 */
.L_x_2330:
        /* <DEDUP_REMOVED lines=16> */
.L_x_2333:
[----:B------:R-:W-:Y:S05]  /*39c0*/  BSYNC B0 ;  /* 0x0000000000007941 */ /* 0x000fea0003800000 */
.L_x_2332:
        /* <DEDUP_REMOVED lines=18> */
.L_x_2335:
[----:B------:R-:W-:Y:S05]  /*3af0*/  BSYNC B0 ;  /* 0x0000000000007941 */ /* 0x000fea0003800000 */
.L_x_2334:
[----:B------:R-:W-:Y:S01]  /*3b00*/  LDSM.16.M88.4 R20, [R187] ;  /* 0x00000000bb14783b */ /* 0x000fe20000000200 */
[----:B------:R-:W-:Y:S01]  /*3b10*/  R2P PR, R28, 0x6 ;  /* 0x000000061c007804 */ /* 0x000fe20000000000 */
[--C-:B------:R-:W-:Y:S01]  /*3b20*/  IMAD R190, R2, 0x2, R187.reuse ;  /* 0x0000000202be7824 */ /* 0x100fe200078e02bb */
[----:B------:R-:W-:Y:S01]  /*3b30*/  ULDC UR8, c[0x0][0x39c] ;  /* 0x0000e70000087ab9 */ /* 0x000fe20000000800 */
[----:B--2---:R-:W2:Y:S01]  /*3b40*/  LDSM.16.M88.4 R24, [R180+0x4000] ;  /* 0x00400000b418783b */ /* 0x004ea20000000200 */
[C---:B------:R-:W-:Y:S01]  /*3b50*/  VIADD R3, R180.reuse, 0x4000 ;  /* 0x00004000b4037836 */ /* 0x040fe20000000000 */
[----:B------:R-:W-:Y:S01]  /*3b60*/  SEL R0, R17, 0xffffffe0, !P1 ;  /* 0xffffffe011007807 */ /* 0x000fe20004800000 */
[----:B------:R-:W-:Y:S01]  /*3b70*/  VIADD R191, R180, 0x4040 ;  /* 0x00004040b4bf7836 */ /* 0x000fe20000000000 */
[----:B-1----:R-:W1:Y:S01]  /*3b80*/  LDSM.16.M88.4 R8, [R180+0x4800] ;  /* 0x00480000b408783b */ /* 0x002e620000000200 */
[----:B------:R-:W-:Y:S02]  /*3b90*/  IMAD R188, R4, 0x2, R187 ;  /* 0x0000000204bc7824 */ /* 0x000fe400078e02bb */
[----:B------:R-:W-:Y:S01]  /*3ba0*/  IMAD.IADD R186, R180, 0x1, R0 ;  /* 0x00000001b4ba7824 */ /* 0x000fe200078e0200 */
[----:B------:R-:W-:Y:S01]  /*3bb0*/  LDSM.16.M88.4 R12, [R190] ;  /* 0x00000000be0c783b */ /* 0x000fe20000000200 */
[----:B------:R-:W-:-:S02]  /*3bc0*/  IMAD R189, R2, 0x2, R188 ;  /* 0x0000000202bd7824 */ /* 0x000fc400078e02bc */
[----:B------:R-:W-:Y:S01]  /*3bd0*/  @P2 VIADD R191, R3, 0xffffffc0 ;  /* 0xffffffc003bf2836 */ /* 0x000fe20000000000 */
[----:B------:R-:W5:Y:S01]  /*3be0*/  LDSM.16.M88.4 R44, [R186+0x4000] ;  /* 0x00400000ba2c783b */ /* 0x000f620000000200 */
[----:B------:R-:W-:Y:S01]  /*3bf0*/  IADD3 R3, R57, 0x1, -R58 ;  /* 0x0000000139037810 */ /* 0x000fe20007ffe83a */
[----:B------:R-:W-:Y:S02]  /*3c00*/  IMAD.MOV.U32 R205, RZ, RZ, R56 ;  /* 0x000000ffffcd7224 */ /* 0x000fe400078e0038 */
[----:B------:R-:W3:Y:S01]  /*3c10*/  LDSM.16.M88.4 R72, [R186+0x4800] ;  /* 0x00480000ba48783b */ /* 0x000ee20000000200 */
[----:B------:R-:W-:Y:S02]  /*3c20*/  IMAD.IADD R185, R0, 0x1, R191 ;  /* 0x0000000100b97824 */ /* 0x000fe400078e02bf */
[----:B------:R-:W-:Y:S01]  /*3c30*/  IMAD.IADD R6, R3, 0x1, R162 ;  /* 0x0000000103067824 */ /* 0x000fe200078e02a2 */
[----:B------:R-:W-:Y:S01]  /*3c40*/  LDSM.16.M88.4 R32, [R188] ;  /* 0x00000000bc20783b */ /* 0x000fe20000000200 */
[----:B------:R-:W-:-:S02]  /*3c50*/  VIADD R194, R191, 0x800 ;  /* 0x00000800bfc27836 */ /* 0x000fc40000000000 */
[C---:B------:R-:W-:Y:S01]  /*3c60*/  VIADD R193, R191.reuse, 0x1000 ;  /* 0x00001000bfc17836 */ /* 0x040fe20000000000 */
[----:B------:R-:W4:Y:S01]  /*3c70*/  LDSM.16.M88.4 R84, [R191] ;  /* 0x00000000bf54783b */ /* 0x000f220000000200 */
[----:B------:R-:W-:-:S03]  /*3c80*/  VIADD R192, R191, 0x1800 ;  /* 0x00001800bfc07836 */ /* 0x000fc60000000000 */
[----:B------:R-:W4:Y:S04]  /*3c90*/  LDSM.16.M88.4 R16, [R187+0x2000] ;  /* 0x00200000bb10783b */ /* 0x000f280000000200 */
[----:B------:R-:W4:Y:S04]  /*3ca0*/  LDSM.16.M88.4 R88, [R191+0x800] ;  /* 0x00080000bf58783b */ /* 0x000f280000000200 */
[----:B------:R-:W-:Y:S01]  /*3cb0*/  LDSM.16.M88.4 R96, [R185] ;  /* 0x00000000b960783b */ /* 0x000fe20000000200 */
[C---:B--2---:R-:W-:Y:S03]  /*3cc0*/  HMMA.16816.F32.BF16 R28, R20.reuse, R24, RZ ;  /* 0x00000018141c723c */ /* 0x044fe600000418ff */
[----:B------:R-:W-:Y:S04]  /*3cd0*/  LDSM.16.M88.4 R100, [R185+0x800] ;  /* 0x00080000b964783b */ /* 0x000fe80000000200 */
[----:B------:R-:W-:Y:S01]  /*3ce0*/  LDSM.16.M88.4 R40, [R180+0x5800] ;  /* 0x00580000b428783b */ /* 0x000fe20000000200 */
[C---:B------:R-:W-:Y:S03]  /*3cf0*/  HMMA.16816.F32.BF16 R60, R20.reuse, R26, RZ ;  /* 0x0000001a143c723c */ /* 0x040fe600000418ff */
[----:B------:R-:W-:Y:S03]  /*3d00*/  LDSM.16.M88.4 R36, [R180+0x5000] ;  /* 0x00500000b424783b */ /* 0x000fe60000000200 */
[C---:B-1----:R-:W-:Y:S01]  /*3d10*/  HMMA.16816.F32.BF16 R52, R20.reuse, R8, RZ ;  /* 0x000000081434723c */ /* 0x042fe200000418ff */
[----:B------:R-:W0:Y:S05]  /*3d20*/  LDGDEPBAR ;  /* 0x00000000000079af */ /* 0x000e2a0000000000 */
[----:B------:R-:W-:Y:S06]  /*3d30*/  HMMA.16816.F32.BF16 R68, R20, R10, RZ ;  /* 0x0000000a1444723c */ /* 0x000fec00000418ff */
[C---:B-----5:R-:W-:Y:S01]  /*3d40*/  HMMA.16816.F32.BF16 R48, R12.reuse, R44, R28 ;  /* 0x0000002c0c30723c */ /* 0x060fe2000004181c */
[----:B------:R-:W1:Y:S05]  /*3d50*/  LDSM.16.M88.4 R28, [R189] ;  /* 0x00000000bd1c783b */ /* 0x000e6a0000000200 */
[C---:B------:R-:W-:Y:S06]  /*3d60*/  HMMA.16816.F32.BF16 R64, R12.reuse, R46, R60 ;  /* 0x0000002e0c40723c */ /* 0x040fec000004183c */
[C---:B---3--:R-:W-:Y:S06]  /*3d70*/  HMMA.16816.F32.BF16 R60, R12.reuse, R72, R52 ;  /* 0x000000480c3c723c */ /* 0x048fec0000041834 */
[----:B------:R-:W-:Y:S06]  /*3d80*/  HMMA.16816.F32.BF16 R52, R12, R74, R68 ;  /* 0x0000004a0c34723c */ /* 0x000fec0000041844 */
[C---:B----4-:R-:W-:Y:S06]  /*3d90*/  HMMA.16816.F32.BF16 R48, R32.reuse, R84, R48 ;  /* 0x000000542030723c */ /* 0x050fec0000041830 */
[----:B------:R-:W-:Y:S06]  /*3da0*/  HMMA.16816.F32.BF16 R64, R32, R86, R64 ;  /* 0x000000562040723c */ /* 0x000fec0000041840 */
[C---:B------:R-:W-:Y:S06]  /*3db0*/  HMMA.16816.F32.BF16 R112, R16.reuse, R24, RZ ;  /* 0x000000181070723c */ /* 0x040fec00000418ff */
[C---:B------:R-:W-:Y:S06]  /*3dc0*/  HMMA.16816.F32.BF16 R92, R16.reuse, R26, RZ ;  /* 0x0000001a105c723c */ /* 0x040fec00000418ff */
[C---:B------:R-:W-:Y:S06]  /*3dd0*/  HMMA.16816.F32.BF16 R104, R16.reuse, R8, RZ ;  /* 0x000000081068723c */ /* 0x040fec00000418ff */
[----:B------:R-:W-:Y:S01]  /*3de0*/  HMMA.16816.F32.BF16 R108, R16, R10, RZ ;  /* 0x0000000a106c723c */ /* 0x000fe200000418ff */
[----:B------:R-:W2:Y:S05]  /*3df0*/  LDSM.16.M88.4 R8, [R190+0x2000] ;  /* 0x00200000be08783b */ /* 0x000eaa0000000200 */
[----:B------:R-:W-:Y:S06]  /*3e00*/  HMMA.16816.F32.BF16 R24, R32, R88, R60 ;  /* 0x000000582018723c */ /* 0x000fec000004183c */
[----:B-1----:R-:W-:Y:S06]  /*3e10*/  HMMA.16816.F32.BF16 R76, R28, R96, R48 ;  /* 0x000000601c4c723c */ /* 0x002fec0000041830 */
[----:B------:R-:W-:Y:S06]  /*3e20*/  HMMA.16816.F32.BF16 R48, R32, R90, R52 ;  /* 0x0000005a2030723c */ /* 0x000fec0000041834 */
[C---:B------:R-:W-:Y:S06]  /*3e30*/  HMMA.16816.F32.BF16 R68, R28.reuse, R98, R64 ;  /* 0x000000621c44723c */ /* 0x040fec0000041840 */
[----:B------:R-:W-:Y:S01]  /*3e40*/  HMMA.16816.F32.BF16 R64, R28, R100, R24 ;  /* 0x000000641c40723c */ /* 0x000fe20000041818 */
[----:B------:R-:W1:Y:S05]  /*3e50*/  LDSM.16.M88.4 R24, [R188+0x2000] ;  /* 0x00200000bc18783b */ /* 0x000e6a0000000200 */
[----:B------:R-:W-:Y:S01]  /*3e60*/  FMUL.FTZ R0, R76, UR8 ;  /* 0x000000084c007c20 */ /* 0x000fe20008410000 */
[----:B------:R-:W-:Y:S03]  /*3e70*/  HMMA.16816.F32.BF16 R148, R16, R40, RZ ;  /* 0x000000281094723c */ /* 0x000fe600000418ff */
[----:B------:R3:W-:Y:S03]  /*3e80*/  MUFU.TANH R157, R0 ;  /* 0x00000000009d7308 */ /* 0x0007e60000002400 */
[----:B------:R-:W-:Y:S06]  /*3e90*/  HMMA.16816.F32.BF16 R80, R28, R102, R48 ;  /* 0x000000661c50723c */ /* 0x000fec0000041830 */
[----:B------:R-:W-:Y:S06]  /*3ea0*/  HMMA.16816.F32.BF16 R140, R16, R42, RZ ;  /* 0x0000002a108c723c */ /* 0x000fec00000418ff */
[----:B------:R-:W-:Y:S01]  /*3eb0*/  HMMA.16816.F32.BF16 R132, R20, R40, RZ ;  /* 0x000000281484723c */ /* 0x000fe200000418ff */
[----:B---3--:R-:W-:-:S05]  /*3ec0*/  FMUL.FTZ R0, R77, UR8 ;  /* 0x000000084d007c20 */ /* 0x008fca0008410000 */
[----:B------:R-:W-:Y:S01]  /*3ed0*/  HMMA.16816.F32.BF16 R120, R20, R42, RZ ;  /* 0x0000002a1478723c */ /* 0x000fe200000418ff */
[----:B------:R3:W-:Y:S05]  /*3ee0*/  MUFU.TANH R156, R0 ;  /* 0x00000000009c7308 */ /* 0x0007ea0000002400 */
[----:B--2---:R-:W-:Y:S06]  /*3ef0*/  HMMA.16816.F32.BF16 R40, R8, R44, R112 ;  /* 0x0000002c0828723c */ /* 0x004fec0000041870 */
[----:B------:R-:W-:Y:S01]  /*3f00*/  HMMA.16816.F32.BF16 R128, R16, R36, RZ ;  /* 0x000000241080723c */ /* 0x000fe200000418ff */
[----:B---3--:R-:W-:-:S05]  /*3f10*/  FMUL.FTZ R0, R68, UR8 ;  /* 0x0000000844007c20 */ /* 0x008fca0008410000 */
[----:B------:R-:W-:Y:S01]  /*3f20*/  HMMA.16816.F32.BF16 R136, R16, R38, RZ ;  /* 0x000000261088723c */ /* 0x000fe200000418ff */
[----:B------:R-:W2:Y:S01]  /*3f30*/  LDSM.16.M88.4 R16, [R189+0x2000] ;  /* 0x00200000bd10783b */ /* 0x000ea20000000200 */
[----:B------:R3:W4:Y:S04]  /*3f40*/  MUFU.TANH R153, R0 ;  /* 0x0000000000997308 */ /* 0x0007280000002400 */
[----:B------:R-:W-:Y:S06]  /*3f50*/  HMMA.16816.F32.BF16 R44, R8, R46, R92 ;  /* 0x0000002e082c723c */ /* 0x000fec000004185c */
[C---:B------:R-:W-:Y:S06]  /*3f60*/  HMMA.16816.F32.BF16 R116, R20.reuse, R36, RZ ;  /* 0x000000241474723c */ /* 0x040fec00000418ff */
[----:B------:R-:W-:Y:S01]  /*3f70*/  HMMA.16816.F32.BF16 R124, R20, R38, RZ ;  /* 0x00000026147c723c */ /* 0x000fe200000418ff */
[----:B------:R-:W5:Y:S01]  /*3f80*/  LDSM.16.M88.4 R20, [R186+0x5000] ;  /* 0x00500000ba14783b */ /* 0x000f620000000200 */
[----:B---3--:R-:W-:-:S04]  /*3f90*/  FMUL.FTZ R0, R69, UR8 ;  /* 0x0000000845007c20 */ /* 0x008fc80008410000 */
[----:B------:R3:W4:Y:S01]  /*3fa0*/  MUFU.TANH R147, R0 ;  /* 0x0000000000937308 */ /* 0x0007220000002400 */
[----:B------:R-:W-:Y:S06]  /*3fb0*/  HMMA.16816.F32.BF16 R36, R8, R72, R104 ;  /* 0x000000480824723c */ /* 0x000fec0000041868 */
[----:B-1----:R-:W-:Y:S01]  /*3fc0*/  HMMA.16816.F32.BF16 R60, R24, R84, R40 ;  /* 0x00000054183c723c */ /* 0x002fe20000041828 */
[----:B------:R-:W1:Y:S05]  /*3fd0*/  LDSM.16.M88.4 R40, [R186+0x5800] ;  /* 0x00580000ba28783b */ /* 0x000e6a0000000200 */
[----:B------:R-:W-:Y:S01]  /*3fe0*/  HMMA.16816.F32.BF16 R52, R8, R74, R108 ;  /* 0x0000004a0834723c */ /* 0x000fe2000004186c */
[----:B---3--:R-:W-:-:S05]  /*3ff0*/  FMUL.FTZ R0, R64, UR8 ;  /* 0x0000000840007c20 */ /* 0x008fca0008410000 */
[C---:B------:R-:W-:Y:S01]  /*4000*/  HMMA.16816.F32.BF16 R48, R24.reuse, R86, R44 ;  /* 0x000000561830723c */ /* 0x040fe2000004182c */
[----:B------:R3:W-:Y:S05]  /*4010*/  MUFU.TANH R114, R0 ;  /* 0x0000000000727308 */ /* 0x0007ea0000002400 */
[----:B------:R-:W-:Y:S06]  /*4020*/  HMMA.16816.F32.BF16 R44, R24, R88, R36 ;  /* 0x00000058182c723c */ /* 0x000fec0000041824 */
[----:B--2---:R-:W-:Y:S06]  /*4030*/  HMMA.16816.F32.BF16 R60, R16, R96, R60 ;  /* 0x00000060103c723c */ /* 0x004fec000004183c */
[----:B------:R-:W-:Y:S01]  /*4040*/  HMMA.16816.F32.BF16 R36, R24, R90, R52 ;  /* 0x0000005a1824723c */ /* 0x000fe20000041834 */
[----:B---3--:R-:W-:-:S04]  /*4050*/  FMUL.FTZ R0, R65, UR8 ;  /* 0x0000000841007c20 */ /* 0x008fc80008410000 */
[----:B------:R2:W-:Y:S01]  /*4060*/  MUFU.TANH R113, R0 ;  /* 0x0000000000717308 */ /* 0x0005e20000002400 */
[C---:B-----5:R-:W-:Y:S06]  /*4070*/  HMMA.16816.F32.BF16 R52, R8.reuse, R20, R128 ;  /* 0x000000140834723c */ /* 0x060fec0000041880 */
[C---:B-1----:R-:W-:Y:S06]  /*4080*/  HMMA.16816.F32.BF16 R148, R8.reuse, R40, R148 ;  /* 0x000000280894723c */ /* 0x042fec0000041894 */
[----:B------:R-:W-:Y:S01]  /*4090*/  HMMA.16816.F32.BF16 R140, R8, R42, R140 ;  /* 0x0000002a088c723c */ /* 0x000fe2000004188c */
[----:B------:R-:W-:Y:S01]  /*40a0*/  FMUL.FTZ R5, R62, UR8 ;  /* 0x000000083e057c20 */ /* 0x000fe20008410000 */
[----:B------:R-:W-:Y:S01]  /*40b0*/  FMUL.FTZ R3, R63, UR8 ;  /* 0x000000083f037c20 */ /* 0x000fe20008410000 */
[----:B--2---:R-:W-:-:S02]  /*40c0*/  FMUL.FTZ R0, R80, UR8 ;  /* 0x0000000850007c20 */ /* 0x004fc40008410000 */
[----:B------:R1:W-:Y:S01]  /*40d0*/  MUFU.TANH R95, R5 ;  /* 0x00000005005f7308 */ /* 0x0003e20000002400 */
[----:B------:R-:W-:Y:S01]  /*40e0*/  HMMA.16816.F32.BF16 R72, R16, R102, R36 ;  /* 0x000000661048723c */ /* 0x000fe20000041824 */
[----:B------:R-:W2:Y:S06]  /*40f0*/  LDSM.16.M88.4 R36, [R191+0x1000] ;  /* 0x00100000bf24783b */ /* 0x000eac0000000200 */
[----:B------:R3:W-:Y:S08]  /*4100*/  MUFU.TANH R112, R0 ;  /* 0x0000000000707308 */ /* 0x0007f00000002400 */
[----:B------:R-:W-:Y:S01]  /*4110*/  MUFU.TANH R94, R3 ;  /* 0x00000003005e7308 */ /* 0x000fe20000002400 */
[----:B-1----:R-:W-:Y:S01]  /*4120*/  IADD3 R5, R57, -R160, -R58 ;  /* 0x800000a039057210 */ /* 0x002fe20007ffe83a */
[----:B---3--:R-:W-:-:S06]  /*4130*/  FMUL.FTZ R0, R81, UR8 ;  /* 0x0000000851007c20 */ /* 0x008fcc0008410000 */
[----:B------:R1:W3:Y:S01]  /*4140*/  MUFU.TANH R108, R0 ;  /* 0x00000000006c7308 */ /* 0x0002e20000002400 */
[----:B--2---:R-:W-:Y:S01]  /*4150*/  HMMA.16816.F32.BF16 R52, R24, R36, R52 ;  /* 0x000000241834723c */ /* 0x004fe20000041834 */
[----:B-1----:R-:W-:-:S06]  /*4160*/  FMUL.FTZ R0, R78, UR8 ;  /* 0x000000084e007c20 */ /* 0x002fcc0008410000 */
[----:B------:R1:W2:Y:S02]  /*4170*/  MUFU.TANH R109, R0 ;  /* 0x00000000006d7308 */ /* 0x0002a40000002400 */
[----:B-1----:R-:W-:Y:S02]  /*4180*/  FMUL.FTZ R0, R79, UR8 ;  /* 0x000000084f007c20 */ /* 0x002fe40008410000 */
[----:B------:R-:W-:Y:S04]  /*4190*/  HMMA.16816.F32.BF16 R76, R12, R42, R120 ;  /* 0x0000002a0c4c723c */ /* 0x000fe80000041878 */
[----:B------:R1:W-:Y:S02]  /*41a0*/  MUFU.TANH R84, R0 ;  /* 0x0000000000547308 */ /* 0x0003e40000002400 */
[----:B-1----:R-:W-:-:S06]  /*41b0*/  FMUL.FTZ R0, R70, UR8 ;  /* 0x0000000846007c20 */ /* 0x002fcc0008410000 */
[----:B------:R1:W-:Y:S02]  /*41c0*/  MUFU.TANH R86, R0 ;  /* 0x0000000000567308 */ /* 0x0003e40000002400 */
[----:B-1----:R-:W-:Y:S02]  /*41d0*/  FMUL.FTZ R0, R71, UR8 ;  /* 0x0000000847007c20 */ /* 0x002fe40008410000 */
[----:B------:R-:W-:Y:S04]  /*41e0*/  HMMA.16816.F32.BF16 R68, R16, R98, R48 ;  /* 0x000000621044723c */ /* 0x000fe80000041830 */
[----:B------:R1:W5:Y:S02]  /*41f0*/  MUFU.TANH R87, R0 ;  /* 0x0000000000577308 */ /* 0x0003640000002400 */
[----:B------:R-:W-:Y:S01]  /*4200*/  HMMA.16816.F32.BF16 R48, R12, R20, R116 ;  /* 0x000000140c30723c */ /* 0x000fe20000041874 */
[----:B-1----:R-:W-:-:S05]  /*4210*/  FMUL.FTZ R0, R66, UR8 ;  /* 0x0000000842007c20 */ /* 0x002fca0008410000 */
[----:B------:R1:W5:-:S12]  /*4220*/  MUFU.TANH R97, R0 ;  /* 0x0000000000617308 */ /* 0x0003580000002400 */
[----:B------:R-:W-:-:S04]  /*4230*/  FMUL.FTZ R3, R70, UR8 ;  /* 0x0000000846037c20 */ /* 0x000fc80008410000 */
[----:B------:R-:W-:Y:S01]  /*4240*/  MUFU.TANH R93, R3 ;  /* 0x00000003005d7308 */ /* 0x000fe20000002400 */
[----:B-1----:R-:W-:Y:S02]  /*4250*/  FMUL.FTZ R0, R67, UR8 ;  /* 0x0000000843007c20 */ /* 0x002fe40008410000 */
[----:B------:R-:W-:Y:S05]  /*4260*/  HMMA.16816.F32.BF16 R64, R16, R100, R44 ;  /* 0x000000641040723c */ /* 0x000fea000004182c */
[----:B------:R1:W-:Y:S01]  /*4270*/  MUFU.TANH R98, R0 ;  /* 0x0000000000627308 */ /* 0x0003e20000002400 */
[-C--:B------:R-:W-:Y:S01]  /*4280*/  HMMA.16816.F32.BF16 R44, R8, R22.reuse, R136 ;  /* 0x00000016082c723c */ /* 0x080fe20000041888 */
[----:B------:R-:W4:Y:S05]  /*4290*/  LDSM.16.M88.4 R8, [R185+0x1000] ;  /* 0x00100000b908783b */ /* 0x000f2a0000000200 */
[----:B------:R-:W-:Y:S01]  /*42a0*/  HMMA.16816.F32.BF16 R20, R12, R22, R124 ;  /* 0x000000160c14723c */ /* 0x000fe2000004187c */
[----:B-1----:R-:W-:-:S04]  /*42b0*/  FMUL.FTZ R0, R82, UR8 ;  /* 0x0000000852007c20 */ /* 0x002fc80008410000 */
[----:B------:R1:W5:-:S15]  /*42c0*/  MUFU.TANH R99, R0 ;  /* 0x0000000000637308 */ /* 0x00035e0000002400 */
[----:B------:R-:W-:-:S04]  /*42d0*/  NOP ;  /* 0x0000000000007918 */ /* 0x000fc80000000000 */
[----:B------:R-:W-:Y:S01]  /*42e0*/  HMMA.16816.F32.BF16 R20, R32, R38, R20 ;  /* 0x000000262014723c */ /* 0x000fe20000041814 */
[----:B-1----:R-:W-:-:S05]  /*42f0*/  FMUL.FTZ R0, R83, UR8 ;  /* 0x0000000853007c20 */ /* 0x002fca0008410000 */
[----:B------:R-:W-:Y:S01]  /*4300*/  HMMA.16816.F32.BF16 R80, R12, R40, R132 ;  /* 0x000000280c50723c */ /* 0x000fe20000041884 */
[----:B------:R1:W-:Y:S05]  /*4310*/  MUFU.TANH R152, R0 ;  /* 0x0000000000987308 */ /* 0x0003ea0000002400 */
[----:B------:R-:W-:Y:S01]  /*4320*/  HMMA.16816.F32.BF16 R40, R32, R36, R48 ;  /* 0x000000242028723c */ /* 0x000fe20000041830 */
[----:B------:R-:W-:-:S04]  /*4330*/  FMUL.FTZ R15, R71, UR8 ;  /* 0x00000008470f7c20 */ /* 0x000fc80008410000 */
[----:B------:R-:W-:Y:S07]  /*4340*/  MUFU.TANH R92, R15 ;  /* 0x0000000f005c7308 */ /* 0x000fee0000002400 */
[----:B----4-:R-:W-:Y:S01]  /*4350*/  HMMA.16816.F32.BF16 R20, R28, R10, R20 ;  /* 0x0000000a1c14723c */ /* 0x010fe20000041814 */
[----:B-1----:R-:W-:-:S04]  /*4360*/  FMUL.FTZ R0, R60, UR8 ;  /* 0x000000083c007c20 */ /* 0x002fc80008410000 */
[----:B------:R1:W4:Y:S07]  /*4370*/  MUFU.TANH R106, R0 ;  /* 0x00000000006a7308 */ /* 0x00032e0000002400 */
[----:B------:R-:W-:Y:S01]  /*4380*/  HMMA.16816.F32.BF16 R40, R28, R8, R40 ;  /* 0x000000081c28723c */ /* 0x000fe20000041828 */
[----:B-1----:R-:W-:-:S05]  /*4390*/  FMUL.FTZ R0, R61, UR8 ;  /* 0x000000083d007c20 */ /* 0x002fca0008410000 */
[----:B------:R-:W-:Y:S01]  /*43a0*/  HMMA.16816.F32.BF16 R60, R24, R38, R44 ;  /* 0x00000026183c723c */ /* 0x000fe2000004182c */
[----:B------:R1:W-:Y:S05]  /*43b0*/  MUFU.TANH R104, R0 ;  /* 0x0000000000687308 */ /* 0x0003ea0000002400 */
[----:B------:R-:W-:Y:S01]  /*43c0*/  HMMA.16816.F32.BF16 R44, R16, R8, R52 ;  /* 0x00000008102c723c */ /* 0x000fe20000041834 */
[----:B-1----:R-:W-:-:S04]  /*43d0*/  FMUL.FTZ R0, R68, UR8 ;  /* 0x0000000844007c20 */ /* 0x002fc80008410000 */
[----:B------:R1:W-:Y:S02]  /*43e0*/  MUFU.TANH R107, R0 ;  /* 0x00000000006b7308 */ /* 0x0003e40000002400 */
[----:B-1----:R-:W-:-:S06]  /*43f0*/  FMUL.FTZ R0, R69, UR8 ;  /* 0x0000000845007c20 */ /* 0x002fcc0008410000 */
[----:B------:R1:W4:Y:S02]  /*4400*/  MUFU.TANH R105, R0 ;  /* 0x0000000000697308 */ /* 0x0003240000002400 */
[----:B-1----:R-:W-:-:S06]  /*4410*/  FMUL.FTZ R0, R64, UR8 ;  /* 0x0000000840007c20 */ /* 0x002fcc0008410000 */
[----:B------:R1:W4:Y:S02]  /*4420*/  MUFU.TANH R103, R0 ;  /* 0x0000000000677308 */ /* 0x0003240000002400 */
[----:B-1----:R-:W-:-:S06]  /*4430*/  FMUL.FTZ R0, R65, UR8 ;  /* 0x0000000841007c20 */ /* 0x002fcc0008410000 */
[----:B------:R1:W-:Y:S02]  /*4440*/  MUFU.TANH R102, R0 ;  /* 0x0000000000667308 */ /* 0x0003e40000002400 */
[----:B-1----:R-:W-:-:S06]  /*4450*/  FMUL.FTZ R0, R72, UR8 ;  /* 0x0000000848007c20 */ /* 0x002fcc0008410000 */
[----:B------:R1:W-:Y:S02]  /*4460*/  MUFU.TANH R101, R0 ;  /* 0x0000000000657308 */ /* 0x0003e40000002400 */
[----:B-1----:R-:W-:-:S06]  /*4470*/  FMUL.FTZ R0, R73, UR8 ;  /* 0x0000000849007c20 */ /* 0x002fcc0008410000 */
[----:B------:R1:W4:Y:S02]  /*4480*/  MUFU.TANH R100, R0 ;  /* 0x0000000000647308 */ /* 0x0003240000002400 */
[----:B-1----:R-:W-:-:S05]  /*4490*/  LOP3.LUT R0, R146, 0xffffffe0, RZ, 0xc0, !PT ;  /* 0xffffffe092007812 */ /* 0x002fca00078ec0ff */
[C---:B------:R-:W-:Y:S02]  /*44a0*/  IMAD.IADD R0, R158.reuse, 0x1, -R0 ;  /* 0x000000019e007824 */ /* 0x040fe400078e0a00 */
[----:B------:R-:W-:-:S03]  /*44b0*/  IMAD.SHL.U32 R158, R158, 0x2, RZ ;  /* 0x000000029e9e7824 */ /* 0x000fc600078e00ff */
[----:B------:R-:W-:Y:S02]  /*44c0*/  SHF.R.S32.HI R7, RZ, 0x1f, R0 ;  /* 0x0000001fff077819 */ /* 0x000fe40000011400 */
[----:B------:R-:W-:Y:S02]  /*44d0*/  LOP3.LUT R240, R158, 0x6, RZ, 0xc0, !PT ;  /* 0x000000069ef07812 */ /* 0x000fe400078ec0ff */
[----:B------:R-:W-:Y:S01]  /*44e0*/  LEA.HI R0, R7, R0, RZ, 0x2 ;  /* 0x0000000007007211 */ /* 0x000fe200078f10ff */
[----:B------:R-:W-:Y:S02]  /*44f0*/  IMAD R7, R59, 0x10, R159 ;  /* 0x000000103b077824 */ /* 0x000fe400078e029f */
[----:B------:R-:W-:Y:S01]  /*4500*/  IMAD R3, R56, 0x40, R240 ;  /* 0x0000004038037824 */ /* 0x000fe200078e02f0 */
[----:B------:R-:W-:-:S03]  /*4510*/  SHF.R.S32.HI R161, RZ, 0x2, R0 ;  /* 0x00000002ffa17819 */ /* 0x000fc60000011400 */
[----:B------:R-:W-:Y:S02]  /*4520*/  VIADD R8, R3, 0x8 ;  /* 0x0000000803087836 */ /* 0x000fe40000000000 */
[----:B------:R-:W-:Y:S01]  /*4530*/  IMAD.IADD R0, R161, 0x1, R7 ;  /* 0x00000001a1007824 */ /* 0x000fe200078e0207 */
[----:B------:R-:W-:Y:S01]  /*4540*/  STL [R1+0x98], R161 ;  /* 0x000098a101007387 */ /* 0x000fe20000100800 */
[----:B------:R-:W-:Y:S02]  /*4550*/  VIADD R9, R3, 0x19 ;  /* 0x0000001903097836 */ /* 0x000fe40000000000 */
[----:B------:R-:W-:Y:S01]  /*4560*/  VIADD R7, R0, 0x40 ;  /* 0x0000004000077836 */ /* 0x000fe20000000000 */
[C-C-:B------:R-:W-:Y:S02]  /*4570*/  IADD3 R12, R6.reuse, 0x8, R0.reuse ;  /* 0x00000008060c7810 */ /* 0x140fe40007ffe000 */
[C---:B------:R-:W-:Y:S02]  /*4580*/  IADD3 R13, R6.reuse, 0x40, R0 ;  /* 0x00000040060d7810 */ /* 0x040fe40007ffe000 */
[----:B------:R-:W-:-:S02]  /*4590*/  VIADDMNMX R202, R6, R0, R57, PT ;  /* 0x0000000006ca7246 */ /* 0x000fc40003800139 */
[----:B------:R-:W-:Y:S01]  /*45a0*/  IADD3 R14, R6, 0x48, R0 ;  /* 0x00000048060e7810 */ /* 0x000fe20007ffe000 */
[C---:B------:R-:W-:Y:S01]  /*45b0*/  VIADD R6, R0.reuse, 0x8 ;  /* 0x0000000800067836 */ /* 0x040fe20000000000 */
[----:B------:R-:W-:Y:S01]  /*45c0*/  VIADDMNMX R198, R5, R0, RZ, !PT ;  /* 0x0000000005c67246 */ /* 0x000fe200078001ff */
[----:B------:R-:W-:Y:S01]  /*45d0*/  VIADD R0, R0, 0x48 ;  /* 0x0000004800007836 */ /* 0x000fe20000000000 */
[-C--:B------:R-:W-:Y:S02]  /*45e0*/  VIMNMX R199, R14, R57.reuse, PT ;  /* 0x000000390ec77248 */ /* 0x080fe40003fe0100 */
[----:B------:R-:W-:Y:S02]  /*45f0*/  VIMNMX R201, R13, R57, PT ;  /* 0x000000390dc97248 */ /* 0x000fe40003fe0100 */
[----:B------:R-:W-:Y:S01]  /*4600*/  VIADDMNMX R195, R5, R0, RZ, !PT ;  /* 0x0000000005c37246 */ /* 0x000fe200078001ff */
[----:B------:R-:W-:Y:S01]  /*4610*/  VIADD R0, R3, 0x1 ;  /* 0x0000000103007836 */ /* 0x000fe20000000000 */
[----:B------:R-:W-:Y:S01]  /*4620*/  VIADDMNMX R196, R5, R7, RZ, !PT ;  /* 0x0000000705c47246 */ /* 0x000fe200078001ff */
[----:B------:R-:W-:Y:S01]  /*4630*/  VIADD R7, R3, 0x9 ;  /* 0x0000000903077836 */ /* 0x000fe20000000000 */
[----:B------:R-:W-:Y:S01]  /*4640*/  VIADDMNMX R197, R5, R6, RZ, !PT ;  /* 0x0000000605c57246 */ /* 0x000fe200078001ff */
[----:B------:R-:W-:Y:S01]  /*4650*/  FMUL.FTZ R5, R67, UR8 ;  /* 0x0000000843057c20 */ /* 0x000fe20008410000 */
[----:B------:R-:W-:Y:S01]  /*4660*/  ISETP.GE.AND P0, PT, R0, R202, PT ;  /* 0x000000ca0000720c */ /* 0x000fe20003f06270 */
[----:B------:R-:W-:Y:S01]  /*4670*/  FMUL.FTZ R6, R66, UR8 ;  /* 0x0000000842067c20 */ /* 0x000fe20008410000 */
[C---:B------:R-:W-:Y:S01]  /*4680*/  ISETP.GE.AND P1, PT, R0.reuse, R201, PT ;  /* 0x000000c90000720c */ /* 0x040fe20003f26270 */
[----:B------:R1:W-:Y:S01]  /*4690*/  MUFU.TANH R89, R5 ;  /* 0x0000000500597308 */ /* 0x0003e20000002400 */
[----:B------:R-:W-:-:S02]  /*46a0*/  ISETP.LT.OR P4, PT, R0, R198, P0 ;  /* 0x000000c60000720c */ /* 0x000fc40000781670 */
[C---:B------:R-:W-:Y:S02]  /*46b0*/  ISETP.GE.AND P0, PT, R0.reuse, R199, PT ;  /* 0x000000c70000720c */ /* 0x040fe40003f06270 */
[C---:B------:R-:W-:Y:S02]  /*46c0*/  ISETP.LT.OR P1, PT, R0.reuse, R196, P1 ;  /* 0x000000c40000720c */ /* 0x040fe40000f21670 */
[----:B------:R-:W-:Y:S01]  /*46d0*/  ISETP.LT.OR P0, PT, R0, R195, P0 ;  /* 0x000000c30000720c */ /* 0x000fe20000701670 */
[----:B------:R3:W4:Y:S01]  /*46e0*/  MUFU.TANH R91, R6 ;  /* 0x00000006005b7308 */ /* 0x0007220000002400 */
[----:B------:R-:W-:Y:S01]  /*46f0*/  VIMNMX R200, R12, R57, PT ;  /* 0x000000390cc87248 */ /* 0x000fe20003fe0100 */
[----:B------:R-:W-:Y:S01]  /*4700*/  FMUL.FTZ R12, R40, UR8 ;  /* 0x00000008280c7c20 */ /* 0x000fe20008410000 */
[----:B------:R-:W-:Y:S02]  /*4710*/  P2R R48, PR, RZ, 0x1 ;  /* 0x00000001ff307803 */ /* 0x000fe40000000000 */
[----:B------:R-:W-:-:S02]  /*4720*/  ISETP.GE.AND P0, PT, R3, R202, PT ;  /* 0x000000ca0300720c */ /* 0x000fc40003f06270 */
[----:B------:R-:W-:Y:S01]  /*4730*/  P2R R36, PR, RZ, 0x2 ;  /* 0x00000002ff247803 */ /* 0x000fe20000000000 */
[----:B------:R2:W-:Y:S01]  /*4740*/  MUFU.TANH R88, R12 ;  /* 0x0000000c00587308 */ /* 0x0005e20000002400 */
[----:B------:R-:W-:Y:S01]  /*4750*/  ISETP.LT.OR P1, PT, R3, R198, P0 ;  /* 0x000000c60300720c */ /* 0x000fe20000721670 */
[----:B-1----:R-:W-:Y:S01]  /*4760*/  FMUL.FTZ R5, R74, UR8 ;  /* 0x000000084a057c20 */ /* 0x002fe20008410000 */
[----:B------:R-:W-:Y:S02]  /*4770*/  ISETP.GE.AND P0, PT, R8, R202, PT ;  /* 0x000000ca0800720c */ /* 0x000fe40003f06270 */
[----:B------:R-:W-:Y:S02]  /*4780*/  ISETP.GE.AND P2, PT, R0, R200, PT ;  /* 0x000000c80000720c */ /* 0x000fe40003f46270 */
[----:B------:R-:W-:Y:S01]  /*4790*/  ISETP.LT.OR P0, PT, R8, R198, P0 ;  /* 0x000000c60800720c */ /* 0x000fe20000701670 */
[----:B------:R1:W-:Y:S01]  /*47a0*/  MUFU.TANH R85, R5 ;  /* 0x0000000500557308 */ /* 0x0003e20000002400 */
[----:B------:R-:W-:Y:S01]  /*47b0*/  ISETP.LT.OR P6, PT, R0, R197, P2 ;  /* 0x000000c50000720c */ /* 0x000fe200017c1670 */
[----:B------:R-:W-:Y:S01]  /*47c0*/  FMUL.FTZ R0, R75, UR8 ;  /* 0x000000084b007c20 */ /* 0x000fe20008410000 */
[----:B---3--:R-:W-:Y:S01]  /*47d0*/  VIADD R6, R3, 0x10 ;  /* 0x0000001003067836 */ /* 0x008fe20000000000 */
[----:B------:R-:W-:-:S02]  /*47e0*/  ISETP.GE.AND P2, PT, R7, R202, PT ;  /* 0x000000ca0700720c */ /* 0x000fc40003f46270 */
[----:B------:R-:W-:Y:S02]  /*47f0*/  FSEL R51, R153, -INF , !P0 ;  /* 0xff80000099337808 */ /* 0x000fe40004000000 */
[----:B------:R-:W-:Y:S01]  /*4800*/  ISETP.GE.AND P0, PT, R9, R202, PT ;  /* 0x000000ca0900720c */ /* 0x000fe20003f06270 */
[----:B--2---:R-:W-:Y:S01]  /*4810*/  FMUL.FTZ R12, R41, UR8 ;  /* 0x00000008290c7c20 */ /* 0x004fe20008410000 */
[----:B------:R2:W-:Y:S01]  /*4820*/  MUFU.TANH R96, R0 ;  /* 0x0000000000607308 */ /* 0x0005e20000002400 */
[----:B------:R-:W-:Y:S02]  /*4830*/  FSEL R50, R156, -INF , !P4 ;  /* 0xff8000009c327808 */ /* 0x000fe40006000000 */
[----:B------:R-:W-:Y:S02]  /*4840*/  ISETP.LT.OR P2, PT, R7, R198, P2 ;  /* 0x000000c60700720c */ /* 0x000fe40001741670 */
[----:B------:R-:W-:Y:S01]  /*4850*/  ISETP.GE.AND P3, PT, R6, R202, PT ;  /* 0x000000ca0600720c */ /* 0x000fe20003f66270 */
[----:B-1----:R-:W-:-:S02]  /*4860*/  VIADD R5, R3, 0x11 ;  /* 0x0000001103057836 */ /* 0x002fc40000000000 */
[----:B------:R1:W-:Y:S01]  /*4870*/  MUFU.TANH R73, R12 ;  /* 0x0000000c00497308 */ /* 0x0003e20000002400 */
[----:B------:R-:W-:Y:S02]  /*4880*/  ISETP.LT.OR P0, PT, R9, R198, P0 ;  /* 0x000000c60900720c */ /* 0x000fe40000701670 */
[----:B------:R-:W-:Y:S02]  /*4890*/  FSEL R53, R147, -INF , !P2 ;  /* 0xff80000093357808 */ /* 0x000fe40005000000 */
[----:B------:R-:W-:Y:S02]  /*48a0*/  ISETP.GE.AND P4, PT, R5, R202, PT ;  /* 0x000000ca0500720c */ /* 0x000fe40003f86270 */
[----:B------:R-:W-:Y:S01]  /*48b0*/  FSEL R49, R157, -INF , !P1 ;  /* 0xff8000009d317808 */ /* 0x000fe20004800000 */
[----:B--2---:R-:W-:Y:S01]  /*48c0*/  VIADD R0, R3, 0x18 ;  /* 0x0000001803007836 */ /* 0x004fe20000000000 */
[-C--:B------:R-:W-:Y:S02]  /*48d0*/  ISETP.LT.OR P3, PT, R6, R198.reuse, P3 ;  /* 0x000000c60600720c */ /* 0x080fe40001f61670 */
[----:B------:R-:W-:-:S02]  /*48e0*/  ISETP.LT.OR P2, PT, R5, R198, P4 ;  /* 0x000000c60500720c */ /* 0x000fc40002741670 */
[----:B------:R-:W-:Y:S02]  /*48f0*/  ISETP.GE.AND P1, PT, R0, R202, PT ;  /* 0x000000ca0000720c */ /* 0x000fe40003f26270 */
[----:B------:R-:W-:Y:S01]  /*4900*/  FSEL R65, R108, -INF , !P0 ;  /* 0xff8000006c417808 */ /* 0x000fe20004000000 */
[----:B-1----:R-:W-:Y:S01]  /*4910*/  FMUL.FTZ R12, R20, UR8 ;  /* 0x00000008140c7c20 */ /* 0x002fe20008410000 */
[----:B------:R-:W-:Y:S01]  /*4920*/  ISETP.GE.AND P0, PT, R8, R199, PT ;  /* 0x000000c70800720c */ /* 0x000fe20003f06270 */
[----:B------:R-:W-:Y:S01]  /*4930*/  FMUL.FTZ R20, R43, UR8 ;  /* 0x000000082b147c20 */ /* 0x000fe20008410000 */
[----:B------:R-:W-:Y:S01]  /*4940*/  FSEL R55, R114, -INF , !P3 ;  /* 0xff80000072377808 */ /* 0x000fe20005800000 */
[----:B------:R1:W2:Y:S01]  /*4950*/  MUFU.TANH R70, R12 ;  /* 0x0000000c00467308 */ /* 0x0002a20000002400 */
[----:B------:R-:W-:Y:S02]  /*4960*/  FSEL R57, R113, -INF , !P2 ;  /* 0xff80000071397808 */ /* 0x000fe40005000000 */
[----:B------:R-:W-:-:S02]  /*4970*/  ISETP.LT.OR P1, PT, R0, R198, P1 ;  /* 0x000000c60000720c */ /* 0x000fc40000f21670 */
[CC--:B------:R-:W-:Y:S02]  /*4980*/  ISETP.GE.AND P3, PT, R8.reuse, R200.reuse, PT ;  /* 0x000000c80800720c */ /* 0x0c0fe40003f66270 */
[C---:B------:R-:W-:Y:S01]  /*4990*/  ISETP.GE.AND P2, PT, R8.reuse, R201, PT ;  /* 0x000000c90800720c */ /* 0x040fe20003f46270 */
[----:B------:R-:W-:Y:S01]  /*49a0*/  MUFU.TANH R69, R20 ;  /* 0x0000001400457308 */ /* 0x000fe20000002400 */
[----:B------:R-:W-:Y:S02]  /*49b0*/  ISETP.GE.AND P4, PT, R3, R200, PT ;  /* 0x000000c80300720c */ /* 0x000fe40003f86270 */
[----:B------:R-:W-:Y:S02]  /*49c0*/  ISETP.LT.OR P0, PT, R8, R195, P0 ;  /* 0x000000c30800720c */ /* 0x000fe40000701670 */
[----:B------:R-:W-:Y:S02]  /*49d0*/  FSEL R64, R112, -INF , !P1 ;  /* 0xff80000070407808 */ /* 0x000fe40004800000 */
[C---:B------:R-:W-:Y:S01]  /*49e0*/  ISETP.LT.OR P3, PT, R8.reuse, R197, P3 ;  /* 0x000000c50800720c */ /* 0x040fe20001f61670 */
[----:B-1----:R-:W-:Y:S01]  /*49f0*/  FMUL.FTZ R12, R21, UR8 ;  /* 0x00000008150c7c20 */ /* 0x002fe20008410000 */
[----:B------:R-:W-:-:S02]  /*4a00*/  ISETP.LT.OR P5, PT, R8, R196, P2 ;  /* 0x000000c40800720c */ /* 0x000fc400017a1670 */
[-C--:B------:R-:W-:Y:S01]  /*4a10*/  ISETP.LT.OR P1, PT, R3, R197.reuse, P4 ;  /* 0x000000c50300720c */ /* 0x080fe20002721670 */
[----:B------:R1:W-:Y:S01]  /*4a20*/  MUFU.TANH R72, R12 ;  /* 0x0000000c00487308 */ /* 0x0003e20000002400 */
[----:B------:R-:W-:Y:S02]  /*4a30*/  P2R R8, PR, RZ, 0x1 ;  /* 0x00000001ff087803 */ /* 0x000fe40000000000 */
[-C--:B------:R-:W-:Y:S02]  /*4a40*/  ISETP.GE.AND P0, PT, R7, R200.reuse, PT ;  /* 0x000000c80700720c */ /* 0x080fe40003f06270 */
[----:B------:R-:W-:Y:S02]  /*4a50*/  FSEL R75, R109, -INF , !P1 ;  /* 0xff8000006d4b7808 */ /* 0x000fe40004800000 */
[----:B------:R-:W-:Y:S02]  /*4a60*/  ISETP.GE.AND P1, PT, R6, R200, PT ;  /* 0x000000c80600720c */ /* 0x000fe40003f26270 */
[----:B------:R-:W-:-:S02]  /*4a70*/  ISETP.LT.OR P0, PT, R7, R197, P0 ;  /* 0x000000c50700720c */ /* 0x000fc40000701670 */
[-C--:B------:R-:W-:Y:S02]  /*4a80*/  ISETP.LT.OR P1, PT, R6, R197.reuse, P1 ;  /* 0x000000c50600720c */ /* 0x080fe40000f21670 */
[----:B-----5:R-:W-:Y:S02]  /*4a90*/  FSEL R87, R87, -INF , !P0 ;  /* 0xff80000057577808 */ /* 0x020fe40004000000 */
[----:B------:R-:W-:Y:S01]  /*4aa0*/  ISETP.GE.AND P0, PT, R0, R200, PT ;  /* 0x000000c80000720c */ /* 0x000fe20003f06270 */
[----:B-1----:R-:W-:Y:S01]  /*4ab0*/  FMUL.FTZ R12, R42, UR8 ;  /* 0x000000082a0c7c20 */ /* 0x002fe20008410000 */
[----:B------:R-:W-:Y:S01]  /*4ac0*/  FSEL R97, R97, -INF , !P1 ;  /* 0xff80000061617808 */ /* 0x000fe20004800000 */
[----:B------:R-:W-:Y:S01]  /*4ad0*/  HMMA.16816.F32.BF16 R40, R16, R10, R60 ;  /* 0x0000000a1028723c */ /* 0x000fe2000004183c */
[----:B------:R-:W-:Y:S01]  /*4ae0*/  ISETP.LT.OR P1, PT, R0, R197, P0 ;  /* 0x000000c50000720c */ /* 0x000fe20000721670 */
[----:B------:R1:W-:Y:S01]  /*4af0*/  MUFU.TANH R90, R12 ;  /* 0x0000000c005a7308 */ /* 0x0003e20000002400 */
[----:B------:R-:W-:-:S02]  /*4b00*/  FSEL R86, R86, -INF , !P3 ;  /* 0xff80000056567808 */ /* 0x000fc40005800000 */
[-C--:B------:R-:W-:Y:S02]  /*4b10*/  ISETP.GE.AND P0, PT, R9, R200.reuse, PT ;  /* 0x000000c80900720c */ /* 0x080fe40003f06270 */
[----:B------:R-:W-:Y:S01]  /*4b20*/  ISETP.GE.AND P3, PT, R3, R201, PT ;  /* 0x000000c90300720c */ /* 0x000fe20003f66270 */
[----:B------:R-:W-:Y:S01]  /*4b30*/  FMUL.FTZ R11, R22, UR8 ;  /* 0x00000008160b7c20 */ /* 0x000fe20008410000 */
[----:B------:R-:W-:Y:S01]  /*4b40*/  FSEL R99, R99, -INF , !P1 ;  /* 0xff80000063637808 */ /* 0x000fe20004800000 */
[----:B------:R-:W-:Y:S01]  /*4b50*/  FMUL.FTZ R10, R23, UR8 ;  /* 0x00000008170a7c20 */ /* 0x000fe20008410000 */
[----:B------:R-:W-:Y:S01]  /*4b60*/  ISETP.LT.OR P1, PT, R9, R197, P0 ;  /* 0x000000c50900720c */ /* 0x000fe20000721670 */
[----:B------:R-:W-:Y:S01]  /*4b70*/  LDSM.16.M88.4 R20, [R185+0x1800] ;  /* 0x00180000b914783b */ /* 0x000fe20000000200 */
[----:B------:R-:W-:Y:S01]  /*4b80*/  ISETP.GE.AND P2, PT, R5, R200, PT ;  /* 0x000000c80500720c */ /* 0x000fe20003f46270 */
[----:B------:R3:W-:Y:S01]  /*4b90*/  MUFU.TANH R71, R10 ;  /* 0x0000000a00477308 */ /* 0x0007e20000002400 */
[----:B------:R-:W-:-:S02]  /*4ba0*/  ISETP.LT.OR P0, PT, R3, R196, P3 ;  /* 0x000000c40300720c */ /* 0x000fc40001f01670 */
[----:B------:R-:W-:Y:S01]  /*4bb0*/  ISETP.LT.OR P2, PT, R5, R197, P2 ;  /* 0x000000c50500720c */ /* 0x000fe20001741670 */
[----:B-1----:R-:W1:Y:S01]  /*4bc0*/  LDSM.16.M88.4 R12, [R191+0x1800] ;  /* 0x00180000bf0c783b */ /* 0x002e620000000200 */
[----:B----4-:R-:W-:Y:S01]  /*4bd0*/  FSEL R58, R106, -INF , !P0 ;  /* 0xff8000006a3a7808 */ /* 0x010fe20004000000 */
[----:B------:R-:W-:-:S04]  /*4be0*/  DEPBAR.LE SB0, 0x0 ;  /* 0x000080000000791a */ /* 0x000fc80000000000 */
[----:B------:R-:W-:Y:S01]  /*4bf0*/  ISETP.GE.AND P0, PT, R6, R199, PT ;  /* 0x000000c70600720c */ /* 0x000fe20003f06270 */
[----:B------:R4:W5:Y:S01]  /*4c00*/  MUFU.TANH R68, R11 ;  /* 0x0000000b00447308 */ /* 0x0009620000002400 */
[----:B------:R-:W-:Y:S02]  /*4c10*/  FSEL R152, R152, -INF , !P1 ;  /* 0xff80000098987808 */ /* 0x000fe40004800000 */
[----:B------:R-:W-:Y:S02]  /*4c20*/  FSEL R98, R98, -INF , !P2 ;  /* 0xff80000062627808 */ /* 0x000fe40005000000 */
[----:B------:R-:W-:Y:S01]  /*4c30*/  ISETP.GE.AND P1, PT, R6, R201, PT ;  /* 0x000000c90600720c */ /* 0x000fe20003f26270 */
[----:B---3--:R-:W-:Y:S01]  /*4c40*/  FMUL.FTZ R10, R44, UR8 ;  /* 0x000000082c0a7c20 */ /* 0x008fe20008410000 */
[C---:B------:R-:W-:Y:S02]  /*4c50*/  ISETP.GE.AND P2, PT, R7.reuse, R199, PT ;  /* 0x000000c70700720c */ /* 0x040fe40003f46270 */
[----:B------:R-:W-:Y:S01]  /*4c60*/  ISETP.LT.OR P0, PT, R6, R195, P0 ;  /* 0x000000c30600720c */ /* 0x000fe20000701670 */
[----:B------:R3:W-:Y:S01]  /*4c70*/  MUFU.TANH R128, R10 ;  /* 0x0000000a00807308 */ /* 0x0007e20000002400 */
[----:B------:R-:W-:Y:S01]  /*4c80*/  BAR.SYNC.DEFER_BLOCKING 0x0 ;  /* 0x0000000000007b1d */ /* 0x000fe20000010000 */
[----:B------:R-:W-:-:S02]  /*4c90*/  ISETP.GE.AND P4, PT, R7, R201, PT ;  /* 0x000000c90700720c */ /* 0x000fc40003f86270 */
[-C--:B------:R-:W-:Y:S02]  /*4ca0*/  ISETP.LT.OR P3, PT, R6, R196.reuse, P1 ;  /* 0x000000c40600720c */ /* 0x080fe40000f61670 */
[----:B------:R-:W-:Y:S01]  /*4cb0*/  ISETP.LT.OR P2, PT, R7, R195, P2 ;  /* 0x000000c30700720c */ /* 0x000fe20001741670 */
[----:B----4-:R-:W-:Y:S01]  /*4cc0*/  FMUL.FTZ R11, R46, UR8 ;  /* 0x000000082e0b7c20 */ /* 0x010fe20008410000 */
[----:B------:R-:W-:Y:S02]  /*4cd0*/  P2R R6, PR, RZ, 0x1 ;  /* 0x00000001ff067803 */ /* 0x000fe40000000000 */
[----:B------:R-:W-:Y:S01]  /*4ce0*/  ISETP.GE.AND P0, PT, R5, R201, PT ;  /* 0x000000c90500720c */ /* 0x000fe20003f06270 */
[----:B------:R-:W-:Y:S01]  /*4cf0*/  MUFU.TANH R61, R11 ;  /* 0x0000000b003d7308 */ /* 0x000fe20000002400 */
[----:B------:R-:W-:Y:S02]  /*4d00*/  ISETP.LT.OR P4, PT, R7, R196, P4 ;  /* 0x000000c40700720c */ /* 0x000fe40002781670 */
[----:B------:R-:W-:-:S02]  /*4d10*/  P2R R7, PR, RZ, 0x4 ;  /* 0x00000004ff077803 */ /* 0x000fc40000000000 */
[----:B------:R-:W-:Y:S01]  /*4d20*/  FSEL R84, R84, -INF , !P6 ;  /* 0xff80000054547808 */ /* 0x000fe20007000000 */
[----:B---3--:R-:W-:Y:S01]  /*4d30*/  FMUL.FTZ R10, R45, UR8 ;  /* 0x000000082d0a7c20 */ /* 0x008fe20008410000 */
[-C--:B------:R-:W-:Y:S02]  /*4d40*/  ISETP.LT.OR P2, PT, R5, R196.reuse, P0 ;  /* 0x000000c40500720c */ /* 0x080fe40000741670 */
[----:B------:R-:W-:Y:S01]  /*4d50*/  ISETP.NE.AND P6, PT, R36, RZ, PT ;  /* 0x000000ff2400720c */ /* 0x000fe20003fc5270 */
[----:B------:R3:W-:Y:S01]  /*4d60*/  MUFU.TANH R129, R10 ;  /* 0x0000000a00817308 */ /* 0x0007e20000002400 */
[CC--:B------:R-:W-:Y:S01]  /*4d70*/  ISETP.GE.AND P0, PT, R9.reuse, R201.reuse, PT ;  /* 0x000000c90900720c */ /* 0x0c0fe20003f06270 */
[----:B-1----:R-:W-:Y:S01]  /*4d80*/  HMMA.16816.F32.BF16 R36, R32, R12, R80 ;  /* 0x0000000c2024723c */ /* 0x002fe20000041850 */
[----:B------:R-:W-:Y:S02]  /*4d90*/  ISETP.GE.AND P1, PT, R0, R201, PT ;  /* 0x000000c90000720c */ /* 0x000fe40003f26270 */
[----:B------:R-:W-:-:S02]  /*4da0*/  ISETP.LT.OR P0, PT, R9, R196, P0 ;  /* 0x000000c40900720c */ /* 0x000fc40000701670 */
[----:B------:R-:W-:Y:S01]  /*4db0*/  FSEL R54, R105, -INF , !P4 ;  /* 0xff80000069367808 */ /* 0x000fe20006000000 */
[----:B------:R-:W-:Y:S01]  /*4dc0*/  HMMA.16816.F32.BF16 R32, R32, R14, R76 ;  /* 0x0000000e2020723c */ /* 0x000fe2000004184c */
[----:B------:R-:W-:Y:S02]  /*4dd0*/  FSEL R67, R103, -INF , !P3 ;  /* 0xff80000067437808 */ /* 0x000fe40005800000 */
[----:B------:R-:W-:Y:S02]  /*4de0*/  ISETP.LT.OR P1, PT, R0, R196, P1 ;  /* 0x000000c40000720c */ /* 0x000fe40000f21670 */
[-C--:B------:R-:W-:Y:S02]  /*4df0*/  ISETP.GE.AND P3, PT, R3, R199.reuse, PT ;  /* 0x000000c70300720c */ /* 0x080fe40003f66270 */
[----:B------:R-:W-:Y:S02]  /*4e00*/  FSEL R78, R100, -INF , !P0 ;  /* 0xff800000644e7808 */ /* 0x000fe40004000000 */
[----:B------:R-:W-:Y:S01]  /*4e10*/  ISETP.GE.AND P0, PT, R0, R199, PT ;  /* 0x000000c70000720c */ /* 0x000fe20003f06270 */
[----:B---3--:R-:W-:Y:S01]  /*4e20*/  FMUL.FTZ R10, R40, UR8 ;  /* 0x00000008280a7c20 */ /* 0x008fe20008410000 */
[----:B------:R-:W-:Y:S01]  /*4e30*/  FSEL R76, R102, -INF , !P2 ;  /* 0xff800000664c7808 */ /* 0x000fe20005000000 */
[----:B------:R-:W-:Y:S01]  /*4e40*/  FMUL.FTZ R40, R47, UR8 ;  /* 0x000000082f287c20 */ /* 0x000fe20008410000 */
[----:B------:R-:W-:Y:S01]  /*4e50*/  ISETP.LT.OR P4, PT, R0, R195, P0 ;  /* 0x000000c30000720c */ /* 0x000fe20000781670 */
[----:B------:R-:W-:Y:S01]  /*4e60*/  VIADD R0, R3, 0x20 ;  /* 0x0000002003007836 */ /* 0x000fe20000000000 */
[----:B------:R-:W-:Y:S01]  /*4e70*/  ISETP.GE.AND P0, PT, R9, R199, PT ;  /* 0x000000c70900720c */ /* 0x000fe20003f06270 */
[----:B------:R1:W-:Y:S01]  /*4e80*/  MUFU.TANH R66, R10 ;  /* 0x0000000a00427308 */ /* 0x0003e20000002400 */
[----:B------:R-:W-:Y:S01]  /*4e90*/  FSEL R77, R101, -INF , !P1 ;  /* 0xff800000654d7808 */ /* 0x000fe20004800000 */
[----:B------:R-:W-:Y:S01]  /*4ea0*/  HMMA.16816.F32.BF16 R44, R28, R20, R36 ;  /* 0x000000141c2c723c */ /* 0x000fe20000041824 */
[----:B------:R-:W-:-:S02]  /*4eb0*/  FSEL R59, R104, -INF , !P6 ;  /* 0xff800000683b7808 */ /* 0x000fc40007000000 */
[----:B------:R-:W-:Y:S02]  /*4ec0*/  ISETP.GE.AND P2, PT, R5, R199, PT ;  /* 0x000000c70500720c */ /* 0x000fe40003f46270 */
[-C--:B------:R-:W-:Y:S01]  /*4ed0*/  ISETP.LT.OR P1, PT, R3, R195.reuse, P3 ;  /* 0x000000c30300720c */ /* 0x080fe20001f21670 */
[----:B------:R-:W-:Y:S01]  /*4ee0*/  HMMA.16816.F32.BF16 R36, R24, R12, R148 ;  /* 0x0000000c1824723c */ /* 0x000fe20000041894 */
[----:B------:R-:W-:Y:S01]  /*4ef0*/  ISETP.NE.AND P6, PT, R48, RZ, PT ;  /* 0x000000ff3000720c */ /* 0x000fe20003fc5270 */
[----:B------:R-:W-:Y:S01]  /*4f00*/  MUFU.TANH R63, R40 ;  /* 0x00000028003f7308 */ /* 0x000fe20000002400 */
[-C--:B------:R-:W-:Y:S02]  /*4f10*/  ISETP.LT.OR P3, PT, R9, R195.reuse, P0 ;  /* 0x000000c30900720c */ /* 0x080fe40000761670 */
[----:B------:R-:W-:Y:S01]  /*4f20*/  ISETP.GE.AND P0, PT, R0, R202, PT ;  /* 0x000000ca0000720c */ /* 0x000fe20003f06270 */
[----:B------:R-:W-:Y:S01]  /*4f30*/  HMMA.16816.F32.BF16 R32, R28, R22, R32 ;  /* 0x000000161c20723c */ /* 0x000fe20000041820 */
[----:B------:R-:W-:Y:S01]  /*4f40*/  FSEL R52, R107, -INF , !P5 ;  /* 0xff8000006b347808 */ /* 0x000fe20006800000 */
[----:B-1----:R-:W-:Y:S01]  /*4f50*/  FMUL.FTZ R10, R41, UR8 ;  /* 0x00000008290a7c20 */ /* 0x002fe20008410000 */
[----:B------:R-:W-:Y:S01]  /*4f60*/  ISETP.LT.OR P5, PT, R5, R195, P2 ;  /* 0x000000c30500720c */ /* 0x000fe200017a1670 */
[----:B------:R-:W-:Y:S01]  /*4f70*/  FMUL.FTZ R5, R42, UR8 ;  /* 0x000000082a057c20 */ /* 0x000fe20008410000 */
[----:B------:R-:W-:Y:S01]  /*4f80*/  FSEL R41, R94, -INF , !P6 ;  /* 0xff8000005e297808 */ /* 0x000fe20007000000 */
[----:B------:R-:W-:Y:S01]  /*4f90*/  HMMA.16816.F32.BF16 R24, R24, R14, R140 ;  /* 0x0000000e1818723c */ /* 0x000fe2000004188c */
[----:B------:R-:W-:Y:S01]  /*4fa0*/  FSEL R48, R95, -INF , !P1 ;  /* 0xff8000005f307808 */ /* 0x000fe20004800000 */
[----:B------:R1:W-:Y:S01]  /*4fb0*/  MUFU.TANH R60, R5 ;  /* 0x00000005003c7308 */ /* 0x0003e20000002400 */
[----:B------:R-:W-:-:S02]  /*4fc0*/  ISETP.LT.OR P6, PT, R0, R198, P0 ;  /* 0x000000c60000720c */ /* 0x000fc400007c1670 */
[----:B------:R-:W-:Y:S01]  /*4fd0*/  ISETP.NE.AND P2, PT, R8, RZ, PT ;  /* 0x000000ff0800720c */ /* 0x000fe20003f45270 */
[----:B------:R-:W-:Y:S01]  /*4fe0*/  FMUL.FTZ R45, R45, UR8 ;  /* 0x000000082d2d7c20 */ /* 0x000fe20008410000 */
[----:B------:R-:W-:Y:S01]  /*4ff0*/  ISETP.NE.AND P1, PT, R7, RZ, PT ;  /* 0x000000ff0700720c */ /* 0x000fe20003f25270 */
[----:B------:R-:W-:Y:S01]  /*5000*/  FMUL.FTZ R46, R46, UR8 ;  /* 0x000000082e2e7c20 */ /* 0x000fe20008410000 */
[----:B------:R-:W-:Y:S01]  /*5010*/  ISETP.NE.AND P0, PT, R6, RZ, PT ;  /* 0x000000ff0600720c */ /* 0x000fe20003f05270 */
[----:B------:R-:W-:Y:S01]  /*5020*/  FMUL.FTZ R6, R44, UR8 ;  /* 0x000000082c067c20 */ /* 0x000fe20008410000 */
[----:B------:R-:W-:Y:S01]  /*5030*/  FSEL R42, R93, -INF , !P2 ;  /* 0xff8000005d2a7808 */ /* 0x000fe20005000000 */
[----:B------:R3:W4:Y:S01]  /*5040*/  MUFU.TANH R62, R10 ;  /* 0x0000000a003e7308 */ /* 0x0007220000002400 */
[----:B------:R-:W-:Y:S02]  /*5050*/  FSEL R74, R91, -INF , !P0 ;  /* 0xff8000005b4a7808 */ /* 0x000fe40004000000 */
[----:B------:R-:W-:-:S02]  /*5060*/  ISETP.GE.AND P2, PT, R0, R200, PT ;  /* 0x000000c80000720c */ /* 0x000fc40003f46270 */
[----:B------:R-:W-:Y:S01]  /*5070*/  ISETP.GE.AND P0, PT, R0, R199, PT ;  /* 0x000000c70000720c */ /* 0x000fe20003f06270 */
[----:B------:R-:W-:Y:S01]  /*5080*/  FMUL.FTZ R32, R32, UR8 ;  /* 0x0000000820207c20 */ /* 0x000fe20008410000 */
[----:B-1----:R-:W-:Y:S01]  /*5090*/  FMUL.FTZ R5, R43, UR8 ;  /* 0x000000082b057c20 */ /* 0x002fe20008410000 */
[----:B------:R-:W-:Y:S01]  /*50a0*/  FSEL R43, R92, -INF , !P1 ;  /* 0xff8000005c2b7808 */ /* 0x000fe20004800000 */
[----:B------:R1:W-:Y:S01]  /*50b0*/  MUFU.TANH R14, R6 ;  /* 0x00000006000e7308 */ /* 0x0003e20000002400 */
[C---:B------:R-:W-:Y:S01]  /*50c0*/  ISETP.GE.AND P1, PT, R0.reuse, R201, PT ;  /* 0x000000c90000720c */ /* 0x040fe20003f26270 */
[----:B------:R-:W-:Y:S01]  /*50d0*/  FMUL.FTZ R33, R33, UR8 ;  /* 0x0000000821217c20 */ /* 0x000fe20008410000 */
[----:B------:R-:W-:Y:S01]  /*50e0*/  ISETP.LT.OR P2, PT, R0, R197, P2 ;  /* 0x000000c50000720c */ /* 0x000fe20001741670 */
[----:B------:R-:W-:Y:S01]  /*50f0*/  FMUL.FTZ R34, R34, UR8 ;  /* 0x0000000822227c20 */ /* 0x000fe20008410000 */
[C---:B------:R-:W-:Y:S01]  /*5100*/  ISETP.LT.OR P1, PT, R0.reuse, R196, P1 ;  /* 0x000000c40000720c */ /* 0x040fe20000f21670 */
[----:B------:R-:W-:Y:S01]  /*5110*/  FMUL.FTZ R35, R35, UR8 ;  /* 0x0000000823237c20 */ /* 0x000fe20008410000 */
[----:B------:R-:W-:Y:S01]  /*5120*/  ISETP.LT.OR P0, PT, R0, R195, P0 ;  /* 0x000000c30000720c */ /* 0x000fe20000701670 */
[----:B------:R-:W-:Y:S01]  /*5130*/  VIADD R0, R3, 0x28 ;  /* 0x0000002803007836 */ /* 0x000fe20000000000 */
[----:B------:R5:W-:Y:S01]  /*5140*/  MUFU.TANH R40, R5 ;  /* 0x0000000500287308 */ /* 0x000be20000002400 */
[----:B------:R-:W-:Y:S01]  /*5150*/  P2R R7, PR, RZ, 0x4 ;  /* 0x00000004ff077803 */ /* 0x000fe20000000000 */
[----:B---3--:R-:W-:Y:S01]  /*5160*/  HMMA.16816.F32.BF16 R8, R16, R20, R36 ;  /* 0x000000141008723c */ /* 0x008fe20000041824 */
[----:B------:R-:W-:-:S02]  /*5170*/  P2R R12, PR, RZ, 0x1 ;  /* 0x00000001ff0c7803 */ /* 0x000fc40000000000 */
[C---:B------:R-:W-:Y:S02]  /*5180*/  ISETP.GE.AND P0, PT, R0.reuse, R202, PT ;  /* 0x000000ca0000720c */ /* 0x040fe40003f06270 */
[----:B------:R-:W-:Y:S01]  /*5190*/  FSEL R44, R89, -INF , !P5 ;  /* 0xff800000592c7808 */ /* 0x000fe20006800000 */
[----:B-1----:R-:W-:Y:S01]  /*51a0*/  VIADD R6, R3, 0x29 ;  /* 0x0000002903067836 */ /* 0x002fe20000000000 */
[----:B------:R-:W-:Y:S01]  /*51b0*/  ISETP.LT.OR P0, PT, R0, R198, P0 ;  /* 0x000000c60000720c */ /* 0x000fe20000701670 */
[----:B------:R-:W-:Y:S01]  /*51c0*/  HMMA.16816.F32.BF16 R16, R16, R22, R24 ;  /* 0x000000161010723c */ /* 0x000fe20000041818 */
[----:B------:R-:W-:Y:S01]  /*51d0*/  P2R R13, PR, RZ, 0x2 ;  /* 0x00000002ff0d7803 */ /* 0x000fe20000000000 */
[----:B------:R-:W1:Y:S01]  /*51e0*/  MUFU.TANH R45, R45 ;  /* 0x0000002d002d7308 */ /* 0x000e620000002400 */
[----:B--2---:R-:W-:Y:S02]  /*51f0*/  FSEL R30, R70, -INF , !P0 ;  /* 0xff800000461e7808 */ /* 0x004fe40004000000 */
[----:B------:R-:W-:Y:S01]  /*5200*/  FSEL R85, R85, -INF , !P4 ;  /* 0xff80000055557808 */ /* 0x000fe20006000000 */
[----:B-----5:R-:W-:Y:S01]  /*5210*/  VIADD R5, R3, 0x21 ;  /* 0x0000002103057836 */ /* 0x020fe20000000000 */
[----:B------:R-:W-:-:S02]  /*5220*/  ISETP.GE.AND P4, PT, R6, R202, PT ;  /* 0x000000ca0600720c */ /* 0x000fc40003f86270 */
[----:B------:R-:W-:Y:S01]  /*5230*/  FSEL R96, R96, -INF , !P3 ;  /* 0xff80000060607808 */ /* 0x000fe20005800000 */
[----:B------:R-:W2:Y:S01]  /*5240*/  MUFU.TANH R32, R32 ;  /* 0x0000002000207308 */ /* 0x000ea20000002400 */
[C---:B------:R-:W-:Y:S02]  /*5250*/  ISETP.GE.AND P2, PT, R5.reuse, R201, PT ;  /* 0x000000c90500720c */ /* 0x040fe40003f46270 */
[C---:B------:R-:W-:Y:S02]  /*5260*/  ISETP.GE.AND P0, PT, R5.reuse, R199, PT ;  /* 0x000000c70500720c */ /* 0x040fe40003f06270 */
[C---:B------:R-:W-:Y:S01]  /*5270*/  ISETP.LT.OR P5, PT, R5.reuse, R196, P2 ;  /* 0x000000c40500720c */ /* 0x040fe200017a1670 */
[----:B------:R-:W-:Y:S01]  /*5280*/  FMUL.FTZ R8, R8, UR8 ;  /* 0x0000000808087c20 */ /* 0x000fe20008410000 */
[----:B------:R-:W-:Y:S01]  /*5290*/  ISETP.LT.OR P2, PT, R5, R195, P0 ;  /* 0x000000c30500720c */ /* 0x000fe20000741670 */
[----:B------:R-:W3:Y:S01]  /*52a0*/  MUFU.TANH R33, R33 ;  /* 0x0000002100217308 */ /* 0x000ee20000002400 */
[----:B------:R-:W-:Y:S01]  /*52b0*/  ISETP.GE.AND P0, PT, R0, R200, PT ;  /* 0x000000c80000720c */ /* 0x000fe20003f06270 */
[----:B------:R-:W-:Y:S01]  /*52c0*/  FMUL.FTZ R9, R9, UR8 ;  /* 0x0000000809097c20 */ /* 0x000fe20008410000 */
[C---:B------:R-:W-:Y:S01]  /*52d0*/  ISETP.GE.AND P1, PT, R5.reuse, R202, PT ;  /* 0x000000ca0500720c */ /* 0x040fe20003f26270 */
[----:B------:R-:W-:Y:S01]  /*52e0*/  FMUL.FTZ R10, R10, UR8 ;  /* 0x000000080a0a7c20 */ /* 0x000fe20008410000 */
[----:B------:R-:W-:Y:S01]  /*52f0*/  ISETP.LT.OR P0, PT, R0, R197, P0 ;  /* 0x000000c50000720c */ /* 0x000fe20000701670 */
[----:B------:R-:W-:Y:S01]  /*5300*/  FMUL.FTZ R16, R16, UR8 ;  /* 0x0000000810107c20 */ /* 0x000fe20008410000 */
[----:B------:R-:W-:Y:S01]  /*5310*/  ISETP.LT.OR P1, PT, R5, R198, P1 ;  /* 0x000000c60500720c */ /* 0x000fe20000f21670 */
[----:B------:R-:W-:Y:S01]  /*5320*/  MUFU.TANH R46, R46 ;  /* 0x0000002e002e7308 */ /* 0x000fe20000002400 */
[----:B------:R-:W-:Y:S01]  /*5330*/  FSEL R148, R68, -INF , !P0 ;  /* 0xff80000044947808 */ /* 0x000fe20004000000 */
[----:B------:R-:W-:Y:S01]  /*5340*/  FMUL.FTZ R17, R17, UR8 ;  /* 0x0000000811117c20 */ /* 0x000fe20008410000 */
[-C--:B------:R-:W-:Y:S01]  /*5350*/  ISETP.GE.AND P0, PT, R6, R200.reuse, PT ;  /* 0x000000c80600720c */ /* 0x080fe20003f06270 */
[----:B------:R-:W-:Y:S01]  /*5360*/  FMUL.FTZ R18, R18, UR8 ;  /* 0x0000000812127c20 */ /* 0x000fe20008410000 */
[----:B------:R-:W-:Y:S01]  /*5370*/  ISETP.GE.AND P3, PT, R5, R200, PT ;  /* 0x000000c80500720c */ /* 0x000fe20003f66270 */
[----:B------:R-:W-:Y:S01]  /*5380*/  FMUL.FTZ R19, R19, UR8 ;  /* 0x0000000813137c20 */ /* 0x000fe20008410000 */
[----:B------:R-:W-:Y:S01]  /*5390*/  FSEL R29, R73, -INF , !P1 ;  /* 0xff800000491d7808 */ /* 0x000fe20004800000 */
[----:B------:R-:W-:Y:S01]  /*53a0*/  MUFU.TANH R34, R34 ;  /* 0x0000002200227308 */ /* 0x000fe20000002400 */
[----:B------:R-:W-:-:S02]  /*53b0*/  ISETP.LT.OR P1, PT, R6, R198, P4 ;  /* 0x000000c60600720c */ /* 0x000fc40002721670 */
[-C--:B------:R-:W-:Y:S02]  /*53c0*/  ISETP.LT.OR P0, PT, R6, R197.reuse, P0 ;  /* 0x000000c50600720c */ /* 0x080fe40000701670 */
[----:B------:R-:W-:Y:S02]  /*53d0*/  FSEL R28, R88, -INF , !P6 ;  /* 0xff800000581c7808 */ /* 0x000fe40007000000 */
[----:B------:R-:W-:Y:S01]  /*53e0*/  ISETP.LT.OR P3, PT, R5, R197, P3 ;  /* 0x000000c50500720c */ /* 0x000fe20001f61670 */
[----:B------:R-:W-:Y:S01]  /*53f0*/  MUFU.TANH R35, R35 ;  /* 0x0000002300237308 */ /* 0x000fe20000002400 */
[----:B------:R-:W-:Y:S01]  /*5400*/  ISETP.NE.AND P6, PT, R7, RZ, PT ;  /* 0x000000ff0700720c */ /* 0x000fe20003fc5270 */
[----:B------:R-:W-:Y:S01]  /*5410*/  FMUL.FTZ R7, R47, UR8 ;  /* 0x000000082f077c20 */ /* 0x000fe20008410000 */
[----:B------:R-:W-:Y:S02]  /*5420*/  FSEL R31, R72, -INF , !P1 ;  /* 0xff800000481f7808 */ /* 0x000fe40004800000 */
[----:B------:R-:W-:-:S02]  /*5430*/  P2R R5, PR, RZ, 0x4 ;  /* 0x00000004ff057803 */ /* 0x000fc40000000000 */
[C---:B------:R-:W-:Y:S01]  /*5440*/  ISETP.GE.AND P2, PT, R0.reuse, R201, PT ;  /* 0x000000c90000720c */ /* 0x040fe20003f46270 */
[----:B------:R-:W-:Y:S01]  /*5450*/  MUFU.TANH R9, R9 ;  /* 0x0000000900097308 */ /* 0x000fe20000002400 */
[----:B------:R-:W-:Y:S02]  /*5460*/  ISETP.GE.AND P1, PT, R0, R199, PT ;  /* 0x000000c70000720c */ /* 0x000fe40003f26270 */
[----:B------:R-:W-:Y:S02]  /*5470*/  FSEL R147, R71, -INF , !P0 ;  /* 0xff80000047937808 */ /* 0x000fe40004000000 */
[----:B------:R-:W-:Y:S02]  /*5480*/  ISETP.GE.AND P0, PT, R6, R201, PT ;  /* 0x000000c90600720c */ /* 0x000fe40003f06270 */
[----:B------:R-:W-:Y:S01]  /*5490*/  FSEL R143, R90, -INF , !P6 ;  /* 0xff8000005a8f7808 */ /* 0x000fe20007000000 */
[----:B------:R-:W-:Y:S01]  /*54a0*/  MUFU.TANH R16, R16 ;  /* 0x0000001000107308 */ /* 0x000fe20000002400 */
[----:B------:R-:W-:-:S02]  /*54b0*/  ISETP.LT.OR P4, PT, R0, R196, P2 ;  /* 0x000000c40000720c */ /* 0x000fc40001781670 */
[----:B------:R-:W-:Y:S01]  /*54c0*/  ISETP.LT.OR P6, PT, R0, R195, P1 ;  /* 0x000000c30000720c */ /* 0x000fe20000fc1670 */
[----:B------:R-:W-:Y:S01]  /*54d0*/  VIADD R0, R3, 0x30 ;  /* 0x0000003003007836 */ /* 0x000fe20000000000 */
[----:B------:R-:W-:Y:S02]  /*54e0*/  ISETP.LT.OR P0, PT, R6, R196, P0 ;  /* 0x000000c40600720c */ /* 0x000fe40000701670 */
[----:B------:R-:W-:Y:S01]  /*54f0*/  FSEL R146, R69, -INF , !P3 ;  /* 0xff80000045927808 */ /* 0x000fe20005800000 */
[----:B------:R-:W-:Y:S01]  /*5500*/  MUFU.TANH R17, R17 ;  /* 0x0000001100117308 */ /* 0x000fe20000002400 */
[----:B------:R-:W-:Y:S02]  /*5510*/  ISETP.NE.AND P3, PT, R13, RZ, PT ;  /* 0x000000ff0d00720c */ /* 0x000fe40003f65270 */
[----:B----4-:R-:W-:Y:S02]  /*5520*/  FSEL R131, R62, -INF , !P0 ;  /* 0xff8000003e837808 */ /* 0x010fe40004000000 */
[----:B------:R-:W-:-:S02]  /*5530*/  ISETP.GE.AND P1, PT, R6, R199, PT ;  /* 0x000000c70600720c */ /* 0x000fc40003f26270 */
[----:B------:R-:W-:Y:S01]  /*5540*/  ISETP.GE.AND P2, PT, R0, R202, PT ;  /* 0x000000ca0000720c */ /* 0x000fe20003f46270 */
[----:B------:R-:W-:Y:S01]  /*5550*/  MUFU.TANH R13, R7 ;  /* 0x00000007000d7308 */ /* 0x000fe20000002400 */
[----:B------:R-:W-:Y:S02]  /*5560*/  ISETP.NE.AND P0, PT, R12, RZ, PT ;  /* 0x000000ff0c00720c */ /* 0x000fe40003f05270 */
[----:B------:R-:W-:Y:S02]  /*5570*/  FSEL R128, R128, -INF , !P3 ;  /* 0xff80000080807808 */ /* 0x000fe40005800000 */
[----:B------:R-:W-:Y:S02]  /*5580*/  FSEL R129, R129, -INF , !P5 ;  /* 0xff80000081817808 */ /* 0x000fe40006800000 */
[----:B------:R-:W-:Y:S01]  /*5590*/  ISETP.LT.OR P3, PT, R6, R195, P1 ;  /* 0x000000c30600720c */ /* 0x000fe20000f61670 */
[----:B------:R4:W5:Y:S01]  /*55a0*/  MUFU.TANH R12, R8 ;  /* 0x00000008000c7308 */ /* 0x0009620000002400 */
[----:B------:R-:W-:-:S02]  /*55b0*/  ISETP.LT.OR P5, PT, R0, R198, P2 ;  /* 0x000000c60000720c */ /* 0x000fc400017a1670 */
[----:B------:R-:W-:Y:S02]  /*55c0*/  FSEL R133, R61, -INF , !P0 ;  /* 0xff8000003d857808 */ /* 0x000fe40004000000 */
[C---:B------:R-:W-:Y:S02]  /*55d0*/  ISETP.GE.AND P2, PT, R0.reuse, R200, PT ;  /* 0x000000c80000720c */ /* 0x040fe40003f46270 */
[C---:B------:R-:W-:Y:S01]  /*55e0*/  ISETP.GE.AND P1, PT, R0.reuse, R201, PT ;  /* 0x000000c90000720c */ /* 0x040fe20003f26270 */
[----:B------:R-:W5:Y:S01]  /*55f0*/  MUFU.TANH R10, R10 ;  /* 0x0000000a000a7308 */ /* 0x000f620000002400 */
[----:B------:R-:W-:Y:S02]  /*5600*/  ISETP.GE.AND P0, PT, R0, R199, PT ;  /* 0x000000c70000720c */ /* 0x000fe40003f06270 */
[----:B------:R-:W-:Y:S02]  /*5610*/  FSEL R130, R66, -INF , !P4 ;  /* 0xff80000042827808 */ /* 0x000fe40006000000 */
[----:B------:R-:W-:Y:S01]  /*5620*/  ISETP.NE.AND P4, PT, R5, RZ, PT ;  /* 0x000000ff0500720c */ /* 0x000fe20003f85270 */
[----:B------:R-:W-:Y:S01]  /*5630*/  VIADD R5, R3, 0x31 ;  /* 0x0000003103057836 */ /* 0x000fe20000000000 */
[C---:B------:R-:W-:Y:S01]  /*5640*/  ISETP.LT.OR P2, PT, R0.reuse, R197, P2 ;  /* 0x000000c50000720c */ /* 0x040fe20001741670 */
[----:B------:R-:W-:Y:S01]  /*5650*/  MUFU.TANH R18, R18 ;  /* 0x0000001200127308 */ /* 0x000fe20000002400 */
[----:B------:R-:W-:-:S02]  /*5660*/  ISETP.LT.OR P1, PT, R0, R196, P1 ;  /* 0x000000c40000720c */ /* 0x000fc40000f21670 */
[----:B------:R-:W-:Y:S01]  /*5670*/  ISETP.LT.OR P0, PT, R0, R195, P0 ;  /* 0x000000c30000720c */ /* 0x000fe20000701670 */
[C---:B------:R-:W-:Y:S01]  /*5680*/  VIADD R0, R3.reuse, 0x38 ;  /* 0x0000003803007836 */ /* 0x040fe20000000000 */
[----:B------:R-:W-:Y:S01]  /*5690*/  P2R R6, PR, RZ, 0x2 ;  /* 0x00000002ff067803 */ /* 0x000fe20000000000 */
[----:B------:R-:W-:Y:S01]  /*56a0*/  VIADD R3, R3, 0x39 ;  /* 0x0000003903037836 */ /* 0x000fe20000000000 */
[----:B----4-:R-:W-:Y:S01]  /*56b0*/  P2R R8, PR, RZ, 0x1 ;  /* 0x00000001ff087803 */ /* 0x010fe20000000000 */
[----:B------:R-:W-:Y:S01]  /*56c0*/  MUFU.TANH R19, R19 ;  /* 0x0000001300137308 */ /* 0x000fe20000002400 */
[CC--:B------:R-:W-:Y:S02]  /*56d0*/  ISETP.GE.AND P1, PT, R5.reuse, R202.reuse, PT ;  /* 0x000000ca0500720c */ /* 0x0c0fe40003f26270 */
[----:B------:R-:W-:Y:S02]  /*56e0*/  ISETP.GE.AND P0, PT, R0, R202, PT ;  /* 0x000000ca0000720c */ /* 0x000fe40003f06270 */
[----:B------:R-:W-:-:S02]  /*56f0*/  ISETP.LT.OR P1, PT, R5, R198, P1 ;  /* 0x000000c60500720c */ /* 0x000fc40000f21670 */
[----:B------:R-:W-:Y:S02]  /*5700*/  ISETP.LT.OR P0, PT, R0, R198, P0 ;  /* 0x000000c60000720c */ /* 0x000fe40000701670 */
[----:B------:R-:W-:Y:S02]  /*5710*/  P2R R7, PR, RZ, 0x4 ;  /* 0x00000004ff077803 */ /* 0x000fe40000000000 */
[----:B-1----:R-:W-:Y:S02]  /*5720*/  FSEL R45, R45, -INF , !P1 ;  /* 0xff8000002d2d7808 */ /* 0x002fe40004800000 */
[----:B--2---:R-:W-:Y:S02]  /*5730*/  FSEL R69, R32, -INF , !P0 ;  /* 0xff80000020457808 */ /* 0x004fe40004000000 */
[C---:B------:R-:W-:Y:S02]  /*5740*/  ISETP.GE.AND P2, PT, R5.reuse, R200, PT ;  /* 0x000000c80500720c */ /* 0x040fe40003f46270 */
[----:B------:R-:W-:-:S02]  /*5750*/  ISETP.GE.AND P1, PT, R5, R201, PT ;  /* 0x000000c90500720c */ /* 0x000fc40003f26270 */
[----:B------:R-:W-:Y:S02]  /*5760*/  ISETP.GE.AND P0, PT, R5, R199, PT ;  /* 0x000000c70500720c */ /* 0x000fe40003f06270 */
[----:B------:R-:W-:Y:S02]  /*5770*/  FSEL R135, R40, -INF , !P3 ;  /* 0xff80000028877808 */ /* 0x000fe40005800000 */
[----:B------:R-:W-:Y:S02]  /*5780*/  ISETP.GE.AND P3, PT, R3, R202, PT ;  /* 0x000000ca0300720c */ /* 0x000fe40003f66270 */
[----:B------:R-:W-:Y:S02]  /*5790*/  FSEL R132, R63, -INF , !P4 ;  /* 0xff8000003f847808 */ /* 0x000fe40006000000 */
[----:B------:R-:W-:Y:S02]  /*57a0*/  FSEL R20, R14, -INF , !P5 ;  /* 0xff8000000e147808 */ /* 0x000fe40006800000 */
[----:B------:R-:W-:-:S02]  /*57b0*/  ISETP.LT.OR P2, PT, R5, R197, P2 ;  /* 0x000000c50500720c */ /* 0x000fc40001741670 */
[C---:B------:R-:W-:Y:S02]  /*57c0*/  ISETP.LT.OR P5, PT, R5.reuse, R196, P1 ;  /* 0x000000c40500720c */ /* 0x040fe40000fa1670 */
[----:B------:R-:W-:Y:S01]  /*57d0*/  ISETP.LT.OR P4, PT, R5, R195, P0 ;  /* 0x000000c30500720c */ /* 0x000fe20000781670 */
[----:B------:R-:W-:Y:S01]  /*57e0*/  FMUL.FTZ R5, R11, UR8 ;  /* 0x000000080b057c20 */ /* 0x000fe20008410000 */
[----:B------:R-:W-:Y:S02]  /*57f0*/  ISETP.LT.OR P0, PT, R3, R198, P3 ;  /* 0x000000c60300720c */ /* 0x000fe40001f01670 */
[----:B------:R-:W-:Y:S02]  /*5800*/  FSEL R134, R60, -INF , !P6 ;  /* 0xff8000003c867808 */ /* 0x000fe40007000000 */
[----:B------:R-:W-:Y:S01]  /*5810*/  ISETP.NE.AND P6, PT, R6, RZ, PT ;  /* 0x000000ff0600720c */ /* 0x000fe20003fc5270 */
[----:B------:R-:W1:Y:S01]  /*5820*/  MUFU.TANH R5, R5 ;  /* 0x0000000500057308 */ /* 0x000e620000002400 */
[----:B---3--:R-:W-:-:S02]  /*5830*/  FSEL R68, R33, -INF , !P0 ;  /* 0xff80000021447808 */ /* 0x008fc40004000000 */
[-C--:B------:R-:W-:Y:S02]  /*5840*/  ISETP.GE.AND P1, PT, R0, R200.reuse, PT ;  /* 0x000000c80000720c */ /* 0x080fe40003f26270 */
[----:B------:R-:W-:Y:S02]  /*5850*/  ISETP.GE.AND P0, PT, R3, R200, PT ;  /* 0x000000c80300720c */ /* 0x000fe40003f06270 */
[----:B-----5:R-:W-:Y:S02]  /*5860*/  FSEL R139, R12, -INF , !P6 ;  /* 0xff8000000c8b7808 */ /* 0x020fe40007000000 */
[----:B------:R-:W-:Y:S02]  /*5870*/  ISETP.GT.AND P6, PT, R205, R252, PT ;  /* 0x000000fccd00720c */ /* 0x000fe40003fc4270 */
[----:B------:R-:W-:Y:S02]  /*5880*/  ISETP.NE.AND P3, PT, R7, RZ, PT ;  /* 0x000000ff0700720c */ /* 0x000fe40003f65270 */
[----:B------:R-:W-:-:S02]  /*5890*/  ISETP.LT.OR P1, PT, R0, R197, P1 ;  /* 0x000000c50000720c */ /* 0x000fc40000f21670 */
[----:B------:R-:W-:Y:S02]  /*58a0*/  ISETP.LT.OR P0, PT, R3, R197, P0 ;  /* 0x000000c50300720c */ /* 0x000fe40000701670 */
        /* <DEDUP_REMOVED lines=9> */
[CC--:B------:R-:W-:Y:S02]  /*5940*/  ISETP.LT.OR P3, PT, R0.reuse, R196.reuse, P3 ;  /* 0x000000c40000720c */ /* 0x0c0fe40001f61670 */
[----:B------:R-:W-:Y:S01]  /*5950*/  ISETP.LT.OR P2, PT, R0, R195, P2 ;  /* 0x000000c30000720c */ /* 0x000fe20001741670 */
[----:B------:R-:W-:Y:S01]  /*5960*/  IMAD.IADD R0, R145, 0x1, R154 ;  /* 0x0000000191007824 */ /* 0x000fe200078e029a */
[----:B------:R-:W-:-:S02]  /*5970*/  ISETP.LT.OR P1, PT, R3, R196, P1 ;  /* 0x000000c40300720c */ /* 0x000fc40000f21670 */
[----:B------:R-:W-:Y:S02]  /*5980*/  ISETP.LT.OR P0, PT, R3, R195, P0 ;  /* 0x000000c30300720c */ /* 0x000fe40000701670 */
[----:B------:R-:W-:Y:S02]  /*5990*/  ISETP.NE.AND P5, PT, R8, RZ, PT ;  /* 0x000000ff0800720c */ /* 0x000fe40003fa5270 */
[----:B------:R-:W-:Y:S02]  /*59a0*/  FSEL R140, R16, -INF , !P3 ;  /* 0xff800000108c7808 */ /* 0x000fe40005800000 */
[----:B------:R-:W-:Y:S02]  /*59b0*/  FSEL R141, R17, -INF , !P1 ;  /* 0xff800000118d7808 */ /* 0x000fe40004800000 */
[----:B------:R-:W-:Y:S02]  /*59c0*/  FSEL R142, R10, -INF , !P5 ;  /* 0xff8000000a8e7808 */ /* 0x000fe40006800000 */
[----:B-1----:R-:W-:-:S02]  /*59d0*/  FSEL R145, R5, -INF , !P4 ;  /* 0xff80000005917808 */ /* 0x002fc40006000000 */
[----:B------:R-:W-:Y:S02]  /*59e0*/  FSEL R150, R18, -INF , !P2 ;  /* 0xff80000012967808 */ /* 0x000fe40005000000 */
[----:B------:R-:W-:Y:S01]  /*59f0*/  FSEL R149, R19, -INF , !P0 ;  /* 0xff80000013957808 */ /* 0x000fe20004000000 */
[----:B------:R-:W-:Y:S06]  /*5a00*/  @!P6 BRA `(.L_x_2336) ;  /* 0x0000000000d0e947 */ /* 0x000fec0003800000 */
        /* <DEDUP_REMOVED lines=50> */
.L_x_2338:
[----:B------:R-:W-:Y:S05]  /*5d30*/  BSYNC B0 ;  /* 0x0000000000007941 */ /* 0x000fea0003800000 */
.L_x_2337:
[----:B------:R-:W0:Y:S02]  /*5d40*/  LDGDEPBAR ;  /* 0x00000000000079af */ /* 0x000e240000000000 */
.L_x_2336:
[----:B------:R-:W-:Y:S01]  /*5d50*/  FMNMX.FTZ R73, R49, R50, !PT ;  /* 0x0000003231497209 */ /* 0x000fe20007810000 */
[----:B------:R-:W-:Y:S01]  /*5d60*/  ULDC UR6, c[0x0][0x2ec] ;  /* 0x0000bb0000067ab9 */ /* 0x000fe20000000800 */
[----:B------:R-:W-:Y:S02]  /*5d70*/  LEA R181, R0, UR4, 0x1 ;  /* 0x0000000400b57c11 */ /* 0x000fe4000f8e08ff */
[----:B------:R-:W-:Y:S02]  /*5d80*/  FMNMX.FTZ R73, R51, R73, !PT ;  /* 0x0000004933497209 */ /* 0x000fe40007810000 */
[----:B------:R-:W-:Y:S02]  /*5d90*/  LEA R182, R4, R181, 0x1 ;  /* 0x000000b504b67211 */ /* 0x000fe400078e08ff */
[----:B------:R-:W-:Y:S02]  /*5da0*/  FMNMX.FTZ R73, R53, R73, !PT ;  /* 0x0000004935497209 */ /* 0x000fe40007810000 */
[----:B------:R-:W-:Y:S01]  /*5db0*/  LEA R184, R2, R181, 0x1 ;  /* 0x000000b502b87211 */ /* 0x000fe200078e08ff */
[----:B------:R-:W-:Y:S01]  /*5dc0*/  LDSM.16.MT88.4 R16, [R182+0x6000] ;  /* 0x00600000b610783b */ /* 0x000fe20000004200 */
[----:B------:R-:W-:-:S02]  /*5dd0*/  FMNMX.FTZ R73, R55, R73, !PT ;  /* 0x0000004937497209 */ /* 0x000fc40007810000 */
[----:B------:R-:W-:Y:S01]  /*5de0*/  LEA R183, R2, R182, 0x1 ;  /* 0x000000b602b77211 */ /* 0x000fe200078e08ff */
[----:B------:R-:W-:Y:S01]  /*5df0*/  LDSM.16.MT88.4 R24, [R184+0x6000] ;  /* 0x00600000b818783b */ /* 0x000fe20000004200 */
[----:B------:R-:W-:-:S03]  /*5e00*/  FMNMX.FTZ R73, R57, R73, !PT ;  /* 0x0000004939497209 */ /* 0x000fc60007810000 */
[----:B------:R-:W-:Y:S01]  /*5e10*/  LDSM.16.MT88.4 R36, [R184+0x6800] ;  /* 0x00680000b824783b */ /* 0x000fe20000004200 */
[----:B------:R-:W-:-:S03]  /*5e20*/  FMNMX.FTZ R73, R64, R73, !PT ;  /* 0x0000004940497209 */ /* 0x000fc60007810000 */
[----:B------:R-:W-:Y:S01]  /*5e30*/  LDSM.16.MT88.4 R32, [R182+0x6800] ;  /* 0x00680000b620783b */ /* 0x000fe20000004200 */
        /* <DEDUP_REMOVED lines=26> */
[C---:B------:R-:W-:Y:S01]  /*5fe0*/  FSETP.NEU.FTZ.AND P0, PT, R73.reuse, -INF , PT ;  /* 0xff8000004900780b */ /* 0x040fe20003f1d000 */
[----:B------:R-:W-:Y:S01]  /*5ff0*/  FMUL.FTZ R6, R73, UR6 ;  /* 0x0000000649067c20 */ /* 0x000fe20008410000 */
[----:B------:R-:W-:-:S02]  /*6000*/  FMNMX.FTZ R5, R130, R5, !PT ;  /* 0x0000000582057209 */ /* 0x000fc40007810000 */
[----:B------:R-:W-:Y:S02]  /*6010*/  FMNMX.FTZ R3, R44, R3, !PT ;  /* 0x000000032c037209 */ /* 0x000fe40007810000 */
[----:B------:R-:W-:Y:S02]  /*6020*/  FSEL R6, R6, RZ, P0 ;  /* 0x000000ff06067208 */ /* 0x000fe40000000000 */
[----:B------:R-:W-:Y:S02]  /*6030*/  FMNMX.FTZ R5, R131, R5, !PT ;  /* 0x0000000583057209 */ /* 0x000fe40007810000 */
[----:B------:R-:W-:Y:S01]  /*6040*/  FMNMX.FTZ R3, R85, R3, !PT ;  /* 0x0000000355037209 */ /* 0x000fe20007810000 */
[----:B------:R-:W-:Y:S01]  /*6050*/  FFMA.FTZ R7, R49, UR6, -R6 ;  /* 0x0000000631077c23 */ /* 0x000fe20008010806 */
[----:B------:R-:W-:Y:S02]  /*6060*/  FMNMX.FTZ R5, R139, R5, !PT ;  /* 0x000000058b057209 */ /* 0x000fe40007810000 */
[----:B------:R-:W-:Y:S01]  /*6070*/  FMNMX.FTZ R3, R96, R3, !PT ;  /* 0x0000000360037209 */ /* 0x000fe20007810000 */
[----:B------:R1:W-:Y:S01]  /*6080*/  MUFU.EX2 R224, R7 ;  /* 0x0000000700e07308 */ /* 0x0003e20000000800 */
[----:B------:R-:W-:-:S02]  /*6090*/  FMNMX.FTZ R71, R138, R5, !PT ;  /* 0x000000058a477209 */ /* 0x000fc40007810000 */
[----:B------:R-:W-:Y:S02]  /*60a0*/  FMNMX.FTZ R3, R133, R3, !PT ;  /* 0x0000000385037209 */ /* 0x000fe40007810000 */
[----:B------:R-:W-:Y:S02]  /*60b0*/  FMNMX.FTZ R71, R140, R71, !PT ;  /* 0x000000478c477209 */ /* 0x000fe40007810000 */
[----:B------:R-:W-:Y:S01]  /*60c0*/  FMNMX.FTZ R5, R132, R3, !PT ;  /* 0x0000000384057209 */ /* 0x000fe20007810000 */
[--C-:B------:R-:W-:Y:S01]  /*60d0*/  FFMA.FTZ R3, R51, UR6, -R6.reuse ;  /* 0x0000000633037c23 */ /* 0x100fe20008010806 */
[----:B------:R-:W-:Y:S02]  /*60e0*/  FMNMX.FTZ R71, R141, R71, !PT ;  /* 0x000000478d477209 */ /* 0x000fe40007810000 */
[----:B------:R-:W-:Y:S01]  /*60f0*/  FMNMX.FTZ R8, R134, R5, !PT ;  /* 0x0000000586087209 */ /* 0x000fe20007810000 */
[----:B------:R3:W-:Y:S02]  /*6100*/  MUFU.EX2 R219, R3 ;  /* 0x0000000300db7308 */ /* 0x0007e40000000800 */
[----:B------:R-:W4:Y:S01]  /*6110*/  SHFL.BFLY PT, R9, R71, 0x2, 0x1f ;  /* 0x0c401f0047097f89 */ /* 0x000f2200000e0000 */
[----:B-1----:R-:W-:-:S05]  /*6120*/  FFMA.FTZ R7, R50, UR6, -R6 ;  /* 0x0000000632077c23 */ /* 0x002fca0008010806 */
[----:B------:R1:W2:Y:S01]  /*6130*/  MUFU.EX2 R218, R7 ;  /* 0x0000000700da7308 */ /* 0x0002a20000000800 */
[----:B---3--:R-:W-:-:S07]  /*6140*/  FFMA.FTZ R3, R53, UR6, -R6 ;  /* 0x0000000635037c23 */ /* 0x008fce0008010806 */
[----:B------:R3:W5:Y:S01]  /*6150*/  MUFU.EX2 R222, R3 ;  /* 0x0000000300de7308 */ /* 0x0007620000000800 */
[----:B-1----:R-:W-:Y:S02]  /*6160*/  FMNMX.FTZ R7, R75, R84, !PT ;  /* 0x000000544b077209 */ /* 0x002fe40007810000 */
[----:B----4-:R-:W-:Y:S02]  /*6170*/  FMNMX.FTZ R71, R71, R9, !PT ;  /* 0x0000000947477209 */ /* 0x010fe40007810000 */
[----:B------:R-:W-:Y:S02]  /*6180*/  FMNMX.FTZ R5, R86, R7, !PT ;  /* 0x0000000756057209 */ /* 0x000fe40007810000 */
[----:B------:R-:W-:Y:S01]  /*6190*/  FMNMX.FTZ R7, R135, R8, !PT ;  /* 0x0000000887077209 */ /* 0x000fe20007810000 */
[----:B------:R-:W1:Y:S01]  /*61a0*/  SHFL.BFLY PT, R9, R71, 0x1, 0x1f ;  /* 0x0c201f0047097f89 */ /* 0x000e6200000e0000 */
[----:B------:R-:W-:Y:S02]  /*61b0*/  FMNMX.FTZ R5, R87, R5, !PT ;  /* 0x0000000557057209 */ /* 0x000fe40007810000 */
[----:B--2---:R-:W-:-:S02]  /*61c0*/  F2FP.BF16.F32.PACK_AB R12, R218, R224 ;  /* 0x000000e0da0c723e */ /* 0x004fc400000010ff */
[----:B------:R-:W-:Y:S02]  /*61d0*/  FMNMX.FTZ R5, R97, R5, !PT ;  /* 0x0000000561057209 */ /* 0x000fe40007810000 */
[----:B---3--:R-:W-:Y:S01]  /*61e0*/  FMNMX.FTZ R3, R142, R7, !PT ;  /* 0x000000078e037209 */ /* 0x008fe20007810000 */
        /* <DEDUP_REMOVED lines=8> */
[----:B------:R-:W-:Y:S02]  /*6270*/  FMNMX.FTZ R5, R143, R5, !PT ;  /* 0x000000058f057209 */ /* 0x000fe40007810000 */
[----:B-----5:R-:W-:Y:S01]  /*6280*/  F2FP.BF16.F32.PACK_AB R14, R222, R219 ;  /* 0x000000dbde0e723e */ /* 0x020fe200000010ff */
[----:B------:R-:W3:Y:S01]  /*6290*/  SHFL.BFLY PT, R8, R3, 0x2, 0x1f ;  /* 0x0c401f0003087f89 */ /* 0x000ee200000e0000 */
[----:B------:R-:W-:Y:S02]  /*62a0*/  FMNMX.FTZ R5, R146, R5, !PT ;  /* 0x0000000592057209 */ /* 0x000fe40007810000 */
[----:B-1----:R-:W-:Y:S01]  /*62b0*/  FMNMX.FTZ R71, R71, R9, !PT ;  /* 0x0000000947477209 */ /* 0x002fe20007810000 */
[----:B--2---:R-:W-:Y:S01]  /*62c0*/  FFMA.FTZ R7, R57, UR6, -R6 ;  /* 0x0000000639077c23 */ /* 0x004fe20008010806 */
[----:B------:R-:W-:-:S02]  /*62d0*/  FMNMX.FTZ R5, R148, R5, !PT ;  /* 0x0000000594057209 */ /* 0x000fc40007810000 */
[----:B------:R-:W-:Y:S01]  /*62e0*/  FSETP.NEU.FTZ.AND P0, PT, R71, -INF , PT ;  /* 0xff8000004700780b */ /* 0x000fe20003f1d000 */
[----:B------:R1:W-:Y:S01]  /*62f0*/  MUFU.EX2 R231, R7 ;  /* 0x0000000700e77308 */ /* 0x0003e20000000800 */
[----:B------:R-:W-:-:S04]  /*6300*/  FMNMX.FTZ R5, R147, R5, !PT ;  /* 0x0000000593057209 */ /* 0x000fc80007810000 */
[----:B------:R-:W-:Y:S02]  /*6310*/  FMNMX.FTZ R5, R136, R5, !PT ;  /* 0x0000000588057209 */ /* 0x000fe40007810000 */
[----:B---3--:R-:W-:Y:S01]  /*6320*/  FMNMX.FTZ R3, R3, R8, !PT ;  /* 0x0000000803037209 */ /* 0x008fe20007810000 */
[--C-:B------:R-:W-:Y:S01]  /*6330*/  FFMA.FTZ R8, R31, UR6, -R6.reuse ;  /* 0x000000061f087c23 */ /* 0x100fe20008010806 */
[----:B-1----:R-:W-:-:S03]  /*6340*/  FFMA.FTZ R7, R64, UR6, -R6 ;  /* 0x0000000640077c23 */ /* 0x002fc60008010806 */
[----:B------:R-:W1:Y:S01]  /*6350*/  SHFL.BFLY PT, R70, R3, 0x1, 0x1f ;  /* 0x0c201f0003467f89 */ /* 0x000e6200000e0000 */
[----:B------:R2:W-:Y:S08]  /*6360*/  MUFU.EX2 R229, R7 ;  /* 0x0000000700e57308 */ /* 0x0005f00000000800 */
[----:B------:R3:W-:Y:S01]  /*6370*/  MUFU.EX2 R223, R8 ;  /* 0x0000000800df7308 */ /* 0x0007e20000000800 */
[----:B--2---:R-:W-:-:S07]  /*6380*/  FFMA.FTZ R7, R65, UR6, -R6 ;  /* 0x0000000641077c23 */ /* 0x004fce0008010806 */
[----:B------:R2:W-:Y:S01]  /*6390*/  MUFU.EX2 R228, R7 ;  /* 0x0000000700e47308 */ /* 0x0005e20000000800 */
[----:B-1----:R-:W-:Y:S01]  /*63a0*/  FMNMX.FTZ R70, R3, R70, !PT ;  /* 0x0000004603467209 */ /* 0x002fe20007810000 */
[--C-:B---3--:R-:W-:Y:S02]  /*63b0*/  FFMA.FTZ R8, R20, UR6, -R6.reuse ;  /* 0x0000000614087c23 */ /* 0x108fe40008010806 */
[----:B------:R-:W-:Y:S04]  /*63c0*/  LDSM.16.MT88.4 R20, [R183+0x6000] ;  /* 0x00600000b714783b */ /* 0x000fe80000004200 */
        /* <DEDUP_REMOVED lines=9> */
[----:B-1----:R-:W-:-:S03]  /*6460*/  FFMA.FTZ R5, R30, UR6, -R6 ;  /* 0x000000061e057c23 */ /* 0x002fc60008010806 */
[----:B------:R-:W-:Y:S01]  /*6470*/  LDSM.16.MT88.4 R28, [R181+0x6000] ;  /* 0x00600000b51c783b */ /* 0x000fe20000004200 */
[----:B------:R1:W-:Y:S01]  /*6480*/  MUFU.EX2 R220, R5 ;  /* 0x0000000500dc7308 */ /* 0x0003e20000000800 */
[----:B--2---:R-:W-:-:S05]  /*6490*/  FMNMX.FTZ R7, R7, R9, !PT ;  /* 0x0000000907077209 */ /* 0x004fca0007810000 */
[----:B------:R-:W2:Y:S01]  /*64a0*/  SHFL.BFLY PT, R72, R7, 0x1, 0x1f ;  /* 0x0c201f0007487f89 */ /* 0x000ea200000e0000 */
[----:B-1----:R-:W-:-:S05]  /*64b0*/  FMUL.FTZ R5, R71, UR6 ;  /* 0x0000000647057c20 */ /* 0x002fca0008410000 */
[----:B------:R-:W-:Y:S02]  /*64c0*/  FSEL R5, R5, RZ, P0 ;  /* 0x000000ff05057208 */ /* 0x000fe40000000000 */
[----:B------:R-:W-:-:S03]  /*64d0*/  FSETP.NEU.FTZ.AND P0, PT, R70, -INF , PT ;  /* 0xff8000004600780b */ /* 0x000fc60003f1d000 */
[--C-:B------:R-:W-:Y:S01]  /*64e0*/  FFMA.FTZ R3, R59, UR6, -R5.reuse ;  /* 0x000000063b037c23 */ /* 0x100fe20008010805 */
[----:B------:R-:W-:-:S03]  /*64f0*/  FFMA.FTZ R8, R58, UR6, -R5 ;  /* 0x000000063a087c23 */ /* 0x000fc60008010805 */
[----:B------:R1:W-:Y:S08]  /*6500*/  MUFU.EX2 R213, R3 ;  /* 0x0000000300d57308 */ /* 0x0003f00000000800 */
[----:B------:R3:W-:Y:S01]  /*6510*/  MUFU.EX2 R215, R8 ;  /* 0x0000000800d77308 */ /* 0x0007e20000000800 */
[----:B--2---:R-:W-:-:S05]  /*6520*/  FMNMX.FTZ R72, R7, R72, !PT ;  /* 0x0000004807487209 */ /* 0x004fca0007810000 */
[----:B------:R-:W-:Y:S01]  /*6530*/  FMUL.FTZ R2, R72, UR6 ;  /* 0x0000000648027c20 */ /* 0x000fe20008410000 */
[----:B-1----:R-:W-:-:S05]  /*6540*/  FMUL.FTZ R3, R70, UR6 ;  /* 0x0000000646037c20 */ /* 0x002fca0008410000 */
[----:B------:R-:W-:Y:S02]  /*6550*/  FSEL R3, R3, RZ, P0 ;  /* 0x000000ff03037208 */ /* 0x000fe40000000000 */
[----:B------:R-:W-:Y:S01]  /*6560*/  FSETP.NEU.FTZ.AND P0, PT, R72, -INF , PT ;  /* 0xff8000004800780b */ /* 0x000fe20003f1d000 */
[----:B---3--:R-:W-:Y:S02]  /*6570*/  FFMA.FTZ R8, R52, UR6, -R5 ;  /* 0x0000000634087c23 */ /* 0x008fe40008010805 */
[----:B------:R-:W-:Y:S02]  /*6580*/  FFMA.FTZ R0, R41, UR6, -R3 ;  /* 0x0000000629007c23 */ /* 0x000fe40008010803 */
[----:B------:R1:W-:Y:S08]  /*6590*/  MUFU.EX2 R214, R8 ;  /* 0x0000000800d67308 */ /* 0x0003f00000000800 */
[----:B------:R2:W-:Y:S01]  /*65a0*/  MUFU.EX2 R176, R0 ;  /* 0x0000000000b07308 */ /* 0x0005e20000000800 */
[----:B-1----:R-:W-:-:S07]  /*65b0*/  FFMA.FTZ R8, R54, UR6, -R5 ;  /* 0x0000000636087c23 */ /* 0x002fce0008010805 */
[----:B------:R1:W3:Y:S01]  /*65c0*/  MUFU.EX2 R216, R8 ;  /* 0x0000000800d87308 */ /* 0x0002e20000000800 */
[----:B--2---:R-:W-:-:S07]  /*65d0*/  FFMA.FTZ R0, R42, UR6, -R3 ;  /* 0x000000062a007c23 */ /* 0x004fce0008010803 */
[----:B------:R2:W-:Y:S01]  /*65e0*/  MUFU.EX2 R179, R0 ;  /* 0x0000000000b37308 */ /* 0x0005e20000000800 */
[----:B-1----:R-:W-:Y:S01]  /*65f0*/  FFMA.FTZ R8, R48, UR6, -R3 ;  /* 0x0000000630087c23 */ /* 0x002fe20008010803 */
[----:B---3--:R-:W-:-:S06]  /*6600*/  F2FP.BF16.F32.PACK_AB R10, R216, R214 ;  /* 0x000000d6d80a723e */ /* 0x008fcc00000010ff */
[----:B------:R1:W3:Y:S01]  /*6610*/  MUFU.EX2 R177, R8 ;  /* 0x0000000800b17308 */ /* 0x0002e20000000800 */
[----:B--2---:R-:W-:Y:S02]  /*6620*/  FFMA.FTZ R0, R43, UR6, -R3 ;  /* 0x000000062b007c23 */ /* 0x004fe40008010803 */
[----:B------:R-:W-:Y:S05]  /*6630*/  LDSM.16.MT88.4 R40, [R181+0x6800] ;  /* 0x00680000b528783b */ /* 0x000fea0000004200 */
[----:B------:R2:W4:Y:S01]  /*6640*/  MUFU.EX2 R210, R0 ;  /* 0x0000000000d27308 */ /* 0x0005220000000800 */
[----:B-1----:R-:W-:Y:S02]  /*6650*/  F2FP.BF16.F32.PACK_AB R8, R213, R215 ;  /* 0x000000d7d508723e */ /* 0x002fe400000010ff */
[----:B---3--:R-:W-:-:S02]  /*6660*/  F2FP.BF16.F32.PACK_AB R9, R176, R177 ;  /* 0x000000b1b009723e */ /* 0x008fc400000010ff */
[----:B--2---:R-:W-:Y:S01]  /*6670*/  FSEL R0, R2, RZ, P0 ;  /* 0x000000ff02007208 */ /* 0x004fe20000000000 */
[----:B------:R-:W-:Y:S01]  /*6680*/  FFMA.FTZ R2, R45, UR6, -R6 ;  /* 0x000000062d027c23 */ /* 0x000fe20008010806 */
[----:B----4-:R-:W-:-:S03]  /*6690*/  F2FP.BF16.F32.PACK_AB R11, R210, R179 ;  /* 0x000000b3d20b723e */ /* 0x010fc600000010ff */
[----:B------:R1:W-:Y:S04]  /*66a0*/  MUFU.EX2 R217, R2 ;  /* 0x0000000200d97308 */ /* 0x0003e80000000800 */
[C---:B------:R-:W-:Y:S06]  /*66b0*/  HMMA.16816.F32.BF16 R56, R8.reuse, R24, RZ ;  /* 0x000000180838723c */ /* 0x040fec00000418ff */
[C---:B------:R-:W-:Y:S06]  /*66c0*/  HMMA.16816.F32.BF16 R52, R8.reuse, R16, RZ ;  /* 0x000000100834723c */ /* 0x040fec00000418ff */
[----:B------:R-:W-:Y:S01]  /*66d0*/  HMMA.16816.F32.BF16 R60, R8, R28, RZ ;  /* 0x0000001c083c723c */ /* 0x000fe200000418ff */
[----:B-1----:R-:W-:-:S04]  /*66e0*/  FFMA.FTZ R2, R75, UR6, -R0 ;  /* 0x000000064b027c23 */ /* 0x002fc80008010800 */
[----:B------:R1:W-:Y:S01]  /*66f0*/  MUFU.EX2 R169, R2 ;  /* 0x0000000200a97308 */ /* 0x0003e20000000800 */
[C---:B------:R-:W-:Y:S06]  /*6700*/  HMMA.16816.F32.BF16 R88, R8.reuse, R30, RZ ;  /* 0x0000001e0858723c */ /* 0x040fec00000418ff */
[C---:B------:R-:W-:Y:S06]  /*6710*/  HMMA.16816.F32.BF16 R80, R8.reuse, R22, RZ ;  /* 0x000000160850723c */ /* 0x040fec00000418ff */
[----:B------:R-:W-:Y:S01]  /*6720*/  HMMA.16816.F32.BF16 R48, R8, R20, RZ ;  /* 0x000000140830723c */ /* 0x000fe200000418ff */
        /* <DEDUP_REMOVED lines=9> */
[----:B------:R-:W-:Y:S04]  /*67c0*/  HMMA.16816.F32.BF16 R64, R8, R26, RZ ;  /* 0x0000001a0840723c */ /* 0x000fe800000418ff */
[----:B------:R1:W-:Y:S02]  /*67d0*/  MUFU.EX2 R175, R2 ;  /* 0x0000000200af7308 */ /* 0x0003e40000000800 */
[C---:B------:R-:W-:Y:S06]  /*67e0*/  HMMA.16816.F32.BF16 R92, R12.reuse, R28, RZ ;  /* 0x0000001c0c5c723c */ /* 0x040fec00000418ff */
[C---:B------:R-:W-:Y:S06]  /*67f0*/  HMMA.16816.F32.BF16 R108, R12.reuse, R30, RZ ;  /* 0x0000001e0c6c723c */ /* 0x040fec00000418ff */
[----:B------:R-:W-:Y:S01]  /*6800*/  HMMA.16816.F32.BF16 R124, R12, R26, RZ ;  /* 0x0000001a0c7c723c */ /* 0x000fe200000418ff */
[----:B-1----:R-:W-:-:S04]  /*6810*/  FFMA.FTZ R2, R76, UR6, -R5 ;  /* 0x000000064c027c23 */ /* 0x002fc80008010805 */
[----:B------:R1:W2:Y:S01]  /*6820*/  MUFU.EX2 R178, R2 ;  /* 0x0000000200b27308 */ /* 0x0002a20000000800 */
[C---:B------:R-:W-:Y:S06]  /*6830*/  HMMA.16816.F32.BF16 R28, R12.reuse, R16, RZ ;  /* 0x000000100c1c723c */ /* 0x040fec00000418ff */
[C---:B------:R-:W-:Y:S06]  /*6840*/  HMMA.16816.F32.BF16 R120, R12.reuse, R18, RZ ;  /* 0x000000120c78723c */ /* 0x040fec00000418ff */
[----:B------:R-:W-:Y:S01]  /*6850*/  HMMA.16816.F32.BF16 R116, R12, R22, RZ ;  /* 0x000000160c74723c */ /* 0x000fe200000418ff */
[----:B-1----:R-:W-:-:S04]  /*6860*/  FFMA.FTZ R2, R77, UR6, -R5 ;  /* 0x000000064d027c23 */ /* 0x002fc80008010805 */
[----:B------:R1:W-:Y:S02]  /*6870*/  MUFU.EX2 R204, R2 ;  /* 0x0000000200cc7308 */ /* 0x0003e40000000800 */
[----:B-1----:R-:W-:Y:S02]  /*6880*/  FFMA.FTZ R2, R78, UR6, -R5 ;  /* 0x000000064e027c23 */ /* 0x002fe40008010805 */
[----:B------:R-:W-:Y:S01]  /*6890*/  HMMA.16816.F32.BF16 R76, R8, R18, RZ ;  /* 0x00000012084c723c */ /* 0x000fe200000418ff */
[----:B------:R-:W-:Y:S03]  /*68a0*/  LDSM.16.MT88.4 R16, [R184+0x7000] ;  /* 0x00700000b810783b */ /* 0x000fe60000004200 */
[----:B------:R1:W3:Y:S03]  /*68b0*/  MUFU.EX2 R211, R2 ;  /* 0x0000000200d37308 */ /* 0x0002e60000000800 */
[----:B--2---:R-:W-:Y:S01]  /*68c0*/  F2FP.BF16.F32.PACK_AB R8, R178, R175 ;  /* 0x000000afb208723e */ /* 0x004fe200000010ff */
[----:B-1----:R-:W-:Y:S01]  /*68d0*/  FFMA.FTZ R2, R74, UR6, -R3 ;  /* 0x000000064a027c23 */ /* 0x002fe20008010803 */
[----:B---3--:R-:W-:-:S03]  /*68e0*/  F2FP.BF16.F32.PACK_AB R10, R211, R204 ;  /* 0x000000ccd30a723e */ /* 0x008fc600000010ff */
[----:B------:R1:W-:Y:S02]  /*68f0*/  MUFU.EX2 R170, R2 ;  /* 0x0000000200aa7308 */ /* 0x0003e40000000800 */
[--C-:B-1----:R-:W-:Y:S02]  /*6900*/  FFMA.FTZ R2, R44, UR6, -R3.reuse ;  /* 0x000000062c027c23 */ /* 0x102fe40008010803 */
[----:B------:R-:W1:Y:S04]  /*6910*/  LDSM.16.MT88.4 R44, [R183+0x6800] ;  /* 0x00680000b72c783b */ /* 0x000e680000004200 */
[----:B------:R2:W3:Y:S02]  /*6920*/  MUFU.EX2 R173, R2 ;  /* 0x0000000200ad7308 */ /* 0x0004e40000000800 */
[----:B--2---:R-:W-:Y:S01]  /*6930*/  FFMA.FTZ R2, R85, UR6, -R3 ;  /* 0x0000000655027c23 */ /* 0x004fe20008010803 */
[----:B---3--:R-:W-:Y:S01]  /*6940*/  F2FP.BF16.F32.PACK_AB R9, R173, R170 ;  /* 0x000000aaad09723e */ /* 0x008fe200000010ff */
[C---:B------:R-:W-:Y:S04]  /*6950*/  HMMA.16816.F32.BF16 R84, R12.reuse, R24, RZ ;  /* 0x000000180c54723c */ /* 0x040fe800000418ff */
[----:B------:R2:W-:Y:S02]  /*6960*/  MUFU.EX2 R172, R2 ;  /* 0x0000000200ac7308 */ /* 0x0005e40000000800 */
[----:B------:R-:W-:Y:S01]  /*6970*/  HMMA.16816.F32.BF16 R24, R12, R20, RZ ;  /* 0x000000140c18723c */ /* 0x000fe200000418ff */
[----:B------:R-:W3:Y:S06]  /*6980*/  LDSM.16.MT88.4 R20, [R181+0x7000] ;  /* 0x00700000b514783b */ /* 0x000eec0000004200 */
[----:B------:R-:W-:-:S02]  /*6990*/  F2FP.BF16.F32.PACK_AB R12, R231, R230 ;  /* 0x000000e6e70c723e */ /* 0x000fc400000010ff */
[----:B------:R-:W-:Y:S01]  /*69a0*/  F2FP.BF16.F32.PACK_AB R14, R228, R229 ;  /* 0x000000e5e40e723e */ /* 0x000fe200000010ff */
[----:B--2---:R-:W-:-:S04]  /*69b0*/  FFMA.FTZ R2, R96, UR6, -R3 ;  /* 0x0000000660027c23 */ /* 0x004fc80008010803 */
[----:B------:R2:W4:Y:S02]  /*69c0*/  MUFU.EX2 R171, R2 ;  /* 0x0000000200ab7308 */ /* 0x0005240000000800 */
[----:B--2---:R-:W-:Y:S01]  /*69d0*/  FFMA.FTZ R2, R69, UR6, -R6 ;  /* 0x0000000645027c23 */ /* 0x004fe20008010806 */
[----:B----4-:R-:W-:-:S05]  /*69e0*/  F2FP.BF16.F32.PACK_AB R11, R171, R172 ;  /* 0x000000acab0b723e */ /* 0x010fca00000010ff */
[----:B------:R2:W-:Y:S02]  /*69f0*/  MUFU.EX2 R212, R2 ;  /* 0x0000000200d47308 */ /* 0x0005e40000000800 */
[C---:B------:R-:W-:Y:S06]  /*6a00*/  HMMA.16816.F32.BF16 R104, R8.reuse, R36, R56 ;  /* 0x000000240868723c */ /* 0x040fec0000041838 */
[C---:B------:R-:W-:Y:S06]  /*6a10*/  HMMA.16816.F32.BF16 R100, R8.reuse, R32, R52 ;  /* 0x000000200864723c */ /* 0x040fec0000041834 */
[----:B------:R-:W-:Y:S01]  /*6a20*/  HMMA.16816.F32.BF16 R56, R8, R38, R64 ;  /* 0x000000260838723c */ /* 0x000fe20000041840 */
[----:B--2---:R-:W-:-:S04]  /*6a30*/  FFMA.FTZ R2, R68, UR6, -R6 ;  /* 0x0000000644027c23 */ /* 0x004fc80008010806 */
[----:B------:R2:W-:Y:S01]  /*6a40*/  MUFU.EX2 R245, R2 ;  /* 0x0000000200f57308 */ /* 0x0005e20000000800 */
[C---:B-1----:R-:W-:Y:S06]  /*6a50*/  HMMA.16816.F32.BF16 R52, R8.reuse, R46, R80 ;  /* 0x0000002e0834723c */ /* 0x042fec0000041850 */
[C---:B------:R-:W-:Y:S06]  /*6a60*/  HMMA.16816.F32.BF16 R112, R8.reuse, R40, R60 ;  /* 0x000000280870723c */ /* 0x040fec000004183c */
[----:B------:R-:W-:Y:S01]  /*6a70*/  HMMA.16816.F32.BF16 R88, R8, R42, R88 ;  /* 0x0000002a0858723c */ /* 0x000fe20000041858 */
[----:B--2---:R-:W-:-:S05]  /*6a80*/  FFMA.FTZ R2, R97, UR6, -R0 ;  /* 0x0000000661027c23 */ /* 0x004fca0008010800 */
[----:B------:R-:W-:Y:S01]  /*6a90*/  HMMA.16816.F32.BF16 R60, R8, R34, R76 ;  /* 0x00000022083c723c */ /* 0x000fe2000004184c */
[----:B------:R1:W-:Y:S02]  /*6aa0*/  MUFU.EX2 R165, R2 ;  /* 0x0000000200a57308 */ /* 0x0003e40000000800 */
[----:B-1----:R-:W-:-:S06]  /*6ab0*/  FFMA.FTZ R2, R98, UR6, -R0 ;  /* 0x0000000662027c23 */ /* 0x002fcc0008010800 */
[----:B------:R1:W2:Y:S02]  /*6ac0*/  MUFU.EX2 R166, R2 ;  /* 0x0000000200a67308 */ /* 0x0002a40000000800 */
[--C-:B-1----:R-:W-:Y:S01]  /*6ad0*/  FFMA.FTZ R2, R99, UR6, -R0.reuse ;  /* 0x0000000663027c23 */ /* 0x102fe20008010800 */
[----:B--2---:R-:W-:Y:S01]  /*6ae0*/  F2FP.BF16.F32.PACK_AB R13, R166, R165 ;  /* 0x000000a5a60d723e */ /* 0x004fe200000010ff */
[----:B------:R-:W-:Y:S04]  /*6af0*/  HMMA.16816.F32.BF16 R96, R8, R44, R48 ;  /* 0x0000002c0860723c */ /* 0x000fe80000041830 */
[----:B------:R1:W-:Y:S02]  /*6b00*/  MUFU.EX2 R164, R2 ;  /* 0x0000000200a47308 */ /* 0x0003e40000000800 */
[----:B-1----:R-:W-:-:S06]  /*6b10*/  FFMA.FTZ R2, R152, UR6, -R0 ;  /* 0x0000000698027c23 */ /* 0x002fcc0008010800 */
        /* <DEDUP_REMOVED lines=10> */
[----:B------:R1:W4:Y:S01]  /*6bc0*/  MUFU.EX2 R161, R2 ;  /* 0x0000000200a17308 */ /* 0x0003220000000800 */
[C---:B------:R-:W-:Y:S01]  /*6bd0*/  HMMA.16816.F32.BF16 R92, R12.reuse, R36, R84 ;  /* 0x000000240c5c723c */ /* 0x040fe20000041854 */
[----:B------:R-:W-:Y:S05]  /*6be0*/  LDSM.16.MT88.4 R84, [R181+0x7800] ;  /* 0x00780000b554783b */ /* 0x000fea0000004200 */
[C---:B------:R-:W-:Y:S06]  /*6bf0*/  HMMA.16816.F32.BF16 R40, R12.reuse, R42, R108 ;  /* 0x0000002a0c28723c */ /* 0x040fec000004186c */
[----:B------:R-:W-:Y:S01]  /*6c00*/  HMMA.16816.F32.BF16 R36, R12, R38, R124 ;  /* 0x000000260c24723c */ /* 0x000fe2000004187c */
[----:B-1----:R-:W-:Y:S01]  /*6c10*/  FFMA.FTZ R2, R130, UR6, -R5 ;  /* 0x0000000682027c23 */ /* 0x002fe20008010805 */
[----:B----4-:R-:W-:-:S04]  /*6c20*/  F2FP.BF16.F32.PACK_AB R8, R161, R162 ;  /* 0x000000a2a108723e */ /* 0x010fc800000010ff */
[C---:B------:R-:W-:Y:S01]  /*6c30*/  HMMA.16816.F32.BF16 R32, R12.reuse, R34, R120 ;  /* 0x000000220c20723c */ /* 0x040fe20000041878 */
[----:B------:R1:W-:Y:S05]  /*6c40*/  MUFU.EX2 R160, R2 ;  /* 0x0000000200a07308 */ /* 0x0003ea0000000800 */
[----:B------:R-:W-:Y:S01]  /*6c50*/  HMMA.16816.F32.BF16 R44, R12, R46, R116 ;  /* 0x0000002e0c2c723c */ /* 0x000fe20000041874 */
[----:B------:R-:W-:Y:S06]  /*6c60*/  LDSM.16.MT88.4 R116, [R182+0x7800] ;  /* 0x00780000b674783b */ /* 0x000fec0000004200 */
[----:B------:R-:W-:-:S02]  /*6c70*/  F2FP.BF16.F32.PACK_AB R12, R221, R226 ;  /* 0x000000e2dd0c723e */ /* 0x000fc400000010ff */
[----:B------:R-:W-:Y:S01]  /*6c80*/  F2FP.BF16.F32.PACK_AB R14, R223, R220 ;  /* 0x000000dcdf0e723e */ /* 0x000fe200000010ff */
[----:B-1----:R-:W-:-:S04]  /*6c90*/  FFMA.FTZ R2, R131, UR6, -R5 ;  /* 0x0000000683027c23 */ /* 0x002fc80008010805 */
[----:B------:R1:W4:Y:S02]  /*6ca0*/  MUFU.EX2 R159, R2 ;  /* 0x00000002009f7308 */ /* 0x0003240000000800 */
[----:B-1----:R-:W-:Y:S01]  /*6cb0*/  FFMA.FTZ R2, R133, UR6, -R3 ;  /* 0x0000000685027c23 */ /* 0x002fe20008010803 */
[----:B----4-:R-:W-:-:S05]  /*6cc0*/  F2FP.BF16.F32.PACK_AB R10, R159, R160 ;  /* 0x000000a09f0a723e */ /* 0x010fca00000010ff */
[----:B------:R1:W-:Y:S02]  /*6cd0*/  MUFU.EX2 R158, R2 ;  /* 0x00000002009e7308 */ /* 0x0003e40000000800 */
[----:B-1----:R-:W-:Y:S01]  /*6ce0*/  FFMA.FTZ R2, R132, UR6, -R3 ;  /* 0x0000000684027c23 */ /* 0x002fe20008010803 */
[----:B------:R-:W-:-:S05]  /*6cf0*/  F2FP.BF16.F32.PACK_AB R132, R217, R225 ;  /* 0x000000e1d984723e */ /* 0x000fca00000010ff */
[----:B------:R1:W4:Y:S02]  /*6d00*/  MUFU.EX2 R157, R2 ;  /* 0x00000002009d7308 */ /* 0x0003240000000800 */
[----:B-1----:R-:W-:Y:S01]  /*6d10*/  FFMA.FTZ R2, R134, UR6, -R3 ;  /* 0x0000000686027c23 */ /* 0x002fe20008010803 */
[----:B----4-:R-:W-:Y:S02]  /*6d20*/  F2FP.BF16.F32.PACK_AB R9, R157, R158 ;  /* 0x0000009e9d09723e */ /* 0x010fe400000010ff */
[----:B------:R-:W-:-:S03]  /*6d30*/  F2FP.BF16.F32.PACK_AB R134, R245, R212 ;  /* 0x000000d4f586723e */ /* 0x000fc600000010ff */
[----:B------:R1:W-:Y:S02]  /*6d40*/  MUFU.EX2 R156, R2 ;  /* 0x00000002009c7308 */ /* 0x0003e40000000800 */
[----:B-1----:R-:W-:-:S06]  /*6d50*/  FFMA.FTZ R2, R135, UR6, -R3 ;  /* 0x0000000687027c23 */ /* 0x002fcc0008010803 */
[----:B------:R1:W4:Y:S02]  /*6d60*/  MUFU.EX2 R155, R2 ;  /* 0x00000002009b7308 */ /* 0x0003240000000800 */
[----:B-1----:R-:W-:Y:S01]  /*6d70*/  FFMA.FTZ R2, R143, UR6, -R0 ;  /* 0x000000068f027c23 */ /* 0x002fe20008010800 */
[----:B----4-:R-:W-:-:S05]  /*6d80*/  F2FP.BF16.F32.PACK_AB R11, R155, R156 ;  /* 0x0000009c9b0b723e */ /* 0x010fca00000010ff */
[----:B------:R1:W-:Y:S02]  /*6d90*/  MUFU.EX2 R154, R2 ;  /* 0x00000002009a7308 */ /* 0x0003e40000000800 */
[C---:B---3--:R-:W-:Y:S06]  /*6da0*/  HMMA.16816.F32.BF16 R76, R8.reuse, R20, R112 ;  /* 0x00000014084c723c */ /* 0x048fec0000041870 */
[C---:B------:R-:W-:Y:S06]  /*6db0*/  HMMA.16816.F32.BF16 R104, R8.reuse, R16, R104 ;  /* 0x000000100868723c */ /* 0x040fec0000041868 */
[C---:B--2---:R-:W-:Y:S01]  /*6dc0*/  HMMA.16816.F32.BF16 R112, R8.reuse, R24, R100 ;  /* 0x000000180870723c */ /* 0x044fe20000041864 */
[--C-:B-1----:R-:W-:Y:S01]  /*6dd0*/  FFMA.FTZ R2, R146, UR6, -R0.reuse ;  /* 0x0000000692027c23 */ /* 0x102fe20008010800 */
[----:B------:R-:W-:Y:S03]  /*6de0*/  LDSM.16.MT88.4 R100, [R184+0x7800] ;  /* 0x00780000b864783b */ /* 0x000fe60000004200 */
        /* <DEDUP_REMOVED lines=11> */
[----:B-1----:R-:W-:-:S04]  /*6ea0*/  FFMA.FTZ R2, R147, UR6, -R0 ;  /* 0x0000000693027c23 */ /* 0x002fc80008010800 */
        /* <DEDUP_REMOVED lines=35> */
[--C-:B--2---:R-:W-:Y:S01]  /*70e0*/  FFMA.FTZ R2, R151, UR6, -R0.reuse ;  /* 0x0000000697027c23 */ /* 0x104fe20008010800 */
[----:B------:R-:W-:-:S06]  /*70f0*/  FFMA.FTZ R0, R153, UR6, -R0 ;  /* 0x0000000699007c23 */ /* 0x000fcc0008010800 */
[----:B------:R2:W-:Y:S01]  /*7100*/  MUFU.EX2 R9, R2 ;  /* 0x0000000200097308 */ /* 0x0005e20000000800 */
[----:B---3--:R-:W-:Y:S01]  /*7110*/  FADD.FTZ R3, R224, R218 ;  /* 0x000000dae0037221 */ /* 0x008fe20000010000 */
[----:B----4-:R-:W-:-:S06]  /*7120*/  F2FP.BF16.F32.PACK_AB R139, R248, R10 ;  /* 0x0000000af88b723e */ /* 0x010fcc00000010ff */
[----:B------:R3:W4:Y:S01]  /*7130*/  MUFU.EX2 R246, R0 ;  /* 0x0000000000f67308 */ /* 0x0007220000000800 */
[----:B------:R-:W-:Y:S01]  /*7140*/  FADD.FTZ R3, R219, R3 ;  /* 0x00000003db037221 */ /* 0x000fe20000010000 */
[----:B-1----:R-:W-:Y:S03]  /*7150*/  HMMA.16816.F32.BF16 R128, R136, R4, R128 ;  /* 0x000000048880723c */ /* 0x002fe60000041880 */
[----:B------:R-:W-:Y:S01]  /*7160*/  FADD.FTZ R3, R222, R3 ;  /* 0x00000003de037221 */ /* 0x000fe20000010000 */
[----:B--2---:R-:W-:-:S03]  /*7170*/  FADD.FTZ R2, R169, R167 ;  /* 0x000000a7a9027221 */ /* 0x004fc60000010000 */
[----:B------:R-:W-:Y:S01]  /*7180*/  FADD.FTZ R3, R230, R3 ;  /* 0x00000003e6037221 */ /* 0x000fe20000010000 */
[C---:B------:R-:W-:Y:S01]  /*7190*/  HMMA.16816.F32.BF16 R96, R136.reuse, R100, R104 ;  /* 0x000000648860723c */ /* 0x040fe20000041868 */
[----:B------:R-:W-:Y:S02]  /*71a0*/  FADD.FTZ R2, R168, R2 ;  /* 0x00000002a8027221 */ /* 0x000fe40000010000 */
[----:B------:R-:W-:Y:S01]  /*71b0*/  FADD.FTZ R3, R231, R3 ;  /* 0x00000003e7037221 */ /* 0x000fe20000010000 */
[----:B---3--:R-:W-:Y:S01]  /*71c0*/  FADD.FTZ R0, R215, R213 ;  /* 0x000000d5d7007221 */ /* 0x008fe20000010000 */
[----:B----4-:R-:W-:Y:S01]  /*71d0*/  F2FP.BF16.F32.PACK_AB R135, R246, R9 ;  /* 0x00000009f687723e */ /* 0x010fe200000010ff */
[----:B------:R-:W-:Y:S01]  /*71e0*/  FADD.FTZ R2, R174, R2 ;  /* 0x00000002ae027221 */ /* 0x000fe20000010000 */
[----:B------:R-:W-:Y:S01]  /*71f0*/  HMMA.16816.F32.BF16 R76, R136, R84, R76 ;  /* 0x00000054884c723c */ /* 0x000fe2000004184c */
[----:B------:R-:W-:Y:S02]  /*7200*/  FADD.FTZ R0, R214, R0 ;  /* 0x00000000d6007221 */ /* 0x000fe40000010000 */
[----:B------:R-:W-:-:S02]  /*7210*/  FADD.FTZ R2, R165, R2 ;  /* 0x00000002a5027221 */ /* 0x000fc40000010000 */
[----:B------:R-:W-:Y:S01]  /*7220*/  FADD.FTZ R0, R216, R0 ;  /* 0x00000000d8007221 */ /* 0x000fe20000010000 */
[----:B------:R-:W-:Y:S01]  /*7230*/  HMMA.16816.F32.BF16 R124, R132, R4, R124 ;  /* 0x00000004847c723c */ /* 0x000fe2000004187c */
[----:B------:R-:W-:Y:S02]  /*7240*/  FADD.FTZ R2, R166, R2 ;  /* 0x00000002a6027221 */ /* 0x000fe40000010000 */
[----:B------:R-:W-:-:S03]  /*7250*/  FADD.FTZ R0, R175, R0 ;  /* 0x00000000af007221 */ /* 0x000fc60000010000 */
[C---:B------:R-:W-:Y:S01]  /*7260*/  HMMA.16816.F32.BF16 R88, R136.reuse, R86, R88 ;  /* 0x000000568858723c */ /* 0x040fe20000041858 */
        /* <DEDUP_REMOVED lines=46> */
[----:B------:R-:W-:Y:S01]  /*7550*/  HMMA.16816.F32.BF16 R80, R132, R84, R48 ;  /* 0x000000548450723c */ /* 0x000fe20000041830 */
[----:B------:R-:W-:-:S05]  /*7560*/  FADD.FTZ R248, R248, R0 ;  /* 0x00000000f8f87221 */ /* 0x000fca0000010000 */
[C---:B------:R-:W-:Y:S06]  /*7570*/  HMMA.16816.F32.BF16 R92, R132.reuse, R100, R92 ;  /* 0x00000064845c723c */ /* 0x040fec000004185c */
        /* <DEDUP_REMOVED lines=9> */
[----:B------:R-:W-:Y:S01]  /*7610*/  VIADD R205, R227, 0xfffffffe ;  /* 0xfffffffee3cd7836 */ /* 0x000fe20000000000 */
[----:B------:R-:W-:Y:S01]  /*7620*/  ISETP.GE.AND P0, PT, R250, UR4, PT ;  /* 0x00000004fa007c0c */ /* 0x000fe2000bf06270 */
[----:B------:R-:W-:-:S04]  /*7630*/  DEPBAR.LE SB0, 0x0 ;  /* 0x000080000000791a */ /* 0x000fc80000000000 */
[----:B------:R-:W-:Y:S01]  /*7640*/  SHF.R.S32.HI R6, RZ, 0x1f, R205 ;  /* 0x0000001fff067819 */ /* 0x000fe200000114cd */
[----:B------:R-:W-:Y:S01]  /*7650*/  IMAD R0, R244, R205, RZ ;  /* 0x000000cdf4007224 */ /* 0x000fe200078e02ff */
[----:B------:R-:W-:Y:S01]  /*7660*/  BAR.SYNC.DEFER_BLOCKING 0x0 ;  /* 0x0000000000007b1d */ /* 0x000fe20000010000 */
[----:B------:R-:W-:Y:S01]  /*7670*/  IMAD.WIDE.U32 R4, R208, 0x20, RZ ;  /* 0x00000020d0047825 */ /* 0x000fe200078e00ff */
[----:B------:R-:W-:-:S03]  /*7680*/  P2R R226, PR, RZ, 0x1 ;  /* 0x00000001ffe27803 */ /* 0x000fc60000000000 */
[----:B------:R-:W-:-:S03]  /*7690*/  IMAD.WIDE.U32 R2, R205, R243, R236 ;  /* 0x000000f3cd027225 */ /* 0x000fc600078e00ec */
[----:B------:R-:W1:Y:S01]  /*76a0*/  @!P0 LDC.64 R10, c[0x0][0x220] ;  /* 0x00008800ff0a8b82 */ /* 0x000e620000000a00 */
[----:B------:R-:W-:Y:S01]  /*76b0*/  IMAD R0, R6, R243, R0 ;  /* 0x000000f306007224 */ /* 0x000fe200078e0200 */
[----:B------:R-:W-:Y:S01]  /*76c0*/  @!P0 IADD3 R4, P1, R2, R4, RZ ;  /* 0x0000000402048210 */ /* 0x000fe20007f3e0ff */
[----:B------:R-:W-:Y:S02]  /*76d0*/  IMAD.SHL.U32 R6, R209, 0x20, RZ ;  /* 0x00000020d1067824 */ /* 0x000fe400078e00ff */
[----:B------:R-:W-:-:S03]  /*76e0*/  IMAD.IADD R3, R3, 0x1, R0 ;  /* 0x0000000103037824 */ /* 0x000fc600078e0200 */
[----:B------:R-:W2:Y:S01]  /*76f0*/  @!P0 LDC.64 R8, c[0x0][0x220] ;  /* 0x00008800ff088b82 */ /* 0x000ea20000000a00 */
[----:B------:R-:W-:Y:S02]  /*7700*/  @!P0 IADD3 R0, P3, R242, R2, RZ ;  /* 0x00000002f2008210 */ /* 0x000fe40007f7e0ff */
[----:B------:R-:W-:-:S03]  /*7710*/  @!P0 IADD3.X R7, R3, R5, R6, P1, !PT ;  /* 0x0000000503078210 */ /* 0x000fc60000ffe406 */
[----:B------:R-:W-:Y:S02]  /*7720*/  @!P0 IMAD.X R5, R241, 0x1, R3, P3 ;  /* 0x00000001f1058824 */ /* 0x000fe400018e0603 */
[----:B------:R-:W3:Y:S01]  /*7730*/  @!P0 LDC.64 R12, c[0x0][0x220] ;  /* 0x00008800ff0c8b82 */ /* 0x000ee20000000a00 */
[----:B------:R-:W-:Y:S07]  /*7740*/  @P0 STS.128 [R203+0x6000], RZ ;  /* 0x006000ffcb000388 */ /* 0x000fee0000000c00 */
[----:B------:R-:W4:Y:S01]  /*7750*/  @!P0 LDC.64 R14, c[0x0][0x220] ;  /* 0x00008800ff0e8b82 */ /* 0x000f220000000a00 */
[----:B-1----:R-:W-:-:S04]  /*7760*/  @!P0 LEA R10, P4, R2, R10, 0x1 ;  /* 0x0000000a020a8211 */ /* 0x002fc800078808ff */
[--C-:B------:R-:W-:Y:S01]  /*7770*/  @!P0 LEA.HI.X R11, R2, R11, R3.reuse, 0x1, P4 ;  /* 0x0000000b020b8211 */ /* 0x100fe200020f0c03 */
[----:B------:R-:W-:Y:S01]  /*7780*/  @!P0 IMAD.WIDE.U32 R2, R208, 0x30, R2 ;  /* 0x00000030d0028825 */ /* 0x000fe200078e0002 */
[----:B--2---:R-:W-:-:S03]  /*7790*/  @!P0 LEA R8, P2, R0, R8, 0x1 ;  /* 0x0000000800088211 */ /* 0x004fc600078408ff */
[----:B------:R-:W-:Y:S01]  /*77a0*/  @!PT LDS RZ, [RZ] ;  /* 0x00000000fffff984 */ /* 0x000fe20000000800 */
[----:B------:R-:W-:Y:S01]  /*77b0*/  @!PT LDS RZ, [RZ] ;  /* 0x00000000fffff984 */ /* 0x000fe20000000800 */
[----:B------:R-:W-:Y:S01]  /*77c0*/  @!PT LDS RZ, [RZ] ;  /* 0x00000000fffff984 */ /* 0x000fe20000000800 */
[----:B------:R-:W-:Y:S01]  /*77d0*/  @!P0 LDGSTS.E.BYPASS.LTC128B.128 [R203+0x6000], desc[UR10][R10.64] ;  /* 0x060000000acb8fae */ /* 0x000fe2000b901d4a */
[----:B------:R-:W-:Y:S01]  /*77e0*/  @!P0 LEA.HI.X R9, R0, R9, R5, 0x1, P2 ;  /* 0x0000000900098211 */ /* 0x000fe200010f0c05 */
[----:B------:R-:W-:Y:S02]  /*77f0*/  @!P0 IMAD R0, R209, 0x30, RZ ;  /* 0x00000030d1008824 */ /* 0x000fe400078e02ff */
[----:B------:R-:W-:Y:S01]  /*7800*/  @P0 STS.128 [R203+0x6800], RZ ;  /* 0x006800ffcb000388 */ /* 0x000fe20000000c00 */
[----:B---3--:R-:W-:Y:S01]  /*7810*/  @!P0 LEA R6, P1, R4, R12, 0x1 ;  /* 0x0000000c04068211 */ /* 0x008fe200078208ff */
[----:B------:R-:W-:Y:S02]  /*7820*/  @!P0 IMAD.IADD R0, R0, 0x1, R3 ;  /* 0x0000000100008824 */ /* 0x000fe400078e0203 */
[----:B------:R-:W-:Y:S01]  /*7830*/  @!PT LDS RZ, [RZ] ;  /* 0x00000000fffff984 */ /* 0x000fe20000000800 */
[----:B------:R-:W-:Y:S01]  /*7840*/  @!PT LDS RZ, [RZ] ;  /* 0x00000000fffff984 */ /* 0x000fe20000000800 */
[----:B------:R-:W-:Y:S01]  /*7850*/  @!PT LDS RZ, [RZ] ;  /* 0x00000000fffff984 */ /* 0x000fe20000000800 */
[----:B------:R1:W-:Y:S01]  /*7860*/  @!P0 LDGSTS.E.BYPASS.LTC128B.128 [R203+0x6800], desc[UR10][R8.64] ;  /* 0x0680000008cb8fae */ /* 0x0003e2000b901d4a */
[----:B------:R-:W-:-:S03]  /*7870*/  @!P0 LEA.HI.X R7, R4, R13, R7, 0x1, P1 ;  /* 0x0000000d04078211 */ /* 0x000fc600008f0c07 */
[----:B------:R-:W-:Y:S01]  /*7880*/  @P0 STS.128 [R203+0x7000], RZ ;  /* 0x007000ffcb000388 */ /* 0x000fe20000000c00 */
[----:B----4-:R-:W-:-:S03]  /*7890*/  @!P0 LEA R4, P1, R2, R14, 0x1 ;  /* 0x0000000e02048211 */ /* 0x010fc600078208ff */
        /* <DEDUP_REMOVED lines=10> */
[----:B------:R-:W-:Y:S04]  /*7940*/  LDSM.16.M88.4 R12, [R187] ;  /* 0x00000000bb0c783b */ /* 0x000fe80000000200 */
[----:B------:R-:W3:Y:S04]  /*7950*/  LDSM.16.M88.4 R16, [R180+0x4000] ;  /* 0x00400000b410783b */ /* 0x000ee80000000200 */
[----:B-1----:R-:W1:Y:S04]  /*7960*/  LDSM.16.M88.4 R8, [R187+0x2000] ;  /* 0x00200000bb08783b */ /* 0x002e680000000200 */
[----:B------:R-:W-:Y:S04]  /*7970*/  LDSM.16.M88.4 R32, [R190] ;  /* 0x00000000be20783b */ /* 0x000fe80000000200 */
[----:B------:R-:W4:Y:S04]  /*7980*/  LDSM.16.M88.4 R36, [R186+0x4000] ;  /* 0x00400000ba24783b */ /* 0x000f280000000200 */
[----:B------:R-:W-:Y:S04]  /*7990*/  LDSM.16.M88.4 R40, [R191] ;  /* 0x00000000bf28783b */ /* 0x000fe80000000200 */
[----:B--2---:R-:W2:Y:S04]  /*79a0*/  LDSM.16.M88.4 R4, [R190+0x2000] ;  /* 0x00200000be04783b */ /* 0x004ea80000000200 */
[----:B------:R-:W5:Y:S04]  /*79b0*/  LDSM.16.M88.4 R28, [R188] ;  /* 0x00000000bc1c783b */ /* 0x000f680000000200 */
[----:B------:R-:W5:Y:S04]  /*79c0*/  LDSM.16.M88.4 R44, [R180+0x4800] ;  /* 0x00480000b42c783b */ /* 0x000f680000000200 */
[----:B------:R-:W5:Y:S04]  /*79d0*/  LDSM.16.M88.4 R24, [R188+0x2000] ;  /* 0x00200000bc18783b */ /* 0x000f680000000200 */
[----:B------:R-:W5:Y:S01]  /*79e0*/  LDSM.16.M88.4 R56, [R186+0x4800] ;  /* 0x00480000ba38783b */ /* 0x000f620000000200 */
[-C--:B---3--:R-:W-:Y:S03]  /*79f0*/  HMMA.16816.F32.BF16 R20, R12, R16.reuse, RZ ;  /* 0x000000100c14723c */ /* 0x088fe600000418ff */
[----:B------:R-:W-:Y:S04]  /*7a00*/  LDSM.16.M88.4 R48, [R185] ;  /* 0x00000000b930783b */ /* 0x000fe80000000200 */
[----:B------:R-:W0:Y:S01]  /*7a10*/  LDGDEPBAR ;  /* 0x00000000000079af */ /* 0x000e220000000000 */
[C---:B-1----:R-:W-:Y:S06]  /*7a20*/  HMMA.16816.F32.BF16 R64, R8.reuse, R16, RZ ;  /* 0x000000100840723c */ /* 0x042fec00000418ff */
[-C--:B------:R-:W-:Y:S06]  /*7a30*/  HMMA.16816.F32.BF16 R60, R8, R18.reuse, RZ ;  /* 0x00000012083c723c */ /* 0x080fec00000418ff */
[----:B------:R-:W-:Y:S06]  /*7a40*/  HMMA.16816.F32.BF16 R52, R12, R18, RZ ;  /* 0x000000120c34723c */ /* 0x000fec00000418ff */
[-C--:B----4-:R-:W-:Y:S01]  /*7a50*/  HMMA.16816.F32.BF16 R16, R32, R36.reuse, R20 ;  /* 0x000000242010723c */ /* 0x090fe20000041814 */
[----:B------:R-:W-:Y:S05]  /*7a60*/  LDSM.16.M88.4 R20, [R189] ;  /* 0x00000000bd14783b */ /* 0x000fea0000000200 */
[C---:B--2---:R-:W-:Y:S06]  /*7a70*/  HMMA.16816.F32.BF16 R144, R4.reuse, R36, R64 ;  /* 0x000000240490723c */ /* 0x044fec0000041840 */
[-C--:B------:R-:W-:Y:S06]  /*7a80*/  HMMA.16816.F32.BF16 R148, R4, R38.reuse, R60 ;  /* 0x000000260494723c */ /* 0x080fec000004183c */
[----:B------:R-:W-:Y:S01]  /*7a90*/  HMMA.16816.F32.BF16 R152, R32, R38, R52 ;  /* 0x000000262098723c */ /* 0x000fe20000041834 */
[----:B------:R-:W-:Y:S05]  /*7aa0*/  LDSM.16.M88.4 R52, [R194] ;  /* 0x00000000c234783b */ /* 0x000fea0000000200 */
[----:B-----5:R-:W-:Y:S01]  /*7ab0*/  HMMA.16816.F32.BF16 R64, R28, R40, R16 ;  /* 0x000000281c40723c */ /* 0x020fe20000041810 */
[----:B------:R-:W1:Y:S05]  /*7ac0*/  LDSM.16.M88.4 R16, [R189+0x2000] ;  /* 0x00200000bd10783b */ /* 0x000e6a0000000200 */
[-C--:B------:R-:W-:Y:S06]  /*7ad0*/  HMMA.16816.F32.BF16 R60, R8, R44.reuse, RZ ;  /* 0x0000002c083c723c */ /* 0x080fec00000418ff */
[----:B------:R-:W-:Y:S06]  /*7ae0*/  HMMA.16816.F32.BF16 R140, R12, R44, RZ ;  /* 0x0000002c0c8c723c */ /* 0x000fec00000418ff */
[C---:B------:R-:W-:Y:S06]  /*7af0*/  HMMA.16816.F32.BF16 R36, R24.reuse, R40, R144 ;  /* 0x000000281824723c */ /* 0x040fec0000041890 */
[-C--:B------:R-:W-:Y:S06]  /*7b00*/  HMMA.16816.F32.BF16 R164, R24, R42.reuse, R148 ;  /* 0x0000002a18a4723c */ /* 0x080fec0000041894 */
[----:B------:R-:W-:Y:S06]  /*7b10*/  HMMA.16816.F32.BF16 R152, R28, R42, R152 ;  /* 0x0000002a1c98723c */ /* 0x000fec0000041898 */
[----:B------:R-:W-:Y:S06]  /*7b20*/  HMMA.16816.F32.BF16 R40, R8, R46, RZ ;  /* 0x0000002e0828723c */ /* 0x000fec00000418ff */
[-C--:B------:R-:W-:Y:S06]  /*7b30*/  HMMA.16816.F32.BF16 R60, R4, R56.reuse, R60 ;  /* 0x00000038043c723c */ /* 0x080fec000004183c */
[----:B------:R-:W-:Y:S06]  /*7b40*/  HMMA.16816.F32.BF16 R140, R32, R56, R140 ;  /* 0x00000038208c723c */ /* 0x000fec000004188c */
[----:B------:R-:W-:Y:S01]  /*7b50*/  HMMA.16816.F32.BF16 R144, R12, R46, RZ ;  /* 0x0000002e0c90723c */ /* 0x000fe200000418ff */
[----:B------:R-:W-:Y:S05]  /*7b60*/  LDSM.16.M88.4 R44, [R185+0x800] ;  /* 0x00080000b92c783b */ /* 0x000fea0000000200 */
[----:B-1----:R-:W-:Y:S01]  /*7b70*/  HMMA.16816.F32.BF16 R156, R16, R48, R36 ;  /* 0x00000030109c723c */ /* 0x002fe20000041824 */
[----:B------:R-:W1:Y:S05]  /*7b80*/  LDSM.16.M88.4 R36, [R180+0x5000] ;  /* 0x00500000b424783b */ /* 0x000e6a0000000200 */
[----:B------:R-:W-:Y:S01]  /*7b90*/  HMMA.16816.F32.BF16 R172, R4, R58, R40 ;  /* 0x0000003a04ac723c */ /* 0x000fe20000041828 */
[----:B------:R-:W2:Y:S05]  /*7ba0*/  LDSM.16.M88.4 R40, [R180+0x5800] ;  /* 0x00580000b428783b */ /* 0x000eaa0000000200 */
[----:B------:R-:W-:Y:S06]  /*7bb0*/  HMMA.16816.F32.BF16 R160, R20, R48, R64 ;  /* 0x0000003014a0723c */ /* 0x000fec0000041840 */
[----:B------:R-:W-:Y:S06]  /*7bc0*/  HMMA.16816.F32.BF16 R64, R24, R52, R60 ;  /* 0x000000341840723c */ /* 0x000fec000004183c */
[----:B------:R-:W-:Y:S01]  /*7bd0*/  HMMA.16816.F32.BF16 R60, R20, R50, R152 ;  /* 0x00000032143c723c */ /* 0x000fe20000041898 */
[----:B------:R-:W-:Y:S01]  /*7be0*/  FMUL.FTZ R156, R156, UR8 ;  /* 0x000000089c9c7c20 */ /* 0x000fe20008410000 */
[----:B------:R-:W-:Y:S01]  /*7bf0*/  FMUL.FTZ R157, R157, UR8 ;  /* 0x000000089d9d7c20 */ /* 0x000fe20008410000 */
[----:B------:R-:W-:Y:S01]  /*7c00*/  FMUL.FTZ R158, R158, UR8 ;  /* 0x000000089e9e7c20 */ /* 0x000fe20008410000 */
[----:B------:R-:W-:Y:S01]  /*7c10*/  FMUL.FTZ R159, R159, UR8 ;  /* 0x000000089f9f7c20 */ /* 0x000fe20008410000 */
[----:B------:R-:W-:Y:S01]  /*7c20*/  MUFU.TANH R74, R156 ;  /* 0x0000009c004a7308 */ /* 0x000fe20000002400 */
[----:B------:R-:W-:Y:S06]  /*7c30*/  HMMA.16816.F32.BF16 R148, R28, R52, R140 ;  /* 0x000000341c94723c */ /* 0x000fec000004188c */
[----:B------:R-:W-:Y:S01]  /*7c40*/  HMMA.16816.F32.BF16 R140, R32, R58, R144 ;  /* 0x0000003a208c723c */ /* 0x000fe20000041890 */
[----:B------:R-:W-:Y:S01]  /*7c50*/  MUFU.TANH R218, R157 ;  /* 0x0000009d00da7308 */ /* 0x000fe20000002400 */
[----:B------:R-:W-:Y:S01]  /*7c60*/  FMUL.FTZ R160, R160, UR8 ;  /* 0x00000008a0a07c20 */ /* 0x000fe20008410000 */
[----:B------:R-:W-:Y:S01]  /*7c70*/  FMUL.FTZ R161, R161, UR8 ;  /* 0x00000008a1a17c20 */ /* 0x000fe20008410000 */
[----:B------:R-:W-:Y:S01]  /*7c80*/  FMUL.FTZ R162, R162, UR8 ;  /* 0x00000008a2a27c20 */ /* 0x000fe20008410000 */
[----:B------:R-:W-:Y:S01]  /*7c90*/  FMUL.FTZ R163, R163, UR8 ;  /* 0x00000008a3a37c20 */ /* 0x000fe20008410000 */
[----:B------:R-:W-:Y:S01]  /*7ca0*/  HMMA.16816.F32.BF16 R56, R16, R50, R164 ;  /* 0x000000321038723c */ /* 0x000fe200000418a4 */
[----:B------:R-:W3:Y:S02]  /*7cb0*/  LDSM.16.M88.4 R48, [R186+0x5000] ;  /* 0x00500000ba30783b */ /* 0x000ee40000000200 */
[----:B------:R-:W-:Y:S03]  /*7cc0*/  MUFU.TANH R69, R158 ;  /* 0x0000009e00457308 */ /* 0x000fe60000002400 */
[----:B------:R-:W-:Y:S01]  /*7cd0*/  FMUL.FTZ R60, R60, UR8 ;  /* 0x000000083c3c7c20 */ /* 0x000fe20008410000 */
[----:B------:R-:W-:Y:S01]  /*7ce0*/  FMUL.FTZ R61, R61, UR8 ;  /* 0x000000083d3d7c20 */ /* 0x000fe20008410000 */
[----:B------:R-:W-:Y:S01]  /*7cf0*/  FMUL.FTZ R62, R62, UR8 ;  /* 0x000000083e3e7c20 */ /* 0x000fe20008410000 */
[----:B------:R-:W-:Y:S01]  /*7d00*/  FMUL.FTZ R63, R63, UR8 ;  /* 0x000000083f3f7c20 */ /* 0x000fe20008410000 */
[C---:B-1----:R-:W-:Y:S01]  /*7d10*/  HMMA.16816.F32.BF16 R144, R8.reuse, R36, RZ ;  /* 0x000000240890723c */ /* 0x042fe200000418ff */
[----:B------:R-:W-:Y:S05]  /*7d20*/  MUFU.TANH R213, R60 ;  /* 0x0000003c00d57308 */ /* 0x000fea0000002400 */
[C---:B--2---:R-:W-:Y:S03]  /*7d30*/  HMMA.16816.F32.BF16 R164, R8.reuse, R40, RZ ;  /* 0x0000002808a4723c */ /* 0x044fe600000418ff */
[----:B------:R-:W-:Y:S03]  /*7d40*/  MUFU.TANH R221, R61 ;  /* 0x0000003d00dd7308 */ /* 0x000fe60000002400 */
[----:B------:R-:W-:Y:S02]  /*7d50*/  HMMA.16816.F32.BF16 R168, R8, R42, RZ ;  /* 0x0000002a08a8723c */ /* 0x000fe400000418ff */
[----:B------:R-:W-:Y:S01]  /*7d60*/  FMUL.FTZ R56, R56, UR8 ;  /* 0x0000000838387c20 */ /* 0x000fe20008410000 */
[----:B------:R-:W-:Y:S01]  /*7d70*/  FMUL.FTZ R57, R57, UR8 ;  /* 0x0000000839397c20 */ /* 0x000fe20008410000 */
[----:B------:R-:W-:Y:S01]  /*7d80*/  FMUL.FTZ R58, R58, UR8 ;  /* 0x000000083a3a7c20 */ /* 0x000fe20008410000 */
[----:B------:R-:W-:Y:S01]  /*7d90*/  MUFU.TANH R211, R62 ;  /* 0x0000003e00d37308 */ /* 0x000fe20000002400 */
[----:B------:R-:W-:Y:S01]  /*7da0*/  FMUL.FTZ R59, R59, UR8 ;  /* 0x000000083b3b7c20 */ /* 0x000fe20008410000 */
[----:B------:R-:W-:Y:S06]  /*7db0*/  HMMA.16816.F32.BF16 R152, R16, R44, R64 ;  /* 0x0000002c1098723c */ /* 0x000fec0000041840 */
[----:B------:R1:W-:Y:S01]  /*7dc0*/  MUFU.TANH R219, R63 ;  /* 0x0000003f00db7308 */ /* 0x0003e20000002400 */
[C---:B------:R-:W-:Y:S06]  /*7dd0*/  HMMA.16816.F32.BF16 R176, R12.reuse, R38, RZ ;  /* 0x000000260cb0723c */ /* 0x040fec00000418ff */
[----:B------:R-:W-:Y:S01]  /*7de0*/  HMMA.16816.F32.BF16 R64, R12, R40, RZ ;  /* 0x000000280c40723c */ /* 0x000fe200000418ff */
[----:B------:R2:W-:Y:S05]  /*7df0*/  MUFU.TANH R75, R159 ;  /* 0x0000009f004b7308 */ /* 0x0005ea0000002400 */
[----:B------:R-:W-:Y:S03]  /*7e00*/  HMMA.16816.F32.BF16 R148, R20, R44, R148 ;  /* 0x0000002c1494723c */ /* 0x000fe60000041894 */
[----:B------:R-:W-:Y:S02]  /*7e10*/  MUFU.TANH R215, R56 ;  /* 0x0000003800d77308 */ /* 0x000fe40000002400 */
[----:B------:R-:W-:Y:S01]  /*7e20*/  FMUL.FTZ R155, R155, UR8 ;  /* 0x000000089b9b7c20 */ /* 0x000fe20008410000 */
[----:B-1----:R-:W-:Y:S01]  /*7e30*/  HMMA.16816.F32.BF16 R60, R12, R36, RZ ;  /* 0x000000240c3c723c */ /* 0x002fe200000418ff */
[----:B------:R-:W-:Y:S01]  /*7e40*/  FMUL.FTZ R154, R154, UR8 ;  /* 0x000000089a9a7c20 */ /* 0x000fe20008410000 */
[----:B------:R-:W-:Y:S01]  /*7e50*/  FMUL.FTZ R153, R153, UR8 ;  /* 0x0000000899997c20 */ /* 0x000fe20008410000 */
[----:B------:R-:W-:-:S02]  /*7e60*/  FMUL.FTZ R152, R152, UR8 ;  /* 0x0000000898987c20 */ /* 0x000fc40008410000 */
[----:B------:R-:W-:Y:S01]  /*7e70*/  MUFU.TANH R222, R57 ;  /* 0x0000003900de7308 */ /* 0x000fe20000002400 */
[----:B--2---:R-:W-:Y:S01]  /*7e80*/  HMMA.16816.F32.BF16 R156, R8, R38, RZ ;  /* 0x00000026089c723c */ /* 0x004fe200000418ff */
[----:B------:R-:W-:Y:S04]  /*7e90*/  LDSM.16.M88.4 R8, [R193] ;  /* 0x00000000c108783b */ /* 0x000fe80000000200 */
[----:B------:R-:W1:Y:S02]  /*7ea0*/  LDSM.16.M88.4 R36, [R186+0x5800] ;  /* 0x00580000ba24783b */ /* 0x000e640000000200 */
[----:B------:R-:W-:Y:S05]  /*7eb0*/  MUFU.TANH R212, R58 ;  /* 0x0000003a00d47308 */ /* 0x000fea0000002400 */
[----:B------:R-:W-:Y:S01]  /*7ec0*/  FMUL.FTZ R150, R150, UR8 ;  /* 0x0000000896967c20 */ /* 0x000fe20008410000 */
[----:B------:R-:W-:Y:S01]  /*7ed0*/  FMUL.FTZ R149, R149, UR8 ;  /* 0x0000000895957c20 */ /* 0x000fe20008410000 */
[----:B------:R-:W-:Y:S01]  /*7ee0*/  FMUL.FTZ R148, R148, UR8 ;  /* 0x0000000894947c20 */ /* 0x000fe20008410000 */
[----:B------:R2:W-:Y:S01]  /*7ef0*/  MUFU.TANH R217, R59 ;  /* 0x0000003b00d97308 */ /* 0x0005e20000002400 */
[----:B------:R-:W-:-:S07]  /*7f00*/  FMUL.FTZ R151, R151, UR8 ;  /* 0x0000000897977c20 */ /* 0x000fce0008410000 */
[----:B------:R-:W4:Y:S08]  /*7f10*/  MUFU.TANH R224, R160 ;  /* 0x000000a000e07308 */ /* 0x000f300000002400 */
[----:B------:R-:W-:Y:S01]  /*7f20*/  MUFU.TANH R225, R161 ;  /* 0x000000a100e17308 */ /* 0x000fe20000002400 */
[-C--:B--2---:R-:W-:Y:S06]  /*7f30*/  HMMA.16816.F32.BF16 R56, R28, R54.reuse, R140 ;  /* 0x000000361c38723c */ /* 0x084fec000004188c */
[----:B------:R-:W-:Y:S01]  /*7f40*/  HMMA.16816.F32.BF16 R52, R24, R54, R172 ;  /* 0x000000361834723c */ /* 0x000fe200000418ac */
[----:B------:R-:W2:Y:S05]  /*7f50*/  MUFU.TANH R68, R162 ;  /* 0x000000a200447308 */ /* 0x000eaa0000002400 */
[C---:B---3--:R-:W-:Y:S03]  /*7f60*/  HMMA.16816.F32.BF16 R140, R4.reuse, R50, R156 ;  /* 0x00000032048c723c */ /* 0x048fe6000004189c */
[----:B------:R3:W5:Y:S03]  /*7f70*/  MUFU.TANH R223, R163 ;  /* 0x000000a300df7308 */ /* 0x0007660000002400 */
[C---:B-1----:R-:W-:Y:S05]  /*7f80*/  HMMA.16816.F32.BF16 R164, R4.reuse, R36, R164 ;  /* 0x0000002404a4723c */ /* 0x042fea00000418a4 */
[----:B------:R-:W-:Y:S01]  /*7f90*/  MUFU.TANH R210, R150 ;  /* 0x0000009600d27308 */ /* 0x000fe20000002400 */
[----:B------:R-:W-:Y:S06]  /*7fa0*/  HMMA.16816.F32.BF16 R168, R4, R38, R168 ;  /* 0x0000002604a8723c */ /* 0x000fec00000418a8 */
[----:B------:R-:W-:Y:S01]  /*7fb0*/  HMMA.16816.F32.BF16 R52, R16, R46, R52 ;  /* 0x0000002e1034723c */ /* 0x000fe20000041834 */
[----:B------:R-:W-:Y:S05]  /*7fc0*/  MUFU.TANH R174, R155 ;  /* 0x0000009b00ae7308 */ /* 0x000fea0000002400 */
[----:B---3--:R-:W-:Y:S01]  /*7fd0*/  HMMA.16816.F32.BF16 R160, R12, R42, RZ ;  /* 0x0000002a0ca0723c */ /* 0x008fe200000418ff */
[----:B------:R-:W1:Y:S02]  /*7fe0*/  LDSM.16.M88.4 R40, [R185+0x1000] ;  /* 0x00100000b928783b */ /* 0x000e640000000200 */
[----:B------:R-:W-:Y:S03]  /*7ff0*/  MUFU.TANH R220, R149 ;  /* 0x0000009500dc7308 */ /* 0x000fe60000002400 */
[----:B------:R-:W-:Y:S05]  /*8000*/  HMMA.16816.F32.BF16 R12, R32, R48, R60 ;  /* 0x00000030200c723c */ /* 0x000fea000004183c */
[----:B------:R-:W-:Y:S01]  /*8010*/  MUFU.TANH R204, R153 ;  /* 0x0000009900cc7308 */ /* 0x000fe20000002400 */
[----:B------:R-:W-:Y:S06]  /*8020*/  HMMA.16816.F32.BF16 R60, R20, R46, R56 ;  /* 0x0000002e143c723c */ /* 0x000fec0000041838 */
[----:B------:R-:W-:Y:S01]  /*8030*/  HMMA.16816.F32.BF16 R56, R4, R48, R144 ;  /* 0x000000300438723c */ /* 0x000fe20000041890 */
[----:B------:R-:W-:Y:S01]  /*8040*/  FMUL.FTZ R3, R53, UR8 ;  /* 0x0000000835037c20 */ /* 0x000fe20008410000 */
[----:B------:R-:W-:Y:S04]  /*8050*/  MUFU.TANH R145, R154 ;  /* 0x0000009a00917308 */ /* 0x000fe80000002400 */
[----:B------:R-:W-:Y:S04]  /*8060*/  HMMA.16816.F32.BF16 R4, R32, R50, R176 ;  /* 0x000000322004723c */ /* 0x000fe800000418b0 */
[----:B------:R3:W-:Y:S02]  /*8070*/  MUFU.TANH R159, R3 ;  /* 0x00000003009f7308 */ /* 0x0007e40000002400 */
[----:B------:R-:W-:Y:S06]  /*8080*/  HMMA.16816.F32.BF16 R12, R28, R8, R12 ;  /* 0x000000081c0c723c */ /* 0x000fec000004180c */
[----:B------:R-:W-:Y:S01]  /*8090*/  FMUL.FTZ R0, R62, UR8 ;  /* 0x000000083e007c20 */ /* 0x000fe20008410000 */
[----:B------:R-:W-:Y:S01]  /*80a0*/  FMUL.FTZ R60, R60, UR8 ;  /* 0x000000083c3c7c20 */ /* 0x000fe20008410000 */
[----:B------:R-:W-:Y:S01]  /*80b0*/  HMMA.16816.F32.BF16 R64, R32, R36, R64 ;  /* 0x000000242040723c */ /* 0x000fe20000041840 */
[----:B------:R-:W5:Y:S01]  /*80c0*/  MUFU.TANH R216, R148 ;  /* 0x0000009400d87308 */ /* 0x000f620000002400 */
[----:B------:R-:W-:-:S04]  /*80d0*/  FMUL.FTZ R61, R61, UR8 ;  /* 0x000000083d3d7c20 */ /* 0x000fc80008410000 */
[----:B------:R-:W-:Y:S01]  /*80e0*/  HMMA.16816.F32.BF16 R56, R24, R8, R56 ;  /* 0x000000081838723c */ /* 0x000fe20000041838 */
[----:B---3--:R-:W-:Y:S02]  /*80f0*/  FMUL.FTZ R3, R54, UR8 ;  /* 0x0000000836037c20 */ /* 0x008fe40008410000 */
[----:B------:R3:W-:Y:S03]  /*8100*/  MUFU.TANH R150, R0 ;  /* 0x0000000000967308 */ /* 0x0007e60000002400 */
[----:B------:R-:W-:Y:S05]  /*8110*/  HMMA.16816.F32.BF16 R4, R28, R10, R4 ;  /* 0x0000000a1c04723c */ /* 0x000fea0000041804 */
[----:B------:R-:W-:Y:S01]  /*8120*/  MUFU.TANH R147, R3 ;  /* 0x0000000300937308 */ /* 0x000fe20000002400 */
[----:B-1----:R-:W-:Y:S01]  /*8130*/  HMMA.16816.F32.BF16 R44, R20, R40, R12 ;  /* 0x00000028142c723c */ /* 0x002fe2000004180c */
[----:B------:R-:W1:Y:S05]  /*8140*/  LDSM.16.M88.4 R12, [R192] ;  /* 0x00000000c00c783b */ /* 0x000e6a0000000200 */
[----:B------:R-:W-:Y:S01]  /*8150*/  HMMA.16816.F32.BF16 R32, R32, R38, R160 ;  /* 0x000000262020723c */ /* 0x000fe200000418a0 */
[----:B------:R-:W-:Y:S01]  /*8160*/  MUFU.TANH R173, R60 ;  /* 0x0000003c00ad7308 */ /* 0x000fe20000002400 */
[----:B---3--:R-:W-:-:S04]  /*8170*/  FMUL.FTZ R0, R63, UR8 ;  /* 0x000000083f007c20 */ /* 0x008fc80008410000 */
[----:B------:R-:W-:Y:S03]  /*8180*/  HMMA.16816.F32.BF16 R56, R16, R40, R56 ;  /* 0x000000281038723c */ /* 0x000fe60000041838 */
[----:B------:R3:W-:Y:S08]  /*8190*/  MUFU.TANH R172, R0 ;  /* 0x0000000000ac7308 */ /* 0x0007f00000002400 */
[----:B------:R-:W-:Y:S01]  /*81a0*/  MUFU.TANH R175, R61 ;  /* 0x0000003d00af7308 */ /* 0x000fe20000002400 */
[----:B------:R-:W-:Y:S01]  /*81b0*/  FMUL.FTZ R36, R46, UR8 ;  /* 0x000000082e247c20 */ /* 0x000fe20008410000 */
[----:B------:R-:W-:Y:S01]  /*81c0*/  FMUL.FTZ R9, R45, UR8 ;  /* 0x000000082d097c20 */ /* 0x000fe20008410000 */
[----:B------:R-:W-:-:S05]  /*81d0*/  FMUL.FTZ R37, R47, UR8 ;  /* 0x000000082f257c20 */ /* 0x000fca0008410000 */
[----:B------:R4:W-:Y:S01]  /*81e0*/  MUFU.TANH R149, R36 ;  /* 0x0000002400957308 */ /* 0x0009e20000002400 */
[----:B---3--:R-:W-:-:S07]  /*81f0*/  FMUL.FTZ R0, R52, UR8 ;  /* 0x0000000834007c20 */ /* 0x008fce0008410000 */
[----:B------:R3:W-:Y:S01]  /*8200*/  MUFU.TANH R157, R0 ;  /* 0x00000000009d7308 */ /* 0x0007e20000002400 */
[----:B-1----:R-:W-:Y:S07]  /*8210*/  HMMA.16816.F32.BF16 R48, R28, R14, R32 ;  /* 0x0000000e1c30723c */ /* 0x002fee0000041820 */
[----:B------:R-:W-:Y:S01]  /*8220*/  MUFU.TANH R156, R9 ;  /* 0x00000009009c7308 */ /* 0x000fe20000002400 */
[----:B----4-:R-:W-:Y:S01]  /*8230*/  FMUL.FTZ R36, R56, UR8 ;  /* 0x0000000838247c20 */ /* 0x010fe20008410000 */
[----:B------:R-:W-:Y:S06]  /*8240*/  HMMA.16816.F32.BF16 R32, R24, R12, R164 ;  /* 0x0000000c1820723c */ /* 0x000fec00000418a4 */
[----:B------:R-:W-:Y:S01]  /*8250*/  MUFU.TANH R163, R37 ;  /* 0x0000002500a37308 */ /* 0x000fe20000002400 */
[----:B---3--:R-:W-:-:S04]  /*8260*/  IMAD R0, R205, 0x40, R240 ;  /* 0x00000040cd007824 */ /* 0x008fc800078e02f0 */
[----:B------:R-:W-:-:S03]  /*8270*/  VIADD R2, R0, 0x1 ;  /* 0x0000000100027836 */ /* 0x000fc60000000000 */
[----:B------:R-:W-:Y:S02]  /*8280*/  MUFU.TANH R214, R151 ;  /* 0x0000009700d67308 */ /* 0x000fe40000002400 */
[C---:B------:R-:W-:Y:S02]  /*8290*/  ISETP.GE.AND P2, PT, R2.reuse, R201, PT ;  /* 0x000000c90200720c */ /* 0x040fe40003f46270 */
[C---:B------:R-:W-:Y:S02]  /*82a0*/  ISETP.GE.AND P1, PT, R2.reuse, R199, PT ;  /* 0x000000c70200720c */ /* 0x040fe40003f26270 */
[C---:B------:R-:W-:Y:S02]  /*82b0*/  ISETP.LT.OR P2, PT, R2.reuse, R196, P2 ;  /* 0x000000c40200720c */ /* 0x040fe40001741670 */
[C---:B------:R-:W-:Y:S01]  /*82c0*/  ISETP.GE.AND P4, PT, R2.reuse, R202, PT ;  /* 0x000000ca0200720c */ /* 0x040fe20003f86270 */
[----:B------:R-:W1:Y:S01]  /*82d0*/  MUFU.TANH R151, R152 ;  /* 0x0000009800977308 */ /* 0x000e620000002400 */
[----:B------:R-:W-:-:S02]  /*82e0*/  ISETP.GE.AND P3, PT, R2, R200, PT ;  /* 0x000000c80200720c */ /* 0x000fc40003f66270 */
[----:B------:R-:W-:Y:S02]  /*82f0*/  ISETP.LT.OR P0, PT, R2, R195, P1 ;  /* 0x000000c30200720c */ /* 0x000fe40000f01670 */
[----:B------:R-:W-:Y:S02]  /*8300*/  P2R R8, PR, RZ, 0x4 ;  /* 0x00000004ff087803 */ /* 0x000fe40000000000 */
[C---:B------:R-:W-:Y:S02]  /*8310*/  ISETP.GE.AND P2, PT, R0.reuse, R202, PT ;  /* 0x000000ca0000720c */ /* 0x040fe40003f46270 */
[----:B------:R-:W-:Y:S02]  /*8320*/  ISETP.GE.AND P1, PT, R0, R200, PT ;  /* 0x000000c80000720c */ /* 0x000fe40003f26270 */
[CC--:B------:R-:W-:Y:S02]  /*8330*/  ISETP.LT.OR P6, PT, R2.reuse, R198.reuse, P4 ;  /* 0x000000c60200720c */ /* 0x0c0fe400027c1670 */
[----:B------:R-:W-:Y:S01]  /*8340*/  ISETP.LT.OR P5, PT, R2, R197, P3 ;  /* 0x000000c50200720c */ /* 0x000fe20001fa1670 */
[----:B------:R-:W-:Y:S01]  /*8350*/  FMUL.FTZ R2, R55, UR8 ;  /* 0x0000000837027c20 */ /* 0x000fe20008410000 */
[----:B------:R-:W-:-:S02]  /*8360*/  ISETP.LT.OR P2, PT, R0, R198, P2 ;  /* 0x000000c60000720c */ /* 0x000fc40001741670 */
[----:B------:R-:W-:Y:S01]  /*8370*/  ISETP.LT.OR P1, PT, R0, R197, P1 ;  /* 0x000000c50000720c */ /* 0x000fe20000f21670 */
[----:B------:R3:W4:Y:S01]  /*8380*/  MUFU.TANH R155, R2 ;  /* 0x00000002009b7308 */ /* 0x0007220000002400 */
[----:B------:R-:W-:Y:S02]  /*8390*/  FSEL R55, R224, -INF , !P2 ;  /* 0xff800000e0377808 */ /* 0x000fe40005000000 */
[----:B--2---:R-:W-:Y:S02]  /*83a0*/  FSEL R68, R68, -INF , !P1 ;  /* 0xff80000044447808 */ /* 0x004fe40004800000 */
[C---:B------:R-:W-:Y:S02]  /*83b0*/  ISETP.GE.AND P2, PT, R0.reuse, R201, PT ;  /* 0x000000c90000720c */ /* 0x040fe40003f46270 */
[C---:B------:R-:W-:Y:S02]  /*83c0*/  ISETP.GE.AND P1, PT, R0.reuse, R199, PT ;  /* 0x000000c70000720c */ /* 0x040fe40003f26270 */
[----:B------:R-:W-:-:S02]  /*83d0*/  ISETP.LT.OR P2, PT, R0, R196, P2 ;  /* 0x000000c40000720c */ /* 0x000fc40001741670 */
[----:B------:R-:W-:Y:S02]  /*83e0*/  ISETP.LT.OR P1, PT, R0, R195, P1 ;  /* 0x000000c30000720c */ /* 0x000fe40000f21670 */
[----:B------:R-:W-:Y:S02]  /*83f0*/  FSEL R74, R74, -INF , !P2 ;  /* 0xff8000004a4a7808 */ /* 0x000fe40005000000 */
[----:B------:R-:W-:Y:S01]  /*8400*/  FSEL R144, R69, -INF , !P1 ;  /* 0xff80000045907808 */ /* 0x000fe20004800000 */
[----:B---3--:R-:W-:Y:S01]  /*8410*/  FMUL.FTZ R2, R44, UR8 ;  /* 0x000000082c027c20 */ /* 0x008fe20008410000 */
[----:B------:R-:W-:Y:S01]  /*8420*/  P2R R3, PR, RZ, 0x1 ;  /* 0x00000001ff037803 */ /* 0x000fe20000000000 */
[----:B------:R-:W-:Y:S01]  /*8430*/  HMMA.16816.F32.BF16 R44, R28, R12, R64 ;  /* 0x0000000c1c2c723c */ /* 0x000fe20000041840 */
[----:B------:R-:W-:Y:S01]  /*8440*/  FSEL R60, R225, -INF , !P6 ;  /* 0xff800000e13c7808 */ /* 0x000fe20007000000 */
[----:B------:R2:W3:Y:S01]  /*8450*/  MUFU.TANH R154, R2 ;  /* 0x00000002009a7308 */ /* 0x0004e20000002400 */
[----:B-----5:R-:W-:Y:S01]  /*8460*/  FSEL R69, R223, -INF , !P5 ;  /* 0xff800000df457808 */ /* 0x020fe20006800000 */
[----:B--2---:R-:W-:-:S05]  /*8470*/  VIADD R2, R0, 0x8 ;  /* 0x0000000800027836 */ /* 0x004fca0000000000 */
        /* <DEDUP_REMOVED lines=9> */
[----:B------:R-:W-:Y:S02]  /*8510*/  ISETP.NE.AND P4, PT, R8, RZ, PT ;  /* 0x000000ff0800720c */ /* 0x000fe40003f85270 */
[----:B------:R-:W-:Y:S01]  /*8520*/  ISETP.NE.AND P3, PT, R3, RZ, PT ;  /* 0x000000ff0300720c */ /* 0x000fe20003f65270 */
[----:B------:R-:W-:Y:S01]  /*8530*/  HMMA.16816.F32.BF16 R8, R24, R10, R140 ;  /* 0x0000000a1808723c */ /* 0x000fe2000004188c */
[----:B------:R-:W-:Y:S01]  /*8540*/  P2R R3, PR, RZ, 0x4 ;  /* 0x00000004ff037803 */ /* 0x000fe20000000000 */
[----:B------:R2:W5:Y:S01]  /*8550*/  MUFU.TANH R143, R36 ;  /* 0x00000024008f7308 */ /* 0x0005620000002400 */
[----:B------:R-:W-:-:S02]  /*8560*/  FSEL R63, R218, -INF , !P4 ;  /* 0xff800000da3f7808 */ /* 0x000fc40006000000 */
[----:B------:R-:W-:Y:S01]  /*8570*/  FSEL R75, R75, -INF , !P3 ;  /* 0xff8000004b4b7808 */ /* 0x000fe20005800000 */
[----:B------:R-:W-:Y:S01]  /*8580*/  HMMA.16816.F32.BF16 R24, R24, R14, R168 ;  /* 0x0000000e1818723c */ /* 0x000fe200000418a8 */
[C---:B------:R-:W-:Y:S02]  /*8590*/  ISETP.GE.AND P4, PT, R2.reuse, R202, PT ;  /* 0x000000ca0200720c */ /* 0x040fe40003f86270 */
[C---:B------:R-:W-:Y:S02]  /*85a0*/  ISETP.GE.AND P3, PT, R2.reuse, R200, PT ;  /* 0x000000c80200720c */ /* 0x040fe40003f66270 */
[C---:B------:R-:W-:Y:S02]  /*85b0*/  ISETP.GE.AND P2, PT, R2.reuse, R201, PT ;  /* 0x000000c90200720c */ /* 0x040fe40003f46270 */
[----:B------:R-:W-:Y:S02]  /*85c0*/  ISETP.GE.AND P1, PT, R2, R199, PT ;  /* 0x000000c70200720c */ /* 0x000fe40003f26270 */
[----:B------:R-:W-:-:S02]  /*85d0*/  FSEL R54, R213, -INF , !P6 ;  /* 0xff800000d5367808 */ /* 0x000fc40007000000 */
[----:B------:R-:W-:Y:S01]  /*85e0*/  FSEL R62, R211, -INF , !P5 ;  /* 0xff800000d33e7808 */ /* 0x000fe20006800000 */
[-C--:B--2---:R-:W-:Y:S01]  /*85f0*/  HMMA.16816.F32.BF16 R36, R20, R42.reuse, R4 ;  /* 0x0000002a1424723c */ /* 0x084fe20000041804 */
[C---:B------:R-:W-:Y:S02]  /*8600*/  ISETP.LT.OR P6, PT, R2.reuse, R198, P4 ;  /* 0x000000c60200720c */ /* 0x040fe400027c1670 */
[C---:B------:R-:W-:Y:S02]  /*8610*/  ISETP.LT.OR P5, PT, R2.reuse, R197, P3 ;  /* 0x000000c50200720c */ /* 0x040fe40001fa1670 */
[C---:B------:R-:W-:Y:S01]  /*8620*/  ISETP.LT.OR P2, PT, R2.reuse, R196, P2 ;  /* 0x000000c40200720c */ /* 0x040fe20001741670 */
[----:B------:R-:W-:Y:S01]  /*8630*/  HMMA.16816.F32.BF16 R40, R16, R42, R8 ;  /* 0x0000002a1028723c */ /* 0x000fe20000041808 */
[----:B------:R-:W-:Y:S01]  /*8640*/  ISETP.LT.OR P1, PT, R2, R195, P1 ;  /* 0x000000c30200720c */ /* 0x000fe20000f21670 */
[----:B------:R-:W-:Y:S01]  /*8650*/  FMUL.FTZ R4, R57, UR8 ;  /* 0x0000000839047c20 */ /* 0x000fe20008410000 */
[----:B------:R-:W-:Y:S01]  /*8660*/  ISETP.NE.AND P4, PT, R3, RZ, PT ;  /* 0x000000ff0300720c */ /* 0x000fe20003f85270 */
[----:B------:R-:W-:-:S02]  /*8670*/  VIADD R2, R0, 0x10 ;  /* 0x0000001000027836 */ /* 0x000fc40000000000 */
[----:B------:R-:W-:Y:S01]  /*8680*/  FMUL.FTZ R5, R59, UR8 ;  /* 0x000000083b057c20 */ /* 0x000fe20008410000 */
[----:B------:R2:W-:Y:S01]  /*8690*/  MUFU.TANH R153, R4 ;  /* 0x0000000400997308 */ /* 0x0005e20000002400 */
[----:B------:R-:W-:Y:S01]  /*86a0*/  FSEL R59, R215, -INF , !P4 ;  /* 0xff800000d73b7808 */ /* 0x000fe20006000000 */
[----:B------:R-:W-:Y:S01]  /*86b0*/  FMUL.FTZ R6, R58, UR8 ;  /* 0x000000083a067c20 */ /* 0x000fe20008410000 */
[C---:B------:R-:W-:Y:S02]  /*86c0*/  ISETP.GE.AND P4, PT, R2.reuse, R202, PT ;  /* 0x000000ca0200720c */ /* 0x040fe40003f86270 */
[----:B------:R-:W-:Y:S02]  /*86d0*/  FSEL R53, R221, -INF , !P6 ;  /* 0xff800000dd357808 */ /* 0x000fe40007000000 */
[----:B------:R-:W-:Y:S01]  /*86e0*/  ISETP.LT.OR P6, PT, R2, R198, P4 ;  /* 0x000000c60200720c */ /* 0x000fe200027c1670 */
[----:B------:R-:W5:Y:S01]  /*86f0*/  MUFU.TANH R142, R6 ;  /* 0x00000006008e7308 */ /* 0x000f620000002400 */
[----:B------:R-:W-:-:S02]  /*8700*/  P2R R3, PR, RZ, 0x2 ;  /* 0x00000002ff037803 */ /* 0x000fc40000000000 */
[C---:B------:R-:W-:Y:S01]  /*8710*/  ISETP.GE.AND P3, PT, R2.reuse, R200, PT ;  /* 0x000000c80200720c */ /* 0x040fe20003f66270 */
[----:B------:R-:W-:Y:S01]  /*8720*/  FMUL.FTZ R8, R37, UR8 ;  /* 0x0000000825087c20 */ /* 0x000fe20008410000 */
[----:B------:R-:W-:Y:S01]  /*8730*/  ISETP.GE.AND P1, PT, R2, R199, PT ;  /* 0x000000c70200720c */ /* 0x000fe20003f26270 */
[----:B------:R-:W-:Y:S01]  /*8740*/  FMUL.FTZ R28, R36, UR8 ;  /* 0x00000008241c7c20 */ /* 0x000fe20008410000 */
[----:B------:R-:W-:Y:S01]  /*8750*/  FSEL R61, R212, -INF , !P0 ;  /* 0xff800000d43d7808 */ /* 0x000fe20004000000 */
[----:B------:R1:W5:Y:S01]  /*8760*/  MUFU.TANH R148, R5 ;  /* 0x0000000500947308 */ /* 0x0003620000002400 */
[----:B--2---:R-:W-:Y:S01]  /*8770*/  P2R R4, PR, RZ, 0x4 ;  /* 0x00000004ff047803 */ /* 0x004fe20000000000 */
[----:B------:R-:W-:Y:S01]  /*8780*/  FMUL.FTZ R10, R39, UR8 ;  /* 0x00000008270a7c20 */ /* 0x000fe20008410000 */
[----:B------:R-:W-:Y:S02]  /*8790*/  ISETP.GE.AND P2, PT, R2, R201, PT ;  /* 0x000000c90200720c */ /* 0x000fe40003f46270 */
[----:B------:R-:W-:-:S02]  /*87a0*/  ISETP.NE.AND P4, PT, R4, RZ, PT ;  /* 0x000000ff0400720c */ /* 0x000fc40003f85270 */
[----:B------:R-:W-:Y:S01]  /*87b0*/  FSEL R58, R219, -INF , !P5 ;  /* 0xff800000db3a7808 */ /* 0x000fe20006800000 */
[----:B------:R-:W-:Y:S01]  /*87c0*/  MUFU.TANH R152, R8 ;  /* 0x0000000800987308 */ /* 0x000fe20000002400 */
[C---:B------:R-:W-:Y:S02]  /*87d0*/  ISETP.LT.OR P5, PT, R2.reuse, R197, P3 ;  /* 0x000000c50200720c */ /* 0x040fe40001fa1670 */
[C---:B------:R-:W-:Y:S02]  /*87e0*/  ISETP.LT.OR P2, PT, R2.reuse, R196, P2 ;  /* 0x000000c40200720c */ /* 0x040fe40001741670 */
[----:B------:R-:W-:Y:S01]  /*87f0*/  ISETP.LT.OR P0, PT, R2, R195, P1 ;  /* 0x000000c30200720c */ /* 0x000fe20000f01670 */
[----:B------:R-:W-:Y:S01]  /*8800*/  VIADD R2, R0, 0x11 ;  /* 0x0000001100027836 */ /* 0x000fe20000000000 */
[----:B------:R-:W-:Y:S01]  /*8810*/  FSEL R56, R222, -INF , !P4 ;  /* 0xff800000de387808 */ /* 0x000fe20006000000 */
[----:B------:R-:W2:Y:S01]  /*8820*/  MUFU.TANH R146, R28 ;  /* 0x0000001c00927308 */ /* 0x000ea20000002400 */
[----:B-1----:R-:W1:Y:S01]  /*8830*/  LDSM.16.M88.4 R4, [R185+0x1800] ;  /* 0x00180000b904783b */ /* 0x002e620000000200 */
[----:B------:R-:W-:Y:S01]  /*8840*/  ISETP.NE.AND P3, PT, R3, RZ, PT ;  /* 0x000000ff0300720c */ /* 0x000fe20003f65270 */
[----:B------:R-:W-:-:S04]  /*8850*/  DEPBAR.LE SB0, 0x0 ;  /* 0x000080000000791a */ /* 0x000fc80000000000 */
[----:B------:R-:W-:Y:S02]  /*8860*/  ISETP.GE.AND P4, PT, R2, R202, PT ;  /* 0x000000ca0200720c */ /* 0x000fe40003f86270 */
[----:B------:R-:W-:Y:S02]  /*8870*/  P2R R3, PR, RZ, 0x4 ;  /* 0x00000004ff037803 */ /* 0x000fe40000000000 */
[----:B------:R-:W-:Y:S02]  /*8880*/  FSEL R52, R216, -INF , !P6 ;  /* 0xff800000d8347808 */ /* 0x000fe40007000000 */
[----:B------:R-:W-:Y:S02]  /*8890*/  ISETP.LT.OR P6, PT, R2, R198, P4 ;  /* 0x000000c60200720c */ /* 0x000fe400027c1670 */
[----:B------:R-:W-:Y:S01]  /*88a0*/  ISETP.NE.AND P4, PT, R3, RZ, PT ;  /* 0x000000ff0300720c */ /* 0x000fe20003f85270 */
[----:B------:R-:W-:Y:S01]  /*88b0*/  FMUL.FTZ R3, R38, UR8 ;  /* 0x0000000826037c20 */ /* 0x000fe20008410000 */
[----:B------:R-:W-:-:S02]  /*88c0*/  ISETP.GE.AND P2, PT, R2, R201, PT ;  /* 0x000000c90200720c */ /* 0x000fc40003f46270 */
[C---:B------:R-:W-:Y:S01]  /*88d0*/  ISETP.GE.AND P1, PT, R2.reuse, R199, PT ;  /* 0x000000c70200720c */ /* 0x040fe20003f26270 */
[----:B------:R4:W2:Y:S01]  /*88e0*/  MUFU.TANH R11, R3 ;  /* 0x00000003000b7308 */ /* 0x0008a20000002400 */
[----:B------:R-:W-:Y:S02]  /*88f0*/  FSEL R57, R217, -INF , !P3 ;  /* 0xff800000d9397808 */ /* 0x000fe40005800000 */
[C---:B------:R-:W-:Y:S02]  /*8900*/  ISETP.GE.AND P3, PT, R2.reuse, R200, PT ;  /* 0x000000c80200720c */ /* 0x040fe40003f66270 */
[C---:B------:R-:W-:Y:S02]  /*8910*/  ISETP.LT.OR P2, PT, R2.reuse, R196, P2 ;  /* 0x000000c40200720c */ /* 0x040fe40001741670 */
[----:B------:R-:W-:Y:S02]  /*8920*/  ISETP.LT.OR P1, PT, R2, R195, P1 ;  /* 0x000000c30200720c */ /* 0x000fe40000f21670 */
[----:B------:R-:W-:-:S02]  /*8930*/  FSEL R158, R210, -INF , !P5 ;  /* 0xff800000d29e7808 */ /* 0x000fc40006800000 */
[----:B------:R-:W-:Y:S01]  /*8940*/  ISETP.LT.OR P5, PT, R2, R197, P3 ;  /* 0x000000c50200720c */ /* 0x000fe20001fa1670 */
[C---:B------:R-:W-:Y:S01]  /*8950*/  VIADD R2, R0.reuse, 0x19 ;  /* 0x0000001900027836 */ /* 0x040fe20000000000 */
[----:B------:R-:W-:Y:S02]  /*8960*/  FSEL R39, R151, -INF , !P4 ;  /* 0xff80000097277808 */ /* 0x000fe40006000000 */
[----:B------:R-:W-:Y:S01]  /*8970*/  P2R R9, PR, RZ, 0x4 ;  /* 0x00000004ff097803 */ /* 0x000fe20000000000 */
[----:B----4-:R-:W-:Y:S01]  /*8980*/  VIADD R3, R0, 0x18 ;  /* 0x0000001800037836 */ /* 0x010fe20000000000 */
[----:B------:R-:W-:Y:S02]  /*8990*/  P2R R8, PR, RZ, 0x2 ;  /* 0x00000002ff087803 */ /* 0x000fe40000000000 */
[----:B------:R-:W-:Y:S01]  /*89a0*/  FSEL R38, R220, -INF , !P6 ;  /* 0xff800000dc267808 */ /* 0x000fe20007000000 */
[----:B-1----:R-:W-:Y:S01]  /*89b0*/  HMMA.16816.F32.BF16 R28, R20, R4, R44 ;  /* 0x00000004141c723c */ /* 0x002fe2000004182c */
[----:B------:R-:W-:-:S02]  /*89c0*/  ISETP.GE.AND P4, PT, R3, R202, PT ;  /* 0x000000ca0300720c */ /* 0x000fc40003f86270 */
[C---:B------:R-:W-:Y:S02]  /*89d0*/  ISETP.GE.AND P3, PT, R3.reuse, R200, PT ;  /* 0x000000c80300720c */ /* 0x040fe40003f66270 */
[C---:B------:R-:W-:Y:S01]  /*89e0*/  ISETP.GE.AND P2, PT, R3.reuse, R201, PT ;  /* 0x000000c90300720c */ /* 0x040fe20003f46270 */
[----:B------:R-:W-:Y:S01]  /*89f0*/  HMMA.16816.F32.BF16 R32, R16, R4, R32 ;  /* 0x000000041020723c */ /* 0x000fe20000041820 */
[----:B------:R-:W-:Y:S02]  /*8a00*/  FSEL R151, R214, -INF , !P5 ;  /* 0xff800000d6977808 */ /* 0x000fe40006800000 */
[C---:B------:R-:W-:Y:S02]  /*8a10*/  ISETP.GE.AND P1, PT, R3.reuse, R199, PT ;  /* 0x000000c70300720c */ /* 0x040fe40003f26270 */
[C---:B------:R-:W-:Y:S01]  /*8a20*/  ISETP.LT.OR P6, PT, R3.reuse, R198, P4 ;  /* 0x000000c60300720c */ /* 0x040fe200027c1670 */
[----:B------:R-:W-:Y:S01]  /*8a30*/  HMMA.16816.F32.BF16 R20, R20, R6, R48 ;  /* 0x000000061414723c */ /* 0x000fe20000041830 */
[----:B------:R-:W-:-:S02]  /*8a40*/  ISETP.LT.OR P5, PT, R3, R197, P3 ;  /* 0x000000c50300720c */ /* 0x000fc40001fa1670 */
[----:B------:R-:W-:Y:S01]  /*8a50*/  ISETP.NE.AND P4, PT, R9, RZ, PT ;  /* 0x000000ff0900720c */ /* 0x000fe20003f85270 */
[----:B------:R-:W-:Y:S01]  /*8a60*/  FMUL.FTZ R9, R43, UR8 ;  /* 0x000000082b097c20 */ /* 0x000fe20008410000 */
[----:B------:R-:W-:Y:S01]  /*8a70*/  ISETP.NE.AND P3, PT, R8, RZ, PT ;  /* 0x000000ff0800720c */ /* 0x000fe20003f65270 */
[----:B------:R-:W-:Y:S01]  /*8a80*/  FMUL.FTZ R8, R41, UR8 ;  /* 0x0000000829087c20 */ /* 0x000fe20008410000 */
[----:B------:R-:W-:Y:S01]  /*8a90*/  ISETP.LT.OR P2, PT, R3, R196, P2 ;  /* 0x000000c40300720c */ /* 0x000fe20001741670 */
[----:B------:R-:W-:Y:S01]  /*8aa0*/  HMMA.16816.F32.BF16 R16, R16, R6, R24 ;  /* 0x000000061010723c */ /* 0x000fe20000041818 */
[----:B------:R-:W-:Y:S01]  /*8ab0*/  FSEL R141, R145, -INF , !P0 ;  /* 0xff800000918d7808 */ /* 0x000fe20004000000 */
[----:B------:R1:W-:Y:S01]  /*8ac0*/  MUFU.TANH R13, R8 ;  /* 0x00000008000d7308 */ /* 0x0003e20000002400 */
[----:B------:R-:W-:Y:S01]  /*8ad0*/  ISETP.LT.OR P0, PT, R3, R195, P1 ;  /* 0x000000c30300720c */ /* 0x000fe20000f01670 */
[----:B------:R-:W-:Y:S01]  /*8ae0*/  FMUL.FTZ R4, R28, UR8 ;  /* 0x000000081c047c20 */ /* 0x000fe20008410000 */
[----:B------:R-:W-:Y:S01]  /*8af0*/  P2R R3, PR, RZ, 0x4 ;  /* 0x00000004ff037803 */ /* 0x000fe20000000000 */
[----:B------:R-:W-:Y:S01]  /*8b00*/  FMUL.FTZ R5, R29, UR8 ;  /* 0x000000081d057c20 */ /* 0x000fe20008410000 */
[----:B------:R-:W-:Y:S01]  /*8b10*/  FSEL R140, R174, -INF , !P3 ;  /* 0xff800000ae8c7808 */ /* 0x000fe20005800000 */
[----:B------:R-:W-:Y:S01]  /*8b20*/  FMUL.FTZ R31, R31, UR8 ;  /* 0x000000081f1f7c20 */ /* 0x000fe20008410000 */
[C---:B------:R-:W-:Y:S01]  /*8b30*/  ISETP.GE.AND P3, PT, R2.reuse, R200, PT ;  /* 0x000000c80200720c */ /* 0x040fe20003f66270 */
[----:B------:R4:W-:Y:S01]  /*8b40*/  MUFU.TANH R145, R10 ;  /* 0x0000000a00917308 */ /* 0x0009e20000002400 */
[----:B------:R-:W-:Y:S01]  /*8b50*/  ISETP.GE.AND P2, PT, R2, R201, PT ;  /* 0x000000c90200720c */ /* 0x000fe20003f46270 */
[----:B------:R-:W-:Y:S01]  /*8b60*/  FMUL.FTZ R32, R32, UR8 ;  /* 0x0000000820207c20 */ /* 0x000fe20008410000 */
[----:B------:R-:W-:Y:S01]  /*8b70*/  ISETP.GE.AND P1, PT, R2, R199, PT ;  /* 0x000000c70200720c */ /* 0x000fe20003f26270 */
[----:B------:R-:W-:Y:S01]  /*8b80*/  FMUL.FTZ R34, R34, UR8 ;  /* 0x0000000822227c20 */ /* 0x000fe20008410000 */
[----:B------:R-:W-:Y:S01]  /*8b90*/  FSEL R37, R173, -INF , !P6 ;  /* 0xff800000ad257808 */ /* 0x000fe20007000000 */
[----:B------:R-:W-:Y:S01]  /*8ba0*/  FMUL.FTZ R20, R20, UR8 ;  /* 0x0000000814147c20 */ /* 0x000fe20008410000 */
[----:B------:R-:W-:Y:S01]  /*8bb0*/  FSEL R150, R150, -INF , !P5 ;  /* 0xff80000096967808 */ /* 0x000fe20006800000 */
[----:B------:R-:W-:Y:S01]  /*8bc0*/  MUFU.TANH R14, R5 ;  /* 0x00000005000e7308 */ /* 0x000fe20000002400 */
[----:B-1----:R-:W-:Y:S01]  /*8bd0*/  FMUL.FTZ R8, R42, UR8 ;  /* 0x000000082a087c20 */ /* 0x002fe20008410000 */
[C---:B------:R-:W-:Y:S01]  /*8be0*/  ISETP.LT.OR P5, PT, R2.reuse, R197, P3 ;  /* 0x000000c50200720c */ /* 0x040fe20001fa1670 */
[----:B------:R-:W-:Y:S01]  /*8bf0*/  FMUL.FTZ R33, R33, UR8 ;  /* 0x0000000821217c20 */ /* 0x000fe20008410000 */
[C---:B------:R-:W-:Y:S01]  /*8c00*/  ISETP.LT.OR P2, PT, R2.reuse, R196, P2 ;  /* 0x000000c40200720c */ /* 0x040fe20001741670 */
[----:B------:R-:W-:Y:S01]  /*8c10*/  FMUL.FTZ R35, R35, UR8 ;  /* 0x0000000823237c20 */ /* 0x000fe20008410000 */
[----:B------:R-:W-:Y:S01]  /*8c20*/  ISETP.LT.OR P1, PT, R2, R195, P1 ;  /* 0x000000c30200720c */ /* 0x000fe20000f21670 */
[----:B------:R-:W-:Y:S01]  /*8c30*/  FMUL.FTZ R16, R16, UR8 ;  /* 0x0000000810107c20 */ /* 0x000fe20008410000 */
[----:B------:R-:W-:Y:S01]  /*8c40*/  FSEL R67, R147, -INF , !P0 ;  /* 0xff80000093437808 */ /* 0x000fe20004000000 */
[----:B----4-:R-:W-:Y:S01]  /*8c50*/  FMUL.FTZ R10, R40, UR8 ;  /* 0x00000008280a7c20 */ /* 0x010fe20008410000 */
[----:B------:R-:W-:Y:S01]  /*8c60*/  FSEL R40, R204, -INF , !P4 ;  /* 0xff800000cc287808 */ /* 0x000fe20006000000 */
[----:B------:R-:W-:Y:S01]  /*8c70*/  MUFU.TANH R9, R9 ;  /* 0x0000000900097308 */ /* 0x000fe20000002400 */
[----:B------:R-:W-:Y:S01]  /*8c80*/  ISETP.GE.AND P4, PT, R2, R202, PT ;  /* 0x000000ca0200720c */ /* 0x000fe20003f86270 */
[----:B------:R-:W-:Y:S01]  /*8c90*/  FMUL.FTZ R22, R22, UR8 ;  /* 0x0000000816167c20 */ /* 0x000fe20008410000 */
[----:B------:R-:W-:Y:S01]  /*8ca0*/  FSEL R147, R172, -INF , !P5 ;  /* 0xff800000ac937808 */ /* 0x000fe20006800000 */
[----:B------:R-:W-:Y:S01]  /*8cb0*/  FMUL.FTZ R21, R21, UR8 ;  /* 0x0000000815157c20 */ /* 0x000fe20008410000 */
[----:B------:R-:W-:Y:S01]  /*8cc0*/  ISETP.LT.OR P6, PT, R2, R198, P4 ;  /* 0x000000c60200720c */ /* 0x000fe200027c1670 */
[----:B------:R-:W-:Y:S01]  /*8cd0*/  VIADD R2, R0, 0x20 ;  /* 0x0000002000027836 */ /* 0x000fe20000000000 */
[----:B------:R-:W-:Y:S01]  /*8ce0*/  ISETP.NE.AND P4, PT, R3, RZ, PT ;  /* 0x000000ff0300720c */ /* 0x000fe20003f85270 */
[----:B------:R-:W1:Y:S01]  /*8cf0*/  MUFU.TANH R12, R10 ;  /* 0x0000000a000c7308 */ /* 0x000e620000002400 */
[----:B------:R-:W-:Y:S01]  /*8d00*/  P2R R3, PR, RZ, 0x2 ;  /* 0x00000002ff037803 */ /* 0x000fe20000000000 */
[----:B------:R-:W-:Y:S01]  /*8d10*/  FMUL.FTZ R23, R23, UR8 ;  /* 0x0000000817177c20 */ /* 0x000fe20008410000 */
[----:B------:R-:W-:-:S02]  /*8d20*/  FSEL R65, R157, -INF , !P4 ;  /* 0xff8000009d417808 */ /* 0x000fc40006000000 */
[C---:B------:R-:W-:Y:S02]  /*8d30*/  ISETP.GE.AND P4, PT, R2.reuse, R202, PT ;  /* 0x000000ca0200720c */ /* 0x040fe40003f86270 */
[C---:B------:R-:W-:Y:S01]  /*8d40*/  ISETP.GE.AND P3, PT, R2.reuse, R200, PT ;  /* 0x000000c80200720c */ /* 0x040fe20003f66270 */
[----:B------:R4:W1:Y:S01]  /*8d50*/  MUFU.TANH R10, R8 ;  /* 0x00000008000a7308 */ /* 0x0008620000002400 */
[C---:B------:R-:W-:Y:S02]  /*8d60*/  ISETP.GE.AND P1, PT, R2.reuse, R199, PT ;  /* 0x000000c70200720c */ /* 0x040fe40003f26270 */
[----:B------:R-:W-:Y:S02]  /*8d70*/  FSEL R36, R175, -INF , !P6 ;  /* 0xff800000af247808 */ /* 0x000fe40007000000 */
[C---:B------:R-:W-:Y:S02]  /*8d80*/  ISETP.LT.OR P6, PT, R2.reuse, R198, P4 ;  /* 0x000000c60200720c */ /* 0x040fe400027c1670 */
[C---:B------:R-:W-:Y:S01]  /*8d90*/  ISETP.LT.OR P5, PT, R2.reuse, R197, P3 ;  /* 0x000000c50200720c */ /* 0x040fe20001fa1670 */
[----:B------:R-:W-:Y:S01]  /*8da0*/  MUFU.TANH R6, R20 ;  /* 0x0000001400067308 */ /* 0x000fe20000002400 */
[----:B------:R-:W-:-:S02]  /*8db0*/  ISETP.LT.OR P0, PT, R2, R195, P1 ;  /* 0x000000c30200720c */ /* 0x000fc40000f01670 */
[----:B------:R-:W-:Y:S02]  /*8dc0*/  ISETP.NE.AND P3, PT, R3, RZ, PT ;  /* 0x000000ff0300720c */ /* 0x000fe40003f65270 */
[----:B------:R-:W-:Y:S02]  /*8dd0*/  FSEL R166, R149, -INF , !P5 ;  /* 0xff80000095a67808 */ /* 0x000fe40006800000 */
[----:B------:R-:W-:Y:S01]  /*8de0*/  FSEL R66, R155, -INF , !P3 ;  /* 0xff8000009b427808 */ /* 0x000fe20005800000 */
[----:B------:R-:W-:Y:S01]  /*8df0*/  MUFU.TANH R32, R32 ;  /* 0x0000002000207308 */ /* 0x000fe20000002400 */
[----:B----4-:R-:W-:Y:S02]  /*8e00*/  P2R R8, PR, RZ, 0x4 ;  /* 0x00000004ff087803 */ /* 0x010fe40000000000 */
[----:B------:R-:W-:Y:S02]  /*8e10*/  ISETP.GE.AND P2, PT, R2, R201, PT ;  /* 0x000000c90200720c */ /* 0x000fe40003f46270 */
[----:B------:R-:W-:-:S02]  /*8e20*/  ISETP.NE.AND P4, PT, R8, RZ, PT ;  /* 0x000000ff0800720c */ /* 0x000fc40003f85270 */
[----:B------:R-:W-:Y:S01]  /*8e30*/  ISETP.LT.OR P2, PT, R2, R196, P2 ;  /* 0x000000c40200720c */ /* 0x000fe20001741670 */
[----:B------:R-:W-:Y:S01]  /*8e40*/  VIADD R2, R0, 0x21 ;  /* 0x0000002100027836 */ /* 0x000fe20000000000 */
[----:B------:R-:W-:Y:S01]  /*8e50*/  FSEL R64, R159, -INF , !P4 ;  /* 0xff8000009f407808 */ /* 0x000fe20006000000 */
[----:B------:R4:W1:Y:S01]  /*8e60*/  MUFU.TANH R8, R4 ;  /* 0x0000000400087308 */ /* 0x0008620000002400 */
[----:B------:R-:W-:Y:S02]  /*8e70*/  P2R R3, PR, RZ, 0x4 ;  /* 0x00000004ff037803 */ /* 0x000fe40000000000 */
[C---:B------:R-:W-:Y:S02]  /*8e80*/  ISETP.GE.AND P4, PT, R2.reuse, R202, PT ;  /* 0x000000ca0200720c */ /* 0x040fe40003f86270 */
[C---:B------:R-:W-:Y:S02]  /*8e90*/  ISETP.GE.AND P3, PT, R2.reuse, R200, PT ;  /* 0x000000c80200720c */ /* 0x040fe40003f66270 */
[C---:B------:R-:W-:Y:S01]  /*8ea0*/  ISETP.GE.AND P2, PT, R2.reuse, R201, PT ;  /* 0x000000c90200720c */ /* 0x040fe20003f46270 */
[----:B------:R-:W-:Y:S01]  /*8eb0*/  MUFU.TANH R31, R31 ;  /* 0x0000001f001f7308 */ /* 0x000fe20000002400 */
[----:B------:R-:W-:-:S02]  /*8ec0*/  ISETP.GE.AND P1, PT, R2, R199, PT ;  /* 0x000000c70200720c */ /* 0x000fc40003f26270 */
[C---:B------:R-:W-:Y:S02]  /*8ed0*/  ISETP.LT.OR P5, PT, R2.reuse, R197, P3 ;  /* 0x000000c50200720c */ /* 0x040fe40001fa1670 */
[C---:B------:R-:W-:Y:S02]  /*8ee0*/  ISETP.LT.OR P2, PT, R2.reuse, R196, P2 ;  /* 0x000000c40200720c */ /* 0x040fe40001741670 */
[----:B------:R-:W-:Y:S01]  /*8ef0*/  ISETP.LT.OR P1, PT, R2, R195, P1 ;  /* 0x000000c30200720c */ /* 0x000fe20000f21670 */
[----:B------:R-:W-:Y:S01]  /*8f00*/  MUFU.TANH R34, R34 ;  /* 0x0000002200227308 */ /* 0x000fe20000002400 */
[----:B----4-:R-:W-:Y:S01]  /*8f10*/  FMUL.FTZ R4, R30, UR8 ;  /* 0x000000081e047c20 */ /* 0x010fe20008410000 */
[----:B---3--:R-:W-:Y:S02]  /*8f20*/  FSEL R30, R154, -INF , !P6 ;  /* 0xff8000009a1e7808 */ /* 0x008fe40007000000 */
[----:B------:R-:W-:Y:S01]  /*8f30*/  ISETP.LT.OR P6, PT, R2, R198, P4 ;  /* 0x000000c60200720c */ /* 0x000fe200027c1670 */
[----:B------:R-:W-:Y:S01]  /*8f40*/  VIADD R2, R0, 0x28 ;  /* 0x0000002800027836 */ /* 0x000fe20000000000 */
[----:B------:R-:W-:-:S02]  /*8f50*/  ISETP.NE.AND P4, PT, R3, RZ, PT ;  /* 0x000000ff0300720c */ /* 0x000fc40003f85270 */
[----:B------:R3:W4:Y:S01]  /*8f60*/  MUFU.TANH R5, R4 ;  /* 0x0000000400057308 */ /* 0x0007220000002400 */
[----:B------:R-:W-:Y:S02]  /*8f70*/  P2R R3, PR, RZ, 0x2 ;  /* 0x00000002ff037803 */ /* 0x000fe40000000000 */
[----:B-----5:R-:W-:Y:S02]  /*8f80*/  FSEL R143, R143, -INF , !P4 ;  /* 0xff8000008f8f7808 */ /* 0x020fe40006000000 */
[C---:B------:R-:W-:Y:S02]  /*8f90*/  ISETP.GE.AND P4, PT, R2.reuse, R202, PT ;  /* 0x000000ca0200720c */ /* 0x040fe40003f86270 */
[C---:B------:R-:W-:Y:S01]  /*8fa0*/  ISETP.GE.AND P3, PT, R2.reuse, R200, PT ;  /* 0x000000c80200720c */ /* 0x040fe20003f66270 */
[----:B------:R-:W5:Y:S01]  /*8fb0*/  MUFU.TANH R16, R16 ;  /* 0x0000001000107308 */ /* 0x000f620000002400 */
[----:B------:R-:W-:Y:S02]  /*8fc0*/  ISETP.GE.AND P1, PT, R2, R199, PT ;  /* 0x000000c70200720c */ /* 0x000fe40003f26270 */
[----:B------:R-:W-:-:S02]  /*8fd0*/  FSEL R149, R142, -INF , !P0 ;  /* 0xff8000008e957808 */ /* 0x000fc40004000000 */
[----:B------:R-:W-:Y:S02]  /*8fe0*/  FSEL R29, R156, -INF , !P6 ;  /* 0xff8000009c1d7808 */ /* 0x000fe40007000000 */
[----:B------:R-:W-:Y:S01]  /*8ff0*/  FSEL R163, R163, -INF , !P5 ;  /* 0xff800000a3a37808 */ /* 0x000fe20006800000 */
[----:B------:R-:W5:Y:S01]  /*9000*/  MUFU.TANH R33, R33 ;  /* 0x0000002100217308 */ /* 0x000f620000002400 */
[----:B---3--:R-:W-:Y:S02]  /*9010*/  P2R R4, PR, RZ, 0x4 ;  /* 0x00000004ff047803 */ /* 0x008fe40000000000 */
[C---:B------:R-:W-:Y:S02]  /*9020*/  ISETP.GE.AND P2, PT, R2.reuse, R201, PT ;  /* 0x000000c90200720c */ /* 0x040fe40003f46270 */
[C---:B------:R-:W-:Y:S02]  /*9030*/  ISETP.LT.OR P6, PT, R2.reuse, R198, P4 ;  /* 0x000000c60200720c */ /* 0x040fe400027c1670 */
[C---:B------:R-:W-:Y:S01]  /*9040*/  ISETP.LT.OR P5, PT, R2.reuse, R197, P3 ;  /* 0x000000c50200720c */ /* 0x040fe20001fa1670 */
[----:B------:R-:W3:Y:S01]  /*9050*/  MUFU.TANH R35, R35 ;  /* 0x0000002300237308 */ /* 0x000ee20000002400 */
[----:B------:R-:W-:-:S02]  /*9060*/  ISETP.LT.OR P2, PT, R2, R196, P2 ;  /* 0x000000c40200720c */ /* 0x000fc40001741670 */
[----:B------:R-:W-:Y:S01]  /*9070*/  ISETP.LT.OR P0, PT, R2, R195, P1 ;  /* 0x000000c30200720c */ /* 0x000fe20000f01670 */
[----:B------:R-:W-:Y:S01]  /*9080*/  VIADD R2, R0, 0x29 ;  /* 0x0000002900027836 */ /* 0x000fe20000000000 */
[----:B------:R-:W-:Y:S02]  /*9090*/  ISETP.NE.AND P4, PT, R4, RZ, PT ;  /* 0x000000ff0400720c */ /* 0x000fe40003f85270 */
[----:B------:R-:W-:Y:S01]  /*90a0*/  ISETP.NE.AND P3, PT, R3, RZ, PT ;  /* 0x000000ff0300720c */ /* 0x000fe20003f65270 */
[----:B------:R-:W3:Y:S01]  /*90b0*/  MUFU.TANH R22, R22 ;  /* 0x0000001600167308 */ /* 0x000ee20000002400 */
[----:B------:R-:W-:Y:S02]  /*90c0*/  P2R R3, PR, RZ, 0x4 ;  /* 0x00000004ff037803 */ /* 0x000fe40000000000 */
[----:B------:R-:W-:Y:S02]  /*90d0*/  FSEL R142, R153, -INF , !P4 ;  /* 0xff800000998e7808 */ /* 0x000fe40006000000 */
[----:B------:R-:W-:-:S02]  /*90e0*/  FSEL R148, R148, -INF , !P3 ;  /* 0xff80000094947808 */ /* 0x000fc40005800000 */
[C---:B------:R-:W-:Y:S01]  /*90f0*/  ISETP.GE.AND P4, PT, R2.reuse, R202, PT ;  /* 0x000000ca0200720c */ /* 0x040fe20003f86270 */
[----:B------:R-:W-:Y:S01]  /*9100*/  MUFU.TANH R21, R21 ;  /* 0x0000001500157308 */ /* 0x000fe20000002400 */
[----:B------:R-:W-:Y:S01]  /*9110*/  BAR.SYNC.DEFER_BLOCKING 0x0 ;  /* 0x0000000000007b1d */ /* 0x000fe20000010000 */
[C---:B------:R-:W-:Y:S02]  /*9120*/  ISETP.GE.AND P3, PT, R2.reuse, R200, PT ;  /* 0x000000c80200720c */ /* 0x040fe40003f66270 */
[C---:B------:R-:W-:Y:S02]  /*9130*/  ISETP.GE.AND P2, PT, R2.reuse, R201, PT ;  /* 0x000000c90200720c */ /* 0x040fe40003f46270 */
[----:B------:R-:W-:Y:S02]  /*9140*/  ISETP.GE.AND P1, PT, R2, R199, PT ;  /* 0x000000c70200720c */ /* 0x000fe40003f26270 */
[----:B--2---:R-:W-:Y:S01]  /*9150*/  FSEL R28, R146, -INF , !P6 ;  /* 0xff800000921c7808 */ /* 0x004fe20007000000 */
[----:B------:R-:W-:Y:S01]  /*9160*/  MUFU.TANH R23, R23 ;  /* 0x0000001700177308 */ /* 0x000fe20000002400 */
[----:B------:R-:W-:-:S02]  /*9170*/  FSEL R164, R11, -INF , !P5 ;  /* 0xff8000000ba47808 */ /* 0x000fc40006800000 */
[C---:B------:R-:W-:Y:S02]  /*9180*/  ISETP.LT.OR P6, PT, R2.reuse, R198, P4 ;  /* 0x000000c60200720c */ /* 0x040fe400027c1670 */
[C---:B------:R-:W-:Y:S02]  /*9190*/  ISETP.LT.OR P5, PT, R2.reuse, R197, P3 ;  /* 0x000000c50200720c */ /* 0x040fe40001fa1670 */
[C---:B------:R-:W-:Y:S02]  /*91a0*/  ISETP.LT.OR P2, PT, R2.reuse, R196, P2 ;  /* 0x000000c40200720c */ /* 0x040fe40001741670 */
[----:B------:R-:W-:Y:S01]  /*91b0*/  ISETP.LT.OR P1, PT, R2, R195, P1 ;  /* 0x000000c30200720c */ /* 0x000fe20000f21670 */
[----:B------:R-:W-:Y:S01]  /*91c0*/  VIADD R2, R0, 0x30 ;  /* 0x0000003000027836 */ /* 0x000fe20000000000 */
[----:B------:R-:W-:Y:S02]  /*91d0*/  ISETP.NE.AND P4, PT, R3, RZ, PT ;  /* 0x000000ff0300720c */ /* 0x000fe40003f85270 */
[----:B------:R-:W-:-:S02]  /*91e0*/  P2R R4, PR, RZ, 0x4 ;  /* 0x00000004ff047803 */ /* 0x000fc40000000000 */
[----:B------:R-:W-:Y:S02]  /*91f0*/  P2R R3, PR, RZ, 0x2 ;  /* 0x00000002ff037803 */ /* 0x000fe40000000000 */
[----:B-1----:R-:W-:Y:S02]  /*9200*/  FSEL R51, R12, -INF , !P4 ;  /* 0xff8000000c337808 */ /* 0x002fe40006000000 */
[C---:B------:R-:W-:Y:S02]  /*9210*/  ISETP.GE.AND P4, PT, R2.reuse, R202, PT ;  /* 0x000000ca0200720c */ /* 0x040fe40003f86270 */
[C---:B------:R-:W-:Y:S02]  /*9220*/  ISETP.GE.AND P3, PT, R2.reuse, R200, PT ;  /* 0x000000c80200720c */ /* 0x040fe40003f66270 */
[C---:B------:R-:W-:Y:S02]  /*9230*/  ISETP.GE.AND P2, PT, R2.reuse, R201, PT ;  /* 0x000000c90200720c */ /* 0x040fe40003f46270 */
[----:B------:R-:W-:-:S02]  /*9240*/  ISETP.GE.AND P1, PT, R2, R199, PT ;  /* 0x000000c70200720c */ /* 0x000fc40003f26270 */
[----:B------:R-:W-:Y:S02]  /*9250*/  FSEL R146, R10, -INF , !P0 ;  /* 0xff8000000a927808 */ /* 0x000fe40004000000 */
        /* <DEDUP_REMOVED lines=8> */
[----:B------:R-:W-:Y:S02]  /*92e0*/  ISETP.NE.AND P3, PT, R3, RZ, PT ;  /* 0x000000ff0300720c */ /* 0x000fe40003f65270 */
[----:B------:R-:W-:Y:S02]  /*92f0*/  P2R R3, PR, RZ, 0x4 ;  /* 0x00000004ff037803 */ /* 0x000fe40000000000 */
[----:B------:R-:W-:Y:S02]  /*9300*/  FSEL R50, R13, -INF , !P4 ;  /* 0xff8000000d327808 */ /* 0x000fe40006000000 */
[----:B------:R-:W-:-:S02]  /*9310*/  FSEL R145, R9, -INF , !P3 ;  /* 0xff80000009917808 */ /* 0x000fc40005800000 */
[C---:B------:R-:W-:Y:S02]  /*9320*/  ISETP.GE.AND P4, PT, R2.reuse, R202, PT ;  /* 0x000000ca0200720c */ /* 0x040fe40003f86270 */
[C---:B------:R-:W-:Y:S02]  /*9330*/  ISETP.GE.AND P3, PT, R2.reuse, R200, PT ;  /* 0x000000c80200720c */ /* 0x040fe40003f66270 */
[C---:B------:R-:W-:Y:S02]  /*9340*/  ISETP.GE.AND P2, PT, R2.reuse, R201, PT ;  /* 0x000000c90200720c */ /* 0x040fe40003f46270 */
[----:B------:R-:W-:Y:S02]  /*9350*/  ISETP.GE.AND P1, PT, R2, R199, PT ;  /* 0x000000c70200720c */ /* 0x000fe40003f26270 */
[----:B------:R-:W-:Y:S02]  /*9360*/  FSEL R15, R8, -INF , !P6 ;  /* 0xff800000080f7808 */ /* 0x000fe40007000000 */
[----:B----4-:R-:W-:Y:S01]  /*9370*/  FSEL R159, R5, -INF , !P5 ;  /* 0xff800000059f7808 */ /* 0x010fe20006800000 */
[----:B------:R-:W-:Y:S01]  /*9380*/  FMUL.FTZ R5, R17, UR8 ;  /* 0x0000000811057c20 */ /* 0x000fe20008410000 */
[----:B------:R-:W-:-:S02]  /*9390*/  ISETP.LT.OR P6, PT, R2, R198, P4 ;  /* 0x000000c60200720c */ /* 0x000fc400027c1670 */
[C---:B------:R-:W-:Y:S02]  /*93a0*/  ISETP.LT.OR P5, PT, R2.reuse, R197, P3 ;  /* 0x000000c50200720c */ /* 0x040fe40001fa1670 */
[C---:B------:R-:W-:Y:S01]  /*93b0*/  ISETP.LT.OR P2, PT, R2.reuse, R196, P2 ;  /* 0x000000c40200720c */ /* 0x040fe20001741670 */
[----:B------:R-:W-:Y:S01]  /*93c0*/  MUFU.TANH R5, R5 ;  /* 0x0000000500057308 */ /* 0x000fe20000002400 */
[----:B------:R-:W-:Y:S01]  /*93d0*/  ISETP.LT.OR P1, PT, R2, R195, P1 ;  /* 0x000000c30200720c */ /* 0x000fe20000f21670 */
[C---:B------:R-:W-:Y:S01]  /*93e0*/  VIADD R2, R0.reuse, 0x38 ;  /* 0x0000003800027836 */ /* 0x040fe20000000000 */
[----:B------:R-:W-:Y:S01]  /*93f0*/  ISETP.NE.AND P4, PT, R3, RZ, PT ;  /* 0x000000ff0300720c */ /* 0x000fe20003f85270 */
[----:B------:R-:W-:Y:S01]  /*9400*/  VIADD R0, R0, 0x39 ;  /* 0x0000003900007836 */ /* 0x000fe20000000000 */
[----:B------:R-:W-:Y:S02]  /*9410*/  P2R R4, PR, RZ, 0x4 ;  /* 0x00000004ff047803 */ /* 0x000fe40000000000 */
[----:B------:R-:W-:-:S02]  /*9420*/  FSEL R161, R32, -INF , !P4 ;  /* 0xff80000020a17808 */ /* 0x000fc40006000000 */
[C---:B------:R-:W-:Y:S02]  /*9430*/  ISETP.GE.AND P2, PT, R2.reuse, R201, PT ;  /* 0x000000c90200720c */ /* 0x040fe40003f46270 */
[----:B------:R-:W-:Y:S02]  /*9440*/  P2R R3, PR, RZ, 0x2 ;  /* 0x00000002ff037803 */ /* 0x000fe40000000000 */
[C---:B------:R-:W-:Y:S02]  /*9450*/  ISETP.GE.AND P4, PT, R2.reuse, R202, PT ;  /* 0x000000ca0200720c */ /* 0x040fe40003f86270 */
[C---:B------:R-:W-:Y:S02]  /*9460*/  ISETP.GE.AND P3, PT, R2.reuse, R200, PT ;  /* 0x000000c80200720c */ /* 0x040fe40003f66270 */
[----:B------:R-:W-:Y:S02]  /*9470*/  ISETP.GE.AND P1, PT, R2, R199, PT ;  /* 0x000000c70200720c */ /* 0x000fe40003f26270 */
[----:B------:R-:W-:-:S02]  /*9480*/  FSEL R14, R14, -INF , !P6 ;  /* 0xff8000000e0e7808 */ /* 0x000fc40007000000 */
[----:B------:R-:W-:Y:S02]  /*9490*/  FSEL R156, R31, -INF , !P5 ;  /* 0xff8000001f9c7808 */ /* 0x000fe40006800000 */
[----:B------:R-:W-:Y:S02]  /*94a0*/  ISETP.LT.OR P6, PT, R2, R196, P2 ;  /* 0x000000c40200720c */ /* 0x000fe400017c1670 */
[----:B------:R-:W-:Y:S02]  /*94b0*/  FSEL R169, R34, -INF , !P0 ;  /* 0xff80000022a97808 */ /* 0x000fe40004000000 */
[----:B------:R-:W-:Y:S02]  /*94c0*/  ISETP.LT.OR P5, PT, R2, R198, P4 ;  /* 0x000000c60200720c */ /* 0x000fe400027a1670 */
[----:B------:R-:W-:Y:S01]  /*94d0*/  ISETP.NE.AND P2, PT, R3, RZ, PT ;  /* 0x000000ff0300720c */ /* 0x000fe20003f45270 */
[----:B------:R-:W-:Y:S01]  /*94e0*/  FMUL.FTZ R3, R18, UR8 ;  /* 0x0000000812037c20 */ /* 0x000fe20008410000 */
[----:B------:R-:W-:-:S02]  /*94f0*/  ISETP.LT.OR P4, PT, R2, R197, P3 ;  /* 0x000000c50200720c */ /* 0x000fc40001f81670 */
[----:B------:R-:W-:Y:S01]  /*9500*/  ISETP.LT.OR P0, PT, R2, R195, P1 ;  /* 0x000000c30200720c */ /* 0x000fe20000f01670 */
[----:B------:R-:W-:Y:S01]  /*9510*/  FMUL.FTZ R2, R19, UR8 ;  /* 0x0000000813027c20 */ /* 0x000fe20008410000 */
[----:B------:R-:W-:Y:S01]  /*9520*/  ISETP.NE.AND P3, PT, R4, RZ, PT ;  /* 0x000000ff0400720c */ /* 0x000fe20003f65270 */
[----:B------:R-:W1:Y:S01]  /*9530*/  MUFU.TANH R3, R3 ;  /* 0x0000000300037308 */ /* 0x000e620000002400 */
[----:B-----5:R-:W-:Y:S02]  /*9540*/  FSEL R152, R16, -INF , !P6 ;  /* 0xff80000010987808 */ /* 0x020fe40007000000 */
[----:B------:R-:W-:Y:S02]  /*9550*/  ISETP.GT.AND P6, PT, R205, R252, PT ;  /* 0x000000fccd00720c */ /* 0x000fe40003fc4270 */
[----:B------:R-:W-:Y:S02]  /*9560*/  FSEL R157, R33, -INF , !P3 ;  /* 0xff800000219d7808 */ /* 0x000fe40005800000 */
[----:B------:R-:W-:Y:S01]  /*9570*/  ISETP.GE.AND P3, PT, R0, R202, PT ;  /* 0x000000ca0000720c */ /* 0x000fe20003f66270 */
[----:B------:R-:W2:Y:S01]  /*9580*/  MUFU.TANH R2, R2 ;  /* 0x0000000200027308 */ /* 0x000ea20000002400 */
[----:B---3--:R-:W-:-:S02]  /*9590*/  FSEL R165, R35, -INF , !P2 ;  /* 0xff80000023a57808 */ /* 0x008fc40005000000 */
[C---:B------:R-:W-:Y:S02]  /*95a0*/  ISETP.GE.AND P2, PT, R0.reuse, R200, PT ;  /* 0x000000c80000720c */ /* 0x040fe40003f46270 */
[----:B------:R-:W-:Y:S02]  /*95b0*/  ISETP.GE.AND P1, PT, R0, R201, PT ;  /* 0x000000c90000720c */ /* 0x000fe40003f26270 */
[----:B------:R-:W-:Y:S02]  /*95c0*/  FSEL R171, R22, -INF , !P4 ;  /* 0xff80000016ab7808 */ /* 0x000fe40006000000 */
[----:B------:R-:W-:Y:S02]  /*95d0*/  FSEL R32, R6, -INF , !P5 ;  /* 0xff80000006207808 */ /* 0x000fe40006800000 */
[C---:B------:R-:W-:Y:S02]  /*95e0*/  ISETP.GE.AND P4, PT, R0.reuse, R199, PT ;  /* 0x000000c70000720c */ /* 0x040fe40003f86270 */
[----:B------:R-:W-:-:S02]  /*95f0*/  ISETP.LT.OR P5, PT, R0, R198, P3 ;  /* 0x000000c60000720c */ /* 0x000fc40001fa1670 */
[C---:B------:R-:W-:Y:S02]  /*9600*/  ISETP.LT.OR P3, PT, R0.reuse, R197, P2 ;  /* 0x000000c50000720c */ /* 0x040fe40001761670 */
[C---:B------:R-:W-:Y:S02]  /*9610*/  ISETP.LT.OR P2, PT, R0.reuse, R196, P1 ;  /* 0x000000c40000720c */ /* 0x040fe40000f41670 */
[----:B------:R-:W-:Y:S02]  /*9620*/  ISETP.LT.OR P1, PT, R0, R195, P4 ;  /* 0x000000c30000720c */ /* 0x000fe40002721670 */
[----:B-1----:R-:W-:Y:S02]  /*9630*/  FSEL R170, R3, -INF , !P0 ;  /* 0xff80000003aa7808 */ /* 0x002fe40004000000 */
[----:B------:R-:W-:Y:S02]  /*9640*/  ISETP.NE.AND P0, PT, R226, RZ, PT ;  /* 0x000000ffe200720c */ /* 0x000fe40003f05270 */
[----:B------:R-:W-:-:S02]  /*9650*/  FSEL R49, R21, -INF , !P5 ;  /* 0xff80000015317808 */ /* 0x000fc40006800000 */
[----:B------:R-:W-:Y:S02]  /*9660*/  FSEL R172, R23, -INF , !P3 ;  /* 0xff80000017ac7808 */ /* 0x000fe40005800000 */
[----:B------:R-:W-:Y:S02]  /*9670*/  FSEL R160, R5, -INF , !P2 ;  /* 0xff80000005a07808 */ /* 0x000fe40005000000 */
[----:B--2---:R-:W-:Y:S01]  /*9680*/  FSEL R168, R2, -INF , !P1 ;  /* 0xff80000002a87808 */ /* 0x004fe20004800000 */
[----:B------:R-:W-:Y:S06]  /*9690*/  @!P6 BRA `(.L_x_2340) ;  /* 0x0000000000cce947 */ /* 0x000fec0003800000 */
[----:B------:R-:W-:Y:S01]  /*96a0*/  VIADD R0, R227, 0xfffffffd ;  /* 0xfffffffde3007836 */ /* 0x000fe20000000000 */
[----:B------:R-:W1:Y:S01]  /*96b0*/  @!P0 LDC.64 R8, c[0x0][0x218] ;  /* 0x00008600ff088b82 */ /* 0x000e620000000a00 */
[----:B------:R2:W-:Y:S01]  /*96c0*/  @P0 STS.128 [R203+0x4000], RZ ;  /* 0x004000ffcb000388 */ /* 0x0005e20000000c00 */
[----:B------:R-:W-:Y:S01]  /*96d0*/  BSSY B0, `(.L_x_2341) ;  /* 0x000002e000007945 */ /* 0x000fe20003800000 */
[----:B------:R-:W-:Y:S01]  /*96e0*/  IMAD.WIDE.U32 R4, R0, R206, RZ ;  /* 0x000000ce00047225 */ /* 0x000fe200078e00ff */
[----:B------:R-:W-:-:S04]  /*96f0*/  SHF.R.S32.HI R2, RZ, 0x1f, R0 ;  /* 0x0000001fff027819 */ /* 0x000fc80000011400 */
[----:B------:R-:W3:Y:S01]  /*9700*/  @!P0 LDC.64 R10, c[0x0][0x218] ;  /* 0x00008600ff0a8b82 */ /* 0x000ee20000000a00 */
[----:B------:R-:W-:-:S04]  /*9710*/  IMAD R2, R2, R206, RZ ;  /* 0x000000ce02027224 */ /* 0x000fc800078e02ff */
[----:B------:R-:W-:Y:S01]  /*9720*/  IMAD R0, R0, R207, R2 ;  /* 0x000000cf00007224 */ /* 0x000fe200078e0202 */
[----:B------:R-:W-:Y:S02]  /*9730*/  LEA R2, P1, R4, R238, 0x6 ;  /* 0x000000ee04027211 */ /* 0x000fe400078230ff */
[----:B------:R-:W4:Y:S01]  /*9740*/  @!P0 LDC.64 R12, c[0x0][0x218] ;  /* 0x00008600ff0c8b82 */ /* 0x000f220000000a00 */
[----:B------:R-:W-:Y:S01]  /*9750*/  IMAD.IADD R3, R5, 0x1, R0 ;  /* 0x0000000105037824 */ /* 0x000fe200078e0200 */
[-C--:B------:R-:W-:Y:S02]  /*9760*/  @!P0 IADD3 R0, P5, R233, R2.reuse, RZ ;  /* 0x00000002e9008210 */ /* 0x080fe40007fbe0ff */
[----:B------:R-:W-:Y:S02]  /*9770*/  @!P0 LEA R5, P4, R206, R2, 0x5 ;  /* 0x00000002ce058211 */ /* 0x000fe400078828ff */
[----:B------:R-:W-:Y:S02]  /*9780*/  LEA.HI.X R3, R4, R235, R3, 0x6, P1 ;  /* 0x000000eb04037211 */ /* 0x000fe400008f3403 */
[----:B-1----:R-:W-:-:S03]  /*9790*/  @!P0 LEA R8, P3, R2, R8, 0x1 ;  /* 0x0000000802088211 */ /* 0x002fc600078608ff */
[--C-:B------:R-:W-:Y:S01]  /*97a0*/  @!P0 IMAD.X R7, R232, 0x1, R3.reuse, P5 ;  /* 0x00000001e8078824 */ /* 0x100fe200028e0603 */
[----:B------:R-:W-:Y:S02]  /*97b0*/  @!P0 LEA.HI.X R9, R2, R9, R3, 0x1, P3 ;  /* 0x0000000902098211 */ /* 0x000fe400018f0c03 */
[----:B---3--:R-:W-:-:S03]  /*97c0*/  @!P0 LEA R6, P2, R0, R10, 0x1 ;  /* 0x0000000a00068211 */ /* 0x008fc600078408ff */
[----:B------:R-:W-:Y:S01]  /*97d0*/  @!PT LDS RZ, [RZ] ;  /* 0x00000000fffff984 */ /* 0x000fe20000000800 */
[----:B------:R-:W-:Y:S01]  /*97e0*/  @!PT LDS RZ, [RZ] ;  /* 0x00000000fffff984 */ /* 0x000fe20000000800 */
[----:B------:R-:W-:Y:S01]  /*97f0*/  @!PT LDS RZ, [RZ] ;  /* 0x00000000fffff984 */ /* 0x000fe20000000800 */
[----:B------:R2:W-:Y:S01]  /*9800*/  @!P0 LDGSTS.E.BYPASS.LTC128B.128 [R203+0x4000], desc[UR10][R8.64] ;  /* 0x0400000008cb8fae */ /* 0x0005e2000b901d4a */
[----:B------:R-:W-:Y:S02]  /*9810*/  @!P0 LEA.HI.X R10, R206, R3, R207, 0x5, P4 ;  /* 0x00000003ce0a8211 */ /* 0x000fe400020f2ccf */
[----:B------:R-:W-:Y:S01]  /*9820*/  @!P0 LEA.HI.X R7, R0, R11, R7, 0x1, P2 ;  /* 0x0000000b00078211 */ /* 0x000fe200010f0c07 */
        /* <DEDUP_REMOVED lines=14> */
[----:B------:R-:W-:Y:S01]  /*9910*/  IMAD R0, R207, 0x30, RZ ;  /* 0x00000030cf007824 */ /* 0x000fe200078e02ff */
[----:B------:R-:W-:Y:S01]  /*9920*/  ULDC.64 UR4, c[0x0][0x218] ;  /* 0x0000860000047ab9 */ /* 0x000fe20000000a00 */
[----:B------:R-:W-:-:S05]  /*9930*/  IMAD.WIDE.U32 R2, R206, 0x30, R2 ;  /* 0x00000030ce027825 */ /* 0x000fca00078e0002 */
[----:B------:R-:W-:Y:S02]  /*9940*/  IADD3 R0, R0, R3, RZ ;  /* 0x0000000300007210 */ /* 0x000fe40007ffe0ff */
[----:B--2---:R-:W-:-:S04]  /*9950*/  LEA R4, P1, R2, UR4, 0x1 ;  /* 0x0000000402047c11 */ /* 0x004fc8000f8208ff */
[----:B------:R-:W-:-:S05]  /*9960*/  LEA.HI.X R5, R2, UR5, R0, 0x1, P1 ;  /* 0x0000000502057c11 */ /* 0x000fca00088f0c00 */
[----:B------:R-:W-:Y:S01]  /*9970*/  @!PT LDS RZ, [RZ] ;  /* 0x00000000fffff984 */ /* 0x000fe20000000800 */
[----:B------:R-:W-:Y:S01]  /*9980*/  @!PT LDS RZ, [RZ] ;  /* 0x00000000fffff984 */ /* 0x000fe20000000800 */
[----:B------:R-:W-:Y:S01]  /*9990*/  @!PT LDS RZ, [RZ] ;  /* 0x00000000fffff984 */ /* 0x000fe20000000800 */
[----:B------:R1:W-:Y:S04]  /*99a0*/  LDGSTS.E.BYPASS.LTC128B.128 [R203+0x5800], desc[UR10][R4.64] ;  /* 0x0580000004cb7fae */ /* 0x0003e8000b901d4a */
.L_x_2342:
[----:B------:R-:W-:Y:S05]  /*99b0*/  BSYNC B0 ;  /* 0x0000000000007941 */ /* 0x000fea0003800000 */
.L_x_2341:
[----:B------:R-:W0:Y:S02]  /*99c0*/  LDGDEPBAR ;  /* 0x00000000000079af */ /* 0x000e240000000000 */
.L_x_2340:
[----:B------:R-:W-:Y:S01]  /*99d0*/  FMNMX.FTZ R0, R73, R55, !PT ;  /* 0x0000003749007209 */ /* 0x000fe20007810000 */
[----:B------:R-:W-:Y:S03]  /*99e0*/  LDSM.16.MT88.4 R16, [R181+0x6000] ;  /* 0x00600000b510783b */ /* 0x000fe60000004200 */
[----:B------:R-:W-:Y:S01]  /*99f0*/  FMNMX.FTZ R0, R60, R0, !PT ;  /* 0x000000003c007209 */ /* 0x000fe20007810000 */
[----:B------:R-:W-:Y:S03]  /*9a00*/  LDSM.16.MT88.4 R24, [R181+0x6800] ;  /* 0x00680000b518783b */ /* 0x000fe60000004200 */
        /* <DEDUP_REMOVED lines=17> */
[----:B-12---:R-:W1:Y:S01]  /*9b20*/  SHFL.BFLY PT, R4, R0, 0x1, 0x1f ;  /* 0x0c201f0000047f89 */ /* 0x006e6200000e0000 */
[----:B------:R-:W-:-:S04]  /*9b30*/  FMNMX.FTZ R2, R69, R2, !PT ;  /* 0x0000000245027209 */ /* 0x000fc80007810000 */
[----:B------:R-:W-:-:S04]  /*9b40*/  FMNMX.FTZ R2, R62, R2, !PT ;  /* 0x000000023e027209 */ /* 0x000fc80007810000 */
[----:B------:R-:W-:-:S04]  /*9b50*/  FMNMX.FTZ R2, R58, R2, !PT ;  /* 0x000000023a027209 */ /* 0x000fc80007810000 */
[----:B------:R-:W-:-:S04]  /*9b60*/  FMNMX.FTZ R2, R158, R2, !PT ;  /* 0x000000029e027209 */ /* 0x000fc80007810000 */
[----:B------:R-:W-:-:S04]  /*9b70*/  FMNMX.FTZ R2, R151, R2, !PT ;  /* 0x0000000297027209 */ /* 0x000fc80007810000 */
[----:B------:R-:W-:Y:S02]  /*9b80*/  FMNMX.FTZ R3, R150, R2, !PT ;  /* 0x0000000296037209 */ /* 0x000fe40007810000 */
[----:B------:R-:W-:Y:S02]  /*9b90*/  FMNMX.FTZ R2, R71, R74, !PT ;  /* 0x0000004a47027209 */ /* 0x000fe40007810000 */
[----:B-1----:R-:W-:Y:S02]  /*9ba0*/  FMNMX.FTZ R167, R0, R4, !PT ;  /* 0x0000000400a77209 */ /* 0x002fe40007810000 */
[----:B------:R-:W-:Y:S02]  /*9bb0*/  FMNMX.FTZ R3, R147, R3, !PT ;  /* 0x0000000393037209 */ /* 0x000fe40007810000 */
[----:B------:R-:W-:Y:S01]  /*9bc0*/  FMNMX.FTZ R2, R63, R2, !PT ;  /* 0x000000023f027209 */ /* 0x000fe20007810000 */
[----:B------:R-:W-:Y:S01]  /*9bd0*/  FMUL.FTZ R0, R167, UR6 ;  /* 0x00000006a7007c20 */ /* 0x000fe20008410000 */
        /* <DEDUP_REMOVED lines=11> */
[----:B------:R1:W-:Y:S03]  /*9c90*/  MUFU.EX2 R249, R4 ;  /* 0x0000000400f97308 */ /* 0x0003e60000000800 */
[----:B------:R-:W-:-:S04]  /*9ca0*/  FMNMX.FTZ R3, R159, R3, !PT ;  /* 0x000000039f037209 */ /* 0x000fc80007810000 */
[----:B------:R-:W-:Y:S01]  /*9cb0*/  FMNMX.FTZ R6, R156, R3, !PT ;  /* 0x000000039c067209 */ /* 0x000fe20007810000 */
[----:B------:R2:W-:Y:S03]  /*9cc0*/  MUFU.EX2 R244, R5 ;  /* 0x0000000500f47308 */ /* 0x0005e60000000800 */
[----:B------:R-:W-:Y:S02]  /*9cd0*/  FMNMX.FTZ R6, R171, R6, !PT ;  /* 0x00000006ab067209 */ /* 0x000fe40007810000 */
[----:B-1----:R-:W-:Y:S02]  /*9ce0*/  FMNMX.FTZ R4, R40, R2, !PT ;  /* 0x0000000228047209 */ /* 0x002fe40007810000 */
[----:B------:R-:W-:Y:S02]  /*9cf0*/  FMNMX.FTZ R2, R70, R144, !PT ;  /* 0x0000009046027209 */ /* 0x000fe40007810000 */
[----:B------:R-:W-:-:S02]  /*9d00*/  FMNMX.FTZ R4, R65, R4, !PT ;  /* 0x0000000441047209 */ /* 0x000fc40007810000 */
[----:B------:R-:W-:Y:S01]  /*9d10*/  FMNMX.FTZ R3, R75, R2, !PT ;  /* 0x000000024b037209 */ /* 0x000fe20007810000 */
[--C-:B------:R-:W-:Y:S01]  /*9d20*/  FFMA.FTZ R2, R54, UR6, -R0.reuse ;  /* 0x0000000636027c23 */ /* 0x100fe20008010800 */
[----:B------:R-:W-:Y:S02]  /*9d30*/  FMNMX.FTZ R4, R64, R4, !PT ;  /* 0x0000000440047209 */ /* 0x000fe40007810000 */
[----:B------:R-:W-:Y:S01]  /*9d40*/  FMNMX.FTZ R7, R61, R3, !PT ;  /* 0x000000033d077209 */ /* 0x000fe20007810000 */
[----:B------:R1:W-:Y:S01]  /*9d50*/  MUFU.EX2 R243, R2 ;  /* 0x0000000200f37308 */ /* 0x0003e20000000800 */
[----:B--2---:R-:W-:Y:S01]  /*9d60*/  FMNMX.FTZ R5, R143, R4, !PT ;  /* 0x000000048f057209 */ /* 0x004fe20007810000 */
[----:B------:R-:W-:Y:S01]  /*9d70*/  FFMA.FTZ R3, R53, UR6, -R0 ;  /* 0x0000000635037c23 */ /* 0x000fe20008010800 */
[----:B------:R-:W-:Y:S02]  /*9d80*/  FMNMX.FTZ R4, R57, R7, !PT ;  /* 0x0000000739047209 */ /* 0x000fe40007810000 */
[----:B------:R-:W-:-:S03]  /*9d90*/  FMNMX.FTZ R5, R142, R5, !PT ;  /* 0x000000058e057209 */ /* 0x000fc60007810000 */
[----:B------:R2:W3:Y:S01]  /*9da0*/  MUFU.EX2 R242, R3 ;  /* 0x0000000300f27308 */ /* 0x0004e20000000800 */
[----:B-1----:R-:W-:-:S05]  /*9db0*/  FMNMX.FTZ R2, R172, R6, !PT ;  /* 0x00000006ac027209 */ /* 0x002fca0007810000 */
[----:B------:R-:W1:Y:S01]  /*9dc0*/  SHFL.BFLY PT, R6, R2, 0x2, 0x1f ;  /* 0x0c401f0002067f89 */ /* 0x000e6200000e0000 */
[----:B--2---:R-:W-:Y:S02]  /*9dd0*/  FMNMX.FTZ R3, R141, R4, !PT ;  /* 0x000000048d037209 */ /* 0x004fe40007810000 */
        /* <DEDUP_REMOVED lines=9> */
[----:B---3--:R-:W-:Y:S02]  /*9e70*/  F2FP.BF16.F32.PACK_AB R10, R242, R243 ;  /* 0x000000f3f20a723e */ /* 0x008fe400000010ff */
[----:B-1----:R-:W-:Y:S01]  /*9e80*/  FMNMX.FTZ R2, R2, R6, !PT ;  /* 0x0000000602027209 */ /* 0x002fe20007810000 */
[----:B--2---:R-:W-:-:S04]  /*9e90*/  FFMA.FTZ R5, R38, UR6, -R0 ;  /* 0x0000000626057c23 */ /* 0x004fc80008010800 */
[----:B------:R-:W1:Y:S01]  /*9ea0*/  SHFL.BFLY PT, R7, R2, 0x1, 0x1f ;  /* 0x0c201f0002077f89 */ /* 0x000e6200000e0000 */
[----:B------:R2:W-:Y:S02]  /*9eb0*/  MUFU.EX2 R240, R5 ;  /* 0x0000000500f07308 */ /* 0x0005e40000000800 */
[----:B--2---:R-:W-:Y:S02]  /*9ec0*/  FMNMX.FTZ R5, R149, R3, !PT ;  /* 0x0000000395057209 */ /* 0x004fe40007810000 */
[----:B------:R-:W-:Y:S01]  /*9ed0*/  FMNMX.FTZ R3, R152, R4, !PT ;  /* 0x0000000498037209 */ /* 0x000fe20007810000 */
[----:B------:R-:W-:Y:S01]  /*9ee0*/  FFMA.FTZ R4, R37, UR6, -R0 ;  /* 0x0000000625047c23 */ /* 0x000fe20008010800 */
[----:B------:R-:W-:Y:S02]  /*9ef0*/  FMNMX.FTZ R5, R148, R5, !PT ;  /* 0x0000000594057209 */ /* 0x000fe40007810000 */
[----:B------:R-:W-:Y:S01]  /*9f00*/  FMNMX.FTZ R3, R160, R3, !PT ;  /* 0x00000003a0037209 */ /* 0x000fe20007810000 */
[----:B------:R2:W-:Y:S01]  /*9f10*/  MUFU.EX2 R238, R4 ;  /* 0x0000000400ee7308 */ /* 0x0005e20000000800 */
[----:B------:R-:W-:-:S02]  /*9f20*/  FMNMX.FTZ R5, R146, R5, !PT ;  /* 0x0000000592057209 */ /* 0x000fc40007810000 */
[----:B-1----:R-:W-:Y:S01]  /*9f30*/  FMNMX.FTZ R155, R2, R7, !PT ;  /* 0x00000007029b7209 */ /* 0x002fe20007810000 */
[----:B------:R-:W1:Y:S01]  /*9f40*/  SHFL.BFLY PT, R6, R3, 0x2, 0x1f ;  /* 0x0c401f0003067f89 */ /* 0x000e6200000e0000 */
[--C-:B------:R-:W-:Y:S02]  /*9f50*/  FFMA.FTZ R2, R20, UR6, -R0.reuse ;  /* 0x0000000614027c23 */ /* 0x100fe40008010800 */
[C---:B------:R-:W-:Y:S01]  /*9f60*/  FSETP.NEU.FTZ.AND P3, PT, R155.reuse, -INF , PT ;  /* 0xff8000009b00780b */ /* 0x040fe20003f7d000 */
[----:B------:R-:W-:Y:S01]  /*9f70*/  FMUL.FTZ R12, R155, UR6 ;  /* 0x000000069b0c7c20 */ /* 0x000fe20008410000 */
[----:B------:R3:W-:Y:S01]  /*9f80*/  MUFU.EX2 R230, R2 ;  /* 0x0000000200e67308 */ /* 0x0007e20000000800 */
[----:B------:R-:W-:Y:S03]  /*9f90*/  LDSM.16.MT88.4 R20, [R184+0x6000] ;  /* 0x00600000b814783b */ /* 0x000fe60000004200 */
[----:B------:R-:W-:Y:S01]  /*9fa0*/  FSEL R12, R12, RZ, P3 ;  /* 0x000000ff0c0c7208 */ /* 0x000fe20001800000 */
[----:B--2---:R-:W-:-:S04]  /*9fb0*/  FFMA.FTZ R4, R36, UR6, -R0 ;  /* 0x0000000624047c23 */ /* 0x004fc80008010800 */
[----:B------:R2:W-:Y:S01]  /*9fc0*/  MUFU.EX2 R234, R4 ;  /* 0x0000000400ea7308 */ /* 0x0005e20000000800 */
[----:B---3--:R-:W-:Y:S01]  /*9fd0*/  FFMA.FTZ R2, R15, UR6, -R0 ;  /* 0x000000060f027c23 */ /* 0x008fe20008010800 */
[----:B-1----:R-:W-:-:S06]  /*9fe0*/  FMNMX.FTZ R3, R3, R6, !PT ;  /* 0x0000000603037209 */ /* 0x002fcc0007810000 */
[----:B------:R1:W-:Y:S01]  /*9ff0*/  MUFU.EX2 R235, R2 ;  /* 0x0000000200eb7308 */ /* 0x0003e20000000800 */
[----:B------:R-:W3:Y:S01]  /*a000*/  SHFL.BFLY PT, R6, R3, 0x1, 0x1f ;  /* 0x0c201f0003067f89 */ /* 0x000ee200000e0000 */
[----:B--2---:R-:W-:Y:S01]  /*a010*/  FMNMX.FTZ R4, R145, R5, !PT ;  /* 0x0000000591047209 */ /* 0x004fe20007810000 */
[----:B------:R-:W-:-:S03]  /*a020*/  FFMA.FTZ R5, R30, UR6, -R0 ;  /* 0x000000061e057c23 */ /* 0x000fc60008010800 */
[----:B------:R-:W-:Y:S02]  /*a030*/  FMNMX.FTZ R4, R169, R4, !PT ;  /* 0x00000004a9047209 */ /* 0x000fe40007810000 */
[----:B------:R2:W-:Y:S02]  /*a040*/  MUFU.EX2 R233, R5 ;  /* 0x0000000500e97308 */ /* 0x0005e40000000800 */
[----:B------:R-:W-:Y:S01]  /*a050*/  FMNMX.FTZ R4, R165, R4, !PT ;  /* 0x00000004a5047209 */ /* 0x000fe20007810000 */
[----:B-1----:R-:W-:-:S03]  /*a060*/  FFMA.FTZ R2, R14, UR6, -R0 ;  /* 0x000000060e027c23 */ /* 0x002fc60008010800 */
[----:B------:R-:W-:Y:S02]  /*a070*/  FMNMX.FTZ R4, R170, R4, !PT ;  /* 0x00000004aa047209 */ /* 0x000fe40007810000 */
[----:B------:R1:W-:Y:S02]  /*a080*/  MUFU.EX2 R239, R2 ;  /* 0x0000000200ef7308 */ /* 0x0003e40000000800 */
[----:B------:R-:W-:Y:S02]  /*a090*/  FMNMX.FTZ R4, R168, R4, !PT ;  /* 0x00000004a8047209 */ /* 0x000fe40007810000 */
[----:B---3--:R-:W-:Y:S01]  /*a0a0*/  FMNMX.FTZ R154, R3, R6, !PT ;  /* 0x00000006039a7209 */ /* 0x008fe20007810000 */
[----:B--2---:R-:W-:-:S03]  /*a0b0*/  FFMA.FTZ R5, R29, UR6, -R0 ;  /* 0x000000061d057c23 */ /* 0x004fc60008010800 */
[C---:B------:R-:W-:Y:S01]  /*a0c0*/  FSETP.NEU.FTZ.AND P2, PT, R154.reuse, -INF , PT ;  /* 0xff8000009a00780b */ /* 0x040fe20003f5d000 */
[----:B------:R-:W-:Y:S01]  /*a0d0*/  FMUL.FTZ R3, R154, UR6 ;  /* 0x000000069a037c20 */ /* 0x000fe20008410000 */
[----:B------:R2:W-:Y:S04]  /*a0e0*/  MUFU.EX2 R232, R5 ;  /* 0x0000000500e87308 */ /* 0x0005e80000000800 */
[----:B------:R-:W-:Y:S01]  /*a0f0*/  FSEL R3, R3, RZ, P2 ;  /* 0x000000ff03037208 */ /* 0x000fe20001000000 */
[----:B-1----:R-:W-:-:S04]  /*a100*/  FFMA.FTZ R2, R68, UR6, -R12 ;  /* 0x0000000644027c23 */ /* 0x002fc8000801080c */
[----:B------:R-:W-:Y:S01]  /*a110*/  MUFU.EX2 R228, R2 ;  /* 0x0000000200e47308 */ /* 0x000fe20000000800 */
[----:B--2---:R-:W-:Y:S02]  /*a120*/  FFMA.FTZ R5, R28, UR6, -R0 ;  /* 0x000000061c057c23 */ /* 0x004fe40008010800 */
[----:B------:R-:W-:Y:S05]  /*a130*/  LDSM.16.MT88.4 R28, [R182+0x6000] ;  /* 0x00600000b61c783b */ /* 0x000fea0000004200 */
[----:B------:R1:W-:Y:S02]  /*a140*/  MUFU.EX2 R231, R5 ;  /* 0x0000000500e77308 */ /* 0x0003e40000000800 */
[----:B-1----:R-:W1:Y:S02]  /*a150*/  SHFL.BFLY PT, R5, R4, 0x2, 0x1f ;  /* 0x0c401f0004057f89 */ /* 0x002e6400000e0000 */
[----:B-1----:R-:W-:Y:S01]  /*a160*/  FMNMX.FTZ R2, R4, R5, !PT ;  /* 0x0000000504027209 */ /* 0x002fe20007810000 */
[----:B------:R-:W-:-:S04]  /*a170*/  FFMA.FTZ R4, R69, UR6, -R12 ;  /* 0x0000000645047c23 */ /* 0x000fc8000801080c */
[----:B------:R-:W1:Y:S01]  /*a180*/  SHFL.BFLY PT, R5, R2, 0x1, 0x1f ;  /* 0x0c201f0002057f89 */ /* 0x000e6200000e0000 */
[----:B------:R2:W3:Y:S02]  /*a190*/  MUFU.EX2 R225, R4 ;  /* 0x0000000400e17308 */ /* 0x0004e40000000800 */
[----:B--2---:R-:W-:Y:S01]  /*a1a0*/  FFMA.FTZ R4, R62, UR6, -R12 ;  /* 0x000000063e047c23 */ /* 0x004fe2000801080c */
[----:B---3--:R-:W-:-:S05]  /*a1b0*/  F2FP.BF16.F32.PACK_AB R9, R225, R228 ;  /* 0x000000e4e109723e */ /* 0x008fca00000010ff */
[----:B------:R2:W-:Y:S01]  /*a1c0*/  MUFU.EX2 R226, R4 ;  /* 0x0000000400e27308 */ /* 0x0005e20000000800 */
[----:B-1----:R-:W-:Y:S01]  /*a1d0*/  FMNMX.FTZ R153, R2, R5, !PT ;  /* 0x0000000502997209 */ /* 0x002fe20007810000 */
[----:B------:R-:W-:Y:S01]  /*a1e0*/  FFMA.FTZ R2, R59, UR6, -R3 ;  /* 0x000000063b027c23 */ /* 0x000fe20008010803 */
[----:B------:R-:W-:Y:S02]  /*a1f0*/  FSEL R5, R154, RZ, P2 ;  /* 0x000000ff9a057208 */ /* 0x000fe40001000000 */
[----:B------:R-:W-:-:S03]  /*a200*/  FSETP.NEU.FTZ.AND P1, PT, R153, -INF , PT ;  /* 0xff8000009900780b */ /* 0x000fc60003f3d000 */
[----:B------:R1:W-:Y:S01]  /*a210*/  MUFU.EX2 R221, R2 ;  /* 0x0000000200dd7308 */ /* 0x0003e20000000800 */
[----:B------:R-:W-:Y:S01]  /*a220*/  FADD.FTZ R6, R71, -R5 ;  /* 0x8000000547067221 */ /* 0x000fe20000010000 */
[----:B------:R-:W-:-:S03]  /*a230*/  FSEL R5, R153, RZ, P1 ;  /* 0x000000ff99057208 */ /* 0x000fc60000800000 */
[----:B------:R-:W-:Y:S01]  /*a240*/  FMUL.FTZ R6, R6, UR6 ;  /* 0x0000000606067c20 */ /* 0x000fe20008410000 */
[----:B--2---:R-:W-:-:S03]  /*a250*/  FFMA.FTZ R4, R58, UR6, -R12 ;  /* 0x000000063a047c23 */ /* 0x004fc6000801080c */
[----:B------:R-:W2:Y:S01]  /*a260*/  MUFU.EX2 R48, R6 ;  /* 0x0000000600307308 */ /* 0x000ea20000000800 */
[----:B-1----:R-:W-:-:S07]  /*a270*/  FMUL.FTZ R2, R153, UR6 ;  /* 0x0000000699027c20 */ /* 0x002fce0008410000 */
[----:B------:R1:W3:Y:S01]  /*a280*/  MUFU.EX2 R229, R4 ;  /* 0x0000000400e57308 */ /* 0x0002e20000000800 */
[----:B------:R-:W-:Y:S01]  /*a290*/  FSEL R2, R2, RZ, P1 ;  /* 0x000000ff02027208 */ /* 0x000fe20000800000 */
        /* <DEDUP_REMOVED lines=18> */
[----:B---3--:R-:W-:Y:S01]  /*a3c0*/  F2FP.BF16.F32.PACK_AB R11, R229, R226 ;  /* 0x000000e2e50b723e */ /* 0x008fe200000010ff */
[----:B-1----:R-:W-:-:S04]  /*a3d0*/  FFMA.FTZ R4, R63, UR6, -R3 ;  /* 0x000000063f047c23 */ /* 0x002fc80008010803 */
[----:B------:R1:W-:Y:S02]  /*a3e0*/  MUFU.EX2 R222, R4 ;  /* 0x0000000400de7308 */ /* 0x0003e40000000800 */
[----:B-1----:R-:W-:-:S06]  /*a3f0*/  FFMA.FTZ R4, R56, UR6, -R3 ;  /* 0x0000000638047c23 */ /* 0x002fcc0008010803 */
[----:B------:R1:W2:Y:S02]  /*a400*/  MUFU.EX2 R223, R4 ;  /* 0x0000000400df7308 */ /* 0x0002a40000000800 */
[----:B-1----:R-:W-:Y:S01]  /*a410*/  FFMA.FTZ R4, R39, UR6, -R3 ;  /* 0x0000000627047c23 */ /* 0x002fe20008010803 */
[----:B--2---:R-:W-:Y:S01]  /*a420*/  F2FP.BF16.F32.PACK_AB R6, R223, R221 ;  /* 0x000000dddf06723e */ /* 0x004fe200000010ff */
[----:B------:R-:W1:Y:S04]  /*a430*/  LDSM.16.MT88.4 R36, [R183+0x6000] ;  /* 0x00600000b724783b */ /* 0x000e680000004200 */
[----:B------:R2:W-:Y:S02]  /*a440*/  MUFU.EX2 R224, R4 ;  /* 0x0000000400e07308 */ /* 0x0005e40000000800 */
[----:B--2---:R-:W-:-:S06]  /*a450*/  FFMA.FTZ R4, R144, UR6, -R2 ;  /* 0x0000000690047c23 */ /* 0x004fcc0008010802 */
[----:B------:R2:W-:Y:S02]  /*a460*/  MUFU.EX2 R215, R4 ;  /* 0x0000000400d77308 */ /* 0x0005e40000000800 */
[----:B--2---:R-:W-:-:S06]  /*a470*/  FFMA.FTZ R4, R75, UR6, -R2 ;  /* 0x000000064b047c23 */ /* 0x004fcc0008010802 */
[----:B------:R2:W-:Y:S02]  /*a480*/  MUFU.EX2 R217, R4 ;  /* 0x0000000400d97308 */ /* 0x0005e40000000800 */
[----:B--2---:R-:W-:-:S06]  /*a490*/  FFMA.FTZ R4, R61, UR6, -R2 ;  /* 0x000000063d047c23 */ /* 0x004fcc0008010802 */
[----:B------:R2:W-:Y:S02]  /*a4a0*/  MUFU.EX2 R219, R4 ;  /* 0x0000000400db7308 */ /* 0x0005e40000000800 */
[----:B--2---:R-:W-:-:S06]  /*a4b0*/  FFMA.FTZ R4, R57, UR6, -R2 ;  /* 0x0000000639047c23 */ /* 0x004fcc0008010802 */
[----:B------:R2:W3:Y:S02]  /*a4c0*/  MUFU.EX2 R218, R4 ;  /* 0x0000000400da7308 */ /* 0x0004e40000000800 */
[----:B--2---:R-:W-:Y:S01]  /*a4d0*/  FADD.FTZ R4, R70, -R5 ;  /* 0x8000000546047221 */ /* 0x004fe20000010000 */
[----:B------:R-:W-:Y:S02]  /*a4e0*/  FSEL R5, R167, RZ, P4 ;  /* 0x000000ffa7057208 */ /* 0x000fe40002000000 */
[----:B---3--:R-:W-:Y:S01]  /*a4f0*/  F2FP.BF16.F32.PACK_AB R7, R218, R219 ;  /* 0x000000dbda07723e */ /* 0x008fe200000010ff */
[----:B------:R-:W-:Y:S02]  /*a500*/  FMUL.FTZ R4, R4, UR6 ;  /* 0x0000000604047c20 */ /* 0x000fe40008410000 */
[----:B------:R-:W-:Y:S02]  /*a510*/  FADD.FTZ R5, R73, -R5 ;  /* 0x8000000549057221 */ /* 0x000fe40000010000 */
[----:B------:R2:W3:Y:S02]  /*a520*/  MUFU.EX2 R15, R4 ;  /* 0x00000004000f7308 */ /* 0x0004e40000000800 */
[----:B------:R-:W-:-:S06]  /*a530*/  FMUL.FTZ R5, R5, UR6 ;  /* 0x0000000605057c20 */ /* 0x000fcc0008410000 */
[----:B------:R4:W5:Y:S01]  /*a540*/  MUFU.EX2 R14, R5 ;  /* 0x00000005000e7308 */ /* 0x0009620000000800 */
[----:B--2---:R-:W-:Y:S01]  /*a550*/  FFMA.FTZ R4, R40, UR6, -R3 ;  /* 0x0000000628047c23 */ /* 0x004fe20008010803 */
[-C--:B---3--:R-:W-:Y:S01]  /*a560*/  FMUL.FTZ R78, R78, R15.reuse ;  /* 0x0000000f4e4e7220 */ /* 0x088fe20000410000 */
[-C--:B------:R-:W-:Y:S01]  /*a570*/  FMUL.FTZ R79, R79, R15.reuse ;  /* 0x0000000f4f4f7220 */ /* 0x080fe20000410000 */
[----:B------:R-:W-:-:S04]  /*a580*/  FMUL.FTZ R90, R90, R15 ;  /* 0x0000000f5a5a7220 */ /* 0x000fc80000410000 */
[----:B------:R2:W-:Y:S01]  /*a590*/  MUFU.EX2 R216, R4 ;  /* 0x0000000400d87308 */ /* 0x0005e20000000800 */
[-C--:B------:R-:W-:Y:S01]  /*a5a0*/  FMUL.FTZ R91, R91, R15.reuse ;  /* 0x0000000f5b5b7220 */ /* 0x080fe20000410000 */
[-C--:B------:R-:W-:Y:S01]  /*a5b0*/  FMUL.FTZ R98, R98, R15.reuse ;  /* 0x0000000f62627220 */ /* 0x080fe20000410000 */
[----:B------:R-:W-:Y:S01]  /*a5c0*/  FMUL.FTZ R99, R99, R15 ;  /* 0x0000000f63637220 */ /* 0x000fe20000410000 */
[----:B----4-:R-:W-:Y:S01]  /*a5d0*/  F2FP.BF16.F32.PACK_AB R5, R217, R215 ;  /* 0x000000d7d905723e */ /* 0x010fe200000010ff */
        /* <DEDUP_REMOVED lines=10> */
[-C--:B-----5:R-:W-:Y:S01]  /*a680*/  FMUL.FTZ R80, R80, R14.reuse ;  /* 0x0000000e50507220 */ /* 0x0a0fe20000410000 */
[-C--:B------:R-:W-:Y:S01]  /*a690*/  FMUL.FTZ R81, R81, R14.reuse ;  /* 0x0000000e51517220 */ /* 0x080fe20000410000 */
[----:B--2---:R-:W-:Y:S01]  /*a6a0*/  FSEL R4, R155, RZ, P3 ;  /* 0x000000ff9b047208 */ /* 0x004fe20001800000 */
        /* <DEDUP_REMOVED lines=22> */
[----:B--2---:R-:W-:Y:S01]  /*a810*/  F2FP.BF16.F32.PACK_AB R8, R244, R249 ;  /* 0x000000f9f408723e */ /* 0x004fe200000010ff */
[-C--:B---3--:R-:W-:Y:S01]  /*a820*/  FMUL.FTZ R82, R82, R13.reuse ;  /* 0x0000000d52527220 */ /* 0x088fe20000410000 */
        /* <DEDUP_REMOVED lines=15> */
[----:B-1----:R-:W-:Y:S01]  /*a920*/  HMMA.16816.F32.BF16 R56, R4, R36, R128 ;  /* 0x000000240438723c */ /* 0x002fe20000041880 */
        /* <DEDUP_REMOVED lines=8> */
[----:B------:R-:W2:Y:S04]  /*a9b0*/  LDSM.16.MT88.4 R16, [R183+0x6800] ;  /* 0x00680000b710783b */ /* 0x000ea80000004200 */
[----:B------:R-:W-:Y:S01]  /*a9c0*/  LDSM.16.MT88.4 R84, [R181+0x7800] ;  /* 0x00780000b554783b */ /* 0x000fe20000004200 */
[C---:B------:R-:W-:Y:S01]  /*a9d0*/  HMMA.16816.F32.BF16 R92, R8.reuse, R20, R92 ;  /* 0x00000014085c723c */ /* 0x040fe2000004185c */
[----:B------:R-:W-:Y:S05]  /*a9e0*/  MUFU.EX2 R179, R5 ;  /* 0x0000000500b37308 */ /* 0x000fea0000000800 */
[----:B------:R-:W-:Y:S01]  /*a9f0*/  HMMA.16816.F32.BF16 R100, R8, R22, R100 ;  /* 0x000000160864723c */ /* 0x000fe20000041864 */
[----:B------:R-:W3:Y:S01]  /*aa00*/  LDSM.16.MT88.4 R20, [R184+0x6800] ;  /* 0x00680000b814783b */ /* 0x000ee20000004200 */
[----:B-1----:R-:W-:-:S04]  /*aa10*/  FFMA.FTZ R4, R64, UR6, -R3 ;  /* 0x0000000640047c23 */ /* 0x002fc80008010803 */
[C---:B------:R-:W-:Y:S01]  /*aa20*/  HMMA.16816.F32.BF16 R124, R8.reuse, R36, R124 ;  /* 0x00000024087c723c */ /* 0x040fe2000004187c */
[----:B------:R1:W4:Y:S05]  /*aa30*/  MUFU.EX2 R213, R4 ;  /* 0x0000000400d57308 */ /* 0x00032a0000000800 */
[C---:B------:R-:W-:Y:S06]  /*aa40*/  HMMA.16816.F32.BF16 R132, R8.reuse, R38, R132 ;  /* 0x000000260884723c */ /* 0x040fec0000041884 */
[C---:B------:R-:W-:Y:S06]  /*aa50*/  HMMA.16816.F32.BF16 R108, R8.reuse, R28, R108 ;  /* 0x0000001c086c723c */ /* 0x040fec000004186c */
[----:B------:R-:W-:Y:S01]  /*aa60*/  HMMA.16816.F32.BF16 R116, R8, R30, R116 ;  /* 0x0000001e0874723c */ /* 0x000fe20000041874 */
[----:B-1----:R-:W-:Y:S01]  /*aa70*/  FFMA.FTZ R4, R141, UR6, -R2 ;  /* 0x000000068d047c23 */ /* 0x002fe20008010802 */
[----:B----4-:R-:W-:Y:S01]  /*aa80*/  F2FP.BF16.F32.PACK_AB R6, R213, R214 ;  /* 0x000000d6d506723e */ /* 0x010fe200000010ff */
[----:B------:R-:W-:Y:S02]  /*aa90*/  LDSM.16.MT88.4 R28, [R184+0x7000] ;  /* 0x00700000b81c783b */ /* 0x000fe40000004200 */
[----:B------:R1:W-:Y:S02]  /*aaa0*/  MUFU.EX2 R210, R4 ;  /* 0x0000000400d27308 */ /* 0x0003e40000000800 */
[----:B------:R-:W-:-:S02]  /*aab0*/  F2FP.BF16.F32.PACK_AB R8, R240, R241 ;  /* 0x000000f1f008723e */ /* 0x000fc400000010ff */
[----:B------:R-:W-:Y:S01]  /*aac0*/  F2FP.BF16.F32.PACK_AB R10, R234, R238 ;  /* 0x000000eeea0a723e */ /* 0x000fe200000010ff */
[----:B-1----:R-:W-:-:S04]  /*aad0*/  FFMA.FTZ R4, R140, UR6, -R2 ;  /* 0x000000068c047c23 */ /* 0x002fc80008010802 */
[----:B------:R1:W4:Y:S02]  /*aae0*/  MUFU.EX2 R204, R4 ;  /* 0x0000000400cc7308 */ /* 0x0003240000000800 */
[----:B-1----:R-:W-:Y:S01]  /*aaf0*/  FFMA.FTZ R4, R66, UR6, -R2 ;  /* 0x0000000642047c23 */ /* 0x002fe20008010802 */
[----:B----4-:R-:W-:-:S05]  /*ab00*/  F2FP.BF16.F32.PACK_AB R5, R204, R210 ;  /* 0x000000d2cc05723e */ /* 0x010fca00000010ff */
[----:B------:R1:W4:Y:S02]  /*ab10*/  MUFU.EX2 R178, R4 ;  /* 0x0000000400b27308 */ /* 0x0003240000000800 */
[--C-:B-1----:R-:W-:Y:S01]  /*ab20*/  FFMA.FTZ R4, R32, UR6, -R0.reuse ;  /* 0x0000000620047c23 */ /* 0x102fe20008010800 */
[----:B------:R-:W-:Y:S01]  /*ab30*/  FFMA.FTZ R0, R49, UR6, -R0 ;  /* 0x0000000631007c23 */ /* 0x000fe20008010800 */
[----:B------:R-:W1:Y:S01]  /*ab40*/  LDSM.16.MT88.4 R32, [R182+0x6800] ;  /* 0x00680000b620783b */ /* 0x000e620000004200 */
[----:B----4-:R-:W-:-:S03]  /*ab50*/  F2FP.BF16.F32.PACK_AB R7, R178, R179 ;  /* 0x000000b3b207723e */ /* 0x010fc600000010ff */
[----:B------:R4:W-:Y:S08]  /*ab60*/  MUFU.EX2 R212, R4 ;  /* 0x0000000400d47308 */ /* 0x0009f00000000800 */
[----:B------:R5:W-:Y:S01]  /*ab70*/  MUFU.EX2 R211, R0 ;  /* 0x0000000000d37308 */ /* 0x000be20000000800 */
[----:B----4-:R-:W-:-:S07]  /*ab80*/  F2FP.BF16.F32.PACK_AB R4, R216, R224 ;  /* 0x000000e0d804723e */ /* 0x010fce00000010ff */
[----:B--2---:R-:W-:Y:S01]  /*ab90*/  HMMA.16816.F32.BF16 R56, R4, R16, R56 ;  /* 0x000000100438723c */ /* 0x004fe20000041838 */
[----:B-----5:R-:W-:-:S04]  /*aba0*/  FFMA.FTZ R0, R158, UR6, -R12 ;  /* 0x000000069e007c23 */ /* 0x020fc8000801080c */
[----:B------:R2:W-:Y:S01]  /*abb0*/  MUFU.EX2 R177, R0 ;  /* 0x0000000000b17308 */ /* 0x0005e20000000800 */
[C---:B------:R-:W-:Y:S06]  /*abc0*/  HMMA.16816.F32.BF16 R52, R4.reuse, R18, R52 ;  /* 0x000000120434723c */ /* 0x040fec0000041834 */
[C---:B------:R-:W-:Y:S06]  /*abd0*/  HMMA.16816.F32.BF16 R44, R4.reuse, R24, R44 ;  /* 0x00000018042c723c */ /* 0x040fec000004182c */
[----:B------:R-:W-:Y:S01]  /*abe0*/  HMMA.16816.F32.BF16 R40, R4, R26, R40 ;  /* 0x0000001a0428723c */ /* 0x000fe20000041828 */
[----:B--2---:R-:W-:-:S05]  /*abf0*/  FFMA.FTZ R0, R151, UR6, -R12 ;  /* 0x0000000697007c23 */ /* 0x004fca000801080c */
[C---:B---3--:R-:W-:Y:S01]  /*ac00*/  HMMA.16816.F32.BF16 R36, R4.reuse, R20, R96 ;  /* 0x000000140424723c */ /* 0x048fe20000041860 */
[----:B------:R2:W3:Y:S05]  /*ac10*/  MUFU.EX2 R176, R0 ;  /* 0x0000000000b07308 */ /* 0x0004ea0000000800 */
[C---:B------:R-:W-:Y:S06]  /*ac20*/  HMMA.16816.F32.BF16 R104, R4.reuse, R22, R104 ;  /* 0x000000160468723c */ /* 0x040fec0000041868 */
[C---:B-1----:R-:W-:Y:S06]  /*ac30*/  HMMA.16816.F32.BF16 R112, R4.reuse, R32, R112 ;  /* 0x000000200470723c */ /* 0x042fec0000041870 */
[----:B------:R-:W-:Y:S01]  /*ac40*/  HMMA.16816.F32.BF16 R120, R4, R34, R120 ;  /* 0x000000220478723c */ /* 0x000fe20000041878 */
[----:B--2---:R-:W-:Y:S01]  /*ac50*/  FFMA.FTZ R0, R150, UR6, -R12 ;  /* 0x0000000696007c23 */ /* 0x004fe2000801080c */
[----:B---3--:R-:W-:-:S03]  /*ac60*/  F2FP.BF16.F32.PACK_AB R9, R176, R177 ;  /* 0x000000b1b009723e */ /* 0x008fc600000010ff */
[----:B------:R1:W-:Y:S02]  /*ac70*/  MUFU.EX2 R175, R0 ;  /* 0x0000000000af7308 */ /* 0x0003e40000000800 */
[----:B-1----:R-:W-:-:S06]  /*ac80*/  FFMA.FTZ R0, R147, UR6, -R12 ;  /* 0x0000000693007c23 */ /* 0x002fcc000801080c */
[----:B------:R1:W2:Y:S02]  /*ac90*/  MUFU.EX2 R174, R0 ;  /* 0x0000000000ae7308 */ /* 0x0002a40000000800 */
[----:B-1----:R-:W-:Y:S01]  /*aca0*/  FFMA.FTZ R0, R143, UR6, -R3 ;  /* 0x000000068f007c23 */ /* 0x002fe20008010803 */
[----:B--2---:R-:W-:-:S05]  /*acb0*/  F2FP.BF16.F32.PACK_AB R11, R174, R175 ;  /* 0x000000afae0b723e */ /* 0x004fca00000010ff */
[----:B------:R1:W-:Y:S02]  /*acc0*/  MUFU.EX2 R173, R0 ;  /* 0x0000000000ad7308 */ /* 0x0003e40000000800 */
[C---:B------:R-:W-:Y:S06]  /*acd0*/  HMMA.16816.F32.BF16 R124, R8.reuse, R16, R124 ;  /* 0x00000010087c723c */ /* 0x040fec000004187c */
[C---:B------:R-:W-:Y:S01]  /*ace0*/  HMMA.16816.F32.BF16 R132, R8.reuse, R18, R132 ;  /* 0x000000120884723c */ /* 0x040fe20000041884 */
[----:B------:R-:W2:Y:S05]  /*acf0*/  LDSM.16.MT88.4 R16, [R183+0x7000] ;  /* 0x00700000b710783b */ /* 0x000eaa0000004200 */
[----:B------:R-:W-:Y:S01]  /*ad00*/  HMMA.16816.F32.BF16 R80, R8, R24, R80 ;  /* 0x000000180850723c */ /* 0x000fe20000041850 */
[----:B-1----:R-:W-:-:S04]  /*ad10*/  FFMA.FTZ R0, R142, UR6, -R3 ;  /* 0x000000068e007c23 */ /* 0x002fc80008010803 */
[----:B------:R1:W3:Y:S01]  /*ad20*/  MUFU.EX2 R158, R0 ;  /* 0x00000000009e7308 */ /* 0x0002e20000000800 */
[C---:B------:R-:W-:Y:S01]  /*ad30*/  HMMA.16816.F32.BF16 R60, R8.reuse, R26, R60 ;  /* 0x0000001a083c723c */ /* 0x040fe2000004183c */
[----:B------:R-:W4:Y:S05]  /*ad40*/  LDSM.16.MT88.4 R24, [R181+0x7000] ;  /* 0x00700000b518783b */ /* 0x000f2a0000004200 */
        /* <DEDUP_REMOVED lines=8> */
[----:B------:R-:W-:Y:S01]  /*add0*/  HMMA.16816.F32.BF16 R64, R8, R34, R116 ;  /* 0x000000220840723c */ /* 0x000fe20000041874 */
[----:B------:R-:W-:Y:S06]  /*ade0*/  LDSM.16.MT88.4 R116, [R182+0x7800] ;  /* 0x00780000b674783b */ /* 0x000fec0000004200 */
        /* <DEDUP_REMOVED lines=18> */
[C---:B----4-:R-:W-:Y:S06]  /*af10*/  HMMA.16816.F32.BF16 R44, R4.reuse, R24, R44 ;  /* 0x00000018042c723c */ /* 0x050fec000004182c */
[----:B------:R-:W-:Y:S01]  /*af20*/  HMMA.16816.F32.BF16 R40, R4, R26, R40 ;  /* 0x0000001a0428723c */ /* 0x000fe20000041828 */
[----:B-1----:R-:W-:-:S04]  /*af30*/  FFMA.FTZ R0, R163, UR6, -R12 ;  /* 0x00000006a3007c23 */ /* 0x002fc8000801080c */
[----:B------:R1:W2:Y:S01]  /*af40*/  MUFU.EX2 R142, R0 ;  /* 0x00000000008e7308 */ /* 0x0002a20000000800 */
[C---:B------:R-:W-:Y:S06]  /*af50*/  HMMA.16816.F32.BF16 R36, R4.reuse, R28, R36 ;  /* 0x0000001c0424723c */ /* 0x040fec0000041824 */
[C---:B------:R-:W-:Y:S06]  /*af60*/  HMMA.16816.F32.BF16 R104, R4.reuse, R30, R104 ;  /* 0x0000001e0468723c */ /* 0x040fec0000041868 */
[----:B-----5:R-:W-:Y:S01]  /*af70*/  HMMA.16816.F32.BF16 R112, R4, R20, R112 ;  /* 0x000000140470723c */ /* 0x020fe20000041870 */
[----:B-1----:R-:W-:Y:S01]  /*af80*/  FFMA.FTZ R0, R164, UR6, -R12 ;  /* 0x00000006a4007c23 */ /* 0x002fe2000801080c */
[----:B--2---:R-:W-:-:S04]  /*af90*/  F2FP.BF16.F32.PACK_AB R9, R142, R144 ;  /* 0x000000908e09723e */ /* 0x004fc800000010ff */
[C---:B------:R-:W-:Y:S01]  /*afa0*/  HMMA.16816.F32.BF16 R120, R4.reuse, R22, R120 ;  /* 0x000000160478723c */ /* 0x040fe20000041878 */
        /* <DEDUP_REMOVED lines=17> */
[----:B------:R-:W-:Y:S01]  /*b0c0*/  HMMA.16816.F32.BF16 R20, R8, R22, R64 ;  /* 0x000000160814723c */ /* 0x000fe20000041840 */
[----:B------:R-:W-:Y:S01]  /*b0d0*/  MOV R70, R153 ;  /* 0x0000009900467202 */ /* 0x000fe20000000f00 */
[----:B------:R1:W-:Y:S01]  /*b0e0*/  MUFU.EX2 R74, R0 ;  /* 0x00000000004a7308 */ /* 0x0003e20000000800 */
[----:B------:R-:W-:-:S03]  /*b0f0*/  MOV R71, R154 ;  /* 0x0000009a00477202 */ /* 0x000fc60000000f00 */
[----:B------:R-:W-:Y:S07]  /*b100*/  HMMA.16816.F32.BF16 R16, R8, R18, R132 ;  /* 0x000000120810723c */ /* 0x000fee0000041884 */
[----:B------:R-:W-:Y:S01]  /*b110*/  FFMA.FTZ R8, R247, R48, R220 ;  /* 0x00000030f7087223 */ /* 0x000fe200000100dc */
[----:B------:R-:W-:Y:S02]  /*b120*/  F2FP.BF16.F32.PACK_AB R132, R239, R235 ;  /* 0x000000ebef84723e */ /* 0x000fe400000010ff */
[----:B---3--:R-:W-:-:S02]  /*b130*/  F2FP.BF16.F32.PACK_AB R133, R75, R140 ;  /* 0x0000008c4b85723e */ /* 0x008fc400000010ff */
        /* <DEDUP_REMOVED lines=97> */
[----:B------:R-:W-:-:S02]  /*b750*/  MOV R72, R155 ;  /* 0x0000009b00487202 */ /* 0x000fc40000000f00 */
[----:B------:R-:W-:Y:S02]  /*b760*/  MOV R73, R167 ;  /* 0x000000a700497202 */ /* 0x000fe40000000f00 */
        /* <DEDUP_REMOVED lines=8> */
[----:B------:R-:W2:Y:S04]  /*b7f0*/  LDL.64 R162, [R1+0x8] ;  /* 0x0000080001a27983 */ /* 0x000ea80000100a00 */
[----:B------:R-:W3:Y:S04]  /*b800*/  LDL R166, [R1+0x80] ;  /* 0x0000800001a67983 */ /* 0x000ee80000100800 */
[----:B------:R-:W4:Y:S01]  /*b810*/  LDL R148, [R1+0x7c] ;  /* 0x00007c0001947983 */ /* 0x000f220000100800 */
[----:B------:R-:W-:Y:S01]  /*b820*/  IADD3 R205, R227, -0x3, RZ ;  /* 0xfffffffde3cd7810 */ /* 0x000fe20007ffe0ff */
[----:B------:R-:W1:Y:S01]  /*b830*/  @!P0 LDC.64 R10, c[0x0][0x220] ;  /* 0x00008800ff0a8b82 */ /* 0x000e620000000a00 */
[----:B------:R-:W-:-:S04]  /*b840*/  DEPBAR.LE SB0, 0x0 ;  /* 0x000080000000791a */ /* 0x000fc80000000000 */
[----:B------:R-:W-:Y:S01]  /*b850*/  SHF.R.S32.HI R0, RZ, 0x1f, R205 ;  /* 0x0000001fff007819 */ /* 0x000fe200000114cd */
[-C--:B------:R-:W-:Y:S02]  /*b860*/  IMAD.WIDE.U32 R4, R205, R208.reuse, RZ ;  /* 0x000000d0cd047225 */ /* 0x080fe400078e00ff */
[----:B------:R-:W-:Y:S02]  /*b870*/  BAR.SYNC.DEFER_BLOCKING 0x0 ;  /* 0x0000000000007b1d */ /* 0x000fe40000010000 */
[----:B------:R-:W-:-:S06]  /*b880*/  IMAD R0, R0, R208, RZ ;  /* 0x000000d000007224 */ /* 0x000fcc00078e02ff */
[----:B------:R-:W5:Y:S01]  /*b890*/  @!P0 LDC.64 R8, c[0x0][0x220] ;  /* 0x00008800ff088b82 */ /* 0x000f620000000a00 */
[----:B------:R-:W-:-:S05]  /*b8a0*/  IMAD R0, R205, R209, R0 ;  /* 0x000000d1cd007224 */ /* 0x000fca00078e0200 */
[----:B------:R-:W-:Y:S02]  /*b8b0*/  IADD3 R3, R5, R0, RZ ;  /* 0x0000000005037210 */ /* 0x000fe40007ffe0ff */
[----:B------:R-:W4:Y:S08]  /*b8c0*/  @!P0 LDC.64 R12, c[0x0][0x220] ;  /* 0x00008800ff0c8b82 */ /* 0x000f300000000a00 */
[----:B------:R-:W4:Y:S01]  /*b8d0*/  @!P0 LDC.64 R14, c[0x0][0x220] ;  /* 0x00008800ff0e8b82 */ /* 0x000f220000000a00 */
[----:B------:R-:W-:Y:S01]  /*b8e0*/  @P0 STS.128 [R203+0x6000], RZ ;  /* 0x006000ffcb000388 */ /* 0x000fe20000000c00 */
[----:B--2---:R-:W-:-:S04]  /*b8f0*/  LEA R2, P1, R4, R162, 0x6 ;  /* 0x000000a204027211 */ /* 0x004fc800078230ff */
[-C--:B------:R-:W-:Y:S02]  /*b900*/  @!P0 LEA R5, P2, R208, R2.reuse, 0x5 ;  /* 0x00000002d0058211 */ /* 0x080fe400078428ff */
[----:B------:R-:W-:Y:S02]  /*b910*/  LEA.HI.X R3, R4, R237, R3, 0x6, P1 ;  /* 0x000000ed04037211 */ /* 0x000fe400008f3403 */
[----:B---3--:R-:W-:Y:S02]  /*b920*/  @!P0 IADD3 R0, P4, R166, R2, RZ ;  /* 0x00000002a6008210 */ /* 0x008fe40007f9e0ff */
[----:B-1----:R-:W-:Y:S02]  /*b930*/  @!P0 LEA R6, P1, R5, R10, 0x1 ;  /* 0x0000000a05068211 */ /* 0x002fe400078208ff */
[----:B------:R-:W-:Y:S02]  /*b940*/  @!P0 LEA.HI.X R7, R208, R3, R209, 0x5, P2 ;  /* 0x00000003d0078211 */ /* 0x000fe400010f2cd1 */
[----:B-----5:R-:W-:-:S02]  /*b950*/  @!P0 LEA R8, P3, R0, R8, 0x1 ;  /* 0x0000000800088211 */ /* 0x020fc400078608ff */
[----:B----4-:R-:W-:Y:S02]  /*b960*/  @!P0 IADD3.X R4, R148, R3, RZ, P4, !PT ;  /* 0x0000000394048210 */ /* 0x010fe400027fe4ff */
[----:B------:R-:W-:Y:S02]  /*b970*/  @!P0 LEA R10, P2, R2, R12, 0x1 ;  /* 0x0000000c020a8211 */ /* 0x000fe400078408ff */
[----:B------:R-:W-:Y:S02]  /*b980*/  @!P0 LEA.HI.X R7, R5, R11, R7, 0x1, P1 ;  /* 0x0000000b05078211 */ /* 0x000fe400008f0c07 */
[----:B------:R-:W-:Y:S01]  /*b990*/  @!P0 LEA.HI.X R9, R0, R9, R4, 0x1, P3 ;  /* 0x0000000900098211 */ /* 0x000fe200018f0c04 */
[----:B------:R-:W-:Y:S01]  /*b9a0*/  @!P0 IMAD R0, R209, 0x30, RZ ;  /* 0x00000030d1008824 */ /* 0x000fe200078e02ff */
[--C-:B------:R-:W-:Y:S01]  /*b9b0*/  @!P0 LEA.HI.X R11, R2, R13, R3.reuse, 0x1, P2 ;  /* 0x0000000d020b8211 */ /* 0x100fe200010f0c03 */
[----:B------:R-:W-:-:S04]  /*b9c0*/  @!P0 IMAD.WIDE.U32 R2, R208, 0x30, R2 ;  /* 0x00000030d0028825 */ /* 0x000fc800078e0002 */
[----:B------:R-:W-:Y:S01]  /*b9d0*/  @!PT LDS RZ, [RZ] ;  /* 0x00000000fffff984 */ /* 0x000fe20000000800 */
[----:B------:R-:W-:Y:S01]  /*b9e0*/  @!PT LDS RZ, [RZ] ;  /* 0x00000000fffff984 */ /* 0x000fe20000000800 */
[----:B------:R-:W-:Y:S01]  /*b9f0*/  @!PT LDS RZ, [RZ] ;  /* 0x00000000fffff984 */ /* 0x000fe20000000800 */
[----:B------:R-:W-:Y:S01]  /*ba00*/  @!P0 LDGSTS.E.BYPASS.LTC128B.128 [R203+0x6000], desc[UR10][R10.64] ;  /* 0x060000000acb8fae */ /* 0x000fe2000b901d4a */
[----:B------:R-:W-:Y:S02]  /*ba10*/  @!P0 IADD3 R0, R0, R3, RZ ;  /* 0x0000000300008210 */ /* 0x000fe40007ffe0ff */
[C---:B------:R-:W-:Y:S01]  /*ba20*/  @!P0 LEA R4, P1, R2.reuse, R14, 0x1 ;  /* 0x0000000e02048211 */ /* 0x040fe200078208ff */
[----:B------:R-:W-:Y:S03]  /*ba30*/  @P0 STS.128 [R203+0x6800], RZ ;  /* 0x006800ffcb000388 */ /* 0x000fe60000000c00 */
[----:B------:R-:W-:Y:S01]  /*ba40*/  @!P0 LEA.HI.X R5, R2, R15, R0, 0x1, P1 ;  /* 0x0000000f02058211 */ /* 0x000fe200008f0c00 */
[----:B------:R-:W-:Y:S01]  /*ba50*/  @!PT LDS RZ, [RZ] ;  /* 0x00000000fffff984 */ /* 0x000fe20000000800 */
[----:B------:R-:W-:Y:S01]  /*ba60*/  @!PT LDS RZ, [RZ] ;  /* 0x00000000fffff984 */ /* 0x000fe20000000800 */
[----:B------:R-:W-:Y:S01]  /*ba70*/  @!PT LDS RZ, [RZ] ;  /* 0x00000000fffff984 */ /* 0x000fe20000000800 */
[----:B------:R1:W-:Y:S01]  /*ba80*/  @!P0 LDGSTS.E.BYPASS.LTC128B.128 [R203+0x6800], desc[UR10][R8.64] ;  /* 0x0680000008cb8fae */ /* 0x0003e2000b901d4a */
[----:B------:R-:W-:-:S03]  /*ba90*/  ISETP.GT.AND P1, PT, R205, R252, PT ;  /* 0x000000fccd00720c */ /* 0x000fc60003f24270 */
        /* <DEDUP_REMOVED lines=11> */
[----:B------:R-:W2:Y:S04]  /*bb50*/  LDSM.16.M88.4 R36, [R180+0x4000] ;  /* 0x00400000b424783b */ /* 0x000ea80000000200 */
[----:B------:R-:W3:Y:S04]  /*bb60*/  LDSM.16.M88.4 R28, [R187+0x2000] ;  /* 0x00200000bb1c783b */ /* 0x000ee80000000200 */
[----:B------:R-:W-:Y:S04]  /*bb70*/  LDSM.16.M88.4 R24, [R190] ;  /* 0x00000000be18783b */ /* 0x000fe80000000200 */
[----:B------:R-:W4:Y:S04]  /*bb80*/  LDSM.16.M88.4 R40, [R186+0x4000] ;  /* 0x00400000ba28783b */ /* 0x000f280000000200 */
[----:B------:R-:W5:Y:S04]  /*bb90*/  LDSM.16.M88.4 R20, [R190+0x2000] ;  /* 0x00200000be14783b */ /* 0x000f680000000200 */
[----:B------:R-:W-:Y:S04]  /*bba0*/  LDSM.16.M88.4 R44, [R191] ;  /* 0x00000000bf2c783b */ /* 0x000fe80000000200 */
[----:B------:R-:W5:Y:S04]  /*bbb0*/  LDSM.16.M88.4 R16, [R188] ;  /* 0x00000000bc10783b */ /* 0x000f680000000200 */
[----:B------:R-:W5:Y:S04]  /*bbc0*/  LDSM.16.M88.4 R12, [R188+0x2000] ;  /* 0x00200000bc0c783b */ /* 0x000f680000000200 */
[----:B------:R-:W-:Y:S04]  /*bbd0*/  LDSM.16.M88.4 R48, [R185] ;  /* 0x00000000b930783b */ /* 0x000fe80000000200 */
[----:B-1----:R-:W1:Y:S01]  /*bbe0*/  LDSM.16.M88.4 R8, [R189] ;  /* 0x00000000bd08783b */ /* 0x002e620000000200 */
[-C--:B--2---:R-:W-:Y:S03]  /*bbf0*/  HMMA.16816.F32.BF16 R4, R32, R36.reuse, RZ ;  /* 0x000000242004723c */ /* 0x084fe600000418ff */
[----:B------:R-:W0:Y:S03]  /*bc00*/  LDGDEPBAR ;  /* 0x00000000000079af */ /* 0x000e260000000000 */
[----:B---3--:R-:W-:Y:S06]  /*bc10*/  HMMA.16816.F32.BF16 R52, R28, R36, RZ ;  /* 0x000000241c34723c */ /* 0x008fec00000418ff */
[-C--:B------:R-:W-:Y:S06]  /*bc20*/  HMMA.16816.F32.BF16 R60, R32, R38.reuse, RZ ;  /* 0x00000026203c723c */ /* 0x080fec00000418ff */
[----:B------:R-:W-:Y:S01]  /*bc30*/  HMMA.16816.F32.BF16 R68, R28, R38, RZ ;  /* 0x000000261c44723c */ /* 0x000fe200000418ff */
[----:B------:R-:W-:Y:S05]  /*bc40*/  LDSM.16.M88.4 R36, [R186+0x4800] ;  /* 0x00480000ba24783b */ /* 0x000fea0000000200 */
[-C--:B----4-:R-:W-:Y:S01]  /*bc50*/  HMMA.16816.F32.BF16 R56, R24, R40.reuse, R4 ;  /* 0x000000281838723c */ /* 0x090fe20000041804 */
[----:B------:R-:W2:Y:S05]  /*bc60*/  LDSM.16.M88.4 R4, [R189+0x2000] ;  /* 0x00200000bd04783b */ /* 0x000eaa0000000200 */
[----:B-----5:R-:W-:Y:S06]  /*bc70*/  HMMA.16816.F32.BF16 R52, R20, R40, R52 ;  /* 0x000000281434723c */ /* 0x020fec0000041834 */
[-C--:B------:R-:W-:Y:S06]  /*bc80*/  HMMA.16816.F32.BF16 R60, R24, R42.reuse, R60 ;  /* 0x0000002a183c723c */ /* 0x080fec000004183c */
[----:B------:R-:W-:Y:S06]  /*bc90*/  HMMA.16816.F32.BF16 R68, R20, R42, R68 ;  /* 0x0000002a1444723c */ /* 0x000fec0000041844 */
[-C--:B------:R-:W-:Y:S01]  /*bca0*/  HMMA.16816.F32.BF16 R64, R16, R44.reuse, R56 ;  /* 0x0000002c1040723c */ /* 0x080fe20000041838 */
[----:B------:R-:W3:Y:S05]  /*bcb0*/  LDSM.16.M88.4 R56, [R180+0x4800] ;  /* 0x00480000b438783b */ /* 0x000eea0000000200 */
[----:B------:R-:W-:Y:S06]  /*bcc0*/  HMMA.16816.F32.BF16 R52, R12, R44, R52 ;  /* 0x0000002c0c34723c */ /* 0x000fec0000041834 */
[-C--:B------:R-:W-:Y:S06]  /*bcd0*/  HMMA.16816.F32.BF16 R60, R16, R46.reuse, R60 ;  /* 0x0000002e103c723c */ /* 0x080fec000004183c */
[----:B------:R-:W-:Y:S06]  /*bce0*/  HMMA.16816.F32.BF16 R44, R12, R46, R68 ;  /* 0x0000002e0c2c723c */ /* 0x000fec0000041844 */
[-C--:B-1----:R-:W-:Y:S06]  /*bcf0*/  HMMA.16816.F32.BF16 R72, R8, R48.reuse, R64 ;  /* 0x000000300848723c */ /* 0x082fec0000041840 */
[----:B--2---:R-:W-:Y:S01]  /*bd00*/  HMMA.16816.F32.BF16 R144, R4, R48, R52 ;  /* 0x000000300490723c */ /* 0x004fe20000041834 */
[----:B------:R-:W1:Y:S05]  /*bd10*/  LDSM.16.M88.4 R52, [R194] ;  /* 0x00000000c234783b */ /* 0x000e6a0000000200 */
[----:B------:R-:W-:Y:S06]  /*bd20*/  HMMA.16816.F32.BF16 R140, R8, R50, R60 ;  /* 0x00000032088c723c */ /* 0x000fec000004183c */
[-C--:B---3--:R-:W-:Y:S06]  /*bd30*/  HMMA.16816.F32.BF16 R64, R32, R56.reuse, RZ ;  /* 0x000000382040723c */ /* 0x088fec00000418ff */
[----:B------:R-:W-:Y:S01]  /*bd40*/  HMMA.16816.F32.BF16 R40, R28, R56, RZ ;  /* 0x000000381c28723c */ /* 0x000fe200000418ff */
[----:B------:R-:W-:Y:S01]  /*bd50*/  FMUL.FTZ R72, R72, UR8 ;  /* 0x0000000848487c20 */ /* 0x000fe20008410000 */
[----:B------:R-:W-:Y:S01]  /*bd60*/  FMUL.FTZ R73, R73, UR8 ;  /* 0x0000000849497c20 */ /* 0x000fe20008410000 */
[----:B------:R-:W-:Y:S01]  /*bd70*/  FMUL.FTZ R74, R74, UR8 ;  /* 0x000000084a4a7c20 */ /* 0x000fe20008410000 */
[----:B------:R-:W-:Y:S01]  /*bd80*/  FMUL.FTZ R75, R75, UR8 ;  /* 0x000000084b4b7c20 */ /* 0x000fe20008410000 */
[----:B------:R-:W2:Y:S01]  /*bd90*/  MUFU.TANH R213, R72 ;  /* 0x0000004800d57308 */ /* 0x000ea20000002400 */
[----:B------:R-:W-:Y:S01]  /*bda0*/  HMMA.16816.F32.BF16 R148, R4, R50, R44 ;  /* 0x000000320494723c */ /* 0x000fe2000004182c */
[----:B------:R-:W-:Y:S01]  /*bdb0*/  LDSM.16.M88.4 R44, [R180+0x5000] ;  /* 0x00500000b42c783b */ /* 0x000fe20000000200 */
[----:B------:R-:W-:Y:S01]  /*bdc0*/  FMUL.FTZ R144, R144, UR8 ;  /* 0x0000000890907c20 */ /* 0x000fe20008410000 */
[----:B------:R-:W-:Y:S01]  /*bdd0*/  FMUL.FTZ R145, R145, UR8 ;  /* 0x0000000891917c20 */ /* 0x000fe20008410000 */
[----:B------:R-:W-:Y:S01]  /*bde0*/  FMUL.FTZ R146, R146, UR8 ;  /* 0x0000000892927c20 */ /* 0x000fe20008410000 */
[----:B------:R-:W-:Y:S01]  /*bdf0*/  FMUL.FTZ R147, R147, UR8 ;  /* 0x0000000893937c20 */ /* 0x000fe20008410000 */
[----:B------:R-:W-:Y:S01]  /*be00*/  FMUL.FTZ R140, R140, UR8 ;  /* 0x000000088c8c7c20 */ /* 0x000fe20008410000 */
[----:B------:R-:W3:Y:S01]  /*be10*/  MUFU.TANH R214, R73 ;  /* 0x0000004900d67308 */ /* 0x000ee20000002400 */
[----:B------:R-:W-:Y:S01]  /*be20*/  FMUL.FTZ R141, R141, UR8 ;  /* 0x000000088d8d7c20 */ /* 0x000fe20008410000 */
[----:B------:R-:W-:Y:S01]  /*be30*/  FMUL.FTZ R142, R142, UR8 ;  /* 0x000000088e8e7c20 */ /* 0x000fe20008410000 */
[----:B------:R-:W-:-:S02]  /*be40*/  FMUL.FTZ R143, R143, UR8 ;  /* 0x000000088f8f7c20 */ /* 0x000fc40008410000 */
[-C--:B------:R-:W-:Y:S03]  /*be50*/  HMMA.16816.F32.BF16 R68, R24, R36.reuse, R64 ;  /* 0x000000241844723c */ /* 0x080fe60000041840 */
[----:B------:R-:W4:Y:S03]  /*be60*/  MUFU.TANH R212, R74 ;  /* 0x0000004a00d47308 */ /* 0x000f260000002400 */
[----:B------:R-:W-:Y:S01]  /*be70*/  HMMA.16816.F32.BF16 R60, R20, R36, R40 ;  /* 0x00000024143c723c */ /* 0x000fe20000041828 */
[----:B------:R-:W5:Y:S04]  /*be80*/  LDSM.16.M88.4 R40, [R185+0x800] ;  /* 0x00080000b928783b */ /* 0x000f680000000200 */
[----:B------:R2:W2:Y:S01]  /*be90*/  MUFU.TANH R211, R75 ;  /* 0x0000004b00d37308 */ /* 0x0004a20000002400 */
[----:B------:R-:W-:Y:S01]  /*bea0*/  HMMA.16816.F32.BF16 R64, R32, R58, RZ ;  /* 0x0000003a2040723c */ /* 0x000fe200000418ff */
[----:B------:R-:W-:Y:S01]  /*beb0*/  FMUL.FTZ R148, R148, UR8 ;  /* 0x0000000894947c20 */ /* 0x000fe20008410000 */
[----:B------:R-:W-:Y:S01]  /*bec0*/  FMUL.FTZ R149, R149, UR8 ;  /* 0x0000000895957c20 */ /* 0x000fe20008410000 */
[----:B------:R-:W-:Y:S01]  /*bed0*/  FMUL.FTZ R150, R150, UR8 ;  /* 0x0000000896967c20 */ /* 0x000fe20008410000 */
[----:B------:R-:W-:-:S03]  /*bee0*/  FMUL.FTZ R151, R151, UR8 ;  /* 0x0000000897977c20 */ /* 0x000fc60008410000 */
[----:B------:R-:W3:Y:S05]  /*bef0*/  MUFU.TANH R176, R140 ;  /* 0x0000008c00b07308 */ /* 0x000eea0000002400 */
[----:B-1----:R-:W-:Y:S03]  /*bf00*/  HMMA.16816.F32.BF16 R68, R16, R52, R68 ;  /* 0x000000341044723c */ /* 0x002fe60000041844 */
[----:B------:R-:W1:Y:S03]  /*bf10*/  MUFU.TANH R178, R141 ;  /* 0x0000008d00b27308 */ /* 0x000e660000002400 */
[----:B--2---:R-:W-:Y:S01]  /*bf20*/  HMMA.16816.F32.BF16 R72, R28, R58, RZ ;  /* 0x0000003a1c48723c */ /* 0x004fe200000418ff */
[----:B------:R-:W2:Y:S04]  /*bf30*/  LDSM.16.M88.4 R56, [R186+0x5000] ;  /* 0x00500000ba38783b */ /* 0x000ea80000000200 */
[----:B------:R-:W1:Y:S01]  /*bf40*/  MUFU.TANH R175, R142 ;  /* 0x0000008e00af7308 */ /* 0x000e620000002400 */
[----:B------:R-:W-:Y:S06]  /*bf50*/  HMMA.16816.F32.BF16 R48, R12, R52, R60 ;  /* 0x000000340c30723c */ /* 0x000fec000004183c */
[-C--:B------:R-:W-:Y:S01]  /*bf60*/  HMMA.16816.F32.BF16 R60, R24, R38.reuse, R64 ;  /* 0x00000026183c723c */ /* 0x080fe20000041840 */
[----:B------:R5:W1:Y:S08]  /*bf70*/  MUFU.TANH R174, R143 ;  /* 0x0000008f00ae7308 */ /* 0x000a700000002400 */
[----:B------:R-:W1:Y:S03]  /*bf80*/  MUFU.TANH R210, R144 ;  /* 0x0000009000d27308 */ /* 0x000e660000002400 */
[----:B------:R-:W-:Y:S01]  /*bf90*/  HMMA.16816.F32.BF16 R64, R20, R38, R72 ;  /* 0x000000261440723c */ /* 0x000fe20000041848 */
[----:B------:R-:W4:Y:S04]  /*bfa0*/  LDSM.16.M88.4 R36, [R193] ;  /* 0x00000000c124783b */ /* 0x000f280000000200 */
[----:B------:R-:W1:Y:S01]  /*bfb0*/  MUFU.TANH R204, R145 ;  /* 0x0000009100cc7308 */ /* 0x000e620000002400 */
[----:B-----5:R-:W-:Y:S06]  /*bfc0*/  HMMA.16816.F32.BF16 R140, R8, R40, R68 ;  /* 0x00000028088c723c */ /* 0x020fec0000041844 */
[----:B------:R-:W-:Y:S01]  /*bfd0*/  HMMA.16816.F32.BF16 R68, R32, R44, RZ ;  /* 0x0000002c2044723c */ /* 0x000fe200000418ff */
[----:B------:R-:W1:Y:S05]  /*bfe0*/  MUFU.TANH R177, R146 ;  /* 0x0000009200b17308 */ /* 0x000e6a0000002400 */
[-C--:B------:R-:W-:Y:S03]  /*bff0*/  HMMA.16816.F32.BF16 R60, R16, R54.reuse, R60 ;  /* 0x00000036103c723c */ /* 0x080fe6000004183c */
[----:B------:R5:W1:Y:S03]  /*c000*/  MUFU.TANH R179, R147 ;  /* 0x0000009300b37308 */ /* 0x000a660000002400 */
[----:B------:R-:W-:Y:S01]  /*c010*/  HMMA.16816.F32.BF16 R64, R12, R54, R64 ;  /* 0x000000360c40723c */ /* 0x000fe20000041840 */
[----:B------:R-:W-:Y:S04]  /*c020*/  LDSM.16.M88.4 R52, [R185+0x1000] ;  /* 0x00100000b934783b */ /* 0x000fe80000000200 */
[----:B------:R-:W1:Y:S01]  /*c030*/  MUFU.TANH R172, R148 ;  /* 0x0000009400ac7308 */ /* 0x000e620000002400 */
[----:B------:R-:W-:Y:S01]  /*c040*/  FMUL.FTZ R140, R140, UR8 ;  /* 0x000000088c8c7c20 */ /* 0x000fe20008410000 */
[----:B------:R-:W-:Y:S01]  /*c050*/  FMUL.FTZ R141, R141, UR8 ;  /* 0x000000088d8d7c20 */ /* 0x000fe20008410000 */
[----:B------:R-:W-:Y:S01]  /*c060*/  FMUL.FTZ R142, R142, UR8 ;  /* 0x000000088e8e7c20 */ /* 0x000fe20008410000 */
[----:B------:R-:W-:-:S03]  /*c070*/  FMUL.FTZ R143, R143, UR8 ;  /* 0x000000088f8f7c20 */ /* 0x000fc60008410000 */
[----:B--2---:R-:W-:Y:S01]  /*c080*/  HMMA.16816.F32.BF16 R68, R24, R56, R68 ;  /* 0x000000381844723c */ /* 0x004fe20000041844 */
[----:B------:R-:W2:Y:S05]  /*c090*/  MUFU.TANH R170, R149 ;  /* 0x0000009500aa7308 */ /* 0x000eaa0000002400 */
[----:B-----5:R-:W-:Y:S03]  /*c0a0*/  HMMA.16816.F32.BF16 R144, R4, R40, R48 ;  /* 0x000000280490723c */ /* 0x020fe60000041830 */
[----:B------:R-:W1:Y:S03]  /*c0b0*/  MUFU.TANH R163, R150 ;  /* 0x0000009600a37308 */ /* 0x000e660000002400 */
[----:B------:R-:W-:Y:S05]  /*c0c0*/  HMMA.16816.F32.BF16 R48, R28, R44, RZ ;  /* 0x0000002c1c30723c */ /* 0x000fea00000418ff */
[----:B------:R5:W1:Y:S01]  /*c0d0*/  MUFU.TANH R166, R151 ;  /* 0x0000009700a67308 */ /* 0x000a620000002400 */
[-C--:B------:R-:W-:Y:S07]  /*c0e0*/  HMMA.16816.F32.BF16 R72, R8, R42.reuse, R60 ;  /* 0x0000002a0848723c */ /* 0x080fee000004183c */
[----:B------:R-:W1:Y:S05]  /*c0f0*/  MUFU.TANH R162, R140 ;  /* 0x0000008c00a27308 */ /* 0x000e6a0000002400 */
[----:B------:R-:W-:Y:S01]  /*c100*/  FMUL.FTZ R146, R146, UR8 ;  /* 0x0000000892927c20 */ /* 0x000fe20008410000 */
[----:B------:R-:W-:Y:S01]  /*c110*/  FMUL.FTZ R147, R147, UR8 ;  /* 0x0000000893937c20 */ /* 0x000fe20008410000 */
[----:B------:R-:W-:Y:S01]  /*c120*/  FMUL.FTZ R144, R144, UR8 ;  /* 0x0000000890907c20 */ /* 0x000fe20008410000 */
[----:B------:R-:W1:Y:S01]  /*c130*/  MUFU.TANH R171, R141 ;  /* 0x0000008d00ab7308 */ /* 0x000e620000002400 */
[----:B-----5:R-:W-:Y:S01]  /*c140*/  HMMA.16816.F32.BF16 R148, R4, R42, R64 ;  /* 0x0000002a0494723c */ /* 0x020fe20000041840 */
[----:B------:R-:W-:-:S05]  /*c150*/  FMUL.FTZ R145, R145, UR8 ;  /* 0x0000000891917c20 */ /* 0x000fca0008410000 */
[----:B------:R-:W-:Y:S01]  /*c160*/  HMMA.16816.F32.BF16 R60, R20, R56, R48 ;  /* 0x00000038143c723c */ /* 0x000fe20000041830 */
[----:B------:R-:W5:Y:S01]  /*c170*/  LDSM.16.M88.4 R48, [R180+0x5800] ;  /* 0x00580000b430783b */ /* 0x000f620000000200 */
[----:B------:R-:W-:Y:S01]  /*c180*/  FMUL.FTZ R72, R72, UR8 ;  /* 0x0000000848487c20 */ /* 0x000fe20008410000 */
[----:B------:R-:W-:Y:S01]  /*c190*/  FMUL.FTZ R73, R73, UR8 ;  /* 0x0000000849497c20 */ /* 0x000fe20008410000 */
[----:B------:R-:W-:Y:S01]  /*c1a0*/  FMUL.FTZ R74, R74, UR8 ;  /* 0x000000084a4a7c20 */ /* 0x000fe20008410000 */
[----:B------:R-:W-:Y:S01]  /*c1b0*/  FMUL.FTZ R75, R75, UR8 ;  /* 0x000000084b4b7c20 */ /* 0x000fe20008410000 */
[----:B------:R-:W-:Y:S01]  /*c1c0*/  HMMA.16816.F32.BF16 R40, R32, R46, RZ ;  /* 0x0000002e2028723c */ /* 0x000fe200000418ff */
[----:B------:R-:W1:Y:S05]  /*c1d0*/  MUFU.TANH R160, R146 ;  /* 0x0000009200a07308 */ /* 0x000e6a0000002400 */
[----:B----4-:R-:W-:Y:S03]  /*c1e0*/  HMMA.16816.F32.BF16 R64, R16, R36, R68 ;  /* 0x000000241040723c */ /* 0x010fe60000041844 */
[----:B------:R-:W4:Y:S03]  /*c1f0*/  MUFU.TANH R168, R147 ;  /* 0x0000009300a87308 */ /* 0x000f260000002400 */
[----:B------:R-:W-:Y:S01]  /*c200*/  HMMA.16816.F32.BF16 R68, R28, R46, RZ ;  /* 0x0000002e1c44723c */ /* 0x000fe200000418ff */
[----:B------:R-:W-:Y:S01]  /*c210*/  FMUL.FTZ R148, R148, UR8 ;  /* 0x0000000894947c20 */ /* 0x000fe20008410000 */
[----:B------:R-:W-:Y:S01]  /*c220*/  FMUL.FTZ R149, R149, UR8 ;  /* 0x0000000895957c20 */ /* 0x000fe20008410000 */
[----:B------:R-:W-:Y:S01]  /*c230*/  FMUL.FTZ R150, R150, UR8 ;  /* 0x0000000896967c20 */ /* 0x000fe20008410000 */
[----:B------:R-:W-:Y:S01]  /*c240*/  FMUL.FTZ R151, R151, UR8 ;  /* 0x0000000897977c20 */ /* 0x000fe20008410000 */
[----:B------:R-:W1:Y:S01]  /*c250*/  MUFU.TANH R147, R72 ;  /* 0x0000004800937308 */ /* 0x000e620000002400 */
[----:B------:R-:W-:Y:S06]  /*c260*/  HMMA.16816.F32.BF16 R44, R12, R36, R60 ;  /* 0x000000240c2c723c */ /* 0x000fec000004183c */
[-C--:B------:R-:W-:Y:S01]  /*c270*/  HMMA.16816.F32.BF16 R60, R24, R58.reuse, R40 ;  /* 0x0000003a183c723c */ /* 0x080fe20000041828 */
[----:B------:R-:W3:Y:S01]  /*c280*/  LDSM.16.M88.4 R40, [R186+0x5800] ;  /* 0x00580000ba28783b */ /* 0x000ee20000000200 */
[----:B------:R-:W1:Y:S08]  /*c290*/  MUFU.TANH R146, R73 ;  /* 0x0000004900927308 */ /* 0x000e700000002400 */
[----:B------:R-:W1:Y:S02]  /*c2a0*/  MUFU.TANH R158, R74 ;  /* 0x0000004a009e7308 */ /* 0x000e640000002400 */
[----:B------:R-:W-:Y:S06]  /*c2b0*/  HMMA.16816.F32.BF16 R68, R20, R58, R68 ;  /* 0x0000003a1444723c */ /* 0x000fec0000041844 */
[----:B------:R2:W1:Y:S01]  /*c2c0*/  MUFU.TANH R152, R75 ;  /* 0x0000004b00987308 */ /* 0x0004620000002400 */
[----:B-----5:R-:W-:Y:S06]  /*c2d0*/  HMMA.16816.F32.BF16 R56, R28, R48, RZ ;  /* 0x000000301c38723c */ /* 0x020fec00000418ff */
[----:B------:R-:W-:Y:S01]  /*c2e0*/  HMMA.16816.F32.BF16 R60, R16, R38, R60 ;  /* 0x00000026103c723c */ /* 0x000fe2000004183c */
[----:B------:R-:W1:Y:S08]  /*c2f0*/  MUFU.TANH R165, R142 ;  /* 0x0000008e00a57308 */ /* 0x000e700000002400 */
[----:B------:R5:W1:Y:S01]  /*c300*/  MUFU.TANH R173, R143 ;  /* 0x0000008f00ad7308 */ /* 0x000a620000002400 */
[----:B--2---:R-:W-:Y:S06]  /*c310*/  HMMA.16816.F32.BF16 R72, R8, R52, R64 ;  /* 0x000000340848723c */ /* 0x004fec0000041840 */
[C---:B------:R-:W-:Y:S01]  /*c320*/  HMMA.16816.F32.BF16 R64, R32.reuse, R48, RZ ;  /* 0x000000302040723c */ /* 0x040fe200000418ff */
[----:B------:R2:W1:Y:S05]  /*c330*/  MUFU.TANH R159, R144 ;  /* 0x00000090009f7308 */ /* 0x00046a0000002400 */
[-C--:B------:R-:W-:Y:S03]  /*c340*/  HMMA.16816.F32.BF16 R32, R32, R50.reuse, RZ ;  /* 0x000000322020723c */ /* 0x080fe600000418ff */
[----:B------:R2:W1:Y:S03]  /*c350*/  MUFU.TANH R169, R145 ;  /* 0x0000009100a97308 */ /* 0x0004660000002400 */
[----:B------:R-:W-:Y:S05]  /*c360*/  HMMA.16816.F32.BF16 R48, R28, R50, RZ ;  /* 0x000000321c30723c */ /* 0x000fea00000418ff */
[----:B------:R-:W1:Y:S01]  /*c370*/  MUFU.TANH R148, R148 ;  /* 0x0000009400947308 */ /* 0x000e620000002400 */
[----:B-----5:R-:W-:Y:S01]  /*c380*/  HMMA.16816.F32.BF16 R140, R4, R52, R44 ;  /* 0x00000034048c723c */ /* 0x020fe2000004182c */
[----:B------:R-:W5:Y:S01]  /*c390*/  LDSM.16.M88.4 R44, [R192] ;  /* 0x00000000c02c783b */ /* 0x000f620000000200 */
[----:B------:R-:W-:Y:S01]  /*c3a0*/  FMUL.FTZ R72, R72, UR8 ;  /* 0x0000000848487c20 */ /* 0x000fe20008410000 */
[----:B------:R-:W-:Y:S01]  /*c3b0*/  FMUL.FTZ R74, R74, UR8 ;  /* 0x000000084a4a7c20 */ /* 0x000fe20008410000 */
[----:B------:R-:W-:Y:S01]  /*c3c0*/  FMUL.FTZ R73, R73, UR8 ;  /* 0x0000000849497c20 */ /* 0x000fe20008410000 */
[----:B------:R-:W-:Y:S01]  /*c3d0*/  FMUL.FTZ R75, R75, UR8 ;  /* 0x000000084b4b7c20 */ /* 0x000fe20008410000 */
[----:B------:R-:W-:Y:S01]  /*c3e0*/  HMMA.16816.F32.BF16 R68, R12, R38, R68 ;  /* 0x000000260c44723c */ /* 0x000fe20000041844 */
[----:B------:R-:W4:Y:S01]  /*c3f0*/  LDSM.16.M88.4 R36, [R185+0x1800] ;  /* 0x00180000b924783b */ /* 0x000f220000000200 */
[----:B------:R2:W1:Y:S01]  /*c400*/  MUFU.TANH R144, R72 ;  /* 0x0000004800907308 */ /* 0x0004620000002400 */
[----:B------:R-:W-:-:S04]  /*c410*/  DEPBAR.LE SB0, 0x0 ;  /* 0x000080000000791a */ /* 0x000fc80000000000 */
[-C--:B---3--:R-:W-:Y:S03]  /*c420*/  HMMA.16816.F32.BF16 R64, R24, R40.reuse, R64 ;  /* 0x000000281840723c */ /* 0x088fe60000041840 */
[----:B------:R2:W3:Y:S03]  /*c430*/  MUFU.TANH R161, R74 ;  /* 0x0000004a00a17308 */ /* 0x0004e60000002400 */
[----:B------:R-:W-:Y:S05]  /*c440*/  HMMA.16816.F32.BF16 R56, R20, R40, R56 ;  /* 0x000000281438723c */ /* 0x000fea0000041838 */
[----:B------:R-:W-:Y:S01]  /*c450*/  FMUL.FTZ R140, R140, UR8 ;  /* 0x000000088c8c7c20 */ /* 0x000fe20008410000 */
[-C--:B------:R-:W-:Y:S01]  /*c460*/  HMMA.16816.F32.BF16 R24, R24, R42.reuse, R32 ;  /* 0x0000002a1818723c */ /* 0x080fe20000041820 */
[----:B------:R-:W-:Y:S01]  /*c470*/  FMUL.FTZ R141, R141, UR8 ;  /* 0x000000088d8d7c20 */ /* 0x000fe20008410000 */
[----:B------:R-:W-:Y:S01]  /*c480*/  FMUL.FTZ R142, R142, UR8 ;  /* 0x000000088e8e7c20 */ /* 0x000fe20008410000 */
[----:B------:R-:W-:Y:S01]  /*c490*/  FMUL.FTZ R143, R143, UR8 ;  /* 0x000000088f8f7c20 */ /* 0x000fe20008410000 */
[----:B------:R-:W1:Y:S02]  /*c4a0*/  MUFU.TANH R149, R149 ;  /* 0x0000009500957308 */ /* 0x000e640000002400 */
[----:B------:R-:W-:Y:S06]  /*c4b0*/  HMMA.16816.F32.BF16 R40, R20, R42, R48 ;  /* 0x0000002a1428723c */ /* 0x000fec0000041830 */
[-C--:B------:R-:W-:Y:S01]  /*c4c0*/  HMMA.16816.F32.BF16 R60, R8, R54.reuse, R60 ;  /* 0x00000036083c723c */ /* 0x080fe2000004183c */
[----:B------:R-:W1:Y:S05]  /*c4d0*/  MUFU.TANH R150, R150 ;  /* 0x0000009600967308 */ /* 0x000e6a0000002400 */
[----:B------:R-:W-:Y:S03]  /*c4e0*/  HMMA.16816.F32.BF16 R68, R4, R54, R68 ;  /* 0x000000360444723c */ /* 0x000fe60000041844 */
[----:B------:R-:W1:Y:S03]  /*c4f0*/  MUFU.TANH R151, R151 ;  /* 0x0000009700977308 */ /* 0x000e660000002400 */
[-C--:B-----5:R-:W-:Y:S05]  /*c500*/  HMMA.16816.F32.BF16 R52, R16, R44.reuse, R64 ;  /* 0x0000002c1034723c */ /* 0x0a0fea0000041840 */
[----:B------:R2:W1:Y:S01]  /*c510*/  MUFU.TANH R72, R73 ;  /* 0x0000004900487308 */ /* 0x0004620000002400 */
[----:B------:R-:W-:Y:S06]  /*c520*/  HMMA.16816.F32.BF16 R28, R12, R44, R56 ;  /* 0x0000002c0c1c723c */ /* 0x000fec0000041838 */
[-C--:B------:R-:W-:Y:S01]  /*c530*/  HMMA.16816.F32.BF16 R16, R16, R46.reuse, R24 ;  /* 0x0000002e1010723c */ /* 0x080fe20000041818 */
[----:B------:R-:W-:Y:S01]  /*c540*/  FMUL.FTZ R60, R60, UR8 ;  /* 0x000000083c3c7c20 */ /* 0x000fe20008410000 */
[----:B------:R-:W-:Y:S01]  /*c550*/  FMUL.FTZ R61, R61, UR8 ;  /* 0x000000083d3d7c20 */ /* 0x000fe20008410000 */
[----:B------:R-:W-:Y:S01]  /*c560*/  FMUL.FTZ R62, R62, UR8 ;  /* 0x000000083e3e7c20 */ /* 0x000fe20008410000 */
[----:B------:R-:W-:Y:S01]  /*c570*/  FMUL.FTZ R63, R63, UR8 ;  /* 0x000000083f3f7c20 */ /* 0x000fe20008410000 */
[----:B------:R2:W1:Y:S01]  /*c580*/  MUFU.TANH R164, R75 ;  /* 0x0000004b00a47308 */ /* 0x0004620000002400 */
[----:B------:R-:W-:Y:S01]  /*c590*/  HMMA.16816.F32.BF16 R12, R12, R46, R40 ;  /* 0x0000002e0c0c723c */ /* 0x000fe20000041828 */
[----:B------:R-:W-:Y:S01]  /*c5a0*/  FMUL.FTZ R70, R70, UR8 ;  /* 0x0000000846467c20 */ /* 0x000fe20008410000 */
[----:B------:R-:W-:Y:S01]  /*c5b0*/  FMUL.FTZ R71, R71, UR8 ;  /* 0x0000000847477c20 */ /* 0x000fe20008410000 */
[----:B------:R-:W-:Y:S01]  /*c5c0*/  FMUL.FTZ R68, R68, UR8 ;  /* 0x0000000844447c20 */ /* 0x000fe20008410000 */
[----:B------:R-:W-:-:S02]  /*c5d0*/  FMUL.FTZ R69, R69, UR8 ;  /* 0x0000000845457c20 */ /* 0x000fc40008410000 */
[-C--:B----4-:R-:W-:Y:S01]  /*c5e0*/  HMMA.16816.F32.BF16 R32, R8, R36.reuse, R52 ;  /* 0x000000240820723c */ /* 0x090fe20000041834 */
[----:B------:R2:W4:Y:S05]  /*c5f0*/  MUFU.TANH R65, R62 ;  /* 0x0000003e00417308 */ /* 0x00052a0000002400 */
[----:B------:R-:W-:Y:S03]  /*c600*/  HMMA.16816.F32.BF16 R20, R4, R36, R28 ;  /* 0x000000240414723c */ /* 0x000fe6000004181c */
[----:B------:R2:W1:Y:S03]  /*c610*/  MUFU.TANH R64, R63 ;  /* 0x0000003f00407308 */ /* 0x0004660000002400 */
[-C--:B------:R-:W-:Y:S05]  /*c620*/  HMMA.16816.F32.BF16 R8, R8, R38.reuse, R16 ;  /* 0x000000260808723c */ /* 0x080fea0000041810 */
[----:B------:R2:W1:Y:S01]  /*c630*/  MUFU.TANH R145, R140 ;  /* 0x0000008c00917308 */ /* 0x0004620000002400 */
[----:B------:R-:W-:Y:S06]  /*c640*/  HMMA.16816.F32.BF16 R4, R4, R38, R12 ;  /* 0x000000260404723c */ /* 0x000fec000004180c */
[----:B------:R-:W-:Y:S01]  /*c650*/  FMUL.FTZ R35, R35, UR8 ;  /* 0x0000000823237c20 */ /* 0x000fe20008410000 */
[----:B------:R-:W-:Y:S01]  /*c660*/  FMUL.FTZ R32, R32, UR8 ;  /* 0x0000000820207c20 */ /* 0x000fe20008410000 */
[----:B------:R-:W-:Y:S01]  /*c670*/  FMUL.FTZ R33, R33, UR8 ;  /* 0x0000000821217c20 */ /* 0x000fe20008410000 */
[----:B------:R-:W-:Y:S01]  /*c680*/  FMUL.FTZ R34, R34, UR8 ;  /* 0x0000000822227c20 */ /* 0x000fe20008410000 */
[----:B------:R2:W1:Y:S02]  /*c690*/  MUFU.TANH R53, R35 ;  /* 0x0000002300357308 */ /* 0x0004640000002400 */
[----:B------:R-:W-:Y:S01]  /*c6a0*/  FMUL.FTZ R20, R20, UR8 ;  /* 0x0000000814147c20 */ /* 0x000fe20008410000 */
[----:B------:R-:W-:Y:S01]  /*c6b0*/  FMUL.FTZ R21, R21, UR8 ;  /* 0x0000000815157c20 */ /* 0x000fe20008410000 */
[----:B------:R-:W-:Y:S01]  /*c6c0*/  FMUL.FTZ R22, R22, UR8 ;  /* 0x0000000816167c20 */ /* 0x000fe20008410000 */
[----:B------:R-:W-:-:S03]  /*c6d0*/  FMUL.FTZ R23, R23, UR8 ;  /* 0x0000000817177c20 */ /* 0x000fc60008410000 */
        /* <DEDUP_REMOVED lines=9> */
[----:B------:R2:W1:Y:S08]  /*c770*/  MUFU.TANH R156, R142 ;  /* 0x0000008e009c7308 */ /* 0x0004700000002400 */
        /* <DEDUP_REMOVED lines=21> */
[----:B------:R2:W1:Y:S01]  /*c8d0*/  MUFU.TANH R56, R7 ;  /* 0x0000000700387308 */ /* 0x0004620000002400 */
[----:B------:R-:W-:Y:S06]  /*c8e0*/  BAR.SYNC.DEFER_BLOCKING 0x0 ;  /* 0x0000000000007b1d */ /* 0x000fec0000010000 */
[----:B---34-:R-:W-:Y:S05]  /*c8f0*/  @!P1 BRA `(.L_x_2343) ;  /* 0x0000000000dc9947 */ /* 0x018fea0003800000 */
[----:B------:R-:W3:Y:S04]  /*c900*/  LDL.64 R242, [R1+0x68] ;  /* 0x0000680001f27983 */ /* 0x000ee80000100a00 */
[----:B------:R-:W4:Y:S04]  /*c910*/  LDL R228, [R1+0x74] ;  /* 0x0000740001e47983 */ /* 0x000f280000100800 */
[----:B------:R-:W5:Y:S04]  /*c920*/  LDL.64 R220, [R1+0x58] ;  /* 0x0000580001dc7983 */ /* 0x000f680000100a00 */
[----:B------:R-:W5:Y:S01]  /*c930*/  LDL R249, [R1+0x70] ;  /* 0x0000700001f97983 */ /* 0x000f620000100800 */
[----:B------:R-:W-:Y:S01]  /*c940*/  VIADD R0, R227, 0xfffffffc ;  /* 0xfffffffce3007836 */ /* 0x000fe20000000000 */
[----:B--2---:R-:W2:Y:S01]  /*c950*/  @!P0 LDC.64 R8, c[0x0][0x218] ;  /* 0x00008600ff088b82 */ /* 0x004ea20000000a00 */
[----:B------:R-:W-:Y:S01]  /*c960*/  BSSY B0, `(.L_x_2344) ;  /* 0x000002f000007945 */ /* 0x000fe20003800000 */
[----:B------:R1:W-:Y:S01]  /*c970*/  @P0 STS.128 [R203+0x4000], RZ ;  /* 0x004000ffcb000388 */ /* 0x0003e20000000c00 */
[----:B------:R-:W-:Y:S01]  /*c980*/  IMAD.WIDE.U32 R4, R0, R206, RZ ;  /* 0x000000ce00047225 */ /* 0x000fe200078e00ff */
[----:B------:R-:W-:-:S04]  /*c990*/  SHF.R.S32.HI R2, RZ, 0x1f, R0 ;  /* 0x0000001fff027819 */ /* 0x000fc80000011400 */
[----:B------:R-:W1:Y:S01]  /*c9a0*/  @!P0 LDC.64 R10, c[0x0][0x218] ;  /* 0x00008600ff0a8b82 */ /* 0x000e620000000a00 */
[----:B------:R-:W-:-:S04]  /*c9b0*/  IMAD R2, R2, R206, RZ ;  /* 0x000000ce02027224 */ /* 0x000fc800078e02ff */
[----:B------:R-:W-:-:S03]  /*c9c0*/  IMAD R0, R0, R207, R2 ;  /* 0x000000cf00007224 */ /* 0x000fc600078e0202 */
[----:B------:R-:W1:Y:S01]  /*c9d0*/  @!P0 LDC.64 R12, c[0x0][0x218] ;  /* 0x00008600ff0c8b82 */ /* 0x000e620000000a00 */
[----:B------:R-:W-:Y:S01]  /*c9e0*/  IMAD.IADD R3, R5, 0x1, R0 ;  /* 0x0000000105037824 */ /* 0x000fe200078e0200 */
[----:B---3--:R-:W-:-:S04]  /*c9f0*/  LEA R2, P1, R4, R242, 0x6 ;  /* 0x000000f204027211 */ /* 0x008fc800078230ff */
[-C--:B----4-:R-:W-:Y:S02]  /*ca00*/  @!P0 IADD3 R0, P5, R228, R2.reuse, RZ ;  /* 0x00000002e4008210 */ /* 0x090fe40007fbe0ff */
[----:B------:R-:W-:Y:S02]  /*ca10*/  @!P0 LEA R5, P4, R206, R2, 0x5 ;  /* 0x00000002ce058211 */ /* 0x000fe400078828ff */
[----:B-----5:R-:W-:Y:S02]  /*ca20*/  LEA.HI.X R3, R4, R221, R3, 0x6, P1 ;  /* 0x000000dd04037211 */ /* 0x020fe400008f3403 */
[----:B--2---:R-:W-:Y:S02]  /*ca30*/  @!P0 LEA R8, P3, R2, R8, 0x1 ;  /* 0x0000000802088211 */ /* 0x004fe400078608ff */
[----:B-1----:R-:W-:Y:S01]  /*ca40*/  @!P0 LEA R6, P2, R0, R10, 0x1 ;  /* 0x0000000a00068211 */ /* 0x002fe200078408ff */
[----:B------:R-:W-:Y:S01]  /*ca50*/  @!P0 IMAD.X R7, R249, 0x1, R3, P5 ;  /* 0x00000001f9078824 */ /* 0x000fe200028e0603 */
[----:B------:R-:W-:-:S02]  /*ca60*/  @!P0 LEA R4, P1, R5, R12, 0x1 ;  /* 0x0000000c05048211 */ /* 0x000fc400078208ff */
[----:B------:R-:W-:Y:S02]  /*ca70*/  @!P0 LEA.HI.X R10, R206, R3, R207, 0x5, P4 ;  /* 0x00000003ce0a8211 */ /* 0x000fe400020f2ccf */
        /* <DEDUP_REMOVED lines=29> */
.L_x_2345:
[----:B------:R-:W-:Y:S05]  /*cc50*/  BSYNC B0 ;  /* 0x0000000000007941 */ /* 0x000fea0003800000 */
.L_x_2344:
[----:B------:R-:W0:Y:S02]  /*cc60*/  LDGDEPBAR ;  /* 0x00000000000079af */ /* 0x000e240000000000 */
.L_x_2343:
[----:B------:R-:W3:Y:S02]  /*cc70*/  S2R R0, SR_TID.X ;  /* 0x0000000000007919 */ /* 0x000ee40000002100 */
[----:B---3--:R-:W-:-:S05]  /*cc80*/  IMAD.SHL.U32 R0, R0, 0x2, RZ ;  /* 0x0000000200007824 */ /* 0x008fca00078e00ff */
[----:B------:R-:W-:-:S05]  /*cc90*/  LOP3.LUT R0, R0, 0x6, RZ, 0xc0, !PT ;  /* 0x0000000600007812 */ /* 0x000fca00078ec0ff */
[----:B------:R-:W-:-:S04]  /*cca0*/  IMAD R0, R205, 0x40, R0 ;  /* 0x00000040cd007824 */ /* 0x000fc800078e0200 */
[C---:B------:R-:W-:Y:S01]  /*ccb0*/  VIADD R2, R0.reuse, 0x1 ;  /* 0x0000000100027836 */ /* 0x040fe20000000000 */
[C---:B------:R-:W-:Y:S01]  /*ccc0*/  ISETP.GE.AND P0, PT, R0.reuse, R202, PT ;  /* 0x000000ca0000720c */ /* 0x040fe20003f06270 */
[C---:B-12---:R-:W-:Y:S02]  /*ccd0*/  VIADD R4, R0.reuse, 0x9 ;  /* 0x0000000900047836 */ /* 0x046fe40000000000 */
[C---:B------:R-:W-:Y:S01]  /*cce0*/  VIADD R9, R0.reuse, 0x18 ;  /* 0x0000001800097836 */ /* 0x040fe20000000000 */
[C---:B------:R-:W-:Y:S01]  /*ccf0*/  ISETP.LT.OR P4, PT, R0.reuse, R198, P0 ;  /* 0x000000c60000720c */ /* 0x040fe20000781670 */
[----:B------:R-:W-:Y:S01]  /*cd00*/  VIADD R7, R0, 0x20 ;  /* 0x0000002000077836 */ /* 0x000fe20000000000 */
[----:B------:R-:W-:Y:S01]  /*cd10*/  ISETP.GE.AND P2, PT, R2, R200, PT ;  /* 0x000000c80200720c */ /* 0x000fe20003f46270 */
[----:B------:R-:W-:Y:S01]  /*cd20*/  VIADD R8, R0, 0x19 ;  /* 0x0000001900087836 */ /* 0x000fe20000000000 */
[----:B------:R-:W-:Y:S01]  /*cd30*/  ISETP.GE.AND P3, PT, R2, R202, PT ;  /* 0x000000ca0200720c */ /* 0x000fe20003f66270 */
[----:B------:R-:W-:Y:S01]  /*cd40*/  VIADD R10, R0, 0x39 ;  /* 0x00000039000a7836 */ /* 0x000fe20000000000 */
[----:B------:R-:W-:Y:S01]  /*cd50*/  ISETP.GE.AND P0, PT, R2, R199, PT ;  /* 0x000000c70200720c */ /* 0x000fe20003f06270 */
[----:B------:R-:W-:Y:S01]  /*cd60*/  VIADD R11, R0, 0x38 ;  /* 0x00000038000b7836 */ /* 0x000fe20000000000 */
[----:B------:R-:W-:-:S02]  /*cd70*/  ISETP.GE.AND P1, PT, R2, R201, PT ;  /* 0x000000c90200720c */ /* 0x000fc40003f26270 */
[C---:B------:R-:W-:Y:S02]  /*cd80*/  ISETP.LT.OR P6, PT, R2.reuse, R197, P2 ;  /* 0x000000c50200720c */ /* 0x040fe400017c1670 */
[C---:B------:R-:W-:Y:S02]  /*cd90*/  ISETP.LT.OR P5, PT, R2.reuse, R198, P3 ;  /* 0x000000c60200720c */ /* 0x040fe40001fa1670 */
[C---:B------:R-:W-:Y:S02]  /*cda0*/  ISETP.LT.OR P2, PT, R2.reuse, R195, P0 ;  /* 0x000000c30200720c */ /* 0x040fe40000741670 */
[----:B------:R-:W-:Y:S01]  /*cdb0*/  ISETP.LT.OR P3, PT, R2, R196, P1 ;  /* 0x000000c40200720c */ /* 0x000fe20000f61670 */
[C---:B------:R-:W-:Y:S01]  /*cdc0*/  VIADD R2, R0.reuse, 0x8 ;  /* 0x0000000800027836 */ /* 0x040fe20000000000 */
[C---:B------:R-:W-:Y:S02]  /*cdd0*/  ISETP.GE.AND P1, PT, R0.reuse, R200, PT ;  /* 0x000000c80000720c */ /* 0x040fe40003f26270 */
[----:B------:R-:W-:-:S02]  /*cde0*/  ISETP.GE.AND P0, PT, R0, R201, PT ;  /* 0x000000c90000720c */ /* 0x000fc40003f06270 */
[----:B------:R-:W-:Y:S02]  /*cdf0*/  P2R R3, PR, RZ, 0x4 ;  /* 0x00000004ff037803 */ /* 0x000fe40000000000 */
[----:B------:R-:W-:Y:S02]  /*ce00*/  P2R R5, PR, RZ, 0x8 ;  /* 0x00000008ff057803 */ /* 0x000fe40000000000 */
[C---:B------:R-:W-:Y:S02]  /*ce10*/  ISETP.GE.AND P2, PT, R0.reuse, R199, PT ;  /* 0x000000c70000720c */ /* 0x040fe40003f46270 */
[C---:B------:R-:W-:Y:S02]  /*ce20*/  ISETP.LT.OR P3, PT, R0.reuse, R197, P1 ;  /* 0x000000c50000720c */ /* 0x040fe40000f61670 */
[C---:B------:R-:W-:Y:S02]  /*ce30*/  ISETP.LT.OR P1, PT, R0.reuse, R196, P0 ;  /* 0x000000c40000720c */ /* 0x040fe40000721670 */
[----:B------:R-:W-:-:S02]  /*ce40*/  ISETP.LT.OR P0, PT, R0, R195, P2 ;  /* 0x000000c30000720c */ /* 0x000fc40001701670 */
[----:B------:R-:W-:Y:S02]  /*ce50*/  FSEL R28, R212, -INF , !P3 ;  /* 0xff800000d41c7808 */ /* 0x000fe40005800000 */
[C---:B------:R-:W-:Y:S02]  /*ce60*/  ISETP.GE.AND P2, PT, R2.reuse, R200, PT ;  /* 0x000000c80200720c */ /* 0x040fe40003f46270 */
[----:B------:R-:W-:Y:S02]  /*ce70*/  ISETP.GE.AND P3, PT, R2, R202, PT ;  /* 0x000000ca0200720c */ /* 0x000fe40003f66270 */
[----:B------:R-:W-:Y:S02]  /*ce80*/  FSEL R33, R210, -INF , !P1 ;  /* 0xff800000d2217808 */ /* 0x000fe40004800000 */
[----:B------:R-:W-:Y:S02]  /*ce90*/  P2R R6, PR, RZ, 0x40 ;  /* 0x00000040ff067803 */ /* 0x000fe40000000000 */
[----:B------:R-:W-:-:S02]  /*cea0*/  ISETP.GE.AND P1, PT, R2, R201, PT ;  /* 0x000000c90200720c */ /* 0x000fc40003f26270 */
[----:B------:R-:W-:Y:S02]  /*ceb0*/  FSEL R14, R214, -INF , !P5 ;  /* 0xff800000d60e7808 */ /* 0x000fe40006800000 */
[----:B------:R-:W-:Y:S02]  /*cec0*/  FSEL R12, R213, -INF , !P4 ;  /* 0xff800000d50c7808 */ /* 0x000fe40006000000 */
[----:B------:R-:W-:Y:S02]  /*ced0*/  FSEL R39, R177, -INF , !P0 ;  /* 0xff800000b1277808 */ /* 0x000fe40004000000 */
[C---:B------:R-:W-:Y:S02]  /*cee0*/  ISETP.LT.OR P5, PT, R2.reuse, R197, P2 ;  /* 0x000000c50200720c */ /* 0x040fe400017a1670 */
[C---:B------:R-:W-:Y:S02]  /*cef0*/  ISETP.GE.AND P0, PT, R2.reuse, R199, PT ;  /* 0x000000c70200720c */ /* 0x040fe40003f06270 */
[----:B------:R-:W-:-:S02]  /*cf00*/  ISETP.LT.OR P4, PT, R2, R198, P3 ;  /* 0x000000c60200720c */ /* 0x000fc40001f81670 */
[----:B------:R-:W-:Y:S02]  /*cf10*/  ISETP.NE.AND P3, PT, R6, RZ, PT ;  /* 0x000000ff0600720c */ /* 0x000fe40003f65270 */
[----:B------:R-:W-:Y:S02]  /*cf20*/  ISETP.LT.OR P6, PT, R2, R196, P1 ;  /* 0x000000c40200720c */ /* 0x000fe40000fc1670 */
[----:B------:R-:W-:Y:S02]  /*cf30*/  ISETP.NE.AND P2, PT, R5, RZ, PT ;  /* 0x000000ff0500720c */ /* 0x000fe40003f45270 */
[----:B------:R-:W-:Y:S01]  /*cf40*/  ISETP.NE.AND P1, PT, R3, RZ, PT ;  /* 0x000000ff0300720c */ /* 0x000fe20003f25270 */
[----:B------:R-:W-:Y:S01]  /*cf50*/  VIADD R3, R0, 0x10 ;  /* 0x0000001000037836 */ /* 0x000fe20000000000 */
[----:B------:R-:W-:Y:S02]  /*cf60*/  P2R R5, PR, RZ, 0x20 ;  /* 0x00000020ff057803 */ /* 0x000fe40000000000 */
[----:B------:R-:W-:Y:S01]  /*cf70*/  ISETP.LT.OR P5, PT, R2, R195, P0 ;  /* 0x000000c30200720c */ /* 0x000fe200007a1670 */
[----:B------:R-:W-:Y:S01]  /*cf80*/  VIADD R2, R0, 0x11 ;  /* 0x0000001100027836 */ /* 0x000fe20000000000 */
[----:B------:R-:W-:-:S02]  /*cf90*/  FSEL R30, R211, -INF , !P3 ;  /* 0xff800000d31e7808 */ /* 0x000fc40005800000 */
[C---:B------:R-:W-:Y:S02]  /*cfa0*/  ISETP.GE.AND P0, PT, R4.reuse, R199, PT ;  /* 0x000000c70400720c */ /* 0x040fe40003f06270 */
[----:B------:R-:W-:Y:S02]  /*cfb0*/  ISETP.GE.AND P3, PT, R4, R202, PT ;  /* 0x000000ca0400720c */ /* 0x000fe40003f66270 */
[----:B------:R-:W-:Y:S02]  /*cfc0*/  FSEL R37, R204, -INF , !P2 ;  /* 0xff800000cc257808 */ /* 0x000fe40005000000 */
[----:B------:R-:W-:Y:S02]  /*cfd0*/  FSEL R41, R179, -INF , !P1 ;  /* 0xff800000b3297808 */ /* 0x000fe40004800000 */
[C---:B------:R-:W-:Y:S02]  /*cfe0*/  ISETP.GE.AND P2, PT, R4.reuse, R200, PT ;  /* 0x000000c80400720c */ /* 0x040fe40003f46270 */
[----:B------:R-:W-:-:S02]  /*cff0*/  ISETP.GE.AND P1, PT, R4, R201, PT ;  /* 0x000000c90400720c */ /* 0x000fc40003f26270 */
[----:B------:R-:W-:Y:S02]  /*d000*/  FSEL R13, R176, -INF , !P4 ;  /* 0xff800000b00d7808 */ /* 0x000fe40006000000 */
[C---:B------:R-:W-:Y:S02]  /*d010*/  ISETP.LT.OR P0, PT, R4.reuse, R195, P0 ;  /* 0x000000c30400720c */ /* 0x040fe40000701670 */
[C---:B------:R-:W-:Y:S02]  /*d020*/  ISETP.LT.OR P4, PT, R4.reuse, R198, P3 ;  /* 0x000000c60400720c */ /* 0x040fe40001f81670 */
[----:B------:R-:W-:Y:S02]  /*d030*/  ISETP.NE.AND P3, PT, R5, RZ, PT ;  /* 0x000000ff0500720c */ /* 0x000fe40003f65270 */
[C---:B------:R-:W-:Y:S02]  /*d040*/  ISETP.LT.OR P2, PT, R4.reuse, R197, P2 ;  /* 0x000000c50400720c */ /* 0x040fe40001741670 */
[----:B------:R-:W-:-:S02]  /*d050*/  ISETP.LT.OR P1, PT, R4, R196, P1 ;  /* 0x000000c40400720c */ /* 0x000fc40000f21670 */
[----:B------:R-:W-:Y:S02]  /*d060*/  P2R R4, PR, RZ, 0x1 ;  /* 0x00000001ff047803 */ /* 0x000fe40000000000 */
[----:B------:R-:W-:Y:S02]  /*d070*/  ISETP.GE.AND P0, PT, R3, R199, PT ;  /* 0x000000c70300720c */ /* 0x000fe40003f06270 */
[----:B------:R-:W-:Y:S02]  /*d080*/  P2R R6, PR, RZ, 0x4 ;  /* 0x00000004ff067803 */ /* 0x000fe40000000000 */
[----:B------:R-:W-:Y:S02]  /*d090*/  P2R R5, PR, RZ, 0x2 ;  /* 0x00000002ff057803 */ /* 0x000fe40000000000 */
[----:B------:R-:W-:Y:S02]  /*d0a0*/  FSEL R32, R175, -INF , !P3 ;  /* 0xff800000af207808 */ /* 0x000fe40005800000 */
[----:B------:R-:W-:-:S02]  /*d0b0*/  ISETP.GE.AND P3, PT, R3, R202, PT ;  /* 0x000000ca0300720c */ /* 0x000fc40003f66270 */
[C---:B------:R-:W-:Y:S02]  /*d0c0*/  ISETP.GE.AND P2, PT, R3.reuse, R200, PT ;  /* 0x000000c80300720c */ /* 0x040fe40003f46270 */
[C---:B------:R-:W-:Y:S02]  /*d0d0*/  ISETP.GE.AND P1, PT, R3.reuse, R201, PT ;  /* 0x000000c90300720c */ /* 0x040fe40003f26270 */
[----:B------:R-:W-:Y:S02]  /*d0e0*/  ISETP.LT.OR P0, PT, R3, R195, P0 ;  /* 0x000000c30300720c */ /* 0x000fe40000701670 */
[----:B------:R-:W-:Y:S02]  /*d0f0*/  FSEL R36, R172, -INF , !P6 ;  /* 0xff800000ac247808 */ /* 0x000fe40007000000 */
[----:B------:R-:W-:Y:S02]  /*d100*/  FSEL R40, R163, -INF , !P5 ;  /* 0xff800000a3287808 */ /* 0x000fe40006800000 */
[----:B------:R-:W-:-:S02]  /*d110*/  FSEL R17, R178, -INF , !P4 ;  /* 0xff800000b2117808 */ /* 0x000fc40006000000 */
[C---:B------:R-:W-:Y:S02]  /*d120*/  ISETP.LT.OR P4, PT, R3.reuse, R198, P3 ;  /* 0x000000c60300720c */ /* 0x040fe40001f81670 */
[C---:B------:R-:W-:Y:S02]  /*d130*/  ISETP.LT.OR P6, PT, R3.reuse, R197, P2 ;  /* 0x000000c50300720c */ /* 0x040fe400017c1670 */
[----:B------:R-:W-:Y:S02]  /*d140*/  ISETP.LT.OR P5, PT, R3, R196, P1 ;  /* 0x000000c40300720c */ /* 0x000fe40000fa1670 */
[----:B------:R-:W-:Y:S01]  /*d150*/  ISETP.NE.AND P3, PT, R6, RZ, PT ;  /* 0x000000ff0600720c */ /* 0x000fe20003f65270 */
[C---:B------:R-:W-:Y:S01]  /*d160*/  VIADD R6, R0.reuse, 0x21 ;  /* 0x0000002100067836 */ /* 0x040fe20000000000 */
[----:B------:R-:W-:Y:S01]  /*d170*/  ISETP.NE.AND P2, PT, R5, RZ, PT ;  /* 0x000000ff0500720c */ /* 0x000fe20003f45270 */
[----:B------:R-:W-:Y:S01]  /*d180*/  VIADD R5, R0, 0x28 ;  /* 0x0000002800057836 */ /* 0x000fe20000000000 */
[----:B------:R-:W-:Y:S01]  /*d190*/  ISETP.NE.AND P1, PT, R4, RZ, PT ;  /* 0x000000ff0400720c */ /* 0x000fe20003f25270 */
[----:B------:R-:W-:Y:S01]  /*d1a0*/  VIADD R4, R0, 0x29 ;  /* 0x0000002900047836 */ /* 0x000fe20000000000 */
[----:B------:R-:W-:-:S02]  /*d1b0*/  P2R R3, PR, RZ, 0x1 ;  /* 0x00000001ff037803 */ /* 0x000fc40000000000 */
[----:B------:R-:W-:Y:S02]  /*d1c0*/  ISETP.GE.AND P0, PT, R2, R199, PT ;  /* 0x000000c70200720c */ /* 0x000fe40003f06270 */
        /* <DEDUP_REMOVED lines=9> */
[----:B------:R-:W-:Y:S02]  /*d260*/  ISETP.LT.OR P1, PT, R2, R196, P1 ;  /* 0x000000c40200720c */ /* 0x000fe40000f21670 */
[----:B------:R-:W-:-:S02]  /*d270*/  P2R R27, PR, RZ, 0x1 ;  /* 0x00000001ff1b7803 */ /* 0x000fc40000000000 */
[----:B------:R-:W-:Y:S02]  /*d280*/  FMNMX.FTZ R2, R167, R12, !PT ;  /* 0x0000000ca7027209 */ /* 0x000fe40007810000 */
[C---:B------:R-:W-:Y:S02]  /*d290*/  ISETP.GE.AND P0, PT, R9.reuse, R202, PT ;  /* 0x000000ca0900720c */ /* 0x040fe40003f06270 */
[----:B------:R-:W-:Y:S02]  /*d2a0*/  P2R R15, PR, RZ, 0x2 ;  /* 0x00000002ff0f7803 */ /* 0x000fe40000000000 */
[----:B------:R-:W-:Y:S01]  /*d2b0*/  FMNMX.FTZ R73, R14, R2, !PT ;  /* 0x000000020e497209 */ /* 0x000fe20007810000 */
[----:B------:R-:W-:Y:S01]  /*d2c0*/  VIADD R2, R0, 0x31 ;  /* 0x0000003100027836 */ /* 0x000fe20000000000 */
[----:B------:R-:W-:Y:S02]  /*d2d0*/  ISETP.LT.OR P1, PT, R9, R198, P0 ;  /* 0x000000c60900720c */ /* 0x000fe40000721670 */
[----:B------:R-:W-:-:S02]  /*d2e0*/  ISETP.GE.AND P0, PT, R7, R202, PT ;  /* 0x000000ca0700720c */ /* 0x000fc40003f06270 */
[----:B------:R-:W-:Y:S02]  /*d2f0*/  FMNMX.FTZ R73, R13, R73, !PT ;  /* 0x000000490d497209 */ /* 0x000fe40007810000 */
[----:B------:R-:W-:Y:S02]  /*d300*/  FSEL R19, R162, -INF , !P4 ;  /* 0xff800000a2137808 */ /* 0x000fe40006000000 */
[----:B------:R-:W-:Y:S02]  /*d310*/  FSEL R18, R147, -INF , !P1 ;  /* 0xff80000093127808 */ /* 0x000fe40004800000 */
[----:B------:R-:W-:Y:S01]  /*d320*/  ISETP.NE.AND P4, PT, R3, RZ, PT ;  /* 0x000000ff0300720c */ /* 0x000fe20003f85270 */
[----:B------:R-:W-:Y:S01]  /*d330*/  VIADD R3, R0, 0x30 ;  /* 0x0000003000037836 */ /* 0x000fe20000000000 */
[----:B------:R-:W-:Y:S02]  /*d340*/  ISETP.LT.OR P1, PT, R7, R198, P0 ;  /* 0x000000c60700720c */ /* 0x000fe40000721670 */
[----:B------:R-:W-:-:S02]  /*d350*/  P2R R16, PR, RZ, 0x4 ;  /* 0x00000004ff107803 */ /* 0x000fc40000000000 */
[-C--:B------:R-:W-:Y:S02]  /*d360*/  ISETP.GE.AND P0, PT, R5, R202.reuse, PT ;  /* 0x000000ca0500720c */ /* 0x080fe40003f06270 */
[----:B------:R-:W-:Y:S02]  /*d370*/  FMNMX.FTZ R73, R17, R73, !PT ;  /* 0x0000004911497209 */ /* 0x000fe40007810000 */
[----:B------:R-:W-:Y:S02]  /*d380*/  ISETP.GE.AND P2, PT, R8, R202, PT ;  /* 0x000000ca0800720c */ /* 0x000fe40003f46270 */
[----:B------:R-:W-:Y:S02]  /*d390*/  FSEL R143, R165, -INF , !P6 ;  /* 0xff800000a58f7808 */ /* 0x000fe40007000000 */
[----:B------:R-:W-:Y:S02]  /*d3a0*/  ISETP.NE.AND P6, PT, R15, RZ, PT ;  /* 0x000000ff0f00720c */ /* 0x000fe40003fc5270 */
[----:B------:R-:W-:-:S02]  /*d3b0*/  FSEL R21, R144, -INF , !P1 ;  /* 0xff80000090157808 */ /* 0x000fc40004800000 */
[----:B------:R-:W-:Y:S02]  /*d3c0*/  FSEL R15, R171, -INF , !P3 ;  /* 0xff800000ab0f7808 */ /* 0x000fe40005800000 */
[-C--:B------:R-:W-:Y:S02]  /*d3d0*/  ISETP.LT.OR P1, PT, R5, R198.reuse, P0 ;  /* 0x000000c60500720c */ /* 0x080fe40000721670 */
[----:B------:R-:W-:Y:S02]  /*d3e0*/  FMNMX.FTZ R73, R19, R73, !PT ;  /* 0x0000004913497209 */ /* 0x000fe40007810000 */
[----:B------:R-:W-:Y:S02]  /*d3f0*/  ISETP.LT.OR P3, PT, R8, R198, P2 ;  /* 0x000000c60800720c */ /* 0x000fe40001761670 */
[-C--:B------:R-:W-:Y:S02]  /*d400*/  ISETP.GE.AND P0, PT, R3, R202.reuse, PT ;  /* 0x000000ca0300720c */ /* 0x080fe40003f06270 */
[----:B------:R-:W-:-:S02]  /*d410*/  ISETP.GE.AND P2, PT, R6, R202, PT ;  /* 0x000000ca0600720c */ /* 0x000fc40003f46270 */
[----:B------:R-:W-:Y:S02]  /*d420*/  FMNMX.FTZ R73, R15, R73, !PT ;  /* 0x000000490f497209 */ /* 0x000fe40007810000 */
[----:B------:R-:W-:Y:S02]  /*d430*/  FSEL R20, R146, -INF , !P3 ;  /* 0xff80000092147808 */ /* 0x000fe40005800000 */
[-C--:B------:R-:W-:Y:S02]  /*d440*/  ISETP.LT.OR P0, PT, R3, R198.reuse, P0 ;  /* 0x000000c60300720c */ /* 0x080fe40000701670 */
[----:B------:R-:W-:Y:S02]  /*d450*/  ISETP.LT.OR P3, PT, R6, R198, P2 ;  /* 0x000000c60600720c */ /* 0x000fe40001761670 */
[----:B------:R-:W-:Y:S02]  /*d460*/  ISETP.GE.AND P2, PT, R4, R202, PT ;  /* 0x000000ca0400720c */ /* 0x000fe40003f46270 */
[----:B------:R-:W-:-:S02]  /*d470*/  FMNMX.FTZ R73, R18, R73, !PT ;  /* 0x0000004912497209 */ /* 0x000fc40007810000 */
[----:B------:R-:W-:Y:S02]  /*d480*/  FSEL R25, R25, -INF , !P0 ;  /* 0xff80000019197808 */ /* 0x000fe40004000000 */
[----:B------:R-:W-:Y:S02]  /*d490*/  FSEL R22, R72, -INF , !P3 ;  /* 0xff80000048167808 */ /* 0x000fe40005800000 */
[----:B------:R-:W-:Y:S02]  /*d4a0*/  ISETP.GE.AND P0, PT, R10, R202, PT ;  /* 0x000000ca0a00720c */ /* 0x000fe40003f06270 */
[----:B------:R-:W-:Y:S02]  /*d4b0*/  ISETP.LT.OR P3, PT, R4, R198, P2 ;  /* 0x000000c60400720c */ /* 0x000fe40001761670 */
[----:B------:R-:W-:Y:S02]  /*d4c0*/  FMNMX.FTZ R73, R20, R73, !PT ;  /* 0x0000004914497209 */ /* 0x000fe40007810000 */
[----:B------:R-:W-:-:S02]  /*d4d0*/  ISETP.GE.AND P2, PT, R2, R202, PT ;  /* 0x000000ca0200720c */ /* 0x000fc40003f46270 */
[----:B------:R-:W-:Y:S02]  /*d4e0*/  ISETP.LT.OR P0, PT, R10, R198, P0 ;  /* 0x000000c60a00720c */ /* 0x000fe40000701670 */
[----:B------:R-:W-:Y:S02]  /*d4f0*/  FSEL R31, R159, -INF , !P5 ;  /* 0xff8000009f1f7808 */ /* 0x000fe40006800000 */
[----:B------:R-:W-:Y:S02]  /*d500*/  FSEL R24, R61, -INF , !P3 ;  /* 0xff8000003d187808 */ /* 0x000fe40005800000 */
[----:B------:R-:W-:Y:S02]  /*d510*/  ISETP.NE.AND P3, PT, R16, RZ, PT ;  /* 0x000000ff1000720c */ /* 0x000fe40003f65270 */
[----:B------:R-:W-:Y:S02]  /*d520*/  ISETP.GE.AND P5, PT, R9, R200, PT ;  /* 0x000000c80900720c */ /* 0x000fe40003fa6270 */
[----:B------:R-:W-:-:S02]  /*d530*/  FMNMX.FTZ R73, R21, R73, !PT ;  /* 0x0000004915497209 */ /* 0x000fc40007810000 */
[----:B------:R-:W-:Y:S02]  /*d540*/  ISETP.LT.OR P2, PT, R2, R198, P2 ;  /* 0x000000c60200720c */ /* 0x000fe40001741670 */
[----:B------:R-:W-:Y:S02]  /*d550*/  FSEL R69, R35, -INF , !P0 ;  /* 0xff80000023457808 */ /* 0x000fe40004000000 */
[----:B------:R-:W-:Y:S02]  /*d560*/  FSEL R35, R169, -INF , !P6 ;  /* 0xff800000a9237808 */ /* 0x000fe40007000000 */
[----:B------:R-:W-:Y:S02]  /*d570*/  FSEL R75, R173, -INF , !P3 ;  /* 0xff800000ad4b7808 */ /* 0x000fe40005800000 */
[----:B------:R-:W-:Y:S02]  /*d580*/  ISETP.LT.OR P6, PT, R9, R197, P5 ;  /* 0x000000c50900720c */ /* 0x000fe40002fc1670 */
[----:B------:R-:W-:-:S02]  /*d590*/  FSEL R23, R60, -INF , !P1 ;  /* 0xff8000003c177808 */ /* 0x000fc40004800000 */
[----:B------:R-:W-:Y:S02]  /*d5a0*/  FMNMX.FTZ R73, R22, R73, !PT ;  /* 0x0000004916497209 */ /* 0x000fe40007810000 */
[----:B------:R-:W-:Y:S02]  /*d5b0*/  FSEL R26, R26, -INF , !P2 ;  /* 0xff8000001a1a7808 */ /* 0x000fe40005000000 */
[C---:B------:R-:W-:Y:S02]  /*d5c0*/  ISETP.GE.AND P3, PT, R8.reuse, R200, PT ;  /* 0x000000c80800720c */ /* 0x040fe40003f66270 */
[----:B------:R-:W-:Y:S02]  /*d5d0*/  ISETP.GE.AND P2, PT, R8, R201, PT ;  /* 0x000000c90800720c */ /* 0x000fe40003f46270 */
[----:B------:R-:W-:Y:S02]  /*d5e0*/  P2R R0, PR, RZ, 0x40 ;  /* 0x00000040ff007803 */ /* 0x000fe40000000000 */
[----:B------:R-:W-:-:S02]  /*d5f0*/  FMNMX.FTZ R73, R23, R73, !PT ;  /* 0x0000004917497209 */ /* 0x000fc40007810000 */
[----:B------:R-:W-:Y:S02]  /*d600*/  ISETP.GE.AND P1, PT, R11, R202, PT ;  /* 0x000000ca0b00720c */ /* 0x000fe40003f26270 */
[C---:B------:R-:W-:Y:S02]  /*d610*/  ISETP.LT.OR P6, PT, R8.reuse, R197, P3 ;  /* 0x000000c50800720c */ /* 0x040fe40001fc1670 */
[C---:B------:R-:W-:Y:S02]  /*d620*/  ISETP.GE.AND P0, PT, R8.reuse, R199, PT ;  /* 0x000000c70800720c */ /* 0x040fe40003f06270 */
[----:B------:R-:W-:Y:S02]  /*d630*/  ISETP.LT.OR P3, PT, R8, R196, P2 ;  /* 0x000000c40800720c */ /* 0x000fe40001761670 */
[----:B------:R-:W-:Y:S02]  /*d640*/  ISETP.NE.AND P2, PT, R27, RZ, PT ;  /* 0x000000ff1b00720c */ /* 0x000fe40003f45270 */
[----:B------:R-:W-:-:S02]  /*d650*/  FMNMX.FTZ R73, R24, R73, !PT ;  /* 0x0000004918497209 */ /* 0x000fc40007810000 */
[----:B------:R-:W-:Y:S02]  /*d660*/  ISETP.LT.OR P1, PT, R11, R198, P1 ;  /* 0x000000c60b00720c */ /* 0x000fe40000f21670 */
[----:B------:R-:W-:Y:S02]  /*d670*/  ISETP.LT.OR P0, PT, R8, R195, P0 ;  /* 0x000000c30800720c */ /* 0x000fe40000701670 */
[----:B------:R-:W-:Y:S02]  /*d680*/  FSEL R45, R168, -INF , !P2 ;  /* 0xff800000a82d7808 */ /* 0x000fe40005000000 */
[----:B------:R-:W-:Y:S02]  /*d690*/  FSEL R47, R160, -INF , !P4 ;  /* 0xff800000a02f7808 */ /* 0x000fe40006000000 */
[----:B------:R-:W-:Y:S02]  /*d6a0*/  ISETP.GE.AND P2, PT, R7, R200, PT ;  /* 0x000000c80700720c */ /* 0x000fe40003f46270 */
[----:B------:R-:W-:-:S02]  /*d6b0*/  FMNMX.FTZ R73, R25, R73, !PT ;  /* 0x0000004919497209 */ /* 0x000fc40007810000 */
[----:B------:R-:W-:Y:S02]  /*d6c0*/  FSEL R68, R42, -INF , !P1 ;  /* 0xff8000002a447808 */ /* 0x000fe40004800000 */
[C---:B------:R-:W-:Y:S02]  /*d6d0*/  ISETP.GE.AND P4, PT, R9.reuse, R201, PT ;  /* 0x000000c90900720c */ /* 0x040fe40003f86270 */
[-C--:B------:R-:W-:Y:S02]  /*d6e0*/  ISETP.GE.AND P1, PT, R9, R199.reuse, PT ;  /* 0x000000c70900720c */ /* 0x080fe40003f26270 */
[----:B------:R-:W-:Y:S02]  /*d6f0*/  P2R R8, PR, RZ, 0x1 ;  /* 0x00000001ff087803 */ /* 0x000fe40000000000 */
[C---:B------:R-:W-:Y:S02]  /*d700*/  ISETP.GE.AND P0, PT, R7.reuse, R199, PT ;  /* 0x000000c70700720c */ /* 0x040fe40003f06270 */
[----:B------:R-:W-:-:S02]  /*d710*/  ISETP.LT.OR P2, PT, R7, R197, P2 ;  /* 0x000000c50700720c */ /* 0x000fc40001741670 */
[----:B------:R-:W-:Y:S02]  /*d720*/  FMNMX.FTZ R73, R26, R73, !PT ;  /* 0x000000491a497209 */ /* 0x000fe40007810000 */
[C---:B------:R-:W-:Y:S02]  /*d730*/  ISETP.LT.OR P5, PT, R9.reuse, R196, P4 ;  /* 0x000000c40900720c */ /* 0x040fe400027a1670 */
[----:B------:R-:W-:Y:S02]  /*d740*/  ISETP.LT.OR P4, PT, R9, R195, P1 ;  /* 0x000000c30900720c */ /* 0x000fe40000f81670 */
[----:B------:R-:W-:Y:S02]  /*d750*/  FSEL R141, R152, -INF , !P6 ;  /* 0xff800000988d7808 */ /* 0x000fe40007000000 */
[----:B------:R-:W-:Y:S02]  /*d760*/  ISETP.NE.AND P1, PT, R0, RZ, PT ;  /* 0x000000ff0000720c */ /* 0x000fe40003f25270 */
[----:B------:R-:W-:-:S02]  /*d770*/  ISETP.GE.AND P6, PT, R6, R201, PT ;  /* 0x000000c90600720c */ /* 0x000fc40003fc6270 */
[----:B------:R-:W-:Y:S02]  /*d780*/  ISETP.LT.OR P0, PT, R7, R195, P0 ;  /* 0x000000c30700720c */ /* 0x000fe40000701670 */
[----:B------:R-:W-:Y:S02]  /*d790*/  P2R R0, PR, RZ, 0x4 ;  /* 0x00000004ff007803 */ /* 0x000fe40000000000 */
[----:B------:R-:W-:Y:S02]  /*d7a0*/  FMNMX.FTZ R73, R68, R73, !PT ;  /* 0x0000004944497209 */ /* 0x000fe40007810000 */
[----:B------:R-:W-:Y:S02]  /*d7b0*/  FSEL R27, R148, -INF , !P5 ;  /* 0xff800000941b7808 */ /* 0x000fe40006800000 */
[C---:B------:R-:W-:Y:S02]  /*d7c0*/  ISETP.GE.AND P5, PT, R6.reuse, R199, PT ;  /* 0x000000c70600720c */ /* 0x040fe40003fa6270 */
[----:B------:R-:W-:-:S02]  /*d7d0*/  ISETP.LT.OR P2, PT, R6, R196, P6 ;  /* 0x000000c40600720c */ /* 0x000fc40003741670 */
[----:B------:R-:W-:Y:S02]  /*d7e0*/  FSEL R156, R156, -INF , !P0 ;  /* 0xff8000009c9c7808 */ /* 0x000fe40004000000 */
[----:B------:R-:W-:Y:S02]  /*d7f0*/  FSEL R140, R158, -INF , !P1 ;  /* 0xff8000009e8c7808 */ /* 0x000fe40004800000 */
[----:B------:R-:W-:Y:S02]  /*d800*/  ISETP.NE.AND P6, PT, R0, RZ, PT ;  /* 0x000000ff0000720c */ /* 0x000fe40003fc5270 */
[----:B------:R-:W-:Y:S02]  /*d810*/  ISETP.GE.AND P0, PT, R4, R199, PT ;  /* 0x000000c70400720c */ /* 0x000fe40003f06270 */
[----:B------:R-:W-:Y:S02]  /*d820*/  FMNMX.FTZ R73, R69, R73, !PT ;  /* 0x0000004945497209 */ /* 0x000fe40007810000 */
[----:B------:R-:W-:-:S02]  /*d830*/  ISETP.GE.AND P1, PT, R7, R201, PT ;  /* 0x000000c90700720c */ /* 0x000fc40003f26270 */
[----:B------:R-:W-:Y:S01]  /*d840*/  FSEL R49, R150, -INF , !P4 ;  /* 0xff80000096317808 */ /* 0x000fe20006000000 */
[----:B------:R-:W1:Y:S01]  /*d850*/  SHFL.BFLY PT, R16, R73, 0x2, 0x1f ;  /* 0x0c401f0049107f89 */ /* 0x000e6200000e0000 */
[C---:B------:R-:W-:Y:S02]  /*d860*/  ISETP.GE.AND P4, PT, R6.reuse, R200, PT ;  /* 0x000000c80600720c */ /* 0x040fe40003f86270 */
[-C--:B------:R-:W-:Y:S02]  /*d870*/  ISETP.LT.OR P5, PT, R6, R195.reuse, P5 ;  /* 0x000000c30600720c */ /* 0x080fe40002fa1670 */
[----:B------:R-:W-:Y:S02]  /*d880*/  FSEL R44, R149, -INF , !P3 ;  /* 0xff800000952c7808 */ /* 0x000fe40005800000 */
[----:B------:R-:W-:Y:S02]  /*d890*/  FSEL R161, R161, -INF , !P6 ;  /* 0xff800000a1a17808 */ /* 0x000fe40007000000 */
[----:B------:R-:W-:-:S02]  /*d8a0*/  ISETP.LT.OR P0, PT, R4, R195, P0 ;  /* 0x000000c30400720c */ /* 0x000fc40000701670 */
[----:B------:R-:W-:Y:S02]  /*d8b0*/  ISETP.LT.OR P3, PT, R7, R196, P1 ;  /* 0x000000c40700720c */ /* 0x000fe40000f61670 */
[C---:B------:R-:W-:Y:S02]  /*d8c0*/  ISETP.GE.AND P6, PT, R5.reuse, R199, PT ;  /* 0x000000c70500720c */ /* 0x040fe40003fc6270 */
[----:B------:R-:W-:Y:S02]  /*d8d0*/  ISETP.LT.OR P1, PT, R6, R197, P4 ;  /* 0x000000c50600720c */ /* 0x000fe40002721670 */
[----:B------:R-:W-:Y:S02]  /*d8e0*/  P2R R0, PR, RZ, 0x20 ;  /* 0x00000020ff007803 */ /* 0x000fe40000000000 */
[----:B------:R-:W-:Y:S02]  /*d8f0*/  P2R R6, PR, RZ, 0x1 ;  /* 0x00000001ff067803 */ /* 0x000fe40000000000 */
[----:B------:R-:W-:-:S02]  /*d900*/  ISETP.LT.OR P6, PT, R5, R195, P6 ;  /* 0x000000c30500720c */ /* 0x000fc400037c1670 */
[----:B------:R-:W-:Y:S02]  /*d910*/  ISETP.GE.AND P0, PT, R3, R199, PT ;  /* 0x000000c70300720c */ /* 0x000fe40003f06270 */
[----:B------:R-:W-:Y:S02]  /*d920*/  ISETP.GE.AND P5, PT, R4, R200, PT ;  /* 0x000000c80400720c */ /* 0x000fe40003fa6270 */
[----:B------:R-:W-:Y:S02]  /*d930*/  FSEL R164, R164, -INF , !P1 ;  /* 0xff800000a4a47808 */ /* 0x000fe40004800000 */
[----:B------:R-:W-:Y:S02]  /*d940*/  FSEL R144, R74, -INF , !P2 ;  /* 0xff8000004a907808 */ /* 0x000fe40005000000 */
[----:B------:R-:W-:Y:S02]  /*d950*/  ISETP.GE.AND P1, PT, R4, R201, PT ;  /* 0x000000c90400720c */ /* 0x000fe40003f26270 */
[----:B------:R-:W-:-:S02]  /*d960*/  ISETP.NE.AND P2, PT, R0, RZ, PT ;  /* 0x000000ff0000720c */ /* 0x000fc40003f45270 */
[----:B------:R-:W-:Y:S02]  /*d970*/  FMNMX.FTZ R0, R155, R28, !PT ;  /* 0x0000001c9b007209 */ /* 0x000fe40007810000 */
[----:B------:R-:W-:Y:S02]  /*d980*/  P2R R7, PR, RZ, 0x40 ;  /* 0x00000040ff077803 */ /* 0x000fe40000000000 */
[----:B------:R-:W-:Y:S02]  /*d990*/  ISETP.LT.OR P0, PT, R3, R195, P0 ;  /* 0x000000c30300720c */ /* 0x000fe40000701670 */
[----:B------:R-:W-:Y:S02]  /*d9a0*/  ISETP.NE.AND P4, PT, R8, RZ, PT ;  /* 0x000000ff0800720c */ /* 0x000fe40003f85270 */
[C---:B------:R-:W-:Y:S02]  /*d9b0*/  ISETP.LT.OR P6, PT, R4.reuse, R197, P5 ;  /* 0x000000c50400720c */ /* 0x040fe40002fc1670 */
[----:B------:R-:W-:-:S02]  /*d9c0*/  ISETP.LT.OR P5, PT, R4, R196, P1 ;  /* 0x000000c40400720c */ /* 0x000fc40000fa1670 */
[----:B------:R-:W-:Y:S02]  /*d9d0*/  FMNMX.FTZ R4, R30, R0, !PT ;  /* 0x000000001e047209 */ /* 0x000fe40007810000 */
[----:B------:R-:W-:Y:S02]  /*d9e0*/  P2R R0, PR, RZ, 0x1 ;  /* 0x00000001ff007803 */ /* 0x000fe40000000000 */
[----:B------:R-:W-:Y:S02]  /*d9f0*/  FSEL R50, R151, -INF , !P4 ;  /* 0xff80000097327808 */ /* 0x000fe40006000000 */
[----:B------:R-:W-:Y:S02]  /*da00*/  ISETP.GE.AND P4, PT, R5, R200, PT ;  /* 0x000000c80500720c */ /* 0x000fe40003f86270 */
[----:B------:R-:W-:Y:S02]  /*da10*/  FSEL R173, R64, -INF , !P6 ;  /* 0xff80000040ad7808 */ /* 0x000fe40007000000 */
[----:B------:R-:W-:-:S02]  /*da20*/  ISETP.NE.AND P6, PT, R0, RZ, PT ;  /* 0x000000ff0000720c */ /* 0x000fc40003fc5270 */
[----:B------:R-:W-:Y:S02]  /*da30*/  FSEL R142, R145, -INF , !P3 ;  /* 0xff800000918e7808 */ /* 0x000fe40005800000 */
[----:B------:R-:W-:Y:S02]  /*da40*/  FMNMX.FTZ R0, R32, R4, !PT ;  /* 0x0000000420007209 */ /* 0x000fe40007810000 */
[C---:B------:R-:W-:Y:S02]  /*da50*/  ISETP.LT.OR P3, PT, R5.reuse, R197, P4 ;  /* 0x000000c50500720c */ /* 0x040fe40002761670 */
[----:B------:R-:W-:Y:S02]  /*da60*/  ISETP.GE.AND P4, PT, R5, R201, PT ;  /* 0x000000c90500720c */ /* 0x000fe40003f86270 */
[----:B------:R-:W-:Y:S02]  /*da70*/  FMNMX.FTZ R0, R29, R0, !PT ;  /* 0x000000001d007209 */ /* 0x000fe40007810000 */
[----:B------:R-:W-:-:S02]  /*da80*/  ISETP.LT.OR P4, PT, R5, R196, P4 ;  /* 0x000000c40500720c */ /* 0x000fc40002781670 */
[----:B------:R-:W-:Y:S02]  /*da90*/  FSEL R157, R157, -INF , !P2 ;  /* 0xff8000009d9d7808 */ /* 0x000fe40005000000 */
[C---:B------:R-:W-:Y:S02]  /*daa0*/  ISETP.GE.AND P2, PT, R3.reuse, R200, PT ;  /* 0x000000c80300720c */ /* 0x040fe40003f46270 */
[----:B------:R-:W-:Y:S02]  /*dab0*/  ISETP.GE.AND P1, PT, R3, R201, PT ;  /* 0x000000c90300720c */ /* 0x000fe40003f26270 */
[----:B-1----:R-:W-:Y:S02]  /*dac0*/  FMNMX.FTZ R73, R73, R16, !PT ;  /* 0x0000001049497209 */ /* 0x002fe40007810000 */
[----:B------:R-:W-:Y:S02]  /*dad0*/  FMNMX.FTZ R0, R143, R0, !PT ;  /* 0x000000008f007209 */ /* 0x000fe40007810000 */
[----:B------:R-:W-:Y:S01]  /*dae0*/  FSEL R170, R65, -INF , !P3 ;  /* 0xff80000041aa7808 */ /* 0x000fe20005800000 */
[----:B------:R-:W1:Y:S01]  /*daf0*/  SHFL.BFLY PT, R5, R73, 0x1, 0x1f ;  /* 0x0c201f0049057f89 */ /* 0x000e6200000e0000 */
[----:B------:R-:W-:-:S02]  /*db00*/  FSEL R152, R62, -INF , !P4 ;  /* 0xff8000003e987808 */ /* 0x000fc40006000000 */
[C---:B------:R-:W-:Y:S02]  /*db10*/  ISETP.LT.OR P3, PT, R3.reuse, R197, P2 ;  /* 0x000000c50300720c */ /* 0x040fe40001761670 */
[----:B------:R-:W-:Y:S02]  /*db20*/  ISETP.LT.OR P4, PT, R3, R196, P1 ;  /* 0x000000c40300720c */ /* 0x000fe40000f81670 */
[C---:B------:R-:W-:Y:S02]  /*db30*/  ISETP.GE.AND P2, PT, R2.reuse, R200, PT ;  /* 0x000000c80200720c */ /* 0x040fe40003f46270 */
[C---:B------:R-:W-:Y:S02]  /*db40*/  ISETP.GE.AND P1, PT, R2.reuse, R201, PT ;  /* 0x000000c90200720c */ /* 0x040fe40003f26270 */
[----:B------:R-:W-:Y:S02]  /*db50*/  ISETP.GE.AND P0, PT, R2, R199, PT ;  /* 0x000000c70200720c */ /* 0x000fe40003f06270 */
[----:B------:R-:W-:-:S02]  /*db60*/  FMNMX.FTZ R0, R75, R0, !PT ;  /* 0x000000004b007209 */ /* 0x000fc40007810000 */
[----:B------:R-:W-:Y:S02]  /*db70*/  FSEL R151, R63, -INF , !P5 ;  /* 0xff8000003f977808 */ /* 0x000fe40006800000 */
[C---:B------:R-:W-:Y:S02]  /*db80*/  ISETP.LT.OR P2, PT, R2.reuse, R197, P2 ;  /* 0x000000c50200720c */ /* 0x040fe40001741670 */
[C---:B------:R-:W-:Y:S02]  /*db90*/  ISETP.LT.OR P1, PT, R2.reuse, R196, P1 ;  /* 0x000000c40200720c */ /* 0x040fe40000f21670 */
[----:B------:R-:W-:Y:S02]  /*dba0*/  ISETP.LT.OR P5, PT, R2, R195, P0 ;  /* 0x000000c30200720c */ /* 0x000fe400007a1670 */
        /* <DEDUP_REMOVED lines=12> */
[----:B-1----:R-:W-:Y:S02]  /*dc70*/  FMNMX.FTZ R73, R73, R5, !PT ;  /* 0x0000000549497209 */ /* 0x002fe40007810000 */
[----:B------:R-:W-:-:S02]  /*dc80*/  FMNMX.FTZ R4, R35, R2, !PT ;  /* 0x0000000223047209 */ /* 0x000fc40007810000 */
[----:B------:R-:W-:Y:S01]  /*dc90*/  ISETP.GE.AND P0, PT, R11, R200, PT ;  /* 0x000000c80b00720c */ /* 0x000fe20003f06270 */
[----:B------:R-:W-:Y:S01]  /*dca0*/  FMUL.FTZ R0, R73, UR6 ;  /* 0x0000000649007c20 */ /* 0x000fe20008410000 */
[----:B------:R-:W-:Y:S02]  /*dcb0*/  FSEL R171, R53, -INF , !P2 ;  /* 0xff80000035ab7808 */ /* 0x000fe40005000000 */
[----:B------:R-:W-:Y:S02]  /*dcc0*/  FMNMX.FTZ R3, R174, R3, !PT ;  /* 0x00000003ae037209 */ /* 0x000fe40007810000 */
[----:B------:R-:W-:Y:S02]  /*dcd0*/  FMNMX.FTZ R2, R153, R39, !PT ;  /* 0x0000002799027209 */ /* 0x000fe40007810000 */
[----:B------:R-:W-:Y:S02]  /*dce0*/  FMNMX.FTZ R4, R27, R4, !PT ;  /* 0x000000041b047209 */ /* 0x000fe40007810000 */
[----:B------:R-:W-:-:S02]  /*dcf0*/  FSETP.NEU.FTZ.AND P3, PT, R73, -INF , PT ;  /* 0xff8000004900780b */ /* 0x000fc40003f7d000 */
[----:B------:R-:W-:Y:S02]  /*dd00*/  ISETP.LT.OR P0, PT, R11, R197, P0 ;  /* 0x000000c50b00720c */ /* 0x000fe40000701670 */
[----:B------:R-:W-:Y:S02]  /*dd10*/  FMNMX.FTZ R72, R171, R3, !PT ;  /* 0x00000003ab487209 */ /* 0x000fe40007810000 */
[----:B------:R-:W-:Y:S02]  /*dd20*/  FMNMX.FTZ R2, R41, R2, !PT ;  /* 0x0000000229027209 */ /* 0x000fe40007810000 */
[----:B------:R-:W-:Y:S02]  /*dd30*/  ISETP.GE.AND P2, PT, R10, R200, PT ;  /* 0x000000c80a00720c */ /* 0x000fe40003f46270 */
[----:B------:R-:W-:Y:S02]  /*dd40*/  FMNMX.FTZ R3, R44, R4, !PT ;  /* 0x000000042c037209 */ /* 0x000fe40007810000 */
[----:B------:R-:W-:-:S02]  /*dd50*/  FSEL R0, R0, RZ, P3 ;  /* 0x000000ff00007208 */ /* 0x000fc40001800000 */
[----:B------:R-:W-:Y:S02]  /*dd60*/  FSEL R218, R43, -INF , !P0 ;  /* 0xff8000002bda7808 */ /* 0x000fe40004000000 */
[----:B------:R-:W-:Y:S01]  /*dd70*/  FMNMX.FTZ R2, R40, R2, !PT ;  /* 0x0000000228027209 */ /* 0x000fe20007810000 */
[--C-:B------:R-:W-:Y:S01]  /*dd80*/  FFMA.FTZ R4, R17, UR6, -R0.reuse ;  /* 0x0000000611047c23 */ /* 0x100fe20008010800 */
[----:B------:R-:W-:Y:S01]  /*dd90*/  ISETP.LT.OR P0, PT, R10, R197, P2 ;  /* 0x000000c50a00720c */ /* 0x000fe20001701670 */
[--C-:B------:R-:W-:Y:S01]  /*dda0*/  FFMA.FTZ R12, R12, UR6, -R0.reuse ;  /* 0x000000060c0c7c23 */ /* 0x100fe20008010800 */
[----:B------:R-:W-:Y:S01]  /*ddb0*/  FMNMX.FTZ R3, R142, R3, !PT ;  /* 0x000000038e037209 */ /* 0x000fe20007810000 */
[----:B------:R1:W-:Y:S01]  /*ddc0*/  MUFU.EX2 R220, R4 ;  /* 0x0000000400dc7308 */ /* 0x0003e20000000800 */
[----:B------:R-:W-:Y:S01]  /*ddd0*/  FMNMX.FTZ R2, R38, R2, !PT ;  /* 0x0000000226027209 */ /* 0x000fe20007810000 */
[--C-:B------:R-:W-:Y:S01]  /*dde0*/  FFMA.FTZ R13, R13, UR6, -R0.reuse ;  /* 0x000000060d0d7c23 */ /* 0x100fe20008010800 */
[----:B------:R-:W-:Y:S01]  /*ddf0*/  FSEL R217, R46, -INF , !P0 ;  /* 0xff8000002ed97808 */ /* 0x000fe20004000000 */
[----:B------:R-:W-:Y:S01]  /*de00*/  FFMA.FTZ R14, R14, UR6, -R0 ;  /* 0x000000060e0e7c23 */ /* 0x000fe20008010800 */
[----:B------:R-:W-:-:S02]  /*de10*/  FMNMX.FTZ R72, R218, R72, !PT ;  /* 0x00000048da487209 */ /* 0x000fc40007810000 */
[----:B------:R-:W-:Y:S01]  /*de20*/  FMNMX.FTZ R3, R144, R3, !PT ;  /* 0x0000000390037209 */ /* 0x000fe20007810000 */
[----:B------:R-:W-:Y:S01]  /*de30*/  MUFU.EX2 R223, R12 ;  /* 0x0000000c00df7308 */ /* 0x000fe20000000800 */
[----:B------:R-:W-:Y:S02]  /*de40*/  FMNMX.FTZ R2, R47, R2, !PT ;  /* 0x000000022f027209 */ /* 0x000fe40007810000 */
[----:B------:R-:W-:Y:S02]  /*de50*/  FMNMX.FTZ R72, R217, R72, !PT ;  /* 0x00000048d9487209 */ /* 0x000fe40007810000 */
[----:B------:R-:W-:Y:S02]  /*de60*/  FSEL R176, R51, -INF , !P4 ;  /* 0xff80000033b07808 */ /* 0x000fe40006000000 */
[----:B------:R-:W-:Y:S01]  /*de70*/  ISETP.NE.AND P4, PT, R6, RZ, PT ;  /* 0x000000ff0600720c */ /* 0x000fe20003f85270 */
[----:B------:R-:W2:Y:S01]  /*de80*/  SHFL.BFLY PT, R5, R72, 0x2, 0x1f ;  /* 0x0c401f0048057f89 */ /* 0x000ea200000e0000 */
[----:B-1----:R-:W-:Y:S01]  /*de90*/  FMNMX.FTZ R4, R152, R3, !PT ;  /* 0x0000000398047209 */ /* 0x002fe20007810000 */
[----:B------:R-:W-:Y:S01]  /*dea0*/  FFMA.FTZ R3, R19, UR6, -R0 ;  /* 0x0000000613037c23 */ /* 0x000fe20008010800 */
[----:B------:R-:W-:Y:S01]  /*deb0*/  FSEL R177, R48, -INF , !P1 ;  /* 0xff80000030b17808 */ /* 0x000fe20004800000 */
[----:B------:R-:W1:Y:S01]  /*dec0*/  MUFU.EX2 R221, R13 ;  /* 0x0000000d00dd7308 */ /* 0x000e620000000800 */
[----:B------:R-:W-:-:S02]  /*ded0*/  ISETP.GE.AND P0, PT, R11, R199, PT ;  /* 0x000000c70b00720c */ /* 0x000fc40003f06270 */
[----:B------:R-:W-:Y:S02]  /*dee0*/  FMNMX.FTZ R2, R45, R2, !PT ;  /* 0x000000022d027209 */ /* 0x000fe40007810000 */
[----:B------:R-:W-:Y:S02]  /*def0*/  ISETP.GE.AND P1, PT, R11, R201, PT ;  /* 0x000000c90b00720c */ /* 0x000fe40003f26270 */
[----:B------:R-:W-:Y:S01]  /*df00*/  FMNMX.FTZ R6, R151, R4, !PT ;  /* 0x0000000497067209 */ /* 0x000fe20007810000 */
[----:B------:R3:W-:Y:S01]  /*df10*/  MUFU.EX2 R219, R3 ;  /* 0x0000000300db7308 */ /* 0x0007e20000000800 */
[----:B------:R-:W-:Y:S02]  /*df20*/  ISETP.LT.OR P2, PT, R11, R195, P0 ;  /* 0x000000c30b00720c */ /* 0x000fe40000741670 */
[----:B------:R-:W-:Y:S02]  /*df30*/  FMNMX.FTZ R4, R49, R2, !PT ;  /* 0x0000000231047209 */ /* 0x000fe40007810000 */
[----:B------:R-:W-:-:S02]  /*df40*/  ISETP.LT.OR P1, PT, R11, R196, P1 ;  /* 0x000000c40b00720c */ /* 0x000fc40000f21670 */
[----:B------:R-:W-:Y:S01]  /*df50*/  ISETP.GE.AND P0, PT, R10, R201, PT ;  /* 0x000000c90a00720c */ /* 0x000fe20003f06270 */
[----:B------:R-:W-:Y:S01]  /*df60*/  MUFU.EX2 R222, R14 ;  /* 0x0000000e00de7308 */ /* 0x000fe20000000800 */
[----:B------:R-:W-:Y:S02]  /*df70*/  FMNMX.FTZ R2, R176, R6, !PT ;  /* 0x00000006b0027209 */ /* 0x000fe40007810000 */
[----:B------:R-:W-:Y:S02]  /*df80*/  FSEL R160, R52, -INF , !P1 ;  /* 0xff80000034a07808 */ /* 0x000fe40004800000 */
[----:B------:R-:W-:Y:S02]  /*df90*/  ISETP.LT.OR P0, PT, R10, R196, P0 ;  /* 0x000000c40a00720c */ /* 0x000fe40000701670 */
[----:B------:R-:W-:Y:S02]  /*dfa0*/  FMNMX.FTZ R2, R177, R2, !PT ;  /* 0x00000002b1027209 */ /* 0x000fe40007810000 */
[----:B------:R-:W-:Y:S01]  /*dfb0*/  FMNMX.FTZ R4, R50, R4, !PT ;  /* 0x0000000432047209 */ /* 0x000fe20007810000 */
[----:B---3--:R-:W-:Y:S01]  /*dfc0*/  FFMA.FTZ R3, R15, UR6, -R0 ;  /* 0x000000060f037c23 */ /* 0x008fe20008010800 */
[----:B------:R-:W-:-:S02]  /*dfd0*/  ISETP.NE.AND P1, PT, R7, RZ, PT ;  /* 0x000000ff0700720c */ /* 0x000fc40003f25270 */
[----:B------:R-:W-:Y:S01]  /*dfe0*/  FSEL R162, R54, -INF , !P0 ;  /* 0xff80000036a27808 */ /* 0x000fe20004000000 */
[----:B------:R3:W-:Y:S01]  /*dff0*/  MUFU.EX2 R216, R3 ;  /* 0x0000000300d87308 */ /* 0x0007e20000000800 */
[----:B------:R-:W-:Y:S02]  /*e000*/  FMNMX.FTZ R2, R160, R2, !PT ;  /* 0x00000002a0027209 */ /* 0x000fe40007810000 */
[----:B------:R-:W-:Y:S02]  /*e010*/  FMNMX.FTZ R4, R156, R4, !PT ;  /* 0x000000049c047209 */ /* 0x000fe40007810000 */
[----:B------:R-:W-:Y:S02]  /*e020*/  FSEL R51, R70, -INF , !P1 ;  /* 0xff80000046337808 */ /* 0x000fe40004800000 */
[----:B------:R-:W-:Y:S02]  /*e030*/  FMNMX.FTZ R2, R162, R2, !PT ;  /* 0x00000002a2027209 */ /* 0x000fe40007810000 */
[----:B------:R-:W-:-:S02]  /*e040*/  FMNMX.FTZ R70, R157, R4, !PT ;  /* 0x000000049d467209 */ /* 0x000fc40007810000 */
[----:B------:R-:W-:Y:S01]  /*e050*/  FSEL R74, R71, -INF , !P4 ;  /* 0xff800000474a7808 */ /* 0x000fe20006000000 */
[----:B------:R-:W4:Y:S01]  /*e060*/  SHFL.BFLY PT, R4, R2, 0x2, 0x1f ;  /* 0x0c401f0002047f89 */ /* 0x000f2200000e0000 */
[----:B------:R-:W-:Y:S02]  /*e070*/  FMNMX.FTZ R70, R51, R70, !PT ;  /* 0x0000004633467209 */ /* 0x000fe40007810000 */
[----:B--2---:R-:W-:Y:S02]  /*e080*/  FMNMX.FTZ R72, R72, R5, !PT ;  /* 0x0000000548487209 */ /* 0x004fe40007810000 */
[----:B------:R-:W-:Y:S01]  /*e090*/  FSEL R158, R59, -INF , !P6 ;  /* 0xff8000003b9e7808 */ /* 0x000fe20007000000 */
[----:B---3--:R-:W-:Y:S01]  /*e0a0*/  FFMA.FTZ R3, R18, UR6, -R0 ;  /* 0x0000000612037c23 */ /* 0x008fe20008010800 */
[----:B------:R-:W-:Y:S01]  /*e0b0*/  FMNMX.FTZ R70, R74, R70, !PT ;  /* 0x000000464a467209 */ /* 0x000fe20007810000 */
[----:B------:R-:W2:Y:S01]  /*e0c0*/  SHFL.BFLY PT, R5, R72, 0x1, 0x1f ;  /* 0x0c201f0048057f89 */ /* 0x000ea200000e0000 */
[----:B------:R-:W-:Y:S01]  /*e0d0*/  ISETP.GE.AND P0, PT, R10, R199, PT ;  /* 0x000000c70a00720c */ /* 0x000fe20003f06270 */
[----:B------:R3:W-:Y:S01]  /*e0e0*/  MUFU.EX2 R215, R3 ;  /* 0x0000000300d77308 */ /* 0x0007e20000000800 */
[----:B------:R-:W-:Y:S01]  /*e0f0*/  FSEL R159, R58, -INF , !P5 ;  /* 0xff8000003a9f7808 */ /* 0x000fe20006800000 */
[----:B------:R-:W-:Y:S01]  /*e100*/  LDSM.16.MT88.4 R16, [R181+0x6000] ;  /* 0x00600000b510783b */ /* 0x000fe20000004200 */
[----:B------:R-:W-:-:S02]  /*e110*/  FMNMX.FTZ R70, R158, R70, !PT ;  /* 0x000000469e467209 */ /* 0x000fc40007810000 */
[----:B------:R-:W-:Y:S02]  /*e120*/  ISETP.LT.OR P0, PT, R10, R195, P0 ;  /* 0x000000c30a00720c */ /* 0x000fe40000701670 */
[----:B------:R-:W-:Y:S02]  /*e130*/  FSEL R168, R57, -INF , !P2 ;  /* 0xff80000039a87808 */ /* 0x000fe40005000000 */
[----:B------:R-:W-:Y:S02]  /*e140*/  FMNMX.FTZ R70, R159, R70, !PT ;  /* 0x000000469f467209 */ /* 0x000fe40007810000 */
[----:B------:R-:W-:Y:S02]  /*e150*/  FSEL R166, R56, -INF , !P0 ;  /* 0xff80000038a67808 */ /* 0x000fe40004000000 */
[----:B------:R-:W-:Y:S02]  /*e160*/  FMNMX.FTZ R70, R168, R70, !PT ;  /* 0x00000046a8467209 */ /* 0x000fe40007810000 */
[----:B----4-:R-:W-:Y:S01]  /*e170*/  FMNMX.FTZ R2, R2, R4, !PT ;  /* 0x0000000402027209 */ /* 0x010fe20007810000 */
[----:B---3--:R-:W-:Y:S01]  /*e180*/  FFMA.FTZ R3, R20, UR6, -R0 ;  /* 0x0000000614037c23 */ /* 0x008fe20008010800 */
[----:B------:R-:W-:-:S03]  /*e190*/  FMNMX.FTZ R70, R166, R70, !PT ;  /* 0x00000046a6467209 */ /* 0x000fc60007810000 */
[----:B------:R-:W3:Y:S01]  /*e1a0*/  SHFL.BFLY PT, R71, R2, 0x1, 0x1f ;  /* 0x0c201f0002477f89 */ /* 0x000ee200000e0000 */
[----:B------:R4:W-:Y:S01]  /*e1b0*/  MUFU.EX2 R214, R3 ;  /* 0x0000000300d67308 */ /* 0x0009e20000000800 */
[----:B--2---:R-:W-:Y:S02]  /*e1c0*/  FMNMX.FTZ R72, R72, R5, !PT ;  /* 0x0000000548487209 */ /* 0x004fe40007810000 */
[----:B------:R-:W2:Y:S01]  /*e1d0*/  SHFL.BFLY PT, R4, R70, 0x2, 0x1f ;  /* 0x0c401f0046047f89 */ /* 0x000ea200000e0000 */
[----:B-1----:R-:W-:Y:S02]  /*e1e0*/  F2FP.BF16.F32.PACK_AB R10, R220, R221 ;  /* 0x000000dddc0a723e */ /* 0x002fe400000010ff */
[C---:B------:R-:W-:Y:S01]  /*e1f0*/  FMUL.FTZ R12, R72.reuse, UR6 ;  /* 0x00000006480c7c20 */ /* 0x040fe20008410000 */
[----:B------:R-:W-:-:S04]  /*e200*/  FSETP.NEU.FTZ.AND P2, PT, R72, -INF , PT ;  /* 0xff8000004800780b */ /* 0x000fc80003f5d000 */
[----:B------:R-:W-:Y:S01]  /*e210*/  FSEL R12, R12, RZ, P2 ;  /* 0x000000ff0c0c7208 */ /* 0x000fe20001000000 */
[----:B----4-:R-:W-:-:S04]  /*e220*/  FFMA.FTZ R3, R21, UR6, -R0 ;  /* 0x0000000615037c23 */ /* 0x010fc80008010800 */
[----:B------:R1:W-:Y:S01]  /*e230*/  MUFU.EX2 R212, R3 ;  /* 0x0000000300d47308 */ /* 0x0003e20000000800 */
[----:B---3--:R-:W-:Y:S01]  /*e240*/  FMNMX.FTZ R71, R2, R71, !PT ;  /* 0x0000004702477209 */ /* 0x008fe20007810000 */
[----:B------:R-:W-:Y:S01]  /*e250*/  FFMA.FTZ R2, R32, UR6, -R12 ;  /* 0x0000000620027c23 */ /* 0x000fe2000801080c */
[----:B--2---:R-:W-:Y:S02]  /*e260*/  FMNMX.FTZ R70, R70, R4, !PT ;  /* 0x0000000446467209 */ /* 0x004fe40007810000 */
[----:B------:R-:W-:-:S03]  /*e270*/  FSETP.NEU.FTZ.AND P1, PT, R71, -INF , PT ;  /* 0xff8000004700780b */ /* 0x000fc60003f3d000 */
[----:B------:R2:W-:Y:S01]  /*e280*/  MUFU.EX2 R233, R2 ;  /* 0x0000000200e97308 */ /* 0x0005e20000000800 */
[----:B------:R-:W3:Y:S01]  /*e290*/  SHFL.BFLY PT, R4, R70, 0x1, 0x1f ;  /* 0x0c201f0046047f89 */ /* 0x000ee200000e0000 */
[----:B------:R-:W-:Y:S01]  /*e2a0*/  FSEL R5, R71, RZ, P1 ;  /* 0x000000ff47057208 */ /* 0x000fe20000800000 */
[----:B-1----:R-:W-:-:S04]  /*e2b0*/  FFMA.FTZ R3, R22, UR6, -R0 ;  /* 0x0000000616037c23 */ /* 0x002fc80008010800 */
[----:B------:R-:W-:Y:S01]  /*e2c0*/  FADD.FTZ R6, R154, -R5 ;  /* 0x800000059a067221 */ /* 0x000fe20000010000 */
[----:B------:R1:W-:Y:S03]  /*e2d0*/  MUFU.EX2 R210, R3 ;  /* 0x0000000300d27308 */ /* 0x0003e60000000800 */
[----:B------:R-:W-:Y:S01]  /*e2e0*/  FMUL.FTZ R6, R6, UR6 ;  /* 0x0000000606067c20 */ /* 0x000fe20008410000 */
[----:B--2---:R-:W-:-:S04]  /*e2f0*/  FFMA.FTZ R2, R29, UR6, -R12 ;  /* 0x000000061d027c23 */ /* 0x004fc8000801080c */
[----:B------:R-:W2:Y:S01]  /*e300*/  MUFU.EX2 R48, R6 ;  /* 0x0000000600307308 */ /* 0x000ea20000000800 */
[----:B---3--:R-:W-:-:S07]  /*e310*/  FMNMX.FTZ R70, R70, R4, !PT ;  /* 0x0000000446467209 */ /* 0x008fce0007810000 */
[----:B------:R-:W3:Y:S01]  /*e320*/  MUFU.EX2 R234, R2 ;  /* 0x0000000200ea7308 */ /* 0x000ee20000000800 */
[--C-:B-1----:R-:W-:Y:S01]  /*e330*/  FFMA.FTZ R3, R23, UR6, -R0.reuse ;  /* 0x0000000617037c23 */ /* 0x102fe20008010800 */
[C---:B------:R-:W-:Y:S01]  /*e340*/  FSETP.NEU.FTZ.AND P0, PT, R70.reuse, -INF , PT ;  /* 0xff8000004600780b */ /* 0x040fe20003f1d000 */
[----:B------:R-:W1:Y:S03]  /*e350*/  LDSM.16.MT88.4 R20, [R184+0x6000] ;  /* 0x00600000b814783b */ /* 0x000e660000004200 */
[----:B------:R-:W-:Y:S02]  /*e360*/  FSEL R5, R70, RZ, P0 ;  /* 0x000000ff46057208 */ /* 0x000fe40000000000 */
[----:B------:R4:W-:Y:S01]  /*e370*/  MUFU.EX2 R204, R3 ;  /* 0x0000000300cc7308 */ /* 0x0009e20000000800 */
        /* <DEDUP_REMOVED lines=16> */
[----:B----4-:R-:W-:Y:S01]  /*e480*/  FFMA.FTZ R3, R24, UR6, -R0 ;  /* 0x0000000618037c23 */ /* 0x010fe20008010800 */
[----:B---3--:R-:W-:-:S03]  /*e490*/  F2FP.BF16.F32.PACK_AB R11, R234, R233 ;  /* 0x000000e9ea0b723e */ /* 0x008fc600000010ff */
        /* <DEDUP_REMOVED lines=19> */
[----:B------:R-:W3:Y:S05]  /*e5d0*/  LDSM.16.MT88.4 R28, [R182+0x6000] ;  /* 0x00600000b61c783b */ /* 0x000eea0000004200 */
[----:B------:R-:W-:Y:S01]  /*e5e0*/  MUFU.EX2 R175, R4 ;  /* 0x0000000400af7308 */ /* 0x000fe20000000800 */
[----:B--2---:R-:W-:-:S07]  /*e5f0*/  FFMA.FTZ R2, R36, UR6, -R3 ;  /* 0x0000000624027c23 */ /* 0x004fce0008010803 */
[----:B------:R2:W4:Y:S02]  /*e600*/  MUFU.EX2 R172, R2 ;  /* 0x0000000200ac7308 */ /* 0x0005240000000800 */
[----:B--2---:R-:W-:Y:S01]  /*e610*/  FMUL.FTZ R2, R70, UR6 ;  /* 0x0000000646027c20 */ /* 0x004fe20008410000 */
[----:B----4-:R-:W-:-:S04]  /*e620*/  F2FP.BF16.F32.PACK_AB R6, R231, R172 ;  /* 0x000000ace706723e */ /* 0x010fc800000010ff */
[----:B------:R-:W-:-:S05]  /*e630*/  FSEL R2, R2, RZ, P0 ;  /* 0x000000ff02027208 */ /* 0x000fca0000000000 */
[----:B------:R-:W-:-:S04]  /*e640*/  FFMA.FTZ R4, R39, UR6, -R2 ;  /* 0x0000000627047c23 */ /* 0x000fc80008010802 */
[----:B------:R2:W-:Y:S02]  /*e650*/  MUFU.EX2 R163, R4 ;  /* 0x0000000400a37308 */ /* 0x0005e40000000800 */
[----:B--2---:R-:W-:-:S06]  /*e660*/  FFMA.FTZ R4, R41, UR6, -R2 ;  /* 0x0000000629047c23 */ /* 0x004fcc0008010802 */
[----:B------:R2:W-:Y:S02]  /*e670*/  MUFU.EX2 R228, R4 ;  /* 0x0000000400e47308 */ /* 0x0005e40000000800 */
[----:B--2---:R-:W-:-:S06]  /*e680*/  FFMA.FTZ R4, R40, UR6, -R2 ;  /* 0x0000000628047c23 */ /* 0x004fcc0008010802 */
[----:B------:R2:W-:Y:S02]  /*e690*/  MUFU.EX2 R165, R4 ;  /* 0x0000000400a57308 */ /* 0x0005e40000000800 */
[----:B--2---:R-:W-:Y:S02]  /*e6a0*/  FFMA.FTZ R4, R38, UR6, -R2 ;  /* 0x0000000626047c23 */ /* 0x004fe40008010802 */
[----:B------:R-:W2:Y:S04]  /*e6b0*/  LDSM.16.MT88.4 R36, [R183+0x6000] ;  /* 0x00600000b724783b */ /* 0x000ea80000004200 */
[----:B------:R4:W5:Y:S02]  /*e6c0*/  MUFU.EX2 R229, R4 ;  /* 0x0000000400e57308 */ /* 0x0009640000000800 */
[----:B----4-:R-:W-:Y:S01]  /*e6d0*/  FADD.FTZ R4, R153, -R5 ;  /* 0x8000000599047221 */ /* 0x010fe20000010000 */
[----:B------:R-:W-:-:S02]  /*e6e0*/  FSEL R5, R73, RZ, P3 ;  /* 0x000000ff49057208 */ /* 0x000fc40001800000 */
[----:B-----5:R-:W-:Y:S01]  /*e6f0*/  F2FP.BF16.F32.PACK_AB R7, R229, R165 ;  /* 0x000000a5e507723e */ /* 0x020fe200000010ff */
[----:B------:R-:W-:Y:S02]  /*e700*/  FMUL.FTZ R4, R4, UR6 ;  /* 0x0000000604047c20 */ /* 0x000fe40008410000 */
[----:B------:R-:W-:Y:S02]  /*e710*/  FADD.FTZ R5, R167, -R5 ;  /* 0x80000005a7057221 */ /* 0x000fe40000010000 */
[----:B------:R4:W5:Y:S02]  /*e720*/  MUFU.EX2 R15, R4 ;  /* 0x00000004000f7308 */ /* 0x0009640000000800 */
[----:B------:R-:W-:-:S06]  /*e730*/  FMUL.FTZ R5, R5, UR6 ;  /* 0x0000000605057c20 */ /* 0x000fcc0008410000 */
[----:B------:R1:W3:Y:S01]  /*e740*/  MUFU.EX2 R13, R5 ;  /* 0x00000005000d7308 */ /* 0x0002e20000000800 */
[----:B----4-:R-:W-:Y:S01]  /*e750*/  FFMA.FTZ R4, R35, UR6, -R3 ;  /* 0x0000000623047c23 */ /* 0x010fe20008010803 */
[-C--:B-----5:R-:W-:Y:S01]  /*e760*/  FMUL.FTZ R78, R78, R15.reuse ;  /* 0x0000000f4e4e7220 */ /* 0x0a0fe20000410000 */
[-C--:B------:R-:W-:Y:S01]  /*e770*/  FMUL.FTZ R79, R79, R15.reuse ;  /* 0x0000000f4f4f7220 */ /* 0x080fe20000410000 */
[----:B------:R-:W-:-:S04]  /*e780*/  FMUL.FTZ R90, R90, R15 ;  /* 0x0000000f5a5a7220 */ /* 0x000fc80000410000 */
[----:B------:R4:W-:Y:S01]  /*e790*/  MUFU.EX2 R227, R4 ;  /* 0x0000000400e37308 */ /* 0x0009e20000000800 */
[-C--:B------:R-:W-:Y:S01]  /*e7a0*/  FMUL.FTZ R91, R91, R15.reuse ;  /* 0x0000000f5b5b7220 */ /* 0x080fe20000410000 */
[-C--:B------:R-:W-:Y:S01]  /*e7b0*/  FMUL.FTZ R98, R98, R15.reuse ;  /* 0x0000000f62627220 */ /* 0x080fe20000410000 */
[----:B------:R-:W-:Y:S01]  /*e7c0*/  FMUL.FTZ R99, R99, R15 ;  /* 0x0000000f63637220 */ /* 0x000fe20000410000 */
[----:B-1----:R-:W-:Y:S01]  /*e7d0*/  F2FP.BF16.F32.PACK_AB R5, R228, R163 ;  /* 0x000000a3e405723e */ /* 0x002fe200000010ff */
        /* <DEDUP_REMOVED lines=10> */
[-C--:B---3--:R-:W-:Y:S01]  /*e880*/  FMUL.FTZ R80, R80, R13.reuse ;  /* 0x0000000d50507220 */ /* 0x088fe20000410000 */
[-C--:B------:R-:W-:Y:S01]  /*e890*/  FMUL.FTZ R81, R81, R13.reuse ;  /* 0x0000000d51517220 */ /* 0x080fe20000410000 */
[----:B----4-:R-:W-:Y:S01]  /*e8a0*/  FSEL R4, R72, RZ, P2 ;  /* 0x000000ff48047208 */ /* 0x010fe20001000000 */
        /* <DEDUP_REMOVED lines=15> */
[----:B------:R-:W-:Y:S01]  /*e9a0*/  LDSM.16.MT88.4 R32, [R182+0x6800] ;  /* 0x00680000b620783b */ /* 0x000fe20000004200 */
[-C--:B------:R-:W-:Y:S01]  /*e9b0*/  FMUL.FTZ R108, R108, R13.reuse ;  /* 0x0000000d6c6c7220 */ /* 0x080fe20000410000 */
[-C--:B------:R-:W-:Y:S01]  /*e9c0*/  FMUL.FTZ R109, R109, R13.reuse ;  /* 0x0000000d6d6d7220 */ /* 0x080fe20000410000 */
[----:B------:R-:W-:Y:S01]  /*e9d0*/  HMMA.16816.F32.BF16 R52, R4, R18, R88 ;  /* 0x000000120434723c */ /* 0x000fe20000041858 */
[-C--:B------:R-:W-:Y:S01]  /*e9e0*/  FMUL.FTZ R116, R116, R13.reuse ;  /* 0x0000000d74747220 */ /* 0x080fe20000410000 */
[----:B------:R-:W-:-:S04]  /*e9f0*/  FMUL.FTZ R117, R117, R13 ;  /* 0x0000000d75757220 */ /* 0x000fc80000410000 */
[C---:B------:R-:W-:Y:S06]  /*ea00*/  HMMA.16816.F32.BF16 R96, R4.reuse, R20, R96 ;  /* 0x000000140460723c */ /* 0x040fec0000041860 */
[C---:B------:R-:W-:Y:S01]  /*ea10*/  HMMA.16816.F32.BF16 R104, R4.reuse, R22, R104 ;  /* 0x000000160468723c */ /* 0x040fe20000041868 */
[----:B-1----:R-:W-:Y:S01]  /*ea20*/  F2FP.BF16.F32.PACK_AB R8, R222, R223 ;  /* 0x000000dfde08723e */ /* 0x002fe200000010ff */
        /* <DEDUP_REMOVED lines=16> */
[----:B--2---:R-:W-:Y:S01]  /*eb30*/  HMMA.16816.F32.BF16 R128, R4, R36, R128 ;  /* 0x000000240480723c */ /* 0x004fe20000041880 */
[-C--:B------:R-:W-:Y:S01]  /*eb40*/  FMUL.FTZ R118, R118, R14.reuse ;  /* 0x0000000e76767220 */ /* 0x080fe20000410000 */
[----:B------:R-:W-:-:S04]  /*eb50*/  FMUL.FTZ R119, R119, R14 ;  /* 0x0000000e77777220 */ /* 0x000fc80000410000 */
[----:B------:R-:W-:Y:S06]  /*eb60*/  HMMA.16816.F32.BF16 R60, R4, R38, R136 ;  /* 0x00000026043c723c */ /* 0x000fec0000041888 */
[C---:B------:R-:W-:Y:S01]  /*eb70*/  HMMA.16816.F32.BF16 R40, R8.reuse, R16, R80 ;  /* 0x000000100828723c */ /* 0x040fe20000041850 */
[--C-:B------:R-:W-:Y:S01]  /*eb80*/  FFMA.FTZ R4, R27, UR6, -R3.reuse ;  /* 0x000000061b047c23 */ /* 0x100fe20008010803 */
[----:B------:R-:W-:Y:S01]  /*eb90*/  FFMA.FTZ R5, R49, UR6, -R2 ;  /* 0x0000000631057c23 */ /* 0x000fe20008010802 */
[----:B------:R-:W1:Y:S02]  /*eba0*/  LDSM.16.MT88.4 R24, [R181+0x6800] ;  /* 0x00680000b518783b */ /* 0x000e640000004200 */
[----:B------:R2:W-:Y:S01]  /*ebb0*/  MUFU.EX2 R155, R4 ;  /* 0x00000004009b7308 */ /* 0x0005e20000000800 */
[C---:B------:R-:W-:Y:S01]  /*ebc0*/  HMMA.16816.F32.BF16 R88, R8.reuse, R18, R84 ;  /* 0x000000120858723c */ /* 0x040fe20000041854 */
[----:B------:R-:W-:Y:S05]  /*ebd0*/  LDSM.16.MT88.4 R16, [R183+0x6800] ;  /* 0x00680000b710783b */ /* 0x000fea0000004200 */
[C---:B------:R-:W-:Y:S01]  /*ebe0*/  HMMA.16816.F32.BF16 R92, R8.reuse, R20, R92 ;  /* 0x00000014085c723c */ /* 0x040fe2000004185c */
[----:B------:R-:W-:Y:S05]  /*ebf0*/  MUFU.EX2 R149, R5 ;  /* 0x0000000500957308 */ /* 0x000fea0000000800 */
[----:B------:R-:W-:Y:S01]  /*ec00*/  HMMA.16816.F32.BF16 R100, R8, R22, R100 ;  /* 0x000000160864723c */ /* 0x000fe20000041864 */
[----:B------:R-:W3:Y:S01]  /*ec10*/  LDSM.16.MT88.4 R20, [R184+0x6800] ;  /* 0x00680000b814783b */ /* 0x000ee20000004200 */
[----:B--2---:R-:W-:-:S04]  /*ec20*/  FFMA.FTZ R4, R44, UR6, -R3 ;  /* 0x000000062c047c23 */ /* 0x004fc80008010803 */
[C---:B------:R-:W-:Y:S01]  /*ec30*/  HMMA.16816.F32.BF16 R124, R8.reuse, R36, R124 ;  /* 0x00000024087c723c */ /* 0x040fe2000004187c */
[----:B------:R2:W4:Y:S05]  /*ec40*/  MUFU.EX2 R154, R4 ;  /* 0x00000004009a7308 */ /* 0x00052a0000000800 */
[C---:B------:R-:W-:Y:S06]  /*ec50*/  HMMA.16816.F32.BF16 R132, R8.reuse, R38, R132 ;  /* 0x000000260884723c */ /* 0x040fec0000041884 */
[C---:B------:R-:W-:Y:S06]  /*ec60*/  HMMA.16816.F32.BF16 R108, R8.reuse, R28, R108 ;  /* 0x0000001c086c723c */ /* 0x040fec000004186c */
[----:B------:R-:W-:Y:S01]  /*ec70*/  HMMA.16816.F32.BF16 R116, R8, R30, R116 ;  /* 0x0000001e0874723c */ /* 0x000fe20000041874 */
[----:B--2---:R-:W-:Y:S01]  /*ec80*/  FFMA.FTZ R4, R47, UR6, -R2 ;  /* 0x000000062f047c23 */ /* 0x004fe20008010802 */
[----:B----4-:R-:W-:Y:S01]  /*ec90*/  F2FP.BF16.F32.PACK_AB R6, R154, R155 ;  /* 0x0000009b9a06723e */ /* 0x010fe200000010ff */
[----:B------:R-:W2:Y:S02]  /*eca0*/  LDSM.16.MT88.4 R28, [R181+0x7000] ;  /* 0x00700000b51c783b */ /* 0x000ea40000004200 */
[----:B------:R4:W-:Y:S02]  /*ecb0*/  MUFU.EX2 R226, R4 ;  /* 0x0000000400e27308 */ /* 0x0009e40000000800 */
[----:B------:R-:W-:-:S02]  /*ecc0*/  F2FP.BF16.F32.PACK_AB R8, R216, R219 ;  /* 0x000000dbd808723e */ /* 0x000fc400000010ff */
[----:B------:R-:W-:Y:S01]  /*ecd0*/  F2FP.BF16.F32.PACK_AB R10, R214, R215 ;  /* 0x000000d7d60a723e */ /* 0x000fe200000010ff */
[----:B----4-:R-:W-:-:S04]  /*ece0*/  FFMA.FTZ R4, R45, UR6, -R2 ;  /* 0x000000062d047c23 */ /* 0x010fc80008010802 */
[----:B------:R4:W5:Y:S02]  /*ecf0*/  MUFU.EX2 R225, R4 ;  /* 0x0000000400e17308 */ /* 0x0009640000000800 */
[----:B----4-:R-:W-:Y:S01]  /*ed00*/  FFMA.FTZ R4, R50, UR6, -R2 ;  /* 0x0000000632047c23 */ /* 0x010fe20008010802 */
[----:B-----5:R-:W-:-:S05]  /*ed10*/  F2FP.BF16.F32.PACK_AB R5, R225, R226 ;  /* 0x000000e2e105723e */ /* 0x020fca00000010ff */
[----:B------:R4:W5:Y:S02]  /*ed20*/  MUFU.EX2 R224, R4 ;  /* 0x0000000400e07308 */ /* 0x0009640000000800 */
[--C-:B----4-:R-:W-:Y:S01]  /*ed30*/  FFMA.FTZ R4, R68, UR6, -R0.reuse ;  /* 0x0000000644047c23 */ /* 0x110fe20008010800 */
[----:B------:R-:W-:Y:S01]  /*ed40*/  FFMA.FTZ R0, R69, UR6, -R0 ;  /* 0x0000000645007c23 */ /* 0x000fe20008010800 */
[----:B-----5:R-:W-:-:S04]  /*ed50*/  F2FP.BF16.F32.PACK_AB R7, R224, R149 ;  /* 0x00000095e007723e */ /* 0x020fc800000010ff */
[----:B------:R4:W-:Y:S08]  /*ed60*/  MUFU.EX2 R153, R4 ;  /* 0x0000000400997308 */ /* 0x0009f00000000800 */
[----:B------:R5:W-:Y:S01]  /*ed70*/  MUFU.EX2 R150, R0 ;  /* 0x0000000000967308 */ /* 0x000be20000000800 */
[----:B----4-:R-:W-:-:S07]  /*ed80*/  F2FP.BF16.F32.PACK_AB R4, R227, R175 ;  /* 0x000000afe304723e */ /* 0x010fce00000010ff */
[----:B-1----:R-:W-:Y:S01]  /*ed90*/  HMMA.16816.F32.BF16 R56, R4, R24, R56 ;  /* 0x000000180438723c */ /* 0x002fe20000041838 */
[----:B-----5:R-:W-:-:S04]  /*eda0*/  FFMA.FTZ R0, R143, UR6, -R12 ;  /* 0x000000068f007c23 */ /* 0x020fc8000801080c */
[----:B------:R1:W-:Y:S01]  /*edb0*/  MUFU.EX2 R148, R0 ;  /* 0x0000000000947308 */ /* 0x0003e20000000800 */
[C---:B------:R-:W-:Y:S06]  /*edc0*/  HMMA.16816.F32.BF16 R52, R4.reuse, R26, R52 ;  /* 0x0000001a0434723c */ /* 0x040fec0000041834 */
[C---:B---3--:R-:W-:Y:S06]  /*edd0*/  HMMA.16816.F32.BF16 R44, R4.reuse, R20, R96 ;  /* 0x00000014042c723c */ /* 0x048fec0000041860 */
[----:B------:R-:W-:Y:S01]  /*ede0*/  HMMA.16816.F32.BF16 R80, R4, R22, R104 ;  /* 0x000000160450723c */ /* 0x000fe20000041868 */
[----:B-1----:R-:W-:-:S05]  /*edf0*/  FFMA.FTZ R0, R75, UR6, -R12 ;  /* 0x000000064b007c23 */ /* 0x002fca000801080c */
[C---:B------:R-:W-:Y:S01]  /*ee00*/  HMMA.16816.F32.BF16 R84, R4.reuse, R16, R128 ;  /* 0x000000100454723c */ /* 0x040fe20000041880 */
[----:B------:R1:W3:Y:S05]  /*ee10*/  MUFU.EX2 R147, R0 ;  /* 0x0000000000937308 */ /* 0x0002ea0000000800 */
[C---:B------:R-:W-:Y:S06]  /*ee20*/  HMMA.16816.F32.BF16 R60, R4.reuse, R18, R60 ;  /* 0x00000012043c723c */ /* 0x040fec000004183c */
[C---:B------:R-:W-:Y:S06]  /*ee30*/  HMMA.16816.F32.BF16 R76, R4.reuse, R32, R76 ;  /* 0x00000020044c723c */ /* 0x040fec000004184c */
[----:B------:R-:W-:Y:S01]  /*ee40*/  HMMA.16816.F32.BF16 R64, R4, R34, R64 ;  /* 0x000000220440723c */ /* 0x000fe20000041840 */
[----:B-1----:R-:W-:Y:S01]  /*ee50*/  FFMA.FTZ R0, R140, UR6, -R12 ;  /* 0x000000068c007c23 */ /* 0x002fe2000801080c */
[----:B---3--:R-:W-:-:S03]  /*ee60*/  F2FP.BF16.F32.PACK_AB R9, R147, R148 ;  /* 0x000000949309723e */ /* 0x008fc600000010ff */
[----:B------:R1:W-:Y:S02]  /*ee70*/  MUFU.EX2 R167, R0 ;  /* 0x0000000000a77308 */ /* 0x0003e40000000800 */
[----:B-1----:R-:W-:-:S06]  /*ee80*/  FFMA.FTZ R0, R141, UR6, -R12 ;  /* 0x000000068d007c23 */ /* 0x002fcc000801080c */
[----:B------:R1:W3:Y:S02]  /*ee90*/  MUFU.EX2 R146, R0 ;  /* 0x0000000000927308 */ /* 0x0002e40000000800 */
[----:B-1----:R-:W-:Y:S01]  /*eea0*/  FFMA.FTZ R0, R142, UR6, -R3 ;  /* 0x000000068e007c23 */ /* 0x002fe20008010803 */
[----:B---3--:R-:W-:-:S05]  /*eeb0*/  F2FP.BF16.F32.PACK_AB R11, R146, R167 ;  /* 0x000000a7920b723e */ /* 0x008fca00000010ff */
[----:B------:R1:W-:Y:S02]  /*eec0*/  MUFU.EX2 R145, R0 ;  /* 0x0000000000917308 */ /* 0x0003e40000000800 */
[C---:B------:R-:W-:Y:S06]  /*eed0*/  HMMA.16816.F32.BF16 R36, R8.reuse, R26, R88 ;  /* 0x0000001a0824723c */ /* 0x040fec0000041858 */
[C---:B------:R-:W-:Y:S01]  /*eee0*/  HMMA.16816.F32.BF16 R40, R8.reuse, R24, R40 ;  /* 0x000000180828723c */ /* 0x040fe20000041828 */
[----:B------:R-:W3:Y:S05]  /*eef0*/  LDSM.16.MT88.4 R24, [R184+0x7000] ;  /* 0x00700000b818783b */ /* 0x000eea0000004200 */
[----:B------:R-:W-:Y:S01]  /*ef00*/  HMMA.16816.F32.BF16 R92, R8, R20, R92 ;  /* 0x00000014085c723c */ /* 0x000fe2000004185c */
[----:B-1----:R-:W-:-:S04]  /*ef10*/  FFMA.FTZ R0, R144, UR6, -R3 ;  /* 0x0000000690007c23 */ /* 0x002fc80008010803 */
[----:B------:R1:W4:Y:S01]  /*ef20*/  MUFU.EX2 R144, R0 ;  /* 0x0000000000907308 */ /* 0x0003220000000800 */
[C---:B------:R-:W-:Y:S01]  /*ef30*/  HMMA.16816.F32.BF16 R88, R8.reuse, R22, R100 ;  /* 0x000000160858723c */ /* 0x040fe20000041864 */
[----:B------:R-:W5:Y:S04]  /*ef40*/  LDSM.16.MT88.4 R20, [R182+0x7000] ;  /* 0x00700000b614783b */ /* 0x000f680000004200 */
[----:B------:R-:W-:Y:S01]  /*ef50*/  LDSM.16.MT88.4 R100, [R184+0x7800] ;  /* 0x00780000b864783b */ /* 0x000fe20000004200 */
[C---:B------:R-:W-:Y:S06]  /*ef60*/  HMMA.16816.F32.BF16 R124, R8.reuse, R16, R124 ;  /* 0x00000010087c723c */ /* 0x040fec000004187c */
[----:B------:R-:W-:Y:S01]  /*ef70*/  HMMA.16816.F32.BF16 R132, R8, R18, R132 ;  /* 0x000000120884723c */ /* 0x000fe20000041884 */
[----:B------:R-:W5:Y:S01]  /*ef80*/  LDSM.16.MT88.4 R16, [R183+0x7000] ;  /* 0x00700000b710783b */ /* 0x000f620000004200 */
[----:B-1----:R-:W-:Y:S01]  /*ef90*/  FFMA.FTZ R0, R152, UR6, -R3 ;  /* 0x0000000698007c23 */ /* 0x002fe20008010803 */
[----:B----4-:R-:W-:-:S03]  /*efa0*/  F2FP.BF16.F32.PACK_AB R4, R144, R145 ;  /* 0x000000919004723e */ /* 0x010fc600000010ff */
[C---:B------:R-:W-:Y:S01]  /*efb0*/  HMMA.16816.F32.BF16 R104, R8.reuse, R34, R116 ;  /* 0x000000220868723c */ /* 0x040fe20000041874 */
[----:B------:R-:W-:Y:S01]  /*efc0*/  LDSM.16.MT88.4 R116, [R182+0x7800] ;  /* 0x00780000b674783b */ /* 0x000fe20000004200 */
[----:B------:R1:W-:Y:S04]  /*efd0*/  MUFU.EX2 R152, R0 ;  /* 0x0000000000987308 */ /* 0x0003e80000000800 */
[----:B------:R-:W-:Y:S07]  /*efe0*/  HMMA.16816.F32.BF16 R108, R8, R32, R108 ;  /* 0x00000020086c723c */ /* 0x000fee000004186c */
[----:B------:R-:W-:-:S02]  /*eff0*/  F2FP.BF16.F32.PACK_AB R8, R210, R212 ;  /* 0x000000d4d208723e */ /* 0x000fc400000010ff */
[----:B------:R-:W-:Y:S01]  /*f000*/  F2FP.BF16.F32.PACK_AB R10, R179, R204 ;  /* 0x000000ccb30a723e */ /* 0x000fe200000010ff */
[----:B-1----:R-:W-:-:S04]  /*f010*/  FFMA.FTZ R0, R151, UR6, -R3 ;  /* 0x0000000697007c23 */ /* 0x002fc80008010803 */
        /* <DEDUP_REMOVED lines=14> */
[C---:B--2---:R-:W-:Y:S06]  /*f100*/  HMMA.16816.F32.BF16 R56, R4.reuse, R28, R56 ;  /* 0x0000001c0438723c */ /* 0x044fec0000041838 */
[C---:B------:R-:W-:Y:S06]  /*f110*/  HMMA.16816.F32.BF16 R52, R4.reuse, R30, R52 ;  /* 0x0000001e0434723c */ /* 0x040fec0000041834 */
[----:B---3--:R-:W-:Y:S01]  /*f120*/  HMMA.16816.F32.BF16 R96, R4, R24, R44 ;  /* 0x000000180460723c */ /* 0x008fe2000004182c */
[----:B-1----:R-:W-:-:S04]  /*f130*/  FFMA.FTZ R0, R164, UR6, -R12 ;  /* 0x00000006a4007c23 */ /* 0x002fc8000801080c */
        /* <DEDUP_REMOVED lines=43> */
[----:B------:R-:W-:Y:S01]  /*f3f0*/  FADD.FTZ R9, R228, R3 ;  /* 0x00000003e4097221 */ /* 0x000fe20000010000 */
        /* <DEDUP_REMOVED lines=12> */
[----:B------:R-:W-:Y:S01]  /*f4c0*/  FADD.FTZ R3, R221, R2 ;  /* 0x00000002dd037221 */ /* 0x000fe20000010000 */
[C---:B--2---:R-:W-:Y:S03]  /*f4d0*/  HMMA.16816.F32.BF16 R128, R136.reuse, R4, R128 ;  /* 0x000000048880723c */ /* 0x044fe60000041880 */
[----:B------:R-:W-:Y:S01]  /*f4e0*/  FADD.FTZ R3, R220, R3 ;  /* 0x00000003dc037221 */ /* 0x000fe20000010000 */
[----:B-1----:R-:W-:Y:S02]  /*f4f0*/  FFMA.FTZ R0, R217, UR6, -R12 ;  /* 0x00000006d9007c23 */ /* 0x002fe4000801080c */
[C---:B------:R-:W-:Y:S01]  /*f500*/  HMMA.16816.F32.BF16 R104, R136.reuse, R102, R80 ;  /* 0x000000668868723c */ /* 0x040fe20000041850 */
[----:B------:R-:W-:Y:S01]  /*f510*/  FADD.FTZ R3, R219, R3 ;  /* 0x00000003db037221 */ /* 0x000fe20000010000 */
[----:B------:R1:W2:Y:S04]  /*f520*/  MUFU.EX2 R12, R0 ;  /* 0x00000000000c7308 */ /* 0x0002a80000000800 */
[C---:B------:R-:W-:Y:S06]  /*f530*/  HMMA.16816.F32.BF16 R76, R136.reuse, R84, R56 ;  /* 0x00000054884c723c */ /* 0x040fec0000041838 */
[C---:B------:R-:W-:Y:S06]  /*f540*/  HMMA.16816.F32.BF16 R88, R136.reuse, R86, R52 ;  /* 0x000000568858723c */ /* 0x040fec0000041834 */
[----:B------:R-:W-:Y:S01]  /*f550*/  HMMA.16816.F32.BF16 R96, R136, R100, R96 ;  /* 0x000000648860723c */ /* 0x000fe20000041860 */
[----:B-1----:R-:W-:Y:S01]  /*f560*/  FFMA.FTZ R0, R246, R14, R178 ;  /* 0x0000000ef6007223 */ /* 0x002fe200000100b2 */
[----:B--2---:R-:W-:-:S03]  /*f570*/  F2FP.BF16.F32.PACK_AB R135, R12, R20 ;  /* 0x000000140c87723e */ /* 0x004fc600000010ff */
[----:B------:R-:W-:Y:S01]  /*f580*/  FADD.FTZ R10, R232, R0 ;  /* 0x00000000e80a7221 */ /* 0x000fe20000010000 */
[----:B------:R-:W-:Y:S01]  /*f590*/  FADD.FTZ R0, R230, R8 ;  /* 0x00000008e6007221 */ /* 0x000fe20000010000 */
[----:B------:R-:W-:Y:S02]  /*f5a0*/  HMMA.16816.F32.BF16 R112, R136, R116, R112 ;  /* 0x000000748870723c */ /* 0x000fe40000041870 */
[----:B------:R-:W-:Y:S01]  /*f5b0*/  FADD.FTZ R8, R233, R10 ;  /* 0x0000000ae9087221 */ /* 0x000fe20000010000 */
[----:B------:R-:W-:Y:S01]  /*f5c0*/  FADD.FTZ R2, R172, R0 ;  /* 0x00000000ac027221 */ /* 0x000fe20000010000 */
[----:B------:R-:W-:Y:S02]  /*f5d0*/  FADD.FTZ R0, R165, R9 ;  /* 0x00000009a5007221 */ /* 0x000fe40000010000 */
[----:B------:R-:W-:Y:S01]  /*f5e0*/  HMMA.16816.F32.BF16 R124, R132, R4, R124 ;  /* 0x00000004847c723c */ /* 0x000fe2000004187c */
[----:B------:R-:W-:-:S05]  /*f5f0*/  FADD.FTZ R8, R234, R8 ;  /* 0x00000008ea087221 */ /* 0x000fca0000010000 */
        /* <DEDUP_REMOVED lines=55> */
[----:B------:R-:W-:Y:S06]  /*f970*/  HMMA.16816.F32.BF16 R116, R132, R118, R44 ;  /* 0x000000768474723c */ /* 0x000fec000004182c */
[-C--:B------:R-:W-:Y:S06]  /*f980*/  HMMA.16816.F32.BF16 R136, R136, R6.reuse, R60 ;  /* 0x000000068888723c */ /* 0x080fec000004183c */
[----:B------:R-:W-:-:S15]  /*f990*/  HMMA.16816.F32.BF16 R132, R132, R6, R16 ;  /* 0x000000068484723c */ /* 0x000fde0000041810 */
[----:B------:R-:W-:-:S09]  /*f9a0*/  NOP ;  /* 0x0000000000007918 */ /* 0x000fd20000000000 */
.L_x_2339:
[----:B------:R-:W-:-:S13]  /*f9b0*/  ISETP.GT.AND P0, PT, R205, R252, PT ;  /* 0x000000fccd00720c */ /* 0x000fda0003f04270 */
[----:B------:R-:W-:Y:S05]  /*f9c0*/  @!P0 BRA `(.L_x_2346) ;  /* 0x0000004000fc8947 */ /* 0x000fea0003800000 */
[----:B------:R-:W-:Y:S01]  /*f9d0*/  ULDC UR4, c[0x0][0x2d0] ;  /* 0x0000b40000047ab9 */ /* 0x000fe20000000800 */
[----:B------:R-:W-:Y:S01]  /*f9e0*/  SHF.L.U32 R0, R208, 0x5, RZ ;  /* 0x00000005d0007819 */ /* 0x000fe200000006ff */
[----:B------:R-:W-:Y:S01]  /*f9f0*/  IMAD.MOV.U32 R68, RZ, RZ, R72 ;  /* 0x000000ffff447224 */ /* 0x000fe200078e0048 */
[----:B------:R-:W-:Y:S01]  /*fa00*/  ISETP.GE.AND P4, PT, R250, UR4, PT ;  /* 0x00000004fa007c0c */ /* 0x000fe2000bf86270 */
[----:B------:R-:W-:Y:S01]  /*fa10*/  IMAD.WIDE.U32 R250, R206, 0x30, RZ ;  /* 0x00000030cefa7825 */ /* 0x000fe200078e00ff */
[----:B------:R-:W-:Y:S01]  /*fa20*/  MOV R74, R71 ;  /* 0x00000047004a7202 */ /* 0x000fe20000000f00 */
[----:B------:R-:W-:Y:S01]  /*fa30*/  ULDC UR5, c[0x0][0x39c] ;  /* 0x0000e70000057ab9 */ /* 0x000fe20000000800 */
[----:B------:R-:W-:Y:S01]  /*fa40*/  ULDC UR4, c[0x0][0x2ec] ;  /* 0x0000bb0000047ab9 */ /* 0x000fe20000000800 */
[----:B------:R-:W-:Y:S01]  /*fa50*/  IMAD.MOV.U32 R75, RZ, RZ, R70 ;  /* 0x000000ffff4b7224 */ /* 0x000fe200078e0046 */
[----:B------:R-:W-:-:S07]  /*fa60*/  ULDC.64 UR6, c[0x0][0x248] ;  /* 0x0000920000067ab9 */ /* 0x000fce0000000a00 */
[----:B------:R-:W1:Y:S08]  /*fa70*/  @!P4 LDC.64 R4, c[0x0][0x220] ;  /* 0x00008800ff04cb82 */ /* 0x000e700000000a00 */
[----:B------:R-:W2:Y:S08]  /*fa80*/  @!P4 LDC.64 R2, c[0x0][0x220] ;  /* 0x00008800ff02cb82 */ /* 0x000eb00000000a00 */
[----:B------:R-:W3:Y:S01]  /*fa90*/  @!P4 LDC.64 R6, c[0x0][0x220] ;  /* 0x00008800ff06cb82 */ /* 0x000ee20000000a00 */
[----:B-1----:R1:W-:Y:S04]  /*faa0*/  @!P4 STL.64 [R1+0x28], R4 ;  /* 0x000028040100c387 */ /* 0x0023e80000100a00 */
[----:B--2---:R2:W-:Y:S04]  /*fab0*/  @!P4 STL.64 [R1+0x20], R2 ;  /* 0x000020020100c387 */ /* 0x0045e80000100a00 */
[----:B---3--:R3:W-:Y:S01]  /*fac0*/  @!P4 STL.64 [R1+0x18], R6 ;  /* 0x000018060100c387 */ /* 0x0087e20000100a00 */
[----:B-1----:R-:W1:Y:S01]  /*fad0*/  @!P4 LDC.64 R4, c[0x0][0x220] ;  /* 0x00008800ff04cb82 */ /* 0x002e620000000a00 */
[----:B--2---:R-:W-:Y:S01]  /*fae0*/  SHF.L.U64.HI R3, R208, 0x5, R209 ;  /* 0x00000005d0037819 */ /* 0x004fe200000102d1 */
[----:B------:R-:W-:-:S02]  /*faf0*/  IMAD R2, R209, 0x30, RZ ;  /* 0x00000030d1027824 */ /* 0x000fc400078e02ff */
[----:B---3--:R-:W-:Y:S01]  /*fb00*/  IMAD.WIDE.U32 R6, R208, 0x30, RZ ;  /* 0x00000030d0067825 */ /* 0x008fe200078e00ff */
[----:B-1----:R1:W-:Y:S04]  /*fb10*/  @!P4 STL.64 [R1+0x10], R4 ;  /* 0x000010040100c387 */ /* 0x0023e80000100a00 */
[----:B------:R2:W-:Y:S04]  /*fb20*/  STL [R1+0x30], R3 ;  /* 0x0000300301007387 */ /* 0x0005e80000100800 */
[----:B------:R3:W-:Y:S01]  /*fb30*/  STL [R1+0x34], R0 ;  /* 0x0000340001007387 */ /* 0x0007e20000100800 */
[----:B-1----:R-:W-:-:S02]  /*fb40*/  SHF.L.U64.HI R4, R206, 0x5, R207 ;  /* 0x00000005ce047819 */ /* 0x002fc400000102cf */
[----:B--2---:R-:W-:-:S03]  /*fb50*/  SHF.L.U32 R3, R206, 0x5, RZ ;  /* 0x00000005ce037819 */ /* 0x004fc600000006ff */
[----:B------:R1:W-:Y:S01]  /*fb60*/  STL [R1+0x38], R4 ;  /* 0x0000380401007387 */ /* 0x0003e20000100800 */
[----:B---3--:R-:W-:-:S03]  /*fb70*/  IMAD R0, R207, 0x30, RZ ;  /* 0x00000030cf007824 */ /* 0x008fc600078e02ff */
[----:B------:R-:W-:Y:S04]  /*fb80*/  STL.64 [R1], R6 ;  /* 0x0000000601007387 */ /* 0x000fe80000100a00 */
[----:B------:R2:W-:Y:S04]  /*fb90*/  STL [R1+0x3c], R3 ;  /* 0x00003c0301007387 */ /* 0x0005e80000100800 */
[----:B-1----:R-:W3:Y:S01]  /*fba0*/  LDL.LU.64 R4, [R1+0x8] ;  /* 0x0000080001047983 */ /* 0x002ee20000300a00 */
[----:B------:R-:W-:Y:S01]  /*fbb0*/  IMAD.IADD R252, R2, 0x1, R7 ;  /* 0x0000000102fc7824 */ /* 0x000fe200078e0207 */
[----:B------:R-:W-:-:S02]  /*fbc0*/  IADD3 R249, R0, R251, RZ ;  /* 0x000000fb00f97210 */ /* 0x000fc40007ffe0ff */
[----:B--2---:R-:W-:Y:S01]  /*fbd0*/  MOV R3, R73 ;  /* 0x0000004900037202 */ /* 0x004fe20000000f00 */
[----:B---3--:R-:W-:-:S05]  /*fbe0*/  IMAD.MOV.U32 R5, RZ, RZ, R237 ;  /* 0x000000ffff057224 */ /* 0x008fca00078e00ed */
[----:B------:R1:W-:Y:S01]  /*fbf0*/  STL.64 [R1+0x8], R4 ;  /* 0x0000080401007387 */ /* 0x0003e20000100a00 */
[----:B------:R-:W-:Y:S05]  /*fc00*/  BRA `(.L_x_2347) ;  /* 0x0000000000d87947 */ /* 0x000fea0003800000 */
.L_x_2349:
[----:B------:R-:W2:Y:S01]  /*fc10*/  LDL.64 R214, [R1+0x68] ;  /* 0x0000680001d67983 */ /* 0x000ea20000100a00 */
[----:B------:R-:W3:Y:S01]  /*fc20*/  @!P4 LDC.64 R12, c[0x0][0x218] ;  /* 0x00008600ff0ccb82 */ /* 0x000ee20000000a00 */
[----:B------:R-:W-:Y:S02]  /*fc30*/  VIADD R4, R205, 0xfffffffe ;  /* 0xfffffffecd047836 */ /* 0x000fe40000000000 */
[----:B------:R-:W5:Y:S02]  /*fc40*/  LDL.64 R212, [R1+0x58] ;  /* 0x0000580001d47983 */ /* 0x000f640000100a00 */
[C---:B------:R-:W-:Y:S01]  /*fc50*/  IMAD.WIDE.U32 R6, R4.reuse, UR6, RZ ;  /* 0x0000000604067c25 */ /* 0x040fe2000f8e00ff */
[----:B------:R-:W-:Y:S01]  /*fc60*/  SHF.R.S32.HI R5, RZ, 0x1f, R4 ;  /* 0x0000001fff057819 */ /* 0x000fe20000011404 */
[----:B------:R-:W4:Y:S01]  /*fc70*/  LDL R210, [R1+0x74] ;  /* 0x0000740001d27983 */ /* 0x000f220000100800 */
[----:B-1----:R-:W1:Y:S03]  /*fc80*/  @!P4 LDC.64 R16, c[0x0][0x218] ;  /* 0x00008600ff10cb82 */ /* 0x002e660000000a00 */
[----:B------:R-:W4:Y:S01]  /*fc90*/  LDL R208, [R1+0x70] ;  /* 0x0000700001d07983 */ /* 0x000f220000100800 */
[----:B------:R-:W-:Y:S03]  /*fca0*/  IMAD R5, R5, UR6, RZ ;  /* 0x0000000605057c24 */ /* 0x000fe6000f8e02ff */
[----:B------:R-:W4:Y:S01]  /*fcb0*/  LDL R209, [R1+0x3c] ;  /* 0x00003c0001d17983 */ /* 0x000f220000100800 */
[----:B------:R-:W1:Y:S01]  /*fcc0*/  @!P4 LDC.64 R18, c[0x0][0x218] ;  /* 0x00008600ff12cb82 */ /* 0x000e620000000a00 */
[----:B------:R-:W-:Y:S02]  /*fcd0*/  IMAD R5, R4, UR7, R5 ;  /* 0x0000000704057c24 */ /* 0x000fe4000f8e0205 */
[----:B------:R-:W4:Y:S02]  /*fce0*/  LDL R207, [R1+0x38] ;  /* 0x0000380001cf7983 */ /* 0x000f240000100800 */
[----:B------:R-:W-:Y:S02]  /*fcf0*/  IMAD.IADD R5, R7, 0x1, R5 ;  /* 0x0000000107057824 */ /* 0x000fe400078e0205 */
[----:B------:R1:W-:Y:S01]  /*fd00*/  @P4 STS.128 [R203+0x4000], RZ ;  /* 0x004000ffcb004388 */ /* 0x0003e20000000c00 */
[----:B------:R-:W1:Y:S01]  /*fd10*/  @!P4 LDC.64 R20, c[0x0][0x218] ;  /* 0x00008600ff14cb82 */ /* 0x000e620000000a00 */
[----:B--2---:R-:W-:Y:S04]  /*fd20*/  LEA R4, P0, R6, R214, 0x6 ;  /* 0x000000d606047211 */ /* 0x004fe800078030ff */
[----:B---3--:R-:W-:Y:S02]  /*fd30*/  @!P4 LEA R12, P6, R4, R12, 0x1 ;  /* 0x0000000c040cc211 */ /* 0x008fe400078c08ff */
[----:B-----5:R-:W-:Y:S02]  /*fd40*/  LEA.HI.X R5, R6, R213, R5, 0x6, P0 ;  /* 0x000000d506057211 */ /* 0x020fe400000f3405 */
[----:B----4-:R-:W-:Y:S02]  /*fd50*/  @!P4 IADD3 R7, P0, R210, R4, RZ ;  /* 0x00000004d207c210 */ /* 0x010fe40007f1e0ff */
[--C-:B------:R-:W-:Y:S02]  /*fd60*/  @!P4 LEA.HI.X R13, R4, R13, R5.reuse, 0x1, P6 ;  /* 0x0000000d040dc211 */ /* 0x100fe400030f0c05 */
[C---:B-1----:R-:W-:Y:S01]  /*fd70*/  @!P4 LEA R10, P5, R7.reuse, R16, 0x1 ;  /* 0x00000010070ac211 */ /* 0x042fe200078a08ff */
[----:B------:R-:W-:Y:S01]  /*fd80*/  @!P4 IMAD.X R11, R208, 0x1, R5, P0 ;  /* 0x00000001d00bc824 */ /* 0x000fe200000e0605 */
[C---:B------:R-:W-:Y:S01]  /*fd90*/  @!P4 IADD3 R14, P1, R4.reuse, R250, RZ ;  /* 0x000000fa040ec210 */ /* 0x040fe20007f3e0ff */
[----:B------:R-:W-:Y:S01]  /*fda0*/  @!PT LDS RZ, [RZ] ;  /* 0x00000000fffff984 */ /* 0x000fe20000000800 */
[----:B------:R-:W-:Y:S01]  /*fdb0*/  @!PT LDS RZ, [RZ] ;  /* 0x00000000fffff984 */ /* 0x000fe20000000800 */
[----:B------:R-:W-:Y:S01]  /*fdc0*/  @!PT LDS RZ, [RZ] ;  /* 0x00000000fffff984 */ /* 0x000fe20000000800 */
[----:B------:R2:W-:Y:S01]  /*fdd0*/  @!P4 LDGSTS.E.BYPASS.LTC128B.128 [R203+0x4000], desc[UR10][R12.64] ;  /* 0x040000000ccbcfae */ /* 0x0005e2000b901d4a */
[----:B------:R-:W-:Y:S02]  /*fde0*/  @!P4 IADD3 R9, P3, R4, R209, RZ ;  /* 0x000000d10409c210 */ /* 0x000fe40007f7e0ff */
[----:B------:R-:W-:Y:S01]  /*fdf0*/  @!P4 LEA.HI.X R11, R7, R17, R11, 0x1, P5 ;  /* 0x00000011070bc211 */ /* 0x000fe200028f0c0b */
[----:B------:R2:W-:Y:S01]  /*fe00*/  @P4 STS.128 [R203+0x4800], RZ ;  /* 0x004800ffcb004388 */ /* 0x0005e20000000c00 */
[----:B------:R-:W-:Y:S01]  /*fe10*/  @!P4 LEA R8, P2, R9, R18, 0x1 ;  /* 0x000000120908c211 */ /* 0x000fe200078408ff */
[C---:B------:R-:W-:Y:S01]  /*fe20*/  @!P4 IMAD.X R15, R5.reuse, 0x1, R207, P3 ;  /* 0x00000001050fc824 */ /* 0x040fe200018e06cf */
[C---:B------:R-:W-:Y:S01]  /*fe30*/  @!P4 LEA R6, P0, R14.reuse, R20, 0x1 ;  /* 0x000000140e06c211 */ /* 0x040fe200078008ff */
[----:B------:R-:W-:Y:S01]  /*fe40*/  @!PT LDS RZ, [RZ] ;  /* 0x00000000fffff984 */ /* 0x000fe20000000800 */
[----:B------:R-:W-:Y:S01]  /*fe50*/  @!PT LDS RZ, [RZ] ;  /* 0x00000000fffff984 */ /* 0x000fe20000000800 */
[----:B------:R-:W-:Y:S01]  /*fe60*/  @!PT LDS RZ, [RZ] ;  /* 0x00000000fffff984 */ /* 0x000fe20000000800 */
[----:B------:R2:W-:Y:S01]  /*fe70*/  @!P4 LDGSTS.E.BYPASS.LTC128B.128 [R203+0x4800], desc[UR10][R10.64] ;  /* 0x048000000acbcfae */ /* 0x0005e2000b901d4a */
[----:B------:R-:W-:Y:S02]  /*fe80*/  @!P4 IMAD.X R16, R5, 0x1, R249, P1 ;  /* 0x000000010510c824 */ /* 0x000fe400008e06f9 */
[----:B------:R-:W-:Y:S01]  /*fe90*/  @!P4 LEA.HI.X R9, R9, R19, R15, 0x1, P2 ;  /* 0x000000130909c211 */ /* 0x000fe200010f0c0f */
        /* <DEDUP_REMOVED lines=13> */
.L_x_2347:
[----:B------:R-:W2:Y:S01]  /*ff70*/  LDL R0, [R1+0x78] ;  /* 0x0000780001007983 */ /* 0x000ea20000100800 */
[----:B------:R-:W-:Y:S04]  /*ff80*/  DEPBAR.LE SB0, 0x0 ;  /* 0x000080000000791a */ /* 0x000fe80000000000 */
[----:B-1----:R-:W3:Y:S01]  /*ff90*/  LDL.64 R4, [R1+0x8] ;  /* 0x0000080001047983 */ /* 0x002ee20000100a00 */
[----:B------:R-:W-:Y:S04]  /*ffa0*/  IADD3 R204, R205, -0x1, RZ ;  /* 0xffffffffcdcc7810 */ /* 0x000fe80007ffe0ff */
[----:B------:R-:W3:Y:S01]  /*ffb0*/  LDL R14, [R1+0x44] ;  /* 0x00004400010e7983 */ /* 0x000ee20000100800 */
[----:B------:R-:W-:Y:S04]  /*ffc0*/  SHF.R.S32.HI R2, RZ, 0x1f, R204 ;  /* 0x0000001fff027819 */ /* 0x000fe800000114cc */
[----:B------:R-:W4:Y:S05]  /*ffd0*/  LDL.64 R12, [R1] ;  /* 0x00000000010c7983 */ /* 0x000f2a0000100a00 */
        /* <DEDUP_REMOVED lines=13> */
[----:B------:R-:W-:Y:S05]  /*100b0*/  @P4 STS.128 [R203+0x6000], RZ ;  /* 0x006000ffcb004388 */ /* 0x000fea0000000c00 */
[----:B------:R-:W5:Y:S01]  /*100c0*/  LDL R206, [R1+0x40] ;  /* 0x0000400001ce7983 */ /* 0x000f620000100800 */
[----:B--2---:R-:W-:Y:S02]  /*100d0*/  IMAD R0, R0, R204, RZ ;  /* 0x000000cc00007224 */ /* 0x004fe400078e02ff */
[-C--:B---3--:R-:W-:Y:S04]  /*100e0*/  IMAD.WIDE.U32 R4, R204, R14.reuse, R4 ;  /* 0x0000000ecc047225 */ /* 0x088fe800078e0004 */
[----:B------:R-:W-:Y:S01]  /*100f0*/  IMAD R0, R2, R14, R0 ;  /* 0x0000000e02007224 */ /* 0x000fe200078e0200 */
[----:B----4-:R-:W-:Y:S02]  /*10100*/  @!P4 IADD3 R14, P1, R12, R4, RZ ;  /* 0x000000040c0ec210 */ /* 0x010fe40007f3e0ff */
[C---:B-----5:R-:W-:Y:S02]  /*10110*/  @!P4 LEA R12, P6, R4.reuse, R10, 0x1 ;  /* 0x0000000a040cc211 */ /* 0x060fe400078c08ff */
[----:B------:R-:W-:Y:S04]  /*10120*/  IADD3 R0, R5, R0, RZ ;  /* 0x0000000005007210 */ /* 0x000fe80007ffe0ff */
[----:B------:R-:W-:Y:S02]  /*10130*/  @!P4 LEA.HI.X R13, R4, R19, R0, 0x1, P6 ;  /* 0x00000013040dc211 */ /* 0x000fe400030f0c00 */
[----:B------:R-:W-:Y:S03]  /*10140*/  @!P4 IADD3 R2, P0, R11, R4, RZ ;  /* 0x000000040b02c210 */ /* 0x000fe60007f1e0ff */
[----:B------:R-:W-:Y:S01]  /*10150*/  @!PT LDS RZ, [RZ] ;  /* 0x00000000fffff984 */ /* 0x000fe20000000800 */
[----:B------:R-:W-:Y:S01]  /*10160*/  @!PT LDS RZ, [RZ] ;  /* 0x00000000fffff984 */ /* 0x000fe20000000800 */
[----:B------:R-:W-:Y:S01]  /*10170*/  @!PT LDS RZ, [RZ] ;  /* 0x00000000fffff984 */ /* 0x000fe20000000800 */
[----:B------:R-:W-:Y:S01]  /*10180*/  @!P4 LDGSTS.E.BYPASS.LTC128B.128 [R203+0x6000], desc[UR10][R12.64] ;  /* 0x060000000ccbcfae */ /* 0x000fe2000b901d4a */
[----:B------:R-:W-:Y:S04]  /*10190*/  @!P4 LEA R10, P5, R2, R9, 0x1 ;  /* 0x00000009020ac211 */ /* 0x000fe800078a08ff */
[----:B------:R-:W-:Y:S01]  /*101a0*/  @P4 STS.128 [R203+0x6800], RZ ;  /* 0x006800ffcb004388 */ /* 0x000fe20000000c00 */
[----:B------:R-:W-:Y:S04]  /*101b0*/  @!P4 IADD3.X R5, R20, R0, RZ, P0, !PT ;  /* 0x000000001405c210 */ /* 0x000fe800007fe4ff */
[----:B------:R-:W-:Y:S02]  /*101c0*/  @!P4 LEA.HI.X R11, R2, R18, R5, 0x1, P5 ;  /* 0x00000012020bc211 */ /* 0x000fe400028f0c05 */
[----:B------:R-:W-:Y:S03]  /*101d0*/  @!P4 IADD3 R7, P3, R7, R4, RZ ;  /* 0x000000040707c210 */ /* 0x000fe60007f7e0ff */
[----:B------:R-:W-:Y:S01]  /*101e0*/  @!PT LDS RZ, [RZ] ;  /* 0x00000000fffff984 */ /* 0x000fe20000000800 */
[----:B------:R-:W-:Y:S01]  /*101f0*/  @!PT LDS RZ, [RZ] ;  /* 0x00000000fffff984 */ /* 0x000fe20000000800 */
[----:B------:R-:W-:Y:S01]  /*10200*/  @!PT LDS RZ, [RZ] ;  /* 0x00000000fffff984 */ /* 0x000fe20000000800 */
[----:B------:R-:W-:Y:S01]  /*10210*/  @!P4 LDGSTS.E.BYPASS.LTC128B.128 [R203+0x6800], desc[UR10][R10.64] ;  /* 0x068000000acbcfae */ /* 0x000fe2000b901d4a */
[C---:B------:R-:W-:Y:S04]  /*10220*/  @!P4 LEA R8, P2, R7.reuse, R8, 0x1 ;  /* 0x000000080708c211 */ /* 0x040fe800078408ff */
[----:B------:R-:W-:Y:S01]  /*10230*/  @P4 STS.128 [R203+0x7000], RZ ;  /* 0x007000ffcb004388 */ /* 0x000fe20000000c00 */
[C---:B------:R-:W-:Y:S02]  /*10240*/  @!P4 IADD3.X R9, R0.reuse, R15, RZ, P3, !PT ;  /* 0x0000000f0009c210 */ /* 0x040fe40001ffe4ff */
[----:B------:R-:W-:Y:S02]  /*10250*/  @!P4 IADD3.X R15, R0, R252, RZ, P1, !PT ;  /* 0x000000fc000fc210 */ /* 0x000fe40000ffe4ff */
[----:B------:R-:W-:Y:S01]  /*10260*/  @!P4 LEA.HI.X R9, R7, R17, R9, 0x1, P2 ;  /* 0x000000110709c211 */ /* 0x000fe200010f0c09 */
[----:B------:R-:W1:Y:S01]  /*10270*/  S2R R0, SR_TID.X ;  /* 0x0000000000007919 */ /* 0x000e620000002100 */
[C---:B------:R-:W-:Y:S03]  /*10280*/  @!P4 LEA R6, P0, R14.reuse, R6, 0x1 ;  /* 0x000000060e06c211 */ /* 0x040fe600078008ff */
        /* <DEDUP_REMOVED lines=11> */
[----:B------:R-:W2:Y:S05]  /*10340*/  LDSM.16.M88.4 R16, [R180+0x4000] ;  /* 0x00400000b410783b */ /* 0x000eaa0000000200 */
[----:B------:R-:W3:Y:S05]  /*10350*/  LDSM.16.M88.4 R60, [R187+0x2000] ;  /* 0x00200000bb3c783b */ /* 0x000eea0000000200 */
[----:B------:R-:W4:Y:S01]  /*10360*/  LDSM.16.M88.4 R32, [R180+0x4800] ;  /* 0x00480000b420783b */ /* 0x000f220000000200 */
[----:B-1----:R-:W-:Y:S04]  /*10370*/  SHF.L.U32 R0, R0, 0x1, RZ ;  /* 0x0000000100007819 */ /* 0x002fe800000006ff */
[----:B------:R-:W0:Y:S01]  /*10380*/  LDGDEPBAR ;  /* 0x00000000000079af */ /* 0x000e220000000000 */
[----:B------:R-:W-:Y:S02]  /*10390*/  LOP3.LUT R0, R0, 0x6, RZ, 0xc0, !PT ;  /* 0x0000000600007812 */ /* 0x000fe400078ec0ff */
[C---:B------:R-:W-:Y:S02]  /*103a0*/  ISETP.GT.AND P0, PT, R204.reuse, R206, PT ;  /* 0x000000cecc00720c */ /* 0x040fe40003f04270 */
[----:B------:R-:W1:Y:S01]  /*103b0*/  LDSM.16.M88.4 R48, [R180+0x5000] ;  /* 0x00500000b430783b */ /* 0x000e620000000200 */
[----:B------:R-:W-:Y:S04]  /*103c0*/  LEA R0, R204, R0, 0x6 ;  /* 0x00000000cc007211 */ /* 0x000fe800078e30ff */
[----:B------:R-:W5:Y:S01]  /*103d0*/  LDSM.16.M88.4 R140, [R180+0x5800] ;  /* 0x00580000b48c783b */ /* 0x000f620000000200 */
[----:B------:R-:W-:Y:S04]  /*103e0*/  IADD3 R2, R0, 0x1, RZ ;  /* 0x0000000100027810 */ /* 0x000fe80007ffe0ff */
[----:B------:R-:W-:Y:S05]  /*103f0*/  LDSM.16.M88.4 R144, [R190] ;  /* 0x00000000be90783b */ /* 0x000fea0000000200 */
[----:B------:R-:W5:Y:S05]  /*10400*/  LDSM.16.M88.4 R148, [R186+0x4000] ;  /* 0x00400000ba94783b */ /* 0x000f6a0000000200 */
[----:B------:R-:W5:Y:S01]  /*10410*/  LDSM.16.M88.4 R152, [R190+0x2000] ;  /* 0x00200000be98783b */ /* 0x000f620000000200 */
[-C--:B--2---:R-:W-:Y:S04]  /*10420*/  HMMA.16816.F32.BF16 R4, R64, R16.reuse, RZ ;  /* 0x000000104004723c */ /* 0x084fe800000418ff */
[----:B------:R-:W2:Y:S02]  /*10430*/  LDSM.16.M88.4 R156, [R186+0x4800] ;  /* 0x00480000ba9c783b */ /* 0x000ea40000000200 */
[C---:B---3--:R-:W-:Y:S03]  /*10440*/  HMMA.16816.F32.BF16 R8, R60.reuse, R16, RZ ;  /* 0x000000103c08723c */ /* 0x048fe600000418ff */
[----:B------:R-:W3:Y:S03]  /*10450*/  LDSM.16.M88.4 R160, [R186+0x5000] ;  /* 0x00500000baa0783b */ /* 0x000ee60000000200 */
[-C--:B------:R-:W-:Y:S02]  /*10460*/  HMMA.16816.F32.BF16 R12, R60, R18.reuse, RZ ;  /* 0x000000123c0c723c */ /* 0x080fe400000418ff */
[----:B------:R-:W3:Y:S04]  /*10470*/  LDSM.16.M88.4 R164, [R186+0x5800] ;  /* 0x00580000baa4783b */ /* 0x000ee80000000200 */
[C---:B------:R-:W-:Y:S01]  /*10480*/  HMMA.16816.F32.BF16 R16, R64.reuse, R18, RZ ;  /* 0x000000124010723c */ /* 0x040fe200000418ff */
[----:B------:R-:W-:Y:S05]  /*10490*/  LDSM.16.M88.4 R168, [R193] ;  /* 0x00000000c1a8783b */ /* 0x000fea0000000200 */
[-C--:B----4-:R-:W-:Y:S01]  /*104a0*/  HMMA.16816.F32.BF16 R20, R64, R32.reuse, RZ ;  /* 0x000000204014723c */ /* 0x090fe200000418ff */
[----:B------:R-:W-:Y:S05]  /*104b0*/  LDSM.16.M88.4 R172, [R192] ;  /* 0x00000000c0ac783b */ /* 0x000fea0000000200 */
[C---:B------:R-:W-:Y:S01]  /*104c0*/  HMMA.16816.F32.BF16 R24, R60.reuse, R32, RZ ;  /* 0x000000203c18723c */ /* 0x040fe200000418ff */
[----:B------:R-:W-:Y:S05]  /*104d0*/  LDSM.16.M88.4 R176, [R185] ;  /* 0x00000000b9b0783b */ /* 0x000fea0000000200 */
[-C--:B------:R-:W-:Y:S06]  /*104e0*/  HMMA.16816.F32.BF16 R28, R60, R34.reuse, RZ ;  /* 0x000000223c1c723c */ /* 0x080fec00000418ff */
[C---:B------:R-:W-:Y:S06]  /*104f0*/  HMMA.16816.F32.BF16 R32, R64.reuse, R34, RZ ;  /* 0x000000224020723c */ /* 0x040fec00000418ff */
[-C--:B-1----:R-:W-:Y:S06]  /*10500*/  HMMA.16816.F32.BF16 R36, R64, R48.reuse, RZ ;  /* 0x000000304024723c */ /* 0x082fec00000418ff */
        /* <DEDUP_REMOVED lines=17> */
[----:B------:R-:W2:Y:S05]  /*10620*/  LDSM.16.M88.4 R156, [R188+0x2000] ;  /* 0x00200000bc9c783b */ /* 0x000eaa0000000200 */
[-C--:B---3--:R-:W-:Y:S06]  /*10630*/  HMMA.16816.F32.BF16 R36, R144, R160.reuse, R36 ;  /* 0x000000a09024723c */ /* 0x088fec0000041824 */
[C---:B------:R-:W-:Y:S06]  /*10640*/  HMMA.16816.F32.BF16 R40, R152.reuse, R160, R40 ;  /* 0x000000a09828723c */ /* 0x040fec0000041828 */
[-C--:B------:R-:W-:Y:S06]  /*10650*/  HMMA.16816.F32.BF16 R44, R152, R162.reuse, R44 ;  /* 0x000000a2982c723c */ /* 0x080fec000004182c */
[C---:B------:R-:W-:Y:S01]  /*10660*/  HMMA.16816.F32.BF16 R48, R144.reuse, R162, R48 ;  /* 0x000000a29030723c */ /* 0x040fe20000041830 */
[----:B------:R-:W3:Y:S05]  /*10670*/  LDSM.16.M88.4 R160, [R194] ;  /* 0x00000000c2a0783b */ /* 0x000eea0000000200 */
[-C--:B------:R-:W-:Y:S06]  /*10680*/  HMMA.16816.F32.BF16 R52, R144, R164.reuse, R52 ;  /* 0x000000a49034723c */ /* 0x080fec0000041834 */
[C---:B------:R-:W-:Y:S06]  /*10690*/  HMMA.16816.F32.BF16 R56, R152.reuse, R164, R56 ;  /* 0x000000a49838723c */ /* 0x040fec0000041838 */
[-C--:B------:R-:W-:Y:S01]  /*106a0*/  HMMA.16816.F32.BF16 R60, R152, R166.reuse, R60 ;  /* 0x000000a6983c723c */ /* 0x080fe2000004183c */
[----:B------:R-:W4:Y:S05]  /*106b0*/  LDSM.16.M88.4 R152, [R189] ;  /* 0x00000000bd98783b */ /* 0x000f2a0000000200 */
[----:B------:R-:W-:Y:S01]  /*106c0*/  HMMA.16816.F32.BF16 R64, R144, R166, R64 ;  /* 0x000000a69040723c */ /* 0x000fe20000041840 */
[----:B------:R-:W5:Y:S05]  /*106d0*/  LDSM.16.M88.4 R144, [R189+0x2000] ;  /* 0x00200000bd90783b */ /* 0x000f6a0000000200 */
[-C--:B-1----:R-:W-:Y:S06]  /*106e0*/  HMMA.16816.F32.BF16 R4, R140, R148.reuse, R4 ;  /* 0x000000948c04723c */ /* 0x082fec0000041804 */
[C---:B--2---:R-:W-:Y:S06]  /*106f0*/  HMMA.16816.F32.BF16 R8, R156.reuse, R148, R8 ;  /* 0x000000949c08723c */ /* 0x044fec0000041808 */
        /* <DEDUP_REMOVED lines=14> */
[-C--:B----4-:R-:W-:Y:S06]  /*107e0*/  HMMA.16816.F32.BF16 R4, R152, R176.reuse, R4 ;  /* 0x000000b09804723c */ /* 0x090fec0000041804 */
[C---:B-----5:R-:W-:Y:S06]  /*107f0*/  HMMA.16816.F32.BF16 R8, R144.reuse, R176, R8 ;  /* 0x000000b09008723c */ /* 0x060fec0000041808 */
        /* <DEDUP_REMOVED lines=39> */
[----:B------:R-:W-:Y:S08]  /*10a70*/  DEPBAR.LE SB0, 0x0 ;  /* 0x000080000000791a */ /* 0x000ff00000000000 */
[----:B------:R1:W1:Y:S01]  /*10a80*/  MUFU.TANH R142, R17 ;  /* 0x00000011008e7308 */ /* 0x0002620000002400 */
[-C--:B-----5:R-:W-:Y:S01]  /*10a90*/  HMMA.16816.F32.BF16 R36, R152, R8.reuse, R36 ;  /* 0x000000089824723c */ /* 0x0a0fe20000041824 */
[----:B------:R-:W-:Y:S04]  /*10aa0*/  BAR.SYNC.DEFER_BLOCKING 0x0 ;  /* 0x0000000000007b1d */ /* 0x000fe80000010000 */
[----:B------:R-:W-:Y:S01]  /*10ab0*/  FMUL.FTZ R24, R24, UR5 ;  /* 0x0000000518187c20 */ /* 0x000fe20008410000 */
[C---:B------:R-:W-:Y:S03]  /*10ac0*/  HMMA.16816.F32.BF16 R40, R144.reuse, R8, R40 ;  /* 0x000000089028723c */ /* 0x040fe60000041828 */
[----:B------:R1:W1:Y:S02]  /*10ad0*/  MUFU.TANH R141, R19 ;  /* 0x00000013008d7308 */ /* 0x0002640000002400 */
[----:B------:R-:W-:Y:S01]  /*10ae0*/  FMUL.FTZ R20, R20, UR5 ;  /* 0x0000000514147c20 */ /* 0x000fe20008410000 */
[-C--:B------:R-:W-:Y:S07]  /*10af0*/  HMMA.16816.F32.BF16 R44, R144, R10.reuse, R44 ;  /* 0x0000000a902c723c */ /* 0x080fee000004182c */
[----:B------:R1:W1:Y:S01]  /*10b00*/  MUFU.TANH R140, R20 ;  /* 0x00000014008c7308 */ /* 0x0002620000002400 */
[----:B------:R-:W-:Y:S01]  /*10b10*/  FMUL.FTZ R22, R22, UR5 ;  /* 0x0000000516167c20 */ /* 0x000fe20008410000 */
[C---:B------:R-:W-:Y:S08]  /*10b20*/  HMMA.16816.F32.BF16 R48, R152.reuse, R10, R48 ;  /* 0x0000000a9830723c */ /* 0x040ff00000041830 */
[----:B------:R1:W1:Y:S03]  /*10b30*/  MUFU.TANH R72, R22 ;  /* 0x0000001600487308 */ /* 0x0002660000002400 */
[----:B------:R-:W-:Y:S01]  /*10b40*/  FMUL.FTZ R21, R21, UR5 ;  /* 0x0000000515157c20 */ /* 0x000fe20008410000 */
[----:B------:R-:W-:Y:S01]  /*10b50*/  FMUL.FTZ R23, R23, UR5 ;  /* 0x0000000517177c20 */ /* 0x000fe20008410000 */
[----:B------:R-:W-:Y:S01]  /*10b60*/  FMUL.FTZ R25, R25, UR5 ;  /* 0x0000000519197c20 */ /* 0x000fe20008410000 */
[----:B------:R-:W-:Y:S01]  /*10b70*/  FMUL.FTZ R26, R26, UR5 ;  /* 0x000000051a1a7c20 */ /* 0x000fe20008410000 */
[----:B------:R-:W-:Y:S03]  /*10b80*/  FMUL.FTZ R27, R27, UR5 ;  /* 0x000000051b1b7c20 */ /* 0x000fe60008410000 */
[----:B------:R1:W1:Y:S01]  /*10b90*/  MUFU.TANH R73, R21 ;  /* 0x0000001500497308 */ /* 0x0002620000002400 */
[-C--:B----4-:R-:W-:Y:S06]  /*10ba0*/  HMMA.16816.F32.BF16 R52, R152, R12.reuse, R52 ;  /* 0x0000000c9834723c */ /* 0x090fec0000041834 */
[C---:B------:R-:W-:Y:S03]  /*10bb0*/  HMMA.16816.F32.BF16 R56, R144.reuse, R12, R56 ;  /* 0x0000000c9038723c */ /* 0x040fe60000041838 */
[----:B------:R4:W1:Y:S03]  /*10bc0*/  MUFU.TANH R71, R23 ;  /* 0x0000001700477308 */ /* 0x0008660000002400 */
[-C--:B------:R-:W-:Y:S07]  /*10bd0*/  HMMA.16816.F32.BF16 R60, R144, R14.reuse, R60 ;  /* 0x0000000e903c723c */ /* 0x080fee000004183c */
[----:B------:R-:W1:Y:S01]  /*10be0*/  MUFU.TANH R24, R24 ;  /* 0x0000001800187308 */ /* 0x000e620000002400 */
[----:B------:R-:W-:Y:S09]  /*10bf0*/  HMMA.16816.F32.BF16 R64, R152, R14, R64 ;  /* 0x0000000e9840723c */ /* 0x000ff20000041840 */
[----:B------:R4:W1:Y:S01]  /*10c00*/  MUFU.TANH R70, R25 ;  /* 0x0000001900467308 */ /* 0x0008620000002400 */
[----:B------:R-:W-:Y:S03]  /*10c10*/  @!UPT UIADD3 URZ, URZ, URZ, URZ ;  /* 0x0000003f3f3ff290 */ /* 0x000fe6000fffe03f */
[----:B--23--:R-:W-:Y:S11]  /*10c20*/  @P0 BRA `(.L_x_2349) ;  /* 0xffffffec00f80947 */ /* 0x00cff6000383ffff */
.L_x_2348:
[----:B--2---:R-:W-:Y:S01]  /*10c30*/  MUFU.TANH R7, R26 ;  /* 0x0000001a00077308 */ /* 0x004fe20000002400 */
[----:B------:R-:W-:Y:S01]  /*10c40*/  ISETP.GE.AND P2, PT, R2, R197, PT ;  /* 0x000000c50200720c */ /* 0x000fe20003f46270 */
[----:B------:R-:W-:Y:S01]  /*10c50*/  FMUL.FTZ R30, R30, UR5 ;  /* 0x000000051e1e7c20 */ /* 0x000fe20008410000 */
[----:B------:R-:W-:Y:S01]  /*10c60*/  ISETP.GE.AND P5, PT, R2, R198, PT ;  /* 0x000000c60200720c */ /* 0x000fe20003fa6270 */
[----:B------:R-:W-:Y:S01]  /*10c70*/  VIADD R4, R0, 0x8 ;  /* 0x0000000800047836 */ /* 0x000fe20000000000 */
[----:B------:R-:W-:Y:S01]  /*10c80*/  ISETP.GE.AND P1, PT, R2, R196, PT ;  /* 0x000000c40200720c */ /* 0x000fe20003f26270 */
[----:B------:R-:W-:Y:S01]  /*10c90*/  FMUL.FTZ R40, R40, UR5 ;  /* 0x0000000528287c20 */ /* 0x000fe20008410000 */
[C---:B------:R-:W-:Y:S03]  /*10ca0*/  ISETP.GE.AND P0, PT, R2.reuse, R195, PT ;  /* 0x000000c30200720c */ /* 0x040fe60003f06270 */
[----:B------:R2:W-:Y:S01]  /*10cb0*/  MUFU.TANH R147, R30 ;  /* 0x0000001e00937308 */ /* 0x0005e20000002400 */
[----:B------:R-:W-:Y:S01]  /*10cc0*/  ISETP.GE.OR P2, PT, R2, R200, !P2 ;  /* 0x000000c80200720c */ /* 0x000fe20005746670 */
[----:B------:R-:W-:Y:S01]  /*10cd0*/  FMUL.FTZ R29, R29, UR5 ;  /* 0x000000051d1d7c20 */ /* 0x000fe20008410000 */
[----:B------:R-:W-:Y:S01]  /*10ce0*/  P2R R145, PR, RZ, 0x10 ;  /* 0x00000010ff917803 */ /* 0x000fe20000000000 */
[----:B------:R-:W-:Y:S01]  /*10cf0*/  FMUL.FTZ R41, R41, UR5 ;  /* 0x0000000529297c20 */ /* 0x000fe20008410000 */
[----:B------:R-:W-:Y:S01]  /*10d00*/  ISETP.GE.AND P3, PT, R0, R197, PT ;  /* 0x000000c50000720c */ /* 0x000fe20003f66270 */
[----:B------:R-:W-:Y:S01]  /*10d10*/  FMUL.FTZ R42, R42, UR5 ;  /* 0x000000052a2a7c20 */ /* 0x000fe20008410000 */
[C---:B------:R-:W-:Y:S03]  /*10d20*/  ISETP.GE.OR P5, PT, R2.reuse, R202, !P5 ;  /* 0x000000ca0200720c */ /* 0x040fe60006fa6670 */
[----:B------:R3:W5:Y:S01]  /*10d30*/  MUFU.TANH R146, R29 ;  /* 0x0000001d00927308 */ /* 0x0007620000002400 */
[C---:B------:R-:W-:Y:S01]  /*10d40*/  ISETP.GE.OR P4, PT, R2.reuse, R201, !P1 ;  /* 0x000000c90200720c */ /* 0x040fe20004f86670 */
[----:B------:R-:W-:Y:S01]  /*10d50*/  FMUL.FTZ R43, R43, UR5 ;  /* 0x000000052b2b7c20 */ /* 0x000fe20008410000 */
[----:B------:R-:W-:Y:S01]  /*10d60*/  ISETP.GE.OR P0, PT, R2, R199, !P0 ;  /* 0x000000c70200720c */ /* 0x000fe20004706670 */
[----:B------:R-:W-:Y:S01]  /*10d70*/  FMUL.FTZ R56, R56, UR5 ;  /* 0x0000000538387c20 */ /* 0x000fe20008410000 */
[----:B------:R-:W-:Y:S01]  /*10d80*/  P2R R2, PR, RZ, 0x4 ;  /* 0x00000004ff027803 */ /* 0x000fe20000000000 */
[----:B------:R-:W-:Y:S01]  /*10d90*/  FMUL.FTZ R58, R58, UR5 ;  /* 0x000000053a3a7c20 */ /* 0x000fe20008410000 */
[----:B------:R-:W-:Y:S03]  /*10da0*/  ISETP.GE.OR P1, PT, R0, R200, !P3 ;  /* 0x000000c80000720c */ /* 0x000fe60005f26670 */
[----:B------:R5:W-:Y:S01]  /*10db0*/  MUFU.TANH R6, R27 ;  /* 0x0000001b00067308 */ /* 0x000be20000002400 */
[----:B------:R-:W-:Y:S01]  /*10dc0*/  ISETP.NE.AND P3, PT, R2, RZ, PT ;  /* 0x000000ff0200720c */ /* 0x000fe20003f65270 */
[----:B------:R-:W-:Y:S01]  /*10dd0*/  FMUL.FTZ R28, R28, UR5 ;  /* 0x000000051c1c7c20 */ /* 0x000fe20008410000 */
[C---:B------:R-:W-:Y:S01]  /*10de0*/  ISETP.GE.AND P6, PT, R0.reuse, R198, PT ;  /* 0x000000c60000720c */ /* 0x040fe20003fc6270 */
[----:B------:R-:W-:Y:S01]  /*10df0*/  FMUL.FTZ R59, R59, UR5 ;  /* 0x000000053b3b7c20 */ /* 0x000fe20008410000 */
[----:B------:R-:W-:Y:S01]  /*10e00*/  P2R R2, PR, RZ, 0x1 ;  /* 0x00000001ff027803 */ /* 0x000fe20000000000 */
[----:B------:R-:W-:Y:S01]  /*10e10*/  FMUL.FTZ R57, R57, UR5 ;  /* 0x0000000539397c20 */ /* 0x000fe20008410000 */
[C---:B------:R-:W-:Y:S03]  /*10e20*/  ISETP.GE.AND P0, PT, R0.reuse, R196, PT ;  /* 0x000000c40000720c */ /* 0x040fe60003f06270 */
[----:B------:R5:W-:Y:S01]  /*10e30*/  MUFU.TANH R152, R28 ;  /* 0x0000001c00987308 */ /* 0x000be20000002400 */
[----:B------:R-:W-:Y:S01]  /*10e40*/  ISETP.GE.OR P6, PT, R0, R202, !P6 ;  /* 0x000000ca0000720c */ /* 0x000fe200077c6670 */
[----:B------:R-:W-:Y:S01]  /*10e50*/  FMUL.FTZ R32, R32, UR5 ;  /* 0x0000000520207c20 */ /* 0x000fe20008410000 */
[----:B------:R-:W-:Y:S01]  /*10e60*/  ISETP.GE.OR P0, PT, R0, R201, !P0 ;  /* 0x000000c90000720c */ /* 0x000fe20004706670 */
[----:B------:R-:W-:Y:S01]  /*10e70*/  FMUL.FTZ R33, R33, UR5 ;  /* 0x0000000521217c20 */ /* 0x000fe20008410000 */
[----:B-1----:R-:W-:Y:S01]  /*10e80*/  FSEL R13, R161, -INF , !P6 ;  /* 0xff800000a10d7808 */ /* 0x002fe20007000000 */
[----:B------:R-:W-:Y:S01]  /*10e90*/  FMUL.FTZ R34, R34, UR5 ;  /* 0x0000000522227c20 */ /* 0x000fe20008410000 */
[----:B------:R-:W-:Y:S03]  /*10ea0*/  FSEL R21, R158, -INF , !P0 ;  /* 0xff8000009e157808 */ /* 0x000fe60004000000 */
[----:B------:R1:W-:Y:S01]  /*10eb0*/  MUFU.TANH R9, R32 ;  /* 0x0000002000097308 */ /* 0x0003e20000002400 */
[----:B------:R-:W-:Y:S01]  /*10ec0*/  ISETP.NE.AND P6, PT, R2, RZ, PT ;  /* 0x000000ff0200720c */ /* 0x000fe20003fc5270 */
[----:B------:R-:W-:Y:S01]  /*10ed0*/  VIADD R2, R0, 0x9 ;  /* 0x0000000900027836 */ /* 0x000fe20000000000 */
[C---:B------:R-:W-:Y:S01]  /*10ee0*/  ISETP.GE.AND P0, PT, R4.reuse, R197, PT ;  /* 0x000000c50400720c */ /* 0x040fe20003f06270 */
[----:B------:R-:W-:Y:S01]  /*10ef0*/  FMUL.FTZ R31, R31, UR5 ;  /* 0x000000051f1f7c20 */ /* 0x000fe20008410000 */
[----:B------:R-:W-:Y:S01]  /*10f00*/  FSEL R69, R69, -INF , !P4 ;  /* 0xff80000045457808 */ /* 0x000fe20006000000 */
[----:B------:R-:W-:Y:S01]  /*10f10*/  FMUL.FTZ R49, R49, UR5 ;  /* 0x0000000531317c20 */ /* 0x000fe20008410000 */
[----:B------:R-:W-:Y:S03]  /*10f20*/  ISETP.GE.OR P4, PT, R4, R200, !P0 ;  /* 0x000000c80400720c */ /* 0x000fe60004786670 */
[----:B------:R-:W-:Y:S01]  /*10f30*/  MUFU.TANH R8, R33 ;  /* 0x0000002100087308 */ /* 0x000fe20000002400 */
[----:B------:R-:W-:Y:S01]  /*10f40*/  ISETP.GE.AND P0, PT, R2, R196, PT ;  /* 0x000000c40200720c */ /* 0x000fe20003f06270 */
[----:B------:R-:W-:Y:S01]  /*10f50*/  FMUL.FTZ R51, R51, UR5 ;  /* 0x0000000533337c20 */ /* 0x000fe20008410000 */
[----:B------:R-:W-:Y:S01]  /*10f60*/  FSEL R16, R160, -INF , !P1 ;  /* 0xff800000a0107808 */ /* 0x000fe20004800000 */
[----:B------:R-:W-:Y:S01]  /*10f70*/  FMUL.FTZ R50, R50, UR5 ;  /* 0x0000000532327c20 */ /* 0x000fe20008410000 */
[----:B------:R-:W-:Y:S01]  /*10f80*/  ISETP.GE.AND P1, PT, R4, R198, PT ;  /* 0x000000c60400720c */ /* 0x000fe20003f26270 */
[----:B------:R-:W-:Y:S01]  /*10f90*/  FMUL.FTZ R35, R35, UR5 ;  /* 0x0000000523237c20 */ /* 0x000fe20008410000 */
[----:B------:R-:W-:Y:S03]  /*10fa0*/  FSEL R18, R163, -INF , !P5 ;  /* 0xff800000a3127808 */ /* 0x000fe60006800000 */
[----:B------:R-:W1:Y:S01]  /*10fb0*/  MUFU.TANH R31, R31 ;  /* 0x0000001f001f7308 */ /* 0x000e620000002400 */
[----:B------:R-:W-:Y:S01]  /*10fc0*/  FSEL R20, R162, -INF , !P3 ;  /* 0xff800000a2147808 */ /* 0x000fe20005800000 */
[----:B------:R-:W-:Y:S01]  /*10fd0*/  FMUL.FTZ R36, R36, UR5 ;  /* 0x0000000524247c20 */ /* 0x000fe20008410000 */
[----:B------:R-:W-:Y:S01]  /*10fe0*/  ISETP.GE.OR P0, PT, R2, R201, !P0 ;  /* 0x000000c90200720c */ /* 0x000fe20004706670 */
[----:B------:R-:W-:Y:S01]  /*10ff0*/  FMUL.FTZ R38, R38, UR5 ;  /* 0x0000000526267c20 */ /* 0x000fe20008410000 */
[C---:B------:R-:W-:Y:S01]  /*11000*/  ISETP.GE.AND P5, PT, R4.reuse, R196, PT ;  /* 0x000000c40400720c */ /* 0x040fe20003fa6270 */
[----:B------:R-:W-:Y:S01]  /*11010*/  FMUL.FTZ R37, R37, UR5 ;  /* 0x0000000525257c20 */ /* 0x000fe20008410000 */
[C---:B------:R-:W-:Y:S03]  /*11020*/  ISETP.GE.AND P3, PT, R4.reuse, R195, PT ;  /* 0x000000c30400720c */ /* 0x040fe60003f66270 */
[----:B------:R-:W1:Y:S01]  /*11030*/  MUFU.TANH R10, R34 ;  /* 0x00000022000a7308 */ /* 0x000e620000002400 */
[----:B------:R-:W-:Y:S01]  /*11040*/  ISETP.GE.OR P1, PT, R4, R202, !P1 ;  /* 0x000000ca0400720c */ /* 0x000fe20004f26670 */
[----:B------:R-:W-:Y:S01]  /*11050*/  FMUL.FTZ R48, R48, UR5 ;  /* 0x0000000530307c20 */ /* 0x000fe20008410000 */
[----:B--2---:R-:W-:Y:S01]  /*11060*/  FSEL R30, R149, -INF , !P0 ;  /* 0xff800000951e7808 */ /* 0x004fe20004000000 */
[----:B------:R-:W-:Y:S01]  /*11070*/  FMUL.FTZ R39, R39, UR5 ;  /* 0x0000000527277c20 */ /* 0x000fe20008410000 */
[----:B------:R-:W-:Y:S01]  /*11080*/  ISETP.GE.OR P5, PT, R4, R201, !P5 ;  /* 0x000000c90400720c */ /* 0x000fe20006fa6670 */
[----:B------:R-:W-:Y:S01]  /*11090*/  FMUL.FTZ R52, R52, UR5 ;  /* 0x0000000534347c20 */ /* 0x000fe20008410000 */
[----:B------:R-:W-:Y:S03]  /*110a0*/  ISETP.GE.OR P3, PT, R4, R199, !P3 ;  /* 0x000000c70400720c */ /* 0x000fe60005f66670 */
[----:B------:R-:W2:Y:S01]  /*110b0*/  MUFU.TANH R36, R36 ;  /* 0x0000002400247308 */ /* 0x000ea20000002400 */
[----:B------:R-:W-:Y:S01]  /*110c0*/  ISETP.GE.AND P0, PT, R2, R197, PT ;  /* 0x000000c50200720c */ /* 0x000fe20003f06270 */
[----:B------:R-:W-:Y:S01]  /*110d0*/  FMUL.FTZ R54, R54, UR5 ;  /* 0x0000000536367c20 */ /* 0x000fe20008410000 */
[----:B------:R-:W-:Y:S01]  /*110e0*/  ISETP.GE.AND P2, PT, R0, R195, PT ;  /* 0x000000c30000720c */ /* 0x000fe20003f46270 */
[----:B------:R-:W-:Y:S01]  /*110f0*/  FMUL.FTZ R53, R53, UR5 ;  /* 0x0000000535357c20 */ /* 0x000fe20008410000 */
[----:B------:R-:W-:Y:S01]  /*11100*/  P2R R4, PR, RZ, 0x2 ;  /* 0x00000002ff047803 */ /* 0x000fe20000000000 */
[----:B------:R-:W-:Y:S01]  /*11110*/  FMUL.FTZ R55, R55, UR5 ;  /* 0x0000000537377c20 */ /* 0x000fe20008410000 */
[----:B---3--:R-:W-:Y:S03]  /*11120*/  FSEL R29, R150, -INF , !P5 ;  /* 0xff800000961d7808 */ /* 0x008fe60006800000 */
[----:B------:R-:W3:Y:S01]  /*11130*/  MUFU.TANH R38, R38 ;  /* 0x0000002600267308 */ /* 0x000ee20000002400 */
[----:B------:R-:W-:Y:S01]  /*11140*/  ISETP.GE.OR P5, PT, R2, R200, !P0 ;  /* 0x000000c80200720c */ /* 0x000fe200047a6670 */
[----:B------:R-:W-:Y:S01]  /*11150*/  FMUL.FTZ R64, R64, UR5 ;  /* 0x0000000540407c20 */ /* 0x000fe20008410000 */
[----:B------:R-:W-:Y:S01]  /*11160*/  ISETP.GE.OR P2, PT, R0, R199, !P2 ;  /* 0x000000c70000720c */ /* 0x000fe20005746670 */
[----:B------:R-:W-:Y:S01]  /*11170*/  FMUL.FTZ R66, R66, UR5 ;  /* 0x0000000542427c20 */ /* 0x000fe20008410000 */
[----:B------:R-:W-:Y:S01]  /*11180*/  ISETP.NE.AND P0, PT, R4, RZ, PT ;  /* 0x000000ff0400720c */ /* 0x000fe20003f05270 */
[----:B------:R-:W-:Y:S01]  /*11190*/  VIADD R4, R0, 0x10 ;  /* 0x0000001000047836 */ /* 0x000fe20000000000 */
[----:B------:R-:W-:Y:S03]  /*111a0*/  FSEL R26, R159, -INF , !P2 ;  /* 0xff8000009f1a7808 */ /* 0x000fe60005000000 */
[----:B------:R-:W3:Y:S01]  /*111b0*/  MUFU.TANH R37, R37 ;  /* 0x0000002500257308 */ /* 0x000ee20000002400 */
[----:B------:R-:W-:Y:S01]  /*111c0*/  FSEL R11, R148, -INF , !P0 ;  /* 0xff800000940b7808 */ /* 0x000fe20004000000 */
[----:B------:R-:W-:Y:S01]  /*111d0*/  FMUL.FTZ R65, R65, UR5 ;  /* 0x0000000541417c20 */ /* 0x000fe20008410000 */
[CC--:B------:R-:W-:Y:S01]  /*111e0*/  ISETP.GE.AND P1, PT, R2.reuse, R195.reuse, PT ;  /* 0x000000c30200720c */ /* 0x0c0fe20003f26270 */
[----:B------:R-:W-:Y:S01]  /*111f0*/  FMUL.FTZ R67, R67, UR5 ;  /* 0x0000000543437c20 */ /* 0x000fe20008410000 */
[----:B------:R-:W-:Y:S01]  /*11200*/  ISETP.GE.AND P2, PT, R2, R198, PT ;  /* 0x000000c60200720c */ /* 0x000fe20003f46270 */
[----:B------:R-:W-:Y:S01]  /*11210*/  FMUL.FTZ R44, R44, UR5 ;  /* 0x000000052c2c7c20 */ /* 0x000fe20008410000 */
[----:B------:R-:W-:Y:S03]  /*11220*/  ISETP.GE.AND P0, PT, R4, R195, PT ;  /* 0x000000c30400720c */ /* 0x000fe60003f06270 */
[----:B------:R-:W3:Y:S01]  /*11230*/  MUFU.TANH R35, R35 ;  /* 0x0000002300237308 */ /* 0x000ee20000002400 */
[----:B------:R-:W-:Y:S01]  /*11240*/  FSEL R144, R157, -INF , !P6 ;  /* 0xff8000009d907808 */ /* 0x000fe20007000000 */
[----:B------:R-:W-:Y:S01]  /*11250*/  FMUL.FTZ R46, R46, UR5 ;  /* 0x000000052e2e7c20 */ /* 0x000fe20008410000 */
[CC--:B------:R-:W-:Y:S01]  /*11260*/  ISETP.GE.OR P1, PT, R2.reuse, R199.reuse, !P1 ;  /* 0x000000c70200720c */ /* 0x0c0fe20004f26670 */
[----:B------:R-:W-:Y:S01]  /*11270*/  FMUL.FTZ R45, R45, UR5 ;  /* 0x000000052d2d7c20 */ /* 0x000fe20008410000 */
[----:B------:R-:W-:Y:S01]  /*11280*/  ISETP.GE.OR P6, PT, R2, R202, !P2 ;  /* 0x000000ca0200720c */ /* 0x000fe200057c6670 */
[----:B------:R-:W-:Y:S01]  /*11290*/  VIADD R2, R0, 0x11 ;  /* 0x0000001100027836 */ /* 0x000fe20000000000 */
[----:B------:R-:W-:Y:S03]  /*112a0*/  ISETP.GE.OR P0, PT, R4, R199, !P0 ;  /* 0x000000c70400720c */ /* 0x000fe60004706670 */
[----:B------:R-:W3:Y:S01]  /*112b0*/  MUFU.TANH R40, R40 ;  /* 0x0000002800287308 */ /* 0x000ee20000002400 */
[----:B----4-:R-:W-:Y:S01]  /*112c0*/  FSEL R23, R156, -INF , !P3 ;  /* 0xff8000009c177808 */ /* 0x010fe20005800000 */
[----:B------:R-:W-:Y:S01]  /*112d0*/  FMUL.FTZ R47, R47, UR5 ;  /* 0x000000052f2f7c20 */ /* 0x000fe20008410000 */
[-C--:B------:R-:W-:Y:S01]  /*112e0*/  ISETP.GE.AND P2, PT, R4, R197.reuse, PT ;  /* 0x000000c50400720c */ /* 0x080fe20003f46270 */
[----:B------:R-:W-:Y:S01]  /*112f0*/  FMUL.FTZ R60, R60, UR5 ;  /* 0x000000053c3c7c20 */ /* 0x000fe20008410000 */
[----:B-----5:R-:W-:Y:S01]  /*11300*/  FSEL R27, R151, -INF , !P1 ;  /* 0xff800000971b7808 */ /* 0x020fe20004800000 */
[----:B------:R-:W-:Y:S01]  /*11310*/  FMUL.FTZ R61, R61, UR5 ;  /* 0x000000053d3d7c20 */ /* 0x000fe20008410000 */
[C---:B------:R-:W-:Y:S03]  /*11320*/  ISETP.GE.AND P3, PT, R4.reuse, R198, PT ;  /* 0x000000c60400720c */ /* 0x040fe60003f66270 */
[----:B------:R-:W4:Y:S01]  /*11330*/  MUFU.TANH R39, R39 ;  /* 0x0000002700277308 */ /* 0x000f220000002400 */
[----:B------:R-:W-:Y:S01]  /*11340*/  ISETP.GE.AND P1, PT, R4, R196, PT ;  /* 0x000000c40400720c */ /* 0x000fe20003f26270 */
[----:B------:R-:W-:Y:S01]  /*11350*/  FMUL.FTZ R62, R62, UR5 ;  /* 0x000000053e3e7c20 */ /* 0x000fe20008410000 */
[----:B------:R-:W-:Y:S01]  /*11360*/  P2R R5, PR, RZ, 0x1 ;  /* 0x00000001ff057803 */ /* 0x000fe20000000000 */
[----:B------:R-:W-:Y:S01]  /*11370*/  FMUL.FTZ R63, R63, UR5 ;  /* 0x000000053f3f7c20 */ /* 0x000fe20008410000 */
[----:B------:R-:W-:Y:S02]  /*11380*/  ISETP.GE.AND P0, PT, R2, R197, PT ;  /* 0x000000c50200720c */ /* 0x000fe40003f06270 */
[C---:B------:R-:W-:Y:S03]  /*11390*/  ISETP.GE.OR P2, PT, R4.reuse, R200, !P2 ;  /* 0x000000c80400720c */ /* 0x040fe60005746670 */
[----:B------:R-:W5:Y:S01]  /*113a0*/  MUFU.TANH R41, R41 ;  /* 0x0000002900297308 */ /* 0x000f620000002400 */
[----:B------:R-:W-:Y:S02]  /*113b0*/  FSEL R15, R143, -INF , !P4 ;  /* 0xff8000008f0f7808 */ /* 0x000fe40006000000 */
[C---:B------:R-:W-:Y:S02]  /*113c0*/  ISETP.GE.OR P3, PT, R4.reuse, R202, !P3 ;  /* 0x000000ca0400720c */ /* 0x040fe40005f66670 */
[----:B------:R-:W-:Y:S01]  /*113d0*/  ISETP.GE.OR P4, PT, R4, R201, !P1 ;  /* 0x000000c90400720c */ /* 0x000fe20004f86670 */
[----:B------:R-:W-:Y:S01]  /*113e0*/  VIADD R4, R0, 0x18 ;  /* 0x0000001800047836 */ /* 0x000fe20000000000 */
[----:B------:R-:W-:Y:S03]  /*113f0*/  ISETP.GE.OR P0, PT, R2, R200, !P0 ;  /* 0x000000c80200720c */ /* 0x000fe60004706670 */
[----:B------:R-:W5:Y:S01]  /*11400*/  MUFU.TANH R48, R48 ;  /* 0x0000003000307308 */ /* 0x000f620000002400 */
[----:B------:R-:W-:Y:S02]  /*11410*/  FSEL R25, R72, -INF , !P2 ;  /* 0xff80000048197808 */ /* 0x000fe40005000000 */
[----:B------:R-:W-:Y:S02]  /*11420*/  ISETP.GE.AND P1, PT, R2, R198, PT ;  /* 0x000000c60200720c */ /* 0x000fe40003f26270 */
[----:B------:R-:W-:Y:S02]  /*11430*/  FSEL R22, R140, -INF , !P3 ;  /* 0xff8000008c167808 */ /* 0x000fe40005800000 */
[CC--:B------:R-:W-:Y:S03]  /*11440*/  ISETP.GE.AND P2, PT, R2.reuse, R195.reuse, PT ;  /* 0x000000c30200720c */ /* 0x0c0fe60003f46270 */
[----:B------:R-:W5:Y:S01]  /*11450*/  MUFU.TANH R42, R42 ;  /* 0x0000002a002a7308 */ /* 0x000f620000002400 */
[----:B------:R-:W-:Y:S02]  /*11460*/  ISETP.GE.AND P3, PT, R2, R196, PT ;  /* 0x000000c40200720c */ /* 0x000fe40003f66270 */
[----:B------:R-:W-:Y:S02]  /*11470*/  FSEL R19, R71, -INF , !P0 ;  /* 0xff80000047137808 */ /* 0x000fe40004000000 */
[----:B------:R-:W-:Y:S02]  /*11480*/  FSEL R12, R142, -INF , !P6 ;  /* 0xff8000008e0c7808 */ /* 0x000fe40007000000 */
[----:B------:R-:W-:Y:S03]  /*11490*/  ISETP.GE.OR P1, PT, R2, R202, !P1 ;  /* 0x000000ca0200720c */ /* 0x000fe60004f26670 */
[----:B------:R-:W5:Y:S01]  /*114a0*/  MUFU.TANH R49, R49 ;  /* 0x0000003100317308 */ /* 0x000f620000002400 */
[----:B------:R-:W-:Y:S02]  /*114b0*/  ISETP.GE.AND P0, PT, R4, R195, PT ;  /* 0x000000c30400720c */ /* 0x000fe40003f06270 */
[----:B------:R-:W-:Y:S02]  /*114c0*/  FSEL R14, R141, -INF , !P5 ;  /* 0xff8000008d0e7808 */ /* 0x000fe40006800000 */
[C---:B------:R-:W-:Y:S02]  /*114d0*/  ISETP.GE.OR P6, PT, R2.reuse, R199, !P2 ;  /* 0x000000c70200720c */ /* 0x040fe400057c6670 */
[----:B------:R-:W-:Y:S03]  /*114e0*/  ISETP.GE.OR P5, PT, R2, R201, !P3 ;  /* 0x000000c90200720c */ /* 0x000fe60005fa6670 */
[----:B------:R-:W5:Y:S01]  /*114f0*/  MUFU.TANH R51, R51 ;  /* 0x0000003300337308 */ /* 0x000f620000002400 */
[----:B------:R-:W-:Y:S01]  /*11500*/  ISETP.GE.AND P2, PT, R4, R198, PT ;  /* 0x000000c60400720c */ /* 0x000fe20003f46270 */
[----:B------:R-:W-:Y:S01]  /*11510*/  VIADD R2, R0, 0x19 ;  /* 0x0000001900027836 */ /* 0x000fe20000000000 */
[----:B------:R-:W-:Y:S02]  /*11520*/  FSEL R24, R24, -INF , !P4 ;  /* 0xff80000018187808 */ /* 0x000fe40006000000 */
[----:B------:R-:W-:Y:S02]  /*11530*/  FSEL R17, R73, -INF , !P1 ;  /* 0xff80000049117808 */ /* 0x000fe40004800000 */
[C---:B------:R-:W-:Y:S03]  /*11540*/  ISETP.GE.OR P4, PT, R4.reuse, R199, !P0 ;  /* 0x000000c70400720c */ /* 0x040fe60004786670 */
[----:B------:R-:W5:Y:S01]  /*11550*/  MUFU.TANH R52, R52 ;  /* 0x0000003400347308 */ /* 0x000f620000002400 */
[C---:B------:R-:W-:Y:S02]  /*11560*/  ISETP.GE.AND P1, PT, R4.reuse, R197, PT ;  /* 0x000000c50400720c */ /* 0x040fe40003f26270 */
[----:B------:R-:W-:Y:S02]  /*11570*/  ISETP.GE.AND P3, PT, R4, R196, PT ;  /* 0x000000c40400720c */ /* 0x000fe40003f66270 */
[----:B------:R-:W-:Y:S02]  /*11580*/  FSEL R28, R70, -INF , !P5 ;  /* 0xff800000461c7808 */ /* 0x000fe40006800000 */
[C---:B------:R-:W-:Y:S03]  /*11590*/  ISETP.GE.OR P0, PT, R4.reuse, R202, !P2 ;  /* 0x000000ca0400720c */ /* 0x040fe60005706670 */
[----:B------:R-:W5:Y:S01]  /*115a0*/  MUFU.TANH R54, R54 ;  /* 0x0000003600367308 */ /* 0x000f620000002400 */
[----:B------:R-:W-:Y:S02]  /*115b0*/  ISETP.NE.AND P5, PT, R5, RZ, PT ;  /* 0x000000ff0500720c */ /* 0x000fe40003fa5270 */
[----:B------:R-:W-:Y:S02]  /*115c0*/  P2R R5, PR, RZ, 0x10 ;  /* 0x00000010ff057803 */ /* 0x000fe40000000000 */
[C---:B------:R-:W-:Y:S02]  /*115d0*/  ISETP.GE.OR P4, PT, R4.reuse, R200, !P1 ;  /* 0x000000c80400720c */ /* 0x040fe40004f86670 */
[----:B------:R-:W-:Y:S03]  /*115e0*/  ISETP.GE.OR P3, PT, R4, R201, !P3 ;  /* 0x000000c90400720c */ /* 0x000fe60005f66670 */
[----:B------:R-:W5:Y:S01]  /*115f0*/  MUFU.TANH R53, R53 ;  /* 0x0000003500357308 */ /* 0x000f620000002400 */
[----:B------:R-:W-:Y:S02]  /*11600*/  P2R R4, PR, RZ, 0x1 ;  /* 0x00000001ff047803 */ /* 0x000fe40000000000 */
[C---:B------:R-:W-:Y:S02]  /*11610*/  ISETP.GE.AND P0, PT, R2.reuse, R196, PT ;  /* 0x000000c40200720c */ /* 0x040fe40003f06270 */
[C---:B------:R-:W-:Y:S02]  /*11620*/  ISETP.GE.AND P1, PT, R2.reuse, R195, PT ;  /* 0x000000c30200720c */ /* 0x040fe40003f26270 */
[C---:B------:R-:W-:Y:S03]  /*11630*/  ISETP.GE.OR P0, PT, R2.reuse, R201, !P0 ;  /* 0x000000c90200720c */ /* 0x040fe60004706670 */
[----:B------:R-:W5:Y:S01]  /*11640*/  MUFU.TANH R55, R55 ;  /* 0x0000003700377308 */ /* 0x000f620000002400 */
[C---:B------:R-:W-:Y:S02]  /*11650*/  ISETP.GE.OR P1, PT, R2.reuse, R199, !P1 ;  /* 0x000000c70200720c */ /* 0x040fe40004f26670 */
[----:B------:R-:W-:Y:S07]  /*11660*/  ISETP.GE.AND P2, PT, R2, R198, PT ;  /* 0x000000c60200720c */ /* 0x000fee0003f46270 */
        /* <DEDUP_REMOVED lines=18> */
[----:B------:R-:W-:Y:S02]  /*11790*/  FSEL R156, R146, -INF , !P0 ;  /* 0xff800000929c7808 */ /* 0x000fe40004000000 */
[----:B------:R-:W-:Y:S02]  /*117a0*/  ISETP.GE.AND P0, PT, R2, R197, PT ;  /* 0x000000c50200720c */ /* 0x000fe40003f06270 */
[----:B-1----:R-:W-:Y:S01]  /*117b0*/  FSEL R32, R7, -INF , !P5 ;  /* 0xff80000007207808 */ /* 0x002fe20006800000 */
[----:B------:R-:W-:Y:S01]  /*117c0*/  VIADD R7, R0, 0x39 ;  /* 0x0000003900077836 */ /* 0x000fe20000000000 */
[----:B------:R-:W-:Y:S02]  /*117d0*/  ISETP.GE.OR P5, PT, R2, R200, !P0 ;  /* 0x000000c80200720c */ /* 0x000fe400047a6670 */
[----:B------:R-:W-:Y:S01]  /*117e0*/  ISETP.NE.AND P0, PT, R4, RZ, PT ;  /* 0x000000ff0400720c */ /* 0x000fe20003f05270 */
[----:B------:R-:W-:Y:S01]  /*117f0*/  VIADD R4, R0, 0x20 ;  /* 0x0000002000047836 */ /* 0x000fe20000000000 */
[----:B------:R-:W-:Y:S02]  /*11800*/  FSEL R157, R31, -INF , !P1 ;  /* 0xff8000001f9d7808 */ /* 0x000fe40004800000 */
[----:B------:R-:W-:Y:S02]  /*11810*/  FSEL R148, R152, -INF , !P3 ;  /* 0xff80000098947808 */ /* 0x000fe40005800000 */
[----:B------:R-:W-:Y:S02]  /*11820*/  ISETP.GE.AND P1, PT, R4, R196, PT ;  /* 0x000000c40400720c */ /* 0x000fe40003f26270 */
[----:B------:R-:W-:Y:S02]  /*11830*/  ISETP.NE.AND P3, PT, R5, RZ, PT ;  /* 0x000000ff0500720c */ /* 0x000fe40003f65270 */
[----:B------:R-:W-:Y:S02]  /*11840*/  FSEL R159, R6, -INF , !P6 ;  /* 0xff800000069f7808 */ /* 0x000fe40007000000 */
[----:B------:R-:W-:Y:S01]  /*11850*/  ISETP.GE.OR P6, PT, R2, R202, !P2 ;  /* 0x000000ca0200720c */ /* 0x000fe200057c6670 */
[----:B------:R-:W-:Y:S01]  /*11860*/  VIADD R2, R0, 0x21 ;  /* 0x0000002100027836 */ /* 0x000fe20000000000 */
[C---:B------:R-:W-:Y:S02]  /*11870*/  ISETP.GE.OR P1, PT, R4.reuse, R201, !P1 ;  /* 0x000000c90400720c */ /* 0x040fe40004f26670 */
[----:B------:R-:W-:Y:S02]  /*11880*/  FSEL R33, R147, -INF , !P3 ;  /* 0xff80000093217808 */ /* 0x000fe40005800000 */
[CC--:B------:R-:W-:Y:S02]  /*11890*/  ISETP.GE.AND P3, PT, R4.reuse, R198.reuse, PT ;  /* 0x000000c60400720c */ /* 0x0c0fe40003f66270 */
[----:B------:R-:W-:Y:S02]  /*118a0*/  P2R R5, PR, RZ, 0x2 ;  /* 0x00000002ff057803 */ /* 0x000fe40000000000 */
[----:B------:R-:W-:Y:S02]  /*118b0*/  ISETP.GE.AND P2, PT, R4, R197, PT ;  /* 0x000000c50400720c */ /* 0x000fe40003f46270 */
[----:B------:R-:W-:Y:S02]  /*118c0*/  FSEL R9, R9, -INF , !P0 ;  /* 0xff80000009097808 */ /* 0x000fe40004000000 */
[----:B------:R-:W-:Y:S02]  /*118d0*/  ISETP.GE.AND P1, PT, R2, R198, PT ;  /* 0x000000c60200720c */ /* 0x000fe40003f26270 */
[C---:B------:R-:W-:Y:S02]  /*118e0*/  ISETP.GE.AND P0, PT, R4.reuse, R195, PT ;  /* 0x000000c30400720c */ /* 0x040fe40003f06270 */
[C---:B------:R-:W-:Y:S02]  /*118f0*/  ISETP.GE.OR P3, PT, R4.reuse, R202, !P3 ;  /* 0x000000ca0400720c */ /* 0x040fe40005f66670 */
[----:B------:R-:W-:Y:S02]  /*11900*/  ISETP.GE.OR P2, PT, R4, R200, !P2 ;  /* 0x000000c80400720c */ /* 0x000fe40005746670 */
[----:B------:R-:W-:Y:S02]  /*11910*/  FSEL R10, R10, -INF , !P4 ;  /* 0xff8000000a0a7808 */ /* 0x000fe40006000000 */
[----:B------:R-:W-:Y:S02]  /*11920*/  ISETP.GE.OR P1, PT, R2, R202, !P1 ;  /* 0x000000ca0200720c */ /* 0x000fe40004f26670 */
[----:B------:R-:W-:Y:S01]  /*11930*/  ISETP.GE.OR P4, PT, R4, R199, !P0 ;  /* 0x000000c70400720c */ /* 0x000fe20004786670 */
[----:B------:R-:W-:Y:S01]  /*11940*/  VIADD R4, R0, 0x28 ;  /* 0x0000002800047836 */ /* 0x000fe20000000000 */
[----:B------:R-:W-:Y:S02]  /*11950*/  ISETP.GE.AND P0, PT, R2, R197, PT ;  /* 0x000000c50200720c */ /* 0x000fe40003f06270 */
[----:B--2---:R-:W-:Y:S02]  /*11960*/  FSEL R36, R36, -INF , !P3 ;  /* 0xff80000024247808 */ /* 0x004fe40005800000 */
[----:B------:R-:W-:Y:S02]  /*11970*/  ISETP.GE.AND P3, PT, R2, R196, PT ;  /* 0x000000c40200720c */ /* 0x000fe40003f66270 */
[----:B---3--:R-:W-:Y:S02]  /*11980*/  FSEL R214, R38, -INF , !P2 ;  /* 0xff80000026d67808 */ /* 0x008fe40005000000 */
[----:B------:R-:W-:Y:S02]  /*11990*/  ISETP.GE.AND P2, PT, R2, R195, PT ;  /* 0x000000c30200720c */ /* 0x000fe40003f46270 */
[----:B------:R-:W-:Y:S02]  /*119a0*/  FSEL R158, R37, -INF , !P1 ;  /* 0xff800000259e7808 */ /* 0x000fe40004800000 */
[----:B------:R-:W-:Y:S01]  /*119b0*/  ISETP.NE.AND P1, PT, R5, RZ, PT ;  /* 0x000000ff0500720c */ /* 0x000fe20003f25270 */
[----:B------:R-:W-:Y:S01]  /*119c0*/  VIADD R5, R0, 0x31 ;  /* 0x0000003100057836 */ /* 0x000fe20000000000 */
[----:B------:R-:W-:Y:S02]  /*119d0*/  FSEL R35, R35, -INF , !P5 ;  /* 0xff80000023237808 */ /* 0x000fe40006800000 */
[----:B------:R-:W-:Y:S02]  /*119e0*/  ISETP.GE.OR P0, PT, R2, R200, !P0 ;  /* 0x000000c80200720c */ /* 0x000fe40004706670 */
[----:B------:R-:W-:Y:S01]  /*119f0*/  FSEL R34, R8, -INF , !P6 ;  /* 0xff80000008227808 */ /* 0x000fe20007000000 */
[----:B------:R-:W-:Y:S01]  /*11a00*/  VIADD R8, R0, 0x38 ;  /* 0x0000003800087836 */ /* 0x000fe20000000000 */
[C---:B------:R-:W-:Y:S02]  /*11a10*/  ISETP.GE.OR P5, PT, R2.reuse, R201, !P3 ;  /* 0x000000c90200720c */ /* 0x040fe40005fa6670 */
[----:B------:R-:W-:Y:S01]  /*11a20*/  ISETP.GE.OR P6, PT, R2, R199, !P2 ;  /* 0x000000c70200720c */ /* 0x000fe200057c6670 */
[----:B------:R-:W-:Y:S01]  /*11a30*/  VIADD R2, R0, 0x29 ;  /* 0x0000002900027836 */ /* 0x000fe20000000000 */
[----:B------:R-:W-:Y:S02]  /*11a40*/  ISETP.GE.AND P3, PT, R4, R198, PT ;  /* 0x000000c60400720c */ /* 0x000fe40003f66270 */
[----:B------:R-:W-:Y:S02]  /*11a50*/  FSEL R165, R40, -INF , !P1 ;  /* 0xff80000028a57808 */ /* 0x000fe40004800000 */
[C---:B------:R-:W-:Y:S02]  /*11a60*/  ISETP.GE.AND P2, PT, R4.reuse, R197, PT ;  /* 0x000000c50400720c */ /* 0x040fe40003f46270 */
[----:B----4-:R-:W-:Y:S02]  /*11a70*/  FSEL R215, R39, -INF , !P0 ;  /* 0xff80000027d77808 */ /* 0x010fe40004000000 */
[C---:B------:R-:W-:Y:S02]  /*11a80*/  ISETP.GE.AND P1, PT, R4.reuse, R196, PT ;  /* 0x000000c40400720c */ /* 0x040fe40003f26270 */
[----:B-----5:R-:W-:Y:S02]  /*11a90*/  FSEL R221, R41, -INF , !P5 ;  /* 0xff80000029dd7808 */ /* 0x020fe40006800000 */
[C---:B------:R-:W-:Y:S02]  /*11aa0*/  ISETP.GE.AND P0, PT, R4.reuse, R195, PT ;  /* 0x000000c30400720c */ /* 0x040fe40003f06270 */
[C---:B------:R-:W-:Y:S02]  /*11ab0*/  ISETP.GE.OR P5, PT, R4.reuse, R202, !P3 ;  /* 0x000000ca0400720c */ /* 0x040fe40005fa6670 */
[C---:B------:R-:W-:Y:S02]  /*11ac0*/  ISETP.GE.OR P3, PT, R4.reuse, R200, !P2 ;  /* 0x000000c80400720c */ /* 0x040fe40005766670 */
[C---:B------:R-:W-:Y:S02]  /*11ad0*/  ISETP.GE.OR P2, PT, R4.reuse, R201, !P1 ;  /* 0x000000c90400720c */ /* 0x040fe40004f46670 */
[----:B------:R-:W-:Y:S02]  /*11ae0*/  ISETP.GE.OR P1, PT, R4, R199, !P0 ;  /* 0x000000c70400720c */ /* 0x000fe40004726670 */
[----:B------:R-:W-:Y:S02]  /*11af0*/  P2R R4, PR, RZ, 0x4 ;  /* 0x00000004ff047803 */ /* 0x000fe40000000000 */
[----:B------:R-:W-:Y:S01]  /*11b00*/  FSEL R218, R48, -INF , !P5 ;  /* 0xff80000030da7808 */ /* 0x000fe20006800000 */
[----:B------:R-:W-:Y:S01]  /*11b10*/  IMAD.MOV.U32 R48, RZ, RZ, R206 ;  /* 0x000000ffff307224 */ /* 0x000fe200078e00ce */
[----:B------:R-:W-:Y:S02]  /*11b20*/  P2R R31, PR, RZ, 0x2 ;  /* 0x00000002ff1f7803 */ /* 0x000fe40000000000 */
[C---:B------:R-:W-:Y:S02]  /*11b30*/  ISETP.GE.AND P0, PT, R2.reuse, R198, PT ;  /* 0x000000c60200720c */ /* 0x040fe40003f06270 */
[C---:B------:R-:W-:Y:S02]  /*11b40*/  ISETP.GE.AND P2, PT, R2.reuse, R197, PT ;  /* 0x000000c50200720c */ /* 0x040fe40003f46270 */
[C---:B------:R-:W-:Y:S02]  /*11b50*/  ISETP.GE.AND P5, PT, R2.reuse, R196, PT ;  /* 0x000000c40200720c */ /* 0x040fe40003fa6270 */
[----:B------:R-:W-:Y:S02]  /*11b60*/  ISETP.GE.AND P1, PT, R2, R195, PT ;  /* 0x000000c30200720c */ /* 0x000fe40003f26270 */
[----:B------:R-:W-:Y:S02]  /*11b70*/  FSEL R168, R42, -INF , !P4 ;  /* 0xff8000002aa87808 */ /* 0x000fe40006000000 */
        /* <DEDUP_REMOVED lines=8> */
[----:B------:R-:W-:Y:S02]  /*11c00*/  FMNMX.FTZ R0, R20, R0, !PT ;  /* 0x0000000014007209 */ /* 0x000fe40007810000 */
[C---:B------:R-:W-:Y:S02]  /*11c10*/  ISETP.GE.OR P1, PT, R2.reuse, R202, !P0 ;  /* 0x000000ca0200720c */ /* 0x040fe40004726670 */
[C---:B------:R-:W-:Y:S02]  /*11c20*/  ISETP.GE.AND P0, PT, R2.reuse, R197, PT ;  /* 0x000000c50200720c */ /* 0x040fe40003f06270 */
[----:B------:R-:W-:Y:S02]  /*11c30*/  FMNMX.FTZ R0, R15, R0, !PT ;  /* 0x000000000f007209 */ /* 0x000fe40007810000 */
[----:B------:R-:W-:Y:S02]  /*11c40*/  ISETP.GE.OR P0, PT, R2, R200, !P0 ;  /* 0x000000c80200720c */ /* 0x000fe40004706670 */
[----:B------:R-:W-:Y:S02]  /*11c50*/  FSEL R220, R51, -INF , !P2 ;  /* 0xff80000033dc7808 */ /* 0x000fe40005000000 */
[----:B------:R-:W-:Y:S02]  /*11c60*/  ISETP.NE.AND P2, PT, R4, RZ, PT ;  /* 0x000000ff0400720c */ /* 0x000fe40003f45270 */
[----:B------:R-:W-:Y:S02]  /*11c70*/  FMNMX.FTZ R4, R13, R3, !PT ;  /* 0x000000030d047209 */ /* 0x000fe40007810000 */
[----:B------:R-:W-:Y:S02]  /*11c80*/  FSEL R229, R52, -INF , !P1 ;  /* 0xff80000034e57808 */ /* 0x000fe40004800000 */
[----:B------:R-:W-:Y:S02]  /*11c90*/  FSEL R233, R54, -INF , !P0 ;  /* 0xff80000036e97808 */ /* 0x000fe40004000000 */
[----:B------:R-:W-:Y:S02]  /*11ca0*/  FMNMX.FTZ R0, R14, R0, !PT ;  /* 0x000000000e007209 */ /* 0x000fe40007810000 */
[C---:B------:R-:W-:Y:S02]  /*11cb0*/  ISETP.GE.AND P1, PT, R5.reuse, R198, PT ;  /* 0x000000c60500720c */ /* 0x040fe40003f26270 */
[-C--:B------:R-:W-:Y:S02]  /*11cc0*/  ISETP.GE.AND P0, PT, R5, R197.reuse, PT ;  /* 0x000000c50500720c */ /* 0x080fe40003f06270 */
[----:B------:R-:W-:Y:S02]  /*11cd0*/  FMNMX.FTZ R4, R18, R4, !PT ;  /* 0x0000000412047209 */ /* 0x000fe40007810000 */
[----:B------:R-:W-:Y:S02]  /*11ce0*/  FMNMX.FTZ R0, R25, R0, !PT ;  /* 0x0000000019007209 */ /* 0x000fe40007810000 */
[C---:B------:R-:W-:Y:S02]  /*11cf0*/  ISETP.GE.OR P1, PT, R5.reuse, R202, !P1 ;  /* 0x000000ca0500720c */ /* 0x040fe40004f26670 */
[----:B------:R-:W-:Y:S02]  /*11d00*/  ISETP.GE.OR P0, PT, R5, R200, !P0 ;  /* 0x000000c80500720c */ /* 0x000fe40004706670 */
[----:B------:R-:W-:Y:S02]  /*11d10*/  FMNMX.FTZ R4, R11, R4, !PT ;  /* 0x000000040b047209 */ /* 0x000fe40007810000 */
[----:B------:R-:W-:Y:S02]  /*11d20*/  FMNMX.FTZ R0, R19, R0, !PT ;  /* 0x0000000013007209 */ /* 0x000fe40007810000 */
[----:B------:R-:W-:Y:S02]  /*11d30*/  FSEL R230, R53, -INF , !P1 ;  /* 0xff80000035e67808 */ /* 0x000fe40004800000 */
[----:B------:R-:W-:Y:S02]  /*11d40*/  FSEL R232, R55, -INF , !P0 ;  /* 0xff80000037e87808 */ /* 0x000fe40004000000 */
        /* <DEDUP_REMOVED lines=14> */
[C---:B------:R-:W-:Y:S02]  /*11e30*/  ISETP.GE.OR P1, PT, R7.reuse, R202, !P1 ;  /* 0x000000ca0700720c */ /* 0x040fe40004f26670 */
[----:B------:R-:W-:Y:S02]  /*11e40*/  ISETP.GE.OR P0, PT, R7, R200, !P0 ;  /* 0x000000c80700720c */ /* 0x000fe40004706670 */
[----:B------:R-:W-:Y:S02]  /*11e50*/  FMNMX.FTZ R4, R9, R4, !PT ;  /* 0x0000000409047209 */ /* 0x000fe40007810000 */
[----:B------:R-:W-:Y:S02]  /*11e60*/  FSEL R219, R50, -INF , !P3 ;  /* 0xff80000032db7808 */ /* 0x000fe40005800000 */
[----:B------:R-:W-:Y:S02]  /*11e70*/  FMNMX.FTZ R0, R215, R0, !PT ;  /* 0x00000000d7007209 */ /* 0x000fe40007810000 */
[----:B------:R-:W-:Y:S02]  /*11e80*/  FSEL R235, R65, -INF , !P1 ;  /* 0xff80000041eb7808 */ /* 0x000fe40004800000 */
[----:B------:R-:W-:Y:S02]  /*11e90*/  FSEL R236, R67, -INF , !P0 ;  /* 0xff80000043ec7808 */ /* 0x000fe40004000000 */
[----:B------:R-:W-:Y:S02]  /*11ea0*/  FMNMX.FTZ R4, R34, R4, !PT ;  /* 0x0000000422047209 */ /* 0x000fe40007810000 */
[C---:B------:R-:W-:Y:S02]  /*11eb0*/  ISETP.GE.AND P1, PT, R2.reuse, R196, PT ;  /* 0x000000c40200720c */ /* 0x040fe40003f26270 */
[C---:B------:R-:W-:Y:S02]  /*11ec0*/  ISETP.GE.AND P0, PT, R2.reuse, R195, PT ;  /* 0x000000c30200720c */ /* 0x040fe40003f06270 */
[----:B------:R-:W-:Y:S02]  /*11ed0*/  FMNMX.FTZ R0, R219, R0, !PT ;  /* 0x00000000db007209 */ /* 0x000fe40007810000 */
[----:B------:R-:W-:Y:S02]  /*11ee0*/  FSEL R228, R43, -INF , !P6 ;  /* 0xff8000002be47808 */ /* 0x000fe40007000000 */
[C---:B------:R-:W-:Y:S01]  /*11ef0*/  ISETP.GE.OR P3, PT, R2.reuse, R201, !P1 ;  /* 0x000000c90200720c */ /* 0x040fe20004f66670 */
[----:B------:R-:W-:Y:S01]  /*11f00*/  LDSM.16.MT88.4 R40, [R184+0x6000] ;  /* 0x00600000b828783b */ /* 0x000fe20000004200 */
        /* <DEDUP_REMOVED lines=32> */
[----:B------:R-:W-:Y:S02]  /*12110*/  ISETP.NE.AND P3, PT, R31, RZ, PT ;  /* 0x000000ff1f00720c */ /* 0x000fe40003f65270 */
[----:B------:R-:W-:Y:S02]  /*12120*/  FMNMX.FTZ R0, R168, R0, !PT ;  /* 0x00000000a8007209 */ /* 0x000fe40007810000 */
[----:B------:R-:W-:Y:S02]  /*12130*/  FSEL R155, R44, -INF , !P2 ;  /* 0xff8000002c9b7808 */ /* 0x000fe40005000000 */
[----:B------:R-:W-:Y:S02]  /*12140*/  FMNMX.FTZ R2, R221, R2, !PT ;  /* 0x00000002dd027209 */ /* 0x000fe40007810000 */
[C---:B------:R-:W-:Y:S02]  /*12150*/  ISETP.GE.OR P2, PT, R5.reuse, R201, !P1 ;  /* 0x000000c90500720c */ /* 0x040fe40004f46670 */
[----:B------:R-:W-:Y:S02]  /*12160*/  ISETP.GE.AND P0, PT, R5, R195, PT ;  /* 0x000000c30500720c */ /* 0x000fe40003f06270 */
[----:B-1----:R-:W-:Y:S02]  /*12170*/  FMNMX.FTZ R73, R73, R4, !PT ;  /* 0x0000000449497209 */ /* 0x002fe40007810000 */
[----:B------:R-:W-:Y:S02]  /*12180*/  ISETP.GE.AND P1, PT, R8, R196, PT ;  /* 0x000000c40800720c */ /* 0x000fe40003f26270 */
[----:B------:R-:W-:Y:S02]  /*12190*/  FSEL R153, R46, -INF , !P3 ;  /* 0xff8000002e997808 */ /* 0x000fe40005800000 */
[----:B------:R-:W-:Y:S02]  /*121a0*/  FMNMX.FTZ R0, R228, R0, !PT ;  /* 0x00000000e4007209 */ /* 0x000fe40007810000 */
[----:B------:R-:W-:Y:S02]  /*121b0*/  FSEL R216, R45, -INF , !P5 ;  /* 0xff8000002dd87808 */ /* 0x000fe40006800000 */
[----:B------:R-:W-:Y:S02]  /*121c0*/  FMNMX.FTZ R71, R155, R2, !PT ;  /* 0x000000029b477209 */ /* 0x000fe40007810000 */
[----:B------:R-:W-:Y:S01]  /*121d0*/  ISETP.GE.OR P5, PT, R5, R199, !P0 ;  /* 0x000000c70500720c */ /* 0x000fe200047a6670 */
[----:B------:R-:W1:Y:S01]  /*121e0*/  SHFL.BFLY PT, R2, R73, 0x1, 0x1f ;  /* 0x0c201f0049027f89 */ /* 0x000e6200000e0000 */
[-C--:B------:R-:W-:Y:S02]  /*121f0*/  ISETP.GE.OR P1, PT, R8, R201.reuse, !P1 ;  /* 0x000000c90800720c */ /* 0x080fe40004f26670 */
[----:B------:R-:W-:Y:S02]  /*12200*/  ISETP.GE.AND P0, PT, R7, R196, PT ;  /* 0x000000c40700720c */ /* 0x000fe40003f06270 */
[----:B------:R-:W-:Y:S02]  /*12210*/  FSEL R154, R47, -INF , !P4 ;  /* 0xff8000002f9a7808 */ /* 0x000fe40006000000 */
[----:B------:R-:W-:Y:S02]  /*12220*/  FMNMX.FTZ R0, R153, R0, !PT ;  /* 0x0000000099007209 */ /* 0x000fe40007810000 */
[----:B------:R-:W-:Y:S02]  /*12230*/  FSEL R222, R60, -INF , !P1 ;  /* 0xff8000003cde7808 */ /* 0x000fe40004800000 */
[----:B------:R-:W-:Y:S02]  /*12240*/  ISETP.GE.OR P0, PT, R7, R201, !P0 ;  /* 0x000000c90700720c */ /* 0x000fe40004706670 */
[----:B------:R-:W-:Y:S02]  /*12250*/  FSEL R225, R58, -INF , !P6 ;  /* 0xff8000003ae17808 */ /* 0x000fe40007000000 */
[----:B------:R-:W-:Y:S02]  /*12260*/  ISETP.GE.AND P1, PT, R8, R195, PT ;  /* 0x000000c30800720c */ /* 0x000fe40003f26270 */
[----:B------:R-:W-:Y:S02]  /*12270*/  FMNMX.FTZ R0, R154, R0, !PT ;  /* 0x000000009a007209 */ /* 0x000fe40007810000 */
[----:B------:R-:W-:Y:S02]  /*12280*/  FSEL R227, R61, -INF , !P0 ;  /* 0xff8000003de37808 */ /* 0x000fe40004000000 */
[----:B------:R-:W-:Y:S02]  /*12290*/  FMNMX.FTZ R71, R216, R71, !PT ;  /* 0x00000047d8477209 */ /* 0x000fe40007810000 */
[----:B------:R-:W-:Y:S02]  /*122a0*/  FSEL R226, R59, -INF , !P5 ;  /* 0xff8000003be27808 */ /* 0x000fe40006800000 */
[----:B------:R-:W-:Y:S02]  /*122b0*/  ISETP.GE.OR P1, PT, R8, R199, !P1 ;  /* 0x000000c70800720c */ /* 0x000fe40004f26670 */
[----:B------:R-:W-:Y:S02]  /*122c0*/  ISETP.GE.AND P0, PT, R7, R195, PT ;  /* 0x000000c30700720c */ /* 0x000fe40003f06270 */
[----:B------:R-:W-:Y:S02]  /*122d0*/  FMNMX.FTZ R0, R225, R0, !PT ;  /* 0x00000000e1007209 */ /* 0x000fe40007810000 */
[----:B------:R-:W-:Y:S02]  /*122e0*/  FSEL R224, R57, -INF , !P2 ;  /* 0xff80000039e07808 */ /* 0x000fe40005000000 */
[----:B------:R-:W-:Y:S01]  /*122f0*/  FMNMX.FTZ R71, R223, R71, !PT ;  /* 0x00000047df477209 */ /* 0x000fe20007810000 */
[----:B------:R-:W-:Y:S01]  /*12300*/  LDSM.16.MT88.4 R56, [R182+0x6000] ;  /* 0x00600000b638783b */ /* 0x000fe20000004200 */
[----:B------:R-:W-:Y:S02]  /*12310*/  ISETP.GE.OR P0, PT, R7, R199, !P0 ;  /* 0x000000c70700720c */ /* 0x000fe40004706670 */
[----:B------:R-:W-:Y:S02]  /*12320*/  FSEL R231, R62, -INF , !P1 ;  /* 0xff8000003ee77808 */ /* 0x000fe40004800000 */
[----:B------:R-:W-:Y:S02]  /*12330*/  FMNMX.FTZ R0, R226, R0, !PT ;  /* 0x00000000e2007209 */ /* 0x000fe40007810000 */
[----:B------:R-:W-:Y:S02]  /*12340*/  FMNMX.FTZ R71, R224, R71, !PT ;  /* 0x00000047e0477209 */ /* 0x000fe40007810000 */
[----:B------:R-:W-:Y:S02]  /*12350*/  FSEL R140, R63, -INF , !P0 ;  /* 0xff8000003f8c7808 */ /* 0x000fe40004000000 */
[----:B------:R-:W-:Y:S02]  /*12360*/  FMNMX.FTZ R0, R231, R0, !PT ;  /* 0x00000000e7007209 */ /* 0x000fe40007810000 */
[----:B------:R-:W-:Y:S02]  /*12370*/  FMNMX.FTZ R71, R222, R71, !PT ;  /* 0x00000047de477209 */ /* 0x000fe40007810000 */
[----:B------:R-:W-:Y:S02]  /*12380*/  FMNMX.FTZ R0, R140, R0, !PT ;  /* 0x000000008c007209 */ /* 0x000fe40007810000 */
[----:B-1----:R-:W-:Y:S02]  /*12390*/  FMNMX.FTZ R73, R73, R2, !PT ;  /* 0x0000000249497209 */ /* 0x002fe40007810000 */
[----:B------:R-:W-:Y:S01]  /*123a0*/  FMNMX.FTZ R71, R227, R71, !PT ;  /* 0x00000047e3477209 */ /* 0x000fe20007810000 */
[----:B------:R-:W1:Y:S01]  /*123b0*/  SHFL.BFLY PT, R2, R0, 0x2, 0x1f ;  /* 0x0c401f0000027f89 */ /* 0x000e6200000e0000 */
[C---:B------:R-:W-:Y:S01]  /*123c0*/  FSETP.NEU.FTZ.AND P3, PT, R73.reuse, -INF , PT ;  /* 0xff8000004900780b */ /* 0x040fe20003f7d000 */
[----:B------:R-:W-:Y:S01]  /*123d0*/  FMUL.FTZ R141, R73, UR4 ;  /* 0x00000004498d7c20 */ /* 0x000fe20008410000 */
[----:B------:R-:W-:Y:S05]  /*123e0*/  FMNMX.FTZ R72, R237, R72, !PT ;  /* 0x00000048ed487209 */ /* 0x000fea0007810000 */
[----:B------:R-:W2:Y:S01]  /*123f0*/  SHFL.BFLY PT, R5, R71, 0x2, 0x1f ;  /* 0x0c401f0047057f89 */ /* 0x000ea200000e0000 */
[----:B------:R-:W-:Y:S02]  /*12400*/  ISETP.NE.AND P4, PT, R145, RZ, PT ;  /* 0x000000ff9100720c */ /* 0x000fe40003f85270 */
[----:B------:R-:W-:Y:S02]  /*12410*/  FSEL R141, R141, RZ, P3 ;  /* 0x000000ff8d8d7208 */ /* 0x000fe40001800000 */
[----:B------:R-:W-:Y:S05]  /*12420*/  FMNMX.FTZ R72, R236, R72, !PT ;  /* 0x00000048ec487209 */ /* 0x000fea0007810000 */
[----:B------:R-:W3:Y:S01]  /*12430*/  SHFL.BFLY PT, R6, R72, 0x2, 0x1f ;  /* 0x0c401f0048067f89 */ /* 0x000ee200000e0000 */
[----:B-1----:R-:W-:Y:S01]  /*12440*/  FMNMX.FTZ R0, R0, R2, !PT ;  /* 0x0000000200007209 */ /* 0x002fe20007810000 */
[--C-:B------:R-:W-:Y:S01]  /*12450*/  FFMA.FTZ R2, R11, UR4, -R141.reuse ;  /* 0x000000040b027c23 */ /* 0x100fe2000801088d */
[----:B--2---:R-:W-:Y:S03]  /*12460*/  FMNMX.FTZ R71, R71, R5, !PT ;  /* 0x0000000547477209 */ /* 0x004fe60007810000 */
[----:B------:R1:W-:Y:S02]  /*12470*/  MUFU.EX2 R244, R2 ;  /* 0x0000000200f47308 */ /* 0x0003e40000000800 */
[----:B------:R-:W2:Y:S01]  /*12480*/  SHFL.BFLY PT, R5, R71, 0x1, 0x1f ;  /* 0x0c201f0047057f89 */ /* 0x000ea200000e0000 */
[----:B---3--:R-:W-:Y:S01]  /*12490*/  FMNMX.FTZ R72, R72, R6, !PT ;  /* 0x0000000648487209 */ /* 0x008fe20007810000 */
[--C-:B------:R-:W-:Y:S06]  /*124a0*/  FFMA.FTZ R6, R22, UR4, -R141.reuse ;  /* 0x0000000416067c23 */ /* 0x100fec000801088d */
[----:B------:R-:W-:Y:S01]  /*124b0*/  MUFU.EX2 R177, R6 ;  /* 0x0000000600b17308 */ /* 0x000fe20000000800 */
[----:B------:R-:W3:Y:S08]  /*124c0*/  SHFL.BFLY PT, R4, R72, 0x1, 0x1f ;  /* 0x0c201f0048047f89 */ /* 0x000ef000000e0000 */
[----:B-1----:R-:W1:Y:S01]  /*124d0*/  SHFL.BFLY PT, R2, R0, 0x1, 0x1f ;  /* 0x0c201f0000027f89 */ /* 0x002e6200000e0000 */
[----:B--2---:R-:W-:Y:S01]  /*124e0*/  FMNMX.FTZ R71, R71, R5, !PT ;  /* 0x0000000547477209 */ /* 0x004fe20007810000 */
[--C-:B------:R-:W-:Y:S03]  /*124f0*/  FFMA.FTZ R5, R17, UR4, -R141.reuse ;  /* 0x0000000411057c23 */ /* 0x100fe6000801088d */
[C---:B------:R-:W-:Y:S01]  /*12500*/  FSETP.NEU.FTZ.AND P1, PT, R71.reuse, -INF , PT ;  /* 0xff8000004700780b */ /* 0x040fe20003f3d000 */
[----:B------:R-:W-:Y:S01]  /*12510*/  MUFU.EX2 R206, R5 ;  /* 0x0000000500ce7308 */ /* 0x000fe20000000800 */
[----:B------:R-:W-:Y:S05]  /*12520*/  FMUL.FTZ R143, R71, UR4 ;  /* 0x00000004478f7c20 */ /* 0x000fea0008410000 */
[----:B------:R-:W-:Y:S02]  /*12530*/  FSEL R143, R143, RZ, P1 ;  /* 0x000000ff8f8f7208 */ /* 0x000fe40000800000 */
[----:B---3--:R-:W-:Y:S01]  /*12540*/  FMNMX.FTZ R72, R72, R4, !PT ;  /* 0x0000000448487209 */ /* 0x008fe20007810000 */
[----:B------:R-:W-:Y:S01]  /*12550*/  FFMA.FTZ R4, R13, UR4, -R141 ;  /* 0x000000040d047c23 */ /* 0x000fe2000801088d */
[----:B-1----:R-:W-:Y:S01]  /*12560*/  FMNMX.FTZ R70, R0, R2, !PT ;  /* 0x0000000200467209 */ /* 0x002fe20007810000 */
[--C-:B------:R-:W-:Y:S01]  /*12570*/  FFMA.FTZ R0, R69, UR4, -R143.reuse ;  /* 0x0000000445007c23 */ /* 0x100fe2000801088f */
[----:B------:R-:W-:Y:S01]  /*12580*/  FFMA.FTZ R2, R30, UR4, -R143 ;  /* 0x000000041e027c23 */ /* 0x000fe2000801088f */
[----:B------:R1:W-:Y:S01]  /*12590*/  MUFU.EX2 R211, R4 ;  /* 0x0000000400d37308 */ /* 0x0003e20000000800 */
[C---:B------:R-:W-:Y:S01]  /*125a0*/  FSETP.NEU.FTZ.AND P0, PT, R70.reuse, -INF , PT ;  /* 0xff8000004600780b */ /* 0x040fe20003f1d000 */
[----:B------:R-:W-:Y:S01]  /*125b0*/  FMUL.FTZ R152, R70, UR4 ;  /* 0x0000000446987c20 */ /* 0x000fe20008410000 */
[C---:B------:R-:W-:Y:S01]  /*125c0*/  FMUL.FTZ R142, R72.reuse, UR4 ;  /* 0x00000004488e7c20 */ /* 0x040fe20008410000 */
[----:B------:R-:W-:Y:S03]  /*125d0*/  FSETP.NEU.FTZ.AND P2, PT, R72, -INF , PT ;  /* 0xff8000004800780b */ /* 0x000fe60003f5d000 */
[----:B------:R-:W-:Y:S03]  /*125e0*/  FSEL R152, R152, RZ, P0 ;  /* 0x000000ff98987208 */ /* 0x000fe60000000000 */
[----:B------:R2:W-:Y:S01]  /*125f0*/  MUFU.EX2 R241, R0 ;  /* 0x0000000000f17308 */ /* 0x0005e20000000800 */
[----:B------:R-:W-:Y:S09]  /*12600*/  FSEL R142, R142, RZ, P2 ;  /* 0x000000ff8e8e7208 */ /* 0x000ff20001000000 */
[----:B------:R3:W-:Y:S01]  /*12610*/  MUFU.EX2 R208, R2 ;  /* 0x0000000200d07308 */ /* 0x0007e20000000800 */
[----:B-1----:R-:W-:Y:S09]  /*12620*/  FFMA.FTZ R4, R18, UR4, -R141 ;  /* 0x0000000412047c23 */ /* 0x002ff2000801088d */
[----:B------:R1:W-:Y:S01]  /*12630*/  MUFU.EX2 R213, R4 ;  /* 0x0000000400d57308 */ /* 0x0003e20000000800 */
[--C-:B--2---:R-:W-:Y:S09]  /*12640*/  FFMA.FTZ R0, R29, UR4, -R143.reuse ;  /* 0x000000041d007c23 */ /* 0x104ff2000801088f */
[----:B------:R2:W4:Y:S01]  /*12650*/  MUFU.EX2 R207, R0 ;  /* 0x0000000000cf7308 */ /* 0x0005220000000800 */
[--C-:B---3--:R-:W-:Y:S09]  /*12660*/  FFMA.FTZ R2, R25, UR4, -R142.reuse ;  /* 0x0000000419027c23 */ /* 0x108ff2000801088e */
[----:B------:R3:W-:Y:S01]  /*12670*/  MUFU.EX2 R172, R2 ;  /* 0x0000000200ac7308 */ /* 0x0007e20000000800 */
[----:B-1----:R-:W-:Y:S09]  /*12680*/  FFMA.FTZ R4, R16, UR4, -R142 ;  /* 0x0000000410047c23 */ /* 0x002ff2000801088e */
[----:B------:R1:W-:Y:S01]  /*12690*/  MUFU.EX2 R209, R4 ;  /* 0x0000000400d17308 */ /* 0x0003e20000000800 */
[----:B--2---:R-:W-:Y:S01]  /*126a0*/  FFMA.FTZ R0, R26, UR4, -R152 ;  /* 0x000000041a007c23 */ /* 0x004fe20008010898 */
[----:B----4-:R-:W-:Y:S08]  /*126b0*/  F2FP.BF16.F32.PACK_AB R150, R208, R207 ;  /* 0x000000cfd096723e */ /* 0x010ff000000010ff */
[----:B------:R2:W-:Y:S01]  /*126c0*/  MUFU.EX2 R170, R0 ;  /* 0x0000000000aa7308 */ /* 0x0005e20000000800 */
[----:B---3--:R-:W-:Y:S09]  /*126d0*/  FFMA.FTZ R2, R24, UR4, -R143 ;  /* 0x0000000418027c23 */ /* 0x008ff2000801088f */
[----:B------:R-:W-:Y:S01]  /*126e0*/  MUFU.EX2 R239, R2 ;  /* 0x0000000200ef7308 */ /* 0x000fe20000000800 */
[----:B-1----:R-:W-:Y:S09]  /*126f0*/  FFMA.FTZ R4, R20, UR4, -R142 ;  /* 0x0000000414047c23 */ /* 0x002ff2000801088e */
[----:B------:R1:W3:Y:S01]  /*12700*/  MUFU.EX2 R243, R4 ;  /* 0x0000000400f37308 */ /* 0x0002e20000000800 */
[--C-:B--2---:R-:W-:Y:S01]  /*12710*/  FFMA.FTZ R0, R144, UR4, -R152.reuse ;  /* 0x0000000490007c23 */ /* 0x104fe20008010898 */
[----:B------:R-:W-:Y:S08]  /*12720*/  F2FP.BF16.F32.PACK_AB R144, R213, R211 ;  /* 0x000000d3d590723e */ /* 0x000ff000000010ff */
[----:B------:R2:W4:Y:S01]  /*12730*/  MUFU.EX2 R171, R0 ;  /* 0x0000000000ab7308 */ /* 0x0005220000000800 */
[----:B-1----:R-:W-:Y:S01]  /*12740*/  FFMA.FTZ R4, R12, UR4, -R141 ;  /* 0x000000040c047c23 */ /* 0x002fe2000801088d */
[----:B---3--:R-:W-:Y:S08]  /*12750*/  F2FP.BF16.F32.PACK_AB R145, R243, R209 ;  /* 0x000000d1f391723e */ /* 0x008ff000000010ff */
[----:B------:R1:W3:Y:S01]  /*12760*/  MUFU.EX2 R212, R4 ;  /* 0x0000000400d47308 */ /* 0x0002e20000000800 */
[----:B--2---:R-:W-:Y:S01]  /*12770*/  FFMA.FTZ R0, R23, UR4, -R152 ;  /* 0x0000000417007c23 */ /* 0x004fe20008010898 */
[----:B----4-:R-:W-:Y:S08]  /*12780*/  F2FP.BF16.F32.PACK_AB R149, R171, R170 ;  /* 0x000000aaab95723e */ /* 0x010ff000000010ff */
[----:B------:R2:W-:Y:S01]  /*12790*/  MUFU.EX2 R173, R0 ;  /* 0x0000000000ad7308 */ /* 0x0005e20000000800 */
[----:B-1----:R-:W-:Y:S01]  /*127a0*/  FFMA.FTZ R4, R15, UR4, -R142 ;  /* 0x000000040f047c23 */ /* 0x002fe2000801088e */
[----:B---3--:R-:W-:Y:S08]  /*127b0*/  F2FP.BF16.F32.PACK_AB R146, R212, R244 ;  /* 0x000000f4d492723e */ /* 0x008ff000000010ff */
[----:B------:R1:W-:Y:S01]  /*127c0*/  MUFU.EX2 R242, R4 ;  /* 0x0000000400f27308 */ /* 0x0003e20000000800 */
[----:B--2---:R-:W-:Y:S02]  /*127d0*/  FFMA.FTZ R0, R27, UR4, -R152 ;  /* 0x000000041b007c23 */ /* 0x004fe40008010898 */
[----:B------:R-:W2:Y:S07]  /*127e0*/  LDSM.16.MT88.4 R24, [R181+0x6000] ;  /* 0x00600000b518783b */ /* 0x000eae0000004200 */
[----:B------:R3:W4:Y:S01]  /*127f0*/  MUFU.EX2 R178, R0 ;  /* 0x0000000000b27308 */ /* 0x0007220000000800 */
[--C-:B-1----:R-:W-:Y:S09]  /*12800*/  FFMA.FTZ R4, R14, UR4, -R142.reuse ;  /* 0x000000040e047c23 */ /* 0x102ff2000801088e */
[----:B------:R1:W5:Y:S01]  /*12810*/  MUFU.EX2 R210, R4 ;  /* 0x0000000400d27308 */ /* 0x0003620000000800 */
[--C-:B---3--:R-:W-:Y:S01]  /*12820*/  FFMA.FTZ R0, R19, UR4, -R142.reuse ;  /* 0x0000000413007c23 */ /* 0x108fe2000801088e */
[----:B----4-:R-:W-:Y:S08]  /*12830*/  F2FP.BF16.F32.PACK_AB R151, R178, R173 ;  /* 0x000000adb297723e */ /* 0x010ff000000010ff */
[----:B------:R3:W-:Y:S01]  /*12840*/  MUFU.EX2 R175, R0 ;  /* 0x0000000000af7308 */ /* 0x0007e20000000800 */
[----:B-1----:R-:W-:Y:S01]  /*12850*/  FFMA.FTZ R4, R21, UR4, -R143 ;  /* 0x0000000415047c23 */ /* 0x002fe2000801088f */
[----:B-----5:R-:W-:Y:S08]  /*12860*/  F2FP.BF16.F32.PACK_AB R147, R210, R242 ;  /* 0x000000f2d293723e */ /* 0x020ff000000010ff */
[----:B------:R1:W-:Y:S01]  /*12870*/  MUFU.EX2 R179, R4 ;  /* 0x0000000400b37308 */ /* 0x0003e20000000800 */
[--C-:B---3--:R-:W-:Y:S09]  /*12880*/  FFMA.FTZ R0, R34, UR4, -R141.reuse ;  /* 0x0000000422007c23 */ /* 0x108ff2000801088d */
[----:B------:R3:W-:Y:S01]  /*12890*/  MUFU.EX2 R205, R0 ;  /* 0x0000000000cd7308 */ /* 0x0007e20000000800 */
[----:B-1----:R-:W-:Y:S09]  /*128a0*/  FFMA.FTZ R4, R9, UR4, -R141 ;  /* 0x0000000409047c23 */ /* 0x002ff2000801088d */
[----:B------:R1:W-:Y:S01]  /*128b0*/  MUFU.EX2 R176, R4 ;  /* 0x0000000400b07308 */ /* 0x0003e20000000800 */
[--C-:B---3--:R-:W-:Y:S09]  /*128c0*/  FFMA.FTZ R0, R10, UR4, -R142.reuse ;  /* 0x000000040a007c23 */ /* 0x108ff2000801088e */
[----:B------:R3:W-:Y:S01]  /*128d0*/  MUFU.EX2 R240, R0 ;  /* 0x0000000000f07308 */ /* 0x0007e20000000800 */
[----:B-1----:R-:W-:Y:S09]  /*128e0*/  FFMA.FTZ R4, R28, UR4, -R143 ;  /* 0x000000041c047c23 */ /* 0x002ff2000801088f */
[----:B------:R-:W-:Y:S01]  /*128f0*/  MUFU.EX2 R169, R4 ;  /* 0x0000000400a97308 */ /* 0x000fe20000000800 */
[----:B---3--:R-:W-:Y:S09]  /*12900*/  FFMA.FTZ R0, R35, UR4, -R142 ;  /* 0x0000000423007c23 */ /* 0x008ff2000801088e */
[----:B------:R1:W-:Y:S02]  /*12910*/  MUFU.EX2 R174, R0 ;  /* 0x0000000000ae7308 */ /* 0x0003e40000000800 */
[----:B-1----:R-:W-:Y:S05]  /*12920*/  FSEL R0, R73, RZ, P3 ;  /* 0x000000ff49007208 */ /* 0x002fea0001800000 */
        /* <DEDUP_REMOVED lines=8> */
[----:B-1----:R-:W-:Y:S01]  /*129b0*/  FMUL.FTZ R2, R0, UR4 ;  /* 0x0000000400027c20 */ /* 0x002fe20008410000 */
        /* <DEDUP_REMOVED lines=13> */
[----:B------:R-:W-:Y:S01]  /*12a90*/  FMUL.FTZ R52, R69, R124 ;  /* 0x0000007c45347220 */ /* 0x000fe20000410000 */
[----:B------:R-:W-:Y:S01]  /*12aa0*/  F2FP.BF16.F32.PACK_AB R80, R206, R177 ;  /* 0x000000b1ce50723e */ /* 0x000fe200000010ff */
[----:B------:R-:W4:Y:S01]  /*12ab0*/  MUFU.EX2 R0, R0 ;  /* 0x0000000000007308 */ /* 0x000f220000000800 */
[----:B------:R-:W-:Y:S01]  /*12ac0*/  F2FP.BF16.F32.PACK_AB R81, R175, R172 ;  /* 0x000000acaf51723e */ /* 0x000fe200000010ff */
[C---:B------:R-:W-:Y:S01]  /*12ad0*/  FMUL.FTZ R64, R69.reuse, R132 ;  /* 0x0000008445407220 */ /* 0x040fe20000410000 */
[----:B------:R-:W-:Y:S01]  /*12ae0*/  FMUL.FTZ R65, R69, R133 ;  /* 0x0000008545417220 */ /* 0x000fe20000410000 */
[----:B-1----:R-:W-:Y:S01]  /*12af0*/  FMUL.FTZ R2, R3, UR4 ;  /* 0x0000000403027c20 */ /* 0x002fe20008410000 */
[--C-:B------:R-:W-:Y:S01]  /*12b00*/  FFMA.FTZ R3, R148, UR4, -R143.reuse ;  /* 0x0000000494037c23 */ /* 0x100fe2000801088f */
[C---:B---3--:R-:W-:Y:S01]  /*12b10*/  FMUL.FTZ R6, R68.reuse, R82 ;  /* 0x0000005244067220 */ /* 0x048fe20000410000 */
[C---:B------:R-:W-:Y:S01]  /*12b20*/  FMUL.FTZ R7, R68.reuse, R83 ;  /* 0x0000005344077220 */ /* 0x040fe20000410000 */
[----:B------:R-:W-:Y:S02]  /*12b30*/  F2FP.BF16.F32.PACK_AB R148, R241, R179 ;  /* 0x000000b3f194723e */ /* 0x000fe400000010ff */
[----:B------:R1:W-:Y:S01]  /*12b40*/  MUFU.EX2 R167, R3 ;  /* 0x0000000300a77308 */ /* 0x0003e20000000800 */
[C---:B------:R-:W-:Y:S01]  /*12b50*/  FMUL.FTZ R18, R68.reuse, R86 ;  /* 0x0000005644127220 */ /* 0x040fe20000410000 */
[C---:B------:R-:W-:Y:S01]  /*12b60*/  FMUL.FTZ R19, R68.reuse, R87 ;  /* 0x0000005744137220 */ /* 0x040fe20000410000 */
[----:B------:R-:W-:Y:S01]  /*12b70*/  FMUL.FTZ R22, R68, R94 ;  /* 0x0000005e44167220 */ /* 0x000fe20000410000 */
[----:B------:R-:W-:Y:S01]  /*12b80*/  LDSM.16.MT88.4 R84, [R181+0x6800] ;  /* 0x00680000b554783b */ /* 0x000fe20000004200 */
[-C--:B--2---:R-:W-:Y:S05]  /*12b90*/  HMMA.16816.F32.BF16 R4, R144, R24.reuse, R4 ;  /* 0x000000189004723c */ /* 0x084fea0000041804 */
[----:B------:R-:W2:Y:S01]  /*12ba0*/  MUFU.EX2 R2, R2 ;  /* 0x0000000200027308 */ /* 0x000ea20000000800 */
[C---:B----4-:R-:W-:Y:S01]  /*12bb0*/  FMUL.FTZ R10, R0.reuse, R78 ;  /* 0x0000004e000a7220 */ /* 0x050fe20000410000 */
[C---:B------:R-:W-:Y:S01]  /*12bc0*/  FMUL.FTZ R11, R0.reuse, R79 ;  /* 0x0000004f000b7220 */ /* 0x040fe20000410000 */
[C---:B------:R-:W-:Y:S03]  /*12bd0*/  FMUL.FTZ R14, R0.reuse, R90 ;  /* 0x0000005a000e7220 */ /* 0x040fe60000410000 */
[----:B------:R-:W-:Y:S01]  /*12be0*/  FMUL.FTZ R15, R0, R91 ;  /* 0x0000005b000f7220 */ /* 0x000fe20000410000 */
[----:B------:R-:W-:Y:S01]  /*12bf0*/  FMUL.FTZ R23, R68, R95 ;  /* 0x0000005f44177220 */ /* 0x000fe20000410000 */
[----:B-1----:R-:W-:Y:S01]  /*12c00*/  FFMA.FTZ R3, R156, UR4, -R143 ;  /* 0x000000049c037c23 */ /* 0x002fe2000801088f */
[C---:B------:R-:W-:Y:S01]  /*12c10*/  FMUL.FTZ R30, R0.reuse, R106 ;  /* 0x0000006a001e7220 */ /* 0x040fe20000410000 */
[----:B------:R-:W-:Y:S01]  /*12c20*/  FMUL.FTZ R31, R0, R107 ;  /* 0x0000006b001f7220 */ /* 0x000fe20000410000 */
[C---:B------:R-:W-:Y:S01]  /*12c30*/  FMUL.FTZ R34, R68.reuse, R102 ;  /* 0x0000006644227220 */ /* 0x040fe20000410000 */
[----:B------:R1:W3:Y:S01]  /*12c40*/  MUFU.EX2 R166, R3 ;  /* 0x0000000300a67308 */ /* 0x0002e20000000800 */
[C---:B------:R-:W-:Y:S01]  /*12c50*/  FMUL.FTZ R35, R68.reuse, R103 ;  /* 0x0000006744237220 */ /* 0x040fe20000410000 */
[C---:B------:R-:W-:Y:S01]  /*12c60*/  FMUL.FTZ R38, R68.reuse, R110 ;  /* 0x0000006e44267220 */ /* 0x040fe20000410000 */
[----:B------:R-:W-:Y:S01]  /*12c70*/  FMUL.FTZ R39, R68, R111 ;  /* 0x0000006f44277220 */ /* 0x000fe20000410000 */
[C---:B--2---:R-:W-:Y:S01]  /*12c80*/  FMUL.FTZ R8, R2.reuse, R76 ;  /* 0x0000004c02087220 */ /* 0x044fe20000410000 */
[C---:B------:R-:W-:Y:S01]  /*12c90*/  FMUL.FTZ R9, R2.reuse, R77 ;  /* 0x0000004d02097220 */ /* 0x040fe20000410000 */
[C---:B------:R-:W-:Y:S01]  /*12ca0*/  FMUL.FTZ R12, R2.reuse, R88 ;  /* 0x00000058020c7220 */ /* 0x040fe20000410000 */
[----:B------:R-:W-:Y:S01]  /*12cb0*/  FMUL.FTZ R13, R2, R89 ;  /* 0x00000059020d7220 */ /* 0x000fe20000410000 */
[----:B------:R-:W2:Y:S01]  /*12cc0*/  LDSM.16.MT88.4 R76, [R183+0x6000] ;  /* 0x00600000b74c783b */ /* 0x000ea20000004200 */
[C---:B------:R-:W-:Y:S01]  /*12cd0*/  FMUL.FTZ R50, R68.reuse, R118 ;  /* 0x0000007644327220 */ /* 0x040fe20000410000 */
[----:B------:R-:W-:Y:S01]  /*12ce0*/  FMUL.FTZ R51, R68, R119 ;  /* 0x0000007744337220 */ /* 0x000fe20000410000 */
[----:B------:R-:W-:Y:S01]  /*12cf0*/  F2FP.BF16.F32.PACK_AB R82, R205, R176 ;  /* 0x000000b0cd52723e */ /* 0x000fe200000010ff */
[C---:B------:R-:W-:Y:S04]  /*12d00*/  HMMA.16816.F32.BF16 R8, R148.reuse, R24, R8 ;  /* 0x000000189408723c */ /* 0x040fe80000041808 */
[----:B------:R-:W4:Y:S01]  /*12d10*/  LDSM.16.MT88.4 R88, [R184+0x6800] ;  /* 0x00680000b858783b */ /* 0x000f220000004200 */
[--C-:B-1----:R-:W-:Y:S01]  /*12d20*/  FFMA.FTZ R3, R32, UR4, -R152.reuse ;  /* 0x0000000420037c23 */ /* 0x102fe20008010898 */
[-C--:B------:R-:W-:Y:S03]  /*12d30*/  HMMA.16816.F32.BF16 R12, R148, R26.reuse, R12 ;  /* 0x0000001a940c723c */ /* 0x080fe6000004180c */
[----:B------:R1:W-:Y:S02]  /*12d40*/  MUFU.EX2 R164, R3 ;  /* 0x0000000300a47308 */ /* 0x0003e40000000800 */
[----:B------:R-:W-:Y:S01]  /*12d50*/  FMUL.FTZ R32, R69, R100 ;  /* 0x0000006445207220 */ /* 0x000fe20000410000 */
[C---:B------:R-:W-:Y:S01]  /*12d60*/  HMMA.16816.F32.BF16 R16, R144.reuse, R26, R16 ;  /* 0x0000001a9010723c */ /* 0x040fe20000041810 */
[----:B------:R-:W5:Y:S04]  /*12d70*/  LDSM.16.MT88.4 R92, [R182+0x6800] ;  /* 0x00680000b65c783b */ /* 0x000f680000004200 */
[C---:B------:R-:W-:Y:S01]  /*12d80*/  FMUL.FTZ R24, R2.reuse, R96 ;  /* 0x0000006002187220 */ /* 0x040fe20000410000 */
[-C--:B------:R-:W-:Y:S05]  /*12d90*/  HMMA.16816.F32.BF16 R20, R144, R40.reuse, R20 ;  /* 0x000000289014723c */ /* 0x080fea0000041814 */
[----:B------:R-:W-:Y:S01]  /*12da0*/  FMUL.FTZ R25, R2, R97 ;  /* 0x0000006102197220 */ /* 0x000fe20000410000 */
[C---:B------:R-:W-:Y:S01]  /*12db0*/  FMUL.FTZ R26, R0.reuse, R98 ;  /* 0x00000062001a7220 */ /* 0x040fe20000410000 */
[----:B------:R-:W-:Y:S01]  /*12dc0*/  FMUL.FTZ R27, R0, R99 ;  /* 0x00000063001b7220 */ /* 0x000fe20000410000 */
[--C-:B-1----:R-:W-:Y:S03]  /*12dd0*/  FFMA.FTZ R3, R159, UR4, -R152.reuse ;  /* 0x000000049f037c23 */ /* 0x102fe60008010898 */
[C---:B------:R-:W-:Y:S01]  /*12de0*/  FMUL.FTZ R28, R2.reuse, R104 ;  /* 0x00000068021c7220 */ /* 0x040fe20000410000 */
[----:B------:R1:W4:Y:S01]  /*12df0*/  MUFU.EX2 R163, R3 ;  /* 0x0000000300a37308 */ /* 0x0003220000000800 */
[----:B------:R-:W-:Y:S01]  /*12e00*/  FMUL.FTZ R29, R2, R105 ;  /* 0x00000069021d7220 */ /* 0x000fe20000410000 */
[C---:B------:R-:W-:Y:S04]  /*12e10*/  HMMA.16816.F32.BF16 R24, R148.reuse, R40, R24 ;  /* 0x000000289418723c */ /* 0x040fe80000041818 */
[----:B------:R-:W-:Y:S01]  /*12e20*/  F2FP.BF16.F32.PACK_AB R83, R174, R240 ;  /* 0x000000f0ae53723e */ /* 0x000fe200000010ff */
[C---:B------:R-:W-:Y:S01]  /*12e30*/  FMUL.FTZ R44, R2.reuse, R120 ;  /* 0x00000078022c7220 */ /* 0x040fe20000410000 */
[-C--:B------:R-:W-:Y:S05]  /*12e40*/  HMMA.16816.F32.BF16 R28, R148, R42.reuse, R28 ;  /* 0x0000002a941c723c */ /* 0x080fea000004181c */
[C---:B------:R-:W-:Y:S01]  /*12e50*/  FMUL.FTZ R40, R2.reuse, R112 ;  /* 0x0000007002287220 */ /* 0x040fe20000410000 */
[C---:B------:R-:W-:Y:S01]  /*12e60*/  FMUL.FTZ R41, R2.reuse, R113 ;  /* 0x0000007102297220 */ /* 0x040fe20000410000 */
[----:B------:R-:W-:Y:S01]  /*12e70*/  FMUL.FTZ R45, R2, R121 ;  /* 0x00000079022d7220 */ /* 0x000fe20000410000 */
[C---:B------:R-:W-:Y:S03]  /*12e80*/  FMUL.FTZ R46, R0.reuse, R122 ;  /* 0x0000007a002e7220 */ /* 0x040fe60000410000 */
[--C-:B-1----:R-:W-:Y:S01]  /*12e90*/  FFMA.FTZ R3, R33, UR4, -R152.reuse ;  /* 0x0000000421037c23 */ /* 0x102fe20008010898 */
[----:B------:R-:W-:Y:S01]  /*12ea0*/  FMUL.FTZ R33, R69, R101 ;  /* 0x0000006545217220 */ /* 0x000fe20000410000 */
[----:B------:R-:W-:Y:S01]  /*12eb0*/  FMUL.FTZ R47, R0, R123 ;  /* 0x0000007b002f7220 */ /* 0x000fe20000410000 */
[----:B------:R-:W-:Y:S01]  /*12ec0*/  LDSM.16.MT88.4 R100, [R184+0x7800] ;  /* 0x00780000b864783b */ /* 0x000fe20000004200 */
[----:B------:R1:W-:Y:S01]  /*12ed0*/  MUFU.EX2 R238, R3 ;  /* 0x0000000300ee7308 */ /* 0x0003e20000000800 */
[C---:B------:R-:W-:Y:S01]  /*12ee0*/  FMUL.FTZ R55, R68.reuse, R127 ;  /* 0x0000007f44377220 */ /* 0x040fe20000410000 */
[----:B------:R-:W-:Y:S01]  /*12ef0*/  FMUL.FTZ R54, R68, R126 ;  /* 0x0000007e44367220 */ /* 0x000fe20000410000 */
[C---:B------:R-:W-:Y:S01]  /*12f00*/  FMUL.FTZ R60, R2.reuse, R136 ;  /* 0x00000088023c7220 */ /* 0x040fe20000410000 */
[C---:B------:R-:W-:Y:S04]  /*12f10*/  HMMA.16816.F32.BF16 R32, R144.reuse, R42, R32 ;  /* 0x0000002a9020723c */ /* 0x040fe80000041820 */
[----:B------:R-:W-:Y:S01]  /*12f20*/  FMUL.FTZ R61, R2, R137 ;  /* 0x00000089023d7220 */ /* 0x000fe20000410000 */
[C---:B------:R-:W-:Y:S01]  /*12f30*/  FMUL.FTZ R62, R0.reuse, R138 ;  /* 0x0000008a003e7220 */ /* 0x040fe20000410000 */
[C---:B------:R-:W-:Y:S01]  /*12f40*/  FMUL.FTZ R63, R0.reuse, R139 ;  /* 0x0000008b003f7220 */ /* 0x040fe20000410000 */
[C---:B------:R-:W-:Y:S01]  /*12f50*/  FMUL.FTZ R42, R0.reuse, R114 ;  /* 0x00000072002a7220 */ /* 0x040fe20000410000 */
[----:B------:R-:W-:Y:S03]  /*12f60*/  FMUL.FTZ R43, R0, R115 ;  /* 0x00000073002b7220 */ /* 0x000fe60000410000 */
[C---:B------:R-:W-:Y:S01]  /*12f70*/  FMUL.FTZ R66, R68.reuse, R134 ;  /* 0x0000008644427220 */ /* 0x040fe20000410000 */
[C---:B------:R-:W-:Y:S01]  /*12f80*/  FMUL.FTZ R67, R68.reuse, R135 ;  /* 0x0000008744437220 */ /* 0x040fe20000410000 */
[----:B-1----:R-:W-:Y:S01]  /*12f90*/  FFMA.FTZ R3, R157, UR4, -R152 ;  /* 0x000000049d037c23 */ /* 0x002fe20008010898 */
[----:B------:R-:W-:Y:S03]  /*12fa0*/  FFMA.FTZ R68, R68, R246, R209 ;  /* 0x000000f644447223 */ /* 0x000fe600000100d1 */
[----:B------:R1:W5:Y:S02]  /*12fb0*/  MUFU.EX2 R162, R3 ;  /* 0x0000000300a27308 */ /* 0x0003640000000800 */
[--C-:B-1----:R-:W-:Y:S01]  /*12fc0*/  FFMA.FTZ R3, R36, UR4, -R141.reuse ;  /* 0x0000000424037c23 */ /* 0x102fe2000801088d */
[----:B------:R-:W-:Y:S07]  /*12fd0*/  FMUL.FTZ R36, R69, R108 ;  /* 0x0000006c45247220 */ /* 0x000fee0000410000 */
[----:B------:R1:W-:Y:S01]  /*12fe0*/  MUFU.EX2 R161, R3 ;  /* 0x0000000300a17308 */ /* 0x0003e20000000800 */
[-C--:B------:R-:W-:Y:S06]  /*12ff0*/  HMMA.16816.F32.BF16 R36, R144, R56.reuse, R36 ;  /* 0x000000389024723c */ /* 0x080fec0000041824 */
[C---:B------:R-:W-:Y:S06]  /*13000*/  HMMA.16816.F32.BF16 R40, R148.reuse, R56, R40 ;  /* 0x000000389428723c */ /* 0x040fec0000041828 */
[-C--:B------:R-:W-:Y:S05]  /*13010*/  HMMA.16816.F32.BF16 R44, R148, R58.reuse, R44 ;  /* 0x0000003a942c723c */ /* 0x080fea000004182c */
[----:B-1----:R-:W-:Y:S01]  /*13020*/  FFMA.FTZ R3, R158, UR4, -R141 ;  /* 0x000000049e037c23 */ /* 0x002fe2000801088d */
[C---:B------:R-:W-:Y:S01]  /*13030*/  FMUL.FTZ R57, R2.reuse, R129 ;  /* 0x0000008102397220 */ /* 0x040fe20000410000 */
[C---:B------:R-:W-:Y:S01]  /*13040*/  FMUL.FTZ R56, R2.reuse, R128 ;  /* 0x0000008002387220 */ /* 0x040fe20000410000 */
[----:B------:R-:W-:Y:S01]  /*13050*/  FFMA.FTZ R2, R2, R247, R179 ;  /* 0x000000f702027223 */ /* 0x000fe200000100b3 */
[----:B------:R1:W5:Y:S03]  /*13060*/  MUFU.EX2 R160, R3 ;  /* 0x0000000300a07308 */ /* 0x0003660000000800 */
[----:B------:R-:W-:Y:S04]  /*13070*/  FADD.FTZ R2, R241, R2 ;  /* 0x00000002f1027221 */ /* 0x000fe80000010000 */
[----:B------:R-:W-:Y:S01]  /*13080*/  FADD.FTZ R2, R207, R2 ;  /* 0x00000002cf027221 */ /* 0x000fe20000010000 */
[----:B-1----:R-:W-:Y:S01]  /*13090*/  FFMA.FTZ R3, R214, UR4, -R142 ;  /* 0x00000004d6037c23 */ /* 0x002fe2000801088e */
[----:B------:R-:W-:Y:S02]  /*130a0*/  IMAD.MOV.U32 R214, RZ, RZ, R48 ;  /* 0x000000ffffd67224 */ /* 0x000fe400078e0030 */
[C---:B------:R-:W-:Y:S01]  /*130b0*/  FMUL.FTZ R48, R69.reuse, R116 ;  /* 0x0000007445307220 */ /* 0x040fe20000410000 */
[----:B------:R-:W-:Y:S01]  /*130c0*/  FFMA.FTZ R69, R69, R245, R211 ;  /* 0x000000f545457223 */ /* 0x000fe200000100d3 */
[----:B------:R1:W-:Y:S01]  /*130d0*/  MUFU.EX2 R159, R3 ;  /* 0x00000003009f7308 */ /* 0x0003e20000000800 */
[----:B------:R-:W-:Y:S01]  /*130e0*/  LDSM.16.MT88.4 R116, [R182+0x7800] ;  /* 0x00780000b674783b */ /* 0x000fe20000004200 */
[----:B------:R-:W-:Y:S03]  /*130f0*/  ISETP.GT.AND P0, PT, R204, R214, PT ;  /* 0x000000d6cc00720c */ /* 0x000fe60003f04270 */
[C---:B------:R-:W-:Y:S06]  /*13100*/  HMMA.16816.F32.BF16 R48, R144.reuse, R58, R48 ;  /* 0x0000003a9030723c */ /* 0x040fec0000041830 */
[-C--:B--2---:R-:W-:Y:S05]  /*13110*/  HMMA.16816.F32.BF16 R52, R144, R76.reuse, R52 ;  /* 0x0000004c9034723c */ /* 0x084fea0000041834 */
[C---:B------:R-:W-:Y:S01]  /*13120*/  FMUL.FTZ R59, R0.reuse, R131 ;  /* 0x00000083003b7220 */ /* 0x040fe20000410000 */
[--C-:B-1----:R-:W-:Y:S01]  /*13130*/  FFMA.FTZ R3, R215, UR4, -R142.reuse ;  /* 0x00000004d7037c23 */ /* 0x102fe2000801088e */
[----:B------:R-:W-:Y:S03]  /*13140*/  FMUL.FTZ R58, R0, R130 ;  /* 0x00000082003a7220 */ /* 0x000fe60000410000 */
[----:B------:R1:W2:Y:S04]  /*13150*/  MUFU.EX2 R125, R3 ;  /* 0x00000003007d7308 */ /* 0x0002a80000000800 */
[C---:B------:R-:W-:Y:S06]  /*13160*/  HMMA.16816.F32.BF16 R56, R148.reuse, R76, R56 ;  /* 0x0000004c9438723c */ /* 0x040fec0000041838 */
[-C--:B------:R-:W-:Y:S05]  /*13170*/  HMMA.16816.F32.BF16 R60, R148, R78.reuse, R60 ;  /* 0x0000004e943c723c */ /* 0x080fea000004183c */
[----:B------:R-:W-:Y:S01]  /*13180*/  F2FP.BF16.F32.PACK_AB R76, R169, R239 ;  /* 0x000000efa94c723e */ /* 0x000fe200000010ff */
[----:B------:R-:W-:Y:S05]  /*13190*/  HMMA.16816.F32.BF16 R64, R144, R78, R64 ;  /* 0x0000004e9040723c */ /* 0x000fea0000041840 */
[--C-:B-1----:R-:W-:Y:S01]  /*131a0*/  FFMA.FTZ R3, R218, UR4, -R141.reuse ;  /* 0x00000004da037c23 */ /* 0x102fe2000801088d */
[-C--:B------:R-:W-:Y:S03]  /*131b0*/  HMMA.16816.F32.BF16 R4, R80, R84.reuse, R4 ;  /* 0x000000545004723c */ /* 0x080fe60000041804 */
[----:B------:R1:W-:Y:S02]  /*131c0*/  MUFU.EX2 R158, R3 ;  /* 0x00000003009e7308 */ /* 0x0003e40000000800 */
[----:B---3--:R-:W-:Y:S02]  /*131d0*/  F2FP.BF16.F32.PACK_AB R78, R166, R167 ;  /* 0x000000a7a64e723e */ /* 0x008fe400000010ff */
[----:B----4-:R-:W-:Y:S04]  /*131e0*/  F2FP.BF16.F32.PACK_AB R77, R163, R164 ;  /* 0x000000a4a34d723e */ /* 0x010fe800000010ff */
[----:B-----5:R-:W-:Y:S07]  /*131f0*/  F2FP.BF16.F32.PACK_AB R79, R162, R238 ;  /* 0x000000eea24f723e */ /* 0x020fee00000010ff */
[C---:B------:R-:W-:Y:S04]  /*13200*/  HMMA.16816.F32.BF16 R8, R76.reuse, R84, R8 ;  /* 0x000000544c08723c */ /* 0x040fe80000041808 */
[----:B-1----:R-:W-:Y:S02]  /*13210*/  FFMA.FTZ R3, R217, UR4, -R141 ;  /* 0x00000004d9037c23 */ /* 0x002fe4000801088d */
[-C--:B------:R-:W-:Y:S02]  /*13220*/  HMMA.16816.F32.BF16 R12, R76, R86.reuse, R12 ;  /* 0x000000564c0c723c */ /* 0x080fe4000004180c */
[----:B------:R1:W3:Y:S04]  /*13230*/  MUFU.EX2 R157, R3 ;  /* 0x00000003009d7308 */ /* 0x0002e80000000800 */
[C---:B------:R-:W-:Y:S01]  /*13240*/  HMMA.16816.F32.BF16 R16, R80.reuse, R86, R16 ;  /* 0x000000565010723c */ /* 0x040fe20000041810 */
[----:B------:R-:W4:Y:S05]  /*13250*/  LDSM.16.MT88.4 R84, [R183+0x6800] ;  /* 0x00680000b754783b */ /* 0x000f2a0000004200 */
[-C--:B------:R-:W-:Y:S06]  /*13260*/  HMMA.16816.F32.BF16 R20, R80, R88.reuse, R20 ;  /* 0x000000585014723c */ /* 0x080fec0000041814 */
[C---:B------:R-:W-:Y:S05]  /*13270*/  HMMA.16816.F32.BF16 R24, R76.reuse, R88, R24 ;  /* 0x000000584c18723c */ /* 0x040fea0000041818 */
[--C-:B-1----:R-:W-:Y:S01]  /*13280*/  FFMA.FTZ R3, R219, UR4, -R142.reuse ;  /* 0x00000004db037c23 */ /* 0x102fe2000801088e */
[-C--:B------:R-:W-:Y:S03]  /*13290*/  HMMA.16816.F32.BF16 R28, R76, R90.reuse, R28 ;  /* 0x0000005a4c1c723c */ /* 0x080fe6000004181c */
[----:B------:R1:W-:Y:S03]  /*132a0*/  MUFU.EX2 R131, R3 ;  /* 0x0000000300837308 */ /* 0x0003e60000000800 */
[C---:B------:R-:W-:Y:S01]  /*132b0*/  HMMA.16816.F32.BF16 R32, R80.reuse, R90, R32 ;  /* 0x0000005a5020723c */ /* 0x040fe20000041820 */
[----:B------:R-:W5:Y:S05]  /*132c0*/  LDSM.16.MT88.4 R88, [R181+0x7000] ;  /* 0x00700000b558783b */ /* 0x000f6a0000004200 */
[-C--:B------:R-:W-:Y:S06]  /*132d0*/  HMMA.16816.F32.BF16 R36, R80, R92.reuse, R36 ;  /* 0x0000005c5024723c */ /* 0x080fec0000041824 */
[C---:B------:R-:W-:Y:S05]  /*132e0*/  HMMA.16816.F32.BF16 R40, R76.reuse, R92, R40 ;  /* 0x0000005c4c28723c */ /* 0x040fea0000041828 */
[----:B-1----:R-:W-:Y:S01]  /*132f0*/  FFMA.FTZ R3, R220, UR4, -R142 ;  /* 0x00000004dc037c23 */ /* 0x002fe2000801088e */
[-C--:B------:R-:W-:Y:S03]  /*13300*/  HMMA.16816.F32.BF16 R44, R76, R94.reuse, R44 ;  /* 0x0000005e4c2c723c */ /* 0x080fe6000004182c */
[----:B------:R1:W3:Y:S03]  /*13310*/  MUFU.EX2 R156, R3 ;  /* 0x00000003009c7308 */ /* 0x0002e60000000800 */
[C---:B------:R-:W-:Y:S01]  /*13320*/  HMMA.16816.F32.BF16 R48, R80.reuse, R94, R48 ;  /* 0x0000005e5030723c */ /* 0x040fe20000041830 */
[----:B------:R-:W5:Y:S05]  /*13330*/  LDSM.16.MT88.4 R92, [R184+0x7000] ;  /* 0x00700000b85c783b */ /* 0x000f6a0000004200 */
[-C--:B----4-:R-:W-:Y:S06]  /*13340*/  HMMA.16816.F32.BF16 R52, R80, R84.reuse, R52 ;  /* 0x000000545034723c */ /* 0x090fec0000041834 */
[C---:B------:R-:W-:Y:S05]  /*13350*/  HMMA.16816.F32.BF16 R56, R76.reuse, R84, R56 ;  /* 0x000000544c38723c */ /* 0x040fea0000041838 */
[--C-:B-1----:R-:W-:Y:S01]  /*13360*/  FFMA.FTZ R3, R165, UR4, -R143.reuse ;  /* 0x00000004a5037c23 */ /* 0x102fe2000801088f */
[-C--:B------:R-:W-:Y:S03]  /*13370*/  HMMA.16816.F32.BF16 R60, R76, R86.reuse, R60 ;  /* 0x000000564c3c723c */ /* 0x080fe6000004183c */
[----:B------:R1:W-:Y:S03]  /*13380*/  MUFU.EX2 R127, R3 ;  /* 0x00000003007f7308 */ /* 0x0003e60000000800 */
[----:B------:R-:W-:Y:S01]  /*13390*/  HMMA.16816.F32.BF16 R64, R80, R86, R64 ;  /* 0x000000565040723c */ /* 0x000fe20000041840 */
[----:B------:R-:W4:Y:S04]  /*133a0*/  LDSM.16.MT88.4 R84, [R182+0x7000] ;  /* 0x00700000b654783b */ /* 0x000f280000004200 */
[----:B------:R-:W-:Y:S02]  /*133b0*/  F2FP.BF16.F32.PACK_AB R76, R160, R161 ;  /* 0x000000a1a04c723e */ /* 0x000fe400000010ff */
[----:B--2---:R-:W-:Y:S04]  /*133c0*/  F2FP.BF16.F32.PACK_AB R77, R125, R159 ;  /* 0x0000009f7d4d723e */ /* 0x004fe800000010ff */
[----:B---3--:R-:W-:Y:S02]  /*133d0*/  F2FP.BF16.F32.PACK_AB R78, R157, R158 ;  /* 0x0000009e9d4e723e */ /* 0x008fe400000010ff */
[----:B------:R-:W-:Y:S01]  /*133e0*/  F2FP.BF16.F32.PACK_AB R79, R156, R131 ;  /* 0x000000839c4f723e */ /* 0x000fe200000010ff */
[--C-:B-1----:R-:W-:Y:S04]  /*133f0*/  FFMA.FTZ R3, R221, UR4, -R143.reuse ;  /* 0x00000004dd037c23 */ /* 0x102fe8000801088f */
[----:B------:R1:W2:Y:S02]  /*13400*/  MUFU.EX2 R124, R3 ;  /* 0x00000003007c7308 */ /* 0x0002a40000000800 */
[-C--:B-----5:R-:W-:Y:S05]  /*13410*/  HMMA.16816.F32.BF16 R4, R76, R88.reuse, R4 ;  /* 0x000000584c04723c */ /* 0x0a0fea0000041804 */
[--C-:B-1----:R-:W-:Y:S01]  /*13420*/  FFMA.FTZ R3, R155, UR4, -R143.reuse ;  /* 0x000000049b037c23 */ /* 0x102fe2000801088f */
[----:B--2---:R-:W-:Y:S03]  /*13430*/  F2FP.BF16.F32.PACK_AB R80, R124, R127 ;  /* 0x0000007f7c50723e */ /* 0x004fe600000010ff */
[----:B------:R1:W-:Y:S02]  /*13440*/  MUFU.EX2 R130, R3 ;  /* 0x0000000300827308 */ /* 0x0003e40000000800 */
[----:B-1----:R-:W-:Y:S08]  /*13450*/  FFMA.FTZ R3, R216, UR4, -R143 ;  /* 0x00000004d8037c23 */ /* 0x002ff0000801088f */
        /* <DEDUP_REMOVED lines=8> */
[----:B------:R-:W-:Y:S10]  /*134e0*/  MUFU.EX2 R153, R74 ;  /* 0x0000004a00997308 */ /* 0x000ff40000000800 */
        /* <DEDUP_REMOVED lines=19> */
[-C--:B----4-:R-:W-:Y:S03]  /*13620*/  HMMA.16816.F32.BF16 R36, R76, R84.reuse, R36 ;  /* 0x000000544c24723c */ /* 0x090fe60000041824 */
        /* <DEDUP_REMOVED lines=61> */
[-C--:B------:R-:W-:Y:S04]  /*13a00*/  HMMA.16816.F32.BF16 R108, R132, R116.reuse, R36 ;  /* 0x00000074846c723c */ /* 0x080fe80000041824 */
        /* <DEDUP_REMOVED lines=59> */
.L_x_2346:
        /* <DEDUP_REMOVED lines=14> */
[CC--:B------:R-:W-:Y:S01]  /*13ea0*/  LEA.HI R3, R47.reuse, R48.reuse, RZ, 0x2 ;  /* 0x000000302f037211 */ /* 0x0c0fe200078f10ff */
        /* <DEDUP_REMOVED lines=17> */
[----:B------:R-:W-:Y:S02]  /*13fc0*/  IMAD.U32 R20, R0, 0x2, R3 ;  /* 0x0000000200147824 */ /* 0x000fe400078e0003 */
[----:B------:R-:W-:Y:S01]  /*13fd0*/  FADD.FTZ R3, R10, R248 ;  /* 0x000000f80a037221 */ /* 0x000fe20000010000 */
[----:B------:R-:W-:Y:S02]  /*13fe0*/  MOV R0, 0x3f800000 ;  /* 0x3f80000000007802 */ /* 0x000fe40000000f00 */
[----:B------:R-:W-:Y:S02]  /*13ff0*/  LEA R20, R20, UR4, 0x1 ;  /* 0x0000000414147c11 */ /* 0x000fe4000f8e08ff */
[----:B------:R3:W1:Y:S03]  /*14000*/  SHFL.BFLY PT, R43, R3, 0x1, 0x1f ;  /* 0x0c201f00032b7f89 */ /* 0x00066600000e0000 */
        /* <DEDUP_REMOVED lines=19> */
.L_x_2350:
[----:B------:R-:W-:Y:S01]  /*14140*/  ULDC.U8 UR4, c[0x0][0x3d8] ;  /* 0x0000f60000047ab9 */ /* 0x000fe20000000000 */
[----:B------:R1:W2:Y:S01]  /*14150*/  @P3 MUFU.RCP R0, R44 ;  /* 0x0000002c00003308 */ /* 0x0002a20000001000 */
[----:B------:R-:W-:Y:S01]  /*14160*/  ISETP.NE.AND P1, PT, RZ, UR4, PT ;  /* 0x00000004ff007c0c */ /* 0x000fe2000bf25270 */
[----:B------:R-:W-:Y:S01]  /*14170*/  ULDC.U8 UR4, c[0x0][0x3d9] ;  /* 0x0000f64000047ab9 */ /* 0x000fe20000000000 */
[----:B------:R-:W-:Y:S01]  /*14180*/  FADD.FTZ R41, R7, R41 ;  /* 0x0000002907297221 */ /* 0x000fe20000010000 */
[----:B------:R-:W-:Y:S01]  /*14190*/  FADD.FTZ R43, R3, R43 ;  /* 0x0000002b032b7221 */ /* 0x000fe20000010000 */
[----:B------:R-:W-:Y:S01]  /*141a0*/  P2R R4, PR, RZ, 0x2 ;  /* 0x00000002ff047803 */ /* 0x000fe20000000000 */
[----:B------:R-:W-:Y:S01]  /*141b0*/  FADD.FTZ R42, R6, R42 ;  /* 0x0000002a062a7221 */ /* 0x000fe20000010000 */
[----:B------:R-:W-:Y:S01]  /*141c0*/  ISETP.NE.OR P1, PT, RZ, UR4, !P1 ;  /* 0x00000004ff007c0c */ /* 0x000fe2000cf25670 */
[----:B------:R-:W-:Y:S01]  /*141d0*/  IMAD.MOV.U32 R3, RZ, RZ, 0x3f800000 ;  /* 0x3f800000ff037424 */ /* 0x000fe200078e00ff */
[----:B------:R-:W-:-:S02]  /*141e0*/  FSETP.NE.FTZ.AND P2, PT, R41, RZ, PT ;  /* 0x000000ff2900720b */ /* 0x000fc40003f55000 */
[----:B------:R-:W-:Y:S02]  /*141f0*/  CS2R R38, SRZ ;  /* 0x0000000000267805 */ /* 0x000fe4000001ff00 */
[----:B------:R-:W-:-:S07]  /*14200*/  PLOP3.LUT P6, PT, PT, PT, PT, 0x8, 0x0 ;  /* 0x000000000000781c */ /* 0x000fce0003fce170 */
[----:B-12---:R-:W-:Y:S06]  /*14210*/  @P1 BRA `(.L_x_2351) ;  /* 0x00000000001c1947 */ /* 0x006fec0003800000 */
[----:B------:R-:W1:Y:S01]  /*14220*/  S2R R6, SR_CTAID.Y ;  /* 0x0000000000067919 */ /* 0x000e620000002600 */
[----:B------:R-:W1:Y:S01]  /*14230*/  LDC R5, c[0x0][0x2c4] ;  /* 0x0000b100ff057b82 */ /* 0x000e620000000800 */
[----:B------:R-:W-:Y:S01]  /*14240*/  PLOP3.LUT P6, PT, PT, PT, PT, 0x80, 0x0 ;  /* 0x000000000000781c */ /* 0x000fe20003fcf070 */
[----:B-1----:R-:W-:-:S05]  /*14250*/  @!P0 IMAD R12, R6, R5, RZ ;  /* 0x00000005060c8224 */ /* 0x002fca00078e02ff */
[----:B------:R1:W-:Y:S01]  /*14260*/  @!P0 STL [R1+0x88], R12 ;  /* 0x0000880c01008387 */ /* 0x0003e20000100800 */
[----:B------:R-:W-:Y:S02]  /*14270*/  SHF.R.S32.HI R39, RZ, 0x1f, R12 ;  /* 0x0000001fff277819 */ /* 0x000fe4000001140c */
[----:B------:R-:W-:-:S07]  /*14280*/  MOV R38, R12 ;  /* 0x0000000c00267202 */ /* 0x000fce0000000f00 */
.L_x_2351:
        /* <DEDUP_REMOVED lines=9> */
[----:B------:R-:W-:Y:S01]  /*14320*/  PLOP3.LUT P4, PT, PT, PT, PT, 0x8, 0x0 ;  /* 0x000000000000781c */ /* 0x000fe20003f8e170 */
[C---:B------:R-:W-:Y:S01]  /*14330*/  FMUL.FTZ R92, R0.reuse, R92 ;  /* 0x0000005c005c7220 */ /* 0x040fe20000410000 */
[----:B------:R-:W-:Y:S01]  /*14340*/  SEL R37, R37, 0xfffffff0, P0 ;  /* 0xfffffff025257807 */ /* 0x000fe20000000000 */
[----:B------:R-:W-:Y:S01]  /*14350*/  FMUL.FTZ R10, R0, R93 ;  /* 0x0000005d000a7220 */ /* 0x000fe20000410000 */
[----:B------:R-:W-:Y:S01]  /*14360*/  ISETP.NE.AND P0, PT, R4, RZ, PT ;  /* 0x000000ff0400720c */ /* 0x000fe20003f05270 */
[----:B------:R-:W-:Y:S01]  /*14370*/  FMUL.FTZ R100, R0, R100 ;  /* 0x0000006400647220 */ /* 0x000fe20000410000 */
[----:B------:R-:W-:Y:S01]  /*14380*/  FSETP.NE.FTZ.AND P1, PT, R42, RZ, PT ;  /* 0x000000ff2a00720b */ /* 0x000fe20003f35000 */
        /* <DEDUP_REMOVED lines=15> */
[----:B------:R-:W-:Y:S01]  /*14480*/  F2FP.BF16.F32.PACK_AB R6, R6, R80 ;  /* 0x000000500606723e */ /* 0x000fe200000010ff */
[----:B------:R-:W-:Y:S01]  /*14490*/  BSSY B0, `(.L_x_2352) ;  /* 0x00000d2000007945 */ /* 0x000fe20003800000 */
[----:B------:R-:W-:-:S02]  /*144a0*/  F2FP.BF16.F32.PACK_AB R10, R10, R92 ;  /* 0x0000005c0a0a723e */ /* 0x000fc400000010ff */
[----:B------:R-:W-:Y:S01]  /*144b0*/  F2FP.BF16.F32.PACK_AB R8, R8, R100 ;  /* 0x000000640808723e */ /* 0x000fe200000010ff */
[----:B------:R-:W1:Y:S01]  /*144c0*/  @P1 MUFU.RCP R2, R42 ;  /* 0x0000002a00021308 */ /* 0x000e620000001000 */
[----:B------:R2:W-:Y:S01]  /*144d0*/  STS [R20], R6 ;  /* 0x0000000614007388 */ /* 0x0005e20000000800 */
[----:B------:R-:W-:Y:S02]  /*144e0*/  F2FP.BF16.F32.PACK_AB R23, R23, R108 ;  /* 0x0000006c1717723e */ /* 0x000fe400000010ff */
[----:B------:R-:W-:Y:S02]  /*144f0*/  F2FP.BF16.F32.PACK_AB R17, R17, R116 ;  /* 0x000000741111723e */ /* 0x000fe400000010ff */
[----:B------:R-:W-:Y:S02]  /*14500*/  F2FP.BF16.F32.PACK_AB R29, R29, R124 ;  /* 0x0000007c1d1d723e */ /* 0x000fe400000010ff */
[----:B------:R-:W4:Y:S01]  /*14510*/  @P0 MUFU.RCP R0, R43 ;  /* 0x0000002b00000308 */ /* 0x000f220000001000 */
        /* <DEDUP_REMOVED lines=8> */
[C---:B-1----:R-:W-:Y:S01]  /*145a0*/  FMUL.FTZ R76, R2.reuse, R76 ;  /* 0x0000004c024c7220 */ /* 0x042fe20000410000 */
[C---:B------:R-:W-:Y:S01]  /*145b0*/  FMUL.FTZ R4, R2.reuse, R77 ;  /* 0x0000004d02047220 */ /* 0x040fe20000410000 */
[C---:B------:R-:W-:Y:S01]  /*145c0*/  FMUL.FTZ R88, R2.reuse, R88 ;  /* 0x0000005802587220 */ /* 0x040fe20000410000 */
[----:B------:R-:W-:Y:S01]  /*145d0*/  FMUL.FTZ R12, R2, R89 ;  /* 0x00000059020c7220 */ /* 0x000fe20000410000 */
[C---:B------:R-:W-:Y:S01]  /*145e0*/  FMUL.FTZ R110, R3.reuse, R110 ;  /* 0x0000006e036e7220 */ /* 0x040fe20000410000 */
[C---:B------:R-:W-:Y:S01]  /*145f0*/  FMUL.FTZ R21, R3.reuse, R111 ;  /* 0x0000006f03157220 */ /* 0x040fe20000410000 */
[C---:B------:R-:W-:Y:S01]  /*14600*/  FMUL.FTZ R118, R3.reuse, R118 ;  /* 0x0000007603767220 */ /* 0x040fe20000410000 */
[C---:B------:R-:W-:Y:S01]  /*14610*/  FMUL.FTZ R16, R3.reuse, R119 ;  /* 0x0000007703107220 */ /* 0x040fe20000410000 */
[C---:B----4-:R-:W-:Y:S01]  /*14620*/  FMUL.FTZ R79, R0.reuse, R79 ;  /* 0x0000004f004f7220 */ /* 0x050fe20000410000 */
[C---:B------:R-:W-:Y:S01]  /*14630*/  FMUL.FTZ R7, R0.reuse, R78 ;  /* 0x0000004e00077220 */ /* 0x040fe20000410000 */
[C---:B------:R-:W-:Y:S01]  /*14640*/  FMUL.FTZ R91, R0.reuse, R91 ;  /* 0x0000005b005b7220 */ /* 0x040fe20000410000 */
[----:B------:R-:W-:Y:S01]  /*14650*/  FMUL.FTZ R11, R0, R90 ;  /* 0x0000005a000b7220 */ /* 0x000fe20000410000 */
        /* <DEDUP_REMOVED lines=29> */
[----:B--2---:R-:W1:Y:S01]  /*14830*/  @P5 LDC R6, c[0x0][0x2c0] ;  /* 0x0000b000ff065b82 */ /* 0x004e620000000800 */
        /* <DEDUP_REMOVED lines=20> */
[----:B--2---:R-:W2:Y:S02]  /*14980*/  @!P5 LDC R5, c[0x0][0x2c4] ;  /* 0x0000b100ff05db82 */ /* 0x004ea40000000800 */
[----:B------:R1:W-:Y:S01]  /*14990*/  STS [R0+0x2400], R11 ;  /* 0x0024000b00007388 */ /* 0x0003e20000000800 */
[----:B------:R-:W-:-:S02]  /*149a0*/  F2FP.BF16.F32.PACK_AB R16, R16, R118 ;  /* 0x000000761010723e */ /* 0x000fc400000010ff */
[----:B------:R-:W-:Y:S02]  /*149b0*/  F2FP.BF16.F32.PACK_AB R19, R19, R112 ;  /* 0x000000701313723e */ /* 0x000fe400000010ff */
[----:B---3--:R-:W-:Y:S02]  /*149c0*/  IADD3 R3, R0, R36, RZ ;  /* 0x0000002400037210 */ /* 0x008fe40007ffe0ff */
[----:B------:R-:W-:Y:S02]  /*149d0*/  F2FP.BF16.F32.PACK_AB R18, R115, R18 ;  /* 0x000000127312723e */ /* 0x000fe400000010ff */
[----:B----4-:R-:W-:Y:S02]  /*149e0*/  IADD3 R2, R20, R36, RZ ;  /* 0x0000002414027210 */ /* 0x010fe40007ffe0ff */
[----:B------:R-:W-:Y:S02]  /*149f0*/  F2FP.BF16.F32.PACK_AB R26, R26, R120 ;  /* 0x000000781a1a723e */ /* 0x000fe400000010ff */
[----:B------:R-:W-:Y:S01]  /*14a00*/  F2FP.BF16.F32.PACK_AB R27, R123, R27 ;  /* 0x0000001b7b1b723e */ /* 0x000fe200000010ff */
[----:B------:R3:W-:Y:S01]  /*14a10*/  STS [R2], R10 ;  /* 0x0000000a02007388 */ /* 0x0007e20000000800 */
[----:B------:R-:W-:-:S02]  /*14a20*/  F2FP.BF16.F32.PACK_AB R28, R28, R126 ;  /* 0x0000007e1c1c723e */ /* 0x000fc400000010ff */
[----:B------:R-:W-:Y:S01]  /*14a30*/  F2FP.BF16.F32.PACK_AB R31, R31, R132 ;  /* 0x000000841f1f723e */ /* 0x000fe200000010ff */
[----:B------:R-:W-:Y:S01]  /*14a40*/  STS [R2+0x400], R9 ;  /* 0x0004000902007388 */ /* 0x000fe20000000800 */
[----:B------:R-:W-:Y:S01]  /*14a50*/  F2FP.BF16.F32.PACK_AB R30, R30, R134 ;  /* 0x000000861e1e723e */ /* 0x000fe200000010ff */
[----:B-1----:R-:W1:Y:S01]  /*14a60*/  @!P5 LDC R7, c[0x0][0x270] ;  /* 0x00009c00ff07db82 */ /* 0x002e620000000800 */
[----:B------:R-:W-:Y:S01]  /*14a70*/  F2FP.BF16.F32.PACK_AB R32, R32, R128 ;  /* 0x000000802020723e */ /* 0x000fe200000010ff */
[----:B------:R4:W-:Y:S01]  /*14a80*/  STS [R3], R8 ;  /* 0x0000000803007388 */ /* 0x0009e20000000800 */
[----:B------:R-:W-:Y:S01]  /*14a90*/  F2FP.BF16.F32.PACK_AB R34, R131, R34 ;  /* 0x000000228322723e */ /* 0x000fe200000010ff */
[----:B------:R-:W-:Y:S01]  /*14aa0*/  @P1 MUFU.LG2 R12, R42 ;  /* 0x0000002a000c1308 */ /* 0x000fe20000000c00 */
[----:B------:R-:W-:Y:S01]  /*14ab0*/  IADD3 R0, R36, 0x400, R22 ;  /* 0x0000040024007810 */ /* 0x000fe20007ffe016 */
[----:B------:R4:W-:Y:S01]  /*14ac0*/  STS [R3+0x400], R13 ;  /* 0x0004000d03007388 */ /* 0x0009e20000000800 */
[----:B------:R-:W-:Y:S01]  /*14ad0*/  F2FP.BF16.F32.PACK_AB R33, R33, R136 ;  /* 0x000000882121723e */ /* 0x000fe200000010ff */
[----:B--2---:R-:W1:Y:S01]  /*14ae0*/  @P4 LDC R5, c[0x0][0x2e4] ;  /* 0x0000b900ff054b82 */ /* 0x004e620000000800 */
[C---:B------:R-:W-:Y:S01]  /*14af0*/  IADD3 R4, R37.reuse, R0, RZ ;  /* 0x0000000025047210 */ /* 0x040fe20007ffe0ff */
[----:B------:R2:W-:Y:S01]  /*14b00*/  STS [R2+0x2000], R15 ;  /* 0x0020000f02007388 */ /* 0x0005e20000000800 */
[----:B------:R-:W-:Y:S01]  /*14b10*/  IADD3 R0, R37, R22, RZ ;  /* 0x0000001625007210 */ /* 0x000fe20007ffe0ff */
[----:B------:R-:W1:Y:S01]  /*14b20*/  @P3 MUFU.LG2 R11, R44 ;  /* 0x0000002c000b3308 */ /* 0x000e620000000c00 */
[----:B------:R-:W-:Y:S01]  /*14b30*/  F2FP.BF16.F32.PACK_AB R35, R139, R35 ;  /* 0x000000238b23723e */ /* 0x000fe200000010ff */
[----:B------:R2:W-:Y:S01]  /*14b40*/  STS [R2+0x2400], R14 ;  /* 0x0024000e02007388 */ /* 0x0005e20000000800 */
[----:B------:R-:W-:-:S03]  /*14b50*/  @!P5 MOV R6, 0x1 ;  /* 0x000000010006d802 */ /* 0x000fc60000000f00 */
[----:B------:R2:W-:Y:S01]  /*14b60*/  STS [R3+0x2000], R25 ;  /* 0x0020001903007388 */ /* 0x0005e20000000800 */
[----:B---3--:R-:W3:Y:S03]  /*14b70*/  @P3 LDC R10, c[0x0][0x2e8] ;  /* 0x0000ba00ff0a3b82 */ /* 0x008ee60000000800 */
[----:B------:R1:W-:Y:S04]  /*14b80*/  STS [R3+0x2400], R24 ;  /* 0x0024001803007388 */ /* 0x0003e80000000800 */
[----:B------:R1:W-:Y:S01]  /*14b90*/  STS [R22], R23 ;  /* 0x0000001716007388 */ /* 0x0003e20000000800 */
[----:B----4-:R-:W4:Y:S03]  /*14ba0*/  @P5 LDC.64 R8, c[0x0][0x2c0] ;  /* 0x0000b000ff085b82 */ /* 0x010f260000000a00 */
[----:B------:R-:W-:Y:S01]  /*14bb0*/  STS [R22+0x400], R21 ;  /* 0x0004001516007388 */ /* 0x000fe20000000800 */
[----:B------:R-:W4:Y:S03]  /*14bc0*/  @P2 MUFU.LG2 R13, R41 ;  /* 0x00000029000d2308 */ /* 0x000f260000000c00 */
[----:B------:R-:W-:Y:S01]  /*14bd0*/  STS [R0], R17 ;  /* 0x0000001100007388 */ /* 0x000fe20000000800 */
[----:B--2---:R-:W2:Y:S03]  /*14be0*/  @P0 LDC R15, c[0x0][0x2e8] ;  /* 0x0000ba00ff0f0b82 */ /* 0x004ea60000000800 */
[----:B------:R3:W-:Y:S01]  /*14bf0*/  STS [R0+0x400], R16 ;  /* 0x0004001000007388 */ /* 0x0007e20000000800 */
[----:B------:R-:W-:-:S03]  /*14c00*/  IADD3 R2, R36, R22, RZ ;  /* 0x0000001624027210 */ /* 0x000fc60007ffe0ff */
[----:B------:R-:W-:Y:S01]  /*14c10*/  STS [R22+0x2000], R19 ;  /* 0x0020001316007388 */ /* 0x000fe20000000800 */
[----:B------:R-:W-:-:S03]  /*14c20*/  MOV R25, 0x7f800000 ;  /* 0x7f80000000197802 */ /* 0x000fc60000000f00 */
[----:B------:R4:W-:Y:S01]  /*14c30*/  STS [R22+0x2400], R18 ;  /* 0x0024001216007388 */ /* 0x0009e20000000800 */
[----:B-1----:R-:W-:Y:S02]  /*14c40*/  IADD3 R3, R36, R0, RZ ;  /* 0x0000000024037210 */ /* 0x002fe40007ffe0ff */
[----:B------:R-:W-:Y:S01]  /*14c50*/  MOV R24, 0x7f800000 ;  /* 0x7f80000000187802 */ /* 0x000fe20000000f00 */
[----:B------:R-:W-:Y:S01]  /*14c60*/  STS [R0+0x2000], R26 ;  /* 0x0020001a00007388 */ /* 0x000fe20000000800 */
[----:B------:R-:W-:-:S03]  /*14c70*/  MOV R23, 0x7f800000 ;  /* 0x7f80000000177802 */ /* 0x000fc60000000f00 */
[----:B------:R1:W-:Y:S04]  /*14c80*/  STS [R0+0x2400], R27 ;  /* 0x0024001b00007388 */ /* 0x0003e80000000800 */
[----:B------:R-:W-:Y:S04]  /*14c90*/  STS [R2], R29 ;  /* 0x0000001d02007388 */ /* 0x000fe80000000800 */
[----:B------:R-:W-:Y:S01]  /*14ca0*/  STS [R2+0x400], R28 ;  /* 0x0004001c02007388 */ /* 0x000fe20000000800 */
[----:B---3--:R-:W3:Y:S03]  /*14cb0*/  @P1 LDC R16, c[0x0][0x2e8] ;  /* 0x0000ba00ff101b82 */ /* 0x008ee60000000800 */
[----:B------:R-:W-:Y:S04]  /*14cc0*/  STS [R3], R31 ;  /* 0x0000001f03007388 */ /* 0x000fe80000000800 */
[----:B------:R-:W-:Y:S01]  /*14cd0*/  STS [R4], R30 ;  /* 0x0000001e04007388 */ /* 0x000fe20000000800 */
[----:B----4-:R-:W-:-:S03]  /*14ce0*/  MOV R22, 0x7f800000 ;  /* 0x7f80000000167802 */ /* 0x010fc60000000f00 */
[----:B------:R-:W-:Y:S04]  /*14cf0*/  STS [R2+0x2000], R32 ;  /* 0x0020002002007388 */ /* 0x000fe80000000800 */
[----:B------:R4:W-:Y:S01]  /*14d00*/  STS [R2+0x2400], R34 ;  /* 0x0024002202007388 */ /* 0x0009e20000000800 */
[----:B-1----:R-:W-:Y:S01]  /*14d10*/  @P5 MOV R0, 0x1 ;  /* 0x0000000100005802 */ /* 0x002fe20000000f00 */
[----:B------:R-:W-:Y:S02]  /*14d20*/  @!P5 IMAD R0, R5, R7, RZ ;  /* 0x000000070500d224 */ /* 0x000fe400078e02ff */
[----:B------:R-:W-:Y:S04]  /*14d30*/  STS [R3+0x2000], R33 ;  /* 0x0020002103007388 */ /* 0x000fe80000000800 */
[----:B------:R1:W-:Y:S01]  /*14d40*/  STS [R4+0x2000], R35 ;  /* 0x0020002304007388 */ /* 0x0003e20000000800 */
[----:B------:R-:W-:Y:S06]  /*14d50*/  BAR.SYNC.DEFER_BLOCKING 0x0 ;  /* 0x0000000000007b1d */ /* 0x000fec0000010000 */
[----:B------:R-:W2:Y:S01]  /*14d60*/  S2R R14, SR_CTAID.Y ;  /* 0x00000000000e7919 */ /* 0x000ea20000002600 */
[----:B------:R-:W3:Y:S01]  /*14d70*/  S2R R26, SR_CTAID.Z ;  /* 0x00000000001a7919 */ /* 0x000ee20000002700 */
[----:B----4-:R-:W-:-:S04]  /*14d80*/  LOP3.LUT R2, R47, 0xffffffe0, RZ, 0xc0, !PT ;  /* 0xffffffe02f027812 */ /* 0x010fc800078ec0ff */
[----:B------:R-:W-:Y:S01]  /*14d90*/  IADD3 R7, -R2, R48, RZ ;  /* 0x0000003002077210 */ /* 0x000fe20007ffe1ff */
[----:B-1----:R-:W-:Y:S01]  /*14da0*/  @P3 FMUL.FTZ R4, R11, 0.69314718246459960938 ;  /* 0x3f3172180b043820 */ /* 0x002fe20000410000 */
[----:B------:R1:W4:Y:S03]  /*14db0*/  LDS.128 R28, [R203+0x3800] ;  /* 0x00380000cb1c7984 */ /* 0x0003260000000c00 */
[----:B------:R-:W-:Y:S01]  /*14dc0*/  @P3 FFMA.FTZ R25, R73, R10, R4 ;  /* 0x0000000a49193223 */ /* 0x000fe20000010004 */
[----:B--2---:R-:W-:Y:S02]  /*14dd0*/  IMAD R2, R14, R0, RZ ;  /* 0x000000000e027224 */ /* 0x004fe400078e02ff */
[----:B------:R-:W2:Y:S01]  /*14de0*/  @P2 LDC R14, c[0x0][0x2e8] ;  /* 0x0000ba00ff0e2b82 */ /* 0x000ea20000000800 */
[----:B------:R-:W-:Y:S01]  /*14df0*/  @P5 IMAD R0, R9, R8, RZ ;  /* 0x0000000809005224 */ /* 0x000fe200078e02ff */
[----:B------:R-:W-:Y:S01]  /*14e00*/  @!P5 MOV R0, R5 ;  /* 0x000000050000d202 */ /* 0x000fe20000000f00 */
[----:B------:R-:W1:Y:S01]  /*14e10*/  @P0 MUFU.LG2 R8, R43 ;  /* 0x0000002b00080308 */ /* 0x000e620000000c00 */
[----:B------:R-:W-:Y:S01]  /*14e20*/  SEL R3, R2, RZ, !P6 ;  /* 0x000000ff02037207 */ /* 0x000fe20007000000 */
[----:B------:R-:W-:Y:S01]  /*14e30*/  IMAD R2, R6, UR4, RZ ;  /* 0x0000000406027c24 */ /* 0x000fe2000f8e02ff */
[----:B------:R-:W-:Y:S01]  /*14e40*/  LOP3.LUT P5, RZ, R7, 0x3, RZ, 0xc0, !PT ;  /* 0x0000000307ff7812 */ /* 0x000fe200078ac0ff */
[----:B------:R-:W-:-:S02]  /*14e50*/  @P1 FMUL.FTZ R5, R12, 0.69314718246459960938 ;  /* 0x3f3172180c051820 */ /* 0x000fc40000410000 */
[----:B---3--:R-:W-:Y:S01]  /*14e60*/  IMAD R0, R26, R0, R3 ;  /* 0x000000001a007224 */ /* 0x008fe200078e0203 */
[----:B------:R-:W-:Y:S01]  /*14e70*/  SHF.L.U32 R3, R2, 0x7, RZ ;  /* 0x0000000702037819 */ /* 0x000fe200000006ff */
[----:B------:R-:W-:Y:S01]  /*14e80*/  @P2 FMUL.FTZ R2, R13, 0.69314718246459960938 ;  /* 0x3f3172180d022820 */ /* 0x000fe20000410000 */
[----:B------:R-:W-:Y:S02]  /*14e90*/  @P1 FFMA.FTZ R22, R71, R16, R5 ;  /* 0x0000001047161223 */ /* 0x000fe40000010005 */
[--C-:B------:R-:W-:Y:S02]  /*14ea0*/  IADD3 R7, P4, P3, R3, R38, R0.reuse ;  /* 0x0000002603077210 */ /* 0x100fe40007b9e000 */
[----:B------:R-:W-:Y:S02]  /*14eb0*/  SHF.R.S32.HI R9, RZ, 0x1f, R3 ;  /* 0x0000001fff097819 */ /* 0x000fe40000011403 */
[----:B------:R-:W-:Y:S01]  /*14ec0*/  SHF.R.S32.HI R0, RZ, 0x1f, R0 ;  /* 0x0000001fff007819 */ /* 0x000fe20000011400 */
[----:B-1----:R-:W-:-:S03]  /*14ed0*/  @P0 FMUL.FTZ R4, R8, 0.69314718246459960938 ;  /* 0x3f31721808040820 */ /* 0x002fc60000410000 */
[----:B------:R-:W-:Y:S01]  /*14ee0*/  IADD3.X R9, R9, R39, R0, P4, P3 ;  /* 0x0000002709097210 */ /* 0x000fe200027e6400 */
[----:B--2---:R-:W-:Y:S01]  /*14ef0*/  @P2 FFMA.FTZ R24, R72, R14, R2 ;  /* 0x0000000e48182223 */ /* 0x004fe20000010002 */
[----:B------:R-:W-:Y:S01]  /*14f00*/  @P0 FFMA.FTZ R23, R70, R15, R4 ;  /* 0x0000000f46170223 */ /* 0x000fe20000010004 */
[----:B----4-:R-:W-:Y:S06]  /*14f10*/  @P5 BRA `(.L_x_2353) ;  /* 0x0000000000a45947 */ /* 0x010fec0003800000 */
        /* <DEDUP_REMOVED lines=41> */
.L_x_2353:
[----:B------:R-:W-:Y:S05]  /*151b0*/  BSYNC B0 ;  /* 0x0000000000007941 */ /* 0x000fea0003800000 */
.L_x_2352:
[----:B------:R-:W2:Y:S01]  /*151c0*/  LDL.LU.64 R12, [R1+0x50] ;  /* 0x00005000010c7983 */ /* 0x000ea20000300a00 */
[----:B------:R-:W-:-:S03]  /*151d0*/  ULDC UR4, c[0x0][0x2d0] ;  /* 0x0000b40000047ab9 */ /* 0x000fc60000000800 */
[----:B------:R-:W3:Y:S04]  /*151e0*/  LDL.LU.64 R10, [R1+0x60] ;  /* 0x00006000010a7983 */ /* 0x000ee80000300a00 */
[----:B-1----:R-:W4:Y:S04]  /*151f0*/  LDL.LU R9, [R1+0x94] ;  /* 0x0000940001097983 */ /* 0x002f280000300800 */
[----:B------:R-:W4:Y:S04]  /*15200*/  LDL.LU R8, [R1+0x90] ;  /* 0x0000900001087983 */ /* 0x000f280000300800 */
[----:B------:R-:W4:Y:S04]  /*15210*/  LDL.LU R7, [R1+0x8c] ;  /* 0x00008c0001077983 */ /* 0x000f280000300800 */
[----:B------:R-:W4:Y:S04]  /*15220*/  LDL.LU R5, [R1+0xa0] ;  /* 0x0000a00001057983 */ /* 0x000f280000300800 */
[----:B------:R-:W4:Y:S04]  /*15230*/  LDL.LU R4, [R1+0x9c] ;  /* 0x00009c0001047983 */ /* 0x000f280000300800 */
[----:B------:R1:W5:Y:S01]  /*15240*/  LDL.64 R16, [R1+0x48] ;  /* 0x0000480001107983 */ /* 0x0003620000100a00 */
        /* <DEDUP_REMOVED lines=28> */
.L_x_2355:
[----:B------:R-:W-:Y:S05]  /*15410*/  BSYNC B0 ;  /* 0x0000000000007941 */ /* 0x000fea0003800000 */
.L_x_2354:
        /* <DEDUP_REMOVED lines=21> */
.L_x_2357:
[----:B------:R-:W-:Y:S05]  /*15570*/  BSYNC B0 ;  /* 0x0000000000007941 */ /* 0x000fea0003800000 */
.L_x_2356:
        /* <DEDUP_REMOVED lines=16> */
.L_x_2359:
[----:B------:R-:W-:Y:S05]  /*15680*/  BSYNC B0 ;  /* 0x0000000000007941 */ /* 0x000fea0003800000 */
.L_x_2358:
        /* <DEDUP_REMOVED lines=16> */
.L_x_2361:
[----:B------:R-:W-:Y:S05]  /*15790*/  BSYNC B0 ;  /* 0x0000000000007941 */ /* 0x000fea0003800000 */
.L_x_2360:
        /* <DEDUP_REMOVED lines=16> */
.L_x_2363:
[----:B------:R-:W-:Y:S05]  /*158a0*/  BSYNC B0 ;  /* 0x0000000000007941 */ /* 0x000fea0003800000 */
.L_x_2362:
        /* <DEDUP_REMOVED lines=16> */
.L_x_2365:
[----:B------:R-:W-:Y:S05]  /*159b0*/  BSYNC B0 ;  /* 0x0000000000007941 */ /* 0x000fea0003800000 */
.L_x_2364:
        /* <DEDUP_REMOVED lines=16> */
.L_x_2367:
[----:B------:R-:W-:Y:S05]  /*15ac0*/  BSYNC B0 ;  /* 0x0000000000007941 */ /* 0x000fea0003800000 */
.L_x_2366:
        /* <DEDUP_REMOVED lines=16> */
.L_x_2368:
        /* <DEDUP_REMOVED lines=11> */
.L_x_2599:


//--------------------- .text._ZN5flash16flash_fwd_kernelI23Flash_fwd_kernel_traitsILi64ELi128ELi64ELi4ELb0ELb0EN7cutlass10bfloat16_tE19Flash_kernel_traitsILi64ELi128ELi64ELi4ES3_EELb1ELb0ELb1ELb1ELb0ELb0ELb0ELb1EEEvNS_16Flash_fwd_paramsE --------------------------
	.section	.text._ZN5flash16flash_fwd_kernelI23Flash_fwd_kernel_traitsILi64ELi128ELi64ELi4ELb0ELb0EN7cutlass10bfloat16_tE19Flash_kernel_traitsILi64ELi128ELi64ELi4ES3_EELb1ELb0ELb1ELb1ELb0ELb0ELb0ELb1EEEvNS_16Flash_fwd_paramsE,"ax",@progbits
	.align	128
        .global         _ZN5flash16flash_fwd_kernelI23Flash_fwd_kernel_traitsILi64ELi128ELi64ELi4ELb0ELb0EN7cutlass10bfloat16_tE19Flash_kernel_traitsILi64ELi128ELi64ELi4ES3_EELb1ELb0ELb1ELb1ELb0ELb0ELb0ELb1EEEvNS_16Flash_fwd_paramsE
        .type           _ZN5flash16flash_fwd_kernelI23Flash_fwd_kernel_traitsILi64ELi128ELi64ELi4ELb0ELb0EN7cutlass10bfloat16_tE19Flash_kernel_traitsILi64ELi128ELi64ELi4ES3_EELb1ELb0ELb1ELb1ELb0ELb0ELb0ELb1EEEvNS_16Flash_fwd_paramsE,@function
        .size           _ZN5flash16flash_fwd_kernelI23Flash_fwd_kernel_traitsILi64ELi128ELi64ELi4ELb0ELb0EN7cutlass10bfloat16_tE19Flash_kernel_traitsILi64ELi128ELi64ELi4ES3_EELb1ELb0ELb1ELb1ELb0ELb0ELb0ELb1EEEvNS_16Flash_fwd_paramsE,(.L_x_2600 - _ZN5flash16flash_fwd_kernelI23Flash_fwd_kernel_traitsILi64ELi128ELi64ELi4ELb0ELb0EN7cutlass10bfloat16_tE19Flash_kernel_traitsILi64ELi128ELi64ELi4ES3_EELb1ELb0ELb1ELb1ELb0ELb0ELb0ELb1EEEvNS_16Flash_fwd_paramsE)
        .other          _ZN5flash16flash_fwd_kernelI23Flash_fwd_kernel_traitsILi64ELi128ELi64ELi4ELb0ELb0EN7cutlass10bfloat16_tE19Flash_kernel_traitsILi64ELi128ELi64ELi4ES3_EELb1ELb0ELb1ELb1ELb0ELb0ELb0ELb1EEEvNS_16Flash_fwd_paramsE,@"STO_CUDA_ENTRY STV_DEFAULT"
_ZN5flash16flash_fwd_kernelI23Flash_fwd_kernel_traitsILi64ELi128ELi64ELi4ELb0ELb0EN7cutlass10bfloat16_tE19Flash_kernel_traitsILi64ELi128ELi64ELi4ES3_EELb1ELb0ELb1ELb1ELb0ELb0ELb0ELb1EEEvNS_16Flash_fwd_paramsE:
.text._ZN5flash16flash_fwd_kernelI23Flash_fwd_kernel_traitsILi64ELi128ELi64ELi4ELb0ELb0EN7cutlass10bfloat16_tE19Flash_kernel_traitsILi64ELi128ELi64ELi4ES3_EELb1ELb0ELb1ELb1ELb0ELb0ELb0ELb1EEEvNS_16Flash_fwd_paramsE:
        /* <DEDUP_REMOVED lines=86> */
.L_x_2369:
[----:B------:R-:W-:-:S05]  /*0560*/  ULDC UR6, c[0x0][0x2c8] ;  /* 0x0000b20000067ab9 */ /* 0x000fca0000000800 */
.L_x_2370:
        /* <DEDUP_REMOVED lines=84> */
.L_x_2372:
        /* <DEDUP_REMOVED lines=50> */
.L_x_2374:
[----:B------:R-:W-:Y:S05]  /*0dd0*/  BSYNC B0 ;  /* 0x0000000000007941 */ /* 0x000fea0003800000 */
.L_x_2373:
        /* <DEDUP_REMOVED lines=17> */
.L_x_2376:
[----:B------:R-:W-:Y:S05]  /*0ef0*/  BSYNC B0 ;  /* 0x0000000000007941 */ /* 0x000fea0003800000 */
.L_x_2375:
        /* <DEDUP_REMOVED lines=16> */
.L_x_2378:
[----:B------:R-:W-:Y:S05]  /*1000*/  BSYNC B0 ;  /* 0x0000000000007941 */ /* 0x000fea0003800000 */
.L_x_2377:
        /* <DEDUP_REMOVED lines=16> */
.L_x_2380:
[----:B------:R-:W-:Y:S05]  /*1110*/  BSYNC B0 ;  /* 0x0000000000007941 */ /* 0x000fea0003800000 */
.L_x_2379:
        /* <DEDUP_REMOVED lines=16> */
.L_x_2382:
[----:B------:R-:W-:Y:S05]  /*1220*/  BSYNC B0 ;  /* 0x0000000000007941 */ /* 0x000fea0003800000 */
.L_x_2381:
        /* <DEDUP_REMOVED lines=28> */
.L_x_2384:
[----:B------:R-:W-:Y:S05]  /*13f0*/  BSYNC B0 ;  /* 0x0000000000007941 */ /* 0x000fea0003800000 */
.L_x_2383:
        /* <DEDUP_REMOVED lines=19> */
.L_x_2386:
[----:B------:R-:W-:Y:S05]  /*1530*/  BSYNC B0 ;  /* 0x0000000000007941 */ /* 0x000fea0003800000 */
.L_x_2385:
        /* <DEDUP_REMOVED lines=16> */
.L_x_2388:
[----:B------:R-:W-:Y:S05]  /*1640*/  BSYNC B0 ;  /* 0x0000000000007941 */ /* 0x000fea0003800000 */
.L_x_2387:
        /* <DEDUP_REMOVED lines=10> */
.L_x_2390:
[----:B------:R-:W-:Y:S05]  /*16f0*/  BSYNC B0 ;  /* 0x0000000000007941 */ /* 0x000fea0003800000 */
.L_x_2389:
        /* <DEDUP_REMOVED lines=10> */
.L_x_2392:
[----:B------:R-:W-:Y:S05]  /*17a0*/  BSYNC B0 ;  /* 0x0000000000007941 */ /* 0x000fea0003800000 */
.L_x_2391:
        /* <DEDUP_REMOVED lines=10> */
.L_x_2394:
[----:B------:R-:W-:Y:S05]  /*1850*/  BSYNC B0 ;  /* 0x0000000000007941 */ /* 0x000fea0003800000 */
.L_x_2393:
        /* <DEDUP_REMOVED lines=11> */
.L_x_2396:
[----:B------:R-:W-:Y:S05]  /*1910*/  BSYNC B0 ;  /* 0x0000000000007941 */ /* 0x000fea0003800000 */
.L_x_2395:
        /* <DEDUP_REMOVED lines=11> */
.L_x_2398:
[----:B------:R-:W-:Y:S05]  /*19d0*/  BSYNC B0 ;  /* 0x0000000000007941 */ /* 0x000fea0003800000 */
.L_x_2397:
        /* <DEDUP_REMOVED lines=11> */
.L_x_2400:
[----:B------:R-:W-:Y:S05]  /*1a90*/  BSYNC B0 ;  /* 0x0000000000007941 */ /* 0x000fea0003800000 */
.L_x_2399:
        /* <DEDUP_REMOVED lines=10> */
.L_x_2402:
[----:B------:R-:W-:Y:S05]  /*1b40*/  BSYNC B0 ;  /* 0x0000000000007941 */ /* 0x000fea0003800000 */
.L_x_2401:
        /* <DEDUP_REMOVED lines=10> */
.L_x_2371:
[----:B------:R-:W1:Y:S01]  /*1bf0*/  LDC R22, c[0x0][0x278] ;  /* 0x00009e00ff167b82 */ /* 0x000e620000000800 */
[----:B------:R-:W-:Y:S01]  /*1c00*/  UISETP.NE.AND UP0, UPT, UR14, -0x1, UPT ;  /* 0xffffffff0e00788c */ /* 0x000fe2000bf05270 */
[----:B------:R-:W-:Y:S01]  /*1c10*/  LEA.HI R4, R21, R160, RZ, 0x3 ;  /* 0x000000a015047211 */ /* 0x000fe200078f18ff */
[----:B------:R-:W2:Y:S01]  /*1c20*/  S2R R6, SR_CTAID.Z ;  /* 0x0000000000067919 */ /* 0x000ea20000002700 */
[----:B------:R-:W-:Y:S01]  /*1c30*/  ULDC UR24, c[0x0][0x270] ;  /* 0x00009c0000187ab9 */ /* 0x000fe20000000800 */
[----:B------:R-:W-:Y:S01]  /*1c40*/  UISETP.NE.AND UP1, UPT, UR8, -0x1, UPT ;  /* 0xffffffff0800788c */ /* 0x000fe2000bf25270 */
[----:B------:R-:W-:Y:S01]  /*1c50*/  SHF.R.S32.HI R12, RZ, 0x3, R4 ;  /* 0x00000003ff0c7819 */ /* 0x000fe20000011404 */
[----:B------:R-:W-:Y:S01]  /*1c60*/  UIMAD UR24, UR25, UR24, UR28 ;  /* 0x00000018191872a4 */ /* 0x000fe2000f8e021c */
[----:B------:R-:W-:Y:S01]  /*1c70*/  ULDC UR19, c[0x0][0x2d8] ;  /* 0x0000b60000137ab9 */ /* 0x000fe20000000800 */
[----:B------:R-:W-:-:S03]  /*1c80*/  USHF.R.S32.HI UR17, URZ, 0x1f, UR28 ;  /* 0x0000001f3f117899 */ /* 0x000fc6000801141c */
[----:B------:R-:W-:Y:S01]  /*1c90*/  @UP0 ULDC.64 UR4, c[0x0][0x240] ;  /* 0x0000900000040ab9 */ /* 0x000fe20000000a00 */
[----:B------:R-:W-:Y:S02]  /*1ca0*/  @!UP0 USHF.R.S32.HI UR9, URZ, 0x1f, UR25 ;  /* 0x0000001f3f098899 */ /* 0x000fe40008011419 */
[----:B------:R-:W-:Y:S02]  /*1cb0*/  @UP0 UIMAD.WIDE.U32 UR36, UR14, UR4, URZ ;  /* 0x000000040e2402a5 */ /* 0x000fe4000f8e003f */
[----:B------:R-:W-:Y:S02]  /*1cc0*/  USHF.L.U32 UR23, UR24, 0x5, URZ ;  /* 0x0000000518177899 */ /* 0x000fe4000800063f */
[----:B------:R-:W-:Y:S02]  /*1cd0*/  @UP0 UIMAD UR4, UR14, UR5, UR37 ;  /* 0x000000050e0402a4 */ /* 0x000fe4000f8e0225 */
[----:B------:R-:W-:Y:S01]  /*1ce0*/  UIADD3 UR5, -UR29, UR16, URZ ;  /* 0x000000101d057290 */ /* 0x000fe2000fffe13f */
[----:B------:R-:W-:Y:S01]  /*1cf0*/  @!UP0 ULDC.64 UR6, c[0x0][0x228] ;  /* 0x00008a0000068ab9 */ /* 0x000fe20000000a00 */
[----:B-1----:R-:W-:Y:S01]  /*1d00*/  IABS R5, R22 ;  /* 0x0000001600057213 */ /* 0x002fe20000000000 */
[----:B------:R-:W-:-:S02]  /*1d10*/  @!UP0 UIMAD UR9, UR9, UR6, URZ ;  /* 0x00000006090982a4 */ /* 0x000fc4000f8e023f */
[----:B------:R-:W-:Y:S01]  /*1d20*/  @UP1 UIADD3 UR22, UR33, UR8, URZ ;  /* 0x0000000821161290 */ /* 0x000fe2000fffe03f */
[----:B------:R-:W1:Y:S01]  /*1d30*/  I2F.RP R2, R5 ;  /* 0x0000000500027306 */ /* 0x000e620000209400 */
[----:B------:R-:W-:Y:S02]  /*1d40*/  @!UP0 UIMAD UR7, UR25, UR7, UR9 ;  /* 0x00000007190782a4 */ /* 0x000fe4000f8e0209 */
[----:B------:R-:W-:Y:S01]  /*1d50*/  USHF.R.S32.HI UR9, URZ, 0x1f, UR23 ;  /* 0x0000001f3f097899 */ /* 0x000fe20008011417 */
[----:B------:R-:W-:Y:S01]  /*1d60*/  @UP1 ULDC.64 UR10, c[0x0][0x248] ;  /* 0x00009200000a1ab9 */ /* 0x000fe20000000a00 */
[----:B------:R-:W-:Y:S01]  /*1d70*/  @!UP0 UIMAD.WIDE.U32 UR38, UR25, UR6, URZ ;  /* 0x00000006192682a5 */ /* 0x000fe2000f8e003f */
[----:B--2---:R-:W-:Y:S01]  /*1d80*/  IABS R6, R6 ;  /* 0x0000000600067213 */ /* 0x004fe20000000000 */
[----:B------:R-:W-:Y:S01]  /*1d90*/  @UP1 UIMAD.WIDE.U32 UR40, UR22, UR10, URZ ;  /* 0x0000000a162812a5 */ /* 0x000fe2000f8e003f */
[----:B------:R-:W-:Y:S01]  /*1da0*/  ULDC UR6, c[0x0][0x2d4] ;  /* 0x0000b50000067ab9 */ /* 0x000fe20000000800 */
[----:B------:R-:W-:-:S02]  /*1db0*/  @UP1 UIMAD UR22, UR22, UR11, URZ ;  /* 0x0000000b161612a4 */ /* 0x000fc4000f8e023f */
[----:B------:R-:W-:Y:S01]  /*1dc0*/  UIMAD UR6, UR24, UR6, UR29 ;  /* 0x00000006180672a4 */ /* 0x000fe2000f8e021d */
[----:B-1----:R-:W1:Y:S01]  /*1dd0*/  MUFU.RCP R2, R2 ;  /* 0x0000000200027308 */ /* 0x002e620000001000 */
[----:B------:R-:W-:Y:S02]  /*1de0*/  @UP1 UIADD3 UR22, UR41, UR22, URZ ;  /* 0x0000001629161290 */ /* 0x000fe4000fffe03f */
[----:B------:R-:W-:Y:S01]  /*1df0*/  UIMAD UR27, UR6, UR19, URZ ;  /* 0x00000013061b72a4 */ /* 0x000fe2000f8e023f */
        /* <DEDUP_REMOVED lines=10> */
[----:B------:R-:W-:-:S04]  /*1ea0*/  IMAD.HI.U32 R3, R3, R0, R2 ;  /* 0x0000000003037227 */ /* 0x000fc800078e0002 */
[C---:B------:R-:W-:Y:S02]  /*1eb0*/  VIADD R0, R12.reuse, 0x60 ;  /* 0x000000600c007836 */ /* 0x040fe40000000000 */
[----:B------:R-:W-:Y:S02]  /*1ec0*/  VIADD R2, R12, 0x50 ;  /* 0x000000500c027836 */ /* 0x000fe40000000000 */
[----:B------:R-:W-:Y:S01]  /*1ed0*/  IMAD.HI.U32 R14, R3, R6, RZ ;  /* 0x00000006030e7227 */ /* 0x000fe200078e00ff */
[----:B------:R-:W-:Y:S02]  /*1ee0*/  ISETP.GE.AND P0, PT, R0, UR5, PT ;  /* 0x0000000500007c0c */ /* 0x000fe4000bf06270 */
[----:B------:R-:W-:Y:S01]  /*1ef0*/  ISETP.GE.AND P5, PT, R2, UR5, PT ;  /* 0x0000000502007c0c */ /* 0x000fe2000bfa6270 */
[----:B------:R-:W-:Y:S01]  /*1f00*/  IMAD.MOV R0, RZ, RZ, -R14 ;  /* 0x000000ffff007224 */ /* 0x000fe200078e0a0e */
[----:B------:R-:W-:Y:S01]  /*1f10*/  P2R R16, PR, RZ, 0x1 ;  /* 0x00000001ff107803 */ /* 0x000fe20000000000 */
[----:B------:R-:W-:Y:S01]  /*1f20*/  IMAD.SHL.U32 R3, R12, 0x40, RZ ;  /* 0x000000400c037824 */ /* 0x000fe200078e00ff */
[----:B------:R-:W-:Y:S01]  /*1f30*/  IADD3 R166, P1, P0, R8, UR23, R124 ;  /* 0x0000001708a67c10 */ /* 0x000fe2000f83e07c */
[----:B------:R-:W-:Y:S01]  /*1f40*/  IMAD R0, R5, R0, R6 ;  /* 0x0000000005007224 */ /* 0x000fe200078e0206 */
[----:B------:R-:W-:-:S03]  /*1f50*/  SHF.R.S32.HI R2, RZ, 0x1f, R124 ;  /* 0x0000001fff027819 */ /* 0x000fc6000001147c */
[----:B------:R1:W-:Y:S01]  /*1f60*/  STL [R1+0x158], R166 ;  /* 0x000158a601007387 */ /* 0x0003e20000100800 */
[----:B------:R-:W-:Y:S02]  /*1f70*/  IADD3.X R162, R9, UR9, R2, P1, P0 ;  /* 0x0000000909a27c10 */ /* 0x000fe40008fe0402 */
[----:B------:R-:W-:Y:S02]  /*1f80*/  PLOP3.LUT P0, PT, PT, PT, UP1, 0x80, 0x0 ;  /* 0x000000000000781c */ /* 0x000fe40003f0f018 */
[----:B------:R-:W-:Y:S02]  /*1f90*/  ISETP.GT.U32.AND P1, PT, R5, R0, PT ;  /* 0x000000000500720c */ /* 0x000fe40003f24070 */
[----:B------:R-:W-:-:S09]  /*1fa0*/  LOP3.LUT R2, R4, 0xfffffff8, RZ, 0xc0, !PT ;  /* 0xfffffff804027812 */ /* 0x000fd200078ec0ff */
[----:B------:R-:W-:Y:S05]  /*1fb0*/  @P0 BRA `(.L_x_2403) ;  /* 0x0000000000380947 */ /* 0x000fea0003800000 */
        /* <DEDUP_REMOVED lines=14> */
.L_x_2403:
        /* <DEDUP_REMOVED lines=8> */
[----:B------:R2:W-:Y:S01]  /*2120*/  STL [R1], R6 ;  /* 0x0000000601007387 */ /* 0x0005e20000100800 */
[----:B------:R-:W-:Y:S01]  /*2130*/  @UP1 UIMAD UR6, UR6, UR9, URZ ;  /* 0x00000009060612a4 */ /* 0x000fe2000f8e023f */
[----:B------:R-:W-:Y:S01]  /*2140*/  IMAD.MOV.U32 R196, RZ, RZ, R6 ;  /* 0x000000ffffc47224 */ /* 0x000fe200078e0006 */
[----:B------:R-:W-:-:S02]  /*2150*/  MOV R197, R7 ;  /* 0x0000000700c57202 */ /* 0x000fc40000000f00 */
[----:B------:R-:W-:Y:S01]  /*2160*/  @UP1 UIADD3 UR23, UR39, UR6, URZ ;  /* 0x0000000627171290 */ /* 0x000fe2000fffe03f */
[----:B------:R-:W-:Y:S01]  /*2170*/  LEA.HI R4, R21, R160, RZ, 0x6 ;  /* 0x000000a015047211 */ /* 0x000fe200078f30ff */
[----:B------:R-:W-:Y:S01]  /*2180*/  @UP1 UMOV UR26, UR38 ;  /* 0x00000026001a1c82 */ /* 0x000fe20008000000 */
[----:B------:R-:W-:Y:S02]  /*2190*/  LOP3.LUT R2, R2, 0x38, R196, 0xf8, !PT ;  /* 0x0000003802027812 */ /* 0x000fe400078ef8c4 */
[----:B------:R-:W-:Y:S01]  /*21a0*/  @!P1 IADD3 R0, R0, -R5, RZ ;  /* 0x8000000500009210 */ /* 0x000fe20007ffe0ff */
        /* <DEDUP_REMOVED lines=14> */
.L_x_2404:
[----:B------:R-:W3:Y:S01]  /*2290*/  S2UR UR37, SR_CgaCtaId ;  /* 0x00000000002579c3 */ /* 0x000ee20000008800 */
[----:B------:R-:W-:Y:S01]  /*22a0*/  SHF.R.S32.HI R197, RZ, 0x1f, R196 ;  /* 0x0000001fffc57819 */ /* 0x000fe200000114c4 */
[----:B------:R-:W-:Y:S01]  /*22b0*/  @!P1 VIADD R14, R14, 0x1 ;  /* 0x000000010e0e9836 */ /* 0x000fe20000000000 */
[----:B------:R-:W-:Y:S01]  /*22c0*/  LOP3.LUT R2, R2, R3, RZ, 0x3c, !PT ;  /* 0x0000000302027212 */ /* 0x000fe200078e3cff */
[----:B------:R-:W-:Y:S01]  /*22d0*/  IMAD.SHL.U32 R3, R4, 0x8, RZ ;  /* 0x0000000804037824 */ /* 0x000fe200078e00ff */
[----:B------:R-:W-:Y:S01]  /*22e0*/  LOP3.LUT R17, R22, UR28, RZ, 0x3c, !PT ;  /* 0x0000001c16117c12 */ /* 0x000fe2000f8e3cff */
[----:B------:R4:W-:Y:S01]  /*22f0*/  STL [R1+0x4], R197 ;  /* 0x000004c501007387 */ /* 0x0009e20000100800 */
[----:B------:R-:W-:Y:S01]  /*2300*/  ISETP.GE.U32.AND P2, PT, R0, R5, PT ;  /* 0x000000050000720c */ /* 0x000fe20003f46070 */
[----:B------:R-:W-:Y:S01]  /*2310*/  VIADD R0, R12, 0x70 ;  /* 0x000000700c007836 */ /* 0x000fe20000000000 */
[----:B------:R-:W-:Y:S01]  /*2320*/  LOP3.LUT R192, R2, 0xfffffe00, R3, 0xf8, !PT ;  /* 0xfffffe0002c07812 */ /* 0x000fe200078ef803 */
[----:B------:R-:W-:Y:S01]  /*2330*/  ULDC.64 UR6, c[0x0][0x258] ;  /* 0x0000960000067ab9 */ /* 0x000fe20000000a00 */
[----:B------:R-:W-:Y:S01]  /*2340*/  ISETP.GE.AND P0, PT, R17, RZ, PT ;  /* 0x000000ff1100720c */ /* 0x000fe20003f06270 */
[----:B------:R-:W-:Y:S01]  /*2350*/  UIMAD UR33, UR17, UR6, URZ ;  /* 0x00000006112172a4 */ /* 0x000fe2000f8e023f */
[----:B------:R-:W-:Y:S01]  /*2360*/  IADD3 R2, P0, R196, UR36, RZ ;  /* 0x00000024c4027c10 */ /* 0x000fe2000ff1e0ff */
[C---:B------:R-:W-:Y:S01]  /*2370*/  VIADD R19, R12.reuse, 0x10 ;  /* 0x000000100c137836 */ /* 0x040fe20000000000 */
[----:B------:R-:W-:Y:S01]  /*2380*/  ISETP.GE.AND P1, PT, R12, UR5, PT ;  /* 0x000000050c007c0c */ /* 0x000fe2000bf26270 */
[----:B------:R-:W-:Y:S01]  /*2390*/  UIMAD UR7, UR28, UR7, UR33 ;  /* 0x000000071c0772a4 */ /* 0x000fe2000f8e0221 */
[----:B------:R-:W-:Y:S01]  /*23a0*/  ISETP.GE.AND P6, PT, R0, UR5, PT ;  /* 0x0000000500007c0c */ /* 0x000fe2000bfc6270 */
[----:B------:R-:W-:Y:S01]  /*23b0*/  IMAD.U32 R0, RZ, RZ, UR6 ;  /* 0x00000006ff007e24 */ /* 0x000fe2000f8e00ff */
[----:B------:R-:W-:Y:S01]  /*23c0*/  IADD3.X R3, R197, UR4, RZ, P0, !PT ;  /* 0x00000004c5037c10 */ /* 0x000fe200087fe4ff */
[----:B------:R-:W-:Y:S01]  /*23d0*/  UMOV UR4, 0x400 ;  /* 0x0000040000047882 */ /* 0x000fe20000000000 */
[----:B------:R-:W-:Y:S01]  /*23e0*/  SHF.R.S32.HI R13, RZ, 0x1f, R12 ;  /* 0x0000001fff0d7819 */ /* 0x000fe2000001140c */
[----:B--2---:R-:W-:Y:S01]  /*23f0*/  IMAD.U32 R6, RZ, RZ, UR15 ;  /* 0x0000000fff067e24 */ /* 0x004fe2000f8e00ff */
[----:B------:R-:W-:Y:S01]  /*2400*/  BSSY B0, `(.L_x_2405) ;  /* 0x000001b000007945 */ /* 0x000fe20003800000 */
[----:B------:R-:W-:Y:S01]  /*2410*/  IMAD.WIDE.U32 R10, R0, UR28, R2 ;  /* 0x0000001c000a7c25 */ /* 0x000fe2000f8e0002 */
[----:B---3--:R-:W-:-:S03]  /*2420*/  ULEA UR4, UR37, UR4, 0x18 ;  /* 0x0000000425047291 */ /* 0x008fc6000f8ec03f */
[----:B------:R-:W-:Y:S02]  /*2430*/  VIADD R9, R11, UR7 ;  /* 0x000000070b097c36 */ /* 0x000fe40008000000 */
[----:B------:R-:W-:Y:S01]  /*2440*/  @P2 VIADD R14, R14, 0x1 ;  /* 0x000000010e0e2836 */ /* 0x000fe20000000000 */
        /* <DEDUP_REMOVED lines=22> */
.L_x_2406:
[----:B------:R-:W-:Y:S05]  /*25b0*/  BSYNC B0 ;  /* 0x0000000000007941 */ /* 0x000fea0003800000 */
.L_x_2405:
        /* <DEDUP_REMOVED lines=12> */
[----:B---3--:R-:W-:Y:S02]  /*2680*/  IMAD R4, R2, UR6, RZ ;  /* 0x0000000602047c24 */ /* 0x008fe4000f8e02ff */
        /* <DEDUP_REMOVED lines=11> */
.L_x_2408:
[----:B------:R-:W-:Y:S05]  /*2740*/  BSYNC B0 ;  /* 0x0000000000007941 */ /* 0x000fea0003800000 */
.L_x_2407:
        /* <DEDUP_REMOVED lines=23> */
.L_x_2410:
[----:B------:R-:W-:Y:S05]  /*28c0*/  BSYNC B0 ;  /* 0x0000000000007941 */ /* 0x000fea0003800000 */
.L_x_2409:
[----:B------:R-:W-:Y:S01]  /*28d0*/  LEA.HI R21, R21, R160, RZ, 0x4 ;  /* 0x000000a015157211 */ /* 0x000fe200078f20ff */
[----:B------:R-:W-:Y:S01]  /*28e0*/  BSSY B0, `(.L_x_2411) ;  /* 0x0000018000007945 */ /* 0x000fe20003800000 */
[----:B------:R-:W-:Y:S02]  /*28f0*/  ISETP.NE.AND P2, PT, R22, RZ, PT ;  /* 0x000000ff1600720c */ /* 0x000fe40003f45270 */
        /* <DEDUP_REMOVED lines=22> */
.L_x_2412:
[----:B------:R-:W-:Y:S05]  /*2a60*/  BSYNC B0 ;  /* 0x0000000000007941 */ /* 0x000fea0003800000 */
.L_x_2411:
        /* <DEDUP_REMOVED lines=22> */
.L_x_2414:
[----:B------:R-:W-:Y:S05]  /*2bd0*/  BSYNC B0 ;  /* 0x0000000000007941 */ /* 0x000fea0003800000 */
.L_x_2413:
        /* <DEDUP_REMOVED lines=22> */
.L_x_2416:
[----:B------:R-:W-:Y:S05]  /*2d40*/  BSYNC B0 ;  /* 0x0000000000007941 */ /* 0x000fea0003800000 */
.L_x_2415:
        /* <DEDUP_REMOVED lines=23> */
.L_x_2418:
[----:B------:R-:W-:Y:S05]  /*2ec0*/  BSYNC B0 ;  /* 0x0000000000007941 */ /* 0x000fea0003800000 */
.L_x_2417:
        /* <DEDUP_REMOVED lines=22> */
.L_x_2420:
[----:B------:R-:W-:Y:S05]  /*3030*/  BSYNC B0 ;  /* 0x0000000000007941 */ /* 0x000fea0003800000 */
.L_x_2419:
[----:B------:R-:W-:Y:S01]  /*3040*/  ISETP.GE.AND P0, PT, R17, RZ, PT ;  /* 0x000000ff1100720c */ /* 0x000fe20003f06270 */
[----:B------:R-:W-:Y:S01]  /*3050*/  IMAD.MOV.U32 R0, RZ, RZ, R14 ;  /* 0x000000ffff007224 */ /* 0x000fe200078e000e */
[----:B------:R-:W-:Y:S01]  /*3060*/  ULDC.64 UR6, c[0x0][0x260] ;  /* 0x0000980000067ab9 */ /* 0x000fe20000000a00 */
[----:B---3--:R-:W-:Y:S01]  /*3070*/  IMAD R4, R13, UR10, RZ ;  /* 0x0000000a0d047c24 */ /* 0x008fe2000f8e02ff */
[----:B------:R-:W-:Y:S01]  /*3080*/  USHF.L.U64.HI UR33, UR10, 0x6, UR11 ;  /* 0x000000060a217899 */ /* 0x000fe2000801020b */
[----:B------:R-:W-:Y:S01]  /*3090*/  IMAD.WIDE.U32 R2, R12, UR10, R196 ;  /* 0x0000000a0c027c25 */ /* 0x000fe2000f8e00c4 */
[----:B------:R-:W-:Y:S01]  /*30a0*/  USHF.L.U32 UR36, UR10, 0x6, URZ ;  /* 0x000000060a247899 */ /* 0x000fe2000800063f */
[----:B------:R-:W-:Y:S01]  /*30b0*/  MOV R25, 0x20 ;  /* 0x0000002000197802 */ /* 0x000fe20000000f00 */
[----:B------:R-:W-:Y:S01]  /*30c0*/  BSSY B0, `(.L_x_2421) ;  /* 0x0000039000007945 */ /* 0x000fe20003800000 */
[----:B------:R-:W-:Y:S02]  /*30d0*/  IMAD.IADD R10, R160, 0x1, -R15 ;  /* 0x00000001a00a7824 */ /* 0x000fe400078e0a0f */
[----:B------:R-:W-:-:S02]  /*30e0*/  IMAD R5, R12, UR11, R4 ;  /* 0x0000000b0c057c24 */ /* 0x000fc4000f8e0204 */
[----:B------:R-:W-:Y:S01]  /*30f0*/  @!P0 IADD3 R0, -R0, RZ, RZ ;  /* 0x000000ff00008210 */ /* 0x000fe20007ffe1ff */
[----:B------:R-:W-:Y:S01]  /*3100*/  IMAD R7, R13, UR8, RZ ;  /* 0x000000080d077c24 */ /* 0x000fe2000f8e02ff */
[----:B------:R-:W-:Y:S01]  /*3110*/  IADD3 R4, P0, R2, UR24, RZ ;  /* 0x0000001802047c10 */ /* 0x000fe2000ff1e0ff */
[----:B------:R-:W-:Y:S01]  /*3120*/  UIADD3 UR24, UR18, -0x1, URZ ;  /* 0xffffffff12187890 */ /* 0x000fe2000fffe03f */
[----:B------:R-:W-:Y:S01]  /*3130*/  SHF.R.S32.HI R6, RZ, 0x1f, R10 ;  /* 0x0000001fff067819 */ /* 0x000fe2000001140a */
[C---:B------:R-:W-:Y:S01]  /*3140*/  IMAD R7, R12.reuse, UR9, R7 ;  /* 0x000000090c077c24 */ /* 0x040fe2000f8e0207 */
[----:B------:R-:W-:Y:S01]  /*3150*/  @!P2 LOP3.LUT R0, RZ, R22, RZ, 0x33, !PT ;  /* 0x00000016ff00a212 */ /* 0x000fe200078e33ff */
[----:B------:R-:W-:Y:S01]  /*3160*/  USHF.R.S32.HI UR39, URZ, 0x1f, UR24 ;  /* 0x0000001f3f277899 */ /* 0x000fe20008011418 */
[----:B------:R-:W-:Y:S01]  /*3170*/  IADD3.X R5, R3, UR22, R5, P0, !PT ;  /* 0x0000001603057c10 */ /* 0x000fe200087fe405 */
[----:B------:R-:W-:Y:S01]  /*3180*/  IMAD.WIDE.U32 R2, R12, UR8, R196 ;  /* 0x000000080c027c25 */ /* 0x000fe2000f8e00c4 */
[----:B------:R-:W-:Y:S01]  /*3190*/  LEA.HI R16, R6, R10, RZ, 0x3 ;  /* 0x0000000a06107211 */ /* 0x000fe200078f18ff */
[----:B------:R-:W-:Y:S01]  /*31a0*/  UIMAD UR22, UR33, UR24, URZ ;  /* 0x00000018211672a4 */ /* 0x000fe2000f8e023f */
[----:B------:R-:W-:Y:S01]  /*31b0*/  SHF.R.S32.HI R6, RZ, 0x1f, R0 ;  /* 0x0000001fff067819 */ /* 0x000fe20000011400 */
[----:B------:R-:W-:Y:S01]  /*31c0*/  IMAD.WIDE.U32 R26, R0, UR6, R4 ;  /* 0x00000006001a7c25 */ /* 0x000fe2000f8e0004 */
[----:B------:R-:W-:Y:S01]  /*31d0*/  IADD3 R2, P0, R2, UR26, RZ ;  /* 0x0000001a02027c10 */ /* 0x000fe2000ff1e0ff */
[----:B------:R-:W-:Y:S01]  /*31e0*/  UIMAD UR26, UR24, -0x40, UR32 ;  /* 0xffffffc0181a78a4 */ /* 0x000fe2000f8e0220 */
[----:B------:R-:W-:Y:S01]  /*31f0*/  LOP3.LUT R9, R16, 0xfffffff8, RZ, 0xc0, !PT ;  /* 0xfffffff810097812 */ /* 0x000fe200078ec0ff */
[----:B------:R-:W-:Y:S01]  /*3200*/  IMAD R8, R6, UR6, RZ ;  /* 0x0000000606087c24 */ /* 0x000fe2000f8e02ff */
[----:B------:R-:W-:Y:S01]  /*3210*/  IADD3.X R3, R3, UR23, R7, P0, !PT ;  /* 0x0000001703037c10 */ /* 0x000fe200087fe407 */
[----:B------:R3:W-:Y:S01]  /*3220*/  STL.64 [R1+0x140], R26 ;  /* 0x0001401a01007387 */ /* 0x0007e20000100a00 */
[----:B------:R-:W-:Y:S01]  /*3230*/  IMAD.MOV.U32 R194, RZ, RZ, R26 ;  /* 0x000000ffffc27224 */ /* 0x000fe200078e001a */
[----:B------:R-:W-:Y:S01]  /*3240*/  ISETP.GE.AND P0, PT, R12, UR26, PT ;  /* 0x0000001a0c007c0c */ /* 0x000fe2000bf06270 */
[----:B------:R-:W-:Y:S01]  /*3250*/  IMAD R7, R0, UR7, R8 ;  /* 0x0000000700077c24 */ /* 0x000fe2000f8e0208 */
[----:B------:R-:W-:Y:S01]  /*3260*/  ULDC.64 UR6, c[0x0][0x268] ;  /* 0x00009a0000067ab9 */ /* 0x000fe20000000a00 */
[----:B------:R-:W-:Y:S01]  /*3270*/  IMAD.U32 R15, RZ, RZ, UR24 ;  /* 0x00000018ff0f7e24 */ /* 0x000fe2000f8e00ff */
[----:B------:R-:W-:Y:S01]  /*3280*/  ISETP.GE.AND P3, PT, R19, UR26, PT ;  /* 0x0000001a13007c0c */ /* 0x000fe2000bf66270 */
[----:B------:R-:W-:Y:S01]  /*3290*/  IMAD.IADD R14, R10, 0x1, -R9 ;  /* 0x000000010a0e7824 */ /* 0x000fe200078e0a09 */
[----:B------:R-:W-:Y:S01]  /*32a0*/  IADD3 R195, R27, R7, RZ ;  /* 0x000000071bc37210 */ /* 0x000fe20007ffe0ff */
[----:B------:R-:W-:Y:S01]  /*32b0*/  IMAD R4, R6, UR6, RZ ;  /* 0x0000000606047c24 */ /* 0x000fe2000f8e02ff */
[----:B------:R-:W-:Y:S01]  /*32c0*/  ISETP.GE.AND P4, PT, R20, UR26, PT ;  /* 0x0000001a14007c0c */ /* 0x000fe2000bf86270 */
[----:B------:R-:W-:Y:S01]  /*32d0*/  UIMAD UR22, UR39, UR36, UR22 ;  /* 0x00000024271672a4 */ /* 0x000fe2000f8e0216 */
[----:B------:R-:W-:Y:S01]  /*32e0*/  ISETP.GE.AND P5, PT, R18, UR26, PT ;  /* 0x0000001a12007c0c */ /* 0x000fe2000bfa6270 */
[----:B------:R1:W-:Y:S01]  /*32f0*/  STL.64 [R1+0x138], R194 ;  /* 0x000138c201007387 */ /* 0x0003e20000100a00 */
[----:B------:R-:W-:-:S02]  /*3300*/  IMAD.WIDE.U32 R6, R15, UR36, R194 ;  /* 0x000000240f067c25 */ /* 0x000fc4000f8e00c2 */
[----:B------:R-:W-:Y:S02]  /*3310*/  R2P PR, R14, 0x6 ;  /* 0x000000060e007804 */ /* 0x000fe40000000000 */
[----:B------:R-:W-:Y:S01]  /*3320*/  IMAD.MOV.U32 R5, RZ, RZ, 0x10 ;  /* 0x00000010ff057424 */ /* 0x000fe200078e00ff */
[----:B------:R-:W-:Y:S01]  /*3330*/  IADD3 R9, R7, UR22, RZ ;  /* 0x0000001607097c10 */ /* 0x000fe2000fffe0ff */
[C---:B------:R-:W-:Y:S01]  /*3340*/  IMAD R17, R0.reuse, UR7, R4 ;  /* 0x0000000700117c24 */ /* 0x040fe2000f8e0204 */
[----:B------:R-:W-:Y:S01]  /*3350*/  SEL R4, R25, 0xffffffe0, !P2 ;  /* 0xffffffe019047807 */ /* 0x000fe20005000000 */
[----:B---3--:R-:W-:Y:S01]  /*3360*/  IMAD.WIDE.U32 R26, R0, UR6, R2 ;  /* 0x00000006001a7c25 */ /* 0x008fe2000f8e0002 */
[----:B------:R-:W-:-:S04]  /*3370*/  SEL R3, R5, 0xfffffff0, !P1 ;  /* 0xfffffff005037807 */ /* 0x000fc80004800000 */
        /* <DEDUP_REMOVED lines=13> */
.L_x_2422:
[----:B------:R-:W-:Y:S05]  /*3450*/  BSYNC B0 ;  /* 0x0000000000007941 */ /* 0x000fea0003800000 */
.L_x_2421:
        /* <DEDUP_REMOVED lines=17> */
.L_x_2424:
[----:B------:R-:W-:Y:S05]  /*3570*/  BSYNC B0 ;  /* 0x0000000000007941 */ /* 0x000fea0003800000 */
.L_x_2423:
        /* <DEDUP_REMOVED lines=18> */
.L_x_2426:
[----:B------:R-:W-:Y:S05]  /*36a0*/  BSYNC B0 ;  /* 0x0000000000007941 */ /* 0x000fea0003800000 */
.L_x_2425:
        /* <DEDUP_REMOVED lines=18> */
.L_x_2428:
[----:B------:R-:W-:Y:S05]  /*37d0*/  BSYNC B0 ;  /* 0x0000000000007941 */ /* 0x000fea0003800000 */
.L_x_2427:
        /* <DEDUP_REMOVED lines=17> */
[----:B-1----:R-:W-:-:S05]  /*38f0*/  IMAD.U32 R6, RZ, RZ, UR22 ;  /* 0x00000016ff067e24 */ /* 0x002fca000f8e00ff */
[----:B------:R-:W-:-:S05]  /*3900*/  IMAD.U32 R7, RZ, RZ, UR23 ;  /* 0x00000017ff077e24 */ /* 0x000fca000f8e00ff */
[----:B------:R1:W5:Y:S01]  /*3910*/  @P0 LDG.E R10, desc[UR30][R6.64] ;  /* 0x0000001e060a0981 */ /* 0x000362000c1e1900 */
[----:B------:R-:W5:Y:S01]  /*3920*/  @P0 MUFU.RCP R9, UR6 ;  /* 0x0000000600090d08 */ /* 0x000f620008001000 */
[----:B------:R-:W-:Y:S01]  /*3930*/  IMAD.SHL.U32 R0, R24, 0x40, RZ ;  /* 0x0000004018007824 */ /* 0x000fe200078e00ff */
[C---:B------:R-:W-:Y:S01]  /*3940*/  ISETP.GE.AND P1, PT, R12.reuse, UR26, PT ;  /* 0x0000001a0c007c0c */ /* 0x040fe2000bf26270 */
[----:B------:R-:W-:Y:S01]  /*3950*/  BAR.SYNC.DEFER_BLOCKING 0x0 ;  /* 0x0000000000007b1d */ /* 0x000fe20000010000 */
[----:B------:R-:W-:Y:S01]  /*3960*/  IMAD.SHL.U32 R2, R12, 0x8, RZ ;  /* 0x000000080c027824 */ /* 0x000fe200078e00ff */
[----:B------:R-:W-:Y:S01]  /*3970*/  USHF.L.U64.HI UR17, UR8, 0x6, UR9 ;  /* 0x0000000608117899 */ /* 0x000fe20008010209 */
[----:B------:R-:W-:Y:S01]  /*3980*/  LOP3.LUT R0, R0, 0x1c0, RZ, 0xc0, !PT ;  /* 0x000001c000007812 */ /* 0x000fe200078ec0ff */
[----:B------:R-:W-:Y:S01]  /*3990*/  IMAD.IADD R23, R27, 0x1, R17 ;  /* 0x000000011b177824 */ /* 0x000fe200078e0211 */
[----:B------:R-:W-:Y:S01]  /*39a0*/  USHF.L.U32 UR22, UR8, 0x6, URZ ;  /* 0x0000000608167899 */ /* 0x000fe2000800063f */
[----:B------:R-:W-:Y:S01]  /*39b0*/  IMAD.MOV.U32 R22, RZ, RZ, R26 ;  /* 0x000000ffff167224 */ /* 0x000fe200078e001a */
[----:B------:R-:W-:Y:S01]  /*39c0*/  LOP3.LUT R8, R0, 0x8, R2, 0xf8, !PT ;  /* 0x0000000800087812 */ /* 0x000fe200078ef802 */
[----:B------:R-:W-:Y:S01]  /*39d0*/  UIMAD UR7, UR17, UR24, URZ ;  /* 0x00000018110772a4 */ /* 0x000fe2000f8e023f */
[----:B------:R-:W-:Y:S01]  /*39e0*/  SHF.R.U32.HI R2, RZ, 0x3, R0 ;  /* 0x00000003ff027819 */ /* 0x000fe20000011600 */
[----:B------:R-:W-:Y:S01]  /*39f0*/  UMOV UR23, URZ ;  /* 0x0000003f00177c82 */ /* 0x000fe20008000000 */
[----:B------:R2:W-:Y:S01]  /*3a00*/  STL.64 [R1+0x148], R22 ;  /* 0x0001481601007387 */ /* 0x0005e20000100a00 */
[----:B------:R-:W-:Y:S01]  /*3a10*/  UIMAD UR7, UR39, UR22, UR7 ;  /* 0x00000016270772a4 */ /* 0x000fe2000f8e0207 */
[----:B------:R-:W-:Y:S01]  /*3a20*/  LOP3.LUT R2, R8, R2, RZ, 0x3c, !PT ;  /* 0x0000000208027212 */ /* 0x000fe200078e3cff */
[----:B------:R-:W-:Y:S01]  /*3a30*/  BSSY B0, `(.L_x_2429) ;  /* 0x0000026000007945 */ /* 0x000fe20003800000 */
[----:B------:R-:W-:-:S02]  /*3a40*/  SHF.R.S32.HI R163, RZ, 0x5, R161 ;  /* 0x00000005ffa37819 */ /* 0x000fc400000114a1 */
[----:B------:R-:W-:Y:S02]  /*3a50*/  ISETP.GE.AND P2, PT, R19, UR26, PT ;  /* 0x0000001a13007c0c */ /* 0x000fe4000bf46270 */
[----:B------:R-:W-:Y:S02]  /*3a60*/  ISETP.GE.AND P3, PT, R20, UR26, PT ;  /* 0x0000001a14007c0c */ /* 0x000fe4000bf66270 */
[----:B-1----:R-:W-:Y:S01]  /*3a70*/  SHF.R.S32.HI R6, RZ, 0x4, R21 ;  /* 0x00000004ff067819 */ /* 0x002fe20000011415 */
[----:B------:R-:W-:Y:S01]  /*3a80*/  IMAD.SHL.U32 R7, R14, 0x40, RZ ;  /* 0x000000400e077824 */ /* 0x000fe200078e00ff */
[----:B------:R-:W-:Y:S01]  /*3a90*/  ISETP.GE.AND P4, PT, R18, UR26, PT ;  /* 0x0000001a12007c0c */ /* 0x000fe2000bf86270 */
[----:B------:R2:W-:Y:S01]  /*3aa0*/  @P1 STS.128 [R192+0x6000], RZ ;  /* 0x006000ffc0001388 */ /* 0x0005e20000000c00 */
[----:B------:R-:W-:Y:S02]  /*3ab0*/  LEA.HI R5, R21, R6, RZ, 0x1 ;  /* 0x0000000615057211 */ /* 0x000fe400078f08ff */
[----:B------:R-:W-:-:S02]  /*3ac0*/  LOP3.LUT R0, R7, 0x1c0, RZ, 0xc0, !PT ;  /* 0x000001c007007812 */ /* 0x000fc400078ec0ff */
[----:B------:R-:W-:Y:S02]  /*3ad0*/  LOP3.LUT R5, R5, 0xfffffffe, RZ, 0xc0, !PT ;  /* 0xfffffffe05057812 */ /* 0x000fe400078ec0ff */
[----:B------:R-:W-:-:S03]  /*3ae0*/  LEA R127, R163, UR29, 0x4 ;  /* 0x0000001da37f7c11 */ /* 0x000fc6000f8e20ff */
[----:B------:R-:W-:-:S04]  /*3af0*/  IMAD.IADD R5, R6, 0x1, -R5 ;  /* 0x0000000106057824 */ /* 0x000fc800078e0a05 */
[----:B------:R-:W-:-:S05]  /*3b00*/  IMAD.SHL.U32 R6, R5, 0x8, RZ ;  /* 0x0000000805067824 */ /* 0x000fca00078e00ff */
[----:B------:R-:W-:Y:S02]  /*3b10*/  LOP3.LUT R7, R0, 0x8, R6, 0xf8, !PT ;  /* 0x0000000800077812 */ /* 0x000fe400078ef806 */
[----:B------:R-:W-:Y:S01]  /*3b20*/  SHF.R.U32.HI R6, RZ, 0x3, R0 ;  /* 0x00000003ff067819 */ /* 0x000fe20000011600 */
[----:B------:R-:W-:Y:S02]  /*3b30*/  IMAD R0, R5, 0x200, R2 ;  /* 0x0000020005007824 */ /* 0x000fe400078e0202 */
[----:B------:R-:W-:Y:S01]  /*3b40*/  IMAD.SHL.U32 R2, R16, 0x40, RZ ;  /* 0x0000004010027824 */ /* 0x000fe200078e00ff */
[----:B------:R-:W-:Y:S01]  /*3b50*/  LOP3.LUT R126, R7, R6, RZ, 0x3c, !PT ;  /* 0x00000006077e7212 */ /* 0x000fe200078e3cff */
[----:B------:R-:W-:-:S03]  /*3b60*/  IMAD.WIDE.U32 R6, R15, UR22, R22 ;  /* 0x000000160f067c25 */ /* 0x000fc6000f8e0016 */
[----:B------:R-:W-:-:S05]  /*3b70*/  LOP3.LUT R125, R2, 0xfffffe00, RZ, 0xc0, !PT ;  /* 0xfffffe00027d7812 */ /* 0x000fca00078ec0ff */
[----:B------:R-:W-:Y:S02]  /*3b80*/  IMAD R2, R163, 0x400, R125 ;  /* 0x00000400a3027824 */ /* 0x000fe400078e027d */
[----:B-----5:R-:W-:Y:S01]  /*3b90*/  @P0 FMUL.FTZ R8, R10, R9 ;  /* 0x000000090a080220 */ /* 0x020fe20000410000 */
[----:B------:R-:W-:-:S04]  /*3ba0*/  VIADD R9, R7, UR7 ;  /* 0x0000000707097c36 */ /* 0x000fc80008000000 */
[----:B------:R-:W-:-:S13]  /*3bb0*/  @P0 R2UR UR6, R8 ;  /* 0x00000000080602ca */ /* 0x000fda00000e0000 */
[----:B------:R-:W-:Y:S01]  /*3bc0*/  @UP1 UMOV UR23, UR6 ;  /* 0x0000000600171c82 */ /* 0x000fe20008000000 */
[----:B--2---:R-:W-:Y:S05]  /*3bd0*/  @P1 BRA `(.L_x_2430) ;  /* 0x00000000002c1947 */ /* 0x004fea0003800000 */
        /* <DEDUP_REMOVED lines=11> */
.L_x_2430:
[----:B------:R-:W-:Y:S05]  /*3c90*/  BSYNC B0 ;  /* 0x0000000000007941 */ /* 0x000fea0003800000 */
.L_x_2429:
[----:B------:R1:W-:Y:S01]  /*3ca0*/  @P2 STS.128 [R192+0x6800], RZ ;  /* 0x006800ffc0002388 */ /* 0x0003e20000000c00 */
[----:B------:R-:W-:Y:S01]  /*3cb0*/  USHF.L.U64.HI UR25, UR8, 0x4, UR9 ;  /* 0x0000000408197899 */ /* 0x000fe20008010209 */
[----:B------:R-:W-:Y:S01]  /*3cc0*/  BSSY B0, `(.L_x_2431) ;  /* 0x0000011000007945 */ /* 0x000fe20003800000 */
[----:B------:R-:W-:Y:S01]  /*3cd0*/  USHF.L.U32 UR28, UR8, 0x4, URZ ;  /* 0x00000004081c7899 */ /* 0x000fe2000800063f */
[----:B------:R-:W-:Y:S02]  /*3ce0*/  IADD3 R2, R126, R2, RZ ;  /* 0x000000027e027210 */ /* 0x000fe40007ffe0ff */
[----:B------:R-:W-:Y:S05]  /*3cf0*/  @P2 BRA `(.L_x_2432) ;  /* 0x0000000000342947 */ /* 0x000fea0003800000 */
[----:B------:R-:W-:Y:S02]  /*3d00*/  ULDC UR6, c[0x0][0x2d0] ;  /* 0x0000b40000067ab9 */ /* 0x000fe40000000800 */
[----:B------:R-:W-:-:S13]  /*3d10*/  ISETP.GE.AND P0, PT, R196, UR6, PT ;  /* 0x00000006c4007c0c */ /* 0x000fda000bf06270 */
[----:B------:R1:W-:Y:S01]  /*3d20*/  @P0 STS.128 [R192+0x6800], RZ ;  /* 0x006800ffc0000388 */ /* 0x0003e20000000c00 */
[----:B------:R-:W-:Y:S05]  /*3d30*/  @P0 BRA `(.L_x_2432) ;  /* 0x0000000000240947 */ /* 0x000fea0003800000 */
[----:B------:R-:W-:Y:S01]  /*3d40*/  IADD3 R5, P0, R6, UR28, RZ ;  /* 0x0000001c06057c10 */ /* 0x000fe2000ff1e0ff */
[----:B------:R-:W-:-:S03]  /*3d50*/  ULDC.64 UR6, c[0x0][0x220] ;  /* 0x0000880000067ab9 */ /* 0x000fc60000000a00 */
[----:B--2---:R-:W-:Y:S02]  /*3d60*/  IADD3.X R11, R9, UR25, RZ, P0, !PT ;  /* 0x00000019090b7c10 */ /* 0x004fe400087fe4ff */
[----:B------:R-:W-:-:S04]  /*3d70*/  LEA R10, P0, R5, UR6, 0x1 ;  /* 0x00000006050a7c11 */ /* 0x000fc8000f8008ff */
[----:B------:R-:W-:-:S05]  /*3d80*/  LEA.HI.X R11, R5, UR7, R11, 0x1, P0 ;  /* 0x00000007050b7c11 */ /* 0x000fca00080f0c0b */
[----:B------:R-:W-:Y:S01]  /*3d90*/  @!PT LDS RZ, [RZ] ;  /* 0x00000000fffff984 */ /* 0x000fe20000000800 */
[----:B------:R-:W-:Y:S01]  /*3da0*/  @!PT LDS RZ, [RZ] ;  /* 0x00000000fffff984 */ /* 0x000fe20000000800 */
[----:B------:R-:W-:Y:S01]  /*3db0*/  @!PT LDS RZ, [RZ] ;  /* 0x00000000fffff984 */ /* 0x000fe20000000800 */
[----:B------:R2:W-:Y:S04]  /*3dc0*/  LDGSTS.E.BYPASS.LTC128B.128 [R192+0x6800], desc[UR30][R10.64] ;  /* 0x068000000ac07fae */ /* 0x0005e8000b901d5e */
.L_x_2432:
[----:B------:R-:W-:Y:S05]  /*3dd0*/  BSYNC B0 ;  /* 0x0000000000007941 */ /* 0x000fea0003800000 */
.L_x_2431:
        /* <DEDUP_REMOVED lines=9> */
[----:B--2---:R-:W-:Y:S02]  /*3e70*/  IMAD.U32 R11, RZ, RZ, UR8 ;  /* 0x00000008ff0b7e24 */ /* 0x004fe4000f8e00ff */
        /* <DEDUP_REMOVED lines=9> */
.L_x_2434:
[----:B------:R-:W-:Y:S05]  /*3f10*/  BSYNC B0 ;  /* 0x0000000000007941 */ /* 0x000fea0003800000 */
.L_x_2433:
        /* <DEDUP_REMOVED lines=23> */
.L_x_2436:
[----:B------:R-:W-:Y:S05]  /*4090*/  BSYNC B0 ;  /* 0x0000000000007941 */ /* 0x000fea0003800000 */
.L_x_2435:
[----:B------:R-:W-:Y:S01]  /*40a0*/  LDSM.16.M88.4 R12, [R171] ;  /* 0x00000000ab0c783b */ /* 0x000fe20000000200 */
[----:B------:R-:W-:Y:S01]  /*40b0*/  R2P PR, R24, 0x6 ;  /* 0x0000000618007804 */ /* 0x000fe20000000000 */
[--C-:B------:R-:W-:Y:S01]  /*40c0*/  IMAD R174, R3, 0x2, R171.reuse ;  /* 0x0000000203ae7824 */ /* 0x100fe200078e02ab */
[----:B------:R-:W-:Y:S01]  /*40d0*/  UISETP.GT.AND UP0, UPT, UR24, UR12, UPT ;  /* 0x0000000c1800728c */ /* 0x000fe2000bf04270 */
[----:B------:R-:W5:Y:S01]  /*40e0*/  LDSM.16.M88.4 R20, [R164+0x4000] ;  /* 0x00400000a414783b */ /* 0x000f620000000200 */
[C---:B------:R-:W-:Y:S01]  /*40f0*/  VIADD R2, R164.reuse, 0x4000 ;  /* 0x00004000a4027836 */ /* 0x040fe20000000000 */
[----:B------:R-:W-:Y:S01]  /*4100*/  SEL R0, R25, 0xffffffe0, !P1 ;  /* 0xffffffe019007807 */ /* 0x000fe20004800000 */
[----:B------:R-:W-:Y:S01]  /*4110*/  VIADD R175, R164, 0x4040 ;  /* 0x00004040a4af7836 */ /* 0x000fe20000000000 */
[----:B--2---:R-:W2:Y:S01]  /*4120*/  LDSM.16.M88.4 R8, [R171+0x2000] ;  /* 0x00200000ab08783b */ /* 0x004ea20000000200 */
[----:B------:R-:W-:Y:S01]  /*4130*/  IMAD R172, R4, 0x2, R171 ;  /* 0x0000000204ac7824 */ /* 0x000fe200078e02ab */
[----:B------:R-:W-:Y:S01]  /*4140*/  UIADD3 UR6, UR32, -UR16, URZ ;  /* 0x8000001020067290 */ /* 0x000fe2000fffe03f */
[----:B------:R-:W-:Y:S01]  /*4150*/  IMAD.IADD R170, R164, 0x1, R0 ;  /* 0x00000001a4aa7824 */ /* 0x000fe200078e0200 */
[----:B------:R-:W3:Y:S01]  /*4160*/  LDSM.16.M88.4 R36, [R164+0x4800] ;  /* 0x00480000a424783b */ /* 0x000ee20000000200 */
[----:B------:R-:W-:Y:S01]  /*4170*/  IMAD R173, R3, 0x2, R172 ;  /* 0x0000000203ad7824 */ /* 0x000fe200078e02ac */
[----:B------:R-:W-:Y:S01]  /*4180*/  PLOP3.LUT P0, PT, PT, PT, UP0, 0x80, 0x0 ;  /* 0x000000000000781c */ /* 0x000fe20003f0f008 */
[----:B------:R-:W-:Y:S01]  /*4190*/  @P2 VIADD R175, R2, 0xffffffc0 ;  /* 0xffffffc002af2836 */ /* 0x000fe20000000000 */
[----:B------:R-:W4:Y:S01]  /*41a0*/  LDSM.16.M88.4 R32, [R164+0x5000] ;  /* 0x00500000a420783b */ /* 0x000f220000000200 */
[----:B------:R-:W-:Y:S01]  /*41b0*/  SHF.R.S32.HI R2, RZ, 0x1f, R124 ;  /* 0x0000001fff027819 */ /* 0x000fe2000001147c */
[----:B-1----:R-:W-:Y:S01]  /*41c0*/  IMAD.U32 R6, RZ, RZ, UR15 ;  /* 0x0000000fff067e24 */ /* 0x002fe2000f8e00ff */
[----:B------:R-:W-:Y:S01]  /*41d0*/  LOP3.LUT R211, R211, 0xfffffffb, RZ, 0xc0, !PT ;  /* 0xfffffffbd3d37812 */ /* 0x000fe200078ec0ff */
[----:B------:R-:W1:Y:S01]  /*41e0*/  LDSM.16.M88.4 R28, [R164+0x5800] ;  /* 0x00580000a41c783b */ /* 0x000e620000000200 */
[----:B------:R-:W-:Y:S01]  /*41f0*/  IMAD.IADD R169, R0, 0x1, R175 ;  /* 0x0000000100a97824 */ /* 0x000fe200078e02af */
[----:B------:R-:W-:Y:S01]  /*4200*/  SHF.R.S32.HI R0, RZ, 0x1f, R161 ;  /* 0x0000001fff007819 */ /* 0x000fe200000114a1 */
[----:B------:R-:W-:Y:S01]  /*4210*/  IMAD R167, R6, 0x8, R163 ;  /* 0x0000000806a77824 */ /* 0x000fe200078e02a3 */
[----:B------:R-:W-:Y:S01]  /*4220*/  LDSM.16.M88.4 R16, [R174+0x2000] ;  /* 0x00200000ae10783b */ /* 0x000fe20000000200 */
[----:B------:R-:W-:Y:S01]  /*4230*/  IMAD.SHL.U32 R160, R160, 0x2, RZ ;  /* 0x00000002a0a07824 */ /* 0x000fe200078e00ff */
[----:B------:R-:W-:Y:S01]  /*4240*/  LEA.HI R0, R0, R163, RZ, 0x2 ;  /* 0x000000a300007211 */ /* 0x000fe200078f10ff */
[----:B------:R-:W-:Y:S01]  /*4250*/  UIADD3 UR26, UR34, -0x4ab325aa, URZ ;  /* 0xb54cda56221a7890 */ /* 0x000fe2000fffe03f */
[----:B------:R-:W1:Y:S01]  /*4260*/  LDSM.16.M88.4 R48, [R170+0x4000] ;  /* 0x00400000aa30783b */ /* 0x000e620000000200 */
[----:B------:R-:W-:Y:S01]  /*4270*/  UIADD3 UR20, UR35, 0x646e171e, URZ ;  /* 0x646e171e23147890 */ /* 0x000fe2000fffe03f */
[----:B------:R-:W-:Y:S01]  /*4280*/  LOP3.LUT R0, R0, 0xffffffc, RZ, 0xc0, !PT ;  /* 0x0ffffffc00007812 */ /* 0x000fe200078ec0ff */
[C---:B------:R-:W-:Y:S01]  /*4290*/  VIADD R178, R175.reuse, 0x800 ;  /* 0x00000800afb27836 */ /* 0x040fe20000000000 */
[----:B------:R-:W1:Y:S01]  /*42a0*/  LDSM.16.M88.4 R44, [R170+0x4800] ;  /* 0x00480000aa2c783b */ /* 0x000e620000000200 */
[----:B------:R-:W-:Y:S01]  /*42b0*/  LOP3.LUT R165, R160, 0x6, RZ, 0xc0, !PT ;  /* 0x00000006a0a57812 */ /* 0x000fe200078ec0ff */
[----:B------:R-:W-:Y:S01]  /*42c0*/  VIADD R177, R175, 0x1000 ;  /* 0x00001000afb17836 */ /* 0x000fe20000000000 */
[----:B------:R-:W-:Y:S01]  /*42d0*/  @P0 LOP3.LUT R211, R211, 0x4, RZ, 0xfc, !PT ;  /* 0x00000004d3d30812 */ /* 0x000fe200078efcff */
[----:B------:R-:W1:Y:S01]  /*42e0*/  LDSM.16.M88.4 R60, [R170+0x5000] ;  /* 0x00500000aa3c783b */ /* 0x000e620000000200 */
[----:B------:R-:W-:-:S02]  /*42f0*/  IMAD.IADD R5, R163, 0x1, -R0 ;  /* 0x00000001a3057824 */ /* 0x000fc400078e0a00 */
[----:B------:R-:W-:Y:S01]  /*4300*/  VIADD R176, R175, 0x1800 ;  /* 0x00001800afb07836 */ /* 0x000fe20000000000 */
[----:B------:R-:W1:Y:S01]  /*4310*/  LDSM.16.M88.4 R76, [R170+0x5800] ;  /* 0x00580000aa4c783b */ /* 0x000e620000000200 */
[-C--:B-----5:R-:W-:Y:S03]  /*4320*/  HMMA.16816.F32.BF16 R100, R12, R20.reuse, RZ ;  /* 0x000000140c64723c */ /* 0x0a0fe600000418ff */
[----:B------:R-:W5:Y:S04]  /*4330*/  LDSM.16.M88.4 R24, [R174] ;  /* 0x00000000ae18783b */ /* 0x000f680000000200 */
[----:B------:R-:W0:Y:S01]  /*4340*/  LDGDEPBAR ;  /* 0x00000000000079af */ /* 0x000e220000000000 */
[C---:B--2---:R-:W-:Y:S03]  /*4350*/  HMMA.16816.F32.BF16 R72, R8.reuse, R20, RZ ;  /* 0x000000140848723c */ /* 0x044fe600000418ff */
[----:B------:R-:W-:Y:S03]  /*4360*/  STL [R1+0xa0], R167 ;  /* 0x0000a0a701007387 */ /* 0x000fe60000100800 */
[-C--:B------:R-:W-:Y:S06]  /*4370*/  HMMA.16816.F32.BF16 R68, R8, R22.reuse, RZ ;  /* 0x000000160844723c */ /* 0x080fec00000418ff */
[----:B------:R-:W-:Y:S06]  /*4380*/  HMMA.16816.F32.BF16 R96, R12, R22, RZ ;  /* 0x000000160c60723c */ /* 0x000fec00000418ff */
[C---:B---3--:R-:W-:Y:S06]  /*4390*/  HMMA.16816.F32.BF16 R56, R8.reuse, R36, RZ ;  /* 0x000000240838723c */ /* 0x048fec00000418ff */
[C---:B----4-:R-:W-:Y:S06]  /*43a0*/  HMMA.16816.F32.BF16 R40, R8.reuse, R32, RZ ;  /* 0x000000200828723c */ /* 0x050fec00000418ff */
[C---:B-1----:R-:W-:Y:S06]  /*43b0*/  HMMA.16816.F32.BF16 R20, R8.reuse, R28, RZ ;  /* 0x0000001c0814723c */ /* 0x042fec00000418ff */
[C---:B------:R-:W-:Y:S06]  /*43c0*/  HMMA.16816.F32.BF16 R52, R8.reuse, R38, RZ ;  /* 0x000000260834723c */ /* 0x040fec00000418ff */
[C---:B------:R-:W-:Y:S06]  /*43d0*/  HMMA.16816.F32.BF16 R64, R8.reuse, R34, RZ ;  /* 0x000000220840723c */ /* 0x040fec00000418ff */
[----:B------:R-:W-:Y:S06]  /*43e0*/  HMMA.16816.F32.BF16 R8, R8, R30, RZ ;  /* 0x0000001e0808723c */ /* 0x000fec00000418ff */
[C---:B------:R-:W-:Y:S06]  /*43f0*/  HMMA.16816.F32.BF16 R84, R12.reuse, R32, RZ ;  /* 0x000000200c54723c */ /* 0x040fec00000418ff */
[C---:B------:R-:W-:Y:S06]  /*4400*/  HMMA.16816.F32.BF16 R88, R12.reuse, R36, RZ ;  /* 0x000000240c58723c */ /* 0x040fec00000418ff */
[C---:B------:R-:W-:Y:S01]  /*4410*/  HMMA.16816.F32.BF16 R92, R12.reuse, R38, RZ ;  /* 0x000000260c5c723c */ /* 0x040fe200000418ff */
[----:B------:R-:W-:Y:S05]  /*4420*/  LDSM.16.M88.4 R36, [R175+0x800] ;  /* 0x00080000af24783b */ /* 0x000fea0000000200 */
[C---:B------:R-:W-:Y:S01]  /*4430*/  HMMA.16816.F32.BF16 R104, R12.reuse, R34, RZ ;  /* 0x000000220c68723c */ /* 0x040fe200000418ff */
[----:B------:R-:W-:Y:S05]  /*4440*/  LDSM.16.M88.4 R32, [R175+0x1000] ;  /* 0x00100000af20783b */ /* 0x000fea0000000200 */
[C---:B------:R-:W-:Y:S06]  /*4450*/  HMMA.16816.F32.BF16 R80, R12.reuse, R28, RZ ;  /* 0x0000001c0c50723c */ /* 0x040fec00000418ff */
[----:B------:R-:W-:Y:S01]  /*4460*/  HMMA.16816.F32.BF16 R12, R12, R30, RZ ;  /* 0x0000001e0c0c723c */ /* 0x000fe200000418ff */
[----:B------:R-:W-:Y:S05]  /*4470*/  LDSM.16.M88.4 R28, [R175+0x1800] ;  /* 0x00180000af1c783b */ /* 0x000fea0000000200 */
[C---:B------:R-:W-:Y:S06]  /*4480*/  HMMA.16816.F32.BF16 R108, R16.reuse, R48, R72 ;  /* 0x00000030106c723c */ /* 0x040fec0000041848 */
[C---:B------:R-:W-:Y:S01]  /*4490*/  HMMA.16816.F32.BF16 R152, R16.reuse, R44, R56 ;  /* 0x0000002c1098723c */ /* 0x040fe20000041838 */
[----:B------:R-:W-:Y:S05]  /*44a0*/  LDSM.16.M88.4 R56, [R169+0x1800] ;  /* 0x00180000a938783b */ /* 0x000fea0000000200 */
[C---:B------:R-:W-:Y:S01]  /*44b0*/  HMMA.16816.F32.BF16 R144, R16.reuse, R60, R40 ;  /* 0x0000003c1090723c */ /* 0x040fe20000041828 */
[----:B------:R-:W-:Y:S05]  /*44c0*/  LDSM.16.M88.4 R40, [R175] ;  /* 0x00000000af28783b */ /* 0x000fea0000000200 */
[C---:B------:R-:W-:Y:S01]  /*44d0*/  HMMA.16816.F32.BF16 R136, R16.reuse, R76, R20 ;  /* 0x0000004c1088723c */ /* 0x040fe20000041814 */
[----:B------:R-:W-:Y:S05]  /*44e0*/  LDSM.16.M88.4 R20, [R172] ;  /* 0x00000000ac14783b */ /* 0x000fea0000000200 */
[C---:B------:R-:W-:Y:S06]  /*44f0*/  HMMA.16816.F32.BF16 R156, R16.reuse, R50, R68 ;  /* 0x00000032109c723c */ /* 0x040fec0000041844 */
[C---:B------:R-:W-:Y:S01]  /*4500*/  HMMA.16816.F32.BF16 R148, R16.reuse, R46, R52 ;  /* 0x0000002e1094723c */ /* 0x040fe20000041834 */
[----:B------:R-:W-:Y:S05]  /*4510*/  LDSM.16.M88.4 R52, [R169+0x1000] ;  /* 0x00100000a934783b */ /* 0x000fea0000000200 */
[C---:B------:R-:W-:Y:S06]  /*4520*/  HMMA.16816.F32.BF16 R140, R16.reuse, R62, R64 ;  /* 0x0000003e108c723c */ /* 0x040fec0000041840 */
[----:B------:R-:W-:Y:S01]  /*4530*/  HMMA.16816.F32.BF16 R116, R16, R78, R8 ;  /* 0x0000004e1074723c */ /* 0x000fe20000041808 */
[----:B------:R-:W1:Y:S04]  /*4540*/  LDSM.16.M88.4 R16, [R172+0x2000] ;  /* 0x00200000ac10783b */ /* 0x000e680000000200 */
[----:B------:R-:W-:Y:S01]  /*4550*/  LDSM.16.M88.4 R8, [R173+0x2000] ;  /* 0x00200000ad08783b */ /* 0x000fe20000000200 */
[C---:B-----5:R-:W-:Y:S06]  /*4560*/  HMMA.16816.F32.BF16 R128, R24.reuse, R60, R84 ;  /* 0x0000003c1880723c */ /* 0x060fec0000041854 */
[C---:B------:R-:W-:Y:S06]  /*4570*/  HMMA.16816.F32.BF16 R132, R24.reuse, R76, R80 ;  /* 0x0000004c1884723c */ /* 0x040fec0000041850 */
[C---:B------:R-:W-:Y:S01]  /*4580*/  HMMA.16816.F32.BF16 R80, R24.reuse, R78, R12 ;  /* 0x0000004e1850723c */ /* 0x040fe2000004180c */
[----:B------:R-:W2:Y:S05]  /*4590*/  LDSM.16.M88.4 R12, [R173] ;  /* 0x00000000ad0c783b */ /* 0x000eaa0000000200 */
[C---:B------:R-:W-:Y:S06]  /*45a0*/  HMMA.16816.F32.BF16 R112, R24.reuse, R48, R100 ;  /* 0x000000301870723c */ /* 0x040fec0000041864 */
[C---:B------:R-:W-:Y:S01]  /*45b0*/  HMMA.16816.F32.BF16 R64, R24.reuse, R50, R96 ;  /* 0x000000321840723c */ /* 0x040fe20000041860 */
[----:B------:R-:W-:Y:S05]  /*45c0*/  LDSM.16.M88.4 R48, [R169] ;  /* 0x00000000a930783b */ /* 0x000fea0000000200 */
[C---:B------:R-:W-:Y:S06]  /*45d0*/  HMMA.16816.F32.BF16 R120, R24.reuse, R44, R88 ;  /* 0x0000002c1878723c */ /* 0x040fec0000041858 */
[----:B------:R-:W-:Y:S01]  /*45e0*/  HMMA.16816.F32.BF16 R68, R24, R46, R92 ;  /* 0x0000002e1844723c */ /* 0x000fe2000004185c */
[----:B------:R-:W3:Y:S01]  /*45f0*/  LDSM.16.M88.4 R44, [R169+0x800] ;  /* 0x00080000a92c783b */ /* 0x000ee20000000200 */
[----:B------:R-:W-:-:S04]  /*4600*/  DEPBAR.LE SB0, 0x0 ;  /* 0x000080000000791a */ /* 0x000fc80000000000 */
        /* <DEDUP_REMOVED lines=17> */
[----:B--2---:R-:W-:Y:S06]  /*4720*/  HMMA.16816.F32.BF16 R72, R12, R52, R16 ;  /* 0x000000340c48723c */ /* 0x004fec0000041810 */
[----:B---3--:R-:W-:Y:S01]  /*4730*/  HMMA.16816.F32.BF16 R100, R8, R44, R100 ;  /* 0x0000002c0864723c */ /* 0x008fe20000041864 */
[----:B------:R-:W-:-:S04]  /*4740*/  LEA.HI R18, R2, R124, RZ, 0x2 ;  /* 0x0000007c02127211 */ /* 0x000fc800078f10ff */
[----:B------:R-:W-:Y:S01]  /*4750*/  SHF.R.S32.HI R2, RZ, 0x2, R18 ;  /* 0x00000002ff027819 */ /* 0x000fe20000011412 */
[C---:B------:R-:W-:Y:S04]  /*4760*/  HMMA.16816.F32.BF16 R112, R8.reuse, R46, R96 ;  /* 0x0000002e0870723c */ /* 0x040fe80000041860 */
[----:B------:R-:W-:Y:S02]  /*4770*/  IMAD.IADD R0, R2, 0x1, R127 ;  /* 0x0000000102007824 */ /* 0x000fe400078e027f */
[----:B------:R-:W-:Y:S01]  /*4780*/  IMAD R19, R5, 0x10, R2 ;  /* 0x0000001005137824 */ /* 0x000fe200078e0202 */
[----:B------:R-:W-:Y:S01]  /*4790*/  HMMA.16816.F32.BF16 R120, R8, R52, R92 ;  /* 0x000000340878723c */ /* 0x000fe2000004185c */
[----:B------:R-:W-:Y:S02]  /*47a0*/  IMAD.U32 R2, RZ, RZ, UR32 ;  /* 0x00000020ff027e24 */ /* 0x000fe4000f8e00ff */
[----:B------:R-:W-:-:S02]  /*47b0*/  IMAD.U32 R5, RZ, RZ, UR29 ;  /* 0x0000001dff057e24 */ /* 0x000fc4000f8e00ff */
[C---:B------:R-:W-:Y:S01]  /*47c0*/  VIADD R184, R0.reuse, UR6 ;  /* 0x0000000600b87c36 */ /* 0x040fe20008000000 */
[----:B------:R-:W-:Y:S01]  /*47d0*/  VIADDMNMX R190, R0, UR29, R2, PT ;  /* 0x0000001d00be7c46 */ /* 0x000fe2000b800102 */
[----:B------:R-:W-:Y:S01]  /*47e0*/  IMAD.U32 R2, RZ, RZ, UR6 ;  /* 0x00000006ff027e24 */ /* 0x000fe2000f8e00ff */
[C-C-:B------:R-:W-:Y:S01]  /*47f0*/  IADD3 R6, R5.reuse, 0x8, R0.reuse ;  /* 0x0000000805067810 */ /* 0x140fe20007ffe000 */
[C---:B------:R-:W-:Y:S01]  /*4800*/  HMMA.16816.F32.BF16 R128, R8.reuse, R54, R88 ;  /* 0x000000360880723c */ /* 0x040fe20000041858 */
[C-C-:B------:R-:W-:Y:S02]  /*4810*/  IADD3 R7, R5.reuse, 0x40, R0.reuse ;  /* 0x0000004005077810 */ /* 0x140fe40007ffe000 */
[--C-:B------:R-:W-:Y:S02]  /*4820*/  IADD3 R5, R5, 0x48, R0.reuse ;  /* 0x0000004805057810 */ /* 0x100fe40007ffe000 */
[C-C-:B------:R-:W-:Y:S01]  /*4830*/  IADD3 R186, R2.reuse, 0x8, R0.reuse ;  /* 0x0000000802ba7810 */ /* 0x140fe20007ffe000 */
[----:B------:R-:W-:Y:S01]  /*4840*/  HMMA.16816.F32.BF16 R144, R8, R58, R76 ;  /* 0x0000003a0890723c */ /* 0x000fe2000004184c */
[----:B------:R-:W-:-:S02]  /*4850*/  IADD3 R183, R2, 0x40, R0 ;  /* 0x0000004002b77810 */ /* 0x000fc40007ffe000 */
[----:B------:R-:W-:Y:S02]  /*4860*/  IADD3 R185, R2, 0x48, R0 ;  /* 0x0000004802b97810 */ /* 0x000fe40007ffe000 */
[----:B------:R-:W-:Y:S01]  /*4870*/  VIMNMX R189, R6, UR32, PT ;  /* 0x0000002006bd7c48 */ /* 0x000fe2000bfe0100 */
[----:B------:R-:W-:Y:S01]  /*4880*/  HMMA.16816.F32.BF16 R68, R12, R44, R40 ;  /* 0x0000002c0c44723c */ /* 0x000fe20000041828 */
[----:B------:R-:W-:Y:S02]  /*4890*/  VIMNMX R188, R7, UR32, PT ;  /* 0x0000002007bc7c48 */ /* 0x000fe4000bfe0100 */
[----:B------:R-:W-:Y:S02]  /*48a0*/  VIMNMX R187, R5, UR32, PT ;  /* 0x0000002005bb7c48 */ /* 0x000fe4000bfe0100 */
[----:B------:R-:W-:Y:S01]  /*48b0*/  VIADDMNMX R182, R184, -UR21, RZ, !PT ;  /* 0x80000015b8b67c46 */ /* 0x000fe2000f8001ff */
[----:B------:R-:W-:Y:S01]  /*48c0*/  HMMA.16816.F32.BF16 R108, R8, R48, R108 ;  /* 0x00000030086c723c */ /* 0x000fe2000004186c */
[----:B------:R-:W-:-:S02]  /*48d0*/  VIADDMNMX R181, R186, -UR21, RZ, !PT ;  /* 0x80000015bab57c46 */ /* 0x000fc4000f8001ff */
[----:B------:R-:W-:Y:S02]  /*48e0*/  VIADDMNMX R179, R183, -UR21, RZ, !PT ;  /* 0x80000015b7b37c46 */ /* 0x000fe4000f8001ff */
[----:B------:R-:W-:Y:S01]  /*48f0*/  VIADDMNMX R180, R185, -UR21, RZ, !PT ;  /* 0x80000015b9b47c46 */ /* 0x000fe2000f8001ff */
        /* <DEDUP_REMOVED lines=16> */
[----:B------:R-:W-:Y:S01]  /*4a00*/  BSSY B0, `(.L_x_2438) ;  /* 0x0000032000007945 */ /* 0x000fe20003800000 */
[----:B------:R-:W-:Y:S01]  /*4a10*/  IMAD.U32 R5, RZ, RZ, UR11 ;  /* 0x0000000bff057e24 */ /* 0x000fe2000f8e00ff */
[----:B------:R-:W-:Y:S02]  /*4a20*/  USHF.R.S32.HI UR7, URZ, 0x1f, UR6 ;  /* 0x0000001f3f077899 */ /* 0x000fe40008011406 */
[----:B------:R-:W-:Y:S01]  /*4a30*/  IMAD.U32 R0, RZ, RZ, UR6 ;  /* 0x00000006ff007e24 */ /* 0x000fe2000f8e00ff */
[----:B------:R-:W-:-:S03]  /*4a40*/  UIMAD UR6, UR33, UR6, URZ ;  /* 0x00000006210672a4 */ /* 0x000fc6000f8e023f */
[----:B------:R-:W-:Y:S01]  /*4a50*/  IMAD.WIDE.U32 R6, R0, UR36, R194 ;  /* 0x0000002400067c25 */ /* 0x000fe2000f8e00c2 */
[----:B------:R-:W-:Y:S01]  /*4a60*/  UIMAD UR6, UR7, UR36, UR6 ;  /* 0x00000024070672a4 */ /* 0x000fe2000f8e0206 */
[----:B------:R-:W1:Y:S01]  /*4a70*/  @!P0 LDC.64 R14, c[0x0][0x218] ;  /* 0x00008600ff0e8b82 */ /* 0x000e620000000a00 */
[----:B------:R2:W-:Y:S01]  /*4a80*/  @P0 STS.128 [R192+0x4000], RZ ;  /* 0x004000ffc0000388 */ /* 0x0005e20000000c00 */
[----:B------:R-:W-:-:S03]  /*4a90*/  @!P0 LEA R2, P1, R2, R6, 0x5 ;  /* 0x0000000602028211 */ /* 0x000fc600078228ff */
[----:B------:R-:W-:Y:S01]  /*4aa0*/  VIADD R9, R7, UR6 ;  /* 0x0000000607097c36 */ /* 0x000fe20008000000 */
[----:B------:R-:W-:Y:S02]  /*4ab0*/  @!P0 IADD3 R0, P2, R6, UR38, RZ ;  /* 0x0000002606008c10 */ /* 0x000fe4000ff5e0ff */
[----:B------:R-:W3:Y:S02]  /*4ac0*/  @!P0 LDC.64 R12, c[0x0][0x218] ;  /* 0x00008600ff0c8b82 */ /* 0x000ee40000000a00 */
[----:B------:R-:W-:Y:S02]  /*4ad0*/  @!P0 LEA.HI.X R11, R8, R9, R5, 0x5, P1 ;  /* 0x00000009080b8211 */ /* 0x000fe400008f2c05 */
[----:B------:R-:W-:-:S04]  /*4ae0*/  @!P0 IADD3.X R5, R9, UR37, RZ, P2, !PT ;  /* 0x0000002509058c10 */ /* 0x000fc800097fe4ff */
        /* <DEDUP_REMOVED lines=35> */
.L_x_2439:
[----:B------:R-:W-:Y:S05]  /*4d20*/  BSYNC B0 ;  /* 0x0000000000007941 */ /* 0x000fea0003800000 */
.L_x_2438:
[----:B------:R-:W0:Y:S02]  /*4d30*/  LDGDEPBAR ;  /* 0x00000000000079af */ /* 0x000e240000000000 */
.L_x_2437:
[----:B------:R-:W-:Y:S01]  /*4d40*/  LOP3.LUT R0, R18, 0x7ffffffc, RZ, 0xc0, !PT ;  /* 0x7ffffffc12007812 */ /* 0x000fe200078ec0ff */
[----:B------:R-:W-:Y:S01]  /*4d50*/  USHF.L.U32 UR6, UR24, 0x1, URZ ;  /* 0x0000000118067899 */ /* 0x000fe2000800063f */
[C---:B------:R-:W-:Y:S01]  /*4d60*/  IMAD.WIDE.U32 R20, R167.reuse, -0x326172a9, RZ ;  /* 0xcd9e8d57a7147825 */ /* 0x040fe200078e00ff */
[----:B------:R-:W-:Y:S01]  /*4d70*/  LOP3.LUT R7, R162, UR34, RZ, 0x3c, !PT ;  /* 0x00000022a2077c12 */ /* 0x000fe2000f8e3cff */
[----:B------:R-:W-:Y:S01]  /*4d80*/  STL [R1+0x170], R173 ;  /* 0x000170ad01007387 */ /* 0x000fe20000100800 */
[----:B------:R-:W-:Y:S01]  /*4d90*/  ULOP3.LUT UR7, UR6, UR35, URZ, 0x3c, !UPT ;  /* 0x0000002306077292 */ /* 0x000fe2000f8e3c3f */
[----:B------:R-:W-:Y:S01]  /*4da0*/  IMAD.IADD R0, R124, 0x1, -R0 ;  /* 0x000000017c007824 */ /* 0x000fe200078e0a00 */
[----:B------:R-:W-:Y:S01]  /*4db0*/  UIADD3 UR6, UR6, 0x1, URZ ;  /* 0x0000000106067890 */ /* 0x000fe2000fffe03f */
[----:B------:R-:W-:Y:S01]  /*4dc0*/  VIADD R6, R167, 0x4 ;  /* 0x00000004a7067836 */ /* 0x000fe20000000000 */
[----:B------:R-:W-:Y:S01]  /*4dd0*/  STL [R1+0x16c], R172 ;  /* 0x00016cac01007387 */ /* 0x000fe20000100800 */
[----:B------:R-:W-:Y:S01]  /*4de0*/  IMAD.SHL.U32 R2, R0, 0x2, RZ ;  /* 0x0000000200027824 */ /* 0x000fe200078e00ff */
[----:B------:R-:W-:Y:S01]  /*4df0*/  LOP3.LUT R5, R21, R7, RZ, 0x3c, !PT ;  /* 0x0000000715057212 */ /* 0x000fe200078e3cff */
[----:B--2---:R-:W-:Y:S01]  /*4e00*/  IMAD.WIDE.U32 R14, R6, -0x326172a9, RZ ;  /* 0xcd9e8d57060e7825 */ /* 0x004fe200078e00ff */
[----:B------:R-:W-:Y:S01]  /*4e10*/  STL [R1+0x168], R171 ;  /* 0x000168ab01007387 */ /* 0x000fe20000100800 */
[----:B------:R-:W-:-:S02]  /*4e20*/  ULOP3.LUT UR6, UR6, UR35, URZ, 0x3c, !UPT ;  /* 0x0000002306067292 */ /* 0x000fc4000f8e3c3f */
[----:B------:R-:W-:Y:S01]  /*4e30*/  IMAD R2, R19, UR19, R2 ;  /* 0x0000001313027c24 */ /* 0x000fe2000f8e0202 */
[----:B------:R-:W-:Y:S01]  /*4e40*/  STL [R1+0x164], R170 ;  /* 0x000164aa01007387 */ /* 0x000fe20000100800 */
[----:B------:R-:W-:Y:S01]  /*4e50*/  IMAD.WIDE.U32 R12, R6, -0x326172a9, RZ ;  /* 0xcd9e8d57060c7825 */ /* 0x000fe200078e00ff */
[-C--:B-1----:R-:W-:Y:S01]  /*4e60*/  LOP3.LUT R9, R15, R7.reuse, RZ, 0x3c, !PT ;  /* 0x000000070f097212 */ /* 0x082fe200078e3cff */
[----:B------:R-:W-:Y:S01]  /*4e70*/  UIADD3 UR29, UR34, -0x61c88647, URZ ;  /* 0x9e3779b9221d7890 */ /* 0x000fe2000fffe03f */
[----:B------:R-:W-:Y:S01]  /*4e80*/  STL [R1+0x160], R169 ;  /* 0x000160a901007387 */ /* 0x000fe20000100800 */
[----:B------:R-:W-:Y:S01]  /*4e90*/  IMAD.WIDE.U32 R10, R166, -0x2daee0ad, RZ ;  /* 0xd2511f53a60a7825 */ /* 0x000fe200078e00ff */
[----:B------:R-:W-:Y:S01]  /*4ea0*/  LOP3.LUT R8, R13, R7, RZ, 0x3c, !PT ;  /* 0x000000070d087212 */ /* 0x000fe200078e3cff */
[----:B------:R-:W-:Y:S01]  /*4eb0*/  UIADD3 UR21, UR35, -0x4498517b, URZ ;  /* 0xbb67ae8523157890 */ /* 0x000fe2000fffe03f */
[----:B------:R-:W-:Y:S01]  /*4ec0*/  STL [R1+0x15c], R164 ;  /* 0x00015ca401007387 */ /* 0x000fe20000100800 */
[----:B------:R-:W-:Y:S01]  /*4ed0*/  IMAD.IADD R0, R126, 0x1, R125 ;  /* 0x000000017e007824 */ /* 0x000fe200078e027d */
[----:B------:R-:W-:Y:S01]  /*4ee0*/  UIADD3 UR43, UR34, 0x3c6ef372, URZ ;  /* 0x3c6ef372222b7890 */ /* 0x000fe2000fffe03f */
[----:B------:R-:W-:Y:S01]  /*4ef0*/  IMAD.WIDE.U32 R126, R5, -0x2daee0ad, RZ ;  /* 0xd2511f53057e7825 */ /* 0x000fe200078e00ff */
[----:B------:R1:W-:Y:S01]  /*4f00*/  STL [R1+0xb8], R2 ;  /* 0x0000b80201007387 */ /* 0x0003e20000100800 */
[----:B------:R-:W-:Y:S01]  /*4f10*/  LOP3.LUT R5, R11, UR6, RZ, 0x3c, !PT ;  /* 0x000000060b057c12 */ /* 0x000fe2000f8e3cff */
[----:B------:R-:W-:Y:S01]  /*4f20*/  UIADD3 UR42, UR35, 0x76cf5d0a, URZ ;  /* 0x76cf5d0a232a7890 */ /* 0x000fe2000fffe03f */
[----:B------:R-:W-:Y:S01]  /*4f30*/  IMAD.WIDE.U32 R40, R9, -0x2daee0ad, RZ ;  /* 0xd2511f5309287825 */ /* 0x000fe200078e00ff */
[----:B------:R-:W-:Y:S01]  /*4f40*/  STL [R1+0xfc], R7 ;  /* 0x0000fc0701007387 */ /* 0x000fe20000100800 */
[--C-:B------:R-:W-:Y:S01]  /*4f50*/  LOP3.LUT R17, R127, UR21, R10.reuse, 0x96, !PT ;  /* 0x000000157f117c12 */ /* 0x100fe2000f8e960a */
[----:B------:R-:W-:Y:S01]  /*4f60*/  UIADD3 UR40, UR35, 0x32370b8f, URZ ;  /* 0x32370b8f23287890 */ /* 0x000fe2000fffe03f */
[----:B------:R-:W-:Y:S01]  /*4f70*/  IMAD.WIDE.U32 R116, R8, -0x2daee0ad, RZ ;  /* 0xd2511f5308747825 */ /* 0x000fe200078e00ff */
[----:B------:R2:W-:Y:S01]  /*4f80*/  STL [R1+0x124], R6 ;  /* 0x0001240601007387 */ /* 0x0005e20000100800 */
[--C-:B------:R-:W-:Y:S01]  /*4f90*/  LOP3.LUT R16, R41, UR21, R10.reuse, 0x96, !PT ;  /* 0x0000001529107c12 */ /* 0x100fe2000f8e960a */
[----:B------:R-:W-:Y:S01]  /*4fa0*/  UIADD3 UR41, UR34, -0x255992d5, URZ ;  /* 0xdaa66d2b22297890 */ /* 0x000fe2000fffe03f */
[----:B------:R-:W-:Y:S01]  /*4fb0*/  IMAD.WIDE.U32 R8, R5, -0x326172a9, RZ ;  /* 0xcd9e8d5705087825 */ /* 0x000fe200078e00ff */
[----:B------:R-:W-:Y:S01]  /*4fc0*/  LOP3.LUT R18, R117, UR21, R10, 0x96, !PT ;  /* 0x0000001575127c12 */ /* 0x000fe2000f8e960a */
[----:B------:R-:W-:Y:S01]  /*4fd0*/  UIADD3 UR39, UR34, 0x78dde6e4, URZ ;  /* 0x78dde6e422277890 */ /* 0x000fe2000fffe03f */
[----:B------:R-:W-:Y:S01]  /*4fe0*/  STL.64 [R1+0x10], R126 ;  /* 0x0000107e01007387 */ /* 0x000fe20000100a00 */
[----:B------:R-:W-:Y:S01]  /*4ff0*/  IMAD.WIDE.U32 R48, R16, -0x326172a9, RZ ;  /* 0xcd9e8d5710307825 */ /* 0x000fe200078e00ff */
[C---:B------:R-:W-:Y:S01]  /*5000*/  LOP3.LUT R88, R9.reuse, UR29, R14, 0x96, !PT ;  /* 0x0000001d09587c12 */ /* 0x040fe2000f8e960e */
[----:B------:R-:W-:Y:S01]  /*5010*/  UIADD3 UR38, UR35, -0x126145ec, URZ ;  /* 0xed9eba1423267890 */ /* 0x000fe2000fffe03f */
[----:B------:R-:W-:Y:S01]  /*5020*/  LOP3.LUT R43, R9, UR29, R20, 0x96, !PT ;  /* 0x0000001d092b7c12 */ /* 0x000fe2000f8e9614 */
[----:B------:R-:W-:Y:S01]  /*5030*/  IMAD.WIDE.U32 R118, R17, -0x326172a9, RZ ;  /* 0xcd9e8d5711767825 */ /* 0x000fe200078e00ff */
[----:B------:R-:W-:-:S02]  /*5040*/  UIADD3 UR32, UR35, -0x56f99767, URZ ;  /* 0xa906689923207890 */ /* 0x000fc4000fffe03f */
[----:B------:R-:W-:Y:S01]  /*5050*/  UIADD3 UR37, UR34, 0x1715609d, URZ ;  /* 0x1715609d22257890 */ /* 0x000fe2000fffe03f */
[----:B------:R-:W-:Y:S01]  /*5060*/  IMAD.WIDE.U32 R94, R18, -0x326172a9, RZ ;  /* 0xcd9e8d57125e7825 */ /* 0x000fe200078e00ff */
[----:B------:R-:W-:Y:S01]  /*5070*/  LOP3.LUT R42, R119, UR43, R8, 0x96, !PT ;  /* 0x0000002b772a7c12 */ /* 0x000fe2000f8e9608 */
[----:B------:R-:W-:Y:S02]  /*5080*/  ULDC UR44, c[0x0][0x2ec] ;  /* 0x0000bb00002c7ab9 */ /* 0x000fe40000000800 */
[----:B-1----:R-:W-:-:S04]  /*5090*/  IMAD.U32 R2, RZ, RZ, UR24 ;  /* 0x00000018ff027e24 */ /* 0x002fc8000f8e00ff */
[----:B------:R-:W-:Y:S01]  /*50a0*/  IMAD R2, R2, 0x40, R165 ;  /* 0x0000004002027824 */ /* 0x000fe200078e02a5 */
[----:B------:R-:W-:Y:S02]  /*50b0*/  LEA R165, R0, UR4, 0x1 ;  /* 0x0000000400a57c11 */ /* 0x000fe4000f8e08ff */
[C---:B--2---:R-:W-:Y:S01]  /*50c0*/  LOP3.LUT R6, R11.reuse, UR7, RZ, 0x3c, !PT ;  /* 0x000000070b067c12 */ /* 0x044fe2000f8e3cff */
[--C-:B------:R-:W-:Y:S01]  /*50d0*/  IMAD.IADD R5, R184, 0x1, -R2.reuse ;  /* 0x00000001b8057824 */ /* 0x100fe200078e0a02 */
[----:B------:R-:W-:Y:S01]  /*50e0*/  LOP3.LUT R11, R11, UR6, RZ, 0x3c, !PT ;  /* 0x000000060b0b7c12 */ /* 0x000fe2000f8e3cff */
[--C-:B------:R-:W-:Y:S01]  /*50f0*/  IMAD.IADD R13, R186, 0x1, -R2.reuse ;  /* 0x00000001ba0d7824 */ /* 0x100fe200078e0a02 */
[----:B------:R-:W-:Y:S01]  /*5100*/  ISETP.GE.AND P3, PT, R2, R190, PT ;  /* 0x000000be0200720c */ /* 0x000fe20003f66270 */
[----:B------:R-:W-:Y:S01]  /*5110*/  IMAD.WIDE.U32 R6, R6, -0x326172a9, RZ ;  /* 0xcd9e8d5706067825 */ /* 0x000fe200078e00ff */
[----:B------:R-:W-:Y:S02]  /*5120*/  IABS R5, R5 ;  /* 0x0000000500057213 */ /* 0x000fe40000000000 */
[----:B------:R-:W-:Y:S01]  /*5130*/  ISETP.GE.AND P1, PT, R2, R188, PT ;  /* 0x000000bc0200720c */ /* 0x000fe20003f26270 */
[----:B------:R-:W-:Y:S01]  /*5140*/  IMAD.IADD R9, R183, 0x1, -R2 ;  /* 0x00000001b7097824 */ /* 0x000fe200078e0a02 */
[----:B------:R-:W-:Y:S01]  /*5150*/  LOP3.LUT R93, R7, UR29, R14, 0x96, !PT ;  /* 0x0000001d075d7c12 */ /* 0x000fe2000f8e960e */
[----:B------:R-:W-:Y:S01]  /*5160*/  IMAD.WIDE.U32 R10, R11, -0x326172a9, RZ ;  /* 0xcd9e8d570b0a7825 */ /* 0x000fe200078e00ff */
[----:B------:R-:W-:-:S02]  /*5170*/  LOP3.LUT R98, R7, UR29, R20, 0x96, !PT ;  /* 0x0000001d07627c12 */ /* 0x000fc4000f8e9614 */
[----:B------:R-:W-:Y:S01]  /*5180*/  LOP3.LUT R117, R7, UR29, R12, 0x96, !PT ;  /* 0x0000001d07757c12 */ /* 0x000fe2000f8e960c */
[----:B------:R-:W-:Y:S01]  /*5190*/  IMAD.IADD R14, R185, 0x1, -R2 ;  /* 0x00000001b90e7824 */ /* 0x000fe200078e0a02 */
[----:B------:R-:W-:Y:S01]  /*51a0*/  I2FP.F32.S32 R15, R5 ;  /* 0x00000005000f7245 */ /* 0x000fe20000201400 */
[C---:B------:R-:W-:Y:S01]  /*51b0*/  VIADD R17, R2.reuse, 0x10 ;  /* 0x0000001002117836 */ /* 0x040fe20000000000 */
[----:B------:R-:W-:Y:S01]  /*51c0*/  IABS R7, R13 ;  /* 0x0000000d00077213 */ /* 0x000fe20000000000 */
[----:B------:R-:W-:Y:S01]  /*51d0*/  VIADD R19, R2, 0x19 ;  /* 0x0000001902137836 */ /* 0x000fe20000000000 */
[----:B------:R-:W-:Y:S01]  /*51e0*/  IABS R5, R9 ;  /* 0x0000000900057213 */ /* 0x000fe20000000000 */
[----:B------:R-:W-:Y:S01]  /*51f0*/  IMAD.IADD R13, R184, 0x1, -R17 ;  /* 0x00000001b80d7824 */ /* 0x000fe200078e0a11 */
[C---:B------:R-:W-:Y:S01]  /*5200*/  LOP3.LUT R99, R11.reuse, UR29, R20, 0x96, !PT ;  /* 0x0000001d0b637c12 */ /* 0x040fe2000f8e9614 */
[C---:B------:R-:W-:Y:S01]  /*5210*/  VIADD R20, R2.reuse, 0x20 ;  /* 0x0000002002147836 */ /* 0x040fe20000000000 */
[----:B------:R-:W-:Y:S01]  /*5220*/  LOP3.LUT R248, R11, UR29, R12, 0x96, !PT ;  /* 0x0000001d0bf87c12 */ /* 0x000fe2000f8e960c */
[----:B------:R-:W-:Y:S01]  /*5230*/  IMAD.MOV.U32 R11, RZ, RZ, R7 ;  /* 0x000000ffff0b7224 */ /* 0x000fe200078e0007 */
[----:B------:R-:W-:Y:S01]  /*5240*/  IABS R9, R14 ;  /* 0x0000000e00097213 */ /* 0x000fe20000000000 */
[----:B------:R-:W-:Y:S01]  /*5250*/  IMAD.MOV.U32 R7, RZ, RZ, R5 ;  /* 0x000000ffff077224 */ /* 0x000fe200078e0005 */
[C---:B------:R-:W-:Y:S01]  /*5260*/  LOP3.LUT R51, R49.reuse, UR43, R6, 0x96, !PT ;  /* 0x0000002b31337c12 */ /* 0x040fe2000f8e9606 */
[C---:B------:R-:W-:Y:S01]  /*5270*/  VIADD R26, R2.reuse, 0x21 ;  /* 0x00000021021a7836 */ /* 0x040fe20000000000 */
[----:B------:R-:W-:Y:S01]  /*5280*/  I2FP.F32.S32 R11, R11 ;  /* 0x0000000b000b7245 */ /* 0x000fe20000201400 */
[----:B------:R-:W-:Y:S01]  /*5290*/  IMAD.MOV.U32 R5, RZ, RZ, R9 ;  /* 0x000000ffff057224 */ /* 0x000fe200078e0009 */
[----:B------:R-:W-:Y:S01]  /*52a0*/  I2FP.F32.S32 R7, R7 ;  /* 0x0000000700077245 */ /* 0x000fe20000201400 */
[C---:B------:R-:W-:Y:S01]  /*52b0*/  VIADD R9, R2.reuse, 0x1 ;  /* 0x0000000102097836 */ /* 0x040fe20000000000 */
[----:B------:R-:W-:Y:S01]  /*52c0*/  LOP3.LUT R49, R49, UR43, R8, 0x96, !PT ;  /* 0x0000002b31317c12 */ /* 0x000fe2000f8e9608 */
[C---:B------:R-:W-:Y:S01]  /*52d0*/  VIADD R8, R2.reuse, 0x8 ;  /* 0x0000000802087836 */ /* 0x040fe20000000000 */
[----:B------:R-:W-:Y:S01]  /*52e0*/  I2FP.F32.S32 R5, R5 ;  /* 0x0000000500057245 */ /* 0x000fe20000201400 */
[----:B------:R-:W-:Y:S01]  /*52f0*/  FFMA.FTZ R38, R7, -UR23, R108 ;  /* 0x8000001707267c23 */ /* 0x000fe2000801006c */
[----:B------:R-:W-:Y:S01]  /*5300*/  VIADD R7, R2, 0x9 ;  /* 0x0000000902077836 */ /* 0x000fe20000000000 */
[----:B------:R-:W-:Y:S01]  /*5310*/  LOP3.LUT R50, R119, UR43, R6, 0x96, !PT ;  /* 0x0000002b77327c12 */ /* 0x000fe2000f8e9606 */
[----:B------:R-:W-:-:S02]  /*5320*/  IMAD.IADD R6, R184, 0x1, -R9 ;  /* 0x00000001b8067824 */ /* 0x000fc400078e0a09 */
[----:B------:R-:W-:Y:S01]  /*5330*/  FFMA.FTZ R37, R5, -UR23, R110 ;  /* 0x8000001705257c23 */ /* 0x000fe2000801006e */
[----:B------:R-:W-:Y:S01]  /*5340*/  FFMA.FTZ R39, R11, -UR23, R62 ;  /* 0x800000170b277c23 */ /* 0x000fe2000801003e */
[C---:B------:R-:W-:Y:S01]  /*5350*/  IMAD.IADD R5, R184.reuse, 0x1, -R8 ;  /* 0x00000001b8057824 */ /* 0x040fe200078e0a08 */
[----:B------:R-:W-:Y:S01]  /*5360*/  LOP3.LUT R41, R119, UR43, R10, 0x96, !PT ;  /* 0x0000002b77297c12 */ /* 0x000fe2000f8e960a */
[C---:B------:R-:W-:Y:S01]  /*5370*/  IMAD.IADD R11, R184.reuse, 0x1, -R7 ;  /* 0x00000001b80b7824 */ /* 0x040fe200078e0a07 */
[----:B------:R-:W-:Y:S01]  /*5380*/  IABS R12, R6 ;  /* 0x00000006000c7213 */ /* 0x000fe20000000000 */
[C---:B------:R-:W-:Y:S01]  /*5390*/  IMAD.IADD R14, R184.reuse, 0x1, -R20 ;  /* 0x00000001b80e7824 */ /* 0x040fe200078e0a14 */
[----:B------:R-:W-:Y:S01]  /*53a0*/  IABS R6, R5 ;  /* 0x0000000500067213 */ /* 0x000fe20000000000 */
[----:B------:R-:W-:Y:S01]  /*53b0*/  IMAD.IADD R16, R184, 0x1, -R26 ;  /* 0x00000001b8107824 */ /* 0x000fe200078e0a1a */
[----:B------:R-:W-:Y:S01]  /*53c0*/  IABS R5, R11 ;  /* 0x0000000b00057213 */ /* 0x000fe20000000000 */
[----:B------:R-:W-:Y:S01]  /*53d0*/  FFMA.FTZ R36, R15, -UR23, R60 ;  /* 0x800000170f247c23 */ /* 0x000fe2000801003c */
[----:B------:R-:W-:Y:S01]  /*53e0*/  IABS R11, R13 ;  /* 0x0000000d000b7213 */ /* 0x000fe20000000000 */
[----:B------:R-:W-:Y:S01]  /*53f0*/  IMAD.MOV.U32 R13, RZ, RZ, R12 ;  /* 0x000000ffff0d7224 */ /* 0x000fe200078e000c */
[----:B------:R-:W-:Y:S01]  /*5400*/  LOP3.LUT R247, R95, UR43, R10, 0x96, !PT ;  /* 0x0000002b5ff77c12 */ /* 0x000fe2000f8e960a */
[----:B------:R-:W-:Y:S01]  /*5410*/  IMAD.MOV.U32 R12, RZ, RZ, R6 ;  /* 0x000000ffff0c7224 */ /* 0x000fe200078e0006 */
[C---:B------:R-:W-:Y:S01]  /*5420*/  ISETP.GE.AND P0, PT, R2.reuse, R187, PT ;  /* 0x000000bb0200720c */ /* 0x040fe20003f06270 */
[----:B------:R-:W-:Y:S01]  /*5430*/  IMAD.MOV.U32 R6, RZ, RZ, R5 ;  /* 0x000000ffff067224 */ /* 0x000fe200078e0005 */
[----:B------:R-:W-:Y:S01]  /*5440*/  I2FP.F32.S32 R13, R13 ;  /* 0x0000000d000d7245 */ /* 0x000fe20000201400 */
[----:B------:R-:W-:Y:S01]  /*5450*/  IMAD.MOV.U32 R5, RZ, RZ, R11 ;  /* 0x000000ffff057224 */ /* 0x000fe200078e000b */
        /* <DEDUP_REMOVED lines=8> */
[C---:B------:R-:W-:Y:S02]  /*54e0*/  VIADD R6, R2.reuse, 0x11 ;  /* 0x0000001102067836 */ /* 0x040fe40000000000 */
[----:B------:R-:W-:Y:S01]  /*54f0*/  FFMA.FTZ R31, R5, -UR23, R68 ;  /* 0x80000017051f7c23 */ /* 0x000fe20008010044 */
[C---:B------:R-:W-:Y:S01]  /*5500*/  VIADD R5, R2.reuse, 0x18 ;  /* 0x0000001802057836 */ /* 0x040fe20000000000 */
[----:B------:R-:W-:Y:S01]  /*5510*/  ISETP.GE.AND P2, PT, R2, R189, PT ;  /* 0x000000bd0200720c */ /* 0x000fe20003f46270 */
[----:B------:R-:W-:Y:S01]  /*5520*/  IMAD.IADD R11, R184, 0x1, -R6 ;  /* 0x00000001b80b7824 */ /* 0x000fe200078e0a06 */
[----:B------:R-:W-:Y:S01]  /*5530*/  ISETP.LT.OR P4, PT, R2, R182, P3 ;  /* 0x000000b60200720c */ /* 0x000fe20001f81670 */
[----:B------:R-:W-:Y:S01]  /*5540*/  IMAD.IADD R10, R184, 0x1, -R5 ;  /* 0x00000001b80a7824 */ /* 0x000fe200078e0a05 */
[C---:B------:R-:W-:Y:S01]  /*5550*/  ISETP.LT.OR P1, PT, R2.reuse, R179, P1 ;  /* 0x000000b30200720c */ /* 0x040fe20000f21670 */
[C---:B------:R-:W-:Y:S01]  /*5560*/  VIADD R27, R2.reuse, 0x29 ;  /* 0x00000029021b7836 */ /* 0x040fe20000000000 */
[----:B------:R-:W-:Y:S01]  /*5570*/  IABS R15, R11 ;  /* 0x0000000b000f7213 */ /* 0x000fe20000000000 */
[C---:B------:R-:W-:Y:S01]  /*5580*/  VIADD R28, R2.reuse, 0x30 ;  /* 0x00000030021c7836 */ /* 0x040fe20000000000 */
[----:B------:R-:W-:Y:S01]  /*5590*/  IABS R12, R10 ;  /* 0x0000000a000c7213 */ /* 0x000fe20000000000 */
[C---:B------:R-:W-:Y:S01]  /*55a0*/  VIADD R29, R2.reuse, 0x31 ;  /* 0x00000031021d7836 */ /* 0x040fe20000000000 */
[----:B------:R-:W-:Y:S01]  /*55b0*/  IABS R11, R13 ;  /* 0x0000000d000b7213 */ /* 0x000fe20000000000 */
[----:B------:R-:W-:Y:S01]  /*55c0*/  VIADD R34, R2, 0x38 ;  /* 0x0000003802227836 */ /* 0x000fe20000000000 */
[----:B------:R-:W-:Y:S01]  /*55d0*/  IABS R10, R14 ;  /* 0x0000000e000a7213 */ /* 0x000fe20000000000 */
        /* <DEDUP_REMOVED lines=17> */
[----:B------:R-:W-:Y:S02]  /*56f0*/  IMAD.IADD R10, R184, 0x1, -R27 ;  /* 0x00000001b80a7824 */ /* 0x000fe400078e0a1b */
[----:B------:R-:W-:Y:S01]  /*5700*/  FFMA.FTZ R23, R12, -UR23, R45 ;  /* 0x800000170c177c23 */ /* 0x000fe2000801002d */
[----:B------:R-:W-:Y:S01]  /*5710*/  IMAD.IADD R16, R184, 0x1, -R34 ;  /* 0x00000001b8107824 */ /* 0x000fe200078e0a22 */
[----:B------:R-:W-:Y:S01]  /*5720*/  IABS R15, R11 ;  /* 0x0000000b000f7213 */ /* 0x000fe20000000000 */
[----:B------:R-:W-:Y:S01]  /*5730*/  VIADD R30, R2, 0x39 ;  /* 0x00000039021e7836 */ /* 0x000fe20000000000 */
[----:B------:R-:W-:-:S02]  /*5740*/  IABS R12, R10 ;  /* 0x0000000a000c7213 */ /* 0x000fc40000000000 */
[----:B------:R-:W-:Y:S02]  /*5750*/  IABS R11, R13 ;  /* 0x0000000d000b7213 */ /* 0x000fe40000000000 */
[----:B------:R-:W-:Y:S01]  /*5760*/  IABS R10, R14 ;  /* 0x0000000e000a7213 */ /* 0x000fe20000000000 */
[----:B------:R-:W-:Y:S01]  /*5770*/  IMAD.MOV.U32 R14, RZ, RZ, R12 ;  /* 0x000000ffff0e7224 */ /* 0x000fe200078e000c */
[----:B------:R-:W-:Y:S01]  /*5780*/  IABS R13, R16 ;  /* 0x00000010000d7213 */ /* 0x000fe20000000000 */
[----:B------:R-:W-:Y:S01]  /*5790*/  IMAD.MOV.U32 R12, RZ, RZ, R11 ;  /* 0x000000ffff0c7224 */ /* 0x000fe200078e000b */
[----:B------:R-:W-:Y:S01]  /*57a0*/  ISETP.GE.AND P3, PT, R9, R190, PT ;  /* 0x000000be0900720c */ /* 0x000fe20003f66270 */
[----:B------:R-:W-:Y:S01]  /*57b0*/  IMAD.MOV.U32 R11, RZ, RZ, R10 ;  /* 0x000000ffff0b7224 */ /* 0x000fe200078e000a */
[C---:B------:R-:W-:Y:S01]  /*57c0*/  ISETP.LT.OR P6, PT, R2.reuse, R180, P0 ;  /* 0x000000b40200720c */ /* 0x040fe200007c1670 */
[----:B------:R-:W-:Y:S01]  /*57d0*/  IMAD.MOV.U32 R10, RZ, RZ, R13 ;  /* 0x000000ffff0a7224 */ /* 0x000fe200078e000d */
[----:B------:R-:W-:Y:S01]  /*57e0*/  ISETP.LT.OR P2, PT, R2, R181, P2 ;  /* 0x000000b50200720c */ /* 0x000fe20001741670 */
[----:B------:R-:W-:Y:S01]  /*57f0*/  IMAD.IADD R2, R184, 0x1, -R30 ;  /* 0x00000001b8027824 */ /* 0x000fe200078e0a1e */
[----:B------:R-:W-:-:S02]  /*5800*/  ISETP.GE.AND P0, PT, R8, R190, PT ;  /* 0x000000be0800720c */ /* 0x000fc40003f06270 */
[----:B------:R-:W-:Y:S02]  /*5810*/  P2R R13, PR, RZ, 0x2 ;  /* 0x00000002ff0d7803 */ /* 0x000fe40000000000 */
[-C--:B------:R-:W-:Y:S02]  /*5820*/  ISETP.LT.OR P1, PT, R9, R182.reuse, P3 ;  /* 0x000000b60900720c */ /* 0x080fe40001f21670 */
[----:B------:R-:W-:Y:S02]  /*5830*/  P2R R16, PR, RZ, 0x4 ;  /* 0x00000004ff107803 */ /* 0x000fe40000000000 */
[----:B------:R-:W-:Y:S02]  /*5840*/  ISETP.LT.OR P3, PT, R8, R182, P0 ;  /* 0x000000b60800720c */ /* 0x000fe40000761670 */
[-C--:B------:R-:W-:Y:S02]  /*5850*/  ISETP.GE.AND P2, PT, R7, R190.reuse, PT ;  /* 0x000000be0700720c */ /* 0x080fe40003f46270 */
[----:B------:R-:W-:-:S02]  /*5860*/  ISETP.GE.AND P0, PT, R17, R190, PT ;  /* 0x000000be1100720c */ /* 0x000fc40003f06270 */
[----:B------:R-:W-:Y:S02]  /*5870*/  FSEL R73, R35, -INF , !P1 ;  /* 0xff80000023497808 */ /* 0x000fe40004800000 */
[----:B------:R-:W-:Y:S02]  /*5880*/  FSEL R84, R33, -INF , !P3 ;  /* 0xff80000021547808 */ /* 0x000fe40005800000 */
[-C--:B------:R-:W-:Y:S02]  /*5890*/  ISETP.LT.OR P1, PT, R7, R182.reuse, P2 ;  /* 0x000000b60700720c */ /* 0x080fe40001721670 */
        /* <DEDUP_REMOVED lines=15> */
[----:B------:R-:W-:Y:S02]  /*5990*/  I2FP.F32.S32 R14, R14 ;  /* 0x0000000e000e7245 */ /* 0x000fe40000201400 */
[----:B------:R-:W-:Y:S02]  /*59a0*/  I2FP.F32.S32 R12, R12 ;  /* 0x0000000c000c7245 */ /* 0x000fe40000201400 */
[----:B------:R-:W-:Y:S01]  /*59b0*/  FSEL R91, R23, -INF , !P1 ;  /* 0xff800000175b7808 */ /* 0x000fe20004800000 */
[----:B------:R-:W-:Y:S01]  /*59c0*/  FFMA.FTZ R14, R14, -UR23, R53 ;  /* 0x800000170e0e7c23 */ /* 0x000fe20008010035 */
[----:B------:R-:W-:Y:S01]  /*59d0*/  FSEL R148, R22, -INF , !P3 ;  /* 0xff80000016947808 */ /* 0x000fe20005800000 */
[----:B------:R-:W-:Y:S01]  /*59e0*/  FFMA.FTZ R12, R12, -UR23, R76 ;  /* 0x800000170c0c7c23 */ /* 0x000fe2000801004c */
[-C--:B------:R-:W-:Y:S02]  /*59f0*/  ISETP.LT.OR P1, PT, R26, R182.reuse, P2 ;  /* 0x000000b61a00720c */ /* 0x080fe40001721670 */
[----:B------:R-:W-:-:S02]  /*5a00*/  ISETP.LT.OR P3, PT, R18, R182, P0 ;  /* 0x000000b61200720c */ /* 0x000fc40000761670 */
[-C--:B------:R-:W-:Y:S02]  /*5a10*/  ISETP.GE.AND P2, PT, R27, R190.reuse, PT ;  /* 0x000000be1b00720c */ /* 0x080fe40003f46270 */
[C---:B------:R-:W-:Y:S02]  /*5a20*/  ISETP.GE.AND P0, PT, R28.reuse, R190, PT ;  /* 0x000000be1c00720c */ /* 0x040fe40003f06270 */
[----:B------:R-:W-:Y:S02]  /*5a30*/  IABS R2, R2 ;  /* 0x0000000200027213 */ /* 0x000fe40000000000 */
[----:B------:R-:W-:Y:S02]  /*5a40*/  FSEL R149, R21, -INF , !P1 ;  /* 0xff80000015957808 */ /* 0x000fe40004800000 */
[-C--:B------:R-:W-:Y:S02]  /*5a50*/  ISETP.LT.OR P1, PT, R27, R182.reuse, P2 ;  /* 0x000000b61b00720c */ /* 0x080fe40001721670 */
[----:B------:R-:W-:-:S02]  /*5a60*/  ISETP.LT.OR P0, PT, R28, R182, P0 ;  /* 0x000000b61c00720c */ /* 0x000fc40000701670 */
        /* <DEDUP_REMOVED lines=8> */
[-C--:B------:R-:W-:Y:S01]  /*5af0*/  ISETP.GE.AND P2, PT, R29, R190.reuse, PT ;  /* 0x000000be1d00720c */ /* 0x080fe20003f46270 */
[----:B------:R-:W-:Y:S01]  /*5b00*/  IMAD.IADD R12, R183, 0x1, -R8 ;  /* 0x00000001b70c7824 */ /* 0x000fe200078e0a08 */
[----:B------:R-:W-:-:S02]  /*5b10*/  ISETP.GE.AND P1, PT, R34, R190, PT ;  /* 0x000000be2200720c */ /* 0x000fc40003f26270 */
[----:B------:R-:W-:Y:S02]  /*5b20*/  ISETP.GE.AND P0, PT, R30, R190, PT ;  /* 0x000000be1e00720c */ /* 0x000fe40003f06270 */
[----:B------:R-:W-:Y:S02]  /*5b30*/  I2FP.F32.S32 R15, R15 ;  /* 0x0000000f000f7245 */ /* 0x000fe40000201400 */
[-C--:B------:R-:W-:Y:S02]  /*5b40*/  ISETP.LT.OR P2, PT, R29, R182.reuse, P2 ;  /* 0x000000b61d00720c */ /* 0x080fe40001741670 */
[-C--:B------:R-:W-:Y:S01]  /*5b50*/  ISETP.LT.OR P1, PT, R34, R182.reuse, P1 ;  /* 0x000000b62200720c */ /* 0x080fe20000f21670 */
[----:B------:R-:W-:Y:S01]  /*5b60*/  FFMA.FTZ R15, R15, -UR23, R52 ;  /* 0x800000170f0f7c23 */ /* 0x000fe20008010034 */
[----:B------:R-:W-:Y:S02]  /*5b70*/  ISETP.LT.OR P0, PT, R30, R182, P0 ;  /* 0x000000b61e00720c */ /* 0x000fe40000701670 */
[----:B------:R-:W-:Y:S01]  /*5b80*/  FSEL R152, R11, -INF , !P2 ;  /* 0xff8000000b987808 */ /* 0x000fe20005000000 */
[--C-:B------:R-:W-:Y:S01]  /*5b90*/  IMAD.IADD R11, R186, 0x1, -R9.reuse ;  /* 0x00000001ba0b7824 */ /* 0x100fe200078e0a09 */
[----:B------:R-:W-:Y:S01]  /*5ba0*/  FSEL R205, R10, -INF , !P1 ;  /* 0xff8000000acd7808 */ /* 0x000fe20004800000 */
[--C-:B------:R-:W-:Y:S01]  /*5bb0*/  IMAD.IADD R10, R183, 0x1, -R9.reuse ;  /* 0x00000001b70a7824 */ /* 0x100fe200078e0a09 */
[----:B------:R-:W-:Y:S01]  /*5bc0*/  FSEL R168, R2, -INF , !P0 ;  /* 0xff80000002a87808 */ /* 0x000fe20004000000 */
        /* <DEDUP_REMOVED lines=16> */
[----:B------:R-:W-:Y:S01]  /*5cd0*/  ISETP.NE.AND P2, PT, R16, RZ, PT ;  /* 0x000000ff1000720c */ /* 0x000fe20003f45270 */
[----:B------:R-:W-:Y:S01]  /*5ce0*/  IMAD.MOV.U32 R10, RZ, RZ, R14 ;  /* 0x000000ffff0a7224 */ /* 0x000fe200078e000e */
[----:B------:R-:W-:-:S02]  /*5cf0*/  I2FP.F32.S32 R11, R11 ;  /* 0x0000000b000b7245 */ /* 0x000fc40000201400 */
[----:B------:R-:W-:Y:S02]  /*5d00*/  I2FP.F32.S32 R9, R9 ;  /* 0x0000000900097245 */ /* 0x000fe40000201400 */
[----:B------:R-:W-:Y:S01]  /*5d10*/  IABS R2, R12 ;  /* 0x0000000c00027213 */ /* 0x000fe20000000000 */
[----:B------:R-:W-:Y:S01]  /*5d20*/  FFMA.FTZ R11, R11, -UR23, R109 ;  /* 0x800000170b0b7c23 */ /* 0x000fe2000801006d */
[----:B------:R-:W-:Y:S01]  /*5d30*/  FSEL R108, R38, -INF , !P1 ;  /* 0xff800000266c7808 */ /* 0x000fe20004800000 */
[----:B------:R-:W-:Y:S01]  /*5d40*/  FFMA.FTZ R15, R9, -UR23, R66 ;  /* 0x80000017090f7c23 */ /* 0x000fe20008010042 */
[----:B------:R-:W-:Y:S02]  /*5d50*/  I2FP.F32.S32 R10, R10 ;  /* 0x0000000a000a7245 */ /* 0x000fe40000201400 */
[----:B------:R-:W-:Y:S02]  /*5d60*/  ISETP.GE.AND P1, PT, R8, R188, PT ;  /* 0x000000bc0800720c */ /* 0x000fe40003f26270 */
[----:B------:R-:W-:Y:S01]  /*5d70*/  I2FP.F32.S32 R13, R13 ;  /* 0x0000000d000d7245 */ /* 0x000fe20000201400 */
[----:B------:R-:W-:Y:S01]  /*5d80*/  FFMA.FTZ R12, R10, -UR23, R63 ;  /* 0x800000170a0c7c23 */ /* 0x000fe2000801003f */
[----:B------:R-:W-:-:S02]  /*5d90*/  FSEL R66, R39, -INF , !P2 ;  /* 0xff80000027427808 */ /* 0x000fc40005000000 */
[C---:B------:R-:W-:Y:S01]  /*5da0*/  ISETP.GE.AND P2, PT, R8.reuse, R189, PT ;  /* 0x000000bd0800720c */ /* 0x040fe20003f46270 */
[----:B------:R-:W-:Y:S01]  /*5db0*/  FFMA.FTZ R10, R13, -UR23, R111 ;  /* 0x800000170d0a7c23 */ /* 0x000fe2000801006f */
[----:B------:R-:W-:Y:S02]  /*5dc0*/  I2FP.F32.S32 R2, R2 ;  /* 0x0000000200027245 */ /* 0x000fe40000201400 */
[C---:B------:R-:W-:Y:S02]  /*5dd0*/  ISETP.LT.OR P1, PT, R8.reuse, R179, P1 ;  /* 0x000000b30800720c */ /* 0x040fe40000f21670 */
[----:B------:R-:W-:Y:S01]  /*5de0*/  ISETP.GE.AND P0, PT, R8, R187, PT ;  /* 0x000000bb0800720c */ /* 0x000fe20003f06270 */
[----:B------:R-:W-:Y:S01]  /*5df0*/  FFMA.FTZ R13, R2, -UR23, R104 ;  /* 0x80000017020d7c23 */ /* 0x000fe20008010068 */
[----:B------:R-:W-:Y:S02]  /*5e00*/  ISETP.LT.OR P2, PT, R8, R181, P2 ;  /* 0x000000b50800720c */ /* 0x000fe40001741670 */
[----:B------:R-:W-:Y:S01]  /*5e10*/  FSEL R134, R11, -INF , !P4 ;  /* 0xff8000000b867808 */ /* 0x000fe20006000000 */
[----:B------:R-:W-:Y:S01]  /*5e20*/  IMAD.IADD R11, R186, 0x1, -R7 ;  /* 0x00000001ba0b7824 */ /* 0x000fe200078e0a07 */
[----:B------:R-:W-:-:S02]  /*5e30*/  P2R R2, PR, RZ, 0x2 ;  /* 0x00000002ff027803 */ /* 0x000fc40000000000 */
[----:B------:R-:W-:Y:S02]  /*5e40*/  FSEL R119, R37, -INF , !P6 ;  /* 0xff80000025777808 */ /* 0x000fe40007000000 */
[----:B------:R-:W-:Y:S02]  /*5e50*/  ISETP.GE.AND P1, PT, R7, R188, PT ;  /* 0x000000bc0700720c */ /* 0x000fe40003f26270 */
[----:B------:R-:W-:Y:S01]  /*5e60*/  ISETP.LT.OR P6, PT, R8, R180, P0 ;  /* 0x000000b40800720c */ /* 0x000fe200007c1670 */
[----:B------:R-:W-:Y:S01]  /*5e70*/  IMAD.IADD R8, R185, 0x1, -R8 ;  /* 0x00000001b9087824 */ /* 0x000fe200078e0a08 */
[----:B------:R-:W-:Y:S02]  /*5e80*/  P2R R9, PR, RZ, 0x4 ;  /* 0x00000004ff097803 */ /* 0x000fe40000000000 */
[----:B------:R-:W-:Y:S02]  /*5e90*/  ISETP.GE.AND P2, PT, R7, R189, PT ;  /* 0x000000bd0700720c */ /* 0x000fe40003f46270 */
[----:B------:R-:W-:Y:S01]  /*5ea0*/  FSEL R136, R10, -INF , !P3 ;  /* 0xff8000000a887808 */ /* 0x000fe20005800000 */
[----:B------:R-:W-:Y:S01]  /*5eb0*/  IMAD.IADD R10, R183, 0x1, -R7 ;  /* 0x00000001b70a7824 */ /* 0x000fe200078e0a07 */
[----:B------:R-:W-:-:S02]  /*5ec0*/  ISETP.GE.AND P0, PT, R7, R187, PT ;  /* 0x000000bb0700720c */ /* 0x000fc40003f06270 */
[----:B------:R-:W-:Y:S02]  /*5ed0*/  FSEL R89, R12, -INF , !P5 ;  /* 0xff8000000c597808 */ /* 0x000fe40006800000 */
[----:B------:R-:W-:Y:S02]  /*5ee0*/  ISETP.LT.OR P4, PT, R7, R179, P1 ;  /* 0x000000b30700720c */ /* 0x000fe40000f81670 */
[----:B------:R-:W-:Y:S02]  /*5ef0*/  IABS R12, R11 ;  /* 0x0000000b000c7213 */ /* 0x000fe40000000000 */
[----:B------:R-:W-:Y:S01]  /*5f00*/  ISETP.NE.AND P1, PT, R2, RZ, PT ;  /* 0x000000ff0200720c */ /* 0x000fe20003f25270 */
[----:B------:R-:W-:Y:S01]  /*5f10*/  IMAD.IADD R2, R185, 0x1, -R7 ;  /* 0x00000001b9027824 */ /* 0x000fe200078e0a07 */
[C---:B------:R-:W-:Y:S02]  /*5f20*/  ISETP.LT.OR P5, PT, R7.reuse, R181, P2 ;  /* 0x000000b50700720c */ /* 0x040fe400017a1670 */
[----:B------:R-:W-:Y:S01]  /*5f30*/  ISETP.LT.OR P3, PT, R7, R180, P0 ;  /* 0x000000b40700720c */ /* 0x000fe20000761670 */
[----:B------:R-:W-:Y:S01]  /*5f40*/  IMAD.IADD R7, R186, 0x1, -R17 ;  /* 0x00000001ba077824 */ /* 0x000fe200078e0a11 */
[----:B------:R-:W-:-:S02]  /*5f50*/  ISETP.NE.AND P2, PT, R9, RZ, PT ;  /* 0x000000ff0900720c */ /* 0x000fc40003f45270 */
[----:B------:R-:W-:Y:S02]  /*5f60*/  IABS R9, R8 ;  /* 0x0000000800097213 */ /* 0x000fe40000000000 */
[----:B------:R-:W-:Y:S01]  /*5f70*/  IABS R11, R10 ;  /* 0x0000000a000b7213 */ /* 0x000fe20000000000 */
[----:B------:R-:W-:Y:S01]  /*5f80*/  IMAD.MOV.U32 R10, RZ, RZ, R12 ;  /* 0x000000ffff0a7224 */ /* 0x000fe200078e000c */
[----:B------:R-:W-:Y:S01]  /*5f90*/  IABS R8, R2 ;  /* 0x0000000200087213 */ /* 0x000fe20000000000 */
[----:B------:R-:W-:Y:S01]  /*5fa0*/  IMAD.IADD R12, R185, 0x1, -R17 ;  /* 0x00000001b90c7824 */ /* 0x000fe200078e0a11 */
[----:B------:R-:W-:Y:S01]  /*5fb0*/  IABS R2, R7 ;  /* 0x0000000700027213 */ /* 0x000fe20000000000 */
[----:B------:R-:W-:Y:S01]  /*5fc0*/  IMAD.MOV.U32 R7, RZ, RZ, R9 ;  /* 0x000000ffff077224 */ /* 0x000fe200078e0009 */
[----:B------:R-:W-:Y:S01]  /*5fd0*/  I2FP.F32.S32 R10, R10 ;  /* 0x0000000a000a7245 */ /* 0x000fe20000201400 */
[----:B------:R-:W-:Y:S01]  /*5fe0*/  IMAD.MOV.U32 R9, RZ, RZ, R11 ;  /* 0x000000ffff097224 */ /* 0x000fe200078e000b */
[----:B------:R-:W-:Y:S01]  /*5ff0*/  FSEL R80, R13, -INF , !P1 ;  /* 0xff8000000d507808 */ /* 0x000fe20004800000 */
        /* <DEDUP_REMOVED lines=8> */
[----:B------:R-:W-:Y:S01]  /*6080*/  FSEL R67, R15, -INF , !P2 ;  /* 0xff8000000f437808 */ /* 0x000fe20005000000 */
[----:B------:R-:W-:Y:S01]  /*6090*/  FFMA.FTZ R8, R8, -UR23, R105 ;  /* 0x8000001708087c23 */ /* 0x000fe20008010069 */
[----:B------:R-:W-:Y:S01]  /*60a0*/  I2FP.F32.S32 R11, R11 ;  /* 0x0000000b000b7245 */ /* 0x000fe20000201400 */
[----:B------:R-:W-:Y:S01]  /*60b0*/  FFMA.FTZ R14, R9, -UR23, R70 ;  /* 0x80000017090e7c23 */ /* 0x000fe20008010046 */
[C---:B------:R-:W-:Y:S02]  /*60c0*/  ISETP.GE.AND P2, PT, R17.reuse, R189, PT ;  /* 0x000000bd1100720c */ /* 0x040fe40003f46270 */
[----:B------:R-:W-:Y:S01]  /*60d0*/  ISETP.LT.OR P1, PT, R17, R179, P1 ;  /* 0x000000b31100720c */ /* 0x000fe20000f21670 */
[----:B------:R-:W-:Y:S01]  /*60e0*/  FFMA.FTZ R2, R11, -UR23, R107 ;  /* 0x800000170b027c23 */ /* 0x000fe2000801006b */
[----:B------:R-:W-:-:S02]  /*60f0*/  ISETP.LT.OR P2, PT, R17, R181, P2 ;  /* 0x000000b51100720c */ /* 0x000fc40001741670 */
[----:B------:R-:W-:Y:S02]  /*6100*/  ISETP.GE.AND P0, PT, R17, R187, PT ;  /* 0x000000bb1100720c */ /* 0x000fe40003f06270 */
[----:B------:R-:W-:Y:S02]  /*6110*/  P2R R9, PR, RZ, 0x2 ;  /* 0x00000002ff097803 */ /* 0x000fe40000000000 */
[----:B------:R-:W-:Y:S02]  /*6120*/  ISETP.GE.AND P1, PT, R6, R188, PT ;  /* 0x000000bc0600720c */ /* 0x000fe40003f26270 */
[----:B------:R-:W-:Y:S01]  /*6130*/  FSEL R97, R7, -INF , !P6 ;  /* 0xff80000007617808 */ /* 0x000fe20007000000 */
[----:B------:R-:W-:Y:S01]  /*6140*/  IMAD.IADD R7, R183, 0x1, -R6 ;  /* 0x00000001b7077824 */ /* 0x000fe200078e0a06 */
[----:B------:R-:W-:Y:S02]  /*6150*/  P2R R11, PR, RZ, 0x4 ;  /* 0x00000004ff0b7803 */ /* 0x000fe40000000000 */
[----:B------:R-:W-:-:S02]  /*6160*/  ISETP.LT.OR P6, PT, R17, R180, P0 ;  /* 0x000000b41100720c */ /* 0x000fc400007c1670 */
[----:B------:R-:W-:Y:S02]  /*6170*/  ISETP.GE.AND P2, PT, R6, R189, PT ;  /* 0x000000bd0600720c */ /* 0x000fe40003f46270 */
[----:B------:R-:W-:Y:S01]  /*6180*/  FSEL R96, R8, -INF , !P4 ;  /* 0xff80000008607808 */ /* 0x000fe20006000000 */
[--C-:B------:R-:W-:Y:S01]  /*6190*/  IMAD.IADD R8, R186, 0x1, -R6.reuse ;  /* 0x00000001ba087824 */ /* 0x100fe200078e0a06 */
[----:B------:R-:W-:Y:S01]  /*61a0*/  FSEL R104, R2, -INF , !P3 ;  /* 0xff80000002687808 */ /* 0x000fe20005800000 */
[----:B------:R-:W-:Y:S01]  /*61b0*/  IMAD.IADD R2, R185, 0x1, -R6 ;  /* 0x00000001b9027824 */ /* 0x000fe200078e0a06 */
[C---:B------:R-:W-:Y:S02]  /*61c0*/  ISETP.GE.AND P0, PT, R6.reuse, R187, PT ;  /* 0x000000bb0600720c */ /* 0x040fe40003f06270 */
[----:B------:R-:W-:Y:S02]  /*61d0*/  ISETP.LT.OR P4, PT, R6, R179, P1 ;  /* 0x000000b30600720c */ /* 0x000fe40000f81670 */
[----:B------:R-:W-:-:S02]  /*61e0*/  ISETP.NE.AND P1, PT, R9, RZ, PT ;  /* 0x000000ff0900720c */ /* 0x000fc40003f25270 */
[----:B------:R-:W-:Y:S02]  /*61f0*/  FSEL R81, R10, -INF , !P5 ;  /* 0xff8000000a517808 */ /* 0x000fe40006800000 */
[----:B------:R-:W-:Y:S02]  /*6200*/  IABS R9, R13 ;  /* 0x0000000d00097213 */ /* 0x000fe40000000000 */
[C---:B------:R-:W-:Y:S02]  /*6210*/  ISETP.LT.OR P5, PT, R6.reuse, R181, P2 ;  /* 0x000000b50600720c */ /* 0x040fe400017a1670 */
[----:B------:R-:W-:Y:S02]  /*6220*/  ISETP.NE.AND P2, PT, R11, RZ, PT ;  /* 0x000000ff0b00720c */ /* 0x000fe40003f45270 */
[----:B------:R-:W-:Y:S02]  /*6230*/  ISETP.LT.OR P3, PT, R6, R180, P0 ;  /* 0x000000b40600720c */ /* 0x000fe40000761670 */
[----:B------:R-:W-:-:S02]  /*6240*/  IABS R6, R12 ;  /* 0x0000000c00067213 */ /* 0x000fc40000000000 */
[----:B------:R-:W-:Y:S02]  /*6250*/  IABS R11, R8 ;  /* 0x00000008000b7213 */ /* 0x000fe40000000000 */
        /* <DEDUP_REMOVED lines=8> */
[----:B------:R-:W-:-:S02]  /*62e0*/  I2FP.F32.S32 R7, R7 ;  /* 0x0000000700077245 */ /* 0x000fc40000201400 */
[----:B------:R-:W-:Y:S01]  /*62f0*/  I2FP.F32.S32 R11, R6 ;  /* 0x00000006000b7245 */ /* 0x000fe20000201400 */
[----:B------:R-:W-:Y:S01]  /*6300*/  FFMA.FTZ R6, R2, -UR23, R100 ;  /* 0x8000001702067c23 */ /* 0x000fe20008010064 */
[----:B------:R-:W-:Y:S01]  /*6310*/  ISETP.GE.AND P2, PT, R5, R189, PT ;  /* 0x000000bd0500720c */ /* 0x000fe20003f46270 */
[----:B------:R-:W-:Y:S01]  /*6320*/  FFMA.FTZ R2, R7, -UR23, R102 ;  /* 0x8000001707027c23 */ /* 0x000fe20008010066 */
[----:B------:R-:W-:Y:S01]  /*6330*/  IMAD.IADD R7, R186, 0x1, -R5 ;  /* 0x00000001ba077824 */ /* 0x000fe200078e0a05 */
[----:B------:R-:W-:Y:S01]  /*6340*/  ISETP.GE.AND P0, PT, R5, R187, PT ;  /* 0x000000bb0500720c */ /* 0x000fe20003f06270 */
[----:B------:R-:W-:Y:S01]  /*6350*/  FFMA.FTZ R11, R11, -UR23, R71 ;  /* 0x800000170b0b7c23 */ /* 0x000fe20008010047 */
[----:B------:R-:W-:Y:S01]  /*6360*/  FSEL R95, R6, -INF , !P1 ;  /* 0xff800000065f7808 */ /* 0x000fe20004800000 */
[--C-:B------:R-:W-:Y:S01]  /*6370*/  IMAD.IADD R6, R183, 0x1, -R5.reuse ;  /* 0x00000001b7067824 */ /* 0x100fe200078e0a05 */
[----:B------:R-:W-:Y:S02]  /*6380*/  ISETP.GE.AND P1, PT, R5, R188, PT ;  /* 0x000000bc0500720c */ /* 0x000fe40003f26270 */
[----:B------:R-:W-:Y:S01]  /*6390*/  FSEL R132, R2, -INF , !P6 ;  /* 0xff80000002847808 */ /* 0x000fe20007000000 */
[----:B------:R-:W-:Y:S01]  /*63a0*/  IMAD.IADD R2, R185, 0x1, -R5 ;  /* 0x00000001b9027824 */ /* 0x000fe200078e0a05 */
[----:B------:R-:W-:-:S02]  /*63b0*/  ISETP.LT.OR P2, PT, R5, R181, P2 ;  /* 0x000000b50500720c */ /* 0x000fc40001741670 */
[C---:B------:R-:W-:Y:S02]  /*63c0*/  ISETP.LT.OR P1, PT, R5.reuse, R179, P1 ;  /* 0x000000b30500720c */ /* 0x040fe40000f21670 */
[----:B------:R-:W-:Y:S01]  /*63d0*/  ISETP.LT.OR P6, PT, R5, R180, P0 ;  /* 0x000000b40500720c */ /* 0x000fe200007c1670 */
        /* <DEDUP_REMOVED lines=8> */
[----:B------:R-:W-:Y:S01]  /*6460*/  IMAD.IADD R8, R183, 0x1, -R19 ;  /* 0x00000001b7087824 */ /* 0x000fe200078e0a13 */
[----:B------:R-:W-:-:S02]  /*6470*/  I2FP.F32.S32 R9, R9 ;  /* 0x0000000900097245 */ /* 0x000fc40000201400 */
[----:B------:R-:W-:Y:S01]  /*6480*/  P2R R10, PR, RZ, 0x4 ;  /* 0x00000004ff0a7803 */ /* 0x000fe20000000000 */
[----:B------:R-:W-:Y:S01]  /*6490*/  IMAD.MOV.U32 R5, RZ, RZ, R2 ;  /* 0x000000ffff057224 */ /* 0x000fe200078e0002 */
[----:B------:R-:W-:Y:S01]  /*64a0*/  I2FP.F32.S32 R6, R6 ;  /* 0x0000000600067245 */ /* 0x000fe20000201400 */
[----:B------:R-:W-:Y:S01]  /*64b0*/  FFMA.FTZ R12, R9, -UR23, R103 ;  /* 0x80000017090c7c23 */ /* 0x000fe20008010067 */
[----:B------:R-:W-:Y:S02]  /*64c0*/  ISETP.GE.AND P2, PT, R19, R189, PT ;  /* 0x000000bd1300720c */ /* 0x000fe40003f46270 */
[----:B------:R-:W-:Y:S01]  /*64d0*/  IABS R2, R8 ;  /* 0x0000000800027213 */ /* 0x000fe20000000000 */
[----:B------:R-:W-:Y:S01]  /*64e0*/  FFMA.FTZ R8, R6, -UR23, R46 ;  /* 0x8000001706087c23 */ /* 0x000fe2000801002e */
[----:B------:R-:W-:Y:S02]  /*64f0*/  I2FP.F32.S32 R14, R14 ;  /* 0x0000000e000e7245 */ /* 0x000fe40000201400 */
[----:B------:R-:W-:-:S02]  /*6500*/  FSEL R72, R11, -INF , !P5 ;  /* 0xff8000000b487808 */ /* 0x000fc40006800000 */
[----:B------:R-:W-:Y:S01]  /*6510*/  P2R R9, PR, RZ, 0x2 ;  /* 0x00000002ff097803 */ /* 0x000fe20000000000 */
[----:B------:R-:W-:Y:S01]  /*6520*/  FFMA.FTZ R6, R14, -UR23, R114 ;  /* 0x800000170e067c23 */ /* 0x000fe20008010072 */
[----:B------:R-:W-:Y:S02]  /*6530*/  I2FP.F32.S32 R7, R7 ;  /* 0x0000000700077245 */ /* 0x000fe40000201400 */
[----:B------:R-:W-:Y:S02]  /*6540*/  ISETP.LT.OR P5, PT, R19, R181, P2 ;  /* 0x000000b51300720c */ /* 0x000fe400017a1670 */
[----:B------:R-:W-:Y:S01]  /*6550*/  I2FP.F32.S32 R2, R2 ;  /* 0x0000000200027245 */ /* 0x000fe20000201400 */
[----:B------:R-:W-:Y:S01]  /*6560*/  FFMA.FTZ R7, R7, -UR23, R112 ;  /* 0x8000001707077c23 */ /* 0x000fe20008010070 */
[----:B------:R-:W-:Y:S02]  /*6570*/  ISETP.GE.AND P1, PT, R19, R188, PT ;  /* 0x000000bc1300720c */ /* 0x000fe40003f26270 */
[----:B------:R-:W-:-:S02]  /*6580*/  ISETP.NE.AND P2, PT, R10, RZ, PT ;  /* 0x000000ff0a00720c */ /* 0x000fc40003f45270 */
[----:B------:R-:W-:Y:S01]  /*6590*/  FSEL R107, R13, -INF , !P4 ;  /* 0xff8000000d6b7808 */ /* 0x000fe20006000000 */
[----:B------:R-:W-:Y:S01]  /*65a0*/  FFMA.FTZ R13, R2, -UR23, R113 ;  /* 0x80000017020d7c23 */ /* 0x000fe20008010071 */
[----:B------:R-:W-:Y:S01]  /*65b0*/  ISETP.LT.OR P4, PT, R19, R179, P1 ;  /* 0x000000b31300720c */ /* 0x000fe20000f81670 */
[--C-:B------:R-:W-:Y:S01]  /*65c0*/  IMAD.IADD R2, R185, 0x1, -R20.reuse ;  /* 0x00000001b9027824 */ /* 0x100fe200078e0a14 */
[----:B------:R-:W-:Y:S01]  /*65d0*/  FSEL R59, R8, -INF , !P2 ;  /* 0xff800000083b7808 */ /* 0x000fe20005000000 */
[--C-:B------:R-:W-:Y:S01]  /*65e0*/  IMAD.IADD R8, R186, 0x1, -R20.reuse ;  /* 0x00000001ba087824 */ /* 0x100fe200078e0a14 */
[----:B------:R-:W-:Y:S02]  /*65f0*/  I2FP.F32.S32 R5, R5 ;  /* 0x0000000500057245 */ /* 0x000fe40000201400 */
[----:B------:R-:W-:Y:S02]  /*6600*/  ISETP.NE.AND P1, PT, R9, RZ, PT ;  /* 0x000000ff0900720c */ /* 0x000fe40003f25270 */
[----:B------:R-:W-:Y:S01]  /*6610*/  FSEL R92, R6, -INF , !P6 ;  /* 0xff800000065c7808 */ /* 0x000fe20007000000 */
[----:B------:R-:W-:Y:S01]  /*6620*/  IMAD.IADD R6, R183, 0x1, -R20 ;  /* 0x00000001b7067824 */ /* 0x000fe200078e0a14 */
[----:B------:R-:W-:Y:S01]  /*6630*/  FSEL R63, R7, -INF , !P1 ;  /* 0xff800000073f7808 */ /* 0x000fe20004800000 */
[----:B------:R-:W-:Y:S01]  /*6640*/  FFMA.FTZ R14, R5, -UR23, R47 ;  /* 0x80000017050e7c23 */ /* 0x000fe2000801002f */
[----:B------:R-:W-:Y:S01]  /*6650*/  IMAD.IADD R7, R186, 0x1, -R26 ;  /* 0x00000001ba077824 */ /* 0x000fe200078e0a1a */
[----:B------:R-:W-:Y:S01]  /*6660*/  IABS R11, R8 ;  /* 0x00000008000b7213 */ /* 0x000fe20000000000 */
[----:B------:R-:W-:Y:S01]  /*6670*/  IMAD.IADD R5, R185, 0x1, -R19 ;  /* 0x00000001b9057824 */ /* 0x000fe200078e0a13 */
[----:B------:R-:W-:Y:S01]  /*6680*/  IABS R8, R2 ;  /* 0x0000000200087213 */ /* 0x000fe20000000000 */
[----:B------:R-:W-:Y:S01]  /*6690*/  IMAD.WIDE.U32 R46, R41, -0x2daee0ad, RZ ;  /* 0xd2511f53292e7825 */ /* 0x000fe200078e00ff */
[----:B------:R-:W-:-:S02]  /*66a0*/  ISETP.GE.AND P1, PT, R20, R188, PT ;  /* 0x000000bc1400720c */ /* 0x000fc40003f26270 */
[----:B------:R-:W-:Y:S01]  /*66b0*/  IABS R9, R6 ;  /* 0x0000000600097213 */ /* 0x000fe20000000000 */
[----:B------:R-:W-:Y:S01]  /*66c0*/  IMAD.MOV.U32 R6, RZ, RZ, R11 ;  /* 0x000000ffff067224 */ /* 0x000fe200078e000b */
[----:B------:R-:W-:Y:S01]  /*66d0*/  IABS R2, R7 ;  /* 0x0000000700027213 */ /* 0x000fe20000000000 */
[----:B------:R-:W-:Y:S01]  /*66e0*/  IMAD.MOV.U32 R7, RZ, RZ, R8 ;  /* 0x000000ffff077224 */ /* 0x000fe200078e0008 */
[----:B------:R-:W-:Y:S02]  /*66f0*/  IABS R5, R5 ;  /* 0x0000000500057213 */ /* 0x000fe40000000000 */
[C---:B------:R-:W-:Y:S02]  /*6700*/  ISETP.LT.OR P1, PT, R20.reuse, R179, P1 ;  /* 0x000000b31400720c */ /* 0x040fe40000f21670 */
[----:B------:R-:W-:Y:S02]  /*6710*/  ISETP.GE.AND P0, PT, R19, R187, PT ;  /* 0x000000bb1300720c */ /* 0x000fe40003f06270 */
[----:B------:R-:W-:-:S02]  /*6720*/  ISETP.GE.AND P2, PT, R20, R189, PT ;  /* 0x000000bd1400720c */ /* 0x000fc40003f46270 */
[----:B------:R-:W-:Y:S02]  /*6730*/  I2FP.F32.S32 R5, R5 ;  /* 0x0000000500057245 */ /* 0x000fe40000201400 */
[----:B------:R-:W-:Y:S02]  /*6740*/  I2FP.F32.S32 R6, R6 ;  /* 0x0000000600067245 */ /* 0x000fe40000201400 */
[----:B------:R-:W-:Y:S01]  /*6750*/  FSEL R125, R12, -INF , !P3 ;  /* 0xff8000000c7d7808 */ /* 0x000fe20005800000 */
[----:B------:R-:W-:Y:S01]  /*6760*/  FFMA.FTZ R5, R5, -UR23, R115 ;  /* 0x8000001705057c23 */ /* 0x000fe20008010073 */
[----:B------:R-:W-:Y:S01]  /*6770*/  P2R R10, PR, RZ, 0x2 ;  /* 0x00000002ff0a7803 */ /* 0x000fe20000000000 */
[----:B------:R-:W-:Y:S01]  /*6780*/  FFMA.FTZ R8, R6, -UR23, R74 ;  /* 0x8000001706087c23 */ /* 0x000fe2000801004a */
[----:B------:R-:W-:Y:S02]  /*6790*/  I2FP.F32.S32 R9, R9 ;  /* 0x0000000900097245 */ /* 0x000fe40000201400 */
[----:B------:R-:W-:-:S02]  /*67a0*/  I2FP.F32.S32 R11, R7 ;  /* 0x00000007000b7245 */ /* 0x000fc40000201400 */
[----:B------:R-:W-:Y:S01]  /*67b0*/  ISETP.LT.OR P3, PT, R19, R180, P0 ;  /* 0x000000b41300720c */ /* 0x000fe20000761670 */
[----:B------:R-:W-:Y:S01]  /*67c0*/  FFMA.FTZ R6, R9, -UR23, R120 ;  /* 0x8000001709067c23 */ /* 0x000fe20008010078 */
[----:B------:R-:W-:Y:S01]  /*67d0*/  ISETP.LT.OR P2, PT, R20, R181, P2 ;  /* 0x000000b51400720c */ /* 0x000fe20001741670 */
[----:B------:R-:W-:Y:S01]  /*67e0*/  IMAD.IADD R9, R183, 0x1, -R26 ;  /* 0x00000001b7097824 */ /* 0x000fe200078e0a1a */
[----:B------:R-:W-:Y:S02]  /*67f0*/  ISETP.GE.AND P1, PT, R26, R188, PT ;  /* 0x000000bc1a00720c */ /* 0x000fe40003f26270 */
[----:B------:R-:W-:Y:S02]  /*6800*/  ISETP.GE.AND P0, PT, R20, R187, PT ;  /* 0x000000bb1400720c */ /* 0x000fe40003f06270 */
[----:B------:R-:W-:Y:S01]  /*6810*/  I2FP.F32.S32 R7, R2 ;  /* 0x0000000200077245 */ /* 0x000fe20000201400 */
[----:B------:R-:W-:Y:S01]  /*6820*/  FFMA.FTZ R2, R11, -UR23, R122 ;  /* 0x800000170b027c23 */ /* 0x000fe2000801007a */
[----:B------:R-:W-:-:S02]  /*6830*/  FSEL R61, R13, -INF , !P4 ;  /* 0xff8000000d3d7808 */ /* 0x000fc40006000000 */
[----:B------:R-:W-:Y:S01]  /*6840*/  P2R R12, PR, RZ, 0x4 ;  /* 0x00000004ff0c7803 */ /* 0x000fe20000000000 */
[----:B------:R-:W-:Y:S01]  /*6850*/  FFMA.FTZ R11, R7, -UR23, R75 ;  /* 0x80000017070b7c23 */ /* 0x000fe2000801004b */
[----:B------:R-:W-:Y:S01]  /*6860*/  ISETP.LT.OR P4, PT, R26, R179, P1 ;  /* 0x000000b31a00720c */ /* 0x000fe20000f81670 */
[----:B------:R-:W-:Y:S01]  /*6870*/  IMAD.IADD R7, R185, 0x1, -R26 ;  /* 0x00000001b9077824 */ /* 0x000fe200078e0a1a */
[----:B------:R-:W-:Y:S02]  /*6880*/  ISETP.LT.OR P6, PT, R20, R180, P0 ;  /* 0x000000b41400720c */ /* 0x000fe400007c1670 */
[----:B------:R-:W-:Y:S02]  /*6890*/  ISETP.GE.AND P2, PT, R26, R189, PT ;  /* 0x000000bd1a00720c */ /* 0x000fe40003f46270 */
[----:B------:R-:W-:Y:S02]  /*68a0*/  ISETP.NE.AND P1, PT, R10, RZ, PT ;  /* 0x000000ff0a00720c */ /* 0x000fe40003f25270 */
[----:B------:R-:W-:-:S02]  /*68b0*/  FSEL R58, R14, -INF , !P5 ;  /* 0xff8000000e3a7808 */ /* 0x000fc40006800000 */
[----:B------:R-:W-:Y:S01]  /*68c0*/  FSEL R74, R5, -INF , !P3 ;  /* 0xff800000054a7808 */ /* 0x000fe20005800000 */
[--C-:B------:R-:W-:Y:S01]  /*68d0*/  IMAD.IADD R5, R183, 0x1, -R18.reuse ;  /* 0x00000001b7057824 */ /* 0x100fe200078e0a12 */
[----:B------:R-:W-:Y:S02]  /*68e0*/  ISETP.LT.OR P5, PT, R26, R181, P2 ;  /* 0x000000b51a00720c */ /* 0x000fe400017a1670 */
[----:B------:R-:W-:Y:S01]  /*68f0*/  FSEL R166, R6, -INF , !P1 ;  /* 0xff80000006a67808 */ /* 0x000fe20004800000 */
[--C-:B------:R-:W-:Y:S01]  /*6900*/  IMAD.IADD R6, R186, 0x1, -R18.reuse ;  /* 0x00000001ba067824 */ /* 0x100fe200078e0a12 */
[----:B------:R-:W-:Y:S01]  /*6910*/  FSEL R239, R2, -INF , !P6 ;  /* 0xff80000002ef7808 */ /* 0x000fe20007000000 */
[----:B------:R-:W-:Y:S01]  /*6920*/  IMAD.IADD R2, R185, 0x1, -R18 ;  /* 0x00000001b9027824 */ /* 0x000fe200078e0a12 */
[----:B------:R-:W-:Y:S02]  /*6930*/  ISETP.NE.AND P2, PT, R12, RZ, PT ;  /* 0x000000ff0c00720c */ /* 0x000fe40003f45270 */
[----:B------:R-:W-:-:S02]  /*6940*/  IABS R12, R9 ;  /* 0x00000009000c7213 */ /* 0x000fc40000000000 */
[----:B------:R-:W-:Y:S02]  /*6950*/  IABS R7, R7 ;  /* 0x0000000700077213 */ /* 0x000fe40000000000 */
[----:B------:R-:W-:Y:S02]  /*6960*/  IABS R9, R5 ;  /* 0x0000000500097213 */ /* 0x000fe40000000000 */
[----:B------:R-:W-:Y:S01]  /*6970*/  IABS R13, R6 ;  /* 0x00000006000d7213 */ /* 0x000fe20000000000 */
[----:B------:R-:W-:Y:S01]  /*6980*/  IMAD.MOV.U32 R6, RZ, RZ, R7 ;  /* 0x000000ffff067224 */ /* 0x000fe200078e0007 */
[----:B------:R-:W-:Y:S01]  /*6990*/  IABS R5, R2 ;  /* 0x0000000200057213 */ /* 0x000fe20000000000 */
[----:B------:R-:W-:Y:S01]  /*69a0*/  IMAD.MOV.U32 R2, RZ, RZ, R12 ;  /* 0x000000ffff027224 */ /* 0x000fe200078e000c */
[----:B------:R-:W-:Y:S01]  /*69b0*/  ISETP.GE.AND P0, PT, R26, R187, PT ;  /* 0x000000bb1a00720c */ /* 0x000fe20003f06270 */
[----:B------:R-:W-:Y:S01]  /*69c0*/  IMAD.MOV.U32 R7, RZ, RZ, R13 ;  /* 0x000000ffff077224 */ /* 0x000fe200078e000d */
[----:B------:R-:W-:-:S02]  /*69d0*/  I2FP.F32.S32 R6, R6 ;  /* 0x0000000600067245 */ /* 0x000fc40000201400 */
[----:B------:R-:W-:Y:S02]  /*69e0*/  I2FP.F32.S32 R2, R2 ;  /* 0x0000000200027245 */ /* 0x000fe40000201400 */
[----:B------:R-:W-:Y:S02]  /*69f0*/  ISETP.GE.AND P1, PT, R18, R188, PT ;  /* 0x000000bc1200720c */ /* 0x000fe40003f26270 */
[----:B------:R-:W-:Y:S02]  /*6a00*/  I2FP.F32.S32 R7, R7 ;  /* 0x0000000700077245 */ /* 0x000fe40000201400 */
[----:B------:R-:W-:Y:S01]  /*6a10*/  I2FP.F32.S32 R13, R5 ;  /* 0x00000005000d7245 */ /* 0x000fe20000201400 */
[----:B------:R-:W-:Y:S01]  /*6a20*/  FFMA.FTZ R5, R2, -UR23, R121 ;  /* 0x8000001702057c23 */ /* 0x000fe20008010079 */
[----:B------:R-:W-:Y:S01]  /*6a30*/  FSEL R111, R8, -INF , !P2 ;  /* 0xff800000086f7808 */ /* 0x000fe20005000000 */
[----:B------:R-:W-:Y:S01]  /*6a40*/  FFMA.FTZ R2, R6, -UR23, R123 ;  /* 0x8000001706027c23 */ /* 0x000fe2000801007b */
[----:B------:R-:W-:Y:S01]  /*6a50*/  ISETP.LT.OR P3, PT, R26, R180, P0 ;  /* 0x000000b41a00720c */ /* 0x000fe20000761670 */
[----:B------:R-:W-:Y:S01]  /*6a60*/  FFMA.FTZ R12, R7, -UR23, R54 ;  /* 0x80000017070c7c23 */ /* 0x000fe20008010036 */
[----:B------:R-:W-:Y:S01]  /*6a70*/  ISETP.GE.AND P2, PT, R18, R189, PT ;  /* 0x000000bd1200720c */ /* 0x000fe20003f46270 */
[--C-:B------:R-:W-:Y:S01]  /*6a80*/  IMAD.IADD R7, R186, 0x1, -R27.reuse ;  /* 0x00000001ba077824 */ /* 0x100fe200078e0a1b */
[----:B------:R-:W-:Y:S01]  /*6a90*/  ISETP.LT.OR P1, PT, R18, R179, P1 ;  /* 0x000000b31200720c */ /* 0x000fe20000f21670 */
[----:B------:R-:W-:Y:S01]  /*6aa0*/  IMAD.IADD R6, R186, 0x1, -R28 ;  /* 0x00000001ba067824 */ /* 0x000fe200078e0a1c */
[----:B------:R-:W-:Y:S01]  /*6ab0*/  I2FP.F32.S32 R9, R9 ;  /* 0x0000000900097245 */ /* 0x000fe20000201400 */
[----:B------:R-:W-:Y:S01]  /*6ac0*/  FFMA.FTZ R13, R13, -UR23, R130 ;  /* 0x800000170d0d7c23 */ /* 0x000fe20008010082 */
[----:B------:R-:W-:Y:S01]  /*6ad0*/  FSEL R203, R5, -INF , !P4 ;  /* 0xff80000005cb7808 */ /* 0x000fe20006000000 */
[--C-:B------:R-:W-:Y:S01]  /*6ae0*/  IMAD.IADD R5, R183, 0x1, -R27.reuse ;  /* 0x00000001b7057824 */ /* 0x100fe200078e0a1b */
[----:B------:R-:W-:Y:S01]  /*6af0*/  ISETP.LT.OR P2, PT, R18, R181, P2 ;  /* 0x000000b51200720c */ /* 0x000fe20001741670 */
[----:B------:R-:W-:Y:S01]  /*6b00*/  FFMA.FTZ R14, R9, -UR23, R128 ;  /* 0x80000017090e7c23 */ /* 0x000fe20008010080 */
[----:B------:R-:W-:Y:S01]  /*6b10*/  FSEL R238, R2, -INF , !P3 ;  /* 0xff80000002ee7808 */ /* 0x000fe20005800000 */
[----:B------:R-:W-:Y:S01]  /*6b20*/  IMAD.IADD R2, R185, 0x1, -R27 ;  /* 0x00000001b9027824 */ /* 0x000fe200078e0a1b */
[----:B------:R-:W-:-:S02]  /*6b30*/  P2R R8, PR, RZ, 0x2 ;  /* 0x00000002ff087803 */ /* 0x000fc40000000000 */
[C---:B------:R-:W-:Y:S02]  /*6b40*/  ISETP.GE.AND P1, PT, R27.reuse, R188, PT ;  /* 0x000000bc1b00720c */ /* 0x040fe40003f26270 */
[----:B------:R-:W-:Y:S02]  /*6b50*/  P2R R10, PR, RZ, 0x4 ;  /* 0x00000004ff0a7803 */ /* 0x000fe40000000000 */
[----:B------:R-:W-:Y:S02]  /*6b60*/  IABS R9, R7 ;  /* 0x0000000700097213 */ /* 0x000fe40000000000 */
[C---:B------:R-:W-:Y:S02]  /*6b70*/  ISETP.GE.AND P2, PT, R27.reuse, R189, PT ;  /* 0x000000bd1b00720c */ /* 0x040fe40003f46270 */
[----:B------:R-:W-:Y:S02]  /*6b80*/  IABS R7, R5 ;  /* 0x0000000500077213 */ /* 0x000fe40000000000 */
[----:B------:R-:W-:-:S02]  /*6b90*/  ISETP.LT.OR P4, PT, R27, R179, P1 ;  /* 0x000000b31b00720c */ /* 0x000fc40000f81670 */
[----:B------:R-:W-:Y:S02]  /*6ba0*/  IABS R5, R2 ;  /* 0x0000000200057213 */ /* 0x000fe40000000000 */
[----:B------:R-:W-:Y:S01]  /*6bb0*/  ISETP.NE.AND P1, PT, R8, RZ, PT ;  /* 0x000000ff0800720c */ /* 0x000fe20003f25270 */
[----:B------:R-:W-:Y:S01]  /*6bc0*/  IMAD.IADD R8, R183, 0x1, -R28 ;  /* 0x00000001b7087824 */ /* 0x000fe200078e0a1c */
[----:B------:R-:W-:Y:S01]  /*6bd0*/  IABS R2, R6 ;  /* 0x0000000600027213 */ /* 0x000fe20000000000 */
[----:B------:R-:W-:Y:S01]  /*6be0*/  IMAD.MOV.U32 R6, RZ, RZ, R9 ;  /* 0x000000ffff067224 */ /* 0x000fe200078e0009 */
[----:B------:R-:W-:Y:S02]  /*6bf0*/  FSEL R105, R11, -INF , !P5 ;  /* 0xff8000000b697808 */ /* 0x000fe40006800000 */
[----:B------:R-:W-:Y:S02]  /*6c00*/  ISETP.LT.OR P5, PT, R27, R181, P2 ;  /* 0x000000b51b00720c */ /* 0x000fe400017a1670 */
[----:B------:R-:W-:Y:S01]  /*6c10*/  ISETP.NE.AND P2, PT, R10, RZ, PT ;  /* 0x000000ff0a00720c */ /* 0x000fe20003f45270 */
[----:B------:R-:W-:Y:S01]  /*6c20*/  IMAD.MOV.U32 R10, RZ, RZ, R5 ;  /* 0x000000ffff0a7224 */ /* 0x000fe200078e0005 */
[----:B------:R-:W-:Y:S01]  /*6c30*/  FSEL R139, R14, -INF , !P1 ;  /* 0xff8000000e8b7808 */ /* 0x000fe20004800000 */
[----:B------:R-:W-:Y:S01]  /*6c40*/  IMAD.MOV.U32 R5, RZ, RZ, R2 ;  /* 0x000000ffff057224 */ /* 0x000fe200078e0002 */
[----:B------:R-:W-:-:S02]  /*6c50*/  IABS R2, R8 ;  /* 0x0000000800027213 */ /* 0x000fc40000000000 */
[----:B------:R-:W-:Y:S02]  /*6c60*/  I2FP.F32.S32 R7, R7 ;  /* 0x0000000700077245 */ /* 0x000fe40000201400 */
[----:B------:R-:W-:Y:S02]  /*6c70*/  ISETP.GE.AND P1, PT, R28, R188, PT ;  /* 0x000000bc1c00720c */ /* 0x000fe40003f26270 */
[----:B------:R-:W-:Y:S01]  /*6c80*/  I2FP.F32.S32 R10, R10 ;  /* 0x0000000a000a7245 */ /* 0x000fe20000201400 */
[----:B------:R-:W-:Y:S01]  /*6c90*/  FFMA.FTZ R8, R7, -UR23, R129 ;  /* 0x8000001707087c23 */ /* 0x000fe20008010081 */
[----:B------:R-:W-:Y:S02]  /*6ca0*/  I2FP.F32.S32 R2, R2 ;  /* 0x0000000200027245 */ /* 0x000fe40000201400 */
[----:B------:R-:W-:Y:S01]  /*6cb0*/  FSEL R101, R12, -INF , !P2 ;  /* 0xff8000000c657808 */ /* 0x000fe20005000000 */
[----:B------:R-:W-:Y:S01]  /*6cc0*/  FFMA.FTZ R7, R10, -UR23, R131 ;  /* 0x800000170a077c23 */ /* 0x000fe20008010083 */
[----:B------:R-:W-:Y:S01]  /*6cd0*/  ISETP.GE.AND P2, PT, R28, R189, PT ;  /* 0x000000bd1c00720c */ /* 0x000fe20003f46270 */
[----:B------:R-:W-:Y:S01]  /*6ce0*/  FFMA.FTZ R10, R2, -UR23, R140 ;  /* 0x80000017020a7c23 */ /* 0x000fe2000801008c */
[----:B------:R-:W-:-:S02]  /*6cf0*/  ISETP.LT.OR P1, PT, R28, R179, P1 ;  /* 0x000000b31c00720c */ /* 0x000fc40000f21670 */
[----:B------:R-:W-:Y:S02]  /*6d00*/  ISETP.GE.AND P0, PT, R18, R187, PT ;  /* 0x000000bb1200720c */ /* 0x000fe40003f06270 */
[----:B------:R-:W-:Y:S02]  /*6d10*/  I2FP.F32.S32 R6, R6 ;  /* 0x0000000600067245 */ /* 0x000fe40000201400 */
[----:B------:R-:W-:Y:S02]  /*6d20*/  I2FP.F32.S32 R5, R5 ;  /* 0x0000000500057245 */ /* 0x000fe40000201400 */
[----:B------:R-:W-:Y:S01]  /*6d30*/  ISETP.LT.OR P2, PT, R28, R181, P2 ;  /* 0x000000b51c00720c */ /* 0x000fe20001741670 */
[----:B------:R-:W-:Y:S01]  /*6d40*/  FFMA.FTZ R9, R6, -UR23, R55 ;  /* 0x8000001706097c23 */ /* 0x000fe20008010037 */
[----:B------:R-:W-:Y:S01]  /*6d50*/  P2R R2, PR, RZ, 0x2 ;  /* 0x00000002ff027803 */ /* 0x000fe20000000000 */
[----:B------:R-:W-:Y:S01]  /*6d60*/  FFMA.FTZ R11, R5, -UR23, R78 ;  /* 0x80000017050b7c23 */ /* 0x000fe2000801004e */
[----:B------:R-:W-:Y:S01]  /*6d70*/  ISETP.GE.AND P1, PT, R29, R188, PT ;  /* 0x000000bc1d00720c */ /* 0x000fe20003f26270 */
[----:B------:R-:W-:Y:S01]  /*6d80*/  IMAD.IADD R6, R185, 0x1, -R28 ;  /* 0x00000001b9067824 */ /* 0x000fe200078e0a1c */
[----:B------:R-:W-:Y:S01]  /*6d90*/  ISETP.LT.OR P6, PT, R18, R180, P0 ;  /* 0x000000b41200720c */ /* 0x000fe200007c1670 */
[----:B------:R-:W-:Y:S01]  /*6da0*/  IMAD.WIDE.U32 R18, R50, -0x2daee0ad, RZ ;  /* 0xd2511f5332127825 */ /* 0x000fe200078e00ff */
[----:B------:R-:W-:-:S02]  /*6db0*/  ISETP.GE.AND P0, PT, R27, R187, PT ;  /* 0x000000bb1b00720c */ /* 0x000fc40003f06270 */
[----:B------:R-:W-:Y:S02]  /*6dc0*/  P2R R5, PR, RZ, 0x4 ;  /* 0x00000004ff057803 */ /* 0x000fe40000000000 */
[----:B------:R-:W-:Y:S01]  /*6dd0*/  FSEL R195, R8, -INF , !P4 ;  /* 0xff80000008c37808 */ /* 0x000fe20006000000 */
[--C-:B------:R-:W-:Y:S01]  /*6de0*/  IMAD.IADD R8, R186, 0x1, -R29.reuse ;  /* 0x00000001ba087824 */ /* 0x100fe200078e0a1d */
[C---:B------:R-:W-:Y:S02]  /*6df0*/  ISETP.GE.AND P2, PT, R29.reuse, R189, PT ;  /* 0x000000bd1d00720c */ /* 0x040fe40003f46270 */
[----:B------:R-:W-:Y:S02]  /*6e00*/  ISETP.LT.OR P4, PT, R29, R179, P1 ;  /* 0x000000b31d00720c */ /* 0x000fe40000f81670 */
[----:B------:R-:W-:Y:S01]  /*6e10*/  ISETP.NE.AND P1, PT, R2, RZ, PT ;  /* 0x000000ff0200720c */ /* 0x000fe20003f25270 */
[----:B------:R-:W-:Y:S01]  /*6e20*/  IMAD.IADD R2, R185, 0x1, -R29 ;  /* 0x00000001b9027824 */ /* 0x000fe200078e0a1d */
[----:B------:R-:W-:Y:S01]  /*6e30*/  ISETP.LT.OR P3, PT, R27, R180, P0 ;  /* 0x000000b41b00720c */ /* 0x000fe20000761670 */
[----:B------:R-:W-:Y:S01]  /*6e40*/  IMAD.WIDE.U32 R26, R49, -0x2daee0ad, RZ ;  /* 0xd2511f53311a7825 */ /* 0x000fe200078e00ff */
[----:B------:R-:W-:-:S02]  /*6e50*/  FSEL R133, R9, -INF , !P5 ;  /* 0xff80000009857808 */ /* 0x000fc40006800000 */
[----:B------:R-:W-:Y:S02]  /*6e60*/  ISETP.LT.OR P5, PT, R29, R181, P2 ;  /* 0x000000b51d00720c */ /* 0x000fe400017a1670 */
[----:B------:R-:W-:Y:S01]  /*6e70*/  ISETP.NE.AND P2, PT, R5, RZ, PT ;  /* 0x000000ff0500720c */ /* 0x000fe20003f45270 */
        /* <DEDUP_REMOVED lines=10> */
[C---:B------:R-:W-:Y:S02]  /*6f20*/  ISETP.GE.AND P0, PT, R28.reuse, R187, PT ;  /* 0x000000bb1c00720c */ /* 0x040fe40003f06270 */
[----:B------:R-:W-:Y:S02]  /*6f30*/  I2FP.F32.S32 R6, R6 ;  /* 0x0000000600067245 */ /* 0x000fe40000201400 */
[----:B------:R-:W-:Y:S02]  /*6f40*/  FSEL R204, R13, -INF , !P6 ;  /* 0xff8000000dcc7808 */ /* 0x000fe40007000000 */
[----:B------:R-:W-:Y:S01]  /*6f50*/  FSEL R103, R11, -INF , !P2 ;  /* 0xff8000000b677808 */ /* 0x000fe20005000000 */
[----:B------:R-:W-:Y:S01]  /*6f60*/  IMAD.IADD R11, R183, 0x1, -R34 ;  /* 0x00000001b70b7824 */ /* 0x000fe200078e0a22 */
[----:B------:R-:W-:-:S02]  /*6f70*/  ISETP.LT.OR P6, PT, R28, R180, P0 ;  /* 0x000000b41c00720c */ /* 0x000fc400007c1670 */
[----:B------:R-:W-:Y:S02]  /*6f80*/  I2FP.F32.S32 R12, R5 ;  /* 0x00000005000c7245 */ /* 0x000fe40000201400 */
[----:B------:R-:W-:Y:S02]  /*6f90*/  ISETP.GE.AND P2, PT, R34, R189, PT ;  /* 0x000000bd2200720c */ /* 0x000fe40003f46270 */
[----:B------:R-:W-:Y:S01]  /*6fa0*/  FSEL R137, R10, -INF , !P1 ;  /* 0xff8000000a897808 */ /* 0x000fe20004800000 */
[----:B------:R-:W-:Y:S01]  /*6fb0*/  IMAD.IADD R10, R185, 0x1, -R34 ;  /* 0x00000001b90a7824 */ /* 0x000fe200078e0a22 */
[----:B------:R-:W-:Y:S02]  /*6fc0*/  ISETP.GE.AND P0, PT, R29, R187, PT ;  /* 0x000000bb1d00720c */ /* 0x000fe40003f06270 */
[----:B------:R-:W-:Y:S02]  /*6fd0*/  I2FP.F32.S32 R7, R7 ;  /* 0x0000000700077245 */ /* 0x000fe40000201400 */
[----:B------:R-:W-:Y:S01]  /*6fe0*/  I2FP.F32.S32 R5, R2 ;  /* 0x0000000200057245 */ /* 0x000fe20000201400 */
[----:B------:R-:W-:Y:S01]  /*6ff0*/  FFMA.FTZ R2, R6, -UR23, R142 ;  /* 0x8000001706027c23 */ /* 0x000fe2000801008e */
[----:B------:R-:W-:Y:S01]  /*7000*/  ISETP.GE.AND P1, PT, R34, R188, PT ;  /* 0x000000bc2200720c */ /* 0x000fe20003f26270 */
[----:B------:R-:W-:Y:S01]  /*7010*/  FFMA.FTZ R8, R7, -UR23, R79 ;  /* 0x8000001707087c23 */ /* 0x000fe2000801004f */
[----:B------:R-:W-:Y:S01]  /*7020*/  I2FP.F32.S32 R9, R9 ;  /* 0x0000000900097245 */ /* 0x000fe20000201400 */
[----:B------:R-:W-:Y:S01]  /*7030*/  FFMA.FTZ R6, R12, -UR23, R143 ;  /* 0x800000170c067c23 */ /* 0x000fe2000801008f */
[C---:B------:R-:W-:Y:S01]  /*7040*/  ISETP.LT.OR P2, PT, R34.reuse, R181, P2 ;  /* 0x000000b52200720c */ /* 0x040fe20001741670 */
[----:B------:R-:W-:Y:S01]  /*7050*/  FFMA.FTZ R53, R5, -UR23, R82 ;  /* 0x8000001705357c23 */ /* 0x000fe20008010052 */
[----:B------:R-:W-:Y:S01]  /*7060*/  ISETP.LT.OR P3, PT, R29, R180, P0 ;  /* 0x000000b41d00720c */ /* 0x000fe20000761670 */
[----:B------:R-:W-:Y:S01]  /*7070*/  FFMA.FTZ R7, R9, -UR23, R141 ;  /* 0x8000001709077c23 */ /* 0x000fe2000801008d */
[C---:B------:R-:W-:Y:S01]  /*7080*/  ISETP.LT.OR P1, PT, R34.reuse, R179, P1 ;  /* 0x000000b32200720c */ /* 0x040fe20000f21670 */
[----:B------:R-:W-:Y:S01]  /*7090*/  IMAD.IADD R5, R183, 0x1, -R30 ;  /* 0x00000001b7057824 */ /* 0x000fe200078e0a1e */
[----:B------:R-:W-:Y:S01]  /*70a0*/  ISETP.GE.AND P0, PT, R34, R187, PT ;  /* 0x000000bb2200720c */ /* 0x000fe20003f06270 */
[----:B------:R-:W-:Y:S01]  /*70b0*/  IMAD.WIDE.U32 R12, R93, -0x2daee0ad, RZ ;  /* 0xd2511f535d0c7825 */ /* 0x000fe200078e00ff */
[----:B------:R-:W-:-:S02]  /*70c0*/  FSEL R226, R2, -INF , !P6 ;  /* 0xff80000002e27808 */ /* 0x000fc40007000000 */
[----:B------:R-:W-:Y:S02]  /*70d0*/  P2R R2, PR, RZ, 0x4 ;  /* 0x00000004ff027803 */ /* 0x000fe40000000000 */
[----:B------:R-:W-:Y:S02]  /*70e0*/  P2R R9, PR, RZ, 0x2 ;  /* 0x00000002ff097803 */ /* 0x000fe40000000000 */
[----:B------:R-:W-:Y:S02]  /*70f0*/  ISETP.LT.OR P6, PT, R34, R180, P0 ;  /* 0x000000b42200720c */ /* 0x000fe400007c1670 */
[----:B------:R-:W-:Y:S02]  /*7100*/  ISETP.GE.AND P1, PT, R30, R189, PT ;  /* 0x000000bd1e00720c */ /* 0x000fe40003f26270 */
[----:B------:R-:W-:Y:S02]  /*7110*/  FSEL R130, R8, -INF , !P5 ;  /* 0xff80000008827808 */ /* 0x000fe40006800000 */
[----:B------:R-:W-:-:S02]  /*7120*/  ISETP.GE.AND P0, PT, R30, R188, PT ;  /* 0x000000bc1e00720c */ /* 0x000fc40003f06270 */
[----:B------:R-:W-:Y:S01]  /*7130*/  ISETP.NE.AND P5, PT, R2, RZ, PT ;  /* 0x000000ff0200720c */ /* 0x000fe20003fa5270 */
[--C-:B------:R-:W-:Y:S01]  /*7140*/  IMAD.IADD R2, R185, 0x1, -R30.reuse ;  /* 0x00000001b9027824 */ /* 0x100fe200078e0a1e */
[----:B------:R-:W-:Y:S02]  /*7150*/  ISETP.GE.AND P2, PT, R30, R187, PT ;  /* 0x000000bb1e00720c */ /* 0x000fe40003f46270 */
[----:B------:R-:W-:Y:S01]  /*7160*/  FSEL R225, R6, -INF , !P3 ;  /* 0xff80000006e17808 */ /* 0x000fe20005800000 */
[----:B------:R-:W-:Y:S01]  /*7170*/  IMAD.IADD R6, R186, 0x1, -R30 ;  /* 0x00000001ba067824 */ /* 0x000fe200078e0a1e */
[C---:B------:R-:W-:Y:S02]  /*7180*/  ISETP.LT.OR P3, PT, R30.reuse, R181, P1 ;  /* 0x000000b51e00720c */ /* 0x040fe40000f61670 */
[----:B------:R-:W-:Y:S02]  /*7190*/  IABS R11, R11 ;  /* 0x0000000b000b7213 */ /* 0x000fe40000000000 */
[----:B------:R-:W-:-:S02]  /*71a0*/  ISETP.LT.OR P1, PT, R30, R179, P0 ;  /* 0x000000b31e00720c */ /* 0x000fc40000721670 */
[----:B------:R-:W-:Y:S02]  /*71b0*/  ISETP.LT.OR P0, PT, R30, R180, P2 ;  /* 0x000000b41e00720c */ /* 0x000fe40001701670 */
[----:B------:R-:W-:Y:S02]  /*71c0*/  FSEL R194, R7, -INF , !P4 ;  /* 0xff80000007c27808 */ /* 0x000fe40006000000 */
[----:B------:R-:W-:Y:S02]  /*71d0*/  ISETP.NE.AND P2, PT, R9, RZ, PT ;  /* 0x000000ff0900720c */ /* 0x000fe40003f45270 */
[----:B------:R-:W-:Y:S02]  /*71e0*/  IABS R7, R10 ;  /* 0x0000000a00077213 */ /* 0x000fe40000000000 */
[----:B------:R-:W-:Y:S01]  /*71f0*/  IABS R9, R2 ;  /* 0x0000000200097213 */ /* 0x000fe20000000000 */
[----:B------:R-:W-:Y:S01]  /*7200*/  IMAD.MOV.U32 R2, RZ, RZ, R11 ;  /* 0x000000ffff027224 */ /* 0x000fe200078e000b */
[----:B------:R-:W-:Y:S01]  /*7210*/  IABS R8, R6 ;  /* 0x0000000600087213 */ /* 0x000fe20000000000 */
[----:B------:R-:W-:Y:S01]  /*7220*/  IMAD.WIDE.U32 R10, R88, -0x2daee0ad, RZ ;  /* 0xd2511f53580a7825 */ /* 0x000fe200078e00ff */
[----:B------:R-:W-:-:S02]  /*7230*/  IABS R6, R5 ;  /* 0x0000000500067213 */ /* 0x000fc40000000000 */
[----:B------:R-:W-:Y:S01]  /*7240*/  I2FP.F32.S32 R2, R2 ;  /* 0x0000000200027245 */ /* 0x000fe20000201400 */
[----:B------:R-:W-:Y:S01]  /*7250*/  IMAD.MOV.U32 R5, RZ, RZ, R7 ;  /* 0x000000ffff057224 */ /* 0x000fe200078e0007 */
[----:B------:R-:W-:Y:S01]  /*7260*/  I2FP.F32.S32 R6, R6 ;  /* 0x0000000600067245 */ /* 0x000fe20000201400 */
[----:B------:R-:W-:Y:S01]  /*7270*/  IMAD.MOV.U32 R7, RZ, RZ, R8 ;  /* 0x000000ffff077224 */ /* 0x000fe200078e0008 */
[----:B------:R-:W-:Y:S01]  /*7280*/  LOP3.LUT R14, R13, UR42, R40, 0x96, !PT ;  /* 0x0000002a0d0e7c12 */ /* 0x000fe2000f8e9628 */
[----:B------:R-:W-:Y:S02]  /*7290*/  IMAD.MOV.U32 R8, RZ, RZ, R9 ;  /* 0x000000ffff087224 */ /* 0x000fe400078e0009 */
[----:B------:R-:W-:Y:S01]  /*72a0*/  FFMA.FTZ R56, R2, -UR23, R144 ;  /* 0x8000001702387c23 */ /* 0x000fe20008010090 */
[----:B------:R-:W-:Y:S01]  /*72b0*/  I2FP.F32.S32 R5, R5 ;  /* 0x0000000500057245 */ /* 0x000fe20000201400 */
[----:B------:R-:W-:Y:S01]  /*72c0*/  FFMA.FTZ R54, R6, -UR23, R145 ;  /* 0x8000001706367c23 */ /* 0x000fe20008010091 */
[----:B------:R-:W-:-:S02]  /*72d0*/  I2FP.F32.S32 R7, R7 ;  /* 0x0000000700077245 */ /* 0x000fc40000201400 */
[----:B------:R-:W-:Y:S01]  /*72e0*/  I2FP.F32.S32 R2, R8 ;  /* 0x0000000800027245 */ /* 0x000fe20000201400 */
[----:B------:R-:W-:-:S04]  /*72f0*/  IMAD.WIDE.U32 R8, R43, -0x2daee0ad, RZ ;  /* 0xd2511f532b087825 */ /* 0x000fc800078e00ff */
[----:B------:R-:W-:Y:S01]  /*7300*/  FFMA.FTZ R57, R5, -UR23, R146 ;  /* 0x8000001705397c23 */ /* 0x000fe20008010092 */
[----:B------:R-:W-:Y:S01]  /*7310*/  FFMA.FTZ R52, R7, -UR23, R83 ;  /* 0x8000001707347c23 */ /* 0x000fe20008010053 */
[----:B------:R-:W-:Y:S01]  /*7320*/  LOP3.LUT R16, R11, UR42, R40, 0x96, !PT ;  /* 0x0000002a0b107c12 */ /* 0x000fe2000f8e9628 */
[----:B------:R-:W-:Y:S01]  /*7330*/  IMAD.WIDE.U32 R42, R42, -0x2daee0ad, RZ ;  /* 0xd2511f532a2a7825 */ /* 0x000fe200078e00ff */
[----:B------:R-:W-:-:S03]  /*7340*/  LOP3.LUT R15, R9, UR42, R126, 0x96, !PT ;  /* 0x0000002a090f7c12 */ /* 0x000fc6000f8e967e */
[----:B------:R-:W-:Y:S01]  /*7350*/  FFMA.FTZ R55, R2, -UR23, R147 ;  /* 0x8000001702377c23 */ /* 0x000fe20008010093 */
[----:B------:R-:W-:Y:S01]  /*7360*/  LOP3.LUT R24, R27, UR40, R10, 0x96, !PT ;  /* 0x000000281b187c12 */ /* 0x000fe2000f8e960a */
[----:B------:R-:W-:Y:S01]  /*7370*/  IMAD.WIDE.U32 R6, R98, -0x2daee0ad, RZ ;  /* 0xd2511f5362067825 */ /* 0x000fe200078e00ff */
[----:B------:R-:W-:Y:S02]  /*7380*/  LOP3.LUT R5, R43, UR40, R8, 0x96, !PT ;  /* 0x000000282b057c12 */ /* 0x000fe4000f8e9608 */
[----:B------:R-:W-:Y:S01]  /*7390*/  FSEL R60, R53, -INF , !P5 ;  /* 0xff800000353c7808 */ /* 0x000fe20006800000 */
[----:B------:R-:W-:Y:S01]  /*73a0*/  IMAD.WIDE.U32 R8, R99, -0x2daee0ad, RZ ;  /* 0xd2511f5363087825 */ /* 0x000fe200078e00ff */
[C-C-:B------:R-:W-:Y:S02]  /*73b0*/  LOP3.LUT R2, R19.reuse, UR40, R6.reuse, 0x96, !PT ;  /* 0x0000002813027c12 */ /* 0x140fe4000f8e9606 */
[----:B------:R-:W-:Y:S01]  /*73c0*/  LOP3.LUT R21, R19, UR40, R6, 0x96, !PT ;  /* 0x0000002813157c12 */ /* 0x000fe2000f8e9606 */
[----:B------:R-:W-:Y:S01]  /*73d0*/  IMAD.WIDE.U32 R40, R5, -0x326172a9, RZ ;  /* 0xcd9e8d5705287825 */ /* 0x000fe200078e00ff */
[----:B------:R-:W-:-:S02]  /*73e0*/  LOP3.LUT R11, R7, UR42, R126, 0x96, !PT ;  /* 0x0000002a070b7c12 */ /* 0x000fc4000f8e967e */
[--C-:B------:R-:W-:Y:S01]  /*73f0*/  LOP3.LUT R13, R7, UR42, R126.reuse, 0x96, !PT ;  /* 0x0000002a070d7c12 */ /* 0x100fe2000f8e967e */
[----:B------:R-:W-:Y:S01]  /*7400*/  IMAD.WIDE.U32 R6, R51, -0x2daee0ad, RZ ;  /* 0xd2511f5333067825 */ /* 0x000fe200078e00ff */
[----:B------:R-:W-:Y:S02]  /*7410*/  LOP3.LUT R20, R9, UR42, R126, 0x96, !PT ;  /* 0x0000002a09147c12 */ /* 0x000fe4000f8e967e */
[----:B------:R-:W-:Y:S01]  /*7420*/  LOP3.LUT R19, R47, UR40, R8, 0x96, !PT ;  /* 0x000000282f137c12 */ /* 0x000fe2000f8e9608 */
[----:B------:R-:W-:Y:S01]  /*7430*/  IMAD.WIDE.U32 R8, R117, -0x2daee0ad, RZ ;  /* 0xd2511f5375087825 */ /* 0x000fe200078e00ff */
[----:B------:R-:W-:Y:S02]  /*7440*/  LOP3.LUT R22, R7, UR40, R12, 0x96, !PT ;  /* 0x0000002807167c12 */ /* 0x000fe4000f8e960c */
[----:B------:R-:W-:Y:S01]  /*7450*/  FSEL R65, R52, -INF , !P3 ;  /* 0xff80000034417808 */ /* 0x000fe20005800000 */
[----:B------:R-:W-:Y:S01]  /*7460*/  IMAD.WIDE.U32 R10, R11, -0x326172a9, RZ ;  /* 0xcd9e8d570b0a7825 */ /* 0x000fe200078e00ff */
[----:B------:R-:W-:-:S02]  /*7470*/  LOP3.LUT R17, R9, UR42, R116, 0x96, !PT ;  /* 0x0000002a09117c12 */ /* 0x000fc4000f8e9674 */
[----:B------:R-:W-:Y:S01]  /*7480*/  LOP3.LUT R33, R7, UR40, R8, 0x96, !PT ;  /* 0x0000002807217c12 */ /* 0x000fe2000f8e9608 */
[----:B------:R-:W-:Y:S01]  /*7490*/  IMAD.WIDE.U32 R8, R15, -0x326172a9, RZ ;  /* 0xcd9e8d570f087825 */ /* 0x000fe200078e00ff */
[----:B------:R-:W-:Y:S02]  /*74a0*/  FSEL R100, R56, -INF , !P2 ;  /* 0xff80000038647808 */ /* 0x000fe40005000000 */
[----:B------:R-:W-:Y:S01]  /*74b0*/  FSEL R124, R57, -INF , !P6 ;  /* 0xff800000397c7808 */ /* 0x000fe20007000000 */
        /* <DEDUP_REMOVED lines=10> */
[----:B------:R-:W-:-:S03]  /*7560*/  LOP3.LUT R28, R23, UR39, R14, 0x96, !PT ;  /* 0x00000027171c7c12 */ /* 0x000fc6000f8e960e */
[----:B------:R-:W-:-:S04]  /*7570*/  IMAD.WIDE.U32 R38, R21, -0x326172a9, RZ ;  /* 0xcd9e8d5715267825 */ /* 0x000fc800078e00ff */
[----:B------:R-:W-:Y:S01]  /*7580*/  IMAD.WIDE.U32 R8, R20, -0x326172a9, RZ ;  /* 0xcd9e8d5714087825 */ /* 0x000fe200078e00ff */
[----:B------:R-:W-:-:S03]  /*7590*/  LOP3.LUT R30, R39, UR39, R10, 0x96, !PT ;  /* 0x00000027271e7c12 */ /* 0x000fc6000f8e960a */
[----:B------:R-:W-:Y:S01]  /*75a0*/  IMAD.WIDE.U32 R44, R19, -0x326172a9, RZ ;  /* 0xcd9e8d57132c7825 */ /* 0x000fe200078e00ff */
[----:B------:R-:W-:-:S03]  /*75b0*/  LOP3.LUT R29, R9, UR41, R118, 0x96, !PT ;  /* 0x00000029091d7c12 */ /* 0x000fc6000f8e9676 */
[----:B------:R-:W-:Y:S01]  /*75c0*/  IMAD.WIDE.U32 R14, R15, -0x2daee0ad, RZ ;  /* 0xd2511f530f0e7825 */ /* 0x000fe200078e00ff */
[----:B------:R-:W-:-:S03]  /*75d0*/  LOP3.LUT R31, R45, UR39, R8, 0x96, !PT ;  /* 0x000000272d1f7c12 */ /* 0x000fc6000f8e9608 */
[----:B------:R-:W-:Y:S01]  /*75e0*/  IMAD.WIDE.U32 R12, R16, -0x326172a9, RZ ;  /* 0xcd9e8d57100c7825 */ /* 0x000fe200078e00ff */
[----:B------:R-:W-:Y:S02]  /*75f0*/  LOP3.LUT R16, R11, UR41, R118, 0x96, !PT ;  /* 0x000000290b107c12 */ /* 0x000fe4000f8e9676 */
[----:B------:R-:W-:Y:S01]  /*7600*/  FSEL R118, R54, -INF , !P1 ;  /* 0xff80000036767808 */ /* 0x000fe20004800000 */
[----:B------:R-:W-:Y:S01]  /*7610*/  IMAD.WIDE.U32 R10, R2, -0x2daee0ad, RZ ;  /* 0xd2511f53020a7825 */ /* 0x000fe200078e00ff */
[----:B------:R-:W-:Y:S02]  /*7620*/  LOP3.LUT R2, R15, UR38, R6, 0x96, !PT ;  /* 0x000000260f027c12 */ /* 0x000fe4000f8e9606 */
[----:B------:R-:W-:Y:S01]  /*7630*/  LOP3.LUT R7, R13, UR41, R48, 0x96, !PT ;  /* 0x000000290d077c12 */ /* 0x000fe2000f8e9630 */
[----:B------:R-:W-:Y:S01]  /*7640*/  IMAD.WIDE.U32 R50, R30, -0x2daee0ad, RZ ;  /* 0xd2511f531e327825 */ /* 0x000fe200078e00ff */
[----:B------:R-:W-:-:S03]  /*7650*/  LOP3.LUT R11, R11, UR38, R18, 0x96, !PT ;  /* 0x000000260b0b7c12 */ /* 0x000fc6000f8e9612 */
[----:B------:R-:W-:-:S04]  /*7660*/  IMAD.WIDE.U32 R146, R31, -0x2daee0ad, RZ ;  /* 0xd2511f531f927825 */ /* 0x000fc800078e00ff */
[----:B------:R-:W-:-:S04]  /*7670*/  IMAD.WIDE.U32 R8, R17, -0x326172a9, RZ ;  /* 0xcd9e8d5711087825 */ /* 0x000fc800078e00ff */
        /* <DEDUP_REMOVED lines=39> */
[----:B------:R-:W-:Y:S02]  /*78f0*/  LOP3.LUT R28, R11, UR37, R36, 0x96, !PT ;  /* 0x000000250b1c7c12 */ /* 0x000fe4000f8e9624 */
[----:B------:R-:W-:Y:S01]  /*7900*/  LOP3.LUT R16, R7, UR26, R10, 0x96, !PT ;  /* 0x0000001a07107c12 */ /* 0x000fe2000f8e960a */
[----:B------:R-:W-:Y:S01]  /*7910*/  IMAD.WIDE.U32 R36, R17, -0x326172a9, RZ ;  /* 0xcd9e8d5711247825 */ /* 0x000fe200078e00ff */
[----:B------:R-:W-:-:S02]  /*7920*/  LOP3.LUT R22, R35, UR32, R14, 0x96, !PT ;  /* 0x0000002023167c12 */ /* 0x000fc4000f8e960e */
[----:B------:R-:W-:Y:S01]  /*7930*/  LOP3.LUT R46, R6, 0xffff, RZ, 0xc0, !PT ;  /* 0x0000ffff062e7812 */ /* 0x000fe200078ec0ff */
[----:B------:R-:W-:Y:S01]  /*7940*/  IMAD.WIDE.U32 R8, R23, -0x326172a9, RZ ;  /* 0xcd9e8d5717087825 */ /* 0x000fe200078e00ff */
[----:B------:R-:W-:Y:S02]  /*7950*/  LOP3.LUT R18, R37, UR37, R18, 0x96, !PT ;  /* 0x0000002525127c12 */ /* 0x000fe4000f8e9612 */
[----:B------:R-:W-:Y:S01]  /*7960*/  SHF.R.U32.HI R45, RZ, 0x10, R6 ;  /* 0x00000010ff2d7819 */ /* 0x000fe20000011606 */
[----:B------:R-:W-:Y:S01]  /*7970*/  IMAD.WIDE.U32 R10, R21, -0x326172a9, RZ ;  /* 0xcd9e8d57150a7825 */ /* 0x000fe200078e00ff */
[----:B------:R-:W-:Y:S02]  /*7980*/  LOP3.LUT R131, R9, UR37, R40, 0x96, !PT ;  /* 0x0000002509837c12 */ /* 0x000fe4000f8e9628 */
[----:B------:R-:W-:Y:S01]  /*7990*/  SHF.R.U32.HI R14, RZ, 0x18, R6 ;  /* 0x00000018ff0e7819 */ /* 0x000fe20000011606 */
[----:B------:R-:W-:Y:S01]  /*79a0*/  IMAD.WIDE.U32 R12, R25, -0x326172a9, RZ ;  /* 0xcd9e8d57190c7825 */ /* 0x000fe200078e00ff */
[----:B------:R-:W-:-:S02]  /*79b0*/  LOP3.LUT R37, R11, UR26, R8, 0x96, !PT ;  /* 0x0000001a0b257c12 */ /* 0x000fc4000f8e9608 */
[----:B------:R-:W-:Y:S01]  /*79c0*/  LOP3.LUT R155, R10, 0xffff, RZ, 0xc0, !PT ;  /* 0x0000ffff0a9b7812 */ /* 0x000fe200078ec0ff */
[----:B------:R-:W-:Y:S01]  /*79d0*/  IMAD.WIDE.U32 R8, R19, -0x326172a9, RZ ;  /* 0xcd9e8d5713087825 */ /* 0x000fe200078e00ff */
[----:B------:R-:W-:Y:S02]  /*79e0*/  LOP3.LUT R38, R13, UR37, R38, 0x96, !PT ;  /* 0x000000250d267c12 */ /* 0x000fe4000f8e9626 */
[----:B------:R-:W-:Y:S01]  /*79f0*/  LOP3.LUT R13, R6, 0xff, RZ, 0xc0, !PT ;  /* 0x000000ff060d7812 */ /* 0x000fe200078ec0ff */
[----:B------:R-:W-:Y:S01]  /*7a00*/  IMAD.WIDE.U32 R26, R26, -0x326172a9, RZ ;  /* 0xcd9e8d571a1a7825 */ /* 0x000fe200078e00ff */
[----:B------:R-:W-:Y:S02]  /*7a10*/  LOP3.LUT R17, R9, UR26, R12, 0x96, !PT ;  /* 0x0000001a09117c12 */ /* 0x000fe4000f8e960c */
[----:B------:R-:W-:Y:S01]  /*7a20*/  FMNMX.FTZ R12, R67, R5, !PT ;  /* 0x00000005430c7209 */ /* 0x000fe20007810000 */
[----:B------:R-:W-:Y:S01]  /*7a30*/  IMAD.WIDE.U32 R42, R15, -0x2daee0ad, RZ ;  /* 0xd2511f530f2a7825 */ /* 0x000fe200078e00ff */
[----:B------:R-:W-:-:S02]  /*7a40*/  FMNMX.FTZ R5, R151, R2, !PT ;  /* 0x0000000297057209 */ /* 0x000fc40007810000 */
[----:B------:R-:W-:Y:S01]  /*7a50*/  FMNMX.FTZ R2, R81, R12, !PT ;  /* 0x0000000c51027209 */ /* 0x000fe20007810000 */
[----:B------:R-:W-:Y:S01]  /*7a60*/  IMAD.WIDE.U32 R6, R29, -0x326172a9, RZ ;  /* 0xcd9e8d571d067825 */ /* 0x000fe200078e00ff */
[----:B------:R-:W-:Y:S02]  /*7a70*/  FMNMX.FTZ R5, R153, R5, !PT ;  /* 0x0000000599057209 */ /* 0x000fe40007810000 */
[----:B------:R-:W-:Y:S02]  /*7a80*/  FMNMX.FTZ R2, R62, R2, !PT ;  /* 0x000000023e027209 */ /* 0x000fe40007810000 */
[----:B------:R-:W-:Y:S02]  /*7a90*/  FMNMX.FTZ R5, R152, R5, !PT ;  /* 0x0000000598057209 */ /* 0x000fe40007810000 */
[----:B------:R-:W-:Y:S02]  /*7aa0*/  LOP3.LUT R15, R10, 0xff, RZ, 0xc0, !PT ;  /* 0x000000ff0a0f7812 */ /* 0x000fe400078ec0ff */
[----:B------:R-:W-:-:S02]  /*7ab0*/  SHF.R.U32.HI R141, RZ, 0x10, R10 ;  /* 0x00000010ff8d7819 */ /* 0x000fc4000001160a */
[----:B------:R-:W-:Y:S01]  /*7ac0*/  SHF.R.U32.HI R156, RZ, 0x18, R10 ;  /* 0x00000018ff9c7819 */ /* 0x000fe2000001160a */
[----:B------:R-:W-:Y:S01]  /*7ad0*/  IMAD.WIDE.U32 R10, R32, -0x326172a9, RZ ;  /* 0xcd9e8d57200a7825 */ /* 0x000fe200078e00ff */
[----:B------:R-:W-:Y:S02]  /*7ae0*/  LOP3.LUT R145, R27, UR37, R24, 0x96, !PT ;  /* 0x000000251b917c12 */ /* 0x000fe4000f8e9618 */
[----:B------:R-:W-:Y:S02]  /*7af0*/  LOP3.LUT R27, R8, 0xffff, RZ, 0xc0, !PT ;  /* 0x0000ffff081b7812 */ /* 0x000fe400078ec0ff */
[----:B------:R-:W-:Y:S02]  /*7b00*/  FMNMX.FTZ R2, R72, R2, !PT ;  /* 0x0000000248027209 */ /* 0x000fe40007810000 */
[----:B------:R-:W-:Y:S02]  /*7b10*/  FMNMX.FTZ R5, R205, R5, !PT ;  /* 0x00000005cd057209 */ /* 0x000fe40007810000 */
[----:B------:R-:W-:-:S02]  /*7b20*/  FMNMX.FTZ R9, R108, R134, !PT ;  /* 0x000000866c097209 */ /* 0x000fc40007810000 */
[----:B------:R-:W-:Y:S02]  /*7b30*/  LOP3.LUT R40, R7, UR26, R10, 0x96, !PT ;  /* 0x0000001a07287c12 */ /* 0x000fe4000f8e960a */
[----:B------:R-:W-:Y:S02]  /*7b40*/  LOP3.LUT R232, R6, 0xffff, RZ, 0xc0, !PT ;  /* 0x0000ffff06e87812 */ /* 0x000fe400078ec0ff */
[----:B------:R-:W-:Y:S02]  /*7b50*/  FMNMX.FTZ R7, R59, R2, !PT ;  /* 0x000000023b077209 */ /* 0x000fe40007810000 */
[----:B------:R-:W-:Y:S02]  /*7b60*/  FMNMX.FTZ R70, R168, R5, !PT ;  /* 0x00000005a8467209 */ /* 0x000fe40007810000 */
[----:B------:R-:W-:Y:S02]  /*7b70*/  LOP3.LUT R20, R43, UR32, R20, 0x96, !PT ;  /* 0x000000202b147c12 */ /* 0x000fe4000f8e9614 */
[----:B------:R-:W-:-:S02]  /*7b80*/  FMNMX.FTZ R5, R80, R9, !PT ;  /* 0x0000000950057209 */ /* 0x000fc40007810000 */
[----:B------:R-:W-:Y:S01]  /*7b90*/  LOP3.LUT R32, R8, 0xff, RZ, 0xc0, !PT ;  /* 0x000000ff08207812 */ /* 0x000fe200078ec0ff */
[----:B------:R-:W1:Y:S01]  /*7ba0*/  SHFL.BFLY PT, R9, R70, 0x2, 0x1f ;  /* 0x0c401f0046097f89 */ /* 0x000e6200000e0000 */
[--C-:B------:R-:W-:Y:S02]  /*7bb0*/  SHF.R.U32.HI R43, RZ, 0x10, R8.reuse ;  /* 0x00000010ff2b7819 */ /* 0x100fe40000011608 */
[----:B------:R-:W-:Y:S02]  /*7bc0*/  SHF.R.U32.HI R41, RZ, 0x18, R8 ;  /* 0x00000018ff297819 */ /* 0x000fe40000011608 */
[----:B------:R-:W-:Y:S02]  /*7bd0*/  FMNMX.FTZ R8, R119, R136, !PT ;  /* 0x0000008877087209 */ /* 0x000fe40007810000 */
[----:B------:R-:W-:Y:S02]  /*7be0*/  LOP3.LUT R234, R6, 0xff, RZ, 0xc0, !PT ;  /* 0x000000ff06ea7812 */ /* 0x000fe400078ec0ff */
[----:B------:R-:W-:-:S02]  /*7bf0*/  SHF.R.U32.HI R233, RZ, 0x10, R6 ;  /* 0x00000010ffe97819 */ /* 0x000fc40000011606 */
[----:B------:R-:W-:Y:S02]  /*7c00*/  SHF.R.U32.HI R231, RZ, 0x18, R6 ;  /* 0x00000018ffe77819 */ /* 0x000fe40000011606 */
        /* <DEDUP_REMOVED lines=16> */
[----:B------:R-:W-:Y:S01]  /*7d10*/  IMAD.WIDE.U32 R6, R28, -0x2daee0ad, RZ ;  /* 0xd2511f531c067825 */ /* 0x000fe200078e00ff */
        /* <DEDUP_REMOVED lines=16> */
[----:B------:R-:W-:Y:S02]  /*7e20*/  LOP3.LUT R147, R11, UR37, R44, 0x96, !PT ;  /* 0x000000250b937c12 */ /* 0x000fe4000f8e962c */
[----:B------:R-:W-:Y:S01]  /*7e30*/  FMNMX.FTZ R5, R226, R5, !PT ;  /* 0x00000005e2057209 */ /* 0x000fe20007810000 */
[----:B------:R-:W2:Y:S01]  /*7e40*/  SHFL.BFLY PT, R11, R70, 0x1, 0x1f ;  /* 0x0c201f00460b7f89 */ /* 0x000ea200000e0000 */
[----:B------:R-:W-:Y:S02]  /*7e50*/  FMNMX.FTZ R8, R100, R8, !PT ;  /* 0x0000000864087209 */ /* 0x000fe40007810000 */
[----:B------:R-:W-:-:S02]  /*7e60*/  FMNMX.FTZ R5, R225, R5, !PT ;  /* 0x00000005e1057209 */ /* 0x000fc40007810000 */
[----:B------:R-:W-:Y:S02]  /*7e70*/  LOP3.LUT R29, R7, UR20, R48, 0x96, !PT ;  /* 0x00000014071d7c12 */ /* 0x000fe4000f8e9630 */
[----:B------:R-:W-:Y:S02]  /*7e80*/  LOP3.LUT R79, R6, 0xffff, RZ, 0xc0, !PT ;  /* 0x0000ffff064f7812 */ /* 0x000fe400078ec0ff */
[----:B------:R-:W-:Y:S01]  /*7e90*/  FMNMX.FTZ R7, R118, R8, !PT ;  /* 0x0000000876077209 */ /* 0x000fe20007810000 */
[----:B------:R-:W-:Y:S01]  /*7ea0*/  IMAD.WIDE.U32 R8, R22, -0x326172a9, RZ ;  /* 0xcd9e8d5716087825 */ /* 0x000fe200078e00ff */
[----:B------:R-:W-:Y:S02]  /*7eb0*/  FMNMX.FTZ R5, R124, R5, !PT ;  /* 0x000000057c057209 */ /* 0x000fe40007810000 */
[----:B------:R-:W-:Y:S02]  /*7ec0*/  ISETP.LE.U32.AND P4, PT, R13, UR13, PT ;  /* 0x0000000d0d007c0c */ /* 0x000fe4000bf83070 */
[----:B------:R-:W3:Y:S01]  /*7ed0*/  SHFL.BFLY PT, R13, R7, 0x2, 0x1f ;  /* 0x0c401f00070d7f89 */ /* 0x000ee200000e0000 */
[----:B------:R-:W-:-:S02]  /*7ee0*/  FMNMX.FTZ R5, R123, R5, !PT ;  /* 0x000000057b057209 */ /* 0x000fc40007810000 */
[----:B------:R-:W-:Y:S02]  /*7ef0*/  LOP3.LUT R64, R6, 0xff, RZ, 0xc0, !PT ;  /* 0x000000ff06407812 */ /* 0x000fe400078ec0ff */
[----:B-1----:R-:W-:Y:S01]  /*7f00*/  FMNMX.FTZ R2, R2, R10, !PT ;  /* 0x0000000a02027209 */ /* 0x002fe20007810000 */
[----:B------:R-:W1:Y:S01]  /*7f10*/  SHFL.BFLY PT, R71, R5, 0x2, 0x1f ;  /* 0x0c401f0005477f89 */ /* 0x000e6200000e0000 */
[--C-:B------:R-:W-:Y:S02]  /*7f20*/  SHF.R.U32.HI R93, RZ, 0x10, R6.reuse ;  /* 0x00000010ff5d7819 */ /* 0x100fe40000011606 */
[----:B--2---:R-:W-:Y:S01]  /*7f30*/  FMNMX.FTZ R70, R70, R11, !PT ;  /* 0x0000000b46467209 */ /* 0x004fe20007810000 */
[----:B------:R-:W2:Y:S01]  /*7f40*/  SHFL.BFLY PT, R68, R2, 0x1, 0x1f ;  /* 0x0c201f0002447f89 */ /* 0x000ea200000e0000 */
[----:B------:R-:W-:Y:S01]  /*7f50*/  SHF.R.U32.HI R88, RZ, 0x18, R6 ;  /* 0x00000018ff587819 */ /* 0x000fe20000011606 */
[----:B------:R-:W-:Y:S01]  /*7f60*/  IMAD.WIDE.U32 R10, R31, -0x2daee0ad, RZ ;  /* 0xd2511f531f0a7825 */ /* 0x000fe200078e00ff */
[----:B------:R-:W-:-:S03]  /*7f70*/  FSETP.NEU.FTZ.AND P0, PT, R70, -INF , PT ;  /* 0xff8000004600780b */ /* 0x000fc60003f1d000 */
[----:B------:R-:W-:Y:S01]  /*7f80*/  FMUL.FTZ R6, R70, UR44 ;  /* 0x0000002c46067c20 */ /* 0x000fe20008410000 */
[----:B------:R-:W-:Y:S02]  /*7f90*/  ISETP.LE.U32.AND P6, PT, R15, UR13, PT ;  /* 0x0000000d0f007c0c */ /* 0x000fe4000bfc3070 */
[----:B------:R-:W-:Y:S02]  /*7fa0*/  LOP3.LUT R35, R9, UR26, R30, 0x96, !PT ;  /* 0x0000001a09237c12 */ /* 0x000fe4000f8e961e */
[----:B------:R-:W-:Y:S02]  /*7fb0*/  FSEL R6, R6, RZ, P0 ;  /* 0x000000ff06067208 */ /* 0x000fe40000000000 */
[C---:B------:R-:W-:Y:S02]  /*7fc0*/  LOP3.LUT R129, R8.reuse, 0xff, RZ, 0xc0, !PT ;  /* 0x000000ff08817812 */ /* 0x040fe400078ec0ff */
[----:B------:R-:W-:Y:S01]  /*7fd0*/  LOP3.LUT R127, R8, 0xffff, RZ, 0xc0, !PT ;  /* 0x0000ffff087f7812 */ /* 0x000fe200078ec0ff */
[----:B------:R-:W-:Y:S01]  /*7fe0*/  FFMA.FTZ R12, R69, UR44, -R6 ;  /* 0x0000002c450c7c23 */ /* 0x000fe20008010806 */
[----:B---3--:R-:W-:-:S02]  /*7ff0*/  FMNMX.FTZ R7, R7, R13, !PT ;  /* 0x0000000d07077209 */ /* 0x008fc40007810000 */
[--C-:B------:R-:W-:Y:S01]  /*8000*/  SHF.R.U32.HI R128, RZ, 0x10, R8.reuse ;  /* 0x00000010ff807819 */ /* 0x100fe20000011608 */
[----:B------:R3:W-:Y:S01]  /*8010*/  MUFU.EX2 R112, R12 ;  /* 0x0000000c00707308 */ /* 0x0007e20000000800 */
[----:B------:R-:W-:Y:S01]  /*8020*/  SHF.R.U32.HI R126, RZ, 0x18, R8 ;  /* 0x00000018ff7e7819 */ /* 0x000fe20000011608 */
[----:B------:R-:W4:Y:S01]  /*8030*/  SHFL.BFLY PT, R69, R7, 0x1, 0x1f ;  /* 0x0c201f0007457f89 */ /* 0x000f2200000e0000 */
[----:B-1----:R-:W-:Y:S01]  /*8040*/  FMNMX.FTZ R71, R5, R71, !PT ;  /* 0x0000004705477209 */ /* 0x002fe20007810000 */
[----:B------:R-:W-:Y:S01]  /*8050*/  FFMA.FTZ R5, R84, UR44, -R6 ;  /* 0x0000002c54057c23 */ /* 0x000fe20008010806 */
[----:B------:R-:W-:Y:S01]  /*8060*/  IMAD.WIDE.U32 R8, R33, -0x326172a9, RZ ;  /* 0xcd9e8d5721087825 */ /* 0x000fe200078e00ff */
[----:B--2---:R-:W-:-:S03]  /*8070*/  FMNMX.FTZ R68, R2, R68, !PT ;  /* 0x0000004402447209 */ /* 0x004fc60007810000 */
[----:B------:R-:W-:Y:S01]  /*8080*/  FFMA.FTZ R2, R85, UR44, -R6 ;  /* 0x0000002c55027c23 */ /* 0x000fe20008010806 */
[----:B------:R-:W1:Y:S01]  /*8090*/  SHFL.BFLY PT, R15, R71, 0x1, 0x1f ;  /* 0x0c201f00470f7f89 */ /* 0x000e6200000e0000 */
[----:B------:R2:W-:Y:S01]  /*80a0*/  MUFU.EX2 R110, R5 ;  /* 0x00000005006e7308 */ /* 0x0005e20000000800 */
[----:B------:R-:W-:Y:S02]  /*80b0*/  FSETP.NEU.FTZ.AND P0, PT, R68, -INF , PT ;  /* 0xff8000004400780b */ /* 0x000fe40003f1d000 */
[C---:B------:R-:W-:Y:S02]  /*80c0*/  LOP3.LUT R142, R8.reuse, 0xff, RZ, 0xc0, !PT ;  /* 0x000000ff088e7812 */ /* 0x040fe400078ec0ff */
[----:B------:R-:W-:Y:S02]  /*80d0*/  LOP3.LUT R140, R8, 0xffff, RZ, 0xc0, !PT ;  /* 0x0000ffff088c7812 */ /* 0x000fe400078ec0ff */
[----:B------:R-:W-:Y:S01]  /*80e0*/  SHF.R.U32.HI R84, RZ, 0x10, R8 ;  /* 0x00000010ff547819 */ /* 0x000fe20000011608 */
[----:B---3--:R-:W-:Y:S01]  /*80f0*/  FFMA.FTZ R12, R73, UR44, -R6 ;  /* 0x0000002c490c7c23 */ /* 0x008fe20008010806 */
[----:B------:R-:W-:Y:S01]  /*8100*/  SHF.R.U32.HI R167, RZ, 0x18, R8 ;  /* 0x00000018ffa77819 */ /* 0x000fe20000011608 */
[----:B------:R3:W-:Y:S01]  /*8110*/  MUFU.EX2 R114, R2 ;  /* 0x0000000200727308 */ /* 0x0007e20000000800 */
[----:B------:R-:W-:-:S02]  /*8120*/  LOP3.LUT R8, R16, 0xff, RZ, 0xc0, !PT ;  /* 0x000000ff10087812 */ /* 0x000fc400078ec0ff */
[----:B------:R-:W-:Y:S02]  /*8130*/  LOP3.LUT R34, R11, UR20, R34, 0x96, !PT ;  /* 0x000000140b227c12 */ /* 0x000fe4000f8e9622 */
[----:B------:R-:W-:Y:S01]  /*8140*/  LOP3.LUT R122, R10, 0xff, RZ, 0xc0, !PT ;  /* 0x000000ff0a7a7812 */ /* 0x000fe200078ec0ff */
[----:B--2---:R-:W-:Y:S02]  /*8150*/  FMUL.FTZ R5, R68, UR44 ;  /* 0x0000002c44057c20 */ /* 0x004fe40008410000 */
[----:B------:R2:W2:Y:S01]  /*8160*/  MUFU.EX2 R109, R12 ;  /* 0x0000000c006d7308 */ /* 0x0004a20000000800 */
[----:B----4-:R-:W-:Y:S02]  /*8170*/  FMNMX.FTZ R69, R7, R69, !PT ;  /* 0x0000004507457209 */ /* 0x010fe40007810000 */
[----:B------:R-:W-:Y:S02]  /*8180*/  LOP3.LUT R135, R10, 0xffff, RZ, 0xc0, !PT ;  /* 0x0000ffff0a877812 */ /* 0x000fe400078ec0ff */
[----:B------:R-:W-:-:S02]  /*8190*/  FSEL R5, R5, RZ, P0 ;  /* 0x000000ff05057208 */ /* 0x000fc40000000000 */
[----:B------:R-:W-:Y:S01]  /*81a0*/  SHF.R.U32.HI R138, RZ, 0x10, R10 ;  /* 0x00000010ff8a7819 */ /* 0x000fe2000001160a */
[----:B---3--:R-:W-:Y:S01]  /*81b0*/  FFMA.FTZ R2, R86, UR44, -R6 ;  /* 0x0000002c56027c23 */ /* 0x008fe20008010806 */
[----:B------:R-:W-:Y:S01]  /*81c0*/  SHF.R.U32.HI R121, RZ, 0x18, R10 ;  /* 0x00000018ff797819 */ /* 0x000fe2000001160a */
[----:B------:R-:W-:Y:S01]  /*81d0*/  IMAD.WIDE.U32 R10, R38, -0x2daee0ad, RZ ;  /* 0xd2511f53260a7825 */ /* 0x000fe200078e00ff */
[----:B------:R-:W-:Y:S01]  /*81e0*/  ISETP.LE.U32.AND P1, PT, R8, UR13, PT ;  /* 0x0000000d08007c0c */ /* 0x000fe2000bf23070 */
[----:B------:R3:W-:Y:S02]  /*81f0*/  MUFU.EX2 R113, R2 ;  /* 0x0000000200717308 */ /* 0x0007e40000000800 */
[----:B------:R-:W-:Y:S01]  /*8200*/  FFMA.FTZ R7, R66, UR44, -R5 ;  /* 0x0000002c42077c23 */ /* 0x000fe20008010805 */
[----:B------:R-:W-:Y:S01]  /*8210*/  FMUL.FTZ R8, R69, UR44 ;  /* 0x0000002c45087c20 */ /* 0x000fe20008410000 */
[----:B-1----:R-:W-:Y:S01]  /*8220*/  FMNMX.FTZ R71, R71, R15, !PT ;  /* 0x0000000f47477209 */ /* 0x002fe20007810000 */
[----:B--2---:R-:W-:Y:S01]  /*8230*/  IMAD.WIDE.U32 R12, R20, -0x326172a9, RZ ;  /* 0xcd9e8d57140c7825 */ /* 0x004fe200078e00ff */
[----:B------:R-:W-:-:S02]  /*8240*/  FSETP.NEU.FTZ.AND P0, PT, R69, -INF , PT ;  /* 0xff8000004500780b */ /* 0x000fc40003f1d000 */
[----:B------:R-:W-:Y:S01]  /*8250*/  ISETP.LE.U32.AND P5, PT, R14, UR13, PT ;  /* 0x0000000d0e007c0c */ /* 0x000fe2000bfa3070 */
[----:B------:R1:W-:Y:S01]  /*8260*/  MUFU.EX2 R249, R7 ;  /* 0x0000000700f97308 */ /* 0x0003e20000000800 */
[----:B------:R-:W-:Y:S02]  /*8270*/  LOP3.LUT R39, R9, UR26, R26, 0x96, !PT ;  /* 0x0000001a09277c12 */ /* 0x000fe4000f8e961a */
[----:B------:R-:W-:Y:S02]  /*8280*/  LOP3.LUT R14, R11, UR20, R50, 0x96, !PT ;  /* 0x000000140b0e7c12 */ /* 0x000fe4000f8e9632 */
[C---:B------:R-:W-:Y:S01]  /*8290*/  LOP3.LUT R26, R10.reuse, 0xffff, RZ, 0xc0, !PT ;  /* 0x0000ffff0a1a7812 */ /* 0x040fe200078ec0ff */
[----:B------:R-:W-:Y:S01]  /*82a0*/  FMUL.FTZ R11, R71, UR44 ;  /* 0x0000002c470b7c20 */ /* 0x000fe20008410000 */
[----:B------:R-:W-:Y:S02]  /*82b0*/  LOP3.LUT R30, R10, 0xff, RZ, 0xc0, !PT ;  /* 0x000000ff0a1e7812 */ /* 0x000fe400078ec0ff */
[----:B---3--:R-:W-:-:S02]  /*82c0*/  LOP3.LUT R2, R16, 0xffff, RZ, 0xc0, !PT ;  /* 0x0000ffff10027812 */ /* 0x008fc400078ec0ff */
[----:B------:R-:W-:Y:S02]  /*82d0*/  SHF.R.U32.HI R28, RZ, 0x10, R10 ;  /* 0x00000010ff1c7819 */ /* 0x000fe4000001160a */
[----:B------:R-:W-:Y:S02]  /*82e0*/  SHF.R.U32.HI R2, RZ, 0x8, R2 ;  /* 0x00000008ff027819 */ /* 0x000fe40000011602 */
[----:B------:R-:W-:Y:S02]  /*82f0*/  SHF.R.U32.HI R31, RZ, 0x18, R10 ;  /* 0x00000018ff1f7819 */ /* 0x000fe4000001160a */
[----:B-1----:R-:W-:Y:S01]  /*8300*/  FSEL R7, R8, RZ, P0 ;  /* 0x000000ff08077208 */ /* 0x002fe20000000000 */
[----:B------:R-:W-:Y:S01]  /*8310*/  FFMA.FTZ R8, R89, UR44, -R5 ;  /* 0x0000002c59087c23 */ /* 0x000fe20008010805 */
[----:B------:R-:W-:Y:S02]  /*8320*/  FSETP.NEU.FTZ.AND P0, PT, R71, -INF , PT ;  /* 0xff8000004700780b */ /* 0x000fe40003f1d000 */
[----:B------:R-:W-:Y:S01]  /*8330*/  LOP3.LUT R2, R2, 0xffff, RZ, 0xc0, !PT ;  /* 0x0000ffff02027812 */ /* 0x000fe200078ec0ff */
[----:B------:R1:W2:Y:S01]  /*8340*/  MUFU.EX2 R99, R8 ;  /* 0x0000000800637308 */ /* 0x0002a20000000800 */
[----:B------:R-:W-:-:S02]  /*8350*/  F2FP.BF16.F32.PACK_AB R10, R109, R112 ;  /* 0x000000706d0a723e */ /* 0x000fc400000010ff */
[----:B------:R-:W-:Y:S02]  /*8360*/  LOP3.LUT R21, R12, 0xffff, RZ, 0xc0, !PT ;  /* 0x0000ffff0c157812 */ /* 0x000fe400078ec0ff */
[C---:B------:R-:W-:Y:S02]  /*8370*/  PRMT R78, R10.reuse, 0x7610, R78 ;  /* 0x000076100a4e7816 */ /* 0x040fe4000000004e */
[----:B------:R-:W-:Y:S01]  /*8380*/  PRMT R77, R10, 0x7632, R77 ;  /* 0x000076320a4d7816 */ /* 0x000fe2000000004d */
[----:B------:R-:W-:Y:S01]  /*8390*/  FFMA.FTZ R10, R90, UR44, -R6 ;  /* 0x0000002c5a0a7c23 */ /* 0x000fe20008010806 */
[----:B------:R-:W-:Y:S01]  /*83a0*/  LOP3.LUT R25, R12, 0xff, RZ, 0xc0, !PT ;  /* 0x000000ff0c197812 */ /* 0x000fe200078ec0ff */
[----:B------:R-:W-:Y:S01]  /*83b0*/  @!P1 HFMA2.BF16_V2 R75, -RZ.H0_H0, RZ.H0_H0, -R78.H0_H0 ;  /* 0x200000ffff4b9231 */ /* 0x000fe2000034094e */
[--C-:B------:R-:W-:Y:S01]  /*83c0*/  SHF.R.U32.HI R22, RZ, 0x10, R12.reuse ;  /* 0x00000010ff167819 */ /* 0x100fe2000001160c */
[----:B------:R3:W-:Y:S01]  /*83d0*/  MUFU.EX2 R117, R10 ;  /* 0x0000000a00757308 */ /* 0x0007e20000000800 */
[----:B------:R-:W-:-:S02]  /*83e0*/  SHF.R.U32.HI R23, RZ, 0x18, R12 ;  /* 0x00000018ff177819 */ /* 0x000fc4000001160c */
[----:B------:R-:W-:Y:S02]  /*83f0*/  SHF.R.U32.HI R12, RZ, 0x10, R16 ;  /* 0x00000010ff0c7819 */ /* 0x000fe40000011610 */
[----:B-1----:R-:W-:Y:S02]  /*8400*/  FSEL R8, R11, RZ, P0 ;  /* 0x000000ff0b087208 */ /* 0x002fe40000000000 */
[----:B------:R-:W-:Y:S01]  /*8410*/  ISETP.LE.U32.AND P0, PT, R2, UR13, PT ;  /* 0x0000000d02007c0c */ /* 0x000fe2000bf03070 */
[----:B------:R-:W-:Y:S01]  /*8420*/  FFMA.FTZ R2, R87, UR44, -R6 ;  /* 0x0000002c57027c23 */ /* 0x000fe20008010806 */
[----:B------:R-:W-:Y:S02]  /*8430*/  PRMT R52, R78, 0x5410, R77 ;  /* 0x000054104e347816 */ /* 0x000fe4000000004d */
[----:B------:R-:W-:Y:S01]  /*8440*/  @!P1 PRMT R78, R75, 0x5410, RZ ;  /* 0x000054104b4e9816 */ /* 0x000fe200000000ff */
[----:B------:R1:W-:Y:S01]  /*8450*/  MUFU.EX2 R115, R2 ;  /* 0x0000000200737308 */ /* 0x0003e20000000800 */
[----:B------:R-:W-:-:S02]  /*8460*/  LOP3.LUT R12, R12, 0xff, RZ, 0xc0, !PT ;  /* 0x000000ff0c0c7812 */ /* 0x000fc400078ec0ff */
[----:B--2---:R-:W-:Y:S01]  /*8470*/  F2FP.BF16.F32.PACK_AB R15, R99, R249 ;  /* 0x000000f9630f723e */ /* 0x004fe200000010ff */
[----:B---3--:R-:W-:Y:S01]  /*8480*/  IMAD.WIDE.U32 R10, R18, -0x2daee0ad, RZ ;  /* 0xd2511f53120a7825 */ /* 0x008fe200078e00ff */
[----:B------:R-:W-:-:S03]  /*8490*/  LOP3.LUT R9, R13, UR26, R36, 0x96, !PT ;  /* 0x0000001a0d097c12 */ /* 0x000fc6000f8e9624 */
[----:B------:R-:W-:Y:S01]  /*84a0*/  FFMA.FTZ R13, R91, UR44, -R6 ;  /* 0x0000002c5b0d7c23 */ /* 0x000fe20008010806 */
[----:B------:R-:W-:Y:S01]  /*84b0*/  @!P0 HFMA2.BF16_V2 R82, -RZ.H0_H0, RZ.H0_H0, -R77.H0_H0 ;  /* 0x200000ffff528231 */ /* 0x000fe2000034094d */
[----:B------:R-:W-:Y:S02]  /*84c0*/  PRMT R228, R15, 0x7632, R228 ;  /* 0x000076320fe47816 */ /* 0x000fe400000000e4 */
[C---:B------:R-:W-:Y:S01]  /*84d0*/  LOP3.LUT R18, R10.reuse, 0xffff, RZ, 0xc0, !PT ;  /* 0x0000ffff0a127812 */ /* 0x040fe200078ec0ff */
[----:B------:R2:W-:Y:S01]  /*84e0*/  MUFU.EX2 R85, R13 ;  /* 0x0000000d00557308 */ /* 0x0005e20000000800 */
[----:B------:R-:W-:Y:S02]  /*84f0*/  LOP3.LUT R19, R10, 0xff, RZ, 0xc0, !PT ;  /* 0x000000ff0a137812 */ /* 0x000fe400078ec0ff */
[----:B------:R-:W-:Y:S02]  /*8500*/  SHF.R.U32.HI R20, RZ, 0x10, R10 ;  /* 0x00000010ff147819 */ /* 0x000fe4000001160a */
[----:B-1----:R-:W-:-:S02]  /*8510*/  SHF.R.U32.HI R2, RZ, 0x18, R16 ;  /* 0x00000018ff027819 */ /* 0x002fc40000011610 */
[----:B------:R-:W-:Y:S02]  /*8520*/  SHF.R.U32.HI R24, RZ, 0x18, R10 ;  /* 0x00000018ff187819 */ /* 0x000fe4000001160a */
[----:B------:R-:W-:Y:S02]  /*8530*/  ISETP.LE.U32.AND P1, PT, R2, UR13, PT ;  /* 0x0000000d02007c0c */ /* 0x000fe4000bf23070 */
[----:B------:R-:W-:Y:S02]  /*8540*/  LOP3.LUT R10, R45, 0xff, RZ, 0xc0, !PT ;  /* 0x000000ff2d0a7812 */ /* 0x000fe400078ec0ff */
[----:B------:R-:W-:Y:S01]  /*8550*/  LOP3.LUT R2, R11, UR20, R42, 0x96, !PT ;  /* 0x000000140b027c12 */ /* 0x000fe2000f8e962a */
[--C-:B------:R-:W-:Y:S01]  /*8560*/  FFMA.FTZ R11, R81, UR44, -R5.reuse ;  /* 0x0000002c510b7c23 */ /* 0x100fe20008010805 */
[----:B------:R-:W-:Y:S02]  /*8570*/  @!P0 PRMT R77, R82, 0x5410, RZ ;  /* 0x00005410524d8816 */ /* 0x000fe400000000ff */
[----:B------:R-:W-:Y:S01]  /*8580*/  ISETP.LE.U32.AND P0, PT, R12, UR13, PT ;  /* 0x0000000d0c007c0c */ /* 0x000fe2000bf03070 */
[----:B------:R1:W-:Y:S01]  /*8590*/  MUFU.EX2 R102, R11 ;  /* 0x0000000b00667308 */ /* 0x0003e20000000800 */
[----:B------:R-:W-:Y:S01]  /*85a0*/  ISETP.LE.U32.AND P2, PT, R10, UR13, PT ;  /* 0x0000000d0a007c0c */ /* 0x000fe2000bf43070 */
[----:B------:R-:W-:Y:S01]  /*85b0*/  FFMA.FTZ R10, R62, UR44, -R5 ;  /* 0x0000002c3e0a7c23 */ /* 0x000fe20008010805 */
[----:B------:R-:W-:Y:S01]  /*85c0*/  SHF.R.U32.HI R12, RZ, 0x8, R27 ;  /* 0x00000008ff0c7819 */ /* 0x000fe2000001161b */
[----:B------:R-:W-:Y:S01]  /*85d0*/  @!P1 HFMA2.BF16_V2 R83, -RZ.H0_H0, RZ.H0_H0, -R228.H0_H0 ;  /* 0x200000ffff539231 */ /* 0x000fe200003409e4 */
[----:B------:R-:W-:Y:S01]  /*85e0*/  PRMT R227, R15, 0x7610, R227 ;  /* 0x000076100fe37816 */ /* 0x000fe200000000e3 */
[--C-:B--2---:R-:W-:Y:S01]  /*85f0*/  FFMA.FTZ R13, R67, UR44, -R5.reuse ;  /* 0x0000002c430d7c23 */ /* 0x104fe20008010805 */
[----:B------:R-:W-:Y:S01]  /*8600*/  PRMT R33, R32, 0x5410, R12 ;  /* 0x0000541020217816 */ /* 0x000fe2000000000c */
[----:B------:R2:W-:Y:S01]  /*8610*/  MUFU.EX2 R173, R10 ;  /* 0x0000000a00ad7308 */ /* 0x0005e20000000800 */
[----:B------:R-:W-:Y:S01]  /*8620*/  SHF.R.U32.HI R12, RZ, 0x8, R46 ;  /* 0x00000008ff0c7819 */ /* 0x000fe2000001162e */
[----:B------:R-:W-:Y:S01]  /*8630*/  FFMA.FTZ R15, R58, UR44, -R5 ;  /* 0x0000002c3a0f7c23 */ /* 0x000fe20008010805 */
[----:B------:R-:W-:Y:S01]  /*8640*/  PRMT R53, R227, 0x5410, R228 ;  /* 0x00005410e3357816 */ /* 0x000fe200000000e4 */
[----:B------:R-:W-:Y:S01]  /*8650*/  @!P0 HFMA2.BF16_V2 R143, -RZ.H0_H0, RZ.H0_H0, -R227.H0_H0 ;  /* 0x200000ffff8f8231 */ /* 0x000fe200003409e3 */
[----:B------:R-:W-:-:S02]  /*8660*/  @!P1 PRMT R228, R83, 0x5410, RZ ;  /* 0x0000541053e49816 */ /* 0x000fc400000000ff */
[----:B------:R-:W-:Y:S01]  /*8670*/  LOP3.LUT R16, R17, 0xff, RZ, 0xc0, !PT ;  /* 0x000000ff11107812 */ /* 0x000fe200078ec0ff */
[----:B------:R3:W4:Y:S01]  /*8680*/  MUFU.EX2 R98, R13 ;  /* 0x0000000d00627308 */ /* 0x0007220000000800 */
[----:B-1----:R-:W-:Y:S02]  /*8690*/  F2FP.BF16.F32.PACK_AB R11, R114, R110 ;  /* 0x0000006e720b723e */ /* 0x002fe400000010ff */
[----:B------:R-:W-:Y:S02]  /*86a0*/  @!P0 PRMT R227, R143, 0x5410, RZ ;  /* 0x000054108fe38816 */ /* 0x000fe400000000ff */
[C---:B------:R-:W-:Y:S02]  /*86b0*/  PRMT R230, R11.reuse, 0x7610, R230 ;  /* 0x000076100be67816 */ /* 0x040fe400000000e6 */
[----:B------:R-:W-:Y:S01]  /*86c0*/  PRMT R229, R11, 0x7632, R229 ;  /* 0x000076320be57816 */ /* 0x000fe200000000e5 */
[----:B------:R1:W-:Y:S01]  /*86d0*/  MUFU.EX2 R171, R15 ;  /* 0x0000000f00ab7308 */ /* 0x0003e20000000800 */
[----:B--2---:R-:W-:Y:S01]  /*86e0*/  FFMA.FTZ R10, R72, UR44, -R5 ;  /* 0x0000002c480a7c23 */ /* 0x004fe20008010805 */
[----:B------:R-:W-:Y:S01]  /*86f0*/  LOP3.LUT R11, R12, 0xffff, RZ, 0xc0, !PT ;  /* 0x0000ffff0c0b7812 */ /* 0x000fe200078ec0ff */
[----:B------:R-:W-:Y:S01]  /*8700*/  @!P4 HFMA2.BF16_V2 R144, -RZ.H0_H0, RZ.H0_H0, -R230.H0_H0 ;  /* 0x200000ffff90c231 */ /* 0x000fe200003409e6 */
[----:B------:R-:W-:-:S02]  /*8710*/  PRMT R54, R230, 0x5410, R229 ;  /* 0x00005410e6367816 */ /* 0x000fc400000000e5 */
[----:B------:R-:W-:Y:S02]  /*8720*/  ISETP.LE.U32.AND P1, PT, R11, UR13, PT ;  /* 0x0000000d0b007c0c */ /* 0x000fe4000bf23070 */
[----:B------:R2:W2:Y:S01]  /*8730*/  MUFU.EX2 R106, R10 ;  /* 0x0000000a006a7308 */ /* 0x0004a20000000800 */
[----:B------:R-:W-:Y:S02]  /*8740*/  LOP3.LUT R11, R17, 0xffff, RZ, 0xc0, !PT ;  /* 0x0000ffff110b7812 */ /* 0x000fe400078ec0ff */
[----:B---3--:R-:W-:Y:S01]  /*8750*/  LOP3.LUT R13, R43, 0xff, RZ, 0xc0, !PT ;  /* 0x000000ff2b0d7812 */ /* 0x008fe200078ec0ff */
[----:B------:R-:W-:Y:S01]  /*8760*/  IMAD.MOV.U32 R43, RZ, RZ, R249 ;  /* 0x000000ffff2b7224 */ /* 0x000fe200078e00f9 */
[----:B------:R-:W-:Y:S02]  /*8770*/  SHF.R.U32.HI R12, RZ, 0x8, R11 ;  /* 0x00000008ff0c7819 */ /* 0x000fe4000001160b */
[----:B------:R-:W-:Y:S02]  /*8780*/  PRMT R32, R13, 0x5410, R41 ;  /* 0x000054100d207816 */ /* 0x000fe40000000029 */
[----:B-1----:R-:W-:Y:S01]  /*8790*/  LOP3.LUT R15, R28, 0xff, RZ, 0xc0, !PT ;  /* 0x000000ff1c0f7812 */ /* 0x002fe200078ec0ff */
[----:B----4-:R-:W-:Y:S01]  /*87a0*/  IMAD.MOV.U32 R28, RZ, RZ, R98 ;  /* 0x000000ffff1c7224 */ /* 0x010fe200078e0062 */
[----:B------:R-:W-:Y:S01]  /*87b0*/  PRMT R27, R16, 0x5410, R12 ;  /* 0x00005410101b7816 */ /* 0x000fe2000000000c */
[----:B------:R-:W-:Y:S01]  /*87c0*/  FFMA.FTZ R12, R80, UR44, -R7 ;  /* 0x0000002c500c7c23 */ /* 0x000fe20008010807 */
[----:B------:R-:W-:Y:S01]  /*87d0*/  LOP3.LUT R13, R29, 0xff, RZ, 0xc0, !PT ;  /* 0x000000ff1d0d7812 */ /* 0x000fe200078ec0ff */
[----:B------:R-:W1:Y:S01]  /*87e0*/  LDSM.16.MT88.4 R80, [R165+0x6000] ;  /* 0x00600000a550783b */ /* 0x000e620000004200 */
[----:B------:R-:W-:Y:S01]  /*87f0*/  PRMT R31, R15, 0x5410, R31 ;  /* 0x000054100f1f7816 */ /* 0x000fe2000000001f */
[----:B------:R3:W-:Y:S01]  /*8800*/  MUFU.EX2 R67, R12 ;  /* 0x0000000c00437308 */ /* 0x0007e20000000800 */
[----:B--2---:R-:W-:Y:S01]  /*8810*/  FFMA.FTZ R10, R59, UR44, -R5 ;  /* 0x0000002c3b0a7c23 */ /* 0x004fe20008010805 */
[----:B------:R-:W-:Y:S01]  /*8820*/  SHF.R.U32.HI R15, RZ, 0x10, R14 ;  /* 0x00000010ff0f7819 */ /* 0x000fe2000001160e */
[----:B------:R-:W-:Y:S01]  /*8830*/  @!P1 HFMA2.BF16_V2 R154, -RZ.H0_H0, RZ.H0_H0, -R229.H0_H0 ;  /* 0x200000ffff9a9231 */ /* 0x000fe200003409e5 */
[----:B------:R-:W-:Y:S01]  /*8840*/  ISETP.LE.U32.AND P0, PT, R13, UR13, PT ;  /* 0x0000000d0d007c0c */ /* 0x000fe2000bf03070 */
[----:B------:R-:W-:Y:S01]  /*8850*/  FFMA.FTZ R13, R96, UR44, -R7 ;  /* 0x0000002c600d7c23 */ /* 0x000fe20008010807 */
[----:B------:R-:W-:-:S02]  /*8860*/  LOP3.LUT R16, R20, 0xff, RZ, 0xc0, !PT ;  /* 0x000000ff14107812 */ /* 0x000fc400078ec0ff */
[----:B------:R2:W-:Y:S01]  /*8870*/  MUFU.EX2 R66, R10 ;  /* 0x0000000a00427308 */ /* 0x0005e20000000800 */
[----:B------:R-:W-:Y:S02]  /*8880*/  @!P1 PRMT R229, R154, 0x5410, RZ ;  /* 0x000054109ae59816 */ /* 0x000fe400000000ff */
[----:B------:R-:W-:Y:S02]  /*8890*/  PRMT R16, R16, 0x5410, R24 ;  /* 0x0000541010107816 */ /* 0x000fe40000000018 */
[----:B------:R-:W-:Y:S02]  /*88a0*/  @!P4 PRMT R230, R144, 0x5410, RZ ;  /* 0x0000541090e6c816 */ /* 0x000fe400000000ff */
[----:B------:R-:W-:Y:S01]  /*88b0*/  ISETP.LE.U32.AND P3, PT, R64, UR13, PT ;  /* 0x0000000d40007c0c */ /* 0x000fe2000bf63070 */
[----:B------:R4:W1:Y:S01]  /*88c0*/  MUFU.EX2 R98, R13 ;  /* 0x0000000d00627308 */ /* 0x0008620000000800 */
[----:B---3--:R-:W-:-:S04]  /*88d0*/  SHF.R.U32.HI R12, RZ, 0x8, R21 ;  /* 0x00000008ff0c7819 */ /* 0x008fc80000011615 */
[----:B------:R-:W-:Y:S02]  /*88e0*/  PRMT R25, R25, 0x5410, R12 ;  /* 0x0000541019197816 */ /* 0x000fe4000000000c */
[--C-:B--2---:R-:W-:Y:S02]  /*88f0*/  SHF.R.U32.HI R10, RZ, 0x10, R17.reuse ;  /* 0x00000010ff0a7819 */ /* 0x104fe40000011611 */
[----:B------:R-:W-:Y:S02]  /*8900*/  SHF.R.U32.HI R17, RZ, 0x18, R17 ;  /* 0x00000018ff117819 */ /* 0x000fe40000011611 */
[----:B------:R-:W-:Y:S02]  /*8910*/  LOP3.LUT R11, R10, 0xff, RZ, 0xc0, !PT ;  /* 0x000000ff0a0b7812 */ /* 0x000fe400078ec0ff */
[----:B------:R-:W-:Y:S02]  /*8920*/  SHF.R.U32.HI R10, RZ, 0x8, R26 ;  /* 0x00000008ff0a7819 */ /* 0x000fe4000001161a */
[----:B------:R-:W-:Y:S01]  /*8930*/  PRMT R26, R11, 0x5410, R17 ;  /* 0x000054100b1a7816 */ /* 0x000fe20000000011 */
[----:B----4-:R-:W-:Y:S01]  /*8940*/  FFMA.FTZ R13, R61, UR44, -R7 ;  /* 0x0000002c3d0d7c23 */ /* 0x010fe20008010807 */
[----:B------:R-:W-:-:S02]  /*8950*/  PRMT R30, R30, 0x5410, R10 ;  /* 0x000054101e1e7816 */ /* 0x000fc4000000000a */
[----:B------:R-:W-:Y:S01]  /*8960*/  SHF.R.U32.HI R10, RZ, 0x8, R18 ;  /* 0x00000008ff0a7819 */ /* 0x000fe20000011612 */
[----:B------:R-:W-:Y:S01]  /*8970*/  MUFU.EX2 R170, R13 ;  /* 0x0000000d00aa7308 */ /* 0x000fe20000000800 */
[----:B------:R-:W-:Y:S02]  /*8980*/  LOP3.LUT R11, R22, 0xff, RZ, 0xc0, !PT ;  /* 0x000000ff160b7812 */ /* 0x000fe400078ec0ff */
[----:B------:R-:W-:Y:S01]  /*8990*/  PRMT R19, R19, 0x5410, R10 ;  /* 0x0000541013137816 */ /* 0x000fe2000000000a */
[----:B------:R-:W-:Y:S01]  /*89a0*/  FFMA.FTZ R10, R63, UR44, -R7 ;  /* 0x0000002c3f0a7c23 */ /* 0x000fe20008010807 */
[----:B------:R-:W-:Y:S02]  /*89b0*/  PRMT R23, R11, 0x5410, R23 ;  /* 0x000054100b177816 */ /* 0x000fe40000000017 */
[C---:B------:R-:W-:Y:S01]  /*89c0*/  LOP3.LUT R11, R14.reuse, 0xffff, RZ, 0xc0, !PT ;  /* 0x0000ffff0e0b7812 */ /* 0x040fe200078ec0ff */
[----:B------:R2:W-:Y:S01]  /*89d0*/  MUFU.EX2 R86, R10 ;  /* 0x0000000a00567308 */ /* 0x0005e20000000800 */
[----:B------:R-:W-:-:S02]  /*89e0*/  LOP3.LUT R18, R14, 0xff, RZ, 0xc0, !PT ;  /* 0x000000ff0e127812 */ /* 0x000fc400078ec0ff */
[----:B------:R-:W-:Y:S02]  /*89f0*/  SHF.R.U32.HI R17, RZ, 0x18, R14 ;  /* 0x00000018ff117819 */ /* 0x000fe4000001160e */
[----:B------:R-:W-:Y:S02]  /*8a00*/  LOP3.LUT R14, R9, 0xff, RZ, 0xc0, !PT ;  /* 0x000000ff090e7812 */ /* 0x000fe400078ec0ff */
[----:B------:R-:W-:Y:S02]  /*8a10*/  SHF.R.U32.HI R12, RZ, 0x8, R11 ;  /* 0x00000008ff0c7819 */ /* 0x000fe4000001160b */
[----:B------:R-:W-:Y:S02]  /*8a20*/  LOP3.LUT R11, R15, 0xff, RZ, 0xc0, !PT ;  /* 0x000000ff0f0b7812 */ /* 0x000fe400078ec0ff */
[----:B------:R-:W-:Y:S02]  /*8a30*/  SHF.R.U32.HI R15, RZ, 0x18, R9 ;  /* 0x00000018ff0f7819 */ /* 0x000fe40000011609 */
[----:B------:R-:W-:-:S02]  /*8a40*/  PRMT R17, R11, 0x5410, R17 ;  /* 0x000054100b117816 */ /* 0x000fc40000000011 */
[----:B------:R-:W-:Y:S02]  /*8a50*/  SHF.R.U32.HI R11, RZ, 0x10, R9 ;  /* 0x00000010ff0b7819 */ /* 0x000fe40000011609 */
[----:B--2---:R-:W-:Y:S02]  /*8a60*/  LOP3.LUT R10, R9, 0xffff, RZ, 0xc0, !PT ;  /* 0x0000ffff090a7812 */ /* 0x004fe400078ec0ff */
[----:B------:R-:W-:Y:S01]  /*8a70*/  PRMT R18, R18, 0x5410, R12 ;  /* 0x0000541012127816 */ /* 0x000fe2000000000c */
[----:B------:R-:W-:Y:S01]  /*8a80*/  FFMA.FTZ R12, R104, UR44, -R8 ;  /* 0x0000002c680c7c23 */ /* 0x000fe20008010808 */
[----:B------:R-:W-:Y:S02]  /*8a90*/  SHF.R.U32.HI R10, RZ, 0x8, R10 ;  /* 0x00000008ff0a7819 */ /* 0x000fe4000001160a */
[----:B------:R-:W-:Y:S01]  /*8aa0*/  LOP3.LUT R9, R2, 0xffff, RZ, 0xc0, !PT ;  /* 0x0000ffff02097812 */ /* 0x000fe200078ec0ff */
[----:B------:R2:W-:Y:S01]  /*8ab0*/  MUFU.EX2 R96, R12 ;  /* 0x0000000c00607308 */ /* 0x0005e20000000800 */
[----:B------:R-:W-:Y:S01]  /*8ac0*/  PRMT R20, R14, 0x5410, R10 ;  /* 0x000054100e147816 */ /* 0x000fe2000000000a */
[----:B------:R-:W-:Y:S01]  /*8ad0*/  FFMA.FTZ R10, R97, UR44, -R8 ;  /* 0x0000002c610a7c23 */ /* 0x000fe20008010808 */
[----:B------:R-:W-:-:S02]  /*8ae0*/  LOP3.LUT R14, R2, 0xff, RZ, 0xc0, !PT ;  /* 0x000000ff020e7812 */ /* 0x000fc400078ec0ff */
[----:B------:R-:W-:Y:S02]  /*8af0*/  SHF.R.U32.HI R13, RZ, 0x18, R2 ;  /* 0x00000018ff0d7819 */ /* 0x000fe40000011602 */
[----:B------:R-:W-:Y:S01]  /*8b00*/  SHF.R.U32.HI R9, RZ, 0x8, R9 ;  /* 0x00000008ff097819 */ /* 0x000fe20000011609 */
[----:B------:R3:W-:Y:S01]  /*8b10*/  MUFU.EX2 R97, R10 ;  /* 0x0000000a00617308 */ /* 0x0007e20000000800 */
[----:B------:R-:W-:Y:S02]  /*8b20*/  LOP3.LUT R11, R11, 0xff, RZ, 0xc0, !PT ;  /* 0x000000ff0b0b7812 */ /* 0x000fe400078ec0ff */
[----:B------:R-:W-:Y:S01]  /*8b30*/  PRMT R14, R14, 0x5410, R9 ;  /* 0x000054100e0e7816 */ /* 0x000fe20000000009 */
[----:B------:R-:W-:Y:S01]  /*8b40*/  FFMA.FTZ R9, R92, UR44, -R8 ;  /* 0x0000002c5c097c23 */ /* 0x000fe20008010808 */
[----:B------:R-:W-:Y:S01]  /*8b50*/  PRMT R15, R11, 0x5410, R15 ;  /* 0x000054100b0f7816 */ /* 0x000fe2000000000f */
[----:B------:R-:W-:Y:S02]  /*8b60*/  IMAD.U32 R11, RZ, RZ, UR13 ;  /* 0x0000000dff0b7e24 */ /* 0x000fe4000f8e00ff */
[----:B------:R4:W-:Y:S01]  /*8b70*/  MUFU.EX2 R62, R9 ;  /* 0x00000009003e7308 */ /* 0x0009e20000000800 */
[----:B--2---:R-:W-:-:S07]  /*8b80*/  FFMA.FTZ R12, R95, UR44, -R7 ;  /* 0x0000002c5f0c7c23 */ /* 0x004fce0008010807 */
[----:B------:R2:W-:Y:S01]  /*8b90*/  MUFU.EX2 R172, R12 ;  /* 0x0000000c00ac7308 */ /* 0x0005e20000000800 */
[----:B---3--:R-:W-:-:S04]  /*8ba0*/  SHF.R.U32.HI R10, RZ, 0x10, R2 ;  /* 0x00000010ff0a7819 */ /* 0x008fc80000011602 */
[----:B------:R-:W-:Y:S02]  /*8bb0*/  LOP3.LUT R2, R10, 0xff, RZ, 0xc0, !PT ;  /* 0x000000ff0a027812 */ /* 0x000fe400078ec0ff */
[----:B------:R-:W-:Y:S02]  /*8bc0*/  F2FP.BF16.F32.PACK_AB R10, R115, R113 ;  /* 0x00000071730a723e */ /* 0x000fe400000010ff */
[----:B------:R-:W-:Y:S02]  /*8bd0*/  PRMT R13, R2, 0x5410, R13 ;  /* 0x00005410020d7816 */ /* 0x000fe4000000000d */
[----:B------:R-:W-:Y:S02]  /*8be0*/  F2FP.BF16.F32.PACK_AB R2, R102, R28 ;  /* 0x0000001c6602723e */ /* 0x000fe400000010ff */
[----:B----4-:R-:W-:Y:S02]  /*8bf0*/  F2FP.BF16.F32.PACK_AB R9, R106, R173 ;  /* 0x000000ad6a09723e */ /* 0x010fe400000010ff */
[----:B------:R-:W-:-:S02]  /*8c00*/  PRMT R224, R2, 0x7632, R224 ;  /* 0x0000763202e07816 */ /* 0x000fc400000000e0 */
[----:B------:R-:W-:Y:S01]  /*8c10*/  PRMT R223, R2, 0x7610, R223 ;  /* 0x0000761002df7816 */ /* 0x000fe200000000df */
[----:B------:R-:W-:Y:S01]  /*8c20*/  FFMA.FTZ R2, R74, UR44, -R8 ;  /* 0x0000002c4a027c23 */ /* 0x000fe20008010808 */
[----:B------:R-:W-:Y:S01]  /*8c30*/  PRMT R220, R9, 0x7632, R220 ;  /* 0x0000763209dc7816 */ /* 0x000fe200000000dc */
[----:B--2---:R-:W-:Y:S01]  /*8c40*/  FFMA.FTZ R12, R119, UR44, -R8 ;  /* 0x0000002c770c7c23 */ /* 0x004fe20008010808 */
[----:B------:R-:W-:Y:S01]  /*8c50*/  PRMT R219, R9, 0x7610, R219 ;  /* 0x0000761009db7816 */ /* 0x000fe200000000db */
[----:B------:R2:W3:Y:S01]  /*8c60*/  MUFU.EX2 R169, R2 ;  /* 0x0000000200a97308 */ /* 0x0004e20000000800 */
[----:B-1----:R-:W-:Y:S01]  /*8c70*/  F2FP.BF16.F32.PACK_AB R9, R98, R67 ;  /* 0x000000436209723e */ /* 0x002fe200000010ff */
[----:B------:R-:W1:Y:S01]  /*8c80*/  LDSM.16.MT88.4 R72, [R165+0x6800] ;  /* 0x00680000a548783b */ /* 0x000e620000004200 */
[C---:B------:R-:W-:Y:S01]  /*8c90*/  PRMT R222, R10.reuse, 0x7610, R222 ;  /* 0x000076100ade7816 */ /* 0x040fe200000000de */
[----:B------:R-:W-:Y:S01]  /*8ca0*/  @!P2 HFMA2.BF16_V2 R158, -RZ.H0_H0, RZ.H0_H0, -R223.H0_H0 ;  /* 0x200000ffff9ea231 */ /* 0x000fe200003409df */
[----:B------:R-:W-:Y:S01]  /*8cb0*/  PRMT R221, R10, 0x7632, R221 ;  /* 0x000076320add7816 */ /* 0x000fe200000000dd */
[----:B------:R-:W-:Y:S01]  /*8cc0*/  @!P5 HFMA2.BF16_V2 R157, -RZ.H0_H0, RZ.H0_H0, -R224.H0_H0 ;  /* 0x200000ffff9dd231 */ /* 0x000fe200003409e0 */
[C---:B------:R-:W-:Y:S01]  /*8cd0*/  PRMT R214, R9.reuse, 0x7610, R214 ;  /* 0x0000761009d67816 */ /* 0x040fe200000000d6 */
[----:B------:R4:W-:Y:S01]  /*8ce0*/  MUFU.EX2 R90, R12 ;  /* 0x0000000c005a7308 */ /* 0x0009e20000000800 */
[----:B------:R-:W-:Y:S01]  /*8cf0*/  PRMT R212, R9, 0x7632, R212 ;  /* 0x0000763209d47816 */ /* 0x000fe200000000d4 */
[----:B------:R-:W-:Y:S01]  /*8d00*/  @!P0 HFMA2.BF16_V2 R159, -RZ.H0_H0, RZ.H0_H0, -R222.H0_H0 ;  /* 0x200000ffff9f8231 */ /* 0x000fe200003409de */
[----:B------:R-:W-:-:S04]  /*8d10*/  F2FP.BF16.F32.PACK_AB R10, R171, R66 ;  /* 0x00000042ab0a723e */ /* 0x000fc800000010ff */
[----:B------:R-:W-:Y:S02]  /*8d20*/  PRMT R216, R10, 0x7632, R216 ;  /* 0x000076320ad87816 */ /* 0x000fe400000000d8 */
[----:B--2---:R-:W-:Y:S02]  /*8d30*/  F2FP.BF16.F32.PACK_AB R2, R85, R117 ;  /* 0x000000755502723e */ /* 0x004fe400000010ff */
[----:B---3--:R-:W-:Y:S02]  /*8d40*/  F2FP.BF16.F32.PACK_AB R9, R169, R62 ;  /* 0x0000003ea909723e */ /* 0x008fe400000010ff */
[C---:B------:R-:W-:Y:S02]  /*8d50*/  PRMT R218, R2.reuse, 0x7610, R218 ;  /* 0x0000761002da7816 */ /* 0x040fe400000000da */
[----:B------:R-:W-:Y:S02]  /*8d60*/  PRMT R217, R2, 0x7632, R217 ;  /* 0x0000763202d97816 */ /* 0x000fe400000000d9 */
[----:B------:R-:W-:Y:S01]  /*8d70*/  F2FP.BF16.F32.PACK_AB R2, R96, R97 ;  /* 0x000000616002723e */ /* 0x000fe200000010ff */
[----:B----4-:R-:W-:Y:S01]  /*8d80*/  FFMA.FTZ R12, R136, UR44, -R8 ;  /* 0x0000002c880c7c23 */ /* 0x010fe20008010808 */
[----:B------:R-:W-:Y:S01]  /*8d90*/  PRMT R215, R10, 0x7610, R215 ;  /* 0x000076100ad77816 */ /* 0x000fe200000000d7 */
[----:B------:R-:W-:Y:S01]  /*8da0*/  FFMA.FTZ R10, R108, UR44, -R7 ;  /* 0x0000002c6c0a7c23 */ /* 0x000fe20008010807 */
[C---:B------:R-:W-:Y:S01]  /*8db0*/  PRMT R213, R2.reuse, 0x7610, R213 ;  /* 0x0000761002d57816 */ /* 0x040fe200000000d5 */
[----:B------:R2:W-:Y:S01]  /*8dc0*/  MUFU.EX2 R87, R12 ;  /* 0x0000000c00577308 */ /* 0x0005e20000000800 */
[----:B------:R-:W-:Y:S01]  /*8dd0*/  PRMT R210, R2, 0x7632, R210 ;  /* 0x0000763202d27816 */ /* 0x000fe200000000d2 */
[----:B------:R-:W-:Y:S01]  /*8de0*/  @!P3 HFMA2.BF16_V2 R235, -RZ.H0_H0, RZ.H0_H0, -R218.H0_H0 ;  /* 0x200000ffffebb231 */ /* 0x000fe200003409da */
[----:B------:R-:W-:-:S02]  /*8df0*/  F2FP.BF16.F32.PACK_AB R2, R170, R86 ;  /* 0x00000056aa02723e */ /* 0x000fc400000010ff */
[----:B------:R-:W-:Y:S02]  /*8e00*/  PRMT R207, R9, 0x7610, R207 ;  /* 0x0000761009cf7816 */ /* 0x000fe400000000cf */
[C---:B------:R-:W-:Y:S01]  /*8e10*/  PRMT R209, R2.reuse, 0x7610, R209 ;  /* 0x0000761002d17816 */ /* 0x040fe200000000d1 */
[----:B------:R3:W-:Y:S01]  /*8e20*/  MUFU.EX2 R42, R10 ;  /* 0x0000000a002a7308 */ /* 0x0007e20000000800 */
[----:B------:R-:W-:Y:S02]  /*8e30*/  PRMT R208, R2, 0x7632, R208 ;  /* 0x0000763202d07816 */ /* 0x000fe400000000d0 */
[----:B------:R-:W-:Y:S01]  /*8e40*/  LEA R2, R11, UR13, 0x10 ;  /* 0x0000000d0b027c11 */ /* 0x000fe2000f8e80ff */
[----:B------:R-:W-:Y:S01]  /*8e50*/  FFMA.FTZ R11, R134, UR44, -R7 ;  /* 0x0000002c860b7c23 */ /* 0x000fe20008010807 */
[----:B------:R-:W-:-:S03]  /*8e60*/  PRMT R206, R9, 0x7632, R206 ;  /* 0x0000763209ce7816 */ /* 0x000fc600000000ce */
[----:B------:R-:W-:Y:S01]  /*8e70*/  HSET2.LE.AND R9, R26, R2, PT ;  /* 0x000000021a097233 */ /* 0x000fe20003803000 */
[----:B------:R4:W1:Y:S01]  /*8e80*/  MUFU.EX2 R41, R11 ;  /* 0x0000000b00297308 */ /* 0x0008620000000800 */
[----:B--2---:R-:W-:-:S03]  /*8e90*/  FFMA.FTZ R12, R107, UR44, -R7 ;  /* 0x0000002c6b0c7c23 */ /* 0x004fc60008010807 */
[----:B------:R-:W-:Y:S02]  /*8ea0*/  LOP3.LUT R53, R9, R53, RZ, 0xc0, !PT ;  /* 0x0000003509357212 */ /* 0x000fe400078ec0ff */
[--C-:B------:R-:W-:Y:S02]  /*8eb0*/  HSET2.LE.AND R9, R32, R2.reuse, PT ;  /* 0x0000000220097233 */ /* 0x100fe40003803000 */
[--C-:B---3--:R-:W-:Y:S01]  /*8ec0*/  HSET2.LE.AND R10, R27, R2.reuse, PT ;  /* 0x000000021b0a7233 */ /* 0x108fe20003803000 */
[----:B------:R-:W2:Y:S04]  /*8ed0*/  MUFU.EX2 R92, R12 ;  /* 0x0000000c005c7308 */ /* 0x000ea80000000800 */
[----:B------:R-:W-:Y:S02]  /*8ee0*/  LOP3.LUT R52, R10, R52, RZ, 0xc0, !PT ;  /* 0x000000340a347212 */ /* 0x000fe400078ec0ff */
[----:B------:R-:W-:-:S02]  /*8ef0*/  HSET2.LE.AND R10, R18, R2, PT ;  /* 0x00000002120a7233 */ /* 0x000fc40003803000 */
[----:B----4-:R-:W-:Y:S02]  /*8f00*/  HSET2.LE.AND R11, R33, R2, PT ;  /* 0x00000002210b7233 */ /* 0x010fe40003803000 */
[----:B-1----:R-:W-:-:S03]  /*8f10*/  F2FP.BF16.F32.PACK_AB R0, R41, R42 ;  /* 0x0000002a2900723e */ /* 0x002fc600000010ff */
[----:B------:R-:W-:Y:S02]  /*8f20*/  LOP3.LUT R54, R11, R54, RZ, 0xc0, !PT ;  /* 0x000000360b367212 */ /* 0x000fe400078ec0ff */
[----:B------:R-:W-:Y:S02]  /*8f30*/  PRMT R11, R223, 0x5410, R224 ;  /* 0x00005410df0b7816 */ /* 0x000fe400000000e0 */
[----:B------:R-:W-:Y:S02]  /*8f40*/  PRMT R193, R0, 0x7610, R193 ;  /* 0x0000761000c17816 */ /* 0x000fe400000000c1 */
        /* <DEDUP_REMOVED lines=20> */
[----:B------:R-:W-:Y:S02]  /*9090*/  PRMT R10, R209, 0x5410, R208 ;  /* 0x00005410d10a7816 */ /* 0x000fe400000000d0 */
[----:B------:R-:W-:Y:S01]  /*90a0*/  PRMT R191, R0, 0x7632, R191 ;  /* 0x0000763200bf7816 */ /* 0x000fe200000000bf */
[----:B------:R-:W-:Y:S01]  /*90b0*/  MUFU.EX2 R89, R11 ;  /* 0x0000000b00597308 */ /* 0x000fe20000000800 */
[----:B------:R-:W-:-:S02]  /*90c0*/  LOP3.LUT R46, R9, R10, RZ, 0xc0, !PT ;  /* 0x0000000a092e7212 */ /* 0x000fc400078ec0ff */
[----:B------:R-:W-:Y:S02]  /*90d0*/  HSET2.LE.AND R9, R16, R2, PT ;  /* 0x0000000210097233 */ /* 0x000fe40003803000 */
[----:B------:R-:W-:Y:S01]  /*90e0*/  PRMT R10, R207, 0x5410, R206 ;  /* 0x00005410cf0a7816 */ /* 0x000fe200000000ce */
[----:B------:R-:W-:Y:S01]  /*90f0*/  HMMA.16816.F32.BF16 R16, R52, R80, RZ ;  /* 0x000000503410723c */ /* 0x000fe200000418ff */
[----:B------:R-:W-:Y:S02]  /*9100*/  F2FP.BF16.F32.PACK_AB R0, R87, R90 ;  /* 0x0000005a5700723e */ /* 0x000fe400000010ff */
[----:B------:R-:W-:Y:S01]  /*9110*/  LOP3.LUT R47, R9, R10, RZ, 0xc0, !PT ;  /* 0x0000000a092f7212 */ /* 0x000fe200078ec0ff */
[----:B------:R-:W-:Y:S01]  /*9120*/  FFMA.FTZ R9, R125, UR44, -R8 ;  /* 0x0000002c7d097c23 */ /* 0x000fe20008010808 */
[----:B------:R-:W-:Y:S02]  /*9130*/  PRMT R10, R193, 0x5410, R191 ;  /* 0x00005410c10a7816 */ /* 0x000fe400000000bf */
[C---:B------:R-:W-:Y:S01]  /*9140*/  PRMT R197, R0.reuse, 0x7610, R197 ;  /* 0x0000761000c57816 */ /* 0x040fe200000000c5 */
[----:B------:R1:W3:Y:S01]  /*9150*/  MUFU.EX2 R91, R9 ;  /* 0x00000009005b7308 */ /* 0x0002e20000000800 */
[----:B------:R-:W-:-:S02]  /*9160*/  PRMT R196, R0, 0x7632, R196 ;  /* 0x0000763200c47816 */ /* 0x000fc400000000c4 */
[----:B------:R-:W-:Y:S02]  /*9170*/  HSET2.LE.AND R0, R15, R2, PT ;  /* 0x000000020f007233 */ /* 0x000fe40003803000 */
[----:B------:R-:W-:Y:S02]  /*9180*/  @!P0 PRMT R222, R159, 0x5410, RZ ;  /* 0x000054109fde8816 */ /* 0x000fe400000000ff */
[----:B------:R-:W-:Y:S02]  /*9190*/  @!P2 PRMT R223, R158, 0x5410, RZ ;  /* 0x000054109edfa816 */ /* 0x000fe400000000ff */
[----:B------:R-:W-:Y:S02]  /*91a0*/  @!P3 PRMT R218, R235, 0x5410, RZ ;  /* 0x00005410ebdab816 */ /* 0x000fe400000000ff */
[----:B------:R-:W-:-:S05]  /*91b0*/  @!P5 PRMT R224, R157, 0x5410, RZ ;  /* 0x000054109de0d816 */ /* 0x000fca00000000ff */
[----:B------:R-:W-:Y:S01]  /*91c0*/  HMMA.16816.F32.BF16 R16, R56, R72, R16 ;  /* 0x000000483810723c */ /* 0x000fe20000041810 */
[----:B-1----:R-:W-:-:S05]  /*91d0*/  HSET2.LE.AND R9, R20, R2, PT ;  /* 0x0000000214097233 */ /* 0x002fca0003803000 */
[----:B------:R-:W-:Y:S02]  /*91e0*/  LOP3.LUT R48, R9, R10, RZ, 0xc0, !PT ;  /* 0x0000000a09307212 */ /* 0x000fe400078ec0ff */
[----:B------:R-:W-:-:S04]  /*91f0*/  PRMT R9, R197, 0x5410, R196 ;  /* 0x00005410c5097816 */ /* 0x000fc800000000c4 */
[----:B------:R-:W-:Y:S02]  /*9200*/  LOP3.LUT R49, R0, R9, RZ, 0xc0, !PT ;  /* 0x0000000900317212 */ /* 0x000fe400078ec0ff */
[----:B--2---:R-:W-:Y:S02]  /*9210*/  F2FP.BF16.F32.PACK_AB R0, R92, R172 ;  /* 0x000000ac5c00723e */ /* 0x004fe400000010ff */
[----:B------:R-:W-:Y:S02]  /*9220*/  HSET2.LE.AND R9, R14, R2, PT ;  /* 0x000000020e097233 */ /* 0x000fe40003803000 */
[C---:B------:R-:W-:Y:S02]  /*9230*/  PRMT R201, R0.reuse, 0x7610, R201 ;  /* 0x0000761000c97816 */ /* 0x040fe400000000c9 */
[----:B------:R-:W-:Y:S02]  /*9240*/  PRMT R200, R0, 0x7632, R200 ;  /* 0x0000763200c87816 */ /* 0x000fe400000000c8 */
[----:B---3--:R-:W-:-:S02]  /*9250*/  F2FP.BF16.F32.PACK_AB R0, R91, R89 ;  /* 0x000000595b00723e */ /* 0x008fc400000010ff */
[----:B------:R-:W-:Y:S01]  /*9260*/  PRMT R10, R201, 0x5410, R200 ;  /* 0x00005410c90a7816 */ /* 0x000fe200000000c8 */
[----:B------:R-:W-:Y:S01]  /*9270*/  IMAD.MOV.U32 R20, RZ, RZ, R19 ;  /* 0x000000ffff147224 */ /* 0x000fe200078e0013 */
[C---:B------:R-:W-:Y:S01]  /*9280*/  PRMT R199, R0.reuse, 0x7610, R199 ;  /* 0x0000761000c77816 */ /* 0x040fe200000000c7 */
[----:B------:R-:W-:Y:S01]  /*9290*/  IMAD.MOV.U32 R26, RZ, RZ, R18 ;  /* 0x000000ffff1a7224 */ /* 0x000fe200078e0012 */
[----:B------:R-:W-:Y:S01]  /*92a0*/  PRMT R198, R0, 0x7632, R198 ;  /* 0x0000763200c67816 */ /* 0x000fe200000000c6 */
[----:B------:R-:W-:Y:S01]  /*92b0*/  IMAD.MOV.U32 R27, RZ, RZ, R17 ;  /* 0x000000ffff1b7224 */ /* 0x000fe200078e0011 */
[----:B------:R-:W-:Y:S01]  /*92c0*/  HSET2.LE.AND R0, R13, R2, PT ;  /* 0x000000020d007233 */ /* 0x000fe20003803000 */
[----:B------:R-:W-:Y:S01]  /*92d0*/  IMAD.MOV.U32 R136, RZ, RZ, R16 ;  /* 0x000000ffff887224 */ /* 0x000fe200078e0010 */
[----:B------:R-:W-:Y:S01]  /*92e0*/  HMMA.16816.F32.BF16 R12, R48, R80, RZ ;  /* 0x00000050300c723c */ /* 0x000fe200000418ff */
[----:B------:R-:W-:Y:S01]  /*92f0*/  LOP3.LUT R44, R9, R10, RZ, 0xc0, !PT ;  /* 0x0000000a092c7212 */ /* 0x000fe200078ec0ff */
[----:B------:R-:W-:Y:S01]  /*9300*/  IMAD.WIDE.U32 R10, R248, -0x2daee0ad, RZ ;  /* 0xd2511f53f80a7825 */ /* 0x000fe200078e00ff */
[----:B------:R-:W-:-:S04]  /*9310*/  PRMT R9, R199, 0x5410, R198 ;  /* 0x00005410c7097816 */ /* 0x000fc800000000c6 */
[----:B------:R-:W-:Y:S02]  /*9320*/  LOP3.LUT R45, R0, R9, RZ, 0xc0, !PT ;  /* 0x00000009002d7212 */ /* 0x000fe400078ec0ff */
[--C-:B------:R-:W-:Y:S02]  /*9330*/  SHF.R.U32.HI R0, RZ, 0x18, R29.reuse ;  /* 0x00000018ff007819 */ /* 0x100fe4000001161d */
[----:B------:R-:W-:Y:S02]  /*9340*/  LOP3.LUT R11, R11, UR42, R116, 0x96, !PT ;  /* 0x0000002a0b0b7c12 */ /* 0x000fe4000f8e9674 */
[----:B------:R-:W-:Y:S02]  /*9350*/  ISETP.LE.U32.AND P1, PT, R0, UR13, PT ;  /* 0x0000000d00007c0c */ /* 0x000fe4000bf23070 */
[----:B------:R-:W-:Y:S02]  /*9360*/  LOP3.LUT R0, R29, 0xffff, RZ, 0xc0, !PT ;  /* 0x0000ffff1d007812 */ /* 0x000fe400078ec0ff */
[----:B------:R-:W-:-:S02]  /*9370*/  SHF.R.U32.HI R9, RZ, 0x10, R29 ;  /* 0x00000010ff097819 */ /* 0x000fc4000001161d */
[----:B------:R-:W-:Y:S02]  /*9380*/  SHF.R.U32.HI R0, RZ, 0x8, R0 ;  /* 0x00000008ff007819 */ /* 0x000fe40000011600 */
[----:B------:R-:W-:Y:S02]  /*9390*/  LOP3.LUT R9, R9, 0xff, RZ, 0xc0, !PT ;  /* 0x000000ff09097812 */ /* 0x000fe400078ec0ff */
[----:B------:R-:W-:Y:S01]  /*93a0*/  LOP3.LUT R0, R0, 0xffff, RZ, 0xc0, !PT ;  /* 0x0000ffff00007812 */ /* 0x000fe200078ec0ff */
[----:B------:R-:W-:Y:S01]  /*93b0*/  HMMA.16816.F32.BF16 R12, R44, R72, R12 ;  /* 0x000000482c0c723c */ /* 0x000fe2000004180c */
[----:B------:R-:W-:Y:S01]  /*93c0*/  ISETP.LE.U32.AND P2, PT, R9, UR13, PT ;  /* 0x0000000d09007c0c */ /* 0x000fe2000bf43070 */
[----:B------:R-:W-:Y:S01]  /*93d0*/  @!P1 HFMA2.BF16_V2 R161, -RZ.H0_H0, RZ.H0_H0, -R220.H0_H0 ;  /* 0x200000ffffa19231 */ /* 0x000fe200003409dc */
[----:B------:R-:W-:-:S04]  /*93e0*/  ISETP.LE.U32.AND P0, PT, R0, UR13, PT ;  /* 0x0000000d00007c0c */ /* 0x000fc8000bf03070 */
[----:B------:R-:W-:Y:S02]  /*93f0*/  @!P1 PRMT R220, R161, 0x5410, RZ ;  /* 0x00005410a1dc9816 */ /* 0x000fe400000000ff */
[----:B------:R-:W-:-:S05]  /*9400*/  ISETP.LE.U32.AND P1, PT, R88, UR13, PT ;  /* 0x0000000d58007c0c */ /* 0x000fca000bf23070 */
[----:B------:R-:W-:Y:S02]  /*9410*/  @!P2 HFMA2.BF16_V2 R162, -RZ.H0_H0, RZ.H0_H0, -R219.H0_H0 ;  /* 0x200000ffffa2a231 */ /* 0x000fe400003409db */
[----:B------:R-:W-:-:S03]  /*9420*/  @!P0 HFMA2.BF16_V2 R160, -RZ.H0_H0, RZ.H0_H0, -R221.H0_H0 ;  /* 0x200000ffffa08231 */ /* 0x000fc600003409dd */
[----:B------:R-:W-:Y:S02]  /*9430*/  @!P2 PRMT R219, R162, 0x5410, RZ ;  /* 0x00005410a2dba816 */ /* 0x000fe400000000ff */
[----:B------:R-:W-:Y:S01]  /*9440*/  @!P0 PRMT R221, R160, 0x5410, RZ ;  /* 0x00005410a0dd8816 */ /* 0x000fe200000000ff */
[----:B------:R-:W-:Y:S02]  /*9450*/  @!P1 HFMA2.BF16_V2 R236, -RZ.H0_H0, RZ.H0_H0, -R216.H0_H0 ;  /* 0x200000ffffec9231 */ /* 0x000fe400003409d8 */
[----:B------:R-:W-:Y:S02]  /*9460*/  IMAD.MOV.U32 R80, RZ, RZ, R12 ;  /* 0x000000ffff507224 */ /* 0x000fe400078e000c */
[----:B------:R-:W-:Y:S01]  /*9470*/  IMAD.MOV.U32 R19, RZ, RZ, R13 ;  /* 0x000000ffff137224 */ /* 0x000fe200078e000d */
[----:B------:R-:W-:Y:S01]  /*9480*/  @!P1 PRMT R216, R236, 0x5410, RZ ;  /* 0x00005410ecd89816 */ /* 0x000fe200000000ff */
[----:B------:R-:W-:-:S04]  /*9490*/  IMAD.WIDE.U32 R12, R247, -0x2daee0ad, RZ ;  /* 0xd2511f53f70c7825 */ /* 0x000fc800078e00ff */
[----:B------:R-:W-:Y:S01]  /*94a0*/  IMAD.MOV.U32 R30, RZ, RZ, R15 ;  /* 0x000000ffff1e7224 */ /* 0x000fe200078e000f */
[----:B------:R-:W-:Y:S01]  /*94b0*/  LOP3.LUT R0, R13, UR40, R10, 0x96, !PT ;  /* 0x000000280d007c12 */ /* 0x000fe2000f8e960a */
[----:B------:R-:W-:Y:S02]  /*94c0*/  IMAD.MOV.U32 R18, RZ, RZ, R14 ;  /* 0x000000ffff127224 */ /* 0x000fe400078e000e */
[----:B------:R-:W-:-:S04]  /*94d0*/  IMAD.WIDE.U32 R10, R11, -0x326172a9, RZ ;  /* 0xcd9e8d570b0a7825 */ /* 0x000fc800078e00ff */
[----:B------:R-:W-:Y:S01]  /*94e0*/  IMAD.WIDE.U32 R14, R0, -0x326172a9, RZ ;  /* 0xcd9e8d57000e7825 */ /* 0x000fe200078e00ff */
[----:B------:R-:W-:-:S04]  /*94f0*/  LOP3.LUT R11, R11, UR41, R94, 0x96, !PT ;  /* 0x000000290b0b7c12 */ /* 0x000fc8000f8e965e */
[----:B------:R-:W-:Y:S01]  /*9500*/  LOP3.LUT R0, R15, UR39, R10, 0x96, !PT ;  /* 0x000000270f007c12 */ /* 0x000fe2000f8e960a */
[----:B------:R-:W-:-:S04]  /*9510*/  IMAD.WIDE.U32 R10, R11, -0x2daee0ad, RZ ;  /* 0xd2511f530b0a7825 */ /* 0x000fc800078e00ff */
[----:B------:R-:W-:Y:S01]  /*9520*/  IMAD.WIDE.U32 R16, R0, -0x2daee0ad, RZ ;  /* 0xd2511f5300107825 */ /* 0x000fe200078e00ff */
[----:B------:R-:W-:Y:S02]  /*9530*/  SHF.R.U32.HI R0, RZ, 0x8, R79 ;  /* 0x00000008ff007819 */ /* 0x000fe4000001164f */
[----:B------:R1:W2:Y:S01]  /*9540*/  LDL.LU.S16 R79, [R1+0x2c] ;  /* 0x00002c00014f7983 */ /* 0x0002a20000300600 */
[----:B------:R-:W-:Y:S02]  /*9550*/  LOP3.LUT R9, R11, UR38, R12, 0x96, !PT ;  /* 0x000000260b097c12 */ /* 0x000fe4000f8e960c */
[----:B------:R-:W-:Y:S01]  /*9560*/  LOP3.LUT R0, R0, 0xffff, RZ, 0xc0, !PT ;  /* 0x0000ffff00007812 */ /* 0x000fe200078ec0ff */
[----:B------:R1:W3:Y:S01]  /*9570*/  LDL.LU.S16 R64, [R1+0x50] ;  /* 0x0000500001407983 */ /* 0x0002e20000300600 */
[----:B------:R-:W-:Y:S01]  /*9580*/  LOP3.LUT R10, R17, UR32, R10, 0x96, !PT ;  /* 0x00000020110a7c12 */ /* 0x000fe2000f8e960a */
[----:B------:R-:W-:Y:S01]  /*9590*/  IMAD.WIDE.U32 R12, R9, -0x326172a9, RZ ;  /* 0xcd9e8d57090c7825 */ /* 0x000fe200078e00ff */
[----:B------:R-:W-:-:S03]  /*95a0*/  ISETP.LE.U32.AND P0, PT, R0, UR13, PT ;  /* 0x0000000d00007c0c */ /* 0x000fc6000bf03070 */
[----:B------:R-:W-:Y:S01]  /*95b0*/  FFMA.FTZ R9, R148, UR44, -R6 ;  /* 0x0000002c94097c23 */ /* 0x000fe20008010806 */
[----:B------:R-:W-:Y:S01]  /*95c0*/  LOP3.LUT R0, R141, 0xff, RZ, 0xc0, !PT ;  /* 0x000000ff8d007812 */ /* 0x000fe200078ec0ff */
[----:B------:R-:W-:Y:S01]  /*95d0*/  IMAD.WIDE.U32 R10, R10, -0x326172a9, RZ ;  /* 0xcd9e8d570a0a7825 */ /* 0x000fe200078e00ff */
[----:B------:R-:W-:Y:S01]  /*95e0*/  LOP3.LUT R15, R13, UR37, R14, 0x96, !PT ;  /* 0x000000250d0f7c12 */ /* 0x000fe2000f8e960e */
[----:B------:R-:W4:Y:S01]  /*95f0*/  MUFU.EX2 R21, R9 ;  /* 0x0000000900157308 */ /* 0x000f220000000800 */
[----:B------:R-:W-:Y:S02]  /*9600*/  ISETP.LE.U32.AND P4, PT, R0, UR13, PT ;  /* 0x0000000d00007c0c */ /* 0x000fe4000bf83070 */
[----:B------:R-:W-:Y:S02]  /*9610*/  LOP3.LUT R0, R93, 0xff, RZ, 0xc0, !PT ;  /* 0x000000ff5d007812 */ /* 0x000fe400078ec0ff */
[----:B------:R-:W-:Y:S02]  /*9620*/  LOP3.LUT R23, R11, UR26, R12, 0x96, !PT ;  /* 0x0000001a0b177c12 */ /* 0x000fe4000f8e960c */
[----:B------:R-:W-:Y:S01]  /*9630*/  ISETP.LE.U32.AND P2, PT, R0, UR13, PT ;  /* 0x0000000d00007c0c */ /* 0x000fe2000bf43070 */
[----:B------:R-:W-:Y:S01]  /*9640*/  @!P0 HFMA2.BF16_V2 R163, -RZ.H0_H0, RZ.H0_H0, -R217.H0_H0 ;  /* 0x200000ffffa38231 */ /* 0x000fe200003409d9 */
[----:B------:R-:W-:-:S02]  /*9650*/  LOP3.LUT R0, R37, 0xffff, RZ, 0xc0, !PT ;  /* 0x0000ffff25007812 */ /* 0x000fc400078ec0ff */
[----:B------:R-:W-:Y:S02]  /*9660*/  LOP3.LUT R32, R10, 0xffff, RZ, 0xc0, !PT ;  /* 0x0000ffff0a207812 */ /* 0x000fe400078ec0ff */
[----:B------:R-:W-:Y:S02]  /*9670*/  SHF.R.U32.HI R0, RZ, 0x8, R0 ;  /* 0x00000008ff007819 */ /* 0x000fe40000011600 */
[----:B------:R-:W-:Y:S02]  /*9680*/  @!P0 PRMT R217, R163, 0x5410, RZ ;  /* 0x00005410a3d98816 */ /* 0x000fe400000000ff */
[----:B------:R-:W-:Y:S02]  /*9690*/  LOP3.LUT R0, R0, 0xffff, RZ, 0xc0, !PT ;  /* 0x0000ffff00007812 */ /* 0x000fe400078ec0ff */
[----:B------:R-:W-:Y:S02]  /*96a0*/  LOP3.LUT R38, R10, 0xff, RZ, 0xc0, !PT ;  /* 0x000000ff0a267812 */ /* 0x000fe400078ec0ff */
[----:B------:R-:W-:Y:S01]  /*96b0*/  ISETP.LE.U32.AND P0, PT, R0, UR13, PT ;  /* 0x0000000d00007c0c */ /* 0x000fe2000bf03070 */
[----:B------:R-:W-:Y:S01]  /*96c0*/  FFMA.FTZ R0, R149, UR44, -R6 ;  /* 0x0000002c95007c23 */ /* 0x000fe20008010806 */
[----:B------:R-:W-:-:S02]  /*96d0*/  SHF.R.U32.HI R36, RZ, 0x10, R10 ;  /* 0x00000010ff247819 */ /* 0x000fc4000001160a */
[----:B------:R-:W-:Y:S01]  /*96e0*/  SHF.R.U32.HI R33, RZ, 0x18, R10 ;  /* 0x00000018ff217819 */ /* 0x000fe2000001160a */
[----:B------:R1:W4:Y:S01]  /*96f0*/  MUFU.EX2 R164, R0 ;  /* 0x0000000000a47308 */ /* 0x0003220000000800 */
[----:B------:R-:W-:Y:S01]  /*9700*/  IMAD.WIDE.U32 R10, R131, -0x2daee0ad, RZ ;  /* 0xd2511f53830a7825 */ /* 0x000fe200078e00ff */
[----:B-1----:R-:W-:-:S04]  /*9710*/  LOP3.LUT R0, R37, 0xff, RZ, 0xc0, !PT ;  /* 0x000000ff25007812 */ /* 0x002fc800078ec0ff */
[----:B------:R-:W-:Y:S02]  /*9720*/  ISETP.LE.U32.AND P1, PT, R0, UR13, PT ;  /* 0x0000000d00007c0c */ /* 0x000fe4000bf23070 */
[----:B------:R-:W-:Y:S01]  /*9730*/  LOP3.LUT R0, R11, UR20, R120, 0x96, !PT ;  /* 0x000000140b007c12 */ /* 0x000fe2000f8e9678 */
[----:B----4-:R-:W-:Y:S01]  /*9740*/  IMAD.MOV.U32 R120, RZ, RZ, R21 ;  /* 0x000000ffff787224 */ /* 0x010fe200078e0015 */
[----:B------:R-:W-:Y:S01]  /*9750*/  LOP3.LUT R14, R10, 0xffff, RZ, 0xc0, !PT ;  /* 0x0000ffff0a0e7812 */ /* 0x000fe200078ec0ff */
[----:B------:R1:W4:Y:S03]  /*9760*/  LDL.LU.S16 R21, [R1+0x54] ;  /* 0x0000540001157983 */ /* 0x0003260000300600 */
[----:B------:R-:W-:Y:S01]  /*9770*/  F2FP.BF16.F32.PACK_AB R9, R164, R120 ;  /* 0x00000078a409723e */ /* 0x000fe200000010ff */
[----:B------:R1:W4:Y:S03]  /*9780*/  LDL.LU.S16 R61, [R1+0x58] ;  /* 0x00005800013d7983 */ /* 0x0003260000300600 */
[----:B------:R-:W-:-:S02]  /*9790*/  PRMT R163, R9, 0x7610, R163 ;  /* 0x0000761009a37816 */ /* 0x000fc400000000a3 */
[----:B------:R-:W-:Y:S01]  /*97a0*/  PRMT R162, R9, 0x7632, R162 ;  /* 0x0000763209a27816 */ /* 0x000fe200000000a2 */
[----:B------:R-:W-:-:S04]  /*97b0*/  FFMA.FTZ R9, R111, UR44, -R5 ;  /* 0x0000002c6f097c23 */ /* 0x000fc80008010805 */
[----:B------:R1:W-:Y:S01]  /*97c0*/  MUFU.EX2 R119, R9 ;  /* 0x0000000900777308 */ /* 0x0003e20000000800 */
[----:B------:R-:W-:Y:S01]  /*97d0*/  @!P0 HFMA2.BF16_V2 R240, -RZ.H0_H0, RZ.H0_H0, -R162.H0_H0 ;  /* 0x200000fffff08231 */ /* 0x000fe200003409a2 */
[----:B------:R-:W-:-:S04]  /*97e0*/  PRMT R116, R163, 0x5410, R162 ;  /* 0x00005410a3747816 */ /* 0x000fc800000000a2 */
[----:B------:R-:W-:Y:S01]  /*97f0*/  @!P0 PRMT R162, R240, 0x5410, RZ ;  /* 0x00005410f0a28816 */ /* 0x000fe200000000ff */
[----:B-1----:R-:W-:-:S04]  /*9800*/  FFMA.FTZ R9, R105, UR44, -R5 ;  /* 0x0000002c69097c23 */ /* 0x002fc80008010805 */
[----:B------:R1:W1:Y:S01]  /*9810*/  MUFU.EX2 R251, R9 ;  /* 0x0000000900fb7308 */ /* 0x0002620000000800 */
[----:B------:R-:W-:Y:S01]  /*9820*/  @!P1 HFMA2.BF16_V2 R241, -RZ.H0_H0, RZ.H0_H0, -R163.H0_H0 ;  /* 0x200000fffff19231 */ /* 0x000fe200003409a3 */
[----:B------:R-:W-:Y:S02]  /*9830*/  LOP3.LUT R12, R10, 0xff, RZ, 0xc0, !PT ;  /* 0x000000ff0a0c7812 */ /* 0x000fe400078ec0ff */
[--C-:B------:R-:W-:Y:S02]  /*9840*/  SHF.R.U32.HI R13, RZ, 0x10, R10.reuse ;  /* 0x00000010ff0d7819 */ /* 0x100fe4000001160a */
[----:B------:R-:W-:Y:S02]  /*9850*/  SHF.R.U32.HI R11, RZ, 0x18, R10 ;  /* 0x00000018ff0b7819 */ /* 0x000fe4000001160a */
[----:B-1----:R-:W-:-:S04]  /*9860*/  SHF.R.U32.HI R9, RZ, 0x18, R37 ;  /* 0x00000018ff097819 */ /* 0x002fc80000011625 */
[----:B------:R-:W-:Y:S02]  /*9870*/  ISETP.LE.U32.AND P0, PT, R9, UR13, PT ;  /* 0x0000000d09007c0c */ /* 0x000fe4000bf03070 */
[----:B------:R-:W-:Y:S01]  /*9880*/  SHF.R.U32.HI R9, RZ, 0x10, R37 ;  /* 0x00000010ff097819 */ /* 0x000fe20000011625 */
[----:B------:R-:W-:-:S03]  /*9890*/  FFMA.FTZ R10, R150, UR44, -R6 ;  /* 0x0000002c960a7c23 */ /* 0x000fc60008010806 */
[----:B------:R-:W-:Y:S02]  /*98a0*/  LOP3.LUT R9, R9, 0xff, RZ, 0xc0, !PT ;  /* 0x000000ff09097812 */ /* 0x000fe400078ec0ff */
[----:B------:R-:W-:Y:S02]  /*98b0*/  @!P1 PRMT R163, R241, 0x5410, RZ ;  /* 0x00005410f1a39816 */ /* 0x000fe400000000ff */
[----:B------:R-:W-:Y:S01]  /*98c0*/  ISETP.LE.U32.AND P1, PT, R9, UR13, PT ;  /* 0x0000000d09007c0c */ /* 0x000fe2000bf23070 */
[----:B------:R1:W-:Y:S01]  /*98d0*/  MUFU.EX2 R250, R10 ;  /* 0x0000000a00fa7308 */ /* 0x0003e20000000800 */
[----:B------:R-:W-:-:S04]  /*98e0*/  F2FP.BF16.F32.PACK_AB R9, R251, R119 ;  /* 0x00000077fb09723e */ /* 0x000fc800000010ff */
[C---:B------:R-:W-:Y:S02]  /*98f0*/  PRMT R161, R9.reuse, 0x7632, R161 ;  /* 0x0000763209a17816 */ /* 0x040fe400000000a1 */
[----:B------:R-:W-:-:S03]  /*9900*/  PRMT R160, R9, 0x7610, R160 ;  /* 0x0000761009a07816 */ /* 0x000fc600000000a0 */
[----:B------:R-:W-:Y:S02]  /*9910*/  @!P0 HFMA2.BF16_V2 R242, -RZ.H0_H0, RZ.H0_H0, -R161.H0_H0 ;  /* 0x200000fffff28231 */ /* 0x000fe400003409a1 */
[----:B-1----:R-:W-:-:S04]  /*9920*/  FFMA.FTZ R10, R151, UR44, -R6 ;  /* 0x0000002c970a7c23 */ /* 0x002fc80008010806 */
[----:B------:R1:W1:Y:S01]  /*9930*/  MUFU.EX2 R252, R10 ;  /* 0x0000000a00fc7308 */ /* 0x0002620000000800 */
[----:B------:R-:W-:Y:S02]  /*9940*/  PRMT R111, R160, 0x5410, R161 ;  /* 0x00005410a06f7816 */ /* 0x000fe400000000a1 */
[----:B------:R-:W-:Y:S02]  /*9950*/  @!P0 PRMT R161, R242, 0x5410, RZ ;  /* 0x00005410f2a18816 */ /* 0x000fe400000000ff */
[----:B-1----:R-:W-:-:S04]  /*9960*/  SHF.R.U32.HI R10, RZ, 0x8, R155 ;  /* 0x00000008ff0a7819 */ /* 0x002fc8000001169b */
[----:B------:R-:W-:-:S04]  /*9970*/  LOP3.LUT R9, R10, 0xffff, RZ, 0xc0, !PT ;  /* 0x0000ffff0a097812 */ /* 0x000fc800078ec0ff */
[----:B------:R-:W-:Y:S01]  /*9980*/  ISETP.LE.U32.AND P0, PT, R9, UR13, PT ;  /* 0x0000000d09007c0c */ /* 0x000fe2000bf03070 */
[----:B------:R-:W-:-:S04]  /*9990*/  FFMA.FTZ R9, R101, UR44, -R5 ;  /* 0x0000002c65097c23 */ /* 0x000fc80008010805 */
[----:B------:R1:W-:Y:S01]  /*99a0*/  MUFU.EX2 R81, R9 ;  /* 0x0000000900517308 */ /* 0x0003e20000000800 */
[----:B------:R-:W-:Y:S01]  /*99b0*/  F2FP.BF16.F32.PACK_AB R10, R252, R250 ;  /* 0x000000fafc0a723e */ /* 0x000fe200000010ff */
[----:B-1----:R-:W-:-:S06]  /*99c0*/  FFMA.FTZ R9, R133, UR44, -R5 ;  /* 0x0000002c85097c23 */ /* 0x002fcc0008010805 */
[----:B------:R-:W1:Y:S01]  /*99d0*/  MUFU.EX2 R248, R9 ;  /* 0x0000000900f87308 */ /* 0x000e620000000800 */
[C---:B------:R-:W-:Y:S02]  /*99e0*/  PRMT R159, R10.reuse, 0x7610, R159 ;  /* 0x000076100a9f7816 */ /* 0x040fe4000000009f */
[----:B------:R-:W-:Y:S01]  /*99f0*/  PRMT R158, R10, 0x7632, R158 ;  /* 0x000076320a9e7816 */ /* 0x000fe2000000009e */
[----:B------:R-:W-:-:S04]  /*9a00*/  FFMA.FTZ R10, R153, UR44, -R6 ;  /* 0x0000002c990a7c23 */ /* 0x000fc80008010806 */
[----:B------:R1:W-:Y:S01]  /*9a10*/  MUFU.EX2 R247, R10 ;  /* 0x0000000a00f77308 */ /* 0x0003e20000000800 */
[----:B------:R-:W-:Y:S02]  /*9a20*/  ISETP.LE.U32.AND P3, PT, R156, UR13, PT ;  /* 0x0000000d9c007c0c */ /* 0x000fe4000bf63070 */
[----:B-1----:R-:W-:-:S04]  /*9a30*/  F2FP.BF16.F32.PACK_AB R10, R248, R81 ;  /* 0x00000051f80a723e */ /* 0x002fc800000010ff */
[C---:B------:R-:W-:Y:S02]  /*9a40*/  PRMT R156, R10.reuse, 0x7610, R156 ;  /* 0x000076100a9c7816 */ /* 0x040fe4000000009c */
[----:B------:R-:W-:-:S04]  /*9a50*/  PRMT R157, R10, 0x7632, R157 ;  /* 0x000076320a9d7816 */ /* 0x000fc8000000009d */
[----:B------:R-:W-:Y:S01]  /*9a60*/  PRMT R101, R156, 0x5410, R157 ;  /* 0x000054109c657816 */ /* 0x000fe2000000009d */
[----:B--2---:R-:W-:-:S05]  /*9a70*/  @!P4 HFMA2.BF16_V2 R79, -RZ.H0_H0, RZ.H0_H0, -R156.H0_H0 ;  /* 0x200000ffff4fc231 */ /* 0x004fca000034099c */
[----:B------:R-:W-:-:S04]  /*9a80*/  PRMT R24, R79, 0x7610, R24 ;  /* 0x000076104f187816 */ /* 0x000fc80000000018 */
[----:B------:R-:W-:Y:S02]  /*9a90*/  @!P4 PRMT R156, R24, 0x5410, RZ ;  /* 0x00005410189cc816 */ /* 0x000fe400000000ff */
[----:B------:R1:W2:Y:S01]  /*9aa0*/  LDL.LU.S16 R24, [R1+0x5c] ;  /* 0x00005c0001187983 */ /* 0x0002a20000300600 */
[----:B------:R-:W-:-:S04]  /*9ab0*/  LOP3.LUT R9, R13, 0xff, RZ, 0xc0, !PT ;  /* 0x000000ff0d097812 */ /* 0x000fc800078ec0ff */
[----:B------:R-:W-:Y:S01]  /*9ac0*/  ISETP.LE.U32.AND P5, PT, R9, UR13, PT ;  /* 0x0000000d09007c0c */ /* 0x000fe2000bfa3070 */
[----:B------:R-:W-:-:S04]  /*9ad0*/  FFMA.FTZ R9, R152, UR44, -R6 ;  /* 0x0000002c98097c23 */ /* 0x000fc80008010806 */
[----:B------:R3:W1:Y:S01]  /*9ae0*/  MUFU.EX2 R249, R9 ;  /* 0x0000000900f97308 */ /* 0x0006620000000800 */
[----:B------:R-:W-:Y:S01]  /*9af0*/  @!P0 HFMA2.BF16_V2 R244, -RZ.H0_H0, RZ.H0_H0, -R158.H0_H0 ;  /* 0x200000fffff48231 */ /* 0x000fe2000034099e */
[----:B------:R-:W-:Y:S02]  /*9b00*/  LOP3.LUT R10, R0, 0xff, RZ, 0xc0, !PT ;  /* 0x000000ff000a7812 */ /* 0x000fe400078ec0ff */
[----:B------:R-:W-:Y:S01]  /*9b10*/  PRMT R105, R159, 0x5410, R158 ;  /* 0x000054109f697816 */ /* 0x000fe2000000009e */
[----:B------:R-:W-:Y:S01]  /*9b20*/  @!P1 HFMA2.BF16_V2 R243, -RZ.H0_H0, RZ.H0_H0, -R160.H0_H0 ;  /* 0x200000fffff39231 */ /* 0x000fe200003409a0 */
[----:B------:R-:W-:Y:S02]  /*9b30*/  @!P0 PRMT R158, R244, 0x5410, RZ ;  /* 0x00005410f49e8816 */ /* 0x000fe400000000ff */
[----:B------:R-:W-:Y:S02]  /*9b40*/  ISETP.LE.U32.AND P0, PT, R10, UR13, PT ;  /* 0x0000000d0a007c0c */ /* 0x000fe4000bf03070 */
[----:B---3--:R-:W-:-:S04]  /*9b50*/  LOP3.LUT R9, R0, 0xffff, RZ, 0xc0, !PT ;  /* 0x0000ffff00097812 */ /* 0x008fc800078ec0ff */
[----:B------:R-:W-:Y:S02]  /*9b60*/  SHF.R.U32.HI R9, RZ, 0x8, R9 ;  /* 0x00000008ff097819 */ /* 0x000fe40000011609 */
[----:B-1----:R-:W-:Y:S02]  /*9b70*/  F2FP.BF16.F32.PACK_AB R10, R249, R247 ;  /* 0x000000f7f90a723e */ /* 0x002fe400000010ff */
[----:B------:R-:W-:Y:S02]  /*9b80*/  LOP3.LUT R9, R9, 0xffff, RZ, 0xc0, !PT ;  /* 0x0000ffff09097812 */ /* 0x000fe400078ec0ff */
[----:B------:R-:W-:Y:S02]  /*9b90*/  @!P1 PRMT R160, R243, 0x5410, RZ ;  /* 0x00005410f3a09816 */ /* 0x000fe400000000ff */
[----:B------:R-:W-:Y:S01]  /*9ba0*/  ISETP.LE.U32.AND P1, PT, R9, UR13, PT ;  /* 0x0000000d09007c0c */ /* 0x000fe2000bf23070 */
[----:B------:R-:W-:Y:S01]  /*9bb0*/  FFMA.FTZ R9, R103, UR44, -R5 ;  /* 0x0000002c67097c23 */ /* 0x000fe20008010805 */
[C---:B------:R-:W-:Y:S01]  /*9bc0*/  PRMT R155, R10.reuse, 0x7610, R155 ;  /* 0x000076100a9b7816 */ /* 0x040fe2000000009b */
[----:B------:R-:W-:Y:S01]  /*9bd0*/  @!P3 HFMA2.BF16_V2 R246, -RZ.H0_H0, RZ.H0_H0, -R157.H0_H0 ;  /* 0x200000fffff6b231 */ /* 0x000fe2000034099d */
[----:B------:R-:W-:Y:S01]  /*9be0*/  PRMT R154, R10, 0x7632, R154 ;  /* 0x000076320a9a7816 */ /* 0x000fe2000000009a */
[----:B------:R1:W-:Y:S02]  /*9bf0*/  MUFU.EX2 R79, R9 ;  /* 0x00000009004f7308 */ /* 0x0003e40000000800 */
[----:B------:R-:W-:Y:S01]  /*9c00*/  @!P0 HFMA2.BF16_V2 R64, -RZ.H0_H0, RZ.H0_H0, -R155.H0_H0 ;  /* 0x200000ffff408231 */ /* 0x000fe2000034099b */
[----:B------:R-:W-:-:S04]  /*9c10*/  @!P3 PRMT R157, R246, 0x5410, RZ ;  /* 0x00005410f69db816 */ /* 0x000fc800000000ff */
[----:B------:R-:W-:Y:S01]  /*9c20*/  PRMT R63, R64, 0x7610, R63 ;  /* 0x00007610403f7816 */ /* 0x000fe2000000003f */
[----:B----4-:R-:W-:Y:S01]  /*9c30*/  @!P1 HFMA2.BF16_V2 R21, -RZ.H0_H0, RZ.H0_H0, -R154.H0_H0 ;  /* 0x200000ffff159231 */ /* 0x010fe2000034099a */
[----:B------:R-:W-:Y:S01]  /*9c40*/  PRMT R103, R155, 0x5410, R154 ;  /* 0x000054109b677816 */ /* 0x000fe2000000009a */
[----:B-1----:R-:W-:-:S04]  /*9c50*/  FFMA.FTZ R9, R130, UR44, -R5 ;  /* 0x0000002c82097c23 */ /* 0x002fc80008010805 */
[----:B------:R1:W3:Y:S01]  /*9c60*/  MUFU.EX2 R246, R9 ;  /* 0x0000000900f67308 */ /* 0x0002e20000000800 */
[----:B------:R-:W-:Y:S02]  /*9c70*/  @!P0 PRMT R155, R63, 0x5410, RZ ;  /* 0x000054103f9b8816 */ /* 0x000fe400000000ff */
[----:B-1----:R-:W-:-:S04]  /*9c80*/  SHF.R.U32.HI R9, RZ, 0x18, R0 ;  /* 0x00000018ff097819 */ /* 0x002fc80000011600 */
[----:B------:R-:W-:Y:S02]  /*9c90*/  ISETP.LE.U32.AND P0, PT, R9, UR13, PT ;  /* 0x0000000d09007c0c */ /* 0x000fe4000bf03070 */
[----:B------:R-:W-:Y:S02]  /*9ca0*/  PRMT R9, R21, 0x7610, R9 ;  /* 0x0000761015097816 */ /* 0x000fe40000000009 */
[----:B------:R1:W4:Y:S04]  /*9cb0*/  LDL.LU.S16 R21, [R1+0x60] ;  /* 0x0000600001157983 */ /* 0x0003280000300600 */
[----:B------:R1:W4:Y:S01]  /*9cc0*/  LDL.LU.S16 R64, [R1+0x64] ;  /* 0x0000640001407983 */ /* 0x0003220000300600 */
[----:B------:R-:W-:Y:S01]  /*9cd0*/  @!P1 PRMT R154, R9, 0x5410, RZ ;  /* 0x00005410099a9816 */ /* 0x000fe200000000ff */
[--C-:B------:R-:W-:Y:S01]  /*9ce0*/  FFMA.FTZ R9, R205, UR44, -R6.reuse ;  /* 0x0000002ccd097c23 */ /* 0x100fe20008010806 */
[----:B------:R-:W-:Y:S01]  /*9cf0*/  FFMA.FTZ R10, R168, UR44, -R6 ;  /* 0x0000002ca80a7c23 */ /* 0x000fe20008010806 */
[----:B---3--:R-:W-:Y:S01]  /*9d00*/  F2FP.BF16.F32.PACK_AB R6, R246, R79 ;  /* 0x0000004ff606723e */ /* 0x008fe200000010ff */
[----:B------:R1:W3:Y:S03]  /*9d10*/  LDL.LU.S16 R63, [R1+0x7c] ;  /* 0x00007c00013f7983 */ /* 0x0002e60000300600 */
[----:B------:R-:W-:-:S02]  /*9d20*/  PRMT R153, R6, 0x7632, R153 ;  /* 0x0000763206997816 */ /* 0x000fc40000000099 */
[----:B------:R-:W-:-:S03]  /*9d30*/  SHF.R.U32.HI R0, RZ, 0x10, R0 ;  /* 0x00000010ff007819 */ /* 0x000fc60000011600 */
[----:B------:R-:W-:Y:S01]  /*9d40*/  @!P0 HFMA2.BF16_V2 R61, -RZ.H0_H0, RZ.H0_H0, -R153.H0_H0 ;  /* 0x200000ffff3d8231 */ /* 0x000fe20000340999 */
[----:B------:R-:W-:-:S04]  /*9d50*/  LOP3.LUT R0, R0, 0xff, RZ, 0xc0, !PT ;  /* 0x000000ff00007812 */ /* 0x000fc800078ec0ff */
[----:B------:R-:W-:Y:S02]  /*9d60*/  PRMT R31, R61, 0x7610, R31 ;  /* 0x000076103d1f7816 */ /* 0x000fe4000000001f */
[----:B------:R1:W3:Y:S01]  /*9d70*/  LDL.LU.S16 R61, [R1+0x74] ;  /* 0x00007400013d7983 */ /* 0x0002e20000300600 */
[----:B------:R-:W-:Y:S02]  /*9d80*/  ISETP.LE.U32.AND P1, PT, R0, UR13, PT ;  /* 0x0000000d00007c0c */ /* 0x000fe4000bf23070 */
[----:B------:R-:W-:-:S04]  /*9d90*/  PRMT R152, R6, 0x7610, R152 ;  /* 0x0000761006987816 */ /* 0x000fc80000000098 */
[----:B------:R-:W-:Y:S02]  /*9da0*/  PRMT R108, R152, 0x5410, R153 ;  /* 0x00005410986c7816 */ /* 0x000fe40000000099 */
[----:B------:R-:W-:Y:S02]  /*9db0*/  @!P0 PRMT R153, R31, 0x5410, RZ ;  /* 0x000054101f998816 */ /* 0x000fe400000000ff */
[----:B------:R1:W3:Y:S03]  /*9dc0*/  LDL.LU.S16 R31, [R1+0x84] ;  /* 0x00008400011f7983 */ /* 0x0002e60000300600 */
[----:B--2---:R-:W-:-:S05]  /*9dd0*/  @!P1 HFMA2.BF16_V2 R24, -RZ.H0_H0, RZ.H0_H0, -R152.H0_H0 ;  /* 0x200000ffff189231 */ /* 0x004fca0000340998 */
[----:B------:R-:W-:Y:S02]  /*9de0*/  PRMT R22, R24, 0x7610, R22 ;  /* 0x0000761018167816 */ /* 0x000fe40000000016 */
[----:B------:R1:W2:Y:S01]  /*9df0*/  LDL.LU.S16 R24, [R1+0x80] ;  /* 0x0000800001187983 */ /* 0x0002a20000300600 */
[----:B------:R-:W-:Y:S01]  /*9e00*/  @!P6 HFMA2.BF16_V2 R245, -RZ.H0_H0, RZ.H0_H0, -R159.H0_H0 ;  /* 0x200000fffff5e231 */ /* 0x000fe2000034099f */
[----:B------:R-:W-:Y:S01]  /*9e10*/  SHF.R.U32.HI R0, RZ, 0x8, R14 ;  /* 0x00000008ff007819 */ /* 0x000fe2000001160e */
[----:B------:R-:W-:Y:S03]  /*9e20*/  MUFU.EX2 R244, R10 ;  /* 0x0000000a00f47308 */ /* 0x000fe60000000800 */
[----:B------:R-:W-:Y:S02]  /*9e30*/  @!P6 PRMT R159, R245, 0x5410, RZ ;  /* 0x00005410f59fe816 */ /* 0x000fe400000000ff */
[----:B------:R-:W-:-:S03]  /*9e40*/  LOP3.LUT R0, R0, 0xffff, RZ, 0xc0, !PT ;  /* 0x0000ffff00007812 */ /* 0x000fc600078ec0ff */
[----:B------:R-:W1:Y:S01]  /*9e50*/  MUFU.EX2 R245, R9 ;  /* 0x0000000900f57308 */ /* 0x000e620000000800 */
[----:B------:R-:W-:Y:S02]  /*9e60*/  ISETP.LE.U32.AND P0, PT, R0, UR13, PT ;  /* 0x0000000d00007c0c */ /* 0x000fe4000bf03070 */
[----:B------:R-:W-:Y:S01]  /*9e70*/  LOP3.LUT R0, R35, 0xffff, RZ, 0xc0, !PT ;  /* 0x0000ffff23007812 */ /* 0x000fe200078ec0ff */
[----:B------:R-:W-:-:S03]  /*9e80*/  @!P2 HFMA2.BF16_V2 R237, -RZ.H0_H0, RZ.H0_H0, -R215.H0_H0 ;  /* 0x200000ffffeda231 */ /* 0x000fc600003409d7 */
[----:B------:R-:W-:Y:S02]  /*9e90*/  SHF.R.U32.HI R0, RZ, 0x8, R0 ;  /* 0x00000008ff007819 */ /* 0x000fe40000011600 */
[----:B------:R-:W-:Y:S02]  /*9ea0*/  @!P2 PRMT R215, R237, 0x5410, RZ ;  /* 0x00005410edd7a816 */ /* 0x000fe400000000ff */
[----:B------:R-:W-:Y:S02]  /*9eb0*/  LOP3.LUT R0, R0, 0xffff, RZ, 0xc0, !PT ;  /* 0x0000ffff00007812 */ /* 0x000fe400078ec0ff */
[----:B------:R-:W-:Y:S02]  /*9ec0*/  ISETP.LE.U32.AND P2, PT, R12, UR13, PT ;  /* 0x0000000d0c007c0c */ /* 0x000fe4000bf43070 */
[----:B------:R-:W-:Y:S02]  /*9ed0*/  ISETP.LE.U32.AND P4, PT, R0, UR13, PT ;  /* 0x0000000d00007c0c */ /* 0x000fe4000bf83070 */
[----:B-1----:R-:W-:Y:S01]  /*9ee0*/  F2FP.BF16.F32.PACK_AB R0, R244, R245 ;  /* 0x000000f5f400723e */ /* 0x002fe200000010ff */
[--C-:B------:R-:W-:Y:S01]  /*9ef0*/  FFMA.FTZ R6, R60, UR44, -R5.reuse ;  /* 0x0000002c3c067c23 */ /* 0x100fe20008010805 */
[----:B------:R-:W-:-:S02]  /*9f00*/  FFMA.FTZ R5, R65, UR44, -R5 ;  /* 0x0000002c41057c23 */ /* 0x000fc40008010805 */
[C---:B------:R-:W-:Y:S02]  /*9f10*/  PRMT R151, R0.reuse, 0x7610, R151 ;  /* 0x0000761000977816 */ /* 0x040fe40000000097 */
[----:B------:R-:W-:Y:S01]  /*9f20*/  PRMT R150, R0, 0x7632, R150 ;  /* 0x0000763200967816 */ /* 0x000fe20000000096 */
[----:B------:R-:W-:Y:S01]  /*9f30*/  MUFU.EX2 R242, R6 ;  /* 0x0000000600f27308 */ /* 0x000fe20000000800 */
[----:B------:R-:W-:-:S07]  /*9f40*/  ISETP.LE.U32.AND P6, PT, R11, UR13, PT ;  /* 0x0000000d0b007c0c */ /* 0x000fce000bfc3070 */
[----:B------:R-:W1:Y:S01]  /*9f50*/  MUFU.EX2 R243, R5 ;  /* 0x0000000500f37308 */ /* 0x000e620000000800 */
[----:B------:R-:W-:Y:S02]  /*9f60*/  @!P1 PRMT R152, R22, 0x5410, RZ ;  /* 0x0000541016989816 */ /* 0x000fe400000000ff */
[----:B------:R-:W-:Y:S01]  /*9f70*/  PRMT R107, R151, 0x5410, R150 ;  /* 0x00005410976b7816 */ /* 0x000fe20000000096 */
[----:B------:R2:W2:Y:S01]  /*9f80*/  LDL.LU.S16 R22, [R1+0x78] ;  /* 0x0000780001167983 */ /* 0x0004a20000300600 */
[----:B-1----:R-:W-:Y:S01]  /*9f90*/  F2FP.BF16.F32.PACK_AB R5, R243, R242 ;  /* 0x000000f2f305723e */ /* 0x002fe200000010ff */
[----:B----4-:R-:W-:Y:S02]  /*9fa0*/  @!P2 HFMA2.BF16_V2 R21, -RZ.H0_H0, RZ.H0_H0, -R151.H0_H0 ;  /* 0x200000ffff15a231 */ /* 0x010fe40000340997 */
[----:B------:R-:W-:-:S03]  /*9fb0*/  @!P0 HFMA2.BF16_V2 R64, -RZ.H0_H0, RZ.H0_H0, -R150.H0_H0 ;  /* 0x200000ffff408231 */ /* 0x000fc60000340996 */
[----:B------:R-:W-:Y:S02]  /*9fc0*/  PRMT R11, R21, 0x7610, R11 ;  /* 0x00007610150b7816 */ /* 0x000fe4000000000b */
[----:B------:R1:W4:Y:S01]  /*9fd0*/  LDL.LU.S16 R21, [R1+0x70] ;  /* 0x0000700001157983 */ /* 0x0003220000300600 */
[----:B------:R-:W-:Y:S02]  /*9fe0*/  PRMT R6, R64, 0x7610, R6 ;  /* 0x0000761040067816 */ /* 0x000fe40000000006 */
[----:B------:R-:W-:Y:S02]  /*9ff0*/  @!P2 PRMT R151, R11, 0x5410, RZ ;  /* 0x000054100b97a816 */ /* 0x000fe400000000ff */
[----:B------:R1:W4:Y:S01]  /*a000*/  LDL.LU.S16 R11, [R1+0x6c] ;  /* 0x00006c00010b7983 */ /* 0x0003220000300600 */
[----:B------:R-:W-:-:S03]  /*a010*/  @!P0 PRMT R150, R6, 0x5410, RZ ;  /* 0x0000541006968816 */ /* 0x000fc600000000ff */
[----:B------:R1:W4:Y:S01]  /*a020*/  LDL.LU.S16 R6, [R1+0x68] ;  /* 0x0000680001067983 */ /* 0x0003220000300600 */
[----:B------:R-:W-:-:S05]  /*a030*/  PRMT R148, R5, 0x7632, R148 ;  /* 0x0000763205947816 */ /* 0x000fca0000000094 */
[----:B---3--:R-:W-:Y:S01]  /*a040*/  @!P6 HFMA2.BF16_V2 R61, -RZ.H0_H0, RZ.H0_H0, -R148.H0_H0 ;  /* 0x200000ffff3de231 */ /* 0x008fe20000340994 */
[----:B------:R-:W-:-:S04]  /*a050*/  PRMT R149, R5, 0x7610, R149 ;  /* 0x0000761005957816 */ /* 0x000fc80000000095 */
[----:B------:R-:W-:Y:S02]  /*a060*/  PRMT R14, R61, 0x7610, R14 ;  /* 0x000076103d0e7816 */ /* 0x000fe4000000000e */
[----:B------:R-:W-:Y:S02]  /*a070*/  PRMT R104, R149, 0x5410, R148 ;  /* 0x0000541095687816 */ /* 0x000fe40000000094 */
[----:B------:R-:W-:Y:S02]  /*a080*/  @!P6 PRMT R148, R14, 0x5410, RZ ;  /* 0x000054100e94e816 */ /* 0x000fe400000000ff */
[----:B------:R1:W3:Y:S01]  /*a090*/  LDL.LU.S16 R14, [R1+0x88] ;  /* 0x00008800010e7983 */ /* 0x0002e20000300600 */
[----:B--2---:R-:W-:-:S05]  /*a0a0*/  @!P4 HFMA2.BF16_V2 R24, -RZ.H0_H0, RZ.H0_H0, -R191.H0_H0 ;  /* 0x200000ffff18c231 */ /* 0x004fca00003409bf */
[----:B------:R-:W-:-:S04]  /*a0b0*/  PRMT R13, R24, 0x7610, R13 ;  /* 0x00007610180d7816 */ /* 0x000fc8000000000d */
[----:B------:R-:W-:Y:S02]  /*a0c0*/  @!P4 PRMT R191, R13, 0x5410, RZ ;  /* 0x000054100dbfc816 */ /* 0x000fe400000000ff */
[----:B------:R1:W2:Y:S01]  /*a0d0*/  LDL.LU.S16 R13, [R1+0x8c] ;  /* 0x00008c00010d7983 */ /* 0x0002a20000300600 */
[----:B------:R-:W-:-:S04]  /*a0e0*/  LOP3.LUT R0, R35, 0xff, RZ, 0xc0, !PT ;  /* 0x000000ff23007812 */ /* 0x000fc800078ec0ff */
[----:B------:R-:W-:Y:S02]  /*a0f0*/  ISETP.LE.U32.AND P3, PT, R0, UR13, PT ;  /* 0x0000000d00007c0c */ /* 0x000fe4000bf63070 */
[----:B------:R-:W-:-:S04]  /*a100*/  SHF.R.U32.HI R0, RZ, 0x18, R35 ;  /* 0x00000018ff007819 */ /* 0x000fc80000011623 */
[----:B------:R-:W-:Y:S02]  /*a110*/  ISETP.LE.U32.AND P1, PT, R0, UR13, PT ;  /* 0x0000000d00007c0c */ /* 0x000fe4000bf23070 */
[----:B------:R-:W-:-:S04]  /*a120*/  SHF.R.U32.HI R0, RZ, 0x10, R35 ;  /* 0x00000010ff007819 */ /* 0x000fc80000011623 */
[----:B------:R-:W-:-:S04]  /*a130*/  LOP3.LUT R0, R0, 0xff, RZ, 0xc0, !PT ;  /* 0x000000ff00007812 */ /* 0x000fc800078ec0ff */
[----:B------:R-:W-:Y:S02]  /*a140*/  ISETP.LE.U32.AND P2, PT, R0, UR13, PT ;  /* 0x0000000d00007c0c */ /* 0x000fe4000bf43070 */
[----:B------:R-:W-:Y:S02]  /*a150*/  SHF.R.U32.HI R0, RZ, 0x8, R127 ;  /* 0x00000008ff007819 */ /* 0x000fe4000001167f */
[----:B------:R-:W-:Y:S02]  /*a160*/  ISETP.LE.U32.AND P6, PT, R129, UR13, PT ;  /* 0x0000000d81007c0c */ /* 0x000fe4000bfc3070 */
[----:B------:R-:W-:Y:S01]  /*a170*/  LOP3.LUT R0, R0, 0xffff, RZ, 0xc0, !PT ;  /* 0x0000ffff00007812 */ /* 0x000fe200078ec0ff */
[----:B------:R-:W-:-:S03]  /*a180*/  @!P3 HFMA2.BF16_V2 R31, -RZ.H0_H0, RZ.H0_H0, -R193.H0_H0 ;  /* 0x200000ffff1fb231 */ /* 0x000fc600003409c1 */
[----:B------:R-:W-:Y:S02]  /*a190*/  ISETP.LE.U32.AND P0, PT, R0, UR13, PT ;  /* 0x0000000d00007c0c */ /* 0x000fe4000bf03070 */
[----:B------:R-:W-:-:S04]  /*a1a0*/  PRMT R25, R31, 0x7610, R25 ;  /* 0x000076101f197816 */ /* 0x000fc80000000019 */
[----:B------:R-:W-:Y:S02]  /*a1b0*/  @!P3 PRMT R193, R25, 0x5410, RZ ;  /* 0x0000541019c1b816 */ /* 0x000fe400000000ff */
[----:B------:R1:W2:Y:S01]  /*a1c0*/  LDL.LU.S16 R25, [R1+0x90] ;  /* 0x0000900001197983 */ /* 0x0002a20000300600 */
[----:B------:R-:W-:-:S05]  /*a1d0*/  @!P2 HFMA2.BF16_V2 R22, -RZ.H0_H0, RZ.H0_H0, -R197.H0_H0 ;  /* 0x200000ffff16a231 */ /* 0x000fca00003409c5 */
[----:B------:R-:W-:Y:S01]  /*a1e0*/  PRMT R10, R22, 0x7610, R10 ;  /* 0x00007610160a7816 */ /* 0x000fe2000000000a */
[----:B------:R-:W-:-:S03]  /*a1f0*/  @!P5 HFMA2.BF16_V2 R63, -RZ.H0_H0, RZ.H0_H0, -R149.H0_H0 ;  /* 0x200000ffff3fd231 */ /* 0x000fc60000340995 */
[----:B------:R-:W-:Y:S02]  /*a200*/  @!P2 PRMT R197, R10, 0x5410, RZ ;  /* 0x000054100ac5a816 */ /* 0x000fe400000000ff */
[----:B------:R-:W-:Y:S01]  /*a210*/  PRMT R37, R63, 0x7610, R37 ;  /* 0x000076103f257816 */ /* 0x000fe20000000025 */
[----:B----4-:R-:W-:Y:S02]  /*a220*/  @!P1 HFMA2.BF16_V2 R21, -RZ.H0_H0, RZ.H0_H0, -R196.H0_H0 ;  /* 0x200000ffff159231 */ /* 0x010fe400003409c4 */
[----:B------:R-:W-:Y:S02]  /*a230*/  @!P6 HFMA2.BF16_V2 R11, -RZ.H0_H0, RZ.H0_H0, -R214.H0_H0 ;  /* 0x200000ffff0be231 */ /* 0x000fe400003409d6 */
[----:B------:R-:W-:-:S03]  /*a240*/  @!P0 HFMA2.BF16_V2 R6, -RZ.H0_H0, RZ.H0_H0, -R212.H0_H0 ;  /* 0x200000ffff068231 */ /* 0x000fc600003409d4 */
[----:B------:R-:W-:Y:S02]  /*a250*/  PRMT R0, R11, 0x7610, R0 ;  /* 0x000076100b007816 */ /* 0x000fe40000000000 */
[----:B------:R-:W-:Y:S02]  /*a260*/  PRMT R9, R21, 0x7610, R9 ;  /* 0x0000761015097816 */ /* 0x000fe40000000009 */
[----:B------:R-:W-:Y:S01]  /*a270*/  @!P6 PRMT R214, R0, 0x5410, RZ ;  /* 0x0000541000d6e816 */ /* 0x000fe200000000ff */
[----:B------:R1:W4:Y:S01]  /*a280*/  LDL.LU.S16 R21, [R1+0x94] ;  /* 0x0000940001157983 */ /* 0x0003220000300600 */
[----:B------:R-:W-:Y:S02]  /*a290*/  PRMT R5, R6, 0x7610, R5 ;  /* 0x0000761006057816 */ /* 0x000fe40000000005 */
[----:B------:R-:W-:Y:S02]  /*a2a0*/  LOP3.LUT R0, R128, 0xff, RZ, 0xc0, !PT ;  /* 0x000000ff80007812 */ /* 0x000fe400078ec0ff */
[----:B------:R-:W-:-:S02]  /*a2b0*/  @!P0 PRMT R212, R5, 0x5410, RZ ;  /* 0x0000541005d48816 */ /* 0x000fc400000000ff */
[----:B------:R-:W-:Y:S01]  /*a2c0*/  ISETP.LE.U32.AND P0, PT, R0, UR13, PT ;  /* 0x0000000d00007c0c */ /* 0x000fe2000bf03070 */
[----:B------:R-:W-:Y:S01]  /*a2d0*/  IMAD.WIDE.U32 R10, R145, -0x2daee0ad, RZ ;  /* 0xd2511f53910a7825 */ /* 0x000fe200078e00ff */
[----:B------:R-:W-:-:S04]  /*a2e0*/  @!P5 PRMT R149, R37, 0x5410, RZ ;  /* 0x000054102595d816 */ /* 0x000fc800000000ff */
[----:B------:R-:W-:Y:S02]  /*a2f0*/  LOP3.LUT R22, R11, UR20, R76, 0x96, !PT ;  /* 0x000000140b167c12 */ /* 0x000fe4000f8e964c */
[----:B------:R-:W-:-:S05]  /*a300*/  LOP3.LUT R31, R10, 0xffff, RZ, 0xc0, !PT ;  /* 0x0000ffff0a1f7812 */ /* 0x000fca00078ec0ff */
[----:B---3--:R-:W-:Y:S01]  /*a310*/  @!P0 HFMA2.BF16_V2 R14, -RZ.H0_H0, RZ.H0_H0, -R213.H0_H0 ;  /* 0x200000ffff0e8231 */ /* 0x008fe200003409d5 */
[----:B------:R-:W-:-:S04]  /*a320*/  ISETP.LE.U32.AND P5, PT, R126, UR13, PT ;  /* 0x0000000d7e007c0c */ /* 0x000fc8000bfa3070 */
[----:B------:R-:W-:Y:S02]  /*a330*/  PRMT R11, R14, 0x7610, R11 ;  /* 0x000076100e0b7816 */ /* 0x000fe4000000000b */
[----:B------:R1:W3:Y:S01]  /*a340*/  LDL.LU.S16 R14, [R1+0x9c] ;  /* 0x00009c00010e7983 */ /* 0x0002e20000300600 */
[----:B------:R-:W-:Y:S02]  /*a350*/  @!P1 PRMT R196, R9, 0x5410, RZ ;  /* 0x0000541009c49816 */ /* 0x000fe400000000ff */
[----:B------:R-:W-:Y:S02]  /*a360*/  LOP3.LUT R9, R10, 0xff, RZ, 0xc0, !PT ;  /* 0x000000ff0a097812 */ /* 0x000fe400078ec0ff */
[--C-:B------:R-:W-:Y:S02]  /*a370*/  SHF.R.U32.HI R24, RZ, 0x10, R10.reuse ;  /* 0x00000010ff187819 */ /* 0x100fe4000001160a */
[----:B------:R-:W-:Y:S02]  /*a380*/  SHF.R.U32.HI R6, RZ, 0x18, R10 ;  /* 0x00000018ff067819 */ /* 0x000fe4000001160a */
[----:B------:R-:W-:Y:S01]  /*a390*/  ISETP.LE.U32.AND P3, PT, R122, UR13, PT ;  /* 0x0000000d7a007c0c */ /* 0x000fe2000bf63070 */
[----:B--2---:R-:W-:-:S05]  /*a3a0*/  @!P5 HFMA2.BF16_V2 R13, -RZ.H0_H0, RZ.H0_H0, -R210.H0_H0 ;  /* 0x200000ffff0dd231 */ /* 0x004fca00003409d2 */
[----:B------:R-:W-:Y:S02]  /*a3b0*/  PRMT R10, R13, 0x7610, R10 ;  /* 0x000076100d0a7816 */ /* 0x000fe4000000000a */
[----:B------:R1:W2:Y:S04]  /*a3c0*/  LDL.LU.S16 R13, [R1+0x98] ;  /* 0x00009800010d7983 */ /* 0x0002a80000300600 */
[----:B------:R1:W2:Y:S04]  /*a3d0*/  LDL.LU.S16 R126, [R1+0xb0] ;  /* 0x0000b000017e7983 */ /* 0x0002a80000300600 */
[----:B------:R1:W2:Y:S01]  /*a3e0*/  LDL.LU.S16 R122, [R1+0xa8] ;  /* 0x0000a800017a7983 */ /* 0x0002a20000300600 */
[----:B------:R-:W-:-:S04]  /*a3f0*/  LOP3.LUT R0, R233, 0xff, RZ, 0xc0, !PT ;  /* 0x000000ffe9007812 */ /* 0x000fc800078ec0ff */
[----:B------:R-:W-:Y:S02]  /*a400*/  PRMT R93, R0, 0x5410, R231 ;  /* 0x00005410005d7816 */ /* 0x000fe400000000e7 */
[----:B------:R-:W-:-:S04]  /*a410*/  LOP3.LUT R0, R34, 0xff, RZ, 0xc0, !PT ;  /* 0x000000ff22007812 */ /* 0x000fc800078ec0ff */
[----:B------:R-:W-:Y:S02]  /*a420*/  ISETP.LE.U32.AND P1, PT, R0, UR13, PT ;  /* 0x0000000d00007c0c */ /* 0x000fe4000bf23070 */
[----:B------:R-:W-:Y:S01]  /*a430*/  LOP3.LUT R0, R34, 0xffff, RZ, 0xc0, !PT ;  /* 0x0000ffff22007812 */ /* 0x000fe200078ec0ff */
[----:B------:R-:W-:-:S03]  /*a440*/  IMAD R168, R3, 0x2, R165 ;  /* 0x0000000203a87824 */ /* 0x000fc600078e02a5 */
[----:B------:R-:W-:Y:S01]  /*a450*/  SHF.R.U32.HI R0, RZ, 0x8, R0 ;  /* 0x00000008ff007819 */ /* 0x000fe20000011600 */
[----:B------:R-:W-:Y:S01]  /*a460*/  IMAD.MOV.U32 R125, RZ, RZ, R62 ;  /* 0x000000ffff7d7224 */ /* 0x000fe200078e003e */
[----:B------:R-:W-:Y:S01]  /*a470*/  @!P0 PRMT R213, R11, 0x5410, RZ ;  /* 0x000054100bd58816 */ /* 0x000fe200000000ff */
[----:B------:R-:W1:Y:S01]  /*a480*/  LDSM.16.MT88.4 R60, [R168+0x6000] ;  /* 0x00600000a83c783b */ /* 0x000e620000004200 */
[----:B------:R-:W-:-:S04]  /*a490*/  LOP3.LUT R0, R0, 0xffff, RZ, 0xc0, !PT ;  /* 0x0000ffff00007812 */ /* 0x000fc800078ec0ff */
[----:B------:R-:W-:Y:S01]  /*a4a0*/  ISETP.LE.U32.AND P0, PT, R0, UR13, PT ;  /* 0x0000000d00007c0c */ /* 0x000fe2000bf03070 */
[----:B------:R-:W-:Y:S01]  /*a4b0*/  @!P1 HFMA2.BF16_V2 R25, -RZ.H0_H0, RZ.H0_H0, -R201.H0_H0 ;  /* 0x200000ffff199231 */ /* 0x000fe200003409c9 */
[----:B------:R-:W-:Y:S02]  /*a4c0*/  SHF.R.U32.HI R0, RZ, 0x18, R34 ;  /* 0x00000018ff007819 */ /* 0x000fe40000011622 */
[----:B------:R-:W-:Y:S02]  /*a4d0*/  @!P5 PRMT R210, R10, 0x5410, RZ ;  /* 0x000054100ad2d816 */ /* 0x000fe400000000ff */
[----:B------:R-:W-:Y:S01]  /*a4e0*/  PRMT R29, R25, 0x7610, R29 ;  /* 0x00007610191d7816 */ /* 0x000fe2000000001d */
[----:B------:R-:W-:-:S03]  /*a4f0*/  IMAD.WIDE.U32 R10, R147, -0x2daee0ad, RZ ;  /* 0xd2511f53930a7825 */ /* 0x000fc600078e00ff */
[----:B------:R-:W-:Y:S02]  /*a500*/  @!P1 PRMT R201, R29, 0x5410, RZ ;  /* 0x000054101dc99816 */ /* 0x000fe400000000ff */
[----:B------:R-:W-:Y:S01]  /*a510*/  ISETP.LE.U32.AND P1, PT, R0, UR13, PT ;  /* 0x0000000d00007c0c */ /* 0x000fe2000bf23070 */
[----:B------:R-:W-:Y:S01]  /*a520*/  IMAD.MOV.U32 R88, RZ, RZ, R27 ;  /* 0x000000ffff587224 */ /* 0x000fe200078e001b */
[----:B------:R-:W-:Y:S01]  /*a530*/  SHF.R.U32.HI R0, RZ, 0x10, R34 ;  /* 0x00000010ff007819 */ /* 0x000fe20000011622 */
[----:B------:R-:W-:Y:S01]  /*a540*/  IMAD.MOV.U32 R131, RZ, RZ, R26 ;  /* 0x000000ffff837224 */ /* 0x000fe200078e001a */
[C---:B------:R-:W-:Y:S01]  /*a550*/  LOP3.LUT R25, R10.reuse, 0xffff, RZ, 0xc0, !PT ;  /* 0x0000ffff0a197812 */ /* 0x040fe200078ec0ff */
[----:B------:R-:W-:Y:S01]  /*a560*/  IMAD.MOV.U32 R235, RZ, RZ, R28 ;  /* 0x000000ffffeb7224 */ /* 0x000fe200078e001c */
[----:B------:R-:W-:Y:S02]  /*a570*/  LOP3.LUT R28, R10, 0xff, RZ, 0xc0, !PT ;  /* 0x000000ff0a1c7812 */ /* 0x000fe400078ec0ff */
[----:B------:R-:W-:-:S02]  /*a580*/  SHF.R.U32.HI R27, RZ, 0x10, R10 ;  /* 0x00000010ff1b7819 */ /* 0x000fc4000001160a */
[----:B------:R-:W-:Y:S02]  /*a590*/  SHF.R.U32.HI R26, RZ, 0x18, R10 ;  /* 0x00000018ff1a7819 */ /* 0x000fe4000001160a */
[----:B------:R-:W-:Y:S01]  /*a5a0*/  LOP3.LUT R0, R0, 0xff, RZ, 0xc0, !PT ;  /* 0x000000ff00007812 */ /* 0x000fe200078ec0ff */
[----:B------:R-:W-:Y:S02]  /*a5b0*/  IMAD.MOV.U32 R132, RZ, RZ, R67 ;  /* 0x000000ffff847224 */ /* 0x000fe400078e0043 */
[----:B------:R-:W-:Y:S02]  /*a5c0*/  IMAD.MOV.U32 R134, RZ, RZ, R66 ;  /* 0x000000ffff867224 */ /* 0x000fe400078e0042 */
[----:B------:R-:W3:Y:S01]  /*a5d0*/  LDSM.16.MT88.4 R64, [R168+0x6800] ;  /* 0x00680000a840783b */ /* 0x000ee20000004200 */
[----:B------:R-:W-:Y:S01]  /*a5e0*/  IMAD.MOV.U32 R236, RZ, RZ, R20 ;  /* 0x000000ffffec7224 */ /* 0x000fe200078e0014 */
[----:B------:R-:W-:Y:S01]  /*a5f0*/  LOP3.LUT R20, R11, UR20, R146, 0x96, !PT ;  /* 0x000000140b147c12 */ /* 0x000fe2000f8e9692 */
[----:B----4-:R-:W-:-:S05]  /*a600*/  @!P0 HFMA2.BF16_V2 R21, -RZ.H0_H0, RZ.H0_H0, -R200.H0_H0 ;  /* 0x200000ffff158231 */ /* 0x010fca00003409c8 */
[----:B------:R-:W-:-:S04]  /*a610*/  PRMT R10, R21, 0x7610, R10 ;  /* 0x00007610150a7816 */ /* 0x000fc8000000000a */
[----:B------:R-:W-:Y:S02]  /*a620*/  @!P0 PRMT R200, R10, 0x5410, RZ ;  /* 0x000054100ac88816 */ /* 0x000fe400000000ff */
[----:B------:R-:W-:Y:S01]  /*a630*/  ISETP.LE.U32.AND P0, PT, R0, UR13, PT ;  /* 0x0000000d00007c0c */ /* 0x000fe2000bf03070 */
[----:B------:R-:W-:Y:S01]  /*a640*/  IMAD.WIDE.U32 R10, R15, -0x2daee0ad, RZ ;  /* 0xd2511f530f0a7825 */ /* 0x000fe200078e00ff */
[----:B------:R-:W-:-:S03]  /*a650*/  SHF.R.U32.HI R0, RZ, 0x8, R135 ;  /* 0x00000008ff007819 */ /* 0x000fc60000011687 */
[----:B------:R-:W-:Y:S01]  /*a660*/  IMAD.MOV.U32 R95, RZ, RZ, R30 ;  /* 0x000000ffff5f7224 */ /* 0x000fe200078e001e */
[----:B------:R-:W-:Y:S01]  /*a670*/  LOP3.LUT R21, R11, UR20, R16, 0x96, !PT ;  /* 0x000000140b157c12 */ /* 0x000fe2000f8e9610 */
[----:B------:R-:W-:Y:S02]  /*a680*/  IMAD.MOV.U32 R205, RZ, RZ, R19 ;  /* 0x000000ffffcd7224 */ /* 0x000fe400078e0013 */
[----:B------:R-:W-:Y:S02]  /*a690*/  IMAD.MOV.U32 R240, RZ, RZ, R18 ;  /* 0x000000fffff07224 */ /* 0x000fe400078e0012 */
[----:B-1----:R-:W-:Y:S02]  /*a6a0*/  HMMA.16816.F32.BF16 R16, R52, R60, RZ ;  /* 0x0000003c3410723c */ /* 0x002fe400000418ff */
[----:B---3--:R-:W-:Y:S01]  /*a6b0*/  @!P0 HFMA2.BF16_V2 R14, -RZ.H0_H0, RZ.H0_H0, -R199.H0_H0 ;  /* 0x200000ffff0e8231 */ /* 0x008fe200003409c7 */
[----:B------:R-:W-:Y:S01]  /*a6c0*/  LOP3.LUT R0, R0, 0xffff, RZ, 0xc0, !PT ;  /* 0x0000ffff00007812 */ /* 0x000fe200078ec0ff */
[----:B------:R-:W-:-:S02]  /*a6d0*/  IMAD.MOV.U32 R35, RZ, RZ, R95 ;  /* 0x000000ffff237224 */ /* 0x000fc400078e005f */
[----:B------:R1:W3:Y:S01]  /*a6e0*/  LDL.LU.S16 R95, [R1+0xac] ;  /* 0x0000ac00015f7983 */ /* 0x0002e20000300600 */
[----:B------:R-:W-:-:S03]  /*a6f0*/  PRMT R12, R14, 0x7610, R12 ;  /* 0x000076100e0c7816 */ /* 0x000fc6000000000c */
[----:B------:R1:W4:Y:S01]  /*a700*/  LDL.LU.S16 R76, [R1+0xa4] ;  /* 0x0000a400014c7983 */ /* 0x0003220000300600 */
[----:B------:R-:W-:Y:S02]  /*a710*/  @!P0 PRMT R199, R12, 0x5410, RZ ;  /* 0x000054100cc78816 */ /* 0x000fe400000000ff */
[----:B------:R-:W-:Y:S01]  /*a720*/  ISETP.LE.U32.AND P0, PT, R0, UR13, PT ;  /* 0x0000000d00007c0c */ /* 0x000fe2000bf03070 */
[----:B------:R1:W4:Y:S01]  /*a730*/  LDL.LU.S16 R34, [R1+0xb4] ;  /* 0x0000b40001227983 */ /* 0x0003220000300600 */
[----:B------:R-:W-:Y:S02]  /*a740*/  IMAD.MOV.U32 R241, RZ, RZ, R236 ;  /* 0x000000fffff17224 */ /* 0x000fe400078e00ec */
[----:B------:R-:W-:Y:S02]  /*a750*/  IMAD.MOV.U32 R37, RZ, RZ, R80 ;  /* 0x000000ffff257224 */ /* 0x000fe400078e0050 */
[----:B------:R-:W-:Y:S02]  /*a760*/  IMAD.MOV.U32 R236, RZ, RZ, R125 ;  /* 0x000000ffffec7224 */ /* 0x000fe400078e007d */
[----:B------:R-:W-:-:S02]  /*a770*/  IMAD.MOV.U32 R80, RZ, RZ, R132 ;  /* 0x000000ffff507224 */ /* 0x000fc400078e0084 */
[----:B------:R-:W-:Y:S02]  /*a780*/  IMAD.MOV.U32 R125, RZ, RZ, R134 ;  /* 0x000000ffff7d7224 */ /* 0x000fe400078e0086 */
[----:B------:R-:W-:Y:S01]  /*a790*/  HMMA.16816.F32.BF16 R132, R56, R64, R16 ;  /* 0x000000403884723c */ /* 0x000fe20000041810 */
[----:B--2---:R-:W-:-:S06]  /*a7a0*/  @!P0 HFMA2.BF16_V2 R122, -RZ.H0_H0, RZ.H0_H0, -R208.H0_H0 ;  /* 0x200000ffff7a8231 */ /* 0x004fcc00003409d0 */
[----:B------:R-:W-:-:S04]  /*a7b0*/  PRMT R18, R122, 0x7610, R18 ;  /* 0x000076107a127816 */ /* 0x000fc80000000012 */
[----:B------:R-:W-:Y:S02]  /*a7c0*/  @!P0 PRMT R208, R18, 0x5410, RZ ;  /* 0x0000541012d08816 */ /* 0x000fe400000000ff */
[----:B------:R1:W2:Y:S01]  /*a7d0*/  LDL.LU.S16 R18, [R1+0xbc] ;  /* 0x0000bc0001127983 */ /* 0x0002a20000300600 */
[----:B------:R-:W-:Y:S01]  /*a7e0*/  SHF.R.U32.HI R5, RZ, 0x8, R232 ;  /* 0x00000008ff057819 */ /* 0x000fe200000116e8 */
[----:B------:R-:W-:-:S03]  /*a7f0*/  @!P1 HFMA2.BF16_V2 R13, -RZ.H0_H0, RZ.H0_H0, -R198.H0_H0 ;  /* 0x200000ffff0d9231 */ /* 0x000fc600003409c6 */
[--C-:B------:R-:W-:Y:S02]  /*a800*/  PRMT R94, R234, 0x5410, R5.reuse ;  /* 0x00005410ea5e7816 */ /* 0x100fe40000000005 */
[----:B------:R-:W-:-:S04]  /*a810*/  PRMT R5, R13, 0x7610, R5 ;  /* 0x000076100d057816 */ /* 0x000fc80000000005 */
[----:B------:R-:W-:Y:S01]  /*a820*/  @!P1 PRMT R198, R5, 0x5410, RZ ;  /* 0x0000541005c69816 */ /* 0x000fe200000000ff */
[----:B------:R-:W-:Y:S01]  /*a830*/  FFMA.FTZ R5, R166, UR44, -R7 ;  /* 0x0000002ca6057c23 */ /* 0x000fe20008010807 */
[----:B------:R-:W-:-:S03]  /*a840*/  ISETP.LE.U32.AND P4, PT, R121, UR13, PT ;  /* 0x0000000d79007c0c */ /* 0x000fc6000bf83070 */
[----:B------:R1:W-:Y:S01]  /*a850*/  MUFU.EX2 R121, R5 ;  /* 0x0000000500797308 */ /* 0x0003e20000000800 */
[----:B------:R-:W-:-:S04]  /*a860*/  LOP3.LUT R0, R138, 0xff, RZ, 0xc0, !PT ;  /* 0x000000ff8a007812 */ /* 0x000fc800078ec0ff */
[----:B------:R-:W-:Y:S02]  /*a870*/  ISETP.LE.U32.AND P1, PT, R0, UR13, PT ;  /* 0x0000000d00007c0c */ /* 0x000fe4000bf23070 */
[----:B------:R-:W-:Y:S01]  /*a880*/  LOP3.LUT R0, R84, 0xff, RZ, 0xc0, !PT ;  /* 0x000000ff54007812 */ /* 0x000fe200078ec0ff */
[----:B-1----:R-:W-:-:S04]  /*a890*/  FFMA.FTZ R5, R203, UR44, -R7 ;  /* 0x0000002ccb057c23 */ /* 0x002fc80008010807 */
[----:B------:R-:W1:Y:S01]  /*a8a0*/  MUFU.EX2 R237, R5 ;  /* 0x0000000500ed7308 */ /* 0x000e620000000800 */
[----:B------:R-:W-:Y:S02]  /*a8b0*/  ISETP.LE.U32.AND P2, PT, R0, UR13, PT ;  /* 0x0000000d00007c0c */ /* 0x000fe4000bf43070 */
[----:B------:R-:W-:-:S04]  /*a8c0*/  LOP3.LUT R0, R39, 0xff, RZ, 0xc0, !PT ;  /* 0x000000ff27007812 */ /* 0x000fc800078ec0ff */
[----:B------:R-:W-:Y:S01]  /*a8d0*/  ISETP.LE.U32.AND P0, PT, R0, UR13, PT ;  /* 0x0000000d00007c0c */ /* 0x000fe2000bf03070 */
[----:B------:R-:W-:Y:S01]  /*a8e0*/  HMMA.16816.F32.BF16 R12, R48, R60, RZ ;  /* 0x0000003c300c723c */ /* 0x000fe200000418ff */
[----:B------:R-:W-:Y:S02]  /*a8f0*/  LOP3.LUT R0, R39, 0xffff, RZ, 0xc0, !PT ;  /* 0x0000ffff27007812 */ /* 0x000fe400078ec0ff */
[----:B-1----:R-:W-:-:S04]  /*a900*/  F2FP.BF16.F32.PACK_AB R5, R237, R121 ;  /* 0x00000079ed05723e */ /* 0x002fc800000010ff */
[C---:B------:R-:W-:Y:S02]  /*a910*/  PRMT R147, R5.reuse, 0x7610, R147 ;  /* 0x0000761005937816 */ /* 0x040fe40000000093 */
[----:B------:R-:W-:Y:S02]  /*a920*/  SHF.R.U32.HI R0, RZ, 0x8, R0 ;  /* 0x00000008ff007819 */ /* 0x000fe40000011600 */
[----:B------:R-:W-:Y:S02]  /*a930*/  ISETP.LE.U32.AND P6, PT, R6, UR13, PT ;  /* 0x0000000d06007c0c */ /* 0x000fe4000bfc3070 */
[----:B------:R-:W-:Y:S02]  /*a940*/  PRMT R146, R5, 0x7632, R146 ;  /* 0x0000763205927816 */ /* 0x000fe40000000092 */
[----:B------:R-:W-:Y:S01]  /*a950*/  LOP3.LUT R0, R0, 0xffff, RZ, 0xc0, !PT ;  /* 0x0000ffff00007812 */ /* 0x000fe200078ec0ff */
[----:B------:R-:W-:-:S08]  /*a960*/  IMAD.MOV.U32 R127, RZ, RZ, R131 ;  /* 0x000000ffff7f7224 */ /* 0x000fd000078e0083 */
[----:B------:R-:W-:Y:S01]  /*a970*/  HMMA.16816.F32.BF16 R128, R44, R64, R12 ;  /* 0x000000402c80723c */ /* 0x000fe2000004180c */
[----:B------:R-:W-:Y:S01]  /*a980*/  @!P3 HFMA2.BF16_V2 R126, -RZ.H0_H0, RZ.H0_H0, -R209.H0_H0 ;  /* 0x200000ffff7eb231 */ /* 0x000fe200003409d1 */
[----:B------:R-:W-:Y:S02]  /*a990*/  ISETP.LE.U32.AND P5, PT, R9, UR13, PT ;  /* 0x0000000d09007c0c */ /* 0x000fe4000bfa3070 */
[----:B------:R-:W-:Y:S02]  /*a9a0*/  SHF.R.U32.HI R9, RZ, 0x18, R40 ;  /* 0x00000018ff097819 */ /* 0x000fe40000011628 */
[----:B------:R-:W-:Y:S01]  /*a9b0*/  PRMT R19, R126, 0x7610, R19 ;  /* 0x000076107e137816 */ /* 0x000fe20000000013 */
[----:B---3--:R-:W-:Y:S02]  /*a9c0*/  @!P1 HFMA2.BF16_V2 R95, -RZ.H0_H0, RZ.H0_H0, -R207.H0_H0 ;  /* 0x200000ffff5f9231 */ /* 0x008fe400003409cf */
[----:B----4-:R-:W-:-:S03]  /*a9d0*/  @!P0 HFMA2.BF16_V2 R34, -RZ.H0_H0, RZ.H0_H0, -R147.H0_H0 ;  /* 0x200000ffff228231 */ /* 0x010fc60000340993 */
[----:B------:R-:W-:Y:S02]  /*a9e0*/  PRMT R17, R95, 0x7610, R17 ;  /* 0x000076105f117816 */ /* 0x000fe40000000011 */
[----:B------:R-:W-:Y:S02]  /*a9f0*/  PRMT R6, R34, 0x7610, R6 ;  /* 0x0000761022067816 */ /* 0x000fe40000000006 */
[----:B------:R-:W-:Y:S02]  /*aa00*/  PRMT R95, R147, 0x5410, R146 ;  /* 0x00005410935f7816 */ /* 0x000fe40000000092 */
[----:B------:R-:W-:Y:S02]  /*aa10*/  @!P0 PRMT R147, R6, 0x5410, RZ ;  /* 0x0000541006938816 */ /* 0x000fe400000000ff */
[----:B------:R-:W-:Y:S02]  /*aa20*/  ISETP.LE.U32.AND P0, PT, R0, UR13, PT ;  /* 0x0000000d00007c0c */ /* 0x000fe4000bf03070 */
[----:B------:R-:W-:Y:S01]  /*aa30*/  LOP3.LUT R0, R40, 0xffff, RZ, 0xc0, !PT ;  /* 0x0000ffff28007812 */ /* 0x000fe200078ec0ff */
[----:B------:R-:W-:-:S03]  /*aa40*/  @!P4 HFMA2.BF16_V2 R76, -RZ.H0_H0, RZ.H0_H0, -R206.H0_H0 ;  /* 0x200000ffff4cc231 */ /* 0x000fc600003409ce */
[----:B------:R-:W-:Y:S02]  /*aa50*/  SHF.R.U32.HI R5, RZ, 0x8, R0 ;  /* 0x00000008ff057819 */ /* 0x000fe40000011600 */
[----:B------:R-:W-:Y:S02]  /*aa60*/  LOP3.LUT R0, R40, 0xff, RZ, 0xc0, !PT ;  /* 0x000000ff28007812 */ /* 0x000fe400078ec0ff */
[----:B------:R-:W-:Y:S01]  /*aa70*/  PRMT R12, R76, 0x7610, R12 ;  /* 0x000076104c0c7816 */ /* 0x000fe2000000000c */
[----:B------:R-:W-:Y:S02]  /*aa80*/  IMAD.MOV.U32 R76, RZ, RZ, R81 ;  /* 0x000000ffff4c7224 */ /* 0x000fe400078e0051 */
[----:B------:R-:W-:Y:S01]  /*aa90*/  FFMA.FTZ R6, R139, UR44, -R7 ;  /* 0x0000002c8b067c23 */ /* 0x000fe20008010807 */
[----:B------:R-:W-:Y:S02]  /*aaa0*/  PRMT R81, R0, 0x5410, R5 ;  /* 0x0000541000517816 */ /* 0x000fe40000000005 */
[----:B------:R-:W-:-:S02]  /*aab0*/  SHF.R.U32.HI R0, RZ, 0x10, R40 ;  /* 0x00000010ff007819 */ /* 0x000fc40000011628 */
[----:B------:R-:W-:Y:S02]  /*aac0*/  @!P4 PRMT R206, R12, 0x5410, RZ ;  /* 0x000054100ccec816 */ /* 0x000fe400000000ff */
[----:B------:R1:W-:Y:S01]  /*aad0*/  MUFU.EX2 R12, R6 ;  /* 0x00000006000c7308 */ /* 0x0003e20000000800 */
[----:B------:R-:W-:Y:S01]  /*aae0*/  IMAD.MOV.U32 R126, RZ, RZ, R127 ;  /* 0x000000ffff7e7224 */ /* 0x000fe200078e007f */
[----:B------:R-:W-:Y:S01]  /*aaf0*/  @!P1 PRMT R207, R17, 0x5410, RZ ;  /* 0x0000541011cf9816 */ /* 0x000fe200000000ff */
[----:B------:R-:W-:Y:S01]  /*ab00*/  IMAD.MOV.U32 R127, RZ, RZ, R79 ;  /* 0x000000ffff7f7224 */ /* 0x000fe200078e004f */
[----:B------:R3:W4:Y:S01]  /*ab10*/  LDL.LU.S16 R17, [R1+0xc0] ;  /* 0x0000c00001117983 */ /* 0x0007220000300600 */
[----:B-1----:R-:W-:-:S04]  /*ab20*/  LOP3.LUT R6, R0, 0xff, RZ, 0xc0, !PT ;  /* 0x000000ff00067812 */ /* 0x002fc800078ec0ff */
[----:B------:R-:W-:Y:S01]  /*ab30*/  PRMT R79, R6, 0x5410, R9 ;  /* 0x00005410064f7816 */ /* 0x000fe20000000009 */
[----:B--2---:R-:W-:-:S05]  /*ab40*/  @!P0 HFMA2.BF16_V2 R18, -RZ.H0_H0, RZ.H0_H0, -R146.H0_H0 ;  /* 0x200000ffff128231 */ /* 0x004fca0000340992 */
[----:B------:R-:W-:-:S04]  /*ab50*/  PRMT R6, R18, 0x7610, R6 ;  /* 0x0000761012067816 */ /* 0x000fc80000000006 */
[----:B------:R-:W-:Y:S02]  /*ab60*/  @!P0 PRMT R146, R6, 0x5410, RZ ;  /* 0x0000541006928816 */ /* 0x000fe400000000ff */
[----:B------:R3:W2:Y:S01]  /*ab70*/  LDL.LU.S16 R6, [R1+0xc4] ;  /* 0x0000c40001067983 */ /* 0x0006a20000300600 */
[----:B------:R-:W-:Y:S01]  /*ab80*/  FFMA.FTZ R5, R195, UR44, -R7 ;  /* 0x0000002cc3057c23 */ /* 0x000fe20008010807 */
[----:B------:R-:W-:Y:S02]  /*ab90*/  IMAD.MOV.U32 R122, RZ, RZ, R205 ;  /* 0x000000ffff7a7224 */ /* 0x000fe400078e00cd */
[----:B------:R-:W-:Y:S02]  /*aba0*/  IMAD.MOV.U32 R205, RZ, RZ, R236 ;  /* 0x000000ffffcd7224 */ /* 0x000fe400078e00ec */
[----:B------:R1:W3:Y:S01]  /*abb0*/  MUFU.EX2 R236, R5 ;  /* 0x0000000500ec7308 */ /* 0x0002e20000000800 */
[----:B------:R-:W-:Y:S01]  /*abc0*/  LOP3.LUT R0, R36, 0xff, RZ, 0xc0, !PT ;  /* 0x000000ff24007812 */ /* 0x000fe200078ec0ff */
[----:B------:R-:W-:-:S02]  /*abd0*/  IMAD.MOV.U32 R233, RZ, RZ, R80 ;  /* 0x000000ffffe97224 */ /* 0x000fc400078e0050 */
[----:B------:R-:W-:Y:S01]  /*abe0*/  IMAD.MOV.U32 R80, RZ, RZ, R85 ;  /* 0x000000ffff507224 */ /* 0x000fe200078e0055 */
[----:B------:R-:W-:Y:S02]  /*abf0*/  PRMT R85, R0, 0x5410, R33 ;  /* 0x0000541000557816 */ /* 0x000fe40000000021 */
[----:B------:R-:W-:Y:S01]  /*ac00*/  SHF.R.U32.HI R0, RZ, 0x8, R140 ;  /* 0x00000008ff007819 */ /* 0x000fe2000001168c */
[----:B------:R-:W-:Y:S01]  /*ac10*/  IMAD.MOV.U32 R232, RZ, RZ, R240 ;  /* 0x000000ffffe87224 */ /* 0x000fe200078e00f0 */
[----:B------:R-:W-:Y:S01]  /*ac20*/  @!P3 PRMT R209, R19, 0x5410, RZ ;  /* 0x0000541013d1b816 */ /* 0x000fe200000000ff */
[----:B------:R-:W-:Y:S01]  /*ac30*/  IMAD.MOV.U32 R240, RZ, RZ, R120 ;  /* 0x000000fffff07224 */ /* 0x000fe200078e0078 */
[----:B------:R-:W-:Y:S01]  /*ac40*/  ISETP.LE.U32.AND P3, PT, R142, UR13, PT ;  /* 0x0000000d8e007c0c */ /* 0x000fe2000bf63070 */
[----:B------:R-:W-:Y:S01]  /*ac50*/  IMAD.MOV.U32 R120, RZ, RZ, R86 ;  /* 0x000000ffff787224 */ /* 0x000fe200078e0056 */
[----:B------:R-:W-:Y:S02]  /*ac60*/  LOP3.LUT R0, R0, 0xffff, RZ, 0xc0, !PT ;  /* 0x0000ffff00007812 */ /* 0x000fe400078ec0ff */
[----:B-1----:R-:W-:-:S04]  /*ac70*/  SHF.R.U32.HI R5, RZ, 0x8, R32 ;  /* 0x00000008ff057819 */ /* 0x002fc80000011620 */
[----:B------:R-:W-:Y:S02]  /*ac80*/  PRMT R86, R38, 0x5410, R5 ;  /* 0x0000541026567816 */ /* 0x000fe40000000005 */
[----:B---3--:R-:W-:Y:S02]  /*ac90*/  F2FP.BF16.F32.PACK_AB R5, R236, R12 ;  /* 0x0000000cec05723e */ /* 0x008fe400000010ff */
[----:B------:R-:W-:Y:S02]  /*aca0*/  ISETP.LE.U32.AND P0, PT, R0, UR13, PT ;  /* 0x0000000d00007c0c */ /* 0x000fe4000bf03070 */
[C---:B------:R-:W-:Y:S02]  /*acb0*/  PRMT R145, R5.reuse, 0x7610, R145 ;  /* 0x0000761005917816 */ /* 0x040fe40000000091 */
[----:B------:R-:W-:Y:S01]  /*acc0*/  PRMT R144, R5, 0x7632, R144 ;  /* 0x0000763205907816 */ /* 0x000fe20000000090 */
[----:B------:R-:W-:Y:S02]  /*acd0*/  IMAD.MOV.U32 R231, RZ, RZ, R122 ;  /* 0x000000ffffe77224 */ /* 0x000fe400078e007a */
[----:B------:R-:W-:Y:S01]  /*ace0*/  FFMA.FTZ R5, R202, UR44, -R8 ;  /* 0x0000002cca057c23 */ /* 0x000fe20008010808 */
[----:B------:R-:W-:-:S02]  /*acf0*/  IMAD.MOV.U32 R122, RZ, RZ, R126 ;  /* 0x000000ffff7a7224 */ /* 0x000fc400078e007e */
[----:B------:R-:W-:Y:S01]  /*ad00*/  IMAD.MOV.U32 R126, RZ, RZ, R88 ;  /* 0x000000ffff7e7224 */ /* 0x000fe200078e0058 */
[----:B------:R-:W-:Y:S01]  /*ad10*/  PRMT R88, R145, 0x5410, R144 ;  /* 0x0000541091587816 */ /* 0x000fe20000000090 */
[----:B------:R1:W-:Y:S01]  /*ad20*/  MUFU.EX2 R234, R5 ;  /* 0x0000000500ea7308 */ /* 0x0003e20000000800 */
[----:B----4-:R-:W-:-:S05]  /*ad30*/  @!P3 HFMA2.BF16_V2 R17, -RZ.H0_H0, RZ.H0_H0, -R145.H0_H0 ;  /* 0x200000ffff11b231 */ /* 0x010fca0000340991 */
[----:B------:R-:W-:-:S04]  /*ad40*/  PRMT R16, R17, 0x7610, R16 ;  /* 0x0000761011107816 */ /* 0x000fc80000000010 */
[----:B------:R-:W-:Y:S02]  /*ad50*/  @!P3 PRMT R145, R16, 0x5410, RZ ;  /* 0x000054101091b816 */ /* 0x000fe400000000ff */
[----:B------:R3:W4:Y:S01]  /*ad60*/  LDL.LU.S16 R16, [R1+0xcc] ;  /* 0x0000cc0001107983 */ /* 0x0007220000300600 */
[----:B--2---:R-:W-:-:S05]  /*ad70*/  @!P0 HFMA2.BF16_V2 R6, -RZ.H0_H0, RZ.H0_H0, -R144.H0_H0 ;  /* 0x200000ffff068231 */ /* 0x004fca0000340990 */
[----:B-1----:R-:W-:Y:S02]  /*ad80*/  PRMT R5, R6, 0x7610, R5 ;  /* 0x0000761006057816 */ /* 0x002fe40000000005 */
[----:B------:R3:W2:Y:S01]  /*ad90*/  LDL.LU.S16 R6, [R1+0xc8] ;  /* 0x0000c80001067983 */ /* 0x0006a20000300600 */
[----:B------:R-:W-:Y:S01]  /*ada0*/  FFMA.FTZ R0, R204, UR44, -R8 ;  /* 0x0000002ccc007c23 */ /* 0x000fe20008010808 */
[----:B------:R-:W-:Y:S01]  /*adb0*/  IMAD.MOV.U32 R34, RZ, RZ, R232 ;  /* 0x000000ffff227224 */ /* 0x000fe200078e00e8 */
[----:B------:R-:W-:Y:S01]  /*adc0*/  ISETP.LE.U32.AND P3, PT, R167, UR13, PT ;  /* 0x0000000da7007c0c */ /* 0x000fe2000bf63070 */
[----:B------:R3:W3:Y:S01]  /*add0*/  LDL.LU.S16 R32, [R1+0xd0] ;  /* 0x0000d00001207983 */ /* 0x0006e20000300600 */
[----:B------:R1:W1:Y:S01]  /*ade0*/  MUFU.EX2 R232, R0 ;  /* 0x0000000000e87308 */ /* 0x0002620000000800 */
[----:B------:R-:W-:Y:S02]  /*adf0*/  @!P0 PRMT R144, R5, 0x5410, RZ ;  /* 0x0000541005908816 */ /* 0x000fe400000000ff */
[----:B-1----:R-:W-:-:S04]  /*ae00*/  LOP3.LUT R0, R24, 0xff, RZ, 0xc0, !PT ;  /* 0x000000ff18007812 */ /* 0x002fc800078ec0ff */
[----:B------:R-:W-:Y:S02]  /*ae10*/  ISETP.LE.U32.AND P4, PT, R0, UR13, PT ;  /* 0x0000000d00007c0c */ /* 0x000fe4000bf83070 */
[----:B------:R-:W-:-:S04]  /*ae20*/  LOP3.LUT R0, R22, 0xffff, RZ, 0xc0, !PT ;  /* 0x0000ffff16007812 */ /* 0x000fc800078ec0ff */
[----:B------:R-:W-:-:S04]  /*ae30*/  SHF.R.U32.HI R0, RZ, 0x8, R0 ;  /* 0x00000008ff007819 */ /* 0x000fc80000011600 */
[----:B------:R-:W-:-:S04]  /*ae40*/  LOP3.LUT R0, R0, 0xffff, RZ, 0xc0, !PT ;  /* 0x0000ffff00007812 */ /* 0x000fc800078ec0ff */
[----:B------:R-:W-:Y:S02]  /*ae50*/  ISETP.LE.U32.AND P0, PT, R0, UR13, PT ;  /* 0x0000000d00007c0c */ /* 0x000fe4000bf03070 */
[----:B------:R-:W-:-:S04]  /*ae60*/  F2FP.BF16.F32.PACK_AB R0, R234, R232 ;  /* 0x000000e8ea00723e */ /* 0x000fc800000010ff */
[C---:B------:R-:W-:Y:S01]  /*ae70*/  PRMT R142, R0.reuse, 0x7632, R142 ;  /* 0x00007632008e7816 */ /* 0x040fe2000000008e */
[----:B------:R-:W-:Y:S01]  /*ae80*/  FFMA.FTZ R5, R137, UR44, -R7 ;  /* 0x0000002c89057c23 */ /* 0x000fe20008010807 */
[----:B------:R-:W-:Y:S01]  /*ae90*/  PRMT R143, R0, 0x7610, R143 ;  /* 0x00007610008f7816 */ /* 0x000fe2000000008f */
[----:B------:R-:W-:Y:S02]  /*aea0*/  FFMA.FTZ R0, R194, UR44, -R7 ;  /* 0x0000002cc2007c23 */ /* 0x000fe40008010807 */
[----:B------:R-:W1:Y:S01]  /*aeb0*/  MUFU.EX2 R17, R5 ;  /* 0x0000000500117308 */ /* 0x000e620000000800 */
[----:B------:R-:W-:Y:S01]  /*aec0*/  PRMT R84, R143, 0x5410, R142 ;  /* 0x000054108f547816 */ /* 0x000fe2000000008e */
[----:B------:R-:W-:Y:S02]  /*aed0*/  IMAD.MOV.U32 R19, RZ, RZ, R231 ;  /* 0x000000ffff137224 */ /* 0x000fe400078e00e7 */
[----:B------:R-:W-:-:S04]  /*aee0*/  IMAD.MOV.U32 R231, RZ, RZ, R235 ;  /* 0x000000ffffe77224 */ /* 0x000fc800078e00eb */
[----:B------:R-:W1:Y:S02]  /*aef0*/  MUFU.EX2 R235, R0 ;  /* 0x0000000000eb7308 */ /* 0x000e640000000800 */
[----:B-1----:R-:W-:-:S05]  /*af00*/  IMAD.MOV.U32 R194, RZ, RZ, R17 ;  /* 0x000000ffffc27224 */ /* 0x002fca00078e0011 */
[----:B------:R-:W-:-:S04]  /*af10*/  F2FP.BF16.F32.PACK_AB R5, R235, R194 ;  /* 0x000000c2eb05723e */ /* 0x000fc800000010ff */
[C---:B------:R-:W-:Y:S02]  /*af20*/  PRMT R141, R5.reuse, 0x7610, R141 ;  /* 0x00007610058d7816 */ /* 0x040fe4000000008d */
[----:B------:R-:W-:Y:S02]  /*af30*/  PRMT R140, R5, 0x7632, R140 ;  /* 0x00007632058c7816 */ /* 0x000fe4000000008c */
[----:B------:R-:W-:Y:S01]  /*af40*/  SHF.R.U32.HI R5, RZ, 0x8, R25 ;  /* 0x00000008ff057819 */ /* 0x000fe20000011619 */
[----:B----4-:R-:W-:-:S05]  /*af50*/  @!P2 HFMA2.BF16_V2 R16, -RZ.H0_H0, RZ.H0_H0, -R143.H0_H0 ;  /* 0x200000ffff10a231 */ /* 0x010fca000034098f */
[----:B------:R-:W-:-:S04]  /*af60*/  PRMT R15, R16, 0x7610, R15 ;  /* 0x00007610100f7816 */ /* 0x000fc8000000000f */
[----:B------:R-:W-:Y:S01]  /*af70*/  @!P2 PRMT R143, R15, 0x5410, RZ ;  /* 0x000054100f8fa816 */ /* 0x000fe200000000ff */
[----:B------:R-:W-:Y:S02]  /*af80*/  IMAD.MOV.U32 R15, RZ, RZ, R19 ;  /* 0x000000ffff0f7224 */ /* 0x000fe400078e0013 */
[----:B------:R-:W-:Y:S01]  /*af90*/  IMAD.MOV.U32 R19, RZ, RZ, R231 ;  /* 0x000000ffff137224 */ /* 0x000fe200078e00e7 */
[----:B------:R-:W-:-:S04]  /*afa0*/  LOP3.LUT R0, R22, 0xff, RZ, 0xc0, !PT ;  /* 0x000000ff16007812 */ /* 0x000fc800078ec0ff */
[----:B------:R-:W-:Y:S02]  /*afb0*/  ISETP.LE.U32.AND P1, PT, R0, UR13, PT ;  /* 0x0000000d00007c0c */ /* 0x000fe4000bf23070 */
[----:B------:R-:W-:Y:S01]  /*afc0*/  SHF.R.U32.HI R0, RZ, 0x18, R39 ;  /* 0x00000018ff007819 */ /* 0x000fe20000011627 */
[----:B------:R-:W-:Y:S02]  /*afd0*/  IMAD.MOV.U32 R18, RZ, RZ, R233 ;  /* 0x000000ffff127224 */ /* 0x000fe400078e00e9 */
[----:B--2---:R-:W-:-:S05]  /*afe0*/  @!P3 HFMA2.BF16_V2 R6, -RZ.H0_H0, RZ.H0_H0, -R142.H0_H0 ;  /* 0x200000ffff06b231 */ /* 0x004fca000034098e */
[----:B------:R-:W-:-:S04]  /*aff0*/  PRMT R13, R6, 0x7610, R13 ;  /* 0x00007610060d7816 */ /* 0x000fc8000000000d */
[----:B------:R-:W-:Y:S02]  /*b000*/  @!P3 PRMT R142, R13, 0x5410, RZ ;  /* 0x000054100d8eb816 */ /* 0x000fe400000000ff */
[----:B------:R1:W2:Y:S01]  /*b010*/  LDL.LU.S16 R13, [R1+0xd4] ;  /* 0x0000d400010d7983 */ /* 0x0002a20000300600 */
[--C-:B------:R-:W-:Y:S01]  /*b020*/  FFMA.FTZ R6, R100, UR44, -R7.reuse ;  /* 0x0000002c64067c23 */ /* 0x100fe20008010807 */
[----:B------:R-:W-:-:S04]  /*b030*/  FFMA.FTZ R7, R118, UR44, -R7 ;  /* 0x0000002c76077c23 */ /* 0x000fc80008010807 */
[----:B------:R4:W-:Y:S02]  /*b040*/  MUFU.EX2 R231, R7 ;  /* 0x0000000700e77308 */ /* 0x0009e40000000800 */
[----:B----4-:R1:W4:Y:S04]  /*b050*/  LDL.LU.S16 R7, [R1+0xd8] ;  /* 0x0000d80001077983 */ /* 0x0103280000300600 */
[----:B------:R1:W4:Y:S01]  /*b060*/  LDL.LU.S16 R25, [R1+0xdc] ;  /* 0x0000dc0001197983 */ /* 0x0003220000300600 */
[----:B------:R-:W-:Y:S02]  /*b070*/  ISETP.LE.U32.AND P3, PT, R0, UR13, PT ;  /* 0x0000000d00007c0c */ /* 0x000fe4000bf63070 */
[----:B------:R-:W-:Y:S01]  /*b080*/  SHF.R.U32.HI R0, RZ, 0x10, R39 ;  /* 0x00000010ff007819 */ /* 0x000fe20000011627 */
[----:B------:R3:W1:Y:S03]  /*b090*/  MUFU.EX2 R233, R6 ;  /* 0x0000000600e97308 */ /* 0x0006660000000800 */
[----:B---3--:R-:W-:-:S02]  /*b0a0*/  LOP3.LUT R6, R0, 0xff, RZ, 0xc0, !PT ;  /* 0x000000ff00067812 */ /* 0x008fc400078ec0ff */
[----:B------:R-:W-:-:S04]  /*b0b0*/  LOP3.LUT R0, R27, 0xff, RZ, 0xc0, !PT ;  /* 0x000000ff1b007812 */ /* 0x000fc800078ec0ff */
[----:B------:R-:W-:Y:S02]  /*b0c0*/  PRMT R39, R0, 0x5410, R26 ;  /* 0x0000541000277816 */ /* 0x000fe4000000001a */
[----:B------:R3:W3:Y:S01]  /*b0d0*/  LDL.LU.S16 R26, [R1+0xe4] ;  /* 0x0000e400011a7983 */ /* 0x0006e20000300600 */
[----:B------:R-:W-:Y:S01]  /*b0e0*/  SHF.R.U32.HI R0, RZ, 0x8, R31 ;  /* 0x00000008ff007819 */ /* 0x000fe2000001161f */
[----:B------:R-:W-:Y:S01]  /*b0f0*/  IMAD.MOV.U32 R17, RZ, RZ, R76 ;  /* 0x000000ffff117224 */ /* 0x000fe200078e004c */
[----:B------:R-:W-:Y:S01]  /*b100*/  PRMT R76, R28, 0x5410, R5 ;  /* 0x000054101c4c7816 */ /* 0x000fe20000000005 */
[----:B------:R-:W-:Y:S01]  /*b110*/  IMAD.MOV.U32 R16, RZ, RZ, R80 ;  /* 0x000000ffff107224 */ /* 0x000fe200078e0050 */
[----:B------:R-:W-:Y:S02]  /*b120*/  LOP3.LUT R0, R0, 0xffff, RZ, 0xc0, !PT ;  /* 0x0000ffff00007812 */ /* 0x000fe400078ec0ff */
[----:B------:R-:W-:Y:S02]  /*b130*/  PRMT R80, R141, 0x5410, R140 ;  /* 0x000054108d507816 */ /* 0x000fe4000000008c */
[----:B------:R-:W-:-:S02]  /*b140*/  ISETP.LE.U32.AND P2, PT, R6, UR13, PT ;  /* 0x0000000d06007c0c */ /* 0x000fc4000bf43070 */
[----:B-1----:R-:W-:Y:S01]  /*b150*/  F2FP.BF16.F32.PACK_AB R6, R231, R233 ;  /* 0x000000e9e706723e */ /* 0x002fe200000010ff */
[----:B------:R-:W-:Y:S02]  /*b160*/  IMAD.MOV.U32 R138, RZ, RZ, R15 ;  /* 0x000000ffff8a7224 */ /* 0x000fe400078e000f */
[----:B------:R-:W-:Y:S01]  /*b170*/  IMAD.MOV.U32 R15, RZ, RZ, R37 ;  /* 0x000000ffff0f7224 */ /* 0x000fe200078e0025 */
[C---:B------:R-:W-:Y:S01]  /*b180*/  PRMT R72, R6.reuse, 0x7632, R72 ;  /* 0x0000763206487816 */ /* 0x040fe20000000048 */
[----:B------:R-:W-:Y:S01]  /*b190*/  @!P1 HFMA2.BF16_V2 R32, -RZ.H0_H0, RZ.H0_H0, -R141.H0_H0 ;  /* 0x200000ffff209231 */ /* 0x000fe2000034098d */
[----:B------:R-:W-:Y:S02]  /*b1a0*/  PRMT R73, R6, 0x7610, R73 ;  /* 0x0000761006497816 */ /* 0x000fe40000000049 */
[----:B------:R-:W-:Y:S02]  /*b1b0*/  SHF.R.U32.HI R29, RZ, 0x10, R10 ;  /* 0x00000010ff1d7819 */ /* 0x000fe4000001160a */
[----:B------:R-:W-:-:S02]  /*b1c0*/  LOP3.LUT R11, R10, 0xffff, RZ, 0xc0, !PT ;  /* 0x0000ffff0a0b7812 */ /* 0x000fc400078ec0ff */
[----:B------:R-:W-:Y:S02]  /*b1d0*/  LOP3.LUT R30, R10, 0xff, RZ, 0xc0, !PT ;  /* 0x000000ff0a1e7812 */ /* 0x000fe400078ec0ff */
[----:B------:R-:W-:Y:S02]  /*b1e0*/  SHF.R.U32.HI R10, RZ, 0x18, R10 ;  /* 0x00000018ff0a7819 */ /* 0x000fe4000001160a */
[----:B------:R-:W-:Y:S01]  /*b1f0*/  PRMT R14, R32, 0x7610, R14 ;  /* 0x00007610200e7816 */ /* 0x000fe2000000000e */
[----:B------:R-:W-:-:S03]  /*b200*/  IMAD R166, R4, 0x2, R165 ;  /* 0x0000000204a67824 */ /* 0x000fc600078e02a5 */
[----:B------:R-:W-:Y:S01]  /*b210*/  @!P1 PRMT R141, R14, 0x5410, RZ ;  /* 0x000054100e8d9816 */ /* 0x000fe200000000ff */
[----:B------:R-:W-:Y:S01]  /*b220*/  IMAD.MOV.U32 R14, RZ, RZ, R35 ;  /* 0x000000ffff0e7224 */ /* 0x000fe200078e0023 */
[----:B------:R-:W-:Y:S01]  /*b230*/  PRMT R38, R73, 0x5410, R72 ;  /* 0x0000541049267816 */ /* 0x000fe20000000048 */
[----:B------:R-:W-:Y:S01]  /*b240*/  FADD.FTZ R4, R43, R99 ;  /* 0x000000632b047221 */ /* 0x000fe20000010000 */
[----:B------:R-:W-:Y:S02]  /*b250*/  IMAD.MOV.U32 R204, RZ, RZ, R138 ;  /* 0x000000ffffcc7224 */ /* 0x000fe400078e008a */
[----:B------:R-:W-:Y:S02]  /*b260*/  IMAD.MOV.U32 R138, RZ, RZ, R14 ;  /* 0x000000ffff8a7224 */ /* 0x000fe400078e000e */
[----:B------:R-:W-:-:S04]  /*b270*/  IMAD.MOV.U32 R14, RZ, RZ, R19 ;  /* 0x000000ffff0e7224 */ /* 0x000fc800078e0013 */
[----:B------:R-:W-:Y:S01]  /*b280*/  FADD.FTZ R14, R14, R4 ;  /* 0x000000040e0e7221 */ /* 0x000fe20000010000 */
[----:B------:R-:W-:Y:S02]  /*b290*/  IMAD.MOV.U32 R195, RZ, RZ, R16 ;  /* 0x000000ffffc37224 */ /* 0x000fe400078e0010 */
[--C-:B------:R-:W-:Y:S01]  /*b2a0*/  FFMA.FTZ R19, R238, UR44, -R8.reuse ;  /* 0x0000002cee137c23 */ /* 0x100fe20008010808 */
[----:B------:R-:W-:Y:S02]  /*b2b0*/  IMAD.MOV.U32 R203, RZ, RZ, R17 ;  /* 0x000000ffffcb7224 */ /* 0x000fe400078e0011 */
[--C-:B------:R-:W-:Y:S01]  /*b2c0*/  FFMA.FTZ R17, R124, UR44, -R8.reuse ;  /* 0x0000002c7c117c23 */ /* 0x100fe20008010808 */
[----:B------:R-:W-:Y:S01]  /*b2d0*/  FFMA.FTZ R16, R123, UR44, -R8 ;  /* 0x0000002c7b107c23 */ /* 0x000fe20008010808 */
[----:B------:R-:W-:Y:S02]  /*b2e0*/  IMAD.MOV.U32 R137, RZ, RZ, R138 ;  /* 0x000000ffff897224 */ /* 0x000fe400078e008a */
[----:B------:R-:W-:-:S02]  /*b2f0*/  IMAD.MOV.U32 R138, RZ, RZ, R122 ;  /* 0x000000ffff8a7224 */ /* 0x000fc400078e007a */
[----:B------:R-:W-:Y:S02]  /*b300*/  IMAD.MOV.U32 R100, RZ, RZ, R121 ;  /* 0x000000ffff647224 */ /* 0x000fe400078e0079 */
[----:B------:R-:W-:Y:S02]  /*b310*/  IMAD.MOV.U32 R238, RZ, RZ, R120 ;  /* 0x000000ffffee7224 */ /* 0x000fe400078e0078 */
[----:B------:R-:W-:Y:S02]  /*b320*/  IMAD.MOV.U32 R118, RZ, RZ, R125 ;  /* 0x000000ffff767224 */ /* 0x000fe400078e007d */
[----:B------:R-:W-:Y:S02]  /*b330*/  IMAD.MOV.U32 R202, RZ, RZ, R12 ;  /* 0x000000ffffca7224 */ /* 0x000fe400078e000c */
[----:B------:R-:W-:Y:S01]  /*b340*/  FADD.FTZ R12, R90, R87 ;  /* 0x000000575a0c7221 */ /* 0x000fe20000010000 */
[----:B--2---:R-:W-:-:S05]  /*b350*/  @!P0 HFMA2.BF16_V2 R13, -RZ.H0_H0, RZ.H0_H0, -R140.H0_H0 ;  /* 0x200000ffff0d8231 */ /* 0x004fca000034098c */
[----:B------:R-:W-:-:S04]  /*b360*/  PRMT R5, R13, 0x7610, R5 ;  /* 0x000076100d057816 */ /* 0x000fc80000000005 */
[----:B------:R-:W-:Y:S02]  /*b370*/  @!P0 PRMT R140, R5, 0x5410, RZ ;  /* 0x00005410058c8816 */ /* 0x000fe400000000ff */
[----:B------:R-:W-:Y:S02]  /*b380*/  ISETP.LE.U32.AND P0, PT, R0, UR13, PT ;  /* 0x0000000d00007c0c */ /* 0x000fe4000bf03070 */
[----:B------:R-:W-:-:S04]  /*b390*/  LOP3.LUT R0, R23, 0xffff, RZ, 0xc0, !PT ;  /* 0x0000ffff17007812 */ /* 0x000fc800078ec0ff */
[----:B------:R-:W-:Y:S02]  /*b3a0*/  SHF.R.U32.HI R5, RZ, 0x8, R0 ;  /* 0x00000008ff057819 */ /* 0x000fe40000011600 */
[----:B------:R-:W-:-:S04]  /*b3b0*/  LOP3.LUT R0, R23, 0xff, RZ, 0xc0, !PT ;  /* 0x000000ff17007812 */ /* 0x000fc800078ec0ff */
[----:B------:R-:W-:Y:S02]  /*b3c0*/  PRMT R37, R0, 0x5410, R5 ;  /* 0x0000541000257816 */ /* 0x000fe40000000005 */
[----:B------:R-:W-:Y:S01]  /*b3d0*/  SHF.R.U32.HI R0, RZ, 0x10, R23 ;  /* 0x00000010ff007819 */ /* 0x000fe20000011617 */
[----:B----4-:R-:W-:Y:S02]  /*b3e0*/  @!P5 HFMA2.BF16_V2 R7, -RZ.H0_H0, RZ.H0_H0, -R73.H0_H0 ;  /* 0x200000ffff07d231 */ /* 0x010fe40000340949 */
[----:B------:R-:W-:Y:S01]  /*b3f0*/  @!P0 HFMA2.BF16_V2 R25, -RZ.H0_H0, RZ.H0_H0, -R72.H0_H0 ;  /* 0x200000ffff198231 */ /* 0x000fe20000340948 */
[----:B------:R-:W-:Y:S02]  /*b400*/  LOP3.LUT R6, R0, 0xff, RZ, 0xc0, !PT ;  /* 0x000000ff00067812 */ /* 0x000fe400078ec0ff */
[----:B------:R-:W-:Y:S01]  /*b410*/  LOP3.LUT R0, R29, 0xff, RZ, 0xc0, !PT ;  /* 0x000000ff1d007812 */ /* 0x000fe200078ec0ff */
[----:B------:R-:W-:Y:S01]  /*b420*/  IMAD.MOV.U32 R13, RZ, RZ, R34 ;  /* 0x000000ffff0d7224 */ /* 0x000fe200078e0022 */
[----:B------:R-:W-:-:S02]  /*b430*/  SHF.R.U32.HI R5, RZ, 0x8, R11 ;  /* 0x00000008ff057819 */ /* 0x000fc4000001160b */
[----:B------:R-:W-:Y:S02]  /*b440*/  PRMT R9, R25, 0x7610, R9 ;  /* 0x0000761019097816 */ /* 0x000fe40000000009 */
[----:B------:R-:W-:Y:S02]  /*b450*/  PRMT R34, R0, 0x5410, R10 ;  /* 0x0000541000227816 */ /* 0x000fe4000000000a */
[----:B------:R-:W-:Y:S02]  /*b460*/  PRMT R24, R7, 0x7610, R24 ;  /* 0x0000761007187816 */ /* 0x000fe40000000018 */
[----:B------:R-:W-:Y:S02]  /*b470*/  SHF.R.U32.HI R0, RZ, 0x18, R22 ;  /* 0x00000018ff007819 */ /* 0x000fe40000011616 */
[----:B------:R-:W-:Y:S02]  /*b480*/  SHF.R.U32.HI R7, RZ, 0x18, R23 ;  /* 0x00000018ff077819 */ /* 0x000fe40000011617 */
[----:B------:R-:W-:-:S02]  /*b490*/  PRMT R35, R30, 0x5410, R5 ;  /* 0x000054101e237816 */ /* 0x000fc40000000005 */
[----:B------:R-:W1:Y:S01]  /*b4a0*/  LDSM.16.MT88.4 R28, [R166+0x6000] ;  /* 0x00600000a61c783b */ /* 0x000e620000004200 */
[----:B------:R-:W-:Y:S02]  /*b4b0*/  @!P0 PRMT R72, R9, 0x5410, RZ ;  /* 0x0000541009488816 */ /* 0x000fe400000000ff */
[----:B------:R-:W-:Y:S02]  /*b4c0*/  ISETP.LE.U32.AND P0, PT, R0, UR13, PT ;  /* 0x0000000d00007c0c */ /* 0x000fe4000bf03070 */
[----:B------:R-:W-:Y:S02]  /*b4d0*/  SHF.R.U32.HI R5, RZ, 0x10, R22 ;  /* 0x00000010ff057819 */ /* 0x000fe40000011616 */
[----:B------:R-:W-:Y:S02]  /*b4e0*/  PRMT R36, R6, 0x5410, R7 ;  /* 0x0000541006247816 */ /* 0x000fe40000000007 */
[----:B------:R-:W-:Y:S02]  /*b4f0*/  LOP3.LUT R0, R20, 0xffff, RZ, 0xc0, !PT ;  /* 0x0000ffff14007812 */ /* 0x000fe400078ec0ff */
[----:B------:R-:W-:-:S02]  /*b500*/  SHF.R.U32.HI R6, RZ, 0x10, R20 ;  /* 0x00000010ff067819 */ /* 0x000fc40000011614 */
[----:B------:R-:W-:Y:S02]  /*b510*/  LOP3.LUT R7, R5, 0xff, RZ, 0xc0, !PT ;  /* 0x000000ff05077812 */ /* 0x000fe400078ec0ff */
[----:B------:R-:W-:Y:S02]  /*b520*/  SHF.R.U32.HI R5, RZ, 0x8, R0 ;  /* 0x00000008ff057819 */ /* 0x000fe40000011600 */
[----:B------:R-:W-:Y:S02]  /*b530*/  SHF.R.U32.HI R9, RZ, 0x18, R20 ;  /* 0x00000018ff097819 */ /* 0x000fe40000011614 */
[----:B------:R-:W-:Y:S02]  /*b540*/  LOP3.LUT R0, R6, 0xff, RZ, 0xc0, !PT ;  /* 0x000000ff06007812 */ /* 0x000fe400078ec0ff */
[----:B------:R-:W-:Y:S02]  /*b550*/  LOP3.LUT R10, R20, 0xff, RZ, 0xc0, !PT ;  /* 0x000000ff140a7812 */ /* 0x000fe400078ec0ff */
[----:B------:R-:W-:-:S02]  /*b560*/  PRMT R27, R0, 0x5410, R9 ;  /* 0x00005410001b7816 */ /* 0x000fc40000000009 */
[----:B------:R-:W-:Y:S02]  /*b570*/  PRMT R22, R10, 0x5410, R5 ;  /* 0x000054100a167816 */ /* 0x000fe40000000005 */
[----:B------:R-:W-:Y:S02]  /*b580*/  LOP3.LUT R0, R21, 0xffff, RZ, 0xc0, !PT ;  /* 0x0000ffff15007812 */ /* 0x000fe400078ec0ff */
[--C-:B------:R-:W-:Y:S02]  /*b590*/  SHF.R.U32.HI R5, RZ, 0x10, R21.reuse ;  /* 0x00000010ff057819 */ /* 0x100fe40000011615 */
[----:B------:R-:W-:Y:S02]  /*b5a0*/  ISETP.LE.U32.AND P1, PT, R7, UR13, PT ;  /* 0x0000000d07007c0c */ /* 0x000fe4000bf23070 */
[----:B------:R-:W-:Y:S02]  /*b5b0*/  SHF.R.U32.HI R6, RZ, 0x8, R0 ;  /* 0x00000008ff067819 */ /* 0x000fe40000011600 */
[----:B------:R-:W-:-:S02]  /*b5c0*/  SHF.R.U32.HI R7, RZ, 0x18, R21 ;  /* 0x00000018ff077819 */ /* 0x000fc40000011615 */
[----:B------:R-:W-:-:S04]  /*b5d0*/  LOP3.LUT R0, R5, 0xff, RZ, 0xc0, !PT ;  /* 0x000000ff05007812 */ /* 0x000fc800078ec0ff */
[----:B------:R-:W-:Y:S01]  /*b5e0*/  PRMT R32, R0, 0x5410, R7 ;  /* 0x0000541000207816 */ /* 0x000fe20000000007 */
[----:B------:R-:W-:Y:S02]  /*b5f0*/  FADD.FTZ R0, R42, R41 ;  /* 0x000000292a007221 */ /* 0x000fe40000010000 */
[----:B------:R-:W2:Y:S01]  /*b600*/  LDSM.16.MT88.4 R40, [R166+0x6800] ;  /* 0x00680000a628783b */ /* 0x000ea20000004200 */
[----:B------:R-:W-:Y:S01]  /*b610*/  LOP3.LUT R9, R21, 0xff, RZ, 0xc0, !PT ;  /* 0x000000ff15097812 */ /* 0x000fe200078ec0ff */
[----:B------:R-:W-:Y:S01]  /*b620*/  FADD.FTZ R5, R112, R109 ;  /* 0x0000006d70057221 */ /* 0x000fe20000010000 */
[----:B------:R-:W-:Y:S01]  /*b630*/  @!P5 PRMT R73, R24, 0x5410, RZ ;  /* 0x000054101849d816 */ /* 0x000fe200000000ff */
[----:B------:R-:W-:Y:S01]  /*b640*/  IMAD.MOV.U32 R24, RZ, RZ, R15 ;  /* 0x000000ffff187224 */ /* 0x000fe200078e000f */
[----:B------:R-:W-:Y:S01]  /*b650*/  PRMT R33, R9, 0x5410, R6 ;  /* 0x0000541009217816 */ /* 0x000fe20000000006 */
[----:B------:R-:W-:Y:S02]  /*b660*/  FADD.FTZ R15, R110, R5 ;  /* 0x000000056e0f7221 */ /* 0x000fe40000010000 */
[----:B-1----:R-:W-:Y:S01]  /*b670*/  HMMA.16816.F32.BF16 R4, R48, R28, RZ ;  /* 0x0000001c3004723c */ /* 0x002fe200000418ff */
[----:B------:R-:W-:-:S02]  /*b680*/  IMAD.MOV.U32 R139, RZ, RZ, R13 ;  /* 0x000000ffff8b7224 */ /* 0x000fc400078e000d */
[----:B------:R-:W-:Y:S01]  /*b690*/  FFMA.FTZ R20, R226, UR44, -R8 ;  /* 0x0000002ce2147c23 */ /* 0x000fe20008010808 */
[----:B------:R-:W-:Y:S02]  /*b6a0*/  IMAD.MOV.U32 R13, RZ, RZ, R18 ;  /* 0x000000ffff0d7224 */ /* 0x000fe400078e0012 */
[--C-:B------:R-:W-:Y:S01]  /*b6b0*/  FFMA.FTZ R18, R239, UR44, -R8.reuse ;  /* 0x0000002cef127c23 */ /* 0x100fe20008010808 */
[----:B------:R-:W-:Y:S02]  /*b6c0*/  FFMA.FTZ R21, R225, UR44, -R8 ;  /* 0x0000002ce1157c23 */ /* 0x000fe40008010808 */
[----:B------:R-:W-:Y:S01]  /*b6d0*/  HMMA.16816.F32.BF16 R8, R52, R28, RZ ;  /* 0x0000001c3408723c */ /* 0x000fe200000418ff */
[----:B------:R-:W-:Y:S01]  /*b6e0*/  FADD.FTZ R13, R13, R0 ;  /* 0x000000000d0d7221 */ /* 0x000fe20000010000 */
[----:B------:R-:W-:Y:S02]  /*b6f0*/  IMAD.MOV.U32 R239, RZ, RZ, R24 ;  /* 0x000000ffffef7224 */ /* 0x000fe400078e0018 */
[----:B------:R-:W-:-:S02]  /*b700*/  IMAD.MOV.U32 R167, RZ, RZ, R139 ;  /* 0x000000ffffa77224 */ /* 0x000fc400078e008b */
[----:B------:R-:W-:Y:S02]  /*b710*/  IMAD.MOV.U32 R139, RZ, RZ, R126 ;  /* 0x000000ffff8b7224 */ /* 0x000fe400078e007e */
[----:B------:R-:W-:Y:S01]  /*b720*/  IMAD.MOV.U32 R24, RZ, RZ, R127 ;  /* 0x000000ffff187224 */ /* 0x000fe200078e007f */
[----:B------:R1:W-:Y:S01]  /*b730*/  MUFU.EX2 R225, R16 ;  /* 0x0000001000e17308 */ /* 0x0003e20000000800 */
[----:B------:R-:W-:-:S05]  /*b740*/  FADD.FTZ R0, R97, R12 ;  /* 0x0000000c61007221 */ /* 0x000fca0000010000 */
[-C--:B--2---:R-:W-:Y:S07]  /*b750*/  HMMA.16816.F32.BF16 R120, R44, R40.reuse, R4 ;  /* 0x000000282c78723c */ /* 0x084fee0000041804 */
[----:B------:R-:W-:Y:S01]  /*b760*/  FADD.FTZ R5, R102, R14 ;  /* 0x0000000e66057221 */ /* 0x000fe20000010000 */
[----:B------:R-:W-:Y:S01]  /*b770*/  FADD.FTZ R4, R98, R13 ;  /* 0x0000000d62047221 */ /* 0x000fe20000010000 */
[----:B------:R-:W-:Y:S02]  /*b780*/  HMMA.16816.F32.BF16 R124, R56, R40, R8 ;  /* 0x00000028387c723c */ /* 0x000fe40000041808 */
[----:B------:R-:W-:-:S02]  /*b790*/  FADD.FTZ R5, R173, R5 ;  /* 0x00000005ad057221 */ /* 0x000fc40000010000 */
[----:B------:R2:W5:Y:S03]  /*b7a0*/  LDL.LU R173, [R1+0x170] ;  /* 0x0001700001ad7983 */ /* 0x0005660000300800 */
[----:B------:R-:W-:Y:S02]  /*b7b0*/  FADD.FTZ R8, R172, R4 ;  /* 0x00000004ac087221 */ /* 0x000fe40000010000 */
[----:B------:R2:W5:Y:S01]  /*b7c0*/  LDL.LU R172, [R1+0x16c] ;  /* 0x00016c0001ac7983 */ /* 0x0005620000300800 */
[----:B------:R-:W4:Y:S01]  /*b7d0*/  MUFU.EX2 R226, R17 ;  /* 0x0000001100e27308 */ /* 0x000f220000000800 */
[----:B------:R-:W-:Y:S02]  /*b7e0*/  FADD.FTZ R6, R114, R15 ;  /* 0x0000000f72067221 */ /* 0x000fe40000010000 */
[----:B-1----:R2:W2:Y:S04]  /*b7f0*/  LDL.LU.S16 R16, [R1+0xe8] ;  /* 0x0000e80001107983 */ /* 0x0024a80000300600 */
[----:B------:R1:W2:Y:S04]  /*b800*/  LDL.LU.S16 R15, [R1+0xec] ;  /* 0x0000ec00010f7983 */ /* 0x0002a80000300600 */
[----:B------:R1:W2:Y:S04]  /*b810*/  LDL.LU.S16 R14, [R1+0xf8] ;  /* 0x0000f800010e7983 */ /* 0x0002a80000300600 */
[----:B------:R1:W2:Y:S01]  /*b820*/  LDL.LU.S16 R12, [R1+0xf4] ;  /* 0x0000f400010c7983 */ /* 0x0002a20000300600 */
[----:B------:R-:W-:-:S04]  /*b830*/  FADD.FTZ R0, R96, R0 ;  /* 0x0000000060007221 */ /* 0x000fc80000010000 */
[----:B------:R-:W-:Y:S01]  /*b840*/  FADD.FTZ R7, R89, R0 ;  /* 0x0000000059077221 */ /* 0x000fe20000010000 */
[----:B----4-:R-:W-:-:S04]  /*b850*/  F2FP.BF16.F32.PACK_AB R0, R225, R226 ;  /* 0x000000e2e100723e */ /* 0x010fc800000010ff */
[----:B------:R-:W-:-:S05]  /*b860*/  PRMT R65, R0, 0x7610, R65 ;  /* 0x0000761000417816 */ /* 0x000fca0000000041 */
[----:B---3--:R-:W-:Y:S01]  /*b870*/  @!P4 HFMA2.BF16_V2 R26, -RZ.H0_H0, RZ.H0_H0, -R65.H0_H0 ;  /* 0x200000ffff1ac231 */ /* 0x008fe20000340941 */
[----:B------:R-:W-:-:S04]  /*b880*/  PRMT R64, R0, 0x7632, R64 ;  /* 0x0000763200407816 */ /* 0x000fc80000000040 */
[----:B------:R-:W-:Y:S02]  /*b890*/  PRMT R11, R26, 0x7610, R11 ;  /* 0x000076101a0b7816 */ /* 0x000fe4000000000b */
[----:B------:R-:W-:Y:S02]  /*b8a0*/  PRMT R26, R65, 0x5410, R64 ;  /* 0x00005410411a7816 */ /* 0x000fe40000000040 */
[----:B------:R-:W-:Y:S02]  /*b8b0*/  @!P4 PRMT R65, R11, 0x5410, RZ ;  /* 0x000054100b41c816 */ /* 0x000fe400000000ff */
[----:B------:R1:W3:Y:S04]  /*b8c0*/  LDL.LU.S16 R11, [R1+0xf0] ;  /* 0x0000f000010b7983 */ /* 0x0002e80000300600 */
[----:B------:R-:W4:Y:S01]  /*b8d0*/  LDL.LU R29, [R1+0xb8] ;  /* 0x0000b800011d7983 */ /* 0x000f220000300800 */
[----:B------:R-:W-:-:S02]  /*b8e0*/  IMAD.MOV.U32 R112, RZ, RZ, R118 ;  /* 0x000000ffff707224 */ /* 0x000fc400078e0076 */
[----:B------:R-:W-:Y:S02]  /*b8f0*/  IMAD.MOV.U32 R118, RZ, RZ, R195 ;  /* 0x000000ffff767224 */ /* 0x000fe400078e00c3 */
[----:B------:R-:W-:Y:S02]  /*b900*/  IMAD.MOV.U32 R109, RZ, RZ, R202 ;  /* 0x000000ffff6d7224 */ /* 0x000fe400078e00ca */
[----:B------:R-:W-:Y:S01]  /*b910*/  IMAD.MOV.U32 R23, RZ, RZ, R204 ;  /* 0x000000ffff177224 */ /* 0x000fe200078e00cc */
[----:B------:R-:W-:Y:S01]  /*b920*/  MUFU.EX2 R202, R19 ;  /* 0x0000001300ca7308 */ /* 0x000fe20000000800 */
[----:B------:R-:W-:Y:S02]  /*b930*/  IMAD.MOV.U32 R25, RZ, RZ, R205 ;  /* 0x000000ffff197224 */ /* 0x000fe400078e00cd */
[----:B------:R-:W-:-:S05]  /*b940*/  IMAD.MOV.U32 R195, RZ, RZ, R203 ;  /* 0x000000ffffc37224 */ /* 0x000fca00078e00cb */
[----:B------:R-:W1:Y:S08]  /*b950*/  MUFU.EX2 R205, R18 ;  /* 0x0000001200cd7308 */ /* 0x000e700000000800 */
[----:B------:R-:W-:Y:S08]  /*b960*/  MUFU.EX2 R204, R20 ;  /* 0x0000001400cc7308 */ /* 0x000ff00000000800 */
[----:B------:R-:W1:Y:S02]  /*b970*/  MUFU.EX2 R203, R21 ;  /* 0x0000001500cb7308 */ /* 0x000e640000000800 */
[----:B-1----:R-:W-:Y:S01]  /*b980*/  F2FP.BF16.F32.PACK_AB R4, R202, R205 ;  /* 0x000000cdca04723e */ /* 0x002fe200000010ff */
[----:B------:R-:W-:-:S03]  /*b990*/  IMAD.MOV.U32 R87, RZ, RZ, R109 ;  /* 0x000000ffff577224 */ /* 0x000fc600078e006d */
[C---:B------:R-:W-:Y:S02]  /*b9a0*/  PRMT R61, R4.reuse, 0x7610, R61 ;  /* 0x00007610043d7816 */ /* 0x040fe4000000003d */
[----:B------:R-:W-:Y:S01]  /*b9b0*/  PRMT R60, R4, 0x7632, R60 ;  /* 0x00007632043c7816 */ /* 0x000fe2000000003c */
[----:B------:R-:W-:Y:S01]  /*b9c0*/  IMAD.MOV.U32 R109, RZ, RZ, R23 ;  /* 0x000000ffff6d7224 */ /* 0x000fe200078e0017 */
[----:B------:R-:W-:-:S04]  /*b9d0*/  F2FP.BF16.F32.PACK_AB R0, R203, R204 ;  /* 0x000000cccb00723e */ /* 0x000fc800000010ff */
[C---:B------:R-:W-:Y:S01]  /*b9e0*/  PRMT R41, R0.reuse, 0x7610, R41 ;  /* 0x0000761000297816 */ /* 0x040fe20000000029 */
[----:B------:R-:W-:Y:S02]  /*b9f0*/  IMAD.MOV.U32 R23, RZ, RZ, R167 ;  /* 0x000000ffff177224 */ /* 0x000fe400078e00a7 */
[----:B------:R-:W-:Y:S01]  /*ba00*/  IMAD R167, R3, 0x2, R166 ;  /* 0x0000000203a77824 */ /* 0x000fe200078e02a6 */
[----:B------:R-:W-:Y:S01]  /*ba10*/  PRMT R40, R0, 0x7632, R40 ;  /* 0x0000763200287816 */ /* 0x000fe20000000028 */
[----:B------:R-:W-:Y:S01]  /*ba20*/  FADD.FTZ R6, R113, R6 ;  /* 0x0000000671067221 */ /* 0x000fe20000010000 */
[----:B------:R-:W-:Y:S01]  /*ba30*/  IMAD.MOV.U32 R110, RZ, RZ, R25 ;  /* 0x000000ffff6e7224 */ /* 0x000fe200078e0019 */
[----:B------:R-:W-:Y:S01]  /*ba40*/  ULEA UR6, UR18, UR27, 0x6 ;  /* 0x0000001b12067291 */ /* 0x000fe2000f8e303f */
[----:B------:R-:W-:Y:S01]  /*ba50*/  PRMT R25, R41, 0x5410, R40 ;  /* 0x0000541029197816 */ /* 0x000fe20000000028 */
[----:B------:R-:W-:Y:S02]  /*ba60*/  IMAD.MOV.U32 R28, RZ, RZ, R137 ;  /* 0x000000ffff1c7224 */ /* 0x000fe400078e0089 */
[----:B------:R-:W-:Y:S01]  /*ba70*/  UIADD3 UR6, UR6, -0x40, URZ ;  /* 0xffffffc006067890 */ /* 0x000fe2000fffe03f */
[----:B------:R-:W-:-:S02]  /*ba80*/  IMAD.MOV.U32 R137, RZ, RZ, R139 ;  /* 0x000000ffff897224 */ /* 0x000fc400078e008b */
[----:B------:R-:W-:Y:S02]  /*ba90*/  IMAD.MOV.U32 R99, RZ, RZ, R112 ;  /* 0x000000ffff637224 */ /* 0x000fe400078e0070 */
[----:B------:R-:W-:Y:S02]  /*baa0*/  IMAD.MOV.U32 R139, RZ, RZ, R241 ;  /* 0x000000ffff8b7224 */ /* 0x000fe400078e00f1 */
[----:B------:R-:W-:Y:S02]  /*bab0*/  IMAD.MOV.U32 R112, RZ, RZ, R239 ;  /* 0x000000ffff707224 */ /* 0x000fe400078e00ef */
[----:B------:R-:W-:Y:S01]  /*bac0*/  FADD.FTZ R239, R106, R5 ;  /* 0x000000056aef7221 */ /* 0x000fe20000010000 */
[----:B------:R-:W-:Y:S01]  /*bad0*/  USHF.R.S32.HI UR4, URZ, 0x1f, UR6 ;  /* 0x0000001f3f047899 */ /* 0x000fe20008011406 */
[----:B------:R-:W-:Y:S02]  /*bae0*/  IMAD.MOV.U32 R106, RZ, RZ, R240 ;  /* 0x000000ffff6a7224 */ /* 0x000fe400078e00f0 */
[----:B------:R-:W-:Y:S01]  /*baf0*/  FADD.FTZ R240, R91, R7 ;  /* 0x000000075bf07221 */ /* 0x000fe20000010000 */
        /* <DEDUP_REMOVED lines=8> */
[----:B------:R-:W-:-:S03]  /*bb80*/  PRMT R24, R61, 0x5410, R60 ;  /* 0x000054103d187816 */ /* 0x000fc6000000003c */
[----:B------:R-:W-:Y:S02]  /*bb90*/  IMAD.MOV.U32 R98, RZ, RZ, R238 ;  /* 0x000000ffff627224 */ /* 0x000fe400078e00ee */
[----:B------:R-:W-:Y:S01]  /*bba0*/  FADD.FTZ R238, R92, R8 ;  /* 0x000000085cee7221 */ /* 0x000fe20000010000 */
[----:B------:R-:W-:Y:S02]  /*bbb0*/  IMAD.MOV.U32 R102, RZ, RZ, R112 ;  /* 0x000000ffff667224 */ /* 0x000fe400078e0070 */
[----:B--2---:R-:W-:Y:S02]  /*bbc0*/  @!P6 HFMA2.BF16_V2 R16, -RZ.H0_H0, RZ.H0_H0, -R64.H0_H0 ;  /* 0x200000ffff10e231 */ /* 0x004fe40000340940 */
[----:B------:R-:W-:-:S03]  /*bbd0*/  @!P2 HFMA2.BF16_V2 R15, -RZ.H0_H0, RZ.H0_H0, -R61.H0_H0 ;  /* 0x200000ffff0fa231 */ /* 0x000fc6000034093d */
[----:B------:R-:W-:Y:S02]  /*bbe0*/  PRMT R13, R16, 0x7610, R13 ;  /* 0x00007610100d7816 */ /* 0x000fe4000000000d */
[----:B------:R-:W-:Y:S01]  /*bbf0*/  LDSM.16.MT88.4 R16, [R167+0x6800] ;  /* 0x00680000a710783b */ /* 0x000fe20000004200 */
[----:B------:R-:W-:Y:S02]  /*bc00*/  @!P3 HFMA2.BF16_V2 R14, -RZ.H0_H0, RZ.H0_H0, -R60.H0_H0 ;  /* 0x200000ffff0eb231 */ /* 0x000fe4000034093c */
[----:B------:R-:W-:Y:S01]  /*bc10*/  @!P1 HFMA2.BF16_V2 R12, -RZ.H0_H0, RZ.H0_H0, -R41.H0_H0 ;  /* 0x200000ffff0c9231 */ /* 0x000fe20000340929 */
[----:B------:R-:W-:Y:S02]  /*bc20*/  PRMT R10, R15, 0x7610, R10 ;  /* 0x000076100f0a7816 */ /* 0x000fe4000000000a */
[----:B------:R-:W-:Y:S02]  /*bc30*/  PRMT R9, R14, 0x7610, R9 ;  /* 0x000076100e097816 */ /* 0x000fe40000000009 */
[----:B------:R-:W-:-:S02]  /*bc40*/  @!P6 PRMT R64, R13, 0x5410, RZ ;  /* 0x000054100d40e816 */ /* 0x000fc400000000ff */
[----:B------:R-:W-:Y:S02]  /*bc50*/  PRMT R4, R12, 0x7610, R4 ;  /* 0x000076100c047816 */ /* 0x000fe40000000004 */
[----:B------:R-:W1:Y:S02]  /*bc60*/  LDSM.16.MT88.4 R12, [R167+0x6000] ;  /* 0x00600000a70c783b */ /* 0x000e640000004200 */
[----:B------:R-:W-:Y:S01]  /*bc70*/  @!P1 PRMT R41, R4, 0x5410, RZ ;  /* 0x0000541004299816 */ /* 0x000fe200000000ff */
[----:B------:R-:W-:-:S04]  /*bc80*/  FADD.FTZ R4, R115, R6 ;  /* 0x0000000673047221 */ /* 0x000fc80000010000 */
[----:B------:R-:W-:Y:S01]  /*bc90*/  FADD.FTZ R241, R117, R4 ;  /* 0x0000000475f17221 */ /* 0x000fe20000010000 */
[----:B------:R-:W-:Y:S01]  /*bca0*/  HSET2.LE.AND R4, R22, R2, PT ;  /* 0x0000000216047233 */ /* 0x000fe20003803000 */
[----:B---3--:R-:W-:-:S05]  /*bcb0*/  @!P0 HFMA2.BF16_V2 R11, -RZ.H0_H0, RZ.H0_H0, -R40.H0_H0 ;  /* 0x200000ffff0b8231 */ /* 0x008fca0000340928 */
[----:B------:R-:W-:-:S04]  /*bcc0*/  PRMT R0, R11, 0x7610, R0 ;  /* 0x000076100b007816 */ /* 0x000fc80000000000 */
[----:B------:R-:W-:Y:S02]  /*bcd0*/  @!P0 PRMT R40, R0, 0x5410, RZ ;  /* 0x0000541000288816 */ /* 0x000fe400000000ff */
[C---:B----4-:R-:W-:Y:S01]  /*bce0*/  IADD3 R0, P0, R29.reuse, UR6, RZ ;  /* 0x000000061d007c10 */ /* 0x050fe2000ff1e0ff */
[----:B------:R-:W-:Y:S01]  /*bcf0*/  ULDC.64 UR6, c[0x0][0x2a8] ;  /* 0x0000aa0000067ab9 */ /* 0x000fe20000000a00 */
[----:B------:R-:W-:Y:S02]  /*bd00*/  LOP3.LUT R100, R4, R103, RZ, 0xc0, !PT ;  /* 0x0000006704647212 */ /* 0x000fe400078ec0ff */
[----:B------:R-:W-:Y:S02]  /*bd10*/  LEA.HI.X.SX32 R3, R29, UR4, 0x1, P0 ;  /* 0x000000041d037c11 */ /* 0x000fe400080f0eff */
[C---:B------:R-:W-:Y:S01]  /*bd20*/  LEA R194, P0, R0.reuse, UR6, 0x1 ;  /* 0x0000000600c27c11 */ /* 0x040fe2000f8008ff */
[-C--:B-1----:R-:W-:Y:S06]  /*bd30*/  HMMA.16816.F32.BF16 R20, R52, R12.reuse, RZ ;  /* 0x0000000c3414723c */ /* 0x082fec00000418ff */
[----:B------:R-:W-:Y:S01]  /*bd40*/  HMMA.16816.F32.BF16 R4, R48, R12, RZ ;  /* 0x0000000c3004723c */ /* 0x000fe200000418ff */
[----:B------:R-:W-:-:S02]  /*bd50*/  LEA.HI.X R195, R0, UR7, R3, 0x1, P0 ;  /* 0x0000000700c37c11 */ /* 0x000fc400080f0c03 */
[--C-:B------:R-:W-:Y:S02]  /*bd60*/  HSET2.LE.AND R0, R94, R2.reuse, PT ;  /* 0x000000025e007233 */ /* 0x100fe40003803000 */
[----:B------:R-:W-:Y:S02]  /*bd70*/  @!P2 PRMT R61, R10, 0x5410, RZ ;  /* 0x000054100a3da816 */ /* 0x000fe400000000ff */
[--C-:B------:R-:W-:Y:S02]  /*bd80*/  HSET2.LE.AND R3, R93, R2.reuse, PT ;  /* 0x000000025d037233 */ /* 0x100fe40003803000 */
[----:B------:R-:W-:Y:S02]  /*bd90*/  LOP3.LUT R10, R0, R105, RZ, 0xc0, !PT ;  /* 0x00000069000a7212 */ /* 0x000fe400078ec0ff */
[----:B------:R-:W-:Y:S02]  /*bda0*/  HSET2.LE.AND R0, R81, R2, PT ;  /* 0x0000000251007233 */ /* 0x000fe40003803000 */
[----:B------:R-:W-:-:S02]  /*bdb0*/  LOP3.LUT R11, R3, R101, RZ, 0xc0, !PT ;  /* 0x00000065030b7212 */ /* 0x000fc400078ec0ff */
[--C-:B------:R-:W-:Y:S02]  /*bdc0*/  HSET2.LE.AND R3, R79, R2.reuse, PT ;  /* 0x000000024f037233 */ /* 0x100fe40003803000 */
[----:B------:R-:W-:Y:S02]  /*bdd0*/  LOP3.LUT R8, R0, R116, RZ, 0xc0, !PT ;  /* 0x0000007400087212 */ /* 0x000fe400078ec0ff */
[----:B------:R-:W-:Y:S01]  /*bde0*/  HSET2.LE.AND R0, R27, R2, PT ;  /* 0x000000021b007233 */ /* 0x000fe20003803000 */
[----:B------:R-:W-:Y:S01]  /*bdf0*/  IMAD.MOV.U32 R81, RZ, RZ, R118 ;  /* 0x000000ffff517224 */ /* 0x000fe200078e0076 */
[----:B------:R-:W-:Y:S01]  /*be00*/  @!P3 PRMT R60, R9, 0x5410, RZ ;  /* 0x00005410093cb816 */ /* 0x000fe200000000ff */
[----:B------:R-:W-:Y:S01]  /*be10*/  IMAD.MOV.U32 R29, RZ, RZ, R119 ;  /* 0x000000ffff1d7224 */ /* 0x000fe200078e0077 */
[----:B------:R-:W-:Y:S01]  /*be20*/  LOP3.LUT R9, R3, R111, RZ, 0xc0, !PT ;  /* 0x0000006f03097212 */ /* 0x000fe200078ec0ff */
[----:B------:R-:W-:Y:S01]  /*be30*/  HMMA.16816.F32.BF16 R116, R56, R16, R20 ;  /* 0x000000103874723c */ /* 0x000fe20000041814 */
[----:B------:R-:W-:-:S02]  /*be40*/  LOP3.LUT R101, R0, R108, RZ, 0xc0, !PT ;  /* 0x0000006c00657212 */ /* 0x000fc400078ec0ff */
[--C-:B------:R-:W-:Y:S02]  /*be50*/  HSET2.LE.AND R0, R76, R2.reuse, PT ;  /* 0x000000024c007233 */ /* 0x100fe40003803000 */
[--C-:B------:R-:W-:Y:S01]  /*be60*/  HSET2.LE.AND R3, R39, R2.reuse, PT ;  /* 0x0000000227037233 */ /* 0x100fe20003803000 */
[----:B------:R-:W-:Y:S01]  /*be70*/  HMMA.16816.F32.BF16 R112, R44, R16, R4 ;  /* 0x000000102c70723c */ /* 0x000fe20000041804 */
[--C-:B------:R-:W-:Y:S02]  /*be80*/  HSET2.LE.AND R13, R35, R2.reuse, PT ;  /* 0x00000002230d7233 */ /* 0x100fe40003803000 */
[----:B------:R-:W-:-:S04]  /*be90*/  HSET2.LE.AND R12, R33, R2, PT ;  /* 0x00000002210c7233 */ /* 0x000fc80003803000 */
[--C-:B------:R-:W-:Y:S02]  /*bea0*/  HSET2.LE.AND R6, R86, R2.reuse, PT ;  /* 0x0000000256067233 */ /* 0x100fe40003803000 */
[--C-:B------:R-:W-:Y:S02]  /*beb0*/  HSET2.LE.AND R7, R85, R2.reuse, PT ;  /* 0x0000000255077233 */ /* 0x100fe40003803000 */
[--C-:B------:R-:W-:Y:S02]  /*bec0*/  HSET2.LE.AND R4, R37, R2.reuse, PT ;  /* 0x0000000225047233 */ /* 0x100fe40003803000 */
[--C-:B------:R-:W-:Y:S02]  /*bed0*/  HSET2.LE.AND R5, R36, R2.reuse, PT ;  /* 0x0000000224057233 */ /* 0x100fe40003803000 */
[--C-:B------:R-:W-:Y:S02]  /*bee0*/  HSET2.LE.AND R16, R34, R2.reuse, PT ;  /* 0x0000000222107233 */ /* 0x100fe40003803000 */
[----:B------:R-:W-:Y:S01]  /*bef0*/  HSET2.LE.AND R2, R32, R2, PT ;  /* 0x0000000220027233 */ /* 0x000fe20003803000 */
[----:B------:R1:W-:Y:S01]  /*bf00*/  STG.E.U16 desc[UR30][R194.64], R78 ;  /* 0x0000004ec2007986 */ /* 0x0003e2000c10151e */
[----:B------:R-:W-:Y:S01]  /*bf10*/  LOP3.LUT R5, R5, R24, RZ, 0xc0, !PT ;  /* 0x0000001805057212 */ /* 0x000fe200078ec0ff */
[C---:B------:R-:W-:Y:S01]  /*bf20*/  HMMA.16816.F32.BF16 R32, R48.reuse, R62, RZ ;  /* 0x0000003e3020723c */ /* 0x040fe200000418ff */
[----:B------:R-:W-:Y:S01]  /*bf30*/  LOP3.LUT R79, R16, R26, RZ, 0xc0, !PT ;  /* 0x0000001a104f7212 */ /* 0x000fe200078ec0ff */
[----:B------:R2:W-:Y:S04]  /*bf40*/  STG.E.U16 desc[UR30][R194.64+0x2], R77 ;  /* 0x0000024dc2007986 */ /* 0x0005e8000c10151e */
[----:B------:R-:W-:Y:S01]  /*bf50*/  HMMA.16816.F32.BF16 R20, R48, R14, RZ ;  /* 0x0000000e3014723c */ /* 0x000fe200000418ff */
[----:B-1----:R-:W-:-:S05]  /*bf60*/  LOP3.LUT R78, R13, R38, RZ, 0xc0, !PT ;  /* 0x000000260d4e7212 */ /* 0x002fca00078ec0ff */
[----:B------:R-:W-:Y:S01]  /*bf70*/  HMMA.16816.F32.BF16 R36, R48, R82, RZ ;  /* 0x000000523024723c */ /* 0x000fe200000418ff */
[----:B--2---:R-:W-:-:S05]  /*bf80*/  LOP3.LUT R77, R2, R25, RZ, 0xc0, !PT ;  /* 0x00000019024d7212 */ /* 0x004fca00078ec0ff */
[----:B------:R-:W-:Y:S01]  /*bf90*/  HMMA.16816.F32.BF16 R24, R48, R30, RZ ;  /* 0x0000001e3018723c */ /* 0x000fe200000418ff */
[----:B------:R-:W-:Y:S01]  /*bfa0*/  IMAD.MOV.U32 R108, RZ, RZ, R102 ;  /* 0x000000ffff6c7224 */ /* 0x000fe200078e0066 */
[----:B------:R-:W-:Y:S01]  /*bfb0*/  LOP3.LUT R103, R3, R104, RZ, 0xc0, !PT ;  /* 0x0000006803677212 */ /* 0x000fe200078ec0ff */
[----:B------:R-:W-:Y:S01]  /*bfc0*/  IMAD.MOV.U32 R17, RZ, RZ, R106 ;  /* 0x000000ffff117224 */ /* 0x000fe200078e006a */
[----:B------:R-:W-:Y:S01]  /*bfd0*/  LOP3.LUT R102, R0, R107, RZ, 0xc0, !PT ;  /* 0x0000006b00667212 */ /* 0x000fe200078ec0ff */
[----:B------:R-:W-:Y:S01]  /*bfe0*/  IMAD.MOV.U32 R3, RZ, RZ, R87 ;  /* 0x000000ffff037224 */ /* 0x000fe200078e0057 */
[----:B------:R-:W-:Y:S02]  /*bff0*/  LOP3.LUT R4, R4, R95, RZ, 0xc0, !PT ;  /* 0x0000005f04047212 */ /* 0x000fe400078ec0ff */
[----:B------:R-:W-:Y:S01]  /*c000*/  LOP3.LUT R7, R7, R84, RZ, 0xc0, !PT ;  /* 0x0000005407077212 */ /* 0x000fe200078ec0ff */
[C---:B------:R-:W-:Y:S09]  /*c010*/  HMMA.16816.F32.BF16 R92, R44.reuse, R66, R32 ;  /* 0x000000422c5c723c */ /* 0x040ff20000041820 */
[C---:B------:R-:W-:Y:S06]  /*c020*/  HMMA.16816.F32.BF16 R104, R44.reuse, R74, R36 ;  /* 0x0000004a2c68723c */ /* 0x040fec0000041824 */
[C---:B------:R-:W-:Y:S06]  /*c030*/  HMMA.16816.F32.BF16 R84, R44.reuse, R42, R24 ;  /* 0x0000002a2c54723c */ /* 0x040fec0000041818 */
[----:B------:R-:W-:Y:S06]  /*c040*/  HMMA.16816.F32.BF16 R44, R44, R18, R20 ;  /* 0x000000122c2c723c */ /* 0x000fec0000041814 */
[----:B------:R-:W-:Y:S01]  /*c050*/  HMMA.16816.F32.BF16 R20, R52, R82, RZ ;  /* 0x000000523414723c */ /* 0x000fe200000418ff */
[----:B------:R-:W-:-:S05]  /*c060*/  LOP3.LUT R76, R12, R80, RZ, 0xc0, !PT ;  /* 0x000000500c4c7212 */ /* 0x000fca00078ec0ff */
[----:B------:R-:W-:-:S15]  /*c070*/  HMMA.16816.F32.BF16 R24, R52, R62, RZ ;  /* 0x0000003e3418723c */ /* 0x000fde00000418ff */
[----:B------:R-:W-:-:S03]  /*c080*/  NOP ;  /* 0x0000000000007918 */ /* 0x000fc60000000000 */
[----:B------:R-:W-:Y:S06]  /*c090*/  HMMA.16816.F32.BF16 R32, R56, R74, R20 ;  /* 0x0000004a3820723c */ /* 0x000fec0000041814 */
[----:B------:R-:W-:Y:S01]  /*c0a0*/  HMMA.16816.F32.BF16 R20, R52, R14, RZ ;  /* 0x0000000e3414723c */ /* 0x000fe200000418ff */
[----:B------:R-:W1:Y:S01]  /*c0b0*/  LDSM.16.MT88.4 R12, [R165+0x7000] ;  /* 0x00700000a50c783b */ /* 0x000e620000004200 */
[----:B------:R-:W-:Y:S01]  /*c0c0*/  IMAD.MOV.U32 R111, RZ, RZ, R28 ;  /* 0x000000ffff6f7224 */ /* 0x000fe200078e001c */
[----:B------:R-:W-:Y:S01]  /*c0d0*/  LOP3.LUT R6, R6, R88, RZ, 0xc0, !PT ;  /* 0x0000005806067212 */ /* 0x000fe200078ec0ff */
[----:B------:R-:W-:-:S02]  /*c0e0*/  IMAD.MOV.U32 R0, RZ, RZ, R29 ;  /* 0x000000ffff007224 */ /* 0x000fc400078e001d */
[----:B------:R-:W-:Y:S01]  /*c0f0*/  HMMA.16816.F32.BF16 R28, R52, R30, RZ ;  /* 0x0000001e341c723c */ /* 0x000fe200000418ff */
[----:B------:R-:W-:-:S05]  /*c100*/  IMAD.MOV.U32 R75, RZ, RZ, R17 ;  /* 0x000000ffff4b7224 */ /* 0x000fca00078e0011 */
[----:B------:R-:W-:-:S12]  /*c110*/  HMMA.16816.F32.BF16 R36, R56, R66, R24 ;  /* 0x000000423824723c */ /* 0x000fd80000041818 */
[----:B------:R-:W-:Y:S01]  /*c120*/  HMMA.16816.F32.BF16 R24, R56, R18, R20 ;  /* 0x000000123818723c */ /* 0x000fe20000041814 */
[----:B------:R-:W-:Y:S04]  /*c130*/  LDSM.16.MT88.4 R20, [R168+0x7000] ;  /* 0x00700000a814783b */ /* 0x000fe80000004200 */
[----:B------:R-:W2:Y:S01]  /*c140*/  LDSM.16.MT88.4 R16, [R166+0x7000] ;  /* 0x00700000a610783b */ /* 0x000ea20000004200 */
[-C--:B-1----:R-:W-:Y:S06]  /*c150*/  HMMA.16816.F32.BF16 R136, R8, R12.reuse, R136 ;  /* 0x0000000c0888723c */ /* 0x082fec0000041888 */
[C---:B------:R-:W-:Y:S06]  /*c160*/  HMMA.16816.F32.BF16 R108, R4.reuse, R12, R108 ;  /* 0x0000000c046c723c */ /* 0x040fec000004186c */
[-C--:B------:R-:W-:Y:S06]  /*c170*/  HMMA.16816.F32.BF16 R104, R4, R14.reuse, R104 ;  /* 0x0000000e0468723c */ /* 0x080fec0000041868 */
[----:B------:R-:W-:Y:S01]  /*c180*/  HMMA.16816.F32.BF16 R32, R8, R14, R32 ;  /* 0x0000000e0820723c */ /* 0x000fe20000041820 */
[----:B------:R-:W1:Y:S05]  /*c190*/  LDSM.16.MT88.4 R12, [R167+0x7000] ;  /* 0x00700000a70c783b */ /* 0x000e6a0000004200 */
        /* <DEDUP_REMOVED lines=11> */
[C---:B--2---:R-:W-:Y:S06]  /*c250*/  HMMA.16816.F32.BF16 R88, R4.reuse, R16, R120 ;  /* 0x000000100458723c */ /* 0x044fec0000041878 */
[-C--:B------:R-:W-:Y:S06]  /*c260*/  HMMA.16816.F32.BF16 R96, R4, R20.reuse, R128 ;  /* 0x000000140460723c */ /* 0x080fec0000041880 */
[----:B------:R-:W-:Y:S01]  /*c270*/  HMMA.16816.F32.BF16 R128, R8, R20, R132 ;  /* 0x000000140880723c */ /* 0x000fe20000041884 */
[----:B------:R-:W2:Y:S05]  /*c280*/  LDSM.16.MT88.4 R132, [R165+0x7800] ;  /* 0x00780000a584783b */ /* 0x000eaa0000004200 */
[----:B-1----:R-:W-:Y:S06]  /*c290*/  HMMA.16816.F32.BF16 R80, R4, R12, R112 ;  /* 0x0000000c0450723c */ /* 0x002fec0000041870 */
[C---:B------:R-:W-:Y:S06]  /*c2a0*/  HMMA.16816.F32.BF16 R36, R8.reuse, R22, R36 ;  /* 0x000000160824723c */ /* 0x040fec0000041824 */
[C---:B------:R-:W-:Y:S01]  /*c2b0*/  HMMA.16816.F32.BF16 R120, R8.reuse, R16, R124 ;  /* 0x000000100878723c */ /* 0x040fe2000004187c */
[----:B------:R-:W1:Y:S05]  /*c2c0*/  LDSM.16.MT88.4 R124, [R168+0x7800] ;  /* 0x00780000a87c783b */ /* 0x000e6a0000004200 */
[C---:B------:R-:W-:Y:S06]  /*c2d0*/  HMMA.16816.F32.BF16 R28, R8.reuse, R18, R28 ;  /* 0x00000012081c723c */ /* 0x040fec000004181c */
[C---:B------:R-:W-:Y:S01]  /*c2e0*/  HMMA.16816.F32.BF16 R112, R8.reuse, R12, R116 ;  /* 0x0000000c0870723c */ /* 0x040fe20000041874 */
[----:B------:R-:W3:Y:S05]  /*c2f0*/  LDSM.16.MT88.4 R116, [R166+0x7800] ;  /* 0x00780000a674783b */ /* 0x000eea0000004200 */
[----:B------:R-:W-:Y:S01]  /*c300*/  HMMA.16816.F32.BF16 R24, R8, R14, R24 ;  /* 0x0000000e0818723c */ /* 0x000fe20000041818 */
[----:B------:R-:W4:Y:S05]  /*c310*/  LDSM.16.MT88.4 R8, [R167+0x7800] ;  /* 0x00780000a708783b */ /* 0x000f2a0000004200 */
[C---:B------:R-:W-:Y:S06]  /*c320*/  HMMA.16816.F32.BF16 R92, R4.reuse, R22, R92 ;  /* 0x00000016045c723c */ /* 0x040fec000004185c */
[C---:B------:R-:W-:Y:S06]  /*c330*/  HMMA.16816.F32.BF16 R84, R4.reuse, R18, R84 ;  /* 0x000000120454723c */ /* 0x040fec0000041854 */
[----:B------:R-:W-:Y:S01]  /*c340*/  HMMA.16816.F32.BF16 R4, R4, R14, R44 ;  /* 0x0000000e0404723c */ /* 0x000fe2000004182c */
[----:B------:R-:W-:Y:S01]  /*c350*/  USHF.L.U32 UR4, UR19, 0x3, URZ ;  /* 0x0000000313047899 */ /* 0x000fe2000800063f */
[----:B------:R-:W-:Y:S01]  /*c360*/  FADD.FTZ R2, R0, R239 ;  /* 0x000000ef00027221 */ /* 0x000fe20000010000 */
[----:B------:R-:W-:-:S04]  /*c370*/  UIMAD UR48, UR19, 0x48, URZ ;  /* 0x00000048133078a4 */ /* 0x000fc8000f8e023f */
[----:B------:R-:W-:Y:S01]  /*c380*/  IMAD.U32 R0, RZ, RZ, UR4 ;  /* 0x00000004ff007e24 */ /* 0x000fe2000f8e00ff */
[----:B------:R-:W-:Y:S01]  /*c390*/  USHF.L.U32 UR4, UR19, 0x6, URZ ;  /* 0x0000000613047899 */ /* 0x000fe2000800063f */
[----:B--2---:R-:W-:Y:S01]  /*c3a0*/  HMMA.16816.F32.BF16 R108, R76, R132, R108 ;  /* 0x000000844c6c723c */ /* 0x004fe2000004186c */
[----:B------:R-:W-:-:S05]  /*c3b0*/  FADD.FTZ R12, R55, R238 ;  /* 0x000000ee370c7221 */ /* 0x000fca0000010000 */
[----:B------:R-:W-:Y:S01]  /*c3c0*/  HMMA.16816.F32.BF16 R104, R76, R134, R104 ;  /* 0x000000864c68723c */ /* 0x000fe20000041868 */
[----:B------:R-:W-:-:S05]  /*c3d0*/  FADD.FTZ R3, R3, R240 ;  /* 0x000000f003037221 */ /* 0x000fca0000010000 */
[----:B-1----:R-:W-:Y:S01]  /*c3e0*/  HMMA.16816.F32.BF16 R96, R76, R124, R96 ;  /* 0x0000007c4c60723c */ /* 0x002fe20000041860 */
[----:B------:R-:W-:-:S05]  /*c3f0*/  FADD.FTZ R13, R171, R2 ;  /* 0x00000002ab0d7221 */ /* 0x000fca0000010000 */
[C---:B------:R-:W-:Y:S06]  /*c400*/  HMMA.16816.F32.BF16 R92, R76.reuse, R126, R92 ;  /* 0x0000007e4c5c723c */ /* 0x040fec000004185c */
[C---:B---3--:R-:W-:Y:S06]  /*c410*/  HMMA.16816.F32.BF16 R88, R76.reuse, R116, R88 ;  /* 0x000000744c58723c */ /* 0x048fec0000041858 */
[C---:B------:R-:W-:Y:S06]  /*c420*/  HMMA.16816.F32.BF16 R84, R76.reuse, R118, R84 ;  /* 0x000000764c54723c */ /* 0x040fec0000041854 */
[----:B----4-:R-:W-:Y:S01]  /*c430*/  HMMA.16816.F32.BF16 R80, R76, R8, R80 ;  /* 0x000000084c50723c */ /* 0x010fe20000041850 */
[----:B------:R-:W-:-:S02]  /*c440*/  IMAD.U32 R2, RZ, RZ, UR48 ;  /* 0x00000030ff027e24 */ /* 0x000fc4000f8e00ff */
[----:B------:R-:W-:Y:S01]  /*c450*/  FADD.FTZ R14, R74, R241 ;  /* 0x000000f14a0e7221 */ /* 0x000fe20000010000 */
[----:B------:R1:W5:Y:S02]  /*c460*/  LDL.LU R171, [R1+0x168] ;  /* 0x0001680001ab7983 */ /* 0x0003640000300800 */
[----:B------:R-:W-:Y:S07]  /*c470*/  HMMA.16816.F32.BF16 R76, R76, R10, R4 ;  /* 0x0000000a4c4c723c */ /* 0x000fee0000041804 */
[----:B------:R-:W-:-:S04]  /*c480*/  IMAD.WIDE R6, R0, 0x2, R194 ;  /* 0x0000000200067825 */ /* 0x000fc800078e02c2 */
[----:B------:R-:W-:-:S04]  /*c490*/  IMAD.U32 R0, RZ, RZ, UR4 ;  /* 0x00000004ff007e24 */ /* 0x000fc8000f8e00ff */
[----:B------:R-:W-:-:S04]  /*c4a0*/  IMAD.WIDE R4, R0, 0x2, R194 ;  /* 0x0000000200047825 */ /* 0x000fc800078e02c2 */
[----:B------:R-:W-:Y:S01]  /*c4b0*/  FADD.FTZ R0, R170, R12 ;  /* 0x0000000caa007221 */ /* 0x000fe20000010000 */
[----:B------:R-:W-:Y:S01]  /*c4c0*/  FADD.FTZ R12, R169, R3 ;  /* 0x00000003a90c7221 */ /* 0x000fe20000010000 */
[----:B------:R-:W-:Y:S01]  /*c4d0*/  STG.E.U16 desc[UR30][R6.64], R227 ;  /* 0x000000e306007986 */ /* 0x000fe2000c10151e */
[----:B------:R-:W-:-:S03]  /*c4e0*/  IMAD.WIDE R2, R2, 0x2, R194 ;  /* 0x0000000202027825 */ /* 0x000fc600078e02c2 */
        /* <DEDUP_REMOVED lines=51> */
[----:B------:R-:W-:Y:S01]  /*c820*/  STG.E.U16 desc[UR30][R2.64+0x42], R60 ;  /* 0x0000423c02007986 */ /* 0x000fe2000c10151e */
[----:B------:R-:W-:-:S03]  /*c830*/  FADD.FTZ R0, R202, R10 ;  /* 0x0000000aca007221 */ /* 0x000fc60000010000 */
        /* <DEDUP_REMOVED lines=28> */
[----:B------:R2:W-:Y:S01]  /*ca00*/  STG.E.U16 desc[UR30][R6.64+0x72], R148 ;  /* 0x0000729406007986 */ /* 0x0005e2000c10151e */
[----:B------:R-:W-:-:S03]  /*ca10*/  FADD.FTZ R0, R51, R9 ;  /* 0x0000000933007221 */ /* 0x000fc60000010000 */
[----:B------:R-:W-:Y:S04]  /*ca20*/  STG.E.U16 desc[UR30][R4.64+0x70], R73 ;  /* 0x0000704904007986 */ /* 0x000fe8000c10151e */
[----:B------:R3:W-:Y:S04]  /*ca30*/  STG.E.U16 desc[UR30][R4.64+0x72], R72 ;  /* 0x0000724804007986 */ /* 0x0007e8000c10151e */
[----:B------:R-:W-:Y:S04]  /*ca40*/  STG.E.U16 desc[UR30][R2.64+0x70], R65 ;  /* 0x0000704102007986 */ /* 0x000fe8000c10151e */
[----:B------:R4:W-:Y:S04]  /*ca50*/  STG.E.U16 desc[UR30][R2.64+0x72], R64 ;  /* 0x0000724002007986 */ /* 0x0009e8000c10151e */
[----:B------:R1:W5:Y:S04]  /*ca60*/  LDL.LU R170, [R1+0x164] ;  /* 0x0001640001aa7983 */ /* 0x0003680000300800 */
[----:B------:R1:W5:Y:S01]  /*ca70*/  LDL.LU R169, [R1+0x160] ;  /* 0x0001600001a97983 */ /* 0x0003620000300800 */
[----:B--2---:R-:W-:-:S03]  /*ca80*/  IADD3 R6, P0, R194, -0x80, RZ ;  /* 0xffffff80c2067810 */ /* 0x004fc60007f1e0ff */
[----:B------:R1:W5:Y:S01]  /*ca90*/  LDL.LU R164, [R1+0x15c] ;  /* 0x00015c0001a47983 */ /* 0x0003620000300800 */
[----:B---3--:R-:W-:Y:S01]  /*caa0*/  FADD.FTZ R5, R249, R11 ;  /* 0x0000000bf9057221 */ /* 0x008fe20000010000 */
[----:B----4-:R-:W-:Y:S01]  /*cab0*/  FADD.FTZ R2, R50, R10 ;  /* 0x0000000a32027221 */ /* 0x010fe20000010000 */
[----:B------:R-:W-:-:S03]  /*cac0*/  FADD.FTZ R3, R204, R8 ;  /* 0x00000008cc037221 */ /* 0x000fc60000010000 */
        /* <DEDUP_REMOVED lines=11> */
[----:B------:R1:W-:Y:S01]  /*cb80*/  STL [R1+0xe8], R6 ;  /* 0x0000e80601007387 */ /* 0x0003e20000100800 */
[----:B------:R-:W-:-:S03]  /*cb90*/  IADD3.X R0, R195, -0x1, RZ, P0, !PT ;  /* 0xffffffffc3007810 */ /* 0x000fc600007fe4ff */
[----:B------:R1:W-:Y:S04]  /*cba0*/  STL [R1+0xf0], R4 ;  /* 0x0000f00401007387 */ /* 0x0003e80000100800 */
[----:B------:R1:W-:Y:S04]  /*cbb0*/  STL [R1+0xf4], R3 ;  /* 0x0000f40301007387 */ /* 0x0003e80000100800 */
[----:B------:R1:W-:Y:S04]  /*cbc0*/  STL [R1+0xec], R252 ;  /* 0x0000ecfc01007387 */ /* 0x0003e80000100800 */
[----:B------:R1:W-:Y:S04]  /*cbd0*/  STL [R1+0xf8], R2 ;  /* 0x0000f80201007387 */ /* 0x0003e80000100800 */
[----:B------:R1:W-:Y:S01]  /*cbe0*/  STL [R1+0xe4], R0 ;  /* 0x0000e40001007387 */ /* 0x0003e20000100800 */
[----:B------:R-:W-:-:S13]  /*cbf0*/  LOP3.LUT P5, RZ, R211, 0x4, RZ, 0xc0, !PT ;  /* 0x00000004d3ff7812 */ /* 0x000fda00078ac0ff */
[----:B------:R-:W-:Y:S05]  /*cc00*/  @!P5 BRA `(.L_x_2440) ;  /* 0x0000012c00f4d947 */ /* 0x000fea0003800000 */
[----:B------:R-:W2:Y:S01]  /*cc10*/  LDL.64 R48, [R1] ;  /* 0x0000000001307983 */ /* 0x000ea20000100a00 */
[----:B------:R-:W-:-:S03]  /*cc20*/  ULDC UR4, c[0x0][0x2d0] ;  /* 0x0000b40000047ab9 */ /* 0x000fc60000000800 */
[----:B------:R-:W3:Y:S01]  /*cc30*/  LDL.64 R50, [R1+0x148] ;  /* 0x0001480001327983 */ /* 0x000ee20000100a00 */
[----:B------:R-:W-:Y:S01]  /*cc40*/  UIADD3 UR24, UR18, -0x2, URZ ;  /* 0xfffffffe12187890 */ /* 0x000fe2000fffe03f */
[----:B------:R-:W-:-:S04]  /*cc50*/  DEPBAR.LE SB0, 0x0 ;  /* 0x000080000000791a */ /* 0x000fc80000000000 */
[----:B------:R-:W-:Y:S01]  /*cc60*/  USHF.R.S32.HI UR7, URZ, 0x1f, UR24 ;  /* 0x0000001f3f077899 */ /* 0x000fe20008011418 */
[----:B-1----:R-:W-:Y:S01]  /*cc70*/  IMAD.U32 R2, RZ, RZ, UR24 ;  /* 0x00000018ff027e24 */ /* 0x002fe2000f8e00ff */
[----:B------:R-:W-:Y:S01]  /*cc80*/  UIMAD UR6, UR17, UR24, URZ ;  /* 0x00000018110672a4 */ /* 0x000fe2000f8e023f */
[----:B------:R-:W-:Y:S01]  /*cc90*/  IMAD.U32 R5, RZ, RZ, UR8 ;  /* 0x00000008ff057e24 */ /* 0x000fe2000f8e00ff */
[----:B------:R-:W-:Y:S01]  /*cca0*/  UIMAD.WIDE.U32 UR46, UR8, 0x20, URZ ;  /* 0x00000020082e78a5 */ /* 0x000fe2000f8e003f */
[----:B------:R-:W1:Y:S01]  /*ccb0*/  S2R R193, SR_TID.X ;  /* 0x0000000000c17919 */ /* 0x000e620000002100 */
[----:B------:R-:W-:Y:S02]  /*ccc0*/  UIMAD UR6, UR7, UR22, UR6 ;  /* 0x00000016070672a4 */ /* 0x000fe4000f8e0206 */
[----:B------:R-:W-:Y:S01]  /*ccd0*/  UISETP.GT.AND UP1, UPT, UR24, UR12, UPT ;  /* 0x0000000c1800728c */ /* 0x000fe2000bf24270 */
[----:B-1----:R-:W-:-:S05]  /*cce0*/  IMAD.SHL.U32 R193, R193, 0x2, RZ ;  /* 0x00000002c1c17824 */ /* 0x002fca00078e00ff */
[----:B------:R-:W-:Y:S01]  /*ccf0*/  LOP3.LUT R193, R193, 0x6, RZ, 0xc0, !PT ;  /* 0x00000006c1c17812 */ /* 0x000fe200078ec0ff */
[----:B------:R-:W-:Y:S01]  /*cd00*/  BAR.SYNC.DEFER_BLOCKING 0x0 ;  /* 0x0000000000007b1d */ /* 0x000fe20000010000 */
[----:B--2---:R-:W-:Y:S01]  /*cd10*/  ISETP.GE.AND P5, PT, R48, UR4, PT ;  /* 0x0000000430007c0c */ /* 0x004fe2000bfa6270 */
[----:B------:R-:W-:Y:S01]  /*cd20*/  USHF.L.U32 UR4, UR9, 0x5, URZ ;  /* 0x0000000509047899 */ /* 0x000fe2000800063f */
[----:B---3--:R-:W-:Y:S02]  /*cd30*/  IMAD.WIDE.U32 R2, R2, UR22, R50 ;  /* 0x0000001602027c25 */ /* 0x008fe4000f8e0032 */
[----:B------:R-:W-:Y:S02]  /*cd40*/  P2R R208, PR, RZ, 0x20 ;  /* 0x00000020ffd07803 */ /* 0x000fe40000000000 */
[----:B------:R-:W-:Y:S02]  /*cd50*/  VIADD R3, R3, UR6 ;  /* 0x0000000603037c36 */ /* 0x000fe40008000000 */
[----:B------:R-:W-:-:S05]  /*cd60*/  IMAD.U32 R4, RZ, RZ, UR4 ;  /* 0x00000004ff047e24 */ /* 0x000fca000f8e00ff */
[----:B------:R-:W1:Y:S01]  /*cd70*/  @!P5 LDC.64 R10, c[0x0][0x220] ;  /* 0x00008800ff0adb82 */ /* 0x000e620000000a00 */
[----:B------:R-:W-:Y:S01]  /*cd80*/  VOTEU.ALL UP0, P5 ;  /* 0x00000000003f7886 */ /* 0x000fe20002800000 */
[C---:B------:R-:W-:Y:S01]  /*cd90*/  @!P5 IADD3 R0, P1, R2.reuse, UR28, RZ ;  /* 0x0000001c0200dc10 */ /* 0x040fe2000ff3e0ff */
[----:B------:R-:W-:Y:S01]  /*cda0*/  @P5 STS.128 [R192+0x6000], RZ ;  /* 0x006000ffc0005388 */ /* 0x000fe20000000c00 */
[----:B------:R-:W-:Y:S02]  /*cdb0*/  @!P5 IADD3 R7, P0, R2, UR46, RZ ;  /* 0x0000002e0207dc10 */ /* 0x000fe4000ff1e0ff */
[C---:B------:R-:W-:Y:S01]  /*cdc0*/  @!P5 IADD3.X R12, R3.reuse, UR25, RZ, P1, !PT ;  /* 0x00000019030cdc10 */ /* 0x040fe20008ffe4ff */
[----:B------:R-:W-:Y:S01]  /*cdd0*/  @!UP0 UIMAD UR4, UR9, 0x30, URZ ;  /* 0x00000030090488a4 */ /* 0x000fe2000f8e023f */
[----:B------:R-:W2:Y:S01]  /*cde0*/  @!P5 LDC.64 R8, c[0x0][0x220] ;  /* 0x00008800ff08db82 */ /* 0x000ea20000000a00 */
[----:B------:R-:W-:Y:S01]  /*cdf0*/  @!P5 IADD3.X R13, R3, UR47, R4, P0, !PT ;  /* 0x0000002f030ddc10 */ /* 0x000fe200087fe404 */
[----:B------:R-:W-:-:S06]  /*ce00*/  @!P5 IMAD.WIDE.U32 R4, R5, 0x30, R2 ;  /* 0x000000300504d825 */ /* 0x000fcc00078e0002 */
[----:B------:R-:W3:Y:S08]  /*ce10*/  @!P5 LDC.64 R14, c[0x0][0x220] ;  /* 0x00008800ff0edb82 */ /* 0x000ef00000000a00 */
[----:B------:R-:W4:Y:S01]  /*ce20*/  @!P5 LDC.64 R16, c[0x0][0x220] ;  /* 0x00008800ff10db82 */ /* 0x000f220000000a00 */
[----:B-1----:R-:W-:-:S04]  /*ce30*/  @!P5 LEA R10, P2, R2, R10, 0x1 ;  /* 0x0000000a020ad211 */ /* 0x002fc800078408ff */
[----:B------:R-:W-:Y:S02]  /*ce40*/  @!P5 LEA.HI.X R11, R2, R11, R3, 0x1, P2 ;  /* 0x0000000b020bd211 */ /* 0x000fe400010f0c03 */
[----:B--2---:R-:W-:-:S03]  /*ce50*/  @!P5 LEA R8, P1, R0, R8, 0x1 ;  /* 0x000000080008d211 */ /* 0x004fc600078208ff */
[----:B------:R-:W-:Y:S01]  /*ce60*/  @!PT LDS RZ, [RZ] ;  /* 0x00000000fffff984 */ /* 0x000fe20000000800 */
[----:B------:R-:W-:Y:S01]  /*ce70*/  @!PT LDS RZ, [RZ] ;  /* 0x00000000fffff984 */ /* 0x000fe20000000800 */
[----:B------:R-:W-:Y:S01]  /*ce80*/  @!PT LDS RZ, [RZ] ;  /* 0x00000000fffff984 */ /* 0x000fe20000000800 */
[----:B------:R-:W-:Y:S01]  /*ce90*/  @!P5 LDGSTS.E.BYPASS.LTC128B.128 [R192+0x6000], desc[UR30][R10.64] ;  /* 0x060000000ac0dfae */ /* 0x000fe2000b901d5e */
[----:B------:R-:W-:Y:S01]  /*cea0*/  @!P5 LEA.HI.X R9, R0, R9, R12, 0x1, P1 ;  /* 0x000000090009d211 */ /* 0x000fe200008f0c0c */
[----:B------:R-:W-:Y:S02]  /*ceb0*/  @!P5 VIADD R0, R5, UR4 ;  /* 0x000000040500dc36 */ /* 0x000fe40008000000 */
[----:B------:R-:W-:Y:S01]  /*cec0*/  @P5 STS.128 [R192+0x6800], RZ ;  /* 0x006800ffc0005388 */ /* 0x000fe20000000c00 */
[----:B---3--:R-:W-:-:S03]  /*ced0*/  @!P5 LEA R6, P0, R7, R14, 0x1 ;  /* 0x0000000e0706d211 */ /* 0x008fc600078008ff */
        /* <DEDUP_REMOVED lines=19> */
[----:B-----5:R-:W-:Y:S04]  /*d010*/  LDSM.16.M88.4 R12, [R164+0x4000] ;  /* 0x00400000a40c783b */ /* 0x020fe80000000200 */
[----:B------:R-:W-:Y:S04]  /*d020*/  LDSM.16.M88.4 R32, [R164+0x4800] ;  /* 0x00480000a420783b */ /* 0x000fe80000000200 */
[----:B-1----:R-:W1:Y:S04]  /*d030*/  LDSM.16.M88.4 R8, [R171] ;  /* 0x00000000ab08783b */ /* 0x002e680000000200 */
[----:B------:R-:W-:Y:S04]  /*d040*/  LDSM.16.M88.4 R24, [R164+0x5800] ;  /* 0x00580000a418783b */ /* 0x000fe80000000200 */
[----:B--2---:R-:W2:Y:S04]  /*d050*/  LDSM.16.M88.4 R4, [R171+0x2000] ;  /* 0x00200000ab04783b */ /* 0x004ea80000000200 */
[----:B------:R-:W4:Y:S01]  /*d060*/  LDSM.16.M88.4 R28, [R164+0x5000] ;  /* 0x00500000a41c783b */ /* 0x000f220000000200 */
[----:B---3--:R-:W-:-:S03]  /*d070*/  IMAD.IADD R3, R184, 0x1, -R0 ;  /* 0x00000001b8037824 */ /* 0x008fc600078e0a00 */
[----:B------:R-:W-:Y:S01]  /*d080*/  LDSM.16.M88.4 R16, [R174+0x2000] ;  /* 0x00200000ae10783b */ /* 0x000fe20000000200 */
[----:B------:R-:W-:-:S03]  /*d090*/  IMAD.IADD R2, R186, 0x1, -R0 ;  /* 0x00000001ba027824 */ /* 0x000fc600078e0a00 */
[----:B------:R-:W3:Y:S04]  /*d0a0*/  LDSM.16.M88.4 R36, [R170+0x4800] ;  /* 0x00480000aa24783b */ /* 0x000ee80000000200 */
[----:B------:R-:W3:Y:S04]  /*d0b0*/  LDSM.16.M88.4 R64, [R170+0x5800] ;  /* 0x00580000aa40783b */ /* 0x000ee80000000200 */
[----:B------:R-:W3:Y:S04]  /*d0c0*/  LDSM.16.M88.4 R56, [R170+0x4000] ;  /* 0x00400000aa38783b */ /* 0x000ee80000000200 */
[----:B------:R-:W3:Y:S04]  /*d0d0*/  LDSM.16.M88.4 R20, [R174] ;  /* 0x00000000ae14783b */ /* 0x000ee80000000200 */
        /* <DEDUP_REMOVED lines=38> */
[----:B------:R-:W4:Y:S05]  /*d340*/  LDSM.16.M88.4 R4, [R173+0x2000] ;  /* 0x00200000ad04783b */ /* 0x000f2a0000000200 */
[C---:B------:R-:W-:Y:S06]  /*d350*/  HMMA.16816.F32.BF16 R216, R20.reuse, R36, R72 ;  /* 0x0000002414d8723c */ /* 0x040fec0000041848 */
[C---:B------:R-:W-:Y:S01]  /*d360*/  HMMA.16816.F32.BF16 R72, R20.reuse, R38, R148 ;  /* 0x000000261448723c */ /* 0x040fe20000041894 */
[----:B------:R-:W-:Y:S05]  /*d370*/  LDSM.16.M88.4 R36, [R169+0x1800] ;  /* 0x00180000a924783b */ /* 0x000fea0000000200 */
[----:B------:R-:W-:Y:S01]  /*d380*/  HMMA.16816.F32.BF16 R140, R20, R62, R28 ;  /* 0x0000003e148c723c */ /* 0x000fe2000004181c */
[----:B------:R-:W4:Y:S01]  /*d390*/  LDSM.16.M88.4 R28, [R169+0x800] ;  /* 0x00080000a91c783b */ /* 0x000f220000000200 */
        /* <DEDUP_REMOVED lines=38> */
[C---:B------:R-:W-:Y:S01]  /*d600*/  HMMA.16816.F32.BF16 R56, R16.reuse, R34, R56 ;  /* 0x000000221038723c */ /* 0x040fe20000041838 */
[----:B------:R-:W-:Y:S01]  /*d610*/  I2FP.F32.S32 R3, R2 ;  /* 0x0000000200037245 */ /* 0x000fe20000201400 */
[----:B------:R-:W-:Y:S02]  /*d620*/  VIADD R2, R0, 0x1 ;  /* 0x0000000100027836 */ /* 0x000fe40000000000 */
[----:B------:R-:W-:Y:S01]  /*d630*/  FFMA.FTZ R12, R5, -UR23, R42 ;  /* 0x80000017050c7c23 */ /* 0x000fe2000801002a */
[----:B------:R-:W-:Y:S01]  /*d640*/  I2FP.F32.S32 R6, R6 ;  /* 0x0000000600067245 */ /* 0x000fe20000201400 */
[----:B------:R-:W-:Y:S01]  /*d650*/  FFMA.FTZ R11, R4, -UR23, R64 ;  /* 0x80000017040b7c23 */ /* 0x000fe20008010040 */
[--C-:B------:R-:W-:Y:S01]  /*d660*/  IMAD.IADD R5, R184, 0x1, -R2.reuse ;  /* 0x00000001b8057824 */ /* 0x100fe200078e0a02 */
        /* <DEDUP_REMOVED lines=26> */
[----:B------:R-:W-:Y:S01]  /*d810*/  VIADD R2, R0, 0x8 ;  /* 0x0000000800027836 */ /* 0x000fe20000000000 */
[----:B------:R-:W-:Y:S01]  /*d820*/  I2FP.F32.S32 R5, R5 ;  /* 0x0000000500057245 */ /* 0x000fe20000201400 */
[----:B------:R-:W-:Y:S01]  /*d830*/  FFMA.FTZ R7, R3, -UR23, R41 ;  /* 0x8000001703077c23 */ /* 0x000fe20008010029 */
[----:B------:R-:W-:Y:S01]  /*d840*/  P2R R8, PR, RZ, 0x1 ;  /* 0x00000001ff087803 */ /* 0x000fe20000000000 */
[--C-:B------:R-:W-:Y:S01]  /*d850*/  IMAD.IADD R3, R184, 0x1, -R2.reuse ;  /* 0x00000001b8037824 */ /* 0x100fe200078e0a02 */
[C---:B------:R-:W-:Y:S01]  /*d860*/  ISETP.GE.AND P1, PT, R0.reuse, R190, PT ;  /* 0x000000be0000720c */ /* 0x040fe20003f26270 */
[----:B------:R-:W-:Y:S01]  /*d870*/  FFMA.FTZ R15, R5, -UR23, R67 ;  /* 0x80000017050f7c23 */ /* 0x000fe20008010043 */
[----:B------:R-:W-:Y:S01]  /*d880*/  ISETP.GE.AND P0, PT, R0, R189, PT ;  /* 0x000000bd0000720c */ /* 0x000fe20003f06270 */
[----:B------:R-:W-:Y:S01]  /*d890*/  IMAD.IADD R5, R186, 0x1, -R2 ;  /* 0x00000001ba057824 */ /* 0x000fe200078e0a02 */
[----:B------:R-:W-:Y:S01]  /*d8a0*/  I2FP.F32.S32 R4, R4 ;  /* 0x0000000400047245 */ /* 0x000fe20000201400 */
[----:B------:R-:W-:Y:S01]  /*d8b0*/  HMMA.16816.F32.BF16 R44, R16, R26, R44 ;  /* 0x0000001a102c723c */ /* 0x000fe2000004182c */
[----:B------:R-:W-:Y:S01]  /*d8c0*/  ISETP.LT.OR P1, PT, R0, R182, P1 ;  /* 0x000000b60000720c */ /* 0x000fe20000f21670 */
[----:B------:R-:W-:Y:S01]  /*d8d0*/  FFMA.FTZ R6, R6, -UR23, R43 ;  /* 0x8000001706067c23 */ /* 0x000fe2000801002b */
[----:B------:R-:W-:-:S02]  /*d8e0*/  ISETP.LT.OR P0, PT, R0, R181, P0 ;  /* 0x000000b50000720c */ /* 0x000fc40000701670 */
[----:B------:R-:W-:Y:S02]  /*d8f0*/  ISETP.GE.AND P3, PT, R2, R190, PT ;  /* 0x000000be0200720c */ /* 0x000fe40003f66270 */
[----:B------:R-:W-:Y:S01]  /*d900*/  FFMA.FTZ R16, R4, -UR23, R65 ;  /* 0x8000001704107c23 */ /* 0x000fe20008010041 */
[----:B------:R-:W-:Y:S02]  /*d910*/  IABS R4, R3 ;  /* 0x0000000300047213 */ /* 0x000fe40000000000 */
[----:B------:R-:W-:Y:S02]  /*d920*/  FSEL R27, R13, -INF , !P1 ;  /* 0xff8000000d1b7808 */ /* 0x000fe40004800000 */
[----:B------:R-:W-:Y:S02]  /*d930*/  FSEL R30, R12, -INF , !P0 ;  /* 0xff8000000c1e7808 */ /* 0x000fe40004000000 */
[----:B------:R-:W-:Y:S01]  /*d940*/  IABS R3, R5 ;  /* 0x0000000500037213 */ /* 0x000fe20000000000 */
[----:B------:R-:W-:Y:S01]  /*d950*/  IMAD.IADD R5, R183, 0x1, -R2 ;  /* 0x00000001b7057824 */ /* 0x000fe200078e0a02 */
[----:B------:R-:W-:-:S02]  /*d960*/  ISETP.GE.AND P1, PT, R0, R188, PT ;  /* 0x000000bc0000720c */ /* 0x000fc40003f26270 */
[C---:B------:R-:W-:Y:S02]  /*d970*/  ISETP.GE.AND P0, PT, R0.reuse, R187, PT ;  /* 0x000000bb0000720c */ /* 0x040fe40003f06270 */
[----:B------:R-:W-:Y:S02]  /*d980*/  I2FP.F32.S32 R3, R3 ;  /* 0x0000000300037245 */ /* 0x000fe40000201400 */
[C---:B------:R-:W-:Y:S02]  /*d990*/  ISETP.LT.OR P1, PT, R0.reuse, R179, P1 ;  /* 0x000000b30000720c */ /* 0x040fe40000f21670 */
[C---:B------:R-:W-:Y:S01]  /*d9a0*/  ISETP.LT.OR P0, PT, R0.reuse, R180, P0 ;  /* 0x000000b40000720c */ /* 0x040fe20000701670 */
[----:B------:R-:W-:Y:S01]  /*d9b0*/  FFMA.FTZ R13, R3, -UR23, R58 ;  /* 0x80000017030d7c23 */ /* 0x000fe2000801003a */
[----:B------:R-:W-:Y:S01]  /*d9c0*/  I2FP.F32.S32 R4, R4 ;  /* 0x0000000400047245 */ /* 0x000fe20000201400 */
[----:B------:R-:W-:Y:S01]  /*d9d0*/  VIADD R3, R0, 0x9 ;  /* 0x0000000900037836 */ /* 0x000fe20000000000 */
[----:B------:R-:W-:-:S02]  /*d9e0*/  FSEL R210, R11, -INF , !P1 ;  /* 0xff8000000bd27808 */ /* 0x000fc40004800000 */
[----:B------:R-:W-:Y:S01]  /*d9f0*/  FSEL R216, R9, -INF , !P0 ;  /* 0xff80000009d87808 */ /* 0x000fe20004000000 */
[----:B------:R-:W-:Y:S01]  /*da00*/  FFMA.FTZ R14, R4, -UR23, R56 ;  /* 0x80000017040e7c23 */ /* 0x000fe20008010038 */
[----:B------:R-:W-:Y:S01]  /*da10*/  ISETP.GE.AND P2, PT, R2, R189, PT ;  /* 0x000000bd0200720c */ /* 0x000fe20003f46270 */
[--C-:B------:R-:W-:Y:S01]  /*da20*/  IMAD.IADD R4, R184, 0x1, -R3.reuse ;  /* 0x00000001b8047824 */ /* 0x100fe200078e0a03 */
[C---:B------:R-:W-:Y:S02]  /*da30*/  ISETP.GE.AND P1, PT, R2.reuse, R188, PT ;  /* 0x000000bc0200720c */ /* 0x040fe40003f26270 */
        /* <DEDUP_REMOVED lines=14> */
[----:B------:R-:W-:Y:S02]  /*db20*/  IABS R2, R6 ;  /* 0x0000000600027213 */ /* 0x000fe40000000000 */
[----:B------:R-:W-:Y:S01]  /*db30*/  IABS R5, R7 ;  /* 0x0000000700057213 */ /* 0x000fe20000000000 */
[----:B------:R-:W-:Y:S01]  /*db40*/  IMAD.MOV.U32 R7, RZ, RZ, R10 ;  /* 0x000000ffff077224 */ /* 0x000fe200078e000a */
[----:B------:R-:W-:Y:S01]  /*db50*/  ISETP.NE.AND P2, PT, R8, RZ, PT ;  /* 0x000000ff0800720c */ /* 0x000fe20003f45270 */
[----:B------:R-:W-:Y:S01]  /*db60*/  IMAD.MOV.U32 R6, RZ, RZ, R4 ;  /* 0x000000ffff067224 */ /* 0x000fe200078e0004 */
[----:B------:R-:W-:Y:S01]  /*db70*/  P2R R8, PR, RZ, 0x2 ;  /* 0x00000002ff087803 */ /* 0x000fe20000000000 */
[----:B------:R-:W-:Y:S01]  /*db80*/  IMAD.MOV.U32 R4, RZ, RZ, R2 ;  /* 0x000000ffff047224 */ /* 0x000fe200078e0002 */
[----:B------:R-:W-:Y:S01]  /*db90*/  ISETP.GE.AND P1, PT, R3, R188, PT ;  /* 0x000000bc0300720c */ /* 0x000fe20003f26270 */
[----:B------:R-:W-:Y:S01]  /*dba0*/  IMAD.MOV.U32 R2, RZ, RZ, R5 ;  /* 0x000000ffff027224 */ /* 0x000fe200078e0005 */
[----:B------:R-:W-:-:S02]  /*dbb0*/  I2FP.F32.S32 R5, R7 ;  /* 0x0000000700057245 */ /* 0x000fc40000201400 */
[----:B------:R-:W-:Y:S01]  /*dbc0*/  I2FP.F32.S32 R7, R9 ;  /* 0x0000000900077245 */ /* 0x000fe20000201400 */
[----:B------:R-:W-:Y:S01]  /*dbd0*/  IMAD.IADD R9, R185, 0x1, -R3 ;  /* 0x00000001b9097824 */ /* 0x000fe200078e0a03 */
[----:B------:R-:W-:Y:S01]  /*dbe0*/  I2FP.F32.S32 R2, R2 ;  /* 0x0000000200027245 */ /* 0x000fe20000201400 */
[----:B------:R-:W-:Y:S01]  /*dbf0*/  FFMA.FTZ R5, R5, -UR23, R204 ;  /* 0x8000001705057c23 */ /* 0x000fe200080100cc */
[----:B------:R-:W-:Y:S01]  /*dc00*/  FSEL R204, R16, -INF , !P3 ;  /* 0xff80000010cc7808 */ /* 0x000fe20005800000 */
[----:B------:R-:W-:Y:S01]  /*dc10*/  FFMA.FTZ R10, R7, -UR23, R206 ;  /* 0x80000017070a7c23 */ /* 0x000fe200080100ce */
[C---:B------:R-:W-:Y:S01]  /*dc20*/  ISETP.GE.AND P3, PT, R3.reuse, R190, PT ;  /* 0x000000be0300720c */ /* 0x040fe20003f66270 */
[----:B------:R-:W-:Y:S01]  /*dc30*/  FFMA.FTZ R12, R2, -UR23, R205 ;  /* 0x80000017020c7c23 */ /* 0x000fe200080100cd */
[----:B------:R-:W-:Y:S01]  /*dc40*/  ISETP.GE.AND P0, PT, R3, R187, PT ;  /* 0x000000bb0300720c */ /* 0x000fe20003f06270 */
[----:B------:R-:W-:Y:S01]  /*dc50*/  VIADD R2, R0, 0x10 ;  /* 0x0000001000027836 */ /* 0x000fe20000000000 */
[----:B------:R-:W-:-:S02]  /*dc60*/  I2FP.F32.S32 R6, R6 ;  /* 0x0000000600067245 */ /* 0x000fc40000201400 */
[----:B------:R-:W-:Y:S02]  /*dc70*/  I2FP.F32.S32 R4, R4 ;  /* 0x0000000400047245 */ /* 0x000fe40000201400 */
        /* <DEDUP_REMOVED lines=49> */
[----:B------:R-:W-:Y:S01]  /*df90*/  FFMA.FTZ R11, R7, -UR23, R200 ;  /* 0x80000017070b7c23 */ /* 0x000fe200080100c8 */
[----:B------:R-:W-:Y:S01]  /*dfa0*/  P2R R8, PR, RZ, 0x2 ;  /* 0x00000002ff087803 */ /* 0x000fe20000000000 */
[----:B------:R-:W-:Y:S01]  /*dfb0*/  VIADD R3, R0, 0x18 ;  /* 0x0000001800037836 */ /* 0x000fe20000000000 */
[----:B------:R-:W-:Y:S01]  /*dfc0*/  FSEL R155, R12, -INF , !P3 ;  /* 0xff8000000c9b7808 */ /* 0x000fe20005800000 */
[----:B------:R-:W-:Y:S01]  /*dfd0*/  IMAD.IADD R7, R184, 0x1, -R2 ;  /* 0x00000001b8077824 */ /* 0x000fe200078e0a02 */
        /* <DEDUP_REMOVED lines=402> */
[-C--:B------:R-:W-:Y:S02]  /*f900*/  @!P5 LEA.HI.X R9, R6, R5.reuse, R4, 0x4, P1 ;  /* 0x000000050609d211 */ /* 0x080fe400008f2404 */
[----:B------:R-:W-:-:S02]  /*f910*/  @!P5 LEA.HI.X R12, R12, R5, R8, 0x5, P0 ;  /* 0x000000050c0cd211 */ /* 0x000fc400000f2c08 */
[----:B----4-:R-:W-:Y:S02]  /*f920*/  @!P5 LEA R8, P1, R0, R14, 0x1 ;  /* 0x0000000e0008d211 */ /* 0x010fe400078208ff */
        /* <DEDUP_REMOVED lines=32> */
.L_x_2443:
[----:B------:R-:W-:Y:S05]  /*fb30*/  BSYNC B0 ;  /* 0x0000000000007941 */ /* 0x000fea0003800000 */
.L_x_2442:
[----:B------:R-:W0:Y:S02]  /*fb40*/  LDGDEPBAR ;  /* 0x00000000000079af */ /* 0x000e240000000000 */
.L_x_2441:
[----:B-1----:R-:W3:Y:S04]  /*fb50*/  LDL R6, [R1+0x158] ;  /* 0x0001580001067983 */ /* 0x002ee80000100800 */
[----:B------:R-:W4:Y:S04]  /*fb60*/  LDL R4, [R1+0xfc] ;  /* 0x0000fc0001047983 */ /* 0x000f280000100800 */
[----:B------:R-:W4:Y:S04]  /*fb70*/  LDL R7, [R1+0x124] ;  /* 0x0001240001077983 */ /* 0x000f280000100800 */
[----:B------:R-:W4:Y:S04]  /*fb80*/  LDL R9, [R1+0xa0] ;  /* 0x0000a00001097983 */ /* 0x000f280000100800 */
[----:B------:R-:W-:Y:S04]  /*fb90*/  STL [R1+0x1bc], R192 ;  /* 0x0001bcc001007387 */ /* 0x000fe80000100800 */
[----:B------:R-:W-:Y:S04]  /*fba0*/  STL [R1+0x1b8], R190 ;  /* 0x0001b8be01007387 */ /* 0x000fe80000100800 */
[----:B------:R1:W-:Y:S04]  /*fbb0*/  STL.64 [R1+0x1b0], R188 ;  /* 0x0001b0bc01007387 */ /* 0x0003e80000100a00 */
[----:B-1----:R-:W4:Y:S01]  /*fbc0*/  LDL.64 R188, [R1+0x10] ;  /* 0x0000100001bc7983 */ /* 0x002f220000100a00 */
[----:B------:R-:W-:-:S04]  /*fbd0*/  FMNMX.FTZ R0, R70, R27, !PT ;  /* 0x0000001b46007209 */ /* 0x000fc80007810000 */
[----:B------:R-:W-:-:S04]  /*fbe0*/  FMNMX.FTZ R0, R29, R0, !PT ;  /* 0x000000001d007209 */ /* 0x000fc80007810000 */
[----:B------:R-:W-:-:S04]  /*fbf0*/  FMNMX.FTZ R0, R28, R0, !PT ;  /* 0x000000001c007209 */ /* 0x000fc80007810000 */
[----:B------:R-:W-:-:S04]  /*fc00*/  FMNMX.FTZ R0, R24, R0, !PT ;  /* 0x0000000018007209 */ /* 0x000fc80007810000 */
[----:B--2---:R-:W-:Y:S02]  /*fc10*/  FMNMX.FTZ R2, R26, R0, !PT ;  /* 0x000000001a027209 */ /* 0x004fe40007810000 */
        /* <DEDUP_REMOVED lines=22> */
[----:B------:R-:W-:-:S03]  /*fd80*/  FMNMX.FTZ R2, R44, R2, !PT ;  /* 0x000000022c027209 */ /* 0x000fc60007810000 */
[----:B------:R-:W1:Y:S01]  /*fd90*/  SHFL.BFLY PT, R5, R0, 0x2, 0x1f ;  /* 0x0c401f0000057f89 */ /* 0x000e6200000e0000 */
[----:B------:R-:W-:Y:S01]  /*fda0*/  FMNMX.FTZ R2, R41, R2, !PT ;  /* 0x0000000229027209 */ /* 0x000fe20007810000 */
[----:B------:R-:W-:-:S03]  /*fdb0*/  USHF.L.U32 UR6, UR24, 0x1, URZ ;  /* 0x0000000118067899 */ /* 0x000fc6000800063f */
[----:B------:R-:W-:Y:S01]  /*fdc0*/  FMNMX.FTZ R3, R45, R2, !PT ;  /* 0x000000022d037209 */ /* 0x000fe20007810000 */
[----:B------:R-:W-:-:S03]  /*fdd0*/  IMAD.U32 R2, RZ, RZ, UR35 ;  /* 0x00000023ff027e24 */ /* 0x000fc6000f8e00ff */
[----:B------:R-:W-:-:S04]  /*fde0*/  FMNMX.FTZ R3, R47, R3, !PT ;  /* 0x000000032f037209 */ /* 0x000fc80007810000 */
[----:B------:R-:W-:Y:S02]  /*fdf0*/  FMNMX.FTZ R8, R46, R3, !PT ;  /* 0x000000032e087209 */ /* 0x000fe40007810000 */
[----:B-1----:R-:W-:-:S05]  /*fe00*/  FMNMX.FTZ R0, R0, R5, !PT ;  /* 0x0000000500007209 */ /* 0x002fca0007810000 */
[----:B------:R-:W1:Y:S02]  /*fe10*/  SHFL.BFLY PT, R14, R0, 0x1, 0x1f ;  /* 0x0c201f00000e7f89 */ /* 0x000e6400000e0000 */
[----:B-1----:R-:W-:-:S04]  /*fe20*/  FMNMX.FTZ R241, R0, R14, !PT ;  /* 0x0000000e00f17209 */ /* 0x002fc80007810000 */
[----:B------:R-:W-:Y:S01]  /*fe30*/  FSETP.NEU.FTZ.AND P1, PT, R241, -INF , PT ;  /* 0xff800000f100780b */ /* 0x000fe20003f3d000 */
        /* <DEDUP_REMOVED lines=10> */
[----:B---3--:R-:W-:-:S05]  /*fee0*/  IMAD.WIDE.U32 R208, R6, -0x2daee0ad, RZ ;  /* 0xd2511f5306d07825 */ /* 0x008fca00078e00ff */
[----:B------:R-:W-:Y:S01]  /*fef0*/  LOP3.LUT R233, R209, UR6, R2, 0x96, !PT ;  /* 0x00000006d1e97c12 */ /* 0x000fe2000f8e9602 */
[----:B----4-:R-:W-:-:S04]  /*ff00*/  IMAD.MOV.U32 R226, RZ, RZ, R7 ;  /* 0x000000ffffe27224 */ /* 0x010fc800078e0007 */
[----:B------:R-:W-:-:S04]  /*ff10*/  IMAD.WIDE.U32 R18, R233, -0x326172a9, RZ ;  /* 0xcd9e8d57e9127825 */ /* 0x000fc800078e00ff */
[----:B------:R-:W-:Y:S02]  /*ff20*/  IMAD R242, R9, -0x326172a9, RZ ;  /* 0xcd9e8d5709f27824 */ /* 0x000fe400078e02ff */
[----:B------:R-:W-:-:S03]  /*ff30*/  IMAD.MOV.U32 R227, RZ, RZ, R4 ;  /* 0x000000ffffe37224 */ /* 0x000fc600078e0004 */
[----:B------:R-:W-:Y:S01]  /*ff40*/  LOP3.LUT R2, R19, UR29, R242, 0x96, !PT ;  /* 0x0000001d13027c12 */ /* 0x000fe2000f8e96f2 */
[----:B------:R-:W1:Y:S04]  /*ff50*/  SHFL.BFLY PT, R9, R8, 0x2, 0x1f ;  /* 0x0c401f0008097f89 */ /* 0x000e6800000e0000 */
[----:B------:R-:W-:Y:S01]  /*ff60*/  IMAD.WIDE.U32 R2, R2, -0x2daee0ad, RZ ;  /* 0xd2511f5302027825 */ /* 0x000fe200078e00ff */
[----:B------:R-:W-:-:S05]  /*ff70*/  LOP3.LUT R6, R189, UR21, R208, 0x96, !PT ;  /* 0x00000015bd067c12 */ /* 0x000fca000f8e96d0 */
        /* <DEDUP_REMOVED lines=9> */
[----:B------:R-:W-:Y:S01]  /*10010*/  IMAD.WIDE.U32 R2, R3, -0x2daee0ad, RZ ;  /* 0xd2511f5303027825 */ /* 0x000fe200078e00ff */
[----:B-1----:R-:W-:-:S03]  /*10020*/  FMNMX.FTZ R11, R8, R9, !PT ;  /* 0x00000009080b7209 */ /* 0x002fc60007810000 */
[----:B------:R-:W-:Y:S01]  /*10030*/  IMAD.WIDE.U32 R12, R12, -0x2daee0ad, RZ ;  /* 0xd2511f530c0c7825 */ /* 0x000fe200078e00ff */
[----:B------:R-:W-:-:S04]  /*10040*/  LOP3.LUT R8, R3, UR38, R4, 0x96, !PT ;  /* 0x0000002603087c12 */ /* 0x000fc8000f8e9604 */
[----:B------:R-:W-:Y:S01]  /*10050*/  LOP3.LUT R4, R13, UR32, R2, 0x96, !PT ;  /* 0x000000200d047c12 */ /* 0x000fe2000f8e9602 */
[----:B------:R-:W-:-:S04]  /*10060*/  FMUL.FTZ R2, R241, UR44 ;  /* 0x0000002cf1027c20 */ /* 0x000fc80008410000 */
[----:B------:R-:W-:Y:S01]  /*10070*/  IMAD.WIDE.U32 R4, R4, -0x326172a9, RZ ;  /* 0xcd9e8d5704047825 */ /* 0x000fe200078e00ff */
[----:B------:R-:W1:Y:S01]  /*10080*/  SHFL.BFLY PT, R15, R11, 0x1, 0x1f ;  /* 0x0c201f000b0f7f89 */ /* 0x000e6200000e0000 */
[----:B------:R-:W-:Y:S02]  /*10090*/  FSEL R2, R2, RZ, P1 ;  /* 0x000000ff02027208 */ /* 0x000fe40000800000 */
[----:B------:R-:W-:Y:S01]  /*100a0*/  IMAD.WIDE.U32 R8, R8, -0x326172a9, RZ ;  /* 0xcd9e8d5708087825 */ /* 0x000fe200078e00ff */
[C---:B------:R-:W-:Y:S02]  /*100b0*/  LOP3.LUT R3, R4.reuse, 0xff, RZ, 0xc0, !PT ;  /* 0x000000ff04037812 */ /* 0x040fe400078ec0ff */
[----:B------:R-:W-:Y:S02]  /*100c0*/  LOP3.LUT R13, R4, 0xffff, RZ, 0xc0, !PT ;  /* 0x0000ffff040d7812 */ /* 0x000fe400078ec0ff */
[----:B------:R-:W-:Y:S01]  /*100d0*/  LOP3.LUT R8, R5, UR26, R8, 0x96, !PT ;  /* 0x0000001a05087c12 */ /* 0x000fe2000f8e9608 */
[--C-:B------:R-:W-:Y:S01]  /*100e0*/  FFMA.FTZ R5, R27, UR44, -R2.reuse ;  /* 0x0000002c1b057c23 */ /* 0x100fe20008010802 */
[----:B------:R-:W-:Y:S01]  /*100f0*/  ISETP.LE.U32.AND P4, PT, R3, UR13, PT ;  /* 0x0000000d03007c0c */ /* 0x000fe2000bf83070 */
[----:B------:R-:W-:-:S02]  /*10100*/  FFMA.FTZ R3, R29, UR44, -R2 ;  /* 0x0000002c1d037c23 */ /* 0x000fc40008010802 */
[----:B------:R2:W-:Y:S01]  /*10110*/  MUFU.EX2 R162, R5 ;  /* 0x0000000500a27308 */ /* 0x0005e20000000800 */
[----:B------:R-:W-:Y:S02]  /*10120*/  SHF.R.U32.HI R0, RZ, 0x10, R4 ;  /* 0x00000010ff007819 */ /* 0x000fe40000011604 */
[----:B------:R-:W-:-:S05]  /*10130*/  LOP3.LUT R9, R9, UR37, R10, 0x96, !PT ;  /* 0x0000002509097c12 */ /* 0x000fca000f8e960a */
[----:B------:R3:W4:Y:S01]  /*10140*/  MUFU.EX2 R240, R3 ;  /* 0x0000000300f07308 */ /* 0x0007220000000800 */
[----:B------:R-:W-:Y:S02]  /*10150*/  SHF.R.U32.HI R4, RZ, 0x18, R4 ;  /* 0x00000018ff047819 */ /* 0x000fe40000011604 */
[----:B------:R-:W-:Y:S02]  /*10160*/  LOP3.LUT R10, R8, 0xff, RZ, 0xc0, !PT ;  /* 0x000000ff080a7812 */ /* 0x000fe400078ec0ff */
[----:B------:R-:W-:Y:S01]  /*10170*/  ISETP.LE.U32.AND P6, PT, R4, UR13, PT ;  /* 0x0000000d04007c0c */ /* 0x000fe2000bfc3070 */
[----:B--2---:R-:W-:Y:S01]  /*10180*/  IMAD.WIDE.U32 R4, R9, -0x2daee0ad, RZ ;  /* 0xd2511f5309047825 */ /* 0x004fe200078e00ff */
[----:B------:R-:W-:Y:S02]  /*10190*/  ISETP.LE.U32.AND P2, PT, R10, UR13, PT ;  /* 0x0000000d0a007c0c */ /* 0x000fe4000bf43070 */
[----:B-1----:R-:W-:Y:S02]  /*101a0*/  FMNMX.FTZ R247, R11, R15, !PT ;  /* 0x0000000f0bf77209 */ /* 0x002fe40007810000 */
[----:B------:R-:W-:-:S02]  /*101b0*/  LOP3.LUT R11, R4, 0xff, RZ, 0xc0, !PT ;  /* 0x000000ff040b7812 */ /* 0x000fc400078ec0ff */
[----:B------:R-:W-:Y:S02]  /*101c0*/  LOP3.LUT R15, R4, 0xffff, RZ, 0xc0, !PT ;  /* 0x0000ffff040f7812 */ /* 0x000fe400078ec0ff */
[----:B---3--:R-:W-:Y:S02]  /*101d0*/  LOP3.LUT R3, R5, UR20, R12, 0x96, !PT ;  /* 0x0000001405037c12 */ /* 0x008fe4000f8e960c */
[--C-:B------:R-:W-:Y:S02]  /*101e0*/  SHF.R.U32.HI R12, RZ, 0x10, R4.reuse ;  /* 0x00000010ff0c7819 */ /* 0x100fe40000011604 */
[----:B------:R-:W-:Y:S02]  /*101f0*/  SHF.R.U32.HI R55, RZ, 0x18, R4 ;  /* 0x00000018ff377819 */ /* 0x000fe40000011604 */
[----:B----4-:R-:W-:-:S04]  /*10200*/  F2FP.BF16.F32.PACK_AB R4, R240, R162 ;  /* 0x000000a2f004723e */ /* 0x010fc800000010ff */
[C---:B------:R-:W-:Y:S02]  /*10210*/  PRMT R40, R4.reuse, 0x7610, R40 ;  /* 0x0000761004287816 */ /* 0x040fe40000000028 */
[----:B------:R-:W-:Y:S01]  /*10220*/  PRMT R39, R4, 0x7632, R39 ;  /* 0x0000763204277816 */ /* 0x000fe20000000027 */
[----:B------:R-:W-:Y:S01]  /*10230*/  STL [R1+0x180], R177 ;  /* 0x000180b101007387 */ /* 0x000fe20000100800 */
[----:B------:R-:W-:Y:S01]  /*10240*/  SHF.R.U32.HI R4, RZ, 0x10, R8 ;  /* 0x00000010ff047819 */ /* 0x000fe20000011608 */
[----:B------:R-:W-:Y:S02]  /*10250*/  @!P2 HFMA2.BF16_V2 R16, -RZ.H0_H0, RZ.H0_H0, -R40.H0_H0 ;  /* 0x200000ffff10a231 */ /* 0x000fe40000340928 */
[----:B------:R-:W-:Y:S01]  /*10260*/  STL [R1+0x17c], R176 ;  /* 0x00017cb001007387 */ /* 0x000fe20000100800 */
[----:B------:R-:W-:Y:S01]  /*10270*/  LOP3.LUT R14, R0, 0xff, RZ, 0xc0, !PT ;  /* 0x000000ff000e7812 */ /* 0x000fe200078ec0ff */
[C---:B------:R-:W-:Y:S01]  /*10280*/  FMUL.FTZ R0, R247.reuse, UR44 ;  /* 0x0000002cf7007c20 */ /* 0x040fe20008410000 */
[----:B------:R-:W-:Y:S01]  /*10290*/  LOP3.LUT R4, R4, 0xff, RZ, 0xc0, !PT ;  /* 0x000000ff04047812 */ /* 0x000fe200078ec0ff */
[----:B------:R-:W-:Y:S01]  /*102a0*/  STL [R1+0x178], R175 ;  /* 0x000178af01007387 */ /* 0x000fe20000100800 */
[----:B------:R-:W-:-:S03]  /*102b0*/  FSETP.NEU.FTZ.AND P0, PT, R247, -INF , PT ;  /* 0xff800000f700780b */ /* 0x000fc60003f1d000 */
[----:B------:R-:W-:Y:S01]  /*102c0*/  STL [R1+0x174], R174 ;  /* 0x000174ae01007387 */ /* 0x000fe20000100800 */
[----:B------:R-:W-:-:S03]  /*102d0*/  LOP3.LUT R9, R8, 0xffff, RZ, 0xc0, !PT ;  /* 0x0000ffff08097812 */ /* 0x000fc600078ec0ff */
[----:B------:R1:W-:Y:S01]  /*102e0*/  STL [R1+0x170], R173 ;  /* 0x000170ad01007387 */ /* 0x0003e20000100800 */
[----:B------:R-:W-:Y:S02]  /*102f0*/  FSEL R0, R0, RZ, P0 ;  /* 0x000000ff00007208 */ /* 0x000fe40000000000 */
[----:B------:R-:W-:-:S03]  /*10300*/  SHF.R.U32.HI R9, RZ, 0x8, R9 ;  /* 0x00000008ff097819 */ /* 0x000fc60000011609 */
[--C-:B------:R-:W-:Y:S01]  /*10310*/  FFMA.FTZ R10, R30, UR44, -R0.reuse ;  /* 0x0000002c1e0a7c23 */ /* 0x100fe20008010800 */
[----:B------:R-:W-:Y:S01]  /*10320*/  LOP3.LUT R5, R9, 0xffff, RZ, 0xc0, !PT ;  /* 0x0000ffff09057812 */ /* 0x000fe200078ec0ff */
[----:B------:R-:W-:Y:S02]  /*10330*/  FFMA.FTZ R9, R35, UR44, -R0 ;  /* 0x0000002c23097c23 */ /* 0x000fe40008010800 */
[----:B------:R-:W-:Y:S01]  /*10340*/  MUFU.EX2 R157, R10 ;  /* 0x0000000a009d7308 */ /* 0x000fe20000000800 */
[----:B------:R-:W-:Y:S02]  /*10350*/  ISETP.LE.U32.AND P3, PT, R5, UR13, PT ;  /* 0x0000000d05007c0c */ /* 0x000fe4000bf63070 */
[----:B-1----:R-:W-:Y:S02]  /*10360*/  PRMT R173, R40, 0x5410, R39 ;  /* 0x0000541028ad7816 */ /* 0x002fe40000000027 */
[----:B------:R-:W-:Y:S02]  /*10370*/  @!P2 PRMT R40, R16, 0x5410, RZ ;  /* 0x000054101028a816 */ /* 0x000fe400000000ff */
[----:B------:R-:W-:Y:S01]  /*10380*/  ISETP.LE.U32.AND P2, PT, R4, UR13, PT ;  /* 0x0000000d04007c0c */ /* 0x000fe2000bf43070 */
[----:B------:R-:W-:-:S04]  /*10390*/  FFMA.FTZ R4, R24, UR44, -R2 ;  /* 0x0000002c18047c23 */ /* 0x000fc80008010802 */
[----:B------:R1:W-:Y:S01]  /*103a0*/  MUFU.EX2 R192, R4 ;  /* 0x0000000400c07308 */ /* 0x0003e20000000800 */
[----:B------:R-:W-:Y:S02]  /*103b0*/  SHF.R.U32.HI R5, RZ, 0x18, R8 ;  /* 0x00000018ff057819 */ /* 0x000fe40000011608 */
[----:B------:R-:W-:Y:S02]  /*103c0*/  FSEL R43, R247, RZ, P0 ;  /* 0x000000fff72b7208 */ /* 0x000fe40000000000 */
[----:B------:R-:W-:-:S03]  /*103d0*/  FSEL R56, R241, RZ, P1 ;  /* 0x000000fff1387208 */ /* 0x000fc60000800000 */
[----:B------:R-:W2:Y:S01]  /*103e0*/  MUFU.EX2 R160, R9 ;  /* 0x0000000900a07308 */ /* 0x000ea20000000800 */
[----:B-1----:R-:W-:-:S04]  /*103f0*/  SHF.R.U32.HI R4, RZ, 0x8, R13 ;  /* 0x00000008ff047819 */ /* 0x002fc8000001160d */
[----:B------:R-:W-:Y:S02]  /*10400*/  LOP3.LUT R4, R4, 0xffff, RZ, 0xc0, !PT ;  /* 0x0000ffff04047812 */ /* 0x000fe400078ec0ff */
[----:B------:R-:W-:Y:S02]  /*10410*/  ISETP.LE.U32.AND P1, PT, R5, UR13, PT ;  /* 0x0000000d05007c0c */ /* 0x000fe4000bf23070 */
[----:B------:R-:W-:Y:S01]  /*10420*/  ISETP.LE.U32.AND P0, PT, R4, UR13, PT ;  /* 0x0000000d04007c0c */ /* 0x000fe2000bf03070 */
[----:B------:R-:W-:Y:S01]  /*10430*/  FFMA.FTZ R4, R34, UR44, -R0 ;  /* 0x0000002c22047c23 */ /* 0x000fe20008010800 */
[----:B------:R-:W-:-:S03]  /*10440*/  FFMA.FTZ R5, R28, UR44, -R2 ;  /* 0x0000002c1c057c23 */ /* 0x000fc60008010802 */
[----:B------:R1:W-:Y:S08]  /*10450*/  MUFU.EX2 R161, R4 ;  /* 0x0000000400a17308 */ /* 0x0003f00000000800 */
[----:B------:R2:W3:Y:S01]  /*10460*/  MUFU.EX2 R196, R5 ;  /* 0x0000000500c47308 */ /* 0x0004e20000000800 */
[----:B-1----:R-:W-:-:S07]  /*10470*/  FFMA.FTZ R4, R33, UR44, -R0 ;  /* 0x0000002c21047c23 */ /* 0x002fce0008010800 */
[----:B------:R1:W4:Y:S01]  /*10480*/  MUFU.EX2 R198, R4 ;  /* 0x0000000400c67308 */ /* 0x0003220000000800 */
[----:B--2---:R-:W-:-:S04]  /*10490*/  F2FP.BF16.F32.PACK_AB R5, R160, R157 ;  /* 0x0000009da005723e */ /* 0x004fc800000010ff */
[----:B------:R-:W-:Y:S01]  /*104a0*/  PRMT R36, R5, 0x7610, R36 ;  /* 0x0000761005247816 */ /* 0x000fe20000000024 */
[----:B-1----:R-:W-:-:S04]  /*104b0*/  FFMA.FTZ R4, R26, UR44, -R2 ;  /* 0x0000002c1a047c23 */ /* 0x002fc80008010802 */
[----:B------:R1:W-:Y:S01]  /*104c0*/  MUFU.EX2 R199, R4 ;  /* 0x0000000400c77308 */ /* 0x0003e20000000800 */
[----:B------:R-:W-:Y:S01]  /*104d0*/  PRMT R38, R5, 0x7632, R38 ;  /* 0x0000763205267816 */ /* 0x000fe20000000026 */
[----:B------:R-:W-:Y:S01]  /*104e0*/  @!P2 HFMA2.BF16_V2 R20, -RZ.H0_H0, RZ.H0_H0, -R36.H0_H0 ;  /* 0x200000ffff14a231 */ /* 0x000fe20000340924 */
[----:B---3--:R-:W-:Y:S02]  /*104f0*/  F2FP.BF16.F32.PACK_AB R5, R192, R196 ;  /* 0x000000c4c005723e */ /* 0x008fe400000010ff */
[----:B------:R-:W-:Y:S01]  /*10500*/  PRMT R246, R36, 0x5410, R38 ;  /* 0x0000541024f67816 */ /* 0x000fe20000000026 */
[----:B------:R-:W-:Y:S02]  /*10510*/  @!P1 HFMA2.BF16_V2 R17, -RZ.H0_H0, RZ.H0_H0, -R38.H0_H0 ;  /* 0x200000ffff119231 */ /* 0x000fe40000340926 */
[----:B-1----:R-:W-:-:S04]  /*10520*/  FFMA.FTZ R4, R25, UR44, -R2 ;  /* 0x0000002c19047c23 */ /* 0x002fc80008010802 */
[----:B------:R1:W2:Y:S01]  /*10530*/  MUFU.EX2 R190, R4 ;  /* 0x0000000400be7308 */ /* 0x0002a20000000800 */
[----:B------:R-:W-:Y:S02]  /*10540*/  PRMT R35, R5, 0x7632, R35 ;  /* 0x0000763205237816 */ /* 0x000fe40000000023 */
[----:B------:R-:W-:Y:S02]  /*10550*/  @!P2 PRMT R36, R20, 0x5410, RZ ;  /* 0x000054101424a816 */ /* 0x000fe400000000ff */
[----:B------:R-:W-:Y:S01]  /*10560*/  ISETP.LE.U32.AND P2, PT, R14, UR13, PT ;  /* 0x0000000d0e007c0c */ /* 0x000fe2000bf43070 */
[----:B------:R-:W-:Y:S01]  /*10570*/  @!P0 HFMA2.BF16_V2 R22, -RZ.H0_H0, RZ.H0_H0, -R35.H0_H0 ;  /* 0x200000ffff168231 */ /* 0x000fe20000340923 */
[----:B-1----:R-:W-:-:S04]  /*10580*/  LOP3.LUT R4, R3, 0xffff, RZ, 0xc0, !PT ;  /* 0x0000ffff03047812 */ /* 0x002fc800078ec0ff */
[----:B------:R-:W-:-:S04]  /*10590*/  SHF.R.U32.HI R4, RZ, 0x8, R4 ;  /* 0x00000008ff047819 */ /* 0x000fc80000011604 */
[----:B------:R-:W-:Y:S02]  /*105a0*/  LOP3.LUT R4, R4, 0xffff, RZ, 0xc0, !PT ;  /* 0x0000ffff04047812 */ /* 0x000fe400078ec0ff */
[----:B------:R-:W-:Y:S02]  /*105b0*/  @!P1 PRMT R38, R17, 0x5410, RZ ;  /* 0x0000541011269816 */ /* 0x000fe400000000ff */
[----:B------:R-:W-:Y:S02]  /*105c0*/  PRMT R37, R5, 0x7610, R37 ;  /* 0x0000761005257816 */ /* 0x000fe40000000025 */
[----:B----4-:R-:W-:Y:S02]  /*105d0*/  F2FP.BF16.F32.PACK_AB R5, R198, R161 ;  /* 0x000000a1c605723e */ /* 0x010fe400000010ff */
[----:B------:R-:W-:Y:S02]  /*105e0*/  ISETP.LE.U32.AND P1, PT, R4, UR13, PT ;  /* 0x0000000d04007c0c */ /* 0x000fe4000bf23070 */
[----:B------:R-:W-:-:S02]  /*105f0*/  LOP3.LUT R4, R3, 0xff, RZ, 0xc0, !PT ;  /* 0x000000ff03047812 */ /* 0x000fc400078ec0ff */
[----:B------:R-:W-:Y:S02]  /*10600*/  PRMT R182, R37, 0x5410, R35 ;  /* 0x0000541025b67816 */ /* 0x000fe40000000023 */
[----:B------:R-:W-:Y:S02]  /*10610*/  @!P0 PRMT R35, R22, 0x5410, RZ ;  /* 0x0000541016238816 */ /* 0x000fe400000000ff */
[C---:B------:R-:W-:Y:S02]  /*10620*/  PRMT R33, R5.reuse, 0x7610, R33 ;  /* 0x0000761005217816 */ /* 0x040fe40000000021 */
[----:B------:R-:W-:Y:S02]  /*10630*/  ISETP.LE.U32.AND P0, PT, R4, UR13, PT ;  /* 0x0000000d04007c0c */ /* 0x000fe4000bf03070 */
[----:B--2---:R-:W-:Y:S01]  /*10640*/  F2FP.BF16.F32.PACK_AB R4, R190, R199 ;  /* 0x000000c7be04723e */ /* 0x004fe200000010ff */
[----:B------:R-:W-:Y:S01]  /*10650*/  @!P2 HFMA2.BF16_V2 R25, -RZ.H0_H0, RZ.H0_H0, -R33.H0_H0 ;  /* 0x200000ffff19a231 */ /* 0x000fe20000340921 */
[----:B------:R-:W-:-:S02]  /*10660*/  PRMT R34, R5, 0x7632, R34 ;  /* 0x0000763205227816 */ /* 0x000fc40000000022 */
[C---:B------:R-:W-:Y:S02]  /*10670*/  PRMT R230, R4.reuse, 0x7610, R230 ;  /* 0x0000761004e67816 */ /* 0x040fe400000000e6 */
[----:B------:R-:W-:Y:S02]  /*10680*/  PRMT R229, R4, 0x7632, R229 ;  /* 0x0000763204e57816 */ /* 0x000fe400000000e5 */
[----:B------:R-:W-:Y:S02]  /*10690*/  SHF.R.U32.HI R4, RZ, 0x18, R3 ;  /* 0x00000018ff047819 */ /* 0x000fe40000011603 */
[----:B------:R-:W-:Y:S02]  /*106a0*/  PRMT R181, R33, 0x5410, R34 ;  /* 0x0000541021b57816 */ /* 0x000fe40000000022 */
[----:B------:R-:W-:Y:S01]  /*106b0*/  @!P2 PRMT R33, R25, 0x5410, RZ ;  /* 0x000054101921a816 */ /* 0x000fe200000000ff */
[----:B------:R-:W-:Y:S01]  /*106c0*/  ULEA UR4, UR24, 0x1, 0x1 ;  /* 0x0000000118047891 */ /* 0x000fe2000f8e083f */
[----:B------:R-:W-:-:S02]  /*106d0*/  ISETP.LE.U32.AND P2, PT, R4, UR13, PT ;  /* 0x0000000d04007c0c */ /* 0x000fc4000bf43070 */
[----:B------:R-:W-:Y:S01]  /*106e0*/  SHF.R.U32.HI R4, RZ, 0x10, R3 ;  /* 0x00000010ff047819 */ /* 0x000fe20000011603 */
[----:B------:R-:W-:Y:S02]  /*106f0*/  IMAD.U32 R3, RZ, RZ, UR35 ;  /* 0x00000023ff037e24 */ /* 0x000fe4000f8e00ff */
[----:B------:R-:W-:-:S03]  /*10700*/  @!P0 HFMA2.BF16_V2 R28, -RZ.H0_H0, RZ.H0_H0, -R230.H0_H0 ;  /* 0x200000ffff1c8231 */ /* 0x000fc600003409e6 */
[----:B------:R-:W-:Y:S02]  /*10710*/  LOP3.LUT R3, R209, UR4, R3, 0x96, !PT ;  /* 0x00000004d1037c12 */ /* 0x000fe4000f8e9603 */
[----:B------:R-:W-:-:S03]  /*10720*/  LOP3.LUT R4, R4, 0xff, RZ, 0xc0, !PT ;  /* 0x000000ff04047812 */ /* 0x000fc600078ec0ff */
[----:B------:R-:W-:Y:S01]  /*10730*/  IMAD.WIDE.U32 R158, R3, -0x326172a9, RZ ;  /* 0xcd9e8d57039e7825 */ /* 0x000fe200078e00ff */
[----:B------:R-:W-:Y:S02]  /*10740*/  FMNMX.FTZ R3, R69, R210, !PT ;  /* 0x000000d245037209 */ /* 0x000fe40007810000 */
[----:B------:R-:W-:Y:S02]  /*10750*/  PRMT R245, R230, 0x5410, R229 ;  /* 0x00005410e6f57816 */ /* 0x000fe400000000e5 */
[----:B------:R-:W-:Y:S02]  /*10760*/  @!P0 PRMT R230, R28, 0x5410, RZ ;  /* 0x000054101ce68816 */ /* 0x000fe400000000ff */
[----:B------:R-:W-:Y:S02]  /*10770*/  ISETP.LE.U32.AND P0, PT, R4, UR13, PT ;  /* 0x0000000d04007c0c */ /* 0x000fe4000bf03070 */
[----:B------:R-:W-:Y:S02]  /*10780*/  FMNMX.FTZ R3, R204, R3, !PT ;  /* 0x00000003cc037209 */ /* 0x000fe40007810000 */
[----:B------:R-:W-:Y:S01]  /*10790*/  LOP3.LUT R4, R159, UR29, R242, 0x96, !PT ;  /* 0x0000001d9f047c12 */ /* 0x000fe2000f8e96f2 */
[----:B------:R-:W-:Y:S01]  /*107a0*/  @!P3 HFMA2.BF16_V2 R21, -RZ.H0_H0, RZ.H0_H0, -R39.H0_H0 ;  /* 0x200000ffff15b231 */ /* 0x000fe20000340927 */
[----:B------:R-:W-:-:S02]  /*107b0*/  FMNMX.FTZ R3, R193, R3, !PT ;  /* 0x00000003c1037209 */ /* 0x000fc40007810000 */
[----:B------:R-:W-:Y:S01]  /*107c0*/  LOP3.LUT R10, R7, UR43, R158, 0x96, !PT ;  /* 0x0000002b070a7c12 */ /* 0x000fe2000f8e969e */
[----:B------:R-:W-:Y:S01]  /*107d0*/  IMAD.WIDE.U32 R4, R4, -0x2daee0ad, RZ ;  /* 0xd2511f5304047825 */ /* 0x000fe200078e00ff */
[----:B------:R-:W-:Y:S02]  /*107e0*/  @!P3 PRMT R39, R21, 0x5410, RZ ;  /* 0x000054101527b816 */ /* 0x000fe400000000ff */
[----:B------:R-:W-:Y:S02]  /*107f0*/  FMNMX.FTZ R3, R155, R3, !PT ;  /* 0x000000039b037209 */ /* 0x000fe40007810000 */
[----:B------:R-:W-:Y:S01]  /*10800*/  ISETP.LE.U32.AND P3, PT, R11, UR13, PT ;  /* 0x0000000d0b007c0c */ /* 0x000fe2000bf63070 */
[----:B------:R-:W-:Y:S01]  /*10810*/  IMAD.WIDE.U32 R10, R10, -0x2daee0ad, RZ ;  /* 0xd2511f530a0a7825 */ /* 0x000fe200078e00ff */
[----:B------:R-:W-:Y:S02]  /*10820*/  LOP3.LUT R5, R5, UR42, R188, 0x96, !PT ;  /* 0x0000002a05057c12 */ /* 0x000fe4000f8e96bc */
[----:B------:R-:W-:-:S02]  /*10830*/  FMNMX.FTZ R3, R153, R3, !PT ;  /* 0x0000000399037209 */ /* 0x000fc40007810000 */
[----:B------:R-:W-:Y:S01]  /*10840*/  LOP3.LUT R8, R11, UR40, R4, 0x96, !PT ;  /* 0x000000280b087c12 */ /* 0x000fe2000f8e9604 */
[----:B------:R-:W-:Y:S01]  /*10850*/  IMAD.WIDE.U32 R4, R5, -0x326172a9, RZ ;  /* 0xcd9e8d5705047825 */ /* 0x000fe200078e00ff */
[----:B------:R-:W-:-:S03]  /*10860*/  FMNMX.FTZ R3, R150, R3, !PT ;  /* 0x0000000396037209 */ /* 0x000fc60007810000 */
[----:B------:R-:W-:Y:S01]  /*10870*/  IMAD.WIDE.U32 R8, R8, -0x326172a9, RZ ;  /* 0xcd9e8d5708087825 */ /* 0x000fe200078e00ff */
[----:B------:R-:W-:Y:S02]  /*10880*/  FMNMX.FTZ R3, R147, R3, !PT ;  /* 0x0000000393037209 */ /* 0x000fe40007810000 */
[----:B------:R-:W-:Y:S02]  /*10890*/  LOP3.LUT R5, R5, UR41, R6, 0x96, !PT ;  /* 0x0000002905057c12 */ /* 0x000fe4000f8e9606 */
[----:B------:R-:W-:Y:S02]  /*108a0*/  FMNMX.FTZ R3, R145, R3, !PT ;  /* 0x0000000391037209 */ /* 0x000fe40007810000 */
[----:B------:R-:W-:Y:S01]  /*108b0*/  LOP3.LUT R11, R9, UR39, R4, 0x96, !PT ;  /* 0x00000027090b7c12 */ /* 0x000fe2000f8e9604 */
[----:B------:R-:W-:Y:S01]  /*108c0*/  IMAD.WIDE.U32 R4, R5, -0x2daee0ad, RZ ;  /* 0xd2511f5305047825 */ /* 0x000fe200078e00ff */
[----:B------:R-:W-:-:S04]  /*108d0*/  FMNMX.FTZ R3, R140, R3, !PT ;  /* 0x000000038c037209 */ /* 0x000fc80007810000 */
[----:B------:R-:W-:Y:S02]  /*108e0*/  LOP3.LUT R6, R5, UR38, R10, 0x96, !PT ;  /* 0x0000002605067c12 */ /* 0x000fe4000f8e960a */
[----:B------:R-:W-:Y:S01]  /*108f0*/  FMNMX.FTZ R5, R67, R3, !PT ;  /* 0x0000000343057209 */ /* 0x000fe20007810000 */
[----:B------:R-:W-:-:S03]  /*10900*/  IMAD.WIDE.U32 R10, R11, -0x2daee0ad, RZ ;  /* 0xd2511f530b0a7825 */ /* 0x000fc600078e00ff */
[----:B------:R-:W-:Y:S02]  /*10910*/  FMNMX.FTZ R5, R64, R5, !PT ;  /* 0x0000000540057209 */ /* 0x000fe40007810000 */
[----:B------:R-:W-:Y:S02]  /*10920*/  LOP3.LUT R11, R11, UR32, R4, 0x96, !PT ;  /* 0x000000200b0b7c12 */ /* 0x000fe4000f8e9604 */
[----:B------:R-:W-:Y:S01]  /*10930*/  FMNMX.FTZ R5, R59, R5, !PT ;  /* 0x000000053b057209 */ /* 0x000fe20007810000 */
[--C-:B------:R-:W-:Y:S01]  /*10940*/  FFMA.FTZ R4, R144, UR44, -R0.reuse ;  /* 0x0000002c90047c23 */ /* 0x100fe20008010800 */
[----:B------:R-:W-:Y:S02]  /*10950*/  FFMA.FTZ R3, R149, UR44, -R0 ;  /* 0x0000002c95037c23 */ /* 0x000fe40008010800 */
[----:B------:R-:W-:Y:S01]  /*10960*/  FMNMX.FTZ R5, R58, R5, !PT ;  /* 0x000000053a057209 */ /* 0x000fe20007810000 */
[----:B------:R1:W-:Y:S01]  /*10970*/  MUFU.EX2 R197, R4 ;  /* 0x0000000400c57308 */ /* 0x0003e20000000800 */
[----:B------:R-:W-:-:S02]  /*10980*/  @!P1 HFMA2.BF16_V2 R27, -RZ.H0_H0, RZ.H0_H0, -R229.H0_H0 ;  /* 0x200000ffff1b9231 */ /* 0x000fc400003409e5 */
[----:B------:R-:W-:-:S05]  /*10990*/  IMAD.WIDE.U32 R6, R6, -0x326172a9, RZ ;  /* 0xcd9e8d5706067825 */ /* 0x000fca00078e00ff */
[----:B------:R2:W3:Y:S01]  /*109a0*/  MUFU.EX2 R163, R3 ;  /* 0x0000000300a37308 */ /* 0x0004e20000000800 */
[----:B------:R-:W-:Y:S02]  /*109b0*/  @!P1 PRMT R229, R27, 0x5410, RZ ;  /* 0x000054101be59816 */ /* 0x000fe400000000ff */
[----:B-1----:R-:W-:-:S04]  /*109c0*/  FMNMX.FTZ R4, R53, R5, !PT ;  /* 0x0000000535047209 */ /* 0x002fc80007810000 */
[----:B------:R-:W-:Y:S02]  /*109d0*/  FMNMX.FTZ R9, R51, R4, !PT ;  /* 0x0000000433097209 */ /* 0x000fe40007810000 */
[----:B--2---:R-:W-:Y:S01]  /*109e0*/  SHF.R.U32.HI R3, RZ, 0x8, R15 ;  /* 0x00000008ff037819 */ /* 0x004fe2000001160f */
[----:B------:R-:W-:-:S03]  /*109f0*/  IMAD.WIDE.U32 R4, R11, -0x326172a9, RZ ;  /* 0xcd9e8d570b047825 */ /* 0x000fc600078e00ff */
[----:B------:R-:W-:Y:S02]  /*10a00*/  LOP3.LUT R3, R3, 0xffff, RZ, 0xc0, !PT ;  /* 0x0000ffff03037812 */ /* 0x000fe400078ec0ff */
[----:B------:R-:W-:Y:S02]  /*10a10*/  FMNMX.FTZ R9, R50, R9, !PT ;  /* 0x0000000932097209 */ /* 0x000fe40007810000 */
[----:B------:R-:W-:Y:S02]  /*10a20*/  ISETP.LE.U32.AND P1, PT, R3, UR13, PT ;  /* 0x0000000d03007c0c */ /* 0x000fe4000bf23070 */
[----:B------:R-:W-:Y:S02]  /*10a30*/  LOP3.LUT R3, R5, UR26, R6, 0x96, !PT ;  /* 0x0000001a05037c12 */ /* 0x000fe4000f8e9606 */
[----:B------:R-:W-:Y:S01]  /*10a40*/  FMNMX.FTZ R6, R71, R216, !PT ;  /* 0x000000d847067209 */ /* 0x000fe20007810000 */
[----:B------:R-:W1:Y:S03]  /*10a50*/  SHFL.BFLY PT, R11, R9, 0x2, 0x1f ;  /* 0x0c401f00090b7f89 */ /* 0x000e6600000e0000 */
[----:B------:R-:W-:-:S02]  /*10a60*/  FMNMX.FTZ R6, R206, R6, !PT ;  /* 0x00000006ce067209 */ /* 0x000fc40007810000 */
[----:B------:R-:W-:Y:S02]  /*10a70*/  LOP3.LUT R30, R7, UR37, R8, 0x96, !PT ;  /* 0x00000025071e7c12 */ /* 0x000fe4000f8e9608 */
[----:B------:R-:W-:Y:S02]  /*10a80*/  FMNMX.FTZ R7, R205, R6, !PT ;  /* 0x00000006cd077209 */ /* 0x000fe40007810000 */
[----:B------:R-:W-:Y:S02]  /*10a90*/  LOP3.LUT R6, R3, 0xffff, RZ, 0xc0, !PT ;  /* 0x0000ffff03067812 */ /* 0x000fe400078ec0ff */
[----:B------:R-:W-:Y:S02]  /*10aa0*/  FMNMX.FTZ R7, R200, R7, !PT ;  /* 0x00000007c8077209 */ /* 0x000fe40007810000 */
[----:B------:R-:W-:Y:S02]  /*10ab0*/  SHF.R.U32.HI R6, RZ, 0x8, R6 ;  /* 0x00000008ff067819 */ /* 0x000fe40000011606 */
[----:B---3--:R-:W-:-:S02]  /*10ac0*/  F2FP.BF16.F32.PACK_AB R8, R197, R163 ;  /* 0x000000a3c508723e */ /* 0x008fc400000010ff */
[----:B------:R-:W-:Y:S02]  /*10ad0*/  LOP3.LUT R29, R6, 0xffff, RZ, 0xc0, !PT ;  /* 0x0000ffff061d7812 */ /* 0x000fe400078ec0ff */
[----:B------:R-:W-:Y:S02]  /*10ae0*/  FMNMX.FTZ R6, R191, R7, !PT ;  /* 0x00000007bf067209 */ /* 0x000fe40007810000 */
[----:B------:R-:W-:Y:S02]  /*10af0*/  PRMT R225, R8, 0x7632, R225 ;  /* 0x0000763208e17816 */ /* 0x000fe400000000e1 */
[----:B------:R-:W-:Y:S01]  /*10b00*/  FMNMX.FTZ R7, R154, R6, !PT ;  /* 0x000000069a077209 */ /* 0x000fe20007810000 */
[----:B------:R-:W-:Y:S01]  /*10b10*/  @!P6 HFMA2.BF16_V2 R26, -RZ.H0_H0, RZ.H0_H0, -R34.H0_H0 ;  /* 0x200000ffff1ae231 */ /* 0x000fe20000340922 */
[----:B------:R-:W-:Y:S01]  /*10b20*/  PRMT R224, R8, 0x7610, R224 ;  /* 0x0000761008e07816 */ /* 0x000fe200000000e0 */
[----:B------:R-:W-:Y:S01]  /*10b30*/  @!P2 HFMA2.BF16_V2 R49, -RZ.H0_H0, RZ.H0_H0, -R225.H0_H0 ;  /* 0x200000ffff31a231 */ /* 0x000fe200003409e1 */
[----:B------:R-:W-:-:S02]  /*10b40*/  FMNMX.FTZ R7, R152, R7, !PT ;  /* 0x0000000798077209 */ /* 0x000fc40007810000 */
[----:B-1----:R-:W-:Y:S01]  /*10b50*/  FMNMX.FTZ R6, R9, R11, !PT ;  /* 0x0000000b09067209 */ /* 0x002fe20007810000 */
[--C-:B------:R-:W-:Y:S01]  /*10b60*/  FFMA.FTZ R28, R42, UR44, -R2.reuse ;  /* 0x0000002c2a1c7c23 */ /* 0x100fe20008010802 */
[----:B------:R-:W-:Y:S01]  /*10b70*/  PRMT R176, R224, 0x5410, R225 ;  /* 0x00005410e0b07816 */ /* 0x000fe200000000e1 */
[--C-:B------:R-:W-:Y:S01]  /*10b80*/  FFMA.FTZ R8, R143, UR44, -R2.reuse ;  /* 0x0000002c8f087c23 */ /* 0x100fe20008010802 */
[----:B------:R-:W-:Y:S01]  /*10b90*/  @!P6 PRMT R34, R26, 0x5410, RZ ;  /* 0x000054101a22e816 */ /* 0x000fe200000000ff */
[--C-:B------:R-:W-:Y:S01]  /*10ba0*/  FFMA.FTZ R11, R74, UR44, -R2.reuse ;  /* 0x0000002c4a0b7c23 */ /* 0x100fe20008010802 */
[----:B------:R-:W-:Y:S01]  /*10bb0*/  @!P2 PRMT R225, R49, 0x5410, RZ ;  /* 0x0000541031e1a816 */ /* 0x000fe200000000ff */
[--C-:B------:R-:W-:Y:S01]  /*10bc0*/  FFMA.FTZ R13, R73, UR44, -R2.reuse ;  /* 0x0000002c490d7c23 */ /* 0x100fe20008010802 */
[--C-:B------:R-:W-:Y:S01]  /*10bd0*/  FFMA.FTZ R16, R65, UR44, -R2.reuse ;  /* 0x0000002c41107c23 */ /* 0x100fe20008010802 */
[--C-:B------:R-:W-:Y:S01]  /*10be0*/  FFMA.FTZ R26, R60, UR44, -R2.reuse ;  /* 0x0000002c3c1a7c23 */ /* 0x100fe20008010802 */
[--C-:B------:R-:W-:Y:S01]  /*10bf0*/  FFMA.FTZ R32, R32, UR44, -R2.reuse ;  /* 0x0000002c20207c23 */ /* 0x100fe20008010802 */
[--C-:B------:R-:W-:Y:S01]  /*10c00*/  FFMA.FTZ R42, R31, UR44, -R2.reuse ;  /* 0x0000002c1f2a7c23 */ /* 0x100fe20008010802 */
[--C-:B------:R-:W-:Y:S01]  /*10c10*/  FFMA.FTZ R48, R48, UR44, -R2.reuse ;  /* 0x0000002c30307c23 */ /* 0x100fe20008010802 */
[----:B------:R-:W-:Y:S01]  /*10c20*/  FFMA.FTZ R49, R23, UR44, -R2 ;  /* 0x0000002c17317c23 */ /* 0x000fe20008010802 */
[----:B------:R-:W-:-:S02]  /*10c30*/  FMNMX.FTZ R2, R151, R7, !PT ;  /* 0x0000000797027209 */ /* 0x000fc40007810000 */
[----:B------:R-:W1:Y:S04]  /*10c40*/  SHFL.BFLY PT, R7, R6, 0x1, 0x1f ;  /* 0x0c201f0006077f89 */ /* 0x000e6800000e0000 */
[----:B------:R-:W-:Y:S04]  /*10c50*/  STL [R1+0x16c], R172 ;  /* 0x00016cac01007387 */ /* 0x000fe80000100800 */
[----:B------:R-:W-:Y:S04]  /*10c60*/  STL [R1+0x168], R171 ;  /* 0x000168ab01007387 */ /* 0x000fe80000100800 */
[----:B------:R-:W-:Y:S04]  /*10c70*/  STL [R1+0x164], R170 ;  /* 0x000164aa01007387 */ /* 0x000fe80000100800 */
[----:B------:R-:W-:Y:S04]  /*10c80*/  STL [R1+0x160], R169 ;  /* 0x000160a901007387 */ /* 0x000fe80000100800 */
[----:B------:R-:W-:Y:S01]  /*10c90*/  STL [R1+0x15c], R164 ;  /* 0x00015ca401007387 */ /* 0x000fe20000100800 */
[----:B-1----:R-:W-:-:S03]  /*10ca0*/  FMNMX.FTZ R251, R6, R7, !PT ;  /* 0x0000000706fb7209 */ /* 0x002fc60007810000 */
[----:B------:R-:W-:Y:S04]  /*10cb0*/  STL [R1+0x18], R241 ;  /* 0x000018f101007387 */ /* 0x000fe80000100800 */
[----:B------:R-:W-:Y:S04]  /*10cc0*/  STL [R1+0xc], R247 ;  /* 0x00000cf701007387 */ /* 0x000fe80000100800 */
[----:B------:R-:W-:Y:S04]  /*10cd0*/  STL [R1+0x8], R251 ;  /* 0x000008fb01007387 */ /* 0x000fe80000100800 */
[----:B------:R-:W2:Y:S01]  /*10ce0*/  LDL.LU R248, [R1+0xf0] ;  /* 0x0000f00001f87983 */ /* 0x000ea20000300800 */
[----:B------:R-:W-:-:S04]  /*10cf0*/  FMNMX.FTZ R2, R148, R2, !PT ;  /* 0x0000000294027209 */ /* 0x000fc80007810000 */
[----:B------:R-:W-:-:S04]  /*10d00*/  FMNMX.FTZ R2, R142, R2, !PT ;  /* 0x000000028e027209 */ /* 0x000fc80007810000 */
[----:B------:R-:W-:-:S04]  /*10d10*/  FMNMX.FTZ R2, R72, R2, !PT ;  /* 0x0000000248027209 */ /* 0x000fc80007810000 */
[----:B------:R-:W-:-:S04]  /*10d20*/  FMNMX.FTZ R2, R63, R2, !PT ;  /* 0x000000023f027209 */ /* 0x000fc80007810000 */
[----:B------:R-:W-:Y:S01]  /*10d30*/  FMNMX.FTZ R2, R62, R2, !PT ;  /* 0x000000023e027209 */ /* 0x000fe20007810000 */
[----:B------:R-:W-:-:S03]  /*10d40*/  FADD.FTZ R6, R68, -R43 ;  /* 0x8000002b44067221 */ /* 0x000fc60000010000 */
[----:B------:R-:W-:Y:S01]  /*10d50*/  FMNMX.FTZ R2, R57, R2, !PT ;  /* 0x0000000239027209 */ /* 0x000fe20007810000 */
[----:B------:R-:W-:-:S03]  /*10d60*/  FMUL.FTZ R6, R6, UR44 ;  /* 0x0000002c06067c20 */ /* 0x000fc60008410000 */
[----:B------:R-:W-:-:S04]  /*10d70*/  FMNMX.FTZ R2, R54, R2, !PT ;  /* 0x0000000236027209 */ /* 0x000fc80007810000 */
[----:B------:R-:W-:Y:S01]  /*10d80*/  FMNMX.FTZ R2, R52, R2, !PT ;  /* 0x0000000234027209 */ /* 0x000fe20007810000 */
[----:B------:R1:W-:Y:S01]  /*10d90*/  MUFU.EX2 R7, R6 ;  /* 0x0000000600077308 */ /* 0x0003e20000000800 */
[----:B------:R-:W-:Y:S02]  /*10da0*/  @!P4 HFMA2.BF16_V2 R24, -RZ.H0_H0, RZ.H0_H0, -R37.H0_H0 ;  /* 0x200000ffff18c231 */ /* 0x000fe40000340925 */
[----:B------:R-:W-:Y:S01]  /*10db0*/  FFMA.FTZ R31, R44, UR44, -R0 ;  /* 0x0000002c2c1f7c23 */ /* 0x000fe20008010800 */
[----:B------:R-:W-:Y:S01]  /*10dc0*/  @!P0 HFMA2.BF16_V2 R44, -RZ.H0_H0, RZ.H0_H0, -R224.H0_H0 ;  /* 0x200000ffff2c8231 */ /* 0x000fe200003409e0 */
[----:B------:R-:W-:-:S03]  /*10dd0*/  LOP3.LUT R17, R12, 0xff, RZ, 0xc0, !PT ;  /* 0x000000ff0c117812 */ /* 0x000fc600078ec0ff */
[----:B------:R-:W-:Y:S01]  /*10de0*/  MUFU.EX2 R243, R8 ;  /* 0x0000000800f37308 */ /* 0x000fe20000000800 */
[----:B------:R-:W-:Y:S01]  /*10df0*/  @!P4 PRMT R37, R24, 0x5410, RZ ;  /* 0x000054101825c816 */ /* 0x000fe200000000ff */
[--C-:B------:R-:W-:Y:S01]  /*10e00*/  FFMA.FTZ R9, R146, UR44, -R0.reuse ;  /* 0x0000002c92097c23 */ /* 0x100fe20008010800 */
[--C-:B------:R-:W-:Y:S01]  /*10e10*/  FFMA.FTZ R12, R141, UR44, -R0.reuse ;  /* 0x0000002c8d0c7c23 */ /* 0x100fe20008010800 */
[----:B-1----:R-:W1:Y:S04]  /*10e20*/  SHFL.BFLY PT, R6, R2, 0x2, 0x1f ;  /* 0x0c401f0002067f89 */ /* 0x002e6800000e0000 */
[----:B------:R-:W3:Y:S01]  /*10e30*/  MUFU.EX2 R186, R11 ;  /* 0x0000000b00ba7308 */ /* 0x000ee20000000800 */
[--C-:B------:R-:W-:Y:S01]  /*10e40*/  FFMA.FTZ R23, R75, UR44, -R0.reuse ;  /* 0x0000002c4b177c23 */ /* 0x100fe20008010800 */
[--C-:B------:R-:W-:Y:S01]  /*10e50*/  FFMA.FTZ R24, R66, UR44, -R0.reuse ;  /* 0x0000002c42187c23 */ /* 0x100fe20008010800 */
[--C-:B------:R-:W-:Y:S01]  /*10e60*/  FFMA.FTZ R27, R61, UR44, -R0.reuse ;  /* 0x0000002c3d1b7c23 */ /* 0x100fe20008010800 */
[--C-:B------:R-:W-:Y:S01]  /*10e70*/  FFMA.FTZ R41, R41, UR44, -R0.reuse ;  /* 0x0000002c29297c23 */ /* 0x100fe20008010800 */
[--C-:B------:R-:W-:Y:S01]  /*10e80*/  FFMA.FTZ R45, R45, UR44, -R0.reuse ;  /* 0x0000002c2d2d7c23 */ /* 0x100fe20008010800 */
[--C-:B------:R-:W-:Y:S01]  /*10e90*/  FFMA.FTZ R47, R47, UR44, -R0.reuse ;  /* 0x0000002c2f2f7c23 */ /* 0x100fe20008010800 */
[----:B------:R-:W-:Y:S01]  /*10ea0*/  FFMA.FTZ R46, R46, UR44, -R0 ;  /* 0x0000002c2e2e7c23 */ /* 0x000fe20008010800 */
[----:B------:R-:W-:Y:S01]  /*10eb0*/  @!P0 PRMT R224, R44, 0x5410, RZ ;  /* 0x000054102ce08816 */ /* 0x000fe200000000ff */
[C---:B------:R-:W-:Y:S01]  /*10ec0*/  FMUL.FTZ R0, R251.reuse, UR44 ;  /* 0x0000002cfb007c20 */ /* 0x040fe20008410000 */
[----:B------:R-:W-:-:S04]  /*10ed0*/  FSETP.NEU.FTZ.AND P0, PT, R251, -INF , PT ;  /* 0xff800000fb00780b */ /* 0x000fc80003f1d000 */
        /* <DEDUP_REMOVED lines=17> */
[----:B---3--:R-:W-:-:S04]  /*10ff0*/  F2FP.BF16.F32.PACK_AB R0, R186, R243 ;  /* 0x000000f3ba00723e */ /* 0x008fc800000010ff */
[C---:B------:R-:W-:Y:S02]  /*11000*/  PRMT R223, R0.reuse, 0x7610, R223 ;  /* 0x0000761000df7816 */ /* 0x040fe400000000df */
[----:B------:R-:W-:Y:S02]  /*11010*/  PRMT R222, R0, 0x7632, R222 ;  /* 0x0000763200de7816 */ /* 0x000fe400000000de */
[----:B-1----:R-:W-:-:S05]  /*11020*/  FMNMX.FTZ R0, R2, R6, !PT ;  /* 0x0000000602007209 */ /* 0x002fca0007810000 */
[----:B------:R-:W1:Y:S01]  /*11030*/  SHFL.BFLY PT, R8, R0, 0x1, 0x1f ;  /* 0x0c201f0000087f89 */ /* 0x000e6200000e0000 */
[----:B------:R3:W-:Y:S08]  /*11040*/  MUFU.EX2 R187, R9 ;  /* 0x0000000900bb7308 */ /* 0x0007f00000000800 */
[----:B------:R-:W4:Y:S01]  /*11050*/  MUFU.EX2 R179, R12 ;  /* 0x0000000c00b37308 */ /* 0x000f220000000800 */
[----:B---3--:R-:W-:Y:S01]  /*11060*/  FFMA.FTZ R9, R252, R7, R157 ;  /* 0x00000007fc097223 */ /* 0x008fe2000001009d */
[----:B-1----:R-:W-:Y:S01]  /*11070*/  FMNMX.FTZ R252, R0, R8, !PT ;  /* 0x0000000800fc7209 */ /* 0x002fe20007810000 */
[----:B------:R-:W-:Y:S01]  /*11080*/  FADD.FTZ R0, R70, -R56 ;  /* 0x8000003846007221 */ /* 0x000fe20000010000 */
[----:B----4-:R-:W-:-:S04]  /*11090*/  F2FP.BF16.F32.PACK_AB R6, R179, R187 ;  /* 0x000000bbb306723e */ /* 0x010fc800000010ff */
[C---:B------:R-:W-:Y:S02]  /*110a0*/  PRMT R221, R6.reuse, 0x7610, R221 ;  /* 0x0000761006dd7816 */ /* 0x040fe400000000dd */
[----:B------:R-:W-:Y:S01]  /*110b0*/  PRMT R220, R6, 0x7632, R220 ;  /* 0x0000763206dc7816 */ /* 0x000fe200000000dc */
[----:B------:R-:W-:-:S06]  /*110c0*/  FMUL.FTZ R6, R0, UR44 ;  /* 0x0000002c00067c20 */ /* 0x000fcc0008410000 */
[----:B------:R-:W2:Y:S02]  /*110d0*/  MUFU.EX2 R6, R6 ;  /* 0x0000000600067308 */ /* 0x000ea40000000800 */
[----:B--2---:R-:W-:Y:S02]  /*110e0*/  FFMA.FTZ R21, R248, R6, R162 ;  /* 0x00000006f8157223 */ /* 0x004fe400000100a2 */
[----:B------:R-:W2:Y:S04]  /*110f0*/  LDL.LU R248, [R1+0xf4] ;  /* 0x0000f40001f87983 */ /* 0x000ea80000300800 */
[----:B------:R-:W3:Y:S01]  /*11100*/  LDL.LU R249, [R1+0xf8] ;  /* 0x0000f80001f97983 */ /* 0x000ee20000300800 */
[----:B------:R-:W-:Y:S01]  /*11110*/  @!P3 HFMA2.BF16_V2 R50, -RZ.H0_H0, RZ.H0_H0, -R223.H0_H0 ;  /* 0x200000ffff32b231 */ /* 0x000fe200003409df */
[----:B------:R-:W-:-:S02]  /*11120*/  ISETP.LE.U32.AND P6, PT, R17, UR13, PT ;  /* 0x0000000d11007c0c */ /* 0x000fc4000bfc3070 */
[----:B------:R-:W-:Y:S02]  /*11130*/  LOP3.LUT R2, R3, 0xff, RZ, 0xc0, !PT ;  /* 0x000000ff03027812 */ /* 0x000fe400078ec0ff */
[----:B------:R-:W-:Y:S02]  /*11140*/  PRMT R180, R223, 0x5410, R222 ;  /* 0x00005410dfb47816 */ /* 0x000fe400000000de */
[----:B------:R-:W-:Y:S02]  /*11150*/  @!P3 PRMT R223, R50, 0x5410, RZ ;  /* 0x0000541032dfb816 */ /* 0x000fe400000000ff */
[----:B------:R-:W-:Y:S02]  /*11160*/  ISETP.LE.U32.AND P2, PT, R55, UR13, PT ;  /* 0x0000000d37007c0c */ /* 0x000fe4000bf43070 */
[----:B------:R-:W-:Y:S01]  /*11170*/  ISETP.LE.U32.AND P3, PT, R2, UR13, PT ;  /* 0x0000000d02007c0c */ /* 0x000fe2000bf63070 */
[----:B------:R-:W-:Y:S01]  /*11180*/  MUFU.EX2 R185, R13 ;  /* 0x0000000d00b97308 */ /* 0x000fe20000000800 */
[----:B------:R-:W-:Y:S01]  /*11190*/  SHF.R.U32.HI R2, RZ, 0x18, R3 ;  /* 0x00000018ff027819 */ /* 0x000fe20000011603 */
[----:B------:R-:W-:Y:S01]  /*111a0*/  @!P6 HFMA2.BF16_V2 R53, -RZ.H0_H0, RZ.H0_H0, -R221.H0_H0 ;  /* 0x200000ffff35e231 */ /* 0x000fe200003409dd */
[----:B------:R-:W-:-:S02]  /*111b0*/  FSEL R8, R251, RZ, P0 ;  /* 0x000000fffb087208 */ /* 0x000fc40000000000 */
[----:B------:R-:W-:-:S03]  /*111c0*/  ISETP.LE.U32.AND P4, PT, R2, UR13, PT ;  /* 0x0000000d02007c0c */ /* 0x000fc6000bf83070 */
[----:B------:R-:W1:Y:S01]  /*111d0*/  MUFU.EX2 R183, R16 ;  /* 0x0000001000b77308 */ /* 0x000e620000000800 */
[----:B------:R-:W-:Y:S01]  /*111e0*/  SHF.R.U32.HI R2, RZ, 0x10, R3 ;  /* 0x00000010ff027819 */ /* 0x000fe20000011603 */
[C---:B------:R-:W-:Y:S01]  /*111f0*/  FMUL.FTZ R3, R252.reuse, UR44 ;  /* 0x0000002cfc037c20 */ /* 0x040fe20008410000 */
[----:B------:R-:W-:Y:S01]  /*11200*/  FSETP.NEU.FTZ.AND P0, PT, R252, -INF , PT ;  /* 0xff800000fc00780b */ /* 0x000fe20003f1d000 */
[----:B------:R-:W-:Y:S01]  /*11210*/  @!P1 HFMA2.BF16_V2 R67, -RZ.H0_H0, RZ.H0_H0, -R222.H0_H0 ;  /* 0x200000ffff439231 */ /* 0x000fe200003409de */
[----:B------:R-:W-:Y:S01]  /*11220*/  LOP3.LUT R2, R2, 0xff, RZ, 0xc0, !PT ;  /* 0x000000ff02027812 */ /* 0x000fe200078ec0ff */
[----:B------:R-:W-:Y:S02]  /*11230*/  @!P2 HFMA2.BF16_V2 R51, -RZ.H0_H0, RZ.H0_H0, -R220.H0_H0 ;  /* 0x200000ffff33a231 */ /* 0x000fe400003409dc */
[----:B------:R-:W-:Y:S01]  /*11240*/  MUFU.EX2 R184, R23 ;  /* 0x0000001700b87308 */ /* 0x000fe20000000800 */
[----:B------:R-:W-:Y:S02]  /*11250*/  PRMT R239, R221, 0x5410, R220 ;  /* 0x00005410ddef7816 */ /* 0x000fe400000000dc */
[----:B------:R-:W-:-:S02]  /*11260*/  FSEL R0, R3, RZ, P0 ;  /* 0x000000ff03007208 */ /* 0x000fc40000000000 */
[----:B------:R-:W-:-:S03]  /*11270*/  @!P6 PRMT R221, R53, 0x5410, RZ ;  /* 0x0000541035dde816 */ /* 0x000fc600000000ff */
[----:B------:R-:W4:Y:S01]  /*11280*/  MUFU.EX2 R175, R24 ;  /* 0x0000001800af7308 */ /* 0x000f220000000800 */
[----:B------:R-:W-:Y:S02]  /*11290*/  ISETP.LE.U32.AND P6, PT, R2, UR13, PT ;  /* 0x0000000d02007c0c */ /* 0x000fe4000bfc3070 */
[----:B------:R-:W-:Y:S01]  /*112a0*/  LOP3.LUT R2, R4, 0xff, RZ, 0xc0, !PT ;  /* 0x000000ff04027812 */ /* 0x000fe200078ec0ff */
[----:B------:R-:W-:Y:S01]  /*112b0*/  IMAD.MOV.U32 R244, RZ, RZ, R227 ;  /* 0x000000fffff47224 */ /* 0x000fe200078e00e3 */
[----:B------:R-:W-:Y:S01]  /*112c0*/  @!P1 PRMT R222, R67, 0x5410, RZ ;  /* 0x0000541043de9816 */ /* 0x000fe200000000ff */
[----:B------:R-:W-:Y:S01]  /*112d0*/  IMAD.MOV.U32 R238, RZ, RZ, R226 ;  /* 0x000000ffffee7224 */ /* 0x000fe200078e00e2 */
[----:B------:R-:W-:Y:S01]  /*112e0*/  @!P2 PRMT R220, R51, 0x5410, RZ ;  /* 0x0000541033dca816 */ /* 0x000fe200000000ff */
        /* <DEDUP_REMOVED lines=16> */
[----:B------:R-:W-:Y:S01]  /*113f0*/  ISETP.LE.U32.AND P2, PT, R2, UR13, PT ;  /* 0x0000000d02007c0c */ /* 0x000fe2000bf43070 */
[----:B------:R-:W-:Y:S01]  /*11400*/  IMAD.WIDE.U32 R2, R30, -0x2daee0ad, RZ ;  /* 0xd2511f531e027825 */ /* 0x000fe200078e00ff */
[----:B------:R-:W-:-:S02]  /*11410*/  SHF.R.U32.HI R15, RZ, 0x18, R4 ;  /* 0x00000018ff0f7819 */ /* 0x000fc40000011604 */
[----:B------:R-:W-:Y:S02]  /*11420*/  LOP3.LUT R5, R4, 0xffff, RZ, 0xc0, !PT ;  /* 0x0000ffff04057812 */ /* 0x000fe400078ec0ff */
[----:B-1----:R-:W-:Y:S02]  /*11430*/  F2FP.BF16.F32.PACK_AB R0, R183, R185 ;  /* 0x000000b9b700723e */ /* 0x002fe400000010ff */
[----:B------:R-:W-:Y:S02]  /*11440*/  SHF.R.U32.HI R4, RZ, 0x10, R4 ;  /* 0x00000010ff047819 */ /* 0x000fe40000011604 */
[C---:B------:R-:W-:Y:S02]  /*11450*/  PRMT R219, R0.reuse, 0x7610, R219 ;  /* 0x0000761000db7816 */ /* 0x040fe400000000db */
[----:B------:R-:W-:Y:S01]  /*11460*/  PRMT R218, R0, 0x7632, R218 ;  /* 0x0000763200da7816 */ /* 0x000fe200000000da */
[----:B------:R-:W-:Y:S01]  /*11470*/  FADD.FTZ R50, R160, R9 ;  /* 0x00000009a0327221 */ /* 0x000fe20000010000 */
[----:B------:R-:W-:-:S02]  /*11480*/  LOP3.LUT R0, R4, 0xff, RZ, 0xc0, !PT ;  /* 0x000000ff04007812 */ /* 0x000fc400078ec0ff */
[----:B------:R-:W-:Y:S02]  /*11490*/  LOP3.LUT R4, R3, UR20, R10, 0x96, !PT ;  /* 0x0000001403047c12 */ /* 0x000fe4000f8e960a */
[C---:B------:R-:W-:Y:S02]  /*114a0*/  LOP3.LUT R16, R2.reuse, 0xff, RZ, 0xc0, !PT ;  /* 0x000000ff02107812 */ /* 0x040fe400078ec0ff */
[----:B------:R-:W-:Y:S02]  /*114b0*/  LOP3.LUT R13, R2, 0xffff, RZ, 0xc0, !PT ;  /* 0x0000ffff020d7812 */ /* 0x000fe400078ec0ff */
[--C-:B------:R-:W-:Y:S02]  /*114c0*/  SHF.R.U32.HI R10, RZ, 0x10, R2.reuse ;  /* 0x00000010ff0a7819 */ /* 0x100fe40000011602 */
[----:B------:R-:W-:Y:S02]  /*114d0*/  SHF.R.U32.HI R9, RZ, 0x18, R2 ;  /* 0x00000018ff097819 */ /* 0x000fe40000011602 */
[----:B------:R-:W-:Y:S01]  /*114e0*/  ISETP.LE.U32.AND P1, PT, R29, UR13, PT ;  /* 0x0000000d1d007c0c */ /* 0x000fe2000bf23070 */
[----:B------:R-:W-:Y:S01]  /*114f0*/  FADD.FTZ R3, R69, -R8 ;  /* 0x8000000845037221 */ /* 0x000fe20000010000 */
[----:B----4-:R-:W-:-:S04]  /*11500*/  F2FP.BF16.F32.PACK_AB R2, R175, R184 ;  /* 0x000000b8af02723e */ /* 0x010fc800000010ff */
[C---:B------:R-:W-:Y:S02]  /*11510*/  PRMT R217, R2.reuse, 0x7632, R217 ;  /* 0x0000763202d97816 */ /* 0x040fe400000000d9 */
[----:B------:R-:W-:Y:S01]  /*11520*/  PRMT R216, R2, 0x7610, R216 ;  /* 0x0000761002d87816 */ /* 0x000fe200000000d8 */
[----:B------:R-:W-:Y:S01]  /*11530*/  FMUL.FTZ R2, R3, UR44 ;  /* 0x0000002c03027c20 */ /* 0x000fe20008410000 */
[----:B------:R-:W-:Y:S02]  /*11540*/  FSEL R12, R252, RZ, P0 ;  /* 0x000000fffc0c7208 */ /* 0x000fe40000000000 */
[----:B------:R-:W-:Y:S01]  /*11550*/  ISETP.LE.U32.AND P0, PT, R0, UR13, PT ;  /* 0x0000000d00007c0c */ /* 0x000fe2000bf03070 */
[----:B------:R-:W-:Y:S01]  /*11560*/  MUFU.EX2 R22, R22 ;  /* 0x0000001600167308 */ /* 0x000fe20000000800 */
[----:B------:R-:W-:Y:S01]  /*11570*/  SHF.R.U32.HI R0, RZ, 0x8, R5 ;  /* 0x00000008ff007819 */ /* 0x000fe20000011605 */
[----:B------:R-:W-:Y:S01]  /*11580*/  @!P1 HFMA2.BF16_V2 R72, -RZ.H0_H0, RZ.H0_H0, -R218.H0_H0 ;  /* 0x200000ffff489231 */ /* 0x000fe200003409da */
[----:B------:R-:W-:-:S02]  /*11590*/  PRMT R177, R219, 0x5410, R218 ;  /* 0x00005410dbb17816 */ /* 0x000fc400000000da */
[----:B------:R-:W-:-:S03]  /*115a0*/  LOP3.LUT R0, R0, 0xffff, RZ, 0xc0, !PT ;  /* 0x0000ffff00007812 */ /* 0x000fc600078ec0ff */
[----:B------:R-:W-:Y:S01]  /*115b0*/  MUFU.EX2 R2, R2 ;  /* 0x0000000200027308 */ /* 0x000fe20000000800 */
[----:B------:R-:W-:Y:S02]  /*115c0*/  @!P1 PRMT R218, R72, 0x5410, RZ ;  /* 0x0000541048da9816 */ /* 0x000fe400000000ff */
[----:B------:R-:W-:-:S05]  /*115d0*/  ISETP.LE.U32.AND P1, PT, R0, UR13, PT ;  /* 0x0000000d00007c0c */ /* 0x000fca000bf23070 */
[----:B------:R-:W-:Y:S01]  /*115e0*/  MUFU.EX2 R170, R26 ;  /* 0x0000001a00aa7308 */ /* 0x000fe20000000800 */
[----:B------:R-:W-:-:S07]  /*115f0*/  SHF.R.U32.HI R0, RZ, 0x10, R4 ;  /* 0x00000010ff007819 */ /* 0x000fce0000011604 */
[----:B------:R-:W1:Y:S01]  /*11600*/  MUFU.EX2 R28, R28 ;  /* 0x0000001c001c7308 */ /* 0x000e620000000800 */
[----:B------:R-:W-:-:S07]  /*11610*/  @!P4 HFMA2.BF16_V2 R73, -RZ.H0_H0, RZ.H0_H0, -R217.H0_H0 ;  /* 0x200000ffff49c231 */ /* 0x000fce00003409d9 */
[----:B------:R-:W4:Y:S01]  /*11620*/  MUFU.EX2 R25, R25 ;  /* 0x0000001900197308 */ /* 0x000f220000000800 */
[----:B------:R-:W-:-:S07]  /*11630*/  LOP3.LUT R0, R0, 0xff, RZ, 0xc0, !PT ;  /* 0x000000ff00007812 */ /* 0x000fce00078ec0ff */
[----:B------:R-:W-:Y:S08]  /*11640*/  MUFU.EX2 R174, R27 ;  /* 0x0000001b00ae7308 */ /* 0x000ff00000000800 */
[----:B------:R-:W4:Y:S01]  /*11650*/  MUFU.EX2 R171, R31 ;  /* 0x0000001f00ab7308 */ /* 0x000f220000000800 */
[----:B------:R-:W-:Y:S02]  /*11660*/  PRMT R178, R216, 0x5410, R217 ;  /* 0x00005410d8b27816 */ /* 0x000fe400000000d9 */
[----:B------:R-:W-:-:S02]  /*11670*/  @!P4 PRMT R217, R73, 0x5410, RZ ;  /* 0x0000541049d9c816 */ /* 0x000fc400000000ff */
[----:B------:R-:W-:Y:S02]  /*11680*/  ISETP.LE.U32.AND P4, PT, R0, UR13, PT ;  /* 0x0000000d00007c0c */ /* 0x000fe4000bf83070 */
[----:B-1----:R-:W-:Y:S01]  /*11690*/  F2FP.BF16.F32.PACK_AB R3, R28, R170 ;  /* 0x000000aa1c03723e */ /* 0x002fe200000010ff */
[----:B------:R-:W-:-:S03]  /*116a0*/  FADD.FTZ R5, R71, -R12 ;  /* 0x8000000c47057221 */ /* 0x000fc60000010000 */
[C---:B------:R-:W-:Y:S02]  /*116b0*/  PRMT R215, R3.reuse, 0x7610, R215 ;  /* 0x0000761003d77816 */ /* 0x040fe400000000d7 */
[----:B------:R-:W-:-:S03]  /*116c0*/  PRMT R214, R3, 0x7632, R214 ;  /* 0x0000763203d67816 */ /* 0x000fc600000000d6 */
[----:B------:R-:W-:Y:S01]  /*116d0*/  @!P2 HFMA2.BF16_V2 R75, -RZ.H0_H0, RZ.H0_H0, -R215.H0_H0 ;  /* 0x200000ffff4ba231 */ /* 0x000fe200003409d7 */
[----:B------:R-:W-:Y:S01]  /*116e0*/  LOP3.LUT R3, R4, 0xff, RZ, 0xc0, !PT ;  /* 0x000000ff04037812 */ /* 0x000fe200078ec0ff */
[----:B------:R-:W-:Y:S01]  /*116f0*/  MUFU.EX2 R11, R11 ;  /* 0x0000000b000b7308 */ /* 0x000fe20000000800 */
[----:B------:R-:W-:-:S05]  /*11700*/  @!P3 HFMA2.BF16_V2 R70, -RZ.H0_H0, RZ.H0_H0, -R219.H0_H0 ;  /* 0x200000ffff46b231 */ /* 0x000fca00003409db */
[----:B------:R-:W-:Y:S02]  /*11710*/  @!P3 PRMT R219, R70, 0x5410, RZ ;  /* 0x0000541046dbb816 */ /* 0x000fe400000000ff */
[----:B------:R-:W-:Y:S01]  /*11720*/  MUFU.EX2 R14, R14 ;  /* 0x0000000e000e7308 */ /* 0x000fe20000000800 */
[----:B------:R-:W-:-:S07]  /*11730*/  @!P6 HFMA2.BF16_V2 R74, -RZ.H0_H0, RZ.H0_H0, -R216.H0_H0 ;  /* 0x200000ffff4ae231 */ /* 0x000fce00003409d8 */
[----:B------:R1:W-:Y:S08]  /*11740*/  MUFU.EX2 R164, R32 ;  /* 0x0000002000a47308 */ /* 0x0003f00000000800 */
[----:B------:R-:W-:Y:S01]  /*11750*/  MUFU.EX2 R169, R42 ;  /* 0x0000002a00a97308 */ /* 0x000fe20000000800 */
[----:B------:R-:W-:Y:S02]  /*11760*/  @!P6 PRMT R216, R74, 0x5410, RZ ;  /* 0x000054104ad8e816 */ /* 0x000fe400000000ff */
[----:B------:R-:W-:Y:S01]  /*11770*/  ISETP.LE.U32.AND P6, PT, R15, UR13, PT ;  /* 0x0000000d0f007c0c */ /* 0x000fe2000bfc3070 */
[----:B------:R-:W-:-:S04]  /*11780*/  FADD.FTZ R8, R161, R50 ;  /* 0x00000032a1087221 */ /* 0x000fc80000010000 */
[----:B------:R-:W-:Y:S01]  /*11790*/  MUFU.EX2 R20, R20 ;  /* 0x0000001400147308 */ /* 0x000fe20000000800 */
[----:B-1----:R-:W-:-:S07]  /*117a0*/  IMAD.MOV.U32 R32, RZ, RZ, R173 ;  /* 0x000000ffff207224 */ /* 0x002fce00078e00ad */
[----:B------:R-:W-:Y:S08]  /*117b0*/  MUFU.EX2 R17, R17 ;  /* 0x0000001100117308 */ /* 0x000ff00000000800 */
[----:B------:R-:W-:Y:S08]  /*117c0*/  MUFU.EX2 R173, R48 ;  /* 0x0000003000ad7308 */ /* 0x000ff00000000800 */
[----:B------:R-:W-:Y:S08]  /*117d0*/  MUFU.EX2 R172, R41 ;  /* 0x0000002900ac7308 */ /* 0x000ff00000000800 */
[----:B------:R-:W-:Y:S01]  /*117e0*/  MUFU.EX2 R48, R47 ;  /* 0x0000002f00307308 */ /* 0x000fe20000000800 */
[----:B------:R-:W-:-:S02]  /*117f0*/  @!P1 HFMA2.BF16_V2 R140, -RZ.H0_H0, RZ.H0_H0, -R214.H0_H0 ;  /* 0x200000ffff8c9231 */ /* 0x000fc400003409d6 */
[----:B--2---:R-:W-:-:S04]  /*11800*/  FFMA.FTZ R0, R248, R2, R22 ;  /* 0x00000002f8007223 */ /* 0x004fc80000010016 */
[----:B----4-:R-:W-:Y:S01]  /*11810*/  FADD.FTZ R24, R25, R0 ;  /* 0x0000000019187221 */ /* 0x010fe20000010000 */
[----:B------:R-:W-:-:S04]  /*11820*/  F2FP.BF16.F32.PACK_AB R0, R171, R174 ;  /* 0x000000aeab00723e */ /* 0x000fc800000010ff */
[C---:B------:R-:W-:Y:S02]  /*11830*/  PRMT R213, R0.reuse, 0x7610, R213 ;  /* 0x0000761000d57816 */ /* 0x040fe400000000d5 */
[----:B------:R-:W-:Y:S01]  /*11840*/  PRMT R212, R0, 0x7632, R212 ;  /* 0x0000763200d47816 */ /* 0x000fe200000000d4 */
[----:B------:R-:W-:Y:S01]  /*11850*/  FMUL.FTZ R0, R5, UR44 ;  /* 0x0000002c05007c20 */ /* 0x000fe20008410000 */
[----:B------:R-:W-:Y:S01]  /*11860*/  IMAD.MOV.U32 R248, RZ, RZ, R238 ;  /* 0x000000fffff87224 */ /* 0x000fe200078e00ee */
[----:B------:R-:W-:Y:S02]  /*11870*/  PRMT R238, R215, 0x5410, R214 ;  /* 0x00005410d7ee7816 */ /* 0x000fe400000000d6 */
[----:B------:R-:W-:Y:S02]  /*11880*/  @!P2 PRMT R215, R75, 0x5410, RZ ;  /* 0x000054104bd7a816 */ /* 0x000fe400000000ff */
[----:B------:R-:W3:Y:S01]  /*11890*/  MUFU.EX2 R0, R0 ;  /* 0x0000000000007308 */ /* 0x000ee20000000800 */
[----:B------:R-:W-:-:S02]  /*118a0*/  ISETP.LE.U32.AND P2, PT, R3, UR13, PT ;  /* 0x0000000d03007c0c */ /* 0x000fc4000bf43070 */
[----:B------:R-:W-:Y:S02]  /*118b0*/  SHF.R.U32.HI R3, RZ, 0x18, R4 ;  /* 0x00000018ff037819 */ /* 0x000fe40000011604 */
[----:B------:R-:W-:Y:S02]  /*118c0*/  LOP3.LUT R4, R4, 0xffff, RZ, 0xc0, !PT ;  /* 0x0000ffff04047812 */ /* 0x000fe400078ec0ff */
[----:B------:R-:W-:Y:S02]  /*118d0*/  ISETP.LE.U32.AND P3, PT, R3, UR13, PT ;  /* 0x0000000d03007c0c */ /* 0x000fe4000bf63070 */
[----:B------:R-:W-:Y:S01]  /*118e0*/  SHF.R.U32.HI R3, RZ, 0x8, R4 ;  /* 0x00000008ff037819 */ /* 0x000fe20000011604 */
[----:B------:R-:W-:Y:S01]  /*118f0*/  @!P0 HFMA2.BF16_V2 R142, -RZ.H0_H0, RZ.H0_H0, -R213.H0_H0 ;  /* 0x200000ffff8e8231 */ /* 0x000fe200003409d5 */
[----:B------:R-:W-:Y:S02]  /*11900*/  PRMT R70, R213, 0x5410, R212 ;  /* 0x00005410d5467816 */ /* 0x000fe400000000d4 */
[----:B------:R-:W-:-:S02]  /*11910*/  LOP3.LUT R3, R3, 0xffff, RZ, 0xc0, !PT ;  /* 0x0000ffff03037812 */ /* 0x000fc400078ec0ff */
[----:B------:R-:W-:Y:S02]  /*11920*/  @!P0 PRMT R213, R142, 0x5410, RZ ;  /* 0x000054108ed58816 */ /* 0x000fe400000000ff */
[----:B------:R-:W-:Y:S01]  /*11930*/  ISETP.LE.U32.AND P0, PT, R3, UR13, PT ;  /* 0x0000000d03007c0c */ /* 0x000fe2000bf03070 */
[----:B---3--:R-:W-:-:S04]  /*11940*/  FFMA.FTZ R3, R249, R0, R11 ;  /* 0x00000000f9037223 */ /* 0x008fc8000001000b */
[----:B------:R-:W-:Y:S01]  /*11950*/  FADD.FTZ R4, R14, R3 ;  /* 0x000000030e047221 */ /* 0x000fe20000010000 */
[----:B------:R-:W-:-:S04]  /*11960*/  F2FP.BF16.F32.PACK_AB R3, R169, R164 ;  /* 0x000000a4a903723e */ /* 0x000fc800000010ff */
[C---:B------:R-:W-:Y:S01]  /*11970*/  PRMT R210, R3.reuse, 0x7610, R210 ;  /* 0x0000761003d27816 */ /* 0x040fe200000000d2 */
[----:B------:R-:W-:Y:S01]  /*11980*/  @!P6 HFMA2.BF16_V2 R141, -RZ.H0_H0, RZ.H0_H0, -R212.H0_H0 ;  /* 0x200000ffff8de231 */ /* 0x000fe200003409d4 */
[----:B------:R-:W-:-:S03]  /*11990*/  PRMT R207, R3, 0x7632, R207 ;  /* 0x0000763203cf7816 */ /* 0x000fc600000000cf */
[----:B------:R-:W-:Y:S01]  /*119a0*/  @!P2 HFMA2.BF16_V2 R144, -RZ.H0_H0, RZ.H0_H0, -R210.H0_H0 ;  /* 0x200000ffff90a231 */ /* 0x000fe200003409d2 */
[----:B------:R-:W-:Y:S02]  /*119b0*/  LOP3.LUT R3, R10, 0xff, RZ, 0xc0, !PT ;  /* 0x000000ff0a037812 */ /* 0x000fe400078ec0ff */
[----:B------:R-:W-:Y:S02]  /*119c0*/  PRMT R50, R210, 0x5410, R207 ;  /* 0x00005410d2327816 */ /* 0x000fe400000000cf */
[----:B------:R-:W-:Y:S02]  /*119d0*/  @!P6 PRMT R212, R141, 0x5410, RZ ;  /* 0x000054108dd4e816 */ /* 0x000fe400000000ff */
[----:B------:R-:W-:Y:S01]  /*119e0*/  @!P2 PRMT R210, R144, 0x5410, RZ ;  /* 0x0000541090d2a816 */ /* 0x000fe200000000ff */
[----:B------:R-:W1:Y:S01]  /*119f0*/  MUFU.EX2 R141, R45 ;  /* 0x0000002d008d7308 */ /* 0x000e620000000800 */
[----:B------:R-:W-:Y:S02]  /*11a00*/  ISETP.LE.U32.AND P2, PT, R3, UR13, PT ;  /* 0x0000000d03007c0c */ /* 0x000fe4000bf43070 */
[----:B------:R-:W-:Y:S01]  /*11a10*/  SHF.R.U32.HI R3, RZ, 0x8, R13 ;  /* 0x00000008ff037819 */ /* 0x000fe2000001160d */
[----:B------:R-:W-:-:S02]  /*11a20*/  @!P0 HFMA2.BF16_V2 R143, -RZ.H0_H0, RZ.H0_H0, -R207.H0_H0 ;  /* 0x200000ffff8f8231 */ /* 0x000fc400003409cf */
[----:B------:R-:W-:Y:S01]  /*11a30*/  FMUL.FTZ R249, R133, R6 ;  /* 0x0000000685f97220 */ /* 0x000fe20000410000 */
[----:B------:R-:W-:Y:S01]  /*11a40*/  LOP3.LUT R3, R3, 0xffff, RZ, 0xc0, !PT ;  /* 0x0000ffff03037812 */ /* 0x000fe200078ec0ff */
[----:B------:R2:W3:Y:S01]  /*11a50*/  MUFU.EX2 R5, R49 ;  /* 0x0000003100057308 */ /* 0x0004e20000000800 */
[----:B------:R-:W-:Y:S02]  /*11a60*/  @!P0 PRMT R207, R143, 0x5410, RZ ;  /* 0x000054108fcf8816 */ /* 0x000fe400000000ff */
[----:B------:R-:W-:-:S05]  /*11a70*/  ISETP.LE.U32.AND P0, PT, R3, UR13, PT ;  /* 0x0000000d03007c0c */ /* 0x000fca000bf03070 */
[----:B------:R-:W4:Y:S01]  /*11a80*/  MUFU.EX2 R133, R46 ;  /* 0x0000002e00857308 */ /* 0x000f220000000800 */
[----:B------:R-:W-:Y:S01]  /*11a90*/  FADD.FTZ R3, R20, R4 ;  /* 0x0000000414037221 */ /* 0x000fe20000010000 */
[----:B------:R-:W-:Y:S01]  /*11aa0*/  F2FP.BF16.F32.PACK_AB R26, R25, R22 ;  /* 0x00000016191a723e */ /* 0x000fe200000010ff */
[----:B------:R-:W-:Y:S01]  /*11ab0*/  IMAD.MOV.U32 R75, RZ, RZ, R248 ;  /* 0x000000ffff4b7224 */ /* 0x000fe200078e00f8 */
[----:B------:R-:W-:Y:S01]  /*11ac0*/  @!P1 PRMT R214, R140, 0x5410, RZ ;  /* 0x000054108cd69816 */ /* 0x000fe200000000ff */
[----:B------:R-:W-:Y:S01]  /*11ad0*/  IMAD.MOV.U32 R15, RZ, RZ, R175 ;  /* 0x000000ffff0f7224 */ /* 0x000fe200078e00af */
[----:B------:R-:W-:Y:S01]  /*11ae0*/  F2FP.BF16.F32.PACK_AB R23, R14, R11 ;  /* 0x0000000b0e17723e */ /* 0x000fe200000010ff */
[----:B------:R-:W-:Y:S01]  /*11af0*/  IMAD.MOV.U32 R14, RZ, RZ, R245 ;  /* 0x000000ffff0e7224 */ /* 0x000fe200078e00f5 */
[----:B------:R-:W-:Y:S01]  /*11b00*/  ISETP.LE.U32.AND P1, PT, R9, UR13, PT ;  /* 0x0000000d09007c0c */ /* 0x000fe2000bf23070 */
[----:B------:R-:W-:Y:S02]  /*11b10*/  IMAD.MOV.U32 R13, RZ, RZ, R244 ;  /* 0x000000ffff0d7224 */ /* 0x000fe400078e00f4 */
[C---:B------:R-:W-:Y:S01]  /*11b20*/  FADD.FTZ R27, R17.reuse, R3 ;  /* 0x00000003111b7221 */ /* 0x040fe20000010000 */
        /* <DEDUP_REMOVED lines=10> */
[-C--:B--2---:R-:W-:Y:S01]  /*11bd0*/  FMUL.FTZ R49, R116, R6.reuse ;  /* 0x0000000674317220 */ /* 0x084fe20000410000 */
[-C--:B------:R-:W-:Y:S01]  /*11be0*/  FMUL.FTZ R41, R117, R6.reuse ;  /* 0x0000000675297220 */ /* 0x080fe20000410000 */
[-C--:B------:R-:W-:Y:S01]  /*11bf0*/  FMUL.FTZ R12, R112, R6.reuse ;  /* 0x00000006700c7220 */ /* 0x080fe20000410000 */
[-C--:B------:R-:W-:Y:S01]  /*11c00*/  FMUL.FTZ R42, R113, R6.reuse ;  /* 0x00000006712a7220 */ /* 0x080fe20000410000 */
[-C--:B------:R-:W-:Y:S01]  /*11c10*/  FMUL.FTZ R17, R100, R6.reuse ;  /* 0x0000000664117220 */ /* 0x080fe20000410000 */
[----:B------:R-:W-:Y:S01]  /*11c20*/  FMUL.FTZ R143, R101, R6 ;  /* 0x00000006658f7220 */ /* 0x000fe20000410000 */
[----:B------:R-:W-:Y:S01]  /*11c30*/  FMUL.FTZ R6, R103, R7 ;  /* 0x0000000767067220 */ /* 0x000fe20000410000 */
[----:B-1----:R-:W-:Y:S01]  /*11c40*/  F2FP.BF16.F32.PACK_AB R3, R141, R172 ;  /* 0x000000ac8d03723e */ /* 0x002fe200000010ff */
[----:B------:R-:W-:-:S02]  /*11c50*/  IMAD.MOV.U32 R103, RZ, RZ, R48 ;  /* 0x000000ffff677224 */ /* 0x000fc400078e0030 */
[-C--:B------:R-:W-:Y:S01]  /*11c60*/  FMUL.FTZ R250, R134, R7.reuse ;  /* 0x0000000786fa7220 */ /* 0x080fe20000410000 */
[----:B---3--:R-:W-:Y:S01]  /*11c70*/  IMAD.MOV.U32 R134, RZ, RZ, R5 ;  /* 0x000000ffff867224 */ /* 0x008fe200078e0005 */
[C---:B------:R-:W-:Y:S02]  /*11c80*/  PRMT R206, R3.reuse, 0x7610, R206 ;  /* 0x0000761003ce7816 */ /* 0x040fe400000000ce */
[----:B------:R-:W-:Y:S01]  /*11c90*/  PRMT R205, R3, 0x7632, R205 ;  /* 0x0000763203cd7816 */ /* 0x000fe200000000cd */
[----:B------:R-:W-:Y:S01]  /*11ca0*/  FMUL.FTZ R5, R115, R7 ;  /* 0x0000000773057220 */ /* 0x000fe20000410000 */
[----:B----4-:R-:W-:-:S04]  /*11cb0*/  F2FP.BF16.F32.PACK_AB R3, R133, R103 ;  /* 0x000000678503723e */ /* 0x010fc800000010ff */
[C---:B------:R-:W-:Y:S02]  /*11cc0*/  PRMT R202, R3.reuse, 0x7610, R202 ;  /* 0x0000761003ca7816 */ /* 0x040fe400000000ca */
[----:B------:R-:W-:Y:S01]  /*11cd0*/  PRMT R201, R3, 0x7632, R201 ;  /* 0x0000763203c97816 */ /* 0x000fe200000000c9 */
[----:B------:R-:W-:Y:S01]  /*11ce0*/  FADD.FTZ R3, R240, R21 ;  /* 0x00000015f0037221 */ /* 0x000fe20000010000 */
[----:B------:R-:W-:Y:S01]  /*11cf0*/  IMAD.MOV.U32 R21, RZ, RZ, R5 ;  /* 0x000000ffff157224 */ /* 0x000fe200078e0005 */
[----:B------:R-:W-:Y:S01]  /*11d00*/  ISETP.LE.U32.AND P6, PT, R16, UR13, PT ;  /* 0x0000000d10007c0c */ /* 0x000fe2000bfc3070 */
[----:B------:R-:W1:Y:S01]  /*11d10*/  MUFU.EX2 R5, R43 ;  /* 0x0000002b00057308 */ /* 0x000e620000000800 */
[----:B------:R-:W-:Y:S01]  /*11d20*/  F2FP.BF16.F32.PACK_AB R4, R134, R173 ;  /* 0x000000ad8604723e */ /* 0x000fe200000010ff */
[----:B------:R-:W-:Y:S02]  /*11d30*/  @!P3 HFMA2.BF16_V2 R69, -RZ.H0_H0, RZ.H0_H0, -R205.H0_H0 ;  /* 0x200000ffff45b231 */ /* 0x000fe400003409cd */
[----:B------:R-:W-:Y:S01]  /*11d40*/  IMAD.MOV.U32 R72, RZ, RZ, R179 ;  /* 0x000000ffff487224 */ /* 0x000fe200078e00b3 */
[----:B------:R-:W-:Y:S01]  /*11d50*/  PRMT R204, R4, 0x7610, R204 ;  /* 0x0000761004cc7816 */ /* 0x000fe200000000cc */
[----:B------:R-:W-:Y:S01]  /*11d60*/  FADD.FTZ R3, R196, R3 ;  /* 0x00000003c4037221 */ /* 0x000fe20000010000 */
[----:B------:R-:W-:Y:S01]  /*11d70*/  PRMT R47, R206, 0x5410, R205 ;  /* 0x00005410ce2f7816 */ /* 0x000fe200000000cd */
[----:B------:R-:W-:Y:S01]  /*11d80*/  IMAD.MOV.U32 R142, RZ, RZ, R28 ;  /* 0x000000ffff8e7224 */ /* 0x000fe200078e001c */
[----:B------:R-:W-:Y:S01]  /*11d90*/  @!P3 PRMT R205, R69, 0x5410, RZ ;  /* 0x0000541045cdb816 */ /* 0x000fe200000000ff */
[-C--:B------:R-:W-:Y:S01]  /*11da0*/  FMUL.FTZ R45, R123, R7.reuse ;  /* 0x000000077b2d7220 */ /* 0x080fe20000410000 */
[----:B------:R-:W-:Y:S01]  /*11db0*/  FMUL.FTZ R22, R102, R7 ;  /* 0x0000000766167220 */ /* 0x000fe20000410000 */
[----:B------:R-:W-:-:S02]  /*11dc0*/  IMAD.MOV.U32 R69, RZ, RZ, R12 ;  /* 0x000000ffff457224 */ /* 0x000fc400078e000c */
[----:B------:R-:W-:Y:S02]  /*11dd0*/  @!P6 HFMA2.BF16_V2 R58, -RZ.H0_H0, RZ.H0_H0, -R204.H0_H0 ;  /* 0x200000ffff3ae231 */ /* 0x000fe400003409cc */
[----:B------:R-:W-:Y:S01]  /*11de0*/  IMAD.MOV.U32 R28, RZ, RZ, R251 ;  /* 0x000000ffff1c7224 */ /* 0x000fe200078e00fb */
[----:B------:R-:W-:Y:S01]  /*11df0*/  PRMT R203, R4, 0x7632, R203 ;  /* 0x0000763204cb7816 */ /* 0x000fe200000000cb */
        /* <DEDUP_REMOVED lines=24> */
[----:B------:R-:W-:Y:S01]  /*11f80*/  FADD.FTZ R2, R192, R3 ;  /* 0x00000003c0027221 */ /* 0x000fe20000010000 */
[----:B------:R-:W-:-:S02]  /*11f90*/  IMAD.MOV.U32 R10, RZ, RZ, R247 ;  /* 0x000000ffff0a7224 */ /* 0x000fc400078e00f7 */
[----:B-1----:R-:W-:Y:S01]  /*11fa0*/  FADD.FTZ R3, R5, R24 ;  /* 0x0000001805037221 */ /* 0x002fe20000010000 */
        /* <DEDUP_REMOVED lines=9> */
[----:B------:R-:W-:Y:S01]  /*12040*/  FMUL.FTZ R129, R119, R7 ;  /* 0x0000000777817220 */ /* 0x000fe20000410000 */
[----:B------:R-:W-:Y:S01]  /*12050*/  IMAD.MOV.U32 R13, RZ, RZ, R142 ;  /* 0x000000ffff0d7224 */ /* 0x000fe200078e008e */
[----:B------:R-:W-:Y:S01]  /*12060*/  PRMT R45, R204, 0x5410, R203 ;  /* 0x00005410cc2d7816 */ /* 0x000fe200000000cb */
[----:B------:R-:W-:-:S02]  /*12070*/  IMAD.MOV.U32 R24, RZ, RZ, R48 ;  /* 0x000000ffff187224 */ /* 0x000fc400078e0030 */
[----:B------:R-:W-:Y:S02]  /*12080*/  @!P2 HFMA2.BF16_V2 R54, -RZ.H0_H0, RZ.H0_H0, -R202.H0_H0 ;  /* 0x200000ffff36a231 */ /* 0x000fe400003409ca */
[----:B------:R-:W-:Y:S01]  /*12090*/  IMAD.MOV.U32 R7, RZ, RZ, R31 ;  /* 0x000000ffff077224 */ /* 0x000fe200078e001f */
[----:B------:R-:W-:Y:S01]  /*120a0*/  @!P6 PRMT R204, R58, 0x5410, RZ ;  /* 0x000054103acce816 */ /* 0x000fe200000000ff */
        /* <DEDUP_REMOVED lines=22> */
[----:B------:R-:W-:Y:S01]  /*12210*/  FADD.FTZ R0, R198, R8 ;  /* 0x00000008c6007221 */ /* 0x000fe20000010000 */
[----:B------:R-:W-:Y:S01]  /*12220*/  IMAD.MOV.U32 R135, RZ, RZ, R17 ;  /* 0x000000ffff877224 */ /* 0x000fe200078e0011 */
[----:B------:R-:W-:Y:S01]  /*12230*/  PRMT R46, R202, 0x5410, R201 ;  /* 0x00005410ca2e7816 */ /* 0x000fe200000000c9 */
[----:B------:R-:W-:Y:S01]  /*12240*/  IMAD.WIDE.U32 R16, R24, -0x326172a9, RZ ;  /* 0xcd9e8d5718107825 */ /* 0x000fe200078e00ff */
[----:B------:R1:W2:Y:S01]  /*12250*/  MUFU.EX2 R4, R44 ;  /* 0x0000002c00047308 */ /* 0x0002a20000000800 */
[----:B------:R-:W-:Y:S02]  /*12260*/  @!P2 PRMT R202, R54, 0x5410, RZ ;  /* 0x0000541036caa816 */ /* 0x000fe400000000ff */
[----:B------:R-:W-:Y:S02]  /*12270*/  @!P0 HFMA2.BF16_V2 R57, -RZ.H0_H0, RZ.H0_H0, -R203.H0_H0 ;  /* 0x200000ffff398231 */ /* 0x000fe400003409cb */
[----:B------:R-:W-:Y:S02]  /*12280*/  IMAD.MOV.U32 R54, RZ, RZ, R14 ;  /* 0x000000ffff367224 */ /* 0x000fe400078e000e */
[----:B------:R-:W-:Y:S01]  /*12290*/  FADD.FTZ R14, R163, R0 ;  /* 0x00000000a30e7221 */ /* 0x000fe20000010000 */
[----:B------:R-:W-:Y:S01]  /*122a0*/  LOP3.LUT R0, R17, R130, RZ, 0x3c, !PT ;  /* 0x0000008211007212 */ /* 0x000fe200078e3cff */
[----:B------:R-:W-:-:S02]  /*122b0*/  IMAD.MOV.U32 R108, RZ, RZ, R69 ;  /* 0x000000ffff6c7224 */ /* 0x000fc400078e0045 */
[----:B------:R-:W-:Y:S02]  /*122c0*/  @!P1 HFMA2.BF16_V2 R52, -RZ.H0_H0, RZ.H0_H0, -R201.H0_H0 ;  /* 0x200000ffff349231 */ /* 0x000fe400003409c9 */
[----:B------:R-:W-:Y:S02]  /*122d0*/  IMAD.MOV.U32 R69, RZ, RZ, R6 ;  /* 0x000000ffff457224 */ /* 0x000fe400078e0006 */
[----:B------:R-:W-:Y:S02]  /*122e0*/  @!P4 HFMA2.BF16_V2 R145, -RZ.H0_H0, RZ.H0_H0, -R206.H0_H0 ;  /* 0x200000ffff91c231 */ /* 0x000fe400003409ce */
[----:B------:R-:W-:Y:S01]  /*122f0*/  IMAD.MOV.U32 R111, RZ, RZ, R102 ;  /* 0x000000ffff6f7224 */ /* 0x000fe200078e0066 */
[----:B------:R-:W-:Y:S01]  /*12300*/  PRMT R196, R25, 0x7632, R196 ;  /* 0x0000763219c47816 */ /* 0x000fe200000000c4 */
[----:B------:R-:W-:Y:S02]  /*12310*/  IMAD.MOV.U32 R102, RZ, RZ, R15 ;  /* 0x000000ffff667224 */ /* 0x000fe400078e000f */
[----:B------:R-:W-:Y:S01]  /*12320*/  FADD.FTZ R15, R199, R2 ;  /* 0x00000002c70f7221 */ /* 0x000fe20000010000 */
[----:B------:R-:W-:Y:S01]  /*12330*/  IMAD.MOV.U32 R109, RZ, RZ, R21 ;  /* 0x000000ffff6d7224 */ /* 0x000fe200078e0015 */
[----:B------:R-:W-:Y:S01]  /*12340*/  PRMT R193, R25, 0x7610, R193 ;  /* 0x0000761019c17816 */ /* 0x000fe200000000c1 */
[----:B------:R-:W-:Y:S01]  /*12350*/  MUFU.EX2 R237, R237 ;  /* 0x000000ed00ed7308 */ /* 0x000fe20000000800 */
[----:B-1----:R-:W-:Y:S01]  /*12360*/  IMAD.MOV.U32 R44, RZ, RZ, R7 ;  /* 0x000000ffff2c7224 */ /* 0x002fe200078e0007 */
[----:B------:R-:W-:Y:S01]  /*12370*/  USHF.L.U32 UR4, UR19, 0x3, URZ ;  /* 0x0000000313047899 */ /* 0x000fe2000800063f */
[----:B------:R-:W-:Y:S01]  /*12380*/  IMAD.WIDE.U32 R6, R0, -0x2daee0ad, RZ ;  /* 0xd2511f5300067825 */ /* 0x000fe200078e00ff */
[----:B------:R-:W-:-:S03]  /*12390*/  LOP3.LUT R2, R19, UR29, R16, 0x96, !PT ;  /* 0x0000001d13027c12 */ /* 0x000fc6000f8e9610 */
[----:B--2---:R-:W-:Y:S01]  /*123a0*/  FADD.FTZ R21, R4, R3 ;  /* 0x0000000304157221 */ /* 0x004fe20000010000 */
[----:B------:R-:W-:Y:S01]  /*123b0*/  UIADD3 UR6, UR6, 0x1, URZ ;  /* 0x0000000106067890 */ /* 0x000fe2000fffe03f */
[----:B------:R2:W5:Y:S01]  /*123c0*/  LDL.LU R192, [R1+0x1bc] ;  /* 0x0001bc0001c07983 */ /* 0x0005620000300800 */
[----:B------:R-:W-:Y:S01]  /*123d0*/  LOP3.LUT R0, R7, UR21, R208, 0x96, !PT ;  /* 0x0000001507007c12 */ /* 0x000fe2000f8e96d0 */
[----:B------:R-:W-:Y:S01]  /*123e0*/  IMAD.WIDE.U32 R2, R2, -0x2daee0ad, RZ ;  /* 0xd2511f5302027825 */ /* 0x000fe200078e00ff */
[----:B------:R-:W-:-:S03]  /*123f0*/  F2FP.BF16.F32.PACK_AB R20, R4, R5 ;  /* 0x000000050414723e */ /* 0x000fc600000010ff */
[----:B------:R-:W-:Y:S01]  /*12400*/  IMAD.WIDE.U32 R4, R0, -0x326172a9, RZ ;  /* 0xcd9e8d5700047825 */ /* 0x000fe200078e00ff */
[----:B------:R-:W-:Y:S02]  /*12410*/  LOP3.LUT R0, R3, UR42, R6, 0x96, !PT ;  /* 0x0000002a03007c12 */ /* 0x000fe4000f8e9606 */
[----:B------:R-:W-:Y:S02]  /*12420*/  @!P0 PRMT R203, R57, 0x5410, RZ ;  /* 0x0000541039cb8816 */ /* 0x000fe400000000ff */
[----:B------:R-:W-:Y:S01]  /*12430*/  LOP3.LUT R3, R5, UR43, R18, 0x96, !PT ;  /* 0x0000002b05037c12 */ /* 0x000fe2000f8e9612 */
[----:B------:R-:W-:Y:S02]  /*12440*/  IMAD.MOV.U32 R57, RZ, RZ, R131 ;  /* 0x000000ffff397224 */ /* 0x000fe400078e0083 */
[----:B------:R-:W-:Y:S02]  /*12450*/  IMAD.MOV.U32 R131, RZ, RZ, R9 ;  /* 0x000000ffff837224 */ /* 0x000fe400078e0009 */
[----:B------:R-:W-:-:S04]  /*12460*/  IMAD.WIDE.U32 R8, R3, -0x2daee0ad, RZ ;  /* 0xd2511f5303087825 */ /* 0x000fc800078e00ff */
[----:B------:R-:W-:Y:S02]  /*12470*/  IMAD.MOV.U32 R48, RZ, RZ, R13 ;  /* 0x000000ffff307224 */ /* 0x000fe400078e000d */
[----:B------:R-:W-:Y:S02]  /*12480*/  IMAD.MOV.U32 R7, RZ, RZ, R12 ;  /* 0x000000ffff077224 */ /* 0x000fe400078e000c */
[----:B------:R-:W-:Y:S01]  /*12490*/  IMAD.WIDE.U32 R12, R0, -0x326172a9, RZ ;  /* 0xcd9e8d57000c7825 */ /* 0x000fe200078e00ff */
[----:B------:R-:W-:Y:S02]  /*124a0*/  LOP3.LUT R0, R9, UR40, R2, 0x96, !PT ;  /* 0x0000002809007c12 */ /* 0x000fe4000f8e9602 */
[----:B------:R-:W-:Y:S01]  /*124b0*/  @!P1 PRMT R201, R52, 0x5410, RZ ;  /* 0x0000541034c99816 */ /* 0x000fe200000000ff */
[----:B------:R-:W-:Y:S02]  /*124c0*/  IMAD.MOV.U32 R110, RZ, RZ, R10 ;  /* 0x000000ffff6e7224 */ /* 0x000fe400078e000a */
[----:B------:R-:W-:-:S02]  /*124d0*/  IMAD.MOV.U32 R52, RZ, RZ, R11 ;  /* 0x000000ffff347224 */ /* 0x000fc400078e000b */
        /* <DEDUP_REMOVED lines=9> */
[----:B------:R-:W-:Y:S01]  /*12570*/  LOP3.LUT R0, R3, UR26, R8, 0x96, !PT ;  /* 0x0000001a03007c12 */ /* 0x000fe2000f8e9608 */
[----:B------:R-:W-:-:S03]  /*12580*/  IMAD.MOV.U32 R8, RZ, RZ, R7 ;  /* 0x000000ffff087224 */ /* 0x000fc600078e0007 */
[----:B------:R-:W-:-:S04]  /*12590*/  LOP3.LUT R7, R0, 0xff, RZ, 0xc0, !PT ;  /* 0x000000ff00077812 */ /* 0x000fc800078ec0ff */
[----:B------:R-:W-:Y:S02]  /*125a0*/  ISETP.LE.U32.AND P1, PT, R7, UR13, PT ;  /* 0x0000000d07007c0c */ /* 0x000fe4000bf23070 */
[----:B------:R-:W-:Y:S02]  /*125b0*/  LOP3.LUT R7, R0, 0xffff, RZ, 0xc0, !PT ;  /* 0x0000ffff00077812 */ /* 0x000fe400078ec0ff */
[----:B------:R-:W-:Y:S02]  /*125c0*/  LOP3.LUT R10, R9, UR37, R10, 0x96, !PT ;  /* 0x00000025090a7c12 */ /* 0x000fe4000f8e960a */
[----:B------:R-:W-:Y:S02]  /*125d0*/  SHF.R.U32.HI R7, RZ, 0x8, R7 ;  /* 0x00000008ff077819 */ /* 0x000fe40000011607 */
[----:B------:R-:W-:Y:S02]  /*125e0*/  LOP3.LUT R9, R5, UR43, R158, 0x96, !PT ;  /* 0x0000002b05097c12 */ /* 0x000fe4000f8e969e */
[----:B------:R-:W-:-:S02]  /*125f0*/  SHF.R.U32.HI R5, RZ, 0x10, R0 ;  /* 0x00000010ff057819 */ /* 0x000fc40000011600 */
[----:B------:R-:W-:Y:S02]  /*12600*/  LOP3.LUT R7, R7, 0xffff, RZ, 0xc0, !PT ;  /* 0x0000ffff07077812 */ /* 0x000fe400078ec0ff */
[----:B------:R-:W-:Y:S02]  /*12610*/  SHF.R.U32.HI R0, RZ, 0x18, R0 ;  /* 0x00000018ff007819 */ /* 0x000fe40000011600 */
[----:B------:R-:W-:Y:S02]  /*12620*/  ISETP.LE.U32.AND P0, PT, R7, UR13, PT ;  /* 0x0000000d07007c0c */ /* 0x000fe4000bf03070 */
[----:B------:R-:W-:Y:S02]  /*12630*/  ISETP.LE.U32.AND P2, PT, R0, UR13, PT ;  /* 0x0000000d00007c0c */ /* 0x000fe4000bf43070 */
[----:B------:R-:W-:Y:S02]  /*12640*/  LOP3.LUT R0, R2, 0xff, RZ, 0xc0, !PT ;  /* 0x000000ff02007812 */ /* 0x000fe400078ec0ff */
[----:B------:R-:W-:-:S02]  /*12650*/  LOP3.LUT R5, R5, 0xff, RZ, 0xc0, !PT ;  /* 0x000000ff05057812 */ /* 0x000fc400078ec0ff */
[----:B------:R-:W-:Y:S02]  /*12660*/  @!P4 PRMT R206, R145, 0x5410, RZ ;  /* 0x0000541091cec816 */ /* 0x000fe400000000ff */
[----:B------:R-:W-:Y:S02]  /*12670*/  PRMT R19, R26, 0x7610, R19 ;  /* 0x000076101a137816 */ /* 0x000fe40000000013 */
[----:B------:R-:W-:Y:S02]  /*12680*/  ISETP.LE.U32.AND P4, PT, R0, UR13, PT ;  /* 0x0000000d00007c0c */ /* 0x000fe4000bf83070 */
[----:B------:R-:W-:Y:S01]  /*12690*/  ISETP.LE.U32.AND P3, PT, R5, UR13, PT ;  /* 0x0000000d05007c0c */ /* 0x000fe2000bf63070 */
[----:B------:R-:W-:Y:S01]  /*126a0*/  IMAD.MOV.U32 R5, RZ, RZ, R22 ;  /* 0x000000ffff057224 */ /* 0x000fe200078e0016 */
[----:B------:R-:W-:Y:S01]  /*126b0*/  SHF.R.U32.HI R0, RZ, 0x10, R2 ;  /* 0x00000010ff007819 */ /* 0x000fe20000011602 */
[----:B------:R-:W-:Y:S01]  /*126c0*/  IMAD.MOV.U32 R7, RZ, RZ, R8 ;  /* 0x000000ffff077224 */ /* 0x000fe200078e0008 */
[----:B------:R-:W-:Y:S01]  /*126d0*/  PRMT R18, R26, 0x7632, R18 ;  /* 0x000076321a127816 */ /* 0x000fe20000000012 */
[----:B------:R-:W-:Y:S01]  /*126e0*/  @!P1 HFMA2.BF16_V2 R62, -RZ.H0_H0, RZ.H0_H0, -R19.H0_H0 ;  /* 0x200000ffff3e9231 */ /* 0x000fe20000340913 */
[----:B------:R-:W-:-:S02]  /*126f0*/  SHF.R.U32.HI R8, RZ, 0x18, R2 ;  /* 0x00000018ff087819 */ /* 0x000fc40000011602 */
[----:B------:R-:W-:Y:S01]  /*12700*/  LOP3.LUT R3, R2, 0xffff, RZ, 0xc0, !PT ;  /* 0x0000ffff02037812 */ /* 0x000fe200078ec0ff */
[----:B------:R-:W-:Y:S01]  /*12710*/  IMAD.MOV.U32 R2, RZ, RZ, R5 ;  /* 0x000000ffff027224 */ /* 0x000fe200078e0005 */
[----:B------:R-:W-:Y:S01]  /*12720*/  LOP3.LUT R0, R0, 0xff, RZ, 0xc0, !PT ;  /* 0x000000ff00007812 */ /* 0x000fe200078ec0ff */
[----:B------:R-:W-:Y:S01]  /*12730*/  IMAD.MOV.U32 R26, RZ, RZ, R43 ;  /* 0x000000ffff1a7224 */ /* 0x000fe200078e002b */
[----:B------:R-:W-:Y:S01]  /*12740*/  PRMT R43, R19, 0x5410, R18 ;  /* 0x00005410132b7816 */ /* 0x000fe20000000012 */
[----:B------:R-:W-:Y:S02]  /*12750*/  @!P0 HFMA2.BF16_V2 R59, -RZ.H0_H0, RZ.H0_H0, -R18.H0_H0 ;  /* 0x200000ffff3b8231 */ /* 0x000fe40000340912 */
[----:B------:R-:W-:Y:S01]  /*12760*/  IMAD.MOV.U32 R5, RZ, RZ, R7 ;  /* 0x000000ffff057224 */ /* 0x000fe200078e0007 */
[----:B------:R-:W-:Y:S01]  /*12770*/  @!P1 PRMT R19, R62, 0x5410, RZ ;  /* 0x000054103e139816 */ /* 0x000fe200000000ff */
[----:B------:R-:W-:Y:S01]  /*12780*/  IMAD.MOV.U32 R7, RZ, RZ, R24 ;  /* 0x000000ffff077224 */ /* 0x000fe200078e0018 */
[----:B------:R-:W-:Y:S01]  /*12790*/  ISETP.LE.U32.AND P6, PT, R0, UR13, PT ;  /* 0x0000000d00007c0c */ /* 0x000fe2000bfc3070 */
[----:B------:R-:W-:Y:S01]  /*127a0*/  IMAD.MOV.U32 R62, RZ, RZ, R2 ;  /* 0x000000ffff3e7224 */ /* 0x000fe200078e0002 */
[----:B------:R-:W-:Y:S01]  /*127b0*/  SHF.R.U32.HI R0, RZ, 0x8, R3 ;  /* 0x00000008ff007819 */ /* 0x000fe20000011603 */
[----:B------:R-:W-:Y:S01]  /*127c0*/  IMAD.WIDE.U32 R2, R10, -0x2daee0ad, RZ ;  /* 0xd2511f530a027825 */ /* 0x000fe200078e00ff */
[----:B------:R-:W-:-:S02]  /*127d0*/  LOP3.LUT R11, R159, UR29, R16, 0x96, !PT ;  /* 0x0000001d9f0b7c12 */ /* 0x000fc4000f8e9610 */
[----:B------:R-:W-:Y:S01]  /*127e0*/  @!P0 PRMT R18, R59, 0x5410, RZ ;  /* 0x000054103b128816 */ /* 0x000fe200000000ff */
[----:B------:R-:W-:Y:S01]  /*127f0*/  IMAD.MOV.U32 R59, RZ, RZ, R5 ;  /* 0x000000ffff3b7224 */ /* 0x000fe200078e0005 */
[C---:B------:R-:W-:Y:S02]  /*12800*/  PRMT R16, R23.reuse, 0x7632, R16 ;  /* 0x0000763217107816 */ /* 0x040fe40000000010 */
[----:B------:R-:W-:Y:S01]  /*12810*/  PRMT R17, R23, 0x7610, R17 ;  /* 0x0000761017117816 */ /* 0x000fe20000000011 */
[----:B------:R-:W-:Y:S01]  /*12820*/  IMAD.MOV.U32 R23, RZ, RZ, R7 ;  /* 0x000000ffff177224 */ /* 0x000fe200078e0007 */
[----:B------:R-:W-:Y:S01]  /*12830*/  LOP3.LUT R5, R0, 0xffff, RZ, 0xc0, !PT ;  /* 0x0000ffff00057812 */ /* 0x000fe200078ec0ff */
[----:B------:R1:W3:Y:S01]  /*12840*/  MUFU.EX2 R7, R60 ;  /* 0x0000003c00077308 */ /* 0x0002e20000000800 */
[----:B------:R-:W-:Y:S02]  /*12850*/  LOP3.LUT R0, R3, UR20, R12, 0x96, !PT ;  /* 0x0000001403007c12 */ /* 0x000fe4000f8e960c */
[----:B------:R-:W-:-:S02]  /*12860*/  ISETP.LE.U32.AND P0, PT, R5, UR13, PT ;  /* 0x0000000d05007c0c */ /* 0x000fc4000bf03070 */
[----:B------:R-:W-:-:S03]  /*12870*/  LOP3.LUT R5, R0, 0xffff, RZ, 0xc0, !PT ;  /* 0x0000ffff00057812 */ /* 0x000fc600078ec0ff */
[----:B------:R-:W4:Y:S01]  /*12880*/  MUFU.EX2 R10, R61 ;  /* 0x0000003d000a7308 */ /* 0x000f220000000800 */
[----:B------:R-:W-:Y:S01]  /*12890*/  SHF.R.U32.HI R5, RZ, 0x8, R5 ;  /* 0x00000008ff057819 */ /* 0x000fe20000011605 */
[----:B------:R-:W-:-:S03]  /*128a0*/  @!P3 HFMA2.BF16_V2 R64, -RZ.H0_H0, RZ.H0_H0, -R17.H0_H0 ;  /* 0x200000ffff40b231 */ /* 0x000fc60000340911 */
[----:B------:R-:W-:Y:S01]  /*128b0*/  LOP3.LUT R5, R5, 0xffff, RZ, 0xc0, !PT ;  /* 0x0000ffff05057812 */ /* 0x000fe200078ec0ff */
[----:B-1----:R-:W-:Y:S01]  /*128c0*/  IMAD.MOV.U32 R60, RZ, RZ, R42 ;  /* 0x000000ffff3c7224 */ /* 0x002fe200078e002a */
[----:B------:R-:W-:Y:S02]  /*128d0*/  PRMT R42, R17, 0x5410, R16 ;  /* 0x00005410112a7816 */ /* 0x000fe40000000010 */
[----:B------:R-:W-:Y:S02]  /*128e0*/  @!P3 PRMT R17, R64, 0x5410, RZ ;  /* 0x000054104011b816 */ /* 0x000fe400000000ff */
[----:B------:R-:W-:Y:S01]  /*128f0*/  ISETP.LE.U32.AND P3, PT, R5, UR13, PT ;  /* 0x0000000d05007c0c */ /* 0x000fe2000bf63070 */
[----:B---3--:R-:W-:Y:S01]  /*12900*/  FADD.FTZ R5, R7, R21 ;  /* 0x0000001507057221 */ /* 0x008fe20000010000 */
[----:B------:R-:W-:Y:S02]  /*12910*/  IMAD.MOV.U32 R64, RZ, RZ, R60 ;  /* 0x000000ffff407224 */ /* 0x000fe400078e003c */
[----:B------:R-:W-:-:S02]  /*12920*/  @!P2 HFMA2.BF16_V2 R63, -RZ.H0_H0, RZ.H0_H0, -R16.H0_H0 ;  /* 0x200000ffff3fa231 */ /* 0x000fc40000340910 */
[----:B------:R-:W-:Y:S01]  /*12930*/  IMAD.MOV.U32 R60, RZ, RZ, R23 ;  /* 0x000000ffff3c7224 */ /* 0x000fe200078e0017 */
[C---:B------:R-:W-:Y:S01]  /*12940*/  PRMT R200, R20.reuse, 0x7610, R200 ;  /* 0x0000761014c87816 */ /* 0x040fe200000000c8 */
[----:B------:R-:W-:Y:S01]  /*12950*/  IMAD.MOV.U32 R23, RZ, RZ, R59 ;  /* 0x000000ffff177224 */ /* 0x000fe200078e003b */
[----:B------:R-:W-:Y:S01]  /*12960*/  PRMT R199, R20, 0x7632, R199 ;  /* 0x0000763214c77816 */ /* 0x000fe200000000c7 */
[----:B------:R-:W-:Y:S02]  /*12970*/  IMAD.MOV.U32 R59, RZ, RZ, R26 ;  /* 0x000000ffff3b7224 */ /* 0x000fe400078e001a */
[----:B----4-:R-:W-:Y:S01]  /*12980*/  FADD.FTZ R20, R10, R5 ;  /* 0x000000050a147221 */ /* 0x010fe20000010000 */
[----:B------:R-:W-:Y:S01]  /*12990*/  IMAD.MOV.U32 R26, RZ, RZ, R111 ;  /* 0x000000ffff1a7224 */ /* 0x000fe200078e006f */
[----:B------:R-:W-:Y:S01]  /*129a0*/  LOP3.LUT R5, R0, 0xff, RZ, 0xc0, !PT ;  /* 0x000000ff00057812 */ /* 0x000fe200078ec0ff */
[----:B------:R-:W-:Y:S01]  /*129b0*/  IMAD.MOV.U32 R111, RZ, RZ, R110 ;  /* 0x000000ffff6f7224 */ /* 0x000fe200078e006e */
[----:B------:R-:W-:Y:S01]  /*129c0*/  @!P2 PRMT R16, R63, 0x5410, RZ ;  /* 0x000054103f10a816 */ /* 0x000fe200000000ff */
[----:B------:R-:W-:-:S02]  /*129d0*/  IMAD.MOV.U32 R110, RZ, RZ, R52 ;  /* 0x000000ffff6e7224 */ /* 0x000fc400078e0034 */
[----:B------:R-:W-:Y:S02]  /*129e0*/  @!P4 HFMA2.BF16_V2 R66, -RZ.H0_H0, RZ.H0_H0, -R200.H0_H0 ;  /* 0x200000ffff42c231 */ /* 0x000fe400003409c8 */
[----:B------:R-:W-:Y:S02]  /*129f0*/  IMAD.MOV.U32 R52, RZ, RZ, R54 ;  /* 0x000000ffff347224 */ /* 0x000fe400078e0036 */
[----:B------:R-:W-:Y:S02]  /*12a00*/  @!P0 HFMA2.BF16_V2 R65, -RZ.H0_H0, RZ.H0_H0, -R199.H0_H0 ;  /* 0x200000ffff418231 */ /* 0x000fe400003409c7 */
[----:B------:R-:W-:Y:S01]  /*12a10*/  IMAD.MOV.U32 R54, RZ, RZ, R102 ;  /* 0x000000ffff367224 */ /* 0x000fe200078e0066 */
[----:B------:R-:W-:Y:S01]  /*12a20*/  ISETP.LE.U32.AND P2, PT, R5, UR13, PT ;  /* 0x0000000d05007c0c */ /* 0x000fe2000bf43070 */
[----:B------:R-:W-:Y:S01]  /*12a30*/  IMAD.MOV.U32 R102, RZ, RZ, R131 ;  /* 0x000000ffff667224 */ /* 0x000fe200078e0083 */
[----:B------:R-:W-:Y:S01]  /*12a40*/  SHF.R.U32.HI R5, RZ, 0x18, R0 ;  /* 0x00000018ff057819 */ /* 0x000fe20000011600 */
[----:B------:R-:W-:Y:S01]  /*12a50*/  IMAD.MOV.U32 R131, RZ, RZ, R41 ;  /* 0x000000ffff837224 */ /* 0x000fe200078e0029 */
[----:B------:R-:W-:-:S02]  /*12a60*/  PRMT R41, R200, 0x5410, R199 ;  /* 0x00005410c8297816 */ /* 0x000fc400000000c7 */
[----:B------:R-:W-:Y:S01]  /*12a70*/  @!P4 PRMT R200, R66, 0x5410, RZ ;  /* 0x0000541042c8c816 */ /* 0x000fe200000000ff */
[----:B------:R-:W-:Y:S01]  /*12a80*/  IMAD.MOV.U32 R66, RZ, RZ, R60 ;  /* 0x000000ffff427224 */ /* 0x000fe200078e003c */
[----:B------:R-:W-:Y:S01]  /*12a90*/  @!P0 PRMT R199, R65, 0x5410, RZ ;  /* 0x0000541041c78816 */ /* 0x000fe200000000ff */
[----:B------:R-:W-:Y:S01]  /*12aa0*/  IMAD.MOV.U32 R60, RZ, RZ, R26 ;  /* 0x000000ffff3c7224 */ /* 0x000fe200078e001a */
[----:B------:R-:W-:Y:S01]  /*12ab0*/  ISETP.LE.U32.AND P0, PT, R5, UR13, PT ;  /* 0x0000000d05007c0c */ /* 0x000fe2000bf03070 */
[----:B------:R-:W-:Y:S01]  /*12ac0*/  MUFU.EX2 R26, R53 ;  /* 0x00000035001a7308 */ /* 0x000fe20000000800 */
[----:B------:R-:W-:Y:S01]  /*12ad0*/  F2FP.BF16.F32.PACK_AB R7, R10, R7 ;  /* 0x000000070a07723e */ /* 0x000fe200000010ff */
[----:B------:R-:W-:-:S06]  /*12ae0*/  IMAD.WIDE.U32 R10, R11, -0x2daee0ad, RZ ;  /* 0xd2511f530b0a7825 */ /* 0x000fcc00078e00ff */
[----:B------:R-:W1:Y:S01]  /*12af0*/  MUFU.EX2 R5, R51 ;  /* 0x0000003300057308 */ /* 0x000e620000000800 */
[----:B------:R-:W-:Y:S01]  /*12b00*/  ISETP.LE.U32.AND P4, PT, R8, UR13, PT ;  /* 0x0000000d08007c0c */ /* 0x000fe2000bf83070 */
[----:B------:R-:W-:Y:S01]  /*12b10*/  IMAD.WIDE.U32 R8, R9, -0x2daee0ad, RZ ;  /* 0xd2511f5309087825 */ /* 0x000fe200078e00ff */
[----:B------:R-:W-:Y:S02]  /*12b20*/  SHF.R.U32.HI R0, RZ, 0x10, R0 ;  /* 0x00000010ff007819 */ /* 0x000fe40000011600 */
[----:B------:R-:W-:Y:S01]  /*12b30*/  LOP3.LUT R6, R11, UR42, R6, 0x96, !PT ;  /* 0x0000002a0b067c12 */ /* 0x000fe2000f8e9606 */
[----:B------:R-:W-:Y:S01]  /*12b40*/  FADD.FTZ R24, R197, R14 ;  /* 0x0000000ec5187221 */ /* 0x000fe20000010000 */
[C---:B------:R-:W-:Y:S02]  /*12b50*/  PRMT R198, R7.reuse, 0x7610, R198 ;  /* 0x0000761007c67816 */ /* 0x040fe400000000c6 */
[----:B------:R-:W-:Y:S02]  /*12b60*/  PRMT R197, R7, 0x7632, R197 ;  /* 0x0000763207c57816 */ /* 0x000fe400000000c5 */
[----:B------:R-:W-:-:S02]  /*12b70*/  LOP3.LUT R0, R0, 0xff, RZ, 0xc0, !PT ;  /* 0x000000ff00007812 */ /* 0x000fc400078ec0ff */
[----:B------:R-:W-:Y:S01]  /*12b80*/  LOP3.LUT R7, R9, UR40, R10, 0x96, !PT ;  /* 0x0000002809077c12 */ /* 0x000fe2000f8e960a */
[----:B------:R-:W-:Y:S01]  /*12b90*/  IMAD.WIDE.U32 R10, R6, -0x326172a9, RZ ;  /* 0xcd9e8d57060a7825 */ /* 0x000fe200078e00ff */
[----:B------:R-:W-:Y:S02]  /*12ba0*/  ISETP.LE.U32.AND P1, PT, R0, UR13, PT ;  /* 0x0000000d00007c0c */ /* 0x000fe4000bf23070 */
[----:B-1----:R-:W-:Y:S01]  /*12bb0*/  F2FP.BF16.F32.PACK_AB R0, R26, R5 ;  /* 0x000000051a00723e */ /* 0x002fe200000010ff */
[----:B------:R-:W-:Y:S01]  /*12bc0*/  IMAD.MOV.U32 R14, RZ, RZ, R188 ;  /* 0x000000ffff0e7224 */ /* 0x000fe200078e00bc */
[----:B------:R-:W-:Y:S01]  /*12bd0*/  LOP3.LUT R4, R11, UR41, R4, 0x96, !PT ;  /* 0x000000290b047c12 */ /* 0x000fe2000f8e9604 */
[----:B------:R-:W-:Y:S01]  /*12be0*/  IMAD.WIDE.U32 R6, R7, -0x326172a9, RZ ;  /* 0xcd9e8d5707067825 */ /* 0x000fe200078e00ff */
[C---:B------:R-:W-:Y:S02]  /*12bf0*/  PRMT R191, R0.reuse, 0x7632, R191 ;  /* 0x0000763200bf7816 */ /* 0x040fe400000000bf */
[----:B------:R-:W-:Y:S01]  /*12c00*/  PRMT R163, R0, 0x7610, R163 ;  /* 0x0000761000a37816 */ /* 0x000fe200000000a3 */
[----:B------:R-:W-:-:S02]  /*12c10*/  IMAD.MOV.U32 R12, RZ, RZ, R14 ;  /* 0x000000ffff0c7224 */ /* 0x000fc400078e000e */
[----:B------:R-:W-:Y:S01]  /*12c20*/  FADD.FTZ R14, R5, R27 ;  /* 0x0000001b050e7221 */ /* 0x000fe20000010000 */
[----:B------:R-:W-:Y:S01]  /*12c30*/  LOP3.LUT R0, R7, UR39, R10, 0x96, !PT ;  /* 0x0000002707007c12 */ /* 0x000fe2000f8e960a */
[----:B------:R-:W-:-:S04]  /*12c40*/  IMAD.WIDE.U32 R4, R4, -0x2daee0ad, RZ ;  /* 0xd2511f5304047825 */ /* 0x000fc800078e00ff */
[----:B------:R-:W-:Y:S01]  /*12c50*/  IMAD.WIDE.U32 R10, R0, -0x2daee0ad, RZ ;  /* 0xd2511f53000a7825 */ /* 0x000fe200078e00ff */
[----:B------:R-:W-:-:S03]  /*12c60*/  LOP3.LUT R5, R5, UR38, R8, 0x96, !PT ;  /* 0x0000002605057c12 */ /* 0x000fc6000f8e9608 */
[----:B------:R-:W-:Y:S01]  /*12c70*/  FADD.FTZ R22, R190, R15 ;  /* 0x0000000fbe167221 */ /* 0x000fe20000010000 */
[----:B------:R-:W-:Y:S01]  /*12c80*/  IMAD.MOV.U32 R15, RZ, RZ, R189 ;  /* 0x000000ffff0f7224 */ /* 0x000fe200078e00bd */
[----:B------:R-:W-:Y:S01]  /*12c90*/  LOP3.LUT R7, R11, UR32, R4, 0x96, !PT ;  /* 0x000000200b077c12 */ /* 0x000fe2000f8e9604 */
[----:B------:R-:W-:Y:S02]  /*12ca0*/  IMAD.MOV.U32 R63, RZ, RZ, R110 ;  /* 0x000000ffff3f7224 */ /* 0x000fe400078e006e */
[----:B------:R-:W-:Y:S02]  /*12cb0*/  @!P2 HFMA2.BF16_V2 R76, -RZ.H0_H0, RZ.H0_H0, -R198.H0_H0 ;  /* 0x200000ffff4ca231 */ /* 0x000fe400003409c6 */
[----:B------:R-:W-:-:S04]  /*12cc0*/  IMAD.WIDE.U32 R4, R5, -0x326172a9, RZ ;  /* 0xcd9e8d5705047825 */ /* 0x000fc800078e00ff */
[----:B------:R-:W-:Y:S01]  /*12cd0*/  @!P3 HFMA2.BF16_V2 R77, -RZ.H0_H0, RZ.H0_H0, -R197.H0_H0 ;  /* 0x200000ffff4db231 */ /* 0x000fe200003409c5 */
[C---:B------:R-:W-:Y:S01]  /*12ce0*/  LOP3.LUT R0, R2.reuse, 0xff, RZ, 0xc0, !PT ;  /* 0x000000ff02007812 */ /* 0x040fe200078ec0ff */
[----:B------:R-:W-:Y:S02]  /*12cf0*/  @!P0 HFMA2.BF16_V2 R78, -RZ.H0_H0, RZ.H0_H0, -R191.H0_H0 ;  /* 0x200000ffff4e8231 */ /* 0x000fe400003409bf */
[----:B------:R-:W-:Y:S01]  /*12d00*/  IMAD.MOV.U32 R110, RZ, RZ, R31 ;  /* 0x000000ffff6e7224 */ /* 0x000fe200078e001f */
[----:B------:R-:W-:Y:S01]  /*12d10*/  LOP3.LUT R9, R2, 0xffff, RZ, 0xc0, !PT ;  /* 0x0000ffff02097812 */ /* 0x000fe200078ec0ff */
[----:B------:R-:W-:Y:S01]  /*12d20*/  IMAD.MOV.U32 R13, RZ, RZ, R15 ;  /* 0x000000ffff0d7224 */ /* 0x000fe200078e000f */
[--C-:B------:R-:W-:Y:S02]  /*12d30*/  SHF.R.U32.HI R11, RZ, 0x10, R2.reuse ;  /* 0x00000010ff0b7819 */ /* 0x100fe40000011602 */
[----:B------:R-:W-:Y:S01]  /*12d40*/  SHF.R.U32.HI R8, RZ, 0x18, R2 ;  /* 0x00000018ff087819 */ /* 0x000fe20000011602 */
[----:B------:R-:W-:Y:S01]  /*12d50*/  IMAD.WIDE.U32 R2, R7, -0x326172a9, RZ ;  /* 0xcd9e8d5707027825 */ /* 0x000fe200078e00ff */
[----:B------:R-:W-:-:S03]  /*12d60*/  LOP3.LUT R6, R5, UR37, R6, 0x96, !PT ;  /* 0x0000002505067c12 */ /* 0x000fc6000f8e9606 */
[----:B------:R-:W-:Y:S01]  /*12d70*/  IMAD.MOV.U32 R61, RZ, RZ, R111 ;  /* 0x000000ffff3d7224 */ /* 0x000fe200078e006f */
[----:B------:R-:W-:Y:S01]  /*12d80*/  PRMT R111, R198, 0x5410, R197 ;  /* 0x00005410c66f7816 */ /* 0x000fe200000000c5 */
[----:B------:R-:W-:Y:S01]  /*12d90*/  IMAD.MOV.U32 R51, RZ, RZ, R110 ;  /* 0x000000ffff337224 */ /* 0x000fe200078e006e */
[----:B------:R-:W-:Y:S01]  /*12da0*/  PRMT R110, R163, 0x5410, R191 ;  /* 0x00005410a36e7816 */ /* 0x000fe200000000bf */
[----:B------:R-:W-:Y:S01]  /*12db0*/  MUFU.EX2 R25, R150 ;  /* 0x0000009600197308 */ /* 0x000fe20000000800 */
[----:B------:R-:W-:Y:S01]  /*12dc0*/  @!P2 PRMT R198, R76, 0x5410, RZ ;  /* 0x000054104cc6a816 */ /* 0x000fe200000000ff */
[----:B------:R-:W-:Y:S01]  /*12dd0*/  IMAD.MOV.U32 R76, RZ, RZ, R12 ;  /* 0x000000ffff4c7224 */ /* 0x000fe200078e000c */
[----:B------:R-:W-:Y:S01]  /*12de0*/  @!P3 PRMT R197, R77, 0x5410, RZ ;  /* 0x000054104dc5b816 */ /* 0x000fe200000000ff */
[----:B------:R-:W-:Y:S01]  /*12df0*/  IMAD.MOV.U32 R77, RZ, RZ, R13 ;  /* 0x000000ffff4d7224 */ /* 0x000fe200078e000d */
[----:B------:R-:W-:Y:S01]  /*12e00*/  @!P0 PRMT R191, R78, 0x5410, RZ ;  /* 0x000054104ebf8816 */ /* 0x000fe200000000ff */
[----:B------:R-:W-:Y:S01]  /*12e10*/  IMAD.MOV.U32 R65, RZ, RZ, R23 ;  /* 0x000000ffff417224 */ /* 0x000fe200078e0017 */
[----:B------:R-:W-:Y:S01]  /*12e20*/  ISETP.LE.U32.AND P0, PT, R0, UR13, PT ;  /* 0x0000000d00007c0c */ /* 0x000fe2000bf03070 */
[----:B------:R-:W-:Y:S01]  /*12e30*/  @!P1 HFMA2.BF16_V2 R79, -RZ.H0_H0, RZ.H0_H0, -R163.H0_H0 ;  /* 0x200000ffff4f9231 */ /* 0x000fe200003409a3 */
[----:B------:R-:W-:Y:S01]  /*12e40*/  ISETP.LE.U32.AND P2, PT, R8, UR13, PT ;  /* 0x0000000d08007c0c */ /* 0x000fe2000bf43070 */
[----:B------:R-:W-:Y:S01]  /*12e50*/  @!P6 HFMA2.BF16_V2 R71, -RZ.H0_H0, RZ.H0_H0, -R193.H0_H0 ;  /* 0x200000ffff47e231 */ /* 0x000fe200003409c1 */
[----:B------:R-:W-:Y:S01]  /*12e60*/  LOP3.LUT R4, R3, UR26, R4, 0x96, !PT ;  /* 0x0000001a03047c12 */ /* 0x000fe2000f8e9604 */
[----:B------:R-:W1:Y:S01]  /*12e70*/  MUFU.EX2 R8, R149 ;  /* 0x0000009500087308 */ /* 0x000e620000000800 */
[C---:B------:R-:W-:Y:S01]  /*12e80*/  LOP3.LUT R0, R2.reuse, 0xff, RZ, 0xc0, !PT ;  /* 0x000000ff02007812 */ /* 0x040fe200078ec0ff */
[----:B------:R-:W-:Y:S01]  /*12e90*/  IMAD.MOV.U32 R53, RZ, RZ, R129 ;  /* 0x000000ffff357224 */ /* 0x000fe200078e0081 */
[----:B------:R-:W-:Y:S01]  /*12ea0*/  LOP3.LUT R12, R2, 0xffff, RZ, 0xc0, !PT ;  /* 0x0000ffff020c7812 */ /* 0x000fe200078ec0ff */
[----:B------:R-:W-:Y:S01]  /*12eb0*/  @!P4 HFMA2.BF16_V2 R68, -RZ.H0_H0, RZ.H0_H0, -R196.H0_H0 ;  /* 0x200000ffff44c231 */ /* 0x000fe200003409c4 */
[--C-:B------:R-:W-:Y:S01]  /*12ec0*/  SHF.R.U32.HI R13, RZ, 0x10, R2.reuse ;  /* 0x00000010ff0d7819 */ /* 0x100fe20000011602 */
[----:B------:R2:W5:Y:S01]  /*12ed0*/  LDL.LU R190, [R1+0x1b8] ;  /* 0x0001b80001be7983 */ /* 0x0005620000300800 */
[----:B------:R-:W-:Y:S01]  /*12ee0*/  SHF.R.U32.HI R5, RZ, 0x18, R2 ;  /* 0x00000018ff057819 */ /* 0x000fe20000011602 */
[----:B------:R-:W-:Y:S01]  /*12ef0*/  IMAD.WIDE.U32 R2, R6, -0x2daee0ad, RZ ;  /* 0xd2511f5306027825 */ /* 0x000fe200078e00ff */
[----:B------:R-:W-:-:S02]  /*12f00*/  ISETP.LE.U32.AND P3, PT, R0, UR13, PT ;  /* 0x0000000d00007c0c */ /* 0x000fc4000bf63070 */
[----:B------:R-:W-:Y:S02]  /*12f10*/  PRMT R31, R193, 0x5410, R196 ;  /* 0x00005410c11f7816 */ /* 0x000fe400000000c4 */
[----:B------:R-:W-:Y:S01]  /*12f20*/  @!P1 PRMT R163, R79, 0x5410, RZ ;  /* 0x000054104fa39816 */ /* 0x000fe200000000ff */
[----:B------:R-:W-:Y:S01]  /*12f30*/  IMAD.MOV.U32 R129, RZ, RZ, R28 ;  /* 0x000000ffff817224 */ /* 0x000fe200078e001c */
[----:B------:R-:W-:Y:S01]  /*12f40*/  LOP3.LUT R0, R3, UR20, R10, 0x96, !PT ;  /* 0x0000001403007c12 */ /* 0x000fe2000f8e960a */
[----:B------:R-:W-:Y:S01]  /*12f50*/  IMAD.MOV.U32 R78, RZ, RZ, R108 ;  /* 0x000000ffff4e7224 */ /* 0x000fe200078e006c */
[C---:B------:R-:W-:Y:S01]  /*12f60*/  LOP3.LUT R23, R2.reuse, 0xff, RZ, 0xc0, !PT ;  /* 0x000000ff02177812 */ /* 0x040fe200078ec0ff */
[----:B------:R-:W-:Y:S01]  /*12f70*/  MUFU.EX2 R27, R146 ;  /* 0x00000092001b7308 */ /* 0x000fe20000000800 */
[----:B------:R-:W-:Y:S01]  /*12f80*/  LOP3.LUT R15, R2, 0xffff, RZ, 0xc0, !PT ;  /* 0x0000ffff020f7812 */ /* 0x000fe200078ec0ff */
[----:B------:R-:W-:Y:S01]  /*12f90*/  FADD.FTZ R7, R187, R24 ;  /* 0x00000018bb077221 */ /* 0x000fe20000010000 */
[--C-:B------:R-:W-:Y:S01]  /*12fa0*/  SHF.R.U32.HI R10, RZ, 0x10, R2.reuse ;  /* 0x00000010ff0a7819 */ /* 0x100fe20000011602 */
[----:B------:R2:W5:Y:S01]  /*12fb0*/  LDL.LU.64 R188, [R1+0x1b0] ;  /* 0x0001b00001bc7983 */ /* 0x0005620000300a00 */
[----:B------:R-:W-:-:S02]  /*12fc0*/  SHF.R.U32.HI R21, RZ, 0x18, R2 ;  /* 0x00000018ff157819 */ /* 0x000fc40000011602 */
[----:B------:R-:W-:Y:S02]  /*12fd0*/  SHF.R.U32.HI R2, RZ, 0x8, R9 ;  /* 0x00000008ff027819 */ /* 0x000fe40000011609 */
[----:B------:R-:W-:Y:S01]  /*12fe0*/  @!P6 PRMT R193, R71, 0x5410, RZ ;  /* 0x0000541047c1e816 */ /* 0x000fe200000000ff */
[----:B------:R-:W-:Y:S01]  /*12ff0*/  FADD.FTZ R6, R51, R22 ;  /* 0x0000001633067221 */ /* 0x000fe20000010000 */
[----:B------:R-:W-:Y:S01]  /*13000*/  LOP3.LUT R2, R2, 0xffff, RZ, 0xc0, !PT ;  /* 0x0000ffff02027812 */ /* 0x000fe200078ec0ff */
[----:B------:R-:W-:Y:S01]  /*13010*/  MUFU.EX2 R28, R155 ;  /* 0x0000009b001c7308 */ /* 0x000fe20000000800 */
[----:B------:R-:W-:Y:S01]  /*13020*/  ISETP.LE.U32.AND P6, PT, R5, UR13, PT ;  /* 0x0000000d05007c0c */ /* 0x000fe2000bfc3070 */
[----:B------:R2:W5:Y:S01]  /*13030*/  LDL.LU R187, [R1+0x1a8] ;  /* 0x0001a80001bb7983 */ /* 0x0005620000300800 */
[----:B------:R-:W-:Y:S01]  /*13040*/  ISETP.LE.U32.AND P1, PT, R2, UR13, PT ;  /* 0x0000000d02007c0c */ /* 0x000fe2000bf23070 */
[----:B------:R-:W-:Y:S01]  /*13050*/  FADD.FTZ R5, R26, R14 ;  /* 0x0000000e1a057221 */ /* 0x000fe20000010000 */
[----:B-1----:R-:W-:-:S03]  /*13060*/  F2FP.BF16.F32.PACK_AB R2, R25, R8 ;  /* 0x000000081902723e */ /* 0x002fc600000010ff */
[----:B------:R-:W-:Y:S01]  /*13070*/  MUFU.EX2 R9, R55 ;  /* 0x0000003700097308 */ /* 0x000fe20000000800 */
[----:B------:R-:W-:Y:S01]  /*13080*/  PRMT R162, R2, 0x7610, R162 ;  /* 0x0000761002a27816 */ /* 0x000fe200000000a2 */
[----:B------:R-:W-:-:S06]  /*13090*/  IMAD.MOV.U32 R51, RZ, RZ, R65 ;  /* 0x000000ffff337224 */ /* 0x000fcc00078e0041 */
[----:B------:R-:W1:Y:S01]  /*130a0*/  MUFU.EX2 R14, R56 ;  /* 0x00000038000e7308 */ /* 0x000e620000000800 */
[----:B------:R-:W-:Y:S01]  /*130b0*/  PRMT R161, R2, 0x7632, R161 ;  /* 0x0000763202a17816 */ /* 0x000fe200000000a1 */
[----:B------:R-:W-:Y:S02]  /*130c0*/  @!P0 HFMA2.BF16_V2 R80, -RZ.H0_H0, RZ.H0_H0, -R162.H0_H0 ;  /* 0x200000ffff508231 */ /* 0x000fe400003409a2 */
[----:B------:R-:W-:Y:S01]  /*130d0*/  IMAD.MOV.U32 R65, RZ, RZ, R66 ;  /* 0x000000ffff417224 */ /* 0x000fe200078e0042 */
[----:B------:R-:W-:Y:S01]  /*130e0*/  LOP3.LUT R2, R11, 0xff, RZ, 0xc0, !PT ;  /* 0x000000ff0b027812 */ /* 0x000fe200078ec0ff */
[----:B------:R-:W-:Y:S02]  /*130f0*/  IMAD.MOV.U32 R66, RZ, RZ, R64 ;  /* 0x000000ffff427224 */ /* 0x000fe400078e0040 */
[----:B------:R-:W-:Y:S02]  /*13100*/  IMAD.MOV.U32 R64, RZ, RZ, R44 ;  /* 0x000000ffff407224 */ /* 0x000fe400078e002c */
[----:B------:R-:W-:Y:S01]  /*13110*/  IMAD.MOV.U32 R44, RZ, RZ, R109 ;  /* 0x000000ffff2c7224 */ /* 0x000fe200078e006d */
[----:B------:R-:W-:-:S02]  /*13120*/  PRMT R109, R162, 0x5410, R161 ;  /* 0x00005410a26d7816 */ /* 0x000fc400000000a1 */
[----:B------:R-:W-:Y:S02]  /*13130*/  @!P0 PRMT R162, R80, 0x5410, RZ ;  /* 0x0000541050a28816 */ /* 0x000fe400000000ff */
[----:B------:R-:W-:Y:S01]  /*13140*/  ISETP.LE.U32.AND P0, PT, R2, UR13, PT ;  /* 0x0000000d02007c0c */ /* 0x000fe2000bf03070 */
[----:B------:R-:W3:Y:S01]  /*13150*/  MUFU.EX2 R26, R153 ;  /* 0x00000099001a7308 */ /* 0x000ee20000000800 */
[----:B-1----:R-:W-:Y:S02]  /*13160*/  F2FP.BF16.F32.PACK_AB R2, R14, R9 ;  /* 0x000000090e02723e */ /* 0x002fe400000010ff */
[----:B------:R-:W-:Y:S02]  /*13170*/  LOP3.LUT R3, R4, 0xffff, RZ, 0xc0, !PT ;  /* 0x0000ffff04037812 */ /* 0x000fe400078ec0ff */
[C---:B------:R-:W-:Y:S02]  /*13180*/  PRMT R160, R2.reuse, 0x7610, R160 ;  /* 0x0000761002a07816 */ /* 0x040fe400000000a0 */
[----:B------:R-:W-:-:S02]  /*13190*/  PRMT R159, R2, 0x7632, R159 ;  /* 0x00007632029f7816 */ /* 0x000fc4000000009f */
[----:B------:R-:W-:-:S03]  /*131a0*/  SHF.R.U32.HI R2, RZ, 0x8, R3 ;  /* 0x00000008ff027819 */ /* 0x000fc60000011603 */
[----:B------:R-:W-:Y:S01]  /*131b0*/  @!P0 HFMA2.BF16_V2 R83, -RZ.H0_H0, RZ.H0_H0, -R160.H0_H0 ;  /* 0x200000ffff538231 */ /* 0x000fe200003409a0 */
[----:B------:R-:W-:Y:S01]  /*131c0*/  LOP3.LUT R3, R4, 0xff, RZ, 0xc0, !PT ;  /* 0x000000ff04037812 */ /* 0x000fe200078ec0ff */
[----:B------:R-:W-:Y:S01]  /*131d0*/  @!P1 HFMA2.BF16_V2 R81, -RZ.H0_H0, RZ.H0_H0, -R161.H0_H0 ;  /* 0x200000ffff519231 */ /* 0x000fe200003409a1 */
[----:B------:R-:W-:Y:S02]  /*131e0*/  PRMT R108, R160, 0x5410, R159 ;  /* 0x00005410a06c7816 */ /* 0x000fe4000000009f */
[----:B------:R-:W-:Y:S02]  /*131f0*/  LOP3.LUT R2, R2, 0xffff, RZ, 0xc0, !PT ;  /* 0x0000ffff02027812 */ /* 0x000fe400078ec0ff */
[----:B------:R-:W-:Y:S02]  /*13200*/  @!P0 PRMT R160, R83, 0x5410, RZ ;  /* 0x0000541053a08816 */ /* 0x000fe400000000ff */
[----:B------:R-:W-:Y:S02]  /*13210*/  ISETP.LE.U32.AND P0, PT, R3, UR13, PT ;  /* 0x0000000d03007c0c */ /* 0x000fe4000bf03070 */
[----:B------:R-:W-:-:S02]  /*13220*/  @!P1 PRMT R161, R81, 0x5410, RZ ;  /* 0x0000541051a19816 */ /* 0x000fc400000000ff */
[----:B------:R-:W-:Y:S02]  /*13230*/  ISETP.LE.U32.AND P1, PT, R2, UR13, PT ;  /* 0x0000000d02007c0c */ /* 0x000fe4000bf23070 */
[----:B---3--:R-:W-:Y:S01]  /*13240*/  F2FP.BF16.F32.PACK_AB R2, R28, R26 ;  /* 0x0000001a1c02723e */ /* 0x008fe200000010ff */
[----:B------:R-:W1:Y:S03]  /*13250*/  MUFU.EX2 R11, R67 ;  /* 0x00000043000b7308 */ /* 0x000e660000000800 */
[C---:B------:R-:W-:Y:S02]  /*13260*/  PRMT R158, R2.reuse, 0x7610, R158 ;  /* 0x00007610029e7816 */ /* 0x040fe4000000009e */
[----:B------:R-:W-:Y:S02]  /*13270*/  PRMT R157, R2, 0x7632, R157 ;  /* 0x00007632029d7816 */ /* 0x000fe4000000009d */
[----:B------:R-:W-:Y:S01]  /*13280*/  SHF.R.U32.HI R2, RZ, 0x10, R4 ;  /* 0x00000010ff027819 */ /* 0x000fe20000011604 */
[----:B------:R-:W-:-:S02]  /*13290*/  @!P0 HFMA2.BF16_V2 R84, -RZ.H0_H0, RZ.H0_H0, -R158.H0_H0 ;  /* 0x200000ffff548231 */ /* 0x000fc4000034099e */
[----:B------:R-:W-:Y:S02]  /*132a0*/  IMAD.MOV.U32 R80, RZ, RZ, R76 ;  /* 0x000000ffff507224 */ /* 0x000fe400078e004c */
[----:B------:R-:W-:Y:S01]  /*132b0*/  IMAD.MOV.U32 R76, RZ, RZ, R44 ;  /* 0x000000ffff4c7224 */ /* 0x000fe200078e002c */
[----:B------:R-:W-:Y:S01]  /*132c0*/  LOP3.LUT R2, R2, 0xff, RZ, 0xc0, !PT ;  /* 0x000000ff02027812 */ /* 0x000fe200078ec0ff */
[----:B------:R-:W-:Y:S01]  /*132d0*/  IMAD.MOV.U32 R44, RZ, RZ, R132 ;  /* 0x000000ffff2c7224 */ /* 0x000fe200078e0084 */
[----:B------:R-:W-:Y:S01]  /*132e0*/  PRMT R132, R158, 0x5410, R157 ;  /* 0x000054109e847816 */ /* 0x000fe2000000009d */
[----:B------:R-:W-:Y:S01]  /*132f0*/  @!P1 HFMA2.BF16_V2 R85, -RZ.H0_H0, RZ.H0_H0, -R157.H0_H0 ;  /* 0x200000ffff559231 */ /* 0x000fe2000034099d */
[----:B------:R-:W-:Y:S02]  /*13300*/  @!P0 PRMT R158, R84, 0x5410, RZ ;  /* 0x00005410549e8816 */ /* 0x000fe400000000ff */
[----:B------:R-:W-:Y:S02]  /*13310*/  ISETP.LE.U32.AND P0, PT, R2, UR13, PT ;  /* 0x0000000d02007c0c */ /* 0x000fe4000bf03070 */
[----:B------:R-:W-:-:S02]  /*13320*/  SHF.R.U32.HI R2, RZ, 0x18, R4 ;  /* 0x00000018ff027819 */ /* 0x000fc40000011604 */
[----:B------:R-:W-:Y:S01]  /*13330*/  @!P4 PRMT R196, R68, 0x5410, RZ ;  /* 0x0000541044c4c816 */ /* 0x000fe200000000ff */
[----:B------:R-:W-:Y:S01]  /*13340*/  IMAD.MOV.U32 R68, RZ, RZ, R51 ;  /* 0x000000ffff447224 */ /* 0x000fe200078e0033 */
[----:B------:R-:W-:Y:S01]  /*13350*/  @!P1 PRMT R157, R85, 0x5410, RZ ;  /* 0x00005410559d9816 */ /* 0x000fe200000000ff */
[----:B------:R-:W-:Y:S01]  /*13360*/  IMAD.MOV.U32 R71, RZ, RZ, R65 ;  /* 0x000000ffff477224 */ /* 0x000fe200078e0041 */
[----:B------:R-:W-:Y:S01]  /*13370*/  ISETP.LE.U32.AND P1, PT, R2, UR13, PT ;  /* 0x0000000d02007c0c */ /* 0x000fe2000bf23070 */
[----:B------:R-:W-:Y:S01]  /*13380*/  IMAD.MOV.U32 R51, RZ, RZ, R49 ;  /* 0x000000ffff337224 */ /* 0x000fe200078e0031 */
[----:B------:R3:W-:Y:S01]  /*13390*/  MUFU.EX2 R65, R156 ;  /* 0x0000009c00417308 */ /* 0x0007e20000000800 */
[----:B-1----:R-:W-:-:S07]  /*133a0*/  F2FP.BF16.F32.PACK_AB R2, R27, R11 ;  /* 0x0000000b1b02723e */ /* 0x002fce00000010ff */
[----:B------:R-:W1:Y:S01]  /*133b0*/  MUFU.EX2 R49, R232 ;  /* 0x000000e800317308 */ /* 0x000e620000000800 */
[C---:B------:R-:W-:Y:S01]  /*133c0*/  PRMT R155, R2.reuse, 0x7632, R155 ;  /* 0x00007632029b7816 */ /* 0x040fe2000000009b */
[----:B------:R-:W-:Y:S01]  /*133d0*/  IMAD.MOV.U32 R81, RZ, RZ, R77 ;  /* 0x000000ffff517224 */ /* 0x000fe200078e004d */
[----:B---3--:R-:W-:Y:S02]  /*133e0*/  PRMT R156, R2, 0x7610, R156 ;  /* 0x00007610029c7816 */ /* 0x008fe4000000009c */
[----:B------:R-:W-:Y:S01]  /*133f0*/  SHF.R.U32.HI R2, RZ, 0x8, R12 ;  /* 0x00000008ff027819 */ /* 0x000fe2000001160c */
[----:B------:R-:W-:Y:S02]  /*13400*/  IMAD.MOV.U32 R77, RZ, RZ, R64 ;  /* 0x000000ffff4d7224 */ /* 0x000fe400078e0040 */
[----:B------:R-:W-:Y:S01]  /*13410*/  @!P0 HFMA2.BF16_V2 R87, -RZ.H0_H0, RZ.H0_H0, -R156.H0_H0 ;  /* 0x200000ffff578231 */ /* 0x000fe2000034099c */
[----:B------:R-:W-:Y:S01]  /*13420*/  LOP3.LUT R2, R2, 0xffff, RZ, 0xc0, !PT ;  /* 0x0000ffff02027812 */ /* 0x000fe200078ec0ff */
[----:B------:R-:W-:Y:S01]  /*13430*/  IMAD.MOV.U32 R64, RZ, RZ, R131 ;  /* 0x000000ffff407224 */ /* 0x000fe200078e0083 */
[----:B------:R-:W-:-:S02]  /*13440*/  PRMT R131, R156, 0x5410, R155 ;  /* 0x000054109c837816 */ /* 0x000fc4000000009b */
[----:B------:R-:W-:Y:S02]  /*13450*/  @!P0 PRMT R156, R87, 0x5410, RZ ;  /* 0x00005410579c8816 */ /* 0x000fe400000000ff */
[----:B------:R-:W-:Y:S02]  /*13460*/  ISETP.LE.U32.AND P0, PT, R2, UR13, PT ;  /* 0x0000000d02007c0c */ /* 0x000fe4000bf03070 */
[----:B-1----:R-:W-:Y:S01]  /*13470*/  F2FP.BF16.F32.PACK_AB R2, R49, R65 ;  /* 0x000000413102723e */ /* 0x002fe200000010ff */
[----:B------:R-:W-:Y:S02]  /*13480*/  @!P1 HFMA2.BF16_V2 R86, -RZ.H0_H0, RZ.H0_H0, -R155.H0_H0 ;  /* 0x200000ffff569231 */ /* 0x000fe4000034099b */
[----:B------:R-:W-:Y:S02]  /*13490*/  IMAD.MOV.U32 R22, RZ, RZ, R68 ;  /* 0x000000ffff167224 */ /* 0x000fe400078e0044 */
[----:B------:R-:W-:Y:S01]  /*134a0*/  IMAD.MOV.U32 R79, RZ, RZ, R66 ;  /* 0x000000ffff4f7224 */ /* 0x000fe200078e0042 */
[C---:B------:R-:W-:Y:S01]  /*134b0*/  PRMT R154, R2.reuse, 0x7610, R154 ;  /* 0x00007610029a7816 */ /* 0x040fe2000000009a */
[----:B------:R-:W-:Y:S01]  /*134c0*/  IMAD.MOV.U32 R68, RZ, RZ, R52 ;  /* 0x000000ffff447224 */ /* 0x000fe200078e0034 */
[----:B------:R-:W-:Y:S01]  /*134d0*/  PRMT R153, R2, 0x7632, R153 ;  /* 0x0000763202997816 */ /* 0x000fe20000000099 */
[----:B------:R-:W-:Y:S01]  /*134e0*/  MUFU.EX2 R66, R147 ;  /* 0x0000009300427308 */ /* 0x000fe20000000800 */
[----:B------:R-:W-:Y:S01]  /*134f0*/  LOP3.LUT R2, R13, 0xff, RZ, 0xc0, !PT ;  /* 0x000000ff0d027812 */ /* 0x000fe200078ec0ff */
[----:B------:R-:W-:Y:S01]  /*13500*/  IMAD.MOV.U32 R55, RZ, RZ, R77 ;  /* 0x000000ffff377224 */ /* 0x000fe200078e004d */
[----:B------:R-:W-:-:S05]  /*13510*/  @!P1 PRMT R155, R86, 0x5410, RZ ;  /* 0x00005410569b9816 */ /* 0x000fca00000000ff */
[----:B------:R-:W1:Y:S01]  /*13520*/  MUFU.EX2 R52, R148 ;  /* 0x0000009400347308 */ /* 0x000e620000000800 */
[----:B------:R-:W-:Y:S02]  /*13530*/  ISETP.LE.U32.AND P1, PT, R2, UR13, PT ;  /* 0x0000000d02007c0c */ /* 0x000fe4000bf23070 */
[----:B------:R-:W-:Y:S01]  /*13540*/  LOP3.LUT R2, R10, 0xff, RZ, 0xc0, !PT ;  /* 0x000000ff0a027812 */ /* 0x000fe200078ec0ff */
[----:B------:R-:W-:Y:S02]  /*13550*/  IMAD.MOV.U32 R84, RZ, RZ, R80 ;  /* 0x000000ffff547224 */ /* 0x000fe400078e0050 */
[----:B------:R-:W-:Y:S01]  /*13560*/  IMAD.MOV.U32 R77, RZ, RZ, R71 ;  /* 0x000000ffff4d7224 */ /* 0x000fe200078e0047 */
[----:B------:R-:W-:Y:S01]  /*13570*/  ISETP.LE.U32.AND P4, PT, R2, UR13, PT ;  /* 0x0000000d02007c0c */ /* 0x000fe2000bf83070 */
[----:B------:R-:W-:Y:S02]  /*13580*/  IMAD.MOV.U32 R71, RZ, RZ, R54 ;  /* 0x000000ffff477224 */ /* 0x000fe400078e0036 */
[----:B------:R-:W-:Y:S01]  /*13590*/  IMAD.MOV.U32 R80, RZ, RZ, R55 ;  /* 0x000000ffff507224 */ /* 0x000fe200078e0037 */
[----:B------:R-:W-:Y:S01]  /*135a0*/  MUFU.EX2 R54, R234 ;  /* 0x000000ea00367308 */ /* 0x000fe20000000800 */
[----:B------:R-:W-:-:S07]  /*135b0*/  LOP3.LUT R2, R0, 0xffff, RZ, 0xc0, !PT ;  /* 0x0000ffff00027812 */ /* 0x000fce00078ec0ff */
[----:B------:R-:W3:Y:S01]  /*135c0*/  MUFU.EX2 R55, R235 ;  /* 0x000000eb00377308 */ /* 0x000ee20000000800 */
[----:B------:R-:W-:Y:S01]  /*135d0*/  SHF.R.U32.HI R2, RZ, 0x8, R2 ;  /* 0x00000008ff027819 */ /* 0x000fe20000011602 */
[----:B------:R-:W-:Y:S02]  /*135e0*/  @!P2 HFMA2.BF16_V2 R82, -RZ.H0_H0, RZ.H0_H0, -R159.H0_H0 ;  /* 0x200000ffff52a231 */ /* 0x000fe4000034099f */
[----:B------:R-:W-:Y:S02]  /*135f0*/  IMAD.MOV.U32 R56, RZ, RZ, R79 ;  /* 0x000000ffff387224 */ /* 0x000fe400078e004f */
[----:B------:R-:W-:Y:S01]  /*13600*/  @!P0 HFMA2.BF16_V2 R88, -RZ.H0_H0, RZ.H0_H0, -R153.H0_H0 ;  /* 0x200000ffff588231 */ /* 0x000fe20000340999 */
[----:B-1----:R-:W-:Y:S01]  /*13610*/  F2FP.BF16.F32.PACK_AB R4, R52, R66 ;  /* 0x000000423404723e */ /* 0x002fe200000010ff */
[----:B------:R-:W-:Y:S01]  /*13620*/  IMAD.MOV.U32 R79, RZ, RZ, R76 ;  /* 0x000000ffff4f7224 */ /* 0x000fe200078e004c */
[----:B------:R-:W-:Y:S01]  /*13630*/  LOP3.LUT R3, R0, 0xff, RZ, 0xc0, !PT ;  /* 0x000000ff00037812 */ /* 0x000fe200078ec0ff */
[----:B------:R-:W-:Y:S01]  /*13640*/  IMAD.MOV.U32 R76, RZ, RZ, R130 ;  /* 0x000000ffff4c7224 */ /* 0x000fe200078e0082 */
[----:B------:R-:W-:-:S02]  /*13650*/  LOP3.LUT R2, R2, 0xffff, RZ, 0xc0, !PT ;  /* 0x0000ffff02027812 */ /* 0x000fc400078ec0ff */
[----:B------:R-:W-:Y:S02]  /*13660*/  PRMT R130, R154, 0x5410, R153 ;  /* 0x000054109a827816 */ /* 0x000fe40000000099 */
[----:B------:R-:W-:Y:S02]  /*13670*/  @!P2 PRMT R159, R82, 0x5410, RZ ;  /* 0x00005410529fa816 */ /* 0x000fe400000000ff */
[----:B------:R-:W-:Y:S02]  /*13680*/  @!P0 PRMT R153, R88, 0x5410, RZ ;  /* 0x0000541058998816 */ /* 0x000fe400000000ff */
[----:B------:R-:W-:Y:S02]  /*13690*/  PRMT R152, R4, 0x7610, R152 ;  /* 0x0000761004987816 */ /* 0x000fe40000000098 */
[----:B------:R-:W-:Y:S02]  /*136a0*/  ISETP.LE.U32.AND P0, PT, R3, UR13, PT ;  /* 0x0000000d03007c0c */ /* 0x000fe4000bf03070 */
[----:B------:R-:W-:Y:S01]  /*136b0*/  ISETP.LE.U32.AND P2, PT, R2, UR13, PT ;  /* 0x0000000d02007c0c */ /* 0x000fe2000bf43070 */
[----:B------:R-:W-:Y:S01]  /*136c0*/  IMAD.MOV.U32 R83, RZ, RZ, R51 ;  /* 0x000000ffff537224 */ /* 0x000fe200078e0033 */
[----:B------:R-:W-:Y:S01]  /*136d0*/  SHF.R.U32.HI R2, RZ, 0x18, R0 ;  /* 0x00000018ff027819 */ /* 0x000fe20000011600 */
[----:B------:R-:W-:Y:S01]  /*136e0*/  IMAD.MOV.U32 R24, RZ, RZ, R44 ;  /* 0x000000ffff187224 */ /* 0x000fe200078e002c */
[----:B------:R-:W-:Y:S01]  /*136f0*/  SHF.R.U32.HI R0, RZ, 0x10, R0 ;  /* 0x00000010ff007819 */ /* 0x000fe20000011600 */
[----:B------:R-:W-:Y:S01]  /*13700*/  MUFU.EX2 R51, R228 ;  /* 0x000000e400337308 */ /* 0x000fe20000000800 */
[----:B------:R-:W-:Y:S01]  /*13710*/  @!P1 HFMA2.BF16_V2 R90, -RZ.H0_H0, RZ.H0_H0, -R152.H0_H0 ;  /* 0x200000ffff5a9231 */ /* 0x000fe20000340998 */
[----:B------:R-:W-:-:S02]  /*13720*/  PRMT R151, R4, 0x7632, R151 ;  /* 0x0000763204977816 */ /* 0x000fc40000000097 */
[----:B---3--:R-:W-:Y:S01]  /*13730*/  F2FP.BF16.F32.PACK_AB R3, R55, R54 ;  /* 0x000000363703723e */ /* 0x008fe200000010ff */
[----:B------:R-:W-:-:S03]  /*13740*/  FADD.FTZ R8, R8, R20 ;  /* 0x0000001408087221 */ /* 0x000fc60000010000 */
[----:B------:R-:W1:Y:S01]  /*13750*/  MUFU.EX2 R44, R227 ;  /* 0x000000e3002c7308 */ /* 0x000e620000000800 */
[----:B------:R-:W-:Y:S01]  /*13760*/  LOP3.LUT R0, R0, 0xff, RZ, 0xc0, !PT ;  /* 0x000000ff00007812 */ /* 0x000fe200078ec0ff */
[----:B------:R-:W-:Y:S01]  /*13770*/  IMAD.MOV.U32 R20, RZ, RZ, R129 ;  /* 0x000000ffff147224 */ /* 0x000fe200078e0081 */
[----:B------:R-:W-:Y:S02]  /*13780*/  PRMT R129, R152, 0x5410, R151 ;  /* 0x0000541098817816 */ /* 0x000fe40000000097 */
[C---:B------:R-:W-:Y:S02]  /*13790*/  PRMT R150, R3.reuse, 0x7610, R150 ;  /* 0x0000761003967816 */ /* 0x040fe40000000096 */
[----:B------:R-:W-:Y:S02]  /*137a0*/  @!P1 PRMT R152, R90, 0x5410, RZ ;  /* 0x000054105a989816 */ /* 0x000fe400000000ff */
[----:B------:R-:W-:Y:S02]  /*137b0*/  ISETP.LE.U32.AND P1, PT, R0, UR13, PT ;  /* 0x0000000d00007c0c */ /* 0x000fe4000bf23070 */
[----:B------:R-:W-:Y:S01]  /*137c0*/  SHF.R.U32.HI R0, RZ, 0x8, R15 ;  /* 0x00000008ff007819 */ /* 0x000fe2000001160f */
[----:B------:R-:W-:Y:S01]  /*137d0*/  @!P0 HFMA2.BF16_V2 R93, -RZ.H0_H0, RZ.H0_H0, -R150.H0_H0 ;  /* 0x200000ffff5d8231 */ /* 0x000fe20000340996 */
[----:B------:R-:W-:-:S02]  /*137e0*/  PRMT R149, R3, 0x7632, R149 ;  /* 0x0000763203957816 */ /* 0x000fc40000000095 */
[----:B------:R-:W-:Y:S02]  /*137f0*/  LOP3.LUT R0, R0, 0xffff, RZ, 0xc0, !PT ;  /* 0x0000ffff00007812 */ /* 0x000fe400078ec0ff */
[----:B------:R-:W-:Y:S02]  /*13800*/  PRMT R235, R150, 0x5410, R149 ;  /* 0x0000541096eb7816 */ /* 0x000fe40000000095 */
[----:B------:R-:W-:Y:S02]  /*13810*/  @!P0 PRMT R150, R93, 0x5410, RZ ;  /* 0x000054105d968816 */ /* 0x000fe400000000ff */
[----:B------:R-:W-:Y:S02]  /*13820*/  ISETP.LE.U32.AND P0, PT, R0, UR13, PT ;  /* 0x0000000d00007c0c */ /* 0x000fe4000bf03070 */
[----:B-1----:R-:W-:Y:S01]  /*13830*/  F2FP.BF16.F32.PACK_AB R0, R44, R51 ;  /* 0x000000332c00723e */ /* 0x002fe200000010ff */
[----:B------:R-:W-:Y:S01]  /*13840*/  MUFU.EX2 R67, R236 ;  /* 0x000000ec00437308 */ /* 0x000fe20000000800 */
[----:B------:R-:W-:-:S02]  /*13850*/  IMAD.MOV.U32 R85, RZ, RZ, R81 ;  /* 0x000000ffff557224 */ /* 0x000fc400078e0051 */
[----:B------:R-:W-:Y:S01]  /*13860*/  PRMT R144, R0, 0x7632, R144 ;  /* 0x0000763200907816 */ /* 0x000fe20000000090 */
[----:B------:R-:W-:Y:S02]  /*13870*/  IMAD.MOV.U32 R81, RZ, RZ, R56 ;  /* 0x000000ffff517224 */ /* 0x000fe400078e0038 */
[----:B------:R-:W-:Y:S02]  /*13880*/  IMAD.MOV.U32 R56, RZ, RZ, R53 ;  /* 0x000000ffff387224 */ /* 0x000fe400078e0035 */
[----:B------:R-:W-:Y:S01]  /*13890*/  IMAD.MOV.U32 R82, RZ, RZ, R64 ;  /* 0x000000ffff527224 */ /* 0x000fe200078e0040 */
[----:B------:R1:W-:Y:S01]  /*138a0*/  MUFU.EX2 R53, R226 ;  /* 0x000000e200357308 */ /* 0x0003e20000000800 */
[----:B------:R-:W-:Y:S01]  /*138b0*/  FADD.FTZ R9, R9, R5 ;  /* 0x0000000509097221 */ /* 0x000fe20000010000 */
[----:B------:R-:W-:Y:S02]  /*138c0*/  @!P4 HFMA2.BF16_V2 R94, -RZ.H0_H0, RZ.H0_H0, -R0.H0_H0 ;  /* 0x200000ffff5ec231 */ /* 0x000fe40000340900 */
[----:B------:R-:W-:Y:S01]  /*138d0*/  FADD.FTZ R5, R186, R6 ;  /* 0x00000006ba057221 */ /* 0x000fe20000010000 */
[----:B------:R-:W-:-:S03]  /*138e0*/  @!P2 HFMA2.BF16_V2 R92, -RZ.H0_H0, RZ.H0_H0, -R149.H0_H0 ;  /* 0x200000ffff5ca231 */ /* 0x000fc60000340995 */
[----:B------:R3:W4:Y:S01]  /*138f0*/  MUFU.EX2 R64, R231 ;  /* 0x000000e700407308 */ /* 0x0007220000000800 */
[----:B------:R-:W-:Y:S02]  /*13900*/  IMAD.MOV.U32 R12, RZ, RZ, R194 ;  /* 0x000000ffff0c7224 */ /* 0x000fe400078e00c2 */
[----:B------:R-:W-:Y:S01]  /*13910*/  FADD.FTZ R6, R22, R7 ;  /* 0x0000000716067221 */ /* 0x000fe20000010000 */
[----:B------:R-:W-:Y:S02]  /*13920*/  IMAD.MOV.U32 R13, RZ, RZ, R195 ;  /* 0x000000ffff0d7224 */ /* 0x000fe400078e00c3 */
[----:B------:R-:W-:Y:S01]  /*13930*/  @!P3 HFMA2.BF16_V2 R89, -RZ.H0_H0, RZ.H0_H0, -R154.H0_H0 ;  /* 0x200000ffff59b231 */ /* 0x000fe2000034099a */
[----:B-1----:R-:W-:Y:S01]  /*13940*/  @P4 PRMT R226, R0, 0x7610, R226 ;  /* 0x0000761000e24816 */ /* 0x002fe200000000e2 */
[----:B------:R-:W-:Y:S01]  /*13950*/  FADD.FTZ R7, R25, R8 ;  /* 0x0000000819077221 */ /* 0x000fe20000010000 */
[----:B------:R-:W-:Y:S02]  /*13960*/  @!P6 HFMA2.BF16_V2 R91, -RZ.H0_H0, RZ.H0_H0, -R151.H0_H0 ;  /* 0x200000ffff5be231 */ /* 0x000fe40000340997 */
[----:B------:R-:W-:Y:S01]  /*13970*/  FADD.FTZ R5, R185, R5 ;  /* 0x00000005b9057221 */ /* 0x000fe20000010000 */
[----:B------:R-:W-:-:S02]  /*13980*/  IMAD.MOV.U32 R86, RZ, RZ, R183 ;  /* 0x000000ffff567224 */ /* 0x000fc400078e00b7 */
[----:B------:R-:W-:Y:S01]  /*13990*/  FADD.FTZ R4, R14, R9 ;  /* 0x000000090e047221 */ /* 0x000fe20000010000 */
[----:B------:R-:W-:Y:S01]  /*139a0*/  IMAD.MOV.U32 R87, RZ, RZ, R71 ;  /* 0x000000ffff577224 */ /* 0x000fe200078e0047 */
[----:B------:R2:W5:Y:S01]  /*139b0*/  LDL.LU R186, [R1+0x1a4] ;  /* 0x0001a40001ba7983 */ /* 0x0005620000300800 */
[----:B---3--:R-:W-:Y:S01]  /*139c0*/  PRMT R231, R0, 0x5410, R144 ;  /* 0x0000541000e77816 */ /* 0x008fe20000000090 */
[----:B------:R-:W-:Y:S01]  /*139d0*/  IMAD.U32 R0, RZ, RZ, UR4 ;  /* 0x00000004ff007e24 */ /* 0x000fe2000f8e00ff */
[----:B------:R-:W-:Y:S01]  /*139e0*/  USHF.L.U32 UR4, UR19, 0x6, URZ ;  /* 0x0000000613047899 */ /* 0x000fe2000800063f */
[----:B------:R-:W-:Y:S01]  /*139f0*/  IMAD.MOV.U32 R25, RZ, RZ, R20 ;  /* 0x000000ffff197224 */ /* 0x000fe200078e0014 */
[----:B------:R-:W-:Y:S01]  /*13a00*/  @!P2 PRMT R149, R92, 0x5410, RZ ;  /* 0x000054105c95a816 */ /* 0x000fe200000000ff */
[----:B------:R-:W-:Y:S02]  /*13a10*/  IMAD.MOV.U32 R20, RZ, RZ, R77 ;  /* 0x000000ffff147224 */ /* 0x000fe400078e004d */
[----:B------:R-:W-:Y:S01]  /*13a20*/  FADD.FTZ R236, R86, R5 ;  /* 0x0000000556ec7221 */ /* 0x000fe20000010000 */
[----:B------:R-:W-:Y:S01]  /*13a30*/  IMAD.WIDE R14, R0, 0x2, R12 ;  /* 0x00000002000e7825 */ /* 0x000fe200078e020c */
[----:B------:R-:W-:-:S03]  /*13a40*/  @!P3 PRMT R154, R89, 0x5410, RZ ;  /* 0x00005410599ab816 */ /* 0x000fc600000000ff */
[----:B------:R-:W-:Y:S01]  /*13a50*/  IMAD.MOV.U32 R93, RZ, RZ, R85 ;  /* 0x000000ffff5d7224 */ /* 0x000fe200078e0055 */
[----:B------:R-:W-:Y:S01]  /*13a60*/  @!P6 PRMT R151, R91, 0x5410, RZ ;  /* 0x000054105b97e816 */ /* 0x000fe200000000ff */
[----:B------:R-:W-:Y:S01]  /*13a70*/  IMAD.U32 R0, RZ, RZ, UR4 ;  /* 0x00000004ff007e24 */ /* 0x000fe2000f8e00ff */
[----:B----4-:R-:W-:Y:S01]  /*13a80*/  F2FP.BF16.F32.PACK_AB R3, R64, R53 ;  /* 0x000000354003723e */ /* 0x010fe200000010ff */
[----:B------:R-:W-:Y:S01]  /*13a90*/  IMAD.MOV.U32 R92, RZ, RZ, R84 ;  /* 0x000000ffff5c7224 */ /* 0x000fe200078e0054 */
[----:B------:R-:W-:Y:S01]  /*13aa0*/  ISETP.LE.U32.AND P3, PT, R2, UR13, PT ;  /* 0x0000000d02007c0c */ /* 0x000fe2000bf63070 */
[----:B------:R-:W-:Y:S01]  /*13ab0*/  IMAD.MOV.U32 R84, RZ, RZ, R63 ;  /* 0x000000ffff547224 */ /* 0x000fe200078e003f */
[----:B------:R-:W-:Y:S01]  /*13ac0*/  ISETP.LE.U32.AND P6, PT, R21, UR13, PT ;  /* 0x0000000d15007c0c */ /* 0x000fe2000bfc3070 */
[----:B------:R-:W-:Y:S01]  /*13ad0*/  IMAD.MOV.U32 R71, RZ, RZ, R60 ;  /* 0x000000ffff477224 */ /* 0x000fe200078e003c */
[----:B------:R-:W-:Y:S01]  /*13ae0*/  STG.E.U16 desc[UR30][R12.64+-0x80], R40 ;  /* 0xffff80280c007986 */ /* 0x000fe2000c10151e */
[----:B------:R-:W-:Y:S01]  /*13af0*/  IMAD.MOV.U32 R86, RZ, RZ, R87 ;  /* 0x000000ffff567224 */ /* 0x000fe200078e0057 */
[----:B------:R-:W-:Y:S01]  /*13b00*/  F2FP.BF16.F32.PACK_AB R2, R237, R67 ;  /* 0x00000043ed02723e */ /* 0x000fe200000010ff */
[----:B------:R-:W-:Y:S01]  /*13b10*/  IMAD.MOV.U32 R63, RZ, RZ, R143 ;  /* 0x000000ffff3f7224 */ /* 0x000fe200078e008f */
[----:B------:R-:W-:Y:S01]  /*13b20*/  STG.E.U16 desc[UR30][R12.64+-0x7e], R39 ;  /* 0xffff82270c007986 */ /* 0x000fe2000c10151e */
[----:B------:R-:W-:-:S02]  /*13b30*/  IMAD.MOV.U32 R60, RZ, RZ, R142 ;  /* 0x000000ffff3c7224 */ /* 0x000fc400078e008e */
[----:B------:R-:W-:Y:S02]  /*13b40*/  IMAD.MOV.U32 R87, RZ, RZ, R20 ;  /* 0x000000ffff577224 */ /* 0x000fe400078e0014 */
[----:B------:R-:W-:Y:S01]  /*13b50*/  FADD.FTZ R22, R184, R6 ;  /* 0x00000006b8167221 */ /* 0x000fe20000010000 */
[----:B------:R-:W-:-:S04]  /*13b60*/  IMAD.WIDE R142, R0, 0x2, R12 ;  /* 0x00000002008e7825 */ /* 0x000fc800078e020c */
[----:B------:R-:W-:Y:S01]  /*13b70*/  IMAD.MOV.U32 R90, RZ, RZ, R182 ;  /* 0x000000ffff5a7224 */ /* 0x000fe200078e00b6 */
[----:B------:R-:W-:Y:S01]  /*13b80*/  @!P4 PRMT R226, R94, 0x5410, RZ ;  /* 0x000054105ee2c816 */ /* 0x000fe200000000ff */
[----:B------:R-:W-:Y:S01]  /*13b90*/  IMAD.WIDE.U32 R20, R233, -0x326172a9, RZ ;  /* 0xcd9e8d57e9147825 */ /* 0x000fe200078e00ff */
[C---:B------:R-:W-:Y:S01]  /*13ba0*/  PRMT R146, R2.reuse, 0x7610, R146 ;  /* 0x0000761002927816 */ /* 0x040fe20000000092 */
[----:B------:R2:W5:Y:S02]  /*13bb0*/  LDL.LU R185, [R1+0x1a0] ;  /* 0x0001a00001b97983 */ /* 0x0005640000300800 */
[----:B------:R-:W-:Y:S02]  /*13bc0*/  IMAD.U32 R0, RZ, RZ, UR48 ;  /* 0x00000030ff007e24 */ /* 0x000fe4000f8e00ff */
[----:B------:R-:W-:Y:S02]  /*13bd0*/  IMAD.MOV.U32 R85, RZ, RZ, R68 ;  /* 0x000000ffff557224 */ /* 0x000fe400078e0044 */
[----:B------:R-:W-:Y:S01]  /*13be0*/  IMAD.MOV.U32 R77, RZ, RZ, R61 ;  /* 0x000000ffff4d7224 */ /* 0x000fe200078e003d */
[----:B------:R-:W-:Y:S01]  /*13bf0*/  PRMT R145, R2, 0x7632, R145 ;  /* 0x0000763202917816 */ /* 0x000fe20000000091 */
[----:B------:R-:W-:Y:S01]  /*13c00*/  IMAD.MOV.U32 R61, RZ, RZ, R62 ;  /* 0x000000ffff3d7224 */ /* 0x000fe200078e003e */
[----:B------:R-:W-:Y:S01]  /*13c10*/  STG.E.U16 desc[UR30][R14.64+-0x80], R36 ;  /* 0xffff80240e007986 */ /* 0x000fe2000c10151e */
[----:B------:R-:W-:Y:S01]  /*13c20*/  IMAD.MOV.U32 R68, RZ, RZ, R135 ;  /* 0x000000ffff447224 */ /* 0x000fe200078e0087 */
[----:B------:R-:W-:Y:S01]  /*13c30*/  LOP3.LUT R2, R21, UR29, R25, 0x96, !PT ;  /* 0x0000001d15027c12 */ /* 0x000fe2000f8e9619 */
[----:B------:R-:W-:Y:S01]  /*13c40*/  IMAD.MOV.U32 R135, RZ, RZ, R141 ;  /* 0x000000ffff877224 */ /* 0x000fe200078e008d */
[----:B------:R-:W-:Y:S01]  /*13c50*/  STG.E.U16 desc[UR30][R14.64+-0x7e], R38 ;  /* 0xffff82260e007986 */ /* 0x000fe2000c10151e */
[----:B------:R-:W-:-:S02]  /*13c60*/  IMAD.MOV.U32 R62, RZ, RZ, R140 ;  /* 0x000000ffff3e7224 */ /* 0x000fc400078e008c */
[----:B------:R-:W-:Y:S01]  /*13c70*/  IMAD.WIDE R140, R0, 0x2, R12 ;  /* 0x00000002008c7825 */ /* 0x000fe200078e020c */
[----:B------:R-:W-:Y:S01]  /*13c80*/  LOP3.LUT R0, R93, UR21, R208, 0x96, !PT ;  /* 0x000000155d007c12 */ /* 0x000fe2000f8e96d0 */
[----:B------:R1:W-:Y:S01]  /*13c90*/  STG.E.U16 desc[UR30][R142.64+-0x7e], R18 ;  /* 0xffff82128e007986 */ /* 0x0003e2000c10151e */
[C---:B------:R-:W-:Y:S02]  /*13ca0*/  PRMT R148, R3.reuse, 0x7610, R148 ;  /* 0x0000761003947816 */ /* 0x040fe40000000094 */
[----:B------:R-:W-:Y:S01]  /*13cb0*/  PRMT R147, R3, 0x7632, R147 ;  /* 0x0000763203937816 */ /* 0x000fe20000000093 */
[----:B------:R-:W-:Y:S01]  /*13cc0*/  IMAD.WIDE.U32 R2, R2, -0x2daee0ad, RZ ;  /* 0xd2511f5302027825 */ /* 0x000fe200078e00ff */
[----:B------:R3:W-:Y:S03]  /*13cd0*/  STG.E.U16 desc[UR30][R142.64+-0x80], R19 ;  /* 0xffff80138e007986 */ /* 0x0007e6000c10151e */
[----:B------:R-:W-:Y:S01]  /*13ce0*/  FADD.FTZ R233, R86, R22 ;  /* 0x0000001656e97221 */ /* 0x000fe20000010000 */
[----:B------:R-:W-:Y:S01]  /*13cf0*/  IMAD.MOV.U32 R89, RZ, RZ, R87 ;  /* 0x000000ffff597224 */ /* 0x000fe200078e0057 */
[----:B------:R-:W-:Y:S01]  /*13d00*/  ISETP.LE.U32.AND P2, PT, R23, UR13, PT ;  /* 0x0000000d17007c0c */ /* 0x000fe2000bf43070 */
[----:B------:R-:W-:Y:S01]  /*13d10*/  @!P6 HFMA2.BF16_V2 R95, -RZ.H0_H0, RZ.H0_H0, -R144.H0_H0 ;  /* 0x200000ffff5fe231 */ /* 0x000fe20000340990 */
[----:B------:R2:W5:Y:S01]  /*13d20*/  LDL.LU R184, [R1+0x19c] ;  /* 0x00019c0001b87983 */ /* 0x0005620000300800 */
[----:B-1----:R-:W-:Y:S01]  /*13d30*/  FADD.FTZ R18, R11, R4 ;  /* 0x000000040b127221 */ /* 0x002fe20000010000 */
[----:B------:R-:W-:Y:S01]  /*13d40*/  IMAD.WIDE.U32 R4, R0, -0x326172a9, RZ ;  /* 0xcd9e8d5700047825 */ /* 0x000fe200078e00ff */
[----:B------:R-:W-:-:S03]  /*13d50*/  LOP3.LUT R0, R3, UR42, R92, 0x96, !PT ;  /* 0x0000002a03007c12 */ /* 0x000fc6000f8e965c */
[----:B---3--:R-:W-:Y:S01]  /*13d60*/  FADD.FTZ R19, R26, R7 ;  /* 0x000000071a137221 */ /* 0x008fe20000010000 */
[----:B------:R-:W-:Y:S01]  /*13d70*/  LOP3.LUT R3, R5, UR43, R20, 0x96, !PT ;  /* 0x0000002b05037c12 */ /* 0x000fe2000f8e9614 */
[----:B------:R-:W-:Y:S01]  /*13d80*/  IMAD.WIDE.U32 R10, R0, -0x326172a9, RZ ;  /* 0xcd9e8d57000a7825 */ /* 0x000fe200078e00ff */
[----:B------:R1:W-:Y:S03]  /*13d90*/  STG.E.U16 desc[UR30][R140.64+-0x80], R17 ;  /* 0xffff80118c007986 */ /* 0x0003e6000c10151e */
[----:B------:R-:W-:Y:S01]  /*13da0*/  IMAD.WIDE.U32 R6, R3, -0x2daee0ad, RZ ;  /* 0xd2511f5303067825 */ /* 0x000fe200078e00ff */
[----:B------:R3:W-:Y:S04]  /*13db0*/  STG.E.U16 desc[UR30][R140.64+-0x7e], R16 ;  /* 0xffff82108c007986 */ /* 0x0007e8000c10151e */
[----:B------:R-:W-:Y:S01]  /*13dc0*/  LOP3.LUT R0, R7, UR40, R2, 0x96, !PT ;  /* 0x0000002807007c12 */ /* 0x000fe2000f8e9602 */
[----:B------:R-:W-:-:S02]  /*13dd0*/  IMAD.MOV.U32 R86, RZ, RZ, R84 ;  /* 0x000000ffff567224 */ /* 0x000fc400078e0054 */
[----:B------:R-:W-:Y:S02]  /*13de0*/  IMAD.MOV.U32 R88, RZ, RZ, R85 ;  /* 0x000000ffff587224 */ /* 0x000fe400078e0055 */
[----:B------:R-:W-:Y:S02]  /*13df0*/  IMAD.MOV.U32 R87, RZ, RZ, R68 ;  /* 0x000000ffff577224 */ /* 0x000fe400078e0044 */
[----:B------:R-:W-:Y:S02]  /*13e00*/  @!P0 HFMA2.BF16_V2 R96, -RZ.H0_H0, RZ.H0_H0, -R145.H0_H0 ;  /* 0x200000ffff608231 */ /* 0x000fe40000340991 */
[----:B------:R-:W-:Y:S01]  /*13e10*/  IMAD.WIDE.U32 R8, R0, -0x326172a9, RZ ;  /* 0xcd9e8d5700087825 */ /* 0x000fe200078e00ff */
[----:B------:R-:W-:-:S03]  /*13e20*/  LOP3.LUT R3, R11, UR41, R4, 0x96, !PT ;  /* 0x000000290b037c12 */ /* 0x000fc6000f8e9604 */
[----:B------:R-:W-:Y:S01]  /*13e30*/  @!P1 HFMA2.BF16_V2 R99, -RZ.H0_H0, RZ.H0_H0, -R148.H0_H0 ;  /* 0x200000ffff639231 */ /* 0x000fe20000340994 */
[----:B------:R-:W-:Y:S01]  /*13e40*/  PRMT R232, R146, 0x5410, R145 ;  /* 0x0000541092e87816 */ /* 0x000fe20000000091 */
[----:B------:R-:W-:Y:S01]  /*13e50*/  @!P3 HFMA2.BF16_V2 R98, -RZ.H0_H0, RZ.H0_H0, -R147.H0_H0 ;  /* 0x200000ffff62b231 */ /* 0x000fe20000340993 */
[----:B------:R-:W-:Y:S01]  /*13e60*/  LOP3.LUT R0, R9, UR39, R10, 0x96, !PT ;  /* 0x0000002709007c12 */ /* 0x000fe2000f8e960a */
[----:B------:R-:W-:-:S04]  /*13e70*/  IMAD.WIDE.U32 R2, R3, -0x2daee0ad, RZ ;  /* 0xd2511f5303027825 */ /* 0x000fc800078e00ff */
[----:B------:R-:W-:Y:S01]  /*13e80*/  @!P2 HFMA2.BF16_V2 R97, -RZ.H0_H0, RZ.H0_H0, -R146.H0_H0 ;  /* 0x200000ffff61a231 */ /* 0x000fe20000340992 */
[----:B------:R-:W-:Y:S01]  /*13e90*/  PRMT R234, R148, 0x5410, R147 ;  /* 0x0000541094ea7816 */ /* 0x000fe20000000093 */
[----:B------:R2:W5:Y:S01]  /*13ea0*/  LDL.LU R183, [R1+0x198] ;  /* 0x0001980001b77983 */ /* 0x0005620000300800 */
[----:B------:R-:W-:Y:S01]  /*13eb0*/  IMAD.WIDE.U32 R10, R0, -0x2daee0ad, RZ ;  /* 0xd2511f53000a7825 */ /* 0x000fe200078e00ff */
[----:B------:R-:W-:-:S03]  /*13ec0*/  LOP3.LUT R3, R3, UR38, R6, 0x96, !PT ;  /* 0x0000002603037c12 */ /* 0x000fc6000f8e9606 */
[----:B------:R-:W-:Y:S01]  /*13ed0*/  IMAD.MOV.U32 R84, RZ, RZ, R24 ;  /* 0x000000ffff547224 */ /* 0x000fe200078e0018 */
[----:B------:R-:W-:Y:S01]  /*13ee0*/  LOP3.LUT R2, R11, UR32, R2, 0x96, !PT ;  /* 0x000000200b027c12 */ /* 0x000fe2000f8e9602 */
[----:B------:R-:W-:-:S04]  /*13ef0*/  IMAD.WIDE.U32 R6, R3, -0x326172a9, RZ ;  /* 0xcd9e8d5703067825 */ /* 0x000fc800078e00ff */
[----:B------:R-:W-:Y:S02]  /*13f00*/  IMAD.MOV.U32 R85, RZ, RZ, R82 ;  /* 0x000000ffff557224 */ /* 0x000fe400078e0052 */
[----:B------:R-:W-:Y:S01]  /*13f10*/  IMAD.MOV.U32 R68, RZ, RZ, R61 ;  /* 0x000000ffff447224 */ /* 0x000fe200078e003d */
[----:B------:R-:W-:Y:S01]  /*13f20*/  STG.E.U16 desc[UR30][R12.64+-0x70], R37 ;  /* 0xffff90250c007986 */ /* 0x000fe2000c10151e */
[----:B------:R-:W-:Y:S01]  /*13f30*/  IMAD.WIDE.U32 R2, R2, -0x326172a9, RZ ;  /* 0xcd9e8d5702027825 */ /* 0x000fe200078e00ff */
[----:B------:R-:W-:Y:S02]  /*13f40*/  LOP3.LUT R9, R7, UR37, R8, 0x96, !PT ;  /* 0x0000002507097c12 */ /* 0x000fe4000f8e9608 */
[----:B------:R-:W-:Y:S01]  /*13f50*/  STG.E.U16 desc[UR30][R12.64+-0x6e], R35 ;  /* 0xffff92230c007986 */ /* 0x000fe2000c10151e */
[----:B------:R-:W-:Y:S02]  /*13f60*/  LOP3.LUT R0, R2, 0xffff, RZ, 0xc0, !PT ;  /* 0x0000ffff02007812 */ /* 0x000fe400078ec0ff */
[----:B------:R-:W-:Y:S01]  /*13f70*/  SHF.R.U32.HI R7, RZ, 0x10, R2 ;  /* 0x00000010ff077819 */ /* 0x000fe20000011602 */
[----:B------:R-:W-:Y:S01]  /*13f80*/  FADD.FTZ R227, R27, R18 ;  /* 0x000000121be37221 */ /* 0x000fe20000010000 */
[----:B------:R-:W-:Y:S01]  /*13f90*/  LOP3.LUT R6, R3, UR26, R6, 0x96, !PT ;  /* 0x0000001a03067c12 */ /* 0x000fe2000f8e9606 */
[----:B------:R-:W-:Y:S01]  /*13fa0*/  FADD.FTZ R228, R28, R19 ;  /* 0x000000131ce47221 */ /* 0x000fe20000010000 */
[----:B------:R-:W-:Y:S01]  /*13fb0*/  LOP3.LUT R8, R2, 0xff, RZ, 0xc0, !PT ;  /* 0x000000ff02087812 */ /* 0x000fe200078ec0ff */
[----:B------:R2:W5:Y:S01]  /*13fc0*/  LDL.LU R182, [R1+0x194] ;  /* 0x0001940001b67983 */ /* 0x0005620000300800 */
[----:B------:R-:W-:-:S02]  /*13fd0*/  SHF.R.U32.HI R3, RZ, 0x18, R2 ;  /* 0x00000018ff037819 */ /* 0x000fc40000011602 */
[----:B------:R-:W-:Y:S02]  /*13fe0*/  SHF.R.U32.HI R2, RZ, 0x8, R0 ;  /* 0x00000008ff027819 */ /* 0x000fe40000011600 */
[----:B------:R-:W-:Y:S02]  /*13ff0*/  LOP3.LUT R0, R7, 0xff, RZ, 0xc0, !PT ;  /* 0x000000ff07007812 */ /* 0x000fe400078ec0ff */
[----:B-1----:R-:W-:Y:S02]  /*14000*/  PRMT R17, R8, 0x5410, R2 ;  /* 0x0000541008117816 */ /* 0x002fe40000000002 */
[----:B------:R-:W-:Y:S01]  /*14010*/  PRMT R11, R0, 0x5410, R3 ;  /* 0x00005410000b7816 */ /* 0x000fe20000000003 */
        /* <DEDUP_REMOVED lines=8> */
[----:B---3--:R-:W-:Y:S02]  /*140a0*/  PRMT R16, R3, 0x5410, R7 ;  /* 0x0000541003107816 */ /* 0x008fe40000000007 */
[----:B------:R-:W-:Y:S02]  /*140b0*/  SHF.R.U32.HI R3, RZ, 0x8, R2 ;  /* 0x00000008ff037819 */ /* 0x000fe40000011602 */
[----:B------:R-:W-:-:S04]  /*140c0*/  LOP3.LUT R2, R6, 0xff, RZ, 0xc0, !PT ;  /* 0x000000ff06027812 */ /* 0x000fc800078ec0ff */
[----:B------:R-:W-:Y:S02]  /*140d0*/  PRMT R22, R2, 0x5410, R3 ;  /* 0x0000541002167816 */ /* 0x000fe40000000003 */
[--C-:B------:R-:W-:Y:S02]  /*140e0*/  SHF.R.U32.HI R3, RZ, 0x10, R6.reuse ;  /* 0x00000010ff037819 */ /* 0x100fe40000011606 */
[----:B------:R-:W-:Y:S02]  /*140f0*/  LOP3.LUT R2, R9, 0xff, RZ, 0xc0, !PT ;  /* 0x000000ff09027812 */ /* 0x000fe400078ec0ff */
[----:B------:R-:W-:Y:S02]  /*14100*/  SHF.R.U32.HI R6, RZ, 0x18, R6 ;  /* 0x00000018ff067819 */ /* 0x000fe40000011606 */
[----:B------:R-:W-:Y:S02]  /*14110*/  LOP3.LUT R3, R3, 0xff, RZ, 0xc0, !PT ;  /* 0x000000ff03037812 */ /* 0x000fe400078ec0ff */
[----:B------:R-:W-:-:S02]  /*14120*/  PRMT R7, R2, 0x5410, R8 ;  /* 0x0000541002077816 */ /* 0x000fc40000000008 */
[C---:B------:R-:W-:Y:S01]  /*14130*/  LOP3.LUT R2, R0.reuse, 0xffff, RZ, 0xc0, !PT ;  /* 0x0000ffff00027812 */ /* 0x040fe200078ec0ff */
[----:B------:R-:W-:Y:S01]  /*14140*/  IMAD.MOV.U32 R82, RZ, RZ, R56 ;  /* 0x000000ffff527224 */ /* 0x000fe200078e0038 */
[----:B------:R-:W-:Y:S01]  /*14150*/  PRMT R24, R3, 0x5410, R6 ;  /* 0x0000541003187816 */ /* 0x000fe20000000006 */
[----:B------:R-:W-:Y:S01]  /*14160*/  IMAD.MOV.U32 R56, RZ, RZ, R71 ;  /* 0x000000ffff387224 */ /* 0x000fe200078e0047 */
[----:B------:R-:W-:Y:S01]  /*14170*/  SHF.R.U32.HI R3, RZ, 0x8, R2 ;  /* 0x00000008ff037819 */ /* 0x000fe20000011602 */
[----:B------:R-:W-:Y:S01]  /*14180*/  IMAD.MOV.U32 R71, RZ, RZ, R63 ;  /* 0x000000ffff477224 */ /* 0x000fe200078e003f */
[----:B------:R-:W-:Y:S01]  /*14190*/  LOP3.LUT R2, R0, 0xff, RZ, 0xc0, !PT ;  /* 0x000000ff00027812 */ /* 0x000fe200078ec0ff */
[----:B------:R-:W-:Y:S02]  /*141a0*/  IMAD.MOV.U32 R63, RZ, RZ, R60 ;  /* 0x000000ffff3f7224 */ /* 0x000fe400078e003c */
[----:B------:R-:W-:Y:S01]  /*141b0*/  IMAD.MOV.U32 R60, RZ, RZ, R30 ;  /* 0x000000ffff3c7224 */ /* 0x000fe200078e001e */
[----:B------:R-:W-:-:S02]  /*141c0*/  PRMT R30, R2, 0x5410, R3 ;  /* 0x00005410021e7816 */ /* 0x000fc40000000003 */
[--C-:B------:R-:W-:Y:S02]  /*141d0*/  SHF.R.U32.HI R3, RZ, 0x10, R0.reuse ;  /* 0x00000010ff037819 */ /* 0x100fe40000011600 */
[----:B------:R-:W-:Y:S02]  /*141e0*/  SHF.R.U32.HI R2, RZ, 0x18, R0 ;  /* 0x00000018ff027819 */ /* 0x000fe40000011600 */
[----:B------:R-:W-:Y:S01]  /*141f0*/  LOP3.LUT R0, R3, 0xff, RZ, 0xc0, !PT ;  /* 0x000000ff03007812 */ /* 0x000fe200078ec0ff */
[----:B------:R-:W-:Y:S02]  /*14200*/  IMAD.MOV.U32 R61, RZ, RZ, R62 ;  /* 0x000000ffff3d7224 */ /* 0x000fe400078e003e */
[----:B------:R-:W-:Y:S01]  /*14210*/  IMAD.MOV.U32 R62, RZ, RZ, R29 ;  /* 0x000000ffff3e7224 */ /* 0x000fe200078e001d */
[----:B------:R-:W-:Y:S01]  /*14220*/  PRMT R29, R0, 0x5410, R2 ;  /* 0x00005410001d7816 */ /* 0x000fe20000000002 */
[----:B------:R-:W-:Y:S02]  /*14230*/  IMAD.U32 R0, RZ, RZ, UR13 ;  /* 0x0000000dff007e24 */ /* 0x000fe4000f8e00ff */
[----:B------:R-:W-:-:S05]  /*14240*/  IMAD.MOV.U32 R3, RZ, RZ, 0x7054 ;  /* 0x00007054ff037424 */ /* 0x000fca00078e00ff */
[----:B------:R-:W-:Y:S01]  /*14250*/  PRMT R0, R0, R3, UR13 ;  /* 0x0000000d00007e16 */ /* 0x000fe20008000003 */
[----:B------:R-:W-:-:S04]  /*14260*/  IMAD.U32 R6, RZ, RZ, UR35 ;  /* 0x00000023ff067e24 */ /* 0x000fc8000f8e00ff */
[----:B------:R-:W-:Y:S02]  /*14270*/  HSET2.LE.AND R2, R17, R0, PT ;  /* 0x0000000011027233 */ /* 0x000fe40003803000 */
[----:B------:R-:W-:-:S03]  /*14280*/  LOP3.LUT R6, R209, UR6, R6, 0x96, !PT ;  /* 0x00000006d1067c12 */ /* 0x000fc6000f8e9606 */
[----:B------:R-:W-:Y:S01]  /*14290*/  LOP3.LUT R10, R2, R90, RZ, 0xc0, !PT ;  /* 0x0000005a020a7212 */ /* 0x000fe200078ec0ff */
[----:B------:R-:W-:Y:S02]  /*142a0*/  IMAD.MOV.U32 R90, RZ, RZ, R88 ;  /* 0x000000ffff5a7224 */ /* 0x000fe400078e0058 */
[----:B------:R-:W-:Y:S01]  /*142b0*/  IMAD.MOV.U32 R88, RZ, RZ, R89 ;  /* 0x000000ffff587224 */ /* 0x000fe200078e0059 */
[----:B------:R1:W-:Y:S01]  /*142c0*/  STG.E.U16 desc[UR30][R14.64+-0x70], R33 ;  /* 0xffff90210e007986 */ /* 0x0003e2000c10151e */
[----:B------:R-:W-:Y:S02]  /*142d0*/  IMAD.MOV.U32 R89, RZ, RZ, R76 ;  /* 0x000000ffff597224 */ /* 0x000fe400078e004c */
[----:B------:R-:W-:Y:S01]  /*142e0*/  IMAD.MOV.U32 R76, RZ, RZ, R32 ;  /* 0x000000ffff4c7224 */ /* 0x000fe200078e0020 */
[--C-:B------:R-:W-:Y:S02]  /*142f0*/  HSET2.LE.AND R2, R16, R0.reuse, PT ;  /* 0x0000000010027233 */ /* 0x100fe40003803000 */
[----:B------:R-:W-:-:S03]  /*14300*/  HSET2.LE.AND R3, R11, R0, PT ;  /* 0x000000000b037233 */ /* 0x000fc60003803000 */
[----:B------:R-:W-:Y:S01]  /*14310*/  LOP3.LUT R18, R2, R180, RZ, 0xc0, !PT ;  /* 0x000000b402127212 */ /* 0x000fe200078ec0ff */
[----:B-1----:R-:W-:-:S05]  /*14320*/  IMAD.WIDE.U32 R32, R6, -0x326172a9, RZ ;  /* 0xcd9e8d5706207825 */ /* 0x002fca00078e00ff */
[----:B------:R-:W-:-:S05]  /*14330*/  LOP3.LUT R6, R33, UR29, R25, 0x96, !PT ;  /* 0x0000001d21067c12 */ /* 0x000fca000f8e9619 */
[----:B------:R-:W-:Y:S01]  /*14340*/  IMAD.WIDE.U32 R8, R6, -0x2daee0ad, RZ ;  /* 0xd2511f5306087825 */ /* 0x000fe200078e00ff */
[----:B------:R-:W-:-:S04]  /*14350*/  LOP3.LUT R11, R3, R181, RZ, 0xc0, !PT ;  /* 0x000000b5030b7212 */ /* 0x000fc800078ec0ff */
[----:B------:R-:W-:Y:S01]  /*14360*/  LOP3.LUT R2, R9, UR42, R92, 0x96, !PT ;  /* 0x0000002a09027c12 */ /* 0x000fe2000f8e965c */
[----:B------:R-:W-:Y:S01]  /*14370*/  IMAD.MOV.U32 R25, RZ, RZ, R76 ;  /* 0x000000ffff197224 */ /* 0x000fe200078e004c */
[----:B------:R-:W-:Y:S01]  /*14380*/  HSET2.LE.AND R3, R7, R0, PT ;  /* 0x0000000007037233 */ /* 0x000fe20003803000 */
[----:B------:R-:W-:Y:S01]  /*14390*/  IMAD.MOV.U32 R91, RZ, RZ, R90 ;  /* 0x000000ffff5b7224 */ /* 0x000fe200078e005a */
[----:B------:R1:W-:Y:S01]  /*143a0*/  STG.E.U16 desc[UR30][R14.64+-0x6e], R34 ;  /* 0xffff92220e007986 */ /* 0x0003e2000c10151e */
[----:B------:R-:W-:Y:S01]  /*143b0*/  IMAD.WIDE.U32 R6, R2, -0x326172a9, RZ ;  /* 0xcd9e8d5702067825 */ /* 0x000fe200078e00ff */
[----:B------:R-:W-:Y:S02]  /*143c0*/  LOP3.LUT R2, R5, UR43, R32, 0x96, !PT ;  /* 0x0000002b05027c12 */ /* 0x000fe4000f8e9620 */
[----:B------:R-:W-:Y:S01]  /*143d0*/  LOP3.LUT R19, R3, R239, RZ, 0xc0, !PT ;  /* 0x000000ef03137212 */ /* 0x000fe200078ec0ff */
[----:B------:R2:W5:Y:S01]  /*143e0*/  LDL.LU R181, [R1+0x190] ;  /* 0x0001900001b57983 */ /* 0x0005620000300800 */
[----:B------:R-:W-:Y:S01]  /*143f0*/  LOP3.LUT R4, R7, UR41, R4, 0x96, !PT ;  /* 0x0000002907047c12 */ /* 0x000fe2000f8e9604 */
[----:B------:R-:W-:-:S04]  /*14400*/  IMAD.WIDE.U32 R2, R2, -0x2daee0ad, RZ ;  /* 0xd2511f5302027825 */ /* 0x000fc800078e00ff */
[----:B------:R-:W-:Y:S01]  /*14410*/  IMAD.MOV.U32 R90, RZ, RZ, R88 ;  /* 0x000000ffff5a7224 */ /* 0x000fe200078e0058 */
[----:B------:R-:W-:Y:S01]  /*14420*/  LOP3.LUT R3, R3, UR40, R8, 0x96, !PT ;  /* 0x0000002803037c12 */ /* 0x000fe2000f8e9608 */
[----:B------:R-:W-:-:S04]  /*14430*/  IMAD.WIDE.U32 R4, R4, -0x2daee0ad, RZ ;  /* 0xd2511f5304047825 */ /* 0x000fc800078e00ff */
[----:B------:R-:W-:Y:S01]  /*14440*/  IMAD.MOV.U32 R76, RZ, RZ, R63 ;  /* 0x000000ffff4c7224 */ /* 0x000fe200078e003f */
[----:B------:R-:W-:Y:S01]  /*14450*/  LOP3.LUT R5, R5, UR38, R2, 0x96, !PT ;  /* 0x0000002605057c12 */ /* 0x000fe2000f8e9602 */
[----:B------:R-:W-:Y:S01]  /*14460*/  IMAD.WIDE.U32 R2, R3, -0x326172a9, RZ ;  /* 0xcd9e8d5703027825 */ /* 0x000fe200078e00ff */
[----:B------:R-:W-:Y:S02]  /*14470*/  @!P0 PRMT R145, R96, 0x5410, RZ ;  /* 0x0000541060918816 */ /* 0x000fe400000000ff */
[----:B------:R-:W-:Y:S02]  /*14480*/  @!P1 PRMT R148, R99, 0x5410, RZ ;  /* 0x0000541063949816 */ /* 0x000fe400000000ff */
[----:B------:R-:W-:Y:S02]  /*14490*/  @!P3 PRMT R147, R98, 0x5410, RZ ;  /* 0x000054106293b816 */ /* 0x000fe400000000ff */
[----:B------:R-:W-:Y:S02]  /*144a0*/  @!P2 PRMT R146, R97, 0x5410, RZ ;  /* 0x000054106192a816 */ /* 0x000fe400000000ff */
[----:B------:R-:W-:Y:S01]  /*144b0*/  @!P6 PRMT R144, R95, 0x5410, RZ ;  /* 0x000054105f90e816 */ /* 0x000fe200000000ff */
[----:B------:R-:W-:Y:S01]  /*144c0*/  STG.E.U16 desc[UR30][R142.64+-0x70], R200 ;  /* 0xffff90c88e007986 */ /* 0x000fe2000c10151e */
[----:B------:R-:W-:-:S03]  /*144d0*/  LOP3.LUT R3, R3, UR39, R6, 0x96, !PT ;  /* 0x0000002703037c12 */ /* 0x000fc6000f8e9606 */
[----:B------:R-:W-:Y:S02]  /*144e0*/  STG.E.U16 desc[UR30][R142.64+-0x6e], R199 ;  /* 0xffff92c78e007986 */ /* 0x000fe4000c10151e */
[----:B------:R-:W-:Y:S02]  /*144f0*/  IMAD.WIDE.U32 R6, R3, -0x2daee0ad, RZ ;  /* 0xd2511f5303067825 */ /* 0x000fe400078e00ff */
[----:B------:R2:W5:Y:S03]  /*14500*/  LDL.LU R180, [R1+0x18c] ;  /* 0x00018c0001b47983 */ /* 0x0005660000300800 */
[----:B------:R-:W-:Y:S01]  /*14510*/  LOP3.LUT R3, R7, UR32, R4, 0x96, !PT ;  /* 0x0000002007037c12 */ /* 0x000fe2000f8e9604 */
[----:B------:R-:W-:-:S05]  /*14520*/  IMAD.WIDE.U32 R4, R5, -0x326172a9, RZ ;  /* 0xcd9e8d5705047825 */ /* 0x000fca00078e00ff */
[----:B------:R-:W-:Y:S01]  /*14530*/  LOP3.LUT R7, R5, UR37, R2, 0x96, !PT ;  /* 0x0000002505077c12 */ /* 0x000fe2000f8e9602 */
[----:B------:R-:W-:-:S05]  /*14540*/  IMAD.WIDE.U32 R2, R3, -0x326172a9, RZ ;  /* 0xcd9e8d5703027825 */ /* 0x000fca00078e00ff */
        /* <DEDUP_REMOVED lines=15> */
[--C-:B------:R-:W-:Y:S02]  /*14640*/  SHF.R.U32.HI R2, RZ, 0x10, R4.reuse ;  /* 0x00000010ff027819 */ /* 0x100fe40000011604 */
[----:B------:R-:W-:Y:S02]  /*14650*/  SHF.R.U32.HI R3, RZ, 0x18, R4 ;  /* 0x00000018ff037819 */ /* 0x000fe40000011604 */
[----:B------:R-:W-:-:S04]  /*14660*/  LOP3.LUT R2, R2, 0xff, RZ, 0xc0, !PT ;  /* 0x000000ff02027812 */ /* 0x000fc800078ec0ff */
[----:B------:R-:W-:Y:S01]  /*14670*/  PRMT R26, R2, 0x5410, R3 ;  /* 0x00005410021a7816 */ /* 0x000fe20000000003 */
[----:B------:R-:W-:Y:S01]  /*14680*/  IMAD.WIDE.U32 R2, R7, -0x2daee0ad, RZ ;  /* 0xd2511f5307027825 */ /* 0x000fe200078e00ff */
[----:B------:R-:W-:-:S03]  /*14690*/  HSET2.LE.AND R5, R24, R0, PT ;  /* 0x0000000018057233 */ /* 0x000fc60003803000 */
[----:B------:R-:W-:Y:S01]  /*146a0*/  IMAD.MOV.U32 R25, RZ, RZ, R86 ;  /* 0x000000ffff197224 */ /* 0x000fe200078e0056 */
[----:B------:R-:W-:-:S04]  /*146b0*/  LOP3.LUT R4, R3, UR20, R6, 0x96, !PT ;  /* 0x0000001403047c12 */ /* 0x000fc8000f8e9606 */
[----:B------:R-:W-:Y:S02]  /*146c0*/  LOP3.LUT R9, R5, R25, RZ, 0xc0, !PT ;  /* 0x0000001905097212 */ /* 0x000fe400078ec0ff */
        /* <DEDUP_REMOVED lines=14> */
[----:B------:R-:W-:Y:S02]  /*147b0*/  LOP3.LUT R2, R4, 0xff, RZ, 0xc0, !PT ;  /* 0x000000ff04027812 */ /* 0x000fe400078ec0ff */
[--C-:B------:R-:W-:Y:S02]  /*147c0*/  HSET2.LE.AND R4, R16, R0.reuse, PT ;  /* 0x0000000010047233 */ /* 0x100fe40003803000 */
[----:B------:R-:W-:Y:S01]  /*147d0*/  PRMT R28, R2, 0x5410, R3 ;  /* 0x00005410021c7816 */ /* 0x000fe20000000003 */
[----:B------:R-:W-:Y:S01]  /*147e0*/  IMAD.MOV.U32 R88, RZ, RZ, R89 ;  /* 0x000000ffff587224 */ /* 0x000fe200078e0059 */
[----:B------:R-:W-:-:S02]  /*147f0*/  HSET2.LE.AND R3, R29, R0, PT ;  /* 0x000000001d037233 */ /* 0x000fc40003803000 */
[----:B------:R-:W-:Y:S01]  /*14800*/  LOP3.LUT R22, R4, R238, RZ, 0xc0, !PT ;  /* 0x000000ee04167212 */ /* 0x000fe200078ec0ff */
[----:B------:R-:W-:Y:S01]  /*14810*/  IMAD.WIDE.U32 R4, R90, -0x326172a9, RZ ;  /* 0xcd9e8d575a047825 */ /* 0x000fe200078e00ff */
[--C-:B------:R-:W-:Y:S02]  /*14820*/  HSET2.LE.AND R2, R30, R0.reuse, PT ;  /* 0x000000001e027233 */ /* 0x100fe40003803000 */
[----:B------:R-:W-:Y:S02]  /*14830*/  LOP3.LUT R17, R3, R176, RZ, 0xc0, !PT ;  /* 0x000000b003117212 */ /* 0x000fe400078ec0ff */
[----:B------:R-:W-:Y:S02]  /*14840*/  LOP3.LUT R3, R5, R88, RZ, 0x3c, !PT ;  /* 0x0000005805037212 */ /* 0x000fe400078e3cff */
[----:B------:R-:W-:Y:S01]  /*14850*/  LOP3.LUT R16, R2, R91, RZ, 0xc0, !PT ;  /* 0x0000005b02107212 */ /* 0x000fe200078ec0ff */
[----:B------:R-:W-:Y:S01]  /*14860*/  IMAD.MOV.U32 R89, RZ, RZ, R177 ;  /* 0x000000ffff597224 */ /* 0x000fe200078e00b1 */
[----:B------:R-:W-:Y:S01]  /*14870*/  HSET2.LE.AND R2, R23, R0, PT ;  /* 0x0000000017027233 */ /* 0x000fe20003803000 */
[----:B------:R-:W-:-:S04]  /*14880*/  IMAD.WIDE.U32 R38, R3, -0x2daee0ad, RZ ;  /* 0xd2511f5303267825 */ /* 0x000fc800078e00ff */
[----:B------:R-:W-:Y:S01]  /*14890*/  IMAD.MOV.U32 R86, RZ, RZ, R178 ;  /* 0x000000ffff567224 */ /* 0x000fe200078e00b2 */
[----:B------:R-:W-:Y:S01]  /*148a0*/  LOP3.LUT R23, R2, R70, RZ, 0xc0, !PT ;  /* 0x0000004602177212 */ /* 0x000fe200078ec0ff */
[----:B------:R-:W-:Y:S01]  /*148b0*/  IMAD.MOV.U32 R88, RZ, RZ, R89 ;  /* 0x000000ffff587224 */ /* 0x000fe200078e0059 */
[----:B------:R-:W-:Y:S01]  /*148c0*/  LOP3.LUT R2, R39, UR21, R208, 0x96, !PT ;  /* 0x0000001527027c12 */ /* 0x000fe2000f8e96d0 */
[----:B------:R-:W-:Y:S02]  /*148d0*/  IMAD.MOV.U32 R89, RZ, RZ, R86 ;  /* 0x000000ffff597224 */ /* 0x000fe400078e0056 */
[----:B------:R-:W-:Y:S02]  /*148e0*/  IMAD.MOV.U32 R86, RZ, RZ, R87 ;  /* 0x000000ffff567224 */ /* 0x000fe400078e0057 */
[----:B------:R-:W-:Y:S02]  /*148f0*/  IMAD.MOV.U32 R87, RZ, RZ, R85 ;  /* 0x000000ffff577224 */ /* 0x000fe400078e0055 */
[----:B------:R-:W-:-:S02]  /*14900*/  IMAD.MOV.U32 R85, RZ, RZ, R84 ;  /* 0x000000ffff557224 */ /* 0x000fc400078e0054 */
[----:B------:R-:W-:Y:S01]  /*14910*/  IMAD.MOV.U32 R84, RZ, RZ, R82 ;  /* 0x000000ffff547224 */ /* 0x000fe200078e0052 */
[--C-:B------:R-:W-:Y:S01]  /*14920*/  HSET2.LE.AND R3, R26, R0.reuse, PT ;  /* 0x000000001a037233 */ /* 0x100fe20003803000 */
[----:B------:R-:W-:Y:S02]  /*14930*/  IMAD.MOV.U32 R82, RZ, RZ, R83 ;  /* 0x000000ffff527224 */ /* 0x000fe400078e0053 */
[----:B------:R-:W-:Y:S01]  /*14940*/  IMAD.WIDE.U32 R36, R2, -0x326172a9, RZ ;  /* 0xcd9e8d5702247825 */ /* 0x000fe200078e00ff */
[----:B------:R-:W-:-:S03]  /*14950*/  HSET2.LE.AND R2, R27, R0, PT ;  /* 0x000000001b027233 */ /* 0x000fc60003803000 */
[----:B------:R-:W-:Y:S02]  /*14960*/  IMAD.MOV.U32 R83, RZ, RZ, R81 ;  /* 0x000000ffff537224 */ /* 0x000fe400078e0051 */
[----:B------:R-:W-:Y:S02]  /*14970*/  IMAD.MOV.U32 R81, RZ, RZ, R80 ;  /* 0x000000ffff517224 */ /* 0x000fe400078e0050 */
[----:B------:R-:W-:Y:S01]  /*14980*/  IMAD.MOV.U32 R80, RZ, RZ, R79 ;  /* 0x000000ffff507224 */ /* 0x000fe200078e004f */
[----:B------:R-:W-:Y:S01]  /*14990*/  LOP3.LUT R6, R21, UR29, R4, 0x96, !PT ;  /* 0x0000001d15067c12 */ /* 0x000fe2000f8e9604 */
[----:B------:R-:W-:Y:S01]  /*149a0*/  IMAD.MOV.U32 R79, RZ, RZ, R78 ;  /* 0x000000ffff4f7224 */ /* 0x000fe200078e004e */
[----:B------:R-:W-:Y:S01]  /*149b0*/  LOP3.LUT R5, R37, UR43, R20, 0x96, !PT ;  /* 0x0000002b25057c12 */ /* 0x000fe2000f8e9614 */
[----:B------:R-:W-:Y:S01]  /*149c0*/  IMAD.MOV.U32 R78, RZ, RZ, R77 ;  /* 0x000000ffff4e7224 */ /* 0x000fe200078e004d */
[----:B------:R-:W-:Y:S01]  /*149d0*/  LOP3.LUT R20, R2, R88, RZ, 0xc0, !PT ;  /* 0x0000005802147212 */ /* 0x000fe200078ec0ff */
[----:B------:R-:W-:Y:S01]  /*149e0*/  IMAD.MOV.U32 R77, RZ, RZ, R128 ;  /* 0x000000ffff4d7224 */ /* 0x000fe200078e0080 */
[----:B------:R-:W-:-:S02]  /*149f0*/  LOP3.LUT R21, R3, R89, RZ, 0xc0, !PT ;  /* 0x0000005903157212 */ /* 0x000fc400078ec0ff */
[--C-:B------:R-:W-:Y:S02]  /*14a00*/  HSET2.LE.AND R3, R24, R0.reuse, PT ;  /* 0x0000000018037233 */ /* 0x100fe40003803000 */
[--C-:B------:R-:W-:Y:S02]  /*14a10*/  HSET2.LE.AND R2, R7, R0.reuse, PT ;  /* 0x0000000007027233 */ /* 0x100fe40003803000 */
[----:B------:R-:W-:Y:S01]  /*14a20*/  LOP3.LUT R128, R33, UR29, R4, 0x96, !PT ;  /* 0x0000001d21807c12 */ /* 0x000fe2000f8e9604 */
[----:B------:R-:W-:Y:S01]  /*14a30*/  IMAD.MOV.U32 R35, RZ, RZ, R78 ;  /* 0x000000ffff237224 */ /* 0x000fe200078e004e */
[----:B------:R-:W-:Y:S01]  /*14a40*/  HSET2.LE.AND R4, R25, R0, PT ;  /* 0x0000000019047233 */ /* 0x000fe20003803000 */
[----:B-1----:R-:W-:Y:S02]  /*14a50*/  IMAD.MOV.U32 R34, RZ, RZ, R77 ;  /* 0x000000ffff227224 */ /* 0x002fe400078e004d */
[----:B------:R-:W-:Y:S01]  /*14a60*/  IMAD.MOV.U32 R239, RZ, RZ, R76 ;  /* 0x000000ffffef7224 */ /* 0x000fe200078e004c */
[----:B------:R-:W-:Y:S01]  /*14a70*/  LOP3.LUT R37, R37, UR43, R32, 0x96, !PT ;  /* 0x0000002b25257c12 */ /* 0x000fe2000f8e9620 */
[----:B------:R-:W-:Y:S01]  /*14a80*/  IMAD.MOV.U32 R78, RZ, RZ, R102 ;  /* 0x000000ffff4e7224 */ /* 0x000fe200078e0066 */
[----:B------:R-:W-:Y:S01]  /*14a90*/  LOP3.LUT R102, R2, R45, RZ, 0xc0, !PT ;  /* 0x0000002d02667212 */ /* 0x000fe200078ec0ff */
[----:B------:R-:W-:Y:S01]  /*14aa0*/  IMAD.MOV.U32 R77, RZ, RZ, R101 ;  /* 0x000000ffff4d7224 */ /* 0x000fe200078e0065 */
[----:B------:R-:W-:Y:S01]  /*14ab0*/  LOP3.LUT R101, R3, R47, RZ, 0xc0, !PT ;  /* 0x0000002f03657212 */ /* 0x000fe200078ec0ff */
[----:B------:R-:W-:Y:S01]  /*14ac0*/  IMAD.MOV.U32 R76, RZ, RZ, R100 ;  /* 0x000000ffff4c7224 */ /* 0x000fe200078e0064 */
[----:B------:R-:W-:Y:S01]  /*14ad0*/  LOP3.LUT R100, R4, R50, RZ, 0xc0, !PT ;  /* 0x0000003204647212 */ /* 0x000fe200078ec0ff */
[----:B------:R-:W-:Y:S01]  /*14ae0*/  IMAD.WIDE.U32 R2, R6, -0x2daee0ad, RZ ;  /* 0xd2511f5306027825 */ /* 0x000fe200078e00ff */
[----:B------:R-:W1:Y:S03]  /*14af0*/  LDSM.16.MT88.4 R24, [R165+0x6000] ;  /* 0x00600000a518783b */ /* 0x000e660000004200 */
        /* <DEDUP_REMOVED lines=9> */
[----:B------:R-:W-:Y:S02]  /*14b90*/  LOP3.LUT R4, R3, UR38, R4, 0x96, !PT ;  /* 0x0000002603047c12 */ /* 0x000fe4000f8e9604 */
[----:B------:R-:W-:Y:S02]  /*14ba0*/  HSET2.LE.AND R3, R28, R0, PT ;  /* 0x000000001c037233 */ /* 0x000fe40003803000 */
[----:B------:R-:W-:Y:S01]  /*14bb0*/  LOP3.LUT R2, R33, UR32, R2, 0x96, !PT ;  /* 0x0000002021027c12 */ /* 0x000fe2000f8e9602 */
[----:B------:R-:W-:Y:S02]  /*14bc0*/  IMAD.MOV.U32 R30, RZ, RZ, R55 ;  /* 0x000000ffff1e7224 */ /* 0x000fe400078e0037 */
[----:B------:R-:W-:Y:S01]  /*14bd0*/  IMAD.MOV.U32 R55, RZ, RZ, R103 ;  /* 0x000000ffff377224 */ /* 0x000fe200078e0067 */
[----:B------:R-:W-:Y:S01]  /*14be0*/  LOP3.LUT R103, R3, R46, RZ, 0xc0, !PT ;  /* 0x0000002e03677212 */ /* 0x000fe200078ec0ff */
        /* <DEDUP_REMOVED lines=23> */
[----:B------:R-:W-:Y:S02]  /*14d60*/  LOP3.LUT R6, R2, R41, RZ, 0xc0, !PT ;  /* 0x0000002902067212 */ /* 0x000fe400078ec0ff */
[----:B------:R-:W-:Y:S01]  /*14d70*/  HSET2.LE.AND R2, R28, R0, PT ;  /* 0x000000001c027233 */ /* 0x000fe20003803000 */
[----:B------:R-:W-:Y:S01]  /*14d80*/  IMAD.MOV.U32 R96, RZ, RZ, R79 ;  /* 0x000000ffff607224 */ /* 0x000fe200078e004f */
[----:B------:R-:W-:-:S02]  /*14d90*/  LOP3.LUT R7, R3, R31, RZ, 0xc0, !PT ;  /* 0x0000001f03077212 */ /* 0x000fc400078ec0ff */
[----:B------:R-:W-:Y:S02]  /*14da0*/  LOP3.LUT R4, R4, R43, RZ, 0xc0, !PT ;  /* 0x0000002b04047212 */ /* 0x000fe400078ec0ff */
[----:B------:R-:W-:Y:S01]  /*14db0*/  LOP3.LUT R5, R2, R42, RZ, 0xc0, !PT ;  /* 0x0000002a02057212 */ /* 0x000fe200078ec0ff */
[----:B------:R-:W-:Y:S01]  /*14dc0*/  IMAD.MOV.U32 R79, RZ, RZ, R175 ;  /* 0x000000ffff4f7224 */ /* 0x000fe200078e00af */
[----:B-1----:R-:W-:Y:S01]  /*14dd0*/  HMMA.16816.F32.BF16 R88, R8, R24, R244 ;  /* 0x000000180858723c */ /* 0x002fe200000418f4 */
[----:B------:R-:W-:Y:S02]  /*14de0*/  IMAD.MOV.U32 R40, RZ, RZ, R86 ;  /* 0x000000ffff287224 */ /* 0x000fe400078e0056 */
[----:B------:R-:W-:Y:S02]  /*14df0*/  IMAD.MOV.U32 R93, RZ, RZ, R87 ;  /* 0x000000ffff5d7224 */ /* 0x000fe400078e0057 */
[----:B------:R-:W-:Y:S02]  /*14e00*/  IMAD.MOV.U32 R94, RZ, RZ, R85 ;  /* 0x000000ffff5e7224 */ /* 0x000fe400078e0055 */
[----:B------:R-:W-:-:S02]  /*14e10*/  IMAD.MOV.U32 R95, RZ, RZ, R84 ;  /* 0x000000ffff5f7224 */ /* 0x000fc400078e0054 */
[----:B------:R-:W-:Y:S01]  /*14e20*/  IMAD.MOV.U32 R92, RZ, RZ, R82 ;  /* 0x000000ffff5c7224 */ /* 0x000fe200078e0052 */
[C---:B------:R-:W-:Y:S01]  /*14e30*/  HMMA.16816.F32.BF16 R84, R4.reuse, R24, R72 ;  /* 0x000000180454723c */ /* 0x040fe20000041848 */
[----:B------:R-:W-:Y:S02]  /*14e40*/  IMAD.MOV.U32 R97, RZ, RZ, R83 ;  /* 0x000000ffff617224 */ /* 0x000fe400078e0053 */
[----:B------:R-:W-:Y:S02]  /*14e50*/  IMAD.MOV.U32 R98, RZ, RZ, R81 ;  /* 0x000000ffff627224 */ /* 0x000fe400078e0051 */
[----:B------:R-:W-:Y:S02]  /*14e60*/  IMAD.MOV.U32 R99, RZ, RZ, R80 ;  /* 0x000000ffff637224 */ /* 0x000fe400078e0050 */
[----:B------:R-:W-:Y:S01]  /*14e70*/  IMAD.MOV.U32 R244, RZ, RZ, R79 ;  /* 0x000000fffff47224 */ /* 0x000fe200078e004f */
[----:B------:R-:W-:Y:S01]  /*14e80*/  HMMA.16816.F32.BF16 R80, R4, R26, R104 ;  /* 0x0000001a0450723c */ /* 0x000fe20000041868 */
[----:B------:R-:W-:-:S02]  /*14e90*/  IMAD.MOV.U32 R245, RZ, RZ, R78 ;  /* 0x000000fffff57224 */ /* 0x000fc400078e004e */
[----:B------:R-:W-:Y:S02]  /*14ea0*/  IMAD.MOV.U32 R246, RZ, RZ, R77 ;  /* 0x000000fffff67224 */ /* 0x000fe400078e004d */
[----:B------:R-:W-:Y:S02]  /*14eb0*/  IMAD.MOV.U32 R247, RZ, RZ, R76 ;  /* 0x000000fffff77224 */ /* 0x000fe400078e004c */
[----:B------:R-:W-:Y:S01]  /*14ec0*/  HMMA.16816.F32.BF16 R76, R8, R26, R248 ;  /* 0x0000001a084c723c */ /* 0x000fe200000418f8 */
[----:B------:R-:W1:Y:S01]  /*14ed0*/  LDSM.16.MT88.4 R24, [R168+0x6000] ;  /* 0x00600000a818783b */ /* 0x000e620000004200 */
[----:B------:R-:W-:Y:S02]  /*14ee0*/  IMAD.MOV.U32 R63, RZ, RZ, R61 ;  /* 0x000000ffff3f7224 */ /* 0x000fe400078e003d */
[----:B------:R-:W-:Y:S02]  /*14ef0*/  IMAD.MOV.U32 R61, RZ, RZ, R62 ;  /* 0x000000ffff3d7224 */ /* 0x000fe400078e003e */
[----:B------:R-:W-:-:S02]  /*14f00*/  IMAD.MOV.U32 R62, RZ, RZ, R179 ;  /* 0x000000ffff3e7224 */ /* 0x000fc400078e00b3 */
[----:B------:R-:W-:Y:S01]  /*14f10*/  IMAD.MOV.U32 R3, RZ, RZ, R30 ;  /* 0x000000ffff037224 */ /* 0x000fe200078e001e */
[----:B------:R-:W-:Y:S01]  /*14f20*/  STG.E.U16 desc[UR30][R140.64+-0x70], R193 ;  /* 0xffff90c18c007986 */ /* 0x000fe2000c10151e */
[----:B------:R-:W-:Y:S02]  /*14f30*/  IMAD.MOV.U32 R31, RZ, RZ, R35 ;  /* 0x000000ffff1f7224 */ /* 0x000fe400078e0023 */
[----:B------:R-:W-:Y:S01]  /*14f40*/  IMAD.MOV.U32 R46, RZ, RZ, R71 ;  /* 0x000000ffff2e7224 */ /* 0x000fe200078e0047 */
[----:B------:R-:W-:Y:S01]  /*14f50*/  STG.E.U16 desc[UR30][R140.64+-0x6e], R196 ;  /* 0xffff92c48c007986 */ /* 0x000fe2000c10151e */
[----:B------:R-:W-:Y:S02]  /*14f60*/  IMAD.MOV.U32 R45, RZ, RZ, R68 ;  /* 0x000000ffff2d7224 */ /* 0x000fe400078e0044 */
[----:B------:R-:W-:Y:S01]  /*14f70*/  IMAD.MOV.U32 R47, RZ, RZ, R69 ;  /* 0x000000ffff2f7224 */ /* 0x000fe200078e0045 */
[----:B------:R2:W5:Y:S01]  /*14f80*/  LDL.LU R179, [R1+0x188] ;  /* 0x0001880001b37983 */ /* 0x0005620000300800 */
[----:B------:R-:W-:-:S02]  /*14f90*/  IMAD.MOV.U32 R50, RZ, RZ, R67 ;  /* 0x000000ffff327224 */ /* 0x000fc400078e0043 */
[----:B------:R-:W-:Y:S02]  /*14fa0*/  IMAD.MOV.U32 R29, RZ, RZ, R66 ;  /* 0x000000ffff1d7224 */ /* 0x000fe400078e0042 */
[----:B------:R-:W-:Y:S02]  /*14fb0*/  IMAD.MOV.U32 R30, RZ, RZ, R65 ;  /* 0x000000ffff1e7224 */ /* 0x000fe400078e0041 */
[----:B------:R-:W-:Y:S02]  /*14fc0*/  IMAD.MOV.U32 R35, RZ, RZ, R64 ;  /* 0x000000ffff237224 */ /* 0x000fe400078e0040 */
[----:B------:R-:W-:Y:S01]  /*14fd0*/  IMAD.MOV.U32 R2, RZ, RZ, R31 ;  /* 0x000000ffff027224 */ /* 0x000fe200078e001f */
[-C--:B-1----:R-:W-:Y:S06]  /*14fe0*/  HMMA.16816.F32.BF16 R72, R8, R24.reuse, R244 ;  /* 0x000000180848723c */ /* 0x082fec00000418f4 */
[----:B------:R-:W-:Y:S06]  /*14ff0*/  HMMA.16816.F32.BF16 R68, R4, R24, R112 ;  /* 0x000000180444723c */ /* 0x000fec0000041870 */
[----:B------:R-:W-:Y:S01]  /*15000*/  HMMA.16816.F32.BF16 R60, R8, R26, R60 ;  /* 0x0000001a083c723c */ /* 0x000fe2000004183c */
[----:B------:R-:W-:-:S02]  /*15010*/  IMAD.MOV.U32 R238, RZ, RZ, R34 ;  /* 0x000000ffffee7224 */ /* 0x000fc400078e0022 */
[----:B------:R-:W-:Y:S02]  /*15020*/  IMAD.MOV.U32 R105, RZ, RZ, R46 ;  /* 0x000000ffff697224 */ /* 0x000fe400078e002e */
[----:B------:R-:W-:Y:S01]  /*15030*/  IMAD.MOV.U32 R41, RZ, RZ, R40 ;  /* 0x000000ffff297224 */ /* 0x000fe200078e0028 */
[----:B------:R-:W-:Y:S01]  /*15040*/  HMMA.16816.F32.BF16 R64, R4, R26, R116 ;  /* 0x0000001a0440723c */ /* 0x000fe20000041874 */
[----:B------:R-:W1:Y:S01]  /*15050*/  LDSM.16.MT88.4 R24, [R167+0x6000] ;  /* 0x00600000a718783b */ /* 0x000e620000004200 */
[----:B------:R-:W-:Y:S02]  /*15060*/  IMAD.MOV.U32 R106, RZ, RZ, R45 ;  /* 0x000000ffff6a7224 */ /* 0x000fe400078e002d */
[----:B------:R-:W-:Y:S02]  /*15070*/  IMAD.MOV.U32 R107, RZ, RZ, R47 ;  /* 0x000000ffff6b7224 */ /* 0x000fe400078e002f */
[----:B------:R-:W-:Y:S02]  /*15080*/  IMAD.MOV.U32 R249, RZ, RZ, R55 ;  /* 0x000000fffff97224 */ /* 0x000fe400078e0037 */
[----:B------:R-:W-:Y:S01]  /*15090*/  IMAD.MOV.U32 R251, RZ, RZ, R51 ;  /* 0x000000fffffb7224 */ /* 0x000fe200078e0033 */
[----:B------:R-:W-:Y:S01]  /*150a0*/  STG.E.U16 desc[UR30][R12.64+-0x60], R230 ;  /* 0xffffa0e60c007986 */ /* 0x000fe2000c10151e */
[----:B------:R-:W-:-:S02]  /*150b0*/  IMAD.MOV.U32 R116, RZ, RZ, R29 ;  /* 0x000000ffff747224 */ /* 0x000fc400078e001d */
[----:B------:R-:W-:Y:S01]  /*150c0*/  IMAD.MOV.U32 R117, RZ, RZ, R30 ;  /* 0x000000ffff757224 */ /* 0x000fe200078e001e */
[----:B------:R-:W-:Y:S04]  /*150d0*/  STG.E.U16 desc[UR30][R12.64+-0x5e], R229 ;  /* 0xffffa2e50c007986 */ /* 0x000fe8000c10151e */
[----:B------:R-:W3:Y:S01]  /*150e0*/  LDSM.16.MT88.4 R28, [R166+0x6000] ;  /* 0x00600000a61c783b */ /* 0x000ee20000004200 */
[----:B------:R-:W-:Y:S02]  /*150f0*/  IMAD.MOV.U32 R34, RZ, RZ, R174 ;  /* 0x000000ffff227224 */ /* 0x000fe400078e00ae */
[----:B------:R-:W-:Y:S01]  /*15100*/  IMAD.MOV.U32 R246, RZ, RZ, R164 ;  /* 0x000000fffff67224 */ /* 0x000fe200078e00a4 */
[----:B------:R2:W5:Y:S01]  /*15110*/  LDL.LU R178, [R1+0x184] ;  /* 0x0001840001b27983 */ /* 0x0005620000300800 */
        /* <DEDUP_REMOVED lines=15> */
[----:B------:R-:W-:Y:S01]  /*15210*/  STG.E.U16 desc[UR30][R14.64+-0x60], R224 ;  /* 0xffffa0e00e007986 */ /* 0x000fe2000c10151e */
[----:B------:R-:W-:Y:S02]  /*15220*/  IMAD.MOV.U32 R118, RZ, RZ, R246 ;  /* 0x000000ffff767224 */ /* 0x000fe400078e00f6 */
[----:B------:R-:W-:Y:S01]  /*15230*/  IMAD.MOV.U32 R138, RZ, RZ, R119 ;  /* 0x000000ffff8a7224 */ /* 0x000fe200078e0077 */
[----:B---3--:R-:W-:Y:S01]  /*15240*/  HMMA.16816.F32.BF16 R56, R8, R28, R56 ;  /* 0x0000001c0838723c */ /* 0x008fe20000041838 */
[----:B------:R-:W-:Y:S01]  /*15250*/  IMAD.MOV.U32 R246, RZ, RZ, R247 ;  /* 0x000000fffff67224 */ /* 0x000fe200078e00f7 */
[----:B------:R-:W-:Y:S01]  /*15260*/  STG.E.U16 desc[UR30][R14.64+-0x5e], R225 ;  /* 0xffffa2e10e007986 */ /* 0x000fe2000c10151e */
[----:B------:R-:W-:-:S02]  /*15270*/  IMAD.MOV.U32 R247, RZ, RZ, R2 ;  /* 0x000000fffff77224 */ /* 0x000fc400078e0002 */
[----:B------:R-:W-:Y:S01]  /*15280*/  IMAD.MOV.U32 R119, RZ, RZ, R3 ;  /* 0x000000ffff777224 */ /* 0x000fe200078e0003 */
[----:B------:R-:W-:Y:S01]  /*15290*/  HMMA.16816.F32.BF16 R92, R8, R30, R92 ;  /* 0x0000001e085c723c */ /* 0x000fe2000004185c */
[----:B------:R-:W-:Y:S01]  /*152a0*/  IMAD.WIDE.U32 R2, R33, -0x2daee0ad, RZ ;  /* 0xd2511f5321027825 */ /* 0x000fe200078e00ff */
[----:B------:R2:W5:Y:S03]  /*152b0*/  LDL.LU R177, [R1+0x180] ;  /* 0x0001800001b17983 */ /* 0x0005660000300800 */
[----:B------:R-:W-:Y:S01]  /*152c0*/  IMAD.MOV.U32 R248, RZ, RZ, R40 ;  /* 0x000000fffff87224 */ /* 0x000fe200078e0028 */
[----:B------:R-:W-:Y:S06]  /*152d0*/  HMMA.16816.F32.BF16 R52, R4, R28, R120 ;  /* 0x0000001c0434723c */ /* 0x000fec0000041878 */
[----:B------:R-:W-:Y:S01]  /*152e0*/  HMMA.16816.F32.BF16 R104, R8, R26, R104 ;  /* 0x0000001a0868723c */ /* 0x000fe20000041868 */
[----:B------:R-:W-:-:S02]  /*152f0*/  IMAD.MOV.U32 R123, RZ, RZ, R48 ;  /* 0x000000ffff7b7224 */ /* 0x000fc400078e0030 */
[----:B------:R-:W-:Y:S02]  /*15300*/  IMAD.MOV.U32 R35, RZ, RZ, R172 ;  /* 0x000000ffff237224 */ /* 0x000fe400078e00ac */
[----:B------:R-:W-:Y:S01]  /*15310*/  IMAD.MOV.U32 R34, RZ, RZ, R171 ;  /* 0x000000ffff227224 */ /* 0x000fe200078e00ab */
[C---:B------:R-:W-:Y:S01]  /*15320*/  HMMA.16816.F32.BF16 R48, R4.reuse, R30, R124 ;  /* 0x0000001e0430723c */ /* 0x040fe2000004187c */
[----:B------:R-:W1:Y:S01]  /*15330*/  LDSM.16.MT88.4 R28, [R166+0x6800] ;  /* 0x00680000a61c783b */ /* 0x000e620000004200 */
[----:B------:R-:W-:Y:S02]  /*15340*/  IMAD.MOV.U32 R136, RZ, RZ, R117 ;  /* 0x000000ffff887224 */ /* 0x000fe400078e0075 */
[----:B------:R-:W-:Y:S02]  /*15350*/  IMAD.MOV.U32 R139, RZ, RZ, R119 ;  /* 0x000000ffff8b7224 */ /* 0x000fe400078e0077 */
[----:B------:R-:W-:Y:S01]  /*15360*/  IMAD.MOV.U32 R133, RZ, RZ, R170 ;  /* 0x000000ffff857224 */ /* 0x000fe200078e00aa */
[----:B------:R-:W-:Y:S01]  /*15370*/  HMMA.16816.F32.BF16 R40, R4, R26, R240 ;  /* 0x0000001a0428723c */ /* 0x000fe200000418f0 */
[----:B------:R-:W3:Y:S01]  /*15380*/  LDSM.16.MT88.4 R24, [R165+0x6800] ;  /* 0x00680000a518783b */ /* 0x000ee20000004200 */
[----:B------:R-:W-:-:S03]  /*15390*/  IMAD.MOV.U32 R134, RZ, RZ, R169 ;  /* 0x000000ffff867224 */ /* 0x000fc600078e00a9 */
[----:B------:R-:W-:Y:S02]  /*153a0*/  STG.E.U16 desc[UR30][R142.64+-0x60], R198 ;  /* 0xffffa0c68e007986 */ /* 0x000fe4000c10151e */
[----:B------:R-:W-:Y:S02]  /*153b0*/  SHF.R.U32.HI R6, RZ, 0x10, R2 ;  /* 0x00000010ff067819 */ /* 0x000fe40000011602 */
[----:B------:R-:W-:Y:S01]  /*153c0*/  LOP3.LUT R4, R3, UR20, R32, 0x96, !PT ;  /* 0x0000001403047c12 */ /* 0x000fe2000f8e9620 */
[----:B------:R-:W-:Y:S01]  /*153d0*/  STG.E.U16 desc[UR30][R142.64+-0x5e], R197 ;  /* 0xffffa2c58e007986 */ /* 0x000fe2000c10151e */
[C---:B------:R-:W-:Y:S02]  /*153e0*/  LOP3.LUT R3, R2.reuse, 0xffff, RZ, 0xc0, !PT ;  /* 0x0000ffff02037812 */ /* 0x040fe400078ec0ff */
[----:B------:R-:W-:Y:S01]  /*153f0*/  LOP3.LUT R7, R2, 0xff, RZ, 0xc0, !PT ;  /* 0x000000ff02077812 */ /* 0x000fe200078ec0ff */
[----:B------:R2:W5:Y:S01]  /*15400*/  LDL.LU R176, [R1+0x17c] ;  /* 0x00017c0001b07983 */ /* 0x0005620000300800 */
[----:B------:R-:W-:-:S02]  /*15410*/  SHF.R.U32.HI R5, RZ, 0x18, R2 ;  /* 0x00000018ff057819 */ /* 0x000fc40000011602 */
[----:B------:R-:W-:Y:S01]  /*15420*/  LOP3.LUT R2, R6, 0xff, RZ, 0xc0, !PT ;  /* 0x000000ff06027812 */ /* 0x000fe200078ec0ff */
[----:B------:R-:W-:Y:S01]  /*15430*/  IMAD.MOV.U32 R241, RZ, RZ, R34 ;  /* 0x000000fffff17224 */ /* 0x000fe200078e0022 */
[----:B------:R-:W-:Y:S01]  /*15440*/  SHF.R.U32.HI R3, RZ, 0x8, R3 ;  /* 0x00000008ff037819 */ /* 0x000fe20000011603 */
[----:B------:R-:W-:Y:S01]  /*15450*/  IMAD.MOV.U32 R243, RZ, RZ, R116 ;  /* 0x000000fffff37224 */ /* 0x000fe200078e0074 */
[----:B------:R-:W-:Y:S01]  /*15460*/  PRMT R8, R2, 0x5410, R5 ;  /* 0x0000541002087816 */ /* 0x000fe20000000005 */
[----:B------:R-:W-:Y:S01]  /*15470*/  IMAD.MOV.U32 R242, RZ, RZ, R123 ;  /* 0x000000fffff27224 */ /* 0x000fe200078e007b */
[----:B------:R-:W-:Y:S01]  /*15480*/  LOP3.LUT R2, R4, 0xffff, RZ, 0xc0, !PT ;  /* 0x0000ffff04027812 */ /* 0x000fe200078ec0ff */
[----:B------:R-:W-:Y:S01]  /*15490*/  IMAD.MOV.U32 R240, RZ, RZ, R112 ;  /* 0x000000fffff07224 */ /* 0x000fe200078e0070 */
[----:B------:R-:W-:Y:S01]  /*154a0*/  PRMT R7, R7, 0x5410, R3 ;  /* 0x0000541007077816 */ /* 0x000fe20000000003 */
[----:B-1----:R-:W-:Y:S01]  /*154b0*/  HMMA.16816.F32.BF16 R56, R16, R28, R56 ;  /* 0x0000001c1038723c */ /* 0x002fe20000041838 */
[----:B------:R-:W-:-:S05]  /*154c0*/  SHF.R.U32.HI R3, RZ, 0x10, R4 ;  /* 0x00000010ff037819 */ /* 0x000fca0000011604 */
[----:B---3--:R-:W-:Y:S01]  /*154d0*/  HMMA.16816.F32.BF16 R76, R16, R26, R76 ;  /* 0x0000001a104c723c */ /* 0x008fe2000004184c */
[----:B------:R-:W-:Y:S01]  /*154e0*/  LOP3.LUT R6, R4, 0xff, RZ, 0xc0, !PT ;  /* 0x000000ff04067812 */ /* 0x000fe200078ec0ff */
[----:B------:R-:W-:Y:S01]  /*154f0*/  STG.E.U16 desc[UR30][R140.64+-0x60], R163 ;  /* 0xffffa0a38c007986 */ /* 0x000fe2000c10151e */
[----:B------:R-:W-:Y:S02]  /*15500*/  SHF.R.U32.HI R5, RZ, 0x18, R4 ;  /* 0x00000018ff057819 */ /* 0x000fe40000011604 */
[----:B------:R-:W-:Y:S01]  /*15510*/  SHF.R.U32.HI R4, RZ, 0x8, R2 ;  /* 0x00000008ff047819 */ /* 0x000fe20000011602 */
[----:B------:R-:W-:Y:S01]  /*15520*/  STG.E.U16 desc[UR30][R140.64+-0x5e], R191 ;  /* 0xffffa2bf8c007986 */ /* 0x000fe2000c10151e */
[----:B------:R-:W-:Y:S02]  /*15530*/  LOP3.LUT R3, R3, 0xff, RZ, 0xc0, !PT ;  /* 0x000000ff03037812 */ /* 0x000fe400078ec0ff */
[----:B------:R-:W-:Y:S01]  /*15540*/  PRMT R4, R6, 0x5410, R4 ;  /* 0x0000541006047816 */ /* 0x000fe20000000004 */
[----:B------:R2:W5:Y:S01]  /*15550*/  LDL.LU R175, [R1+0x178] ;  /* 0x0001780001af7983 */ /* 0x0005620000300800 */
[----:B------:R-:W-:-:S02]  /*15560*/  HSET2.LE.AND R2, R7, R0, PT ;  /* 0x0000000007027233 */ /* 0x000fc40003803000 */
[----:B------:R-:W-:Y:S01]  /*15570*/  PRMT R5, R3, 0x5410, R5 ;  /* 0x0000541003057816 */ /* 0x000fe20000000005 */
[----:B------:R-:W-:Y:S01]  /*15580*/  STG.E.U16 desc[UR30][R12.64+-0x50], R223 ;  /* 0xffffb0df0c007986 */ /* 0x000fe2000c10151e */
[--C-:B------:R-:W-:Y:S02]  /*15590*/  HSET2.LE.AND R3, R4, R0.reuse, PT ;  /* 0x0000000004037233 */ /* 0x100fe40003803000 */
[----:B------:R-:W-:Y:S01]  /*155a0*/  LOP3.LUT R6, R2, R109, RZ, 0xc0, !PT ;  /* 0x0000006d02067212 */ /* 0x000fe200078ec0ff */
[----:B------:R-:W-:Y:S01]  /*155b0*/  STG.E.U16 desc[UR30][R12.64+-0x4e], R222 ;  /* 0xffffb2de0c007986 */ /* 0x000fe2000c10151e */
[----:B------:R-:W-:-:S03]  /*155c0*/  HSET2.LE.AND R2, R8, R0, PT ;  /* 0x0000000008027233 */ /* 0x000fc60003803000 */
[----:B------:R-:W1:Y:S01]  /*155d0*/  LDSM.16.MT88.4 R8, [R168+0x6800] ;  /* 0x00680000a808783b */ /* 0x000e620000004200 */
[----:B------:R-:W-:Y:S01]  /*155e0*/  LOP3.LUT R4, R3, R111, RZ, 0xc0, !PT ;  /* 0x0000006f03047212 */ /* 0x000fe200078ec0ff */
[----:B------:R-:W-:Y:S02]  /*155f0*/  IMAD.MOV.U32 R3, RZ, RZ, R35 ;  /* 0x000000ffff037224 */ /* 0x000fe400078e0023 */
[----:B------:R-:W3:Y:S01]  /*15600*/  LDSM.16.MT88.4 R32, [R167+0x6800] ;  /* 0x00680000a720783b */ /* 0x000ee20000004200 */
[----:B------:R-:W-:Y:S02]  /*15610*/  HSET2.LE.AND R5, R5, R0, PT ;  /* 0x0000000005057233 */ /* 0x000fe40003803000 */
[----:B------:R-:W-:Y:S01]  /*15620*/  LOP3.LUT R7, R2, R108, RZ, 0xc0, !PT ;  /* 0x0000006c02077212 */ /* 0x000fe200078ec0ff */
[----:B------:R2:W5:Y:S02]  /*15630*/  LDL.LU R174, [R1+0x174] ;  /* 0x0001740001ae7983 */ /* 0x0005640000300800 */
[----:B------:R-:W-:Y:S01]  /*15640*/  LOP3.LUT R5, R5, R110, RZ, 0xc0, !PT ;  /* 0x0000006e05057212 */ /* 0x000fe200078ec0ff */
[----:B------:R-:W-:Y:S01]  /*15650*/  IMAD.MOV.U32 R2, RZ, RZ, R118 ;  /* 0x000000ffff027224 */ /* 0x000fe200078e0076 */
[----:B------:R-:W-:Y:S04]  /*15660*/  STG.E.U16 desc[UR30][R14.64+-0x50], R221 ;  /* 0xffffb0dd0e007986 */ /* 0x000fe8000c10151e */
[----:B------:R-:W-:Y:S01]  /*15670*/  STG.E.U16 desc[UR30][R14.64+-0x4e], R220 ;  /* 0xffffb2dc0e007986 */ /* 0x000fe2000c10151e */
[C---:B------:R-:W-:Y:S03]  /*15680*/  HMMA.16816.F32.BF16 R108, R4.reuse, R24, R84 ;  /* 0x00000018046c723c */ /* 0x040fe60000041854 */
[----:B------:R2:W5:Y:S04]  /*15690*/  LDL.LU R173, [R1+0x170] ;  /* 0x0001700001ad7983 */ /* 0x0005680000300800 */
[----:B------:R-:W-:Y:S01]  /*156a0*/  IMAD.MOV.U32 R87, RZ, RZ, R113 ;  /* 0x000000ffff577224 */ /* 0x000fe200078e0071 */
[C---:B------:R-:W-:Y:S06]  /*156b0*/  HMMA.16816.F32.BF16 R124, R4.reuse, R26, R80 ;  /* 0x0000001a047c723c */ /* 0x040fec0000041850 */
[C---:B-1----:R-:W-:Y:S06]  /*156c0*/  HMMA.16816.F32.BF16 R116, R4.reuse, R10, R64 ;  /* 0x0000000a0474723c */ /* 0x042fec0000041840 */
[----:B------:R-:W-:Y:S01]  /*156d0*/  HMMA.16816.F32.BF16 R120, R4, R8, R68 ;  /* 0x000000080478723c */ /* 0x000fe20000041844 */
[----:B------:R-:W-:-:S05]  /*156e0*/  IMAD.MOV.U32 R66, RZ, RZ, R114 ;  /* 0x000000ffff427224 */ /* 0x000fca00078e0072 */
[----:B------:R-:W-:Y:S01]  /*156f0*/  HMMA.16816.F32.BF16 R72, R16, R8, R72 ;  /* 0x000000081048723c */ /* 0x000fe20000041848 */
[----:B------:R-:W-:-:S05]  /*15700*/  IMAD.MOV.U32 R67, RZ, RZ, R115 ;  /* 0x000000ffff437224 */ /* 0x000fca00078e0073 */
[----:B------:R-:W-:Y:S01]  /*15710*/  HMMA.16816.F32.BF16 R60, R16, R10, R60 ;  /* 0x0000000a103c723c */ /* 0x000fe2000004183c */
[----:B------:R-:W-:Y:S04]  /*15720*/  STG.E.U16 desc[UR30][R142.64+-0x50], R162 ;  /* 0xffffb0a28e007986 */ /* 0x000fe8000c10151e */
[----:B------:R-:W-:Y:S01]  /*15730*/  STG.E.U16 desc[UR30][R142.64+-0x4e], R161 ;  /* 0xffffb2a18e007986 */ /* 0x000fe2000c10151e */
[C---:B------:R-:W-:Y:S03]  /*15740*/  HMMA.16816.F32.BF16 R112, R4.reuse, R28, R52 ;  /* 0x0000001c0470723c */ /* 0x040fe60000041834 */
[----:B------:R2:W5:Y:S03]  /*15750*/  LDL.LU R172, [R1+0x16c] ;  /* 0x00016c0001ac7983 */ /* 0x0005660000300800 */
[----:B---3--:R-:W-:Y:S01]  /*15760*/  HMMA.16816.F32.BF16 R68, R4, R34, R40 ;  /* 0x000000220444723c */ /* 0x008fe20000041828 */
[----:B------:R-:W-:-:S05]  /*15770*/  IMAD.MOV.U32 R55, RZ, RZ, R87 ;  /* 0x000000ffff377224 */ /* 0x000fca00078e0057 */
[----:B------:R-:W-:Y:S01]  /*15780*/  HMMA.16816.F32.BF16 R80, R4, R32, R44 ;  /* 0x000000200450723c */ /* 0x000fe2000004182c */
[----:B------:R-:W-:Y:S01]  /*15790*/  IMAD.MOV.U32 R43, RZ, RZ, R66 ;  /* 0x000000ffff2b7224 */ /* 0x000fe200078e0042 */
[----:B------:R-:W-:Y:S01]  /*157a0*/  STG.E.U16 desc[UR30][R140.64+-0x50], R160 ;  /* 0xffffb0a08c007986 */ /* 0x000fe2000c10151e */
[----:B------:R-:W-:-:S03]  /*157b0*/  IMAD.MOV.U32 R42, RZ, RZ, R67 ;  /* 0x000000ffff2a7224 */ /* 0x000fc600078e0043 */
[----:B------:R-:W-:Y:S01]  /*157c0*/  HMMA.16816.F32.BF16 R84, R4, R30, R48 ;  /* 0x0000001e0454723c */ /* 0x000fe20000041830 */
[----:B------:R-:W-:Y:S04]  /*157d0*/  STG.E.U16 desc[UR30][R140.64+-0x4e], R159 ;  /* 0xffffb29f8c007986 */ /* 0x000fe8000c10151e */
[----:B------:R2:W5:Y:S01]  /*157e0*/  LDL.LU R171, [R1+0x168] ;  /* 0x0001680001ab7983 */ /* 0x0005620000300800 */
[C---:B------:R-:W-:Y:S01]  /*157f0*/  HMMA.16816.F32.BF16 R64, R16.reuse, R24, R88 ;  /* 0x000000181040723c */ /* 0x040fe20000041858 */
[----:B------:R-:W-:Y:S02]  /*15800*/  IMAD.WIDE.U32 R6, R128, -0x2daee0ad, RZ ;  /* 0xd2511f5380067825 */ /* 0x000fe400078e00ff */
[----:B------:R-:W1:Y:S04]  /*15810*/  LDSM.16.MT88.4 R24, [R165+0x7000] ;  /* 0x00700000a518783b */ /* 0x000e680000004200 */
[----:B------:R-:W-:Y:S01]  /*15820*/  IMAD.MOV.U32 R89, RZ, RZ, R3 ;  /* 0x000000ffff597224 */ /* 0x000fe200078e0003 */
[----:B------:R-:W-:Y:S01]  /*15830*/  HMMA.16816.F32.BF16 R48, R16, R32, R96 ;  /* 0x000000201030723c */ /* 0x000fe20000041860 */
[----:B------:R-:W-:-:S05]  /*15840*/  IMAD.MOV.U32 R90, RZ, RZ, R2 ;  /* 0x000000ffff5a7224 */ /* 0x000fca00078e0002 */
[----:B------:R-:W-:Y:S01]  /*15850*/  HMMA.16816.F32.BF16 R44, R16, R34, R104 ;  /* 0x00000022102c723c */ /* 0x000fe20000041868 */
[----:B------:R-:W-:Y:S01]  /*15860*/  IMAD.WIDE.U32 R2, R37, -0x2daee0ad, RZ ;  /* 0xd2511f5325027825 */ /* 0x000fe200078e00ff */
[----:B------:R-:W-:Y:S01]  /*15870*/  LOP3.LUT R4, R7, UR42, R38, 0x96, !PT ;  /* 0x0000002a07047c12 */ /* 0x000fe2000f8e9626 */
[----:B------:R-:W-:Y:S03]  /*15880*/  STG.E.U16 desc[UR30][R12.64+-0x40], R219 ;  /* 0xffffc0db0c007986 */ /* 0x000fe6000c10151e */
[----:B------:R-:W-:Y:S01]  /*15890*/  LOP3.LUT R3, R3, UR40, R6, 0x96, !PT ;  /* 0x0000002803037c12 */ /* 0x000fe2000f8e9606 */
[----:B------:R-:W-:Y:S01]  /*158a0*/  IMAD.WIDE.U32 R4, R4, -0x326172a9, RZ ;  /* 0xcd9e8d5704047825 */ /* 0x000fe200078e00ff */
[----:B------:R-:W-:Y:S03]  /*158b0*/  STG.E.U16 desc[UR30][R12.64+-0x3e], R218 ;  /* 0xffffc2da0c007986 */ /* 0x000fe6000c10151e */
[----:B------:R-:W-:Y:S01]  /*158c0*/  IMAD.WIDE.U32 R38, R3, -0x326172a9, RZ ;  /* 0xcd9e8d5703267825 */ /* 0x000fe200078e00ff */
[----:B------:R-:W-:Y:S01]  /*158d0*/  LOP3.LUT R3, R5, UR41, R36, 0x96, !PT ;  /* 0x0000002905037c12 */ /* 0x000fe2000f8e9624 */
[----:B------:R2:W5:Y:S03]  /*158e0*/  LDL.LU R170, [R1+0x164] ;  /* 0x0001640001aa7983 */ /* 0x0005660000300800 */
[----:B------:R-:W-:Y:S01]  /*158f0*/  LOP3.LUT R6, R39, UR39, R4, 0x96, !PT ;  /* 0x0000002727067c12 */ /* 0x000fe2000f8e9604 */
[----:B------:R-:W-:-:S04]  /*15900*/  IMAD.WIDE.U32 R4, R3, -0x2daee0ad, RZ ;  /* 0xd2511f5303047825 */ /* 0x000fc800078e00ff */
[----:B------:R-:W-:Y:S02]  /*15910*/  IMAD.MOV.U32 R91, RZ, RZ, R55 ;  /* 0x000000ffff5b7224 */ /* 0x000fe400078e0037 */
[----:B------:R-:W-:Y:S02]  /*15920*/  IMAD.MOV.U32 R35, RZ, RZ, R89 ;  /* 0x000000ffff237224 */ /* 0x000fe400078e0059 */
[----:B------:R-:W-:Y:S01]  /*15930*/  IMAD.MOV.U32 R34, RZ, RZ, R90 ;  /* 0x000000ffff227224 */ /* 0x000fe200078e005a */
[----:B-1----:R-:W-:Y:S01]  /*15940*/  HMMA.16816.F32.BF16 R64, R20, R24, R64 ;  /* 0x000000181440723c */ /* 0x002fe20000041840 */
[----:B------:R-:W-:Y:S01]  /*15950*/  IMAD.WIDE.U32 R36, R6, -0x2daee0ad, RZ ;  /* 0xd2511f5306247825 */ /* 0x000fe200078e00ff */
[----:B------:R-:W-:Y:S01]  /*15960*/  LOP3.LUT R3, R5, UR38, R2, 0x96, !PT ;  /* 0x0000002605037c12 */ /* 0x000fe2000f8e9602 */
[----:B------:R-:W-:Y:S03]  /*15970*/  STG.E.U16 desc[UR30][R14.64+-0x40], R216 ;  /* 0xffffc0d80e007986 */ /* 0x000fe6000c10151e */
[----:B------:R-:W-:Y:S01]  /*15980*/  LOP3.LUT R2, R37, UR32, R4, 0x96, !PT ;  /* 0x0000002025027c12 */ /* 0x000fe2000f8e9604 */
[----:B------:R-:W-:Y:S01]  /*15990*/  IMAD.WIDE.U32 R40, R3, -0x326172a9, RZ ;  /* 0xcd9e8d5703287825 */ /* 0x000fe200078e00ff */
[----:B------:R-:W-:Y:S03]  /*159a0*/  STG.E.U16 desc[UR30][R14.64+-0x3e], R217 ;  /* 0xffffc2d90e007986 */ /* 0x000fe6000c10151e */
[----:B------:R-:W-:Y:S01]  /*159b0*/  IMAD.WIDE.U32 R2, R2, -0x326172a9, RZ ;  /* 0xcd9e8d5702027825 */ /* 0x000fe200078e00ff */
[----:B------:R2:W5:Y:S04]  /*159c0*/  LDL.LU R169, [R1+0x160] ;  /* 0x0001600001a97983 */ /* 0x0005680000300800 */
[----:B------:R-:W-:Y:S01]  /*159d0*/  LOP3.LUT R4, R3, UR26, R40, 0x96, !PT ;  /* 0x0000001a03047c12 */ /* 0x000fe2000f8e9628 */
[----:B------:R-:W-:Y:S01]  /*159e0*/  HMMA.16816.F32.BF16 R52, R16, R30, R92 ;  /* 0x0000001e1034723c */ /* 0x000fe2000004185c */
[C---:B------:R-:W-:Y:S01]  /*159f0*/  LOP3.LUT R3, R2.reuse, 0xffff, RZ, 0xc0, !PT ;  /* 0x0000ffff02037812 */ /* 0x040fe200078ec0ff */
[----:B------:R-:W1:Y:S01]  /*15a00*/  LDSM.16.MT88.4 R16, [R168+0x7000] ;  /* 0x00700000a810783b */ /* 0x000e620000004200 */
[----:B------:R-:W-:-:S02]  /*15a10*/  LOP3.LUT R8, R2, 0xff, RZ, 0xc0, !PT ;  /* 0x000000ff02087812 */ /* 0x000fc400078ec0ff */
[----:B------:R-:W-:Y:S01]  /*15a20*/  SHF.R.U32.HI R6, RZ, 0x8, R3 ;  /* 0x00000008ff067819 */ /* 0x000fe20000011603 */
[----:B------:R-:W-:Y:S03]  /*15a30*/  LDSM.16.MT88.4 R28, [R167+0x7000] ;  /* 0x00700000a71c783b */ /* 0x000fe60000004200 */
[----:B------:R-:W-:Y:S01]  /*15a40*/  PRMT R6, R8, 0x5410, R6 ;  /* 0x0000541008067816 */ /* 0x000fe20000000006 */
[----:B------:R-:W-:Y:S01]  /*15a50*/  IMAD.MOV.U32 R39, RZ, RZ, R243 ;  /* 0x000000ffff277224 */ /* 0x000fe200078e00f3 */
[----:B------:R-:W3:Y:S01]  /*15a60*/  LDSM.16.MT88.4 R8, [R166+0x7000] ;  /* 0x00700000a608783b */ /* 0x000ee20000004200 */
[C---:B------:R-:W-:Y:S02]  /*15a70*/  LOP3.LUT R5, R4.reuse, 0xffff, RZ, 0xc0, !PT ;  /* 0x0000ffff04057812 */ /* 0x040fe400078ec0ff */
[----:B------:R-:W-:Y:S01]  /*15a80*/  LOP3.LUT R7, R4, 0xff, RZ, 0xc0, !PT ;  /* 0x000000ff04077812 */ /* 0x000fe200078ec0ff */
[----:B------:R-:W-:Y:S01]  /*15a90*/  STG.E.U16 desc[UR30][R142.64+-0x40], R158 ;  /* 0xffffc09e8e007986 */ /* 0x000fe2000c10151e */
[----:B------:R-:W-:-:S02]  /*15aa0*/  SHF.R.U32.HI R3, RZ, 0x8, R5 ;  /* 0x00000008ff037819 */ /* 0x000fc40000011605 */
[--C-:B------:R-:W-:Y:S01]  /*15ab0*/  SHF.R.U32.HI R32, RZ, 0x10, R2.reuse ;  /* 0x00000010ff207819 */ /* 0x100fe20000011602 */
[----:B------:R-:W-:Y:S01]  /*15ac0*/  STG.E.U16 desc[UR30][R142.64+-0x3e], R157 ;  /* 0xffffc29d8e007986 */ /* 0x000fe2000c10151e */
[----:B------:R-:W-:Y:S02]  /*15ad0*/  SHF.R.U32.HI R33, RZ, 0x18, R2 ;  /* 0x00000018ff217819 */ /* 0x000fe40000011602 */
[----:B------:R-:W-:Y:S01]  /*15ae0*/  PRMT R2, R7, 0x5410, R3 ;  /* 0x0000541007027816 */ /* 0x000fe20000000003 */
[----:B------:R2:W5:Y:S01]  /*15af0*/  LDL.LU R164, [R1+0x15c] ;  /* 0x00015c0001a47983 */ /* 0x0005620000300800 */
[--C-:B------:R-:W-:Y:S02]  /*15b00*/  SHF.R.U32.HI R3, RZ, 0x10, R4.reuse ;  /* 0x00000010ff037819 */ /* 0x100fe40000011604 */
[----:B------:R-:W-:Y:S02]  /*15b10*/  SHF.R.U32.HI R5, RZ, 0x18, R4 ;  /* 0x00000018ff057819 */ /* 0x000fe40000011604 */
[----:B------:R-:W-:-:S02]  /*15b20*/  LOP3.LUT R3, R3, 0xff, RZ, 0xc0, !PT ;  /* 0x000000ff03037812 */ /* 0x000fc400078ec0ff */
[----:B------:R-:W-:Y:S02]  /*15b30*/  LOP3.LUT R4, R32, 0xff, RZ, 0xc0, !PT ;  /* 0x000000ff20047812 */ /* 0x000fe400078ec0ff */
[--C-:B------:R-:W-:Y:S02]  /*15b40*/  HSET2.LE.AND R2, R2, R0.reuse, PT ;  /* 0x0000000002027233 */ /* 0x100fe40003803000 */
[----:B------:R-:W-:Y:S02]  /*15b50*/  PRMT R3, R3, 0x5410, R5 ;  /* 0x0000541003037816 */ /* 0x000fe40000000005 */
[----:B------:R-:W-:Y:S02]  /*15b60*/  PRMT R7, R4, 0x5410, R33 ;  /* 0x0000541004077816 */ /* 0x000fe40000000021 */
[----:B------:R-:W-:Y:S02]  /*15b70*/  LOP3.LUT R4, R2, R132, RZ, 0xc0, !PT ;  /* 0x0000008402047212 */ /* 0x000fe400078ec0ff */
[----:B------:R-:W-:-:S02]  /*15b80*/  HSET2.LE.AND R2, R3, R0, PT ;  /* 0x0000000003027233 */ /* 0x000fc40003803000 */
[--C-:B------:R-:W-:Y:S02]  /*15b90*/  HSET2.LE.AND R3, R6, R0.reuse, PT ;  /* 0x0000000006037233 */ /* 0x100fe40003803000 */
[----:B------:R-:W-:Y:S02]  /*15ba0*/  HSET2.LE.AND R7, R7, R0, PT ;  /* 0x0000000007077233 */ /* 0x000fe40003803000 */
[----:B------:R-:W-:Y:S02]  /*15bb0*/  LOP3.LUT R5, R2, R131, RZ, 0xc0, !PT ;  /* 0x0000008302057212 */ /* 0x000fe400078ec0ff */
[----:B------:R-:W-:Y:S02]  /*15bc0*/  LOP3.LUT R6, R3, R130, RZ, 0xc0, !PT ;  /* 0x0000008203067212 */ /* 0x000fe400078ec0ff */
[----:B------:R-:W-:Y:S02]  /*15bd0*/  LOP3.LUT R7, R7, R129, RZ, 0xc0, !PT ;  /* 0x0000008107077212 */ /* 0x000fe400078ec0ff */
[----:B------:R-:W-:Y:S01]  /*15be0*/  LOP3.LUT R2, R41, UR37, R38, 0x96, !PT ;  /* 0x0000002529027c12 */ /* 0x000fe2000f8e9626 */
[----:B------:R-:W-:-:S04]  /*15bf0*/  IMAD.MOV.U32 R32, RZ, RZ, R91 ;  /* 0x000000ffff207224 */ /* 0x000fc800078e005b */
[C---:B------:R-:W-:Y:S06]  /*15c00*/  HMMA.16816.F32.BF16 R108, R4.reuse, R24, R108 ;  /* 0x00000018046c723c */ /* 0x040fec000004186c */
[C---:B------:R-:W-:Y:S06]  /*15c10*/  HMMA.16816.F32.BF16 R104, R4.reuse, R26, R124 ;  /* 0x0000001a0468723c */ /* 0x040fec000004187c */
[C---:B-1----:R-:W-:Y:S06]  /*15c20*/  HMMA.16816.F32.BF16 R96, R4.reuse, R16, R120 ;  /* 0x000000100460723c */ /* 0x042fec0000041878 */
[C---:B------:R-:W-:Y:S06]  /*15c30*/  HMMA.16816.F32.BF16 R92, R4.reuse, R18, R116 ;  /* 0x00000012045c723c */ /* 0x040fec0000041874 */
[C---:B---3--:R-:W-:Y:S06]  /*15c40*/  HMMA.16816.F32.BF16 R84, R4.reuse, R10, R84 ;  /* 0x0000000a0454723c */ /* 0x048fec0000041854 */
[C---:B------:R-:W-:Y:S06]  /*15c50*/  HMMA.16816.F32.BF16 R80, R4.reuse, R28, R80 ;  /* 0x0000001c0450723c */ /* 0x040fec0000041850 */
[----:B------:R-:W-:Y:S06]  /*15c60*/  HMMA.16816.F32.BF16 R68, R4, R30, R68 ;  /* 0x0000001e0444723c */ /* 0x000fec0000041844 */
[-C--:B------:R-:W-:Y:S01]  /*15c70*/  HMMA.16816.F32.BF16 R56, R20, R8.reuse, R56 ;  /* 0x000000081438723c */ /* 0x080fe20000041838 */
[----:B------:R-:W-:Y:S01]  /*15c80*/  IMAD.MOV.U32 R40, RZ, RZ, R133 ;  /* 0x000000ffff287224 */ /* 0x000fe200078e0085 */
[----:B------:R-:W-:Y:S04]  /*15c90*/  LDSM.16.MT88.4 R124, [R168+0x7800] ;  /* 0x00780000a87c783b */ /* 0x000fe80000004200 */
[----:B------:R-:W-:Y:S01]  /*15ca0*/  HMMA.16816.F32.BF16 R88, R4, R8, R112 ;  /* 0x000000080458723c */ /* 0x000fe20000041870 */
[----:B------:R-:W-:Y:S01]  /*15cb0*/  IMAD.MOV.U32 R41, RZ, RZ, R137 ;  /* 0x000000ffff297224 */ /* 0x000fe200078e0089 */
[----:B------:R-:W-:Y:S05]  /*15cc0*/  LDSM.16.MT88.4 R116, [R166+0x7800] ;  /* 0x00780000a674783b */ /* 0x000fea0000004200 */
[----:B------:R-:W-:-:S03]  /*15cd0*/  IMAD.WIDE.U32 R4, R2, -0x2daee0ad, RZ ;  /* 0xd2511f5302047825 */ /* 0x000fc600078e00ff */
[C---:B------:R-:W-:Y:S02]  /*15ce0*/  LOP3.LUT R3, R4.reuse, 0xffff, RZ, 0xc0, !PT ;  /* 0x0000ffff04037812 */ /* 0x040fe400078ec0ff */
[----:B------:R-:W-:Y:S02]  /*15cf0*/  LOP3.LUT R6, R4, 0xff, RZ, 0xc0, !PT ;  /* 0x000000ff04067812 */ /* 0x000fe400078ec0ff */
[----:B------:R-:W-:Y:S02]  /*15d00*/  SHF.R.U32.HI R3, RZ, 0x8, R3 ;  /* 0x00000008ff037819 */ /* 0x000fe40000011603 */
[----:B------:R-:W-:Y:S02]  /*15d10*/  LOP3.LUT R2, R5, UR20, R36, 0x96, !PT ;  /* 0x0000001405027c12 */ /* 0x000fe4000f8e9624 */
[----:B------:R-:W-:Y:S02]  /*15d20*/  PRMT R8, R6, 0x5410, R3 ;  /* 0x0000541006087816 */ /* 0x000fe40000000003 */
[----:B------:R-:W-:-:S02]  /*15d30*/  SHF.R.U32.HI R7, RZ, 0x10, R4 ;  /* 0x00000010ff077819 */ /* 0x000fc40000011604 */
[----:B------:R-:W-:Y:S02]  /*15d40*/  SHF.R.U32.HI R9, RZ, 0x18, R4 ;  /* 0x00000018ff097819 */ /* 0x000fe40000011604 */
[C---:B------:R-:W-:Y:S02]  /*15d50*/  LOP3.LUT R3, R2.reuse, 0xffff, RZ, 0xc0, !PT ;  /* 0x0000ffff02037812 */ /* 0x040fe400078ec0ff */
[--C-:B------:R-:W-:Y:S02]  /*15d60*/  SHF.R.U32.HI R4, RZ, 0x10, R2.reuse ;  /* 0x00000010ff047819 */ /* 0x100fe40000011602 */
[----:B------:R-:W-:Y:S02]  /*15d70*/  LOP3.LUT R6, R2, 0xff, RZ, 0xc0, !PT ;  /* 0x000000ff02067812 */ /* 0x000fe400078ec0ff */
[----:B------:R-:W-:Y:S02]  /*15d80*/  SHF.R.U32.HI R5, RZ, 0x18, R2 ;  /* 0x00000018ff057819 */ /* 0x000fe40000011602 */
[----:B------:R-:W-:-:S02]  /*15d90*/  SHF.R.U32.HI R2, RZ, 0x8, R3 ;  /* 0x00000008ff027819 */ /* 0x000fc40000011603 */
[----:B------:R-:W-:Y:S02]  /*15da0*/  LOP3.LUT R3, R4, 0xff, RZ, 0xc0, !PT ;  /* 0x000000ff04037812 */ /* 0x000fe400078ec0ff */
[----:B------:R-:W-:Y:S02]  /*15db0*/  LOP3.LUT R7, R7, 0xff, RZ, 0xc0, !PT ;  /* 0x000000ff07077812 */ /* 0x000fe400078ec0ff */
[----:B------:R-:W-:Y:S02]  /*15dc0*/  PRMT R3, R3, 0x5410, R5 ;  /* 0x0000541003037816 */ /* 0x000fe40000000005 */
[----:B------:R-:W-:Y:S02]  /*15dd0*/  PRMT R2, R6, 0x5410, R2 ;  /* 0x0000541006027816 */ /* 0x000fe40000000002 */
[----:B------:R-:W-:Y:S02]  /*15de0*/  PRMT R7, R7, 0x5410, R9 ;  /* 0x0000541007077816 */ /* 0x000fe40000000009 */
[----:B------:R-:W-:-:S02]  /*15df0*/  HSET2.LE.AND R3, R3, R0, PT ;  /* 0x0000000003037233 */ /* 0x000fc40003803000 */
[--C-:B------:R-:W-:Y:S02]  /*15e00*/  HSET2.LE.AND R2, R2, R0.reuse, PT ;  /* 0x0000000002027233 */ /* 0x100fe40003803000 */
[--C-:B------:R-:W-:Y:S02]  /*15e10*/  HSET2.LE.AND R4, R8, R0.reuse, PT ;  /* 0x0000000008047233 */ /* 0x100fe40003803000 */
[----:B------:R-:W-:Y:S01]  /*15e20*/  HSET2.LE.AND R0, R7, R0, PT ;  /* 0x0000000007007233 */ /* 0x000fe20003803000 */
[----:B------:R-:W-:Y:S01]  /*15e30*/  HMMA.16816.F32.BF16 R24, R20, R26, R76 ;  /* 0x0000001a1418723c */ /* 0x000fe2000004184c */
[----:B------:R-:W-:Y:S02]  /*15e40*/  IMAD.MOV.U32 R38, RZ, RZ, R136 ;  /* 0x000000ffff267224 */ /* 0x000fe400078e0088 */
[----:B------:R-:W-:-:S03]  /*15e50*/  IMAD.MOV.U32 R33, RZ, RZ, R240 ;  /* 0x000000ffff217224 */ /* 0x000fc600078e00f0 */
[----:B------:R-:W-:Y:S01]  /*15e60*/  HMMA.16816.F32.BF16 R52, R20, R10, R52 ;  /* 0x0000000a1434723c */ /* 0x000fe20000041834 */
[----:B------:R-:W-:Y:S01]  /*15e70*/  LOP3.LUT R77, R3, R234, RZ, 0xc0, !PT ;  /* 0x000000ea034d7212 */ /* 0x000fe200078ec0ff */
[----:B------:R-:W-:Y:S01]  /*15e80*/  FADD.FTZ R3, R40, R236 ;  /* 0x000000ec28037221 */ /* 0x000fe20000010000 */
[----:B------:R-:W-:Y:S01]  /*15e90*/  LOP3.LUT R76, R2, R235, RZ, 0xc0, !PT ;  /* 0x000000eb024c7212 */ /* 0x000fe200078ec0ff */
[----:B------:R-:W-:Y:S01]  /*15ea0*/  FADD.FTZ R2, R41, R233 ;  /* 0x000000e929027221 */ /* 0x000fe20000010000 */
[----:B------:R-:W-:Y:S02]  /*15eb0*/  LOP3.LUT R79, R0, R231, RZ, 0xc0, !PT ;  /* 0x000000e7004f7212 */ /* 0x000fe400078ec0ff */
[----:B------:R-:W-:Y:S01]  /*15ec0*/  IMAD.MOV.U32 R10, RZ, RZ, R242 ;  /* 0x000000ffff0a7224 */ /* 0x000fe200078e00f2 */
[----:B------:R-:W-:Y:S01]  /*15ed0*/  LOP3.LUT R78, R4, R232, RZ, 0xc0, !PT ;  /* 0x000000e8044e7212 */ /* 0x000fe200078ec0ff */
[----:B------:R-:W-:Y:S02]  /*15ee0*/  IMAD.MOV.U32 R11, RZ, RZ, R241 ;  /* 0x000000ffff0b7224 */ /* 0x000fe400078e00f1 */
[----:B------:R-:W-:Y:S01]  /*15ef0*/  FADD.FTZ R0, R38, R228 ;  /* 0x000000e426007221 */ /* 0x000fe20000010000 */
[----:B------:R-:W-:Y:S01]  /*15f00*/  FADD.FTZ R4, R39, R227 ;  /* 0x000000e327047221 */ /* 0x000fe20000010000 */
[----:B------:R-:W-:-:S02]  /*15f10*/  IMAD.MOV.U32 R241, RZ, RZ, R135 ;  /* 0x000000fffff17224 */ /* 0x000fc400078e0087 */
[----:B------:R-:W-:Y:S01]  /*15f20*/  FADD.FTZ R5, R10, R3 ;  /* 0x000000030a057221 */ /* 0x000fe20000010000 */
[----:B------:R-:W-:Y:S01]  /*15f30*/  IMAD.MOV.U32 R240, RZ, RZ, R134 ;  /* 0x000000fffff07224 */ /* 0x000fe200078e0086 */
[C---:B------:R-:W-:Y:S01]  /*15f40*/  HMMA.16816.F32.BF16 R72, R20.reuse, R16, R72 ;  /* 0x000000101448723c */ /* 0x040fe20000041848 */
[----:B------:R-:W1:Y:S01]  /*15f50*/  LDSM.16.MT88.4 R132, [R165+0x7800] ;  /* 0x00780000a584783b */ /* 0x000e620000004200 */
[----:B------:R-:W-:Y:S01]  /*15f60*/  FADD.FTZ R3, R11, R2 ;  /* 0x000000020b037221 */ /* 0x000fe20000010000 */
[----:B------:R-:W-:Y:S01]  /*15f70*/  FADD.FTZ R2, R33, R0 ;  /* 0x0000000021027221 */ /* 0x000fe20000010000 */
[----:B------:R-:W-:Y:S02]  /*15f80*/  FADD.FTZ R0, R32, R4 ;  /* 0x0000000420007221 */ /* 0x000fe40000010000 */
[----:B------:R-:W-:Y:S01]  /*15f90*/  HMMA.16816.F32.BF16 R60, R20, R18, R60 ;  /* 0x00000012143c723c */ /* 0x000fe2000004183c */
[----:B------:R-:W3:Y:S01]  /*15fa0*/  LDSM.16.MT88.4 R16, [R167+0x7800] ;  /* 0x00780000a710783b */ /* 0x000ee20000004200 */
[----:B------:R-:W-:Y:S01]  /*15fb0*/  FADD.FTZ R4, R34, R5 ;  /* 0x0000000522047221 */ /* 0x000fe20000010000 */
[----:B------:R-:W-:Y:S01]  /*15fc0*/  FADD.FTZ R3, R35, R3 ;  /* 0x0000000323037221 */ /* 0x000fe20000010000 */
[----:B------:R-:W-:-:S02]  /*15fd0*/  IMAD.MOV.U32 R242, RZ, RZ, R139 ;  /* 0x000000fffff27224 */ /* 0x000fc400078e008b */
        /* <DEDUP_REMOVED lines=9> */
[----:B------:R2:W-:Y:S01]  /*16070*/  STG.E.U16 desc[UR30][R140.64+-0x40], R156 ;  /* 0xffffc09c8c007986 */ /* 0x0005e2000c10151e */
[----:B------:R-:W-:Y:S01]  /*16080*/  FADD.FTZ R2, R250, R2 ;  /* 0x00000002fa027221 */ /* 0x000fe20000010000 */
[----:B------:R-:W-:-:S02]  /*16090*/  FADD.FTZ R0, R251, R0 ;  /* 0x00000000fb007221 */ /* 0x000fc40000010000 */
[----:B------:R2:W-:Y:S01]  /*160a0*/  STG.E.U16 desc[UR30][R140.64+-0x3e], R155 ;  /* 0xffffc29b8c007986 */ /* 0x0005e2000c10151e */
[----:B------:R-:W-:Y:S01]  /*160b0*/  FADD.FTZ R6, R244, R4 ;  /* 0x00000004f4067221 */ /* 0x000fe20000010000 */
[----:B------:R-:W-:Y:S02]  /*160c0*/  FADD.FTZ R5, R245, R3 ;  /* 0x00000003f5057221 */ /* 0x000fe40000010000 */
[----:B------:R2:W-:Y:S01]  /*160d0*/  STG.E.U16 desc[UR30][R12.64+-0x30], R215 ;  /* 0xffffd0d70c007986 */ /* 0x0005e2000c10151e */
[----:B------:R-:W-:-:S03]  /*160e0*/  IADD3 R4, P1, R194, -0x100, RZ ;  /* 0xffffff00c2047810 */ /* 0x000fc60007f3e0ff */
[----:B------:R2:W-:Y:S01]  /*160f0*/  STG.E.U16 desc[UR30][R12.64+-0x2e], R214 ;  /* 0xffffd2d60c007986 */ /* 0x0005e2000c10151e */
[----:B------:R-:W-:Y:S03]  /*16100*/  HMMA.16816.F32.BF16 R48, R20, R28, R48 ;  /* 0x0000001c1430723c */ /* 0x000fe60000041830 */
[----:B------:R2:W-:Y:S01]  /*16110*/  STG.E.U16 desc[UR30][R14.64+-0x30], R213 ;  /* 0xffffd0d50e007986 */ /* 0x0005e2000c10151e */
[----:B------:R-:W-:-:S03]  /*16120*/  FADD.FTZ R3, R237, R2 ;  /* 0x00000002ed037221 */ /* 0x000fc60000010000 */
[----:B------:R2:W-:Y:S01]  /*16130*/  STG.E.U16 desc[UR30][R14.64+-0x2e], R212 ;  /* 0xffffd2d40e007986 */ /* 0x0005e2000c10151e */
[----:B------:R-:W-:Y:S03]  /*16140*/  HMMA.16816.F32.BF16 R44, R20, R30, R44 ;  /* 0x0000001e142c723c */ /* 0x000fe6000004182c */
[----:B------:R2:W-:Y:S01]  /*16150*/  STG.E.U16 desc[UR30][R142.64+-0x30], R154 ;  /* 0xffffd09a8e007986 */ /* 0x0005e2000c10151e */
[----:B------:R-:W-:-:S03]  /*16160*/  FADD.FTZ R2, R246, R0 ;  /* 0x00000000f6027221 */ /* 0x000fc60000010000 */
[----:B------:R2:W-:Y:S01]  /*16170*/  STG.E.U16 desc[UR30][R142.64+-0x2e], R153 ;  /* 0xffffd2998e007986 */ /* 0x0005e2000c10151e */
[----:B------:R-:W-:-:S03]  /*16180*/  IADD3.X R0, R195, -0x1, RZ, P1, !PT ;  /* 0xffffffffc3007810 */ /* 0x000fc60000ffe4ff */
[----:B------:R2:W-:Y:S04]  /*16190*/  STG.E.U16 desc[UR30][R140.64+-0x30], R152 ;  /* 0xffffd0988c007986 */ /* 0x0005e8000c10151e */
[----:B------:R2:W-:Y:S04]  /*161a0*/  STG.E.U16 desc[UR30][R140.64+-0x2e], R151 ;  /* 0xffffd2978c007986 */ /* 0x0005e8000c10151e */
[----:B------:R2:W-:Y:S04]  /*161b0*/  STG.E.U16 desc[UR30][R12.64+-0x20], R210 ;  /* 0xffffe0d20c007986 */ /* 0x0005e8000c10151e */
[----:B------:R2:W-:Y:S04]  /*161c0*/  STG.E.U16 desc[UR30][R12.64+-0x1e], R207 ;  /* 0xffffe2cf0c007986 */ /* 0x0005e8000c10151e */
[----:B------:R2:W-:Y:S04]  /*161d0*/  STG.E.U16 desc[UR30][R14.64+-0x20], R206 ;  /* 0xffffe0ce0e007986 */ /* 0x0005e8000c10151e */
[----:B------:R2:W-:Y:S04]  /*161e0*/  STG.E.U16 desc[UR30][R14.64+-0x1e], R205 ;  /* 0xffffe2cd0e007986 */ /* 0x0005e8000c10151e */
[----:B------:R2:W-:Y:S04]  /*161f0*/  STG.E.U16 desc[UR30][R142.64+-0x20], R150 ;  /* 0xffffe0968e007986 */ /* 0x0005e8000c10151e */
[----:B------:R2:W-:Y:S04]  /*16200*/  STG.E.U16 desc[UR30][R142.64+-0x1e], R149 ;  /* 0xffffe2958e007986 */ /* 0x0005e8000c10151e */
[----:B------:R2:W-:Y:S01]  /*16210*/  STL [R1+0xf0], R6 ;  /* 0x0000f00601007387 */ /* 0x0005e20000100800 */
[----:B------:R-:W-:-:S03]  /*16220*/  UISETP.GT.AND UP1, UPT, UR24, UR12, UPT ;  /* 0x0000000c1800728c */ /* 0x000fc6000bf24270 */
        /* <DEDUP_REMOVED lines=25> */
[----:B---3--:R-:W-:Y:S06]  /*163c0*/  HMMA.16816.F32.BF16 R80, R76, R16, R80 ;  /* 0x000000104c50723c */ /* 0x008fec0000041850 */
[C---:B------:R-:W-:Y:S06]  /*163d0*/  HMMA.16816.F32.BF16 R132, R100.reuse, R134, R24 ;  /* 0x000000866484723c */ /* 0x040fec0000041818 */
[C---:B------:R-:W-:Y:S06]  /*163e0*/  HMMA.16816.F32.BF16 R124, R100.reuse, R126, R60 ;  /* 0x0000007e647c723c */ /* 0x040fec000004183c */
[C---:B------:R-:W-:Y:S06]  /*163f0*/  HMMA.16816.F32.BF16 R116, R100.reuse, R118, R52 ;  /* 0x000000766474723c */ /* 0x040fec0000041834 */
[----:B------:R-:W-:Y:S06]  /*16400*/  HMMA.16816.F32.BF16 R112, R100, R16, R48 ;  /* 0x000000106470723c */ /* 0x000fec0000041830 */
[-C--:B------:R-:W-:Y:S06]  /*16410*/  HMMA.16816.F32.BF16 R76, R76, R18.reuse, R68 ;  /* 0x000000124c4c723c */ /* 0x080fec0000041844 */
[----:B------:R-:W-:Y:S01]  /*16420*/  HMMA.16816.F32.BF16 R100, R100, R18, R44 ;  /* 0x000000126464723c */ /* 0x000fe2000004182c */
[----:B------:R-:W-:-:S02]  /*16430*/  IMAD.MOV.U32 R68, RZ, RZ, R247 ;  /* 0x000000ffff447224 */ /* 0x000fc400078e00f7 */
[----:B------:R-:W-:Y:S02]  /*16440*/  IMAD.MOV.U32 R70, RZ, RZ, R238 ;  /* 0x000000ffff467224 */ /* 0x000fe400078e00ee */
[----:B------:R-:W-:Y:S02]  /*16450*/  IMAD.MOV.U32 R71, RZ, RZ, R252 ;  /* 0x000000ffff477224 */ /* 0x000fe400078e00fc */
[----:B------:R-:W-:Y:S01]  /*16460*/  IMAD.MOV.U32 R69, RZ, RZ, R239 ;  /* 0x000000ffff457224 */ /* 0x000fe200078e00ef */
[----:B------:R-:W-:-:S01]  /*16470*/  NOP ;  /* 0x0000000000007918 */ /* 0x000fc20000000000 */
        /* <DEDUP_REMOVED lines=14> */
[----:B------:R-:W-:Y:S01]  /*16560*/  IMAD.U32 R4, RZ, RZ, UR46 ;  /* 0x0000002eff047e24 */ /* 0x000fe2000f8e00ff */
[----:B------:R-:W1:Y:S01]  /*16570*/  S2R R193, SR_TID.X ;  /* 0x0000000000c17919 */ /* 0x000e620000002100 */
[----:B------:R-:W-:Y:S01]  /*16580*/  IMAD.U32 R5, RZ, RZ, UR47 ;  /* 0x0000002fff057e24 */ /* 0x000fe2000f8e00ff */
[----:B------:R-:W-:Y:S01]  /*16590*/  UIADD3 UR6, UR47, UR6, URZ ;  /* 0x000000062f067290 */ /* 0x000fe2000fffe03f */
[----:B------:R-:W-:Y:S02]  /*165a0*/  IMAD.U32 R5, RZ, RZ, UR8 ;  /* 0x00000008ff057e24 */ /* 0x000fe4000f8e00ff */
[----:B------:R-:W4:Y:S03]  /*165b0*/  @!P5 LDC.64 R20, c[0x0][0x220] ;  /* 0x00008800ff14db82 */ /* 0x000f260000000a00 */
[----:B------:R-:W-:Y:S01]  /*165c0*/  IMAD.U32 R0, RZ, RZ, UR6 ;  /* 0x00000006ff007e24 */ /* 0x000fe2000f8e00ff */
[----:B------:R-:W-:-:S02]  /*165d0*/  @!UP0 UIMAD UR6, UR9, 0x30, URZ ;  /* 0x00000030090688a4 */ /* 0x000fc4000f8e023f */
[----:B------:R-:W-:Y:S02]  /*165e0*/  UISETP.GT.AND UP0, UPT, UR24, UR12, UPT ;  /* 0x0000000c1800728c */ /* 0x000fe4000bf04270 */
[----:B------:R-:W4:Y:S01]  /*165f0*/  @!P5 LDC.64 R22, c[0x0][0x220] ;  /* 0x00008800ff16db82 */ /* 0x000f220000000a00 */
[----:B-----5:R-:W-:Y:S01]  /*16600*/  @P5 STS.128 [R192+0x6000], RZ ;  /* 0x006000ffc0005388 */ /* 0x020fe20000000c00 */
[----:B-1----:R-:W-:-:S05]  /*16610*/  IMAD.SHL.U32 R193, R193, 0x2, RZ ;  /* 0x00000002c1c17824 */ /* 0x002fca00078e00ff */
[----:B------:R-:W-:Y:S02]  /*16620*/  LOP3.LUT R193, R193, 0x6, RZ, 0xc0, !PT ;  /* 0x00000006c1c17812 */ /* 0x000fe400078ec0ff */
[----:B--2---:R-:W-:-:S04]  /*16630*/  LEA R2, P0, R4, R246, 0x6 ;  /* 0x000000f604027211 */ /* 0x004fc800078030ff */
[----:B---3--:R-:W-:Y:S01]  /*16640*/  LEA.HI.X R3, R4, R239, R0, 0x6, P0 ;  /* 0x000000ef04037211 */ /* 0x008fe200000f3400 */
[----:B------:R-:W-:Y:S01]  /*16650*/  IMAD.U32 R4, RZ, RZ, UR9 ;  /* 0x00000009ff047e24 */ /* 0x000fe2000f8e00ff */
[----:B------:R-:W-:Y:S02]  /*16660*/  @!P5 LEA R7, P0, R7, R2, 0x5 ;  /* 0x000000020707d211 */ /* 0x000fe400078028ff */
[C---:B------:R-:W-:Y:S02]  /*16670*/  @!P5 IADD3 R0, P3, R2.reuse, UR28, RZ ;  /* 0x0000001c0200dc10 */ /* 0x040fe4000ff7e0ff */
[----:B------:R-:W-:Y:S01]  /*16680*/  @!P5 LEA.HI.X R16, R5, R3, R4, 0x5, P0 ;  /* 0x000000030510d211 */ /* 0x000fe200000f2c04 */
[----:B------:R-:W-:Y:S01]  /*16690*/  IMAD.U32 R4, RZ, RZ, UR8 ;  /* 0x00000008ff047e24 */ /* 0x000fe2000f8e00ff */
[----:B------:R-:W-:Y:S02]  /*166a0*/  @!P5 LEA R10, P2, R2, R10, 0x1 ;  /* 0x0000000a020ad211 */ /* 0x000fe400078408ff */
        /* <DEDUP_REMOVED lines=19> */
[----:B------:R1:W-:Y:S02]  /*167e0*/  @!P5 LDGSTS.E.BYPASS.LTC128B.128 [R192+0x6800], desc[UR30][R8.64] ;  /* 0x0680000008c0dfae */ /* 0x0003e4000b901d5e */
[----:B------:R-:W-:Y:S02]  /*167f0*/  IMAD R0, R0, 0x40, R193 ;  /* 0x0000004000007824 */ /* 0x000fe400078e02c1 */
        /* <DEDUP_REMOVED lines=35> */
[C---:B------:R-:W-:Y:S06]  /*16a30*/  HMMA.16816.F32.BF16 R156, R4.reuse, R38, RZ ;  /* 0x00000026049c723c */ /* 0x040fec00000418ff */
[C---:B------:R-:W-:Y:S06]  /*16a40*/  HMMA.16816.F32.BF16 R196, R4.reuse, R34, RZ ;  /* 0x0000002204c4723c */ /* 0x040fec00000418ff */
[----:B------:R-:W-:Y:S06]  /*16a50*/  HMMA.16816.F32.BF16 R144, R4, R30, RZ ;  /* 0x0000001e0490723c */ /* 0x000fec00000418ff */
[C---:B------:R-:W-:Y:S06]  /*16a60*/  HMMA.16816.F32.BF16 R140, R8.reuse, R36, RZ ;  /* 0x00000024088c723c */ /* 0x040fec00000418ff */
[C---:B------:R-:W-:Y:S06]  /*16a70*/  HMMA.16816.F32.BF16 R152, R8.reuse, R38, RZ ;  /* 0x000000260898723c */ /* 0x040fec00000418ff */
[C---:B------:R-:W-:Y:S06]  /*16a80*/  HMMA.16816.F32.BF16 R36, R8.reuse, R32, RZ ;  /* 0x000000200824723c */ /* 0x040fec00000418ff */
[----:B------:R-:W-:Y:S06]  /*16a90*/  HMMA.16816.F32.BF16 R4, R8, R28, RZ ;  /* 0x0000001c0804723c */ /* 0x000fec00000418ff */
[----:B---3--:R-:W-:Y:S01]  /*16aa0*/  HMMA.16816.F32.BF16 R244, R20, R60, R16 ;  /* 0x0000003c14f4723c */ /* 0x008fe20000041810 */
[----:B------:R-:W1:Y:S05]  /*16ab0*/  LDSM.16.M88.4 R16, [R172] ;  /* 0x00000000ac10783b */ /* 0x000e6a0000000200 */
[C---:B------:R-:W-:Y:S06]  /*16ac0*/  HMMA.16816.F32.BF16 R32, R8.reuse, R34, RZ ;  /* 0x000000220820723c */ /* 0x040fec00000418ff */
[----:B------:R-:W-:Y:S01]  /*16ad0*/  HMMA.16816.F32.BF16 R28, R8, R30, RZ ;  /* 0x0000001e081c723c */ /* 0x000fe200000418ff */
[----:B------:R-:W2:Y:S05]  /*16ae0*/  LDSM.16.M88.4 R8, [R172+0x2000] ;  /* 0x00200000ac08783b */ /* 0x000eaa0000000200 */
[-C--:B------:R-:W-:Y:S01]  /*16af0*/  HMMA.16816.F32.BF16 R220, R20, R64.reuse, R40 ;  /* 0x0000004014dc723c */ /* 0x080fe20000041828 */
[----:B------:R-:W3:Y:S05]  /*16b00*/  LDSM.16.M88.4 R40, [R176] ;  /* 0x00000000b028783b */ /* 0x000eea0000000200 */
[----:B------:R-:W-:Y:S06]  /*16b10*/  HMMA.16816.F32.BF16 R212, R24, R64, R204 ;  /* 0x0000004018d4723c */ /* 0x000fec00000418cc */
        /* <DEDUP_REMOVED lines=12> */
[C---:B------:R-:W-:Y:S06]  /*16be0*/  HMMA.16816.F32.BF16 R64, R24.reuse, R66, R200 ;  /* 0x000000421840723c */ /* 0x040fec00000418c8 */
[C---:B------:R-:W-:Y:S06]  /*16bf0*/  HMMA.16816.F32.BF16 R60, R24.reuse, R62, R152 ;  /* 0x0000003e183c723c */ /* 0x040fec0000041898 */
[C---:B------:R-:W-:Y:S01]  /*16c00*/  HMMA.16816.F32.BF16 R72, R24.reuse, R58, R32 ;  /* 0x0000003a1848723c */ /* 0x040fe20000041820 */
[----:B------:R-:W-:Y:S05]  /*16c10*/  LDSM.16.M88.4 R32, [R169+0x1800] ;  /* 0x00180000a920783b */ /* 0x000fea0000000200 */
[----:B------:R-:W-:Y:S01]  /*16c20*/  HMMA.16816.F32.BF16 R140, R24, R70, R28 ;  /* 0x00000046188c723c */ /* 0x000fe2000004181c */
[----:B------:R-:W4:Y:S04]  /*16c30*/  LDSM.16.M88.4 R28, [R169+0x800] ;  /* 0x00080000a91c783b */ /* 0x000f280000000200 */
[----:B------:R-:W4:Y:S01]  /*16c40*/  LDSM.16.M88.4 R24, [R169+0x1000] ;  /* 0x00100000a918783b */ /* 0x000f220000000200 */
[----:B-1----:R-:W-:Y:S01]  /*16c50*/  HMMA.16816.F32.BF16 R68, R16, R52, R212 ;  /* 0x000000341044723c */ /* 0x002fe200000418d4 */
[----:B------:R-:W-:-:S05]  /*16c60*/  DEPBAR.LE SB0, 0x0 ;  /* 0x000080000000791a */ /* 0x000fca0000000000 */
[C---:B--2---:R-:W-:Y:S06]  /*16c70*/  HMMA.16816.F32.BF16 R148, R8.reuse, R52, R220 ;  /* 0x000000340894723c */ /* 0x044fec00000418dc */
[C---:B------:R-:W-:Y:S06]  /*16c80*/  HMMA.16816.F32.BF16 R200, R8.reuse, R48, R244 ;  /* 0x0000003008c8723c */ /* 0x040fec00000418f4 */
[----:B------:R-:W-:Y:S01]  /*16c90*/  HMMA.16816.F32.BF16 R160, R8, R44, R236 ;  /* 0x0000002c08a0723c */ /* 0x000fe200000418ec */
[----:B------:R-:W-:-:S05]  /*16ca0*/  IMAD.MOV.U32 R247, RZ, RZ, R191 ;  /* 0x000000fffff77224 */ /* 0x000fca00078e00bf */
        /* <DEDUP_REMOVED lines=20> */
[-C--:B------:R-:W-:Y:S06]  /*16df0*/  HMMA.16816.F32.BF16 R224, R4, R34.reuse, R144 ;  /* 0x0000002204e0723c */ /* 0x080fec0000041890 */
        /* <DEDUP_REMOVED lines=57> */
[----:B------:R-:W-:Y:S02]  /*17190*/  FSEL R25, R17, -INF , !P1 ;  /* 0xff80000011197808 */ /* 0x000fe40004800000 */
[----:B------:R-:W-:Y:S01]  /*171a0*/  FFMA.FTZ R20, R4, -UR23, R61 ;  /* 0x8000001704147c23 */ /* 0x000fe2000801003d */
[----:B------:R-:W-:Y:S02]  /*171b0*/  IABS R4, R3 ;  /* 0x0000000300047213 */ /* 0x000fe40000000000 */
[----:B------:R-:W-:Y:S02]  /*171c0*/  FSEL R32, R16, -INF , !P0 ;  /* 0xff80000010207808 */ /* 0x000fe40004000000 */
[----:B------:R-:W-:Y:S01]  /*171d0*/  IABS R3, R5 ;  /* 0x0000000500037213 */ /* 0x000fe20000000000 */
[----:B------:R-:W-:Y:S01]  /*171e0*/  IMAD.IADD R5, R183, 0x1, -R2 ;  /* 0x00000001b7057824 */ /* 0x000fe200078e0a02 */
[C---:B------:R-:W-:Y:S02]  /*171f0*/  ISETP.GE.AND P1, PT, R0.reuse, R188, PT ;  /* 0x000000bc0000720c */ /* 0x040fe40003f26270 */
[----:B------:R-:W-:-:S02]  /*17200*/  ISETP.GE.AND P0, PT, R0, R187, PT ;  /* 0x000000bb0000720c */ /* 0x000fc40003f06270 */
[----:B------:R-:W-:Y:S02]  /*17210*/  I2FP.F32.S32 R3, R3 ;  /* 0x0000000300037245 */ /* 0x000fe40000201400 */
        /* <DEDUP_REMOVED lines=34> */
[----:B------:R-:W-:Y:S02]  /*17440*/  I2FP.F32.S32 R5, R7 ;  /* 0x0000000700057245 */ /* 0x000fe40000201400 */
[----:B------:R-:W-:-:S02]  /*17450*/  P2R R8, PR, RZ, 0x2 ;  /* 0x00000002ff087803 */ /* 0x000fc40000000000 */
        /* <DEDUP_REMOVED lines=462> */
[----:B------:R-:W-:-:S04]  /*19140*/  IMAD.U32 R7, RZ, RZ, UR11 ;  /* 0x0000000bff077e24 */ /* 0x000fc8000f8e00ff */
[----:B------:R-:W-:Y:S01]  /*19150*/  IMAD.U32 R0, RZ, RZ, UR6 ;  /* 0x00000006ff007e24 */ /* 0x000fe2000f8e00ff */
[----:B--2---:R-:W-:-:S04]  /*19160*/  LEA R2, P0, R2, R244, 0x6 ;  /* 0x000000f402027211 */ /* 0x004fc800078030ff */
[----:B---3--:R-:W-:Y:S01]  /*19170*/  LEA.HI.X R3, R3, R247, R0, 0x6, P0 ;  /* 0x000000f703037211 */ /* 0x008fe200000f3400 */
[----:B------:R-:W-:Y:S01]  /*19180*/  IMAD.U32 R0, RZ, RZ, UR10 ;  /* 0x0000000aff007e24 */ /* 0x000fe2000f8e00ff */
[----:B------:R-:W-:Y:S02]  /*19190*/  @!P5 LEA R5, P0, R5, R2, 0x5 ;  /* 0x000000020505d211 */ /* 0x000fe400078028ff */
[----:B-1----:R-:W-:Y:S02]  /*191a0*/  @!P5 LEA R8, P2, R2, R8, 0x1 ;  /* 0x000000080208d211 */ /* 0x002fe400078408ff */
[----:B------:R-:W-:Y:S02]  /*191b0*/  @!P5 LEA R0, P1, R0, R2, 0x4 ;  /* 0x000000020000d211 */ /* 0x000fe400078220ff */
[-C--:B------:R-:W-:Y:S02]  /*191c0*/  @!P5 LEA.HI.X R10, R10, R3.reuse, R7, 0x5, P0 ;  /* 0x000000030a0ad211 */ /* 0x080fe400000f2c07 */
[----:B------:R-:W-:-:S02]  /*191d0*/  @!P5 LEA.HI.X R11, R6, R3, R4, 0x4, P1 ;  /* 0x00000003060bd211 */ /* 0x000fc400008f2404 */
[----:B-----5:R-:W-:Y:S02]  /*191e0*/  @!P5 LEA R6, P1, R0, R16, 0x1 ;  /* 0x000000100006d211 */ /* 0x020fe400078208ff */
        /* <DEDUP_REMOVED lines=31> */
.L_x_2446:
[----:B------:R-:W-:Y:S05]  /*193e0*/  BSYNC B0 ;  /* 0x0000000000007941 */ /* 0x000fea0003800000 */
.L_x_2445:
[----:B------:R-:W0:Y:S02]  /*193f0*/  LDGDEPBAR ;  /* 0x00000000000079af */ /* 0x000e240000000000 */
.L_x_2444:
[----:B-12---:R-:W2:Y:S04]  /*19400*/  LDL.LU R4, [R1+0x124] ;  /* 0x0001240001047983 */ /* 0x006ea80000300800 */
[----:B------:R-:W3:Y:S04]  /*19410*/  LDL R5, [R1+0xa0] ;  /* 0x0000a00001057983 */ /* 0x000ee80000100800 */
[----:B------:R-:W4:Y:S04]  /*19420*/  LDL.LU R230, [R1+0x18] ;  /* 0x0000180001e67983 */ /* 0x000f280000300800 */
[----:B------:R-:W4:Y:S04]  /*19430*/  LDL.LU R198, [R1+0xc] ;  /* 0x00000c0001c67983 */ /* 0x000f280000300800 */
[----:B------:R-:W-:Y:S04]  /*19440*/  STL [R1+0x1d0], R211 ;  /* 0x0001d0d301007387 */ /* 0x000fe80000100800 */
[----:B------:R1:W-:Y:S04]  /*19450*/  STL.64 [R1+0x1c8], R166 ;  /* 0x0001c8a601007387 */ /* 0x0003e80000100a00 */
[----:B-1----:R-:W4:Y:S01]  /*19460*/  LDL.LU.64 R166, [R1+0x10] ;  /* 0x0000100001a67983 */ /* 0x002f220000300a00 */
[----:B------:R-:W-:-:S03]  /*19470*/  USHF.L.U32 UR7, UR24, 0x1, URZ ;  /* 0x0000000118077899 */ /* 0x000fc6000800063f */
[----:B------:R-:W-:Y:S04]  /*19480*/  STL [R1+0x1c0], R192 ;  /* 0x0001c0c001007387 */ /* 0x000fe80000100800 */
[----:B------:R1:W-:Y:S04]  /*19490*/  STL.64 [R1+0x1b8], R194 ;  /* 0x0001b8c201007387 */ /* 0x0003e80000100a00 */
        /* <DEDUP_REMOVED lines=23> */
[----:B------:R-:W4:Y:S01]  /*19610*/  LDL.LU R240, [R1+0x8] ;  /* 0x0000080001f07983 */ /* 0x000f220000300800 */
[----:B------:R-:W-:-:S03]  /*19620*/  ULEA UR6, UR24, 0x1, 0x1 ;  /* 0x0000000118067891 */ /* 0x000fc6000f8e083f */
[----:B------:R-:W4:Y:S01]  /*19630*/  LDL.LU R238, [R1+0xf0] ;  /* 0x0000f00001ee7983 */ /* 0x000f220000300800 */
[----:B--2---:R-:W-:Y:S02]  /*19640*/  IMAD.MOV.U32 R227, RZ, RZ, R4 ;  /* 0x000000ffffe37224 */ /* 0x004fe400078e0004 */
[----:B---3--:R-:W-:Y:S01]  /*19650*/  IMAD R237, R5, -0x326172a9, RZ ;  /* 0xcd9e8d5705ed7824 */ /* 0x008fe200078e02ff */
[----:B----4-:R-:W-:-:S04]  /*19660*/  FMNMX.FTZ R0, R230, R25, !PT ;  /* 0x00000019e6007209 */ /* 0x010fc80007810000 */
        /* <DEDUP_REMOVED lines=24> */
[----:B------:R-:W-:Y:S01]  /*197f0*/  IMAD.U32 R2, RZ, RZ, UR35 ;  /* 0x00000023ff027e24 */ /* 0x000fe2000f8e00ff */
[----:B------:R-:W-:Y:S02]  /*19800*/  FMNMX.FTZ R3, R50, R3, !PT ;  /* 0x0000000332037209 */ /* 0x000fe40007810000 */
[----:B------:R-:W-:Y:S02]  /*19810*/  FMNMX.FTZ R0, R20, R0, !PT ;  /* 0x0000000014007209 */ /* 0x000fe40007810000 */
[----:B------:R-:W-:-:S02]  /*19820*/  FMNMX.FTZ R3, R47, R3, !PT ;  /* 0x000000032f037209 */ /* 0x000fc40007810000 */
[----:B------:R-:W-:Y:S01]  /*19830*/  LOP3.LUT R2, R209, UR7, R2, 0x96, !PT ;  /* 0x00000007d1027c12 */ /* 0x000fe2000f8e9602 */
[----:B------:R-:W2:Y:S01]  /*19840*/  SHFL.BFLY PT, R9, R0, 0x2, 0x1f ;  /* 0x0c401f0000097f89 */ /* 0x000ea200000e0000 */
[----:B------:R-:W-:Y:S02]  /*19850*/  FMNMX.FTZ R3, R48, R3, !PT ;  /* 0x0000000330037209 */ /* 0x000fe40007810000 */
[----:B------:R-:W-:Y:S02]  /*19860*/  LOP3.LUT R6, R167, UR21, R208, 0x96, !PT ;  /* 0x00000015a7067c12 */ /* 0x000fe4000f8e96d0 */
[----:B------:R-:W-:-:S04]  /*19870*/  FMNMX.FTZ R8, R45, R3, !PT ;  /* 0x000000032d087209 */ /* 0x000fc80007810000 */
[----:B------:R-:W-:Y:S01]  /*19880*/  FMNMX.FTZ R8, R30, R8, !PT ;  /* 0x000000081e087209 */ /* 0x000fe20007810000 */
[----:B-1----:R-:W-:-:S03]  /*19890*/  IMAD.WIDE.U32 R194, R2, -0x326172a9, RZ ;  /* 0xcd9e8d5702c27825 */ /* 0x002fc600078e00ff */
[----:B------:R-:W-:Y:S01]  /*198a0*/  FMNMX.FTZ R8, R22, R8, !PT ;  /* 0x0000000816087209 */ /* 0x000fe20007810000 */
[----:B------:R-:W-:Y:S01]  /*198b0*/  IMAD.WIDE.U32 R6, R6, -0x326172a9, RZ ;  /* 0xcd9e8d5706067825 */ /* 0x000fe200078e00ff */
[----:B------:R-:W-:-:S03]  /*198c0*/  LOP3.LUT R2, R195, UR29, R237, 0x96, !PT ;  /* 0x0000001dc3027c12 */ /* 0x000fc6000f8e96ed */
[----:B------:R-:W1:Y:S01]  /*198d0*/  SHFL.BFLY PT, R68, R8, 0x2, 0x1f ;  /* 0x0c401f0008447f89 */ /* 0x000e6200000e0000 */
[----:B------:R-:W-:Y:S01]  /*198e0*/  LOP3.LUT R4, R7, UR43, R194, 0x96, !PT ;  /* 0x0000002b07047c12 */ /* 0x000fe2000f8e96c2 */
[----:B------:R-:W-:-:S04]  /*198f0*/  IMAD.WIDE.U32 R36, R2, -0x2daee0ad, RZ ;  /* 0xd2511f5302247825 */ /* 0x000fc800078e00ff */
[----:B------:R-:W-:Y:S01]  /*19900*/  IMAD.WIDE.U32 R4, R4, -0x2daee0ad, RZ ;  /* 0xd2511f5304047825 */ /* 0x000fe200078e00ff */
[----:B--2---:R-:W-:Y:S02]  /*19910*/  FMNMX.FTZ R0, R0, R9, !PT ;  /* 0x0000000900007209 */ /* 0x004fe40007810000 */
[----:B------:R-:W-:Y:S02]  /*19920*/  LOP3.LUT R2, R37, UR42, R166, 0x96, !PT ;  /* 0x0000002a25027c12 */ /* 0x000fe4000f8e96a6 */
[----:B------:R-:W-:Y:S01]  /*19930*/  LOP3.LUT R10, R5, UR40, R36, 0x96, !PT ;  /* 0x00000028050a7c12 */ /* 0x000fe2000f8e9624 */
[----:B------:R-:W2:Y:S02]  /*19940*/  SHFL.BFLY PT, R70, R0, 0x1, 0x1f ;  /* 0x0c201f0000467f89 */ /* 0x000ea400000e0000 */
[----:B------:R-:W-:-:S04]  /*19950*/  IMAD.WIDE.U32 R2, R2, -0x326172a9, RZ ;  /* 0xcd9e8d5702027825 */ /* 0x000fc800078e00ff */
[----:B------:R-:W-:Y:S01]  /*19960*/  IMAD.WIDE.U32 R10, R10, -0x326172a9, RZ ;  /* 0xcd9e8d570a0a7825 */ /* 0x000fe200078e00ff */
[----:B------:R-:W-:-:S04]  /*19970*/  LOP3.LUT R3, R3, UR41, R6, 0x96, !PT ;  /* 0x0000002903037c12 */ /* 0x000fc8000f8e9606 */
[----:B------:R-:W-:Y:S02]  /*19980*/  LOP3.LUT R16, R11, UR39, R2, 0x96, !PT ;  /* 0x000000270b107c12 */ /* 0x000fe4000f8e9602 */
[----:B-1----:R-:W-:Y:S01]  /*19990*/  FMNMX.FTZ R68, R8, R68, !PT ;  /* 0x0000004408447209 */ /* 0x002fe20007810000 */
[----:B------:R-:W-:-:S04]  /*199a0*/  IMAD.WIDE.U32 R2, R3, -0x2daee0ad, RZ ;  /* 0xd2511f5303027825 */ /* 0x000fc800078e00ff */
[----:B------:R-:W-:Y:S01]  /*199b0*/  IMAD.WIDE.U32 R16, R16, -0x2daee0ad, RZ ;  /* 0xd2511f5310107825 */ /* 0x000fe200078e00ff */
[----:B------:R-:W1:Y:S01]  /*199c0*/  SHFL.BFLY PT, R11, R68, 0x1, 0x1f ;  /* 0x0c201f00440b7f89 */ /* 0x000e6200000e0000 */
[----:B------:R-:W-:-:S03]  /*199d0*/  LOP3.LUT R9, R3, UR38, R4, 0x96, !PT ;  /* 0x0000002603097c12 */ /* 0x000fc6000f8e9604 */
[----:B------:R-:W-:Y:S02]  /*199e0*/  LOP3.LUT R2, R17, UR32, R2, 0x96, !PT ;  /* 0x0000002011027c12 */ /* 0x000fe4000f8e9602 */
[----:B------:R-:W-:Y:S01]  /*199f0*/  IMAD.WIDE.U32 R8, R9, -0x326172a9, RZ ;  /* 0xcd9e8d5709087825 */ /* 0x000fe200078e00ff */
[----:B--2---:R-:W-:-:S03]  /*19a00*/  FMNMX.FTZ R70, R0, R70, !PT ;  /* 0x0000004600467209 */ /* 0x004fc60007810000 */
[----:B------:R-:W-:Y:S01]  /*19a10*/  IMAD.WIDE.U32 R2, R2, -0x326172a9, RZ ;  /* 0xcd9e8d5702027825 */ /* 0x000fe200078e00ff */
[----:B------:R-:W-:-:S04]  /*19a20*/  FSETP.NEU.FTZ.AND P1, PT, R70, -INF , PT ;  /* 0xff8000004600780b */ /* 0x000fc80003f3d000 */
[----:B------:R-:W-:Y:S02]  /*19a30*/  LOP3.LUT R8, R3, UR26, R8, 0x96, !PT ;  /* 0x0000001a03087c12 */ /* 0x000fe4000f8e9608 */
[C---:B------:R-:W-:Y:S02]  /*19a40*/  LOP3.LUT R4, R2.reuse, 0xff, RZ, 0xc0, !PT ;  /* 0x000000ff02047812 */ /* 0x040fe400078ec0ff */
[--C-:B------:R-:W-:Y:S02]  /*19a50*/  SHF.R.U32.HI R0, RZ, 0x18, R2.reuse ;  /* 0x00000018ff007819 */ /* 0x100fe40000011602 */
[----:B------:R-:W-:Y:S01]  /*19a60*/  LOP3.LUT R17, R2, 0xffff, RZ, 0xc0, !PT ;  /* 0x0000ffff02117812 */ /* 0x000fe200078ec0ff */
[----:B------:R-:W-:Y:S01]  /*19a70*/  FMUL.FTZ R3, R70, UR44 ;  /* 0x0000002c46037c20 */ /* 0x000fe20008410000 */
[----:B------:R-:W-:Y:S02]  /*19a80*/  SHF.R.U32.HI R2, RZ, 0x10, R2 ;  /* 0x00000010ff027819 */ /* 0x000fe40000011602 */
[----:B------:R-:W-:-:S02]  /*19a90*/  ISETP.LE.U32.AND P5, PT, R0, UR13, PT ;  /* 0x0000000d00007c0c */ /* 0x000fc4000bfa3070 */
[----:B------:R-:W-:Y:S02]  /*19aa0*/  LOP3.LUT R0, R2, 0xff, RZ, 0xc0, !PT ;  /* 0x000000ff02007812 */ /* 0x000fe400078ec0ff */
[----:B------:R-:W-:Y:S02]  /*19ab0*/  FSEL R2, R3, RZ, P1 ;  /* 0x000000ff03027208 */ /* 0x000fe40000800000 */
[----:B------:R-:W-:Y:S02]  /*19ac0*/  ISETP.LE.U32.AND P6, PT, R0, UR13, PT ;  /* 0x0000000d00007c0c */ /* 0x000fe4000bfc3070 */
[----:B-1----:R-:W-:Y:S01]  /*19ad0*/  FMNMX.FTZ R68, R68, R11, !PT ;  /* 0x0000000b44447209 */ /* 0x002fe20007810000 */
[----:B------:R-:W-:Y:S01]  /*19ae0*/  FFMA.FTZ R0, R25, UR44, -R2 ;  /* 0x0000002c19007c23 */ /* 0x000fe20008010802 */
[----:B------:R-:W-:Y:S01]  /*19af0*/  LOP3.LUT R5, R9, UR37, R10, 0x96, !PT ;  /* 0x0000002509057c12 */ /* 0x000fe2000f8e960a */
[----:B------:R-:W-:Y:S02]  /*19b00*/  FFMA.FTZ R9, R31, UR44, -R2 ;  /* 0x0000002c1f097c23 */ /* 0x000fe40008010802 */
[----:B------:R1:W-:Y:S01]  /*19b10*/  MUFU.EX2 R159, R0 ;  /* 0x00000000009f7308 */ /* 0x0003e20000000800 */
[----:B------:R-:W-:Y:S01]  /*19b20*/  ISETP.LE.U32.AND P4, PT, R4, UR13, PT ;  /* 0x0000000d04007c0c */ /* 0x000fe2000bf83070 */
[C---:B------:R-:W-:Y:S01]  /*19b30*/  FMUL.FTZ R10, R68.reuse, UR44 ;  /* 0x0000002c440a7c20 */ /* 0x040fe20008410000 */
[----:B------:R-:W-:Y:S01]  /*19b40*/  IMAD.WIDE.U32 R4, R5, -0x2daee0ad, RZ ;  /* 0xd2511f5305047825 */ /* 0x000fe200078e00ff */
[----:B------:R-:W-:-:S04]  /*19b50*/  FSETP.NEU.FTZ.AND P0, PT, R68, -INF , PT ;  /* 0xff8000004400780b */ /* 0x000fc80003f1d000 */
[----:B------:R2:W3:Y:S01]  /*19b60*/  MUFU.EX2 R158, R9 ;  /* 0x00000009009e7308 */ /* 0x0004e20000000800 */
[----:B------:R-:W-:Y:S02]  /*19b70*/  LOP3.LUT R61, R4, 0xff, RZ, 0xc0, !PT ;  /* 0x000000ff043d7812 */ /* 0x000fe400078ec0ff */
[----:B-1----:R-:W-:Y:S02]  /*19b80*/  LOP3.LUT R0, R8, 0xffff, RZ, 0xc0, !PT ;  /* 0x0000ffff08007812 */ /* 0x002fe400078ec0ff */
[----:B------:R-:W-:Y:S02]  /*19b90*/  LOP3.LUT R11, R4, 0xffff, RZ, 0xc0, !PT ;  /* 0x0000ffff040b7812 */ /* 0x000fe400078ec0ff */
[----:B------:R-:W-:Y:S02]  /*19ba0*/  SHF.R.U32.HI R62, RZ, 0x18, R4 ;  /* 0x00000018ff3e7819 */ /* 0x000fe40000011604 */
[----:B--2---:R-:W-:Y:S02]  /*19bb0*/  SHF.R.U32.HI R9, RZ, 0x8, R0 ;  /* 0x00000008ff097819 */ /* 0x004fe40000011600 */
[----:B------:R-:W-:-:S02]  /*19bc0*/  FSEL R0, R10, RZ, P0 ;  /* 0x000000ff0a007208 */ /* 0x000fc40000000000 */
[----:B------:R-:W-:Y:S02]  /*19bd0*/  SHF.R.U32.HI R10, RZ, 0x10, R4 ;  /* 0x00000010ff0a7819 */ /* 0x000fe40000011604 */
[----:B------:R-:W-:-:S04]  /*19be0*/  LOP3.LUT R4, R9, 0xffff, RZ, 0xc0, !PT ;  /* 0x0000ffff09047812 */ /* 0x000fc800078ec0ff */
[----:B------:R-:W-:Y:S01]  /*19bf0*/  ISETP.LE.U32.AND P3, PT, R4, UR13, PT ;  /* 0x0000000d04007c0c */ /* 0x000fe2000bf63070 */
[----:B------:R-:W-:-:S04]  /*19c00*/  FFMA.FTZ R4, R33, UR44, -R0 ;  /* 0x0000002c21047c23 */ /* 0x000fc80008010800 */
[----:B------:R1:W-:Y:S01]  /*19c10*/  MUFU.EX2 R156, R4 ;  /* 0x00000004009c7308 */ /* 0x0003e20000000800 */
[----:B------:R-:W-:Y:S02]  /*19c20*/  LOP3.LUT R3, R5, UR20, R16, 0x96, !PT ;  /* 0x0000001405037c12 */ /* 0x000fe4000f8e9610 */
[----:B------:R-:W-:-:S04]  /*19c30*/  LOP3.LUT R5, R8, 0xff, RZ, 0xc0, !PT ;  /* 0x000000ff08057812 */ /* 0x000fc800078ec0ff */
[----:B------:R-:W-:Y:S02]  /*19c40*/  ISETP.LE.U32.AND P0, PT, R5, UR13, PT ;  /* 0x0000000d05007c0c */ /* 0x000fe4000bf03070 */
[----:B-1----:R-:W-:-:S04]  /*19c50*/  SHF.R.U32.HI R4, RZ, 0x18, R8 ;  /* 0x00000018ff047819 */ /* 0x002fc80000011608 */
[----:B------:R-:W-:Y:S02]  /*19c60*/  ISETP.LE.U32.AND P2, PT, R4, UR13, PT ;  /* 0x0000000d04007c0c */ /* 0x000fe4000bf43070 */
[----:B------:R-:W-:Y:S02]  /*19c70*/  SHF.R.U32.HI R4, RZ, 0x10, R8 ;  /* 0x00000010ff047819 */ /* 0x000fe40000011608 */
[----:B---3--:R-:W-:Y:S02]  /*19c80*/  F2FP.BF16.F32.PACK_AB R5, R158, R159 ;  /* 0x0000009f9e05723e */ /* 0x008fe400000010ff */
[----:B------:R-:W-:Y:S02]  /*19c90*/  LOP3.LUT R4, R4, 0xff, RZ, 0xc0, !PT ;  /* 0x000000ff04047812 */ /* 0x000fe400078ec0ff */
[----:B------:R-:W-:Y:S02]  /*19ca0*/  FSEL R38, R70, RZ, P1 ;  /* 0x000000ff46267208 */ /* 0x000fe40000800000 */
[----:B------:R-:W-:-:S02]  /*19cb0*/  PRMT R34, R5, 0x7610, R34 ;  /* 0x0000761005227816 */ /* 0x000fc40000000022 */
[----:B------:R-:W-:Y:S01]  /*19cc0*/  PRMT R33, R5, 0x7632, R33 ;  /* 0x0000763205217816 */ /* 0x000fe20000000021 */
[--C-:B------:R-:W-:Y:S01]  /*19cd0*/  FFMA.FTZ R5, R24, UR44, -R2.reuse ;  /* 0x0000002c18057c23 */ /* 0x100fe20008010802 */
[----:B------:R-:W-:Y:S01]  /*19ce0*/  ISETP.LE.U32.AND P1, PT, R4, UR13, PT ;  /* 0x0000000d04007c0c */ /* 0x000fe2000bf23070 */
[----:B------:R-:W-:Y:S02]  /*19cf0*/  FFMA.FTZ R4, R23, UR44, -R2 ;  /* 0x0000002c17047c23 */ /* 0x000fe40008010802 */
[----:B------:R-:W-:Y:S08]  /*19d00*/  MUFU.EX2 R160, R5 ;  /* 0x0000000500a07308 */ /* 0x000ff00000000800 */
[----:B------:R1:W2:Y:S01]  /*19d10*/  MUFU.EX2 R163, R4 ;  /* 0x0000000400a37308 */ /* 0x0002a20000000800 */
[----:B------:R-:W-:Y:S01]  /*19d20*/  FFMA.FTZ R9, R32, UR44, -R0 ;  /* 0x0000002c20097c23 */ /* 0x000fe20008010800 */
[----:B------:R-:W-:Y:S01]  /*19d30*/  @!P0 HFMA2.BF16_V2 R18, -RZ.H0_H0, RZ.H0_H0, -R34.H0_H0 ;  /* 0x200000ffff128231 */ /* 0x000fe20000340922 */
[----:B------:R-:W-:-:S05]  /*19d40*/  PRMT R169, R34, 0x5410, R33 ;  /* 0x0000541022a97816 */ /* 0x000fca0000000021 */
[----:B------:R-:W3:Y:S01]  /*19d50*/  MUFU.EX2 R157, R9 ;  /* 0x00000009009d7308 */ /* 0x000ee20000000800 */
[----:B------:R-:W-:Y:S02]  /*19d60*/  @!P0 PRMT R34, R18, 0x5410, RZ ;  /* 0x0000541012228816 */ /* 0x000fe400000000ff */
[----:B-1----:R-:W-:-:S04]  /*19d70*/  SHF.R.U32.HI R4, RZ, 0x8, R17 ;  /* 0x00000008ff047819 */ /* 0x002fc80000011611 */
[----:B------:R-:W-:-:S04]  /*19d80*/  LOP3.LUT R4, R4, 0xffff, RZ, 0xc0, !PT ;  /* 0x0000ffff04047812 */ /* 0x000fc800078ec0ff */
[----:B------:R-:W-:Y:S02]  /*19d90*/  ISETP.LE.U32.AND P0, PT, R4, UR13, PT ;  /* 0x0000000d04007c0c */ /* 0x000fe4000bf03070 */
[----:B--2---:R-:W-:-:S04]  /*19da0*/  F2FP.BF16.F32.PACK_AB R4, R163, R160 ;  /* 0x000000a0a304723e */ /* 0x004fc800000010ff */
[C---:B------:R-:W-:Y:S02]  /*19db0*/  PRMT R35, R4.reuse, 0x7610, R35 ;  /* 0x0000761004237816 */ /* 0x040fe40000000023 */
[----:B------:R-:W-:Y:S01]  /*19dc0*/  PRMT R40, R4, 0x7632, R40 ;  /* 0x0000763204287816 */ /* 0x000fe20000000028 */
[----:B------:R-:W-:Y:S01]  /*19dd0*/  FFMA.FTZ R4, R69, UR44, -R0 ;  /* 0x0000002c45047c23 */ /* 0x000fe20008010800 */
[----:B---3--:R-:W-:-:S03]  /*19de0*/  F2FP.BF16.F32.PACK_AB R5, R156, R157 ;  /* 0x0000009d9c05723e */ /* 0x008fc600000010ff */
[----:B------:R1:W-:Y:S01]  /*19df0*/  MUFU.EX2 R161, R4 ;  /* 0x0000000400a17308 */ /* 0x0003e20000000800 */
[C---:B------:R-:W-:Y:S02]  /*19e00*/  PRMT R32, R5.reuse, 0x7632, R32 ;  /* 0x0000763205207816 */ /* 0x040fe40000000020 */
[----:B------:R-:W-:Y:S01]  /*19e10*/  PRMT R31, R5, 0x7610, R31 ;  /* 0x00007610051f7816 */ /* 0x000fe2000000001f */
[----:B------:R-:W-:Y:S01]  /*19e20*/  FFMA.FTZ R5, R41, UR44, -R0 ;  /* 0x0000002c29057c23 */ /* 0x000fe20008010800 */
[----:B-1----:R-:W-:-:S04]  /*19e30*/  FMNMX.FTZ R4, R240, R154, !PT ;  /* 0x0000009af0047209 */ /* 0x002fc80007810000 */
[----:B------:R-:W-:Y:S01]  /*19e40*/  FMNMX.FTZ R4, R153, R4, !PT ;  /* 0x0000000499047209 */ /* 0x000fe20007810000 */
[----:B------:R1:W2:Y:S03]  /*19e50*/  MUFU.EX2 R162, R5 ;  /* 0x0000000500a27308 */ /* 0x0002a60000000800 */
[----:B------:R-:W-:Y:S01]  /*19e60*/  FMNMX.FTZ R4, R151, R4, !PT ;  /* 0x0000000497047209 */ /* 0x000fe20007810000 */
[----:B------:R-:W-:-:S05]  /*19e70*/  @!P3 HFMA2.BF16_V2 R23, -RZ.H0_H0, RZ.H0_H0, -R33.H0_H0 ;  /* 0x200000ffff17b231 */ /* 0x000fca0000340921 */
[----:B------:R-:W-:Y:S02]  /*19e80*/  @!P3 PRMT R33, R23, 0x5410, RZ ;  /* 0x000054101721b816 */ /* 0x000fe400000000ff */
[----:B-1----:R-:W-:Y:S02]  /*19e90*/  FMNMX.FTZ R5, R150, R4, !PT ;  /* 0x0000000496057209 */ /* 0x002fe40007810000 */
[----:B------:R-:W-:Y:S02]  /*19ea0*/  SHF.R.U32.HI R4, RZ, 0x10, R3 ;  /* 0x00000010ff047819 */ /* 0x000fe40000011603 */
[----:B------:R-:W-:Y:S02]  /*19eb0*/  FMNMX.FTZ R5, R146, R5, !PT ;  /* 0x0000000592057209 */ /* 0x000fe40007810000 */
[----:B------:R-:W-:-:S04]  /*19ec0*/  LOP3.LUT R4, R4, 0xff, RZ, 0xc0, !PT ;  /* 0x000000ff04047812 */ /* 0x000fc800078ec0ff */
[----:B------:R-:W-:Y:S02]  /*19ed0*/  ISETP.LE.U32.AND P3, PT, R4, UR13, PT ;  /* 0x0000000d04007c0c */ /* 0x000fe4000bf63070 */
        /* <DEDUP_REMOVED lines=11> */
[----:B------:R-:W-:Y:S01]  /*19f90*/  SHF.R.U32.HI R4, RZ, 0x8, R11 ;  /* 0x00000008ff047819 */ /* 0x000fe2000001160b */
[----:B------:R-:W-:Y:S02]  /*19fa0*/  @!P1 HFMA2.BF16_V2 R21, -RZ.H0_H0, RZ.H0_H0, -R31.H0_H0 ;  /* 0x200000ffff159231 */ /* 0x000fe4000034091f */
[----:B------:R-:W1:Y:S01]  /*19fb0*/  SHFL.BFLY PT, R5, R69, 0x2, 0x1f ;  /* 0x0c401f0045057f89 */ /* 0x000e6200000e0000 */
[----:B------:R-:W-:Y:S02]  /*19fc0*/  LOP3.LUT R4, R4, 0xffff, RZ, 0xc0, !PT ;  /* 0x0000ffff04047812 */ /* 0x000fe400078ec0ff */
[----:B------:R-:W-:Y:S02]  /*19fd0*/  PRMT R186, R31, 0x5410, R32 ;  /* 0x000054101fba7816 */ /* 0x000fe40000000020 */
[----:B------:R-:W-:-:S02]  /*19fe0*/  @!P1 PRMT R31, R21, 0x5410, RZ ;  /* 0x00005410151f9816 */ /* 0x000fc400000000ff */
[----:B------:R-:W-:Y:S01]  /*19ff0*/  ISETP.LE.U32.AND P1, PT, R4, UR13, PT ;  /* 0x0000000d04007c0c */ /* 0x000fe2000bf23070 */
[----:B------:R-:W-:Y:S01]  /*1a000*/  FFMA.FTZ R4, R46, UR44, -R2 ;  /* 0x0000002c2e047c23 */ /* 0x000fe20008010802 */
[----:B--2---:R-:W-:-:S03]  /*1a010*/  F2FP.BF16.F32.PACK_AB R8, R162, R161 ;  /* 0x000000a1a208723e */ /* 0x004fc600000010ff */
[----:B------:R2:W-:Y:S01]  /*1a020*/  MUFU.EX2 R236, R4 ;  /* 0x0000000400ec7308 */ /* 0x0005e20000000800 */
[C---:B------:R-:W-:Y:S02]  /*1a030*/  PRMT R228, R8.reuse, 0x7632, R228 ;  /* 0x0000763208e47816 */ /* 0x040fe400000000e4 */
[----:B------:R-:W-:Y:S01]  /*1a040*/  PRMT R226, R8, 0x7610, R226 ;  /* 0x0000761008e27816 */ /* 0x000fe200000000e2 */
[----:B------:R-:W-:Y:S02]  /*1a050*/  @!P0 HFMA2.BF16_V2 R25, -RZ.H0_H0, RZ.H0_H0, -R40.H0_H0 ;  /* 0x200000ffff198231 */ /* 0x000fe40000340928 */
[----:B------:R-:W-:Y:S02]  /*1a060*/  @!P2 HFMA2.BF16_V2 R19, -RZ.H0_H0, RZ.H0_H0, -R32.H0_H0 ;  /* 0x200000ffff13a231 */ /* 0x000fe40000340920 */
[----:B------:R-:W-:Y:S02]  /*1a070*/  @!P4 HFMA2.BF16_V2 R24, -RZ.H0_H0, RZ.H0_H0, -R35.H0_H0 ;  /* 0x200000ffff18c231 */ /* 0x000fe40000340923 */
[----:B--2---:R-:W-:-:S04]  /*1a080*/  FFMA.FTZ R4, R42, UR44, -R2 ;  /* 0x0000002c2a047c23 */ /* 0x004fc80008010802 */
[----:B------:R2:W3:Y:S01]  /*1a090*/  MUFU.EX2 R211, R4 ;  /* 0x0000000400d37308 */ /* 0x0004e20000000800 */
[----:B------:R-:W-:Y:S02]  /*1a0a0*/  @!P5 HFMA2.BF16_V2 R41, -RZ.H0_H0, RZ.H0_H0, -R228.H0_H0 ;  /* 0x200000ffff29d231 */ /* 0x000fe400003409e4 */
[----:B------:R-:W-:Y:S01]  /*1a0b0*/  @!P6 HFMA2.BF16_V2 R42, -RZ.H0_H0, RZ.H0_H0, -R226.H0_H0 ;  /* 0x200000ffff2ae231 */ /* 0x000fe200003409e2 */
[----:B-1----:R-:W-:Y:S02]  /*1a0c0*/  FMNMX.FTZ R69, R69, R5, !PT ;  /* 0x0000000545457209 */ /* 0x002fe40007810000 */
[----:B------:R-:W-:Y:S02]  /*1a0d0*/  PRMT R179, R35, 0x5410, R40 ;  /* 0x0000541023b37816 */ /* 0x000fe40000000028 */
[----:B------:R-:W-:Y:S01]  /*1a0e0*/  @!P0 PRMT R40, R25, 0x5410, RZ ;  /* 0x0000541019288816 */ /* 0x000fe200000000ff */
[----:B------:R-:W-:Y:S01]  /*1a0f0*/  FFMA.FTZ R25, R43, UR44, -R2 ;  /* 0x0000002c2b197c23 */ /* 0x000fe20008010802 */
[----:B------:R-:W-:Y:S01]  /*1a100*/  PRMT R174, R226, 0x5410, R228 ;  /* 0x00005410e2ae7816 */ /* 0x000fe200000000e4 */
[--C-:B------:R-:W-:Y:S01]  /*1a110*/  FFMA.FTZ R16, R73, UR44, -R2.reuse ;  /* 0x0000002c49107c23 */ /* 0x100fe20008010802 */
[----:B------:R-:W-:Y:S01]  /*1a120*/  @!P2 PRMT R32, R19, 0x5410, RZ ;  /* 0x000054101320a816 */ /* 0x000fe200000000ff */
[----:B------:R-:W-:Y:S01]  /*1a130*/  FFMA.FTZ R18, R64, UR44, -R2 ;  /* 0x0000002c40127c23 */ /* 0x000fe20008010802 */
[----:B------:R-:W-:-:S02]  /*1a140*/  @!P4 PRMT R35, R24, 0x5410, RZ ;  /* 0x000054101823c816 */ /* 0x000fc400000000ff */
[----:B--2---:R-:W-:Y:S01]  /*1a150*/  LOP3.LUT R4, R3, 0xff, RZ, 0xc0, !PT ;  /* 0x000000ff03047812 */ /* 0x004fe200078ec0ff */
[--C-:B------:R-:W-:Y:S01]  /*1a160*/  FFMA.FTZ R21, R56, UR44, -R2.reuse ;  /* 0x0000002c38157c23 */ /* 0x100fe20008010802 */
[----:B------:R-:W-:Y:S01]  /*1a170*/  @!P5 PRMT R228, R41, 0x5410, RZ ;  /* 0x0000541029e4d816 */ /* 0x000fe200000000ff */
[--C-:B------:R-:W-:Y:S01]  /*1a180*/  FFMA.FTZ R23, R51, UR44, -R2.reuse ;  /* 0x0000002c33177c23 */ /* 0x100fe20008010802 */
[----:B------:R-:W-:Y:S01]  /*1a190*/  @!P6 PRMT R226, R42, 0x5410, RZ ;  /* 0x000054102ae2e816 */ /* 0x000fe200000000ff */
[--C-:B------:R-:W-:Y:S01]  /*1a1a0*/  FFMA.FTZ R24, R49, UR44, -R2.reuse ;  /* 0x0000002c31187c23 */ /* 0x100fe20008010802 */
[----:B------:R-:W-:Y:S01]  /*1a1b0*/  FSETP.NEU.FTZ.AND P2, PT, R68, -INF , PT ;  /* 0xff8000004400780b */ /* 0x000fe20003f5d000 */
[--C-:B------:R-:W-:Y:S01]  /*1a1c0*/  FFMA.FTZ R29, R29, UR44, -R2.reuse ;  /* 0x0000002c1d1d7c23 */ /* 0x100fe20008010802 */
[----:B------:R-:W-:Y:S01]  /*1a1d0*/  ISETP.LE.U32.AND P0, PT, R4, UR13, PT ;  /* 0x0000000d04007c0c */ /* 0x000fe2000bf03070 */
[--C-:B------:R-:W-:Y:S01]  /*1a1e0*/  FFMA.FTZ R41, R39, UR44, -R2.reuse ;  /* 0x0000002c27297c23 */ /* 0x100fe20008010802 */
[--C-:B------:R-:W-:Y:S01]  /*1a1f0*/  FFMA.FTZ R43, R28, UR44, -R2.reuse ;  /* 0x0000002c1c2b7c23 */ /* 0x100fe20008010802 */
[----:B------:R-:W-:Y:S01]  /*1a200*/  FFMA.FTZ R42, R20, UR44, -R2 ;  /* 0x0000002c142a7c23 */ /* 0x000fe20008010802 */
[----:B------:R-:W-:Y:S01]  /*1a210*/  SHF.R.U32.HI R4, RZ, 0x18, R3 ;  /* 0x00000018ff047819 */ /* 0x000fe20000011603 */
[----:B------:R-:W1:Y:S01]  /*1a220*/  SHFL.BFLY PT, R2, R69, 0x1, 0x1f ;  /* 0x0c201f0045027f89 */ /* 0x000e6200000e0000 */
[----:B------:R-:W-:-:S02]  /*1a230*/  FSEL R17, R68, RZ, P2 ;  /* 0x000000ff44117208 */ /* 0x000fc40001000000 */
[----:B------:R-:W-:Y:S02]  /*1a240*/  ISETP.LE.U32.AND P2, PT, R4, UR13, PT ;  /* 0x0000000d04007c0c */ /* 0x000fe4000bf43070 */
[----:B---3--:R-:W-:Y:S02]  /*1a250*/  F2FP.BF16.F32.PACK_AB R4, R211, R236 ;  /* 0x000000ecd304723e */ /* 0x008fe400000010ff */
[----:B------:R-:W-:Y:S02]  /*1a260*/  LOP3.LUT R3, R3, 0xffff, RZ, 0xc0, !PT ;  /* 0x0000ffff03037812 */ /* 0x000fe400078ec0ff */
[C---:B------:R-:W-:Y:S02]  /*1a270*/  PRMT R225, R4.reuse, 0x7610, R225 ;  /* 0x0000761004e17816 */ /* 0x040fe400000000e1 */
[----:B------:R-:W-:Y:S02]  /*1a280*/  SHF.R.U32.HI R3, RZ, 0x8, R3 ;  /* 0x00000008ff037819 */ /* 0x000fe40000011603 */
[----:B------:R-:W-:Y:S01]  /*1a290*/  PRMT R224, R4, 0x7632, R224 ;  /* 0x0000763204e07816 */ /* 0x000fe200000000e0 */
[----:B------:R-:W-:Y:S01]  /*1a2a0*/  @!P0 HFMA2.BF16_V2 R46, -RZ.H0_H0, RZ.H0_H0, -R225.H0_H0 ;  /* 0x200000ffff2e8231 */ /* 0x000fe200003409e1 */
[----:B------:R-:W-:Y:S01]  /*1a2b0*/  LOP3.LUT R3, R3, 0xffff, RZ, 0xc0, !PT ;  /* 0x0000ffff03037812 */ /* 0x000fe200078ec0ff */
[----:B------:R-:W-:Y:S01]  /*1a2c0*/  ULOP3.LUT UR6, UR6, UR35, URZ, 0x3c, !UPT ;  /* 0x0000002306067292 */ /* 0x000fe2000f8e3c3f */
[----:B------:R-:W-:-:S02]  /*1a2d0*/  PRMT R185, R225, 0x5410, R224 ;  /* 0x00005410e1b97816 */ /* 0x000fc400000000e0 */
[----:B------:R-:W-:Y:S01]  /*1a2e0*/  @!P0 PRMT R225, R46, 0x5410, RZ ;  /* 0x000054102ee18816 */ /* 0x000fe200000000ff */
[--C-:B------:R-:W-:Y:S01]  /*1a2f0*/  FFMA.FTZ R46, R50, UR44, -R0.reuse ;  /* 0x0000002c322e7c23 */ /* 0x100fe20008010800 */
[----:B------:R-:W-:Y:S01]  /*1a300*/  ISETP.LE.U32.AND P0, PT, R3, UR13, PT ;  /* 0x0000000d03007c0c */ /* 0x000fe2000bf03070 */
[--C-:B------:R-:W-:Y:S01]  /*1a310*/  FFMA.FTZ R49, R48, UR44, -R0.reuse ;  /* 0x0000002c30317c23 */ /* 0x100fe20008010800 */
[----:B------:R-:W-:Y:S01]  /*1a320*/  LOP3.LUT R53, R10, 0xff, RZ, 0xc0, !PT ;  /* 0x000000ff0a357812 */ /* 0x000fe200078ec0ff */
        /* <DEDUP_REMOVED lines=10> */
[----:B------:R-:W-:-:S02]  /*1a3d0*/  LOP3.LUT R0, R209, UR6, RZ, 0x3c, !PT ;  /* 0x00000006d1007c12 */ /* 0x000fc4000f8e3cff */
[----:B-1----:R-:W-:-:S03]  /*1a3e0*/  FMNMX.FTZ R69, R69, R2, !PT ;  /* 0x0000000245457209 */ /* 0x002fc60007810000 */
[----:B------:R-:W-:Y:S01]  /*1a3f0*/  IMAD.WIDE.U32 R196, R0, -0x326172a9, RZ ;  /* 0xcd9e8d5700c47825 */ /* 0x000fe200078e00ff */
[----:B------:R-:W-:-:S03]  /*1a400*/  FSETP.NEU.FTZ.AND P5, PT, R69, -INF , PT ;  /* 0xff8000004500780b */ /* 0x000fc60003fbd000 */
[----:B------:R-:W-:Y:S01]  /*1a410*/  FMUL.FTZ R0, R69, UR44 ;  /* 0x0000002c45007c20 */ /* 0x000fe20008410000 */
[----:B------:R-:W-:-:S04]  /*1a420*/  @!P0 HFMA2.BF16_V2 R51, -RZ.H0_H0, RZ.H0_H0, -R224.H0_H0 ;  /* 0x200000ffff338231 */ /* 0x000fc800003409e0 */
[----:B------:R-:W-:Y:S02]  /*1a430*/  FSEL R0, R0, RZ, P5 ;  /* 0x000000ff00007208 */ /* 0x000fe40002800000 */
[----:B------:R-:W-:-:S03]  /*1a440*/  @!P0 PRMT R224, R51, 0x5410, RZ ;  /* 0x0000541033e08816 */ /* 0x000fc600000000ff */
        /* <DEDUP_REMOVED lines=17> */
[----:B------:R-:W-:Y:S02]  /*1a560*/  LOP3.LUT R2, R197, UR29, R237, 0x96, !PT ;  /* 0x0000001dc5027c12 */ /* 0x000fe4000f8e96ed */
[----:B------:R-:W-:Y:S02]  /*1a570*/  LOP3.LUT R8, R7, UR43, R196, 0x96, !PT ;  /* 0x0000002b07087c12 */ /* 0x000fe4000f8e96c4 */
[----:B------:R-:W-:Y:S01]  /*1a580*/  FMNMX.FTZ R0, R204, R0, !PT ;  /* 0x00000000cc007209 */ /* 0x000fe20007810000 */
[----:B------:R-:W-:-:S03]  /*1a590*/  IMAD.WIDE.U32 R2, R2, -0x2daee0ad, RZ ;  /* 0xd2511f5302027825 */ /* 0x000fc600078e00ff */
[----:B------:R-:W-:Y:S01]  /*1a5a0*/  FMNMX.FTZ R0, R193, R0, !PT ;  /* 0x00000000c1007209 */ /* 0x000fe20007810000 */
[----:B------:R-:W-:Y:S01]  /*1a5b0*/  IMAD.WIDE.U32 R8, R8, -0x2daee0ad, RZ ;  /* 0xd2511f5308087825 */ /* 0x000fe200078e00ff */
[----:B------:R-:W-:Y:S02]  /*1a5c0*/  LOP3.LUT R3, R3, UR42, R166, 0x96, !PT ;  /* 0x0000002a03037c12 */ /* 0x000fe4000f8e96a6 */
[----:B------:R-:W-:Y:S02]  /*1a5d0*/  FMNMX.FTZ R0, R191, R0, !PT ;  /* 0x00000000bf007209 */ /* 0x000fe40007810000 */
[----:B------:R-:W-:Y:S02]  /*1a5e0*/  LOP3.LUT R4, R9, UR40, R2, 0x96, !PT ;  /* 0x0000002809047c12 */ /* 0x000fe4000f8e9602 */
[----:B------:R-:W-:Y:S01]  /*1a5f0*/  FMNMX.FTZ R0, R155, R0, !PT ;  /* 0x000000009b007209 */ /* 0x000fe20007810000 */
[----:B------:R-:W-:-:S04]  /*1a600*/  IMAD.WIDE.U32 R2, R3, -0x326172a9, RZ ;  /* 0xcd9e8d5703027825 */ /* 0x000fc800078e00ff */
[----:B------:R-:W-:Y:S01]  /*1a610*/  IMAD.WIDE.U32 R4, R4, -0x326172a9, RZ ;  /* 0xcd9e8d5704047825 */ /* 0x000fe200078e00ff */
[----:B------:R-:W-:-:S04]  /*1a620*/  FMNMX.FTZ R0, R152, R0, !PT ;  /* 0x0000000098007209 */ /* 0x000fc80007810000 */
[----:B------:R-:W-:Y:S02]  /*1a630*/  LOP3.LUT R9, R5, UR39, R2, 0x96, !PT ;  /* 0x0000002705097c12 */ /* 0x000fe4000f8e9602 */
[----:B------:R-:W-:Y:S01]  /*1a640*/  FMNMX.FTZ R5, R149, R0, !PT ;  /* 0x0000000095057209 */ /* 0x000fe20007810000 */
[----:B------:R-:W-:Y:S02]  /*1a650*/  FADD.FTZ R0, R230, -R38 ;  /* 0x80000026e6007221 */ /* 0x000fe40000010000 */
[----:B------:R-:W2:Y:S04]  /*1a660*/  LDL.LU R230, [R1+0xec] ;  /* 0x0000ec0001e67983 */ /* 0x000ea80000300800 */
[----:B------:R-:W3:Y:S01]  /*1a670*/  LDL.LU R239, [R1+0xf4] ;  /* 0x0000f40001ef7983 */ /* 0x000ee20000300800 */
[----:B------:R-:W-:-:S05]  /*1a680*/  LOP3.LUT R3, R3, UR41, R6, 0x96, !PT ;  /* 0x0000002903037c12 */ /* 0x000fca000f8e9606 */
[----:B------:R-:W-:-:S05]  /*1a690*/  IMAD.WIDE.U32 R2, R3, -0x2daee0ad, RZ ;  /* 0xd2511f5303027825 */ /* 0x000fca00078e00ff */
[----:B------:R-:W-:Y:S01]  /*1a6a0*/  LOP3.LUT R3, R3, UR38, R8, 0x96, !PT ;  /* 0x0000002603037c12 */ /* 0x000fe2000f8e9608 */
[----:B------:R-:W-:-:S05]  /*1a6b0*/  IMAD.WIDE.U32 R8, R9, -0x2daee0ad, RZ ;  /* 0xd2511f5309087825 */ /* 0x000fca00078e00ff */
[----:B------:R-:W-:Y:S01]  /*1a6c0*/  LOP3.LUT R6, R9, UR32, R2, 0x96, !PT ;  /* 0x0000002009067c12 */ /* 0x000fe2000f8e9602 */
[----:B------:R-:W-:Y:S01]  /*1a6d0*/  IMAD.WIDE.U32 R2, R3, -0x326172a9, RZ ;  /* 0xcd9e8d5703027825 */ /* 0x000fe200078e00ff */
[----:B------:R1:W-:Y:S03]  /*1a6e0*/  MUFU.EX2 R232, R11 ;  /* 0x0000000b00e87308 */ /* 0x0003e60000000800 */
[----:B------:R-:W-:Y:S01]  /*1a6f0*/  FMUL.FTZ R9, R0, UR44 ;  /* 0x0000002c00097c20 */ /* 0x000fe20008410000 */
[----:B------:R-:W-:Y:S01]  /*1a700*/  FADD.FTZ R7, R198, -R17 ;  /* 0x80000011c6077221 */ /* 0x000fe20000010000 */
[----:B-1----:R-:W-:Y:S02]  /*1a710*/  LOP3.LUT R11, R3, UR37, R4, 0x96, !PT ;  /* 0x00000025030b7c12 */ /* 0x002fe4000f8e9604 */
[----:B------:R-:W-:-:S04]  /*1a720*/  FMNMX.FTZ R3, R148, R5, !PT ;  /* 0x0000000594037209 */ /* 0x000fc80007810000 */
[----:B------:R-:W-:-:S04]  /*1a730*/  FMNMX.FTZ R3, R145, R3, !PT ;  /* 0x0000000391037209 */ /* 0x000fc80007810000 */
[----:B------:R-:W-:Y:S01]  /*1a740*/  FMNMX.FTZ R0, R142, R3, !PT ;  /* 0x000000038e007209 */ /* 0x000fe20007810000 */
[----:B------:R-:W1:Y:S03]  /*1a750*/  MUFU.EX2 R141, R10 ;  /* 0x0000000a008d7308 */ /* 0x000e660000000800 */
[----:B------:R-:W-:Y:S01]  /*1a760*/  FMNMX.FTZ R0, R140, R0, !PT ;  /* 0x000000008c007209 */ /* 0x000fe20007810000 */
[----:B------:R-:W-:-:S03]  /*1a770*/  FMUL.FTZ R3, R7, UR44 ;  /* 0x0000002c07037c20 */ /* 0x000fc60008410000 */
[----:B------:R-:W-:-:S04]  /*1a780*/  FMNMX.FTZ R7, R67, R0, !PT ;  /* 0x0000000043077209 */ /* 0x000fc80007810000 */
[----:B------:R-:W-:-:S04]  /*1a790*/  FMNMX.FTZ R7, R66, R7, !PT ;  /* 0x0000000742077209 */ /* 0x000fc80007810000 */
[----:B------:R-:W-:Y:S01]  /*1a7a0*/  FMNMX.FTZ R71, R60, R7, !PT ;  /* 0x000000073c477209 */ /* 0x000fe20007810000 */
[----:B------:R-:W-:-:S03]  /*1a7b0*/  IMAD.WIDE.U32 R4, R6, -0x326172a9, RZ ;  /* 0xcd9e8d5706047825 */ /* 0x000fc600078e00ff */
[----:B------:R-:W-:Y:S01]  /*1a7c0*/  FMNMX.FTZ R71, R58, R71, !PT ;  /* 0x000000473a477209 */ /* 0x000fe20007810000 */
[----:B------:R1:W4:Y:S03]  /*1a7d0*/  MUFU.EX2 R6, R9 ;  /* 0x0000000900067308 */ /* 0x0003260000000800 */
[----:B------:R-:W-:Y:S02]  /*1a7e0*/  FMNMX.FTZ R71, R57, R71, !PT ;  /* 0x0000004739477209 */ /* 0x000fe40007810000 */
[----:B------:R-:W-:-:S03]  /*1a7f0*/  LOP3.LUT R2, R5, UR26, R2, 0x96, !PT ;  /* 0x0000001a05027c12 */ /* 0x000fc6000f8e9602 */
[----:B------:R4:W2:Y:S01]  /*1a800*/  MUFU.EX2 R0, R3 ;  /* 0x0000000300007308 */ /* 0x0008a20000000800 */
[----:B-1----:R-:W-:-:S04]  /*1a810*/  F2FP.BF16.F32.PACK_AB R9, R232, R141 ;  /* 0x0000008de809723e */ /* 0x002fc800000010ff */
[C---:B------:R-:W-:Y:S02]  /*1a820*/  PRMT R223, R9.reuse, 0x7632, R223 ;  /* 0x0000763209df7816 */ /* 0x040fe400000000df */
[----:B------:R-:W-:Y:S02]  /*1a830*/  PRMT R222, R9, 0x7610, R222 ;  /* 0x0000761009de7816 */ /* 0x000fe400000000de */
[----:B------:R-:W1:Y:S01]  /*1a840*/  SHFL.BFLY PT, R9, R71, 0x2, 0x1f ;  /* 0x0c401f0047097f89 */ /* 0x000e6200000e0000 */
[----:B----4-:R-:W-:Y:S01]  /*1a850*/  LOP3.LUT R3, R2, 0xffff, RZ, 0xc0, !PT ;  /* 0x0000ffff02037812 */ /* 0x010fe200078ec0ff */
[----:B------:R-:W-:Y:S03]  /*1a860*/  MUFU.EX2 R198, R16 ;  /* 0x0000001000c67308 */ /* 0x000fe60000000800 */
[----:B------:R-:W-:-:S05]  /*1a870*/  SHF.R.U32.HI R3, RZ, 0x8, R3 ;  /* 0x00000008ff037819 */ /* 0x000fca0000011603 */
[----:B------:R4:W4:Y:S01]  /*1a880*/  MUFU.EX2 R233, R18 ;  /* 0x0000001200e97308 */ /* 0x0009220000000800 */
[----:B------:R-:W-:Y:S01]  /*1a890*/  LOP3.LUT R3, R3, 0xffff, RZ, 0xc0, !PT ;  /* 0x0000ffff03037812 */ /* 0x000fe200078ec0ff */
[----:B------:R-:W-:Y:S01]  /*1a8a0*/  @!P2 HFMA2.BF16_V2 R22, -RZ.H0_H0, RZ.H0_H0, -R223.H0_H0 ;  /* 0x200000ffff16a231 */ /* 0x000fe200003409df */
[----:B------:R-:W-:Y:S02]  /*1a8b0*/  ISETP.LE.U32.AND P6, PT, R61, UR13, PT ;  /* 0x0000000d3d007c0c */ /* 0x000fe4000bfc3070 */
[----:B------:R-:W-:Y:S01]  /*1a8c0*/  ISETP.LE.U32.AND P4, PT, R3, UR13, PT ;  /* 0x0000000d03007c0c */ /* 0x000fe2000bf83070 */
[----:B------:R-:W-:Y:S01]  /*1a8d0*/  FFMA.FTZ R7, R238, R6, R159 ;  /* 0x00000006ee077223 */ /* 0x000fe2000001009f */
[----:B------:R-:W-:Y:S02]  /*1a8e0*/  PRMT R173, R222, 0x5410, R223 ;  /* 0x00005410dead7816 */ /* 0x000fe400000000df */
[----:B------:R-:W-:Y:S01]  /*1a8f0*/  @!P2 PRMT R223, R22, 0x5410, RZ ;  /* 0x0000541016dfa816 */ /* 0x000fe200000000ff */
[----:B------:R-:W-:Y:S01]  /*1a900*/  FADD.FTZ R22, R158, R7 ;  /* 0x000000079e167221 */ /* 0x000fe20000010000 */
[----:B-1----:R-:W-:-:S05]  /*1a910*/  FMNMX.FTZ R71, R71, R9, !PT ;  /* 0x0000000947477209 */ /* 0x002fca0007810000 */
[----:B------:R-:W1:Y:S01]  /*1a920*/  SHFL.BFLY PT, R7, R71, 0x1, 0x1f ;  /* 0x0c201f0047077f89 */ /* 0x000e6200000e0000 */
[----:B------:R-:W-:Y:S01]  /*1a930*/  @!P3 HFMA2.BF16_V2 R44, -RZ.H0_H0, RZ.H0_H0, -R222.H0_H0 ;  /* 0x200000ffff2cb231 */ /* 0x000fe200003409de */
[----:B------:R-:W-:Y:S04]  /*1a940*/  MUFU.EX2 R158, R21 ;  /* 0x00000015009e7308 */ /* 0x000fe80000000800 */
[----:B------:R-:W-:-:S04]  /*1a950*/  @!P3 PRMT R222, R44, 0x5410, RZ ;  /* 0x000054102cdeb816 */ /* 0x000fc800000000ff */
[----:B------:R-:W-:Y:S01]  /*1a960*/  MUFU.EX2 R183, R23 ;  /* 0x0000001700b77308 */ /* 0x000fe20000000800 */
[----:B-1----:R-:W-:Y:S01]  /*1a970*/  FMNMX.FTZ R71, R71, R7, !PT ;  /* 0x0000000747477209 */ /* 0x002fe20007810000 */
[----:B------:R-:W-:-:S06]  /*1a980*/  IMAD.MOV.U32 R238, RZ, RZ, R227 ;  /* 0x000000ffffee7224 */ /* 0x000fcc00078e00e3 */
[----:B------:R-:W-:Y:S01]  /*1a990*/  MUFU.EX2 R181, R24 ;  /* 0x0000001800b57308 */ /* 0x000fe20000000800 */
[----:B------:R-:W-:Y:S02]  /*1a9a0*/  SHF.R.U32.HI R17, RZ, 0x18, R4 ;  /* 0x00000018ff117819 */ /* 0x000fe40000011604 */
[----:B------:R-:W-:-:S05]  /*1a9b0*/  LOP3.LUT R7, R4, 0xffff, RZ, 0xc0, !PT ;  /* 0x0000ffff04077812 */ /* 0x000fca00078ec0ff */
[----:B------:R-:W-:Y:S01]  /*1a9c0*/  MUFU.EX2 R177, R25 ;  /* 0x0000001900b17308 */ /* 0x000fe20000000800 */
[----:B------:R-:W-:Y:S01]  /*1a9d0*/  FADD.FTZ R22, R160, R22 ;  /* 0x00000016a0167221 */ /* 0x000fe20000010000 */
[----:B------:R-:W-:Y:S01]  /*1a9e0*/  FSEL R9, R69, RZ, P5 ;  /* 0x000000ff45097208 */ /* 0x000fe20002800000 */
[----:B--2---:R-:W-:-:S04]  /*1a9f0*/  FFMA.FTZ R3, R230, R0, R157 ;  /* 0x00000000e6037223 */ /* 0x004fc8000001009d */
[----:B----4-:R-:W-:Y:S01]  /*1aa00*/  FADD.FTZ R18, R156, R3 ;  /* 0x000000039c127221 */ /* 0x010fe20000010000 */
[----:B------:R-:W-:Y:S01]  /*1aa10*/  F2FP.BF16.F32.PACK_AB R3, R233, R198 ;  /* 0x000000c6e903723e */ /* 0x000fe200000010ff */
[----:B------:R-:W-:Y:S03]  /*1aa20*/  MUFU.EX2 R156, R19 ;  /* 0x00000013009c7308 */ /* 0x000fe60000000800 */
[----:B------:R-:W-:-:S05]  /*1aa30*/  PRMT R221, R3, 0x7610, R221 ;  /* 0x0000761003dd7816 */ /* 0x000fca00000000dd */
[----:B------:R-:W1:Y:S01]  /*1aa40*/  MUFU.EX2 R157, R20 ;  /* 0x00000014009d7308 */ /* 0x000e620000000800 */
[----:B------:R-:W-:Y:S01]  /*1aa50*/  PRMT R220, R3, 0x7632, R220 ;  /* 0x0000763203dc7816 */ /* 0x000fe200000000dc */
[----:B------:R-:W-:Y:S01]  /*1aa60*/  @!P6 HFMA2.BF16_V2 R27, -RZ.H0_H0, RZ.H0_H0, -R221.H0_H0 ;  /* 0x200000ffff1be231 */ /* 0x000fe200003409dd */
[----:B------:R-:W-:Y:S02]  /*1aa70*/  LOP3.LUT R3, R2, 0xff, RZ, 0xc0, !PT ;  /* 0x000000ff02037812 */ /* 0x000fe400078ec0ff */
[----:B------:R-:W-:Y:S01]  /*1aa80*/  PRMT R189, R221, 0x5410, R220 ;  /* 0x00005410ddbd7816 */ /* 0x000fe200000000dc */
[----:B------:R-:W-:Y:S01]  /*1aa90*/  @!P1 HFMA2.BF16_V2 R26, -RZ.H0_H0, RZ.H0_H0, -R220.H0_H0 ;  /* 0x200000ffff1a9231 */ /* 0x000fe200003409dc */
[----:B------:R-:W-:Y:S02]  /*1aaa0*/  ISETP.LE.U32.AND P0, PT, R3, UR13, PT ;  /* 0x0000000d03007c0c */ /* 0x000fe4000bf03070 */
[----:B------:R-:W-:Y:S02]  /*1aab0*/  @!P6 PRMT R221, R27, 0x5410, RZ ;  /* 0x000054101bdde816 */ /* 0x000fe400000000ff */
[----:B------:R-:W-:-:S02]  /*1aac0*/  SHF.R.U32.HI R3, RZ, 0x18, R2 ;  /* 0x00000018ff037819 */ /* 0x000fc40000011602 */
[----:B------:R-:W-:Y:S02]  /*1aad0*/  ISETP.LE.U32.AND P6, PT, R62, UR13, PT ;  /* 0x0000000d3e007c0c */ /* 0x000fe4000bfc3070 */
[----:B------:R-:W-:Y:S02]  /*1aae0*/  @!P1 PRMT R220, R26, 0x5410, RZ ;  /* 0x000054101adc9816 */ /* 0x000fe400000000ff */
[----:B------:R-:W-:Y:S02]  /*1aaf0*/  ISETP.LE.U32.AND P2, PT, R3, UR13, PT ;  /* 0x0000000d03007c0c */ /* 0x000fe4000bf43070 */
[----:B------:R-:W-:Y:S02]  /*1ab00*/  ISETP.LE.U32.AND P1, PT, R53, UR13, PT ;  /* 0x0000000d35007c0c */ /* 0x000fe4000bf23070 */
[----:B-1----:R-:W-:Y:S02]  /*1ab10*/  F2FP.BF16.F32.PACK_AB R3, R157, R156 ;  /* 0x0000009c9d03723e */ /* 0x002fe400000010ff */
[----:B------:R-:W-:-:S02]  /*1ab20*/  SHF.R.U32.HI R2, RZ, 0x10, R2 ;  /* 0x00000010ff027819 */ /* 0x000fc40000011602 */
[C---:B------:R-:W-:Y:S02]  /*1ab30*/  PRMT R218, R3.reuse, 0x7632, R218 ;  /* 0x0000763203da7816 */ /* 0x040fe400000000da */
[----:B------:R-:W-:Y:S02]  /*1ab40*/  PRMT R219, R3, 0x7610, R219 ;  /* 0x0000761003db7816 */ /* 0x000fe400000000db */
[----:B------:R-:W-:Y:S01]  /*1ab50*/  LOP3.LUT R2, R2, 0xff, RZ, 0xc0, !PT ;  /* 0x000000ff02027812 */ /* 0x000fe200078ec0ff */
[----:B------:R-:W-:Y:S01]  /*1ab60*/  @!P6 HFMA2.BF16_V2 R52, -RZ.H0_H0, RZ.H0_H0, -R218.H0_H0 ;  /* 0x200000ffff34e231 */ /* 0x000fe200003409da */
[----:B------:R-:W-:Y:S01]  /*1ab70*/  PRMT R188, R219, 0x5410, R218 ;  /* 0x00005410dbbc7816 */ /* 0x000fe200000000da */
[----:B------:R-:W-:Y:S01]  /*1ab80*/  @!P1 HFMA2.BF16_V2 R54, -RZ.H0_H0, RZ.H0_H0, -R219.H0_H0 ;  /* 0x200000ffff369231 */ /* 0x000fe200003409db */
[----:B------:R-:W-:Y:S01]  /*1ab90*/  ISETP.LE.U32.AND P3, PT, R2, UR13, PT ;  /* 0x0000000d02007c0c */ /* 0x000fe2000bf63070 */
[----:B------:R-:W-:Y:S01]  /*1aba0*/  FMUL.FTZ R3, R71, UR44 ;  /* 0x0000002c47037c20 */ /* 0x000fe20008410000 */
[----:B------:R-:W-:-:S02]  /*1abb0*/  @!P6 PRMT R218, R52, 0x5410, RZ ;  /* 0x0000541034dae816 */ /* 0x000fc400000000ff */
[----:B------:R-:W-:Y:S02]  /*1abc0*/  LOP3.LUT R2, R4, 0xff, RZ, 0xc0, !PT ;  /* 0x000000ff04027812 */ /* 0x000fe400078ec0ff */
[----:B------:R-:W-:Y:S02]  /*1abd0*/  FSETP.NEU.FTZ.AND P6, PT, R71, -INF , PT ;  /* 0xff8000004700780b */ /* 0x000fe40003fdd000 */
[----:B------:R-:W-:Y:S02]  /*1abe0*/  @!P1 PRMT R219, R54, 0x5410, RZ ;  /* 0x0000541036db9816 */ /* 0x000fe400000000ff */
[----:B------:R-:W-:Y:S02]  /*1abf0*/  ISETP.LE.U32.AND P1, PT, R2, UR13, PT ;  /* 0x0000000d02007c0c */ /* 0x000fe4000bf23070 */
[----:B------:R-:W-:Y:S02]  /*1ac00*/  FSEL R2, R3, RZ, P6 ;  /* 0x000000ff03027208 */ /* 0x000fe40003000000 */
[----:B------:R-:W-:-:S03]  /*1ac10*/  SHF.R.U32.HI R4, RZ, 0x10, R4 ;  /* 0x00000010ff047819 */ /* 0x000fc60000011604 */
        /* <DEDUP_REMOVED lines=16> */
[----:B------:R-:W-:-:S04]  /*1ad20*/  F2FP.BF16.F32.PACK_AB R2, R183, R158 ;  /* 0x0000009eb702723e */ /* 0x000fc800000010ff */
[C---:B------:R-:W-:Y:S02]  /*1ad30*/  PRMT R217, R2.reuse, 0x7610, R217 ;  /* 0x0000761002d97816 */ /* 0x040fe400000000d9 */
[----:B------:R-:W-:Y:S02]  /*1ad40*/  PRMT R216, R2, 0x7632, R216 ;  /* 0x0000763202d87816 */ /* 0x000fe400000000d8 */
[----:B------:R-:W-:-:S04]  /*1ad50*/  LOP3.LUT R2, R4, 0xff, RZ, 0xc0, !PT ;  /* 0x000000ff04027812 */ /* 0x000fc800078ec0ff */
[----:B------:R-:W-:Y:S01]  /*1ad60*/  ISETP.LE.U32.AND P6, PT, R2, UR13, PT ;  /* 0x0000000d02007c0c */ /* 0x000fe2000bfc3070 */
[----:B------:R-:W-:Y:S01]  /*1ad70*/  IMAD.WIDE.U32 R2, R11, -0x2daee0ad, RZ ;  /* 0xd2511f530b027825 */ /* 0x000fe200078e00ff */
[----:B------:R1:W-:Y:S04]  /*1ad80*/  MUFU.EX2 R148, R28 ;  /* 0x0000001c00947308 */ /* 0x0003e80000000800 */
[----:B------:R-:W-:Y:S02]  /*1ad90*/  LOP3.LUT R4, R3, UR20, R8, 0x96, !PT ;  /* 0x0000001403047c12 */ /* 0x000fe4000f8e9608 */
[----:B------:R-:W-:Y:S02]  /*1ada0*/  LOP3.LUT R11, R2, 0xffff, RZ, 0xc0, !PT ;  /* 0x0000ffff020b7812 */ /* 0x000fe400078ec0ff */
[----:B------:R-:W-:-:S02]  /*1adb0*/  SHF.R.U32.HI R8, RZ, 0x10, R2 ;  /* 0x00000010ff087819 */ /* 0x000fc40000011602 */
[----:B------:R-:W-:Y:S01]  /*1adc0*/  SHF.R.U32.HI R3, RZ, 0x18, R2 ;  /* 0x00000018ff037819 */ /* 0x000fe20000011602 */
[----:B------:R-:W-:Y:S02]  /*1add0*/  @!P0 HFMA2.BF16_V2 R57, -RZ.H0_H0, RZ.H0_H0, -R217.H0_H0 ;  /* 0x200000ffff398231 */ /* 0x000fe400003409d9 */
[----:B-1----:R-:W-:Y:S01]  /*1ade0*/  FADD.FTZ R28, R163, R22 ;  /* 0x00000016a31c7221 */ /* 0x002fe20000010000 */
[----:B------:R-:W-:Y:S02]  /*1adf0*/  LOP3.LUT R22, R2, 0xff, RZ, 0xc0, !PT ;  /* 0x000000ff02167812 */ /* 0x000fe400078ec0ff */
[----:B------:R-:W-:Y:S02]  /*1ae00*/  SHF.R.U32.HI R2, RZ, 0x8, R7 ;  /* 0x00000008ff027819 */ /* 0x000fe40000011607 */
[----:B------:R-:W-:Y:S02]  /*1ae10*/  PRMT R180, R217, 0x5410, R216 ;  /* 0x00005410d9b47816 */ /* 0x000fe400000000d8 */
[----:B------:R-:W-:-:S02]  /*1ae20*/  LOP3.LUT R2, R2, 0xffff, RZ, 0xc0, !PT ;  /* 0x0000ffff02027812 */ /* 0x000fc400078ec0ff */
[----:B------:R-:W-:Y:S02]  /*1ae30*/  @!P0 PRMT R217, R57, 0x5410, RZ ;  /* 0x0000541039d98816 */ /* 0x000fe400000000ff */
[----:B------:R-:W-:Y:S01]  /*1ae40*/  ISETP.LE.U32.AND P0, PT, R2, UR13, PT ;  /* 0x0000000d02007c0c */ /* 0x000fe2000bf03070 */
[----:B------:R-:W-:Y:S01]  /*1ae50*/  FADD.FTZ R2, R240, -R9 ;  /* 0x80000009f0027221 */ /* 0x000fe20000010000 */
[----:B------:R-:W-:-:S03]  /*1ae60*/  ISETP.LE.U32.AND P5, PT, R3, UR13, PT ;  /* 0x0000000d03007c0c */ /* 0x000fc6000bfa3070 */
[----:B------:R-:W-:Y:S01]  /*1ae70*/  FMUL.FTZ R2, R2, UR44 ;  /* 0x0000002c02027c20 */ /* 0x000fe20008410000 */
[----:B------:R-:W-:Y:S08]  /*1ae80*/  MUFU.EX2 R26, R30 ;  /* 0x0000001e001a7308 */ /* 0x000ff00000000800 */
[----:B------:R1:W3:Y:S01]  /*1ae90*/  MUFU.EX2 R3, R2 ;  /* 0x0000000200037308 */ /* 0x0002e20000000800 */
[----:B------:R-:W-:-:S05]  /*1aea0*/  @!P4 HFMA2.BF16_V2 R58, -RZ.H0_H0, RZ.H0_H0, -R216.H0_H0 ;  /* 0x200000ffff3ac231 */ /* 0x000fca00003409d8 */
[----:B------:R-:W-:Y:S02]  /*1aeb0*/  @!P4 PRMT R216, R58, 0x5410, RZ ;  /* 0x000054103ad8c816 */ /* 0x000fe400000000ff */
[----:B-1----:R-:W-:-:S04]  /*1aec0*/  SHF.R.U32.HI R2, RZ, 0x10, R4 ;  /* 0x00000010ff027819 */ /* 0x002fc80000011604 */
[----:B------:R-:W-:-:S04]  /*1aed0*/  LOP3.LUT R2, R2, 0xff, RZ, 0xc0, !PT ;  /* 0x000000ff02027812 */ /* 0x000fc800078ec0ff */
[----:B------:R-:W-:Y:S01]  /*1aee0*/  ISETP.LE.U32.AND P4, PT, R2, UR13, PT ;  /* 0x0000000d02007c0c */ /* 0x000fe2000bf83070 */
[----:B---3--:R-:W-:Y:S02]  /*1aef0*/  FFMA.FTZ R2, R239, R3, R26 ;  /* 0x00000003ef027223 */ /* 0x008fe4000001001a */
[----:B------:R-:W2:Y:S04]  /*1af00*/  LDL.LU R239, [R1+0xf8] ;  /* 0x0000f80001ef7983 */ /* 0x000ea80000300800 */
[----:B------:R-:W3:Y:S01]  /*1af10*/  LDL R190, [R1+0xfc] ;  /* 0x0000fc0001be7983 */ /* 0x000ee20000100800 */
[----:B------:R-:W1:Y:S08]  /*1af20*/  MUFU.EX2 R176, R39 ;  /* 0x0000002700b07308 */ /* 0x000e700000000800 */
[----:B------:R-:W4:Y:S01]  /*1af30*/  MUFU.EX2 R7, R45 ;  /* 0x0000002d00077308 */ /* 0x000f220000000800 */
[----:B-1----:R-:W-:-:S04]  /*1af40*/  F2FP.BF16.F32.PACK_AB R5, R176, R148 ;  /* 0x00000094b005723e */ /* 0x002fc800000010ff */
[C---:B------:R-:W-:Y:S02]  /*1af50*/  PRMT R215, R5.reuse, 0x7632, R215 ;  /* 0x0000763205d77816 */ /* 0x040fe400000000d7 */
[----:B------:R-:W-:Y:S02]  /*1af60*/  PRMT R214, R5, 0x7610, R214 ;  /* 0x0000761005d67816 */ /* 0x000fe400000000d6 */
[----:B------:R-:W-:Y:S01]  /*1af70*/  F2FP.BF16.F32.PACK_AB R5, R177, R181 ;  /* 0x000000b5b105723e */ /* 0x000fe200000010ff */
[----:B------:R-:W-:Y:S01]  /*1af80*/  MUFU.EX2 R175, R46 ;  /* 0x0000002e00af7308 */ /* 0x000fe20000000800 */
[----:B------:R-:W-:Y:S02]  /*1af90*/  @!P2 HFMA2.BF16_V2 R60, -RZ.H0_H0, RZ.H0_H0, -R215.H0_H0 ;  /* 0x200000ffff3ca231 */ /* 0x000fe400003409d7 */
[----:B------:R-:W-:-:S05]  /*1afa0*/  PRMT R212, R5, 0x7632, R212 ;  /* 0x0000763205d47816 */ /* 0x000fca00000000d4 */
[----:B------:R-:W1:Y:S01]  /*1afb0*/  MUFU.EX2 R178, R47 ;  /* 0x0000002f00b27308 */ /* 0x000e620000000800 */
[----:B------:R-:W-:Y:S01]  /*1afc0*/  PRMT R170, R214, 0x5410, R215 ;  /* 0x00005410d6aa7816 */ /* 0x000fe200000000d7 */
[----:B------:R-:W-:Y:S01]  /*1afd0*/  @!P0 HFMA2.BF16_V2 R63, -RZ.H0_H0, RZ.H0_H0, -R212.H0_H0 ;  /* 0x200000ffff3f8231 */ /* 0x000fe200003409d4 */
[----:B------:R-:W-:Y:S01]  /*1afe0*/  @!P2 PRMT R215, R60, 0x5410, RZ ;  /* 0x000054103cd7a816 */ /* 0x000fe200000000ff */
[----:B----4-:R-:W-:Y:S01]  /*1aff0*/  FADD.FTZ R27, R7, R2 ;  /* 0x00000002071b7221 */ /* 0x010fe20000010000 */
[----:B------:R-:W-:Y:S02]  /*1b000*/  PRMT R213, R5, 0x7610, R213 ;  /* 0x0000761005d57816 */ /* 0x000fe400000000d5 */
[----:B------:R-:W-:Y:S02]  /*1b010*/  FSETP.NEU.FTZ.AND P2, PT, R71, -INF , PT ;  /* 0xff8000004700780b */ /* 0x000fe40003f5d000 */
[----:B------:R-:W-:Y:S02]  /*1b020*/  LOP3.LUT R2, R4, 0xff, RZ, 0xc0, !PT ;  /* 0x000000ff04027812 */ /* 0x000fe400078ec0ff */
[----:B------:R-:W-:-:S02]  /*1b030*/  PRMT R171, R213, 0x5410, R212 ;  /* 0x00005410d5ab7816 */ /* 0x000fc400000000d4 */
[----:B------:R-:W-:Y:S02]  /*1b040*/  @!P0 PRMT R212, R63, 0x5410, RZ ;  /* 0x000054103fd48816 */ /* 0x000fe400000000ff */
[----:B------:R-:W-:Y:S02]  /*1b050*/  FSEL R5, R71, RZ, P2 ;  /* 0x000000ff47057208 */ /* 0x000fe40001000000 */
[----:B------:R-:W-:Y:S02]  /*1b060*/  ISETP.LE.U32.AND P0, PT, R2, UR13, PT ;  /* 0x0000000d02007c0c */ /* 0x000fe4000bf03070 */
[----:B------:R-:W-:Y:S01]  /*1b070*/  SHF.R.U32.HI R2, RZ, 0x18, R4 ;  /* 0x00000018ff027819 */ /* 0x000fe20000011604 */
[----:B------:R-:W-:Y:S01]  /*1b080*/  FADD.FTZ R5, R252, -R5 ;  /* 0x80000005fc057221 */ /* 0x000fe20000010000 */
[----:B------:R-:W-:Y:S02]  /*1b090*/  @!P3 HFMA2.BF16_V2 R59, -RZ.H0_H0, RZ.H0_H0, -R214.H0_H0 ;  /* 0x200000ffff3bb231 */ /* 0x000fe400003409d6 */
[----:B------:R-:W-:-:S02]  /*1b0a0*/  ISETP.LE.U32.AND P2, PT, R2, UR13, PT ;  /* 0x0000000d02007c0c */ /* 0x000fc4000bf43070 */
[----:B-1----:R-:W-:Y:S01]  /*1b0b0*/  F2FP.BF16.F32.PACK_AB R2, R178, R175 ;  /* 0x000000afb202723e */ /* 0x002fe200000010ff */
[----:B------:R-:W-:Y:S01]  /*1b0c0*/  FMUL.FTZ R5, R5, UR44 ;  /* 0x0000002c05057c20 */ /* 0x000fe20008410000 */
[----:B------:R-:W-:Y:S01]  /*1b0d0*/  @!P3 PRMT R214, R59, 0x5410, RZ ;  /* 0x000054103bd6b816 */ /* 0x000fe200000000ff */
[----:B------:R-:W-:Y:S01]  /*1b0e0*/  MUFU.EX2 R16, R16 ;  /* 0x0000001000107308 */ /* 0x000fe20000000800 */
[----:B------:R-:W-:Y:S02]  /*1b0f0*/  F2FP.BF16.F32.PACK_AB R44, R7, R26 ;  /* 0x0000001a072c723e */ /* 0x000fe400000010ff */
[C---:B------:R-:W-:Y:S02]  /*1b100*/  PRMT R210, R2.reuse, 0x7610, R210 ;  /* 0x0000761002d27816 */ /* 0x040fe400000000d2 */
[----:B------:R-:W-:Y:S02]  /*1b110*/  PRMT R207, R2, 0x7632, R207 ;  /* 0x0000763202cf7816 */ /* 0x000fe400000000cf */
[----:B------:R-:W-:Y:S01]  /*1b120*/  ISETP.LE.U32.AND P3, PT, R17, UR13, PT ;  /* 0x0000000d11007c0c */ /* 0x000fe2000bf63070 */
[----:B------:R-:W-:Y:S08]  /*1b130*/  MUFU.EX2 R7, R10 ;  /* 0x0000000a00077308 */ /* 0x000ff00000000800 */
[----:B------:R1:W-:Y:S08]  /*1b140*/  MUFU.EX2 R2, R5 ;  /* 0x0000000500027308 */ /* 0x0003f00000000800 */
[----:B------:R-:W4:Y:S08]  /*1b150*/  MUFU.EX2 R29, R29 ;  /* 0x0000001d001d7308 */ /* 0x000f300000000800 */
[----:B------:R-:W-:Y:S01]  /*1b160*/  MUFU.EX2 R187, R41 ;  /* 0x0000002900bb7308 */ /* 0x000fe20000000800 */
[----:B------:R-:W-:Y:S01]  /*1b170*/  @!P1 HFMA2.BF16_V2 R66, -RZ.H0_H0, RZ.H0_H0, -R213.H0_H0 ;  /* 0x200000ffff429231 */ /* 0x000fe200003409d5 */
[----:B-1----:R-:W-:Y:S01]  /*1b180*/  LOP3.LUT R5, R8, 0xff, RZ, 0xc0, !PT ;  /* 0x000000ff08057812 */ /* 0x002fe200078ec0ff */
[----:B------:R-:W-:Y:S01]  /*1b190*/  @!P3 HFMA2.BF16_V2 R67, -RZ.H0_H0, RZ.H0_H0, -R207.H0_H0 ;  /* 0x200000ffff43b231 */ /* 0x000fe200003409cf */
[----:B------:R-:W-:-:S02]  /*1b1a0*/  PRMT R164, R210, 0x5410, R207 ;  /* 0x00005410d2a47816 */ /* 0x000fc400000000cf */
[----:B------:R-:W-:Y:S02]  /*1b1b0*/  @!P1 PRMT R213, R66, 0x5410, RZ ;  /* 0x0000541042d59816 */ /* 0x000fe400000000ff */
[----:B------:R1:W-:Y:S01]  /*1b1c0*/  MUFU.EX2 R184, R43 ;  /* 0x0000002b00b87308 */ /* 0x0003e20000000800 */
[----:B------:R-:W-:Y:S02]  /*1b1d0*/  ISETP.LE.U32.AND P1, PT, R5, UR13, PT ;  /* 0x0000000d05007c0c */ /* 0x000fe4000bf23070 */
[----:B------:R-:W-:Y:S02]  /*1b1e0*/  LOP3.LUT R4, R4, 0xffff, RZ, 0xc0, !PT ;  /* 0x0000ffff04047812 */ /* 0x000fe400078ec0ff */
[----:B------:R-:W-:Y:S01]  /*1b1f0*/  @!P3 PRMT R207, R67, 0x5410, RZ ;  /* 0x0000541043cfb816 */ /* 0x000fe200000000ff */
[----:B----4-:R-:W-:Y:S01]  /*1b200*/  IMAD.MOV.U32 R67, RZ, RZ, R29 ;  /* 0x000000ffff437224 */ /* 0x010fe200078e001d */
[----:B------:R-:W-:Y:S01]  /*1b210*/  SHF.R.U32.HI R4, RZ, 0x8, R4 ;  /* 0x00000008ff047819 */ /* 0x000fe20000011604 */
[----:B------:R-:W4:Y:S01]  /*1b220*/  MUFU.EX2 R49, R49 ;  /* 0x0000003100317308 */ /* 0x000f220000000800 */
[----:B-1----:R-:W-:-:S07]  /*1b230*/  F2FP.BF16.F32.PACK_AB R43, R16, R7 ;  /* 0x00000007102b723e */ /* 0x002fce00000010ff */
[----:B------:R-:W-:Y:S01]  /*1b240*/  MUFU.EX2 R9, R51 ;  /* 0x0000003300097308 */ /* 0x000fe20000000800 */
[----:B------:R-:W-:Y:S01]  /*1b250*/  LOP3.LUT R4, R4, 0xffff, RZ, 0xc0, !PT ;  /* 0x0000ffff04047812 */ /* 0x000fe200078ec0ff */
[----:B------:R-:W-:-:S03]  /*1b260*/  FADD.FTZ R18, R161, R18 ;  /* 0x00000012a1127221 */ /* 0x000fc60000010000 */
[----:B------:R-:W-:-:S03]  /*1b270*/  ISETP.LE.U32.AND P3, PT, R4, UR13, PT ;  /* 0x0000000d04007c0c */ /* 0x000fc6000bf63070 */
[----:B------:R-:W-:Y:S01]  /*1b280*/  MUFU.EX2 R46, R48 ;  /* 0x00000030002e7308 */ /* 0x000fe20000000800 */
[----:B------:R-:W-:Y:S01]  /*1b290*/  SHF.R.U32.HI R4, RZ, 0x8, R11 ;  /* 0x00000008ff047819 */ /* 0x000fe2000001160b */
[----:B------:R-:W-:-:S03]  /*1b2a0*/  FADD.FTZ R18, R162, R18 ;  /* 0x00000012a2127221 */ /* 0x000fc60000010000 */
[----:B------:R-:W-:Y:S01]  /*1b2b0*/  LOP3.LUT R4, R4, 0xffff, RZ, 0xc0, !PT ;  /* 0x0000ffff04047812 */ /* 0x000fe200078ec0ff */
[----:B------:R-:W-:Y:S02]  /*1b2c0*/  FADD.FTZ R18, R141, R18 ;  /* 0x000000128d127221 */ /* 0x000fe40000010000 */
[----:B------:R4:W-:Y:S08]  /*1b2d0*/  MUFU.EX2 R8, R21 ;  /* 0x0000001500087308 */ /* 0x0009f00000000800 */
[----:B------:R-:W-:Y:S01]  /*1b2e0*/  MUFU.EX2 R19, R19 ;  /* 0x0000001300137308 */ /* 0x000fe20000000800 */
[----:B----4-:R-:W-:-:S07]  /*1b2f0*/  IMAD.MOV.U32 R21, RZ, RZ, R49 ;  /* 0x000000ffff157224 */ /* 0x010fce00078e0031 */
[----:B------:R-:W-:Y:S08]  /*1b300*/  MUFU.EX2 R172, R42 ;  /* 0x0000002a00ac7308 */ /* 0x000ff00000000800 */
[----:B------:R-:W1:Y:S01]  /*1b310*/  MUFU.EX2 R20, R20 ;  /* 0x0000001400147308 */ /* 0x000e620000000800 */
[----:B------:R-:W-:Y:S02]  /*1b320*/  IMAD.MOV.U32 R47, RZ, RZ, R184 ;  /* 0x000000ffff2f7224 */ /* 0x000fe400078e00b8 */
[----:B------:R-:W-:-:S02]  /*1b330*/  @!P6 HFMA2.BF16_V2 R72, -RZ.H0_H0, RZ.H0_H0, -R210.H0_H0 ;  /* 0x200000ffff48e231 */ /* 0x000fc400003409d2 */
[----:B------:R-:W-:-:S03]  /*1b340*/  FMUL.FTZ R192, R113, R6 ;  /* 0x0000000671c07220 */ /* 0x000fc60000410000 */
[----:B------:R4:W-:Y:S01]  /*1b350*/  MUFU.EX2 R63, R50 ;  /* 0x00000032003f7308 */ /* 0x0009e20000000800 */
[----:B------:R-:W-:Y:S01]  /*1b360*/  @!P6 PRMT R210, R72, 0x5410, RZ ;  /* 0x0000541048d2e816 */ /* 0x000fe200000000ff */
[----:B------:R-:W-:Y:S01]  /*1b370*/  FMUL.FTZ R242, R130, R0 ;  /* 0x0000000082f27220 */ /* 0x000fe20000410000 */
[----:B------:R-:W-:-:S05]  /*1b380*/  ISETP.LE.U32.AND P6, PT, R22, UR13, PT ;  /* 0x0000000d16007c0c */ /* 0x000fca000bfc3070 */
[----:B------:R4:W-:Y:S01]  /*1b390*/  MUFU.EX2 R66, R56 ;  /* 0x0000003800427308 */ /* 0x0009e20000000800 */
[----:B-1----:R-:W-:Y:S01]  /*1b3a0*/  F2FP.BF16.F32.PACK_AB R39, R20, R19 ;  /* 0x000000131427723e */ /* 0x002fe200000010ff */
        /* <DEDUP_REMOVED lines=42> */
[----:B--2---:R-:W-:-:S02]  /*1b650*/  FFMA.FTZ R5, R239, R2, R7 ;  /* 0x00000002ef057223 */ /* 0x004fc40000010007 */
[----:B------:R1:W2:Y:S02]  /*1b660*/  MUFU.EX2 R7, R55 ;  /* 0x0000003700077308 */ /* 0x0002a40000000800 */
[----:B------:R-:W-:Y:S01]  /*1b670*/  FADD.FTZ R10, R16, R5 ;  /* 0x00000005100a7221 */ /* 0x000fe20000010000 */
[----:B-1----:R-:W-:-:S05]  /*1b680*/  IMAD.MOV.U32 R55, RZ, RZ, R187 ;  /* 0x000000ffff377224 */ /* 0x002fca00078e00bb */
[----:B------:R-:W-:-:S04]  /*1b690*/  F2FP.BF16.F32.PACK_AB R5, R55, R67 ;  /* 0x000000433705723e */ /* 0x000fc800000010ff */
[C---:B------:R-:W-:Y:S02]  /*1b6a0*/  PRMT R206, R5.reuse, 0x7610, R206 ;  /* 0x0000761005ce7816 */ /* 0x040fe400000000ce */
[----:B------:R-:W-:-:S03]  /*1b6b0*/  PRMT R205, R5, 0x7632, R205 ;  /* 0x0000763205cd7816 */ /* 0x000fc600000000cd */
[----:B------:R-:W-:Y:S01]  /*1b6c0*/  @!P0 HFMA2.BF16_V2 R73, -RZ.H0_H0, RZ.H0_H0, -R206.H0_H0 ;  /* 0x200000ffff498231 */ /* 0x000fe200003409ce */
[----:B------:R-:W-:-:S04]  /*1b6d0*/  PRMT R141, R206, 0x5410, R205 ;  /* 0x00005410ce8d7816 */ /* 0x000fc800000000cd */
[----:B------:R-:W-:Y:S02]  /*1b6e0*/  @!P0 PRMT R206, R73, 0x5410, RZ ;  /* 0x0000541049ce8816 */ /* 0x000fe400000000ff */
[----:B------:R-:W-:Y:S01]  /*1b6f0*/  ISETP.LE.U32.AND P0, PT, R4, UR13, PT ;  /* 0x0000000d04007c0c */ /* 0x000fe2000bf03070 */
[----:B------:R-:W-:-:S04]  /*1b700*/  FADD.FTZ R4, R9, R27 ;  /* 0x0000001b09047221 */ /* 0x000fc80000010000 */
[----:B--2---:R-:W-:Y:S01]  /*1b710*/  FADD.FTZ R11, R7, R4 ;  /* 0x00000004070b7221 */ /* 0x004fe20000010000 */
[----:B------:R-:W-:-:S04]  /*1b720*/  F2FP.BF16.F32.PACK_AB R4, R46, R21 ;  /* 0x000000152e04723e */ /* 0x000fc800000010ff */
[C---:B------:R-:W-:Y:S02]  /*1b730*/  PRMT R204, R4.reuse, 0x7610, R204 ;  /* 0x0000761004cc7816 */ /* 0x040fe400000000cc */
[----:B------:R-:W-:Y:S02]  /*1b740*/  F2FP.BF16.F32.PACK_AB R41, R7, R9 ;  /* 0x000000090729723e */ /* 0x000fe400000010ff */
[----:B------:R-:W1:Y:S01]  /*1b750*/  MUFU.EX2 R7, R23 ;  /* 0x0000001700077308 */ /* 0x000e620000000800 */
[----:B------:R-:W-:Y:S01]  /*1b760*/  PRMT R203, R4, 0x7632, R203 ;  /* 0x0000763204cb7816 */ /* 0x000fe200000000cb */
[----:B------:R-:W-:Y:S02]  /*1b770*/  @!P4 HFMA2.BF16_V2 R140, -RZ.H0_H0, RZ.H0_H0, -R204.H0_H0 ;  /* 0x200000ffff8cc231 */ /* 0x000fe400003409cc */
[----:B------:R-:W-:Y:S02]  /*1b780*/  IMAD.MOV.U32 R27, RZ, RZ, R169 ;  /* 0x000000ffff1b7224 */ /* 0x000fe400078e00a9 */
[----:B------:R-:W-:Y:S01]  /*1b790*/  FADD.FTZ R10, R19, R10 ;  /* 0x0000000a130a7221 */ /* 0x000fe20000010000 */
[----:B------:R-:W-:Y:S01]  /*1b7a0*/  PRMT R169, R204, 0x5410, R203 ;  /* 0x00005410cca97816 */ /* 0x000fe200000000cb */
[----:B------:R2:W4:Y:S01]  /*1b7b0*/  MUFU.EX2 R5, R24 ;  /* 0x0000001800057308 */ /* 0x0005220000000800 */
[----:B------:R-:W-:Y:S01]  /*1b7c0*/  @!P4 PRMT R204, R140, 0x5410, RZ ;  /* 0x000054108cccc816 */ /* 0x000fe200000000ff */
[----:B------:R-:W-:-:S02]  /*1b7d0*/  IMAD.MOV.U32 R140, RZ, RZ, R172 ;  /* 0x000000ffff8c7224 */ /* 0x000fc400078e00ac */
[----:B------:R-:W-:-:S04]  /*1b7e0*/  FADD.FTZ R10, R20, R10 ;  /* 0x0000000a140a7221 */ /* 0x000fc80000010000 */
[----:B------:R3:W4:Y:S01]  /*1b7f0*/  MUFU.EX2 R4, R25 ;  /* 0x0000001900047308 */ /* 0x0007220000000800 */
[----:B------:R-:W-:Y:S01]  /*1b800*/  @!P3 HFMA2.BF16_V2 R74, -RZ.H0_H0, RZ.H0_H0, -R205.H0_H0 ;  /* 0x200000ffff4ab231 */ /* 0x000fe200003409cd */
[----:B------:R-:W-:Y:S01]  /*1b810*/  F2FP.BF16.F32.PACK_AB R9, R140, R47 ;  /* 0x0000002f8c09723e */ /* 0x000fe200000010ff */
[----:B------:R-:W-:Y:S02]  /*1b820*/  @!P2 HFMA2.BF16_V2 R75, -RZ.H0_H0, RZ.H0_H0, -R203.H0_H0 ;  /* 0x200000ffff4ba231 */ /* 0x000fe400003409cb */
[----:B------:R-:W-:Y:S01]  /*1b830*/  FADD.FTZ R10, R8, R10 ;  /* 0x0000000a080a7221 */ /* 0x000fe20000010000 */
[C---:B------:R-:W-:Y:S02]  /*1b840*/  PRMT R202, R9.reuse, 0x7610, R202 ;  /* 0x0000761009ca7816 */ /* 0x040fe400000000ca */
[----:B------:R-:W-:Y:S01]  /*1b850*/  PRMT R201, R9, 0x7632, R201 ;  /* 0x0000763209c97816 */ /* 0x000fe200000000c9 */
[----:B-1----:R-:W-:Y:S01]  /*1b860*/  FADD.FTZ R9, R7, R10 ;  /* 0x0000000a07097221 */ /* 0x002fe20000010000 */
[----:B------:R-:W-:Y:S01]  /*1b870*/  @!P3 PRMT R205, R74, 0x5410, RZ ;  /* 0x000054104acdb816 */ /* 0x000fe200000000ff */
[----:B------:R-:W-:Y:S01]  /*1b880*/  IMAD.MOV.U32 R23, RZ, RZ, R46 ;  /* 0x000000ffff177224 */ /* 0x000fe200078e002e */
[----:B------:R-:W-:Y:S01]  /*1b890*/  @!P2 PRMT R203, R75, 0x5410, RZ ;  /* 0x000054104bcba816 */ /* 0x000fe200000000ff */
[-C--:B------:R-:W-:Y:S01]  /*1b8a0*/  FMUL.FTZ R74, R138, R0.reuse ;  /* 0x000000008a4a7220 */ /* 0x080fe20000410000 */
[-C--:B------:R-:W-:Y:S01]  /*1b8b0*/  FMUL.FTZ R75, R139, R0.reuse ;  /* 0x000000008b4b7220 */ /* 0x080fe20000410000 */
[-C--:B--2---:R-:W-:Y:S01]  /*1b8c0*/  FMUL.FTZ R24, R123, R0.reuse ;  /* 0x000000007b187220 */ /* 0x084fe20000410000 */
[----:B------:R-:W-:Y:S01]  /*1b8d0*/  FMUL.FTZ R138, R134, R0 ;  /* 0x00000000868a7220 */ /* 0x000fe20000410000 */
[----:B---3--:R-:W-:Y:S01]  /*1b8e0*/  FMUL.FTZ R25, R121, R6 ;  /* 0x0000000679197220 */ /* 0x008fe20000410000 */
[-C--:B------:R-:W-:Y:S01]  /*1b8f0*/  FMUL.FTZ R139, R135, R0.reuse ;  /* 0x00000000878b7220 */ /* 0x080fe20000410000 */
[-C--:B------:R-:W-:Y:S01]  /*1b900*/  FMUL.FTZ R121, R119, R0.reuse ;  /* 0x0000000077797220 */ /* 0x080fe20000410000 */
[-C--:B------:R-:W-:Y:S01]  /*1b910*/  FMUL.FTZ R46, R114, R0.reuse ;  /* 0x00000000722e7220 */ /* 0x080fe20000410000 */
[----:B------:R-:W-:Y:S01]  /*1b920*/  FMUL.FTZ R123, R102, R0 ;  /* 0x00000000667b7220 */ /* 0x000fe20000410000 */
[----:B------:R-:W-:Y:S01]  /*1b930*/  IMAD.MOV.U32 R20, RZ, RZ, R170 ;  /* 0x000000ffff147224 */ /* 0x000fe200078e00aa */
[----:B------:R-:W-:Y:S01]  /*1b940*/  F2FP.BF16.F32.PACK_AB R38, R7, R8 ;  /* 0x000000080726723e */ /* 0x000fe200000010ff */
[----:B------:R-:W-:Y:S01]  /*1b950*/  FADD.FTZ R0, R236, R28 ;  /* 0x0000001cec007221 */ /* 0x000fe20000010000 */
[----:B----4-:R-:W-:Y:S01]  /*1b960*/  FADD.FTZ R8, R5, R9 ;  /* 0x0000000905087221 */ /* 0x010fe20000010000 */
[----:B------:R-:W-:Y:S01]  /*1b970*/  F2FP.BF16.F32.PACK_AB R42, R4, R5 ;  /* 0x00000005042a723e */ /* 0x000fe200000010ff */
[-C--:B------:R-:W-:Y:S01]  /*1b980*/  FMUL.FTZ R119, R99, R2.reuse ;  /* 0x0000000263777220 */ /* 0x080fe20000410000 */
[----:B------:R1:W2:Y:S01]  /*1b990*/  MUFU.EX2 R5, R64 ;  /* 0x0000004000057308 */ /* 0x0002a20000000800 */
[-C--:B------:R-:W-:Y:S01]  /*1b9a0*/  FMUL.FTZ R134, R86, R2.reuse ;  /* 0x0000000256867220 */ /* 0x080fe20000410000 */
[-C--:B------:R-:W-:Y:S01]  /*1b9b0*/  FMUL.FTZ R135, R87, R2.reuse ;  /* 0x0000000257877220 */ /* 0x080fe20000410000 */
[----:B------:R-:W-:Y:S01]  /*1b9c0*/  FMUL.FTZ R239, R83, R2 ;  /* 0x0000000253ef7220 */ /* 0x000fe20000410000 */
[----:B------:R-:W-:Y:S01]  /*1b9d0*/  FADD.FTZ R2, R211, R0 ;  /* 0x00000000d3027221 */ /* 0x000fe20000010000 */
[----:B------:R-:W-:-:S02]  /*1b9e0*/  IMAD.MOV.U32 R114, RZ, RZ, R20 ;  /* 0x000000ffff727224 */ /* 0x000fc400078e0014 */
[----:B------:R-:W-:Y:S01]  /*1b9f0*/  FADD.FTZ R45, R4, R8 ;  /* 0x00000008042d7221 */ /* 0x000fe20000010000 */
[----:B------:R-:W-:Y:S01]  /*1ba00*/  FADD.FTZ R0, R232, R18 ;  /* 0x00000012e8007221 */ /* 0x000fe20000010000 */
[----:B------:R-:W3:Y:S01]  /*1ba10*/  MUFU.EX2 R4, R65 ;  /* 0x0000004100047308 */ /* 0x000ee20000000800 */
[----:B------:R-:W-:Y:S01]  /*1ba20*/  IMAD.MOV.U32 R115, RZ, RZ, R140 ;  /* 0x000000ffff737224 */ /* 0x000fe200078e008c */
[----:B------:R-:W-:Y:S01]  /*1ba30*/  F2FP.BF16.F32.PACK_AB R7, R66, R63 ;  /* 0x0000003f4207723e */ /* 0x000fe200000010ff */
[----:B------:R-:W-:Y:S02]  /*1ba40*/  IMAD.MOV.U32 R140, RZ, RZ, R26 ;  /* 0x000000ffff8c7224 */ /* 0x000fe400078e001a */
[----:B------:R-:W-:Y:S01]  /*1ba50*/  FADD.FTZ R26, R156, R0 ;  /* 0x000000009c1a7221 */ /* 0x000fe20000010000 */
[-C--:B------:R-:W-:Y:S01]  /*1ba60*/  FMUL.FTZ R73, R137, R6.reuse ;  /* 0x0000000689497220 */ /* 0x080fe20000410000 */
[----:B-1----:R-:W-:Y:S02]  /*1ba70*/  IMAD.MOV.U32 R64, RZ, RZ, R21 ;  /* 0x000000ffff407224 */ /* 0x002fe400078e0015 */
[----:B------:R-:W-:Y:S01]  /*1ba80*/  FMUL.FTZ R187, R120, R6 ;  /* 0x0000000678bb7220 */ /* 0x000fe20000410000 */
[----:B------:R-:W-:Y:S01]  /*1ba90*/  IMAD.WIDE.U32 R20, R252, -0x326172a9, RZ ;  /* 0xcd9e8d57fc147825 */ /* 0x000fe200078e00ff */
[----:B------:R-:W-:-:S03]  /*1baa0*/  PRMT R200, R7, 0x7610, R200 ;  /* 0x0000761007c87816 */ /* 0x000fc600000000c8 */
[-C--:B------:R-:W-:Y:S01]  /*1bab0*/  FMUL.FTZ R19, R112, R6.reuse ;  /* 0x0000000670137220 */ /* 0x080fe20000410000 */
[----:B------:R-:W-:Y:S01]  /*1bac0*/  FMUL.FTZ R16, R100, R6 ;  /* 0x0000000664107220 */ /* 0x000fe20000410000 */
[-C--:B------:R-:W-:Y:S01]  /*1bad0*/  FMUL.FTZ R236, R80, R3.reuse ;  /* 0x0000000350ec7220 */ /* 0x080fe20000410000 */
[----:B------:R-:W-:Y:S01]  /*1bae0*/  LOP3.LUT R0, R21, R190, RZ, 0x3c, !PT ;  /* 0x000000be15007212 */ /* 0x000fe200078e3cff */
[-C--:B------:R-:W-:Y:S01]  /*1baf0*/  FMUL.FTZ R137, R133, R6.reuse ;  /* 0x0000000685897220 */ /* 0x080fe20000410000 */
[----:B------:R-:W-:Y:S01]  /*1bb00*/  PRMT R199, R7, 0x7632, R199 ;  /* 0x0000763207c77816 */ /* 0x000fe200000000c7 */
[----:B------:R-:W-:Y:S01]  /*1bb10*/  FMUL.FTZ R120, R116, R6 ;  /* 0x0000000674787220 */ /* 0x000fe20000410000 */
[----:B------:R-:W-:Y:S01]  /*1bb20*/  FMUL.FTZ R245, R77, R3 ;  /* 0x000000034df57220 */ /* 0x000fe20000410000 */
[----:B------:R-:W-:-:S04]  /*1bb30*/  IMAD.WIDE.U32 R6, R0, -0x2daee0ad, RZ ;  /* 0xd2511f5300067825 */ /* 0x000fc800078e00ff */
[-C--:B------:R-:W-:Y:S01]  /*1bb40*/  FMUL.FTZ R116, R96, R3.reuse ;  /* 0x0000000360747220 */ /* 0x080fe20000410000 */
[----:B------:R-:W-:Y:S01]  /*1bb50*/  FMUL.FTZ R133, R85, R3 ;  /* 0x0000000355857220 */ /* 0x000fe20000410000 */
[----:B------:R-:W-:Y:S01]  /*1bb60*/  FADD.FTZ R18, R198, R2 ;  /* 0x00000002c6127221 */ /* 0x000fe20000010000 */
[----:B--2---:R-:W-:Y:S01]  /*1bb70*/  FADD.FTZ R3, R5, R11 ;  /* 0x0000000b05037221 */ /* 0x004fe20000010000 */
[----:B------:R-:W-:Y:S01]  /*1bb80*/  LOP3.LUT R2, R195, UR29, R20, 0x96, !PT ;  /* 0x0000001dc3027c12 */ /* 0x000fe2000f8e9614 */
[----:B------:R-:W-:Y:S01]  /*1bb90*/  IMAD.MOV.U32 R110, RZ, RZ, R29 ;  /* 0x000000ffff6e7224 */ /* 0x000fe200078e001d */
[----:B------:R-:W-:Y:S01]  /*1bba0*/  LOP3.LUT R0, R7, UR21, R208, 0x96, !PT ;  /* 0x0000001507007c12 */ /* 0x000fe2000f8e96d0 */
[C---:B---3--:R-:W-:Y:S01]  /*1bbb0*/  FADD.FTZ R29, R4.reuse, R3 ;  /* 0x00000003041d7221 */ /* 0x048fe20000010000 */
[----:B------:R-:W-:Y:S01]  /*1bbc0*/  F2FP.BF16.F32.PACK_AB R30, R4, R5 ;  /* 0x00000005041e723e */ /* 0x000fe200000010ff */
[----:B------:R-:W-:-:S04]  /*1bbd0*/  IMAD.WIDE.U32 R2, R2, -0x2daee0ad, RZ ;  /* 0xd2511f5302027825 */ /* 0x000fc800078e00ff */
[----:B------:R-:W-:Y:S01]  /*1bbe0*/  @!P0 HFMA2.BF16_V2 R142, -RZ.H0_H0, RZ.H0_H0, -R201.H0_H0 ;  /* 0x200000ffff8e8231 */ /* 0x000fe200003409c9 */
[----:B------:R-:W-:Y:S01]  /*1bbf0*/  PRMT R170, R202, 0x5410, R201 ;  /* 0x00005410caaa7816 */ /* 0x000fe200000000c9 */
[----:B------:R-:W-:Y:S02]  /*1bc00*/  IMAD.MOV.U32 R106, RZ, RZ, R27 ;  /* 0x000000ffff6a7224 */ /* 0x000fe400078e001b */
[----:B------:R-:W-:Y:S02]  /*1bc10*/  IMAD.MOV.U32 R105, RZ, RZ, R25 ;  /* 0x000000ffff697224 */ /* 0x000fe400078e0019 */
[----:B------:R-:W-:Y:S01]  /*1bc20*/  IMAD.MOV.U32 R104, RZ, RZ, R23 ;  /* 0x000000ffff687224 */ /* 0x000fe200078e0017 */
[----:B------:R-:W-:Y:S01]  /*1bc30*/  PRMT R193, R39, 0x7632, R193 ;  /* 0x0000763227c17816 */ /* 0x000fe200000000c1 */
[----:B------:R-:W-:Y:S01]  /*1bc40*/  IMAD.WIDE.U32 R4, R0, -0x326172a9, RZ ;  /* 0xcd9e8d5700047825 */ /* 0x000fe200078e00ff */
[----:B------:R-:W-:Y:S02]  /*1bc50*/  LOP3.LUT R0, R3, UR42, R6, 0x96, !PT ;  /* 0x0000002a03007c12 */ /* 0x000fe4000f8e9606 */
[----:B------:R-:W-:Y:S01]  /*1bc60*/  PRMT R163, R39, 0x7610, R163 ;  /* 0x0000761027a37816 */ /* 0x000fe200000000a3 */
[----:B------:R-:W-:Y:S01]  /*1bc70*/  @!P6 HFMA2.BF16_V2 R143, -RZ.H0_H0, RZ.H0_H0, -R202.H0_H0 ;  /* 0x200000ffff8fe231 */ /* 0x000fe200003409ca */
[----:B------:R-:W-:Y:S01]  /*1bc80*/  LOP3.LUT R3, R5, UR43, R194, 0x96, !PT ;  /* 0x0000002b05037c12 */ /* 0x000fe2000f8e96c2 */
[----:B------:R-:W-:Y:S01]  /*1bc90*/  IMAD.MOV.U32 R65, RZ, RZ, R17 ;  /* 0x000000ffff417224 */ /* 0x000fe200078e0011 */
[C---:B------:R-:W-:Y:S01]  /*1bca0*/  PRMT R162, R38.reuse, 0x7632, R162 ;  /* 0x0000763226a27816 */ /* 0x040fe200000000a2 */
[----:B------:R-:W-:Y:S01]  /*1bcb0*/  MUFU.EX2 R230, R230 ;  /* 0x000000e600e67308 */ /* 0x000fe20000000800 */
[----:B------:R-:W-:Y:S01]  /*1bcc0*/  PRMT R161, R38, 0x7610, R161 ;  /* 0x0000761026a17816 */ /* 0x000fe200000000a1 */
[----:B------:R-:W-:Y:S01]  /*1bcd0*/  IMAD.WIDE.U32 R8, R3, -0x2daee0ad, RZ ;  /* 0xd2511f5303087825 */ /* 0x000fe200078e00ff */
[----:B------:R-:W-:Y:S03]  /*1bce0*/  STG.E.U16 desc[UR30][R12.64+-0x100], R34 ;  /* 0xffff00220c007986 */ /* 0x000fe6000c10151e */
[----:B------:R-:W-:Y:S01]  /*1bcf0*/  IMAD.MOV.U32 R122, RZ, RZ, R16 ;  /* 0x000000ffff7a7224 */ /* 0x000fe200078e0010 */
[----:B------:R-:W-:Y:S01]  /*1bd00*/  STG.E.U16 desc[UR30][R12.64+-0xfe], R33 ;  /* 0xffff02210c007986 */ /* 0x000fe2000c10151e */
[----:B------:R-:W-:Y:S01]  /*1bd10*/  IMAD.WIDE.U32 R16, R0, -0x326172a9, RZ ;  /* 0xcd9e8d5700107825 */ /* 0x000fe200078e00ff */
[----:B------:R-:W-:-:S02]  /*1bd20*/  LOP3.LUT R0, R9, UR40, R2, 0x96, !PT ;  /* 0x0000002809007c12 */ /* 0x000fc4000f8e9602 */
[----:B------:R2:W5:Y:S03]  /*1bd30*/  LDL.LU R211, [R1+0x1d0] ;  /* 0x0001d00001d37983 */ /* 0x0005660000300800 */
        /* <DEDUP_REMOVED lines=8> */
[----:B------:R-:W-:-:S04]  /*1bdc0*/  IMAD.WIDE.U32 R2, R2, -0x326172a9, RZ ;  /* 0xcd9e8d5702027825 */ /* 0x000fc800078e00ff */
[----:B------:R-:W-:Y:S01]  /*1bdd0*/  @!P1 HFMA2.BF16_V2 R145, -RZ.H0_H0, RZ.H0_H0, -R200.H0_H0 ;  /* 0x200000ffff919231 */ /* 0x000fe200003409c8 */
[----:B------:R-:W-:Y:S02]  /*1bde0*/  LOP3.LUT R0, R3, UR26, R8, 0x96, !PT ;  /* 0x0000001a03007c12 */ /* 0x000fe4000f8e9608 */
[----:B------:R-:W-:Y:S02]  /*1bdf0*/  PRMT R172, R200, 0x5410, R199 ;  /* 0x00005410c8ac7816 */ /* 0x000fe400000000c7 */
[----:B------:R-:W-:Y:S02]  /*1be00*/  LOP3.LUT R7, R0, 0xff, RZ, 0xc0, !PT ;  /* 0x000000ff00077812 */ /* 0x000fe400078ec0ff */
[----:B------:R-:W-:Y:S02]  /*1be10*/  @!P1 PRMT R200, R145, 0x5410, RZ ;  /* 0x0000541091c89816 */ /* 0x000fe400000000ff */
[----:B------:R-:W-:Y:S02]  /*1be20*/  LOP3.LUT R11, R9, UR37, R10, 0x96, !PT ;  /* 0x00000025090b7c12 */ /* 0x000fe4000f8e960a */
[----:B------:R-:W-:-:S02]  /*1be30*/  ISETP.LE.U32.AND P1, PT, R7, UR13, PT ;  /* 0x0000000d07007c0c */ /* 0x000fc4000bf23070 */
[----:B------:R-:W-:Y:S02]  /*1be40*/  LOP3.LUT R10, R5, UR43, R196, 0x96, !PT ;  /* 0x0000002b050a7c12 */ /* 0x000fe4000f8e96c4 */
[----:B------:R-:W-:Y:S02]  /*1be50*/  LOP3.LUT R7, R0, 0xffff, RZ, 0xc0, !PT ;  /* 0x0000ffff00077812 */ /* 0x000fe400078ec0ff */
[--C-:B------:R-:W-:Y:S02]  /*1be60*/  SHF.R.U32.HI R5, RZ, 0x10, R0.reuse ;  /* 0x00000010ff057819 */ /* 0x100fe40000011600 */
[----:B------:R-:W-:-:S04]  /*1be70*/  SHF.R.U32.HI R0, RZ, 0x18, R0 ;  /* 0x00000018ff007819 */ /* 0x000fc80000011600 */
[----:B------:R-:W-:Y:S02]  /*1be80*/  ISETP.LE.U32.AND P2, PT, R0, UR13, PT ;  /* 0x0000000d00007c0c */ /* 0x000fe4000bf43070 */
[----:B------:R-:W-:Y:S02]  /*1be90*/  LOP3.LUT R0, R2, 0xff, RZ, 0xc0, !PT ;  /* 0x000000ff02007812 */ /* 0x000fe400078ec0ff */
[----:B------:R-:W-:Y:S01]  /*1bea0*/  LOP3.LUT R8, R197, UR29, R20, 0x96, !PT ;  /* 0x0000001dc5087c12 */ /* 0x000fe2000f8e9614 */
[----:B------:R-:W-:Y:S01]  /*1beb0*/  IMAD.MOV.U32 R111, RZ, RZ, R19 ;  /* 0x000000ffff6f7224 */ /* 0x000fe200078e0013 */
[----:B------:R-:W-:Y:S02]  /*1bec0*/  SHF.R.U32.HI R7, RZ, 0x8, R7 ;  /* 0x00000008ff077819 */ /* 0x000fe40000011607 */
[----:B------:R-:W-:Y:S02]  /*1bed0*/  ISETP.LE.U32.AND P4, PT, R0, UR13, PT ;  /* 0x0000000d00007c0c */ /* 0x000fe4000bf83070 */
[----:B------:R-:W-:-:S02]  /*1bee0*/  SHF.R.U32.HI R0, RZ, 0x18, R2 ;  /* 0x00000018ff007819 */ /* 0x000fc40000011602 */
[----:B------:R-:W-:Y:S02]  /*1bef0*/  LOP3.LUT R19, R2, 0xffff, RZ, 0xc0, !PT ;  /* 0x0000ffff02137812 */ /* 0x000fe400078ec0ff */
[----:B------:R-:W-:Y:S01]  /*1bf00*/  SHF.R.U32.HI R20, RZ, 0x10, R2 ;  /* 0x00000010ff147819 */ /* 0x000fe20000011602 */
[----:B------:R-:W-:Y:S01]  /*1bf10*/  IMAD.WIDE.U32 R2, R11, -0x2daee0ad, RZ ;  /* 0xd2511f530b027825 */ /* 0x000fe200078e00ff */
[----:B------:R-:W-:-:S03]  /*1bf20*/  LOP3.LUT R7, R7, 0xffff, RZ, 0xc0, !PT ;  /* 0x0000ffff07077812 */ /* 0x000fc600078ec0ff */
[----:B------:R-:W-:-:S04]  /*1bf30*/  IMAD.WIDE.U32 R8, R8, -0x2daee0ad, RZ ;  /* 0xd2511f5308087825 */ /* 0x000fc800078e00ff */
[----:B------:R-:W-:Y:S01]  /*1bf40*/  @!P5 HFMA2.BF16_V2 R144, -RZ.H0_H0, RZ.H0_H0, -R199.H0_H0 ;  /* 0x200000ffff90d231 */ /* 0x000fe200003409c7 */
[----:B------:R-:W-:Y:S02]  /*1bf50*/  @!P0 PRMT R201, R142, 0x5410, RZ ;  /* 0x000054108ec98816 */ /* 0x000fe400000000ff */
[C---:B------:R-:W-:Y:S02]  /*1bf60*/  LOP3.LUT R27, R2.reuse, 0xff, RZ, 0xc0, !PT ;  /* 0x000000ff021b7812 */ /* 0x040fe400078ec0ff */
[----:B------:R-:W-:Y:S02]  /*1bf70*/  LOP3.LUT R21, R2, 0xffff, RZ, 0xc0, !PT ;  /* 0x0000ffff02157812 */ /* 0x000fe400078ec0ff */
[--C-:B------:R-:W-:Y:S02]  /*1bf80*/  SHF.R.U32.HI R25, RZ, 0x10, R2.reuse ;  /* 0x00000010ff197819 */ /* 0x100fe40000011602 */
[----:B------:R-:W-:Y:S02]  /*1bf90*/  SHF.R.U32.HI R28, RZ, 0x18, R2 ;  /* 0x00000018ff1c7819 */ /* 0x000fe40000011602 */
[----:B------:R-:W-:-:S02]  /*1bfa0*/  ISETP.LE.U32.AND P0, PT, R7, UR13, PT ;  /* 0x0000000d07007c0c */ /* 0x000fc4000bf03070 */
[----:B------:R-:W-:Y:S01]  /*1bfb0*/  LOP3.LUT R2, R9, UR42, R6, 0x96, !PT ;  /* 0x0000002a09027c12 */ /* 0x000fe2000f8e9606 */
[----:B------:R-:W-:Y:S01]  /*1bfc0*/  IMAD.WIDE.U32 R6, R10, -0x2daee0ad, RZ ;  /* 0xd2511f530a067825 */ /* 0x000fe200078e00ff */
[----:B------:R-:W-:Y:S02]  /*1bfd0*/  @!P5 PRMT R199, R144, 0x5410, RZ ;  /* 0x0000541090c7d816 */ /* 0x000fe400000000ff */
[----:B------:R-:W-:Y:S02]  /*1bfe0*/  ISETP.LE.U32.AND P5, PT, R0, UR13, PT ;  /* 0x0000000d00007c0c */ /* 0x000fe4000bfa3070 */
[----:B------:R-:W-:Y:S02]  /*1bff0*/  LOP3.LUT R0, R3, UR20, R16, 0x96, !PT ;  /* 0x0000001403007c12 */ /* 0x000fe4000f8e9610 */
[----:B------:R-:W-:Y:S01]  /*1c000*/  LOP3.LUT R3, R7, UR40, R8, 0x96, !PT ;  /* 0x0000002807037c12 */ /* 0x000fe2000f8e9608 */
[----:B------:R-:W-:Y:S01]  /*1c010*/  IMAD.WIDE.U32 R8, R2, -0x326172a9, RZ ;  /* 0xcd9e8d5702087825 */ /* 0x000fe200078e00ff */
[----:B------:R-:W-:-:S03]  /*1c020*/  LOP3.LUT R5, R5, 0xff, RZ, 0xc0, !PT ;  /* 0x000000ff05057812 */ /* 0x000fc600078ec0ff */
[----:B------:R-:W-:Y:S01]  /*1c030*/  IMAD.WIDE.U32 R2, R3, -0x326172a9, RZ ;  /* 0xcd9e8d5703027825 */ /* 0x000fe200078e00ff */
[----:B------:R-:W-:Y:S02]  /*1c040*/  LOP3.LUT R4, R9, UR41, R4, 0x96, !PT ;  /* 0x0000002909047c12 */ /* 0x000fe4000f8e9604 */
[----:B------:R-:W-:Y:S02]  /*1c050*/  ISETP.LE.U32.AND P3, PT, R5, UR13, PT ;  /* 0x0000000d05007c0c */ /* 0x000fe4000bf63070 */
[----:B------:R-:W-:Y:S01]  /*1c060*/  LOP3.LUT R3, R3, UR39, R8, 0x96, !PT ;  /* 0x0000002703037c12 */ /* 0x000fe2000f8e9608 */
[----:B------:R-:W-:-:S04]  /*1c070*/  IMAD.WIDE.U32 R4, R4, -0x2daee0ad, RZ ;  /* 0xd2511f5304047825 */ /* 0x000fc800078e00ff */
[----:B------:R-:W-:Y:S01]  /*1c080*/  IMAD.WIDE.U32 R10, R3, -0x2daee0ad, RZ ;  /* 0xd2511f53030a7825 */ /* 0x000fe200078e00ff */
[----:B------:R-:W-:-:S03]  /*1c090*/  LOP3.LUT R6, R5, UR38, R6, 0x96, !PT ;  /* 0x0000002605067c12 */ /* 0x000fc6000f8e9606 */
[----:B------:R-:W-:Y:S01]  /*1c0a0*/  IMAD.MOV.U32 R16, RZ, RZ, R166 ;  /* 0x000000ffff107224 */ /* 0x000fe200078e00a6 */
[----:B------:R-:W-:Y:S01]  /*1c0b0*/  LOP3.LUT R3, R11, UR32, R4, 0x96, !PT ;  /* 0x000000200b037c12 */ /* 0x000fe2000f8e9604 */
[----:B------:R-:W-:-:S04]  /*1c0c0*/  IMAD.WIDE.U32 R6, R6, -0x326172a9, RZ ;  /* 0xcd9e8d5706067825 */ /* 0x000fc800078e00ff */
[----:B------:R-:W-:Y:S01]  /*1c0d0*/  FADD.FTZ R23, R233, R18 ;  /* 0x00000012e9177221 */ /* 0x000fe20000010000 */
[----:B------:R-:W-:Y:S01]  /*1c0e0*/  IMAD.MOV.U32 R232, RZ, RZ, R16 ;  /* 0x000000ffffe87224 */ /* 0x000fe200078e0010 */
[----:B------:R-:W-:Y:S01]  /*1c0f0*/  LOP3.LUT R16, R7, UR37, R2, 0x96, !PT ;  /* 0x0000002507107c12 */ /* 0x000fe2000f8e9602 */
[----:B------:R-:W-:Y:S01]  /*1c100*/  IMAD.WIDE.U32 R2, R3, -0x326172a9, RZ ;  /* 0xcd9e8d5703027825 */ /* 0x000fe200078e00ff */
[----:B------:R-:W-:-:S03]  /*1c110*/  PRMT R8, R44, 0x7610, R8 ;  /* 0x000076102c087816 */ /* 0x000fc60000000008 */
[----:B------:R-:W-:Y:S02]  /*1c120*/  IMAD.MOV.U32 R17, RZ, RZ, R167 ;  /* 0x000000ffff117224 */ /* 0x000fe400078e00a7 */
[----:B------:R-:W-:Y:S01]  /*1c130*/  IMAD.MOV.U32 R18, RZ, RZ, R106 ;  /* 0x000000ffff127224 */ /* 0x000fe200078e006a */
[----:B------:R-:W-:Y:S01]  /*1c140*/  LOP3.LUT R6, R3, UR26, R6, 0x96, !PT ;  /* 0x0000001a03067c12 */ /* 0x000fe2000f8e9606 */
[----:B------:R-:W-:Y:S01]  /*1c150*/  IMAD.MOV.U32 R106, RZ, RZ, R104 ;  /* 0x000000ffff6a7224 */ /* 0x000fe200078e0068 */
[----:B------:R-:W-:Y:S01]  /*1c160*/  PRMT R7, R44, 0x7632, R7 ;  /* 0x000076322c077816 */ /* 0x000fe20000000007 */
[----:B------:R-:W-:Y:S01]  /*1c170*/  IMAD.MOV.U32 R104, RZ, RZ, R22 ;  /* 0x000000ffff687224 */ /* 0x000fe200078e0016 */
[----:B------:R-:W-:Y:S01]  /*1c180*/  LOP3.LUT R22, R2, 0xffff, RZ, 0xc0, !PT ;  /* 0x0000ffff02167812 */ /* 0x000fe200078ec0ff */
[----:B------:R-:W-:Y:S02]  /*1c190*/  IMAD.MOV.U32 R233, RZ, RZ, R17 ;  /* 0x000000ffffe97224 */ /* 0x000fe400078e0011 */
[----:B------:R-:W-:-:S02]  /*1c1a0*/  @!P1 HFMA2.BF16_V2 R76, -RZ.H0_H0, RZ.H0_H0, -R8.H0_H0 ;  /* 0x200000ffff4c9231 */ /* 0x000fc40000340908 */
[----:B------:R-:W-:Y:S01]  /*1c1b0*/  IMAD.MOV.U32 R44, RZ, RZ, R24 ;  /* 0x000000ffff2c7224 */ /* 0x000fe200078e0018 */
[----:B------:R-:W-:Y:S01]  /*1c1c0*/  LOP3.LUT R9, R2, 0xff, RZ, 0xc0, !PT ;  /* 0x000000ff02097812 */ /* 0x000fe200078ec0ff */
[----:B------:R-:W-:Y:S01]  /*1c1d0*/  IMAD.MOV.U32 R3, RZ, RZ, R18 ;  /* 0x000000ffff037224 */ /* 0x000fe200078e0012 */
[----:B------:R-:W-:Y:S01]  /*1c1e0*/  SHF.R.U32.HI R17, RZ, 0x10, R2 ;  /* 0x00000010ff117819 */ /* 0x000fe20000011602 */
[----:B------:R-:W-:Y:S01]  /*1c1f0*/  FADD.FTZ R18, R157, R26 ;  /* 0x0000001a9d127221 */ /* 0x000fe20000010000 */
[----:B------:R-:W-:Y:S01]  /*1c200*/  SHF.R.U32.HI R24, RZ, 0x18, R2 ;  /* 0x00000018ff187819 */ /* 0x000fe20000011602 */
[----:B------:R-:W-:Y:S01]  /*1c210*/  IMAD.MOV.U32 R2, RZ, RZ, R192 ;  /* 0x000000ffff027224 */ /* 0x000fe200078e00c0 */
[C---:B------:R-:W-:Y:S01]  /*1c220*/  PRMT R4, R43.reuse, 0x7632, R4 ;  /* 0x000076322b047816 */ /* 0x040fe20000000004 */
[----:B------:R-:W-:Y:S01]  /*1c230*/  IMAD.MOV.U32 R26, RZ, RZ, R106 ;  /* 0x000000ffff1a7224 */ /* 0x000fe200078e006a */
[----:B------:R-:W-:Y:S01]  /*1c240*/  PRMT R5, R43, 0x7610, R5 ;  /* 0x000076102b057816 */ /* 0x000fe20000000005 */
[----:B------:R-:W-:Y:S01]  /*1c250*/  IMAD.MOV.U32 R106, RZ, RZ, R46 ;  /* 0x000000ffff6a7224 */ /* 0x000fe200078e002e */
[----:B------:R-:W-:-:S02]  /*1c260*/  PRMT R46, R8, 0x5410, R7 ;  /* 0x00005410082e7816 */ /* 0x000fc40000000007 */
[C---:B------:R-:W-:Y:S02]  /*1c270*/  PRMT R198, R41.reuse, 0x7610, R198 ;  /* 0x0000761029c67816 */ /* 0x040fe400000000c6 */
[----:B------:R-:W-:Y:S02]  /*1c280*/  PRMT R197, R41, 0x7632, R197 ;  /* 0x0000763229c57816 */ /* 0x000fe400000000c5 */
[C---:B------:R-:W-:Y:S02]  /*1c290*/  PRMT R196, R30.reuse, 0x7610, R196 ;  /* 0x000076101ec47816 */ /* 0x040fe400000000c4 */
[----:B------:R-:W-:Y:S02]  /*1c2a0*/  PRMT R191, R30, 0x7632, R191 ;  /* 0x000076321ebf7816 */ /* 0x000fe400000000bf */
[----:B------:R-:W-:Y:S01]  /*1c2b0*/  @!P6 PRMT R202, R143, 0x5410, RZ ;  /* 0x000054108fcae816 */ /* 0x000fe200000000ff */
[----:B------:R-:W-:Y:S01]  /*1c2c0*/  @!P5 HFMA2.BF16_V2 R82, -RZ.H0_H0, RZ.H0_H0, -R193.H0_H0 ;  /* 0x200000ffff52d231 */ /* 0x000fe200003409c1 */
[----:B------:R-:W-:Y:S01]  /*1c2d0*/  @!P1 PRMT R8, R76, 0x5410, RZ ;  /* 0x000054104c089816 */ /* 0x000fe200000000ff */
[----:B------:R-:W-:Y:S01]  /*1c2e0*/  IMAD.MOV.U32 R76, RZ, RZ, R2 ;  /* 0x000000ffff4c7224 */ /* 0x000fe200078e0002 */
[----:B------:R-:W-:Y:S01]  /*1c2f0*/  SHF.R.U32.HI R2, RZ, 0x8, R19 ;  /* 0x00000008ff027819 */ /* 0x000fe20000011613 */
[----:B------:R-:W-:Y:S01]  /*1c300*/  @!P0 HFMA2.BF16_V2 R77, -RZ.H0_H0, RZ.H0_H0, -R7.H0_H0 ;  /* 0x200000ffff4d8231 */ /* 0x000fe20000340907 */
[----:B------:R-:W-:Y:S02]  /*1c310*/  STG.E.U16 desc[UR30][R14.64+-0x100], R31 ;  /* 0xffff001f0e007986 */ /* 0x000fe4000c10151e */
[----:B------:R-:W-:Y:S01]  /*1c320*/  LOP3.LUT R2, R2, 0xffff, RZ, 0xc0, !PT ;  /* 0x0000ffff02027812 */ /* 0x000fe200078ec0ff */
[----:B------:R-:W-:Y:S01]  /*1c330*/  @!P2 HFMA2.BF16_V2 R78, -RZ.H0_H0, RZ.H0_H0, -R4.H0_H0 ;  /* 0x200000ffff4ea231 */ /* 0x000fe20000340904 */
[----:B------:R-:W-:Y:S01]  /*1c340*/  @!P0 PRMT R7, R77, 0x5410, RZ ;  /* 0x000054104d078816 */ /* 0x000fe200000000ff */
[----:B------:R1:W-:Y:S01]  /*1c350*/  STG.E.U16 desc[UR30][R14.64+-0xfe], R32 ;  /* 0xffff02200e007986 */ /* 0x0003e2000c10151e */
[----:B------:R-:W-:-:S02]  /*1c360*/  ISETP.LE.U32.AND P0, PT, R2, UR13, PT ;  /* 0x0000000d02007c0c */ /* 0x000fc4000bf03070 */
[----:B------:R-:W-:Y:S01]  /*1c370*/  LOP3.LUT R2, R20, 0xff, RZ, 0xc0, !PT ;  /* 0x000000ff14027812 */ /* 0x000fe200078ec0ff */
[----:B------:R-:W-:Y:S01]  /*1c380*/  IMAD.MOV.U32 R20, RZ, RZ, R44 ;  /* 0x000000ffff147224 */ /* 0x000fe200078e002c */
[----:B------:R-:W-:Y:S01]  /*1c390*/  PRMT R44, R5, 0x5410, R4 ;  /* 0x00005410052c7816 */ /* 0x000fe20000000004 */
[----:B------:R-:W-:Y:S01]  /*1c3a0*/  IMAD.MOV.U32 R19, RZ, RZ, R76 ;  /* 0x000000ffff137224 */ /* 0x000fe200078e004c */
[----:B------:R-:W-:Y:S01]  /*1c3b0*/  @!P2 PRMT R4, R78, 0x5410, RZ ;  /* 0x000054104e04a816 */ /* 0x000fe200000000ff */
[----:B------:R-:W-:Y:S01]  /*1c3c0*/  IMAD.MOV.U32 R78, RZ, RZ, R3 ;  /* 0x000000ffff4e7224 */ /* 0x000fe200078e0003 */
[----:B------:R-:W-:Y:S01]  /*1c3d0*/  ISETP.LE.U32.AND P1, PT, R2, UR13, PT ;  /* 0x0000000d02007c0c */ /* 0x000fe2000bf23070 */
[----:B------:R-:W3:Y:S01]  /*1c3e0*/  MUFU.EX2 R3, R147 ;  /* 0x0000009300037308 */ /* 0x000ee20000000800 */
[----:B------:R-:W-:Y:S01]  /*1c3f0*/  LOP3.LUT R2, R0, 0xffff, RZ, 0xc0, !PT ;  /* 0x0000ffff00027812 */ /* 0x000fe200078ec0ff */
[----:B------:R-:W-:Y:S02]  /*1c400*/  IMAD.MOV.U32 R43, RZ, RZ, R19 ;  /* 0x000000ffff2b7224 */ /* 0x000fe400078e0013 */
[----:B------:R-:W-:Y:S01]  /*1c410*/  @!P3 HFMA2.BF16_V2 R79, -RZ.H0_H0, RZ.H0_H0, -R5.H0_H0 ;  /* 0x200000ffff4fb231 */ /* 0x000fe20000340905 */
[----:B------:R-:W4:Y:S01]  /*1c420*/  LDL.LU.64 R166, [R1+0x1c8] ;  /* 0x0001c80001a67983 */ /* 0x000f220000300a00 */
[----:B------:R-:W-:-:S02]  /*1c430*/  SHF.R.U32.HI R2, RZ, 0x8, R2 ;  /* 0x00000008ff027819 */ /* 0x000fc40000011602 */
[----:B------:R-:W2:Y:S02]  /*1c440*/  MUFU.EX2 R19, R150 ;  /* 0x0000009600137308 */ /* 0x000ea40000000800 */
[----:B------:R-:W-:Y:S01]  /*1c450*/  LOP3.LUT R2, R2, 0xffff, RZ, 0xc0, !PT ;  /* 0x0000ffff02027812 */ /* 0x000fe200078ec0ff */
[----:B------:R-:W-:Y:S01]  /*1c460*/  @!P4 HFMA2.BF16_V2 R80, -RZ.H0_H0, RZ.H0_H0, -R198.H0_H0 ;  /* 0x200000ffff50c231 */ /* 0x000fe200003409c6 */
[----:B------:R-:W-:Y:S01]  /*1c470*/  @!P3 PRMT R5, R79, 0x5410, RZ ;  /* 0x000054104f05b816 */ /* 0x000fe200000000ff */
[----:B------:R-:W-:Y:S01]  /*1c480*/  @!P0 HFMA2.BF16_V2 R81, -RZ.H0_H0, RZ.H0_H0, -R197.H0_H0 ;  /* 0x200000ffff518231 */ /* 0x000fe200003409c5 */
[----:B------:R-:W-:Y:S01]  /*1c490*/  ISETP.LE.U32.AND P3, PT, R2, UR13, PT ;  /* 0x0000000d02007c0c */ /* 0x000fe2000bf63070 */
[----:B------:R-:W-:Y:S02]  /*1c4a0*/  IMAD.MOV.U32 R2, RZ, RZ, R189 ;  /* 0x000000ffff027224 */ /* 0x000fe400078e00bd */
[----:B------:R-:W-:Y:S01]  /*1c4b0*/  @!P1 HFMA2.BF16_V2 R83, -RZ.H0_H0, RZ.H0_H0, -R163.H0_H0 ;  /* 0x200000ffff539231 */ /* 0x000fe200003409a3 */
[----:B------:R-:W-:Y:S01]  /*1c4c0*/  ISETP.LE.U32.AND P6, PT, R9, UR13, PT ;  /* 0x0000000d09007c0c */ /* 0x000fe2000bfc3070 */
[----:B------:R-:W-:Y:S01]  /*1c4d0*/  IMAD.MOV.U32 R38, RZ, RZ, R26 ;  /* 0x000000ffff267224 */ /* 0x000fe200078e001a */
[----:B------:R-:W-:Y:S01]  /*1c4e0*/  PRMT R157, R42, 0x7632, R157 ;  /* 0x000076322a9d7816 */ /* 0x000fe2000000009d */
[----:B------:R-:W-:-:S02]  /*1c4f0*/  IMAD.MOV.U32 R41, RZ, RZ, R2 ;  /* 0x000000ffff297224 */ /* 0x000fc400078e0002 */
[----:B---3--:R-:W-:Y:S01]  /*1c500*/  FADD.FTZ R2, R3, R29 ;  /* 0x0000001d03027221 */ /* 0x008fe20000010000 */
[----:B------:R-:W-:Y:S01]  /*1c510*/  IMAD.MOV.U32 R77, RZ, RZ, R195 ;  /* 0x000000ffff4d7224 */ /* 0x000fe200078e00c3 */
[----:B------:R-:W-:Y:S01]  /*1c520*/  UIADD3 UR7, UR7, 0x1, URZ ;  /* 0x0000000107077890 */ /* 0x000fe2000fffe03f */
[----:B------:R-:W-:Y:S01]  /*1c530*/  IMAD.MOV.U32 R76, RZ, RZ, R194 ;  /* 0x000000ffff4c7224 */ /* 0x000fe200078e00c2 */
[----:B------:R3:W5:Y:S01]  /*1c540*/  LDL.LU R192, [R1+0x1c0] ;  /* 0x0001c00001c07983 */ /* 0x0007620000300800 */
[C---:B--2---:R-:W-:Y:S01]  /*1c550*/  F2FP.BF16.F32.PACK_AB R11, R19.reuse, R3 ;  /* 0x00000003130b723e */ /* 0x044fe200000010ff */
[----:B------:R-:W-:Y:S01]  /*1c560*/  FADD.FTZ R19, R19, R2 ;  /* 0x0000000213137221 */ /* 0x000fe20000010000 */
[----:B------:R-:W-:Y:S01]  /*1c570*/  IMAD.MOV.U32 R2, RZ, RZ, R41 ;  /* 0x000000ffff027224 */ /* 0x000fe200078e0029 */
[----:B------:R-:W-:Y:S01]  /*1c580*/  PRMT R41, R198, 0x5410, R197 ;  /* 0x00005410c6297816 */ /* 0x000fe200000000c5 */
[----:B------:R-:W-:Y:S01]  /*1c590*/  @!P3 HFMA2.BF16_V2 R85, -RZ.H0_H0, RZ.H0_H0, -R191.H0_H0 ;  /* 0x200000ffff55b231 */ /* 0x000fe200003409bf */
[----:B------:R-:W-:Y:S01]  /*1c5a0*/  @!P4 PRMT R198, R80, 0x5410, RZ ;  /* 0x0000541050c6c816 */ /* 0x000fe200000000ff */
[----:B------:R-:W-:Y:S01]  /*1c5b0*/  IMAD.MOV.U32 R80, RZ, RZ, R2 ;  /* 0x000000ffff507224 */ /* 0x000fe200078e0002 */
[----:B------:R-:W-:-:S02]  /*1c5c0*/  LOP3.LUT R2, R0, 0xff, RZ, 0xc0, !PT ;  /* 0x000000ff00027812 */ /* 0x000fc400078ec0ff */
[----:B------:R-:W-:Y:S01]  /*1c5d0*/  SHF.R.U32.HI R9, RZ, 0x8, R21 ;  /* 0x00000008ff097819 */ /* 0x000fe20000011615 */
[----:B------:R-:W-:Y:S01]  /*1c5e0*/  IMAD.MOV.U32 R29, RZ, RZ, R188 ;  /* 0x000000ffff1d7224 */ /* 0x000fe200078e00bc */
[----:B------:R-:W-:Y:S01]  /*1c5f0*/  ISETP.LE.U32.AND P4, PT, R2, UR13, PT ;  /* 0x0000000d02007c0c */ /* 0x000fe2000bf83070 */
[----:B------:R-:W-:Y:S01]  /*1c600*/  IMAD.MOV.U32 R2, RZ, RZ, R186 ;  /* 0x000000ffff027224 */ /* 0x000fe200078e00ba */
[----:B------:R-:W2:Y:S03]  /*1c610*/  LDL.LU.64 R194, [R1+0x1b8] ;  /* 0x0001b80001c27983 */ /* 0x000ea60000300a00 */
[----:B------:R-:W-:Y:S01]  /*1c620*/  IMAD.MOV.U32 R39, RZ, RZ, R2 ;  /* 0x000000ffff277224 */ /* 0x000fe200078e0002 */
[----:B------:R-:W-:Y:S02]  /*1c630*/  SHF.R.U32.HI R2, RZ, 0x18, R0 ;  /* 0x00000018ff027819 */ /* 0x000fe40000011600 */
[----:B------:R-:W-:-:S02]  /*1c640*/  @!P0 PRMT R197, R81, 0x5410, RZ ;  /* 0x0000541051c58816 */ /* 0x000fc400000000ff */
[----:B------:R-:W-:Y:S01]  /*1c650*/  ISETP.LE.U32.AND P0, PT, R2, UR13, PT ;  /* 0x0000000d02007c0c */ /* 0x000fe2000bf03070 */
[----:B------:R-:W-:Y:S01]  /*1c660*/  IMAD.MOV.U32 R2, RZ, RZ, R43 ;  /* 0x000000ffff027224 */ /* 0x000fe200078e002b */
[----:B------:R-:W-:Y:S01]  /*1c670*/  PRMT R43, R163, 0x5410, R193 ;  /* 0x00005410a32b7816 */ /* 0x000fe200000000c1 */
[----:B------:R-:W-:Y:S02]  /*1c680*/  @!P4 HFMA2.BF16_V2 R84, -RZ.H0_H0, RZ.H0_H0, -R196.H0_H0 ;  /* 0x200000ffff54c231 */ /* 0x000fe400003409c4 */
[----:B------:R-:W-:Y:S01]  /*1c690*/  IMAD.MOV.U32 R81, RZ, RZ, R185 ;  /* 0x000000ffff517224 */ /* 0x000fe200078e00b9 */
[----:B------:R-:W-:Y:S01]  /*1c6a0*/  @!P1 PRMT R163, R83, 0x5410, RZ ;  /* 0x0000541053a39816 */ /* 0x000fe200000000ff */
[----:B------:R-:W-:Y:S02]  /*1c6b0*/  IMAD.MOV.U32 R3, RZ, RZ, R187 ;  /* 0x000000ffff037224 */ /* 0x000fe400078e00bb */
[----:B------:R-:W-:Y:S01]  /*1c6c0*/  IMAD.MOV.U32 R83, RZ, RZ, R106 ;  /* 0x000000ffff537224 */ /* 0x000fe200078e006a */
[----:B------:R-:W-:Y:S01]  /*1c6d0*/  PRMT R106, R196, 0x5410, R191 ;  /* 0x00005410c46a7816 */ /* 0x000fe200000000bf */
[----:B------:R-:W-:Y:S01]  /*1c6e0*/  IMAD.MOV.U32 R30, RZ, RZ, R81 ;  /* 0x000000ffff1e7224 */ /* 0x000fe200078e0051 */
[----:B------:R-:W-:Y:S01]  /*1c6f0*/  @!P4 PRMT R196, R84, 0x5410, RZ ;  /* 0x0000541054c4c816 */ /* 0x000fe200000000ff */
[----:B------:R-:W-:-:S02]  /*1c700*/  IMAD.MOV.U32 R84, RZ, RZ, R2 ;  /* 0x000000ffff547224 */ /* 0x000fc400078e0002 */
[----:B------:R-:W-:Y:S01]  /*1c710*/  IMAD.MOV.U32 R81, RZ, RZ, R3 ;  /* 0x000000ffff517224 */ /* 0x000fe200078e0003 */
[----:B------:R-:W-:Y:S01]  /*1c720*/  SHF.R.U32.HI R0, RZ, 0x10, R0 ;  /* 0x00000010ff007819 */ /* 0x000fe20000011600 */
[----:B------:R-:W-:Y:S01]  /*1c730*/  IMAD.WIDE.U32 R2, R16, -0x2daee0ad, RZ ;  /* 0xd2511f5310027825 */ /* 0x000fe200078e00ff */
[----:B------:R-:W-:-:S03]  /*1c740*/  LOP3.LUT R9, R9, 0xffff, RZ, 0xc0, !PT ;  /* 0x0000ffff09097812 */ /* 0x000fc600078ec0ff */
[----:B------:R-:W-:Y:S01]  /*1c750*/  @!P0 HFMA2.BF16_V2 R86, -RZ.H0_H0, RZ.H0_H0, -R162.H0_H0 ;  /* 0x200000ffff568231 */ /* 0x000fe200003409a2 */
[----:B------:R-:W-:Y:S01]  /*1c760*/  @!P3 PRMT R191, R85, 0x5410, RZ ;  /* 0x0000541055bfb816 */ /* 0x000fe200000000ff */
[----:B------:R-:W-:Y:S01]  /*1c770*/  IMAD.MOV.U32 R85, RZ, RZ, R20 ;  /* 0x000000ffff557224 */ /* 0x000fe200078e0014 */
[----:B------:R-:W-:Y:S02]  /*1c780*/  LOP3.LUT R0, R0, 0xff, RZ, 0xc0, !PT ;  /* 0x000000ff00007812 */ /* 0x000fe400078ec0ff */
[C---:B------:R-:W-:Y:S02]  /*1c790*/  LOP3.LUT R26, R2.reuse, 0xff, RZ, 0xc0, !PT ;  /* 0x000000ff021a7812 */ /* 0x040fe400078ec0ff */
[----:B------:R-:W-:Y:S02]  /*1c7a0*/  LOP3.LUT R21, R2, 0xffff, RZ, 0xc0, !PT ;  /* 0x0000ffff02157812 */ /* 0x000fe400078ec0ff */
[--C-:B------:R-:W-:Y:S02]  /*1c7b0*/  SHF.R.U32.HI R20, RZ, 0x10, R2.reuse ;  /* 0x00000010ff147819 */ /* 0x100fe40000011602 */
[----:B------:R-:W-:-:S02]  /*1c7c0*/  SHF.R.U32.HI R16, RZ, 0x18, R2 ;  /* 0x00000018ff107819 */ /* 0x000fc40000011602 */
[----:B------:R-:W-:Y:S01]  /*1c7d0*/  ISETP.LE.U32.AND P1, PT, R9, UR13, PT ;  /* 0x0000000d09007c0c */ /* 0x000fe2000bf23070 */
[----:B------:R-:W-:Y:S01]  /*1c7e0*/  IMAD.MOV.U32 R9, RZ, RZ, R105 ;  /* 0x000000ffff097224 */ /* 0x000fe200078e0069 */
[----:B------:R-:W-:Y:S02]  /*1c7f0*/  LOP3.LUT R2, R25, 0xff, RZ, 0xc0, !PT ;  /* 0x000000ff19027812 */ /* 0x000fe400078ec0ff */
[----:B------:R-:W-:Y:S02]  /*1c800*/  PRMT R105, R161, 0x5410, R162 ;  /* 0x00005410a1697816 */ /* 0x000fe400000000a2 */
[----:B------:R-:W-:Y:S02]  /*1c810*/  ISETP.LE.U32.AND P2, PT, R0, UR13, PT ;  /* 0x0000000d00007c0c */ /* 0x000fe4000bf43070 */
[----:B------:R-:W-:Y:S02]  /*1c820*/  @!P0 PRMT R162, R86, 0x5410, RZ ;  /* 0x0000541056a28816 */ /* 0x000fe400000000ff */
[----:B------:R-:W-:-:S02]  /*1c830*/  ISETP.LE.U32.AND P0, PT, R2, UR13, PT ;  /* 0x0000000d02007c0c */ /* 0x000fc4000bf03070 */
[----:B------:R-:W-:-:S04]  /*1c840*/  LOP3.LUT R2, R17, 0xff, RZ, 0xc0, !PT ;  /* 0x000000ff11027812 */ /* 0x000fc800078ec0ff */
[----:B------:R-:W-:Y:S02]  /*1c850*/  ISETP.LE.U32.AND P3, PT, R2, UR13, PT ;  /* 0x0000000d02007c0c */ /* 0x000fe4000bf63070 */
[----:B------:R-:W-:Y:S02]  /*1c860*/  LOP3.LUT R2, R6, 0xffff, RZ, 0xc0, !PT ;  /* 0x0000ffff06027812 */ /* 0x000fe400078ec0ff */
[----:B------:R-:W-:Y:S01]  /*1c870*/  LOP3.LUT R0, R3, UR20, R10, 0x96, !PT ;  /* 0x0000001403007c12 */ /* 0x000fe2000f8e960a */
[----:B------:R-:W-:Y:S01]  /*1c880*/  FADD.FTZ R10, R158, R23 ;  /* 0x000000179e0a7221 */ /* 0x000fe20000010000 */
[----:B------:R-:W-:Y:S01]  /*1c890*/  SHF.R.U32.HI R2, RZ, 0x8, R2 ;  /* 0x00000008ff027819 */ /* 0x000fe20000011602 */
[----:B------:R-:W-:Y:S01]  /*1c8a0*/  MUFU.EX2 R17, R151 ;  /* 0x0000009700117308 */ /* 0x000fe20000000800 */
[----:B------:R-:W-:Y:S01]  /*1c8b0*/  @!P2 HFMA2.BF16_V2 R87, -RZ.H0_H0, RZ.H0_H0, -R161.H0_H0 ;  /* 0x200000ffff57a231 */ /* 0x000fe200003409a1 */
[----:B------:R-:W-:Y:S02]  /*1c8c0*/  PRMT R158, R42, 0x7610, R158 ;  /* 0x000076102a9e7816 */ /* 0x000fe4000000009e */
[----:B------:R-:W-:-:S04]  /*1c8d0*/  LOP3.LUT R2, R2, 0xffff, RZ, 0xc0, !PT ;  /* 0x0000ffff02027812 */ /* 0x000fc800078ec0ff */
[----:B------:R-:W1:Y:S01]  /*1c8e0*/  MUFU.EX2 R23, R153 ;  /* 0x0000009900177308 */ /* 0x000e620000000800 */
[----:B------:R-:W-:Y:S01]  /*1c8f0*/  @!P5 PRMT R193, R82, 0x5410, RZ ;  /* 0x0000541052c1d816 */ /* 0x000fe200000000ff */
[----:B------:R-:W-:Y:S01]  /*1c900*/  @!P0 HFMA2.BF16_V2 R91, -RZ.H0_H0, RZ.H0_H0, -R158.H0_H0 ;  /* 0x200000ffff5b8231 */ /* 0x000fe2000034099e */
[----:B------:R-:W-:Y:S02]  /*1c910*/  @!P2 PRMT R161, R87, 0x5410, RZ ;  /* 0x0000541057a1a816 */ /* 0x000fe400000000ff */
[----:B------:R-:W-:Y:S02]  /*1c920*/  ISETP.LE.U32.AND P5, PT, R27, UR13, PT ;  /* 0x0000000d1b007c0c */ /* 0x000fe4000bfa3070 */
[----:B------:R-:W-:Y:S02]  /*1c930*/  ISETP.LE.U32.AND P2, PT, R2, UR13, PT ;  /* 0x0000000d02007c0c */ /* 0x000fe4000bf43070 */
[----:B------:R-:W-:Y:S02]  /*1c940*/  LOP3.LUT R2, R6, 0xff, RZ, 0xc0, !PT ;  /* 0x000000ff06027812 */ /* 0x000fe400078ec0ff */
[----:B------:R-:W-:-:S02]  /*1c950*/  PRMT R27, R158, 0x5410, R157 ;  /* 0x000054109e1b7816 */ /* 0x000fc4000000009d */
[----:B------:R-:W-:Y:S02]  /*1c960*/  @!P0 PRMT R158, R91, 0x5410, RZ ;  /* 0x000054105b9e8816 */ /* 0x000fe400000000ff */
[----:B------:R-:W-:Y:S02]  /*1c970*/  ISETP.LE.U32.AND P0, PT, R2, UR13, PT ;  /* 0x0000000d02007c0c */ /* 0x000fe4000bf03070 */
[C---:B------:R-:W-:Y:S02]  /*1c980*/  PRMT R160, R11.reuse, 0x7610, R160 ;  /* 0x000076100ba07816 */ /* 0x040fe400000000a0 */
[----:B------:R-:W-:Y:S02]  /*1c990*/  PRMT R159, R11, 0x7632, R159 ;  /* 0x000076320b9f7816 */ /* 0x000fe4000000009f */
[----:B-1----:R-:W-:Y:S01]  /*1c9a0*/  F2FP.BF16.F32.PACK_AB R3, R23, R17 ;  /* 0x000000111703723e */ /* 0x002fe200000010ff */
[----:B------:R-:W-:Y:S01]  /*1c9b0*/  @!P5 HFMA2.BF16_V2 R89, -RZ.H0_H0, RZ.H0_H0, -R160.H0_H0 ;  /* 0x200000ffff59d231 */ /* 0x000fe200003409a0 */
[----:B------:R-:W-:Y:S01]  /*1c9c0*/  SHF.R.U32.HI R2, RZ, 0x18, R6 ;  /* 0x00000018ff027819 */ /* 0x000fe20000011606 */
[----:B------:R-:W-:Y:S01]  /*1c9d0*/  @!P1 HFMA2.BF16_V2 R88, -RZ.H0_H0, RZ.H0_H0, -R159.H0_H0 ;  /* 0x200000ffff589231 */ /* 0x000fe2000034099f */
[----:B------:R-:W-:Y:S01]  /*1c9e0*/  PRMT R156, R3, 0x7610, R156 ;  /* 0x00007610039c7816 */ /* 0x000fe2000000009c */
[----:B------:R-:W-:-:S02]  /*1c9f0*/  IMAD.MOV.U32 R79, RZ, RZ, R190 ;  /* 0x000000ffff4f7224 */ /* 0x000fc400078e00be */
[----:B------:R-:W-:Y:S02]  /*1ca00*/  IMAD.MOV.U32 R86, RZ, RZ, R38 ;  /* 0x000000ffff567224 */ /* 0x000fe400078e0026 */
[----:B------:R-:W-:Y:S01]  /*1ca10*/  IMAD.MOV.U32 R25, RZ, RZ, R104 ;  /* 0x000000ffff197224 */ /* 0x000fe200078e0068 */
[----:B------:R-:W-:Y:S01]  /*1ca20*/  PRMT R104, R160, 0x5410, R159 ;  /* 0x00005410a0687816 */ /* 0x000fe2000000009f */
[----:B------:R-:W-:Y:S01]  /*1ca30*/  IMAD.MOV.U32 R38, RZ, RZ, R30 ;  /* 0x000000ffff267224 */ /* 0x000fe200078e001e */
[----:B------:R-:W-:Y:S01]  /*1ca40*/  @!P5 PRMT R160, R89, 0x5410, RZ ;  /* 0x0000541059a0d816 */ /* 0x000fe200000000ff */
[----:B------:R-:W-:Y:S01]  /*1ca50*/  IMAD.MOV.U32 R30, RZ, RZ, R39 ;  /* 0x000000ffff1e7224 */ /* 0x000fe200078e0027 */
[----:B------:R-:W-:Y:S01]  /*1ca60*/  @!P1 PRMT R159, R88, 0x5410, RZ ;  /* 0x00005410589f9816 */ /* 0x000fe200000000ff */
[----:B------:R-:W-:Y:S02]  /*1ca70*/  IMAD.MOV.U32 R39, RZ, RZ, R29 ;  /* 0x000000ffff277224 */ /* 0x000fe400078e001d */
[----:B------:R-:W-:Y:S01]  /*1ca80*/  @!P0 HFMA2.BF16_V2 R93, -RZ.H0_H0, RZ.H0_H0, -R156.H0_H0 ;  /* 0x200000ffff5d8231 */ /* 0x000fe2000034099c */
[----:B------:R-:W-:Y:S01]  /*1ca90*/  PRMT R155, R3, 0x7632, R155 ;  /* 0x00007632039b7816 */ /* 0x000fe2000000009b */
[----:B------:R-:W-:Y:S01]  /*1caa0*/  IMAD.MOV.U32 R89, RZ, RZ, R9 ;  /* 0x000000ffff597224 */ /* 0x000fe200078e0009 */
[----:B------:R-:W-:Y:S01]  /*1cab0*/  ISETP.LE.U32.AND P1, PT, R2, UR13, PT ;  /* 0x0000000d02007c0c */ /* 0x000fe2000bf23070 */
[----:B------:R-:W-:Y:S01]  /*1cac0*/  IMAD.MOV.U32 R29, RZ, RZ, R79 ;  /* 0x000000ffff1d7224 */ /* 0x000fe200078e004f */
[----:B------:R-:W-:Y:S01]  /*1cad0*/  MUFU.EX2 R2, R52 ;  /* 0x0000003400027308 */ /* 0x000fe20000000800 */
[----:B------:R-:W-:Y:S01]  /*1cae0*/  IMAD.MOV.U32 R79, RZ, RZ, R110 ;  /* 0x000000ffff4f7224 */ /* 0x000fe200078e006e */
[----:B------:R-:W-:Y:S01]  /*1caf0*/  ISETP.LE.U32.AND P5, PT, R28, UR13, PT ;  /* 0x0000000d1c007c0c */ /* 0x000fe2000bfa3070 */
[----:B------:R-:W-:Y:S01]  /*1cb00*/  IMAD.MOV.U32 R110, RZ, RZ, R123 ;  /* 0x000000ffff6e7224 */ /* 0x000fe200078e007b */
[----:B------:R-:W-:Y:S01]  /*1cb10*/  PRMT R123, R156, 0x5410, R155 ;  /* 0x000054109c7b7816 */ /* 0x000fe2000000009b */
[----:B------:R-:W-:-:S02]  /*1cb20*/  IMAD.MOV.U32 R91, RZ, RZ, R233 ;  /* 0x000000ffff5b7224 */ /* 0x000fc400078e00e9 */
[----:B------:R-:W-:Y:S01]  /*1cb30*/  IMAD.MOV.U32 R87, RZ, RZ, R80 ;  /* 0x000000ffff577224 */ /* 0x000fe200078e0050 */
[----:B------:R-:W1:Y:S01]  /*1cb40*/  MUFU.EX2 R9, R53 ;  /* 0x0000003500097308 */ /* 0x000e620000000800 */
[----:B------:R-:W-:Y:S01]  /*1cb50*/  @!P0 PRMT R156, R93, 0x5410, RZ ;  /* 0x000054105d9c8816 */ /* 0x000fe200000000ff */
[----:B------:R-:W-:Y:S02]  /*1cb60*/  IMAD.MOV.U32 R93, RZ, RZ, R77 ;  /* 0x000000ffff5d7224 */ /* 0x000fe400078e004d */
[----:B------:R-:W-:Y:S01]  /*1cb70*/  FADD.FTZ R11, R148, R18 ;  /* 0x00000012940b7221 */ /* 0x000fe20000010000 */
[----:B------:R-:W-:Y:S01]  /*1cb80*/  IMAD.MOV.U32 R77, RZ, RZ, R174 ;  /* 0x000000ffff4d7224 */ /* 0x000fe200078e00ae */
[----:B------:R-:W-:Y:S01]  /*1cb90*/  SHF.R.U32.HI R3, RZ, 0x10, R6 ;  /* 0x00000010ff037819 */ /* 0x000fe20000011606 */
[----:B------:R-:W-:Y:S01]  /*1cba0*/  IMAD.MOV.U32 R82, RZ, RZ, R184 ;  /* 0x000000ffff527224 */ /* 0x000fe200078e00b8 */
[----:B------:R3:W5:Y:S01]  /*1cbb0*/  LDL.LU R190, [R1+0x1b4] ;  /* 0x0001b40001be7983 */ /* 0x0007620000300800 */
[----:B------:R-:W-:Y:S01]  /*1cbc0*/  MUFU.EX2 R174, R154 ;  /* 0x0000009a00ae7308 */ /* 0x000fe20000000800 */
[----:B------:R-:W-:-:S07]  /*1cbd0*/  LOP3.LUT R3, R3, 0xff, RZ, 0xc0, !PT ;  /* 0x000000ff03037812 */ /* 0x000fce00078ec0ff */
[----:B------:R-:W3:Y:S01]  /*1cbe0*/  MUFU.EX2 R53, R229 ;  /* 0x000000e500357308 */ /* 0x000ee20000000800 */
[----:B------:R-:W-:Y:S01]  /*1cbf0*/  @!P5 HFMA2.BF16_V2 R90, -RZ.H0_H0, RZ.H0_H0, -R157.H0_H0 ;  /* 0x200000ffff5ad231 */ /* 0x000fe2000034099d */
[----:B------:R-:W-:Y:S01]  /*1cc00*/  ISETP.LE.U32.AND P0, PT, R3, UR13, PT ;  /* 0x0000000d03007c0c */ /* 0x000fe2000bf03070 */
[----:B------:R-:W-:Y:S01]  /*1cc10*/  IMAD.MOV.U32 R80, RZ, RZ, R78 ;  /* 0x000000ffff507224 */ /* 0x000fe200078e004e */
[----:B-1----:R-:W-:-:S04]  /*1cc20*/  F2FP.BF16.F32.PACK_AB R3, R9, R2 ;  /* 0x000000020903723e */ /* 0x002fc800000010ff */
[----:B------:R-:W-:Y:S01]  /*1cc30*/  MUFU.EX2 R233, R54 ;  /* 0x0000003600e97308 */ /* 0x000fe20000000800 */
[----:B------:R-:W-:Y:S01]  /*1cc40*/  @!P5 PRMT R157, R90, 0x5410, RZ ;  /* 0x000054105a9dd816 */ /* 0x000fe200000000ff */
[----:B------:R-:W-:Y:S01]  /*1cc50*/  IMAD.MOV.U32 R28, RZ, RZ, R89 ;  /* 0x000000ffff1c7224 */ /* 0x000fe200078e0059 */
[----:B------:R-:W-:Y:S01]  /*1cc60*/  ISETP.LE.U32.AND P5, PT, R16, UR13, PT ;  /* 0x0000000d10007c0c */ /* 0x000fe2000bfa3070 */
[----:B------:R-:W-:Y:S01]  /*1cc70*/  FADD.FTZ R16, R2, R45 ;  /* 0x0000002d02107221 */ /* 0x000fe20000010000 */
[----:B------:R-:W-:Y:S01]  /*1cc80*/  PRMT R153, R3, 0x7632, R153 ;  /* 0x0000763203997816 */ /* 0x000fe20000000099 */
[----:B------:R-:W-:Y:S02]  /*1cc90*/  IMAD.MOV.U32 R90, RZ, RZ, R232 ;  /* 0x000000ffff5a7224 */ /* 0x000fe400078e00e8 */
[----:B------:R-:W-:Y:S02]  /*1cca0*/  @!P2 HFMA2.BF16_V2 R92, -RZ.H0_H0, RZ.H0_H0, -R155.H0_H0 ;  /* 0x200000ffff5ca231 */ /* 0x000fe4000034099b */
[----:B------:R-:W-:Y:S01]  /*1ccb0*/  IMAD.MOV.U32 R88, RZ, RZ, R85 ;  /* 0x000000ffff587224 */ /* 0x000fe200078e0055 */
[----:B---3--:R-:W-:Y:S01]  /*1ccc0*/  F2FP.BF16.F32.PACK_AB R2, R53, R174 ;  /* 0x000000ae3502723e */ /* 0x008fe200000010ff */
[----:B------:R-:W1:Y:S01]  /*1ccd0*/  MUFU.EX2 R232, R61 ;  /* 0x0000003d00e87308 */ /* 0x000e620000000800 */
[----:B------:R-:W-:Y:S01]  /*1cce0*/  PRMT R154, R3, 0x7610, R154 ;  /* 0x00007610039a7816 */ /* 0x000fe2000000009a */
[----:B------:R-:W-:Y:S01]  /*1ccf0*/  @!P1 HFMA2.BF16_V2 R94, -RZ.H0_H0, RZ.H0_H0, -R153.H0_H0 ;  /* 0x200000ffff5e9231 */ /* 0x000fe20000340999 */
[C---:B------:R-:W-:Y:S01]  /*1cd00*/  PRMT R152, R2.reuse, 0x7610, R152 ;  /* 0x0000761002987816 */ /* 0x040fe20000000098 */
[----:B------:R-:W-:Y:S01]  /*1cd10*/  FADD.FTZ R6, R17, R19 ;  /* 0x0000001311067221 */ /* 0x000fe20000010000 */
[----:B------:R-:W-:Y:S01]  /*1cd20*/  PRMT R151, R2, 0x7632, R151 ;  /* 0x0000763202977816 */ /* 0x000fe20000000097 */
[----:B------:R-:W-:Y:S01]  /*1cd30*/  IMAD.MOV.U32 R78, RZ, RZ, R122 ;  /* 0x000000ffff4e7224 */ /* 0x000fe200078e007a */
[----:B------:R-:W-:Y:S01]  /*1cd40*/  LOP3.LUT R2, R20, 0xff, RZ, 0xc0, !PT ;  /* 0x000000ff14027812 */ /* 0x000fe200078ec0ff */
[----:B------:R-:W-:Y:S01]  /*1cd50*/  FADD.FTZ R176, R176, R11 ;  /* 0x0000000bb0b07221 */ /* 0x000fe20000010000 */
[----:B------:R-:W-:Y:S01]  /*1cd60*/  PRMT R122, R154, 0x5410, R153 ;  /* 0x000054109a7a7816 */ /* 0x000fe20000000099 */
[----:B------:R3:W5:Y:S01]  /*1cd70*/  LDL.LU R189, [R1+0x1b0] ;  /* 0x0001b00001bd7983 */ /* 0x0007620000300800 */
[----:B------:R-:W-:-:S02]  /*1cd80*/  @!P1 PRMT R153, R94, 0x5410, RZ ;  /* 0x000054105e999816 */ /* 0x000fc400000000ff */
[----:B------:R-:W-:Y:S02]  /*1cd90*/  ISETP.LE.U32.AND P1, PT, R2, UR13, PT ;  /* 0x0000000d02007c0c */ /* 0x000fe4000bf23070 */
[----:B------:R-:W-:Y:S01]  /*1cda0*/  SHF.R.U32.HI R3, RZ, 0x8, R22 ;  /* 0x00000008ff037819 */ /* 0x000fe20000011616 */
[----:B------:R-:W-:Y:S01]  /*1cdb0*/  @!P0 HFMA2.BF16_V2 R95, -RZ.H0_H0, RZ.H0_H0, -R154.H0_H0 ;  /* 0x200000ffff5f8231 */ /* 0x000fe2000034099a */
[----:B------:R-:W-:Y:S01]  /*1cdc0*/  SHF.R.U32.HI R2, RZ, 0x10, R0 ;  /* 0x00000010ff027819 */ /* 0x000fe20000011600 */
[----:B------:R-:W-:Y:S01]  /*1cdd0*/  IMAD.MOV.U32 R89, RZ, RZ, R173 ;  /* 0x000000ffff597224 */ /* 0x000fe200078e00ad */
[----:B------:R-:W-:Y:S02]  /*1cde0*/  LOP3.LUT R3, R3, 0xffff, RZ, 0xc0, !PT ;  /* 0x0000ffff03037812 */ /* 0x000fe400078ec0ff */
[----:B------:R-:W-:Y:S01]  /*1cdf0*/  @!P2 PRMT R155, R92, 0x5410, RZ ;  /* 0x000054105c9ba816 */ /* 0x000fe200000000ff */
[----:B------:R-:W-:Y:S01]  /*1ce00*/  IMAD.MOV.U32 R85, RZ, RZ, R111 ;  /* 0x000000ffff557224 */ /* 0x000fe200078e006f */
[----:B------:R-:W-:Y:S01]  /*1ce10*/  LOP3.LUT R2, R2, 0xff, RZ, 0xc0, !PT ;  /* 0x000000ff02027812 */ /* 0x000fe200078ec0ff */
[----:B------:R-:W-:Y:S01]  /*1ce20*/  @!P6 HFMA2.BF16_V2 R97, -RZ.H0_H0, RZ.H0_H0, -R152.H0_H0 ;  /* 0x200000ffff61e231 */ /* 0x000fe20000340998 */
[----:B------:R-:W-:Y:S01]  /*1ce30*/  @!P0 PRMT R154, R95, 0x5410, RZ ;  /* 0x000054105f9a8816 */ /* 0x000fe200000000ff */
[----:B------:R-:W-:Y:S01]  /*1ce40*/  MUFU.EX2 R229, R227 ;  /* 0x000000e300e57308 */ /* 0x000fe20000000800 */
[----:B------:R-:W-:Y:S01]  /*1ce50*/  ISETP.LE.U32.AND P0, PT, R3, UR13, PT ;  /* 0x0000000d03007c0c */ /* 0x000fe2000bf03070 */
[----:B------:R-:W-:Y:S01]  /*1ce60*/  IMAD.MOV.U32 R19, RZ, RZ, R93 ;  /* 0x000000ffff137224 */ /* 0x000fe200078e005d */
[----:B------:R-:W-:Y:S01]  /*1ce70*/  ISETP.LE.U32.AND P4, PT, R2, UR13, PT ;  /* 0x0000000d02007c0c */ /* 0x000fe2000bf83070 */
[----:B------:R3:W5:Y:S01]  /*1ce80*/  LDL.LU R188, [R1+0x1ac] ;  /* 0x0001ac0001bc7983 */ /* 0x0007620000300800 */
[----:B-1----:R-:W-:-:S03]  /*1ce90*/  F2FP.BF16.F32.PACK_AB R2, R232, R233 ;  /* 0x000000e9e802723e */ /* 0x002fc600000010ff */
[----:B------:R-:W-:Y:S01]  /*1cea0*/  MUFU.EX2 R173, R231 ;  /* 0x000000e700ad7308 */ /* 0x000fe20000000800 */
[----:B------:R-:W-:-:S07]  /*1ceb0*/  PRMT R150, R2, 0x7610, R150 ;  /* 0x0000761002967816 */ /* 0x000fce0000000096 */
[----:B------:R-:W1:Y:S01]  /*1cec0*/  MUFU.EX2 R94, R235 ;  /* 0x000000eb005e7308 */ /* 0x000e620000000800 */
[----:B------:R-:W-:Y:S01]  /*1ced0*/  PRMT R149, R2, 0x7632, R149 ;  /* 0x0000763202957816 */ /* 0x000fe20000000095 */
[----:B------:R-:W-:Y:S01]  /*1cee0*/  @!P0 HFMA2.BF16_V2 R96, -RZ.H0_H0, RZ.H0_H0, -R151.H0_H0 ;  /* 0x200000ffff608231 */ /* 0x000fe20000340997 */
[----:B------:R-:W-:Y:S01]  /*1cef0*/  SHF.R.U32.HI R2, RZ, 0x8, R21 ;  /* 0x00000008ff027819 */ /* 0x000fe20000011615 */
[----:B------:R-:W-:Y:S02]  /*1cf00*/  IMAD.MOV.U32 R92, RZ, RZ, R76 ;  /* 0x000000ffff5c7224 */ /* 0x000fe400078e004c */
[----:B------:R-:W-:Y:S01]  /*1cf10*/  IMAD.MOV.U32 R42, RZ, RZ, R89 ;  /* 0x000000ffff2a7224 */ /* 0x000fe200078e0059 */
[----:B------:R-:W-:Y:S01]  /*1cf20*/  LOP3.LUT R2, R2, 0xffff, RZ, 0xc0, !PT ;  /* 0x0000ffff02027812 */ /* 0x000fe200078ec0ff */
[----:B------:R-:W-:Y:S01]  /*1cf30*/  IMAD.MOV.U32 R76, RZ, RZ, R110 ;  /* 0x000000ffff4c7224 */ /* 0x000fe200078e006e */
[----:B------:R-:W-:Y:S01]  /*1cf40*/  MUFU.EX2 R22, R182 ;  /* 0x000000b600167308 */ /* 0x000fe20000000800 */
[----:B------:R-:W-:Y:S01]  /*1cf50*/  IMAD.MOV.U32 R93, RZ, RZ, R91 ;  /* 0x000000ffff5d7224 */ /* 0x000fe200078e005b */
[----:B------:R-:W-:Y:S01]  /*1cf60*/  ISETP.LE.U32.AND P2, PT, R2, UR13, PT ;  /* 0x0000000d02007c0c */ /* 0x000fe2000bf43070 */
[----:B------:R-:W-:Y:S01]  /*1cf70*/  IMAD.MOV.U32 R89, RZ, RZ, R87 ;  /* 0x000000ffff597224 */ /* 0x000fe200078e0057 */
[----:B------:R-:W-:Y:S01]  /*1cf80*/  LOP3.LUT R2, R0, 0xff, RZ, 0xc0, !PT ;  /* 0x000000ff00027812 */ /* 0x000fe200078ec0ff */
[----:B------:R-:W-:Y:S01]  /*1cf90*/  IMAD.MOV.U32 R87, RZ, RZ, R39 ;  /* 0x000000ffff577224 */ /* 0x000fe200078e0027 */
[----:B------:R-:W-:Y:S01]  /*1cfa0*/  PRMT R110, R152, 0x5410, R151 ;  /* 0x00005410986e7816 */ /* 0x000fe20000000097 */
[----:B------:R-:W-:Y:S01]  /*1cfb0*/  @!P3 HFMA2.BF16_V2 R99, -RZ.H0_H0, RZ.H0_H0, -R150.H0_H0 ;  /* 0x200000ffff63b231 */ /* 0x000fe20000340996 */
[----:B------:R-:W-:Y:S01]  /*1cfc0*/  @!P0 PRMT R151, R96, 0x5410, RZ ;  /* 0x0000541060978816 */ /* 0x000fe200000000ff */
[----:B------:R-:W-:Y:S01]  /*1cfd0*/  IMAD.MOV.U32 R39, RZ, RZ, R79 ;  /* 0x000000ffff277224 */ /* 0x000fe200078e004f */
[----:B------:R-:W-:Y:S01]  /*1cfe0*/  ISETP.LE.U32.AND P0, PT, R2, UR13, PT ;  /* 0x0000000d02007c0c */ /* 0x000fe2000bf03070 */
[----:B------:R-:W-:Y:S01]  /*1cff0*/  IMAD.MOV.U32 R79, RZ, RZ, R78 ;  /* 0x000000ffff4f7224 */ /* 0x000fe200078e004e */
[----:B------:R-:W-:Y:S01]  /*1d000*/  SHF.R.U32.HI R2, RZ, 0x18, R0 ;  /* 0x00000018ff027819 */ /* 0x000fe20000011600 */
[----:B------:R-:W-:Y:S01]  /*1d010*/  IMAD.MOV.U32 R78, RZ, RZ, R77 ;  /* 0x000000ffff4e7224 */ /* 0x000fe200078e004d */
[----:B------:R-:W-:Y:S01]  /*1d020*/  PRMT R111, R150, 0x5410, R149 ;  /* 0x00005410966f7816 */ /* 0x000fe20000000095 */
[----:B------:R-:W-:Y:S01]  /*1d030*/  IMAD.MOV.U32 R77, RZ, RZ, R76 ;  /* 0x000000ffff4d7224 */ /* 0x000fe200078e004c */
[----:B------:R-:W-:Y:S01]  /*1d040*/  @!P3 PRMT R150, R99, 0x5410, RZ ;  /* 0x000054106396b816 */ /* 0x000fe200000000ff */
[----:B------:R-:W-:Y:S01]  /*1d050*/  IMAD.MOV.U32 R76, RZ, RZ, R60 ;  /* 0x000000ffff4c7224 */ /* 0x000fe200078e003c */
[----:B------:R3:W-:Y:S01]  /*1d060*/  MUFU.EX2 R231, R62 ;  /* 0x0000003e00e77308 */ /* 0x0007e20000000800 */
[----:B------:R-:W-:Y:S01]  /*1d070*/  ISETP.LE.U32.AND P3, PT, R2, UR13, PT ;  /* 0x0000000d02007c0c */ /* 0x000fe2000bf63070 */
[----:B------:R-:W-:Y:S01]  /*1d080*/  FADD.FTZ R3, R183, R10 ;  /* 0x0000000ab7037221 */ /* 0x000fe20000010000 */
[----:B-1----:R-:W-:Y:S01]  /*1d090*/  F2FP.BF16.F32.PACK_AB R2, R94, R173 ;  /* 0x000000ad5e02723e */ /* 0x002fe200000010ff */
[----:B------:R-:W-:Y:S01]  /*1d0a0*/  IMAD.MOV.U32 R95, RZ, RZ, R30 ;  /* 0x000000ffff5f7224 */ /* 0x000fe200078e001e */
[----:B------:R1:W5:Y:S03]  /*1d0b0*/  LDL.LU R187, [R1+0x1a8] ;  /* 0x0001a80001bb7983 */ /* 0x0003660000300800 */
[----:B------:R-:W-:Y:S01]  /*1d0c0*/  MUFU.EX2 R60, R234 ;  /* 0x000000ea003c7308 */ /* 0x000fe20000000800 */
[----:B------:R-:W-:-:S02]  /*1d0d0*/  LOP3.LUT R0, R0, 0xffff, RZ, 0xc0, !PT ;  /* 0x0000ffff00007812 */ /* 0x000fc400078ec0ff */
[C---:B------:R-:W-:Y:S02]  /*1d0e0*/  PRMT R148, R2.reuse, 0x7610, R148 ;  /* 0x0000761002947816 */ /* 0x040fe40000000094 */
[----:B------:R-:W-:Y:S02]  /*1d0f0*/  PRMT R147, R2, 0x7632, R147 ;  /* 0x0000763202937816 */ /* 0x000fe40000000093 */
[----:B------:R-:W-:Y:S01]  /*1d100*/  @!P6 PRMT R152, R97, 0x5410, RZ ;  /* 0x000054106198e816 */ /* 0x000fe200000000ff */
[----:B------:R-:W1:Y:S01]  /*1d110*/  MUFU.EX2 R234, R146 ;  /* 0x0000009200ea7308 */ /* 0x000e620000000800 */
[----:B------:R-:W-:Y:S01]  /*1d120*/  SHF.R.U32.HI R0, RZ, 0x8, R0 ;  /* 0x00000008ff007819 */ /* 0x000fe20000011600 */
[----:B------:R-:W-:Y:S01]  /*1d130*/  @!P0 HFMA2.BF16_V2 R100, -RZ.H0_H0, RZ.H0_H0, -R148.H0_H0 ;  /* 0x200000ffff648231 */ /* 0x000fe20000340994 */
[----:B------:R-:W-:Y:S01]  /*1d140*/  PRMT R45, R148, 0x5410, R147 ;  /* 0x00005410942d7816 */ /* 0x000fe20000000093 */
[----:B------:R-:W-:Y:S01]  /*1d150*/  IMAD.MOV.U32 R99, RZ, RZ, R140 ;  /* 0x000000ffff637224 */ /* 0x000fe200078e008c */
[----:B------:R-:W-:Y:S01]  /*1d160*/  LOP3.LUT R0, R0, 0xffff, RZ, 0xc0, !PT ;  /* 0x0000ffff00007812 */ /* 0x000fe200078ec0ff */
[----:B------:R-:W-:Y:S01]  /*1d170*/  IMAD.MOV.U32 R54, RZ, RZ, R39 ;  /* 0x000000ffff367224 */ /* 0x000fe200078e0027 */
[----:B------:R-:W-:Y:S01]  /*1d180*/  @!P0 PRMT R148, R100, 0x5410, RZ ;  /* 0x0000541064948816 */ /* 0x000fe200000000ff */
[----:B------:R-:W-:Y:S01]  /*1d190*/  IMAD.MOV.U32 R18, RZ, RZ, R92 ;  /* 0x000000ffff127224 */ /* 0x000fe200078e005c */
[----:B------:R-:W-:Y:S01]  /*1d1a0*/  ISETP.LE.U32.AND P0, PT, R0, UR13, PT ;  /* 0x0000000d00007c0c */ /* 0x000fe2000bf03070 */
[----:B---3--:R-:W-:Y:S01]  /*1d1b0*/  FADD.FTZ R62, R9, R16 ;  /* 0x00000010093e7221 */ /* 0x008fe20000010000 */
[----:B------:R-:W-:Y:S01]  /*1d1c0*/  FADD.FTZ R52, R181, R3 ;  /* 0x00000003b5347221 */ /* 0x000fe20000010000 */
[----:B------:R-:W-:Y:S01]  /*1d1d0*/  IMAD.MOV.U32 R30, RZ, RZ, R252 ;  /* 0x000000ffff1e7224 */ /* 0x000fe200078e00fc */
[----:B------:R3:W5:Y:S01]  /*1d1e0*/  LDL.LU R186, [R1+0x1a4] ;  /* 0x0001a40001ba7983 */ /* 0x0007620000300800 */
[----:B-1----:R-:W-:-:S02]  /*1d1f0*/  F2FP.BF16.F32.PACK_AB R0, R234, R231 ;  /* 0x000000e7ea00723e */ /* 0x002fc400000010ff */
[----:B------:R-:W-:Y:S01]  /*1d200*/  ISETP.LE.U32.AND P6, PT, R24, UR13, PT ;  /* 0x0000000d18007c0c */ /* 0x000fe2000bfc3070 */
[----:B------:R-:W-:Y:S01]  /*1d210*/  IMAD.MOV.U32 R97, RZ, RZ, R19 ;  /* 0x000000ffff617224 */ /* 0x000fe200078e0013 */
[C---:B------:R-:W-:Y:S01]  /*1d220*/  PRMT R142, R0.reuse, 0x7632, R142 ;  /* 0x00007632008e7816 */ /* 0x040fe2000000008e */
[----:B------:R-:W-:Y:S01]  /*1d230*/  @!P1 HFMA2.BF16_V2 R101, -RZ.H0_H0, RZ.H0_H0, -R0.H0_H0 ;  /* 0x200000ffff659231 */ /* 0x000fe20000340900 */
[C---:B------:R-:W-:Y:S01]  /*1d240*/  @P1 PRMT R227, R0.reuse, 0x7610, R227 ;  /* 0x0000761000e31816 */ /* 0x040fe200000000e3 */
[----:B------:R-:W-:Y:S01]  /*1d250*/  IMAD.MOV.U32 R92, RZ, RZ, R90 ;  /* 0x000000ffff5c7224 */ /* 0x000fe200078e005a */
[----:B------:R-:W-:Y:S01]  /*1d260*/  PRMT R235, R0, 0x5410, R142 ;  /* 0x0000541000eb7816 */ /* 0x000fe2000000008e */
[----:B------:R-:W-:Y:S01]  /*1d270*/  IMAD.U32 R0, RZ, RZ, UR4 ;  /* 0x00000004ff007e24 */ /* 0x000fe2000f8e00ff */
[----:B------:R-:W-:Y:S01]  /*1d280*/  F2FP.BF16.F32.PACK_AB R2, R22, R60 ;  /* 0x0000003c1602723e */ /* 0x000fe200000010ff */
[----:B------:R-:W-:Y:S02]  /*1d290*/  IMAD.MOV.U32 R24, RZ, RZ, R80 ;  /* 0x000000ffff187224 */ /* 0x000fe400078e0050 */
[----:B------:R-:W-:Y:S01]  /*1d2a0*/  IMAD.MOV.U32 R96, RZ, RZ, R18 ;  /* 0x000000ffff607224 */ /* 0x000fe200078e0012 */
[----:B------:R-:W-:Y:S01]  /*1d2b0*/  F2FP.BF16.F32.PACK_AB R3, R230, R229 ;  /* 0x000000e5e603723e */ /* 0x000fe200000010ff */
[----:B------:R-:W-:-:S02]  /*1d2c0*/  IMAD.MOV.U32 R80, RZ, RZ, R141 ;  /* 0x000000ffff507224 */ /* 0x000fc400078e008d */
[----:B------:R-:W-:Y:S02]  /*1d2d0*/  IMAD.MOV.U32 R91, RZ, RZ, R42 ;  /* 0x000000ffff5b7224 */ /* 0x000fe400078e002a */
[----:B------:R-:W-:Y:S02]  /*1d2e0*/  @!P0 HFMA2.BF16_V2 R102, -RZ.H0_H0, RZ.H0_H0, -R147.H0_H0 ;  /* 0x200000ffff668231 */ /* 0x000fe40000340993 */
[----:B------:R-:W-:Y:S01]  /*1d2f0*/  IMAD.WIDE R140, R0, 0x2, R12 ;  /* 0x00000002008c7825 */ /* 0x000fe200078e020c */
[----:B------:R3:W5:Y:S03]  /*1d300*/  LDL.LU R185, [R1+0x1a0] ;  /* 0x0001a00001b97983 */ /* 0x0007660000300800 */
[----:B------:R-:W-:Y:S02]  /*1d310*/  IMAD.U32 R0, RZ, RZ, UR48 ;  /* 0x00000030ff007e24 */ /* 0x000fe4000f8e00ff */
[----:B------:R-:W-:-:S02]  /*1d320*/  IMAD.MOV.U32 R19, RZ, RZ, R38 ;  /* 0x000000ffff137224 */ /* 0x000fc400078e0026 */
[----:B------:R-:W-:Y:S01]  /*1d330*/  FADD.FTZ R90, R23, R6 ;  /* 0x00000006175a7221 */ /* 0x000fe20000010000 */
[----:B------:R-:W-:Y:S01]  /*1d340*/  IMAD.WIDE R38, R0, 0x2, R12 ;  /* 0x0000000200267825 */ /* 0x000fe200078e020c */
[----:B------:R-:W-:Y:S01]  /*1d350*/  LOP3.LUT R0, R93, UR21, R208, 0x96, !PT ;  /* 0x000000155d007c12 */ /* 0x000fe2000f8e96d0 */
[----:B------:R1:W-:Y:S01]  /*1d360*/  STG.E.U16 desc[UR30][R140.64+-0xfe], R7 ;  /* 0xffff02078c007986 */ /* 0x0003e2000c10151e */
[C---:B------:R-:W-:Y:S02]  /*1d370*/  PRMT R144, R2.reuse, 0x7610, R144 ;  /* 0x0000761002907816 */ /* 0x040fe40000000090 */
[----:B------:R-:W-:Y:S01]  /*1d380*/  PRMT R143, R2, 0x7632, R143 ;  /* 0x00007632028f7816 */ /* 0x000fe2000000008f */
[----:B------:R-:W-:Y:S04]  /*1d390*/  STG.E.U16 desc[UR30][R140.64+-0x100], R8 ;  /* 0xffff00088c007986 */ /* 0x000fe8000c10151e */
[----:B------:R-:W-:Y:S04]  /*1d3a0*/  STG.E.U16 desc[UR30][R38.64+-0x100], R5 ;  /* 0xffff000526007986 */ /* 0x000fe8000c10151e */
[----:B------:R4:W-:Y:S01]  /*1d3b0*/  STG.E.U16 desc[UR30][R38.64+-0xfe], R4 ;  /* 0xffff020426007986 */ /* 0x0009e2000c10151e */
[----:B------:R-:W-:-:S02]  /*1d3c0*/  PRMT R146, R3, 0x7610, R146 ;  /* 0x0000761003927816 */ /* 0x000fc40000000092 */
[----:B------:R-:W-:Y:S01]  /*1d3d0*/  PRMT R145, R3, 0x7632, R145 ;  /* 0x0000763203917816 */ /* 0x000fe20000000091 */
[----:B------:R-:W-:Y:S02]  /*1d3e0*/  @!P6 HFMA2.BF16_V2 R98, -RZ.H0_H0, RZ.H0_H0, -R149.H0_H0 ;  /* 0x200000ffff62e231 */ /* 0x000fe40000340995 */
[----:B------:R-:W-:Y:S02]  /*1d3f0*/  IMAD.MOV.U32 R42, RZ, RZ, R28 ;  /* 0x000000ffff2a7224 */ /* 0x000fe400078e001c */
[----:B------:R-:W-:Y:S01]  /*1d400*/  @!P5 HFMA2.BF16_V2 R103, -RZ.H0_H0, RZ.H0_H0, -R142.H0_H0 ;  /* 0x200000ffff67d231 */ /* 0x000fe2000034098e */
[----:B------:R-:W-:Y:S01]  /*1d410*/  @!P1 PRMT R227, R101, 0x5410, RZ ;  /* 0x0000541065e39816 */ /* 0x000fe200000000ff */
[----:B------:R-:W-:Y:S01]  /*1d420*/  IMAD.MOV.U32 R32, RZ, RZ, R79 ;  /* 0x000000ffff207224 */ /* 0x000fe200078e004f */
[----:B------:R-:W-:Y:S01]  /*1d430*/  @!P0 PRMT R147, R102, 0x5410, RZ ;  /* 0x0000541066938816 */ /* 0x000fe200000000ff */
[----:B------:R-:W-:Y:S01]  /*1d440*/  IMAD.MOV.U32 R33, RZ, RZ, R78 ;  /* 0x000000ffff217224 */ /* 0x000fe200078e004e */
[----:B------:R3:W5:Y:S01]  /*1d450*/  LDL.LU R184, [R1+0x19c] ;  /* 0x00019c0001b87983 */ /* 0x0007620000300800 */
[----:B-1----:R-:W-:Y:S01]  /*1d460*/  IMAD.WIDE.U32 R6, R0, -0x326172a9, RZ ;  /* 0xcd9e8d5700067825 */ /* 0x002fe200078e00ff */
[----:B------:R-:W-:-:S03]  /*1d470*/  LOP3.LUT R0, R37, UR42, R92, 0x96, !PT ;  /* 0x0000002a25007c12 */ /* 0x000fc6000f8e965c */
[----:B------:R-:W-:Y:S01]  /*1d480*/  @!P3 HFMA2.BF16_V2 R109, -RZ.H0_H0, RZ.H0_H0, -R145.H0_H0 ;  /* 0x200000ffff6db231 */ /* 0x000fe20000340991 */
[----:B------:R-:W-:Y:S02]  /*1d490*/  @!P6 PRMT R149, R98, 0x5410, RZ ;  /* 0x000054106295e816 */ /* 0x000fe400000000ff */
[----:B------:R-:W-:Y:S02]  /*1d4a0*/  PRMT R61, R146, 0x5410, R145 ;  /* 0x00005410923d7816 */ /* 0x000fe40000000091 */
[----:B------:R-:W-:Y:S01]  /*1d4b0*/  PRMT R252, R144, 0x5410, R143 ;  /* 0x0000541090fc7816 */ /* 0x000fe2000000008f */
[----:B------:R-:W-:Y:S01]  /*1d4c0*/  @!P4 HFMA2.BF16_V2 R112, -RZ.H0_H0, RZ.H0_H0, -R146.H0_H0 ;  /* 0x200000ffff70c231 */ /* 0x000fe20000340992 */
[----:B------:R-:W-:Y:S01]  /*1d4d0*/  LOP3.LUT R2, R7, UR43, R96, 0x96, !PT ;  /* 0x0000002b07027c12 */ /* 0x000fe2000f8e9660 */
[----:B------:R-:W-:Y:S02]  /*1d4e0*/  IMAD.MOV.U32 R93, RZ, RZ, R87 ;  /* 0x000000ffff5d7224 */ /* 0x000fe400078e0057 */
[----:B------:R-:W-:Y:S01]  /*1d4f0*/  IMAD.MOV.U32 R28, RZ, RZ, R25 ;  /* 0x000000ffff1c7224 */ /* 0x000fe200078e0019 */
[----:B------:R1:W-:Y:S01]  /*1d500*/  STG.E.U16 desc[UR30][R12.64+-0xee], R40 ;  /* 0xffff12280c007986 */ /* 0x0003e2000c10151e */
[----:B----4-:R-:W-:-:S04]  /*1d510*/  IMAD.WIDE.U32 R4, R0, -0x326172a9, RZ ;  /* 0xcd9e8d5700047825 */ /* 0x010fc800078e00ff */
[----:B------:R-:W-:Y:S01]  /*1d520*/  @!P2 HFMA2.BF16_V2 R107, -RZ.H0_H0, RZ.H0_H0, -R143.H0_H0 ;  /* 0x200000ffff6ba231 */ /* 0x000fe2000034098f */
[----:B------:R-:W-:Y:S01]  /*1d530*/  @!P5 PRMT R142, R103, 0x5410, RZ ;  /* 0x00005410678ed816 */ /* 0x000fe200000000ff */
[----:B------:R4:W-:Y:S01]  /*1d540*/  STG.E.U16 desc[UR30][R12.64+-0xf0], R35 ;  /* 0xffff10230c007986 */ /* 0x0009e2000c10151e */
[----:B------:R-:W-:Y:S01]  /*1d550*/  IMAD.WIDE.U32 R8, R2, -0x2daee0ad, RZ ;  /* 0xd2511f5302087825 */ /* 0x000fe200078e00ff */
[----:B------:R-:W-:Y:S02]  /*1d560*/  LOP3.LUT R2, R5, UR41, R6, 0x96, !PT ;  /* 0x0000002905027c12 */ /* 0x000fe4000f8e9606 */
[----:B------:R3:W5:Y:S02]  /*1d570*/  LDL.LU R183, [R1+0x198] ;  /* 0x0001980001b77983 */ /* 0x0007640000300800 */
[----:B------:R-:W-:Y:S01]  /*1d580*/  LOP3.LUT R0, R9, UR40, R36, 0x96, !PT ;  /* 0x0000002809007c12 */ /* 0x000fe2000f8e9624 */
[----:B------:R-:W-:Y:S01]  /*1d590*/  IMAD.WIDE.U32 R2, R2, -0x2daee0ad, RZ ;  /* 0xd2511f5302027825 */ /* 0x000fe200078e00ff */
[----:B------:R-:W-:-:S03]  /*1d5a0*/  ISETP.LE.U32.AND P6, PT, R26, UR13, PT ;  /* 0x0000000d1a007c0c */ /* 0x000fc6000bfc3070 */
[----:B------:R-:W-:Y:S01]  /*1d5b0*/  IMAD.MOV.U32 R98, RZ, RZ, R179 ;  /* 0x000000ffff627224 */ /* 0x000fe200078e00b3 */
[----:B------:R-:W-:Y:S01]  /*1d5c0*/  LOP3.LUT R3, R3, UR38, R8, 0x96, !PT ;  /* 0x0000002603037c12 */ /* 0x000fe2000f8e9608 */
[----:B------:R-:W-:Y:S01]  /*1d5d0*/  IMAD.WIDE.U32 R8, R0, -0x326172a9, RZ ;  /* 0xcd9e8d5700087825 */ /* 0x000fe200078e00ff */
[----:B------:R-:W-:Y:S02]  /*1d5e0*/  @!P3 PRMT R145, R109, 0x5410, RZ ;  /* 0x000054106d91b816 */ /* 0x000fe400000000ff */
[----:B------:R-:W-:Y:S01]  /*1d5f0*/  @!P4 PRMT R146, R112, 0x5410, RZ ;  /* 0x000054107092c816 */ /* 0x000fe200000000ff */
[----:B------:R-:W-:Y:S01]  /*1d600*/  IMAD.MOV.U32 R87, RZ, RZ, R65 ;  /* 0x000000ffff577224 */ /* 0x000fe200078e0041 */
[----:B------:R-:W-:Y:S01]  /*1d610*/  LOP3.LUT R0, R9, UR39, R4, 0x96, !PT ;  /* 0x0000002709007c12 */ /* 0x000fe2000f8e9604 */
[----:B------:R-:W-:Y:S02]  /*1d620*/  IMAD.MOV.U32 R25, RZ, RZ, R47 ;  /* 0x000000ffff197224 */ /* 0x000fe400078e002f */
[----:B-1----:R-:W-:Y:S01]  /*1d630*/  IMAD.MOV.U32 R40, RZ, RZ, R62 ;  /* 0x000000ffff287224 */ /* 0x002fe200078e003e */
[----:B------:R-:W-:Y:S01]  /*1d640*/  @!P2 PRMT R143, R107, 0x5410, RZ ;  /* 0x000054106b8fa816 */ /* 0x000fe200000000ff */
[----:B------:R-:W-:-:S04]  /*1d650*/  IMAD.WIDE.U32 R10, R0, -0x2daee0ad, RZ ;  /* 0xd2511f53000a7825 */ /* 0x000fc800078e00ff */
[----:B------:R-:W-:Y:S01]  /*1d660*/  IMAD.MOV.U32 R34, RZ, RZ, R77 ;  /* 0x000000ffff227224 */ /* 0x000fe200078e004d */
[----:B------:R-:W-:Y:S01]  /*1d670*/  LOP3.LUT R2, R11, UR32, R2, 0x96, !PT ;  /* 0x000000200b027c12 */ /* 0x000fe2000f8e9602 */
[----:B------:R-:W-:-:S04]  /*1d680*/  IMAD.WIDE.U32 R4, R3, -0x326172a9, RZ ;  /* 0xcd9e8d5703047825 */ /* 0x000fc800078e00ff */
[----:B----4-:R-:W-:Y:S01]  /*1d690*/  IMAD.MOV.U32 R35, RZ, RZ, R76 ;  /* 0x000000ffff237224 */ /* 0x010fe200078e004c */
[----:B------:R-:W-:Y:S01]  /*1d6a0*/  STG.E.U16 desc[UR30][R14.64+-0xf0], R226 ;  /* 0xffff10e20e007986 */ /* 0x000fe2000c10151e */
[----:B------:R-:W-:Y:S01]  /*1d6b0*/  IMAD.WIDE.U32 R2, R2, -0x326172a9, RZ ;  /* 0xcd9e8d5702027825 */ /* 0x000fe200078e00ff */
[----:B------:R-:W-:Y:S02]  /*1d6c0*/  LOP3.LUT R9, R5, UR37, R8, 0x96, !PT ;  /* 0x0000002505097c12 */ /* 0x000fe4000f8e9608 */
[----:B------:R-:W-:Y:S01]  /*1d6d0*/  STG.E.U16 desc[UR30][R14.64+-0xee], R228 ;  /* 0xffff12e40e007986 */ /* 0x000fe2000c10151e */
[----:B------:R-:W-:Y:S02]  /*1d6e0*/  SHF.R.U32.HI R5, RZ, 0x10, R2 ;  /* 0x00000010ff057819 */ /* 0x000fe40000011602 */
[----:B------:R-:W-:Y:S01]  /*1d6f0*/  LOP3.LUT R0, R3, UR26, R4, 0x96, !PT ;  /* 0x0000001a03007c12 */ /* 0x000fe2000f8e9604 */
[----:B------:R3:W5:Y:S01]  /*1d700*/  LDL.LU R182, [R1+0x194] ;  /* 0x0001940001b67983 */ /* 0x0007620000300800 */
[----:B------:R-:W-:-:S02]  /*1d710*/  LOP3.LUT R3, R2, 0xffff, RZ, 0xc0, !PT ;  /* 0x0000ffff02037812 */ /* 0x000fc400078ec0ff */
[----:B------:R-:W-:Y:S01]  /*1d720*/  LOP3.LUT R8, R2, 0xff, RZ, 0xc0, !PT ;  /* 0x000000ff02087812 */ /* 0x000fe200078ec0ff */
[----:B------:R-:W-:Y:S01]  /*1d730*/  @!P6 HFMA2.BF16_V2 R108, -RZ.H0_H0, RZ.H0_H0, -R144.H0_H0 ;  /* 0x200000ffff6ce231 */ /* 0x000fe20000340990 */
[----:B------:R-:W-:Y:S01]  /*1d740*/  SHF.R.U32.HI R4, RZ, 0x18, R2 ;  /* 0x00000018ff047819 */ /* 0x000fe20000011602 */
[----:B------:R-:W-:Y:S01]  /*1d750*/  IMAD.MOV.U32 R65, RZ, RZ, R121 ;  /* 0x000000ffff417224 */ /* 0x000fe200078e0079 */
[----:B------:R-:W-:Y:S01]  /*1d760*/  LOP3.LUT R2, R5, 0xff, RZ, 0xc0, !PT ;  /* 0x000000ff05027812 */ /* 0x000fe200078ec0ff */
[----:B------:R-:W-:Y:S01]  /*1d770*/  IMAD.MOV.U32 R47, RZ, RZ, R180 ;  /* 0x000000ffff2f7224 */ /* 0x000fe200078e00b4 */
[----:B------:R-:W-:Y:S01]  /*1d780*/  SHF.R.U32.HI R3, RZ, 0x8, R3 ;  /* 0x00000008ff037819 */ /* 0x000fe20000011603 */
[----:B------:R-:W-:Y:S01]  /*1d790*/  IMAD.MOV.U32 R26, RZ, RZ, R90 ;  /* 0x000000ffff1a7224 */ /* 0x000fe200078e005a */
[----:B------:R-:W-:Y:S01]  /*1d7a0*/  PRMT R18, R2, 0x5410, R4 ;  /* 0x0000541002127816 */ /* 0x000fe20000000004 */
[----:B------:R-:W-:Y:S01]  /*1d7b0*/  STG.E.U16 desc[UR30][R140.64+-0xf0], R198 ;  /* 0xffff10c68c007986 */ /* 0x000fe2000c10151e */
[----:B------:R-:W-:-:S02]  /*1d7c0*/  LOP3.LUT R2, R0, 0xffff, RZ, 0xc0, !PT ;  /* 0x0000ffff00027812 */ /* 0x000fc400078ec0ff */
[----:B------:R-:W-:Y:S01]  /*1d7d0*/  PRMT R17, R8, 0x5410, R3 ;  /* 0x0000541008117816 */ /* 0x000fe20000000003 */
[----:B------:R-:W-:Y:S01]  /*1d7e0*/  STG.E.U16 desc[UR30][R140.64+-0xee], R197 ;  /* 0xffff12c58c007986 */ /* 0x000fe2000c10151e */
[----:B------:R-:W-:Y:S02]  /*1d7f0*/  SHF.R.U32.HI R3, RZ, 0x8, R2 ;  /* 0x00000008ff037819 */ /* 0x000fe40000011602 */
[----:B------:R-:W-:Y:S01]  /*1d800*/  LOP3.LUT R2, R0, 0xff, RZ, 0xc0, !PT ;  /* 0x000000ff00027812 */ /* 0x000fe200078ec0ff */
[----:B------:R3:W5:Y:S03]  /*1d810*/  LDL.LU R181, [R1+0x190] ;  /* 0x0001900001b57983 */ /* 0x0007660000300800 */
[----:B------:R-:W-:Y:S01]  /*1d820*/  PRMT R11, R2, 0x5410, R3 ;  /* 0x00005410020b7816 */ /* 0x000fe20000000003 */
[----:B------:R-:W-:Y:S01]  /*1d830*/  IMAD.MOV.U32 R5, RZ, RZ, 0x7054 ;  /* 0x00007054ff057424 */ /* 0x000fe200078e00ff */
[----:B------:R-:W-:-:S02]  /*1d840*/  SHF.R.U32.HI R3, RZ, 0x10, R0 ;  /* 0x00000010ff037819 */ /* 0x000fc40000011600 */
[----:B------:R-:W-:Y:S01]  /*1d850*/  @!P6 PRMT R144, R108, 0x5410, RZ ;  /* 0x000054106c90e816 */ /* 0x000fe200000000ff */
[----:B------:R-:W-:Y:S01]  /*1d860*/  STG.E.U16 desc[UR30][R38.64+-0xf0], R163 ;  /* 0xffff10a326007986 */ /* 0x000fe2000c10151e */
[----:B------:R-:W-:Y:S02]  /*1d870*/  SHF.R.U32.HI R2, RZ, 0x18, R0 ;  /* 0x00000018ff027819 */ /* 0x000fe40000011600 */
[----:B------:R-:W-:Y:S01]  /*1d880*/  LOP3.LUT R0, R3, 0xff, RZ, 0xc0, !PT ;  /* 0x000000ff03007812 */ /* 0x000fe200078ec0ff */
[----:B------:R-:W-:Y:S03]  /*1d890*/  STG.E.U16 desc[UR30][R38.64+-0xee], R193 ;  /* 0xffff12c126007986 */ /* 0x000fe6000c10151e */
[----:B------:R-:W-:Y:S01]  /*1d8a0*/  PRMT R16, R0, 0x5410, R2 ;  /* 0x0000541000107816 */ /* 0x000fe20000000002 */
[----:B------:R-:W-:Y:S01]  /*1d8b0*/  IMAD.WIDE.U32 R2, R9, -0x2daee0ad, RZ ;  /* 0xd2511f5309027825 */ /* 0x000fe200078e00ff */
[----:B------:R3:W5:Y:S03]  /*1d8c0*/  LDL.LU R180, [R1+0x18c] ;  /* 0x00018c0001b47983 */ /* 0x0007660000300800 */
[----:B------:R-:W-:Y:S01]  /*1d8d0*/  IMAD.U32 R0, RZ, RZ, UR13 ;  /* 0x0000000dff007e24 */ /* 0x000fe2000f8e00ff */
[----:B------:R-:W-:Y:S01]  /*1d8e0*/  LOP3.LUT R4, R3, UR20, R10, 0x96, !PT ;  /* 0x0000001403047c12 */ /* 0x000fe2000f8e960a */
[----:B------:R-:W-:Y:S03]  /*1d8f0*/  STG.E.U16 desc[UR30][R12.64+-0xe0], R225 ;  /* 0xffff20e10c007986 */ /* 0x000fe6000c10151e */
[----:B------:R-:W-:Y:S01]  /*1d900*/  PRMT R0, R0, R5, UR13 ;  /* 0x0000000d00007e16 */ /* 0x000fe20008000005 */
[----:B------:R-:W-:Y:S01]  /*1d910*/  STG.E.U16 desc[UR30][R12.64+-0xde], R224 ;  /* 0xffff22e00c007986 */ /* 0x000fe2000c10151e */
[----:B------:R-:W-:-:S03]  /*1d920*/  LOP3.LUT R5, R4, 0xffff, RZ, 0xc0, !PT ;  /* 0x0000ffff04057812 */ /* 0x000fc600078ec0ff */
[----:B------:R3:W5:Y:S01]  /*1d930*/  LDL.LU R179, [R1+0x188] ;  /* 0x0001880001b37983 */ /* 0x0007620000300800 */
        /* <DEDUP_REMOVED lines=14> */
[----:B------:R-:W-:Y:S02]  /*1da20*/  HSET2.LE.AND R2, R17, R0, PT ;  /* 0x0000000011027233 */ /* 0x000fe40003803000 */
[----:B------:R-:W-:Y:S01]  /*1da30*/  PRMT R17, R3, 0x5410, R4 ;  /* 0x0000541003117816 */ /* 0x000fe20000000004 */
[----:B------:R-:W-:-:S02]  /*1da40*/  IMAD.U32 R4, RZ, RZ, UR35 ;  /* 0x00000023ff047e24 */ /* 0x000fc4000f8e00ff */
[----:B------:R-:W-:Y:S02]  /*1da50*/  LOP3.LUT R10, R2, R98, RZ, 0xc0, !PT ;  /* 0x00000062020a7212 */ /* 0x000fe400078ec0ff */
[--C-:B------:R-:W-:Y:S02]  /*1da60*/  HSET2.LE.AND R2, R18, R0.reuse, PT ;  /* 0x0000000012027233 */ /* 0x100fe40003803000 */
[----:B------:R-:W-:Y:S02]  /*1da70*/  LOP3.LUT R4, R209, UR7, R4, 0x96, !PT ;  /* 0x00000007d1047c12 */ /* 0x000fe4000f8e9604 */
[--C-:B------:R-:W-:Y:S02]  /*1da80*/  HSET2.LE.AND R3, R11, R0.reuse, PT ;  /* 0x000000000b037233 */ /* 0x100fe40003803000 */
[----:B------:R-:W-:Y:S01]  /*1da90*/  LOP3.LUT R11, R2, R99, RZ, 0xc0, !PT ;  /* 0x00000063020b7212 */ /* 0x000fe200078ec0ff */
[----:B------:R-:W-:Y:S01]  /*1daa0*/  IMAD.WIDE.U32 R108, R4, -0x326172a9, RZ ;  /* 0xcd9e8d57046c7825 */ /* 0x000fe200078e00ff */
[----:B------:R-:W-:-:S02]  /*1dab0*/  HSET2.LE.AND R2, R16, R0, PT ;  /* 0x0000000010027233 */ /* 0x000fc40003803000 */
[----:B------:R-:W-:Y:S02]  /*1dac0*/  LOP3.LUT R8, R3, R24, RZ, 0xc0, !PT ;  /* 0x0000001803087212 */ /* 0x000fe400078ec0ff */
[----:B------:R-:W-:Y:S02]  /*1dad0*/  HSET2.LE.AND R3, R9, R0, PT ;  /* 0x0000000009037233 */ /* 0x000fe40003803000 */
[----:B------:R-:W-:Y:S02]  /*1dae0*/  LOP3.LUT R4, R109, UR29, R54, 0x96, !PT ;  /* 0x0000001d6d047c12 */ /* 0x000fe4000f8e9636 */
[----:B------:R-:W-:Y:S02]  /*1daf0*/  LOP3.LUT R9, R2, R95, RZ, 0xc0, !PT ;  /* 0x0000005f02097212 */ /* 0x000fe400078ec0ff */
[----:B------:R-:W-:Y:S02]  /*1db00*/  LOP3.LUT R2, R7, UR43, R108, 0x96, !PT ;  /* 0x0000002b07027c12 */ /* 0x000fe4000f8e966c */
[----:B------:R-:W-:Y:S01]  /*1db10*/  LOP3.LUT R16, R3, R19, RZ, 0xc0, !PT ;  /* 0x0000001303107212 */ /* 0x000fe200078ec0ff */
[----:B------:R-:W-:-:S04]  /*1db20*/  IMAD.WIDE.U32 R18, R4, -0x2daee0ad, RZ ;  /* 0xd2511f5304127825 */ /* 0x000fc800078e00ff */
[----:B------:R-:W-:Y:S01]  /*1db30*/  IMAD.WIDE.U32 R2, R2, -0x2daee0ad, RZ ;  /* 0xd2511f5302027825 */ /* 0x000fe200078e00ff */
[----:B------:R-:W-:-:S04]  /*1db40*/  LOP3.LUT R4, R19, UR42, R92, 0x96, !PT ;  /* 0x0000002a13047c12 */ /* 0x000fc8000f8e965c */
[----:B------:R-:W-:Y:S01]  /*1db50*/  LOP3.LUT R7, R3, UR40, R18, 0x96, !PT ;  /* 0x0000002803077c12 */ /* 0x000fe2000f8e9612 */
[----:B------:R-:W-:Y:S02]  /*1db60*/  IMAD.MOV.U32 R95, RZ, RZ, R91 ;  /* 0x000000ffff5f7224 */ /* 0x000fe400078e005b */
[----:B------:R-:W-:Y:S02]  /*1db70*/  IMAD.MOV.U32 R91, RZ, RZ, R86 ;  /* 0x000000ffff5b7224 */ /* 0x000fe400078e0056 */
[----:B------:R-:W-:-:S04]  /*1db80*/  IMAD.WIDE.U32 R4, R4, -0x326172a9, RZ ;  /* 0xcd9e8d5704047825 */ /* 0x000fc800078e00ff */
[----:B------:R-:W-:Y:S02]  /*1db90*/  IMAD.MOV.U32 R86, RZ, RZ, R113 ;  /* 0x000000ffff567224 */ /* 0x000fe400078e0071 */
[----:B------:R-:W-:Y:S01]  /*1dba0*/  IMAD.WIDE.U32 R112, R7, -0x326172a9, RZ ;  /* 0xcd9e8d5707707825 */ /* 0x000fe200078e00ff */
[----:B------:R-:W-:-:S04]  /*1dbb0*/  LOP3.LUT R3, R5, UR41, R6, 0x96, !PT ;  /* 0x0000002905037c12 */ /* 0x000fc8000f8e9606 */
[----:B------:R-:W-:Y:S01]  /*1dbc0*/  LOP3.LUT R4, R113, UR39, R4, 0x96, !PT ;  /* 0x0000002771047c12 */ /* 0x000fe2000f8e9604 */
[----:B------:R-:W-:Y:S02]  /*1dbd0*/  IMAD.MOV.U32 R92, RZ, RZ, R89 ;  /* 0x000000ffff5c7224 */ /* 0x000fe400078e0059 */
[----:B------:R-:W-:-:S04]  /*1dbe0*/  IMAD.WIDE.U32 R6, R3, -0x2daee0ad, RZ ;  /* 0xd2511f5303067825 */ /* 0x000fc800078e00ff */
[----:B------:R-:W-:Y:S02]  /*1dbf0*/  IMAD.MOV.U32 R89, RZ, RZ, R120 ;  /* 0x000000ffff597224 */ /* 0x000fe400078e0078 */
[----:B------:R-:W-:Y:S01]  /*1dc00*/  IMAD.WIDE.U32 R120, R4, -0x2daee0ad, RZ ;  /* 0xd2511f5304787825 */ /* 0x000fe200078e00ff */
[----:B------:R-:W-:Y:S02]  /*1dc10*/  LOP3.LUT R5, R7, UR38, R2, 0x96, !PT ;  /* 0x0000002607057c12 */ /* 0x000fe4000f8e9602 */
[--C-:B------:R-:W-:Y:S02]  /*1dc20*/  HSET2.LE.AND R2, R21, R0.reuse, PT ;  /* 0x0000000015027233 */ /* 0x100fe40003803000 */
[--C-:B------:R-:W-:Y:S02]  /*1dc30*/  HSET2.LE.AND R3, R20, R0.reuse, PT ;  /* 0x0000000014037233 */ /* 0x100fe40003803000 */
[----:B------:R-:W-:Y:S02]  /*1dc40*/  HSET2.LE.AND R4, R17, R0, PT ;  /* 0x0000000011047233 */ /* 0x000fe40003803000 */
[----:B------:R-:W-:Y:S01]  /*1dc50*/  LOP3.LUT R6, R121, UR32, R6, 0x96, !PT ;  /* 0x0000002079067c12 */ /* 0x000fe2000f8e9606 */
[----:B------:R-:W-:Y:S01]  /*1dc60*/  IMAD.WIDE.U32 R36, R5, -0x326172a9, RZ ;  /* 0xcd9e8d5705247825 */ /* 0x000fe200078e00ff */
[----:B------:R-:W-:-:S02]  /*1dc70*/  LOP3.LUT R17, R2, R95, RZ, 0xc0, !PT ;  /* 0x0000005f02117212 */ /* 0x000fc400078ec0ff */
[----:B------:R-:W-:Y:S01]  /*1dc80*/  LOP3.LUT R18, R3, R92, RZ, 0xc0, !PT ;  /* 0x0000005c03127212 */ /* 0x000fe200078ec0ff */
[----:B------:R-:W-:Y:S01]  /*1dc90*/  IMAD.WIDE.U32 R2, R6, -0x326172a9, RZ ;  /* 0xcd9e8d5706027825 */ /* 0x000fe200078e00ff */
[----:B------:R-:W-:-:S03]  /*1dca0*/  LOP3.LUT R19, R4, R93, RZ, 0xc0, !PT ;  /* 0x0000005d04137212 */ /* 0x000fc600078ec0ff */
[----:B------:R-:W-:Y:S01]  /*1dcb0*/  IMAD.WIDE.U32 R4, R30, -0x326172a9, RZ ;  /* 0xcd9e8d571e047825 */ /* 0x000fe200078e00ff */
[----:B------:R-:W-:-:S03]  /*1dcc0*/  LOP3.LUT R113, R2, 0xffff, RZ, 0xc0, !PT ;  /* 0x0000ffff02717812 */ /* 0x000fc600078ec0ff */
[----:B------:R-:W-:Y:S01]  /*1dcd0*/  IMAD.MOV.U32 R93, RZ, RZ, R81 ;  /* 0x000000ffff5d7224 */ /* 0x000fe200078e0051 */
[----:B------:R-:W-:Y:S01]  /*1dce0*/  LOP3.LUT R121, R2, 0xff, RZ, 0xc0, !PT ;  /* 0x000000ff02797812 */ /* 0x000fe200078ec0ff */
[----:B------:R-:W-:Y:S01]  /*1dcf0*/  IMAD.MOV.U32 R92, RZ, RZ, R115 ;  /* 0x000000ffff5c7224 */ /* 0x000fe200078e0073 */
[----:B------:R-:W-:Y:S01]  /*1dd00*/  SHF.R.U32.HI R115, RZ, 0x10, R2 ;  /* 0x00000010ff737819 */ /* 0x000fe20000011602 */
[----:B------:R-:W-:Y:S01]  /*1dd10*/  IMAD.MOV.U32 R81, RZ, RZ, R114 ;  /* 0x000000ffff517224 */ /* 0x000fe200078e0072 */
[----:B------:R-:W-:Y:S02]  /*1dd20*/  SHF.R.U32.HI R114, RZ, 0x18, R2 ;  /* 0x00000018ff727819 */ /* 0x000fe40000011602 */
[----:B------:R-:W-:-:S05]  /*1dd30*/  LOP3.LUT R2, R5, R29, RZ, 0x3c, !PT ;  /* 0x0000001d05027212 */ /* 0x000fca00078e3cff */
[----:B------:R-:W-:Y:S01]  /*1dd40*/  IMAD.WIDE.U32 R30, R2, -0x2daee0ad, RZ ;  /* 0xd2511f53021e7825 */ /* 0x000fe200078e00ff */
[----:B------:R-:W-:Y:S02]  /*1dd50*/  LOP3.LUT R36, R3, UR26, R36, 0x96, !PT ;  /* 0x0000001a03247c12 */ /* 0x000fe4000f8e9624 */
[----:B------:R-:W-:Y:S02]  /*1dd60*/  LOP3.LUT R3, R97, UR29, R4, 0x96, !PT ;  /* 0x0000001d61037c12 */ /* 0x000fe4000f8e9604 */
[----:B------:R-:W-:Y:S01]  /*1dd70*/  LOP3.LUT R2, R31, UR21, R208, 0x96, !PT ;  /* 0x000000151f027c12 */ /* 0x000fe2000f8e96d0 */
[----:B------:R-:W-:Y:S02]  /*1dd80*/  IMAD.MOV.U32 R95, RZ, RZ, R91 ;  /* 0x000000ffff5f7224 */ /* 0x000fe400078e005b */
[----:B------:R-:W-:Y:S02]  /*1dd90*/  IMAD.MOV.U32 R91, RZ, RZ, R42 ;  /* 0x000000ffff5b7224 */ /* 0x000fe400078e002a */
[----:B------:R-:W-:-:S02]  /*1dda0*/  IMAD.MOV.U32 R42, RZ, RZ, R28 ;  /* 0x000000ffff2a7224 */ /* 0x000fc400078e001c */
[----:B------:R-:W-:-:S04]  /*1ddb0*/  IMAD.WIDE.U32 R28, R2, -0x326172a9, RZ ;  /* 0xcd9e8d57021c7825 */ /* 0x000fc800078e00ff */
[----:B------:R-:W-:Y:S01]  /*1ddc0*/  IMAD.WIDE.U32 R6, R3, -0x2daee0ad, RZ ;  /* 0xd2511f5303067825 */ /* 0x000fe200078e00ff */
[----:B------:R-:W-:Y:S02]  /*1ddd0*/  LOP3.LUT R31, R109, UR29, R4, 0x96, !PT ;  /* 0x0000001d6d1f7c12 */ /* 0x000fe4000f8e9604 */
[----:B------:R-:W-:Y:S02]  /*1dde0*/  LOP3.LUT R2, R29, UR43, R96, 0x96, !PT ;  /* 0x0000002b1d027c12 */ /* 0x000fe4000f8e9660 */
[----:B------:R-:W-:-:S03]  /*1ddf0*/  LOP3.LUT R4, R7, UR42, R30, 0x96, !PT ;  /* 0x0000002a07047c12 */ /* 0x000fc6000f8e961e */
[----:B------:R-:W-:-:S04]  /*1de00*/  IMAD.WIDE.U32 R2, R2, -0x2daee0ad, RZ ;  /* 0xd2511f5302027825 */ /* 0x000fc800078e00ff */
[----:B------:R-:W-:Y:S01]  /*1de10*/  IMAD.WIDE.U32 R20, R4, -0x326172a9, RZ ;  /* 0xcd9e8d5704147825 */ /* 0x000fe200078e00ff */
[----:B------:R-:W-:-:S04]  /*1de20*/  LOP3.LUT R6, R3, UR40, R6, 0x96, !PT ;  /* 0x0000002803067c12 */ /* 0x000fc8000f8e9606 */
[----:B------:R-:W-:-:S05]  /*1de30*/  LOP3.LUT R3, R21, UR41, R28, 0x96, !PT ;  /* 0x0000002915037c12 */ /* 0x000fca000f8e961c */
[----:B------:R-:W-:-:S05]  /*1de40*/  IMAD.WIDE.U32 R4, R3, -0x2daee0ad, RZ ;  /* 0xd2511f5303047825 */ /* 0x000fca00078e00ff */
[----:B------:R-:W-:Y:S01]  /*1de50*/  LOP3.LUT R5, R5, UR38, R2, 0x96, !PT ;  /* 0x0000002605057c12 */ /* 0x000fe2000f8e9602 */
[----:B------:R-:W-:-:S05]  /*1de60*/  IMAD.WIDE.U32 R2, R6, -0x326172a9, RZ ;  /* 0xcd9e8d5706027825 */ /* 0x000fca00078e00ff */
[----:B------:R-:W-:Y:S01]  /*1de70*/  LOP3.LUT R3, R3, UR39, R20, 0x96, !PT ;  /* 0x0000002703037c12 */ /* 0x000fe2000f8e9614 */
[----:B------:R-:W-:Y:S02]  /*1de80*/  IMAD.MOV.U32 R54, RZ, RZ, R95 ;  /* 0x000000ffff367224 */ /* 0x000fe400078e005f */
[----:B------:R-:W-:Y:S02]  /*1de90*/  IMAD.MOV.U32 R95, RZ, RZ, R25 ;  /* 0x000000ffff5f7224 */ /* 0x000fe400078e0019 */
[----:B------:R-:W-:-:S05]  /*1dea0*/  IMAD.WIDE.U32 R24, R3, -0x2daee0ad, RZ ;  /* 0xd2511f5303187825 */ /* 0x000fca00078e00ff */
        /* <DEDUP_REMOVED lines=9> */
[----:B------:R-:W-:-:S03]  /*1df40*/  SHF.R.U32.HI R4, RZ, 0x10, R2 ;  /* 0x00000010ff047819 */ /* 0x000fc60000011602 */
[----:B------:R-:W-:-:S05]  /*1df50*/  HSET2.LE.AND R3, R3, R0, PT ;  /* 0x0000000003037233 */ /* 0x000fca0003803000 */
[----:B------:R-:W-:Y:S02]  /*1df60*/  LOP3.LUT R6, R3, R41, RZ, 0xc0, !PT ;  /* 0x0000002903067212 */ /* 0x000fe400078ec0ff */
[----:B------:R-:W-:Y:S02]  /*1df70*/  SHF.R.U32.HI R3, RZ, 0x18, R2 ;  /* 0x00000018ff037819 */ /* 0x000fe40000011602 */
[----:B------:R-:W-:-:S04]  /*1df80*/  LOP3.LUT R2, R4, 0xff, RZ, 0xc0, !PT ;  /* 0x000000ff04027812 */ /* 0x000fc800078ec0ff */
[----:B------:R-:W-:-:S05]  /*1df90*/  PRMT R2, R2, 0x5410, R3 ;  /* 0x0000541002027816 */ /* 0x000fca0000000003 */
[----:B------:R-:W-:-:S05]  /*1dfa0*/  HSET2.LE.AND R2, R2, R0, PT ;  /* 0x0000000002027233 */ /* 0x000fca0003803000 */
[----:B------:R-:W-:Y:S02]  /*1dfb0*/  LOP3.LUT R7, R2, R43, RZ, 0xc0, !PT ;  /* 0x0000002b02077212 */ /* 0x000fe400078ec0ff */
[C---:B------:R-:W-:Y:S01]  /*1dfc0*/  LOP3.LUT R2, R5.reuse, 0xffff, RZ, 0xc0, !PT ;  /* 0x0000ffff05027812 */ /* 0x040fe200078ec0ff */
[----:B------:R-:W-:Y:S02]  /*1dfd0*/  IMAD.MOV.U32 R209, RZ, RZ, R22 ;  /* 0x000000ffffd17224 */ /* 0x000fe400078e0016 */
[----:B------:R-:W1:Y:S01]  /*1dfe0*/  LDSM.16.MT88.4 R20, [R165+0x6000] ;  /* 0x00600000a514783b */ /* 0x000e620000004200 */
[----:B------:R-:W-:Y:S02]  /*1dff0*/  SHF.R.U32.HI R3, RZ, 0x8, R2 ;  /* 0x00000008ff037819 */ /* 0x000fe40000011602 */
[----:B------:R-:W-:-:S04]  /*1e000*/  LOP3.LUT R2, R5, 0xff, RZ, 0xc0, !PT ;  /* 0x000000ff05027812 */ /* 0x000fc800078ec0ff */
[----:B------:R-:W-:-:S05]  /*1e010*/  PRMT R2, R2, 0x5410, R3 ;  /* 0x0000541002027816 */ /* 0x000fca0000000003 */
[----:B------:R-:W-:-:S05]  /*1e020*/  HSET2.LE.AND R2, R2, R0, PT ;  /* 0x0000000002027233 */ /* 0x000fca0003803000 */
[----:B------:R-:W-:Y:S02]  /*1e030*/  LOP3.LUT R4, R2, R46, RZ, 0xc0, !PT ;  /* 0x0000002e02047212 */ /* 0x000fe400078ec0ff */
[--C-:B------:R-:W-:Y:S02]  /*1e040*/  SHF.R.U32.HI R2, RZ, 0x10, R5.reuse ;  /* 0x00000010ff027819 */ /* 0x100fe40000011605 */
[----:B------:R-:W-:Y:S02]  /*1e050*/  SHF.R.U32.HI R3, RZ, 0x18, R5 ;  /* 0x00000018ff037819 */ /* 0x000fe40000011605 */
[----:B------:R-:W-:-:S04]  /*1e060*/  LOP3.LUT R2, R2, 0xff, RZ, 0xc0, !PT ;  /* 0x000000ff02027812 */ /* 0x000fc800078ec0ff */
[----:B------:R-:W-:-:S05]  /*1e070*/  PRMT R2, R2, 0x5410, R3 ;  /* 0x0000541002027816 */ /* 0x000fca0000000003 */
[----:B------:R-:W-:Y:S01]  /*1e080*/  HSET2.LE.AND R2, R2, R0, PT ;  /* 0x0000000002027233 */ /* 0x000fe20003803000 */
[----:B------:R-:W-:Y:S02]  /*1e090*/  IMAD.MOV.U32 R41, RZ, RZ, R94 ;  /* 0x000000ffff297224 */ /* 0x000fe400078e005e */
[----:B------:R-:W-:Y:S02]  /*1e0a0*/  IMAD.MOV.U32 R43, RZ, RZ, R95 ;  /* 0x000000ffff2b7224 */ /* 0x000fe400078e005f */
[----:B------:R-:W-:Y:S01]  /*1e0b0*/  LOP3.LUT R5, R2, R44, RZ, 0xc0, !PT ;  /* 0x0000002c02057212 */ /* 0x000fe200078ec0ff */
        /* <DEDUP_REMOVED lines=12> */
[----:B-1----:R-:W-:Y:S07]  /*1e180*/  HMMA.16816.F32.BF16 R64, R4, R20, R48 ;  /* 0x000000140440723c */ /* 0x002fee0000041830 */
[----:B------:R-:W-:-:S02]  /*1e190*/  IMAD.MOV.U32 R48, RZ, RZ, R61 ;  /* 0x000000ffff307224 */ /* 0x000fc400078e003d */
[----:B------:R-:W-:Y:S02]  /*1e1a0*/  IMAD.MOV.U32 R49, RZ, RZ, R63 ;  /* 0x000000ffff317224 */ /* 0x000fe400078e003f */
[----:B------:R-:W-:Y:S02]  /*1e1b0*/  IMAD.MOV.U32 R50, RZ, RZ, R60 ;  /* 0x000000ffff327224 */ /* 0x000fe400078e003c */
[----:B------:R-:W-:Y:S06]  /*1e1c0*/  HMMA.16816.F32.BF16 R60, R4, R22, R56 ;  /* 0x00000016043c723c */ /* 0x000fec0000041838 */
[----:B------:R-:W-:Y:S01]  /*1e1d0*/  HMMA.16816.F32.BF16 R72, R8, R20, R72 ;  /* 0x000000140848723c */ /* 0x000fe20000041848 */
[----:B------:R-:W-:-:S02]  /*1e1e0*/  IMAD.MOV.U32 R58, RZ, RZ, R47 ;  /* 0x000000ffff3a7224 */ /* 0x000fc400078e002f */
[----:B------:R-:W-:-:S03]  /*1e1f0*/  IMAD.MOV.U32 R59, RZ, RZ, R45 ;  /* 0x000000ffff3b7224 */ /* 0x000fc600078e002d */
[----:B------:R-:W-:Y:S01]  /*1e200*/  HMMA.16816.F32.BF16 R44, R8, R22, R136 ;  /* 0x00000016082c723c */ /* 0x000fe20000041888 */
[----:B------:R-:W1:Y:S01]  /*1e210*/  LDSM.16.MT88.4 R20, [R168+0x6000] ;  /* 0x00600000a814783b */ /* 0x000e620000004200 */
        /* <DEDUP_REMOVED lines=54> */
[----:B-1----:R-:W-:Y:S01]  /*1e580*/  HMMA.16816.F32.BF16 R92, R8, R20, R92 ;  /* 0x00000014085c723c */ /* 0x002fe2000004185c */
[----:B------:R-:W-:-:S05]  /*1e590*/  IMAD.MOV.U32 R243, RZ, RZ, R137 ;  /* 0x000000fffff37224 */ /* 0x000fca00078e0089 */
[----:B------:R-:W-:Y:S01]  /*1e5a0*/  HMMA.16816.F32.BF16 R32, R8, R22, R32 ;  /* 0x000000160820723c */ /* 0x000fe20000041820 */
        /* <DEDUP_REMOVED lines=34> */
[----:B------:R-:W-:Y:S01]  /*1e7d0*/  HMMA.16816.F32.BF16 R40, R4, R22, R244 ;  /* 0x000000160428723c */ /* 0x000fe200000418f4 */
[----:B------:R-:W-:Y:S02]  /*1e7e0*/  IMAD.MOV.U32 R236, RZ, RZ, R2 ;  /* 0x000000ffffec7224 */ /* 0x000fe400078e0002 */
[----:B------:R-:W-:Y:S02]  /*1e7f0*/  IMAD.MOV.U32 R131, RZ, RZ, R139 ;  /* 0x000000ffff837224 */ /* 0x000fe400078e008b */
[----:B------:R-:W-:Y:S02]  /*1e800*/  IMAD.MOV.U32 R136, RZ, RZ, R26 ;  /* 0x000000ffff887224 */ /* 0x000fe400078e001a */
[----:B------:R-:W-:Y:S01]  /*1e810*/  IMAD.MOV.U32 R135, RZ, RZ, R116 ;  /* 0x000000ffff877224 */ /* 0x000fe200078e0074 */
[----:B------:R-:W-:Y:S01]  /*1e820*/  STG.E.U16 desc[UR30][R12.64+-0xd0], R221 ;  /* 0xffff30dd0c007986 */ /* 0x000fe2000c10151e */
[----:B------:R-:W-:-:S02]  /*1e830*/  IMAD.MOV.U32 R247, RZ, RZ, R3 ;  /* 0x000000fffff77224 */ /* 0x000fc400078e0003 */
[----:B------:R-:W-:Y:S01]  /*1e840*/  IMAD.WIDE.U32 R2, R25, -0x2daee0ad, RZ ;  /* 0xd2511f5319027825 */ /* 0x000fe200078e00ff */
[----:B------:R-:W-:Y:S04]  /*1e850*/  STG.E.U16 desc[UR30][R12.64+-0xce], R220 ;  /* 0xffff32dc0c007986 */ /* 0x000fe8000c10151e */
[----:B------:R-:W-:Y:S01]  /*1e860*/  LOP3.LUT R4, R3, UR20, R24, 0x96, !PT ;  /* 0x0000001403047c12 */ /* 0x000fe2000f8e9618 */
[----:B------:R3:W5:Y:S01]  /*1e870*/  LDL.LU R175, [R1+0x178] ;  /* 0x0001780001af7983 */ /* 0x0007620000300800 */
[C---:B------:R-:W-:Y:S02]  /*1e880*/  LOP3.LUT R3, R2.reuse, 0xffff, RZ, 0xc0, !PT ;  /* 0x0000ffff02037812 */ /* 0x040fe400078ec0ff */
[----:B------:R-:W-:Y:S02]  /*1e890*/  LOP3.LUT R5, R2, 0xff, RZ, 0xc0, !PT ;  /* 0x000000ff02057812 */ /* 0x000fe400078ec0ff */
[----:B------:R-:W-:Y:S01]  /*1e8a0*/  SHF.R.U32.HI R8, RZ, 0x18, R2 ;  /* 0x00000018ff087819 */ /* 0x000fe20000011602 */
[----:B------:R-:W-:Y:S01]  /*1e8b0*/  IMAD.MOV.U32 R138, RZ, RZ, R172 ;  /* 0x000000ffff8a7224 */ /* 0x000fe200078e00ac */
[----:B------:R-:W-:Y:S01]  /*1e8c0*/  SHF.R.U32.HI R6, RZ, 0x8, R3 ;  /* 0x00000008ff067819 */ /* 0x000fe20000011603 */
[----:B------:R-:W-:Y:S01]  /*1e8d0*/  IMAD.MOV.U32 R26, RZ, RZ, R171 ;  /* 0x000000ffff1a7224 */ /* 0x000fe200078e00ab */
[----:B------:R-:W-:Y:S01]  /*1e8e0*/  SHF.R.U32.HI R3, RZ, 0x10, R2 ;  /* 0x00000010ff037819 */ /* 0x000fe20000011602 */
[----:B------:R-:W-:Y:S01]  /*1e8f0*/  IMAD.MOV.U32 R139, RZ, RZ, R170 ;  /* 0x000000ffff8b7224 */ /* 0x000fe200078e00aa */
[----:B------:R-:W-:Y:S01]  /*1e900*/  PRMT R20, R5, 0x5410, R6 ;  /* 0x0000541005147816 */ /* 0x000fe20000000006 */
[----:B------:R-:W-:Y:S01]  /*1e910*/  IMAD.MOV.U32 R245, RZ, RZ, R128 ;  /* 0x000000fffff57224 */ /* 0x000fe200078e0080 */
[----:B------:R-:W-:Y:S01]  /*1e920*/  LOP3.LUT R2, R4, 0xffff, RZ, 0xc0, !PT ;  /* 0x0000ffff04027812 */ /* 0x000fe200078ec0ff */
[----:B------:R-:W-:Y:S01]  /*1e930*/  IMAD.MOV.U32 R134, RZ, RZ, R117 ;  /* 0x000000ffff867224 */ /* 0x000fe200078e0075 */
[----:B------:R-:W-:Y:S01]  /*1e940*/  SHF.R.U32.HI R5, RZ, 0x10, R4 ;  /* 0x00000010ff057819 */ /* 0x000fe20000011604 */
[----:B------:R-:W-:Y:S01]  /*1e950*/  IMAD.MOV.U32 R133, RZ, RZ, R118 ;  /* 0x000000ffff857224 */ /* 0x000fe200078e0076 */
[----:B------:R-:W-:Y:S01]  /*1e960*/  LOP3.LUT R6, R3, 0xff, RZ, 0xc0, !PT ;  /* 0x000000ff03067812 */ /* 0x000fe200078ec0ff */
[----:B------:R-:W-:Y:S01]  /*1e970*/  IMAD.MOV.U32 R132, RZ, RZ, R119 ;  /* 0x000000ffff847224 */ /* 0x000fe200078e0077 */
[----:B------:R-:W-:Y:S01]  /*1e980*/  SHF.R.U32.HI R3, RZ, 0x8, R2 ;  /* 0x00000008ff037819 */ /* 0x000fe20000011602 */
[----:B------:R-:W-:Y:S01]  /*1e990*/  IMAD.MOV.U32 R239, RZ, RZ, R137 ;  /* 0x000000ffffef7224 */ /* 0x000fe200078e0089 */
[----:B------:R-:W-:Y:S01]  /*1e9a0*/  LOP3.LUT R2, R5, 0xff, RZ, 0xc0, !PT ;  /* 0x000000ff05027812 */ /* 0x000fe200078ec0ff */
[----:B------:R-:W-:Y:S01]  /*1e9b0*/  IMAD.MOV.U32 R246, RZ, RZ, R107 ;  /* 0x000000fffff67224 */ /* 0x000fe200078e006b */
[----:B------:R-:W-:Y:S01]  /*1e9c0*/  PRMT R5, R6, 0x5410, R8 ;  /* 0x0000541006057816 */ /* 0x000fe20000000008 */
[----:B------:R-:W-:Y:S01]  /*1e9d0*/  IMAD.MOV.U32 R244, RZ, RZ, R164 ;  /* 0x000000fffff47224 */ /* 0x000fe200078e00a4 */
[----:B------:R-:W1:Y:S01]  /*1e9e0*/  LDSM.16.MT88.4 R8, [R165+0x6800] ;  /* 0x00680000a508783b */ /* 0x000e620000004200 */
[----:B------:R-:W-:-:S02]  /*1e9f0*/  LOP3.LUT R7, R4, 0xff, RZ, 0xc0, !PT ;  /* 0x000000ff04077812 */ /* 0x000fc400078ec0ff */
[----:B------:R-:W-:Y:S01]  /*1ea00*/  SHF.R.U32.HI R4, RZ, 0x18, R4 ;  /* 0x00000018ff047819 */ /* 0x000fe20000011604 */
[----:B------:R-:W-:Y:S03]  /*1ea10*/  STG.E.U16 desc[UR30][R14.64+-0xd0], R219 ;  /* 0xffff30db0e007986 */ /* 0x000fe6000c10151e */
[----:B------:R-:W-:Y:S01]  /*1ea20*/  PRMT R4, R2, 0x5410, R4 ;  /* 0x0000541002047816 */ /* 0x000fe20000000004 */
[----:B------:R-:W-:Y:S01]  /*1ea30*/  STG.E.U16 desc[UR30][R14.64+-0xce], R218 ;  /* 0xffff32da0e007986 */ /* 0x000fe2000c10151e */
[----:B------:R-:W-:Y:S02]  /*1ea40*/  HSET2.LE.AND R2, R20, R0, PT ;  /* 0x0000000014027233 */ /* 0x000fe40003803000 */
[----:B------:R-:W-:Y:S01]  /*1ea50*/  PRMT R3, R7, 0x5410, R3 ;  /* 0x0000541007037816 */ /* 0x000fe20000000003 */
[----:B------:R-:W4:Y:S02]  /*1ea60*/  LDSM.16.MT88.4 R20, [R166+0x6800] ;  /* 0x00680000a614783b */ /* 0x000f240000004200 */
[----:B------:R-:W-:-:S02]  /*1ea70*/  LOP3.LUT R6, R2, R104, RZ, 0xc0, !PT ;  /* 0x0000006802067212 */ /* 0x000fc400078ec0ff */
[--C-:B------:R-:W-:Y:S01]  /*1ea80*/  HSET2.LE.AND R2, R5, R0.reuse, PT ;  /* 0x0000000005027233 */ /* 0x100fe20003803000 */
[----:B------:R3:W5:Y:S01]  /*1ea90*/  LDL.LU R174, [R1+0x174] ;  /* 0x0001740001ae7983 */ /* 0x0007620000300800 */
        /* <DEDUP_REMOVED lines=9> */
[C---:B-1----:R-:W-:Y:S01]  /*1eb30*/  HMMA.16816.F32.BF16 R116, R16.reuse, R10, R44 ;  /* 0x0000000a1074723c */ /* 0x042fe2000004182c */
[----:B------:R-:W-:Y:S01]  /*1eb40*/  IMAD.MOV.U32 R2, RZ, RZ, R26 ;  /* 0x000000ffff027224 */ /* 0x000fe200078e001a */
[----:B------:R-:W-:Y:S04]  /*1eb50*/  STG.E.U16 desc[UR30][R140.64+-0xd0], R160 ;  /* 0xffff30a08c007986 */ /* 0x000fe8000c10151e */
[-C--:B------:R-:W-:Y:S01]  /*1eb60*/  HMMA.16816.F32.BF16 R136, R16, R8.reuse, R72 ;  /* 0x000000081088723c */ /* 0x080fe20000041848 */
[----:B------:R-:W1:Y:S04]  /*1eb70*/  LDSM.16.MT88.4 R24, [R168+0x6800] ;  /* 0x00680000a818783b */ /* 0x000e680000004200 */
[----:B------:R-:W-:Y:S01]  /*1eb80*/  STG.E.U16 desc[UR30][R140.64+-0xce], R159 ;  /* 0xffff329f8c007986 */ /* 0x000fe2000c10151e */
[C---:B------:R-:W-:Y:S03]  /*1eb90*/  HMMA.16816.F32.BF16 R64, R4.reuse, R8, R64 ;  /* 0x000000080440723c */ /* 0x040fe60000041840 */
[----:B------:R3:W5:Y:S03]  /*1eba0*/  LDL.LU R173, [R1+0x170] ;  /* 0x0001700001ad7983 */ /* 0x0007660000300800 */
[C---:B------:R-:W-:Y:S01]  /*1ebb0*/  HMMA.16816.F32.BF16 R104, R4.reuse, R10, R60 ;  /* 0x0000000a0468723c */ /* 0x040fe2000004183c */
[----:B------:R-:W2:Y:S05]  /*1ebc0*/  LDSM.16.MT88.4 R8, [R167+0x6800] ;  /* 0x00680000a708783b */ /* 0x000eaa0000004200 */
[C---:B----4-:R-:W-:Y:S06]  /*1ebd0*/  HMMA.16816.F32.BF16 R52, R4.reuse, R22, R52 ;  /* 0x000000160434723c */ /* 0x050fec0000041834 */
[C---:B-1----:R-:W-:Y:S06]  /*1ebe0*/  HMMA.16816.F32.BF16 R80, R4.reuse, R24, R80 ;  /* 0x000000180450723c */ /* 0x042fec0000041850 */
[-C--:B------:R-:W-:Y:S06]  /*1ebf0*/  HMMA.16816.F32.BF16 R76, R4, R26.reuse, R76 ;  /* 0x0000001a044c723c */ /* 0x080fec000004184c */
[C---:B------:R-:W-:Y:S06]  /*1ec00*/  HMMA.16816.F32.BF16 R44, R16.reuse, R26, R84 ;  /* 0x0000001a102c723c */ /* 0x040fec0000041854 */
[C---:B------:R-:W-:Y:S06]  /*1ec10*/  HMMA.16816.F32.BF16 R88, R16.reuse, R24, R88 ;  /* 0x000000181058723c */ /* 0x040fec0000041858 */
[----:B------:R-:W-:Y:S01]  /*1ec20*/  HMMA.16816.F32.BF16 R96, R16, R22, R96 ;  /* 0x000000161060723c */ /* 0x000fe20000041860 */
[----:B------:R-:W-:Y:S04]  /*1ec30*/  STG.E.U16 desc[UR30][R38.64+-0xd0], R158 ;  /* 0xffff309e26007986 */ /* 0x000fe8000c10151e */
[----:B------:R-:W-:Y:S01]  /*1ec40*/  STG.E.U16 desc[UR30][R38.64+-0xce], R157 ;  /* 0xffff329d26007986 */ /* 0x000fe2000c10151e */
[-C--:B------:R-:W-:Y:S03]  /*1ec50*/  HMMA.16816.F32.BF16 R60, R4, R20.reuse, R56 ;  /* 0x00000014043c723c */ /* 0x080fe60000041838 */
[----:B------:R3:W5:Y:S03]  /*1ec60*/  LDL.LU R172, [R1+0x16c] ;  /* 0x00016c0001ac7983 */ /* 0x0007660000300800 */
[----:B------:R-:W-:Y:S01]  /*1ec70*/  HMMA.16816.F32.BF16 R56, R16, R20, R100 ;  /* 0x000000141038723c */ /* 0x000fe20000041864 */
[----:B------:R-:W-:Y:S05]  /*1ec80*/  LDSM.16.MT88.4 R20, [R166+0x7000] ;  /* 0x00700000a614783b */ /* 0x000fea0000004200 */
[----:B--2---:R-:W-:Y:S01]  /*1ec90*/  HMMA.16816.F32.BF16 R48, R4, R8, R48 ;  /* 0x000000080430723c */ /* 0x004fe20000041830 */
[----:B------:R-:W-:Y:S01]  /*1eca0*/  IMAD.MOV.U32 R103, RZ, RZ, R2 ;  /* 0x000000ffff677224 */ /* 0x000fe200078e0002 */
[----:B------:R-:W-:-:S04]  /*1ecb0*/  LOP3.LUT R2, R29, UR43, R108, 0x96, !PT ;  /* 0x0000002b1d027c12 */ /* 0x000fc8000f8e966c */
[----:B------:R-:W-:Y:S01]  /*1ecc0*/  HMMA.16816.F32.BF16 R40, R4, R10, R40 ;  /* 0x0000000a0428723c */ /* 0x000fe20000041828 */
[----:B------:R-:W-:-:S05]  /*1ecd0*/  IMAD.WIDE.U32 R2, R2, -0x2daee0ad, RZ ;  /* 0xd2511f5302027825 */ /* 0x000fca00078e00ff */
[----:B------:R-:W-:Y:S01]  /*1ece0*/  HMMA.16816.F32.BF16 R84, R16, R10, R32 ;  /* 0x0000000a1054723c */ /* 0x000fe20000041820 */
[----:B------:R-:W-:-:S05]  /*1ecf0*/  IMAD.WIDE.U32 R6, R31, -0x2daee0ad, RZ ;  /* 0xd2511f531f067825 */ /* 0x000fca00078e00ff */
[----:B------:R-:W-:Y:S01]  /*1ed00*/  HMMA.16816.F32.BF16 R72, R16, R8, R92 ;  /* 0x000000081048723c */ /* 0x000fe2000004185c */
[----:B------:R-:W-:Y:S01]  /*1ed10*/  LOP3.LUT R4, R7, UR42, R30, 0x96, !PT ;  /* 0x0000002a07047c12 */ /* 0x000fe2000f8e961e */
[----:B------:R-:W1:Y:S01]  /*1ed20*/  LDSM.16.MT88.4 R16, [R165+0x7000] ;  /* 0x00700000a510783b */ /* 0x000e620000004200 */
[----:B------:R-:W-:-:S03]  /*1ed30*/  LOP3.LUT R3, R3, UR40, R6, 0x96, !PT ;  /* 0x0000002803037c12 */ /* 0x000fc6000f8e9606 */
[----:B------:R-:W-:Y:S01]  /*1ed40*/  IMAD.WIDE.U32 R4, R4, -0x326172a9, RZ ;  /* 0xcd9e8d5704047825 */ /* 0x000fe200078e00ff */
[----:B------:R-:W-:Y:S03]  /*1ed50*/  STG.E.U16 desc[UR30][R12.64+-0xc0], R217 ;  /* 0xffff40d90c007986 */ /* 0x000fe6000c10151e */
[----:B------:R-:W-:Y:S01]  /*1ed60*/  IMAD.WIDE.U32 R26, R3, -0x326172a9, RZ ;  /* 0xcd9e8d57031a7825 */ /* 0x000fe200078e00ff */
[----:B------:R-:W-:Y:S01]  /*1ed70*/  LOP3.LUT R3, R5, UR41, R28, 0x96, !PT ;  /* 0x0000002905037c12 */ /* 0x000fe2000f8e961c */
[----:B------:R-:W-:Y:S03]  /*1ed80*/  STG.E.U16 desc[UR30][R12.64+-0xbe], R216 ;  /* 0xffff42d80c007986 */ /* 0x000fe6000c10151e */
[----:B------:R-:W-:Y:S01]  /*1ed90*/  LOP3.LUT R6, R27, UR39, R4, 0x96, !PT ;  /* 0x000000271b067c12 */ /* 0x000fe2000f8e9604 */
[----:B------:R-:W-:Y:S01]  /*1eda0*/  IMAD.WIDE.U32 R4, R3, -0x2daee0ad, RZ ;  /* 0xd2511f5303047825 */ /* 0x000fe200078e00ff */
[----:B------:R-:W2:Y:S03]  /*1edb0*/  LDSM.16.MT88.4 R28, [R167+0x7000] ;  /* 0x00700000a71c783b */ /* 0x000ea60000004200 */
[----:B------:R-:W-:Y:S01]  /*1edc0*/  IMAD.WIDE.U32 R24, R6, -0x2daee0ad, RZ ;  /* 0xd2511f5306187825 */ /* 0x000fe200078e00ff */
[----:B------:R-:W-:Y:S01]  /*1edd0*/  LOP3.LUT R5, R5, UR38, R2, 0x96, !PT ;  /* 0x0000002605057c12 */ /* 0x000fe2000f8e9602 */
[----:B------:R3:W5:Y:S03]  /*1ede0*/  LDL.LU R171, [R1+0x168] ;  /* 0x0001680001ab7983 */ /* 0x0007660000300800 */
[----:B------:R-:W-:Y:S01]  /*1edf0*/  LOP3.LUT R3, R25, UR32, R4, 0x96, !PT ;  /* 0x0000002019037c12 */ /* 0x000fe2000f8e9604 */
[----:B------:R-:W-:-:S04]  /*1ee00*/  IMAD.WIDE.U32 R32, R5, -0x326172a9, RZ ;  /* 0xcd9e8d5705207825 */ /* 0x000fc800078e00ff */
[----:B------:R-:W-:Y:S02]  /*1ee10*/  IMAD.MOV.U32 R100, RZ, RZ, R247 ;  /* 0x000000ffff647224 */ /* 0x000fe400078e00f7 */
[----:B------:R-:W-:Y:S02]  /*1ee20*/  IMAD.MOV.U32 R101, RZ, RZ, R236 ;  /* 0x000000ffff657224 */ /* 0x000fe400078e00ec */
[----:B------:R-:W-:Y:S02]  /*1ee30*/  IMAD.MOV.U32 R102, RZ, RZ, R237 ;  /* 0x000000ffff667224 */ /* 0x000fe400078e00ed */
[----:B------:R-:W-:Y:S02]  /*1ee40*/  IMAD.MOV.U32 R34, RZ, RZ, R133 ;  /* 0x000000ffff227224 */ /* 0x000fe400078e0085 */
[----:B------:R-:W-:Y:S01]  /*1ee50*/  IMAD.MOV.U32 R35, RZ, RZ, R135 ;  /* 0x000000ffff237224 */ /* 0x000fe200078e0087 */
[----:B------:R-:W-:Y:S01]  /*1ee60*/  STG.E.U16 desc[UR30][R14.64+-0xc0], R214 ;  /* 0xffff40d60e007986 */ /* 0x000fe2000c10151e */
[----:B------:R-:W-:-:S03]  /*1ee70*/  IMAD.WIDE.U32 R2, R3, -0x326172a9, RZ ;  /* 0xcd9e8d5703027825 */ /* 0x000fc600078e00ff */
[----:B------:R-:W-:Y:S01]  /*1ee80*/  STG.E.U16 desc[UR30][R14.64+-0xbe], R215 ;  /* 0xffff42d70e007986 */ /* 0x000fe2000c10151e */
[C---:B------:R-:W-:Y:S02]  /*1ee90*/  LOP3.LUT R4, R2.reuse, 0xffff, RZ, 0xc0, !PT ;  /* 0x0000ffff02047812 */ /* 0x040fe400078ec0ff */
[----:B------:R-:W-:Y:S01]  /*1eea0*/  LOP3.LUT R3, R3, UR26, R32, 0x96, !PT ;  /* 0x0000001a03037c12 */ /* 0x000fe2000f8e9620 */
[----:B------:R3:W5:Y:S01]  /*1eeb0*/  LDL.LU R170, [R1+0x164] ;  /* 0x0001640001aa7983 */ /* 0x0007620000300800 */
[----:B------:R-:W-:Y:S02]  /*1eec0*/  SHF.R.U32.HI R5, RZ, 0x8, R4 ;  /* 0x00000008ff057819 */ /* 0x000fe40000011604 */
[----:B------:R-:W-:Y:S02]  /*1eed0*/  LOP3.LUT R4, R2, 0xff, RZ, 0xc0, !PT ;  /* 0x000000ff02047812 */ /* 0x000fe400078ec0ff */
[--C-:B------:R-:W-:Y:S02]  /*1eee0*/  SHF.R.U32.HI R7, RZ, 0x10, R2.reuse ;  /* 0x00000010ff077819 */ /* 0x100fe40000011602 */
[----:B------:R-:W-:Y:S01]  /*1eef0*/  SHF.R.U32.HI R8, RZ, 0x18, R2 ;  /* 0x00000018ff087819 */ /* 0x000fe20000011602 */
[----:B------:R-:W-:Y:S01]  /*1ef00*/  IMAD.MOV.U32 R247, RZ, RZ, R129 ;  /* 0x000000fffff77224 */ /* 0x000fe200078e0081 */
[C---:B------:R-:W-:Y:S01]  /*1ef10*/  LOP3.LUT R2, R3.reuse, 0xffff, RZ, 0xc0, !PT ;  /* 0x0000ffff03027812 */ /* 0x040fe200078ec0ff */
[----:B------:R-:W-:Y:S01]  /*1ef20*/  IMAD.MOV.U32 R236, RZ, RZ, R131 ;  /* 0x000000ffffec7224 */ /* 0x000fe200078e0083 */
[----:B------:R-:W-:Y:S01]  /*1ef30*/  PRMT R9, R4, 0x5410, R5 ;  /* 0x0000541004097816 */ /* 0x000fe20000000005 */
[----:B------:R-:W-:Y:S01]  /*1ef40*/  IMAD.MOV.U32 R237, RZ, RZ, R250 ;  /* 0x000000ffffed7224 */ /* 0x000fe200078e00fa */
[----:B------:R-:W-:Y:S01]  /*1ef50*/  LOP3.LUT R6, R3, 0xff, RZ, 0xc0, !PT ;  /* 0x000000ff03067812 */ /* 0x000fe200078ec0ff */
[----:B------:R-:W-:Y:S01]  /*1ef60*/  STG.E.U16 desc[UR30][R140.64+-0xc0], R156 ;  /* 0xffff409c8c007986 */ /* 0x000fe2000c10151e */
[----:B------:R-:W-:-:S02]  /*1ef70*/  SHF.R.U32.HI R4, RZ, 0x10, R3 ;  /* 0x00000010ff047819 */ /* 0x000fc40000011603 */
[----:B------:R-:W-:Y:S01]  /*1ef80*/  SHF.R.U32.HI R5, RZ, 0x18, R3 ;  /* 0x00000018ff057819 */ /* 0x000fe20000011603 */
[----:B------:R-:W-:Y:S01]  /*1ef90*/  STG.E.U16 desc[UR30][R140.64+-0xbe], R155 ;  /* 0xffff429b8c007986 */ /* 0x000fe2000c10151e */
[----:B------:R-:W-:Y:S02]  /*1efa0*/  SHF.R.U32.HI R2, RZ, 0x8, R2 ;  /* 0x00000008ff027819 */ /* 0x000fe40000011602 */
[----:B------:R-:W-:Y:S01]  /*1efb0*/  LOP3.LUT R3, R7, 0xff, RZ, 0xc0, !PT ;  /* 0x000000ff07037812 */ /* 0x000fe200078ec0ff */
[----:B------:R3:W5:Y:S01]  /*1efc0*/  LDL.LU R169, [R1+0x160] ;  /* 0x0001600001a97983 */ /* 0x0007620000300800 */
[----:B------:R-:W-:Y:S02]  /*1efd0*/  PRMT R2, R6, 0x5410, R2 ;  /* 0x0000541006027816 */ /* 0x000fe40000000002 */
[----:B------:R-:W-:Y:S02]  /*1efe0*/  PRMT R7, R3, 0x5410, R8 ;  /* 0x0000541003077816 */ /* 0x000fe40000000008 */
[----:B------:R-:W-:Y:S01]  /*1eff0*/  LOP3.LUT R4, R4, 0xff, RZ, 0xc0, !PT ;  /* 0x000000ff04047812 */ /* 0x000fe200078ec0ff */
[----:B------:R-:W-:Y:S01]  /*1f000*/  IMAD.MOV.U32 R250, RZ, RZ, R251 ;  /* 0x000000fffffa7224 */ /* 0x000fe200078e00fb */
[--C-:B------:R-:W-:Y:S01]  /*1f010*/  HSET2.LE.AND R6, R9, R0.reuse, PT ;  /* 0x0000000009067233 */ /* 0x100fe20003803000 */
[----:B------:R-:W-:Y:S04]  /*1f020*/  STG.E.U16 desc[UR30][R38.64+-0xc0], R154 ;  /* 0xffff409a26007986 */ /* 0x000fe8000c10151e */
[----:B------:R-:W4:Y:S01]  /*1f030*/  LDSM.16.MT88.4 R8, [R168+0x7000] ;  /* 0x00700000a808783b */ /* 0x000f220000004200 */
[----:B------:R-:W-:-:S02]  /*1f040*/  HSET2.LE.AND R2, R2, R0, PT ;  /* 0x0000000002027233 */ /* 0x000fc40003803000 */
[----:B------:R-:W-:Y:S01]  /*1f050*/  PRMT R3, R4, 0x5410, R5 ;  /* 0x0000541004037816 */ /* 0x000fe20000000005 */
[----:B------:R-:W-:Y:S02]  /*1f060*/  STG.E.U16 desc[UR30][R38.64+-0xbe], R153 ;  /* 0xffff429926007986 */ /* 0x000fe4000c10151e */
[----:B------:R-:W-:Y:S02]  /*1f070*/  LOP3.LUT R4, R2, R123, RZ, 0xc0, !PT ;  /* 0x0000007b02047212 */ /* 0x000fe400078ec0ff */
[--C-:B------:R-:W-:Y:S01]  /*1f080*/  HSET2.LE.AND R3, R3, R0.reuse, PT ;  /* 0x0000000003037233 */ /* 0x100fe20003803000 */
[----:B------:R3:W5:Y:S01]  /*1f090*/  LDL.LU R164, [R1+0x15c] ;  /* 0x00015c0001a47983 */ /* 0x0007620000300800 */
[----:B------:R-:W-:Y:S02]  /*1f0a0*/  HSET2.LE.AND R2, R7, R0, PT ;  /* 0x0000000007027233 */ /* 0x000fe40003803000 */
[----:B------:R-:W-:Y:S02]  /*1f0b0*/  LOP3.LUT R6, R6, R110, RZ, 0xc0, !PT ;  /* 0x0000006e06067212 */ /* 0x000fe400078ec0ff */
[----:B------:R-:W-:-:S02]  /*1f0c0*/  LOP3.LUT R5, R3, R122, RZ, 0xc0, !PT ;  /* 0x0000007a03057212 */ /* 0x000fc400078ec0ff */
[----:B------:R-:W-:Y:S02]  /*1f0d0*/  LOP3.LUT R7, R2, R111, RZ, 0xc0, !PT ;  /* 0x0000006f02077212 */ /* 0x000fe400078ec0ff */
[----:B------:R-:W-:Y:S02]  /*1f0e0*/  LOP3.LUT R2, R115, 0xff, RZ, 0xc0, !PT ;  /* 0x000000ff73027812 */ /* 0x000fe400078ec0ff */
[----:B------:R-:W-:-:S03]  /*1f0f0*/  SHF.R.U32.HI R3, RZ, 0x8, R113 ;  /* 0x00000008ff037819 */ /* 0x000fc60000011671 */
[C---:B-1----:R-:W-:Y:S06]  /*1f100*/  HMMA.16816.F32.BF16 R108, R4.reuse, R16, R64 ;  /* 0x00000010046c723c */ /* 0x042fec0000041840 */
[C---:B--2---:R-:W-:Y:S06]  /*1f110*/  HMMA.16816.F32.BF16 R64, R4.reuse, R28, R48 ;  /* 0x0000001c0440723c */ /* 0x044fec0000041830 */
[C---:B------:R-:W-:Y:S06]  /*1f120*/  HMMA.16816.F32.BF16 R104, R4.reuse, R18, R104 ;  /* 0x000000120468723c */ /* 0x040fec0000041868 */
[C---:B----4-:R-:W-:Y:S06]  /*1f130*/  HMMA.16816.F32.BF16 R80, R4.reuse, R8, R80 ;  /* 0x000000080450723c */ /* 0x050fec0000041850 */
[C---:B------:R-:W-:Y:S06]  /*1f140*/  HMMA.16816.F32.BF16 R92, R4.reuse, R10, R76 ;  /* 0x0000000a045c723c */ /* 0x040fec000004184c */
[C---:B------:R-:W-:Y:S06]  /*1f150*/  HMMA.16816.F32.BF16 R60, R4.reuse, R20, R60 ;  /* 0x00000014043c723c */ /* 0x040fec000004183c */
[C---:B------:R-:W-:Y:S06]  /*1f160*/  HMMA.16816.F32.BF16 R52, R4.reuse, R22, R52 ;  /* 0x000000160434723c */ /* 0x040fec0000041834 */
[----:B------:R-:W-:Y:S07]  /*1f170*/  HMMA.16816.F32.BF16 R48, R4, R30, R40 ;  /* 0x0000001e0430723c */ /* 0x000fee0000041828 */
[----:B------:R-:W-:-:S02]  /*1f180*/  PRMT R7, R2, 0x5410, R114 ;  /* 0x0000541002077816 */ /* 0x000fc40000000072 */
        /* <DEDUP_REMOVED lines=8> */
[----:B------:R-:W-:Y:S02]  /*1f210*/  PRMT R3, R2, 0x5410, R3 ;  /* 0x0000541002037816 */ /* 0x000fe40000000003 */
[----:B------:R-:W-:-:S05]  /*1f220*/  HSET2.LE.AND R2, R4, R0, PT ;  /* 0x0000000004027233 */ /* 0x000fca0003803000 */
[----:B------:R-:W-:Y:S02]  /*1f230*/  LOP3.LUT R6, R2, R103, RZ, 0xc0, !PT ;  /* 0x0000006702067212 */ /* 0x000fe400078ec0ff */
[----:B------:R-:W-:-:S05]  /*1f240*/  HSET2.LE.AND R2, R7, R0, PT ;  /* 0x0000000007027233 */ /* 0x000fca0003803000 */
[----:B------:R-:W-:Y:S02]  /*1f250*/  LOP3.LUT R7, R2, R244, RZ, 0xc0, !PT ;  /* 0x000000f402077212 */ /* 0x000fe400078ec0ff */
[----:B------:R-:W-:-:S05]  /*1f260*/  HSET2.LE.AND R2, R5, R0, PT ;  /* 0x0000000005027233 */ /* 0x000fca0003803000 */
[----:B------:R-:W-:Y:S02]  /*1f270*/  LOP3.LUT R4, R2, R245, RZ, 0xc0, !PT ;  /* 0x000000f502047212 */ /* 0x000fe400078ec0ff */
[----:B------:R-:W-:-:S05]  /*1f280*/  HSET2.LE.AND R2, R3, R0, PT ;  /* 0x0000000003027233 */ /* 0x000fca0003803000 */
[----:B------:R-:W-:Y:S02]  /*1f290*/  LOP3.LUT R5, R2, R246, RZ, 0xc0, !PT ;  /* 0x000000f602057212 */ /* 0x000fe400078ec0ff */
[----:B------:R-:W-:Y:S01]  /*1f2a0*/  LOP3.LUT R2, R33, UR37, R26, 0x96, !PT ;  /* 0x0000002521027c12 */ /* 0x000fe2000f8e961a */
[----:B------:R-:W-:-:S04]  /*1f2b0*/  IMAD.MOV.U32 R245, RZ, RZ, R128 ;  /* 0x000000fffff57224 */ /* 0x000fc800078e0080 */
[----:B------:R-:W-:-:S04]  /*1f2c0*/  IMAD.WIDE.U32 R2, R2, -0x2daee0ad, RZ ;  /* 0xd2511f5302027825 */ /* 0x000fc800078e00ff */
[----:B------:R-:W-:Y:S02]  /*1f2d0*/  IMAD.MOV.U32 R246, RZ, RZ, R130 ;  /* 0x000000fffff67224 */ /* 0x000fe400078e0082 */
[C---:B------:R-:W-:Y:S07]  /*1f2e0*/  HMMA.16816.F32.BF16 R128, R4.reuse, R8, R88 ;  /* 0x000000080480723c */ /* 0x040fee0000041858 */
[----:B------:R-:W-:Y:S01]  /*1f2f0*/  LOP3.LUT R8, R3, UR20, R24, 0x96, !PT ;  /* 0x0000001403087c12 */ /* 0x000fe2000f8e9618 */
[----:B------:R-:W-:Y:S01]  /*1f300*/  HMMA.16816.F32.BF16 R136, R4, R16, R136 ;  /* 0x000000100488723c */ /* 0x000fe20000041888 */
[----:B------:R-:W-:-:S02]  /*1f310*/  LOP3.LUT R9, R2, 0xffff, RZ, 0xc0, !PT ;  /* 0x0000ffff02097812 */ /* 0x000fc400078ec0ff */
[----:B------:R-:W-:-:S03]  /*1f320*/  SHF.R.U32.HI R3, RZ, 0x10, R8 ;  /* 0x00000010ff037819 */ /* 0x000fc60000011608 */
[----:B------:R-:W-:Y:S01]  /*1f330*/  HMMA.16816.F32.BF16 R40, R4, R18, R116 ;  /* 0x000000120428723c */ /* 0x000fe20000041874 */
[----:B------:R-:W-:Y:S01]  /*1f340*/  SHF.R.U32.HI R17, RZ, 0x18, R2 ;  /* 0x00000018ff117819 */ /* 0x000fe20000011602 */
[----:B------:R-:W-:-:S04]  /*1f350*/  IMAD.MOV.U32 R122, RZ, RZ, R126 ;  /* 0x000000ffff7a7224 */ /* 0x000fc800078e007e */
[C---:B------:R-:W-:Y:S01]  /*1f360*/  HMMA.16816.F32.BF16 R44, R4.reuse, R10, R44 ;  /* 0x0000000a042c723c */ /* 0x040fe2000004182c */
[----:B------:R-:W-:Y:S01]  /*1f370*/  LOP3.LUT R18, R2, 0xff, RZ, 0xc0, !PT ;  /* 0x000000ff02127812 */ /* 0x000fe200078ec0ff */
[----:B------:R-:W-:Y:S01]  /*1f380*/  IMAD.MOV.U32 R79, RZ, RZ, R127 ;  /* 0x000000ffff4f7224 */ /* 0x000fe200078e007f */
[C---:B------:R-:W-:Y:S01]  /*1f390*/  LOP3.LUT R16, R8.reuse, 0xff, RZ, 0xc0, !PT ;  /* 0x000000ff08107812 */ /* 0x040fe200078ec0ff */
[----:B------:R-:W-:Y:S01]  /*1f3a0*/  IMAD.MOV.U32 R103, RZ, RZ, R238 ;  /* 0x000000ffff677224 */ /* 0x000fe200078e00ee */
[----:B------:R-:W-:Y:S01]  /*1f3b0*/  LOP3.LUT R3, R3, 0xff, RZ, 0xc0, !PT ;  /* 0x000000ff03037812 */ /* 0x000fe200078ec0ff */
[----:B------:R-:W-:Y:S01]  /*1f3c0*/  HMMA.16816.F32.BF16 R56, R4, R20, R56 ;  /* 0x000000140438723c */ /* 0x000fe20000041838 */
[----:B------:R-:W-:Y:S01]  /*1f3d0*/  SHF.R.U32.HI R10, RZ, 0x10, R2 ;  /* 0x00000010ff0a7819 */ /* 0x000fe20000011602 */
[----:B------:R-:W-:Y:S01]  /*1f3e0*/  IMAD.MOV.U32 R244, RZ, RZ, R132 ;  /* 0x000000fffff47224 */ /* 0x000fe200078e0084 */
[----:B------:R-:W-:Y:S01]  /*1f3f0*/  LOP3.LUT R2, R8, 0xffff, RZ, 0xc0, !PT ;  /* 0x0000ffff08027812 */ /* 0x000fe200078ec0ff */
[----:B------:R-:W-:Y:S01]  /*1f400*/  IMAD.MOV.U32 R123, RZ, RZ, R134 ;  /* 0x000000ffff7b7224 */ /* 0x000fe200078e0086 */
[----:B------:R-:W-:-:S02]  /*1f410*/  SHF.R.U32.HI R11, RZ, 0x18, R8 ;  /* 0x00000018ff0b7819 */ /* 0x000fc40000011608 */
[----:B------:R-:W-:Y:S02]  /*1f420*/  LOP3.LUT R19, R37, UR37, R112, 0x96, !PT ;  /* 0x0000002525137c12 */ /* 0x000fe4000f8e9670 */
[----:B------:R-:W-:Y:S01]  /*1f430*/  SHF.R.U32.HI R9, RZ, 0x8, R9 ;  /* 0x00000008ff097819 */ /* 0x000fe20000011609 */
[----:B------:R-:W-:Y:S01]  /*1f440*/  HMMA.16816.F32.BF16 R20, R4, R22, R96 ;  /* 0x000000160414723c */ /* 0x000fe20000041860 */
[----:B------:R-:W-:Y:S01]  /*1f450*/  SHF.R.U32.HI R2, RZ, 0x8, R2 ;  /* 0x00000008ff027819 */ /* 0x000fe20000011602 */
[----:B------:R-:W-:Y:S01]  /*1f460*/  IMAD.MOV.U32 R251, RZ, RZ, R124 ;  /* 0x000000fffffb7224 */ /* 0x000fe200078e007c */
[----:B------:R-:W-:Y:S01]  /*1f470*/  PRMT R3, R3, 0x5410, R11 ;  /* 0x0000541003037816 */ /* 0x000fe2000000000b */
[----:B------:R-:W-:Y:S01]  /*1f480*/  IMAD.MOV.U32 R238, RZ, RZ, R125 ;  /* 0x000000ffffee7224 */ /* 0x000fe200078e007d */
[----:B------:R-:W-:Y:S01]  /*1f490*/  PRMT R2, R16, 0x5410, R2 ;  /* 0x0000541010027816 */ /* 0x000fe20000000002 */
[----:B------:R-:W1:Y:S02]  /*1f4a0*/  LDSM.16.MT88.4 R132, [R165+0x7800] ;  /* 0x00780000a584783b */ /* 0x000e640000004200 */
[----:B------:R-:W-:-:S02]  /*1f4b0*/  HSET2.LE.AND R3, R3, R0, PT ;  /* 0x0000000003037233 */ /* 0x000fc40003803000 */
[--C-:B------:R-:W-:Y:S01]  /*1f4c0*/  HSET2.LE.AND R2, R2, R0.reuse, PT ;  /* 0x0000000002027233 */ /* 0x100fe20003803000 */
[----:B------:R-:W-:Y:S01]  /*1f4d0*/  LDSM.16.MT88.4 R116, [R166+0x7800] ;  /* 0x00780000a674783b */ /* 0x000fe20000004200 */
[----:B------:R-:W-:Y:S02]  /*1f4e0*/  LOP3.LUT R8, R10, 0xff, RZ, 0xc0, !PT ;  /* 0x000000ff0a087812 */ /* 0x000fe400078ec0ff */
[----:B------:R-:W-:Y:S01]  /*1f4f0*/  LOP3.LUT R77, R3, R122, RZ, 0xc0, !PT ;  /* 0x0000007a034d7212 */ /* 0x000fe200078ec0ff */
[C---:B------:R-:W-:Y:S01]  /*1f500*/  HMMA.16816.F32.BF16 R112, R4.reuse, R28, R72 ;  /* 0x0000001c0470723c */ /* 0x040fe20000041848 */
[----:B------:R-:W-:Y:S01]  /*1f510*/  LOP3.LUT R76, R2, R79, RZ, 0xc0, !PT ;  /* 0x0000004f024c7212 */ /* 0x000fe200078ec0ff */
[----:B------:R-:W-:Y:S01]  /*1f520*/  IMAD.WIDE.U32 R2, R19, -0x2daee0ad, RZ ;  /* 0xd2511f5313027825 */ /* 0x000fe200078e00ff */
[----:B------:R-:W-:Y:S01]  /*1f530*/  PRMT R10, R18, 0x5410, R9 ;  /* 0x00005410120a7816 */ /* 0x000fe20000000009 */
[----:B------:R-:W2:Y:S01]  /*1f540*/  LDSM.16.MT88.4 R124, [R168+0x7800] ;  /* 0x00780000a87c783b */ /* 0x000ea20000004200 */
[----:B------:R-:W-:Y:S01]  /*1f550*/  PRMT R9, R8, 0x5410, R17 ;  /* 0x0000541008097816 */ /* 0x000fe20000000011 */
[----:B------:R-:W-:Y:S02]  /*1f560*/  HMMA.16816.F32.BF16 R28, R4, R30, R84 ;  /* 0x0000001e041c723c */ /* 0x000fe40000041854 */
[--C-:B------:R-:W-:Y:S01]  /*1f570*/  HSET2.LE.AND R8, R10, R0.reuse, PT ;  /* 0x000000000a087233 */ /* 0x100fe20003803000 */
[----:B------:R-:W4:Y:S01]  /*1f580*/  LDSM.16.MT88.4 R16, [R167+0x7800] ;  /* 0x00780000a710783b */ /* 0x000f220000004200 */
[----:B------:R-:W-:-:S03]  /*1f590*/  HSET2.LE.AND R9, R9, R0, PT ;  /* 0x0000000009097233 */ /* 0x000fc60003803000 */
[C---:B------:R-:W-:Y:S02]  /*1f5a0*/  LOP3.LUT R4, R2.reuse, 0xffff, RZ, 0xc0, !PT ;  /* 0x0000ffff02047812 */ /* 0x040fe400078ec0ff */
[----:B------:R-:W-:Y:S02]  /*1f5b0*/  LOP3.LUT R6, R2, 0xff, RZ, 0xc0, !PT ;  /* 0x000000ff02067812 */ /* 0x000fe400078ec0ff */
[----:B------:R-:W-:Y:S02]  /*1f5c0*/  SHF.R.U32.HI R4, RZ, 0x8, R4 ;  /* 0x00000008ff047819 */ /* 0x000fe40000011604 */
[----:B------:R-:W-:Y:S02]  /*1f5d0*/  LOP3.LUT R3, R3, UR20, R120, 0x96, !PT ;  /* 0x0000001403037c12 */ /* 0x000fe4000f8e9678 */
[----:B------:R-:W-:Y:S02]  /*1f5e0*/  LOP3.LUT R78, R8, R252, RZ, 0xc0, !PT ;  /* 0x000000fc084e7212 */ /* 0x000fe400078ec0ff */
[----:B------:R-:W-:-:S02]  /*1f5f0*/  LOP3.LUT R79, R9, R235, RZ, 0xc0, !PT ;  /* 0x000000eb094f7212 */ /* 0x000fc400078ec0ff */
[--C-:B------:R-:W-:Y:S02]  /*1f600*/  SHF.R.U32.HI R5, RZ, 0x10, R2.reuse ;  /* 0x00000010ff057819 */ /* 0x100fe40000011602 */
[----:B------:R-:W-:Y:S02]  /*1f610*/  SHF.R.U32.HI R8, RZ, 0x18, R2 ;  /* 0x00000018ff087819 */ /* 0x000fe40000011602 */
[----:B------:R-:W-:Y:S02]  /*1f620*/  PRMT R9, R6, 0x5410, R4 ;  /* 0x0000541006097816 */ /* 0x000fe40000000004 */
[C---:B------:R-:W-:Y:S02]  /*1f630*/  LOP3.LUT R2, R3.reuse, 0xffff, RZ, 0xc0, !PT ;  /* 0x0000ffff03027812 */ /* 0x040fe400078ec0ff */
[----:B------:R-:W-:Y:S02]  /*1f640*/  SHF.R.U32.HI R4, RZ, 0x10, R3 ;  /* 0x00000010ff047819 */ /* 0x000fe40000011603 */
[----:B------:R-:W-:-:S02]  /*1f650*/  LOP3.LUT R7, R3, 0xff, RZ, 0xc0, !PT ;  /* 0x000000ff03077812 */ /* 0x000fc400078ec0ff */
[----:B------:R-:W-:Y:S02]  /*1f660*/  SHF.R.U32.HI R6, RZ, 0x18, R3 ;  /* 0x00000018ff067819 */ /* 0x000fe40000011603 */
[----:B------:R-:W-:Y:S02]  /*1f670*/  SHF.R.U32.HI R2, RZ, 0x8, R2 ;  /* 0x00000008ff027819 */ /* 0x000fe40000011602 */
[----:B------:R-:W-:Y:S02]  /*1f680*/  LOP3.LUT R3, R4, 0xff, RZ, 0xc0, !PT ;  /* 0x000000ff04037812 */ /* 0x000fe400078ec0ff */
[----:B------:R-:W-:Y:S02]  /*1f690*/  LOP3.LUT R5, R5, 0xff, RZ, 0xc0, !PT ;  /* 0x000000ff05057812 */ /* 0x000fe400078ec0ff */
[----:B------:R-:W-:Y:S02]  /*1f6a0*/  PRMT R2, R7, 0x5410, R2 ;  /* 0x0000541007027816 */ /* 0x000fe40000000002 */
[----:B------:R-:W-:-:S02]  /*1f6b0*/  PRMT R3, R3, 0x5410, R6 ;  /* 0x0000541003037816 */ /* 0x000fc40000000006 */
[----:B------:R-:W-:Y:S02]  /*1f6c0*/  PRMT R5, R5, 0x5410, R8 ;  /* 0x0000541005057816 */ /* 0x000fe40000000008 */
[--C-:B------:R-:W-:Y:S02]  /*1f6d0*/  HSET2.LE.AND R2, R2, R0.reuse, PT ;  /* 0x0000000002027233 */ /* 0x100fe40003803000 */
[--C-:B------:R-:W-:Y:S02]  /*1f6e0*/  HSET2.LE.AND R4, R9, R0.reuse, PT ;  /* 0x0000000009047233 */ /* 0x100fe40003803000 */
[--C-:B------:R-:W-:Y:S01]  /*1f6f0*/  HSET2.LE.AND R3, R3, R0.reuse, PT ;  /* 0x0000000003037233 */ /* 0x100fe20003803000 */
[----:B------:R-:W-:Y:S01]  /*1f700*/  IMAD.MOV.U32 R27, RZ, RZ, R123 ;  /* 0x000000ffff1b7224 */ /* 0x000fe200078e007b */
[----:B------:R-:W-:Y:S02]  /*1f710*/  HSET2.LE.AND R0, R5, R0, PT ;  /* 0x0000000005007233 */ /* 0x000fe40003803000 */
[----:B------:R-:W-:Y:S01]  /*1f720*/  LOP3.LUT R100, R2, R100, RZ, 0xc0, !PT ;  /* 0x0000006402647212 */ /* 0x000fe200078ec0ff */
[----:B------:R-:W-:-:S02]  /*1f730*/  FADD.FTZ R2, R34, R27 ;  /* 0x0000001b22027221 */ /* 0x000fc40000010000 */
        /* <DEDUP_REMOVED lines=19> */
[----:B------:R3:W-:Y:S01]  /*1f870*/  STG.E.U16 desc[UR30][R12.64+-0xb0], R213 ;  /* 0xffff50d50c007986 */ /* 0x0007e2000c10151e */
[----:B------:R-:W-:Y:S01]  /*1f880*/  FADD.FTZ R2, R242, R0 ;  /* 0x00000000f2027221 */ /* 0x000fe20000010000 */
[----:B------:R-:W-:Y:S01]  /*1f890*/  IADD3 R6, P0, R194, -0x180, RZ ;  /* 0xfffffe80c2067810 */ /* 0x000fe20007f1e0ff */
[----:B------:R-:W-:Y:S01]  /*1f8a0*/  FADD.FTZ R0, R231, R5 ;  /* 0x00000005e7007221 */ /* 0x000fe20000010000 */
[----:B------:R3:W-:Y:S01]  /*1f8b0*/  STG.E.U16 desc[UR30][R12.64+-0xae], R212 ;  /* 0xffff52d40c007986 */ /* 0x0007e2000c10151e */
[----:B------:R-:W-:Y:S01]  /*1f8c0*/  FADD.FTZ R5, R243, R4 ;  /* 0x00000004f3057221 */ /* 0x000fe20000010000 */
[----:B------:R-:W-:-:S02]  /*1f8d0*/  FADD.FTZ R4, R208, R3 ;  /* 0x00000003d0047221 */ /* 0x000fc40000010000 */
[----:B------:R3:W-:Y:S01]  /*1f8e0*/  STG.E.U16 desc[UR30][R14.64+-0xb0], R210 ;  /* 0xffff50d20e007986 */ /* 0x0007e2000c10151e */
[----:B------:R-:W-:-:S03]  /*1f8f0*/  FADD.FTZ R3, R209, R2 ;  /* 0x00000002d1037221 */ /* 0x000fc60000010000 */
[----:B------:R3:W-:Y:S01]  /*1f900*/  STG.E.U16 desc[UR30][R14.64+-0xae], R207 ;  /* 0xffff52cf0e007986 */ /* 0x0007e2000c10151e */
[----:B------:R-:W-:-:S03]  /*1f910*/  FADD.FTZ R2, R234, R0 ;  /* 0x00000000ea027221 */ /* 0x000fc60000010000 */
[----:B------:R3:W-:Y:S04]  /*1f920*/  STG.E.U16 desc[UR30][R140.64+-0xb0], R152 ;  /* 0xffff50988c007986 */ /* 0x0007e8000c10151e */
        /* <DEDUP_REMOVED lines=13> */
[----:B------:R3:W-:Y:S01]  /*1fa00*/  STL [R1+0xf0], R5 ;  /* 0x0000f00501007387 */ /* 0x0007e20000100800 */
[C---:B-1----:R-:W-:Y:S03]  /*1fa10*/  HMMA.16816.F32.BF16 R108, R76.reuse, R132, R108 ;  /* 0x000000844c6c723c */ /* 0x042fe6000004186c */
[----:B------:R3:W-:Y:S04]  /*1fa20*/  STG.E.U16 desc[UR30][R12.64+-0x90], R202 ;  /* 0xffff70ca0c007986 */ /* 0x0007e8000c10151e */
[----:B------:R3:W-:Y:S01]  /*1fa30*/  STG.E.U16 desc[UR30][R12.64+-0x8e], R201 ;  /* 0xffff72c90c007986 */ /* 0x0007e2000c10151e */
[C---:B------:R-:W-:Y:S03]  /*1fa40*/  HMMA.16816.F32.BF16 R104, R76.reuse, R134, R104 ;  /* 0x000000864c68723c */ /* 0x040fe60000041868 */
[----:B------:R3:W-:Y:S04]  /*1fa50*/  STL [R1+0xec], R4 ;  /* 0x0000ec0401007387 */ /* 0x0007e80000100800 */
[----:B------:R3:W-:Y:S01]  /*1fa60*/  STG.E.U16 desc[UR30][R14.64+-0x90], R200 ;  /* 0xffff70c80e007986 */ /* 0x0007e2000c10151e */
[C---:B--2---:R-:W-:Y:S03]  /*1fa70*/  HMMA.16816.F32.BF16 R96, R76.reuse, R124, R80 ;  /* 0x0000007c4c60723c */ /* 0x044fe60000041850 */
[----:B------:R3:W-:Y:S04]  /*1fa80*/  STG.E.U16 desc[UR30][R14.64+-0x8e], R199 ;  /* 0xffff72c70e007986 */ /* 0x0007e8000c10151e */
[----:B------:R3:W-:Y:S01]  /*1fa90*/  STL [R1+0xf4], R3 ;  /* 0x0000f40301007387 */ /* 0x0007e20000100800 */
[C---:B------:R-:W-:Y:S03]  /*1faa0*/  HMMA.16816.F32.BF16 R92, R76.reuse, R126, R92 ;  /* 0x0000007e4c5c723c */ /* 0x040fe6000004185c */
[----:B------:R3:W-:Y:S03]  /*1fab0*/  STG.E.U16 desc[UR30][R140.64+-0x90], R144 ;  /* 0xffff70908c007986 */ /* 0x0007e6000c10151e */
[C---:B------:R-:W-:Y:S01]  /*1fac0*/  HMMA.16816.F32.BF16 R88, R76.reuse, R116, R60 ;  /* 0x000000744c58723c */ /* 0x040fe2000004183c */
[----:B------:R3:W-:Y:S04]  /*1fad0*/  STG.E.U16 desc[UR30][R140.64+-0x8e], R143 ;  /* 0xffff728f8c007986 */ /* 0x0007e8000c10151e */
[----:B------:R3:W-:Y:S01]  /*1fae0*/  STL [R1+0xf8], R2 ;  /* 0x0000f80201007387 */ /* 0x0007e20000100800 */
[----:B------:R-:W-:Y:S03]  /*1faf0*/  HMMA.16816.F32.BF16 R84, R76, R118, R52 ;  /* 0x000000764c54723c */ /* 0x000fe60000041834 */
[----:B------:R3:W-:Y:S03]  /*1fb00*/  STG.E.U16 desc[UR30][R38.64+-0x90], R227 ;  /* 0xffff70e326007986 */ /* 0x0007e6000c10151e */
[C---:B------:R-:W-:Y:S01]  /*1fb10*/  HMMA.16816.F32.BF16 R136, R100.reuse, R132, R136 ;  /* 0x000000846488723c */ /* 0x040fe20000041888 */
[----:B------:R3:W-:Y:S04]  /*1fb20*/  STG.E.U16 desc[UR30][R38.64+-0x8e], R142 ;  /* 0xffff728e26007986 */ /* 0x0007e8000c10151e */
[----:B------:R3:W-:Y:S01]  /*1fb30*/  STL [R1+0xe4], R0 ;  /* 0x0000e40001007387 */ /* 0x0007e20000100800 */
        /* <DEDUP_REMOVED lines=8> */
[----:B---3--:R-:W-:-:S15]  /*1fbc0*/  HMMA.16816.F32.BF16 R100, R100, R18, R28 ;  /* 0x000000126464723c */ /* 0x008fde000004181c */
[----:B------:R-:W-:-:S09]  /*1fbd0*/  NOP ;  /* 0x0000000000007918 */ /* 0x000fd20000000000 */
.L_x_2440:
[----:B------:R-:W-:-:S06]  /*1fbe0*/  UISETP.GT.AND UP0, UPT, UR24, UR12, UPT ;  /* 0x0000000c1800728c */ /* 0x000fcc000bf04270 */
[----:B------:R-:W-:-:S13]  /*1fbf0*/  PLOP3.LUT P0, PT, PT, PT, UP0, 0x80, 0x0 ;  /* 0x000000000000781c */ /* 0x000fda0003f0f008 */
[----:B------:R-:W-:Y:S05]  /*1fc00*/  @!P0 BRA `(.L_x_2447) ;  /* 0x0000008800c88947 */ /* 0x000fea0003800000 */
[----:B-1----:R-:W2:Y:S04]  /*1fc10*/  LDL.LU.64 R4, [R1] ;  /* 0x0000000001047983 */ /* 0x002ea80000300a00 */
[----:B------:R-:W3:Y:S04]  /*1fc20*/  LDL.LU R0, [R1+0x158] ;  /* 0x0001580001007983 */ /* 0x000ee80000300800 */
[----:B------:R-:W4:Y:S04]  /*1fc30*/  LDL.LU R2, [R1+0xa0] ;  /* 0x0000a00001027983 */ /* 0x000f280000300800 */
[----:B------:R-:W4:Y:S01]  /*1fc40*/  LDL.LU R6, [R1+0xfc] ;  /* 0x0000fc0001067983 */ /* 0x000f220000300800 */
[----:B------:R-:W-:Y:S01]  /*1fc50*/  USHF.L.U64.HI UR6, UR8, 0x5, UR9 ;  /* 0x0000000508067899 */ /* 0x000fe20008010209 */
[----:B-----5:R-:W-:Y:S01]  /*1fc60*/  LOP3.LUT R211, R211, 0xfffffffd, RZ, 0xc0, !PT ;  /* 0xfffffffdd3d37812 */ /* 0x020fe200078ec0ff */
[----:B------:R-:W-:Y:S01]  /*1fc70*/  USHF.L.U32 UR7, UR8, 0x5, URZ ;  /* 0x0000000508077899 */ /* 0x000fe2000800063f */
[----:B------:R-:W-:Y:S01]  /*1fc80*/  MOV R74, R68 ;  /* 0x00000044004a7202 */ /* 0x000fe20000000f00 */
[----:B------:R-:W-:Y:S01]  /*1fc90*/  UIMAD.WIDE.U32 UR20, UR8, 0x30, URZ ;  /* 0x00000030081478a5 */ /* 0x000fe2000f8e003f */
[----:B------:R-:W-:Y:S01]  /*1fca0*/  IMAD.MOV.U32 R73, RZ, RZ, R70 ;  /* 0x000000ffff497224 */ /* 0x000fe200078e0046 */
[----:B------:R-:W-:Y:S01]  /*1fcb0*/  UIMAD UR4, UR9, 0x30, URZ ;  /* 0x00000030090478a4 */ /* 0x000fe2000f8e023f */
[----:B------:R-:W-:Y:S01]  /*1fcc0*/  IMAD.MOV.U32 R72, RZ, RZ, R71 ;  /* 0x000000ffff487224 */ /* 0x000fe200078e0047 */
[----:B------:R-:W-:-:S02]  /*1fcd0*/  USHF.L.U64.HI UR8, UR10, 0x5, UR11 ;  /* 0x000000050a087899 */ /* 0x000fc4000801020b */
[----:B------:R-:W-:Y:S02]  /*1fce0*/  USHF.L.U32 UR9, UR10, 0x5, URZ ;  /* 0x000000050a097899 */ /* 0x000fe4000800063f */
[----:B------:R-:W-:Y:S02]  /*1fcf0*/  UIMAD.WIDE.U32 UR50, UR10, 0x30, URZ ;  /* 0x000000300a3278a5 */ /* 0x000fe4000f8e003f */
[----:B------:R-:W-:Y:S01]  /*1fd00*/  USHF.L.U32 UR43, UR19, 0x3, URZ ;  /* 0x00000003132b7899 */ /* 0x000fe2000800063f */
[----:B------:R-:W-:Y:S01]  /*1fd10*/  ULDC UR10, c[0x0][0x2d0] ;  /* 0x0000b400000a7ab9 */ /* 0x000fe20000000800 */
[----:B------:R-:W-:Y:S02]  /*1fd20*/  USHF.R.S32.HI UR45, URZ, 0x1f, UR19 ;  /* 0x0000001f3f2d7899 */ /* 0x000fe40008011413 */
[----:B------:R-:W-:Y:S02]  /*1fd30*/  UIMAD UR46, UR19, 0x38, UR43 ;  /* 0x00000038132e78a4 */ /* 0x000fe4000f8e022b */
[----:B------:R-:W-:-:S02]  /*1fd40*/  USHF.L.U32 UR44, UR43, 0x1, URZ ;  /* 0x000000012b2c7899 */ /* 0x000fc4000800063f */
[----:B------:R-:W-:Y:S02]  /*1fd50*/  UIADD3 UR46, UR46, 0x1, URZ ;  /* 0x000000012e2e7890 */ /* 0x000fe4000fffe03f */
[----:B------:R-:W-:Y:S02]  /*1fd60*/  UIMAD UR11, UR11, 0x30, URZ ;  /* 0x000000300b0b78a4 */ /* 0x000fe4000f8e023f */
[----:B------:R-:W-:Y:S02]  /*1fd70*/  USHF.R.S32.HI UR26, URZ, 0x1f, UR48 ;  /* 0x0000001f3f1a7899 */ /* 0x000fe40008011430 */
[----:B------:R-:W-:Y:S02]  /*1fd80*/  UIMAD.WIDE.U32 UR52, UR19, 0x70, URZ ;  /* 0x00000070133478a5 */ /* 0x000fe4000f8e003f */
[----:B------:R-:W-:Y:S02]  /*1fd90*/  UIMAD UR45, UR45, 0x70, URZ ;  /* 0x000000702d2d78a4 */ /* 0x000fe4000f8e023f */
[----:B------:R-:W-:-:S02]  /*1fda0*/  USHF.L.U32 UR47, UR46, 0x1, URZ ;  /* 0x000000012e2f7899 */ /* 0x000fc4000800063f */
[----:B------:R-:W-:Y:S02]  /*1fdb0*/  USHF.L.U32 UR18, UR48, 0x1, URZ ;  /* 0x0000000130127899 */ /* 0x000fe4000800063f */
[----:B------:R-:W-:Y:S02]  /*1fdc0*/  UIADD3 UR11, UR11, UR51, URZ ;  /* 0x000000330b0b7290 */ /* 0x000fe4000fffe03f */
[----:B------:R-:W-:Y:S02]  /*1fdd0*/  USHF.L.U64.HI UR48, UR48, 0x1, UR26 ;  /* 0x0000000130307899 */ /* 0x000fe4000801021a */
[----:B------:R-:W-:Y:S01]  /*1fde0*/  UIADD3 UR45, UR53, UR45, URZ ;  /* 0x0000002d352d7290 */ /* 0x000fe2000fffe03f */
[----:B--2---:R-:W-:Y:S01]  /*1fdf0*/  ISETP.GE.AND P0, PT, R4, UR10, PT ;  /* 0x0000000a04007c0c */ /* 0x004fe2000bf06270 */
[----:B------:R-:W-:Y:S02]  /*1fe00*/  UIADD3 UR10, UR4, UR21, URZ ;  /* 0x00000015040a7290 */ /* 0x000fe4000fffe03f */
[----:B------:R-:W-:Y:S01]  /*1fe10*/  USHF.R.S32.HI UR4, URZ, 0x1f, UR43 ;  /* 0x0000001f3f047899 */ /* 0x000fe2000801142b */
[----:B---3--:R-:W-:-:S03]  /*1fe20*/  MOV R3, R0 ;  /* 0x0000000000037202 */ /* 0x008fc60000000f00 */
[----:B------:R-:W-:Y:S01]  /*1fe30*/  USHF.L.U64.HI UR43, UR43, 0x1, UR4 ;  /* 0x000000012b2b7899 */ /* 0x000fe20008010204 */
[----:B----4-:R-:W-:Y:S01]  /*1fe40*/  IADD3 R0, R2, 0x4, RZ ;  /* 0x0000000402007810 */ /* 0x010fe20007ffe0ff */
[----:B------:R-:W-:Y:S01]  /*1fe50*/  USHF.R.S32.HI UR4, URZ, 0x1f, UR46 ;  /* 0x0000001f3f047899 */ /* 0x000fe2000801142e */
[----:B------:R-:W-:-:S03]  /*1fe60*/  IMAD.WIDE.U32 R232, R3, -0x2daee0ad, RZ ;  /* 0xd2511f5303e87825 */ /* 0x000fc600078e00ff */
[----:B------:R-:W1:Y:S01]  /*1fe70*/  @!P0 LDC.64 R4, c[0x0][0x220] ;  /* 0x00008800ff048b82 */ /* 0x000e620000000a00 */
[----:B------:R-:W-:Y:S01]  /*1fe80*/  @P0 LOP3.LUT R211, R211, 0x2, RZ, 0xfc, !PT ;  /* 0x00000002d3d30812 */ /* 0x000fe200078efcff */
[----:B------:R-:W-:-:S03]  /*1fe90*/  USHF.L.U64.HI UR46, UR46, 0x1, UR4 ;  /* 0x000000012e2e7899 */ /* 0x000fc60008010204 */
[----:B------:R-:W-:-:S03]  /*1fea0*/  ULDC UR4, c[0x0][0x2ec] ;  /* 0x0000bb0000047ab9 */ /* 0x000fc60000000800 */
[----:B------:R-:W2:Y:S08]  /*1feb0*/  @!P0 LDC.64 R10, c[0x0][0x220] ;  /* 0x00008800ff0a8b82 */ /* 0x000eb00000000a00 */
[----:B------:R-:W3:Y:S01]  /*1fec0*/  @!P0 LDC.64 R8, c[0x0][0x220] ;  /* 0x00008800ff088b82 */ /* 0x000ee20000000a00 */
[----:B-1----:R1:W-:Y:S04]  /*1fed0*/  @!P0 STL.64 [R1+0x130], R4 ;  /* 0x0001300401008387 */ /* 0x0023e80000100a00 */
[----:B--2---:R-:W-:Y:S04]  /*1fee0*/  @!P0 STL.64 [R1+0x128], R10 ;  /* 0x0001280a01008387 */ /* 0x004fe80000100a00 */
[----:B---3--:R2:W-:Y:S01]  /*1fef0*/  @!P0 STL.64 [R1+0x120], R8 ;  /* 0x0001200801008387 */ /* 0x0085e20000100a00 */
[----:B-1----:R-:W1:Y:S01]  /*1ff00*/  @!P0 LDC.64 R4, c[0x0][0x220] ;  /* 0x00008800ff048b82 */ /* 0x002e620000000a00 */
[----:B--2---:R-:W-:Y:S01]  /*1ff10*/  IMAD.WIDE.U32 R8, R2, -0x326172a9, RZ ;  /* 0xcd9e8d5702087825 */ /* 0x004fe200078e00ff */
[----:B------:R-:W-:-:S04]  /*1ff20*/  MOV R2, R69 ;  /* 0x0000004500027202 */ /* 0x000fc80000000f00 */
[----:B------:R-:W-:Y:S01]  /*1ff30*/  LOP3.LUT R242, R9, R6, RZ, 0x3c, !PT ;  /* 0x0000000609f27212 */ /* 0x000fe200078e3cff */
[----:B-1----:R1:W-:Y:S04]  /*1ff40*/  @!P0 STL.64 [R1+0x118], R4 ;  /* 0x0001180401008387 */ /* 0x0023e80000100a00 */
[----:B------:R-:W-:Y:S01]  /*1ff50*/  STL.64 [R1+0x108], R8 ;  /* 0x0001080801007387 */ /* 0x000fe20000100a00 */
[----:B-1----:R-:W-:-:S05]  /*1ff60*/  IMAD.WIDE.U32 R4, R0, -0x326172a9, RZ ;  /* 0xcd9e8d5700047825 */ /* 0x002fca00078e00ff */
[----:B------:R1:W-:Y:S01]  /*1ff70*/  STL.64 [R1+0x100], R4 ;  /* 0x0001000401007387 */ /* 0x0003e20000100a00 */
[----:B------:R-:W-:-:S03]  /*1ff80*/  LOP3.LUT R244, R5, R6, RZ, 0x3c, !PT ;  /* 0x0000000605f47212 */ /* 0x000fc600078e3cff */
[----:B------:R-:W2:Y:S04]  /*1ff90*/  LDL.LU.64 R6, [R1+0x148] ;  /* 0x0001480001067983 */ /* 0x000ea80000300a00 */
[----:B-1----:R-:W2:Y:S01]  /*1ffa0*/  LDL.LU.64 R4, [R1+0x150] ;  /* 0x0001500001047983 */ /* 0x002ea20000300a00 */
[----:B------:R-:W-:-:S04]  /*1ffb0*/  IMAD.WIDE.U32 R242, R242, -0x2daee0ad, RZ ;  /* 0xd2511f53f2f27825 */ /* 0x000fc800078e00ff */
[----:B------:R-:W-:-:S04]  /*1ffc0*/  IMAD.WIDE.U32 R244, R244, -0x2daee0ad, RZ ;  /* 0xd2511f53f4f47825 */ /* 0x000fc800078e00ff */
[----:B--2---:R-:W-:-:S05]  /*1ffd0*/  IMAD.MOV.U32 R5, RZ, RZ, R7 ;  /* 0x000000ffff057224 */ /* 0x004fca00078e0007 */
[----:B------:R1:W-:Y:S01]  /*1ffe0*/  STL.64 [R1+0x110], R4 ;  /* 0x0001100401007387 */ /* 0x0003e20000100a00 */
[----:B------:R-:W-:Y:S05]  /*1fff0*/  BRA `(.L_x_2448) ;  /* 0x0000000000cc7947 */ /* 0x000fea0003800000 */
.L_x_2450:
[----:B------:R-:W2:Y:S01]  /*20000*/  LDL.64 R196, [R1+0x140] ;  /* 0x0001400001c47983 */ /* 0x000ea20000100a00 */
[----:B------:R-:W1:Y:S01]  /*20010*/  LDC.64 R70, c[0x0][0x248] ;  /* 0x00009200ff467b82 */ /* 0x000e620000000a00 */
[----:B------:R-:W-:Y:S02]  /*20020*/  UIADD3 UR29, UR24, -0x2, URZ ;  /* 0xfffffffe181d7890 */ /* 0x000fe4000fffe03f */
[----:B------:R-:W3:Y:S02]  /*20030*/  LDL.64 R194, [R1+0x138] ;  /* 0x0001380001c27983 */ /* 0x000ee40000100a00 */
[----:B------:R-:W-:Y:S02]  /*20040*/  USHF.R.S32.HI UR26, URZ, 0x1f, UR29 ;  /* 0x0000001f3f1a7899 */ /* 0x000fe4000801141d */
        /* <DEDUP_REMOVED lines=32> */
[----:B------:R-:W-:Y:S02]  /*20250*/  @!P6 LEA R70, P0, R75, R152, 0x1 ;  /* 0x000000984b46e211 */ /* 0x000fe400078008ff */
        /* <DEDUP_REMOVED lines=13> */
.L_x_2448:
[----:B--2---:R-:W2:Y:S01]  /*20330*/  LDL.64 R12, [R1+0x110] ;  /* 0x00011000010c7983 */ /* 0x004ea20000100a00 */
[----:B------:R-:W-:Y:S04]  /*20340*/  DEPBAR.LE SB0, 0x0 ;  /* 0x000080000000791a */ /* 0x000fe80000000000 */
[----:B------:R-:W3:Y:S01]  /*20350*/  LDL R9, [R1+0x130] ;  /* 0x0001300001097983 */ /* 0x000ee20000100800 */
[----:B------:R-:W-:Y:S01]  /*20360*/  UIADD3 UR19, UR24, -0x1, URZ ;  /* 0xffffffff18137890 */ /* 0x000fe2000fffe03f */
[----:B------:R-:W-:Y:S01]  /*20370*/  LOP3.LUT P6, RZ, R211, 0x2, RZ, 0xc0, !PT ;  /* 0x00000002d3ff7812 */ /* 0x000fe200078cc0ff */
[----:B------:R-:W-:Y:S01]  /*20380*/  UIADD3 UR41, UR24, -0x1, URZ ;  /* 0xffffffff18297890 */ /* 0x000fe2000fffe03f */
[----:B------:R-:W4:Y:S01]  /*20390*/  LDL R19, [R1+0x134] ;  /* 0x0001340001137983 */ /* 0x000f220000100800 */
[----:B------:R-:W-:Y:S02]  /*203a0*/  USHF.R.S32.HI UR27, URZ, 0x1f, UR19 ;  /* 0x0000001f3f1b7899 */ /* 0x000fe40008011413 */
[----:B------:R-:W-:Y:S01]  /*203b0*/  UIMAD UR26, UR17, UR19, URZ ;  /* 0x00000013111a72a4 */ /* 0x000fe2000f8e023f */
[----:B------:R-:W5:Y:S01]  /*203c0*/  LDL R10, [R1+0x128] ;  /* 0x00012800010a7983 */ /* 0x000f620000100800 */
[----:B-1----:R-:W-:Y:S01]  /*203d0*/  IMAD.U32 R4, RZ, RZ, UR19 ;  /* 0x00000013ff047e24 */ /* 0x002fe2000f8e00ff */
[----:B------:R-:W-:Y:S02]  /*203e0*/  USHF.L.U32 UR42, UR41, 0x1, URZ ;  /* 0x00000001292a7899 */ /* 0x000fe4000800063f */
[----:B------:R-:W5:Y:S01]  /*203f0*/  LDL R18, [R1+0x12c] ;  /* 0x00012c0001127983 */ /* 0x000f620000100800 */
[----:B------:R-:W-:Y:S02]  /*20400*/  UIMAD UR26, UR27, UR22, UR26 ;  /* 0x000000161b1a72a4 */ /* 0x000fe4000f8e021a */
[----:B------:R-:W-:Y:S01]  /*20410*/  UIADD3 UR19, UR35, -0x4498517b, URZ ;  /* 0xbb67ae8523137890 */ /* 0x000fe2000fffe03f */
[----:B------:R-:W5:Y:S01]  /*20420*/  LDL R8, [R1+0x120] ;  /* 0x0001200001087983 */ /* 0x000f620000100800 */
[----:B------:R-:W-:Y:S02]  /*20430*/  UISETP.GT.AND UP0, UPT, UR41, UR12, UPT ;  /* 0x0000000c2900728c */ /* 0x000fe4000bf04270 */
[----:B------:R-:W-:Y:S01]  /*20440*/  UIADD3 UR40, UR34, 0x3c6ef372, URZ ;  /* 0x3c6ef37222287890 */ /* 0x000fe2000fffe03f */
[----:B------:R-:W5:Y:S01]  /*20450*/  LDL R17, [R1+0x124] ;  /* 0x0001240001117983 */ /* 0x000f620000100800 */
[----:B------:R-:W-:Y:S02]  /*20460*/  UIADD3 UR27, UR34, -0x61c88647, URZ ;  /* 0x9e3779b9221b7890 */ /* 0x000fe4000fffe03f */
[----:B------:R-:W-:Y:S01]  /*20470*/  UIADD3 UR39, UR35, 0x76cf5d0a, URZ ;  /* 0x76cf5d0a23277890 */ /* 0x000fe2000fffe03f */
[----:B------:R-:W5:Y:S01]  /*20480*/  LDL R6, [R1+0x118] ;  /* 0x0001180001067983 */ /* 0x000f620000100800 */
[----:B------:R-:W-:Y:S02]  /*20490*/  UIADD3 UR37, UR35, 0x32370b8f, URZ ;  /* 0x32370b8f23257890 */ /* 0x000fe4000fffe03f */
[----:B------:R-:W-:Y:S01]  /*204a0*/  UIADD3 UR38, UR34, -0x255992d5, URZ ;  /* 0xdaa66d2b22267890 */ /* 0x000fe2000fffe03f */
[----:B------:R-:W5:Y:S01]  /*204b0*/  LDL R16, [R1+0x11c] ;  /* 0x00011c0001107983 */ /* 0x000f620000100800 */
[----:B------:R-:W-:Y:S01]  /*204c0*/  UIADD3 UR36, UR34, 0x78dde6e4, URZ ;  /* 0x78dde6e422247890 */ /* 0x000fe2000fffe03f */
[----:B------:R-:W-:Y:S06]  /*204d0*/  BAR.SYNC.DEFER_BLOCKING 0x0 ;  /* 0x0000000000007b1d */ /* 0x000fec0000010000 */
[----:B------:R-:W-:Y:S04]  /*204e0*/  @P6 STS.128 [R192+0x6000], RZ ;  /* 0x006000ffc0006388 */ /* 0x000fe80000000c00 */
[----:B------:R-:W5:Y:S01]  /*204f0*/  LDL.64 R204, [R1+0x108] ;  /* 0x0001080001cc7983 */ /* 0x000f620000100a00 */
[----:B------:R-:W1:Y:S02]  /*20500*/  S2R R75, SR_TID.X ;  /* 0x00000000004b7919 */ /* 0x000e640000002100 */
[----:B-1----:R-:W-:Y:S05]  /*20510*/  IMAD.SHL.U32 R75, R75, 0x2, RZ ;  /* 0x000000024b4b7824 */ /* 0x002fea00078e00ff */
[----:B------:R-:W-:Y:S01]  /*20520*/  LOP3.LUT R75, R75, 0x6, RZ, 0xc0, !PT ;  /* 0x000000064b4b7812 */ /* 0x000fe200078ec0ff */
[----:B--2---:R-:W-:Y:S04]  /*20530*/  IMAD.WIDE.U32 R4, R4, UR22, R12 ;  /* 0x0000001604047c25 */ /* 0x004fe8000f8e000c */
[----:B------:R-:W-:Y:S01]  /*20540*/  VIADD R0, R5, UR26 ;  /* 0x0000001a05007c36 */ /* 0x000fe20008000000 */
[C---:B---3--:R-:W-:Y:S01]  /*20550*/  @!P6 LEA R12, P4, R4.reuse, R9, 0x1 ;  /* 0x00000009040ce211 */ /* 0x048fe200078808ff */
[----:B------:R-:W-:Y:S01]  /*20560*/  ULOP3.LUT UR26, UR42, UR35, URZ, 0x3c, !UPT ;  /* 0x000000232a1a7292 */ /* 0x000fe2000f8e3c3f */
        /* <DEDUP_REMOVED lines=8> */
[----:B------:R-:W-:Y:S02]  /*205f0*/  @!P6 IADD3 R5, P0, R4, UR7, RZ ;  /* 0x000000070405ec10 */ /* 0x000fe4000ff1e0ff */
[----:B------:R-:W-:Y:S01]  /*20600*/  @!P6 LEA.HI.X R11, R3, R18, R9, 0x1, P3 ;  /* 0x00000012030be211 */ /* 0x000fe200018f0c09 */
[----:B------:R-:W-:Y:S01]  /*20610*/  @P6 STS.128 [R192+0x6800], RZ ;  /* 0x006800ffc0006388 */ /* 0x000fe20000000c00 */
[----:B------:R-:W-:Y:S02]  /*20620*/  @!P6 IADD3.X R14, R0, UR6, RZ, P0, !PT ;  /* 0x00000006000eec10 */ /* 0x000fe400087fe4ff */
[C---:B------:R-:W-:Y:S01]  /*20630*/  @!P6 LEA R8, P1, R5.reuse, R8, 0x1 ;  /* 0x000000080508e211 */ /* 0x040fe200078208ff */
        /* <DEDUP_REMOVED lines=8> */
[----:B------:R-:W-:Y:S01]  /*206c0*/  @!P6 LEA R6, P0, R7, R6, 0x1 ;  /* 0x000000060706e211 */ /* 0x000fe200078008ff */
[----:B------:R-:W-:Y:S01]  /*206d0*/  @!PT LDS RZ, [RZ] ;  /* 0x00000000fffff984 */ /* 0x000fe20000000800 */
[----:B------:R-:W-:Y:S01]  /*206e0*/  @!PT LDS RZ, [RZ] ;  /* 0x00000000fffff984 */ /* 0x000fe20000000800 */
[----:B------:R-:W-:Y:S01]  /*206f0*/  @!PT LDS RZ, [RZ] ;  /* 0x00000000fffff984 */ /* 0x000fe20000000800 */
[----:B------:R-:W-:Y:S01]  /*20700*/  @!P6 LDGSTS.E.BYPASS.LTC128B.128 [R192+0x7000], desc[UR30][R8.64] ;  /* 0x0700000008c0efae */ /* 0x000fe2000b901d5e */
[----:B------:R-:W-:Y:S02]  /*20710*/  LOP3.LUT R3, R233, UR26, RZ, 0x3c, !PT ;  /* 0x0000001ae9037c12 */ /* 0x000fe4000f8e3cff */
[----:B------:R-:W-:Y:S01]  /*20720*/  @!P6 LEA.HI.X R7, R7, R16, R15, 0x1, P0 ;  /* 0x000000100707e211 */ /* 0x000fe200000f0c0f */
[----:B------:R-:W-:Y:S01]  /*20730*/  @P6 STS.128 [R192+0x7800], RZ ;  /* 0x007800ffc0006388 */ /* 0x000fe20000000c00 */
[----:B------:R-:W-:Y:S02]  /*20740*/  LOP3.LUT R0, R243, UR19, R232, 0x96, !PT ;  /* 0x00000013f3007c12 */ /* 0x000fe4000f8e96e8 */
[----:B------:R-:W-:Y:S01]  /*20750*/  PLOP3.LUT P0, PT, PT, PT, UP0, 0x80, 0x0 ;  /* 0x000000000000781c */ /* 0x000fe20003f0f008 */
[----:B------:R-:W-:Y:S01]  /*20760*/  @!PT LDS RZ, [RZ] ;  /* 0x00000000fffff984 */ /* 0x000fe20000000800 */
[----:B------:R-:W-:Y:S01]  /*20770*/  @!PT LDS RZ, [RZ] ;  /* 0x00000000fffff984 */ /* 0x000fe20000000800 */
[----:B------:R-:W-:Y:S01]  /*20780*/  @!PT LDS RZ, [RZ] ;  /* 0x00000000fffff984 */ /* 0x000fe20000000800 */
[----:B------:R1:W-:Y:S02]  /*20790*/  @!P6 LDGSTS.E.BYPASS.LTC128B.128 [R192+0x7800], desc[UR30][R6.64] ;  /* 0x0780000006c0efae */ /* 0x0003e4000b901d5e */
[----:B------:R-:W-:Y:S02]  /*207a0*/  IMAD.WIDE.U32 R202, R0, -0x326172a9, RZ ;  /* 0xcd9e8d5700ca7825 */ /* 0x000fe400078e00ff */
[----:B------:R-:W-:Y:S04]  /*207b0*/  LDSM.16.M88.4 R64, [R171] ;  /* 0x00000000ab40783b */ /* 0x000fe80000000200 */
[----:B------:R-:W1:Y:S04]  /*207c0*/  LDSM.16.M88.4 R16, [R164+0x4000] ;  /* 0x00400000a410783b */ /* 0x000e680000000200 */
[----:B------:R-:W2:Y:S04]  /*207d0*/  LDSM.16.M88.4 R60, [R171+0x2000] ;  /* 0x00200000ab3c783b */ /* 0x000ea80000000200 */
[----:B------:R-:W3:Y:S04]  /*207e0*/  LDSM.16.M88.4 R32, [R164+0x4800] ;  /* 0x00480000a420783b */ /* 0x000ee80000000200 */
[----:B------:R-:W0:Y:S04]  /*207f0*/  LDGDEPBAR ;  /* 0x00000000000079af */ /* 0x000e280000000000 */
[----:B------:R-:W4:Y:S04]  /*20800*/  LDSM.16.M88.4 R48, [R164+0x5000] ;  /* 0x00500000a430783b */ /* 0x000f280000000200 */
[----:B------:R-:W5:Y:S04]  /*20810*/  LDSM.16.M88.4 R68, [R164+0x5800] ;  /* 0x00580000a444783b */ /* 0x000f680000000200 */
[----:B------:R-:W-:Y:S04]  /*20820*/  LDSM.16.M88.4 R140, [R174] ;  /* 0x00000000ae8c783b */ /* 0x000fe80000000200 */
[----:B------:R-:W5:Y:S04]  /*20830*/  LDSM.16.M88.4 R144, [R170+0x4000] ;  /* 0x00400000aa90783b */ /* 0x000f680000000200 */
[----:B------:R-:W5:Y:S04]  /*20840*/  LDSM.16.M88.4 R148, [R174+0x2000] ;  /* 0x00200000ae94783b */ /* 0x000f680000000200 */
[----:B------:R-:W5:Y:S01]  /*20850*/  LDSM.16.M88.4 R152, [R170+0x4800] ;  /* 0x00480000aa98783b */ /* 0x000f620000000200 */
[-C--:B-1----:R-:W-:Y:S03]  /*20860*/  HMMA.16816.F32.BF16 R4, R64, R16.reuse, RZ ;  /* 0x000000104004723c */ /* 0x082fe600000418ff */
[----:B------:R-:W1:Y:S04]  /*20870*/  LDSM.16.M88.4 R156, [R170+0x5000] ;  /* 0x00500000aa9c783b */ /* 0x000e680000000200 */
[----:B------:R-:W1:Y:S01]  /*20880*/  LDSM.16.M88.4 R160, [R170+0x5800] ;  /* 0x00580000aaa0783b */ /* 0x000e620000000200 */
[C---:B--2---:R-:W-:Y:S06]  /*20890*/  HMMA.16816.F32.BF16 R8, R60.reuse, R16, RZ ;  /* 0x000000103c08723c */ /* 0x044fec00000418ff */
        /* <DEDUP_REMOVED lines=24> */
[----:B------:R-:W3:Y:S05]  /*20a20*/  LDSM.16.M88.4 R152, [R172+0x2000] ;  /* 0x00200000ac98783b */ /* 0x000eea0000000200 */
        /* <DEDUP_REMOVED lines=8> */
[----:B------:R-:W4:Y:S05]  /*20ab0*/  LDSM.16.M88.4 R148, [R177] ;  /* 0x00000000b194783b */ /* 0x000f2a0000000200 */
[----:B------:R-:W-:Y:S01]  /*20ac0*/  HMMA.16816.F32.BF16 R64, R140, R162, R64 ;  /* 0x000000a28c40723c */ /* 0x000fe20000041840 */
[----:B------:R-:W5:Y:S04]  /*20ad0*/  LDSM.16.M88.4 R140, [R176] ;  /* 0x00000000b08c783b */ /* 0x000f680000000200 */
[----:B------:R-:W-:Y:S01]  /*20ae0*/  LDSM.16.M88.4 R160, [R169+0x800] ;  /* 0x00080000a9a0783b */ /* 0x000fe20000000200 */
[-C--:B--2---:R-:W-:Y:S06]  /*20af0*/  HMMA.16816.F32.BF16 R4, R68, R144.reuse, R4 ;  /* 0x000000904404723c */ /* 0x084fec0000041804 */
[C---:B---3--:R-:W-:Y:S06]  /*20b00*/  HMMA.16816.F32.BF16 R8, R152.reuse, R144, R8 ;  /* 0x000000909808723c */ /* 0x048fec0000041808 */
[-C--:B------:R-:W-:Y:S06]  /*20b10*/  HMMA.16816.F32.BF16 R12, R152, R146.reuse, R12 ;  /* 0x00000092980c723c */ /* 0x080fec000004180c */
[C---:B------:R-:W-:Y:S01]  /*20b20*/  HMMA.16816.F32.BF16 R16, R68.reuse, R146, R16 ;  /* 0x000000924410723c */ /* 0x040fe20000041810 */
[----:B------:R-:W-:Y:S05]  /*20b30*/  LDSM.16.M88.4 R144, [R173] ;  /* 0x00000000ad90783b */ /* 0x000fea0000000200 */
[-C--:B-1----:R-:W-:Y:S06]  /*20b40*/  HMMA.16816.F32.BF16 R20, R68, R156.reuse, R20 ;  /* 0x0000009c4414723c */ /* 0x082fec0000041814 */
[C---:B------:R-:W-:Y:S06]  /*20b50*/  HMMA.16816.F32.BF16 R24, R152.reuse, R156, R24 ;  /* 0x0000009c9818723c */ /* 0x040fec0000041818 */
[-C--:B------:R-:W-:Y:S06]  /*20b60*/  HMMA.16816.F32.BF16 R28, R152, R158.reuse, R28 ;  /* 0x0000009e981c723c */ /* 0x080fec000004181c */
[C---:B------:R-:W-:Y:S01]  /*20b70*/  HMMA.16816.F32.BF16 R32, R68.reuse, R158, R32 ;  /* 0x0000009e4420723c */ /* 0x040fe20000041820 */
[----:B------:R-:W-:Y:S05]  /*20b80*/  LDSM.16.M88.4 R156, [R173+0x2000] ;  /* 0x00200000ad9c783b */ /* 0x000fea0000000200 */
[-C--:B----4-:R-:W-:Y:S06]  /*20b90*/  HMMA.16816.F32.BF16 R36, R68, R148.reuse, R36 ;  /* 0x000000944424723c */ /* 0x090fec0000041824 */
[C---:B------:R-:W-:Y:S06]  /*20ba0*/  HMMA.16816.F32.BF16 R40, R152.reuse, R148, R40 ;  /* 0x000000949828723c */ /* 0x040fec0000041828 */
[-C--:B------:R-:W-:Y:S06]  /*20bb0*/  HMMA.16816.F32.BF16 R44, R152, R150.reuse, R44 ;  /* 0x00000096982c723c */ /* 0x080fec000004182c */
[C---:B------:R-:W-:Y:S01]  /*20bc0*/  HMMA.16816.F32.BF16 R48, R68.reuse, R150, R48 ;  /* 0x000000964430723c */ /* 0x040fe20000041830 */
[----:B------:R-:W1:Y:S05]  /*20bd0*/  LDSM.16.M88.4 R148, [R169] ;  /* 0x00000000a994783b */ /* 0x000e6a0000000200 */
[-C--:B-----5:R-:W-:Y:S06]  /*20be0*/  HMMA.16816.F32.BF16 R52, R68, R140.reuse, R52 ;  /* 0x0000008c4434723c */ /* 0x0a0fec0000041834 */
[C---:B------:R-:W-:Y:S06]  /*20bf0*/  HMMA.16816.F32.BF16 R56, R152.reuse, R140, R56 ;  /* 0x0000008c9838723c */ /* 0x040fec0000041838 */
[-C--:B------:R-:W-:Y:S01]  /*20c00*/  HMMA.16816.F32.BF16 R60, R152, R142.reuse, R60 ;  /* 0x0000008e983c723c */ /* 0x080fe2000004183c */
[----:B------:R-:W2:Y:S05]  /*20c10*/  LDSM.16.M88.4 R152, [R169+0x1000] ;  /* 0x00100000a998783b */ /* 0x000eaa0000000200 */
[----:B------:R-:W-:Y:S01]  /*20c20*/  HMMA.16816.F32.BF16 R64, R68, R142, R64 ;  /* 0x0000008e4440723c */ /* 0x000fe20000041840 */
[----:B------:R-:W3:Y:S01]  /*20c30*/  LDSM.16.M88.4 R68, [R169+0x1800] ;  /* 0x00180000a944783b */ /* 0x000ee20000000200 */
[----:B------:R-:W-:Y:S04]  /*20c40*/  DEPBAR.LE SB0, 0x0 ;  /* 0x000080000000791a */ /* 0x000fe80000000000 */
[----:B------:R-:W-:Y:S01]  /*20c50*/  BAR.SYNC.DEFER_BLOCKING 0x0 ;  /* 0x0000000000007b1d */ /* 0x000fe20000010000 */
[-C--:B-1----:R-:W-:Y:S06]  /*20c60*/  HMMA.16816.F32.BF16 R4, R144, R148.reuse, R4 ;  /* 0x000000949004723c */ /* 0x082fec0000041804 */
[C---:B------:R-:W-:Y:S06]  /*20c70*/  HMMA.16816.F32.BF16 R8, R156.reuse, R148, R8 ;  /* 0x000000949c08723c */ /* 0x040fec0000041808 */
[-C--:B------:R-:W-:Y:S06]  /*20c80*/  HMMA.16816.F32.BF16 R12, R156, R150.reuse, R12 ;  /* 0x000000969c0c723c */ /* 0x080fec000004180c */
[C---:B------:R-:W-:Y:S06]  /*20c90*/  HMMA.16816.F32.BF16 R16, R144.reuse, R150, R16 ;  /* 0x000000969010723c */ /* 0x040fec0000041810 */
[-C--:B------:R-:W-:Y:S06]  /*20ca0*/  HMMA.16816.F32.BF16 R20, R144, R160.reuse, R20 ;  /* 0x000000a09014723c */ /* 0x080fec0000041814 */
[C---:B------:R-:W-:Y:S06]  /*20cb0*/  HMMA.16816.F32.BF16 R24, R156.reuse, R160, R24 ;  /* 0x000000a09c18723c */ /* 0x040fec0000041818 */
[-C--:B------:R-:W-:Y:S05]  /*20cc0*/  HMMA.16816.F32.BF16 R28, R156, R162.reuse, R28 ;  /* 0x000000a29c1c723c */ /* 0x080fea000004181c */
[----:B------:R-:W-:Y:S01]  /*20cd0*/  IMAD.WIDE.U32 R160, R3, -0x326172a9, RZ ;  /* 0xcd9e8d5703a07825 */ /* 0x000fe200078e00ff */
[C---:B------:R-:W-:Y:S05]  /*20ce0*/  HMMA.16816.F32.BF16 R32, R144.reuse, R162, R32 ;  /* 0x000000a29020723c */ /* 0x040fea0000041820 */
[----:B------:R-:W-:Y:S01]  /*20cf0*/  LOP3.LUT R0, R203, UR40, R160, 0x96, !PT ;  /* 0x00000028cb007c12 */ /* 0x000fe2000f8e96a0 */
[-C--:B--2---:R-:W-:Y:S05]  /*20d00*/  HMMA.16816.F32.BF16 R36, R144, R152.reuse, R36 ;  /* 0x000000989024723c */ /* 0x084fea0000041824 */
[----:B------:R-:W-:Y:S01]  /*20d10*/  IMAD.WIDE.U32 R162, R0, -0x2daee0ad, RZ ;  /* 0xd2511f5300a27825 */ /* 0x000fe200078e00ff */
[C---:B------:R-:W-:Y:S05]  /*20d20*/  HMMA.16816.F32.BF16 R40, R156.reuse, R152, R40 ;  /* 0x000000989c28723c */ /* 0x040fea0000041828 */
[----:B------:R-:W-:Y:S01]  /*20d30*/  IMAD.U32 R0, RZ, RZ, UR41 ;  /* 0x00000029ff007e24 */ /* 0x000fe2000f8e00ff */
[-C--:B------:R-:W-:Y:S05]  /*20d40*/  HMMA.16816.F32.BF16 R44, R156, R154.reuse, R44 ;  /* 0x0000009a9c2c723c */ /* 0x080fea000004182c */
[----:B------:R-:W-:Y:S01]  /*20d50*/  IMAD R0, R0, 0x40, R75 ;  /* 0x0000004000007824 */ /* 0x000fe200078e024b */
[C---:B------:R-:W-:Y:S05]  /*20d60*/  HMMA.16816.F32.BF16 R48, R144.reuse, R154, R48 ;  /* 0x0000009a9030723c */ /* 0x040fea0000041830 */
[----:B------:R-:W-:Y:S01]  /*20d70*/  VIADD R3, R0, 0x1 ;  /* 0x0000000100037836 */ /* 0x000fe20000000000 */
[-C--:B---3--:R-:W-:Y:S06]  /*20d80*/  HMMA.16816.F32.BF16 R52, R144, R68.reuse, R52 ;  /* 0x000000449034723c */ /* 0x088fec0000041834 */
[C---:B------:R-:W-:Y:S06]  /*20d90*/  HMMA.16816.F32.BF16 R56, R156.reuse, R68, R56 ;  /* 0x000000449c38723c */ /* 0x040fec0000041838 */
[-C--:B------:R-:W-:Y:S05]  /*20da0*/  HMMA.16816.F32.BF16 R60, R156, R70.reuse, R60 ;  /* 0x000000469c3c723c */ /* 0x080fea000004183c */
[----:B------:R-:W-:Y:S01]  /*20db0*/  LOP3.LUT R68, R161, UR27, R204, 0x96, !PT ;  /* 0x0000001ba1447c12 */ /* 0x000fe2000f8e96cc */
[----:B------:R-:W-:Y:S05]  /*20dc0*/  HMMA.16816.F32.BF16 R64, R144, R70, R64 ;  /* 0x000000469040723c */ /* 0x000fea0000041840 */
[----:B------:R-:W-:Y:S06]  /*20dd0*/  IMAD.WIDE.U32 R68, R68, -0x2daee0ad, RZ ;  /* 0xd2511f5344447825 */ /* 0x000fec00078e00ff */
[----:B------:R-:W-:Y:S02]  /*20de0*/  LOP3.LUT R155, R69, UR39, R242, 0x96, !PT ;  /* 0x00000027459b7c12 */ /* 0x000fe4000f8e96f2 */
[----:B------:R-:W-:Y:S01]  /*20df0*/  LOP3.LUT R154, R163, UR37, R68, 0x96, !PT ;  /* 0x00000025a39a7c12 */ /* 0x000fe2000f8e9644 */
[----:B------:R-:W-:Y:S10]  /*20e00*/  @P0 BRA `(.L_x_2450) ;  /* 0xfffffff0007c0947 */ /* 0x000ff4000383ffff */
.L_x_2449:
[C---:B------:R-:W-:Y:S01]  /*20e10*/  ISETP.GE.AND P0, PT, R3.reuse, R180, PT ;  /* 0x000000b40300720c */ /* 0x040fe20003f06270 */
[--C-:B------:R-:W-:Y:S01]  /*20e20*/  IMAD.IADD R69, R184, 0x1, -R0.reuse ;  /* 0x00000001b8457824 */ /* 0x100fe200078e0a00 */
[C---:B------:R-:W-:Y:S01]  /*20e30*/  ISETP.GE.AND P3, PT, R3.reuse, R182, PT ;  /* 0x000000b60300720c */ /* 0x040fe20003f66270 */
[----:B------:R-:W-:Y:S01]  /*20e40*/  IMAD.IADD R68, R186, 0x1, -R0 ;  /* 0x00000001ba447824 */ /* 0x000fe200078e0a00 */
[C---:B------:R-:W-:Y:S01]  /*20e50*/  ISETP.GE.OR P0, PT, R3.reuse, R187, !P0 ;  /* 0x000000bb0300720c */ /* 0x040fe20004706670 */
[--C-:B-1----:R-:W-:Y:S01]  /*20e60*/  IMAD.IADD R71, R184, 0x1, -R3.reuse ;  /* 0x00000001b8477824 */ /* 0x102fe200078e0a03 */
[----:B------:R-:W-:Y:S01]  /*20e70*/  IABS R70, R69 ;  /* 0x0000004500467213 */ /* 0x000fe20000000000 */
[----:B------:R-:W-:Y:S01]  /*20e80*/  IMAD.IADD R75, R186, 0x1, -R3 ;  /* 0x00000001ba4b7824 */ /* 0x000fe200078e0a03 */
[----:B------:R-:W-:Y:S01]  /*20e90*/  IABS R68, R68 ;  /* 0x0000004400447213 */ /* 0x000fe20000000000 */
[----:B------:R-:W2:Y:S01]  /*20ea0*/  LDL.64 R196, [R1+0x100] ;  /* 0x0001000001c47983 */ /* 0x000ea20000100a00 */
[----:B------:R-:W-:Y:S01]  /*20eb0*/  IABS R69, R71 ;  /* 0x0000004700457213 */ /* 0x000fe20000000000 */
[----:B------:R-:W-:Y:S01]  /*20ec0*/  UIADD3 UR29, UR35, -0x56f99767, URZ ;  /* 0xa9066899231d7890 */ /* 0x000fe2000fffe03f */
[----:B------:R-:W-:Y:S01]  /*20ed0*/  IABS R71, R75 ;  /* 0x0000004b00477213 */ /* 0x000fe20000000000 */
[----:B------:R-:W-:Y:S01]  /*20ee0*/  IMAD.MOV.U32 R140, RZ, RZ, R70 ;  /* 0x000000ffff8c7224 */ /* 0x000fe200078e0046 */
[C---:B------:R-:W-:Y:S01]  /*20ef0*/  ISETP.GE.AND P2, PT, R3.reuse, R181, PT ;  /* 0x000000b50300720c */ /* 0x040fe20003f46270 */
[----:B------:R-:W-:Y:S01]  /*20f00*/  IMAD.MOV.U32 R75, RZ, RZ, R68 ;  /* 0x000000ffff4b7224 */ /* 0x000fe200078e0044 */
[----:B------:R-:W-:Y:S01]  /*20f10*/  ISETP.GE.AND P1, PT, R3, R179, PT ;  /* 0x000000b30300720c */ /* 0x000fe20003f26270 */
[----:B------:R-:W-:Y:S01]  /*20f20*/  IMAD.MOV.U32 R70, RZ, RZ, R69 ;  /* 0x000000ffff467224 */ /* 0x000fe200078e0045 */
[----:B------:R-:W-:Y:S01]  /*20f30*/  I2FP.F32.S32 R140, R140 ;  /* 0x0000008c008c7245 */ /* 0x000fe20000201400 */
[----:B------:R-:W-:Y:S01]  /*20f40*/  IMAD.WIDE.U32 R68, R155, -0x326172a9, RZ ;  /* 0xcd9e8d579b447825 */ /* 0x000fe200078e00ff */
[----:B------:R-:W-:Y:S01]  /*20f50*/  I2FP.F32.S32 R75, R75 ;  /* 0x0000004b004b7245 */ /* 0x000fe20000201400 */
[----:B------:R-:W-:Y:S01]  /*20f60*/  UIADD3 UR26, UR34, -0x4ab325aa, URZ ;  /* 0xb54cda56221a7890 */ /* 0x000fe2000fffe03f */
[----:B------:R-:W-:Y:S01]  /*20f70*/  I2FP.F32.S32 R70, R70 ;  /* 0x0000004600467245 */ /* 0x000fe20000201400 */
[----:B------:R-:W-:Y:S01]  /*20f80*/  IMAD.WIDE.U32 R154, R154, -0x326172a9, RZ ;  /* 0xcd9e8d579a9a7825 */ /* 0x000fe200078e00ff */
[----:B------:R-:W-:Y:S01]  /*20f90*/  LOP3.LUT R141, R69, UR38, R202, 0x96, !PT ;  /* 0x00000026458d7c12 */ /* 0x000fe2000f8e96ca */
[----:B------:R-:W-:Y:S01]  /*20fa0*/  UIADD3 UR33, UR35, -0x126145ec, URZ ;  /* 0xed9eba1423217890 */ /* 0x000fe2000fffe03f */
[----:B------:R-:W-:Y:S01]  /*20fb0*/  I2FP.F32.S32 R69, R71 ;  /* 0x0000004700457245 */ /* 0x000fe20000201400 */
[----:B------:R-:W-:Y:S01]  /*20fc0*/  FFMA.FTZ R5, R70, -UR23, R5 ;  /* 0x8000001746057c23 */ /* 0x000fe20008010005 */
[----:B------:R-:W-:Y:S01]  /*20fd0*/  LOP3.LUT R146, R155, UR36, R68, 0x96, !PT ;  /* 0x000000249b927c12 */ /* 0x000fe2000f8e9644 */
[----:B------:R-:W-:Y:S01]  /*20fe0*/  IMAD.IADD R68, R183, 0x1, -R0 ;  /* 0x00000001b7447824 */ /* 0x000fe200078e0a00 */
[----:B------:R-:W-:Y:S01]  /*20ff0*/  ISETP.GE.OR P4, PT, R3, R190, !P3 ;  /* 0x000000be0300720c */ /* 0x000fe20005f86670 */
[----:B------:R-:W-:Y:S01]  /*21000*/  FFMA.FTZ R6, R75, -UR23, R6 ;  /* 0x800000174b067c23 */ /* 0x000fe20008010006 */
[----:B------:R-:W-:Y:S01]  /*21010*/  P2R R75, PR, RZ, 0x1 ;  /* 0x00000001ff4b7803 */ /* 0x000fe20000000000 */
[----:B------:R-:W-:Y:S01]  /*21020*/  FFMA.FTZ R7, R69, -UR23, R7 ;  /* 0x8000001745077c23 */ /* 0x000fe20008010007 */
[----:B------:R-:W-:Y:S01]  /*21030*/  IABS R68, R68 ;  /* 0x0000004400447213 */ /* 0x000fe20000000000 */
[----:B------:R-:W-:Y:S01]  /*21040*/  IMAD.WIDE.U32 R226, R146, -0x2daee0ad, RZ ;  /* 0xd2511f5392e27825 */ /* 0x000fe200078e00ff */
[C---:B------:R-:W-:Y:S01]  /*21050*/  ISETP.GE.AND P0, PT, R0.reuse, R182, PT ;  /* 0x000000b60000720c */ /* 0x040fe20003f06270 */
[----:B------:R-:W-:Y:S01]  /*21060*/  UIADD3 UR32, UR34, 0x1715609d, URZ ;  /* 0x1715609d22207890 */ /* 0x000fe2000fffe03f */
[----:B------:R-:W-:Y:S01]  /*21070*/  I2FP.F32.S32 R69, R68 ;  /* 0x0000004400457245 */ /* 0x000fe20000201400 */
[----:B------:R-:W-:Y:S01]  /*21080*/  IMAD.IADD R71, R185, 0x1, -R0 ;  /* 0x00000001b9477824 */ /* 0x000fe200078e0a00 */
[----:B------:R-:W-:Y:S01]  /*21090*/  ISETP.GE.OR P0, PT, R0, R190, !P0 ;  /* 0x000000be0000720c */ /* 0x000fe20004706670 */
[----:B------:R-:W-:Y:S01]  /*210a0*/  FFMA.FTZ R4, R140, -UR23, R4 ;  /* 0x800000178c047c23 */ /* 0x000fe20008010004 */
[----:B------:R-:W-:Y:S01]  /*210b0*/  ISETP.GE.OR P3, PT, R3, R189, !P2 ;  /* 0x000000bd0300720c */ /* 0x000fe20005766670 */
[----:B------:R-:W-:Y:S01]  /*210c0*/  FFMA.FTZ R8, R69, -UR23, R8 ;  /* 0x8000001745087c23 */ /* 0x000fe20008010008 */
[-C--:B------:R-:W-:Y:S01]  /*210d0*/  ISETP.GE.OR P6, PT, R3, R188.reuse, !P1 ;  /* 0x000000bc0300720c */ /* 0x080fe20004fc6670 */
[--C-:B------:R-:W-:Y:S01]  /*210e0*/  IMAD.IADD R70, R183, 0x1, -R3.reuse ;  /* 0x00000001b7467824 */ /* 0x100fe200078e0a03 */
[----:B------:R-:W-:Y:S01]  /*210f0*/  FSEL R155, R4, -INF , !P0 ;  /* 0xff800000049b7808 */ /* 0x000fe20004000000 */
[C---:B------:R-:W-:Y:S01]  /*21100*/  IMAD.IADD R68, R185.reuse, 0x1, -R3 ;  /* 0x00000001b9447824 */ /* 0x040fe200078e0a03 */
[----:B------:R-:W-:Y:S01]  /*21110*/  IABS R3, R71 ;  /* 0x0000004700037213 */ /* 0x000fe20000000000 */
[----:B------:R-:W-:Y:S01]  /*21120*/  UIADD3 UR42, UR42, 0x1, URZ ;  /* 0x000000012a2a7890 */ /* 0x000fe2000fffe03f */
[C---:B------:R-:W-:Y:S01]  /*21130*/  ISETP.GE.AND P0, PT, R0.reuse, R179, PT ;  /* 0x000000b30000720c */ /* 0x040fe20003f06270 */
[----:B------:R-:W-:Y:S01]  /*21140*/  UISETP.GT.AND UP0, UPT, UR41, UR12, UPT ;  /* 0x0000000c2900728c */ /* 0x000fe2000bf04270 */
[C---:B------:R-:W-:Y:S01]  /*21150*/  ISETP.GE.AND P1, PT, R0.reuse, R181, PT ;  /* 0x000000b50000720c */ /* 0x040fe20003f26270 */
[----:B------:R-:W-:Y:S01]  /*21160*/  IMAD.MOV.U32 R69, RZ, RZ, R3 ;  /* 0x000000ffff457224 */ /* 0x000fe200078e0003 */
[C---:B------:R-:W-:Y:S01]  /*21170*/  ISETP.GE.OR P2, PT, R0.reuse, R188, !P0 ;  /* 0x000000bc0000720c */ /* 0x040fe20004746670 */
[C---:B------:R-:W-:Y:S01]  /*21180*/  VIADD R3, R0.reuse, 0x8 ;  /* 0x0000000800037836 */ /* 0x040fe20000000000 */
[----:B------:R-:W-:Y:S01]  /*21190*/  IABS R70, R70 ;  /* 0x0000004600467213 */ /* 0x000fe20000000000 */
[----:B------:R-:W-:Y:S01]  /*211a0*/  ULOP3.LUT UR42, UR42, UR35, URZ, 0x3c, !UPT ;  /* 0x000000232a2a7292 */ /* 0x000fe2000f8e3c3f */
[----:B------:R-:W-:Y:S01]  /*211b0*/  IABS R140, R68 ;  /* 0x00000044008c7213 */ /* 0x000fe20000000000 */
[C---:B------:R-:W-:Y:S01]  /*211c0*/  VIADD R68, R0.reuse, 0x9 ;  /* 0x0000000900447836 */ /* 0x040fe20000000000 */
[----:B------:R-:W-:Y:S01]  /*211d0*/  ISETP.GE.OR P1, PT, R0, R189, !P1 ;  /* 0x000000bd0000720c */ /* 0x000fe20004f26670 */
[----:B------:R-:W-:Y:S01]  /*211e0*/  IMAD.IADD R4, R185, 0x1, -R3 ;  /* 0x00000001b9047824 */ /* 0x000fe200078e0a03 */
[C---:B------:R-:W-:Y:S01]  /*211f0*/  ISETP.GE.AND P0, PT, R3.reuse, R180, PT ;  /* 0x000000b40300720c */ /* 0x040fe20003f06270 */
[----:B------:R-:W-:Y:S01]  /*21200*/  UIADD3 UR24, UR24, -0x1, URZ ;  /* 0xffffffff18187890 */ /* 0x000fe2000fffe03f */
[----:B------:R-:W-:Y:S02]  /*21210*/  FSEL R151, R8, -INF , !P2 ;  /* 0xff80000008977808 */ /* 0x000fe40005000000 */
[----:B------:R-:W-:Y:S02]  /*21220*/  I2FP.F32.S32 R70, R70 ;  /* 0x0000004600467245 */ /* 0x000fe40000201400 */
[----:B------:R-:W-:Y:S02]  /*21230*/  ISETP.GE.AND P2, PT, R3, R181, PT ;  /* 0x000000b50300720c */ /* 0x000fe40003f46270 */
[----:B------:R-:W-:Y:S01]  /*21240*/  FSEL R158, R6, -INF , !P1 ;  /* 0xff800000069e7808 */ /* 0x000fe20004800000 */
[----:B------:R-:W-:Y:S01]  /*21250*/  FFMA.FTZ R9, R70, -UR23, R9 ;  /* 0x8000001746097c23 */ /* 0x000fe20008010009 */
[----:B------:R-:W-:Y:S01]  /*21260*/  FSEL R152, R5, -INF , !P4 ;  /* 0xff80000005987808 */ /* 0x000fe20006000000 */
[--C-:B------:R-:W-:Y:S01]  /*21270*/  IMAD.IADD R5, R185, 0x1, -R68.reuse ;  /* 0x00000001b9057824 */ /* 0x100fe200078e0a44 */
[----:B------:R-:W-:Y:S01]  /*21280*/  FSEL R157, R7, -INF , !P3 ;  /* 0xff800000079d7808 */ /* 0x000fe20005800000 */
[--C-:B------:R-:W-:Y:S01]  /*21290*/  IMAD.IADD R70, R183, 0x1, -R3.reuse ;  /* 0x00000001b7467824 */ /* 0x100fe200078e0a03 */
[C---:B------:R-:W-:Y:S01]  /*212a0*/  ISETP.GE.AND P1, PT, R3.reuse, R179, PT ;  /* 0x000000b30300720c */ /* 0x040fe20003f26270 */
[--C-:B------:R-:W-:Y:S01]  /*212b0*/  IMAD.IADD R7, R184, 0x1, -R3.reuse ;  /* 0x00000001b8077824 */ /* 0x100fe200078e0a03 */
[C---:B------:R-:W-:Y:S01]  /*212c0*/  ISETP.GE.AND P3, PT, R3.reuse, R182, PT ;  /* 0x000000b60300720c */ /* 0x040fe20003f66270 */
[----:B------:R-:W-:Y:S01]  /*212d0*/  IMAD.IADD R6, R186, 0x1, -R3 ;  /* 0x00000001ba067824 */ /* 0x000fe200078e0a03 */
[C---:B------:R-:W-:Y:S02]  /*212e0*/  ISETP.GE.OR P5, PT, R3.reuse, R187, !P0 ;  /* 0x000000bb0300720c */ /* 0x040fe400047a6670 */
[----:B------:R-:W-:Y:S02]  /*212f0*/  ISETP.GE.OR P0, PT, R3, R189, !P2 ;  /* 0x000000bd0300720c */ /* 0x000fe40005706670 */
[----:B------:R-:W-:Y:S01]  /*21300*/  I2FP.F32.S32 R71, R69 ;  /* 0x0000004500477245 */ /* 0x000fe20000201400 */
[----:B------:R-:W-:Y:S01]  /*21310*/  IMAD.IADD R69, R183, 0x1, -R68 ;  /* 0x00000001b7457824 */ /* 0x000fe200078e0a44 */
[C---:B------:R-:W-:Y:S02]  /*21320*/  ISETP.GE.OR P4, PT, R3.reuse, R188, !P1 ;  /* 0x000000bc0300720c */ /* 0x040fe40004f86670 */
[----:B------:R-:W-:Y:S01]  /*21330*/  ISETP.GE.OR P3, PT, R3, R190, !P3 ;  /* 0x000000be0300720c */ /* 0x000fe20005f66670 */
[----:B------:R-:W-:Y:S01]  /*21340*/  FFMA.FTZ R10, R71, -UR23, R10 ;  /* 0x80000017470a7c23 */ /* 0x000fe2000801000a */
[----:B------:R-:W-:Y:S02]  /*21350*/  IABS R3, R5 ;  /* 0x0000000500037213 */ /* 0x000fe40000000000 */
[----:B------:R-:W-:Y:S02]  /*21360*/  P2R R5, PR, RZ, 0x1 ;  /* 0x00000001ff057803 */ /* 0x000fe40000000000 */
[C---:B------:R-:W-:Y:S02]  /*21370*/  ISETP.GE.AND P0, PT, R0.reuse, R180, PT ;  /* 0x000000b40000720c */ /* 0x040fe40003f06270 */
[----:B------:R-:W-:Y:S02]  /*21380*/  IABS R69, R69 ;  /* 0x0000004500457213 */ /* 0x000fe40000000000 */
[----:B------:R-:W-:Y:S02]  /*21390*/  ISETP.GE.OR P0, PT, R0, R187, !P0 ;  /* 0x000000bb0000720c */ /* 0x000fe40004706670 */
[----:B------:R-:W-:Y:S02]  /*213a0*/  I2FP.F32.S32 R140, R140 ;  /* 0x0000008c008c7245 */ /* 0x000fe40000201400 */
[----:B------:R-:W-:Y:S02]  /*213b0*/  IABS R70, R70 ;  /* 0x0000004600467213 */ /* 0x000fe40000000000 */
[----:B------:R-:W-:Y:S01]  /*213c0*/  I2FP.F32.S32 R69, R69 ;  /* 0x0000004500457245 */ /* 0x000fe20000201400 */
[----:B------:R-:W-:Y:S01]  /*213d0*/  FFMA.FTZ R11, R140, -UR23, R11 ;  /* 0x800000178c0b7c23 */ /* 0x000fe2000801000b */
[----:B------:R-:W-:Y:S01]  /*213e0*/  FSEL R148, R10, -INF , !P0 ;  /* 0xff8000000a947808 */ /* 0x000fe20004000000 */
[----:B------:R-:W-:Y:S01]  /*213f0*/  IMAD.WIDE.U32 R140, R141, -0x2daee0ad, RZ ;  /* 0xd2511f538d8c7825 */ /* 0x000fe200078e00ff */
[C---:B------:R-:W-:Y:S02]  /*21400*/  ISETP.GE.AND P0, PT, R68.reuse, R179, PT ;  /* 0x000000b34400720c */ /* 0x040fe40003f06270 */
[----:B------:R-:W-:Y:S01]  /*21410*/  IABS R4, R4 ;  /* 0x0000000400047213 */ /* 0x000fe20000000000 */
[----:B------:R-:W-:Y:S01]  /*21420*/  FFMA.FTZ R13, R69, -UR23, R13 ;  /* 0x80000017450d7c23 */ /* 0x000fe2000801000d */
[----:B------:R-:W-:Y:S02]  /*21430*/  I2FP.F32.S32 R70, R70 ;  /* 0x0000004600467245 */ /* 0x000fe40000201400 */
[----:B------:R-:W-:Y:S02]  /*21440*/  ISETP.NE.AND P1, PT, R75, RZ, PT ;  /* 0x000000ff4b00720c */ /* 0x000fe40003f25270 */
[----:B------:R-:W-:Y:S01]  /*21450*/  ISETP.GE.OR P0, PT, R68, R188, !P0 ;  /* 0x000000bc4400720c */ /* 0x000fe20004706670 */
[----:B------:R-:W-:Y:S01]  /*21460*/  FFMA.FTZ R12, R70, -UR23, R12 ;  /* 0x80000017460c7c23 */ /* 0x000fe2000801000c */
[----:B------:R-:W-:Y:S02]  /*21470*/  IABS R8, R7 ;  /* 0x0000000700087213 */ /* 0x000fe40000000000 */
[----:B------:R-:W-:Y:S02]  /*21480*/  I2FP.F32.S32 R4, R4 ;  /* 0x0000000400047245 */ /* 0x000fe40000201400 */
[----:B------:R-:W-:Y:S01]  /*21490*/  IABS R7, R6 ;  /* 0x0000000600077213 */ /* 0x000fe20000000000 */
[----:B------:R-:W-:Y:S01]  /*214a0*/  IMAD.MOV.U32 R6, RZ, RZ, R8 ;  /* 0x000000ffff067224 */ /* 0x000fe200078e0008 */
[----:B------:R-:W-:Y:S01]  /*214b0*/  I2FP.F32.S32 R3, R3 ;  /* 0x0000000300037245 */ /* 0x000fe20000201400 */
[----:B------:R-:W-:Y:S01]  /*214c0*/  FFMA.FTZ R14, R4, -UR23, R14 ;  /* 0x80000017040e7c23 */ /* 0x000fe2000801000e */
[----:B------:R-:W-:Y:S02]  /*214d0*/  P2R R69, PR, RZ, 0x8 ;  /* 0x00000008ff457803 */ /* 0x000fe40000000000 */
[----:B------:R-:W-:Y:S01]  /*214e0*/  FSEL R153, R11, -INF , !P1 ;  /* 0xff8000000b997808 */ /* 0x000fe20004800000 */
[----:B------:R-:W-:Y:S01]  /*214f0*/  FFMA.FTZ R15, R3, -UR23, R15 ;  /* 0x80000017030f7c23 */ /* 0x000fe2000801000f */
[----:B------:R-:W-:Y:S01]  /*21500*/  FSEL R149, R13, -INF , !P0 ;  /* 0xff8000000d957808 */ /* 0x000fe20004000000 */
[----:B------:R-:W-:Y:S01]  /*21510*/  VIADD R3, R0, 0x11 ;  /* 0x0000001100037836 */ /* 0x000fe20000000000 */
[C---:B------:R-:W-:Y:S02]  /*21520*/  ISETP.GE.AND P1, PT, R68.reuse, R180, PT ;  /* 0x000000b44400720c */ /* 0x040fe40003f26270 */
[----:B------:R-:W-:Y:S01]  /*21530*/  ISETP.GE.AND P3, PT, R68, R182, PT ;  /* 0x000000b64400720c */ /* 0x000fe20003f66270 */
[----:B------:R-:W-:Y:S01]  /*21540*/  IMAD.IADD R8, R184, 0x1, -R3 ;  /* 0x00000001b8087824 */ /* 0x000fe200078e0a03 */
[----:B------:R-:W-:Y:S02]  /*21550*/  ISETP.GE.AND P0, PT, R68, R181, PT ;  /* 0x000000b54400720c */ /* 0x000fe40003f06270 */
[----:B------:R-:W-:Y:S01]  /*21560*/  I2FP.F32.S32 R4, R7 ;  /* 0x0000000700047245 */ /* 0x000fe20000201400 */
[----:B------:R-:W-:Y:S01]  /*21570*/  IMAD.IADD R7, R184, 0x1, -R68 ;  /* 0x00000001b8077824 */ /* 0x000fe200078e0a44 */
[----:B------:R-:W-:Y:S02]  /*21580*/  FSEL R150, R12, -INF , !P4 ;  /* 0xff8000000c967808 */ /* 0x000fe40006000000 */
[----:B------:R-:W-:Y:S01]  /*21590*/  ISETP.GE.OR P2, PT, R68, R187, !P1 ;  /* 0x000000bb4400720c */ /* 0x000fe20004f46670 */
[----:B------:R-:W-:Y:S01]  /*215a0*/  FFMA.FTZ R18, R4, -UR23, R18 ;  /* 0x8000001704127c23 */ /* 0x000fe20008010012 */
[----:B------:R-:W-:Y:S01]  /*215b0*/  ISETP.GE.OR P3, PT, R68, R190, !P3 ;  /* 0x000000be4400720c */ /* 0x000fe20005f66670 */
[----:B------:R-:W-:Y:S01]  /*215c0*/  VIADD R4, R0, 0x10 ;  /* 0x0000001000047836 */ /* 0x000fe20000000000 */
[----:B------:R-:W-:Y:S01]  /*215d0*/  ISETP.GE.OR P4, PT, R68, R189, !P0 ;  /* 0x000000bd4400720c */ /* 0x000fe20004786670 */
[----:B------:R-:W-:Y:S01]  /*215e0*/  IMAD.IADD R68, R186, 0x1, -R68 ;  /* 0x00000001ba447824 */ /* 0x000fe200078e0a44 */
[----:B------:R-:W-:Y:S02]  /*215f0*/  I2FP.F32.S32 R6, R6 ;  /* 0x0000000600067245 */ /* 0x000fe40000201400 */
[----:B------:R-:W-:Y:S02]  /*21600*/  FSEL R156, R9, -INF , !P6 ;  /* 0xff800000099c7808 */ /* 0x000fe40007000000 */
[----:B------:R-:W-:Y:S01]  /*21610*/  IABS R10, R7 ;  /* 0x00000007000a7213 */ /* 0x000fe20000000000 */
[----:B------:R-:W-:Y:S01]  /*21620*/  FFMA.FTZ R16, R6, -UR23, R16 ;  /* 0x8000001706107c23 */ /* 0x000fe20008010010 */
[----:B------:R-:W-:Y:S01]  /*21630*/  IABS R9, R68 ;  /* 0x0000004400097213 */ /* 0x000fe20000000000 */
[--C-:B------:R-:W-:Y:S01]  /*21640*/  IMAD.IADD R6, R184, 0x1, -R4.reuse ;  /* 0x00000001b8067824 */ /* 0x100fe200078e0a04 */
[----:B------:R-:W-:Y:S01]  /*21650*/  ISETP.NE.AND P6, PT, R5, RZ, PT ;  /* 0x000000ff0500720c */ /* 0x000fe20003fc5270 */
[----:B------:R-:W-:Y:S01]  /*21660*/  IMAD.IADD R5, R186, 0x1, -R4 ;  /* 0x00000001ba057824 */ /* 0x000fe200078e0a04 */
[----:B------:R-:W-:Y:S01]  /*21670*/  IABS R7, R8 ;  /* 0x0000000800077213 */ /* 0x000fe20000000000 */
[----:B------:R-:W-:Y:S01]  /*21680*/  IMAD.MOV.U32 R8, RZ, RZ, R10 ;  /* 0x000000ffff087224 */ /* 0x000fe200078e000a */
[----:B------:R-:W-:Y:S02]  /*21690*/  I2FP.F32.S32 R9, R9 ;  /* 0x0000000900097245 */ /* 0x000fe40000201400 */
[----:B------:R-:W-:Y:S02]  /*216a0*/  IABS R6, R6 ;  /* 0x0000000600067213 */ /* 0x000fe40000000000 */
[----:B------:R-:W-:Y:S01]  /*216b0*/  IABS R5, R5 ;  /* 0x0000000500057213 */ /* 0x000fe20000000000 */
[----:B------:R-:W-:Y:S01]  /*216c0*/  FFMA.FTZ R19, R9, -UR23, R19 ;  /* 0x8000001709137c23 */ /* 0x000fe20008010013 */
[----:B------:R-:W-:Y:S02]  /*216d0*/  I2FP.F32.S32 R8, R8 ;  /* 0x0000000800087245 */ /* 0x000fe40000201400 */
[----:B------:R-:W-:Y:S02]  /*216e0*/  I2FP.F32.S32 R6, R6 ;  /* 0x0000000600067245 */ /* 0x000fe40000201400 */
[----:B------:R-:W-:Y:S01]  /*216f0*/  I2FP.F32.S32 R5, R5 ;  /* 0x0000000500057245 */ /* 0x000fe20000201400 */
[----:B------:R-:W-:Y:S01]  /*21700*/  FFMA.FTZ R17, R8, -UR23, R17 ;  /* 0x8000001708117c23 */ /* 0x000fe20008010011 */
[----:B------:R-:W-:Y:S01]  /*21710*/  FSEL R143, R14, -INF , !P5 ;  /* 0xff8000000e8f7808 */ /* 0x000fe20006800000 */
[----:B------:R-:W-:Y:S01]  /*21720*/  FFMA.FTZ R20, R6, -UR23, R20 ;  /* 0x8000001706147c23 */ /* 0x000fe20008010014 */
[----:B------:R-:W-:Y:S01]  /*21730*/  ISETP.NE.AND P5, PT, R69, RZ, PT ;  /* 0x000000ff4500720c */ /* 0x000fe20003fa5270 */
[----:B------:R-:W-:Y:S01]  /*21740*/  FFMA.FTZ R22, R5, -UR23, R22 ;  /* 0x8000001705167c23 */ /* 0x000fe20008010016 */
[----:B------:R-:W-:Y:S01]  /*21750*/  ISETP.GE.AND P1, PT, R4, R182, PT ;  /* 0x000000b60400720c */ /* 0x000fe20003f26270 */
[--C-:B------:R-:W-:Y:S01]  /*21760*/  IMAD.IADD R6, R186, 0x1, -R3.reuse ;  /* 0x00000001ba067824 */ /* 0x100fe200078e0a03 */
[C---:B------:R-:W-:Y:S01]  /*21770*/  ISETP.GE.AND P0, PT, R4.reuse, R181, PT ;  /* 0x000000b50400720c */ /* 0x040fe20003f06270 */
[----:B------:R-:W-:Y:S01]  /*21780*/  IMAD.IADD R5, R183, 0x1, -R3 ;  /* 0x00000001b7057824 */ /* 0x000fe200078e0a03 */
[----:B------:R-:W-:Y:S02]  /*21790*/  FSEL R194, R19, -INF , !P4 ;  /* 0xff80000013c27808 */ /* 0x000fe40006000000 */
[----:B------:R-:W-:Y:S02]  /*217a0*/  I2FP.F32.S32 R7, R7 ;  /* 0x0000000700077245 */ /* 0x000fe40000201400 */
[----:B------:R-:W-:Y:S02]  /*217b0*/  ISETP.GE.AND P4, PT, R4, R180, PT ;  /* 0x000000b40400720c */ /* 0x000fe40003f86270 */
[----:B------:R-:W-:Y:S01]  /*217c0*/  FSEL R75, R16, -INF , !P5 ;  /* 0xff800000104b7808 */ /* 0x000fe20006800000 */
[----:B------:R-:W-:Y:S01]  /*217d0*/  FFMA.FTZ R21, R7, -UR23, R21 ;  /* 0x8000001707157c23 */ /* 0x000fe20008010015 */
[C---:B------:R-:W-:Y:S01]  /*217e0*/  ISETP.GE.AND P5, PT, R4.reuse, R179, PT ;  /* 0x000000b30400720c */ /* 0x040fe20003fa6270 */
[--C-:B------:R-:W-:Y:S01]  /*217f0*/  IMAD.IADD R7, R183, 0x1, -R4.reuse ;  /* 0x00000001b7077824 */ /* 0x100fe200078e0a04 */
[C---:B------:R-:W-:Y:S02]  /*21800*/  ISETP.GE.OR P1, PT, R4.reuse, R190, !P1 ;  /* 0x000000be0400720c */ /* 0x040fe40004f26670 */
[C---:B------:R-:W-:Y:S02]  /*21810*/  ISETP.GE.OR P0, PT, R4.reuse, R189, !P0 ;  /* 0x000000bd0400720c */ /* 0x040fe40004706670 */
[----:B------:R-:W-:Y:S02]  /*21820*/  FSEL R191, R17, -INF , !P3 ;  /* 0xff80000011bf7808 */ /* 0x000fe40005800000 */
[----:B------:R-:W-:Y:S02]  /*21830*/  ISETP.GE.OR P4, PT, R4, R187, !P4 ;  /* 0x000000bb0400720c */ /* 0x000fe40006786670 */
[----:B------:R-:W-:Y:S02]  /*21840*/  FSEL R144, R15, -INF , !P2 ;  /* 0xff8000000f907808 */ /* 0x000fe40005000000 */
[----:B------:R-:W-:Y:S02]  /*21850*/  FSEL R142, R18, -INF , !P6 ;  /* 0xff800000128e7808 */ /* 0x000fe40007000000 */
        /* <DEDUP_REMOVED lines=8> */
[----:B------:R-:W-:Y:S02]  /*218e0*/  P2R R12, PR, RZ, 0x10 ;  /* 0x00000010ff0c7803 */ /* 0x000fe40000000000 */
[----:B------:R-:W-:Y:S02]  /*218f0*/  IABS R8, R6 ;  /* 0x0000000600087213 */ /* 0x000fe40000000000 */
[C---:B------:R-:W-:Y:S02]  /*21900*/  ISETP.GE.OR P4, PT, R3.reuse, R190, !P3 ;  /* 0x000000be0300720c */ /* 0x040fe40005f86670 */
        /* <DEDUP_REMOVED lines=14> */
[----:B------:R-:W-:Y:S01]  /*219f0*/  FSEL R16, R21, -INF , !P4 ;  /* 0xff80000015107808 */ /* 0x000fe20006000000 */
[----:B------:R-:W-:Y:S01]  /*21a00*/  FFMA.FTZ R24, R4, -UR23, R24 ;  /* 0x8000001704187c23 */ /* 0x000fe20008010018 */
[----:B------:R-:W-:Y:S01]  /*21a10*/  I2FP.F32.S32 R3, R6 ;  /* 0x0000000600037245 */ /* 0x000fe20000201400 */
[----:B------:R-:W-:Y:S01]  /*21a20*/  FFMA.FTZ R25, R5, -UR23, R25 ;  /* 0x8000001705197c23 */ /* 0x000fe20008010019 */
[----:B------:R-:W-:Y:S01]  /*21a30*/  I2FP.F32.S32 R6, R7 ;  /* 0x0000000700067245 */ /* 0x000fe20000201400 */
[----:B------:R-:W-:Y:S01]  /*21a40*/  VIADD R5, R0, 0x18 ;  /* 0x0000001800057836 */ /* 0x000fe20000000000 */
[----:B------:R-:W-:Y:S01]  /*21a50*/  ISETP.NE.AND P4, PT, R12, RZ, PT ;  /* 0x000000ff0c00720c */ /* 0x000fe20003f85270 */
[----:B------:R-:W-:Y:S01]  /*21a60*/  VIADD R4, R0, 0x19 ;  /* 0x0000001900047836 */ /* 0x000fe20000000000 */
[----:B------:R-:W-:Y:S01]  /*21a70*/  FSEL R24, R24, -INF , !P6 ;  /* 0xff80000018187808 */ /* 0x000fe20007000000 */
[----:B------:R-:W-:Y:S01]  /*21a80*/  FFMA.FTZ R27, R6, -UR23, R27 ;  /* 0x80000017061b7c23 */ /* 0x000fe2000801001b */
[-C--:B------:R-:W-:Y:S01]  /*21a90*/  ISETP.GE.AND P1, PT, R5, R179.reuse, PT ;  /* 0x000000b30500720c */ /* 0x080fe20003f26270 */
[--C-:B------:R-:W-:Y:S01]  /*21aa0*/  IMAD.IADD R6, R183, 0x1, -R5.reuse ;  /* 0x00000001b7067824 */ /* 0x100fe200078e0a05 */
[C---:B------:R-:W-:Y:S01]  /*21ab0*/  ISETP.GE.AND P0, PT, R4.reuse, R179, PT ;  /* 0x000000b30400720c */ /* 0x040fe20003f06270 */
[----:B------:R-:W-:Y:S01]  /*21ac0*/  FFMA.FTZ R26, R3, -UR23, R26 ;  /* 0x80000017031a7c23 */ /* 0x000fe2000801001a */
[----:B------:R-:W-:Y:S01]  /*21ad0*/  ISETP.GE.OR P1, PT, R5, R188, !P1 ;  /* 0x000000bc0500720c */ /* 0x000fe20004f26670 */
[--C-:B------:R-:W-:Y:S01]  /*21ae0*/  IMAD.IADD R3, R183, 0x1, -R4.reuse ;  /* 0x00000001b7037824 */ /* 0x100fe200078e0a04 */
[----:B------:R-:W-:Y:S01]  /*21af0*/  IABS R9, R6 ;  /* 0x0000000600097213 */ /* 0x000fe20000000000 */
[C---:B------:R-:W-:Y:S01]  /*21b00*/  IMAD.IADD R10, R185.reuse, 0x1, -R4 ;  /* 0x00000001b90a7824 */ /* 0x040fe200078e0a04 */
[----:B------:R-:W-:Y:S01]  /*21b10*/  ISETP.GE.OR P0, PT, R4, R188, !P0 ;  /* 0x000000bc0400720c */ /* 0x000fe20004706670 */
[--C-:B------:R-:W-:Y:S01]  /*21b20*/  IMAD.IADD R7, R185, 0x1, -R5.reuse ;  /* 0x00000001b9077824 */ /* 0x100fe200078e0a05 */
[----:B------:R-:W-:Y:S01]  /*21b30*/  IABS R8, R3 ;  /* 0x0000000300087213 */ /* 0x000fe20000000000 */
[----:B------:R-:W-:Y:S01]  /*21b40*/  IMAD.IADD R11, R184, 0x1, -R5 ;  /* 0x00000001b80b7824 */ /* 0x000fe200078e0a05 */
[----:B------:R-:W-:Y:S02]  /*21b50*/  I2FP.F32.S32 R9, R9 ;  /* 0x0000000900097245 */ /* 0x000fe40000201400 */
[----:B------:R-:W-:Y:S02]  /*21b60*/  IABS R3, R10 ;  /* 0x0000000a00037213 */ /* 0x000fe40000000000 */
[----:B------:R-:W-:Y:S01]  /*21b70*/  I2FP.F32.S32 R8, R8 ;  /* 0x0000000800087245 */ /* 0x000fe20000201400 */
[----:B------:R-:W-:Y:S01]  /*21b80*/  FFMA.FTZ R28, R9, -UR23, R28 ;  /* 0x80000017091c7c23 */ /* 0x000fe2000801001c */
[----:B------:R-:W-:Y:S02]  /*21b90*/  IABS R6, R7 ;  /* 0x0000000700067213 */ /* 0x000fe40000000000 */
[----:B------:R-:W-:Y:S01]  /*21ba0*/  IABS R7, R11 ;  /* 0x0000000b00077213 */ /* 0x000fe20000000000 */
[----:B------:R-:W-:Y:S01]  /*21bb0*/  FFMA.FTZ R29, R8, -UR23, R29 ;  /* 0x80000017081d7c23 */ /* 0x000fe2000801001d */
[----:B------:R-:W-:Y:S01]  /*21bc0*/  I2FP.F32.S32 R3, R3 ;  /* 0x0000000300037245 */ /* 0x000fe20000201400 */
[----:B------:R-:W-:Y:S01]  /*21bd0*/  IMAD.IADD R8, R184, 0x1, -R4 ;  /* 0x00000001b8087824 */ /* 0x000fe200078e0a04 */
[----:B------:R-:W-:Y:S02]  /*21be0*/  I2FP.F32.S32 R7, R7 ;  /* 0x0000000700077245 */ /* 0x000fe40000201400 */
[-C--:B------:R-:W-:Y:S01]  /*21bf0*/  ISETP.GE.AND P6, PT, R5, R180.reuse, PT ;  /* 0x000000b40500720c */ /* 0x080fe20003fc6270 */
[----:B------:R-:W-:Y:S01]  /*21c00*/  FFMA.FTZ R31, R3, -UR23, R31 ;  /* 0x80000017031f7c23 */ /* 0x000fe2000801001f */
[----:B------:R-:W-:Y:S01]  /*21c10*/  FSEL R28, R28, -INF , !P1 ;  /* 0xff8000001c1c7808 */ /* 0x000fe20004800000 */
[----:B------:R-:W-:Y:S01]  /*21c20*/  FFMA.FTZ R32, R7, -UR23, R32 ;  /* 0x8000001707207c23 */ /* 0x000fe20008010020 */
[----:B------:R-:W-:Y:S01]  /*21c30*/  FSEL R159, R23, -INF , !P3 ;  /* 0xff800000179f7808 */ /* 0x000fe20005800000 */
[----:B------:R-:W-:Y:S01]  /*21c40*/  VIADD R3, R0, 0x20 ;  /* 0x0000002000037836 */ /* 0x000fe20000000000 */
[----:B------:R-:W-:Y:S01]  /*21c50*/  FSEL R27, R27, -INF , !P5 ;  /* 0xff8000001b1b7808 */ /* 0x000fe20006800000 */
[----:B------:R-:W-:Y:S01]  /*21c60*/  IMAD.IADD R7, R186, 0x1, -R5 ;  /* 0x00000001ba077824 */ /* 0x000fe200078e0a05 */
[CC--:B------:R-:W-:Y:S02]  /*21c70*/  ISETP.GE.AND P1, PT, R5.reuse, R181.reuse, PT ;  /* 0x000000b50500720c */ /* 0x0c0fe40003f26270 */
[----:B------:R-:W-:Y:S02]  /*21c80*/  FSEL R26, R26, -INF , !P4 ;  /* 0xff8000001a1a7808 */ /* 0x000fe40006000000 */
[C---:B------:R-:W-:Y:S02]  /*21c90*/  ISETP.GE.AND P3, PT, R4.reuse, R180, PT ;  /* 0x000000b40400720c */ /* 0x040fe40003f66270 */
[-C--:B------:R-:W-:Y:S02]  /*21ca0*/  ISETP.GE.AND P5, PT, R5, R182.reuse, PT ;  /* 0x000000b60500720c */ /* 0x080fe40003fa6270 */
[----:B------:R-:W-:Y:S02]  /*21cb0*/  FSEL R25, R25, -INF , !P2 ;  /* 0xff80000019197808 */ /* 0x000fe40005000000 */
[C---:B------:R-:W-:Y:S02]  /*21cc0*/  ISETP.GE.AND P4, PT, R4.reuse, R182, PT ;  /* 0x000000b60400720c */ /* 0x040fe40003f86270 */
[----:B------:R-:W-:Y:S02]  /*21cd0*/  FSEL R29, R29, -INF , !P0 ;  /* 0xff8000001d1d7808 */ /* 0x000fe40004000000 */
[----:B------:R-:W-:Y:S02]  /*21ce0*/  I2FP.F32.S32 R6, R6 ;  /* 0x0000000600067245 */ /* 0x000fe40000201400 */
[----:B------:R-:W-:Y:S02]  /*21cf0*/  ISETP.GE.AND P0, PT, R4, R181, PT ;  /* 0x000000b50400720c */ /* 0x000fe40003f06270 */
[C---:B------:R-:W-:Y:S01]  /*21d00*/  ISETP.GE.OR P2, PT, R5.reuse, R187, !P6 ;  /* 0x000000bb0500720c */ /* 0x040fe20007746670 */
[----:B------:R-:W-:Y:S01]  /*21d10*/  FFMA.FTZ R30, R6, -UR23, R30 ;  /* 0x80000017061e7c23 */ /* 0x000fe2000801001e */
[C---:B------:R-:W-:Y:S01]  /*21d20*/  ISETP.GE.OR P6, PT, R5.reuse, R189, !P1 ;  /* 0x000000bd0500720c */ /* 0x040fe20004fc6670 */
[--C-:B------:R-:W-:Y:S01]  /*21d30*/  IMAD.IADD R6, R186, 0x1, -R3.reuse ;  /* 0x00000001ba067824 */ /* 0x100fe200078e0a03 */
[-C--:B------:R-:W-:Y:S01]  /*21d40*/  ISETP.GE.OR P5, PT, R5, R190.reuse, !P5 ;  /* 0x000000be0500720c */ /* 0x080fe20006fa6670 */
[----:B------:R-:W-:Y:S01]  /*21d50*/  IMAD.IADD R5, R184, 0x1, -R3 ;  /* 0x00000001b8057824 */ /* 0x000fe200078e0a03 */
[C---:B------:R-:W-:Y:S02]  /*21d60*/  ISETP.GE.OR P1, PT, R4.reuse, R187, !P3 ;  /* 0x000000bb0400720c */ /* 0x040fe40005f26670 */
[C---:B------:R-:W-:Y:S02]  /*21d70*/  ISETP.GE.OR P3, PT, R4.reuse, R190, !P4 ;  /* 0x000000be0400720c */ /* 0x040fe40006766670 */
[----:B------:R-:W-:Y:S01]  /*21d80*/  ISETP.GE.OR P4, PT, R4, R189, !P0 ;  /* 0x000000bd0400720c */ /* 0x000fe20004786670 */
[----:B------:R-:W-:Y:S01]  /*21d90*/  IMAD.IADD R4, R186, 0x1, -R4 ;  /* 0x00000001ba047824 */ /* 0x000fe200078e0a04 */
[----:B------:R-:W-:Y:S02]  /*21da0*/  IABS R9, R7 ;  /* 0x0000000700097213 */ /* 0x000fe40000000000 */
[----:B------:R-:W-:Y:S02]  /*21db0*/  IABS R5, R5 ;  /* 0x0000000500057213 */ /* 0x000fe40000000000 */
[----:B------:R-:W-:Y:S02]  /*21dc0*/  IABS R7, R8 ;  /* 0x0000000800077213 */ /* 0x000fe40000000000 */
[----:B------:R-:W-:Y:S02]  /*21dd0*/  IABS R8, R4 ;  /* 0x0000000400087213 */ /* 0x000fe40000000000 */
[----:B------:R-:W-:Y:S01]  /*21de0*/  IABS R4, R6 ;  /* 0x0000000600047213 */ /* 0x000fe20000000000 */
[----:B------:R-:W-:Y:S01]  /*21df0*/  IMAD.MOV.U32 R6, RZ, RZ, R9 ;  /* 0x000000ffff067224 */ /* 0x000fe200078e0009 */
[----:B------:R-:W-:Y:S01]  /*21e00*/  I2FP.F32.S32 R5, R5 ;  /* 0x0000000500057245 */ /* 0x000fe20000201400 */
[----:B------:R-:W-:Y:S01]  /*21e10*/  IMAD.IADD R9, R183, 0x1, -R3 ;  /* 0x00000001b7097824 */ /* 0x000fe200078e0a03 */
[----:B------:R-:W-:Y:S02]  /*21e20*/  I2FP.F32.S32 R4, R4 ;  /* 0x0000000400047245 */ /* 0x000fe40000201400 */
[----:B------:R-:W-:Y:S01]  /*21e30*/  I2FP.F32.S32 R6, R6 ;  /* 0x0000000600067245 */ /* 0x000fe20000201400 */
[----:B------:R-:W-:Y:S01]  /*21e40*/  FFMA.FTZ R36, R5, -UR23, R36 ;  /* 0x8000001705247c23 */ /* 0x000fe20008010024 */
[----:B------:R-:W-:Y:S01]  /*21e50*/  I2FP.F32.S32 R7, R7 ;  /* 0x0000000700077245 */ /* 0x000fe20000201400 */
[----:B------:R-:W-:Y:S01]  /*21e60*/  VIADD R5, R0, 0x21 ;  /* 0x0000002100057836 */ /* 0x000fe20000000000 */
[----:B------:R-:W-:Y:S01]  /*21e70*/  FSEL R31, R31, -INF , !P1 ;  /* 0xff8000001f1f7808 */ /* 0x000fe20004800000 */
[----:B------:R-:W-:Y:S01]  /*21e80*/  FFMA.FTZ R38, R4, -UR23, R38 ;  /* 0x8000001704267c23 */ /* 0x000fe20008010026 */
[----:B------:R-:W-:Y:S01]  /*21e90*/  P2R R10, PR, RZ, 0x8 ;  /* 0x00000008ff0a7803 */ /* 0x000fe20000000000 */
[----:B------:R-:W-:Y:S01]  /*21ea0*/  FFMA.FTZ R34, R6, -UR23, R34 ;  /* 0x8000001706227c23 */ /* 0x000fe20008010022 */
[----:B------:R-:W-:Y:S01]  /*21eb0*/  I2FP.F32.S32 R8, R8 ;  /* 0x0000000800087245 */ /* 0x000fe20000201400 */
[----:B------:R-:W-:Y:S01]  /*21ec0*/  FFMA.FTZ R33, R7, -UR23, R33 ;  /* 0x8000001707217c23 */ /* 0x000fe20008010021 */
[----:B------:R-:W-:Y:S01]  /*21ed0*/  FSEL R30, R30, -INF , !P2 ;  /* 0xff8000001e1e7808 */ /* 0x000fe20005000000 */
[--C-:B------:R-:W-:Y:S01]  /*21ee0*/  IMAD.IADD R7, R186, 0x1, -R5.reuse ;  /* 0x00000001ba077824 */ /* 0x100fe200078e0a05 */
[----:B------:R-:W-:Y:S01]  /*21ef0*/  ISETP.GE.AND P1, PT, R3, R179, PT ;  /* 0x000000b30300720c */ /* 0x000fe20003f26270 */
[----:B------:R-:W-:Y:S01]  /*21f00*/  IMAD.IADD R4, R183, 0x1, -R5 ;  /* 0x00000001b7047824 */ /* 0x000fe200078e0a05 */
[C---:B------:R-:W-:Y:S01]  /*21f10*/  ISETP.GE.AND P3, PT, R3.reuse, R182, PT ;  /* 0x000000b60300720c */ /* 0x040fe20003f66270 */
[----:B------:R-:W-:Y:S01]  /*21f20*/  FFMA.FTZ R35, R8, -UR23, R35 ;  /* 0x8000001708237c23 */ /* 0x000fe20008010023 */
[----:B------:R-:W-:Y:S01]  /*21f30*/  ISETP.GE.AND P2, PT, R3, R181, PT ;  /* 0x000000b50300720c */ /* 0x000fe20003f46270 */
[----:B------:R-:W-:Y:S01]  /*21f40*/  IMAD.IADD R8, R185, 0x1, -R3 ;  /* 0x00000001b9087824 */ /* 0x000fe200078e0a03 */
[C---:B------:R-:W-:Y:S01]  /*21f50*/  ISETP.GE.AND P0, PT, R3.reuse, R180, PT ;  /* 0x000000b40300720c */ /* 0x040fe20003f06270 */
[----:B------:R-:W-:Y:S01]  /*21f60*/  IMAD.IADD R6, R184, 0x1, -R5 ;  /* 0x00000001b8067824 */ /* 0x000fe200078e0a05 */
[----:B------:R-:W-:Y:S02]  /*21f70*/  FSEL R32, R32, -INF , !P5 ;  /* 0xff80000020207808 */ /* 0x000fe40006800000 */
[C---:B------:R-:W-:Y:S02]  /*21f80*/  ISETP.GE.OR P5, PT, R3.reuse, R188, !P1 ;  /* 0x000000bc0300720c */ /* 0x040fe40004fa6670 */
[----:B------:R-:W-:Y:S02]  /*21f90*/  FSEL R34, R34, -INF , !P6 ;  /* 0xff80000022227808 */ /* 0x000fe40007000000 */
[C---:B------:R-:W-:Y:S02]  /*21fa0*/  ISETP.GE.OR P3, PT, R3.reuse, R190, !P3 ;  /* 0x000000be0300720c */ /* 0x040fe40005f66670 */
[C---:B------:R-:W-:Y:S02]  /*21fb0*/  ISETP.GE.OR P2, PT, R3.reuse, R189, !P2 ;  /* 0x000000bd0300720c */ /* 0x040fe40005746670 */
[----:B------:R-:W-:Y:S02]  /*21fc0*/  ISETP.NE.AND P1, PT, R10, RZ, PT ;  /* 0x000000ff0a00720c */ /* 0x000fe40003f25270 */
[----:B------:R-:W-:Y:S02]  /*21fd0*/  IABS R4, R4 ;  /* 0x0000000400047213 */ /* 0x000fe40000000000 */
[----:B------:R-:W-:Y:S02]  /*21fe0*/  ISETP.GE.OR P6, PT, R3, R187, !P0 ;  /* 0x000000bb0300720c */ /* 0x000fe400047c6670 */
[----:B------:R-:W-:Y:S02]  /*21ff0*/  IABS R3, R7 ;  /* 0x0000000700037213 */ /* 0x000fe40000000000 */
[----:B------:R-:W-:Y:S02]  /*22000*/  I2FP.F32.S32 R4, R4 ;  /* 0x0000000400047245 */ /* 0x000fe40000201400 */
[----:B------:R-:W-:Y:S02]  /*22010*/  FSEL R33, R33, -INF , !P1 ;  /* 0xff80000021217808 */ /* 0x000fe40004800000 */
[----:B------:R-:W-:Y:S01]  /*22020*/  FSEL R36, R36, -INF , !P3 ;  /* 0xff80000024247808 */ /* 0x000fe20005800000 */
[----:B------:R-:W-:Y:S01]  /*22030*/  FFMA.FTZ R41, R4, -UR23, R41 ;  /* 0x8000001704297c23 */ /* 0x000fe20008010029 */
[----:B------:R-:W-:Y:S01]  /*22040*/  FSEL R21, R38, -INF , !P2 ;  /* 0xff80000026157808 */ /* 0x000fe20005000000 */
[C---:B------:R-:W-:Y:S01]  /*22050*/  VIADD R4, R0.reuse, 0x28 ;  /* 0x0000002800047836 */ /* 0x040fe20000000000 */
[C---:B------:R-:W-:Y:S02]  /*22060*/  ISETP.GE.AND P1, PT, R5.reuse, R182, PT ;  /* 0x000000b60500720c */ /* 0x040fe40003f26270 */
[C---:B------:R-:W-:Y:S02]  /*22070*/  ISETP.GE.AND P0, PT, R5.reuse, R181, PT ;  /* 0x000000b50500720c */ /* 0x040fe40003f06270 */
[C---:B------:R-:W-:Y:S02]  /*22080*/  ISETP.GE.AND P3, PT, R5.reuse, R179, PT ;  /* 0x000000b30500720c */ /* 0x040fe40003f66270 */
[----:B------:R-:W-:Y:S02]  /*22090*/  ISETP.GE.AND P2, PT, R5, R180, PT ;  /* 0x000000b40500720c */ /* 0x000fe40003f46270 */
[----:B------:R-:W-:Y:S01]  /*220a0*/  IABS R7, R9 ;  /* 0x0000000900077213 */ /* 0x000fe20000000000 */
[----:B------:R-:W-:Y:S01]  /*220b0*/  IMAD.IADD R9, R185, 0x1, -R4 ;  /* 0x00000001b9097824 */ /* 0x000fe200078e0a04 */
[----:B------:R-:W-:Y:S02]  /*220c0*/  I2FP.F32.S32 R3, R3 ;  /* 0x0000000300037245 */ /* 0x000fe40000201400 */
[C---:B------:R-:W-:Y:S02]  /*220d0*/  ISETP.GE.OR P1, PT, R5.reuse, R190, !P1 ;  /* 0x000000be0500720c */ /* 0x040fe40004f26670 */
[----:B------:R-:W-:Y:S01]  /*220e0*/  ISETP.GE.OR P0, PT, R5, R189, !P0 ;  /* 0x000000bd0500720c */ /* 0x000fe20004706670 */
[----:B------:R-:W-:Y:S01]  /*220f0*/  FFMA.FTZ R39, R3, -UR23, R39 ;  /* 0x8000001703277c23 */ /* 0x000fe20008010027 */
[C---:B------:R-:W-:Y:S01]  /*22100*/  ISETP.GE.OR P3, PT, R5.reuse, R188, !P3 ;  /* 0x000000bc0500720c */ /* 0x040fe20005f66670 */
[----:B------:R-:W-:Y:S01]  /*22110*/  VIADD R3, R0, 0x29 ;  /* 0x0000002900037836 */ /* 0x000fe20000000000 */
[----:B------:R-:W-:Y:S01]  /*22120*/  ISETP.GE.OR P2, PT, R5, R187, !P2 ;  /* 0x000000bb0500720c */ /* 0x000fe20005746670 */
[C---:B------:R-:W-:Y:S01]  /*22130*/  IMAD.IADD R5, R185.reuse, 0x1, -R5 ;  /* 0x00000001b9057824 */ /* 0x040fe200078e0a05 */
[----:B------:R-:W-:Y:S01]  /*22140*/  IABS R6, R6 ;  /* 0x0000000600067213 */ /* 0x000fe20000000000 */
[--C-:B------:R-:W-:Y:S01]  /*22150*/  IMAD.IADD R10, R185, 0x1, -R3.reuse ;  /* 0x00000001b90a7824 */ /* 0x100fe200078e0a03 */
[----:B------:R-:W-:Y:S02]  /*22160*/  I2FP.F32.S32 R7, R7 ;  /* 0x0000000700077245 */ /* 0x000fe40000201400 */
[----:B------:R-:W-:Y:S02]  /*22170*/  I2FP.F32.S32 R6, R6 ;  /* 0x0000000600067245 */ /* 0x000fe40000201400 */
[----:B------:R-:W-:Y:S01]  /*22180*/  IABS R8, R8 ;  /* 0x0000000800087213 */ /* 0x000fe20000000000 */
[----:B------:R-:W-:Y:S01]  /*22190*/  FFMA.FTZ R40, R7, -UR23, R40 ;  /* 0x8000001707287c23 */ /* 0x000fe20008010028 */
[----:B------:R-:W-:Y:S01]  /*221a0*/  IABS R11, R5 ;  /* 0x00000005000b7213 */ /* 0x000fe20000000000 */
[C---:B------:R-:W-:Y:S01]  /*221b0*/  IMAD.IADD R7, R183.reuse, 0x1, -R3 ;  /* 0x00000001b7077824 */ /* 0x040fe200078e0a03 */
[----:B------:R-:W-:Y:S01]  /*221c0*/  I2FP.F32.S32 R8, R8 ;  /* 0x0000000800087245 */ /* 0x000fe20000201400 */
[----:B------:R-:W-:Y:S01]  /*221d0*/  FFMA.FTZ R37, R6, -UR23, R37 ;  /* 0x8000001706257c23 */ /* 0x000fe20008010025 */
[----:B------:R-:W-:Y:S01]  /*221e0*/  IABS R5, R9 ;  /* 0x0000000900057213 */ /* 0x000fe20000000000 */
[----:B------:R-:W-:Y:S01]  /*221f0*/  IMAD.IADD R6, R183, 0x1, -R4 ;  /* 0x00000001b7067824 */ /* 0x000fe200078e0a04 */
[----:B------:R-:W-:Y:S01]  /*22200*/  IABS R7, R7 ;  /* 0x0000000700077213 */ /* 0x000fe20000000000 */
[----:B------:R-:W-:Y:S01]  /*22210*/  IMAD.MOV.U32 R9, RZ, RZ, R11 ;  /* 0x000000ffff097224 */ /* 0x000fe200078e000b */
[----:B------:R-:W-:Y:S01]  /*22220*/  FSEL R20, R39, -INF , !P0 ;  /* 0xff80000027147808 */ /* 0x000fe20004000000 */
[----:B------:R-:W-:Y:S01]  /*22230*/  FFMA.FTZ R42, R8, -UR23, R42 ;  /* 0x80000017082a7c23 */ /* 0x000fe2000801002a */
[----:B------:R-:W-:Y:S02]  /*22240*/  IABS R8, R6 ;  /* 0x0000000600087213 */ /* 0x000fe40000000000 */
[----:B------:R-:W-:Y:S02]  /*22250*/  I2FP.F32.S32 R9, R9 ;  /* 0x0000000900097245 */ /* 0x000fe40000201400 */
[----:B------:R-:W-:Y:S02]  /*22260*/  I2FP.F32.S32 R7, R7 ;  /* 0x0000000700077245 */ /* 0x000fe40000201400 */
[-C--:B------:R-:W-:Y:S01]  /*22270*/  ISETP.GE.AND P0, PT, R3, R179.reuse, PT ;  /* 0x000000b30300720c */ /* 0x080fe20003f06270 */
[----:B------:R-:W-:Y:S01]  /*22280*/  FFMA.FTZ R43, R9, -UR23, R43 ;  /* 0x80000017092b7c23 */ /* 0x000fe2000801002b */
[----:B------:R-:W-:Y:S01]  /*22290*/  I2FP.F32.S32 R8, R8 ;  /* 0x0000000800087245 */ /* 0x000fe20000201400 */
[----:B------:R-:W-:Y:S01]  /*222a0*/  FFMA.FTZ R45, R7, -UR23, R45 ;  /* 0x80000017072d7c23 */ /* 0x000fe2000801002d */
[----:B------:R-:W-:Y:S01]  /*222b0*/  FSEL R37, R37, -INF , !P1 ;  /* 0xff80000025257808 */ /* 0x000fe20004800000 */
[----:B------:R-:W-:Y:S01]  /*222c0*/  IMAD.IADD R7, R184, 0x1, -R3 ;  /* 0x00000001b8077824 */ /* 0x000fe200078e0a03 */
[----:B------:R-:W-:Y:S01]  /*222d0*/  IABS R6, R10 ;  /* 0x0000000a00067213 */ /* 0x000fe20000000000 */
[----:B------:R-:W-:Y:S01]  /*222e0*/  FFMA.FTZ R44, R8, -UR23, R44 ;  /* 0x80000017082c7c23 */ /* 0x000fe2000801002c */
[----:B------:R-:W-:Y:S01]  /*222f0*/  ISETP.GE.AND P1, PT, R4, R179, PT ;  /* 0x000000b30400720c */ /* 0x000fe20003f26270 */
[----:B------:R-:W-:Y:S01]  /*22300*/  IMAD.IADD R8, R184, 0x1, -R4 ;  /* 0x00000001b8087824 */ /* 0x000fe200078e0a04 */
[----:B------:R-:W-:Y:S02]  /*22310*/  ISETP.GE.OR P0, PT, R3, R188, !P0 ;  /* 0x000000bc0300720c */ /* 0x000fe40004706670 */
[----:B------:R-:W-:Y:S02]  /*22320*/  I2FP.F32.S32 R5, R5 ;  /* 0x0000000500057245 */ /* 0x000fe40000201400 */
[----:B------:R-:W-:Y:S02]  /*22330*/  FSEL R35, R35, -INF , !P4 ;  /* 0xff80000023237808 */ /* 0x000fe40006000000 */
[----:B------:R-:W-:Y:S01]  /*22340*/  I2FP.F32.S32 R6, R6 ;  /* 0x0000000600067245 */ /* 0x000fe20000201400 */
[----:B------:R-:W-:Y:S01]  /*22350*/  FFMA.FTZ R46, R5, -UR23, R46 ;  /* 0x80000017052e7c23 */ /* 0x000fe2000801002e */
[----:B------:R-:W-:Y:S01]  /*22360*/  FSEL R41, R41, -INF , !P3 ;  /* 0xff80000029297808 */ /* 0x000fe20005800000 */
[----:B------:R-:W-:Y:S01]  /*22370*/  VIADD R5, R0, 0x30 ;  /* 0x0000003000057836 */ /* 0x000fe20000000000 */
[----:B------:R-:W-:Y:S01]  /*22380*/  ISETP.GE.OR P1, PT, R4, R188, !P1 ;  /* 0x000000bc0400720c */ /* 0x000fe20004f26670 */
[----:B------:R-:W-:Y:S01]  /*22390*/  FFMA.FTZ R47, R6, -UR23, R47 ;  /* 0x80000017062f7c23 */ /* 0x000fe2000801002f */
[----:B------:R-:W-:Y:S01]  /*223a0*/  FSEL R43, R43, -INF , !P2 ;  /* 0xff8000002b2b7808 */ /* 0x000fe20005000000 */
[----:B------:R-:W-:Y:S01]  /*223b0*/  IMAD.IADD R6, R186, 0x1, -R4 ;  /* 0x00000001ba067824 */ /* 0x000fe200078e0a04 */
[----:B------:R-:W-:Y:S02]  /*223c0*/  FSEL R45, R45, -INF , !P0 ;  /* 0xff8000002d2d7808 */ /* 0x000fe40004000000 */
[----:B------:R-:W-:Y:S02]  /*223d0*/  FSEL R40, R40, -INF , !P5 ;  /* 0xff80000028287808 */ /* 0x000fe40006800000 */
[-C--:B------:R-:W-:Y:S02]  /*223e0*/  ISETP.GE.AND P4, PT, R4, R180.reuse, PT ;  /* 0x000000b40400720c */ /* 0x080fe40003f86270 */
[----:B------:R-:W-:Y:S02]  /*223f0*/  FSEL R42, R42, -INF , !P6 ;  /* 0xff8000002a2a7808 */ /* 0x000fe40007000000 */
[C---:B------:R-:W-:Y:S02]  /*22400*/  ISETP.GE.AND P2, PT, R3.reuse, R180, PT ;  /* 0x000000b40300720c */ /* 0x040fe40003f46270 */
[CC--:B------:R-:W-:Y:S02]  /*22410*/  ISETP.GE.AND P3, PT, R3.reuse, R182.reuse, PT ;  /* 0x000000b60300720c */ /* 0x0c0fe40003f66270 */
[CC--:B------:R-:W-:Y:S02]  /*22420*/  ISETP.GE.AND P0, PT, R3.reuse, R181.reuse, PT ;  /* 0x000000b50300720c */ /* 0x0c0fe40003f06270 */
[C---:B------:R-:W-:Y:S02]  /*22430*/  ISETP.GE.AND P5, PT, R4.reuse, R182, PT ;  /* 0x000000b60400720c */ /* 0x040fe40003fa6270 */
[----:B------:R-:W-:Y:S02]  /*22440*/  ISETP.GE.AND P6, PT, R4, R181, PT ;  /* 0x000000b50400720c */ /* 0x000fe40003fc6270 */
[----:B------:R-:W-:Y:S02]  /*22450*/  FSEL R44, R44, -INF , !P1 ;  /* 0xff8000002c2c7808 */ /* 0x000fe40004800000 */
[-C--:B------:R-:W-:Y:S02]  /*22460*/  ISETP.GE.OR P1, PT, R4, R187.reuse, !P4 ;  /* 0x000000bb0400720c */ /* 0x080fe40006726670 */
[C---:B------:R-:W-:Y:S02]  /*22470*/  ISETP.GE.OR P2, PT, R3.reuse, R187, !P2 ;  /* 0x000000bb0300720c */ /* 0x040fe40005746670 */
[CC--:B------:R-:W-:Y:S02]  /*22480*/  ISETP.GE.OR P3, PT, R3.reuse, R190.reuse, !P3 ;  /* 0x000000be0300720c */ /* 0x0c0fe40005f66670 */
[-C--:B------:R-:W-:Y:S01]  /*22490*/  ISETP.GE.OR P0, PT, R3, R189.reuse, !P0 ;  /* 0x000000bd0300720c */ /* 0x080fe20004706670 */
[----:B------:R-:W-:Y:S01]  /*224a0*/  IMAD.IADD R3, R186, 0x1, -R3 ;  /* 0x00000001ba037824 */ /* 0x000fe200078e0a03 */
[C---:B------:R-:W-:Y:S02]  /*224b0*/  ISETP.GE.OR P5, PT, R4.reuse, R190, !P5 ;  /* 0x000000be0400720c */ /* 0x040fe40006fa6670 */
[----:B------:R-:W-:Y:S01]  /*224c0*/  ISETP.GE.OR P4, PT, R4, R189, !P6 ;  /* 0x000000bd0400720c */ /* 0x000fe20007786670 */
[----:B------:R-:W-:Y:S01]  /*224d0*/  IMAD.IADD R4, R184, 0x1, -R5 ;  /* 0x00000001b8047824 */ /* 0x000fe200078e0a05 */
[----:B------:R-:W-:Y:S02]  /*224e0*/  IABS R9, R3 ;  /* 0x0000000300097213 */ /* 0x000fe40000000000 */
[----:B------:R-:W-:Y:S02]  /*224f0*/  IABS R10, R8 ;  /* 0x00000008000a7213 */ /* 0x000fe40000000000 */
[----:B------:R-:W-:Y:S02]  /*22500*/  IABS R3, R4 ;  /* 0x0000000400037213 */ /* 0x000fe40000000000 */
[----:B------:R-:W-:Y:S01]  /*22510*/  IABS R11, R6 ;  /* 0x00000006000b7213 */ /* 0x000fe20000000000 */
[----:B------:R-:W-:Y:S01]  /*22520*/  IMAD.MOV.U32 R6, RZ, RZ, R10 ;  /* 0x000000ffff067224 */ /* 0x000fe200078e000a */
[----:B------:R-:W-:Y:S02]  /*22530*/  I2FP.F32.S32 R3, R3 ;  /* 0x0000000300037245 */ /* 0x000fe40000201400 */
[----:B------:R-:W-:Y:S01]  /*22540*/  IABS R8, R7 ;  /* 0x0000000700087213 */ /* 0x000fe20000000000 */
        /* <DEDUP_REMOVED lines=8> */
[----:B------:R-:W-:Y:S01]  /*225d0*/  IMAD.IADD R9, R183, 0x1, -R5 ;  /* 0x00000001b7097824 */ /* 0x000fe200078e0a05 */
[----:B------:R-:W-:Y:S01]  /*225e0*/  IABS R10, R3 ;  /* 0x00000003000a7213 */ /* 0x000fe20000000000 */
[----:B------:R-:W-:Y:S01]  /*225f0*/  VIADD R4, R0, 0x31 ;  /* 0x0000003100047836 */ /* 0x000fe20000000000 */
[----:B------:R-:W-:Y:S01]  /*22600*/  P2R R12, PR, RZ, 0x1 ;  /* 0x00000001ff0c7803 */ /* 0x000fe20000000000 */
[----:B------:R-:W-:Y:S01]  /*22610*/  FFMA.FTZ R51, R7, -UR23, R51 ;  /* 0x8000001707337c23 */ /* 0x000fe20008010033 */
[----:B------:R-:W-:Y:S01]  /*22620*/  IABS R3, R9 ;  /* 0x0000000900037213 */ /* 0x000fe20000000000 */
[----:B------:R-:W-:Y:S01]  /*22630*/  FFMA.FTZ R49, R8, -UR23, R49 ;  /* 0x8000001708317c23 */ /* 0x000fe20008010031 */
[----:B------:R-:W-:Y:S01]  /*22640*/  I2FP.F32.S32 R9, R10 ;  /* 0x0000000a00097245 */ /* 0x000fe20000201400 */
[----:B------:R-:W-:Y:S01]  /*22650*/  FFMA.FTZ R50, R6, -UR23, R50 ;  /* 0x8000001706327c23 */ /* 0x000fe20008010032 */
[----:B------:R-:W-:Y:S01]  /*22660*/  FSEL R46, R46, -INF , !P1 ;  /* 0xff8000002e2e7808 */ /* 0x000fe20004800000 */
[----:B------:R-:W-:Y:S01]  /*22670*/  IMAD.IADD R11, R183, 0x1, -R4 ;  /* 0x00000001b70b7824 */ /* 0x000fe200078e0a04 */
[----:B------:R-:W-:Y:S01]  /*22680*/  ISETP.GE.AND P1, PT, R5, R182, PT ;  /* 0x000000b60500720c */ /* 0x000fe20003f26270 */
[----:B------:R-:W-:Y:S01]  /*22690*/  FFMA.FTZ R54, R9, -UR23, R54 ;  /* 0x8000001709367c23 */ /* 0x000fe20008010036 */
[----:B------:R-:W-:Y:S01]  /*226a0*/  ISETP.GE.AND P0, PT, R5, R181, PT ;  /* 0x000000b50500720c */ /* 0x000fe20003f06270 */
[--C-:B------:R-:W-:Y:S01]  /*226b0*/  IMAD.IADD R7, R186, 0x1, -R4.reuse ;  /* 0x00000001ba077824 */ /* 0x100fe200078e0a04 */
[----:B------:R-:W-:Y:S01]  /*226c0*/  FSEL R47, R47, -INF , !P2 ;  /* 0xff8000002f2f7808 */ /* 0x000fe20005000000 */
[----:B------:R-:W-:Y:S01]  /*226d0*/  IMAD.IADD R6, R184, 0x1, -R4 ;  /* 0x00000001b8067824 */ /* 0x000fe200078e0a04 */
[----:B------:R-:W-:Y:S02]  /*226e0*/  FSEL R48, R48, -INF , !P5 ;  /* 0xff80000030307808 */ /* 0x000fe40006800000 */
[----:B------:R-:W-:Y:S02]  /*226f0*/  ISETP.NE.AND P2, PT, R12, RZ, PT ;  /* 0x000000ff0c00720c */ /* 0x000fe40003f45270 */
[C---:B------:R-:W-:Y:S02]  /*22700*/  ISETP.GE.AND P5, PT, R5.reuse, R180, PT ;  /* 0x000000b40500720c */ /* 0x040fe40003fa6270 */
[----:B------:R-:W-:Y:S02]  /*22710*/  I2FP.F32.S32 R3, R3 ;  /* 0x0000000300037245 */ /* 0x000fe40000201400 */
[C---:B------:R-:W-:Y:S02]  /*22720*/  ISETP.GE.OR P1, PT, R5.reuse, R190, !P1 ;  /* 0x000000be0500720c */ /* 0x040fe40004f26670 */
[----:B------:R-:W-:Y:S01]  /*22730*/  ISETP.GE.OR P0, PT, R5, R189, !P0 ;  /* 0x000000bd0500720c */ /* 0x000fe20004706670 */
[----:B------:R-:W-:Y:S01]  /*22740*/  FFMA.FTZ R56, R3, -UR23, R56 ;  /* 0x8000001703387c23 */ /* 0x000fe20008010038 */
[----:B------:R-:W-:Y:S01]  /*22750*/  IABS R7, R7 ;  /* 0x0000000700077213 */ /* 0x000fe20000000000 */
[C---:B------:R-:W-:Y:S01]  /*22760*/  VIADD R3, R0.reuse, 0x38 ;  /* 0x0000003800037836 */ /* 0x040fe20000000000 */
[----:B------:R-:W-:Y:S01]  /*22770*/  ISETP.GE.AND P6, PT, R5, R179, PT ;  /* 0x000000b30500720c */ /* 0x000fe20003fc6270 */
[----:B------:R-:W-:Y:S01]  /*22780*/  VIADD R0, R0, 0x39 ;  /* 0x0000003900007836 */ /* 0x000fe20000000000 */
[----:B------:R-:W-:Y:S02]  /*22790*/  FSEL R49, R49, -INF , !P3 ;  /* 0xff80000031317808 */ /* 0x000fe40005800000 */
[----:B------:R-:W-:Y:S02]  /*227a0*/  FSEL R51, R51, -INF , !P2 ;  /* 0xff80000033337808 */ /* 0x000fe40005000000 */
[----:B------:R-:W-:Y:S02]  /*227b0*/  ISETP.GE.OR P3, PT, R5, R187, !P5 ;  /* 0x000000bb0500720c */ /* 0x000fe40006f66670 */
[----:B------:R-:W-:Y:S02]  /*227c0*/  IABS R8, R6 ;  /* 0x0000000600087213 */ /* 0x000fe40000000000 */
        /* <DEDUP_REMOVED lines=8> */
[C---:B------:R-:W-:Y:S01]  /*22850*/  ISETP.GE.AND P0, PT, R4.reuse, R180, PT ;  /* 0x000000b40400720c */ /* 0x040fe20003f06270 */
[----:B------:R-:W-:Y:S01]  /*22860*/  IMAD.IADD R7, R183, 0x1, -R0 ;  /* 0x00000001b7077824 */ /* 0x000fe200078e0a00 */
[----:B------:R-:W-:Y:S01]  /*22870*/  ISETP.GE.OR P6, PT, R5, R188, !P6 ;  /* 0x000000bc0500720c */ /* 0x000fe200077c6670 */
[C---:B------:R-:W-:Y:S01]  /*22880*/  IMAD.IADD R5, R185.reuse, 0x1, -R5 ;  /* 0x00000001b9057824 */ /* 0x040fe200078e0a05 */
[----:B------:R-:W-:Y:S02]  /*22890*/  P2R R9, PR, RZ, 0x8 ;  /* 0x00000008ff097803 */ /* 0x000fe40000000000 */
[----:B------:R-:W-:Y:S02]  /*228a0*/  IABS R6, R11 ;  /* 0x0000000b00067213 */ /* 0x000fe40000000000 */
[----:B------:R-:W-:Y:S02]  /*228b0*/  I2FP.F32.S32 R8, R8 ;  /* 0x0000000800087245 */ /* 0x000fe40000201400 */
[C---:B------:R-:W-:Y:S02]  /*228c0*/  ISETP.GE.OR P3, PT, R4.reuse, R189, !P2 ;  /* 0x000000bd0400720c */ /* 0x040fe40005766670 */
[----:B------:R-:W-:Y:S01]  /*228d0*/  ISETP.GE.OR P4, PT, R4, R190, !P4 ;  /* 0x000000be0400720c */ /* 0x000fe20006786670 */
[----:B------:R-:W-:Y:S01]  /*228e0*/  FFMA.FTZ R53, R8, -UR23, R53 ;  /* 0x8000001708357c23 */ /* 0x000fe20008010035 */
[C---:B------:R-:W-:Y:S01]  /*228f0*/  ISETP.GE.OR P2, PT, R4.reuse, R188, !P1 ;  /* 0x000000bc0400720c */ /* 0x040fe20004f46670 */
[C---:B------:R-:W-:Y:S01]  /*22900*/  IMAD.IADD R8, R185.reuse, 0x1, -R3 ;  /* 0x00000001b9087824 */ /* 0x040fe200078e0a03 */
        /* <DEDUP_REMOVED lines=9> */
[----:B------:R-:W-:Y:S01]  /*229a0*/  IMAD.IADD R6, R183, 0x1, -R3 ;  /* 0x00000001b7067824 */ /* 0x000fe200078e0a03 */
[----:B------:R-:W-:Y:S01]  /*229b0*/  I2FP.F32.S32 R4, R4 ;  /* 0x0000000400047245 */ /* 0x000fe20000201400 */
[----:B------:R-:W-:Y:S01]  /*229c0*/  IMAD.MOV.U32 R8, RZ, RZ, R10 ;  /* 0x000000ffff087224 */ /* 0x000fe200078e000a */
[----:B------:R-:W-:Y:S02]  /*229d0*/  I2FP.F32.S32 R7, R7 ;  /* 0x0000000700077245 */ /* 0x000fe40000201400 */
[----:B------:R-:W-:Y:S01]  /*229e0*/  IABS R6, R6 ;  /* 0x0000000600067213 */ /* 0x000fe20000000000 */
[----:B------:R-:W-:Y:S01]  /*229f0*/  FFMA.FTZ R61, R4, -UR23, R61 ;  /* 0x80000017043d7c23 */ /* 0x000fe2000801003d */
[----:B------:R-:W-:Y:S01]  /*22a00*/  I2FP.F32.S32 R8, R8 ;  /* 0x0000000800087245 */ /* 0x000fe20000201400 */
[----:B------:R-:W-:Y:S01]  /*22a10*/  FFMA.FTZ R58, R7, -UR23, R58 ;  /* 0x80000017073a7c23 */ /* 0x000fe2000801003a */
[----:B------:R-:W-:Y:S01]  /*22a20*/  I2FP.F32.S32 R6, R6 ;  /* 0x0000000600067245 */ /* 0x000fe20000201400 */
[----:B------:R-:W-:Y:S01]  /*22a30*/  IMAD.IADD R4, R185, 0x1, -R0 ;  /* 0x00000001b9047824 */ /* 0x000fe200078e0a00 */
[----:B------:R-:W-:Y:S01]  /*22a40*/  FSEL R56, R56, -INF , !P6 ;  /* 0xff80000038387808 */ /* 0x000fe20007000000 */
[----:B------:R-:W-:Y:S01]  /*22a50*/  FFMA.FTZ R59, R8, -UR23, R59 ;  /* 0x80000017083b7c23 */ /* 0x000fe2000801003b */
[----:B------:R-:W-:Y:S01]  /*22a60*/  ISETP.NE.AND P6, PT, R9, RZ, PT ;  /* 0x000000ff0900720c */ /* 0x000fe20003fc5270 */
[----:B------:R-:W-:Y:S01]  /*22a70*/  FFMA.FTZ R60, R6, -UR23, R60 ;  /* 0x80000017063c7c23 */ /* 0x000fe2000801003c */
[-C--:B------:R-:W-:Y:S01]  /*22a80*/  ISETP.GE.AND P1, PT, R3, R179.reuse, PT ;  /* 0x000000b30300720c */ /* 0x080fe20003f26270 */
[----:B------:R-:W-:Y:S01]  /*22a90*/  IMAD.IADD R6, R184, 0x1, -R0 ;  /* 0x00000001b8067824 */ /* 0x000fe200078e0a00 */
[----:B------:R-:W-:Y:S01]  /*22aa0*/  ISETP.GE.AND P0, PT, R0, R179, PT ;  /* 0x000000b30000720c */ /* 0x000fe20003f06270 */
[--C-:B------:R-:W-:Y:S01]  /*22ab0*/  IMAD.IADD R7, R184, 0x1, -R3.reuse ;  /* 0x00000001b8077824 */ /* 0x100fe200078e0a03 */
[----:B------:R-:W-:Y:S02]  /*22ac0*/  I2FP.F32.S32 R5, R5 ;  /* 0x0000000500057245 */ /* 0x000fe40000201400 */
[----:B------:R-:W-:Y:S02]  /*22ad0*/  FSEL R53, R53, -INF , !P4 ;  /* 0xff80000035357808 */ /* 0x000fe40006000000 */
[----:B------:R-:W-:Y:S01]  /*22ae0*/  FSEL R55, R55, -INF , !P3 ;  /* 0xff80000037377808 */ /* 0x000fe20005800000 */
[----:B------:R-:W-:Y:S01]  /*22af0*/  FFMA.FTZ R62, R5, -UR23, R62 ;  /* 0x80000017053e7c23 */ /* 0x000fe2000801003e */
[C---:B------:R-:W-:Y:S01]  /*22b00*/  ISETP.GE.AND P4, PT, R3.reuse, R182, PT ;  /* 0x000000b60300720c */ /* 0x040fe20003f86270 */
[----:B------:R-:W-:Y:S01]  /*22b10*/  IMAD.IADD R5, R186, 0x1, -R3 ;  /* 0x00000001ba057824 */ /* 0x000fe200078e0a03 */
[----:B------:R-:W-:Y:S02]  /*22b20*/  FSEL R58, R58, -INF , !P6 ;  /* 0xff8000003a3a7808 */ /* 0x000fe40007000000 */
[C---:B------:R-:W-:Y:S02]  /*22b30*/  ISETP.GE.AND P3, PT, R3.reuse, R180, PT ;  /* 0x000000b40300720c */ /* 0x040fe40003f66270 */
[C---:B------:R-:W-:Y:S02]  /*22b40*/  ISETP.GE.AND P6, PT, R3.reuse, R181, PT ;  /* 0x000000b50300720c */ /* 0x040fe40003fc6270 */
[-C--:B------:R-:W-:Y:S02]  /*22b50*/  ISETP.GE.OR P1, PT, R3, R188.reuse, !P1 ;  /* 0x000000bc0300720c */ /* 0x080fe40004f26670 */
[----:B------:R-:W-:Y:S02]  /*22b60*/  ISETP.GE.OR P0, PT, R0, R188, !P0 ;  /* 0x000000bc0000720c */ /* 0x000fe40004706670 */
[----:B------:R-:W-:Y:S02]  /*22b70*/  FSEL R59, R59, -INF , !P5 ;  /* 0xff8000003b3b7808 */ /* 0x000fe40006800000 */
[----:B------:R-:W-:Y:S02]  /*22b80*/  ISETP.GE.OR P5, PT, R3, R190, !P4 ;  /* 0x000000be0300720c */ /* 0x000fe400067a6670 */
[----:B------:R-:W-:Y:S02]  /*22b90*/  FSEL R57, R57, -INF , !P2 ;  /* 0xff80000039397808 */ /* 0x000fe40005000000 */
[----:B------:R-:W-:Y:S02]  /*22ba0*/  FSEL R60, R60, -INF , !P1 ;  /* 0xff8000003c3c7808 */ /* 0x000fe40004800000 */
[----:B------:R-:W-:Y:S02]  /*22bb0*/  FSEL R61, R61, -INF , !P0 ;  /* 0xff8000003d3d7808 */ /* 0x000fe40004000000 */
[C---:B------:R-:W-:Y:S02]  /*22bc0*/  ISETP.GE.OR P3, PT, R3.reuse, R187, !P3 ;  /* 0x000000bb0300720c */ /* 0x040fe40005f66670 */
[----:B------:R-:W-:Y:S02]  /*22bd0*/  ISETP.GE.OR P4, PT, R3, R189, !P6 ;  /* 0x000000bd0300720c */ /* 0x000fe40007786670 */
[C---:B------:R-:W-:Y:S02]  /*22be0*/  ISETP.GE.AND P2, PT, R0.reuse, R180, PT ;  /* 0x000000b40000720c */ /* 0x040fe40003f46270 */
[C---:B------:R-:W-:Y:S02]  /*22bf0*/  ISETP.GE.AND P1, PT, R0.reuse, R182, PT ;  /* 0x000000b60000720c */ /* 0x040fe40003f26270 */
[----:B------:R-:W-:Y:S02]  /*22c00*/  ISETP.GE.AND P0, PT, R0, R181, PT ;  /* 0x000000b50000720c */ /* 0x000fe40003f06270 */
[----:B------:R-:W-:Y:S01]  /*22c10*/  IABS R3, R4 ;  /* 0x0000000400037213 */ /* 0x000fe20000000000 */
[----:B------:R-:W-:Y:S01]  /*22c20*/  IMAD.IADD R4, R186, 0x1, -R0 ;  /* 0x00000001ba047824 */ /* 0x000fe200078e0a00 */
[C---:B------:R-:W-:Y:S02]  /*22c30*/  ISETP.GE.OR P2, PT, R0.reuse, R187, !P2 ;  /* 0x000000bb0000720c */ /* 0x040fe40005746670 */
[C---:B------:R-:W-:Y:S02]  /*22c40*/  ISETP.GE.OR P1, PT, R0.reuse, R190, !P1 ;  /* 0x000000be0000720c */ /* 0x040fe40004f26670 */
[----:B------:R-:W-:Y:S01]  /*22c50*/  ISETP.GE.OR P0, PT, R0, R189, !P0 ;  /* 0x000000bd0000720c */ /* 0x000fe20004706670 */
[----:B------:R-:W-:Y:S01]  /*22c60*/  IMAD.MOV.U32 R0, RZ, RZ, R3 ;  /* 0x000000ffff007224 */ /* 0x000fe200078e0003 */
        /* <DEDUP_REMOVED lines=10> */
[----:B------:R-:W-:Y:S01]  /*22d10*/  IMAD.MOV.U32 R0, RZ, RZ, R6 ;  /* 0x000000ffff007224 */ /* 0x000fe200078e0006 */
[----:B------:R-:W-:Y:S01]  /*22d20*/  I2FP.F32.S32 R4, R4 ;  /* 0x0000000400047245 */ /* 0x000fe20000201400 */
[----:B------:R-:W-:Y:S01]  /*22d30*/  FFMA.FTZ R64, R3, -UR23, R64 ;  /* 0x8000001703407c23 */ /* 0x000fe20008010040 */
[----:B------:R-:W-:Y:S01]  /*22d40*/  FMNMX.FTZ R3, R151, R2, !PT ;  /* 0x0000000297037209 */ /* 0x000fe20007810000 */
[----:B------:R-:W-:Y:S01]  /*22d50*/  FFMA.FTZ R65, R5, -UR23, R65 ;  /* 0x8000001705417c23 */ /* 0x000fe20008010041 */
[----:B------:R-:W-:Y:S01]  /*22d60*/  I2FP.F32.S32 R0, R0 ;  /* 0x0000000000007245 */ /* 0x000fe20000201400 */
[----:B------:R-:W-:Y:S01]  /*22d70*/  FFMA.FTZ R66, R4, -UR23, R66 ;  /* 0x8000001704427c23 */ /* 0x000fe20008010042 */
        /* <DEDUP_REMOVED lines=57> */
[----:B------:R-:W-:Y:S01]  /*23110*/  FSEL R63, R63, -INF , !P2 ;  /* 0xff8000003f3f7808 */ /* 0x000fe20005000000 */
[----:B------:R-:W1:Y:S01]  /*23120*/  SHFL.BFLY PT, R69, R0, 0x2, 0x1f ;  /* 0x0c401f0000457f89 */ /* 0x000e6200000e0000 */
[----:B------:R-:W-:Y:S02]  /*23130*/  FMNMX.FTZ R71, R62, R71, !PT ;  /* 0x000000473e477209 */ /* 0x000fe40007810000 */
[----:B------:R-:W-:Y:S02]  /*23140*/  FSEL R64, R64, -INF , !P5 ;  /* 0xff80000040407808 */ /* 0x000fe40006800000 */
[----:B------:R-:W-:Y:S02]  /*23150*/  FMNMX.FTZ R70, R53, R70, !PT ;  /* 0x0000004635467209 */ /* 0x000fe40007810000 */
[----:B------:R-:W-:Y:S02]  /*23160*/  FSEL R66, R66, -INF , !P4 ;  /* 0xff80000042427808 */ /* 0x000fe40006000000 */
[----:B------:R-:W-:Y:S02]  /*23170*/  FMNMX.FTZ R3, R55, R3, !PT ;  /* 0x0000000337037209 */ /* 0x000fe40007810000 */
[----:B------:R-:W-:Y:S02]  /*23180*/  FMNMX.FTZ R71, R63, R71, !PT ;  /* 0x000000473f477209 */ /* 0x000fe40007810000 */
[----:B------:R-:W-:Y:S02]  /*23190*/  FSEL R65, R65, -INF , !P1 ;  /* 0xff80000041417808 */ /* 0x000fe40004800000 */
[----:B------:R-:W-:Y:S01]  /*231a0*/  FMNMX.FTZ R70, R64, R70, !PT ;  /* 0x0000004640467209 */ /* 0x000fe20007810000 */
[----:B------:R-:W3:Y:S01]  /*231b0*/  SHFL.BFLY PT, R6, R71, 0x2, 0x1f ;  /* 0x0c401f0047067f89 */ /* 0x000ee200000e0000 */
[----:B------:R-:W-:Y:S02]  /*231c0*/  FSEL R67, R67, -INF , !P0 ;  /* 0xff80000043437808 */ /* 0x000fe40004000000 */
[----:B------:R-:W-:Y:S02]  /*231d0*/  FMNMX.FTZ R3, R66, R3, !PT ;  /* 0x0000000342037209 */ /* 0x000fe40007810000 */
[----:B------:R-:W-:Y:S02]  /*231e0*/  FMNMX.FTZ R70, R65, R70, !PT ;  /* 0x0000004641467209 */ /* 0x000fe40007810000 */
[----:B------:R-:W-:Y:S02]  /*231f0*/  FMNMX.FTZ R3, R67, R3, !PT ;  /* 0x0000000343037209 */ /* 0x000fe40007810000 */
[----:B------:R-:W-:Y:S01]  /*23200*/  LOP3.LUT R8, R245, UR19, R232, 0x96, !PT ;  /* 0x00000013f5087c12 */ /* 0x000fe2000f8e96e8 */
[----:B------:R-:W4:Y:S01]  /*23210*/  SHFL.BFLY PT, R7, R70, 0x2, 0x1f ;  /* 0x0c401f0046077f89 */ /* 0x000f2200000e0000 */
[----:B-1----:R-:W-:Y:S01]  /*23220*/  FMNMX.FTZ R69, R0, R69, !PT ;  /* 0x0000004500457209 */ /* 0x002fe20007810000 */
[----:B------:R-:W-:Y:S01]  /*23230*/  UIADD3 UR19, UR35, 0x646e171e, URZ ;  /* 0x646e171e23137890 */ /* 0x000fe2000fffe03f */
[----:B------:R-:W-:Y:S05]  /*23240*/  LOP3.LUT R4, R141, UR33, R162, 0x96, !PT ;  /* 0x000000218d047c12 */ /* 0x000fea000f8e96a2 */
[----:B------:R-:W1:Y:S01]  /*23250*/  SHFL.BFLY PT, R9, R3, 0x2, 0x1f ;  /* 0x0c401f0003097f89 */ /* 0x000e6200000e0000 */
[----:B------:R-:W-:Y:S01]  /*23260*/  LOP3.LUT R140, R227, UR29, R140, 0x96, !PT ;  /* 0x0000001de38c7c12 */ /* 0x000fe2000f8e968c */
[----:B------:R-:W-:Y:S01]  /*23270*/  IMAD.WIDE.U32 R228, R8, -0x326172a9, RZ ;  /* 0xcd9e8d5708e47825 */ /* 0x000fe200078e00ff */
[----:B--2---:R-:W-:Y:S05]  /*23280*/  LOP3.LUT R5, R161, UR27, R196, 0x96, !PT ;  /* 0x0000001ba1057c12 */ /* 0x004fea000f8e96c4 */
[----:B------:R-:W2:Y:S01]  /*23290*/  SHFL.BFLY PT, R10, R69, 0x1, 0x1f ;  /* 0x0c201f00450a7f89 */ /* 0x000ea200000e0000 */
[----:B------:R-:W-:Y:S01]  /*232a0*/  LOP3.LUT R211, R211, 0xffffefff, RZ, 0xc0, !PT ;  /* 0xffffefffd3d37812 */ /* 0x000fe200078ec0ff */
[----:B------:R-:W-:Y:S01]  /*232b0*/  IMAD.WIDE.U32 R140, R140, -0x326172a9, RZ ;  /* 0xcd9e8d578c8c7825 */ /* 0x000fe200078e00ff */
[----:B---3--:R-:W-:Y:S03]  /*232c0*/  FMNMX.FTZ R71, R71, R6, !PT ;  /* 0x0000000647477209 */ /* 0x008fe60007810000 */
[----:B------:R-:W-:Y:S01]  /*232d0*/  IMAD.WIDE.U32 R162, R4, -0x326172a9, RZ ;  /* 0xcd9e8d5704a27825 */ /* 0x000fe200078e00ff */
[----:B------:R-:W-:Y:S01]  /*232e0*/  LOP3.LUT R4, R229, UR40, R160, 0x96, !PT ;  /* 0x00000028e5047c12 */ /* 0x000fe2000f8e96a0 */
[----:B------:R-:W3:Y:S01]  /*232f0*/  SHFL.BFLY PT, R8, R71, 0x1, 0x1f ;  /* 0x0c201f0047087f89 */ /* 0x000ee200000e0000 */
[----:B------:R-:W-:Y:S01]  /*23300*/  LOP3.LUT R0, R141, UR26, R162, 0x96, !PT ;  /* 0x0000001a8d007c12 */ /* 0x000fe2000f8e96a2 */
[----:B------:R-:W-:Y:S01]  /*23310*/  IMAD.WIDE.U32 R14, R5, -0x2daee0ad, RZ ;  /* 0xd2511f53050e7825 */ /* 0x000fe200078e00ff */
[----:B------:R-:W-:Y:S02]  /*23320*/  LOP3.LUT R200, R163, UR32, R154, 0x96, !PT ;  /* 0x00000020a3c87c12 */ /* 0x000fe4000f8e969a */
[----:B----4-:R-:W-:Y:S01]  /*23330*/  FMNMX.FTZ R70, R70, R7, !PT ;  /* 0x0000000746467209 */ /* 0x010fe20007810000 */
[----:B------:R-:W-:Y:S01]  /*23340*/  IMAD.WIDE.U32 R12, R4, -0x2daee0ad, RZ ;  /* 0xd2511f53040c7825 */ /* 0x000fe200078e00ff */
[----:B------:R-:W-:Y:S02]  /*23350*/  LOP3.LUT R5, R15, UR39, R244, 0x96, !PT ;  /* 0x000000270f057c12 */ /* 0x000fe4000f8e96f4 */
[----:B-1----:R-:W-:Y:S01]  /*23360*/  FMNMX.FTZ R3, R3, R9, !PT ;  /* 0x0000000903037209 */ /* 0x002fe20007810000 */
[----:B------:R-:W-:Y:S01]  /*23370*/  IMAD.MOV.U32 R154, RZ, RZ, R196 ;  /* 0x000000ffff9a7224 */ /* 0x000fe200078e00c4 */
[----:B------:R-:W-:Y:S01]  /*23380*/  LOP3.LUT R4, R0, 0xff, RZ, 0xc0, !PT ;  /* 0x000000ff00047812 */ /* 0x000fe200078ec0ff */
[----:B------:R-:W1:Y:S01]  /*23390*/  SHFL.BFLY PT, R9, R70, 0x1, 0x1f ;  /* 0x0c201f0046097f89 */ /* 0x000e6200000e0000 */
[----:B------:R-:W-:Y:S01]  /*233a0*/  LOP3.LUT R11, R13, UR37, R14, 0x96, !PT ;  /* 0x000000250d0b7c12 */ /* 0x000fe2000f8e960e */
[----:B------:R-:W-:Y:S01]  /*233b0*/  IMAD.WIDE.U32 R14, R5, -0x326172a9, RZ ;  /* 0xcd9e8d57050e7825 */ /* 0x000fe200078e00ff */
[----:B------:R-:W-:Y:S05]  /*233c0*/  ISETP.LE.U32.AND P4, PT, R4, UR13, PT ;  /* 0x0000000d04007c0c */ /* 0x000fea000bf83070 */
[----:B------:R-:W4:Y:S01]  /*233d0*/  SHFL.BFLY PT, R68, R3, 0x1, 0x1f ;  /* 0x0c201f0003447f89 */ /* 0x000f2200000e0000 */
[--C-:B------:R-:W-:Y:S02]  /*233e0*/  SHF.R.U32.HI R4, RZ, 0x10, R0.reuse ;  /* 0x00000010ff047819 */ /* 0x100fe40000011600 */
[----:B------:R-:W-:Y:S02]  /*233f0*/  SHF.R.U32.HI R5, RZ, 0x18, R0 ;  /* 0x00000018ff057819 */ /* 0x000fe40000011600 */
[----:B------:R-:W-:Y:S02]  /*23400*/  LOP3.LUT R0, R0, 0xffff, RZ, 0xc0, !PT ;  /* 0x0000ffff00007812 */ /* 0x000fe400078ec0ff */
[----:B------:R-:W-:Y:S02]  /*23410*/  LOP3.LUT R6, R15, UR38, R228, 0x96, !PT ;  /* 0x000000260f067c12 */ /* 0x000fe4000f8e96e4 */
[----:B------:R-:W-:Y:S01]  /*23420*/  SHF.R.U32.HI R0, RZ, 0x8, R0 ;  /* 0x00000008ff007819 */ /* 0x000fe20000011600 */
[----:B------:R-:W5:Y:S01]  /*23430*/  LDL.LU R15, [R1+0xf8] ;  /* 0x0000f800010f7983 */ /* 0x000f620000300800 */
[----:B--2---:R-:W-:Y:S01]  /*23440*/  FMNMX.FTZ R69, R69, R10, !PT ;  /* 0x0000000a45457209 */ /* 0x004fe20007810000 */
[----:B------:R-:W-:Y:S01]  /*23450*/  IMAD.WIDE.U32 R6, R6, -0x2daee0ad, RZ ;  /* 0xd2511f5306067825 */ /* 0x000fe200078e00ff */
[----:B------:R-:W-:Y:S02]  /*23460*/  LOP3.LUT R0, R0, 0xffff, RZ, 0xc0, !PT ;  /* 0x0000ffff00007812 */ /* 0x000fe400078ec0ff */
[----:B------:R-:W-:Y:S02]  /*23470*/  FSETP.NEU.FTZ.AND P1, PT, R69, -INF , PT ;  /* 0xff8000004500780b */ /* 0x000fe40003f3d000 */
[----:B---3--:R-:W-:Y:S02]  /*23480*/  FMNMX.FTZ R71, R71, R8, !PT ;  /* 0x0000000847477209 */ /* 0x008fe40007810000 */
[----:B------:R-:W-:Y:S01]  /*23490*/  LOP3.LUT R10, R7, UR33, R12, 0x96, !PT ;  /* 0x00000021070a7c12 */ /* 0x000fe2000f8e960c */
[----:B------:R-:W-:Y:S01]  /*234a0*/  IMAD.WIDE.U32 R12, R11, -0x326172a9, RZ ;  /* 0xcd9e8d570b0c7825 */ /* 0x000fe200078e00ff */
[----:B------:R-:W-:Y:S02]  /*234b0*/  ISETP.LE.U32.AND P3, PT, R0, UR13, PT ;  /* 0x0000000d00007c0c */ /* 0x000fe4000bf63070 */
[C---:B------:R-:W-:Y:S01]  /*234c0*/  FSEL R0, R69.reuse, RZ, P1 ;  /* 0x000000ff45007208 */ /* 0x040fe20000800000 */
[----:B------:R-:W-:Y:S01]  /*234d0*/  FMUL.FTZ R7, R69, UR4 ;  /* 0x0000000445077c20 */ /* 0x000fe20008410000 */
[C---:B------:R-:W-:Y:S01]  /*234e0*/  FSETP.NEU.FTZ.AND P0, PT, R71.reuse, -INF , PT ;  /* 0xff8000004700780b */ /* 0x040fe20003f1d000 */
[----:B------:R-:W-:Y:S01]  /*234f0*/  FMUL.FTZ R8, R71, UR4 ;  /* 0x0000000447087c20 */ /* 0x000fe20008410000 */
[----:B-1----:R-:W-:Y:S01]  /*23500*/  FMNMX.FTZ R70, R70, R9, !PT ;  /* 0x0000000946467209 */ /* 0x002fe20007810000 */
[----:B------:R-:W-:Y:S01]  /*23510*/  IMAD.WIDE.U32 R146, R10, -0x326172a9, RZ ;  /* 0xcd9e8d570a927825 */ /* 0x000fe200078e00ff */
[----:B------:R-:W-:Y:S02]  /*23520*/  ISETP.LE.U32.AND P5, PT, R5, UR13, PT ;  /* 0x0000000d05007c0c */ /* 0x000fe4000bfa3070 */
[----:B----4-:R-:W-:Y:S01]  /*23530*/  FMNMX.FTZ R68, R3, R68, !PT ;  /* 0x0000004403447209 */ /* 0x010fe20007810000 */
[----:B------:R-:W-:Y:S01]  /*23540*/  FADD.FTZ R3, -R0, R2 ;  /* 0x0000000200037221 */ /* 0x000fe20000010100 */
[----:B------:R-:W-:Y:S01]  /*23550*/  LOP3.LUT R5, R13, UR36, R14, 0x96, !PT ;  /* 0x000000240d057c12 */ /* 0x000fe2000f8e960e */
[----:B------:R-:W-:Y:S01]  /*23560*/  IMAD.MOV.U32 R13, RZ, RZ, R205 ;  /* 0x000000ffff0d7224 */ /* 0x000fe200078e00cd */
[----:B------:R-:W-:Y:S01]  /*23570*/  LOP3.LUT R4, R4, 0xff, RZ, 0xc0, !PT ;  /* 0x000000ff04047812 */ /* 0x000fe200078ec0ff */
[----:B------:R-:W2:Y:S01]  /*23580*/  LDL.LU R14, [R1+0xf4] ;  /* 0x0000f400010e7983 */ /* 0x000ea20000300800 */
[----:B------:R-:W-:Y:S01]  /*23590*/  FSEL R0, R71, RZ, P0 ;  /* 0x000000ff47007208 */ /* 0x000fe20000000000 */
[----:B------:R-:W-:Y:S01]  /*235a0*/  IMAD.WIDE.U32 R212, R5, -0x2daee0ad, RZ ;  /* 0xd2511f5305d47825 */ /* 0x000fe200078e00ff */
[----:B------:R-:W-:Y:S02]  /*235b0*/  FSEL R7, R7, RZ, P1 ;  /* 0x000000ff07077208 */ /* 0x000fe40000800000 */
[----:B------:R-:W-:Y:S02]  /*235c0*/  FSETP.NEU.FTZ.AND P1, PT, R70, -INF , PT ;  /* 0xff8000004600780b */ /* 0x000fe40003f3d000 */
[----:B------:R-:W-:Y:S01]  /*235d0*/  FSEL R8, R8, RZ, P0 ;  /* 0x000000ff08087208 */ /* 0x000fe20000000000 */
[--C-:B------:R-:W-:Y:S01]  /*235e0*/  FFMA.FTZ R219, R45, UR4, -R7.reuse ;  /* 0x000000042ddb7c23 */ /* 0x100fe20008010807 */
[----:B------:R-:W-:Y:S01]  /*235f0*/  FSETP.NEU.FTZ.AND P0, PT, R68, -INF , PT ;  /* 0xff8000004400780b */ /* 0x000fe20003f1d000 */
[----:B------:R-:W-:Y:S01]  /*23600*/  FFMA.FTZ R217, R44, UR4, -R7 ;  /* 0x000000042cd97c23 */ /* 0x000fe20008010807 */
[----:B------:R-:W-:Y:S01]  /*23610*/  ISETP.LE.U32.AND P2, PT, R4, UR13, PT ;  /* 0x0000000d04007c0c */ /* 0x000fe2000bf43070 */
[----:B------:R-:W-:Y:S01]  /*23620*/  FADD.FTZ R4, -R0, R72 ;  /* 0x0000004800047221 */ /* 0x000fe20000010100 */
[----:B------:R-:W-:Y:S01]  /*23630*/  FSEL R2, R70, RZ, P1 ;  /* 0x000000ff46027208 */ /* 0x000fe20000800000 */
[--C-:B------:R-:W-:Y:S01]  /*23640*/  FFMA.FTZ R216, R47, UR4, -R8.reuse ;  /* 0x000000042fd87c23 */ /* 0x100fe20008010808 */
[----:B------:R-:W-:Y:S01]  /*23650*/  FSEL R0, R68, RZ, P0 ;  /* 0x000000ff44007208 */ /* 0x000fe20000000000 */
[----:B------:R-:W-:Y:S01]  /*23660*/  FFMA.FTZ R227, R58, UR4, -R8 ;  /* 0x000000043ae37c23 */ /* 0x000fe20008010808 */
[----:B------:R-:W-:Y:S01]  /*23670*/  LOP3.LUT R19, R213, UR29, R6, 0x96, !PT ;  /* 0x0000001dd5137c12 */ /* 0x000fe2000f8e9606 */
[----:B------:R-:W-:Y:S01]  /*23680*/  FADD.FTZ R6, -R2, R73 ;  /* 0x0000004902067221 */ /* 0x000fe20000010100 */
[----:B------:R-:W-:Y:S01]  /*23690*/  LOP3.LUT R199, R147, UR32, R12, 0x96, !PT ;  /* 0x0000002093c77c12 */ /* 0x000fe2000f8e960c */
[----:B------:R-:W-:Y:S01]  /*236a0*/  FADD.FTZ R5, -R0, R74 ;  /* 0x0000004a00057221 */ /* 0x000fe20000010100 */
[----:B------:R-:W-:Y:S01]  /*236b0*/  FMUL.FTZ R2, R70, UR4 ;  /* 0x0000000446027c20 */ /* 0x000fe20008410000 */
[----:B------:R-:W-:Y:S01]  /*236c0*/  FMUL.FTZ R0, R68, UR4 ;  /* 0x0000000444007c20 */ /* 0x000fe20008410000 */
[--C-:B------:R-:W-:Y:S01]  /*236d0*/  FFMA.FTZ R213, R46, UR4, -R8.reuse ;  /* 0x000000042ed57c23 */ /* 0x100fe20008010808 */
[--C-:B------:R-:W-:Y:S01]  /*236e0*/  FFMA.FTZ R238, R62, UR4, -R8.reuse ;  /* 0x000000043eee7c23 */ /* 0x100fe20008010808 */
[----:B------:R-:W-:Y:S01]  /*236f0*/  FFMA.FTZ R10, R151, UR4, -R7 ;  /* 0x00000004970a7c23 */ /* 0x000fe20008010807 */
[----:B------:R-:W-:Y:S01]  /*23700*/  FSEL R2, R2, RZ, P1 ;  /* 0x000000ff02027208 */ /* 0x000fe20000800000 */
[----:B------:R-:W-:Y:S01]  /*23710*/  FFMA.FTZ R9, R148, UR4, -R8 ;  /* 0x0000000494097c23 */ /* 0x000fe20008010808 */
[----:B------:R-:W-:Y:S01]  /*23720*/  FSEL R0, R0, RZ, P0 ;  /* 0x000000ff00007208 */ /* 0x000fe20000000000 */
[----:B------:R-:W-:Y:S02]  /*23730*/  IMAD.MOV.U32 R12, RZ, RZ, R204 ;  /* 0x000000ffff0c7224 */ /* 0x000fe400078e00cc */
[----:B------:R-:W-:Y:S01]  /*23740*/  FMUL.FTZ R5, R5, UR4 ;  /* 0x0000000405057c20 */ /* 0x000fe20008410000 */
        /* <DEDUP_REMOVED lines=33> */
[----:B------:R-:W-:Y:S01]  /*23960*/  FMUL.FTZ R0, R3, UR4 ;  /* 0x0000000403007c20 */ /* 0x000fe20008410000 */
[----:B------:R-:W3:Y:S01]  /*23970*/  LDL.LU R20, [R1+0xf0] ;  /* 0x0000f00001147983 */ /* 0x000ee20000300800 */
[----:B------:R-:W-:Y:S01]  /*23980*/  MUFU.EX2 R18, R10 ;  /* 0x0000000a00127308 */ /* 0x000fe20000000800 */
[----:B------:R-:W-:Y:S02]  /*23990*/  IMAD.MOV.U32 R155, RZ, RZ, R197 ;  /* 0x000000ffff9b7224 */ /* 0x000fe400078e00c5 */
[----:B-1----:R-:W-:Y:S01]  /*239a0*/  FMUL.FTZ R2, R4, UR4 ;  /* 0x0000000404027c20 */ /* 0x002fe20008410000 */
[----:B------:R-:W-:Y:S01]  /*239b0*/  FFMA.FTZ R35, R149, UR4, -R7 ;  /* 0x0000000495237c23 */ /* 0x000fe20008010807 */
[----:B------:R-:W4:Y:S01]  /*239c0*/  LDL.LU R4, [R1+0xec] ;  /* 0x0000ec0001047983 */ /* 0x000f220000300800 */
[----:B------:R-:W-:Y:S02]  /*239d0*/  IMAD.MOV.U32 R32, RZ, RZ, R154 ;  /* 0x000000ffff207224 */ /* 0x000fe400078e009a */
[--C-:B------:R-:W-:Y:S01]  /*239e0*/  FFMA.FTZ R149, R26, UR4, -R8.reuse ;  /* 0x000000041a957c23 */ /* 0x100fe20008010808 */
[----:B------:R-:W-:Y:S01]  /*239f0*/  IMAD.MOV.U32 R33, RZ, RZ, R155 ;  /* 0x000000ffff217224 */ /* 0x000fe200078e009b */
        /* <DEDUP_REMOVED lines=8> */
[----:B------:R-:W1:Y:S01]  /*23a80*/  MUFU.EX2 R0, R0 ;  /* 0x0000000000007308 */ /* 0x000e620000000800 */
[--C-:B------:R-:W-:Y:S01]  /*23a90*/  FFMA.FTZ R160, R27, UR4, -R8.reuse ;  /* 0x000000041ba07c23 */ /* 0x100fe20008010808 */
[--C-:B------:R-:W-:Y:S01]  /*23aa0*/  FFMA.FTZ R163, R30, UR4, -R8.reuse ;  /* 0x000000041ea37c23 */ /* 0x100fe20008010808 */
[--C-:B------:R-:W-:Y:S01]  /*23ab0*/  FFMA.FTZ R197, R31, UR4, -R8.reuse ;  /* 0x000000041fc57c23 */ /* 0x100fe20008010808 */
[--C-:B------:R-:W-:Y:S01]  /*23ac0*/  FFMA.FTZ R201, R42, UR4, -R8.reuse ;  /* 0x000000042ac97c23 */ /* 0x100fe20008010808 */
[--C-:B------:R-:W-:Y:S01]  /*23ad0*/  FFMA.FTZ R204, R43, UR4, -R8.reuse ;  /* 0x000000042bcc7c23 */ /* 0x100fe20008010808 */
[--C-:B------:R-:W-:Y:S01]  /*23ae0*/  FFMA.FTZ R231, R59, UR4, -R8.reuse ;  /* 0x000000043be77c23 */ /* 0x100fe20008010808 */
[----:B------:R-:W-:Y:S03]  /*23af0*/  FFMA.FTZ R241, R63, UR4, -R8 ;  /* 0x000000043ff17c23 */ /* 0x000fe60008010808 */
[----:B------:R1:W-:Y:S02]  /*23b00*/  MUFU.EX2 R22, R9 ;  /* 0x0000000900167308 */ /* 0x0003e40000000800 */
[C---:B-1----:R-:W-:Y:S01]  /*23b10*/  FMUL.FTZ R47, R3.reuse, R87 ;  /* 0x00000057032f7220 */ /* 0x042fe20000410000 */
[C---:B------:R-:W-:Y:S01]  /*23b20*/  FMUL.FTZ R46, R3.reuse, R86 ;  /* 0x00000056032e7220 */ /* 0x040fe20000410000 */
[----:B------:R-:W4:Y:S01]  /*23b30*/  LDL.LU R87, [R1+0xe4] ;  /* 0x0000e40001577983 */ /* 0x000f220000300800 */
[C---:B------:R-:W-:Y:S01]  /*23b40*/  FMUL.FTZ R58, R3.reuse, R82 ;  /* 0x00000052033a7220 */ /* 0x040fe20000410000 */
[----:B------:R-:W-:Y:S01]  /*23b50*/  FMUL.FTZ R62, R3, R78 ;  /* 0x0000004e033e7220 */ /* 0x000fe20000410000 */
[----:B------:R-:W-:Y:S01]  /*23b60*/  FMUL.FTZ R2, R6, UR4 ;  /* 0x0000000406027c20 */ /* 0x000fe20008410000 */
[----:B------:R-:W4:Y:S01]  /*23b70*/  LDL.LU R86, [R1+0xe8] ;  /* 0x0000e80001567983 */ /* 0x000f220000300800 */
[----:B------:R-:W-:Y:S02]  /*23b80*/  IMAD.MOV.U32 R154, RZ, RZ, R12 ;  /* 0x000000ffff9a7224 */ /* 0x000fe400078e000c */
[C---:B------:R-:W-:Y:S01]  /*23b90*/  FMUL.FTZ R45, R0.reuse, R85 ;  /* 0x00000055002d7220 */ /* 0x040fe20000410000 */
[----:B------:R-:W-:Y:S01]  /*23ba0*/  FMUL.FTZ R44, R0, R84 ;  /* 0x00000054002c7220 */ /* 0x000fe20000410000 */
[----:B------:R1:W4:Y:S01]  /*23bb0*/  LDL.S16 R85, [R1+0x24] ;  /* 0x0000240001557983 */ /* 0x0003220000100600 */
[----:B------:R-:W-:Y:S01]  /*23bc0*/  IMAD.MOV.U32 R155, RZ, RZ, R13 ;  /* 0x000000ffff9b7224 */ /* 0x000fe200078e000d */
[----:B------:R1:W-:Y:S01]  /*23bd0*/  MUFU.EX2 R73, R11 ;  /* 0x0000000b00497308 */ /* 0x0003e20000000800 */
[--C-:B------:R-:W-:Y:S01]  /*23be0*/  FFMA.FTZ R148, R24, UR4, -R7.reuse ;  /* 0x0000000418947c23 */ /* 0x100fe20008010807 */
[----:B------:R1:W4:Y:S01]  /*23bf0*/  LDL.S16 R84, [R1+0x20] ;  /* 0x0000200001547983 */ /* 0x0003220000100600 */
[--C-:B------:R-:W-:Y:S01]  /*23c00*/  FFMA.FTZ R196, R29, UR4, -R7.reuse ;  /* 0x000000041dc47c23 */ /* 0x100fe20008010807 */
[--C-:B------:R-:W-:Y:S01]  /*23c10*/  FFMA.FTZ R225, R56, UR4, -R7.reuse ;  /* 0x0000000438e17c23 */ /* 0x100fe20008010807 */
[--C-:B------:R-:W-:Y:S01]  /*23c20*/  FFMA.FTZ R230, R57, UR4, -R7.reuse ;  /* 0x0000000439e67c23 */ /* 0x100fe20008010807 */
[----:B------:R1:W4:Y:S01]  /*23c30*/  LDL.S16 R82, [R1+0x1c] ;  /* 0x00001c0001527983 */ /* 0x0003220000100600 */
[--C-:B------:R-:W-:Y:S01]  /*23c40*/  FFMA.FTZ R237, R60, UR4, -R7.reuse ;  /* 0x000000043ced7c23 */ /* 0x100fe20008010807 */
[--C-:B------:R-:W-:Y:S01]  /*23c50*/  FFMA.FTZ R240, R61, UR4, -R7.reuse ;  /* 0x000000043df07c23 */ /* 0x100fe20008010807 */
[C---:B------:R-:W-:Y:S01]  /*23c60*/  FMUL.FTZ R8, R0.reuse, R108 ;  /* 0x0000006c00087220 */ /* 0x040fe20000410000 */
[----:B------:R2:W4:Y:S01]  /*23c70*/  LDL.S16 R78, [R1+0x44] ;  /* 0x00004400014e7983 */ /* 0x0005220000100600 */
[C---:B------:R-:W-:Y:S01]  /*23c80*/  FMUL.FTZ R28, R0.reuse, R92 ;  /* 0x0000005c001c7220 */ /* 0x040fe20000410000 */
[C---:B------:R-:W-:Y:S01]  /*23c90*/  FMUL.FTZ R12, R0.reuse, R104 ;  /* 0x00000068000c7220 */ /* 0x040fe20000410000 */
[C---:B------:R-:W-:Y:S01]  /*23ca0*/  FMUL.FTZ R13, R0.reuse, R105 ;  /* 0x00000069000d7220 */ /* 0x040fe20000410000 */
[----:B------:R2:W4:Y:S01]  /*23cb0*/  LDL.S16 R55, [R1+0x3c] ;  /* 0x00003c0001377983 */ /* 0x0005220000100600 */
[C---:B------:R-:W-:Y:S01]  /*23cc0*/  FMUL.FTZ R25, R0.reuse, R97 ;  /* 0x0000006100197220 */ /* 0x040fe20000410000 */
[C---:B------:R-:W-:Y:S01]  /*23cd0*/  FMUL.FTZ R29, R0.reuse, R93 ;  /* 0x0000005d001d7220 */ /* 0x040fe20000410000 */
[C---:B------:R-:W-:Y:S01]  /*23ce0*/  FMUL.FTZ R60, R0.reuse, R76 ;  /* 0x0000004c003c7220 */ /* 0x040fe20000410000 */
[C---:B------:R-:W-:Y:S01]  /*23cf0*/  FMUL.FTZ R61, R0.reuse, R77 ;  /* 0x0000004d003d7220 */ /* 0x040fe20000410000 */
[----:B------:R-:W-:Y:S01]  /*23d00*/  MUFU.EX2 R17, R17 ;  /* 0x0000001100117308 */ /* 0x000fe20000000800 */
[C---:B------:R-:W-:Y:S01]  /*23d10*/  FMUL.FTZ R9, R0.reuse, R109 ;  /* 0x0000006d00097220 */ /* 0x040fe20000410000 */
[C---:B------:R-:W-:Y:S01]  /*23d20*/  FMUL.FTZ R24, R0.reuse, R96 ;  /* 0x0000006000187220 */ /* 0x040fe20000410000 */
[----:B------:R-:W-:Y:S01]  /*23d30*/  SHF.R.U32.HI R96, RZ, 0x18, R140 ;  /* 0x00000018ff607819 */ /* 0x000fe2000001168c */
[C---:B------:R-:W-:Y:S01]  /*23d40*/  FMUL.FTZ R40, R0.reuse, R88 ;  /* 0x0000005800287220 */ /* 0x040fe20000410000 */
[C---:B------:R-:W-:Y:S01]  /*23d50*/  FMUL.FTZ R41, R0.reuse, R89 ;  /* 0x0000005900297220 */ /* 0x040fe20000410000 */
[C---:B------:R-:W-:Y:S01]  /*23d60*/  FMUL.FTZ R56, R0.reuse, R80 ;  /* 0x0000005000387220 */ /* 0x040fe20000410000 */
[----:B------:R-:W-:Y:S03]  /*23d70*/  FMUL.FTZ R57, R0, R81 ;  /* 0x0000005100397220 */ /* 0x000fe60000410000 */
[----:B------:R-:W1:Y:S01]  /*23d80*/  MUFU.EX2 R2, R2 ;  /* 0x0000000200027308 */ /* 0x000e620000000800 */
[C---:B------:R-:W-:Y:S01]  /*23d90*/  FMUL.FTZ R26, R3.reuse, R98 ;  /* 0x00000062031a7220 */ /* 0x040fe20000410000 */
[C---:B------:R-:W-:Y:S01]  /*23da0*/  FMUL.FTZ R10, R3.reuse, R110 ;  /* 0x0000006e030a7220 */ /* 0x040fe20000410000 */
[C---:B-1----:R-:W-:Y:S01]  /*23db0*/  FMUL.FTZ R11, R3.reuse, R111 ;  /* 0x0000006f030b7220 */ /* 0x042fe20000410000 */
[C---:B------:R-:W-:Y:S01]  /*23dc0*/  FMUL.FTZ R30, R3.reuse, R94 ;  /* 0x0000005e031e7220 */ /* 0x040fe20000410000 */
[C---:B------:R-:W-:Y:S01]  /*23dd0*/  FMUL.FTZ R31, R3.reuse, R95 ;  /* 0x0000005f031f7220 */ /* 0x040fe20000410000 */
[C---:B------:R-:W-:Y:S01]  /*23de0*/  FMUL.FTZ R63, R3.reuse, R79 ;  /* 0x0000004f033f7220 */ /* 0x040fe20000410000 */
[C---:B------:R-:W-:Y:S03]  /*23df0*/  FMUL.FTZ R27, R3.reuse, R99 ;  /* 0x00000063031b7220 */ /* 0x040fe60000410000 */
[----:B------:R-:W1:Y:S01]  /*23e00*/  MUFU.EX2 R16, R16 ;  /* 0x0000001000107308 */ /* 0x000e620000000800 */
[C---:B------:R-:W-:Y:S01]  /*23e10*/  FMUL.FTZ R42, R3.reuse, R90 ;  /* 0x0000005a032a7220 */ /* 0x040fe20000410000 */
[C---:B------:R-:W-:Y:S01]  /*23e20*/  FMUL.FTZ R43, R3.reuse, R91 ;  /* 0x0000005b032b7220 */ /* 0x040fe20000410000 */
[----:B------:R-:W-:Y:S01]  /*23e30*/  FMUL.FTZ R59, R3, R83 ;  /* 0x00000053033b7220 */ /* 0x000fe20000410000 */
[----:B------:R-:W-:Y:S02]  /*23e40*/  IMAD.MOV.U32 R66, RZ, RZ, R32 ;  /* 0x000000ffff427224 */ /* 0x000fe400078e0020 */
[----:B------:R-:W-:Y:S01]  /*23e50*/  FFMA.FTZ R72, R156, UR4, -R7 ;  /* 0x000000049c487c23 */ /* 0x000fe20008010807 */
[----:B------:R-:W-:Y:S02]  /*23e60*/  IMAD.MOV.U32 R67, RZ, RZ, R33 ;  /* 0x000000ffff437224 */ /* 0x000fe400078e0021 */
[----:B------:R-:W-:Y:S01]  /*23e70*/  FFMA.FTZ R34, R150, UR4, -R7 ;  /* 0x0000000496227c23 */ /* 0x000fe20008010807 */
        /* <DEDUP_REMOVED lines=8> */
[C---:B------:R-:W-:Y:S01]  /*23f00*/  FMUL.FTZ R48, R2.reuse, R116 ;  /* 0x0000007402307220 */ /* 0x040fe20000410000 */
[----:B-1----:R-:W-:Y:S01]  /*23f10*/  F2FP.BF16.F32.PACK_AB R6, R75, R16 ;  /* 0x000000104b06723e */ /* 0x002fe200000010ff */
[C---:B------:R-:W-:Y:S01]  /*23f20*/  FMUL.FTZ R49, R2.reuse, R117 ;  /* 0x0000007502317220 */ /* 0x040fe20000410000 */
[C---:B------:R-:W-:Y:S01]  /*23f30*/  FMUL.FTZ R52, R2.reuse, R112 ;  /* 0x0000007002347220 */ /* 0x040fe20000410000 */
[----:B------:R-:W-:Y:S01]  /*23f40*/  FMUL.FTZ R53, R2, R113 ;  /* 0x0000007102357220 */ /* 0x000fe20000410000 */
[----:B------:R-:W-:Y:S01]  /*23f50*/  PRMT R7, R6, 0x7632, R7 ;  /* 0x0000763206077816 */ /* 0x000fe20000000007 */
[----:B------:R-:W-:Y:S01]  /*23f60*/  FMUL.FTZ R64, R2, R100 ;  /* 0x0000006402407220 */ /* 0x000fe20000410000 */
[----:B------:R-:W-:Y:S01]  /*23f70*/  IMAD.WIDE.U32 R120, R199, -0x2daee0ad, RZ ;  /* 0xd2511f53c7787825 */ /* 0x000fe200078e00ff */
[----:B------:R-:W1:Y:S02]  /*23f80*/  MUFU.EX2 R72, R72 ;  /* 0x0000004800487308 */ /* 0x000e640000000800 */
[----:B------:R-:W-:Y:S08]  /*23f90*/  PRMT R95, R6, 0x5410, R7 ;  /* 0x00005410065f7816 */ /* 0x000ff00000000007 */
[----:B------:R-:W-:Y:S10]  /*23fa0*/  MUFU.EX2 R94, R23 ;  /* 0x00000017005e7308 */ /* 0x000ff40000000800 */
[----:B------:R-:W-:Y:S10]  /*23fb0*/  MUFU.EX2 R91, R39 ;  /* 0x00000027005b7308 */ /* 0x000ff40000000800 */
[----:B------:R-:W1:Y:S10]  /*23fc0*/  MUFU.EX2 R88, R34 ;  /* 0x0000002200587308 */ /* 0x000e740000000800 */
[----:B------:R-:W-:Y:S01]  /*23fd0*/  MUFU.EX2 R74, R74 ;  /* 0x0000004a004a7308 */ /* 0x000fe20000000800 */
[C---:B-----5:R-:W-:Y:S01]  /*23fe0*/  FFMA.FTZ R76, R3.reuse, R15, R22 ;  /* 0x0000000f034c7223 */ /* 0x060fe20000010016 */
[C---:B------:R-:W-:Y:S01]  /*23ff0*/  FMUL.FTZ R15, R3.reuse, R107 ;  /* 0x0000006b030f7220 */ /* 0x040fe20000410000 */
[----:B--2---:R-:W-:Y:S01]  /*24000*/  FFMA.FTZ R142, R0, R14, R18 ;  /* 0x0000000e008e7223 */ /* 0x004fe20000010012 */
[----:B------:R-:W-:Y:S01]  /*24010*/  FMUL.FTZ R14, R3, R106 ;  /* 0x0000006a030e7220 */ /* 0x000fe20000410000 */
[----:B------:R-:W-:Y:S05]  /*24020*/  F2FP.BF16.F32.PACK_AB R3, R73, R17 ;  /* 0x000000114903723e */ /* 0x000fea00000010ff */
[----:B------:R2:W5:Y:S01]  /*24030*/  MUFU.EX2 R0, R5 ;  /* 0x0000000500007308 */ /* 0x0005620000000800 */
[----:B-1----:R-:W-:Y:S04]  /*24040*/  FADD.FTZ R89, R72, R142 ;  /* 0x0000008e48597221 */ /* 0x002fe80000010000 */
[----:B------:R-:W-:Y:S01]  /*24050*/  FADD.FTZ R89, R88, R89 ;  /* 0x0000005958597221 */ /* 0x000fe20000010000 */
[----:B--2---:R-:W-:Y:S01]  /*24060*/  FMUL.FTZ R5, R2, R137 ;  /* 0x0000008902057220 */ /* 0x004fe20000410000 */
[C---:B-----5:R-:W-:Y:S01]  /*24070*/  FMUL.FTZ R23, R0.reuse, R131 ;  /* 0x0000008300177220 */ /* 0x060fe20000410000 */
[C---:B------:R-:W-:Y:S01]  /*24080*/  FMUL.FTZ R34, R0.reuse, R126 ;  /* 0x0000007e00227220 */ /* 0x040fe20000410000 */
[C---:B------:R-:W-:Y:S01]  /*24090*/  FMUL.FTZ R39, R0.reuse, R123 ;  /* 0x0000007b00277220 */ /* 0x040fe20000410000 */
[C---:B------:R-:W-:Y:S01]  /*240a0*/  FMUL.FTZ R66, R0.reuse, R102 ;  /* 0x0000006600427220 */ /* 0x040fe20000410000 */
[----:B------:R-:W-:Y:S01]  /*240b0*/  FMUL.FTZ R67, R0, R103 ;  /* 0x0000006700437220 */ /* 0x000fe20000410000 */
[C---:B---3--:R-:W-:Y:S01]  /*240c0*/  FFMA.FTZ R81, R2.reuse, R20, R17 ;  /* 0x0000001402517223 */ /* 0x048fe20000010011 */
[C---:B------:R-:W-:Y:S01]  /*240d0*/  FMUL.FTZ R17, R2.reuse, R133 ;  /* 0x0000008502117220 */ /* 0x040fe20000410000 */
[----:B------:R-:W-:Y:S01]  /*240e0*/  FMUL.FTZ R20, R2, R128 ;  /* 0x0000008002147220 */ /* 0x000fe20000410000 */
[----:B------:R-:W-:Y:S04]  /*240f0*/  IMAD.WIDE.U32 R128, R19, -0x326172a9, RZ ;  /* 0xcd9e8d5713807825 */ /* 0x000fe800078e00ff */
[----:B------:R-:W-:Y:S01]  /*24100*/  FADD.FTZ R81, R73, R81 ;  /* 0x0000005149517221 */ /* 0x000fe20000010000 */
[----:B----4-:R-:W-:Y:S01]  /*24110*/  FFMA.FTZ R90, R0, R4, R16 ;  /* 0x00000004005a7223 */ /* 0x010fe20000010010 */
[C---:B------:R-:W-:Y:S01]  /*24120*/  FMUL.FTZ R4, R2.reuse, R136 ;  /* 0x0000008802047220 */ /* 0x040fe20000410000 */
[----:B------:R-:W-:Y:S01]  /*24130*/  FMUL.FTZ R16, R2, R132 ;  /* 0x0000008402107220 */ /* 0x000fe20000410000 */
[----:B------:R-:W-:Y:S01]  /*24140*/  PRMT R2, R3, 0x7632, R2 ;  /* 0x0000763203027816 */ /* 0x000fe20000000002 */
[----:B------:R-:W-:Y:S01]  /*24150*/  FADD.FTZ R90, R75, R90 ;  /* 0x0000005a4b5a7221 */ /* 0x000fe20000010000 */
[----:B------:R-:W-:Y:S03]  /*24160*/  MUFU.EX2 R73, R144 ;  /* 0x0000009000497308 */ /* 0x000fe60000000800 */
[----:B------:R-:W-:Y:S01]  /*24170*/  FADD.FTZ R90, R91, R90 ;  /* 0x0000005a5b5a7221 */ /* 0x000fe20000010000 */
[----:B------:R-:W-:Y:S01]  /*24180*/  IMAD.MOV.U32 R151, RZ, RZ, R87 ;  /* 0x000000ffff977224 */ /* 0x000fe200078e0057 */
[----:B------:R-:W-:Y:S01]  /*24190*/  PRMT R87, R3, 0x5410, R2 ;  /* 0x0000541003577816 */ /* 0x000fe20000000002 */
[----:B------:R-:W-:Y:S02]  /*241a0*/  IMAD.MOV.U32 R150, RZ, RZ, R86 ;  /* 0x000000ffff967224 */ /* 0x000fe400078e0056 */
[----:B------:R-:W-:Y:S03]  /*241b0*/  @!P4 HFMA2.BF16_V2 R85, -RZ.H0_H0, RZ.H0_H0, -R3.H0_H0 ;  /* 0x200000ffff55c231 */ /* 0x000fe60000340903 */
[----:B------:R-:W-:Y:S01]  /*241c0*/  IADD3 R152, P0, R150, UR44, RZ ;  /* 0x0000002c96987c10 */ /* 0x000fe2000ff1e0ff */
[----:B------:R-:W-:Y:S01]  /*241d0*/  @!P3 HFMA2.BF16_V2 R84, -RZ.H0_H0, RZ.H0_H0, -R2.H0_H0 ;  /* 0x200000ffff54b231 */ /* 0x000fe20000340902 */
[----:B------:R-:W-:Y:S01]  /*241e0*/  PRMT R80, R85, 0x7610, R80 ;  /* 0x0000761055507816 */ /* 0x000fe20000000050 */
[----:B------:R1:W-:Y:S01]  /*241f0*/  @!P4 STL.S16 [R1+0x24], R85 ;  /* 0x000024550100c387 */ /* 0x0003e20000100600 */
[----:B------:R-:W-:Y:S01]  /*24200*/  IADD3.X R153, R151, UR43, RZ, P0, !PT ;  /* 0x0000002b97997c10 */ /* 0x000fe200087fe4ff */
[----:B------:R-:W-:Y:S01]  /*24210*/  @!P2 HFMA2.BF16_V2 R82, -RZ.H0_H0, RZ.H0_H0, -R6.H0_H0 ;  /* 0x200000ffff52a231 */ /* 0x000fe20000340906 */
[----:B------:R-:W-:Y:S01]  /*24220*/  PRMT R79, R84, 0x7610, R79 ;  /* 0x00007610544f7816 */ /* 0x000fe2000000004f */
[----:B------:R-:W-:Y:S01]  /*24230*/  @!P3 STL.S16 [R1+0x20], R84 ;  /* 0x000020540100b387 */ /* 0x000fe20000100600 */
[----:B------:R-:W-:Y:S01]  /*24240*/  @!P4 PRMT R3, R80, 0x5410, RZ ;  /* 0x000054105003c816 */ /* 0x000fe200000000ff */
[----:B------:R-:W-:Y:S01]  /*24250*/  @!P5 HFMA2.BF16_V2 R78, -RZ.H0_H0, RZ.H0_H0, -R7.H0_H0 ;  /* 0x200000ffff4ed231 */ /* 0x000fe20000340907 */
[----:B------:R-:W-:Y:S01]  /*24260*/  PRMT R51, R82, 0x7610, R51 ;  /* 0x0000761052337816 */ /* 0x000fe20000000033 */
[----:B------:R2:W-:Y:S01]  /*24270*/  @!P2 STL.S16 [R1+0x1c], R82 ;  /* 0x00001c520100a387 */ /* 0x0005e20000100600 */
[----:B------:R-:W-:Y:S01]  /*24280*/  @!P3 PRMT R2, R79, 0x5410, RZ ;  /* 0x000054104f02b816 */ /* 0x000fe200000000ff */
[----:B------:R3:W4:Y:S01]  /*24290*/  MUFU.EX2 R80, R50 ;  /* 0x0000003200507308 */ /* 0x0007220000000800 */
[----:B------:R-:W-:Y:S01]  /*242a0*/  @!P2 PRMT R6, R51, 0x5410, RZ ;  /* 0x000054103306a816 */ /* 0x000fe200000000ff */
[----:B------:R5:W-:Y:S01]  /*242b0*/  STG.E.U16 desc[UR30][R150.64], R3 ;  /* 0x0000000396007986 */ /* 0x000be2000c10151e */
[----:B------:R-:W-:Y:S03]  /*242c0*/  PRMT R54, R78, 0x7610, R54 ;  /* 0x000076104e367816 */ /* 0x000fe60000000036 */
[----:B------:R5:W5:Y:S01]  /*242d0*/  LDL.S16 R51, [R1+0x50] ;  /* 0x0000500001337983 */ /* 0x000b620000100600 */
[----:B------:R-:W-:Y:S01]  /*242e0*/  @!P5 PRMT R7, R54, 0x5410, RZ ;  /* 0x000054103607d816 */ /* 0x000fe200000000ff */
[----:B------:R-:W-:Y:S02]  /*242f0*/  IMAD.MOV.U32 R54, RZ, RZ, R154 ;  /* 0x000000ffff367224 */ /* 0x000fe400078e009a */
[----:B------:R5:W-:Y:S02]  /*24300*/  STG.E.U16 desc[UR30][R150.64+0x2], R2 ;  /* 0x0000020296007986 */ /* 0x000be4000c10151e */
[----:B------:R-:W-:Y:S02]  /*24310*/  IMAD.MOV.U32 R136, RZ, RZ, R54 ;  /* 0x000000ffff887224 */ /* 0x000fe400078e0036 */
[C---:B------:R-:W-:Y:S01]  /*24320*/  FMUL.FTZ R54, R0.reuse, R114 ;  /* 0x0000007200367220 */ /* 0x040fe20000410000 */
[----:B------:R-:W-:Y:S01]  /*24330*/  STG.E.U16 desc[UR30][R152.64], R6 ;  /* 0x0000000698007986 */ /* 0x000fe2000c10151e */
[----:B-1----:R1:W-:Y:S01]  /*24340*/  MUFU.EX2 R85, R35 ;  /* 0x0000002300557308 */ /* 0x0023e20000000800 */
[----:B------:R-:W-:Y:S02]  /*24350*/  IMAD.MOV.U32 R124, RZ, RZ, R136 ;  /* 0x000000ffff7c7224 */ /* 0x000fe400078e0088 */
[----:B---3--:R-:W-:Y:S01]  /*24360*/  FMUL.FTZ R50, R0, R118 ;  /* 0x0000007600327220 */ /* 0x008fe20000410000 */
[----:B------:R3:W-:Y:S01]  /*24370*/  STG.E.U16 desc[UR30][R152.64+0x2], R7 ;  /* 0x0000020798007986 */ /* 0x0007e2000c10151e */
[----:B----4-:R-:W-:Y:S03]  /*24380*/  FADD.FTZ R81, R80, R81 ;  /* 0x0000005150517221 */ /* 0x010fe60000010000 */
[----:B------:R4:W-:Y:S02]  /*24390*/  @!P5 STL.S16 [R1+0x44], R78 ;  /* 0x0000444e0100d387 */ /* 0x0009e40000100600 */
[----:B--2---:R-:W-:Y:S01]  /*243a0*/  MUFU.EX2 R82, R143 ;  /* 0x0000008f00527308 */ /* 0x004fe20000000800 */
[----:B-----5:R-:W-:Y:S01]  /*243b0*/  LOP3.LUT R3, R129, UR26, R146, 0x96, !PT ;  /* 0x0000001a81037c12 */ /* 0x020fe2000f8e9692 */
[----:B-1----:R-:W-:Y:S03]  /*243c0*/  FMUL.FTZ R35, R0, R127 ;  /* 0x0000007f00237220 */ /* 0x002fe60000410000 */
[----:B------:R-:W-:Y:S04]  /*243d0*/  LOP3.LUT R2, R3, 0xff, RZ, 0xc0, !PT ;  /* 0x000000ff03027812 */ /* 0x000fe800078ec0ff */
[----:B------:R-:W-:Y:S02]  /*243e0*/  ISETP.LE.U32.AND P0, PT, R2, UR13, PT ;  /* 0x0000000d02007c0c */ /* 0x000fe4000bf03070 */
[----:B------:R-:W-:Y:S02]  /*243f0*/  F2FP.BF16.F32.PACK_AB R2, R72, R18 ;  /* 0x000000124802723e */ /* 0x000fe400000010ff */
[----:B------:R-:W-:Y:S01]  /*24400*/  IADD3 R18, P1, R152, UR52, RZ ;  /* 0x0000003498127c10 */ /* 0x000fe2000ff3e0ff */
[----:B---3--:R-:W-:Y:S01]  /*24410*/  FMUL.FTZ R7, R0, R139 ;  /* 0x0000008b00077220 */ /* 0x008fe20000410000 */
[C---:B------:R-:W-:Y:S01]  /*24420*/  PRMT R77, R2.reuse, 0x7632, R77 ;  /* 0x00007632024d7816 */ /* 0x040fe2000000004d */
[----:B------:R-:W-:Y:S01]  /*24430*/  IMAD.MOV.U32 R139, RZ, RZ, R111 ;  /* 0x000000ffff8b7224 */ /* 0x000fe200078e006f */
[----:B------:R-:W-:Y:S01]  /*24440*/  IADD3.X R19, R153, UR45, RZ, P1, !PT ;  /* 0x0000002d99137c10 */ /* 0x000fe20008ffe4ff */
[----:B----4-:R1:W2:Y:S01]  /*24450*/  MUFU.EX2 R78, R38 ;  /* 0x00000026004e7308 */ /* 0x0102a20000000800 */
[----:B------:R-:W-:Y:S02]  /*24460*/  PRMT R109, R2, 0x5410, R77 ;  /* 0x00005410026d7816 */ /* 0x000fe4000000004d */
[----:B------:R-:W-:Y:S01]  /*24470*/  F2FP.BF16.F32.PACK_AB R72, R74, R80 ;  /* 0x000000504a48723e */ /* 0x000fe200000010ff */
[----:B------:R-:W-:Y:S01]  /*24480*/  @!P0 HFMA2.BF16_V2 R55, -RZ.H0_H0, RZ.H0_H0, -R2.H0_H0 ;  /* 0x200000ffff378231 */ /* 0x000fe20000340902 */
[----:B------:R-:W-:Y:S05]  /*24490*/  IADD3 R154, P1, R150, UR18, RZ ;  /* 0x00000012969a7c10 */ /* 0x000fea000ff3e0ff */
[----:B------:R-:W-:Y:S01]  /*244a0*/  MUFU.EX2 R80, R158 ;  /* 0x0000009e00507308 */ /* 0x000fe20000000800 */
[----:B------:R-:W-:Y:S01]  /*244b0*/  PRMT R6, R55, 0x7610, R6 ;  /* 0x0000761037067816 */ /* 0x000fe20000000006 */
[----:B------:R3:W-:Y:S03]  /*244c0*/  @!P0 STL.S16 [R1+0x3c], R55 ;  /* 0x00003c3701008387 */ /* 0x0007e60000100600 */
[----:B------:R-:W-:Y:S02]  /*244d0*/  @!P0 PRMT R2, R6, 0x5410, RZ ;  /* 0x0000541006028816 */ /* 0x000fe400000000ff */
[----:B------:R-:W-:Y:S02]  /*244e0*/  LOP3.LUT R6, R140, 0xff, RZ, 0xc0, !PT ;  /* 0x000000ff8c067812 */ /* 0x000fe400078ec0ff */
[----:B------:R-:W-:Y:S01]  /*244f0*/  IADD3 R156, P0, R150, UR47, RZ ;  /* 0x0000002f969c7c10 */ /* 0x000fe2000ff1e0ff */
[----:B------:R4:W-:Y:S01]  /*24500*/  STG.E.U16 desc[UR30][R18.64], R2 ;  /* 0x0000000212007986 */ /* 0x0009e2000c10151e */
[----:B------:R-:W-:Y:S01]  /*24510*/  ISETP.LE.U32.AND P6, PT, R6, UR13, PT ;  /* 0x0000000d06007c0c */ /* 0x000fe2000bfc3070 */
[----:B-1----:R-:W-:Y:S01]  /*24520*/  FMUL.FTZ R38, R0, R122 ;  /* 0x0000007a00267220 */ /* 0x002fe20000410000 */
[----:B------:R-:W-:Y:S02]  /*24530*/  SHF.R.U32.HI R6, RZ, 0x18, R3 ;  /* 0x00000018ff067819 */ /* 0x000fe40000011603 */
[C---:B------:R-:W-:Y:S02]  /*24540*/  IADD3.X R157, R151.reuse, UR46, RZ, P0, !PT ;  /* 0x0000002e979d7c10 */ /* 0x040fe400087fe4ff */
[----:B------:R-:W-:Y:S01]  /*24550*/  ISETP.LE.U32.AND P4, PT, R6, UR13, PT ;  /* 0x0000000d06007c0c */ /* 0x000fe2000bf83070 */
[C---:B------:R-:W-:Y:S01]  /*24560*/  FMUL.FTZ R6, R0.reuse, R138 ;  /* 0x0000008a00067220 */ /* 0x040fe20000410000 */
[----:B------:R-:W-:Y:S02]  /*24570*/  IMAD.MOV.U32 R138, RZ, RZ, R110 ;  /* 0x000000ffff8a7224 */ /* 0x000fe400078e006e */
[----:B---3--:R-:W-:Y:S01]  /*24580*/  IMAD.MOV.U32 R55, RZ, RZ, R155 ;  /* 0x000000ffff377224 */ /* 0x008fe200078e009b */
[----:B------:R-:W-:Y:S03]  /*24590*/  IADD3.X R155, R151, UR48, RZ, P1, !PT ;  /* 0x00000030979b7c10 */ /* 0x000fe60008ffe4ff */
[----:B------:R-:W-:Y:S02]  /*245a0*/  IMAD.MOV.U32 R137, RZ, RZ, R55 ;  /* 0x000000ffff897224 */ /* 0x000fe400078e0037 */
[C---:B------:R-:W-:Y:S02]  /*245b0*/  FMUL.FTZ R55, R0.reuse, R115 ;  /* 0x0000007300377220 */ /* 0x040fe40000410000 */
[----:B------:R-:W-:Y:S01]  /*245c0*/  IMAD.MOV.U32 R125, RZ, RZ, R137 ;  /* 0x000000ffff7d7224 */ /* 0x000fe200078e0089 */
[----:B----4-:R-:W-:Y:S01]  /*245d0*/  LOP3.LUT R2, R3, 0xffff, RZ, 0xc0, !PT ;  /* 0x0000ffff03027812 */ /* 0x010fe200078ec0ff */
[C---:B------:R-:W-:Y:S01]  /*245e0*/  FMUL.FTZ R18, R0.reuse, R134 ;  /* 0x0000008600127220 */ /* 0x040fe20000410000 */
[----:B------:R-:W-:Y:S01]  /*245f0*/  SHF.R.U32.HI R3, RZ, 0x10, R3 ;  /* 0x00000010ff037819 */ /* 0x000fe20000011603 */
[----:B------:R-:W-:Y:S01]  /*24600*/  FMUL.FTZ R19, R0, R135 ;  /* 0x0000008700137220 */ /* 0x000fe20000410000 */
[----:B------:R-:W-:Y:S02]  /*24610*/  SHF.R.U32.HI R2, RZ, 0x8, R2 ;  /* 0x00000008ff027819 */ /* 0x000fe40000011602 */
[----:B------:R-:W-:Y:S02]  /*24620*/  LOP3.LUT R3, R3, 0xff, RZ, 0xc0, !PT ;  /* 0x000000ff03037812 */ /* 0x000fe400078ec0ff */
[----:B------:R-:W-:Y:S02]  /*24630*/  LOP3.LUT R2, R2, 0xffff, RZ, 0xc0, !PT ;  /* 0x0000ffff02027812 */ /* 0x000fe400078ec0ff */
[----:B------:R-:W-:Y:S02]  /*24640*/  ISETP.LE.U32.AND P0, PT, R3, UR13, PT ;  /* 0x0000000d03007c0c */ /* 0x000fe4000bf03070 */
[----:B------:R-:W-:Y:S02]  /*24650*/  ISETP.LE.U32.AND P2, PT, R2, UR13, PT ;  /* 0x0000000d02007c0c */ /* 0x000fe4000bf43070 */
[----:B------:R-:W-:Y:S02]  /*24660*/  SHF.R.U32.HI R2, RZ, 0x10, R140 ;  /* 0x00000010ff027819 */ /* 0x000fe4000001168c */
[----:B------:R-:W-:Y:S02]  /*24670*/  LOP3.LUT R134, R120, 0xff, RZ, 0xc0, !PT ;  /* 0x000000ff78867812 */ /* 0x000fe400078ec0ff */
[----:B------:R-:W-:Y:S02]  /*24680*/  LOP3.LUT R84, R2, 0xff, RZ, 0xc0, !PT ;  /* 0x000000ff02547812 */ /* 0x000fe400078ec0ff */
[----:B------:R-:W-:Y:S04]  /*24690*/  LOP3.LUT R2, R140, 0xffff, RZ, 0xc0, !PT ;  /* 0x0000ffff8c027812 */ /* 0x000fe800078ec0ff */
[----:B------:R-:W-:Y:S04]  /*246a0*/  SHF.R.U32.HI R2, RZ, 0x8, R2 ;  /* 0x00000008ff027819 */ /* 0x000fe80000011602 */
[----:B------:R-:W-:Y:S04]  /*246b0*/  LOP3.LUT R2, R2, 0xffff, RZ, 0xc0, !PT ;  /* 0x0000ffff02027812 */ /* 0x000fe800078ec0ff */
[----:B------:R-:W-:Y:S02]  /*246c0*/  ISETP.LE.U32.AND P5, PT, R2, UR13, PT ;  /* 0x0000000d02007c0c */ /* 0x000fe4000bfa3070 */
[----:B------:R-:W-:Y:S01]  /*246d0*/  F2FP.BF16.F32.PACK_AB R2, R94, R22 ;  /* 0x000000165e02723e */ /* 0x000fe200000010ff */
[----:B------:R-:W-:Y:S01]  /*246e0*/  FMUL.FTZ R22, R0, R130 ;  /* 0x0000008200167220 */ /* 0x000fe20000410000 */
[----:B------:R-:W-:Y:S01]  /*246f0*/  FADD.FTZ R94, R94, R76 ;  /* 0x0000004c5e5e7221 */ /* 0x000fe20000010000 */
[----:B--2---:R-:W-:Y:S01]  /*24700*/  F2FP.BF16.F32.PACK_AB R76, R78, R91 ;  /* 0x0000005b4e4c723e */ /* 0x004fe200000010ff */
[----:B------:R-:W-:Y:S01]  /*24710*/  FADD.FTZ R91, R74, R81 ;  /* 0x000000514a5b7221 */ /* 0x000fe20000010000 */
[----:B------:R-:W-:Y:S01]  /*24720*/  SHF.R.U32.HI R74, RZ, 0x18, R128 ;  /* 0x00000018ff4a7819 */ /* 0x000fe20000011680 */
[----:B------:R-:W-:Y:S01]  /*24730*/  MUFU.EX2 R81, R159 ;  /* 0x0000009f00517308 */ /* 0x000fe20000000800 */
[----:B------:R-:W-:Y:S05]  /*24740*/  @!P2 HFMA2.BF16_V2 R51, -RZ.H0_H0, RZ.H0_H0, -R77.H0_H0 ;  /* 0x200000ffff33a231 */ /* 0x000fea000034094d */
[----:B------:R-:W-:Y:S01]  /*24750*/  PRMT R3, R51, 0x7610, R3 ;  /* 0x0000761033037816 */ /* 0x000fe20000000003 */
[----:B------:R1:W-:Y:S03]  /*24760*/  @!P2 STL.S16 [R1+0x50], R51 ;  /* 0x000050330100a387 */ /* 0x0003e60000100600 */
[----:B------:R-:W-:Y:S01]  /*24770*/  @!P2 PRMT R77, R3, 0x5410, RZ ;  /* 0x00005410034da816 */ /* 0x000fe200000000ff */
[----:B------:R2:W3:Y:S04]  /*24780*/  LDL.S16 R79, [R1+0x4c] ;  /* 0x00004c00014f7983 */ /* 0x0004e80000100600 */
[----:B------:R2:W4:Y:S04]  /*24790*/  LDL.S16 R3, [R1+0x64] ;  /* 0x0000640001037983 */ /* 0x0005280000100600 */
[----:B------:R2:W5:Y:S04]  /*247a0*/  LDL.S16 R86, [R1+0x58] ;  /* 0x0000580001567983 */ /* 0x0005680000100600 */
[----:B------:R2:W-:Y:S01]  /*247b0*/  STG.E.U16 desc[UR30][R156.64], R77 ;  /* 0x0000004d9c007986 */ /* 0x0005e2000c10151e */
[----:B-1----:R-:W-:Y:S01]  /*247c0*/  FMUL.FTZ R51, R0, R119 ;  /* 0x0000007700337220 */ /* 0x002fe20000410000 */
[----:B------:R-:W-:Y:S01]  /*247d0*/  PRMT R0, R2, 0x7632, R0 ;  /* 0x0000763202007816 */ /* 0x000fe20000000000 */
[----:B------:R-:W-:Y:S03]  /*247e0*/  IMAD.WIDE.U32 R118, R200, -0x2daee0ad, RZ ;  /* 0xd2511f53c8767825 */ /* 0x000fe600078e00ff */
[----:B------:R-:W-:Y:S02]  /*247f0*/  PRMT R105, R2, 0x5410, R0 ;  /* 0x0000541002697816 */ /* 0x000fe40000000000 */
[--C-:B------:R-:W-:Y:S02]  /*24800*/  SHF.R.U32.HI R135, RZ, 0x18, R118.reuse ;  /* 0x00000018ff877819 */ /* 0x100fe40000011676 */
[----:B------:R-:W-:Y:S01]  /*24810*/  SHF.R.U32.HI R139, RZ, 0x18, R118 ;  /* 0x00000018ff8b7819 */ /* 0x000fe20000011676 */
[----:B--2---:R-:W-:Y:S01]  /*24820*/  MUFU.EX2 R77, R196 ;  /* 0x000000c4004d7308 */ /* 0x004fe20000000800 */
[----:B---3--:R-:W-:Y:S02]  /*24830*/  @!P4 HFMA2.BF16_V2 R79, -RZ.H0_H0, RZ.H0_H0, -R0.H0_H0 ;  /* 0x200000ffff4fc231 */ /* 0x008fe40000340900 */
[----:B----4-:R-:W-:Y:S03]  /*24840*/  @!P0 HFMA2.BF16_V2 R3, -RZ.H0_H0, RZ.H0_H0, -R2.H0_H0 ;  /* 0x200000ffff038231 */ /* 0x010fe60000340902 */
[----:B------:R-:W-:Y:S01]  /*24850*/  PRMT R75, R79, 0x7610, R75 ;  /* 0x000076104f4b7816 */ /* 0x000fe2000000004b */
[----:B-----5:R-:W-:Y:S01]  /*24860*/  @!P6 HFMA2.BF16_V2 R86, -RZ.H0_H0, RZ.H0_H0, -R72.H0_H0 ;  /* 0x200000ffff56e231 */ /* 0x020fe20000340948 */
[----:B------:R-:W-:Y:S01]  /*24870*/  PRMT R83, R3, 0x7610, R83 ;  /* 0x0000761003537816 */ /* 0x000fe20000000053 */
[----:B------:R1:W-:Y:S01]  /*24880*/  @!P0 STL.S16 [R1+0x64], R3 ;  /* 0x0000640301008387 */ /* 0x0003e20000100600 */
[----:B------:R-:W-:Y:S02]  /*24890*/  @!P4 PRMT R0, R75, 0x5410, RZ ;  /* 0x000054104b00c816 */ /* 0x000fe400000000ff */
[----:B------:R-:W-:Y:S01]  /*248a0*/  PRMT R97, R86, 0x7610, R97 ;  /* 0x0000761056617816 */ /* 0x000fe20000000061 */
[----:B------:R2:W3:Y:S01]  /*248b0*/  LDL.S16 R98, [R1+0x6c] ;  /* 0x00006c0001627983 */ /* 0x0004e20000100600 */
[----:B------:R-:W-:Y:S02]  /*248c0*/  SHF.R.U32.HI R75, RZ, 0x10, R128 ;  /* 0x00000010ff4b7819 */ /* 0x000fe40000011680 */
[----:B------:R-:W-:Y:S01]  /*248d0*/  @!P0 PRMT R2, R83, 0x5410, RZ ;  /* 0x0000541053028816 */ /* 0x000fe200000000ff */
[----:B------:R2:W4:Y:S01]  /*248e0*/  LDL.S16 R92, [R1+0x40] ;  /* 0x00004000015c7983 */ /* 0x0005220000100600 */
[----:B------:R-:W-:Y:S01]  /*248f0*/  LOP3.LUT R75, R75, 0xff, RZ, 0xc0, !PT ;  /* 0x000000ff4b4b7812 */ /* 0x000fe200078ec0ff */
[----:B------:R-:W5:Y:S01]  /*24900*/  MUFU.EX2 R83, R147 ;  /* 0x0000009300537308 */ /* 0x000f620000000800 */
[----:B------:R-:W-:Y:S01]  /*24910*/  ISETP.LE.U32.AND P0, PT, R74, UR13, PT ;  /* 0x0000000d4a007c0c */ /* 0x000fe2000bf03070 */
[----:B------:R5:W-:Y:S01]  /*24920*/  @!P4 STL.S16 [R1+0x4c], R79 ;  /* 0x00004c4f0100c387 */ /* 0x000be20000100600 */
[----:B------:R-:W-:Y:S02]  /*24930*/  ISETP.LE.U32.AND P4, PT, R96, UR13, PT ;  /* 0x0000000d60007c0c */ /* 0x000fe4000bf83070 */
[----:B------:R-:W-:Y:S01]  /*24940*/  ISETP.LE.U32.AND P1, PT, R75, UR13, PT ;  /* 0x0000000d4b007c0c */ /* 0x000fe2000bf23070 */
[----:B------:R2:W-:Y:S01]  /*24950*/  @!P6 STL.S16 [R1+0x58], R86 ;  /* 0x000058560100e387 */ /* 0x0005e20000100600 */
[C---:B------:R-:W-:Y:S02]  /*24960*/  PRMT R75, R76.reuse, 0x7632, R75 ;  /* 0x000076324c4b7816 */ /* 0x040fe4000000004b */
[----:B------:R-:W-:Y:S01]  /*24970*/  F2FP.BF16.F32.PACK_AB R74, R85, R88 ;  /* 0x00000058554a723e */ /* 0x000fe200000010ff */
[----:B------:R2:W-:Y:S01]  /*24980*/  STG.E.U16 desc[UR30][R154.64], R2 ;  /* 0x000000029a007986 */ /* 0x0005e2000c10151e */
[----:B------:R-:W-:Y:S03]  /*24990*/  PRMT R103, R76, 0x5410, R75 ;  /* 0x000054104c677816 */ /* 0x000fe6000000004b */
[----:B------:R-:W-:Y:S01]  /*249a0*/  STG.E.U16 desc[UR30][R154.64+0x2], R0 ;  /* 0x000002009a007986 */ /* 0x000fe2000c10151e */
[C---:B-1----:R-:W-:Y:S04]  /*249b0*/  LOP3.LUT R3, R128.reuse, 0xff, RZ, 0xc0, !PT ;  /* 0x000000ff80037812 */ /* 0x042fe800078ec0ff */
[----:B------:R-:W-:Y:S02]  /*249c0*/  ISETP.LE.U32.AND P3, PT, R3, UR13, PT ;  /* 0x0000000d03007c0c */ /* 0x000fe4000bf63070 */
[----:B------:R-:W-:Y:S04]  /*249d0*/  LOP3.LUT R3, R128, 0xffff, RZ, 0xc0, !PT ;  /* 0x0000ffff80037812 */ /* 0x000fe800078ec0ff */
[----:B------:R-:W-:Y:S01]  /*249e0*/  SHF.R.U32.HI R3, RZ, 0x8, R3 ;  /* 0x00000008ff037819 */ /* 0x000fe20000011603 */
[----:B-----5:R-:W1:Y:S03]  /*249f0*/  MUFU.EX2 R79, R161 ;  /* 0x000000a1004f7308 */ /* 0x020e660000000800 */
[----:B------:R-:W-:Y:S04]  /*24a00*/  LOP3.LUT R3, R3, 0xffff, RZ, 0xc0, !PT ;  /* 0x0000ffff03037812 */ /* 0x000fe800078ec0ff */
[----:B------:R-:W-:Y:S02]  /*24a10*/  ISETP.LE.U32.AND P2, PT, R3, UR13, PT ;  /* 0x0000000d03007c0c */ /* 0x000fe4000bf43070 */
[C---:B------:R-:W-:Y:S01]  /*24a20*/  PRMT R3, R72.reuse, 0x7632, R3 ;  /* 0x0000763248037816 */ /* 0x040fe20000000003 */
[----:B--2---:R-:W2:Y:S01]  /*24a30*/  MUFU.EX2 R86, R145 ;  /* 0x0000009100567308 */ /* 0x004ea20000000800 */
[----:B------:R-:W-:Y:S02]  /*24a40*/  SHF.R.U32.HI R2, RZ, 0x10, R118 ;  /* 0x00000010ff027819 */ /* 0x000fe40000011676 */
[----:B------:R-:W-:Y:S02]  /*24a50*/  PRMT R102, R72, 0x5410, R3 ;  /* 0x0000541048667816 */ /* 0x000fe40000000003 */
[----:B------:R-:W-:Y:S02]  /*24a60*/  @!P6 PRMT R72, R97, 0x5410, RZ ;  /* 0x000054106148e816 */ /* 0x000fe400000000ff */
[----:B------:R-:W-:Y:S01]  /*24a70*/  ISETP.LE.U32.AND P6, PT, R84, UR13, PT ;  /* 0x0000000d54007c0c */ /* 0x000fe2000bfc3070 */
[----:B------:R1:W5:Y:S01]  /*24a80*/  LDL.S16 R97, [R1+0x54] ;  /* 0x0000540001617983 */ /* 0x0003620000100600 */
[----:B------:R-:W-:Y:S01]  /*24a90*/  LOP3.LUT R136, R2, 0xff, RZ, 0xc0, !PT ;  /* 0x000000ff02887812 */ /* 0x000fe200078ec0ff */
[----:B------:R-:W2:Y:S02]  /*24aa0*/  MUFU.EX2 R84, R148 ;  /* 0x0000009400547308 */ /* 0x000ea40000000800 */
[----:B------:R2:W-:Y:S08]  /*24ab0*/  STG.E.U16 desc[UR30][R150.64+0x10], R72 ;  /* 0x0000104896007986 */ /* 0x0005f0000c10151e */
[----:B--2---:R-:W-:Y:S01]  /*24ac0*/  MUFU.EX2 R72, R206 ;  /* 0x000000ce00487308 */ /* 0x004fe20000000800 */
[----:B---3--:R-:W-:Y:S02]  /*24ad0*/  @!P5 HFMA2.BF16_V2 R98, -RZ.H0_H0, RZ.H0_H0, -R3.H0_H0 ;  /* 0x200000ffff62d231 */ /* 0x008fe40000340903 */
[----:B----4-:R-:W-:Y:S03]  /*24ae0*/  @!P6 HFMA2.BF16_V2 R92, -RZ.H0_H0, RZ.H0_H0, -R76.H0_H0 ;  /* 0x200000ffff5ce231 */ /* 0x010fe6000034094c */
[----:B------:R-:W-:Y:S01]  /*24af0*/  PRMT R93, R98, 0x7610, R93 ;  /* 0x00007610625d7816 */ /* 0x000fe2000000005d */
[----:B------:R2:W-:Y:S03]  /*24b00*/  @!P5 STL.S16 [R1+0x6c], R98 ;  /* 0x00006c620100d387 */ /* 0x0005e60000100600 */
[----:B------:R-:W-:Y:S01]  /*24b10*/  @!P5 PRMT R3, R93, 0x5410, RZ ;  /* 0x000054105d03d816 */ /* 0x000fe200000000ff */
[----:B------:R3:W4:Y:S01]  /*24b20*/  LDL.S16 R108, [R1+0x60] ;  /* 0x00006000016c7983 */ /* 0x0007220000100600 */
[----:B------:R-:W-:Y:S01]  /*24b30*/  PRMT R99, R92, 0x7610, R99 ;  /* 0x000076105c637816 */ /* 0x000fe20000000063 */
[----:B------:R-:W-:Y:S01]  /*24b40*/  FADD.FTZ R93, R85, R89 ;  /* 0x00000059555d7221 */ /* 0x000fe20000010000 */
[----:B------:R-:W-:Y:S01]  /*24b50*/  FADD.FTZ R85, R82, R94 ;  /* 0x0000005e52557221 */ /* 0x000fe20000010000 */
[----:B------:R-:W-:Y:S01]  /*24b60*/  F2FP.BF16.F32.PACK_AB R82, R73, R82 ;  /* 0x000000524952723e */ /* 0x000fe200000010ff */
[----:B------:R-:W-:Y:S01]  /*24b70*/  STG.E.U16 desc[UR30][R150.64+0x12], R3 ;  /* 0x0000120396007986 */ /* 0x000fe2000c10151e */
[----:B------:R-:W-:Y:S01]  /*24b80*/  @!P6 PRMT R76, R99, 0x5410, RZ ;  /* 0x00005410634ce816 */ /* 0x000fe200000000ff */
[----:B------:R-:W-:Y:S01]  /*24b90*/  FADD.FTZ R94, R73, R85 ;  /* 0x00000055495e7221 */ /* 0x000fe20000010000 */
[----:B------:R-:W-:Y:S01]  /*24ba0*/  FADD.FTZ R85, R83, R91 ;  /* 0x0000005b53557221 */ /* 0x000fe20000010000 */
[----:B-1----:R-:W-:Y:S01]  /*24bb0*/  F2FP.BF16.F32.PACK_AB R83, R79, R83 ;  /* 0x000000534f53723e */ /* 0x002fe200000010ff */
[----:B------:R-:W-:Y:S01]  /*24bc0*/  MUFU.EX2 R91, R193 ;  /* 0x000000c1005b7308 */ /* 0x000fe20000000800 */
[----:B------:R-:W-:Y:S04]  /*24bd0*/  STG.E.U16 desc[UR30][R152.64+0x10], R76 ;  /* 0x0000104c98007986 */ /* 0x000fe8000c10151e */
[----:B--2---:R3:W2:Y:S04]  /*24be0*/  LDL.S16 R98, [R1+0x5c] ;  /* 0x00005c0001627983 */ /* 0x0046a80000100600 */
[----:B------:R1:W-:Y:S04]  /*24bf0*/  @!P6 STL.S16 [R1+0x40], R92 ;  /* 0x0000405c0100e387 */ /* 0x0003e80000100600 */
[----:B------:R3:W3:Y:S01]  /*24c00*/  LDL.S16 R106, [R1+0x78] ;  /* 0x00007800016a7983 */ /* 0x0006e20000100600 */
[----:B-----5:R-:W-:Y:S05]  /*24c10*/  @!P4 HFMA2.BF16_V2 R97, -RZ.H0_H0, RZ.H0_H0, -R75.H0_H0 ;  /* 0x200000ffff61c231 */ /* 0x020fea000034094b */
[----:B------:R-:W-:Y:S01]  /*24c20*/  PRMT R89, R97, 0x7610, R89 ;  /* 0x0000761061597816 */ /* 0x000fe20000000059 */
[----:B------:R5:W-:Y:S03]  /*24c30*/  @!P4 STL.S16 [R1+0x54], R97 ;  /* 0x000054610100c387 */ /* 0x000be60000100600 */
[----:B------:R-:W-:Y:S01]  /*24c40*/  @!P4 PRMT R75, R89, 0x5410, RZ ;  /* 0x00005410594bc816 */ /* 0x000fe200000000ff */
[----:B------:R2:W3:Y:S01]  /*24c50*/  LDL.S16 R101, [R1+0x88] ;  /* 0x0000880001657983 */ /* 0x0004e20000100600 */
[----:B-1----:R-:W-:Y:S01]  /*24c60*/  FADD.FTZ R92, R78, R90 ;  /* 0x0000005a4e5c7221 */ /* 0x002fe20000010000 */
[----:B------:R-:W-:Y:S01]  /*24c70*/  LOP3.LUT R78, R119, UR19, R226, 0x96, !PT ;  /* 0x00000013774e7c12 */ /* 0x000fe2000f8e96e2 */
[----:B------:R-:W1:Y:S01]  /*24c80*/  MUFU.EX2 R90, R149 ;  /* 0x00000095005a7308 */ /* 0x000e620000000800 */
[----:B------:R-:W-:Y:S02]  /*24c90*/  STG.E.U16 desc[UR30][R152.64+0x12], R75 ;  /* 0x0000124b98007986 */ /* 0x000fe4000c10151e */
[C---:B------:R-:W-:Y:S02]  /*24ca0*/  LOP3.LUT R73, R78.reuse, 0xffff, RZ, 0xc0, !PT ;  /* 0x0000ffff4e497812 */ /* 0x040fe400078ec0ff */
[----:B------:R-:W-:Y:S02]  /*24cb0*/  LOP3.LUT R88, R78, 0xff, RZ, 0xc0, !PT ;  /* 0x000000ff4e587812 */ /* 0x000fe400078ec0ff */
[----:B------:R-:W-:Y:S03]  /*24cc0*/  SHF.R.U32.HI R73, RZ, 0x8, R73 ;  /* 0x00000008ff497819 */ /* 0x000fe60000011649 */
[----:B------:R-:W1:Y:S01]  /*24cd0*/  MUFU.EX2 R89, R195 ;  /* 0x000000c300597308 */ /* 0x000e620000000800 */
[----:B------:R-:W-:Y:S02]  /*24ce0*/  ISETP.LE.U32.AND P6, PT, R88, UR13, PT ;  /* 0x0000000d58007c0c */ /* 0x000fe4000bfc3070 */
[----:B------:R-:W-:Y:S02]  /*24cf0*/  LOP3.LUT R99, R73, 0xffff, RZ, 0xc0, !PT ;  /* 0x0000ffff49637812 */ /* 0x000fe400078ec0ff */
[----:B------:R-:W-:Y:S05]  /*24d00*/  PRMT R73, R74, 0x7632, R73 ;  /* 0x000076324a497816 */ /* 0x000fea0000000049 */
[----:B------:R-:W1:Y:S01]  /*24d10*/  MUFU.EX2 R88, R160 ;  /* 0x000000a000587308 */ /* 0x000e620000000800 */
[----:B-----5:R-:W-:Y:S01]  /*24d20*/  FADD.FTZ R97, R79, R85 ;  /* 0x000000554f617221 */ /* 0x020fe20000010000 */
[----:B------:R-:W-:Y:S01]  /*24d30*/  FADD.FTZ R79, R86, R92 ;  /* 0x0000005c564f7221 */ /* 0x000fe20000010000 */
[C---:B------:R-:W-:Y:S03]  /*24d40*/  F2FP.BF16.F32.PACK_AB R86, R80.reuse, R86 ;  /* 0x000000565056723e */ /* 0x040fe600000010ff */
[----:B------:R-:W-:Y:S01]  /*24d50*/  FADD.FTZ R96, R80, R79 ;  /* 0x0000004f50607221 */ /* 0x000fe20000010000 */
[----:B------:R-:W-:Y:S01]  /*24d60*/  F2FP.BF16.F32.PACK_AB R80, R81, R84 ;  /* 0x000000545150723e */ /* 0x000fe200000010ff */
[----:B------:R-:W-:Y:S01]  /*24d70*/  FADD.FTZ R79, R84, R93 ;  /* 0x0000005d544f7221 */ /* 0x000fe20000010000 */
[----:B-1----:R-:W-:Y:S01]  /*24d80*/  FADD.FTZ R84, R90, R94 ;  /* 0x0000005e5a547221 */ /* 0x002fe20000010000 */
[----:B------:R-:W-:Y:S02]  /*24d90*/  F2FP.BF16.F32.PACK_AB R94, R89, R91 ;  /* 0x0000005b595e723e */ /* 0x000fe400000010ff */
[----:B------:R-:W-:Y:S01]  /*24da0*/  FADD.FTZ R92, R81, R79 ;  /* 0x0000004f515c7221 */ /* 0x000fe20000010000 */
[----:B------:R-:W-:Y:S02]  /*24db0*/  PRMT R81, R82, 0x7632, R81 ;  /* 0x0000763252517816 */ /* 0x000fe40000000051 */
[----:B------:R-:W-:Y:S01]  /*24dc0*/  LOP3.LUT R79, R121, UR19, R212, 0x96, !PT ;  /* 0x00000013794f7c12 */ /* 0x000fe2000f8e96d4 */
[----:B------:R-:W-:Y:S01]  /*24dd0*/  FADD.FTZ R93, R88, R84 ;  /* 0x00000054585d7221 */ /* 0x000fe20000010000 */
[----:B------:R-:W-:Y:S02]  /*24de0*/  PRMT R2, R94, 0x7610, R2 ;  /* 0x000076105e027816 */ /* 0x000fe40000000002 */
[C---:B------:R-:W-:Y:S04]  /*24df0*/  LOP3.LUT R84, R79.reuse, 0xff, RZ, 0xc0, !PT ;  /* 0x000000ff4f547812 */ /* 0x040fe800078ec0ff */
[----:B------:R-:W-:Y:S02]  /*24e00*/  ISETP.LE.U32.AND P4, PT, R84, UR13, PT ;  /* 0x0000000d54007c0c */ /* 0x000fe4000bf83070 */
[----:B------:R-:W-:Y:S04]  /*24e10*/  LOP3.LUT R84, R79, 0xffff, RZ, 0xc0, !PT ;  /* 0x0000ffff4f547812 */ /* 0x000fe800078ec0ff */
[----:B------:R-:W-:Y:S04]  /*24e20*/  SHF.R.U32.HI R84, RZ, 0x8, R84 ;  /* 0x00000008ff547819 */ /* 0x000fe80000011654 */
[----:B------:R-:W-:Y:S01]  /*24e30*/  LOP3.LUT R84, R84, 0xffff, RZ, 0xc0, !PT ;  /* 0x0000ffff54547812 */ /* 0x000fe200078ec0ff */
[----:B----4-:R-:W-:Y:S05]  /*24e40*/  @!P3 HFMA2.BF16_V2 R108, -RZ.H0_H0, RZ.H0_H0, -R74.H0_H0 ;  /* 0x200000ffff6cb231 */ /* 0x010fea000034094a */
[----:B------:R-:W-:Y:S01]  /*24e50*/  PRMT R100, R108, 0x7610, R100 ;  /* 0x000076106c647816 */ /* 0x000fe20000000064 */
[----:B------:R1:W-:Y:S01]  /*24e60*/  @!P3 STL.S16 [R1+0x60], R108 ;  /* 0x0000606c0100b387 */ /* 0x0003e20000100600 */
[----:B--2---:R-:W-:Y:S05]  /*24e70*/  @!P2 HFMA2.BF16_V2 R98, -RZ.H0_H0, RZ.H0_H0, -R73.H0_H0 ;  /* 0x200000ffff62a231 */ /* 0x004fea0000340949 */
[----:B------:R-:W-:Y:S01]  /*24e80*/  PRMT R85, R98, 0x7610, R85 ;  /* 0x0000761062557816 */ /* 0x000fe20000000055 */
[----:B------:R2:W-:Y:S01]  /*24e90*/  @!P2 STL.S16 [R1+0x5c], R98 ;  /* 0x00005c620100a387 */ /* 0x0005e20000100600 */
[----:B---3--:R-:W-:Y:S01]  /*24ea0*/  @!P1 HFMA2.BF16_V2 R106, -RZ.H0_H0, RZ.H0_H0, -R82.H0_H0 ;  /* 0x200000ffff6a9231 */ /* 0x008fe20000340952 */
[----:B-1----:R-:W-:Y:S02]  /*24eb0*/  PRMT R108, R74, 0x5410, R73 ;  /* 0x000054104a6c7816 */ /* 0x002fe40000000049 */
[----:B------:R3:W4:Y:S01]  /*24ec0*/  LDL.S16 R114, [R1+0x90] ;  /* 0x0000900001727983 */ /* 0x0007220000100600 */
[----:B------:R-:W-:Y:S02]  /*24ed0*/  @!P3 PRMT R74, R100, 0x5410, RZ ;  /* 0x00005410644ab816 */ /* 0x000fe400000000ff */
[----:B------:R-:W-:Y:S01]  /*24ee0*/  PRMT R112, R106, 0x7610, R112 ;  /* 0x000076106a707816 */ /* 0x000fe20000000070 */
[----:B------:R1:W-:Y:S01]  /*24ef0*/  @!P1 STL.S16 [R1+0x78], R106 ;  /* 0x0000786a01009387 */ /* 0x0003e20000100600 */
[----:B------:R-:W-:Y:S01]  /*24f00*/  ISETP.LE.U32.AND P3, PT, R99, UR13, PT ;  /* 0x0000000d63007c0c */ /* 0x000fe2000bf63070 */
[----:B------:R-:W-:Y:S01]  /*24f10*/  MUFU.EX2 R100, R191 ;  /* 0x000000bf00647308 */ /* 0x000fe20000000800 */
[----:B------:R-:W-:Y:S01]  /*24f20*/  @!P2 PRMT R73, R85, 0x5410, RZ ;  /* 0x000054105549a816 */ /* 0x000fe200000000ff */
[----:B------:R-:W-:Y:S01]  /*24f30*/  STG.E.U16 desc[UR30][R156.64+0xe], R74 ;  /* 0x00000e4a9c007986 */ /* 0x000fe2000c10151e */
[----:B------:R-:W-:Y:S02]  /*24f40*/  ISETP.LE.U32.AND P2, PT, R84, UR13, PT ;  /* 0x0000000d54007c0c */ /* 0x000fe4000bf43070 */
[----:B------:R-:W-:Y:S01]  /*24f50*/  PRMT R84, R83, 0x7632, R84 ;  /* 0x0000763253547816 */ /* 0x000fe20000000054 */
[----:B------:R-:W-:Y:S04]  /*24f60*/  STG.E.U16 desc[UR30][R156.64+0x10], R73 ;  /* 0x000010499c007986 */ /* 0x000fe8000c10151e */
[----:B------:R-:W5:Y:S01]  /*24f70*/  MUFU.EX2 R85, R198 ;  /* 0x000000c600557308 */ /* 0x000f620000000800 */
[----:B------:R-:W-:Y:S01]  /*24f80*/  @!P0 HFMA2.BF16_V2 R101, -RZ.H0_H0, RZ.H0_H0, -R81.H0_H0 ;  /* 0x200000ffff658231 */ /* 0x000fe20000340951 */
[--C-:B--2---:R-:W-:Y:S02]  /*24f90*/  SHF.R.U32.HI R98, RZ, 0x18, R78.reuse ;  /* 0x00000018ff627819 */ /* 0x104fe4000001164e */
[----:B------:R-:W-:Y:S02]  /*24fa0*/  SHF.R.U32.HI R78, RZ, 0x10, R78 ;  /* 0x00000010ff4e7819 */ /* 0x000fe4000001164e */
[----:B------:R-:W-:Y:S02]  /*24fb0*/  PRMT R113, R101, 0x7610, R113 ;  /* 0x0000761065717816 */ /* 0x000fe40000000071 */
[----:B------:R-:W-:Y:S02]  /*24fc0*/  LOP3.LUT R78, R78, 0xff, RZ, 0xc0, !PT ;  /* 0x000000ff4e4e7812 */ /* 0x000fe400078ec0ff */
[----:B-1----:R-:W-:Y:S02]  /*24fd0*/  PRMT R106, R82, 0x5410, R81 ;  /* 0x00005410526a7816 */ /* 0x002fe40000000051 */
[----:B------:R-:W-:Y:S02]  /*24fe0*/  @!P1 PRMT R82, R112, 0x5410, RZ ;  /* 0x0000541070529816 */ /* 0x000fe400000000ff */
[----:B------:R-:W-:Y:S01]  /*24ff0*/  @!P0 PRMT R81, R113, 0x5410, RZ ;  /* 0x0000541071518816 */ /* 0x000fe200000000ff */
[----:B------:R3:W2:Y:S01]  /*25000*/  LDL.S16 R112, [R1+0x8c] ;  /* 0x00008c0001707983 */ /* 0x0006a20000100600 */
[----:B------:R-:W-:Y:S02]  /*25010*/  ISETP.LE.U32.AND P5, PT, R78, UR13, PT ;  /* 0x0000000d4e007c0c */ /* 0x000fe4000bfa3070 */
[----:B------:R-:W-:Y:S01]  /*25020*/  F2FP.BF16.F32.PACK_AB R78, R88, R90 ;  /* 0x0000005a584e723e */ /* 0x000fe200000010ff */
[----:B------:R1:W-:Y:S01]  /*25030*/  @!P0 STL.S16 [R1+0x88], R101 ;  /* 0x0000886501008387 */ /* 0x0003e20000100600 */
[----:B-----5:R-:W-:Y:S01]  /*25040*/  F2FP.BF16.F32.PACK_AB R133, R85, R100 ;  /* 0x000000645585723e */ /* 0x020fe200000010ff */
[----:B------:R-:W-:Y:S01]  /*25050*/  FADD.FTZ R88, R91, R97 ;  /* 0x000000615b587221 */ /* 0x000fe20000010000 */
[----:B------:R-:W-:Y:S01]  /*25060*/  MUFU.EX2 R90, R194 ;  /* 0x000000c2005a7308 */ /* 0x000fe20000000800 */
[----:B------:R3:W5:Y:S04]  /*25070*/  LDL.S16 R113, [R1+0x80] ;  /* 0x0000800001717983 */ /* 0x0007680000100600 */
[----:B------:R3:W3:Y:S04]  /*25080*/  LDL.S16 R97, [R1+0x7c] ;  /* 0x00007c0001617983 */ /* 0x0006e80000100600 */
[----:B------:R1:W-:Y:S04]  /*25090*/  STG.E.U16 desc[UR30][R154.64+0x10], R82 ;  /* 0x000010529a007986 */ /* 0x0003e8000c10151e */
[----:B------:R1:W-:Y:S02]  /*250a0*/  STG.E.U16 desc[UR30][R154.64+0x12], R81 ;  /* 0x000012519a007986 */ /* 0x0003e4000c10151e */
[----:B-1----:R-:W-:Y:S01]  /*250b0*/  FADD.FTZ R101, R89, R88 ;  /* 0x0000005859657221 */ /* 0x002fe20000010000 */
[----:B------:R-:W-:Y:S01]  /*250c0*/  FADD.FTZ R89, R100, R96 ;  /* 0x0000006064597221 */ /* 0x000fe20000010000 */
[----:B------:R-:W-:Y:S03]  /*250d0*/  MUFU.EX2 R88, R163 ;  /* 0x000000a300587308 */ /* 0x000fe60000000800 */
[----:B------:R-:W-:Y:S01]  /*250e0*/  FADD.FTZ R100, R85, R89 ;  /* 0x0000005955647221 */ /* 0x000fe20000010000 */
[--C-:B------:R-:W-:Y:S02]  /*250f0*/  SHF.R.U32.HI R85, RZ, 0x18, R79.reuse ;  /* 0x00000018ff557819 */ /* 0x100fe4000001164f */
[----:B------:R-:W-:Y:S02]  /*25100*/  SHF.R.U32.HI R79, RZ, 0x10, R79 ;  /* 0x00000010ff4f7819 */ /* 0x000fe4000001164f */
[----:B------:R-:W-:Y:S02]  /*25110*/  ISETP.LE.U32.AND P0, PT, R85, UR13, PT ;  /* 0x0000000d55007c0c */ /* 0x000fe4000bf03070 */
[----:B------:R-:W-:Y:S01]  /*25120*/  MUFU.EX2 R89, R197 ;  /* 0x000000c500597308 */ /* 0x000fe20000000800 */
[----:B------:R-:W-:Y:S02]  /*25130*/  PRMT R85, R86, 0x7632, R85 ;  /* 0x0000763256557816 */ /* 0x000fe40000000055 */
[----:B------:R-:W-:Y:S04]  /*25140*/  LOP3.LUT R79, R79, 0xff, RZ, 0xc0, !PT ;  /* 0x000000ff4f4f7812 */ /* 0x000fe800078ec0ff */
[----:B------:R-:W-:Y:S03]  /*25150*/  ISETP.LE.U32.AND P1, PT, R79, UR13, PT ;  /* 0x0000000d4f007c0c */ /* 0x000fe6000bf23070 */
[----:B------:R-:W-:Y:S01]  /*25160*/  MUFU.EX2 R82, R221 ;  /* 0x000000dd00527308 */ /* 0x000fe20000000800 */
[----:B------:R-:W-:Y:S09]  /*25170*/  PRMT R79, R80, 0x7632, R79 ;  /* 0x00007632504f7816 */ /* 0x000ff2000000004f */
[----:B------:R-:W1:Y:S02]  /*25180*/  MUFU.EX2 R81, R223 ;  /* 0x000000df00517308 */ /* 0x000e640000000800 */
[----:B-1----:R-:W-:Y:S01]  /*25190*/  F2FP.BF16.F32.PACK_AB R163, R81, R82 ;  /* 0x0000005251a3723e */ /* 0x002fe200000010ff */
[----:B----4-:R-:W-:Y:S05]  /*251a0*/  @!P6 HFMA2.BF16_V2 R114, -RZ.H0_H0, RZ.H0_H0, -R83.H0_H0 ;  /* 0x200000ffff72e231 */ /* 0x010fea0000340953 */
[----:B------:R-:W-:Y:S01]  /*251b0*/  PRMT R91, R114, 0x7610, R91 ;  /* 0x00007610725b7816 */ /* 0x000fe2000000005b */
[----:B------:R1:W-:Y:S04]  /*251c0*/  @!P6 STL.S16 [R1+0x90], R114 ;  /* 0x000090720100e387 */ /* 0x0003e80000100600 */
[----:B------:R4:W4:Y:S01]  /*251d0*/  LDL.S16 R115, [R1+0x74] ;  /* 0x0000740001737983 */ /* 0x0009220000100600 */
[----:B-1----:R-:W-:Y:S02]  /*251e0*/  PRMT R114, R83, 0x5410, R84 ;  /* 0x0000541053727816 */ /* 0x002fe40000000054 */
[----:B------:R-:W-:Y:S01]  /*251f0*/  @!P6 PRMT R83, R91, 0x5410, RZ ;  /* 0x000054105b53e816 */ /* 0x000fe200000000ff */
[----:B--2---:R-:W-:Y:S01]  /*25200*/  @!P3 HFMA2.BF16_V2 R112, -RZ.H0_H0, RZ.H0_H0, -R84.H0_H0 ;  /* 0x200000ffff70b231 */ /* 0x004fe20000340954 */
[----:B------:R-:W-:Y:S01]  /*25210*/  ISETP.LE.U32.AND P6, PT, R98, UR13, PT ;  /* 0x0000000d62007c0c */ /* 0x000fe2000bfc3070 */
[--C-:B------:R-:W-:Y:S01]  /*25220*/  FADD.FTZ R91, R90, R92.reuse ;  /* 0x0000005c5a5b7221 */ /* 0x100fe20000010000 */
[C---:B------:R-:W-:Y:S01]  /*25230*/  F2FP.BF16.F32.PACK_AB R90, R77.reuse, R90 ;  /* 0x0000005a4d5a723e */ /* 0x040fe200000010ff */
[----:B------:R-:W-:Y:S01]  /*25240*/  STG.E.U16 desc[UR30][R150.64+0x20], R83 ;  /* 0x0000205396007986 */ /* 0x000fe2000c10151e */
[----:B------:R-:W-:Y:S01]  /*25250*/  PRMT R92, R112, 0x7610, R92 ;  /* 0x00007610705c7816 */ /* 0x000fe2000000005c */
[----:B------:R-:W-:Y:S01]  /*25260*/  FADD.FTZ R99, R77, R91 ;  /* 0x0000005b4d637221 */ /* 0x000fe20000010000 */
[----:B------:R-:W-:Y:S01]  /*25270*/  LOP3.LUT R77, R118, 0xff, RZ, 0xc0, !PT ;  /* 0x000000ff764d7812 */ /* 0x000fe200078ec0ff */
[----:B------:R1:W-:Y:S01]  /*25280*/  @!P3 STL.S16 [R1+0x8c], R112 ;  /* 0x00008c700100b387 */ /* 0x0003e20000100600 */
[----:B------:R-:W-:Y:S01]  /*25290*/  @!P3 PRMT R84, R92, 0x5410, RZ ;  /* 0x000054105c54b816 */ /* 0x000fe200000000ff */
[----:B-----5:R-:W-:Y:S01]  /*252a0*/  @!P5 HFMA2.BF16_V2 R113, -RZ.H0_H0, RZ.H0_H0, -R86.H0_H0 ;  /* 0x200000ffff71d231 */ /* 0x020fe20000340956 */
[----:B------:R-:W-:Y:S01]  /*252b0*/  ISETP.LE.U32.AND P3, PT, R77, UR13, PT ;  /* 0x0000000d4d007c0c */ /* 0x000fe2000bf63070 */
[----:B------:R2:W5:Y:S01]  /*252c0*/  LDL.S16 R111, [R1+0x94] ;  /* 0x00009400016f7983 */ /* 0x0005620000100600 */
[----:B------:R-:W-:Y:S01]  /*252d0*/  LOP3.LUT R91, R118, 0xffff, RZ, 0xc0, !PT ;  /* 0x0000ffff765b7812 */ /* 0x000fe200078ec0ff */
[----:B---3--:R-:W-:Y:S01]  /*252e0*/  @!P6 HFMA2.BF16_V2 R97, -RZ.H0_H0, RZ.H0_H0, -R85.H0_H0 ;  /* 0x200000ffff61e231 */ /* 0x008fe20000340955 */
[----:B------:R-:W-:Y:S01]  /*252f0*/  PRMT R116, R113, 0x7610, R116 ;  /* 0x0000761071747816 */ /* 0x000fe20000000074 */
[----:B------:R2:W3:Y:S01]  /*25300*/  LDL.S16 R110, [R1+0x98] ;  /* 0x00009800016e7983 */ /* 0x0004e20000100600 */
[----:B------:R-:W-:Y:S01]  /*25310*/  FADD.FTZ R77, R88, R93 ;  /* 0x0000005d584d7221 */ /* 0x000fe20000010000 */
[----:B------:R-:W-:Y:S01]  /*25320*/  F2FP.BF16.F32.PACK_AB R88, R89, R88 ;  /* 0x000000585958723e */ /* 0x000fe200000010ff */
[----:B------:R-:W-:Y:S01]  /*25330*/  MUFU.EX2 R93, R207 ;  /* 0x000000cf005d7308 */ /* 0x000fe20000000800 */
[----:B------:R-:W-:Y:S01]  /*25340*/  PRMT R98, R97, 0x7610, R98 ;  /* 0x0000761061627816 */ /* 0x000fe20000000062 */
[----:B------:R-:W-:Y:S08]  /*25350*/  STG.E.U16 desc[UR30][R150.64+0x22], R84 ;  /* 0x0000225496007986 */ /* 0x000ff0000c10151e */
[----:B------:R-:W2:Y:S01]  /*25360*/  MUFU.EX2 R92, R209 ;  /* 0x000000d1005c7308 */ /* 0x000ea20000000800 */
[----:B-1----:R1:W3:Y:S04]  /*25370*/  LDL.S16 R112, [R1+0x84] ;  /* 0x0000840001707983 */ /* 0x0022e80000100600 */
[----:B------:R1:W-:Y:S04]  /*25380*/  @!P5 STL.S16 [R1+0x80], R113 ;  /* 0x000080710100d387 */ /* 0x0003e80000100600 */
[----:B------:R1:W-:Y:S01]  /*25390*/  @!P6 STL.S16 [R1+0x7c], R97 ;  /* 0x00007c610100e387 */ /* 0x0003e20000100600 */
[----:B--2---:R-:W-:Y:S01]  /*253a0*/  FADD.FTZ R3, R92, R101 ;  /* 0x000000655c037221 */ /* 0x004fe20000010000 */
[----:B-1----:R-:W-:Y:S02]  /*253b0*/  PRMT R113, R86, 0x5410, R85 ;  /* 0x0000541056717816 */ /* 0x002fe40000000055 */
[----:B------:R-:W-:Y:S02]  /*253c0*/  @!P6 PRMT R85, R98, 0x5410, RZ ;  /* 0x000054106255e816 */ /* 0x000fe400000000ff */
[----:B------:R-:W-:Y:S01]  /*253d0*/  @!P5 PRMT R86, R116, 0x5410, RZ ;  /* 0x000054107456d816 */ /* 0x000fe200000000ff */
[----:B------:R2:W2:Y:S01]  /*253e0*/  LDL.S16 R98, [R1+0x9c] ;  /* 0x00009c0001627983 */ /* 0x0004a20000100600 */
[----:B------:R-:W-:Y:S01]  /*253f0*/  PRMT R116, R80, 0x5410, R79 ;  /* 0x0000541050747816 */ /* 0x000fe2000000004f */
[----:B------:R-:W-:Y:S01]  /*25400*/  FADD.FTZ R97, R89, R77 ;  /* 0x0000004d59617221 */ /* 0x000fe20000010000 */
[----:B------:R-:W-:Y:S01]  /*25410*/  SHF.R.U32.HI R77, RZ, 0x8, R91 ;  /* 0x00000008ff4d7819 */ /* 0x000fe2000001165b */
[----:B------:R-:W-:Y:S01]  /*25420*/  STG.E.U16 desc[UR30][R152.64+0x22], R85 ;  /* 0x0000225598007986 */ /* 0x000fe2000c10151e */
[----:B------:R-:W-:Y:S01]  /*25430*/  ISETP.LE.U32.AND P5, PT, R134, UR13, PT ;  /* 0x0000000d86007c0c */ /* 0x000fe2000bfa3070 */
[----:B------:R-:W1:Y:S01]  /*25440*/  MUFU.EX2 R89, R210 ;  /* 0x000000d200597308 */ /* 0x000e620000000800 */
[----:B------:R-:W-:Y:S01]  /*25450*/  LOP3.LUT R137, R77, 0xffff, RZ, 0xc0, !PT ;  /* 0x0000ffff4d897812 */ /* 0x000fe200078ec0ff */
[----:B------:R-:W-:Y:S01]  /*25460*/  STG.E.U16 desc[UR30][R152.64+0x20], R86 ;  /* 0x0000205698007986 */ /* 0x000fe2000c10151e */
[C---:B------:R-:W-:Y:S02]  /*25470*/  PRMT R77, R78.reuse, 0x7632, R77 ;  /* 0x000076324e4d7816 */ /* 0x040fe4000000004d */
[----:B-1----:R-:W-:Y:S01]  /*25480*/  F2FP.BF16.F32.PACK_AB R92, R89, R92 ;  /* 0x0000005c595c723e */ /* 0x002fe200000010ff */
[----:B----4-:R-:W-:Y:S05]  /*25490*/  @!P4 HFMA2.BF16_V2 R115, -RZ.H0_H0, RZ.H0_H0, -R80.H0_H0 ;  /* 0x200000ffff73c231 */ /* 0x010fea0000340950 */
[----:B------:R-:W-:Y:S01]  /*254a0*/  PRMT R91, R115, 0x7610, R91 ;  /* 0x00007610735b7816 */ /* 0x000fe2000000005b */
[----:B------:R1:W-:Y:S03]  /*254b0*/  @!P4 STL.S16 [R1+0x74], R115 ;  /* 0x000074730100c387 */ /* 0x0003e60000100600 */
[----:B------:R-:W-:Y:S02]  /*254c0*/  @!P4 PRMT R80, R91, 0x5410, RZ ;  /* 0x000054105b50c816 */ /* 0x000fe400000000ff */
[----:B------:R-:W-:Y:S01]  /*254d0*/  ISETP.LE.U32.AND P4, PT, R135, UR13, PT ;  /* 0x0000000d87007c0c */ /* 0x000fe2000bf83070 */
[----:B------:R-:W-:Y:S02]  /*254e0*/  MUFU.EX2 R91, R208 ;  /* 0x000000d0005b7308 */ /* 0x000fe40000000800 */
[----:B------:R-:W-:Y:S01]  /*254f0*/  STG.E.U16 desc[UR30][R156.64+0x1e], R80 ;  /* 0x00001e509c007986 */ /* 0x000fe2000c10151e */
[----:B-1----:R-:W-:Y:S01]  /*25500*/  PRMT R115, R78, 0x5410, R77 ;  /* 0x000054104e737816 */ /* 0x002fe2000000004d */
[----:B-----5:R-:W-:Y:S02]  /*25510*/  @!P1 HFMA2.BF16_V2 R111, -RZ.H0_H0, RZ.H0_H0, -R78.H0_H0 ;  /* 0x200000ffff6f9231 */ /* 0x020fe4000034094e */
[----:B---3--:R-:W-:Y:S03]  /*25520*/  @!P0 HFMA2.BF16_V2 R110, -RZ.H0_H0, RZ.H0_H0, -R77.H0_H0 ;  /* 0x200000ffff6e8231 */ /* 0x008fe6000034094d */
[----:B------:R-:W-:Y:S02]  /*25530*/  PRMT R0, R111, 0x7610, R0 ;  /* 0x000076106f007816 */ /* 0x000fe40000000000 */
[----:B------:R-:W-:Y:S02]  /*25540*/  PRMT R104, R110, 0x7610, R104 ;  /* 0x000076106e687816 */ /* 0x000fe40000000068 */
[----:B------:R-:W-:Y:S02]  /*25550*/  @!P1 PRMT R78, R0, 0x5410, RZ ;  /* 0x00005410004e9816 */ /* 0x000fe400000000ff */
[----:B------:R-:W-:Y:S01]  /*25560*/  @!P0 PRMT R77, R104, 0x5410, RZ ;  /* 0x00005410684d8816 */ /* 0x000fe200000000ff */
[----:B------:R-:W-:Y:S01]  /*25570*/  FADD.FTZ R104, R89, R3 ;  /* 0x0000000359687221 */ /* 0x000fe20000010000 */
[----:B------:R-:W-:Y:S01]  /*25580*/  LOP3.LUT R89, R233, UR42, RZ, 0x3c, !PT ;  /* 0x0000002ae9597c12 */ /* 0x000fe2000f8e3cff */
[----:B------:R-:W-:Y:S01]  /*25590*/  MUFU.EX2 R3, R204 ;  /* 0x000000cc00037308 */ /* 0x000fe20000000800 */
[----:B------:R-:W-:Y:S03]  /*255a0*/  SHF.R.U32.HI R0, RZ, 0x10, R120 ;  /* 0x00000010ff007819 */ /* 0x000fe60000011678 */
[----:B------:R-:W-:Y:S04]  /*255b0*/  IMAD.WIDE.U32 R126, R89, -0x326172a9, RZ ;  /* 0xcd9e8d57597e7825 */ /* 0x000fe800078e00ff */
[----:B------:R-:W-:Y:S01]  /*255c0*/  @!P2 HFMA2.BF16_V2 R112, -RZ.H0_H0, RZ.H0_H0, -R79.H0_H0 ;  /* 0x200000ffff70a231 */ /* 0x000fe2000034094f */
[----:B------:R-:W-:Y:S04]  /*255d0*/  LOP3.LUT R122, R127, UR27, R124, 0x96, !PT ;  /* 0x0000001b7f7a7c12 */ /* 0x000fe8000f8e967c */
[----:B------:R1:W-:Y:S01]  /*255e0*/  @!P2 STL.S16 [R1+0x84], R112 ;  /* 0x000084700100a387 */ /* 0x0003e20000100600 */
[----:B------:R-:W-:Y:S03]  /*255f0*/  PRMT R96, R112, 0x7610, R96 ;  /* 0x0000761070607816 */ /* 0x000fe60000000060 */
[----:B------:R3:W-:Y:S01]  /*25600*/  @!P1 STL.S16 [R1+0x94], R111 ;  /* 0x0000946f01009387 */ /* 0x0007e20000100600 */
[----:B------:R-:W-:Y:S01]  /*25610*/  @!P2 PRMT R79, R96, 0x5410, RZ ;  /* 0x00005410604fa816 */ /* 0x000fe200000000ff */
[----:B------:R-:W-:Y:S01]  /*25620*/  IMAD.WIDE.U32 R122, R122, -0x2daee0ad, RZ ;  /* 0xd2511f537a7a7825 */ /* 0x000fe200078e00ff */
[----:B------:R-:W-:Y:S01]  /*25630*/  ISETP.LE.U32.AND P1, PT, R137, UR13, PT ;  /* 0x0000000d89007c0c */ /* 0x000fe2000bf23070 */
[----:B------:R-:W-:Y:S01]  /*25640*/  @!P0 STL.S16 [R1+0x98], R110 ;  /* 0x0000986e01008387 */ /* 0x000fe20000100600 */
[----:B------:R-:W-:Y:S01]  /*25650*/  ISETP.LE.U32.AND P2, PT, R136, UR13, PT ;  /* 0x0000000d88007c0c */ /* 0x000fe2000bf43070 */
[----:B------:R-:W4:Y:S02]  /*25660*/  MUFU.EX2 R96, R205 ;  /* 0x000000cd00607308 */ /* 0x000f240000000800 */
[----:B------:R-:W-:Y:S04]  /*25670*/  STG.E.U16 desc[UR30][R156.64+0x20], R79 ;  /* 0x0000204f9c007986 */ /* 0x000fe8000c10151e */
[----:B------:R-:W-:Y:S04]  /*25680*/  STG.E.U16 desc[UR30][R154.64+0x20], R78 ;  /* 0x0000204e9a007986 */ /* 0x000fe8000c10151e */
[----:B------:R-:W-:Y:S01]  /*25690*/  STG.E.U16 desc[UR30][R154.64+0x22], R77 ;  /* 0x0000224d9a007986 */ /* 0x000fe2000c10151e */
[----:B-1----:R-:W-:Y:S02]  /*256a0*/  LOP3.LUT R112, R0, 0xff, RZ, 0xc0, !PT ;  /* 0x000000ff00707812 */ /* 0x002fe400078ec0ff */
[----:B------:R-:W-:Y:S01]  /*256b0*/  PRMT R0, R94, 0x7632, R0 ;  /* 0x000076325e007816 */ /* 0x000fe20000000000 */
[----:B----4-:R-:W-:Y:S01]  /*256c0*/  FADD.FTZ R89, R96, R99 ;  /* 0x0000006360597221 */ /* 0x010fe20000010000 */
[----:B------:R-:W-:Y:S01]  /*256d0*/  SHF.R.U32.HI R94, RZ, 0x18, R120 ;  /* 0x00000018ff5e7819 */ /* 0x000fe20000011678 */
[----:B--2---:R-:W-:Y:S01]  /*256e0*/  @!P3 HFMA2.BF16_V2 R98, -RZ.H0_H0, RZ.H0_H0, -R2.H0_H0 ;  /* 0x200000ffff62b231 */ /* 0x004fe20000340902 */
[C---:B------:R-:W-:Y:S01]  /*256f0*/  F2FP.BF16.F32.PACK_AB R96, R72.reuse, R96 ;  /* 0x000000604860723e */ /* 0x040fe200000010ff */
[----:B------:R-:W-:Y:S01]  /*25700*/  FADD.FTZ R132, R72, R89 ;  /* 0x0000005948847221 */ /* 0x000fe20000010000 */
[----:B------:R-:W-:Y:S01]  /*25710*/  ISETP.LE.U32.AND P0, PT, R94, UR13, PT ;  /* 0x0000000d5e007c0c */ /* 0x000fe2000bf03070 */
[----:B------:R-:W-:Y:S01]  /*25720*/  FADD.FTZ R94, R93, R100 ;  /* 0x000000645d5e7221 */ /* 0x000fe20000010000 */
[----:B------:R-:W-:Y:S01]  /*25730*/  PRMT R107, R98, 0x7610, R107 ;  /* 0x00007610626b7816 */ /* 0x000fe2000000006b */
[----:B------:R1:W-:Y:S01]  /*25740*/  @!P3 STL.S16 [R1+0x9c], R98 ;  /* 0x00009c620100b387 */ /* 0x0003e20000100600 */
[----:B------:R-:W-:Y:S01]  /*25750*/  LOP3.LUT R100, R123, UR39, R242, 0x96, !PT ;  /* 0x000000277b647c12 */ /* 0x000fe2000f8e96f2 */
[C---:B------:R-:W-:Y:S01]  /*25760*/  FADD.FTZ R131, R91.reuse, R94 ;  /* 0x0000005e5b837221 */ /* 0x040fe20000010000 */
[----:B------:R-:W-:Y:S01]  /*25770*/  F2FP.BF16.F32.PACK_AB R93, R91, R93 ;  /* 0x0000005d5b5d723e */ /* 0x000fe200000010ff */
[----:B------:R2:W4:Y:S01]  /*25780*/  LDL.S16 R193, [R1+0xd4] ;  /* 0x0000d40001c17983 */ /* 0x0005220000100600 */
[----:B---3--:R-:W-:Y:S01]  /*25790*/  PRMT R111, R2, 0x5410, R0 ;  /* 0x00005410026f7816 */ /* 0x008fe20000000000 */
[----:B------:R-:W-:Y:S01]  /*257a0*/  IMAD.WIDE.U32 R100, R100, -0x326172a9, RZ ;  /* 0xcd9e8d5764647825 */ /* 0x000fe200078e00ff */
[----:B------:R-:W-:Y:S01]  /*257b0*/  @!P3 PRMT R2, R107, 0x5410, RZ ;  /* 0x000054106b02b816 */ /* 0x000fe200000000ff */
[----:B------:R2:W3:Y:S01]  /*257c0*/  LDL.S16 R191, [R1+0xd0] ;  /* 0x0000d00001bf7983 */ /* 0x0004e20000100600 */
[----:B------:R-:W-:Y:S01]  /*257d0*/  ISETP.LE.U32.AND P6, PT, R112, UR13, PT ;  /* 0x0000000d70007c0c */ /* 0x000fe2000bfc3070 */
[----:B------:R-:W-:Y:S01]  /*257e0*/  MUFU.EX2 R107, R213 ;  /* 0x000000d5006b7308 */ /* 0x000fe20000000800 */
[----:B------:R-:W-:Y:S01]  /*257f0*/  LOP3.LUT R74, R101, UR38, R202, 0x96, !PT ;  /* 0x00000026654a7c12 */ /* 0x000fe2000f8e96ca */
[----:B------:R2:W5:Y:S04]  /*25800*/  LDL.S16 R149, [R1+0xe0] ;  /* 0x0000e00001957983 */ /* 0x0005680000100600 */
[----:B------:R-:W-:Y:S01]  /*25810*/  IMAD.WIDE.U32 R74, R74, -0x2daee0ad, RZ ;  /* 0xd2511f534a4a7825 */ /* 0x000fe200078e00ff */
[----:B------:R2:W2:Y:S04]  /*25820*/  LDL.S16 R145, [R1+0xd8] ;  /* 0x0000d80001917983 */ /* 0x0004a80000100600 */
[----:B------:R-:W-:Y:S01]  /*25830*/  STG.E.U16 desc[UR30][R150.64+0x30], R2 ;  /* 0x0000300296007986 */ /* 0x000fe2000c10151e */
[----:B-1----:R-:W1:Y:S02]  /*25840*/  MUFU.EX2 R98, R201 ;  /* 0x000000c900627308 */ /* 0x002e640000000800 */
[----:B-1----:R-:W-:Y:S01]  /*25850*/  FADD.FTZ R72, R98, R97 ;  /* 0x0000006162487221 */ /* 0x002fe20000010000 */
[C---:B------:R-:W-:Y:S01]  /*25860*/  F2FP.BF16.F32.PACK_AB R98, R3.reuse, R98 ;  /* 0x000000620362723e */ /* 0x040fe200000010ff */
[----:B------:R-:W-:Y:S02]  /*25870*/  IMAD.MOV.U32 R97, RZ, RZ, 0x7054 ;  /* 0x00007054ff617424 */ /* 0x000fe400078e00ff */
[----:B------:R-:W-:Y:S01]  /*25880*/  FADD.FTZ R130, R3, R72 ;  /* 0x0000004803827221 */ /* 0x000fe20000010000 */
[----:B------:R-:W-:Y:S03]  /*25890*/  LOP3.LUT R3, R203, UR40, R126, 0x96, !PT ;  /* 0x00000028cb037c12 */ /* 0x000fe6000f8e967e */
[----:B------:R-:W1:Y:S02]  /*258a0*/  MUFU.EX2 R72, R214 ;  /* 0x000000d600487308 */ /* 0x000e640000000800 */
[----:B------:R-:W-:Y:S08]  /*258b0*/  IMAD.WIDE.U32 R124, R3, -0x2daee0ad, RZ ;  /* 0xd2511f53037c7825 */ /* 0x000ff000078e00ff */
[----:B------:R-:W1:Y:S01]  /*258c0*/  MUFU.EX2 R3, R215 ;  /* 0x000000d700037308 */ /* 0x000e620000000800 */
[----:B------:R-:W-:Y:S02]  /*258d0*/  LOP3.LUT R122, R125, UR37, R122, 0x96, !PT ;  /* 0x000000257d7a7c12 */ /* 0x000fe4000f8e967a */
[----:B------:R-:W-:Y:S02]  /*258e0*/  LOP3.LUT R123, R75, UR33, R124, 0x96, !PT ;  /* 0x000000214b7b7c12 */ /* 0x000fe4000f8e967c */
[----:B------:R-:W-:Y:S01]  /*258f0*/  LOP3.LUT R75, R127, UR27, R138, 0x96, !PT ;  /* 0x0000001b7f4b7c12 */ /* 0x000fe2000f8e968a */
[----:B------:R-:W-:Y:S01]  /*25900*/  IMAD.WIDE.U32 R124, R122, -0x326172a9, RZ ;  /* 0xcd9e8d577a7c7825 */ /* 0x000fe200078e00ff */
[----:B------:R-:W-:Y:S01]  /*25910*/  SHF.R.U32.HI R138, RZ, 0x10, R118 ;  /* 0x00000010ff8a7819 */ /* 0x000fe20000011676 */
[----:B------:R-:W-:Y:S02]  /*25920*/  UIADD3 UR27, UR34, -0x4ab325aa, URZ ;  /* 0xb54cda56221b7890 */ /* 0x000fe4000fffe03f */
[----:B-1----:R-:W-:Y:S01]  /*25930*/  FADD.FTZ R76, R72, R104 ;  /* 0x00000068484c7221 */ /* 0x002fe20000010000 */
[----:B------:R-:W-:Y:S01]  /*25940*/  IMAD.WIDE.U32 R122, R123, -0x326172a9, RZ ;  /* 0xcd9e8d577b7a7825 */ /* 0x000fe200078e00ff */
[----:B------:R-:W-:Y:S01]  /*25950*/  LOP3.LUT R100, R125, UR36, R100, 0x96, !PT ;  /* 0x000000247d647c12 */ /* 0x000fe2000f8e9664 */
[----:B------:R-:W-:Y:S03]  /*25960*/  MUFU.EX2 R104, R222 ;  /* 0x000000de00687308 */ /* 0x000fe60000000800 */
[----:B------:R-:W-:Y:S01]  /*25970*/  LOP3.LUT R148, R123, UR32, R124, 0x96, !PT ;  /* 0x000000207b947c12 */ /* 0x000fe2000f8e967c */
[----:B------:R-:W-:Y:S01]  /*25980*/  IMAD.WIDE.U32 R194, R100, -0x2daee0ad, RZ ;  /* 0xd2511f5364c27825 */ /* 0x000fe200078e00ff */
[C---:B------:R-:W-:Y:S02]  /*25990*/  F2FP.BF16.F32.PACK_AB R100, R3.reuse, R72 ;  /* 0x000000480364723e */ /* 0x040fe400000010ff */
[----:B------:R-:W-:Y:S01]  /*259a0*/  LOP3.LUT R123, R118, 0xffff, RZ, 0xc0, !PT ;  /* 0x0000ffff767b7812 */ /* 0x000fe200078ec0ff */
[----:B------:R-:W-:Y:S01]  /*259b0*/  FADD.FTZ R110, R3, R76 ;  /* 0x0000004c036e7221 */ /* 0x000fe20000010000 */
[----:B------:R-:W-:Y:S01]  /*259c0*/  LOP3.LUT R101, R195, UR29, R74, 0x96, !PT ;  /* 0x0000001dc3657c12 */ /* 0x000fe2000f8e964a */
[----:B------:R-:W1:Y:S01]  /*259d0*/  MUFU.EX2 R76, R218 ;  /* 0x000000da004c7308 */ /* 0x000e620000000800 */
[----:B------:R-:W-:Y:S01]  /*259e0*/  LOP3.LUT R74, R229, UR40, R126, 0x96, !PT ;  /* 0x00000028e54a7c12 */ /* 0x000fe2000f8e967e */
[----:B------:R-:W-:Y:S04]  /*259f0*/  IMAD.WIDE.U32 R126, R75, -0x2daee0ad, RZ ;  /* 0xd2511f534b7e7825 */ /* 0x000fe800078e00ff */
[----:B------:R-:W-:Y:S01]  /*25a00*/  IMAD.WIDE.U32 R124, R74, -0x2daee0ad, RZ ;  /* 0xd2511f534a7c7825 */ /* 0x000fe200078e00ff */
[----:B------:R-:W-:Y:S03]  /*25a10*/  LOP3.LUT R3, R127, UR39, R244, 0x96, !PT ;  /* 0x000000277f037c12 */ /* 0x000fe6000f8e96f4 */
[----:B------:R-:W-:Y:S01]  /*25a20*/  MUFU.EX2 R195, R231 ;  /* 0x000000e700c37308 */ /* 0x000fe20000000800 */
[----:B------:R-:W-:Y:S01]  /*25a30*/  LOP3.LUT R74, R125, UR37, R126, 0x96, !PT ;  /* 0x000000257d4a7c12 */ /* 0x000fe2000f8e967e */
[----:B------:R-:W-:Y:S04]  /*25a40*/  IMAD.WIDE.U32 R126, R3, -0x326172a9, RZ ;  /* 0xcd9e8d57037e7825 */ /* 0x000fe800078e00ff */
[----:B------:R-:W-:Y:S01]  /*25a50*/  IMAD.WIDE.U32 R74, R74, -0x326172a9, RZ ;  /* 0xcd9e8d574a4a7825 */ /* 0x000fe200078e00ff */
[----:B------:R-:W-:Y:S04]  /*25a60*/  LOP3.LUT R72, R127, UR38, R228, 0x96, !PT ;  /* 0x000000267f487c12 */ /* 0x000fe8000f8e96e4 */
[----:B------:R-:W-:Y:S01]  /*25a70*/  LOP3.LUT R3, R75, UR36, R126, 0x96, !PT ;  /* 0x000000244b037c12 */ /* 0x000fe2000f8e967e */
[----:B------:R-:W-:Y:S01]  /*25a80*/  IMAD.WIDE.U32 R72, R72, -0x2daee0ad, RZ ;  /* 0xd2511f5348487825 */ /* 0x000fe200078e00ff */
[----:B------:R-:W1:Y:S03]  /*25a90*/  MUFU.EX2 R75, R220 ;  /* 0x000000dc004b7308 */ /* 0x000e660000000800 */
[----:B------:R-:W-:Y:S01]  /*25aa0*/  IMAD.WIDE.U32 R160, R3, -0x2daee0ad, RZ ;  /* 0xd2511f5303a07825 */ /* 0x000fe200078e00ff */
[----:B------:R-:W-:Y:S02]  /*25ab0*/  LOP3.LUT R124, R73, UR33, R124, 0x96, !PT ;  /* 0x00000021497c7c12 */ /* 0x000fe4000f8e967c */
[----:B------:R-:W-:Y:S02]  /*25ac0*/  LOP3.LUT R3, R141, UR27, R162, 0x96, !PT ;  /* 0x0000001b8d037c12 */ /* 0x000fe4000f8e96a2 */
[----:B------:R-:W-:Y:S01]  /*25ad0*/  LOP3.LUT R99, R161, UR29, R72, 0x96, !PT ;  /* 0x0000001da1637c12 */ /* 0x000fe2000f8e9648 */
[----:B------:R-:W-:Y:S01]  /*25ae0*/  IMAD.WIDE.U32 R124, R124, -0x326172a9, RZ ;  /* 0xcd9e8d577c7c7825 */ /* 0x000fe200078e00ff */
[----:B------:R-:W-:Y:S01]  /*25af0*/  LOP3.LUT R72, R3, 0xffff, RZ, 0xc0, !PT ;  /* 0x0000ffff03487812 */ /* 0x000fe200078ec0ff */
[----:B------:R-:W-:Y:S01]  /*25b00*/  UIADD3 UR29, UR35, 0x646e171e, URZ ;  /* 0x646e171e231d7890 */ /* 0x000fe2000fffe03f */
[--C-:B------:R-:W-:Y:S02]  /*25b10*/  SHF.R.U32.HI R73, RZ, 0x10, R3.reuse ;  /* 0x00000010ff497819 */ /* 0x100fe40000011603 */
[----:B------:R-:W-:Y:S01]  /*25b20*/  LOP3.LUT R158, R125, UR32, R74, 0x96, !PT ;  /* 0x000000207d9e7c12 */ /* 0x000fe2000f8e964a */
[----:B------:R-:W-:Y:S01]  /*25b30*/  IMAD.U32 R125, RZ, RZ, UR13 ;  /* 0x0000000dff7d7e24 */ /* 0x000fe2000f8e00ff */
[----:B------:R-:W-:Y:S02]  /*25b40*/  SHF.R.U32.HI R74, RZ, 0x8, R72 ;  /* 0x00000008ff4a7819 */ /* 0x000fe40000011648 */
[----:B------:R-:W-:Y:S02]  /*25b50*/  LOP3.LUT R89, R3, 0xff, RZ, 0xc0, !PT ;  /* 0x000000ff03597812 */ /* 0x000fe400078ec0ff */
[----:B------:R-:W-:Y:S02]  /*25b60*/  SHF.R.U32.HI R91, RZ, 0x18, R3 ;  /* 0x00000018ff5b7819 */ /* 0x000fe40000011603 */
[----:B------:R-:W-:Y:S02]  /*25b70*/  LOP3.LUT R72, R73, 0xff, RZ, 0xc0, !PT ;  /* 0x000000ff49487812 */ /* 0x000fe400078ec0ff */
[----:B------:R-:W-:Y:S02]  /*25b80*/  LOP3.LUT R3, R140, 0xffff, RZ, 0xc0, !PT ;  /* 0x0000ffff8c037812 */ /* 0x000fe400078ec0ff */
[----:B------:R-:W-:Y:S02]  /*25b90*/  PRMT R94, R72, 0x5410, R91 ;  /* 0x00005410485e7816 */ /* 0x000fe4000000005b */
[----:B------:R-:W-:Y:S02]  /*25ba0*/  LOP3.LUT R72, R140, 0xff, RZ, 0xc0, !PT ;  /* 0x000000ff8c487812 */ /* 0x000fe400078ec0ff */
[----:B------:R-:W-:Y:S02]  /*25bb0*/  SHF.R.U32.HI R3, RZ, 0x8, R3 ;  /* 0x00000008ff037819 */ /* 0x000fe40000011603 */
[----:B------:R-:W-:Y:S02]  /*25bc0*/  PRMT R125, R125, R97, UR13 ;  /* 0x0000000d7d7d7e16 */ /* 0x000fe40008000061 */
[----:B------:R-:W-:Y:S02]  /*25bd0*/  PRMT R143, R72, 0x5410, R3 ;  /* 0x00005410488f7816 */ /* 0x000fe40000000003 */
[--C-:B------:R-:W-:Y:S02]  /*25be0*/  SHF.R.U32.HI R3, RZ, 0x10, R140.reuse ;  /* 0x00000010ff037819 */ /* 0x100fe4000001168c */
[----:B------:R-:W-:Y:S02]  /*25bf0*/  SHF.R.U32.HI R140, RZ, 0x18, R140 ;  /* 0x00000018ff8c7819 */ /* 0x000fe4000001168c */
[----:B------:R-:W-:Y:S02]  /*25c00*/  LOP3.LUT R3, R3, 0xff, RZ, 0xc0, !PT ;  /* 0x000000ff03037812 */ /* 0x000fe400078ec0ff */
[----:B------:R-:W-:Y:S02]  /*25c10*/  PRMT R73, R89, 0x5410, R74 ;  /* 0x0000541059497816 */ /* 0x000fe4000000004a */
[----:B------:R-:W-:Y:S01]  /*25c20*/  PRMT R142, R3, 0x5410, R140 ;  /* 0x00005410038e7816 */ /* 0x000fe2000000008c */
[----:B-1----:R-:W-:Y:S01]  /*25c30*/  FADD.FTZ R3, R76, R131 ;  /* 0x000000834c037221 */ /* 0x002fe20000010000 */
[C---:B------:R-:W-:Y:S01]  /*25c40*/  F2FP.BF16.F32.PACK_AB R144, R75.reuse, R76 ;  /* 0x0000004c4b90723e */ /* 0x040fe200000010ff */
[----:B------:R-:W1:Y:S01]  /*25c50*/  MUFU.EX2 R89, R217 ;  /* 0x000000d900597308 */ /* 0x000e620000000800 */
[----:B------:R-:W-:Y:S01]  /*25c60*/  HSET2.LE.AND R72, R73, R125, PT ;  /* 0x0000007d49487233 */ /* 0x000fe20003803000 */
[--C-:B------:R-:W-:Y:S01]  /*25c70*/  FADD.FTZ R97, R75, R3.reuse ;  /* 0x000000034b617221 */ /* 0x100fe20000010000 */
[----:B------:R-:W-:Y:S01]  /*25c80*/  PRMT R3, R133, 0x7610, R3 ;  /* 0x0000761085037816 */ /* 0x000fe20000000003 */
[----:B------:R-:W-:Y:S01]  /*25c90*/  FADD.FTZ R75, R107, R130 ;  /* 0x000000826b4b7221 */ /* 0x000fe20000010000 */
[----:B------:R-:W-:Y:S02]  /*25ca0*/  LOP3.LUT R117, R119, UR29, R226, 0x96, !PT ;  /* 0x0000001d77757c12 */ /* 0x000fe4000f8e96e2 */
[----:B------:R-:W-:Y:S03]  /*25cb0*/  LOP3.LUT R72, R72, R87, RZ, 0xc0, !PT ;  /* 0x0000005748487212 */ /* 0x000fe600078ec0ff */
[----:B------:R-:W1:Y:S01]  /*25cc0*/  MUFU.EX2 R73, R216 ;  /* 0x000000d800497308 */ /* 0x000e620000000800 */
[----:B------:R-:W-:Y:S02]  /*25cd0*/  PRMT R87, R133, 0x7632, R87 ;  /* 0x0000763285577816 */ /* 0x000fe40000000057 */
[----:B------:R-:W-:Y:S01]  /*25ce0*/  LOP3.LUT R140, R118, 0xff, RZ, 0xc0, !PT ;  /* 0x000000ff768c7812 */ /* 0x000fe200078ec0ff */
[----:B------:R-:W-:Y:S01]  /*25cf0*/  IMAD.WIDE.U32 R118, R101, -0x326172a9, RZ ;  /* 0xcd9e8d5765767825 */ /* 0x000fe200078e00ff */
[----:B------:R-:W-:Y:S02]  /*25d00*/  PRMT R91, R88, 0x7632, R91 ;  /* 0x00007632585b7816 */ /* 0x000fe4000000005b */
[----:B------:R-:W-:Y:S03]  /*25d10*/  LOP3.LUT R133, R120, 0xff, RZ, 0xc0, !PT ;  /* 0x000000ff78857812 */ /* 0x000fe600078ec0ff */
[----:B------:R-:W1:Y:S01]  /*25d20*/  MUFU.EX2 R74, R219 ;  /* 0x000000db004a7308 */ /* 0x000e620000000800 */
[C---:B------:R-:W-:Y:S01]  /*25d30*/  LOP3.LUT R85, R118.reuse, 0xff, RZ, 0xc0, !PT ;  /* 0x000000ff76557812 */ /* 0x040fe200078ec0ff */
[----:B-1----:R-:W-:Y:S01]  /*25d40*/  FADD.FTZ R76, R89, R132 ;  /* 0x00000084594c7221 */ /* 0x002fe20000010000 */
[----:B------:R-:W-:Y:S02]  /*25d50*/  LOP3.LUT R80, R118, 0xff, RZ, 0xc0, !PT ;  /* 0x000000ff76507812 */ /* 0x000fe400078ec0ff */
[----:B------:R-:W-:Y:S02]  /*25d60*/  SHF.R.U32.HI R86, RZ, 0x10, R118 ;  /* 0x00000010ff567819 */ /* 0x000fe40000011676 */
[C---:B------:R-:W-:Y:S01]  /*25d70*/  F2FP.BF16.F32.PACK_AB R107, R73.reuse, R107 ;  /* 0x0000006b496b723e */ /* 0x040fe200000010ff */
[----:B------:R-:W-:Y:S01]  /*25d80*/  FADD.FTZ R197, R73, R75 ;  /* 0x0000004b49c57221 */ /* 0x000fe20000010000 */
[----:B------:R-:W-:Y:S04]  /*25d90*/  LOP3.LUT R73, R120, 0xffff, RZ, 0xc0, !PT ;  /* 0x0000ffff78497812 */ /* 0x000fe800078ec0ff */
[----:B------:R-:W-:Y:S02]  /*25da0*/  SHF.R.U32.HI R73, RZ, 0x8, R73 ;  /* 0x00000008ff497819 */ /* 0x000fe40000011649 */
[C---:B------:R-:W-:Y:S01]  /*25db0*/  F2FP.BF16.F32.PACK_AB R147, R74.reuse, R89 ;  /* 0x000000594a93723e */ /* 0x040fe200000010ff */
[----:B------:R-:W-:Y:S01]  /*25dc0*/  FADD.FTZ R198, R74, R76 ;  /* 0x0000004c4ac67221 */ /* 0x000fe20000010000 */
[----:B------:R-:W-:Y:S01]  /*25dd0*/  LOP3.LUT R73, R73, 0xffff, RZ, 0xc0, !PT ;  /* 0x0000ffff49497812 */ /* 0x000fe200078ec0ff */
[----:B------:R-:W1:Y:S01]  /*25de0*/  MUFU.EX2 R74, R224 ;  /* 0x000000e0004a7308 */ /* 0x000e620000000800 */
[----:B------:R-:W-:Y:S02]  /*25df0*/  LOP3.LUT R76, R119, UR26, R122, 0x96, !PT ;  /* 0x0000001a774c7c12 */ /* 0x000fe4000f8e967a */
[----:B------:R-:W-:Y:S02]  /*25e00*/  PRMT R89, R90, 0x7632, R89 ;  /* 0x000076325a597816 */ /* 0x000fe40000000059 */
[C---:B------:R-:W-:Y:S02]  /*25e10*/  LOP3.LUT R75, R76.reuse, 0xff, RZ, 0xc0, !PT ;  /* 0x000000ff4c4b7812 */ /* 0x040fe400078ec0ff */
[----:B------:R-:W-:Y:S02]  /*25e20*/  LOP3.LUT R83, R76, 0xffff, RZ, 0xc0, !PT ;  /* 0x0000ffff4c537812 */ /* 0x000fe400078ec0ff */
[--C-:B------:R-:W-:Y:S02]  /*25e30*/  SHF.R.U32.HI R84, RZ, 0x10, R76.reuse ;  /* 0x00000010ff547819 */ /* 0x100fe4000001164c */
[----:B------:R-:W-:Y:S02]  /*25e40*/  SHF.R.U32.HI R83, RZ, 0x8, R83 ;  /* 0x00000008ff537819 */ /* 0x000fe40000011653 */
[----:B------:R-:W-:Y:S01]  /*25e50*/  SHF.R.U32.HI R76, RZ, 0x18, R76 ;  /* 0x00000018ff4c7819 */ /* 0x000fe2000001164c */
[----:B----4-:R-:W-:Y:S02]  /*25e60*/  @!P1 HFMA2.BF16_V2 R193, -RZ.H0_H0, RZ.H0_H0, -R0.H0_H0 ;  /* 0x200000ffffc19231 */ /* 0x010fe40000340900 */
[----:B---3--:R-:W-:Y:S03]  /*25e70*/  @!P2 HFMA2.BF16_V2 R191, -RZ.H0_H0, RZ.H0_H0, -R3.H0_H0 ;  /* 0x200000ffffbfa231 */ /* 0x008fe60000340903 */
[----:B------:R-:W-:Y:S01]  /*25e80*/  PRMT R215, R193, 0x7610, R215 ;  /* 0x00007610c1d77816 */ /* 0x000fe200000000d7 */
[----:B------:R3:W-:Y:S01]  /*25e90*/  @!P1 STL.S16 [R1+0xd4], R193 ;  /* 0x0000d4c101009387 */ /* 0x0007e20000100600 */
[----:B------:R-:W-:Y:S01]  /*25ea0*/  ISETP.LE.U32.AND P1, PT, R73, UR13, PT ;  /* 0x0000000d49007c0c */ /* 0x000fe2000bf23070 */
[----:B-----5:R-:W-:Y:S01]  /*25eb0*/  @!P4 HFMA2.BF16_V2 R149, -RZ.H0_H0, RZ.H0_H0, -R87.H0_H0 ;  /* 0x200000ffff95c231 */ /* 0x020fe20000340957 */
[----:B------:R-:W-:Y:S01]  /*25ec0*/  HSET2.LE.AND R73, R94, R125, PT ;  /* 0x0000007d5e497233 */ /* 0x000fe20003803000 */
[----:B------:R-:W-:Y:S01]  /*25ed0*/  @!P2 STL.S16 [R1+0xd0], R191 ;  /* 0x0000d0bf0100a387 */ /* 0x000fe20000100600 */
[----:B------:R-:W-:Y:S02]  /*25ee0*/  ISETP.LE.U32.AND P2, PT, R76, UR13, PT ;  /* 0x0000000d4c007c0c */ /* 0x000fe4000bf43070 */
[----:B------:R-:W-:Y:S01]  /*25ef0*/  PRMT R94, R92, 0x7632, R94 ;  /* 0x000076325c5e7816 */ /* 0x000fe2000000005e */
[----:B------:R4:W5:Y:S01]  /*25f00*/  LDL.S16 R141, [R1+0xb8] ;  /* 0x0000b800018d7983 */ /* 0x0009620000100600 */
[----:B------:R-:W-:Y:S01]  /*25f10*/  LOP3.LUT R73, R73, R95, RZ, 0xc0, !PT ;  /* 0x0000005f49497212 */ /* 0x000fe200078ec0ff */
[----:B--2---:R-:W-:Y:S01]  /*25f20*/  @!P5 HFMA2.BF16_V2 R145, -RZ.H0_H0, RZ.H0_H0, -R90.H0_H0 ;  /* 0x200000ffff91d231 */ /* 0x004fe2000034095a */
[----:B------:R-:W-:Y:S01]  /*25f30*/  PRMT R210, R149, 0x7610, R210 ;  /* 0x0000761095d27816 */ /* 0x000fe200000000d2 */
[----:B------:R4:W2:Y:S01]  /*25f40*/  LDL.S16 R131, [R1+0xb4] ;  /* 0x0000b40001837983 */ /* 0x0008a20000100600 */
[----:B------:R-:W-:Y:S01]  /*25f50*/  PRMT R214, R191, 0x7610, R214 ;  /* 0x00007610bfd67816 */ /* 0x000fe200000000d6 */
[----:B------:R-:W-:Y:S01]  /*25f60*/  FADD.FTZ R95, R82, R97 ;  /* 0x00000061525f7221 */ /* 0x000fe20000010000 */
[----:B------:R-:W-:Y:S01]  /*25f70*/  LOP3.LUT R82, R84, 0xff, RZ, 0xc0, !PT ;  /* 0x000000ff54527812 */ /* 0x000fe200078ec0ff */
[----:B------:R4:W3:Y:S01]  /*25f80*/  LDL.S16 R127, [R1+0xb0] ;  /* 0x0000b000017f7983 */ /* 0x0008e20000100600 */
[----:B------:R-:W-:Y:S01]  /*25f90*/  LOP3.LUT R84, R83, 0xffff, RZ, 0xc0, !PT ;  /* 0x0000ffff53547812 */ /* 0x000fe200078ec0ff */
[--C-:B------:R-:W-:Y:S01]  /*25fa0*/  FADD.FTZ R200, R81, R95.reuse ;  /* 0x0000005f51c87221 */ /* 0x100fe20000010000 */
[----:B------:R-:W-:Y:S01]  /*25fb0*/  ISETP.LE.U32.AND P3, PT, R82, UR13, PT ;  /* 0x0000000d52007c0c */ /* 0x000fe2000bf63070 */
[----:B------:R4:W4:Y:S01]  /*25fc0*/  LDL.S16 R126, [R1+0xbc] ;  /* 0x0000bc00017e7983 */ /* 0x0009220000100600 */
[----:B------:R-:W-:Y:S02]  /*25fd0*/  @P1 LOP3.LUT R211, R211, 0x1000, RZ, 0xfc, !PT ;  /* 0x00001000d3d31812 */ /* 0x000fe400078efcff */
[----:B------:R-:W-:Y:S01]  /*25fe0*/  PRMT R95, R93, 0x7632, R95 ;  /* 0x000076325d5f7816 */ /* 0x000fe2000000005f */
[----:B------:R-:W-:Y:S01]  /*25ff0*/  @!P4 STL.S16 [R1+0xe0], R149 ;  /* 0x0000e0950100c387 */ /* 0x000fe20000100600 */
[----:B------:R-:W-:Y:S02]  /*26000*/  ISETP.LE.U32.AND P4, PT, R84, UR13, PT ;  /* 0x0000000d54007c0c */ /* 0x000fe4000bf83070 */
[----:B------:R-:W-:Y:S01]  /*26010*/  LOP3.LUT R211, R211, 0xffffdfff, RZ, 0xc0, !PT ;  /* 0xffffdfffd3d37812 */ /* 0x000fe200078ec0ff */
[----:B------:R-:W-:Y:S01]  /*26020*/  @!P5 STL.S16 [R1+0xd8], R145 ;  /* 0x0000d8910100d387 */ /* 0x000fe20000100600 */
[----:B------:R-:W-:Y:S01]  /*26030*/  ISETP.LE.U32.AND P5, PT, R75, UR13, PT ;  /* 0x0000000d4b007c0c */ /* 0x000fe2000bfa3070 */
[----:B------:R-:W-:Y:S01]  /*26040*/  FADD.FTZ R75, R104, R110 ;  /* 0x0000006e684b7221 */ /* 0x000fe20000010000 */
[C---:B-1----:R-:W-:Y:S02]  /*26050*/  F2FP.BF16.F32.PACK_AB R104, R74.reuse, R104 ;  /* 0x000000684a68723e */ /* 0x042fe400000010ff */
[----:B------:R-:W-:Y:S01]  /*26060*/  @P0 LOP3.LUT R211, R211, 0x2000, RZ, 0xfc, !PT ;  /* 0x00002000d3d30812 */ /* 0x000fe200078efcff */
[----:B------:R-:W-:Y:S01]  /*26070*/  FADD.FTZ R201, R74, R75 ;  /* 0x0000004b4ac97221 */ /* 0x000fe20000010000 */
[----:B------:R-:W-:Y:S01]  /*26080*/  PRMT R97, R96, 0x7632, R97 ;  /* 0x0000763260617816 */ /* 0x000fe20000000061 */
[----:B------:R-:W-:Y:S01]  /*26090*/  IMAD.WIDE.U32 R74, R99, -0x326172a9, RZ ;  /* 0xcd9e8d57634a7825 */ /* 0x000fe200078e00ff */
[----:B------:R-:W-:Y:S02]  /*260a0*/  PRMT R99, R98, 0x7632, R99 ;  /* 0x0000763262637816 */ /* 0x000fe40000000063 */
[----:B------:R-:W-:Y:S02]  /*260b0*/  PRMT R209, R145, 0x7610, R209 ;  /* 0x0000761091d17816 */ /* 0x000fe400000000d1 */
[----:B------:R-:W-:Y:S02]  /*260c0*/  LOP3.LUT R81, R75, UR26, R124, 0x96, !PT ;  /* 0x0000001a4b517c12 */ /* 0x000fe4000f8e967c */
[----:B------:R-:W-:Y:S02]  /*260d0*/  LOP3.LUT R78, R74, 0xffff, RZ, 0xc0, !PT ;  /* 0x0000ffff4a4e7812 */ /* 0x000fe400078ec0ff */
[C---:B------:R-:W-:Y:S02]  /*260e0*/  LOP3.LUT R76, R81.reuse, 0xffff, RZ, 0xc0, !PT ;  /* 0x0000ffff514c7812 */ /* 0x040fe400078ec0ff */
[----:B------:R-:W-:Y:S02]  /*260f0*/  LOP3.LUT R83, R81, 0xff, RZ, 0xc0, !PT ;  /* 0x000000ff51537812 */ /* 0x000fe400078ec0ff */
[----:B------:R-:W-:Y:S02]  /*26100*/  SHF.R.U32.HI R76, RZ, 0x8, R76 ;  /* 0x00000008ff4c7819 */ /* 0x000fe4000001164c */
[--C-:B------:R-:W-:Y:S02]  /*26110*/  SHF.R.U32.HI R82, RZ, 0x10, R81.reuse ;  /* 0x00000010ff527819 */ /* 0x100fe40000011651 */
[----:B------:R-:W-:Y:S02]  /*26120*/  LOP3.LUT R76, R76, 0xffff, RZ, 0xc0, !PT ;  /* 0x0000ffff4c4c7812 */ /* 0x000fe400078ec0ff */
[----:B------:R-:W-:Y:S02]  /*26130*/  LOP3.LUT R82, R82, 0xff, RZ, 0xc0, !PT ;  /* 0x000000ff52527812 */ /* 0x000fe400078ec0ff */
[----:B------:R-:W-:Y:S02]  /*26140*/  SHF.R.U32.HI R81, RZ, 0x18, R81 ;  /* 0x00000018ff517819 */ /* 0x000fe40000011651 */
[----:B------:R-:W-:Y:S02]  /*26150*/  SHF.R.U32.HI R77, RZ, 0x10, R74 ;  /* 0x00000010ff4d7819 */ /* 0x000fe4000001164a */
[----:B------:R-:W-:Y:S01]  /*26160*/  LOP3.LUT R162, R74, 0xff, RZ, 0xc0, !PT ;  /* 0x000000ff4aa27812 */ /* 0x000fe200078ec0ff */
[----:B-----5:R-:W-:Y:S02]  /*26170*/  @!P1 HFMA2.BF16_V2 R141, -RZ.H0_H0, RZ.H0_H0, -R89.H0_H0 ;  /* 0x200000ffff8d9231 */ /* 0x020fe40000340959 */
[----:B--2---:R-:W-:Y:S03]  /*26180*/  @!P6 HFMA2.BF16_V2 R131, -RZ.H0_H0, RZ.H0_H0, -R88.H0_H0 ;  /* 0x200000ffff83e231 */ /* 0x004fe60000340958 */
[----:B------:R-:W-:Y:S01]  /*26190*/  PRMT R208, R141, 0x7610, R208 ;  /* 0x000076108dd07816 */ /* 0x000fe200000000d0 */
[----:B------:R-:W-:Y:S01]  /*261a0*/  @!P1 STL.S16 [R1+0xb8], R141 ;  /* 0x0000b88d01009387 */ /* 0x000fe20000100600 */
[----:B------:R-:W-:Y:S01]  /*261b0*/  ISETP.LE.U32.AND P1, PT, R83, UR13, PT ;  /* 0x0000000d53007c0c */ /* 0x000fe2000bf23070 */
[----:B---3--:R-:W-:Y:S01]  /*261c0*/  @!P0 HFMA2.BF16_V2 R127, -RZ.H0_H0, RZ.H0_H0, -R91.H0_H0 ;  /* 0x200000ffff7f8231 */ /* 0x008fe2000034095b */
[----:B------:R-:W-:Y:S01]  /*261d0*/  PRMT R207, R131, 0x7610, R207 ;  /* 0x0000761083cf7816 */ /* 0x000fe200000000cf */
[----:B------:R1:W-:Y:S01]  /*261e0*/  @!P6 STL.S16 [R1+0xb4], R131 ;  /* 0x0000b4830100e387 */ /* 0x0003e20000100600 */
[----:B------:R-:W-:Y:S01]  /*261f0*/  ISETP.LE.U32.AND P6, PT, R76, UR13, PT ;  /* 0x0000000d4c007c0c */ /* 0x000fe2000bfc3070 */
[----:B----4-:R-:W-:Y:S01]  /*26200*/  @!P5 HFMA2.BF16_V2 R126, -RZ.H0_H0, RZ.H0_H0, -R92.H0_H0 ;  /* 0x200000ffff7ed231 */ /* 0x010fe2000034095c */
[----:B------:R-:W-:Y:S01]  /*26210*/  PRMT R206, R127, 0x7610, R206 ;  /* 0x000076107fce7816 */ /* 0x000fe200000000ce */
[----:B------:R2:W-:Y:S01]  /*26220*/  @!P0 STL.S16 [R1+0xb0], R127 ;  /* 0x0000b07f01008387 */ /* 0x0005e20000100600 */
[----:B------:R-:W-:Y:S02]  /*26230*/  ISETP.LE.U32.AND P0, PT, R82, UR13, PT ;  /* 0x0000000d52007c0c */ /* 0x000fe4000bf03070 */
[----:B------:R-:W-:Y:S01]  /*26240*/  PRMT R205, R126, 0x7610, R205 ;  /* 0x000076107ecd7816 */ /* 0x000fe200000000cd */
[----:B------:R3:W-:Y:S01]  /*26250*/  @!P5 STL.S16 [R1+0xbc], R126 ;  /* 0x0000bc7e0100d387 */ /* 0x0007e20000100600 */
[----:B------:R-:W-:Y:S03]  /*26260*/  LOP3.LUT R76, R118, 0xffff, RZ, 0xc0, !PT ;  /* 0x0000ffff764c7812 */ /* 0x000fe600078ec0ff */
[----:B------:R4:W5:Y:S01]  /*26270*/  LDL.S16 R132, [R1+0xcc] ;  /* 0x0000cc0001847983 */ /* 0x0009620000100600 */
[----:B------:R-:W-:Y:S02]  /*26280*/  SHF.R.U32.HI R84, RZ, 0x8, R76 ;  /* 0x00000008ff547819 */ /* 0x000fe4000001164c */
[----:B------:R-:W-:Y:S01]  /*26290*/  LOP3.LUT R76, R129, UR27, R146, 0x96, !PT ;  /* 0x0000001b814c7c12 */ /* 0x000fe2000f8e9692 */
[----:B------:R4:W4:Y:S01]  /*262a0*/  LDL.S16 R130, [R1+0xc4] ;  /* 0x0000c40001827983 */ /* 0x0009220000100600 */
[----:B------:R-:W-:Y:S02]  /*262b0*/  PRMT R193, R85, 0x5410, R84 ;  /* 0x0000541055c17816 */ /* 0x000fe40000000054 */
[C---:B------:R-:W-:Y:S01]  /*262c0*/  LOP3.LUT R84, R76.reuse, 0xffff, RZ, 0xc0, !PT ;  /* 0x0000ffff4c547812 */ /* 0x040fe200078ec0ff */
[----:B------:R4:W4:Y:S01]  /*262d0*/  LDL.S16 R101, [R1+0xa8] ;  /* 0x0000a80001657983 */ /* 0x0009220000100600 */
[----:B------:R-:W-:Y:S02]  /*262e0*/  LOP3.LUT R85, R76, 0xff, RZ, 0xc0, !PT ;  /* 0x000000ff4c557812 */ /* 0x000fe400078ec0ff */
[----:B------:R-:W-:Y:S02]  /*262f0*/  SHF.R.U32.HI R84, RZ, 0x8, R84 ;  /* 0x00000008ff547819 */ /* 0x000fe40000011654 */
[----:B------:R-:W-:Y:S01]  /*26300*/  LOP3.LUT R146, R74, 0xffff, RZ, 0xc0, !PT ;  /* 0x0000ffff4a927812 */ /* 0x000fe200078ec0ff */
[----:B-1----:R1:W4:Y:S01]  /*26310*/  LDL.S16 R131, [R1+0xc8] ;  /* 0x0000c80001837983 */ /* 0x0023220000100600 */
[----:B------:R-:W-:Y:S03]  /*26320*/  SHF.R.U32.HI R141, RZ, 0x18, R118 ;  /* 0x00000018ff8d7819 */ /* 0x000fe60000011676 */
[----:B--2---:R1:W2:Y:S04]  /*26330*/  LDL.S16 R127, [R1+0xc0] ;  /* 0x0000c000017f7983 */ /* 0x0042a80000100600 */
[----:B---3--:R1:W3:Y:S01]  /*26340*/  LDL.S16 R126, [R1+0xac] ;  /* 0x0000ac00017e7983 */ /* 0x0082e20000100600 */
[----:B-----5:R-:W-:Y:S02]  /*26350*/  @!P4 HFMA2.BF16_V2 R132, -RZ.H0_H0, RZ.H0_H0, -R94.H0_H0 ;  /* 0x200000ffff84c231 */ /* 0x020fe4000034095e */
[----:B----4-:R-:W-:Y:S03]  /*26360*/  @!P2 HFMA2.BF16_V2 R130, -RZ.H0_H0, RZ.H0_H0, -R95.H0_H0 ;  /* 0x200000ffff82a231 */ /* 0x010fe6000034095f */
[----:B------:R-:W-:Y:S01]  /*26370*/  PRMT R204, R132, 0x7610, R204 ;  /* 0x0000761084cc7816 */ /* 0x000fe200000000cc */
[----:B------:R4:W-:Y:S01]  /*26380*/  @!P4 STL.S16 [R1+0xcc], R132 ;  /* 0x0000cc840100c387 */ /* 0x0009e20000100600 */
[----:B------:R-:W-:Y:S01]  /*26390*/  @!P0 HFMA2.BF16_V2 R101, -RZ.H0_H0, RZ.H0_H0, -R98.H0_H0 ;  /* 0x200000ffff658231 */ /* 0x000fe20000340962 */
[----:B------:R-:W-:Y:S04]  /*263a0*/  PRMT R202, R130, 0x7610, R202 ;  /* 0x0000761082ca7816 */ /* 0x000fe800000000ca */
[----:B------:R-:W-:Y:S01]  /*263b0*/  PRMT R159, R101, 0x7610, R159 ;  /* 0x00007610659f7816 */ /* 0x000fe2000000009f */
[----:B------:R-:W-:Y:S02]  /*263c0*/  @!P3 HFMA2.BF16_V2 R131, -RZ.H0_H0, RZ.H0_H0, -R93.H0_H0 ;  /* 0x200000ffff83b231 */ /* 0x000fe4000034095d */
[----:B--2---:R-:W-:Y:S03]  /*263d0*/  @!P1 HFMA2.BF16_V2 R127, -RZ.H0_H0, RZ.H0_H0, -R96.H0_H0 ;  /* 0x200000ffff7f9231 */ /* 0x004fe60000340960 */
[----:B------:R-:W-:Y:S01]  /*263e0*/  PRMT R203, R131, 0x7610, R203 ;  /* 0x0000761083cb7816 */ /* 0x000fe200000000cb */
[----:B------:R-:W-:Y:S01]  /*263f0*/  @!P3 STL.S16 [R1+0xc8], R131 ;  /* 0x0000c8830100b387 */ /* 0x000fe20000100600 */
[----:B---3--:R-:W-:Y:S01]  /*26400*/  @!P6 HFMA2.BF16_V2 R126, -RZ.H0_H0, RZ.H0_H0, -R97.H0_H0 ;  /* 0x200000ffff7ee231 */ /* 0x008fe20000340961 */
[----:B------:R-:W-:Y:S02]  /*26410*/  PRMT R199, R127, 0x7610, R199 ;  /* 0x000076107fc77816 */ /* 0x000fe400000000c7 */
[----:B------:R2:W-:Y:S02]  /*26420*/  @!P2 STL.S16 [R1+0xc4], R130 ;  /* 0x0000c4820100a387 */ /* 0x0005e40000100600 */
[----:B------:R-:W-:Y:S02]  /*26430*/  PRMT R196, R126, 0x7610, R196 ;  /* 0x000076107ec47816 */ /* 0x000fe400000000c4 */
[----:B------:R3:W-:Y:S01]  /*26440*/  @!P1 STL.S16 [R1+0xc0], R127 ;  /* 0x0000c07f01009387 */ /* 0x0007e20000100600 */
[----:B------:R-:W-:Y:S02]  /*26450*/  ISETP.LE.U32.AND P1, PT, R137, UR13, PT ;  /* 0x0000000d89007c0c */ /* 0x000fe4000bf23070 */
[----:B----4-:R-:W-:Y:S01]  /*26460*/  SHF.R.U32.HI R132, RZ, 0x18, R120 ;  /* 0x00000018ff847819 */ /* 0x010fe20000011678 */
[----:B------:R4:W-:Y:S04]  /*26470*/  @!P6 STL.S16 [R1+0xac], R126 ;  /* 0x0000ac7e0100e387 */ /* 0x0009e80000100600 */
[----:B------:R5:W-:Y:S01]  /*26480*/  @!P0 STL.S16 [R1+0xa8], R101 ;  /* 0x0000a86501008387 */ /* 0x000be20000100600 */
[----:B------:R-:W-:Y:S03]  /*26490*/  ISETP.LE.U32.AND P0, PT, R81, UR13, PT ;  /* 0x0000000d51007c0c */ /* 0x000fe6000bf03070 */
[----:B------:R1:W5:Y:S02]  /*264a0*/  LDL.S16 R161, [R1+0xa0] ;  /* 0x0000a00001a17983 */ /* 0x0003640000100600 */
[----:B------:R-:W-:Y:S02]  /*264b0*/  @!P1 PRMT R0, R215, 0x5410, RZ ;  /* 0x00005410d7009816 */ /* 0x000fe400000000ff */
[----:B------:R-:W-:Y:S01]  /*264c0*/  ISETP.LE.U32.AND P1, PT, R136, UR13, PT ;  /* 0x0000000d88007c0c */ /* 0x000fe2000bf23070 */
[----:B------:R1:W5:Y:S01]  /*264d0*/  LDL.S16 R149, [R1+0xa4] ;  /* 0x0000a40001957983 */ /* 0x0003620000100600 */
[----:B--2---:R-:W-:Y:S03]  /*264e0*/  LOP3.LUT R130, R119, UR27, R122, 0x96, !PT ;  /* 0x0000001b77827c12 */ /* 0x004fe6000f8e967a */
[----:B------:R1:W2:Y:S01]  /*264f0*/  LDL.S16 R110, [R1+0xdc] ;  /* 0x0000dc00016e7983 */ /* 0x0002a20000100600 */
[----:B---3--:R-:W-:Y:S03]  /*26500*/  LOP3.LUT R127, R121, UR29, R212, 0x96, !PT ;  /* 0x0000001d797f7c12 */ /* 0x008fe6000f8e96d4 */
[----:B------:R3:W-:Y:S01]  /*26510*/  STG.E.U16 desc[UR30][R150.64+0x32], R0 ;  /* 0x0000320096007986 */ /* 0x0007e2000c10151e */
[----:B----4-:R-:W-:Y:S02]  /*26520*/  PRMT R126, R85, 0x5410, R84 ;  /* 0x00005410557e7816 */ /* 0x010fe40000000054 */
[--C-:B------:R-:W-:Y:S02]  /*26530*/  SHF.R.U32.HI R85, RZ, 0x10, R76.reuse ;  /* 0x00000010ff557819 */ /* 0x100fe4000001164c */
[----:B------:R-:W-:Y:S02]  /*26540*/  SHF.R.U32.HI R84, RZ, 0x18, R76 ;  /* 0x00000018ff547819 */ /* 0x000fe4000001164c */
[----:B------:R-:W-:Y:S02]  /*26550*/  LOP3.LUT R76, R85, 0xff, RZ, 0xc0, !PT ;  /* 0x000000ff554c7812 */ /* 0x000fe400078ec0ff */
[----:B-----5:R-:W-:Y:S02]  /*26560*/  LOP3.LUT R101, R118, 0xffff, RZ, 0xc0, !PT ;  /* 0x0000ffff76657812 */ /* 0x020fe400078ec0ff */
[----:B------:R-:W-:Y:S02]  /*26570*/  PRMT R85, R76, 0x5410, R84 ;  /* 0x000054104c557816 */ /* 0x000fe40000000054 */
[C---:B------:R-:W-:Y:S02]  /*26580*/  LOP3.LUT R76, R128.reuse, 0xffff, RZ, 0xc0, !PT ;  /* 0x0000ffff804c7812 */ /* 0x040fe400078ec0ff */
[----:B------:R-:W-:Y:S02]  /*26590*/  LOP3.LUT R84, R128, 0xff, RZ, 0xc0, !PT ;  /* 0x000000ff80547812 */ /* 0x000fe400078ec0ff */
[----:B------:R-:W-:Y:S02]  /*265a0*/  SHF.R.U32.HI R76, RZ, 0x8, R76 ;  /* 0x00000008ff4c7819 */ /* 0x000fe4000001164c */
[----:B------:R-:W-:Y:S02]  /*265b0*/  LOP3.LUT R129, R75, UR27, R124, 0x96, !PT ;  /* 0x0000001b4b817c12 */ /* 0x000fe4000f8e967c */
[----:B------:R-:W-:Y:S02]  /*265c0*/  PRMT R131, R84, 0x5410, R76 ;  /* 0x0000541054837816 */ /* 0x000fe4000000004c */
[--C-:B------:R-:W-:Y:S02]  /*265d0*/  SHF.R.U32.HI R76, RZ, 0x10, R128.reuse ;  /* 0x00000010ff4c7819 */ /* 0x100fe40000011680 */
[----:B------:R-:W-:Y:S02]  /*265e0*/  SHF.R.U32.HI R128, RZ, 0x18, R128 ;  /* 0x00000018ff807819 */ /* 0x000fe40000011680 */
[----:B------:R-:W-:Y:S02]  /*265f0*/  LOP3.LUT R76, R76, 0xff, RZ, 0xc0, !PT ;  /* 0x000000ff4c4c7812 */ /* 0x000fe400078ec0ff */
[----:B------:R-:W-:Y:S02]  /*26600*/  SHF.R.U32.HI R119, RZ, 0x10, R118 ;  /* 0x00000010ff777819 */ /* 0x000fe40000011676 */
[----:B------:R-:W-:Y:S02]  /*26610*/  PRMT R128, R76, 0x5410, R128 ;  /* 0x000054104c807816 */ /* 0x000fe40000000080 */
[----:B------:R-:W-:Y:S02]  /*26620*/  LOP3.LUT R76, R138, 0xff, RZ, 0xc0, !PT ;  /* 0x000000ff8a4c7812 */ /* 0x000fe400078ec0ff */
[----:B------:R-:W-:Y:S02]  /*26630*/  SHF.R.U32.HI R118, RZ, 0x18, R118 ;  /* 0x00000018ff767819 */ /* 0x000fe40000011676 */
[----:B------:R-:W-:Y:S02]  /*26640*/  PRMT R145, R76, 0x5410, R139 ;  /* 0x000054104c917816 */ /* 0x000fe4000000008b */
[--C-:B------:R-:W-:Y:S02]  /*26650*/  SHF.R.U32.HI R76, RZ, 0x8, R101.reuse ;  /* 0x00000008ff4c7819 */ /* 0x100fe40000011665 */
[----:B------:R-:W-:Y:S02]  /*26660*/  PRMT R101, R100, 0x7632, R101 ;  /* 0x0000763264657816 */ /* 0x000fe40000000065 */
[----:B------:R-:W-:Y:S02]  /*26670*/  LOP3.LUT R75, R76, 0xffff, RZ, 0xc0, !PT ;  /* 0x0000ffff4c4b7812 */ /* 0x000fe400078ec0ff */
[----:B------:R-:W-:Y:S02]  /*26680*/  LOP3.LUT R84, R86, 0xff, RZ, 0xc0, !PT ;  /* 0x000000ff56547812 */ /* 0x000fe400078ec0ff */
[----:B------:R-:W-:Y:S02]  /*26690*/  LOP3.LUT R86, R120, 0xffff, RZ, 0xc0, !PT ;  /* 0x0000ffff78567812 */ /* 0x000fe400078ec0ff */
[----:B------:R-:W-:Y:S02]  /*266a0*/  PRMT R191, R84, 0x5410, R118 ;  /* 0x0000541054bf7816 */ /* 0x000fe40000000076 */
[----:B------:R-:W-:Y:S02]  /*266b0*/  SHF.R.U32.HI R118, RZ, 0x10, R120 ;  /* 0x00000010ff767819 */ /* 0x000fe40000011678 */
[----:B------:R-:W-:Y:S02]  /*266c0*/  PRMT R120, R92, 0x5410, R94 ;  /* 0x000054105c787816 */ /* 0x000fe4000000005e */
[----:B------:R-:W-:Y:S02]  /*266d0*/  @!P5 PRMT R92, R205, 0x5410, RZ ;  /* 0x00005410cd5cd816 */ /* 0x000fe400000000ff */
[----:B------:R-:W-:Y:S02]  /*266e0*/  ISETP.LE.U32.AND P5, PT, R82, UR13, PT ;  /* 0x0000000d52007c0c */ /* 0x000fe4000bfa3070 */
[----:B------:R-:W-:Y:S02]  /*266f0*/  PRMT R124, R98, 0x5410, R99 ;  /* 0x00005410627c7816 */ /* 0x000fe40000000063 */
[----:B------:R-:W-:Y:S02]  /*26700*/  SHF.R.U32.HI R84, RZ, 0x8, R123 ;  /* 0x00000008ff547819 */ /* 0x000fe4000001167b */
[----:B------:R-:W-:Y:S02]  /*26710*/  LOP3.LUT R138, R74, 0xff, RZ, 0xc0, !PT ;  /* 0x000000ff4a8a7812 */ /* 0x000fe400078ec0ff */
[----:B------:R-:W-:Y:S02]  /*26720*/  PRMT R140, R140, 0x5410, R84 ;  /* 0x000054108c8c7816 */ /* 0x000fe40000000054 */
[----:B------:R-:W-:Y:S02]  /*26730*/  SHF.R.U32.HI R139, RZ, 0x18, R74 ;  /* 0x00000018ff8b7819 */ /* 0x000fe4000001164a */
[----:B---3--:R-:W-:Y:S02]  /*26740*/  LOP3.LUT R0, R119, 0xff, RZ, 0xc0, !PT ;  /* 0x000000ff77007812 */ /* 0x008fe400078ec0ff */
[----:B------:R-:W-:Y:S02]  /*26750*/  @!P5 PRMT R98, R159, 0x5410, RZ ;  /* 0x000054109f62d816 */ /* 0x000fe400000000ff */
[----:B------:R-:W-:Y:S02]  /*26760*/  PRMT R121, R93, 0x5410, R95 ;  /* 0x000054105d797816 */ /* 0x000fe4000000005f */
[----:B------:R-:W-:Y:S02]  /*26770*/  PRMT R123, R96, 0x5410, R97 ;  /* 0x00005410607b7816 */ /* 0x000fe40000000061 */
[----:B------:R-:W-:Y:S02]  /*26780*/  @!P2 PRMT R95, R202, 0x5410, RZ ;  /* 0x00005410ca5fa816 */ /* 0x000fe400000000ff */
[----:B------:R-:W-:Y:S02]  /*26790*/  ISETP.LE.U32.AND P2, PT, R0, UR13, PT ;  /* 0x0000000d00007c0c */ /* 0x000fe4000bf43070 */
[----:B------:R-:W-:Y:S02]  /*267a0*/  LOP3.LUT R0, R77, 0xff, RZ, 0xc0, !PT ;  /* 0x000000ff4d007812 */ /* 0x000fe400078ec0ff */
[----:B------:R-:W-:Y:S02]  /*267b0*/  ISETP.LE.U32.AND P5, PT, R75, UR13, PT ;  /* 0x0000000d4b007c0c */ /* 0x000fe4000bfa3070 */
[----:B------:R-:W-:Y:S02]  /*267c0*/  @!P4 PRMT R94, R204, 0x5410, RZ ;  /* 0x00005410cc5ec816 */ /* 0x000fe400000000ff */
[----:B------:R-:W-:Y:S02]  /*267d0*/  ISETP.LE.U32.AND P4, PT, R80, UR13, PT ;  /* 0x0000000d50007c0c */ /* 0x000fe4000bf83070 */
[----:B------:R-:W-:Y:S02]  /*267e0*/  HSET2.LE.AND R82, R131, R125, PT ;  /* 0x0000007d83527233 */ /* 0x000fe40003803000 */
[----:B------:R-:W-:Y:S02]  /*267f0*/  @!P6 PRMT R97, R196, 0x5410, RZ ;  /* 0x00005410c461e816 */ /* 0x000fe400000000ff */
[----:B------:R-:W-:Y:S01]  /*26800*/  @!P3 PRMT R93, R203, 0x5410, RZ ;  /* 0x00005410cb5db816 */ /* 0x000fe200000000ff */
[----:B------:R-:W-:Y:S01]  /*26810*/  MUFU.EX2 R196, R230 ;  /* 0x000000e600c47308 */ /* 0x000fe20000000800 */
[----:B------:R-:W-:Y:S01]  /*26820*/  LOP3.LUT R82, R82, R108, RZ, 0xc0, !PT ;  /* 0x0000006c52527212 */ /* 0x000fe200078ec0ff */
[----:B------:R-:W-:Y:S05]  /*26830*/  @!P0 HFMA2.BF16_V2 R161, -RZ.H0_H0, RZ.H0_H0, -R99.H0_H0 ;  /* 0x200000ffffa18231 */ /* 0x000fea0000340963 */
[----:B------:R-:W-:Y:S01]  /*26840*/  PRMT R122, R161, 0x7610, R122 ;  /* 0x00007610a17a7816 */ /* 0x000fe2000000007a */
[----:B------:R3:W-:Y:S01]  /*26850*/  @!P0 STL.S16 [R1+0xa0], R161 ;  /* 0x0000a0a101008387 */ /* 0x0007e20000100600 */
[----:B------:R-:W-:Y:S02]  /*26860*/  ISETP.LE.U32.AND P0, PT, R80, UR13, PT ;  /* 0x0000000d50007c0c */ /* 0x000fe4000bf03070 */
[--C-:B------:R-:W-:Y:S05]  /*26870*/  HSET2.LE.AND R80, R126, R125.reuse, PT ;  /* 0x0000007d7e507233 */ /* 0x100fea0003803000 */
[----:B------:R-:W-:Y:S01]  /*26880*/  LOP3.LUT R80, R80, R109, RZ, 0xc0, !PT ;  /* 0x0000006d50507212 */ /* 0x000fe200078ec0ff */
[----:B------:R-:W-:Y:S05]  /*26890*/  IMAD.WIDE.U32 R108, R148, -0x2daee0ad, RZ ;  /* 0xd2511f53946c7825 */ /* 0x000fea00078e00ff */
[----:B------:R-:W-:Y:S05]  /*268a0*/  @!P0 HFMA2.BF16_V2 R149, -RZ.H0_H0, RZ.H0_H0, -R100.H0_H0 ;  /* 0x200000ffff958231 */ /* 0x000fea0000340964 */
[----:B------:R-:W-:Y:S01]  /*268b0*/  PRMT R84, R149, 0x7610, R84 ;  /* 0x0000761095547816 */ /* 0x000fe20000000054 */
[----:B------:R4:W-:Y:S01]  /*268c0*/  @!P0 STL.S16 [R1+0xa4], R149 ;  /* 0x0000a49501008387 */ /* 0x0009e20000100600 */
[----:B------:R-:W-:Y:S02]  /*268d0*/  ISETP.LE.U32.AND P0, PT, R75, UR13, PT ;  /* 0x0000000d4b007c0c */ /* 0x000fe4000bf03070 */
[----:B------:R-:W-:Y:S02]  /*268e0*/  HSET2.LE.AND R75, R142, R125, PT ;  /* 0x0000007d8e4b7233 */ /* 0x000fe40003803000 */
[--C-:B---3--:R-:W-:Y:S03]  /*268f0*/  SHF.R.U32.HI R161, RZ, 0x18, R74.reuse ;  /* 0x00000018ffa17819 */ /* 0x108fe6000001164a */
[----:B------:R-:W-:Y:S02]  /*26900*/  LOP3.LUT R75, R75, R103, RZ, 0xc0, !PT ;  /* 0x000000674b4b7212 */ /* 0x000fe400078ec0ff */
[----:B------:R-:W-:Y:S04]  /*26910*/  PRMT R103, R144, 0x7632, R103 ;  /* 0x0000763290677816 */ /* 0x000fe80000000067 */
[----:B--2---:R-:W-:Y:S05]  /*26920*/  @!P0 HFMA2.BF16_V2 R110, -RZ.H0_H0, RZ.H0_H0, -R101.H0_H0 ;  /* 0x200000ffff6e8231 */ /* 0x004fea0000340965 */
[----:B------:R2:W-:Y:S01]  /*26930*/  @!P0 STL.S16 [R1+0xdc], R110 ;  /* 0x0000dc6e01008387 */ /* 0x0005e20000100600 */
[----:B------:R-:W-:Y:S04]  /*26940*/  IADD3 R76, P0, R150, -0x80, RZ ;  /* 0xffffff80964c7810 */ /* 0x000fe80007f1e0ff */
[----:B------:R-:W-:Y:S01]  /*26950*/  IADD3.X R2, R151, -0x1, RZ, P0, !PT ;  /* 0xffffffff97027810 */ /* 0x000fe200007fe4ff */
[----:B------:R-:W-:Y:S01]  /*26960*/  STL [R1+0xe8], R76 ;  /* 0x0000e84c01007387 */ /* 0x000fe20000100800 */
[--C-:B----4-:R-:W-:Y:S02]  /*26970*/  SHF.R.U32.HI R149, RZ, 0x10, R74.reuse ;  /* 0x00000010ff957819 */ /* 0x110fe4000001164a */
[----:B------:R-:W-:Y:S01]  /*26980*/  PRMT R74, R110, 0x7610, R74 ;  /* 0x000076106e4a7816 */ /* 0x000fe2000000004a */
[----:B------:R3:W-:Y:S01]  /*26990*/  STL [R1+0xe4], R2 ;  /* 0x0000e40201007387 */ /* 0x0007e20000100800 */
[----:B------:R-:W-:Y:S03]  /*269a0*/  ISETP.LE.U32.AND P0, PT, R135, UR13, PT ;  /* 0x0000000d87007c0c */ /* 0x000fe6000bf03070 */
[----:B------:R1:W4:Y:S04]  /*269b0*/  LDL.S16 R159, [R1+0x68] ;  /* 0x00006800019f7983 */ /* 0x0003280000100600 */
[----:B------:R1:W5:Y:S04]  /*269c0*/  LDL.S16 R136, [R1+0x70] ;  /* 0x0000700001887983 */ /* 0x0003680000100600 */
[----:B------:R1:W5:Y:S01]  /*269d0*/  LDL.S16 R119, [R1+0x48] ;  /* 0x0000480001777983 */ /* 0x0003620000100600 */
[----:B--2---:R-:W-:Y:S02]  /*269e0*/  PRMT R110, R90, 0x5410, R89 ;  /* 0x000054105a6e7816 */ /* 0x004fe40000000059 */
[----:B---3--:R-:W-:Y:S02]  /*269f0*/  PRMT R2, R3, 0x5410, R87 ;  /* 0x0000541003027816 */ /* 0x008fe40000000057 */
[----:B------:R-:W-:Y:S02]  /*26a00*/  @!P1 PRMT R3, R214, 0x5410, RZ ;  /* 0x00005410d6039816 */ /* 0x000fe400000000ff */
[----:B------:R-:W-:Y:S02]  /*26a10*/  ISETP.LE.U32.AND P1, PT, R134, UR13, PT ;  /* 0x0000000d86007c0c */ /* 0x000fe4000bf23070 */
[----:B------:R-:W-:Y:S01]  /*26a20*/  @!P0 PRMT R87, R210, 0x5410, RZ ;  /* 0x00005410d2578816 */ /* 0x000fe200000000ff */
[----:B------:R2:W-:Y:S01]  /*26a30*/  STG.E.U16 desc[UR30][R152.64+0x30], R3 ;  /* 0x0000300398007986 */ /* 0x0005e2000c10151e */
[----:B------:R-:W-:Y:S03]  /*26a40*/  LOP3.LUT P0, RZ, R211, 0x2000, RZ, 0xc0, !PT ;  /* 0x00002000d3ff7812 */ /* 0x000fe6000780c0ff */
[----:B------:R-:W-:Y:S06]  /*26a50*/  STG.E.U16 desc[UR30][R152.64+0x32], R87 ;  /* 0x0000325798007986 */ /* 0x000fec000c10151e */
[----:B------:R-:W-:Y:S02]  /*26a60*/  @!P1 PRMT R90, R209, 0x5410, RZ ;  /* 0x00005410d15a9816 */ /* 0x000fe400000000ff */
[----:B------:R-:W-:Y:S03]  /*26a70*/  LOP3.LUT P1, RZ, R211, 0x1000, RZ, 0xc0, !PT ;  /* 0x00001000d3ff7812 */ /* 0x000fe6000782c0ff */
[----:B------:R3:W-:Y:S10]  /*26a80*/  STG.E.U16 desc[UR30][R156.64+0x2e], R90 ;  /* 0x00002e5a9c007986 */ /* 0x0007f4000c10151e */
[----:B------:R-:W-:Y:S02]  /*26a90*/  @!P1 PRMT R89, R208, 0x5410, RZ ;  /* 0x00005410d0599816 */ /* 0x000fe400000000ff */
[----:B------:R-:W-:Y:S02]  /*26aa0*/  ISETP.LE.U32.AND P1, PT, R112, UR13, PT ;  /* 0x0000000d70007c0c */ /* 0x000fe4000bf23070 */
[----:B------:R-:W-:Y:S01]  /*26ab0*/  PRMT R112, R88, 0x5410, R91 ;  /* 0x0000541058707816 */ /* 0x000fe2000000005b */
[----:B------:R-:W-:Y:S01]  /*26ac0*/  STG.E.U16 desc[UR30][R156.64+0x30], R89 ;  /* 0x000030599c007986 */ /* 0x000fe2000c10151e */
[----:B------:R-:W-:Y:S02]  /*26ad0*/  @!P0 PRMT R91, R206, 0x5410, RZ ;  /* 0x00005410ce5b8816 */ /* 0x000fe400000000ff */
[----:B------:R-:W-:Y:S02]  /*26ae0*/  ISETP.LE.U32.AND P0, PT, R0, UR13, PT ;  /* 0x0000000d00007c0c */ /* 0x000fe4000bf03070 */
[----:B------:R-:W-:Y:S01]  /*26af0*/  SHF.R.U32.HI R0, RZ, 0x8, R78 ;  /* 0x00000008ff007819 */ /* 0x000fe2000001164e */
[----:B------:R-:W-:Y:S01]  /*26b00*/  STG.E.U16 desc[UR30][R154.64+0x32], R91 ;  /* 0x0000325b9a007986 */ /* 0x000fe2000c10151e */
[----:B--2---:R-:W-:Y:S02]  /*26b10*/  LOP3.LUT R3, R118, 0xff, RZ, 0xc0, !PT ;  /* 0x000000ff76037812 */ /* 0x004fe400078ec0ff */
[----:B------:R-:W-:Y:S01]  /*26b20*/  LOP3.LUT R0, R0, 0xffff, RZ, 0xc0, !PT ;  /* 0x0000ffff00007812 */ /* 0x000fe200078ec0ff */
[----:B------:R-:W2:Y:S01]  /*26b30*/  LDSM.16.MT88.4 R76, [R165+0x6000] ;  /* 0x00600000a54c783b */ /* 0x000ea20000004200 */
[----:B------:R-:W-:Y:S02]  /*26b40*/  @!P1 PRMT R88, R207, 0x5410, RZ ;  /* 0x00005410cf589816 */ /* 0x000fe400000000ff */
[----:B------:R-:W-:Y:S02]  /*26b50*/  ISETP.LE.U32.AND P1, PT, R83, UR13, PT ;  /* 0x0000000d53007c0c */ /* 0x000fe4000bf23070 */
[--C-:B------:R-:W-:Y:S02]  /*26b60*/  HSET2.LE.AND R83, R128, R125.reuse, PT ;  /* 0x0000007d80537233 */ /* 0x100fe40003803000 */
[----:B---3--:R-:W-:Y:S01]  /*26b70*/  LOP3.LUT R90, R109, UR19, R194, 0x96, !PT ;  /* 0x000000136d5a7c12 */ /* 0x008fe2000f8e96c2 */
[----:B------:R-:W-:Y:S01]  /*26b80*/  STG.E.U16 desc[UR30][R154.64+0x30], R88 ;  /* 0x000030589a007986 */ /* 0x000fe2000c10151e */
[----:B------:R-:W-:Y:S02]  /*26b90*/  PRMT R134, R3, 0x5410, R132 ;  /* 0x0000541003867816 */ /* 0x000fe40000000084 */
[----:B------:R-:W-:Y:S01]  /*26ba0*/  LOP3.LUT R83, R83, R106, RZ, 0xc0, !PT ;  /* 0x0000006a53537212 */ /* 0x000fe200078ec0ff */
[----:B------:R-:W-:Y:S01]  /*26bb0*/  STG.E.U16 desc[UR30][R150.64+0x40], R92 ;  /* 0x0000405c96007986 */ /* 0x000fe2000c10151e */
[----:B------:R-:W-:Y:S02]  /*26bc0*/  LOP3.LUT R3, R117, 0xffff, RZ, 0xc0, !PT ;  /* 0x0000ffff75037812 */ /* 0x000fe400078ec0ff */
[----:B------:R-:W-:Y:S01]  /*26bd0*/  PRMT R106, R107, 0x7632, R106 ;  /* 0x000076326b6a7816 */ /* 0x000fe2000000006a */
[----:B------:R-:W-:Y:S01]  /*26be0*/  STG.E.U16 desc[UR30][R150.64+0x42], R94 ;  /* 0x0000425e96007986 */ /* 0x000fe2000c10151e */
[----:B------:R-:W-:Y:S02]  /*26bf0*/  @!P1 PRMT R96, R199, 0x5410, RZ ;  /* 0x00005410c7609816 */ /* 0x000fe400000000ff */
[----:B------:R-:W-:Y:S01]  /*26c00*/  ISETP.LE.U32.AND P1, PT, R81, UR13, PT ;  /* 0x0000000d51007c0c */ /* 0x000fe2000bf23070 */
[----:B------:R-:W-:Y:S01]  /*26c10*/  STG.E.U16 desc[UR30][R152.64+0x40], R93 ;  /* 0x0000405d98007986 */ /* 0x000fe2000c10151e */
[--C-:B------:R-:W-:Y:S02]  /*26c20*/  HSET2.LE.AND R81, R85, R125.reuse, PT ;  /* 0x0000007d55517233 */ /* 0x100fe40003803000 */
[----:B------:R-:W-:Y:S01]  /*26c30*/  SHF.R.U32.HI R3, RZ, 0x8, R3 ;  /* 0x00000008ff037819 */ /* 0x000fe20000011603 */
[----:B------:R-:W-:Y:S02]  /*26c40*/  STG.E.U16 desc[UR30][R152.64+0x42], R95 ;  /* 0x0000425f98007986 */ /* 0x000fe4000c10151e */
[----:B------:R-:W-:Y:S02]  /*26c50*/  LOP3.LUT R81, R81, R105, RZ, 0xc0, !PT ;  /* 0x0000006951517212 */ /* 0x000fe400078ec0ff */
[----:B------:R-:W-:Y:S01]  /*26c60*/  PRMT R105, R104, 0x7632, R105 ;  /* 0x0000763268697816 */ /* 0x000fe20000000069 */
[----:B------:R-:W-:Y:S03]  /*26c70*/  LDSM.16.MT88.4 R92, [R168+0x6800] ;  /* 0x00680000a85c783b */ /* 0x000fe60000004200 */
[----:B------:R-:W-:Y:S02]  /*26c80*/  @!P1 PRMT R99, R122, 0x5410, RZ ;  /* 0x000054107a639816 */ /* 0x000fe400000000ff */
[----:B------:R-:W-:Y:S02]  /*26c90*/  ISETP.LE.U32.AND P1, PT, R0, UR13, PT ;  /* 0x0000000d00007c0c */ /* 0x000fe4000bf23070 */
[----:B------:R-:W-:Y:S01]  /*26ca0*/  PRMT R0, R144, 0x7610, R0 ;  /* 0x0000761090007816 */ /* 0x000fe20000000000 */
[----:B------:R-:W-:Y:S01]  /*26cb0*/  STG.E.U16 desc[UR30][R156.64+0x40], R97 ;  /* 0x000040619c007986 */ /* 0x000fe2000c10151e */
[----:B------:R-:W-:Y:S02]  /*26cc0*/  PRMT R122, R100, 0x5410, R101 ;  /* 0x00005410647a7816 */ /* 0x000fe40000000065 */
[----:B------:R-:W-:Y:S01]  /*26cd0*/  @!P5 PRMT R101, R74, 0x5410, RZ ;  /* 0x000054104a65d816 */ /* 0x000fe200000000ff */
[----:B------:R-:W-:Y:S01]  /*26ce0*/  STG.E.U16 desc[UR30][R156.64+0x3e], R96 ;  /* 0x00003e609c007986 */ /* 0x000fe2000c10151e */
[----:B------:R-:W-:Y:S02]  /*26cf0*/  HSET2.LE.AND R74, R143, R125, PT ;  /* 0x0000007d8f4a7233 */ /* 0x000fe40003803000 */
[----:B------:R-:W-:Y:S01]  /*26d00*/  @!P4 PRMT R100, R84, 0x5410, RZ ;  /* 0x000054105464c816 */ /* 0x000fe200000000ff */
[----:B------:R-:W-:Y:S01]  /*26d10*/  STG.E.U16 desc[UR30][R154.64+0x40], R98 ;  /* 0x000040629a007986 */ /* 0x000fe2000c10151e */
[----:B------:R-:W-:Y:S02]  /*26d20*/  SHF.R.U32.HI R84, RZ, 0x8, R86 ;  /* 0x00000008ff547819 */ /* 0x000fe40000011656 */
[----:B------:R-:W-:Y:S01]  /*26d30*/  LOP3.LUT R74, R74, R102, RZ, 0xc0, !PT ;  /* 0x000000664a4a7212 */ /* 0x000fe200078ec0ff */
[----:B------:R-:W-:Y:S01]  /*26d40*/  STG.E.U16 desc[UR30][R154.64+0x42], R99 ;  /* 0x000042639a007986 */ /* 0x000fe2000c10151e */
[----:B------:R-:W-:Y:S02]  /*26d50*/  PRMT R135, R133, 0x5410, R84 ;  /* 0x0000541085877816 */ /* 0x000fe40000000054 */
[----:B------:R-:W-:Y:S01]  /*26d60*/  ISETP.LE.U32.AND P5, PT, R141, UR13, PT ;  /* 0x0000000d8d007c0c */ /* 0x000fe2000bfa3070 */
[----:B------:R-:W3:Y:S01]  /*26d70*/  LDSM.16.MT88.4 R84, [R168+0x6000] ;  /* 0x00600000a854783b */ /* 0x000ee20000004200 */
[----:B------:R-:W-:Y:S01]  /*26d80*/  ISETP.LE.U32.AND P4, PT, R138, UR13, PT ;  /* 0x0000000d8a007c0c */ /* 0x000fe2000bf83070 */
[-C--:B--2---:R-:W-:Y:S05]  /*26d90*/  HMMA.16816.F32.BF16 R4, R72, R76.reuse, R4 ;  /* 0x0000004c4804723c */ /* 0x084fea0000041804 */
[----:B------:R-:W-:Y:S01]  /*26da0*/  PRMT R102, R147, 0x7632, R102 ;  /* 0x0000763293667816 */ /* 0x000fe20000000066 */
[C---:B------:R-:W-:Y:S01]  /*26db0*/  HMMA.16816.F32.BF16 R8, R80.reuse, R76, R8 ;  /* 0x0000004c5008723c */ /* 0x040fe20000041808 */
[----:B------:R-:W-:Y:S04]  /*26dc0*/  STG.E.U16 desc[UR30][R150.64+0x50], R100 ;  /* 0x0000506496007986 */ /* 0x000fe8000c10151e */
[----:B------:R-:W-:Y:S01]  /*26dd0*/  PRMT R118, R0, 0x5410, R103 ;  /* 0x0000541000767816 */ /* 0x000fe20000000067 */
[----:B------:R-:W-:Y:S01]  /*26de0*/  STG.E.U16 desc[UR30][R150.64+0x52], R101 ;  /* 0x0000526596007986 */ /* 0x000fe2000c10151e */
[----:B------:R-:W-:Y:S01]  /*26df0*/  LOP3.LUT R76, R90, 0xff, RZ, 0xc0, !PT ;  /* 0x000000ff5a4c7812 */ /* 0x000fe200078ec0ff */
[-C--:B------:R-:W-:Y:S03]  /*26e00*/  HMMA.16816.F32.BF16 R12, R80, R78.reuse, R12 ;  /* 0x0000004e500c723c */ /* 0x080fe6000004180c */
[----:B------:R-:W-:Y:S02]  /*26e10*/  ISETP.LE.U32.AND P6, PT, R76, UR13, PT ;  /* 0x0000000d4c007c0c */ /* 0x000fe4000bfc3070 */
[----:B------:R-:W-:Y:S01]  /*26e20*/  LOP3.LUT R76, R117, 0xff, RZ, 0xc0, !PT ;  /* 0x000000ff754c7812 */ /* 0x000fe200078ec0ff */
[C---:B------:R-:W-:Y:S05]  /*26e30*/  HMMA.16816.F32.BF16 R16, R72.reuse, R78, R16 ;  /* 0x0000004e4810723c */ /* 0x040fea0000041810 */
[----:B------:R-:W-:Y:S02]  /*26e40*/  PRMT R133, R76, 0x5410, R3 ;  /* 0x000054104c857816 */ /* 0x000fe40000000003 */
[--C-:B------:R-:W-:Y:S04]  /*26e50*/  SHF.R.U32.HI R3, RZ, 0x10, R117.reuse ;  /* 0x00000010ff037819 */ /* 0x100fe80000011675 */
[----:B------:R-:W-:Y:S02]  /*26e60*/  SHF.R.U32.HI R117, RZ, 0x18, R117 ;  /* 0x00000018ff757819 */ /* 0x000fe40000011675 */
[----:B------:R-:W-:Y:S02]  /*26e70*/  LOP3.LUT R3, R3, 0xff, RZ, 0xc0, !PT ;  /* 0x000000ff03037812 */ /* 0x000fe400078ec0ff */
[----:B------:R-:W-:Y:S02]  /*26e80*/  LOP3.LUT R76, R127, 0xffff, RZ, 0xc0, !PT ;  /* 0x0000ffff7f4c7812 */ /* 0x000fe400078ec0ff */
[----:B------:R-:W-:Y:S01]  /*26e90*/  PRMT R132, R3, 0x5410, R117 ;  /* 0x0000541003847816 */ /* 0x000fe20000000075 */
[-C--:B---3--:R-:W-:Y:S03]  /*26ea0*/  HMMA.16816.F32.BF16 R20, R72, R84.reuse, R20 ;  /* 0x000000544814723c */ /* 0x088fe60000041814 */
[----:B------:R-:W-:Y:S02]  /*26eb0*/  LOP3.LUT R3, R90, 0xffff, RZ, 0xc0, !PT ;  /* 0x0000ffff5a037812 */ /* 0x000fe400078ec0ff */
[----:B------:R-:W-:Y:S01]  /*26ec0*/  SHF.R.U32.HI R78, RZ, 0x8, R76 ;  /* 0x00000008ff4e7819 */ /* 0x000fe2000001164c */
[C---:B------:R-:W-:Y:S05]  /*26ed0*/  HMMA.16816.F32.BF16 R24, R80.reuse, R84, R24 ;  /* 0x000000545018723c */ /* 0x040fea0000041818 */
[--C-:B------:R-:W-:Y:S01]  /*26ee0*/  SHF.R.U32.HI R76, RZ, 0x8, R3.reuse ;  /* 0x00000008ff4c7819 */ /* 0x100fe20000011603 */
[-C--:B------:R-:W-:Y:S05]  /*26ef0*/  HMMA.16816.F32.BF16 R28, R80, R86.reuse, R28 ;  /* 0x00000056501c723c */ /* 0x080fea000004181c */
[----:B------:R-:W-:Y:S01]  /*26f00*/  PRMT R3, R147, 0x7610, R3 ;  /* 0x0000761093037816 */ /* 0x000fe20000000003 */
[C---:B------:R-:W-:Y:S05]  /*26f10*/  HMMA.16816.F32.BF16 R32, R72.reuse, R86, R32 ;  /* 0x000000564820723c */ /* 0x040fea0000041820 */
[----:B------:R-:W-:Y:S02]  /*26f20*/  LOP3.LUT R77, R127, 0xff, RZ, 0xc0, !PT ;  /* 0x000000ff7f4d7812 */ /* 0x000fe400078ec0ff */
[----:B------:R-:W-:Y:S04]  /*26f30*/  LOP3.LUT R76, R76, 0xffff, RZ, 0xc0, !PT ;  /* 0x0000ffff4c4c7812 */ /* 0x000fe800078ec0ff */
[----:B------:R-:W-:Y:S02]  /*26f40*/  PRMT R131, R77, 0x5410, R78 ;  /* 0x000054104d837816 */ /* 0x000fe4000000004e */
[----:B------:R-:W-:Y:S02]  /*26f50*/  SHF.R.U32.HI R84, RZ, 0x10, R90 ;  /* 0x00000010ff547819 */ /* 0x000fe4000001165a */
[----:B------:R-:W-:Y:S02]  /*26f60*/  PRMT R98, R163, 0x7632, R98 ;  /* 0x00007632a3627816 */ /* 0x000fe40000000062 */
[----:B------:R-:W-:Y:S02]  /*26f70*/  LOP3.LUT R84, R84, 0xff, RZ, 0xc0, !PT ;  /* 0x000000ff54547812 */ /* 0x000fe400078ec0ff */
[----:B------:R-:W-:Y:S02]  /*26f80*/  LOP3.LUT R99, R108, 0xffff, RZ, 0xc0, !PT ;  /* 0x0000ffff6c637812 */ /* 0x000fe400078ec0ff */
[----:B------:R-:W-:Y:S01]  /*26f90*/  ISETP.LE.U32.AND P3, PT, R84, UR13, PT ;  /* 0x0000000d54007c0c */ /* 0x000fe2000bf63070 */
[----:B----4-:R-:W-:Y:S02]  /*26fa0*/  @!P2 HFMA2.BF16_V2 R159, -RZ.H0_H0, RZ.H0_H0, -R0.H0_H0 ;  /* 0x200000ffff9fa231 */ /* 0x010fe40000340900 */
[----:B-----5:R-:W-:Y:S03]  /*26fb0*/  @!P5 HFMA2.BF16_V2 R136, -RZ.H0_H0, RZ.H0_H0, -R103.H0_H0 ;  /* 0x200000ffff88d231 */ /* 0x020fe60000340967 */
[----:B------:R-:W-:Y:S01]  /*26fc0*/  PRMT R126, R159, 0x7610, R126 ;  /* 0x000076109f7e7816 */ /* 0x000fe2000000007e */
[----:B------:R2:W-:Y:S01]  /*26fd0*/  @!P2 STL.S16 [R1+0x68], R159 ;  /* 0x0000689f0100a387 */ /* 0x0005e20000100600 */
[----:B------:R-:W-:Y:S01]  /*26fe0*/  @!P4 HFMA2.BF16_V2 R119, -RZ.H0_H0, RZ.H0_H0, -R3.H0_H0 ;  /* 0x200000ffff77c231 */ /* 0x000fe20000340903 */
[----:B------:R-:W-:Y:S02]  /*26ff0*/  PRMT R117, R136, 0x7610, R117 ;  /* 0x0000761088757816 */ /* 0x000fe40000000075 */
[----:B------:R1:W3:Y:S01]  /*27000*/  LDL.S16 R89, [R1+0x38] ;  /* 0x0000380001597983 */ /* 0x0002e20000100600 */
[----:B------:R-:W-:Y:S02]  /*27010*/  @!P2 PRMT R0, R126, 0x5410, RZ ;  /* 0x000054107e00a816 */ /* 0x000fe400000000ff */
[----:B------:R-:W-:Y:S01]  /*27020*/  PRMT R77, R119, 0x7610, R77 ;  /* 0x00007610774d7816 */ /* 0x000fe2000000004d */
[----:B------:R1:W4:Y:S01]  /*27030*/  LDL.S16 R128, [R1+0x34] ;  /* 0x0000340001807983 */ /* 0x0003220000100600 */
[----:B------:R-:W-:Y:S02]  /*27040*/  @!P5 PRMT R103, R117, 0x5410, RZ ;  /* 0x000054107567d816 */ /* 0x000fe400000000ff */
[----:B------:R-:W-:Y:S01]  /*27050*/  PRMT R117, R107, 0x5410, R106 ;  /* 0x000054106b757816 */ /* 0x000fe2000000006a */
[----:B------:R-:W-:Y:S01]  /*27060*/  @!P5 STL.S16 [R1+0x70], R136 ;  /* 0x000070880100d387 */ /* 0x000fe20000100600 */
[----:B------:R-:W-:Y:S02]  /*27070*/  ISETP.LE.U32.AND P5, PT, R76, UR13, PT ;  /* 0x0000000d4c007c0c */ /* 0x000fe4000bfa3070 */
[----:B------:R-:W-:Y:S01]  /*27080*/  SHF.R.U32.HI R76, RZ, 0x18, R90 ;  /* 0x00000018ff4c7819 */ /* 0x000fe2000001165a */
[----:B------:R5:W-:Y:S04]  /*27090*/  @!P4 STL.S16 [R1+0x48], R119 ;  /* 0x000048770100c387 */ /* 0x000be80000100600 */
[----:B------:R1:W4:Y:S04]  /*270a0*/  LDL.S16 R91, [R1+0x30] ;  /* 0x00003000015b7983 */ /* 0x0003280000100600 */
[----:B------:R-:W-:Y:S01]  /*270b0*/  STG.E.U16 desc[UR30][R152.64+0x50], R0 ;  /* 0x0000500098007986 */ /* 0x000fe2000c10151e */
[----:B--2---:R-:W-:Y:S03]  /*270c0*/  IMAD.WIDE.U32 R158, R158, -0x2daee0ad, RZ ;  /* 0xd2511f539e9e7825 */ /* 0x004fe600078e00ff */
[----:B------:R-:W-:Y:S02]  /*270d0*/  STG.E.U16 desc[UR30][R152.64+0x52], R103 ;  /* 0x0000526798007986 */ /* 0x000fe4000c10151e */
[----:B------:R-:W-:Y:S04]  /*270e0*/  LOP3.LUT R126, R159, UR19, R160, 0x96, !PT ;  /* 0x000000139f7e7c12 */ /* 0x000fe8000f8e96a0 */
[----:B------:R-:W-:Y:S04]  /*270f0*/  LOP3.LUT R84, R126, 0xff, RZ, 0xc0, !PT ;  /* 0x000000ff7e547812 */ /* 0x000fe800078ec0ff */
[----:B------:R-:W-:Y:S02]  /*27100*/  ISETP.LE.U32.AND P2, PT, R84, UR13, PT ;  /* 0x0000000d54007c0c */ /* 0x000fe4000bf43070 */
[----:B-----5:R-:W-:Y:S02]  /*27110*/  PRMT R119, R3, 0x5410, R102 ;  /* 0x0000541003777816 */ /* 0x020fe40000000066 */
[----:B------:R-:W-:Y:S02]  /*27120*/  @!P4 PRMT R3, R77, 0x5410, RZ ;  /* 0x000054104d03c816 */ /* 0x000fe400000000ff */
[----:B------:R-:W-:Y:S02]  /*27130*/  ISETP.LE.U32.AND P4, PT, R76, UR13, PT ;  /* 0x0000000d4c007c0c */ /* 0x000fe4000bf83070 */
[----:B------:R-:W2:Y:S08]  /*27140*/  LDSM.16.MT88.4 R76, [R166+0x6000] ;  /* 0x00600000a64c783b */ /* 0x000eb00000004200 */
[----:B------:R-:W-:Y:S01]  /*27150*/  STG.E.U16 desc[UR30][R156.64+0x4e], R3 ;  /* 0x00004e039c007986 */ /* 0x000fe2000c10151e */
[-C--:B--2---:R-:W-:Y:S06]  /*27160*/  HMMA.16816.F32.BF16 R36, R72, R76.reuse, R36 ;  /* 0x0000004c4824723c */ /* 0x084fec0000041824 */
[C---:B------:R-:W-:Y:S06]  /*27170*/  HMMA.16816.F32.BF16 R40, R80.reuse, R76, R40 ;  /* 0x0000004c5028723c */ /* 0x040fec0000041828 */
[-C--:B------:R-:W-:Y:S05]  /*27180*/  HMMA.16816.F32.BF16 R44, R80, R78.reuse, R44 ;  /* 0x0000004e502c723c */ /* 0x080fea000004182c */
[--C-:B------:R-:W-:Y:S01]  /*27190*/  SHF.R.U32.HI R77, RZ, 0x10, R127.reuse ;  /* 0x00000010ff4d7819 */ /* 0x100fe2000001167f */
[C---:B------:R-:W-:Y:S05]  /*271a0*/  HMMA.16816.F32.BF16 R48, R72.reuse, R78, R48 ;  /* 0x0000004e4830723c */ /* 0x040fea0000041830 */
[----:B------:R-:W-:Y:S02]  /*271b0*/  SHF.R.U32.HI R127, RZ, 0x18, R127 ;  /* 0x00000018ff7f7819 */ /* 0x000fe4000001167f */
[----:B------:R-:W-:Y:S04]  /*271c0*/  HSET2.LE.AND R79, R145, R125, PT ;  /* 0x0000007d914f7233 */ /* 0x000fe80003803000 */
[----:B------:R-:W-:Y:S02]  /*271d0*/  LOP3.LUT R77, R77, 0xff, RZ, 0xc0, !PT ;  /* 0x000000ff4d4d7812 */ /* 0x000fe400078ec0ff */
[----:B------:R-:W-:Y:S02]  /*271e0*/  LOP3.LUT R79, R79, R2, RZ, 0xc0, !PT ;  /* 0x000000024f4f7212 */ /* 0x000fe400078ec0ff */
[----:B------:R-:W-:Y:S02]  /*271f0*/  PRMT R2, R163, 0x7610, R2 ;  /* 0x00007610a3027816 */ /* 0x000fe40000000002 */
[----:B------:R-:W-:Y:S01]  /*27200*/  PRMT R127, R77, 0x5410, R127 ;  /* 0x000054104d7f7816 */ /* 0x000fe2000000007f */
[----:B------:R-:W-:Y:S01]  /*27210*/  MUFU.EX2 R163, R239 ;  /* 0x000000ef00a37308 */ /* 0x000fe20000000800 */
[----:B------:R-:W-:Y:S04]  /*27220*/  LOP3.LUT R76, R126, 0xffff, RZ, 0xc0, !PT ;  /* 0x0000ffff7e4c7812 */ /* 0x000fe800078ec0ff */
[----:B------:R-:W-:Y:S04]  /*27230*/  SHF.R.U32.HI R76, RZ, 0x8, R76 ;  /* 0x00000008ff4c7819 */ /* 0x000fe8000001164c */
[----:B------:R-:W-:Y:S01]  /*27240*/  LOP3.LUT R76, R76, 0xffff, RZ, 0xc0, !PT ;  /* 0x0000ffff4c4c7812 */ /* 0x000fe200078ec0ff */
[----:B---3--:R-:W-:Y:S02]  /*27250*/  @!P1 HFMA2.BF16_V2 R89, -RZ.H0_H0, RZ.H0_H0, -R102.H0_H0 ;  /* 0x200000ffff599231 */ /* 0x008fe40000340966 */
[----:B----4-:R-:W-:Y:S03]  /*27260*/  @!P0 HFMA2.BF16_V2 R128, -RZ.H0_H0, RZ.H0_H0, -R107.H0_H0 ;  /* 0x200000ffff808231 */ /* 0x010fe6000034096b */
[----:B------:R-:W-:Y:S01]  /*27270*/  PRMT R88, R89, 0x7610, R88 ;  /* 0x0000761059587816 */ /* 0x000fe20000000058 */
[----:B------:R2:W-:Y:S03]  /*27280*/  @!P1 STL.S16 [R1+0x38], R89 ;  /* 0x0000385901009387 */ /* 0x0005e60000100600 */
[----:B------:R-:W-:Y:S02]  /*27290*/  @!P1 PRMT R102, R88, 0x5410, RZ ;  /* 0x0000541058669816 */ /* 0x000fe400000000ff */
[----:B------:R-:W-:Y:S01]  /*272a0*/  ISETP.LE.U32.AND P1, PT, R139, UR13, PT ;  /* 0x0000000d8b007c0c */ /* 0x000fe2000bf23070 */
[----:B------:R1:W3:Y:S01]  /*272b0*/  LDL.S16 R88, [R1+0x28] ;  /* 0x0000280001587983 */ /* 0x0002e20000100600 */
[----:B------:R-:W-:Y:S03]  /*272c0*/  PRMT R85, R128, 0x7610, R85 ;  /* 0x0000761080557816 */ /* 0x000fe60000000055 */
[----:B------:R-:W-:Y:S01]  /*272d0*/  STG.E.U16 desc[UR30][R156.64+0x50], R102 ;  /* 0x000050669c007986 */ /* 0x000fe2000c10151e */
[----:B------:R-:W-:Y:S03]  /*272e0*/  @!P0 PRMT R107, R85, 0x5410, RZ ;  /* 0x00005410556b8816 */ /* 0x000fe600000000ff */
[----:B------:R-:W4:Y:S04]  /*272f0*/  LDSM.16.MT88.4 R84, [R167+0x6000] ;  /* 0x00600000a754783b */ /* 0x000f280000004200 */
[----:B------:R-:W-:Y:S04]  /*27300*/  @!P1 HFMA2.BF16_V2 R91, -RZ.H0_H0, RZ.H0_H0, -R106.H0_H0 ;  /* 0x200000ffff5b9231 */ /* 0x000fe8000034096a */
[----:B------:R-:W-:Y:S01]  /*27310*/  STG.E.U16 desc[UR30][R154.64+0x50], R107 ;  /* 0x0000506b9a007986 */ /* 0x000fe2000c10151e */
[----:B------:R-:W-:Y:S03]  /*27320*/  PRMT R78, R91, 0x7610, R78 ;  /* 0x000076105b4e7816 */ /* 0x000fe6000000004e */
[----:B--2---:R1:W2:Y:S01]  /*27330*/  LDL.S16 R89, [R1+0x2c] ;  /* 0x00002c0001597983 */ /* 0x0042a20000100600 */
[----:B------:R-:W-:Y:S02]  /*27340*/  @!P1 PRMT R106, R78, 0x5410, RZ ;  /* 0x000054104e6a9816 */ /* 0x000fe400000000ff */
[--C-:B------:R-:W-:Y:S01]  /*27350*/  HSET2.LE.AND R78, R140, R125.reuse, PT ;  /* 0x0000007d8c4e7233 */ /* 0x100fe20003803000 */
[----:B------:R5:W-:Y:S04]  /*27360*/  @!P0 STL.S16 [R1+0x34], R128 ;  /* 0x0000348001008387 */ /* 0x000be80000100600 */
[----:B------:R-:W-:Y:S01]  /*27370*/  LOP3.LUT R78, R78, R111, RZ, 0xc0, !PT ;  /* 0x0000006f4e4e7212 */ /* 0x000fe200078ec0ff */
[----:B------:R-:W-:Y:S01]  /*27380*/  @!P1 STL.S16 [R1+0x30], R91 ;  /* 0x0000305b01009387 */ /* 0x000fe20000100600 */
[----:B------:R-:W-:Y:S02]  /*27390*/  ISETP.LE.U32.AND P1, PT, R76, UR13, PT ;  /* 0x0000000d4c007c0c */ /* 0x000fe4000bf23070 */
[--C-:B------:R-:W-:Y:S01]  /*273a0*/  SHF.R.U32.HI R76, RZ, 0x18, R126.reuse ;  /* 0x00000018ff4c7819 */ /* 0x100fe2000001167e */
[----:B------:R-:W-:Y:S01]  /*273b0*/  LDSM.16.MT88.4 R140, [R167+0x7800] ;  /* 0x00780000a78c783b */ /* 0x000fe20000004200 */
[----:B------:R-:W-:Y:S02]  /*273c0*/  SHF.R.U32.HI R126, RZ, 0x10, R126 ;  /* 0x00000010ff7e7819 */ /* 0x000fe4000001167e */
[----:B------:R-:W-:Y:S02]  /*273d0*/  LOP3.LUT R111, R159, UR29, R160, 0x96, !PT ;  /* 0x0000001d9f6f7c12 */ /* 0x000fe4000f8e96a0 */
[----:B------:R-:W-:Y:S01]  /*273e0*/  LOP3.LUT R126, R126, 0xff, RZ, 0xc0, !PT ;  /* 0x000000ff7e7e7812 */ /* 0x000fe200078ec0ff */
[----:B------:R-:W-:Y:S02]  /*273f0*/  MUFU.EX2 R160, R238 ;  /* 0x000000ee00a07308 */ /* 0x000fe40000000800 */
[----:B------:R-:W-:Y:S01]  /*27400*/  STG.E.U16 desc[UR30][R154.64+0x52], R106 ;  /* 0x0000526a9a007986 */ /* 0x000fe2000c10151e */
[----:B------:R-:W-:Y:S02]  /*27410*/  ISETP.LE.U32.AND P0, PT, R126, UR13, PT ;  /* 0x0000000d7e007c0c */ /* 0x000fe4000bf03070 */
[----:B------:R-:W-:Y:S04]  /*27420*/  SHF.R.U32.HI R126, RZ, 0x10, R108 ;  /* 0x00000010ff7e7819 */ /* 0x000fe8000001166c */
[----:B------:R-:W-:Y:S01]  /*27430*/  LOP3.LUT R0, R126, 0xff, RZ, 0xc0, !PT ;  /* 0x000000ff7e007812 */ /* 0x000fe200078ec0ff */
[-C--:B----4-:R-:W-:Y:S03]  /*27440*/  HMMA.16816.F32.BF16 R52, R72, R84.reuse, R52 ;  /* 0x000000544834723c */ /* 0x090fe60000041834 */
[----:B-----5:R-:W-:Y:S03]  /*27450*/  PRMT R128, R104, 0x5410, R105 ;  /* 0x0000541068807816 */ /* 0x020fe60000000069 */
[C---:B------:R-:W-:Y:S06]  /*27460*/  HMMA.16816.F32.BF16 R56, R80.reuse, R84, R56 ;  /* 0x000000545038723c */ /* 0x040fec0000041838 */
[-C--:B------:R-:W-:Y:S05]  /*27470*/  HMMA.16816.F32.BF16 R60, R80, R86.reuse, R60 ;  /* 0x00000056503c723c */ /* 0x080fea000004183c */
[----:B------:R-:W-:Y:S01]  /*27480*/  SHF.R.U32.HI R85, RZ, 0x8, R146 ;  /* 0x00000008ff557819 */ /* 0x000fe20000011692 */
[----:B------:R-:W-:Y:S05]  /*27490*/  HMMA.16816.F32.BF16 R64, R72, R86, R64 ;  /* 0x000000564840723c */ /* 0x000fea0000041840 */
[--C-:B------:R-:W-:Y:S02]  /*274a0*/  HSET2.LE.AND R82, R135, R125.reuse, PT ;  /* 0x0000007d87527233 */ /* 0x100fe40003803000 */
[--C-:B------:R-:W-:Y:S04]  /*274b0*/  HSET2.LE.AND R83, R134, R125.reuse, PT ;  /* 0x0000007d86537233 */ /* 0x100fe80003803000 */
[--C-:B------:R-:W-:Y:S02]  /*274c0*/  HSET2.LE.AND R80, R131, R125.reuse, PT ;  /* 0x0000007d83507233 */ /* 0x100fe40003803000 */
[----:B------:R-:W-:Y:S02]  /*274d0*/  LOP3.LUT R83, R83, R112, RZ, 0xc0, !PT ;  /* 0x0000007053537212 */ /* 0x000fe400078ec0ff */
[--C-:B------:R-:W-:Y:S01]  /*274e0*/  HSET2.LE.AND R81, R127, R125.reuse, PT ;  /* 0x0000007d7f517233 */ /* 0x100fe20003803000 */
[----:B------:R-:W4:Y:S01]  /*274f0*/  MUFU.EX2 R112, R227 ;  /* 0x000000e300707308 */ /* 0x000f220000000800 */
[----:B------:R-:W-:Y:S02]  /*27500*/  LOP3.LUT R80, R80, R116, RZ, 0xc0, !PT ;  /* 0x0000007450507212 */ /* 0x000fe400078ec0ff */
[----:B------:R-:W-:Y:S02]  /*27510*/  LOP3.LUT R82, R82, R110, RZ, 0xc0, !PT ;  /* 0x0000006e52527212 */ /* 0x000fe400078ec0ff */
[----:B------:R-:W-:Y:S02]  /*27520*/  LOP3.LUT R81, R81, R115, RZ, 0xc0, !PT ;  /* 0x0000007351517212 */ /* 0x000fe400078ec0ff */
[----:B------:R-:W-:Y:S02]  /*27530*/  SHF.R.U32.HI R115, RZ, 0x18, R108 ;  /* 0x00000018ff737819 */ /* 0x000fe4000001166c */
[----:B------:R-:W-:Y:S02]  /*27540*/  PRMT R110, R2, 0x5410, R98 ;  /* 0x00005410026e7816 */ /* 0x000fe40000000062 */
[----:B------:R-:W-:Y:S02]  /*27550*/  LOP3.LUT R84, R149, 0xff, RZ, 0xc0, !PT ;  /* 0x000000ff95547812 */ /* 0x000fe400078ec0ff */
[--C-:B------:R-:W-:Y:S02]  /*27560*/  SHF.R.U32.HI R72, RZ, 0x10, R108.reuse ;  /* 0x00000010ff487819 */ /* 0x100fe4000001166c */
[----:B------:R-:W-:Y:S02]  /*27570*/  LOP3.LUT R116, R108, 0xffff, RZ, 0xc0, !PT ;  /* 0x0000ffff6c747812 */ /* 0x000fe400078ec0ff */
[----:B------:R-:W-:Y:S01]  /*27580*/  LOP3.LUT R199, R72, 0xff, RZ, 0xc0, !PT ;  /* 0x000000ff48c77812 */ /* 0x000fe200078ec0ff */
[----:B----4-:R-:W-:Y:S01]  /*27590*/  FADD.FTZ R197, R112, R197 ;  /* 0x000000c570c57221 */ /* 0x010fe20000010000 */
[----:B------:R-:W-:Y:S02]  /*275a0*/  F2FP.BF16.F32.PACK_AB R112, R195, R112 ;  /* 0x00000070c370723e */ /* 0x000fe400000010ff */
[----:B------:R-:W-:Y:S02]  /*275b0*/  LOP3.LUT R127, R108, 0xff, RZ, 0xc0, !PT ;  /* 0x000000ff6c7f7812 */ /* 0x000fe400078ec0ff */
[----:B------:R-:W-:Y:S02]  /*275c0*/  PRMT R149, R112, 0x7632, R149 ;  /* 0x0000763270957816 */ /* 0x000fe40000000095 */
[----:B------:R-:W-:Y:S02]  /*275d0*/  LOP3.LUT R134, R108, 0xff, RZ, 0xc0, !PT ;  /* 0x000000ff6c867812 */ /* 0x000fe400078ec0ff */
[----:B------:R-:W-:Y:S02]  /*275e0*/  SHF.R.U32.HI R131, RZ, 0x18, R108 ;  /* 0x00000018ff837819 */ /* 0x000fe4000001166c */
[----:B------:R-:W-:Y:S02]  /*275f0*/  PRMT R108, R112, 0x5410, R149 ;  /* 0x00005410706c7816 */ /* 0x000fe40000000095 */
[----:B------:R-:W-:Y:S02]  /*27600*/  PRMT R131, R0, 0x5410, R131 ;  /* 0x0000541000837816 */ /* 0x000fe40000000083 */
[----:B------:R-:W-:Y:S03]  /*27610*/  LOP3.LUT R0, R158, 0xffff, RZ, 0xc0, !PT ;  /* 0x0000ffff9e007812 */ /* 0x000fe600078ec0ff */
[----:B------:R-:W-:Y:S01]  /*27620*/  HSET2.LE.AND R103, R131, R125, PT ;  /* 0x0000007d83677233 */ /* 0x000fe20003803000 */
[----:B---3--:R-:W-:Y:S05]  /*27630*/  @!P5 HFMA2.BF16_V2 R88, -RZ.H0_H0, RZ.H0_H0, -R105.H0_H0 ;  /* 0x200000ffff58d231 */ /* 0x008fea0000340969 */
[----:B------:R-:W-:Y:S04]  /*27640*/  PRMT R137, R88, 0x7610, R137 ;  /* 0x0000761058897816 */ /* 0x000fe80000000089 */
[----:B------:R-:W-:Y:S05]  /*27650*/  @!P5 PRMT R105, R137, 0x5410, RZ ;  /* 0x000054108969d816 */ /* 0x000fea00000000ff */
[----:B------:R-:W-:Y:S01]  /*27660*/  STG.E.U16 desc[UR30][R150.64+0x62], R105 ;  /* 0x0000626996007986 */ /* 0x000fe2000c10151e */
[----:B--2---:R-:W-:Y:S05]  /*27670*/  @!P6 HFMA2.BF16_V2 R89, -RZ.H0_H0, RZ.H0_H0, -R104.H0_H0 ;  /* 0x200000ffff59e231 */ /* 0x004fea0000340968 */
[----:B------:R-:W-:Y:S01]  /*27680*/  @!P6 STL.S16 [R1+0x2c], R89 ;  /* 0x00002c590100e387 */ /* 0x000fe20000100600 */
[----:B------:R-:W-:Y:S03]  /*27690*/  PRMT R77, R89, 0x7610, R77 ;  /* 0x00007610594d7816 */ /* 0x000fe6000000004d */
[----:B------:R1:W2:Y:S01]  /*276a0*/  LDL.S16 R136, [R1+0xc] ;  /* 0x00000c0001887983 */ /* 0x0002a20000100600 */
[----:B------:R-:W-:Y:S02]  /*276b0*/  @!P6 PRMT R104, R77, 0x5410, RZ ;  /* 0x000054104d68e816 */ /* 0x000fe400000000ff */
[----:B------:R-:W-:Y:S01]  /*276c0*/  ISETP.LE.U32.AND P6, PT, R76, UR13, PT ;  /* 0x0000000d4c007c0c */ /* 0x000fe2000bfc3070 */
[----:B------:R1:W3:Y:S01]  /*276d0*/  LDL.S16 R97, [R1+0x8] ;  /* 0x0000080001617983 */ /* 0x0002e20000100600 */
[--C-:B------:R-:W-:Y:S02]  /*276e0*/  HSET2.LE.AND R76, R133, R125.reuse, PT ;  /* 0x0000007d854c7233 */ /* 0x100fe40003803000 */
[--C-:B------:R-:W-:Y:S01]  /*276f0*/  HSET2.LE.AND R77, R132, R125.reuse, PT ;  /* 0x0000007d844d7233 */ /* 0x100fe20003803000 */
[----:B------:R-:W-:Y:S01]  /*27700*/  @!P5 STL.S16 [R1+0x28], R88 ;  /* 0x000028580100d387 */ /* 0x000fe20000100600 */
[----:B------:R-:W-:Y:S02]  /*27710*/  PRMT R133, R162, 0x5410, R85 ;  /* 0x00005410a2857816 */ /* 0x000fe40000000055 */
[----:B------:R-:W-:Y:S01]  /*27720*/  LOP3.LUT R76, R76, R114, RZ, 0xc0, !PT ;  /* 0x000000724c4c7212 */ /* 0x000fe200078ec0ff */
[----:B------:R-:W4:Y:S01]  /*27730*/  LDSM.16.MT88.4 R88, [R165+0x6800] ;  /* 0x00680000a558783b */ /* 0x000f220000004200 */
[----:B------:R-:W-:Y:S01]  /*27740*/  LOP3.LUT R77, R77, R113, RZ, 0xc0, !PT ;  /* 0x000000714d4d7212 */ /* 0x000fe200078ec0ff */
[----:B------:R-:W-:Y:S01]  /*27750*/  MUFU.EX2 R162, R237 ;  /* 0x000000ed00a27308 */ /* 0x000fe20000000800 */
[----:B------:R-:W-:Y:S02]  /*27760*/  SHF.R.U32.HI R85, RZ, 0x10, R130 ;  /* 0x00000010ff557819 */ /* 0x000fe40000011682 */
[----:B------:R-:W-:Y:S02]  /*27770*/  PRMT R132, R84, 0x5410, R161 ;  /* 0x0000541054847816 */ /* 0x000fe400000000a1 */
[C---:B------:R-:W-:Y:S01]  /*27780*/  LOP3.LUT R84, R130.reuse, 0xffff, RZ, 0xc0, !PT ;  /* 0x0000ffff82547812 */ /* 0x040fe200078ec0ff */
[----:B------:R-:W-:Y:S01]  /*27790*/  STG.E.U16 desc[UR30][R150.64+0x60], R104 ;  /* 0x0000606896007986 */ /* 0x000fe2000c10151e */
[----:B------:R-:W-:Y:S03]  /*277a0*/  LOP3.LUT R113, R109, UR29, R194, 0x96, !PT ;  /* 0x0000001d6d717c12 */ /* 0x000fe6000f8e96c2 */
[----:B------:R-:W-:Y:S10]  /*277b0*/  MUFU.EX2 R161, R240 ;  /* 0x000000f000a17308 */ /* 0x000ff40000000800 */
[----:B------:R-:W-:Y:S01]  /*277c0*/  MUFU.EX2 R194, R234 ;  /* 0x000000ea00c27308 */ /* 0x000fe20000000800 */
[-C--:B----4-:R-:W-:Y:S06]  /*277d0*/  HMMA.16816.F32.BF16 R4, R76, R88.reuse, R4 ;  /* 0x000000584c04723c */ /* 0x090fec0000041804 */
        /* <DEDUP_REMOVED lines=13> */
[----:B------:R-:W-:Y:S02]  /*278b0*/  LOP3.LUT R88, R129, 0xffff, RZ, 0xc0, !PT ;  /* 0x0000ffff81587812 */ /* 0x000fe400078ec0ff */
[----:B------:R-:W-:Y:S04]  /*278c0*/  PRMT R93, R91, 0x5410, R89 ;  /* 0x000054105b5d7816 */ /* 0x000fe80000000059 */
[----:B------:R-:W-:Y:S02]  /*278d0*/  LOP3.LUT R91, R129, 0xff, RZ, 0xc0, !PT ;  /* 0x000000ff815b7812 */ /* 0x000fe400078ec0ff */
[----:B------:R-:W-:Y:S02]  /*278e0*/  SHF.R.U32.HI R88, RZ, 0x8, R88 ;  /* 0x00000008ff587819 */ /* 0x000fe40000011658 */
[----:B------:R-:W-:Y:S02]  /*278f0*/  SHF.R.U32.HI R89, RZ, 0x10, R129 ;  /* 0x00000010ff597819 */ /* 0x000fe40000011681 */
[----:B------:R-:W-:Y:S02]  /*27900*/  PRMT R114, R91, 0x5410, R88 ;  /* 0x000054105b727816 */ /* 0x000fe40000000058 */
[----:B------:R-:W-:Y:S02]  /*27910*/  SHF.R.U32.HI R88, RZ, 0x8, R99 ;  /* 0x00000008ff587819 */ /* 0x000fe40000011663 */
[----:B------:R-:W-:Y:S02]  /*27920*/  SHF.R.U32.HI R90, RZ, 0x18, R129 ;  /* 0x00000018ff5a7819 */ /* 0x000fe40000011681 */
[----:B------:R-:W-:Y:S04]  /*27930*/  LOP3.LUT R89, R89, 0xff, RZ, 0xc0, !PT ;  /* 0x000000ff59597812 */ /* 0x000fe800078ec0ff */
[----:B------:R-:W-:Y:S01]  /*27940*/  PRMT R100, R89, 0x5410, R90 ;  /* 0x0000541059647816 */ /* 0x000fe2000000005a */
[----:B--2---:R-:W-:Y:S02]  /*27950*/  @!P3 HFMA2.BF16_V2 R136, -RZ.H0_H0, RZ.H0_H0, -R2.H0_H0 ;  /* 0x200000ffff88b231 */ /* 0x004fe40000340902 */
[----:B---3--:R-:W-:Y:S03]  /*27960*/  @!P4 HFMA2.BF16_V2 R97, -RZ.H0_H0, RZ.H0_H0, -R98.H0_H0 ;  /* 0x200000ffff61c231 */ /* 0x008fe60000340962 */
[----:B------:R2:W-:Y:S01]  /*27970*/  @!P3 STL.S16 [R1+0xc], R136 ;  /* 0x00000c880100b387 */ /* 0x0005e20000100600 */
[----:B------:R-:W-:Y:S03]  /*27980*/  PRMT R74, R136, 0x7610, R74 ;  /* 0x00007610884a7816 */ /* 0x000fe6000000004a */
[----:B------:R3:W-:Y:S01]  /*27990*/  @!P4 STL.S16 [R1+0x8], R97 ;  /* 0x000008610100c387 */ /* 0x0007e20000100600 */
[----:B------:R-:W-:Y:S02]  /*279a0*/  PRMT R73, R97, 0x7610, R73 ;  /* 0x0000761061497816 */ /* 0x000fe40000000049 */
[----:B------:R-:W-:Y:S01]  /*279b0*/  @!P3 PRMT R2, R74, 0x5410, RZ ;  /* 0x000054104a02b816 */ /* 0x000fe200000000ff */
[----:B------:R1:W4:Y:S01]  /*279c0*/  LDL.S16 R137, [R1+0x18] ;  /* 0x0000180001897983 */ /* 0x0003220000100600 */
[----:B------:R-:W-:Y:S02]  /*279d0*/  @!P4 PRMT R98, R73, 0x5410, RZ ;  /* 0x000054104962c816 */ /* 0x000fe400000000ff */
[----:B------:R-:W-:Y:S01]  /*279e0*/  ISETP.LE.U32.AND P4, PT, R115, UR13, PT ;  /* 0x0000000d73007c0c */ /* 0x000fe2000bf83070 */
[----:B------:R1:W5:Y:S04]  /*279f0*/  LDL.S16 R135, [R1+0x14] ;  /* 0x0000140001877983 */ /* 0x0003680000100600 */
[----:B------:R-:W1:Y:S08]  /*27a00*/  LDSM.16.MT88.4 R72, [R166+0x6800] ;  /* 0x00680000a648783b */ /* 0x000e700000004200 */
[----:B------:R1:W-:Y:S04]  /*27a10*/  STG.E.U16 desc[UR30][R152.64+0x60], R2 ;  /* 0x0000600298007986 */ /* 0x0003e8000c10151e */
[----:B--2---:R2:W2:Y:S01]  /*27a20*/  LDL.S16 R136, [R1+0x10] ;  /* 0x0000100001887983 */ /* 0x0044a20000100600 */
[----:B---3--:R-:W3:Y:S03]  /*27a30*/  MUFU.EX2 R97, R225 ;  /* 0x000000e100617308 */ /* 0x008ee60000000800 */
[----:B------:R-:W-:Y:S01]  /*27a40*/  STG.E.U16 desc[UR30][R152.64+0x62], R98 ;  /* 0x0000626298007986 */ /* 0x000fe2000c10151e */
[----:B---3--:R-:W-:Y:S01]  /*27a50*/  FADD.FTZ R198, R97, R198 ;  /* 0x000000c661c67221 */ /* 0x008fe20000010000 */
[----:B------:R-:W-:Y:S04]  /*27a60*/  F2FP.BF16.F32.PACK_AB R97, R196, R97 ;  /* 0x00000061c461723e */ /* 0x000fe800000010ff */
[C---:B------:R-:W-:Y:S04]  /*27a70*/  PRMT R96, R97.reuse, 0x7632, R96 ;  /* 0x0000763261607816 */ /* 0x040fe80000000060 */
[----:B------:R-:W-:Y:S01]  /*27a80*/  PRMT R109, R97, 0x5410, R96 ;  /* 0x00005410616d7816 */ /* 0x000fe20000000060 */
[-C--:B-1----:R-:W-:Y:S06]  /*27a90*/  HMMA.16816.F32.BF16 R36, R76, R72.reuse, R36 ;  /* 0x000000484c24723c */ /* 0x082fec0000041824 */
[C---:B------:R-:W-:Y:S06]  /*27aa0*/  HMMA.16816.F32.BF16 R40, R80.reuse, R72, R40 ;  /* 0x000000485028723c */ /* 0x040fec0000041828 */
[-C--:B------:R-:W-:Y:S05]  /*27ab0*/  HMMA.16816.F32.BF16 R44, R80, R74.reuse, R44 ;  /* 0x0000004a502c723c */ /* 0x080fea000004182c */
[----:B------:R-:W-:Y:S01]  /*27ac0*/  LOP3.LUT R72, R88, 0xffff, RZ, 0xc0, !PT ;  /* 0x0000ffff58487812 */ /* 0x000fe200078ec0ff */
[C---:B------:R-:W-:Y:S04]  /*27ad0*/  HMMA.16816.F32.BF16 R48, R76.reuse, R74, R48 ;  /* 0x0000004a4c30723c */ /* 0x040fe80000041830 */
[----:B------:R-:W-:Y:S02]  /*27ae0*/  ISETP.LE.U32.AND P5, PT, R72, UR13, PT ;  /* 0x0000000d48007c0c */ /* 0x000fe4000bfa3070 */
[-C--:B------:R-:W-:Y:S05]  /*27af0*/  HMMA.16816.F32.BF16 R52, R76, R84.reuse, R52 ;  /* 0x000000544c34723c */ /* 0x080fea0000041834 */
[----:B------:R-:W-:Y:S01]  /*27b00*/  SHF.R.U32.HI R72, RZ, 0x8, R116 ;  /* 0x00000008ff487819 */ /* 0x000fe20000011674 */
[C---:B------:R-:W-:Y:S05]  /*27b10*/  HMMA.16816.F32.BF16 R56, R80.reuse, R84, R56 ;  /* 0x000000545038723c */ /* 0x040fea0000041838 */
[----:B------:R-:W-:Y:S01]  /*27b20*/  PRMT R127, R127, 0x5410, R72 ;  /* 0x000054107f7f7816 */ /* 0x000fe20000000048 */
[-C--:B------:R-:W-:Y:S05]  /*27b30*/  HMMA.16816.F32.BF16 R60, R80, R86.reuse, R60 ;  /* 0x00000056503c723c */ /* 0x080fea000004183c */
[--C-:B------:R-:W-:Y:S01]  /*27b40*/  HSET2.LE.AND R72, R93, R125.reuse, PT ;  /* 0x0000007d5d487233 */ /* 0x100fe20003803000 */
[----:B------:R-:W-:Y:S05]  /*27b50*/  HMMA.16816.F32.BF16 R64, R76, R86, R64 ;  /* 0x000000564c40723c */ /* 0x000fea0000041840 */
[--C-:B------:R-:W-:Y:S02]  /*27b60*/  HSET2.LE.AND R75, R191, R125.reuse, PT ;  /* 0x0000007dbf4b7233 */ /* 0x100fe40003803000 */
[----:B------:R-:W-:Y:S01]  /*27b70*/  LOP3.LUT R72, R72, R120, RZ, 0xc0, !PT ;  /* 0x0000007848487212 */ /* 0x000fe200078ec0ff */
[----:B------:R-:W1:Y:S03]  /*27b80*/  MUFU.EX2 R191, R236 ;  /* 0x000000ec00bf7308 */ /* 0x000e660000000800 */
[----:B------:R-:W-:Y:S02]  /*27b90*/  LOP3.LUT R75, R75, R118, RZ, 0xc0, !PT ;  /* 0x000000764b4b7212 */ /* 0x000fe400078ec0ff */
[--C-:B------:R-:W-:Y:S02]  /*27ba0*/  HSET2.LE.AND R80, R114, R125.reuse, PT ;  /* 0x0000007d72507233 */ /* 0x100fe40003803000 */
[--C-:B------:R-:W-:Y:S02]  /*27bb0*/  HSET2.LE.AND R81, R100, R125.reuse, PT ;  /* 0x0000007d64517233 */ /* 0x100fe40003803000 */
[--C-:B------:R-:W-:Y:S02]  /*27bc0*/  HSET2.LE.AND R82, R133, R125.reuse, PT ;  /* 0x0000007d85527233 */ /* 0x100fe40003803000 */
[--C-:B------:R-:W-:Y:S02]  /*27bd0*/  HSET2.LE.AND R83, R132, R125.reuse, PT ;  /* 0x0000007d84537233 */ /* 0x100fe40003803000 */
[----:B------:R-:W-:Y:S02]  /*27be0*/  LOP3.LUT R77, R158, 0xffff, RZ, 0xc0, !PT ;  /* 0x0000ffff9e4d7812 */ /* 0x000fe400078ec0ff */
[----:B------:R-:W-:Y:S01]  /*27bf0*/  SHF.R.U32.HI R76, RZ, 0x10, R158 ;  /* 0x00000010ff4c7819 */ /* 0x000fe2000001169e */
[----:B------:R-:W3:Y:S01]  /*27c00*/  MUFU.EX2 R159, R241 ;  /* 0x000000f1009f7308 */ /* 0x000ee20000000800 */
[----:B------:R-:W-:Y:S02]  /*27c10*/  LOP3.LUT R81, R81, R124, RZ, 0xc0, !PT ;  /* 0x0000007c51517212 */ /* 0x000fe400078ec0ff */
[----:B------:R-:W-:Y:S02]  /*27c20*/  LOP3.LUT R82, R82, R119, RZ, 0xc0, !PT ;  /* 0x0000007752527212 */ /* 0x000fe400078ec0ff */
[----:B------:R-:W-:Y:S02]  /*27c30*/  LOP3.LUT R83, R83, R117, RZ, 0xc0, !PT ;  /* 0x0000007553537212 */ /* 0x000fe400078ec0ff */
[----:B------:R-:W-:Y:S01]  /*27c40*/  LOP3.LUT R80, R80, R123, RZ, 0xc0, !PT ;  /* 0x0000007b50507212 */ /* 0x000fe200078ec0ff */
[----:B------:R-:W-:Y:S01]  /*27c50*/  LDSM.16.MT88.4 R116, [R166+0x7800] ;  /* 0x00780000a674783b */ /* 0x000fe20000004200 */
[----:B------:R-:W-:Y:S02]  /*27c60*/  SHF.R.U32.HI R79, RZ, 0x8, R0 ;  /* 0x00000008ff4f7819 */ /* 0x000fe40000011600 */
[----:B------:R-:W-:Y:S02]  /*27c70*/  SHF.R.U32.HI R0, RZ, 0x8, R77 ;  /* 0x00000008ff007819 */ /* 0x000fe4000001164d */
[----:B------:R-:W-:Y:S02]  /*27c80*/  SHF.R.U32.HI R78, RZ, 0x18, R158 ;  /* 0x00000018ff4e7819 */ /* 0x000fe4000001169e */
[----:B------:R-:W-:Y:S02]  /*27c90*/  LOP3.LUT R76, R76, 0xff, RZ, 0xc0, !PT ;  /* 0x000000ff4c4c7812 */ /* 0x000fe400078ec0ff */
[----:B------:R-:W-:Y:S02]  /*27ca0*/  LOP3.LUT R84, R158, 0xff, RZ, 0xc0, !PT ;  /* 0x000000ff9e547812 */ /* 0x000fe400078ec0ff */
[----:B------:R-:W-:Y:S02]  /*27cb0*/  PRMT R100, R76, 0x5410, R78 ;  /* 0x000054104c647816 */ /* 0x000fe4000000004e */
[----:B------:R-:W-:Y:S02]  /*27cc0*/  PRMT R101, R84, 0x5410, R79 ;  /* 0x0000541054657816 */ /* 0x000fe4000000004f */
[----:B------:R-:W-:Y:S02]  /*27cd0*/  LOP3.LUT R84, R113, 0xffff, RZ, 0xc0, !PT ;  /* 0x0000ffff71547812 */ /* 0x000fe400078ec0ff */
[----:B------:R-:W-:Y:S02]  /*27ce0*/  SHF.R.U32.HI R85, RZ, 0x10, R113 ;  /* 0x00000010ff557819 */ /* 0x000fe40000011671 */
[----:B------:R-:W-:Y:S02]  /*27cf0*/  HSET2.LE.AND R102, R127, R125, PT ;  /* 0x0000007d7f667233 */ /* 0x000fe40003803000 */
[----:B-1----:R-:W-:Y:S02]  /*27d00*/  F2FP.BF16.F32.PACK_AB R146, R163, R191 ;  /* 0x000000bfa392723e */ /* 0x002fe400000010ff */
[----:B---3--:R-:W-:Y:S02]  /*27d10*/  F2FP.BF16.F32.PACK_AB R2, R159, R160 ;  /* 0x000000a09f02723e */ /* 0x008fe400000010ff */
[----:B------:R-:W-:Y:S02]  /*27d20*/  PRMT R145, R146, 0x7632, R145 ;  /* 0x0000763292917816 */ /* 0x000fe40000000091 */
[----:B------:R-:W-:Y:S03]  /*27d30*/  LOP3.LUT R0, R0, 0xffff, RZ, 0xc0, !PT ;  /* 0x0000ffff00007812 */ /* 0x000fe600078ec0ff */
[----:B------:R-:W-:Y:S02]  /*27d40*/  @!P4 HFMA2.BF16_V2 R250, -RZ.H0_H0, RZ.H0_H0, -R145.H0_H0 ;  /* 0x200000fffffac231 */ /* 0x000fe40000340991 */
[----:B----4-:R-:W-:Y:S02]  /*27d50*/  @!P2 HFMA2.BF16_V2 R137, -RZ.H0_H0, RZ.H0_H0, -R97.H0_H0 ;  /* 0x200000ffff89a231 */ /* 0x010fe40000340961 */
[----:B-----5:R-:W-:Y:S03]  /*27d60*/  @!P0 HFMA2.BF16_V2 R135, -RZ.H0_H0, RZ.H0_H0, -R112.H0_H0 ;  /* 0x200000ffff878231 */ /* 0x020fe60000340970 */
[----:B------:R-:W-:Y:S01]  /*27d70*/  @!P2 STL.S16 [R1+0x18], R137 ;  /* 0x000018890100a387 */ /* 0x000fe20000100600 */
[----:B------:R-:W-:Y:S02]  /*27d80*/  PRMT R89, R137, 0x7610, R89 ;  /* 0x0000761089597816 */ /* 0x000fe40000000059 */
[----:B------:R-:W-:Y:S02]  /*27d90*/  PRMT R74, R135, 0x7610, R74 ;  /* 0x00007610874a7816 */ /* 0x000fe4000000004a */
[----:B------:R-:W-:Y:S02]  /*27da0*/  @!P2 PRMT R97, R89, 0x5410, RZ ;  /* 0x000054105961a816 */ /* 0x000fe400000000ff */
[----:B------:R-:W1:Y:S01]  /*27db0*/  LDSM.16.MT88.4 R88, [R165+0x7000] ;  /* 0x00700000a558783b */ /* 0x000e620000004200 */
[----:B------:R-:W-:Y:S02]  /*27dc0*/  @!P0 PRMT R112, R74, 0x5410, RZ ;  /* 0x000054104a708816 */ /* 0x000fe400000000ff */
[--C-:B------:R-:W-:Y:S02]  /*27dd0*/  HSET2.LE.AND R74, R193, R125.reuse, PT ;  /* 0x0000007dc14a7233 */ /* 0x100fe40003803000 */
[----:B------:R-:W3:Y:S01]  /*27de0*/  MUFU.EX2 R193, R235 ;  /* 0x000000eb00c17308 */ /* 0x000ee20000000800 */
[----:B------:R-:W-:Y:S01]  /*27df0*/  ISETP.LE.U32.AND P2, PT, R0, UR13, PT ;  /* 0x0000000d00007c0c */ /* 0x000fe2000bf43070 */
[----:B--2---:R-:W-:Y:S01]  /*27e00*/  @!P1 HFMA2.BF16_V2 R136, -RZ.H0_H0, RZ.H0_H0, -R96.H0_H0 ;  /* 0x200000ffff889231 */ /* 0x004fe20000340960 */
[----:B------:R-:W-:Y:S01]  /*27e10*/  LOP3.LUT R74, R74, R122, RZ, 0xc0, !PT ;  /* 0x0000007a4a4a7212 */ /* 0x000fe200078ec0ff */
[----:B------:R-:W-:Y:S01]  /*27e20*/  STG.E.U16 desc[UR30][R156.64+0x5e], R97 ;  /* 0x00005e619c007986 */ /* 0x000fe2000c10151e */
[--C-:B------:R-:W-:Y:S02]  /*27e30*/  SHF.R.U32.HI R0, RZ, 0x10, R158.reuse ;  /* 0x00000010ff007819 */ /* 0x100fe4000001169e */
[----:B------:R-:W-:Y:S01]  /*27e40*/  PRMT R73, R136, 0x7610, R73 ;  /* 0x0000761088497816 */ /* 0x000fe20000000049 */
[----:B------:R-:W-:Y:S01]  /*27e50*/  @!P1 STL.S16 [R1+0x10], R136 ;  /* 0x0000108801009387 */ /* 0x000fe20000100600 */
[----:B------:R-:W-:Y:S02]  /*27e60*/  LOP3.LUT R0, R0, 0xff, RZ, 0xc0, !PT ;  /* 0x000000ff00007812 */ /* 0x000fe400078ec0ff */
[----:B------:R-:W-:Y:S01]  /*27e70*/  @!P1 PRMT R96, R73, 0x5410, RZ ;  /* 0x0000541049609816 */ /* 0x000fe200000000ff */
[----:B------:R-:W-:Y:S01]  /*27e80*/  @!P0 STL.S16 [R1+0x14], R135 ;  /* 0x0000148701008387 */ /* 0x000fe20000100600 */
[----:B------:R-:W-:Y:S02]  /*27e90*/  LOP3.LUT R73, R158, 0xff, RZ, 0xc0, !PT ;  /* 0x000000ff9e497812 */ /* 0x000fe400078ec0ff */
[----:B------:R-:W-:Y:S01]  /*27ea0*/  ISETP.LE.U32.AND P1, PT, R134, UR13, PT ;  /* 0x0000000d86007c0c */ /* 0x000fe2000bf23070 */
[----:B------:R2:W4:Y:S01]  /*27eb0*/  LDL.S16 R115, [R1] ;  /* 0x0000000001737983 */ /* 0x0005220000100600 */
[----:B------:R-:W-:Y:S02]  /*27ec0*/  ISETP.LE.U32.AND P3, PT, R73, UR13, PT ;  /* 0x0000000d49007c0c */ /* 0x000fe4000bf63070 */
[----:B------:R-:W-:Y:S01]  /*27ed0*/  HSET2.LE.AND R73, R92, R125, PT ;  /* 0x0000007d5c497233 */ /* 0x000fe20003803000 */
[----:B------:R2:W5:Y:S01]  /*27ee0*/  LDL.S16 R99, [R1+0x4] ;  /* 0x0000040001637983 */ /* 0x0005620000100600 */
[----:B---3--:R-:W-:Y:S02]  /*27ef0*/  F2FP.BF16.F32.PACK_AB R148, R193, R194 ;  /* 0x000000c2c194723e */ /* 0x008fe400000010ff */
[----:B------:R-:W-:Y:S01]  /*27f00*/  SHF.R.U32.HI R158, RZ, 0x18, R158 ;  /* 0x00000018ff9e7819 */ /* 0x000fe2000001169e */
[----:B------:R-:W3:Y:S01]  /*27f10*/  LDSM.16.MT88.4 R92, [R168+0x7000] ;  /* 0x00700000a85c783b */ /* 0x000ee20000004200 */
[----:B------:R-:W-:Y:S02]  /*27f20*/  LOP3.LUT R73, R73, R121, RZ, 0xc0, !PT ;  /* 0x0000007949497212 */ /* 0x000fe400078ec0ff */
[----:B------:R-:W-:Y:S02]  /*27f30*/  PRMT R147, R148, 0x7632, R147 ;  /* 0x0000763294937816 */ /* 0x000fe40000000093 */
[----:B------:R-:W-:Y:S03]  /*27f40*/  ISETP.LE.U32.AND P0, PT, R158, UR13, PT ;  /* 0x0000000d9e007c0c */ /* 0x000fe6000bf03070 */
[----:B------:R-:W-:Y:S01]  /*27f50*/  LDSM.16.MT88.4 R132, [R165+0x7800] ;  /* 0x00780000a584783b */ /* 0x000fe20000004200 */
[----:B------:R-:W-:Y:S01]  /*27f60*/  @!P5 HFMA2.BF16_V2 R252, -RZ.H0_H0, RZ.H0_H0, -R147.H0_H0 ;  /* 0x200000fffffcd231 */ /* 0x000fe20000340993 */
[-C--:B-1----:R-:W-:Y:S06]  /*27f70*/  HMMA.16816.F32.BF16 R4, R72, R88.reuse, R4 ;  /* 0x000000584804723c */ /* 0x082fec0000041804 */
[----:B------:R-:W-:Y:S01]  /*27f80*/  STG.E.U16 desc[UR30][R156.64+0x60], R96 ;  /* 0x000060609c007986 */ /* 0x000fe2000c10151e */
[C---:B------:R-:W-:Y:S03]  /*27f90*/  HMMA.16816.F32.BF16 R8, R80.reuse, R88, R8 ;  /* 0x000000585008723c */ /* 0x040fe60000041808 */
[----:B------:R-:W-:Y:S03]  /*27fa0*/  STG.E.U16 desc[UR30][R154.64+0x60], R112 ;  /* 0x000060709a007986 */ /* 0x000fe6000c10151e */
[-C--:B------:R-:W-:Y:S05]  /*27fb0*/  HMMA.16816.F32.BF16 R12, R80, R90.reuse, R12 ;  /* 0x0000005a500c723c */ /* 0x080fea000004180c */
[----:B------:R-:W-:Y:S01]  /*27fc0*/  SHF.R.U32.HI R89, RZ, 0x8, R84 ;  /* 0x00000008ff597819 */ /* 0x000fe20000011654 */
[C---:B------:R-:W-:Y:S05]  /*27fd0*/  HMMA.16816.F32.BF16 R16, R72.reuse, R90, R16 ;  /* 0x0000005a4810723c */ /* 0x040fea0000041810 */
[----:B------:R-:W-:Y:S02]  /*27fe0*/  LOP3.LUT R88, R85, 0xff, RZ, 0xc0, !PT ;  /* 0x000000ff55587812 */ /* 0x000fe400078ec0ff */
[----:B------:R-:W-:Y:S01]  /*27ff0*/  LDSM.16.MT88.4 R84, [R167+0x7000] ;  /* 0x00700000a754783b */ /* 0x000fe20000004200 */
[----:B------:R-:W-:Y:S01]  /*28000*/  LOP3.LUT R90, R113, 0xff, RZ, 0xc0, !PT ;  /* 0x000000ff715a7812 */ /* 0x000fe200078ec0ff */
[-C--:B---3--:R-:W-:Y:S03]  /*28010*/  HMMA.16816.F32.BF16 R20, R72, R92.reuse, R20 ;  /* 0x0000005c4814723c */ /* 0x088fe60000041814 */
[----:B------:R-:W-:Y:S02]  /*28020*/  LOP3.LUT R91, R111, 0xff, RZ, 0xc0, !PT ;  /* 0x000000ff6f5b7812 */ /* 0x000fe400078ec0ff */
[----:B------:R-:W-:Y:S01]  /*28030*/  PRMT R89, R90, 0x5410, R89 ;  /* 0x000054105a597816 */ /* 0x000fe20000000059 */
[C---:B------:R-:W-:Y:S05]  /*28040*/  HMMA.16816.F32.BF16 R24, R80.reuse, R92, R24 ;  /* 0x0000005c5018723c */ /* 0x040fea0000041818 */
[--C-:B------:R-:W-:Y:S01]  /*28050*/  HSET2.LE.AND R90, R101, R125.reuse, PT ;  /* 0x0000007d655a7233 */ /* 0x100fe20003803000 */
[-C--:B------:R-:W-:Y:S05]  /*28060*/  HMMA.16816.F32.BF16 R28, R80, R94.reuse, R28 ;  /* 0x0000005e501c723c */ /* 0x080fea000004181c */
[----:B------:R-:W-:Y:S01]  /*28070*/  SHF.R.U32.HI R113, RZ, 0x18, R113 ;  /* 0x00000018ff717819 */ /* 0x000fe20000011671 */
[C---:B------:R-:W-:Y:S05]  /*28080*/  HMMA.16816.F32.BF16 R32, R72.reuse, R94, R32 ;  /* 0x0000005e4820723c */ /* 0x040fea0000041820 */
[----:B------:R-:W-:Y:S06]  /*28090*/  PRMT R88, R88, 0x5410, R113 ;  /* 0x0000541058587816 */ /* 0x000fec0000000071 */
[----:B------:R-:W-:Y:S05]  /*280a0*/  HSET2.LE.AND R101, R88, R125, PT ;  /* 0x0000007d58657233 */ /* 0x000fea0003803000 */
[----:B------:R-:W-:Y:S01]  /*280b0*/  LOP3.LUT R101, R101, R110, RZ, 0xc0, !PT ;  /* 0x0000006e65657212 */ /* 0x000fe200078ec0ff */
[----:B----4-:R-:W-:Y:S02]  /*280c0*/  @!P6 HFMA2.BF16_V2 R115, -RZ.H0_H0, RZ.H0_H0, -R149.H0_H0 ;  /* 0x200000ffff73e231 */ /* 0x010fe40000340995 */
[----:B-----5:R-:W-:Y:S03]  /*280d0*/  @!P1 HFMA2.BF16_V2 R99, -RZ.H0_H0, RZ.H0_H0, -R148.H0_H0 ;  /* 0x200000ffff639231 */ /* 0x020fe60000340994 */
[----:B------:R-:W-:Y:S01]  /*280e0*/  PRMT R77, R115, 0x7610, R77 ;  /* 0x00007610734d7816 */ /* 0x000fe2000000004d */
[----:B------:R-:W-:Y:S03]  /*280f0*/  @!P6 STL.S16 [R1], R115 ;  /* 0x000000730100e387 */ /* 0x000fe60000100600 */
[----:B------:R-:W-:Y:S01]  /*28100*/  @!P6 PRMT R149, R77, 0x5410, RZ ;  /* 0x000054104d95e816 */ /* 0x000fe200000000ff */
[----:B------:R1:W-:Y:S01]  /*28110*/  @!P1 STL.S16 [R1+0x4], R99 ;  /* 0x0000046301009387 */ /* 0x0003e20000100600 */
[----:B------:R-:W-:Y:S02]  /*28120*/  PRMT R3, R99, 0x7610, R3 ;  /* 0x0000761063037816 */ /* 0x000fe40000000003 */
[----:B------:R-:W-:Y:S01]  /*28130*/  ISETP.LE.U32.AND P6, PT, R199, UR13, PT ;  /* 0x0000000dc7007c0c */ /* 0x000fe2000bfc3070 */
[----:B------:R-:W3:Y:S08]  /*28140*/  LDSM.16.MT88.4 R76, [R166+0x7000] ;  /* 0x00700000a64c783b */ /* 0x000ef00000004200 */
[----:B------:R-:W-:Y:S04]  /*28150*/  STG.E.U16 desc[UR30][R154.64+0x62], R149 ;  /* 0x000062959a007986 */ /* 0x000fe8000c10151e */
[----:B------:R-:W-:Y:S01]  /*28160*/  @!P6 HFMA2.BF16_V2 R251, -RZ.H0_H0, RZ.H0_H0, -R146.H0_H0 ;  /* 0x200000fffffbe231 */ /* 0x000fe20000340992 */
[----:B-1----:R-:W-:Y:S02]  /*28170*/  PRMT R99, R148, 0x5410, R147 ;  /* 0x0000541094637816 */ /* 0x002fe40000000093 */
[----:B------:R-:W-:Y:S02]  /*28180*/  @!P1 PRMT R148, R3, 0x5410, RZ ;  /* 0x0000541003949816 */ /* 0x000fe400000000ff */
[----:B------:R-:W-:Y:S02]  /*28190*/  @!P5 PRMT R147, R252, 0x5410, RZ ;  /* 0x00005410fc93d816 */ /* 0x000fe400000000ff */
[----:B------:R-:W-:Y:S01]  /*281a0*/  ISETP.LE.U32.AND P1, PT, R0, UR13, PT ;  /* 0x0000000d00007c0c */ /* 0x000fe2000bf23070 */
[----:B------:R-:W-:Y:S01]  /*281b0*/  STG.E.U16 desc[UR30][R150.64+0x70], R148 ;  /* 0x0000709496007986 */ /* 0x000fe2000c10151e */
[----:B------:R-:W-:Y:S02]  /*281c0*/  LOP3.LUT R0, R111, 0xffff, RZ, 0xc0, !PT ;  /* 0x0000ffff6f007812 */ /* 0x000fe400078ec0ff */
[--C-:B------:R-:W-:Y:S01]  /*281d0*/  SHF.R.U32.HI R3, RZ, 0x10, R111.reuse ;  /* 0x00000010ff037819 */ /* 0x100fe2000001166f */
[----:B------:R-:W-:Y:S01]  /*281e0*/  STG.E.U16 desc[UR30][R150.64+0x72], R147 ;  /* 0x0000729396007986 */ /* 0x000fe2000c10151e */
[----:B------:R-:W-:Y:S02]  /*281f0*/  SHF.R.U32.HI R111, RZ, 0x18, R111 ;  /* 0x00000018ff6f7819 */ /* 0x000fe4000001166f */
[----:B------:R-:W-:Y:S02]  /*28200*/  SHF.R.U32.HI R0, RZ, 0x8, R0 ;  /* 0x00000008ff007819 */ /* 0x000fe40000011600 */
[----:B------:R-:W-:Y:S02]  /*28210*/  LOP3.LUT R3, R3, 0xff, RZ, 0xc0, !PT ;  /* 0x000000ff03037812 */ /* 0x000fe400078ec0ff */
[----:B------:R-:W-:Y:S01]  /*28220*/  PRMT R0, R91, 0x5410, R0 ;  /* 0x000054105b007816 */ /* 0x000fe20000000000 */
[-C--:B---3--:R-:W-:Y:S03]  /*28230*/  HMMA.16816.F32.BF16 R36, R72, R76.reuse, R36 ;  /* 0x0000004c4824723c */ /* 0x088fe60000041824 */
[--C-:B------:R-:W-:Y:S01]  /*28240*/  HSET2.LE.AND R91, R100, R125.reuse, PT ;  /* 0x0000007d645b7233 */ /* 0x100fe20003803000 */
[----:B------:R-:W-:Y:S01]  /*28250*/  @!P1 HFMA2.BF16_V2 R247, -RZ.H0_H0, RZ.H0_H0, -R2.H0_H0 ;  /* 0x200000fffff79231 */ /* 0x000fe20000340902 */
[--C-:B------:R-:W-:Y:S01]  /*28260*/  HSET2.LE.AND R100, R89, R125.reuse, PT ;  /* 0x0000007d59647233 */ /* 0x100fe20003803000 */
[C---:B------:R-:W-:Y:S05]  /*28270*/  HMMA.16816.F32.BF16 R40, R80.reuse, R76, R40 ;  /* 0x0000004c5028723c */ /* 0x040fea0000041828 */
[--C-:B------:R-:W-:Y:S01]  /*28280*/  HSET2.LE.AND R89, R0, R125.reuse, PT ;  /* 0x0000007d00597233 */ /* 0x100fe20003803000 */
[-C--:B------:R-:W-:Y:S05]  /*28290*/  HMMA.16816.F32.BF16 R44, R80, R78.reuse, R44 ;  /* 0x0000004e502c723c */ /* 0x080fea000004182c */
[----:B------:R-:W-:Y:S01]  /*282a0*/  PRMT R3, R3, 0x5410, R111 ;  /* 0x0000541003037816 */ /* 0x000fe2000000006f */
[C---:B------:R-:W-:Y:S05]  /*282b0*/  HMMA.16816.F32.BF16 R48, R72.reuse, R78, R48 ;  /* 0x0000004e4830723c */ /* 0x040fea0000041830 */
[----:B------:R-:W-:Y:S01]  /*282c0*/  HSET2.LE.AND R88, R3, R125, PT ;  /* 0x0000007d03587233 */ /* 0x000fe20003803000 */
[-C--:B------:R-:W-:Y:S01]  /*282d0*/  HMMA.16816.F32.BF16 R52, R72, R84.reuse, R52 ;  /* 0x000000544834723c */ /* 0x080fe20000041834 */
[----:B------:R-:W1:Y:S04]  /*282e0*/  LDSM.16.MT88.4 R124, [R168+0x7800] ;  /* 0x00780000a87c783b */ /* 0x000e680000004200 */
[----:B------:R-:W-:Y:S01]  /*282f0*/  F2FP.BF16.F32.PACK_AB R3, R161, R162 ;  /* 0x000000a2a103723e */ /* 0x000fe200000010ff */
[C---:B------:R-:W-:Y:S05]  /*28300*/  HMMA.16816.F32.BF16 R56, R80.reuse, R84, R56 ;  /* 0x000000545038723c */ /* 0x040fea0000041838 */
[----:B------:R-:W-:Y:S01]  /*28310*/  PRMT R76, R146, 0x5410, R145 ;  /* 0x00005410924c7816 */ /* 0x000fe20000000091 */
[-C--:B------:R-:W-:Y:S05]  /*28320*/  HMMA.16816.F32.BF16 R60, R80, R86.reuse, R60 ;  /* 0x00000056503c723c */ /* 0x080fea000004183c */
[----:B------:R-:W-:Y:S01]  /*28330*/  PRMT R144, R3, 0x7632, R144 ;  /* 0x0000763203907816 */ /* 0x000fe20000000090 */
[----:B------:R-:W-:Y:S05]  /*28340*/  HMMA.16816.F32.BF16 R64, R72, R86, R64 ;  /* 0x000000564840723c */ /* 0x000fea0000041840 */
[----:B------:R-:W-:Y:S01]  /*28350*/  PRMT R0, R2, 0x7632, R0 ;  /* 0x0000763202007816 */ /* 0x000fe20000000000 */
[----:B------:R-:W-:Y:S01]  /*28360*/  @!P3 HFMA2.BF16_V2 R249, -RZ.H0_H0, RZ.H0_H0, -R3.H0_H0 ;  /* 0x200000fffff9b231 */ /* 0x000fe20000340903 */
[----:B------:R-:W-:Y:S01]  /*28370*/  LOP3.LUT R100, R100, R128, RZ, 0xc0, !PT ;  /* 0x0000008064647212 */ /* 0x000fe200078ec0ff */
[----:B------:R-:W-:Y:S03]  /*28380*/  @!P2 HFMA2.BF16_V2 R248, -RZ.H0_H0, RZ.H0_H0, -R144.H0_H0 ;  /* 0x200000fffff8a231 */ /* 0x000fe60000340990 */
[----:B------:R-:W-:Y:S01]  /*28390*/  LOP3.LUT R102, R102, R99, RZ, 0xc0, !PT ;  /* 0x0000006366667212 */ /* 0x000fe200078ec0ff */
[----:B------:R-:W-:Y:S01]  /*283a0*/  @!P0 HFMA2.BF16_V2 R246, -RZ.H0_H0, RZ.H0_H0, -R0.H0_H0 ;  /* 0x200000fffff68231 */ /* 0x000fe20000340900 */
[----:B------:R-:W-:Y:S01]  /*283b0*/  LOP3.LUT R103, R103, R76, RZ, 0xc0, !PT ;  /* 0x0000004c67677212 */ /* 0x000fe200078ec0ff */
[----:B------:R-:W-:Y:S01]  /*283c0*/  IMAD.MOV.U32 R74, RZ, RZ, R68 ;  /* 0x000000ffff4a7224 */ /* 0x000fe200078e0044 */
[----:B------:R-:W-:Y:S01]  /*283d0*/  PRMT R78, R3, 0x5410, R144 ;  /* 0x00005410034e7816 */ /* 0x000fe20000000090 */
[----:B------:R-:W-:Y:S01]  /*283e0*/  IMAD.MOV.U32 R73, RZ, RZ, R70 ;  /* 0x000000ffff497224 */ /* 0x000fe200078e0046 */
[----:B------:R-:W-:Y:S01]  /*283f0*/  PRMT R79, R2, 0x5410, R0 ;  /* 0x00005410024f7816 */ /* 0x000fe20000000000 */
[----:B------:R-:W-:Y:S01]  /*28400*/  IMAD.MOV.U32 R72, RZ, RZ, R71 ;  /* 0x000000ffff487224 */ /* 0x000fe200078e0047 */
[----:B------:R-:W-:Y:S01]  /*28410*/  LOP3.LUT R76, R89, R109, RZ, 0xc0, !PT ;  /* 0x0000006d594c7212 */ /* 0x000fe200078ec0ff */
[-C--:B------:R-:W-:Y:S05]  /*28420*/  HMMA.16816.F32.BF16 R136, R100, R132.reuse, R4 ;  /* 0x000000846488723c */ /* 0x080fea0000041804 */
[----:B------:R-:W-:Y:S02]  /*28430*/  LOP3.LUT R77, R88, R108, RZ, 0xc0, !PT ;  /* 0x0000006c584d7212 */ /* 0x000fe400078ec0ff */
[----:B------:R-:W-:Y:S01]  /*28440*/  LOP3.LUT R78, R90, R78, RZ, 0xc0, !PT ;  /* 0x0000004e5a4e7212 */ /* 0x000fe200078ec0ff */
[----:B------:R-:W-:Y:S03]  /*28450*/  FADD.FTZ R4, R194, R201 ;  /* 0x000000c9c2047221 */ /* 0x000fe60000010000 */
[----:B------:R-:W-:Y:S01]  /*28460*/  LOP3.LUT R79, R91, R79, RZ, 0xc0, !PT ;  /* 0x0000004f5b4f7212 */ /* 0x000fe200078ec0ff */
[----:B------:R-:W-:Y:S01]  /*28470*/  FADD.FTZ R4, R193, R4 ;  /* 0x00000004c1047221 */ /* 0x000fe20000010000 */
[----:B------:R-:W-:Y:S02]  /*28480*/  @!P6 PRMT R146, R251, 0x5410, RZ ;  /* 0x00005410fb92e816 */ /* 0x000fe400000000ff */
[----:B------:R-:W-:Y:S02]  /*28490*/  @!P4 PRMT R145, R250, 0x5410, RZ ;  /* 0x00005410fa91c816 */ /* 0x000fe400000000ff */
[----:B------:R-:W-:Y:S01]  /*284a0*/  STL [R1+0xf0], R4 ;  /* 0x0000f00401007387 */ /* 0x000fe20000100800 */
[C---:B------:R-:W-:Y:S03]  /*284b0*/  HMMA.16816.F32.BF16 R108, R76.reuse, R132, R8 ;  /* 0x000000844c6c723c */ /* 0x040fe60000041808 */
[----:B------:R-:W-:Y:S01]  /*284c0*/  STG.E.U16 desc[UR30][R152.64+0x70], R146 ;  /* 0x0000709298007986 */ /* 0x000fe2000c10151e */
[----:B------:R-:W-:Y:S02]  /*284d0*/  @!P3 PRMT R3, R249, 0x5410, RZ ;  /* 0x00005410f903b816 */ /* 0x000fe400000000ff */
[-C--:B------:R-:W-:Y:S01]  /*284e0*/  HMMA.16816.F32.BF16 R104, R76, R134.reuse, R12 ;  /* 0x000000864c68723c */ /* 0x080fe2000004180c */
[----:B------:R-:W-:Y:S04]  /*284f0*/  STG.E.U16 desc[UR30][R152.64+0x72], R145 ;  /* 0x0000729198007986 */ /* 0x000fe8000c10151e */
[----:B------:R3:W-:Y:S01]  /*28500*/  STG.E.U16 desc[UR30][R156.64+0x6e], R3 ;  /* 0x00006e039c007986 */ /* 0x0007e2000c10151e */
[C---:B------:R-:W-:Y:S05]  /*28510*/  HMMA.16816.F32.BF16 R132, R100.reuse, R134, R16 ;  /* 0x000000866484723c */ /* 0x040fea0000041810 */
[----:B------:R-:W-:Y:S01]  /*28520*/  @!P2 PRMT R144, R248, 0x5410, RZ ;  /* 0x00005410f890a816 */ /* 0x000fe200000000ff */
[-C--:B-1----:R-:W-:Y:S04]  /*28530*/  HMMA.16816.F32.BF16 R128, R100, R124.reuse, R20 ;  /* 0x0000007c6480723c */ /* 0x082fe80000041814 */
[----:B------:R-:W-:Y:S01]  /*28540*/  STG.E.U16 desc[UR30][R156.64+0x70], R144 ;  /* 0x000070909c007986 */ /* 0x000fe2000c10151e */
[----:B------:R-:W-:Y:S01]  /*28550*/  @!P1 PRMT R2, R247, 0x5410, RZ ;  /* 0x00005410f7029816 */ /* 0x000fe200000000ff */
[C---:B------:R-:W-:Y:S04]  /*28560*/  HMMA.16816.F32.BF16 R96, R76.reuse, R124, R24 ;  /* 0x0000007c4c60723c */ /* 0x040fe80000041818 */
[----:B------:R1:W-:Y:S01]  /*28570*/  STG.E.U16 desc[UR30][R154.64+0x70], R2 ;  /* 0x000070029a007986 */ /* 0x0003e2000c10151e */
[----:B------:R-:W-:Y:S01]  /*28580*/  @!P0 PRMT R0, R246, 0x5410, RZ ;  /* 0x00005410f6008816 */ /* 0x000fe200000000ff */
[-C--:B------:R-:W-:Y:S01]  /*28590*/  HMMA.16816.F32.BF16 R92, R76, R126.reuse, R28 ;  /* 0x0000007e4c5c723c */ /* 0x080fe2000004181c */
[----:B------:R-:W-:Y:S03]  /*285a0*/  PLOP3.LUT P0, PT, PT, PT, UP0, 0x80, 0x0 ;  /* 0x000000000000781c */ /* 0x000fe60003f0f008 */
[----:B------:R4:W-:Y:S02]  /*285b0*/  STG.E.U16 desc[UR30][R154.64+0x72], R0 ;  /* 0x000072009a007986 */ /* 0x0009e4000c10151e */
[C---:B------:R-:W-:Y:S05]  /*285c0*/  HMMA.16816.F32.BF16 R124, R100.reuse, R126, R32 ;  /* 0x0000007e647c723c */ /* 0x040fea0000041820 */
[----:B---3--:R-:W-:Y:S01]  /*285d0*/  FADD.FTZ R3, R191, R200 ;  /* 0x000000c8bf037221 */ /* 0x008fe20000010000 */
[-C--:B------:R-:W-:Y:S05]  /*285e0*/  HMMA.16816.F32.BF16 R120, R100, R116.reuse, R36 ;  /* 0x000000746478723c */ /* 0x080fea0000041824 */
[----:B------:R-:W-:Y:S01]  /*285f0*/  FADD.FTZ R3, R163, R3 ;  /* 0x00000003a3037221 */ /* 0x000fe20000010000 */
[C---:B------:R-:W-:Y:S04]  /*28600*/  HMMA.16816.F32.BF16 R88, R76.reuse, R116, R40 ;  /* 0x000000744c58723c */ /* 0x040fe80000041828 */
[----:B------:R-:W-:Y:S02]  /*28610*/  STL [R1+0xec], R3 ;  /* 0x0000ec0301007387 */ /* 0x000fe40000100800 */
[-C--:B------:R-:W-:Y:S05]  /*28620*/  HMMA.16816.F32.BF16 R84, R76, R118.reuse, R44 ;  /* 0x000000764c54723c */ /* 0x080fea000004182c */
[----:B-1----:R-:W-:Y:S01]  /*28630*/  FADD.FTZ R2, R196, R198 ;  /* 0x000000c6c4027221 */ /* 0x002fe20000010000 */
[C---:B------:R-:W-:Y:S05]  /*28640*/  HMMA.16816.F32.BF16 R116, R100.reuse, R118, R48 ;  /* 0x000000766474723c */ /* 0x040fea0000041830 */
[----:B------:R-:W-:Y:S01]  /*28650*/  FADD.FTZ R2, R162, R2 ;  /* 0x00000002a2027221 */ /* 0x000fe20000010000 */
[-C--:B------:R-:W-:Y:S05]  /*28660*/  HMMA.16816.F32.BF16 R112, R100, R140.reuse, R52 ;  /* 0x0000008c6470723c */ /* 0x080fea0000041834 */
[----:B----4-:R-:W-:Y:S01]  /*28670*/  FADD.FTZ R0, R195, R197 ;  /* 0x000000c5c3007221 */ /* 0x010fe20000010000 */
[C---:B------:R-:W-:Y:S05]  /*28680*/  HMMA.16816.F32.BF16 R80, R76.reuse, R140, R56 ;  /* 0x0000008c4c50723c */ /* 0x040fea0000041838 */
[----:B------:R-:W-:Y:S01]  /*28690*/  FADD.FTZ R2, R161, R2 ;  /* 0x00000002a1027221 */ /* 0x000fe20000010000 */
[-C--:B------:R-:W-:Y:S04]  /*286a0*/  HMMA.16816.F32.BF16 R76, R76, R142.reuse, R60 ;  /* 0x0000008e4c4c723c */ /* 0x080fe8000004183c */
[----:B------:R1:W-:Y:S01]  /*286b0*/  STL [R1+0xf4], R2 ;  /* 0x0000f40201007387 */ /* 0x0003e20000100800 */
[----:B------:R-:W-:Y:S01]  /*286c0*/  FADD.FTZ R0, R160, R0 ;  /* 0x00000000a0007221 */ /* 0x000fe20000010000 */
[----:B------:R-:W-:Y:S05]  /*286d0*/  HMMA.16816.F32.BF16 R100, R100, R142, R64 ;  /* 0x0000008e6464723c */ /* 0x000fea0000041840 */
[----:B------:R-:W-:Y:S05]  /*286e0*/  FADD.FTZ R0, R159, R0 ;  /* 0x000000009f007221 */ /* 0x000fea0000010000 */
[----:B------:R2:W-:Y:S01]  /*286f0*/  STL [R1+0xf8], R0 ;  /* 0x0000f80001007387 */ /* 0x0005e20000100800 */
[----:B-1----:R-:W-:Y:S01]  /*28700*/  IMAD.MOV.U32 R2, RZ, RZ, R69 ;  /* 0x000000ffff027224 */ /* 0x002fe200078e0045 */
[----:B------:R-:W-:Y:S01]  /*28710*/  @!UPT UIADD3 URZ, URZ, URZ, URZ ;  /* 0x0000003f3f3ff290 */ /* 0x000fe2000fffe03f */
[----:B------:R-:W-:Y:S11]  /*28720*/  @P0 BRA `(.L_x_2448) ;  /* 0xffffff7c00000947 */ /* 0x000ff6000383ffff */
.L_x_2447:
[----:B------:R-:W3:Y:S04]  /*28730*/  LDL.LU R8, [R1+0xf0] ;  /* 0x0000f00001087983 */ /* 0x000ee80000300800 */
[----:B------:R-:W4:Y:S04]  /*28740*/  LDL.LU R7, [R1+0xec] ;  /* 0x0000ec0001077983 */ /* 0x000f280000300800 */
[----:B-1----:R-:W2:Y:S04]  /*28750*/  LDL.LU R6, [R1+0xf4] ;  /* 0x0000f40001067983 */ /* 0x002ea80000300800 */
[----:B------:R-:W2:Y:S01]  /*28760*/  LDL.LU R5, [R1+0xf8] ;  /* 0x0000f80001057983 */ /* 0x000ea20000300800 */
[----:B------:R-:W1:Y:S01]  /*28770*/  S2UR UR4, SR_CgaCtaId ;  /* 0x00000000000479c3 */ /* 0x000e620000008800 */
[----:B------:R-:W-:Y:S01]  /*28780*/  UISETP.NE.AND UP0, UPT, UR14, -0x1, UPT ;  /* 0xffffffff0e00788c */ /* 0x000fe2000bf05270 */
[----:B------:R-:W-:Y:S01]  /*28790*/  MOV R34, 0x20 ;  /* 0x0000002000227802 */ /* 0x000fe20000000f00 */
[----:B------:R-:W1:Y:S01]  /*287a0*/  S2R R35, SR_TID.X ;  /* 0x0000000000237919 */ /* 0x000e620000002100 */
[----:B------:R-:W-:-:S08]  /*287b0*/  UMOV UR8, 0x400 ;  /* 0x0000040000087882 */ /* 0x000fd00000000000 */
[----:B------:R-:W-:Y:S02]  /*287c0*/  @UP0 ULDC.64 UR6, c[0x0][0x298] ;  /* 0x0000a60000060ab9 */ /* 0x000fe40000000a00 */
[----:B------:R-:W-:-:S03]  /*287d0*/  @UP0 UIMAD.WIDE.U32 UR10, UR14, UR6, URZ ;  /* 0x000000060e0a02a5 */ /* 0x000fc6000f8e003f */
[----:B------:R-:W-:Y:S01]  /*287e0*/  ULDC UR6, c[0x0][0x38c] ;  /* 0x0000e30000067ab9 */ /* 0x000fe20000000800 */
[----:B------:R-:W-:Y:S02]  /*287f0*/  @UP0 UIMAD UR7, UR14, UR7, UR11 ;  /* 0x000000070e0702a4 */ /* 0x000fe4000f8e020b */
[----:B-1----:R-:W-:Y:S01]  /*28800*/  ULEA UR4, UR4, UR8, 0x18 ;  /* 0x0000000804047291 */ /* 0x002fe2000f8ec03f */
[----:B------:R-:W-:-:S04]  /*28810*/  SHF.R.S32.HI R10, RZ, 0x1f, R35 ;  /* 0x0000001fff0a7819 */ /* 0x000fc80000011423 */
[----:B------:R-:W-:Y:S01]  /*28820*/  LEA.HI R9, R10, R35, RZ, 0x5 ;  /* 0x000000230a097211 */ /* 0x000fe200078f28ff */
[----:B---3--:R-:W1:Y:S04]  /*28830*/  SHFL.BFLY PT, R4, R8, 0x2, 0x1f ;  /* 0x0c401f0008047f89 */ /* 0x008e6800000e0000 */
[----:B----4-:R-:W3:Y:S04]  /*28840*/  SHFL.BFLY PT, R3, R7, 0x2, 0x1f ;  /* 0x0c401f0007037f89 */ /* 0x010ee800000e0000 */
[----:B--2---:R-:W2:Y:S04]  /*28850*/  SHFL.BFLY PT, R2, R6, 0x2, 0x1f ;  /* 0x0c401f0006027f89 */ /* 0x004ea800000e0000 */
[----:B------:R-:W4:Y:S01]  /*28860*/  SHFL.BFLY PT, R0, R5, 0x2, 0x1f ;  /* 0x0c401f0005007f89 */ /* 0x000f2200000e0000 */
[----:B-1----:R-:W-:Y:S01]  /*28870*/  FADD.FTZ R4, R4, R8 ;  /* 0x0000000804047221 */ /* 0x002fe20000010000 */
[----:B---3--:R-:W-:-:S04]  /*28880*/  FADD.FTZ R3, R3, R7 ;  /* 0x0000000703037221 */ /* 0x008fc80000010000 */
[----:B------:R-:W1:Y:S01]  /*28890*/  SHFL.BFLY PT, R8, R4, 0x1, 0x1f ;  /* 0x0c201f0004087f89 */ /* 0x000e6200000e0000 */
[----:B--2---:R-:W-:-:S03]  /*288a0*/  FADD.FTZ R2, R2, R6 ;  /* 0x0000000602027221 */ /* 0x004fc60000010000 */
[----:B------:R-:W2:Y:S01]  /*288b0*/  SHFL.BFLY PT, R7, R3, 0x1, 0x1f ;  /* 0x0c201f0003077f89 */ /* 0x000ea200000e0000 */
[----:B----4-:R-:W-:-:S03]  /*288c0*/  FADD.FTZ R0, R0, R5 ;  /* 0x0000000500007221 */ /* 0x010fc60000010000 */
[----:B------:R-:W3:Y:S04]  /*288d0*/  SHFL.BFLY PT, R5, R2, 0x1, 0x1f ;  /* 0x0c201f0002057f89 */ /* 0x000ee800000e0000 */
[----:B------:R-:W4:Y:S01]  /*288e0*/  SHFL.BFLY PT, R6, R0, 0x1, 0x1f ;  /* 0x0c201f0000067f89 */ /* 0x000f2200000e0000 */
[----:B-1----:R-:W-:Y:S01]  /*288f0*/  FADD.FTZ R42, R4, R8 ;  /* 0x00000008042a7221 */ /* 0x002fe20000010000 */
[----:B------:R-:W-:Y:S02]  /*28900*/  IMAD.MOV.U32 R4, RZ, RZ, 0x3f800000 ;  /* 0x3f800000ff047424 */ /* 0x000fe400078e00ff */
[----:B--2---:R-:W-:Y:S01]  /*28910*/  FADD.FTZ R43, R3, R7 ;  /* 0x00000007032b7221 */ /* 0x004fe20000010000 */
[----:B------:R-:W-:Y:S02]  /*28920*/  LEA.HI R7, R10, R35, RZ, 0x2 ;  /* 0x000000230a077211 */ /* 0x000fe400078f10ff */
[----:B------:R-:W-:-:S02]  /*28930*/  FSETP.NE.FTZ.AND P5, PT, R42, RZ, PT ;  /* 0x000000ff2a00720b */ /* 0x000fc40003fb5000 */
[----:B------:R-:W-:Y:S01]  /*28940*/  SHF.R.S32.HI R8, RZ, 0x2, R7 ;  /* 0x00000002ff087819 */ /* 0x000fe20000011407 */
[----:B---3--:R-:W-:Y:S01]  /*28950*/  FADD.FTZ R44, R2, R5 ;  /* 0x00000005022c7221 */ /* 0x008fe20000010000 */
[----:B------:R-:W-:Y:S01]  /*28960*/  SHF.R.S32.HI R3, RZ, 0x1f, R7 ;  /* 0x0000001fff037819 */ /* 0x000fe20000011407 */
[----:B----4-:R-:W-:Y:S01]  /*28970*/  FADD.FTZ R45, R0, R6 ;  /* 0x00000006002d7221 */ /* 0x010fe20000010000 */
[----:B------:R-:W-:Y:S02]  /*28980*/  FSETP.NE.FTZ.AND P4, PT, R43, RZ, PT ;  /* 0x000000ff2b00720b */ /* 0x000fe40003f95000 */
[----:B------:R-:W-:Y:S01]  /*28990*/  LEA.HI R5, R3, R8, RZ, 0x3 ;  /* 0x0000000803057211 */ /* 0x000fe200078f18ff */
[----:B------:R-:W-:Y:S01]  /*289a0*/  IMAD.MOV.U32 R3, RZ, RZ, 0x3f800000 ;  /* 0x3f800000ff037424 */ /* 0x000fe200078e00ff */
[----:B------:R-:W-:Y:S02]  /*289b0*/  FSETP.NE.FTZ.AND P3, PT, R44, RZ, PT ;  /* 0x000000ff2c00720b */ /* 0x000fe40003f75000 */
[----:B------:R-:W-:Y:S01]  /*289c0*/  LOP3.LUT R5, R5, 0xfffffff8, RZ, 0xc0, !PT ;  /* 0xfffffff805057812 */ /* 0x000fe200078ec0ff */
[----:B------:R-:W1:Y:S01]  /*289d0*/  @P5 MUFU.RCP R4, R42 ;  /* 0x0000002a00045308 */ /* 0x000e620000001000 */
[----:B------:R-:W-:-:S02]  /*289e0*/  FSETP.NE.FTZ.AND P0, PT, R45, RZ, PT ;  /* 0x000000ff2d00720b */ /* 0x000fc40003f15000 */
[----:B------:R-:W-:Y:S01]  /*289f0*/  LOP3.LUT R0, R7, 0x3ffffffc, RZ, 0xc0, !PT ;  /* 0x3ffffffc07007812 */ /* 0x000fe200078ec0ff */
[----:B------:R-:W-:Y:S01]  /*28a00*/  IMAD.IADD R5, R8, 0x1, -R5 ;  /* 0x0000000108057824 */ /* 0x000fe200078e0a05 */
[----:B------:R-:W-:Y:S02]  /*28a10*/  MOV R2, 0x3f800000 ;  /* 0x3f80000000027802 */ /* 0x000fe40000000f00 */
[----:B------:R-:W-:Y:S01]  /*28a20*/  SHF.R.S32.HI R8, RZ, 0x5, R9 ;  /* 0x00000005ff087819 */ /* 0x000fe20000011409 */
[----:B------:R-:W-:Y:S01]  /*28a30*/  IMAD.IADD R6, R35, 0x1, -R0 ;  /* 0x0000000123067824 */ /* 0x000fe200078e0a00 */
[----:B------:R-:W-:Y:S01]  /*28a40*/  MOV R0, 0x3f800000 ;  /* 0x3f80000000007802 */ /* 0x000fe20000000f00 */
[C---:B------:R-:W-:Y:S01]  /*28a50*/  IMAD.SHL.U32 R7, R5.reuse, 0x40, RZ ;  /* 0x0000004005077824 */ /* 0x040fe200078e00ff */
[----:B------:R-:W2:Y:S01]  /*28a60*/  @P4 MUFU.RCP R3, R43 ;  /* 0x0000002b00034308 */ /* 0x000ea20000001000 */
[----:B------:R-:W-:Y:S01]  /*28a70*/  R2P PR, R5, 0x6 ;  /* 0x0000000605007804 */ /* 0x000fe20000000000 */
[----:B------:R-:W-:Y:S01]  /*28a80*/  IMAD R6, R8, 0x200, R6 ;  /* 0x0000020008067824 */ /* 0x000fe200078e0206 */
[----:B------:R-:W-:-:S02]  /*28a90*/  PLOP3.LUT P6, PT, PT, PT, UP0, 0x80, 0x0 ;  /* 0x000000000000781c */ /* 0x000fc40003fcf008 */
[----:B------:R-:W-:Y:S01]  /*28aa0*/  LOP3.LUT R7, R7, 0x1c0, RZ, 0xc0, !PT ;  /* 0x000001c007077812 */ /* 0x000fe200078ec0ff */
[----:B-1----:R-:W-:Y:S01]  /*28ab0*/  FMUL.FTZ R4, R4, UR6 ;  /* 0x0000000604047c20 */ /* 0x002fe20008410000 */
[----:B------:R-:W-:Y:S01]  /*28ac0*/  SEL R34, R34, 0xffffffe0, !P1 ;  /* 0xffffffe022227807 */ /* 0x000fe20004800000 */
[----:B------:R-:W1:Y:S01]  /*28ad0*/  @P3 MUFU.RCP R2, R44 ;  /* 0x0000002c00023308 */ /* 0x000e620000001000 */
[----:B------:R-:W-:-:S05]  /*28ae0*/  LEA.HI R7, R7, R7, RZ, 0x1d ;  /* 0x0000000707077211 */ /* 0x000fca00078fe8ff */
[----:B------:R-:W-:Y:S02]  /*28af0*/  IMAD.U32 R6, R6, 0x2, R7 ;  /* 0x0000000206067824 */ /* 0x000fe400078e0007 */
[----:B------:R-:W3:Y:S01]  /*28b00*/  @P0 MUFU.RCP R0, R45 ;  /* 0x0000002d00000308 */ /* 0x000ee20000001000 */
[----:B--2---:R-:W-:Y:S02]  /*28b10*/  FMUL.FTZ R3, R3, UR6 ;  /* 0x0000000603037c20 */ /* 0x004fe40008410000 */
[----:B------:R-:W-:-:S05]  /*28b20*/  LEA R21, R6, UR4, 0x1 ;  /* 0x0000000406157c11 */ /* 0x000fca000f8e08ff */
[C---:B------:R-:W-:Y:S02]  /*28b30*/  VIADD R22, R21.reuse, 0x40 ;  /* 0x0000004015167836 */ /* 0x040fe40000000000 */
[----:B-1----:R-:W-:Y:S01]  /*28b40*/  FMUL.FTZ R2, R2, UR6 ;  /* 0x0000000602027c20 */ /* 0x002fe20008410000 */
[----:B------:R-:W-:Y:S01]  /*28b50*/  @P2 IADD3 R22, R21, -0x40, RZ ;  /* 0xffffffc015162810 */ /* 0x000fe20007ffe0ff */
[----:B---3--:R-:W-:Y:S01]  /*28b60*/  FMUL.FTZ R0, R0, UR6 ;  /* 0x0000000600007c20 */ /* 0x008fe20008410000 */
        /* <DEDUP_REMOVED lines=8> */
.L_x_2451:
        /* <DEDUP_REMOVED lines=19> */
.L_x_2452:
        /* <DEDUP_REMOVED lines=245> */
.L_x_2454:
[----:B------:R-:W-:Y:S05]  /*29c70*/  BSYNC B0 ;  /* 0x0000000000007941 */ /* 0x000fea0003800000 */
.L_x_2453:
        /* <DEDUP_REMOVED lines=46> */
.L_x_2456:
[----:B------:R-:W-:Y:S05]  /*29f60*/  BSYNC B0 ;  /* 0x0000000000007941 */ /* 0x000fea0003800000 */
.L_x_2455:
        /* <DEDUP_REMOVED lines=18> */
.L_x_2458:
[----:B------:R-:W-:Y:S05]  /*2a090*/  BSYNC B0 ;  /* 0x0000000000007941 */ /* 0x000fea0003800000 */
.L_x_2457:
        /* <DEDUP_REMOVED lines=16> */
.L_x_2460:
[----:B------:R-:W-:Y:S05]  /*2a1a0*/  BSYNC B0 ;  /* 0x0000000000007941 */ /* 0x000fea0003800000 */
.L_x_2459:
        /* <DEDUP_REMOVED lines=16> */
.L_x_2462:
[----:B------:R-:W-:Y:S05]  /*2a2b0*/  BSYNC B0 ;  /* 0x0000000000007941 */ /* 0x000fea0003800000 */
.L_x_2461:
        /* <DEDUP_REMOVED lines=16> */
.L_x_2464:
[----:B------:R-:W-:Y:S05]  /*2a3c0*/  BSYNC B0 ;  /* 0x0000000000007941 */ /* 0x000fea0003800000 */
.L_x_2463:
        /* <DEDUP_REMOVED lines=17> */
.L_x_2466:
[----:B------:R-:W-:Y:S05]  /*2a4e0*/  BSYNC B0 ;  /* 0x0000000000007941 */ /* 0x000fea0003800000 */
.L_x_2465:
        /* <DEDUP_REMOVED lines=16> */
.L_x_2468:
[----:B------:R-:W-:Y:S05]  /*2a5f0*/  BSYNC B0 ;  /* 0x0000000000007941 */ /* 0x000fea0003800000 */
.L_x_2467:
        /* <DEDUP_REMOVED lines=15> */
.L_x_2469:
        /* <DEDUP_REMOVED lines=9> */
.L_x_2600:


//--------------------- .text._ZN5flash16flash_fwd_kernelI23Flash_fwd_kernel_traitsILi64ELi128ELi64ELi4ELb0ELb0EN7cutlass10bfloat16_tE19Flash_kernel_traitsILi64ELi128ELi64ELi4ES3_EELb0ELb0ELb1ELb1ELb0ELb0ELb1ELb0EEEvNS_16Flash_fwd_paramsE --------------------------
	.section	.text._ZN5flash16flash_fwd_kernelI23Flash_fwd_kernel_traitsILi64ELi128ELi64ELi4ELb0ELb0EN7cutlass10bfloat16_tE19Flash_kernel_traitsILi64ELi128ELi64ELi4ES3_EELb0ELb0ELb1ELb1ELb0ELb0ELb1ELb0EEEvNS_16Flash_fwd_paramsE,"ax",@progbits
	.align	128
        .global         _ZN5flash16flash_fwd_kernelI23Flash_fwd_kernel_traitsILi64ELi128ELi64ELi4ELb0ELb0EN7cutlass10bfloat16_tE19Flash_kernel_traitsILi64ELi128ELi64ELi4ES3_EELb0ELb0ELb1ELb1ELb0ELb0ELb1ELb0EEEvNS_16Flash_fwd_paramsE
        .type           _ZN5flash16flash_fwd_kernelI23Flash_fwd_kernel_traitsILi64ELi128ELi64ELi4ELb0ELb0EN7cutlass10bfloat16_tE19Flash_kernel_traitsILi64ELi128ELi64ELi4ES3_EELb0ELb0ELb1ELb1ELb0ELb0ELb1ELb0EEEvNS_16Flash_fwd_paramsE,@function
        .size           _ZN5flash16flash_fwd_kernelI23Flash_fwd_kernel_traitsILi64ELi128ELi64ELi4ELb0ELb0EN7cutlass10bfloat16_tE19Flash_kernel_traitsILi64ELi128ELi64ELi4ES3_EELb0ELb0ELb1ELb1ELb0ELb0ELb1ELb0EEEvNS_16Flash_fwd_paramsE,(.L_x_2601 - _ZN5flash16flash_fwd_kernelI23Flash_fwd_kernel_traitsILi64ELi128ELi64ELi4ELb0ELb0EN7cutlass10bfloat16_tE19Flash_kernel_traitsILi64ELi128ELi64ELi4ES3_EELb0ELb0ELb1ELb1ELb0ELb0ELb1ELb0EEEvNS_16Flash_fwd_paramsE)
        .other          _ZN5flash16flash_fwd_kernelI23Flash_fwd_kernel_traitsILi64ELi128ELi64ELi4ELb0ELb0EN7cutlass10bfloat16_tE19Flash_kernel_traitsILi64ELi128ELi64ELi4ES3_EELb0ELb0ELb1ELb1ELb0ELb0ELb1ELb0EEEvNS_16Flash_fwd_paramsE,@"STO_CUDA_ENTRY STV_DEFAULT"
_ZN5flash16flash_fwd_kernelI23Flash_fwd_kernel_traitsILi64ELi128ELi64ELi4ELb0ELb0EN7cutlass10bfloat16_tE19Flash_kernel_traitsILi64ELi128ELi64ELi4ES3_EELb0ELb0ELb1ELb1ELb0ELb0ELb1ELb0EEEvNS_16Flash_fwd_paramsE:
.text._ZN5flash16flash_fwd_kernelI23Flash_fwd_kernel_traitsILi64ELi128ELi64ELi4ELb0ELb0EN7cutlass10bfloat16_tE19Flash_kernel_traitsILi64ELi128ELi64ELi4ES3_EELb0ELb0ELb1ELb1ELb0ELb0ELb1ELb0EEEvNS_16Flash_fwd_paramsE:
        /* <DEDUP_REMOVED lines=55> */
.L_x_2470:
[----:B------:R-:W-:-:S05]  /*0370*/  ULDC UR6, c[0x0][0x2c8] ;  /* 0x0000b20000067ab9 */ /* 0x000fca0000000800 */
.L_x_2471:
        /* <DEDUP_REMOVED lines=48> */
[----:B------:R-:W-:Y:S01]  /*0680*/  ULDC.U8 UR12, c[0x0][0x3d8] ;  /* 0x0000f600000c7ab9 */ /* 0x000fe20000000000 */
[----:B------:R-:W-:Y:S01]  /*0690*/  UISETP.NE.AND UP2, UPT, UR8, URZ, UPT ;  /* 0x0000003f0800728c */ /* 0x000fe2000bf45270 */
[----:B------:R-:W-:Y:S01]  /*06a0*/  LEA.HI R4, R4, R148, RZ, 0x3 ;  /* 0x0000009404047211 */ /* 0x000fe200078f18ff */
[----:B------:R-:W-:Y:S01]  /*06b0*/  USHF.R.S32.HI UR16, URZ, 0x1f, UR24 ;  /* 0x0000001f3f107899 */ /* 0x000fe20008011418 */
[----:B------:R-:W1:Y:S01]  /*06c0*/  S2R R2, SR_CTAID.X ;  /* 0x0000000000027919 */ /* 0x000e620000002500 */
[----:B------:R-:W-:Y:S01]  /*06d0*/  UISETP.NE.AND UP3, UPT, UR12, URZ, UPT ;  /* 0x0000003f0c00728c */ /* 0x000fe2000bf65270 */
[----:B------:R-:W-:Y:S01]  /*06e0*/  LOP3.LUT R0, R4, 0xfffffff8, RZ, 0xc0, !PT ;  /* 0xfffffff804007812 */ /* 0x000fe200078ec0ff */
[----:B------:R-:W-:Y:S01]  /*06f0*/  UISETP.NE.AND UP0, UPT, UR12, URZ, !UP2 ;  /* 0x0000003f0c00728c */ /* 0x000fe2000d705270 */
[----:B------:R-:W-:Y:S01]  /*0700*/  SHF.R.S32.HI R4, RZ, 0x3, R4 ;  /* 0x00000003ff047819 */ /* 0x000fe20000011404 */
[----:B------:R-:W-:Y:S01]  /*0710*/  @!UP1 USHF.R.S32.HI UR9, URZ, 0x1f, UR21 ;  /* 0x0000001f3f099899 */ /* 0x000fe20008011415 */
[----:B------:R-:W-:Y:S01]  /*0720*/  BSSY B0, `(.L_x_2473) ;  /* 0x000004d000007945 */ /* 0x000fe20003800000 */
[----:B------:R-:W-:Y:S01]  /*0730*/  @UP1 ULDC.64 UR6, c[0x0][0x298] ;  /* 0x0000a60000061ab9 */ /* 0x000fe20000000a00 */
[----:B------:R-:W-:Y:S01]  /*0740*/  @!UP1 ULDC.64 UR4, c[0x0][0x290] ;  /* 0x0000a40000049ab9 */ /* 0x000fe20000000a00 */
[----:B------:R-:W-:Y:S01]  /*0750*/  @UP1 UIMAD.WIDE.U32 UR10, UR13, UR6, URZ ;  /* 0x000000060d0a12a5 */ /* 0x000fe2000f8e003f */
[----:B------:R-:W-:Y:S01]  /*0760*/  IMAD.IADD R14, R148, 0x1, -R0 ;  /* 0x00000001940e7824 */ /* 0x000fe200078e0a00 */
[----:B------:R-:W-:Y:S01]  /*0770*/  @!UP1 UIMAD UR6, UR9, UR4, URZ ;  /* 0x00000004090692a4 */ /* 0x000fe2000f8e023f */
[----:B------:R-:W-:Y:S01]  /*0780*/  VIADD R19, R4, 0x40 ;  /* 0x0000004004137836 */ /* 0x000fe20000000000 */
[----:B------:R-:W-:Y:S01]  /*0790*/  @!UP1 UIMAD.WIDE.U32 UR14, UR21, UR4, URZ ;  /* 0x00000004150e92a5 */ /* 0x000fe2000f8e003f */
[----:B------:R-:W-:Y:S01]  /*07a0*/  IMAD.SHL.U32 R0, R14, 0x8, RZ ;  /* 0x000000080e007824 */ /* 0x000fe200078e00ff */
[----:B------:R-:W-:Y:S01]  /*07b0*/  @!UP1 UIMAD UR6, UR21, UR5, UR6 ;  /* 0x00000005150692a4 */ /* 0x000fe2000f8e0206 */
[--C-:B------:R-:W-:Y:S01]  /*07c0*/  SHF.R.S32.HI R5, RZ, 0x1f, R4.reuse ;  /* 0x0000001fff057819 */ /* 0x100fe20000011404 */
[----:B------:R-:W-:Y:S01]  /*07d0*/  @UP1 UIMAD UR7, UR13, UR7, UR11 ;  /* 0x000000070d0712a4 */ /* 0x000fe2000f8e020b */
[C---:B------:R-:W-:Y:S01]  /*07e0*/  VIADD R15, R4.reuse, 0x10 ;  /* 0x00000010040f7836 */ /* 0x040fe20000000000 */
[----:B------:R-:W-:Y:S01]  /*07f0*/  @UP2 ULDC.64 UR4, c[0x0][0x2c0] ;  /* 0x0000b00000042ab9 */ /* 0x000fe20000000a00 */
[----:B------:R-:W-:Y:S01]  /*0800*/  UISETP.NE.OR UP3, UPT, UR8, URZ, !UP3 ;  /* 0x0000003f0800728c */ /* 0x000fe2000df65670 */
[C---:B------:R-:W-:Y:S01]  /*0810*/  VIADD R16, R4.reuse, 0x20 ;  /* 0x0000002004107836 */ /* 0x040fe20000000000 */
[----:B------:R-:W-:Y:S01]  /*0820*/  @UP2 UIMAD UR11, UR5, UR4, URZ ;  /* 0x00000004050b22a4 */ /* 0x000fe2000f8e023f */
[C---:B------:R-:W-:Y:S01]  /*0830*/  VIADD R17, R4.reuse, 0x30 ;  /* 0x0000003004117836 */ /* 0x040fe20000000000 */
[----:B------:R-:W-:Y:S01]  /*0840*/  @!UP1 UIADD3 UR7, UR15, UR6, URZ ;  /* 0x000000060f079290 */ /* 0x000fe2000fffe03f */
[----:B------:R-:W-:Y:S01]  /*0850*/  VIADD R20, R4, 0x50 ;  /* 0x0000005004147836 */ /* 0x000fe20000000000 */
[----:B------:R-:W-:Y:S01]  /*0860*/  ULDC.64 UR4, c[0x0][0x2a0] ;  /* 0x0000a80000047ab9 */ /* 0x000fe20000000a00 */
[----:B------:R-:W-:Y:S01]  /*0870*/  @!UP2 ULDC UR8, c[0x0][0x270] ;  /* 0x00009c000008aab9 */ /* 0x000fe20000000800 */
[----:B------:R-:W-:Y:S01]  /*0880*/  UIMAD UR12, UR16, UR4, URZ ;  /* 0x00000004100c72a4 */ /* 0x000fe2000f8e023f */
[----:B------:R-:W-:Y:S01]  /*0890*/  IMAD.U32 R6, RZ, RZ, UR4 ;  /* 0x00000004ff067e24 */ /* 0x000fe2000f8e00ff */
[----:B------:R-:W-:Y:S01]  /*08a0*/  @UP2 UMOV UR17, 0x1 ;  /* 0x0000000100112882 */ /* 0x000fe20000000000 */
[----:B------:R-:W-:Y:S01]  /*08b0*/  @!UP2 ULDC UR16, c[0x0][0x2c4] ;  /* 0x0000b1000010aab9 */ /* 0x000fe20000000800 */
[----:B------:R-:W-:Y:S01]  /*08c0*/  UIMAD UR5, UR24, UR5, UR12 ;  /* 0x00000005180572a4 */ /* 0x000fe2000f8e020c */
[----:B-1----:R-:W-:Y:S01]  /*08d0*/  IMAD.WIDE R2, R2, 0x80, R4 ;  /* 0x0000008002027825 */ /* 0x002fe200078e0204 */
[----:B------:R-:W-:Y:S01]  /*08e0*/  @UP0 ULDC UR16, c[0x0][0x2e4] ;  /* 0x0000b90000100ab9 */ /* 0x000fe20000000800 */
[----:B------:R-:W-:Y:S01]  /*08f0*/  @UP1 UMOV UR12, UR10 ;  /* 0x0000000a000c1c82 */ /* 0x000fe20008000000 */
[----:B------:R-:W-:Y:S01]  /*0900*/  @!UP1 UMOV UR12, UR14 ;  /* 0x0000000e000c9c82 */ /* 0x000fe20008000000 */
[----:B------:R-:W-:Y:S01]  /*0910*/  @!UP2 UIMAD UR17, UR16, UR8, URZ ;  /* 0x000000081011a2a4 */ /* 0x000fe2000f8e023f */
[C---:B------:R-:W-:Y:S01]  /*0920*/  IADD3 R8, P0, R0.reuse, UR12, RZ ;  /* 0x0000000c00087c10 */ /* 0x040fe2000ff1e0ff */
[----:B------:R-:W-:Y:S01]  /*0930*/  @!UP3 ULDC UR10, c[0x0][0x2c4] ;  /* 0x0000b100000abab9 */ /* 0x000fe20000000800 */
[----:B------:R-:W-:Y:S01]  /*0940*/  ULDC UR9, c[0x0][0x2d0] ;  /* 0x0000b40000097ab9 */ /* 0x000fe20000000800 */
[----:B------:R-:W-:Y:S01]  /*0950*/  UIADD3 UR28, -UR23, UR28, URZ ;  /* 0x0000001c171c7290 */ /* 0x000fe2000fffe13f */
[C---:B------:R-:W-:Y:S01]  /*0960*/  LEA.HI.X.SX32 R9, R0.reuse, UR7, 0x1, P0 ;  /* 0x0000000700097c11 */ /* 0x040fe200080f0eff */
[----:B------:R-:W-:Y:S01]  /*0970*/  @!UP3 UIMAD UR10, UR21, UR10, URZ ;  /* 0x0000000a150ab2a4 */ /* 0x000fe2000f8e023f */
[----:B------:R-:W-:Y:S01]  /*0980*/  ISETP.GE.AND P2, PT, R0, UR9, PT ;  /* 0x0000000900007c0c */ /* 0x000fe2000bf46270 */
[----:B------:R-:W-:Y:S01]  /*0990*/  UIMAD UR7, UR21, UR17, URZ ;  /* 0x00000011150772a4 */ /* 0x000fe2000f8e023f */
        /* <DEDUP_REMOVED lines=9> */
[----:B------:R-:W-:Y:S01]  /*0a30*/  ISETP.GE.AND P1, PT, R19, UR28, PT ;  /* 0x0000001c13007c0c */ /* 0x000fe2000bf26270 */
[----:B------:R-:W-:Y:S01]  /*0a40*/  UIMAD UR11, UR24, UR11, UR7 ;  /* 0x0000000b180b72a4 */ /* 0x000fe2000f8e0207 */
[----:B------:R-:W-:Y:S01]  /*0a50*/  VIADD R7, R9, UR5 ;  /* 0x0000000509077c36 */ /* 0x000fe20008000000 */
[----:B------:R-:W-:Y:S01]  /*0a60*/  UMOV UR30, URZ ;  /* 0x0000003f001e7c82 */ /* 0x000fe20008000000 */
[----:B------:R-:W-:Y:S01]  /*0a70*/  @!UP3 UMOV UR30, UR10 ;  /* 0x0000000a001ebc82 */ /* 0x000fe20008000000 */
[----:B------:R-:W-:Y:S01]  /*0a80*/  UMOV UR31, URZ ;  /* 0x0000003f001f7c82 */ /* 0x000fe20008000000 */
[----:B------:R-:W-:Y:S01]  /*0a90*/  USHF.R.S32.HI UR4, URZ, 0x1f, UR6 ;  /* 0x0000001f3f047899 */ /* 0x000fe20008011406 */
[----:B------:R-:W-:Y:S01]  /*0aa0*/  P2R R23, PR, RZ, 0x2 ;  /* 0x00000002ff177803 */ /* 0x000fe20000000000 */
[----:B------:R-:W-:Y:S01]  /*0ab0*/  @!UP3 USHF.R.S32.HI UR31, URZ, 0x1f, UR10 ;  /* 0x0000001f3f1fb899 */ /* 0x000fe2000801140a */
[----:B------:R-:W-:Y:S01]  /*0ac0*/  ISETP.GE.OR P1, PT, R15, UR28, P2 ;  /* 0x0000001c0f007c0c */ /* 0x000fe20009726670 */
[----:B------:R-:W-:Y:S01]  /*0ad0*/  USHF.R.S32.HI UR7, URZ, 0x1f, UR11 ;  /* 0x0000001f3f077899 */ /* 0x000fe2000801140b */
[----:B------:R-:W-:Y:S01]  /*0ae0*/  ISETP.GE.OR P3, PT, R16, UR28, P2 ;  /* 0x0000001c10007c0c */ /* 0x000fe20009766670 */
[----:B------:R-:W-:Y:S01]  /*0af0*/  UIADD3 UR6, UP1, UP0, UR6, UR30, UR11 ;  /* 0x0000001e06067290 */ /* 0x000fe2000f83e00b */
[----:B------:R-:W-:Y:S01]  /*0b00*/  ISETP.GE.OR P4, PT, R17, UR28, P2 ;  /* 0x0000001c11007c0c */ /* 0x000fe20009786670 */
[----:B------:R-:W-:Y:S01]  /*0b10*/  VIADD R22, R4, 0x70 ;  /* 0x0000007004167836 */ /* 0x000fe20000000000 */
[----:B------:R-:W-:Y:S01]  /*0b20*/  ISETP.GE.OR P6, PT, R19, UR28, P2 ;  /* 0x0000001c13007c0c */ /* 0x000fe200097c6670 */
        /* <DEDUP_REMOVED lines=12> */
.L_x_2474:
[----:B------:R-:W-:Y:S05]  /*0bf0*/  BSYNC B0 ;  /* 0x0000000000007941 */ /* 0x000fea0003800000 */
.L_x_2473:
        /* <DEDUP_REMOVED lines=17> */
.L_x_2476:
[----:B------:R-:W-:Y:S05]  /*0d10*/  BSYNC B0 ;  /* 0x0000000000007941 */ /* 0x000fea0003800000 */
.L_x_2475:
        /* <DEDUP_REMOVED lines=16> */
.L_x_2478:
[----:B------:R-:W-:Y:S05]  /*0e20*/  BSYNC B0 ;  /* 0x0000000000007941 */ /* 0x000fea0003800000 */
.L_x_2477:
        /* <DEDUP_REMOVED lines=16> */
.L_x_2480:
[----:B------:R-:W-:Y:S05]  /*0f30*/  BSYNC B0 ;  /* 0x0000000000007941 */ /* 0x000fea0003800000 */
.L_x_2479:
        /* <DEDUP_REMOVED lines=16> */
.L_x_2482:
[----:B------:R-:W-:Y:S05]  /*1040*/  BSYNC B0 ;  /* 0x0000000000007941 */ /* 0x000fea0003800000 */
.L_x_2481:
        /* <DEDUP_REMOVED lines=28> */
.L_x_2484:
[----:B------:R-:W-:Y:S05]  /*1210*/  BSYNC B0 ;  /* 0x0000000000007941 */ /* 0x000fea0003800000 */
.L_x_2483:
        /* <DEDUP_REMOVED lines=19> */
.L_x_2486:
[----:B------:R-:W-:Y:S05]  /*1350*/  BSYNC B0 ;  /* 0x0000000000007941 */ /* 0x000fea0003800000 */
.L_x_2485:
        /* <DEDUP_REMOVED lines=16> */
.L_x_2488:
[----:B------:R-:W-:Y:S05]  /*1460*/  BSYNC B0 ;  /* 0x0000000000007941 */ /* 0x000fea0003800000 */
.L_x_2487:
        /* <DEDUP_REMOVED lines=10> */
.L_x_2490:
[----:B------:R-:W-:Y:S05]  /*1510*/  BSYNC B0 ;  /* 0x0000000000007941 */ /* 0x000fea0003800000 */
.L_x_2489:
        /* <DEDUP_REMOVED lines=10> */
.L_x_2492:
[----:B------:R-:W-:Y:S05]  /*15c0*/  BSYNC B0 ;  /* 0x0000000000007941 */ /* 0x000fea0003800000 */
.L_x_2491:
        /* <DEDUP_REMOVED lines=10> */
.L_x_2494:
[----:B------:R-:W-:Y:S05]  /*1670*/  BSYNC B0 ;  /* 0x0000000000007941 */ /* 0x000fea0003800000 */
.L_x_2493:
        /* <DEDUP_REMOVED lines=11> */
.L_x_2496:
[----:B------:R-:W-:Y:S05]  /*1730*/  BSYNC B0 ;  /* 0x0000000000007941 */ /* 0x000fea0003800000 */
.L_x_2495:
        /* <DEDUP_REMOVED lines=11> */
.L_x_2498:
[----:B------:R-:W-:Y:S05]  /*17f0*/  BSYNC B0 ;  /* 0x0000000000007941 */ /* 0x000fea0003800000 */
.L_x_2497:
        /* <DEDUP_REMOVED lines=11> */
.L_x_2500:
[----:B------:R-:W-:Y:S05]  /*18b0*/  BSYNC B0 ;  /* 0x0000000000007941 */ /* 0x000fea0003800000 */
.L_x_2499:
        /* <DEDUP_REMOVED lines=10> */
.L_x_2502:
[----:B------:R-:W-:Y:S05]  /*1960*/  BSYNC B0 ;  /* 0x0000000000007941 */ /* 0x000fea0003800000 */
.L_x_2501:
        /* <DEDUP_REMOVED lines=10> */
.L_x_2472:
[----:B------:R-:W1:Y:S01]  /*1a10*/  LDC R15, c[0x0][0x278] ;  /* 0x00009e00ff0f7b82 */ /* 0x000e620000000800 */
[----:B------:R-:W2:Y:S01]  /*1a20*/  S2R R4, SR_CTAID.Z ;  /* 0x0000000000047919 */ /* 0x000ea20000002700 */
[----:B------:R-:W-:Y:S01]  /*1a30*/  SHF.R.S32.HI R21, RZ, 0x1f, R148 ;  /* 0x0000001fff157819 */ /* 0x000fe20000011494 */
[----:B------:R-:W-:Y:S02]  /*1a40*/  UISETP.NE.AND UP0, UPT, UR13, -0x1, UPT ;  /* 0xffffffff0d00788c */ /* 0x000fe4000bf05270 */
[----:B------:R-:W-:Y:S01]  /*1a50*/  UISETP.NE.AND UP1, UPT, UR8, -0x1, UPT ;  /* 0xffffffff0800788c */ /* 0x000fe2000bf25270 */
[----:B------:R-:W3:Y:S05]  /*1a60*/  S2R R6, SR_CTAID.X ;  /* 0x0000000000067919 */ /* 0x000eea0000002500 */
[----:B------:R-:W-:-:S03]  /*1a70*/  PLOP3.LUT P0, PT, PT, PT, UP1, 0x80, 0x0 ;  /* 0x000000000000781c */ /* 0x000fc60003f0f018 */
[----:B------:R-:W-:Y:S01]  /*1a80*/  @UP0 ULDC.64 UR4, c[0x0][0x240] ;  /* 0x0000900000040ab9 */ /* 0x000fe20000000a00 */
[----:B------:R-:W-:Y:S01]  /*1a90*/  @!UP0 ULDC.64 UR6, c[0x0][0x228] ;  /* 0x00008a0000068ab9 */ /* 0x000fe20000000a00 */
[----:B------:R-:W-:Y:S02]  /*1aa0*/  @UP0 UIMAD.WIDE.U32 UR30, UR13, UR4, URZ ;  /* 0x000000040d1e02a5 */ /* 0x000fe4000f8e003f */
[----:B------:R-:W-:Y:S02]  /*1ab0*/  @UP1 UIADD3 UR18, UR29, UR8, URZ ;  /* 0x000000081d121290 */ /* 0x000fe4000fffe03f */
[----:B------:R-:W-:Y:S02]  /*1ac0*/  @UP0 UIMAD UR4, UR13, UR5, UR31 ;  /* 0x000000050d0402a4 */ /* 0x000fe4000f8e021f */
[----:B------:R-:W-:Y:S01]  /*1ad0*/  @!UP0 USHF.R.S32.HI UR5, URZ, 0x1f, UR21 ;  /* 0x0000001f3f058899 */ /* 0x000fe20008011415 */
[----:B-1----:R-:W-:Y:S01]  /*1ae0*/  IABS R0, R15 ;  /* 0x0000000f00007213 */ /* 0x002fe20000000000 */
[----:B------:R-:W-:-:S02]  /*1af0*/  @UP1 ULDC.64 UR10, c[0x0][0x248] ;  /* 0x00009200000a1ab9 */ /* 0x000fc40000000a00 */
[----:B------:R-:W-:Y:S02]  /*1b00*/  @!UP0 UIMAD UR5, UR5, UR6, URZ ;  /* 0x00000006050582a4 */ /* 0x000fe4000f8e023f */
[----:B------:R-:W-:Y:S01]  /*1b10*/  @!UP0 UIMAD.WIDE.U32 UR32, UR21, UR6, URZ ;  /* 0x00000006152082a5 */ /* 0x000fe2000f8e003f */
[----:B------:R-:W-:Y:S01]  /*1b20*/  IMAD.MOV.U32 R5, RZ, RZ, R0 ;  /* 0x000000ffff057224 */ /* 0x000fe200078e0000 */
[----:B------:R-:W-:Y:S02]  /*1b30*/  @UP1 UIMAD.WIDE.U32 UR34, UR18, UR10, URZ ;  /* 0x0000000a122212a5 */ /* 0x000fe4000f8e003f */
[----:B------:R-:W-:Y:S01]  /*1b40*/  @!UP0 UIMAD UR7, UR21, UR7, UR5 ;  /* 0x00000007150782a4 */ /* 0x000fe2000f8e0205 */
[----:B------:R-:W1:Y:S01]  /*1b50*/  I2F.RP R2, R5 ;  /* 0x0000000500027306 */ /* 0x000e620000209400 */
[----:B--2---:R-:W-:Y:S01]  /*1b60*/  IABS R4, R4 ;  /* 0x0000000400047213 */ /* 0x004fe20000000000 */
[----:B------:R-:W-:Y:S02]  /*1b70*/  @UP1 UIMAD UR18, UR18, UR11, URZ ;  /* 0x0000000b121212a4 */ /* 0x000fe4000f8e023f */
        /* <DEDUP_REMOVED lines=12> */
[----:B------:R-:W-:Y:S01]  /*1c40*/  IMAD.MOV.U32 R3, RZ, RZ, R4 ;  /* 0x000000ffff037224 */ /* 0x000fe200078e0004 */
[----:B------:R-:W-:-:S03]  /*1c50*/  LEA.HI R4, R21, R148, RZ, 0x6 ;  /* 0x0000009415047211 */ /* 0x000fc600078f30ff */
[----:B------:R-:W-:-:S04]  /*1c60*/  IMAD.HI.U32 R10, R2, R3, RZ ;  /* 0x00000003020a7227 */ /* 0x000fc800078e00ff */
[----:B------:R-:W-:-:S04]  /*1c70*/  IMAD.MOV R0, RZ, RZ, -R10 ;  /* 0x000000ffff007224 */ /* 0x000fc800078e0a0a */
[----:B------:R-:W-:Y:S01]  /*1c80*/  IMAD R2, R5, R0, R3 ;  /* 0x0000000005027224 */ /* 0x000fe200078e0203 */
[----:B------:R-:W-:-:S04]  /*1c90*/  LEA.HI R0, R21, R148, RZ, 0x3 ;  /* 0x0000009415007211 */ /* 0x000fc800078f18ff */
[----:B------:R-:W-:Y:S02]  /*1ca0*/  SHF.R.S32.HI R12, RZ, 0x3, R0 ;  /* 0x00000003ff0c7819 */ /* 0x000fe40000011400 */
[----:B------:R-:W-:Y:S02]  /*1cb0*/  LOP3.LUT R0, R0, 0xfffffff8, RZ, 0xc0, !PT ;  /* 0xfffffff800007812 */ /* 0x000fe400078ec0ff */
[----:B------:R-:W-:-:S03]  /*1cc0*/  SHF.L.U32 R3, R12, 0x6, RZ ;  /* 0x000000060c037819 */ /* 0x000fc600000006ff */
[----:B------:R-:W-:Y:S01]  /*1cd0*/  IMAD.IADD R24, R148, 0x1, -R0 ;  /* 0x0000000194187824 */ /* 0x000fe200078e0a00 */
[----:B------:R-:W-:-:S04]  /*1ce0*/  LOP3.LUT R0, R3, 0x1c0, RZ, 0xc0, !PT ;  /* 0x000001c003007812 */ /* 0x000fc800078ec0ff */
[----:B------:R-:W-:-:S05]  /*1cf0*/  SHF.L.U32 R8, R24, 0x3, RZ ;  /* 0x0000000318087819 */ /* 0x000fca00000006ff */
[----:B------:R1:W-:Y:S01]  /*1d00*/  STL [R1+0x20], R8 ;  /* 0x0000200801007387 */ /* 0x0003e20000100800 */
[----:B---3--:R-:W-:Y:S05]  /*1d10*/  @P0 BRA `(.L_x_2503) ;  /* 0x0000000000340947 */ /* 0x008fea0003800000 */
        /* <DEDUP_REMOVED lines=13> */
.L_x_2503:
[----:B------:R-:W-:Y:S01]  /*1df0*/  @UP1 UIADD3 UR19, UR29, UR8, URZ ;  /* 0x000000081d131290 */ /* 0x000fe2000fffe03f */
[----:B------:R-:W-:Y:S01]  /*1e00*/  IMAD.MOV.U32 R250, RZ, RZ, R8 ;  /* 0x000000fffffa7224 */ /* 0x000fe200078e0008 */
[----:B------:R-:W-:Y:S01]  /*1e10*/  SHF.R.U32.HI R3, RZ, 0x3, R0 ;  /* 0x00000003ff037819 */ /* 0x000fe20000011600 */
[----:B------:R-:W-:Y:S01]  /*1e20*/  @UP1 ULDC.64 UR8, c[0x0][0x250] ;  /* 0x0000940000081ab9 */ /* 0x000fe20000000a00 */
[----:B------:R-:W-:Y:S01]  /*1e30*/  IMAD.MOV.U32 R250, RZ, RZ, R8 ;  /* 0x000000fffffa7224 */ /* 0x000fe200078e0008 */
[----:B------:R-:W-:Y:S01]  /*1e40*/  @UP1 UIMAD.WIDE.U32 UR6, UR19, UR8, URZ ;  /* 0x00000008130612a5 */ /* 0x000fe2000f8e003f */
[----:B------:R-:W-:Y:S01]  /*1e50*/  IMAD.MOV.U32 R251, RZ, RZ, R9 ;  /* 0x000000fffffb7224 */ /* 0x000fe200078e0009 */
[----:B------:R-:W-:Y:S01]  /*1e60*/  @UP1 UIMAD UR19, UR19, UR9, URZ ;  /* 0x00000009131312a4 */ /* 0x000fe2000f8e023f */
[----:B------:R-:W-:Y:S01]  /*1e70*/  ISETP.GT.U32.AND P2, PT, R5, R2, PT ;  /* 0x000000020500720c */ /* 0x000fe20003f44070 */
[----:B------:R-:W-:Y:S01]  /*1e80*/  USHF.R.S32.HI UR15, URZ, 0x1f, UR24 ;  /* 0x0000001f3f0f7899 */ /* 0x000fe20008011418 */
[----:B------:R-:W-:Y:S01]  /*1e90*/  LOP3.LUT R0, R0, 0x38, R250, 0xf8, !PT ;  /* 0x0000003800007812 */ /* 0x000fe200078ef8fa */
[----:B------:R-:W-:Y:S01]  /*1ea0*/  @UP1 UIADD3 UR19, UR7, UR19, URZ ;  /* 0x0000001307131290 */ /* 0x000fe2000fffe03f */
[----:B------:R-:W-:Y:S01]  /*1eb0*/  LOP3.LUT R14, R15, UR24, RZ, 0x3c, !PT ;  /* 0x000000180f0e7c12 */ /* 0x000fe2000f8e3cff */
[----:B------:R-:W-:Y:S01]  /*1ec0*/  @UP1 UMOV UR22, UR6 ;  /* 0x0000000600161c82 */ /* 0x000fe20008000000 */
[----:B------:R-:W-:Y:S01]  /*1ed0*/  LOP3.LUT R0, R0, R3, RZ, 0x3c, !PT ;  /* 0x0000000300007212 */ /* 0x000fe200078e3cff */
[----:B------:R-:W-:Y:S01]  /*1ee0*/  IMAD.SHL.U32 R3, R4, 0x8, RZ ;  /* 0x0000000804037824 */ /* 0x000fe200078e00ff */
[----:B------:R-:W-:Y:S07]  /*1ef0*/  @P0 BRA `(.L_x_2504) ;  /* 0x0000000000340947 */ /* 0x000fee0003800000 */
        /* <DEDUP_REMOVED lines=13> */
.L_x_2504:
[----:B------:R-:W-:Y:S01]  /*1fd0*/  SHF.R.S32.HI R13, RZ, 0x1f, R12 ;  /* 0x0000001fff0d7819 */ /* 0x000fe2000001140c */
[----:B------:R-:W2:Y:S01]  /*1fe0*/  S2UR UR31, SR_CgaCtaId ;  /* 0x00000000001f79c3 */ /* 0x000ea20000008800 */
[----:B------:R-:W-:Y:S01]  /*1ff0*/  SHF.R.S32.HI R251, RZ, 0x1f, R250 ;  /* 0x0000001ffffb7819 */ /* 0x000fe200000114fa */
[----:B------:R-:W-:Y:S01]  /*2000*/  VIADD R4, R12, 0x40 ;  /* 0x000000400c047836 */ /* 0x000fe20000000000 */
[----:B------:R-:W-:Y:S01]  /*2010*/  ISETP.GE.AND P0, PT, R14, RZ, PT ;  /* 0x000000ff0e00720c */ /* 0x000fe20003f06270 */
[----:B------:R-:W-:Y:S01]  /*2020*/  IMAD.WIDE R22, R6, 0x80, R12 ;  /* 0x0000008006167825 */ /* 0x000fe200078e020c */
[----:B------:R-:W-:Y:S01]  /*2030*/  ISETP.NE.AND P0, PT, R15, RZ, PT ;  /* 0x000000ff0f00720c */ /* 0x000fe20003f05270 */
[----:B------:R3:W-:Y:S01]  /*2040*/  STL [R1+0x24], R251 ;  /* 0x000024fb01007387 */ /* 0x0007e20000100800 */
[----:B------:R-:W-:Y:S01]  /*2050*/  ULDC.64 UR6, c[0x0][0x258] ;  /* 0x0000960000067ab9 */ /* 0x000fe20000000a00 */
[C---:B------:R-:W-:Y:S01]  /*2060*/  VIADD R11, R12.reuse, 0x50 ;  /* 0x000000500c0b7836 */ /* 0x040fe20000000000 */
[----:B------:R-:W-:Y:S01]  /*2070*/  ISETP.GE.AND P1, PT, R12, UR5, PT ;  /* 0x000000050c007c0c */ /* 0x000fe2000bf26270 */
[----:B------:R-:W-:Y:S01]  /*2080*/  @!P2 IMAD.IADD R2, R2, 0x1, -R5 ;  /* 0x000000010202a824 */ /* 0x000fe200078e0a05 */
[----:B------:R3:W-:Y:S01]  /*2090*/  STL [R1+0x50], R4 ;  /* 0x0000500401007387 */ /* 0x0007e20000100800 */
[----:B------:R-:W-:Y:S01]  /*20a0*/  LOP3.LUT R219, R0, 0xfffffe00, R3, 0xf8, !PT ;  /* 0xfffffe0000db7812 */ /* 0x000fe200078ef803 */
[----:B------:R-:W-:Y:S01]  /*20b0*/  UIMAD UR29, UR15, UR6, URZ ;  /* 0x000000060f1d72a4 */ /* 0x000fe2000f8e023f */
[----:B-1----:R-:W-:Y:S01]  /*20c0*/  IMAD.U32 R8, RZ, RZ, UR6 ;  /* 0x00000006ff087e24 */ /* 0x002fe2000f8e00ff */
[----:B------:R3:W-:Y:S01]  /*20d0*/  STL.64 [R1+0x18], R22 ;  /* 0x0000181601007387 */ /* 0x0007e20000100a00 */
[----:B------:R-:W-:Y:S01]  /*20e0*/  ISETP.GE.U32.AND P3, PT, R2, R5, PT ;  /* 0x000000050200720c */ /* 0x000fe20003f66070 */
[----:B------:R-:W-:Y:S01]  /*20f0*/  UIMAD UR7, UR24, UR7, UR29 ;  /* 0x00000007180772a4 */ /* 0x000fe2000f8e021d */
[----:B------:R-:W-:Y:S01]  /*2100*/  IADD3 R2, P0, R250, UR30, RZ ;  /* 0x0000001efa027c10 */ /* 0x000fe2000ff1e0ff */
[----:B------:R3:W-:Y:S01]  /*2110*/  STL [R1+0x4c], R11 ;  /* 0x00004c0b01007387 */ /* 0x0007e20000100800 */
[C---:B------:R-:W-:Y:S01]  /*2120*/  VIADD R18, R12.reuse, 0x10 ;  /* 0x000000100c127836 */ /* 0x040fe20000000000 */
[----:B------:R-:W-:Y:S01]  /*2130*/  BSSY B0, `(.L_x_2505) ;  /* 0x0000021000007945 */ /* 0x000fe20003800000 */
[----:B------:R-:W-:Y:S01]  /*2140*/  IADD3.X R3, R251, UR4, RZ, P0, !PT ;  /* 0x00000004fb037c10 */ /* 0x000fe200087fe4ff */
[----:B------:R-:W-:Y:S01]  /*2150*/  UMOV UR4, 0x400 ;  /* 0x0000040000047882 */ /* 0x000fe20000000000 */
[C---:B------:R-:W-:Y:S01]  /*2160*/  VIADD R17, R12.reuse, 0x20 ;  /* 0x000000200c117836 */ /* 0x040fe20000000000 */
[----:B--2---:R-:W-:Y:S01]  /*2170*/  ULEA UR4, UR31, UR4, 0x18 ;  /* 0x000000041f047291 */ /* 0x004fe2000f8ec03f */
[----:B------:R-:W-:Y:S01]  /*2180*/  VIADD R19, R12, 0x30 ;  /* 0x000000300c137836 */ /* 0x000fe20000000000 */
[----:B------:R-:W-:Y:S01]  /*2190*/  ISETP.GE.AND P6, PT, R4, UR5, PT ;  /* 0x0000000504007c0c */ /* 0x000fe2000bfc6270 */
[----:B------:R-:W-:Y:S01]  /*21a0*/  IMAD.WIDE.U32 R8, R8, UR24, R2 ;  /* 0x0000001808087c25 */ /* 0x000fe2000f8e0002 */
[----:B------:R-:W-:-:S02]  /*21b0*/  ISETP.GE.AND P4, PT, R17, UR5, PT ;  /* 0x0000000511007c0c */ /* 0x000fc4000bf86270 */
[----:B------:R-:W-:Y:S01]  /*21c0*/  LEA R219, R219, UR4, 0x1 ;  /* 0x00000004dbdb7c11 */ /* 0x000fe2000f8e08ff */
[----:B------:R-:W-:Y:S01]  /*21d0*/  @!P2 VIADD R10, R10, 0x1 ;  /* 0x000000010a0aa836 */ /* 0x000fe20000000000 */
[----:B------:R-:W-:Y:S01]  /*21e0*/  ISETP.GE.AND P2, PT, R18, UR5, PT ;  /* 0x0000000512007c0c */ /* 0x000fe2000bf46270 */
[----:B------:R-:W-:Y:S02]  /*21f0*/  VIADD R7, R9, UR7 ;  /* 0x0000000709077c36 */ /* 0x000fe40008000000 */
[----:B------:R-:W-:Y:S01]  /*2200*/  @P3 VIADD R10, R10, 0x1 ;  /* 0x000000010a0a3836 */ /* 0x000fe20000000000 */
[----:B------:R-:W-:Y:S01]  /*2210*/  ISETP.GE.AND P3, PT, R19, UR5, PT ;  /* 0x0000000513007c0c */ /* 0x000fe2000bf66270 */
[----:B------:R-:W-:-:S12]  /*2220*/  @P1 BRA `(.L_x_2506) ;  /* 0x0000000000441947 */ /* 0x000fd80003800000 */
        /* <DEDUP_REMOVED lines=10> */
[----:B---3--:R-:W-:Y:S02]  /*22d0*/  LEA R4, P0, R2, UR6, 0x1 ;  /* 0x0000000602047c11 */ /* 0x008fe4000f8008ff */
[----:B------:R-:W-:-:S04]  /*22e0*/  IADD3 R0, R3, R0, RZ ;  /* 0x0000000003007210 */ /* 0x000fc80007ffe0ff */
[----:B------:R-:W-:-:S05]  /*22f0*/  LEA.HI.X R5, R2, UR7, R0, 0x1, P0 ;  /* 0x0000000702057c11 */ /* 0x000fca00080f0c00 */
[----:B------:R-:W-:Y:S01]  /*2300*/  @!PT LDS RZ, [RZ] ;  /* 0x00000000fffff984 */ /* 0x000fe20000000800 */
[----:B------:R-:W-:Y:S01]  /*2310*/  @!PT LDS RZ, [RZ] ;  /* 0x00000000fffff984 */ /* 0x000fe20000000800 */
[----:B------:R-:W-:Y:S01]  /*2320*/  @!PT LDS RZ, [RZ] ;  /* 0x00000000fffff984 */ /* 0x000fe20000000800 */
[----:B------:R2:W-:Y:S02]  /*2330*/  LDGSTS.E.BYPASS.LTC128B.128 [R219], desc[UR26][R4.64] ;  /* 0x0000000004db7fae */ /* 0x0005e4000b901d5a */
.L_x_2506:
[----:B------:R-:W-:Y:S05]  /*2340*/  BSYNC B0 ;  /* 0x0000000000007941 */ /* 0x000fea0003800000 */
.L_x_2505:
[----:B------:R-:W-:Y:S01]  /*2350*/  ISETP.GE.AND P5, PT, R11, UR5, PT ;  /* 0x000000050b007c0c */ /* 0x000fe2000bfa6270 */
[----:B------:R-:W-:Y:S01]  /*2360*/  BSSY B0, `(.L_x_2507) ;  /* 0x0000018000007945 */ /* 0x000fe20003800000 */
[----:B---3--:R-:W-:-:S05]  /*2370*/  IADD3 R11, R12, 0x60, RZ ;  /* 0x000000600c0b7810 */ /* 0x008fca0007ffe0ff */
[----:B------:R3:W-:Y:S01]  /*2380*/  STL [R1+0x54], R11 ;  /* 0x0000540b01007387 */ /* 0x0007e20000100800 */
        /* <DEDUP_REMOVED lines=21> */
.L_x_2508:
[----:B------:R-:W-:Y:S05]  /*24e0*/  BSYNC B0 ;  /* 0x0000000000007941 */ /* 0x000fea0003800000 */
.L_x_2507:
        /* <DEDUP_REMOVED lines=25> */
.L_x_2510:
[----:B------:R-:W-:Y:S05]  /*2680*/  BSYNC B0 ;  /* 0x0000000000007941 */ /* 0x000fea0003800000 */
.L_x_2509:
[----:B------:R-:W-:Y:S01]  /*2690*/  LEA.HI R20, R21, R148, RZ, 0x4 ;  /* 0x0000009415147211 */ /* 0x000fe200078f20ff */
[----:B------:R-:W-:Y:S01]  /*26a0*/  BSSY B0, `(.L_x_2511) ;  /* 0x0000018000007945 */ /* 0x000fe20003800000 */
[----:B------:R-:W-:Y:S02]  /*26b0*/  ISETP.GE.AND P1, PT, R11, UR5, PT ;  /* 0x000000050b007c0c */ /* 0x000fe4000bf26270 */
[----:B---3--:R-:W-:Y:S01]  /*26c0*/  LOP3.LUT R11, R20, 0xfffffff0, RZ, 0xc0, !PT ;  /* 0xfffffff0140b7812 */ /* 0x008fe200078ec0ff */
        /* <DEDUP_REMOVED lines=21> */
.L_x_2512:
[----:B------:R-:W-:Y:S05]  /*2820*/  BSYNC B0 ;  /* 0x0000000000007941 */ /* 0x000fea0003800000 */
.L_x_2511:
        /* <DEDUP_REMOVED lines=22> */
.L_x_2514:
[----:B------:R-:W-:Y:S05]  /*2990*/  BSYNC B0 ;  /* 0x0000000000007941 */ /* 0x000fea0003800000 */
.L_x_2513:
        /* <DEDUP_REMOVED lines=22> */
.L_x_2516:
[----:B------:R-:W-:Y:S05]  /*2b00*/  BSYNC B0 ;  /* 0x0000000000007941 */ /* 0x000fea0003800000 */
.L_x_2515:
        /* <DEDUP_REMOVED lines=22> */
.L_x_2518:
[----:B------:R-:W-:Y:S05]  /*2c70*/  BSYNC B0 ;  /* 0x0000000000007941 */ /* 0x000fea0003800000 */
.L_x_2517:
        /* <DEDUP_REMOVED lines=22> */
.L_x_2520:
[----:B------:R-:W-:Y:S05]  /*2de0*/  BSYNC B0 ;  /* 0x0000000000007941 */ /* 0x000fea0003800000 */
.L_x_2519:
[----:B------:R-:W-:Y:S01]  /*2df0*/  ISETP.GE.AND P0, PT, R14, RZ, PT ;  /* 0x000000ff0e00720c */ /* 0x000fe20003f06270 */
[----:B------:R-:W-:Y:S01]  /*2e00*/  IMAD.MOV.U32 R0, RZ, RZ, R10 ;  /* 0x000000ffff007224 */ /* 0x000fe200078e000a */
[----:B------:R-:W-:Y:S01]  /*2e10*/  ISETP.NE.AND P1, PT, R15, RZ, PT ;  /* 0x000000ff0f00720c */ /* 0x000fe20003f25270 */
[C---:B--2---:R-:W-:Y:S01]  /*2e20*/  IMAD R4, R13.reuse, UR10, RZ ;  /* 0x0000000a0d047c24 */ /* 0x044fe2000f8e02ff */
[----:B------:R-:W-:Y:S01]  /*2e30*/  ULDC.64 UR6, c[0x0][0x260] ;  /* 0x0000980000067ab9 */ /* 0x000fe20000000a00 */
[----:B------:R-:W-:Y:S01]  /*2e40*/  IMAD.WIDE.U32 R2, R12, UR10, R250 ;  /* 0x0000000a0c027c25 */ /* 0x000fe2000f8e00fa */
[----:B------:R-:W-:Y:S01]  /*2e50*/  USHF.L.U32 UR30, UR10, 0x6, URZ ;  /* 0x000000060a1e7899 */ /* 0x000fe2000800063f */
[----:B------:R-:W-:Y:S01]  /*2e60*/  MOV R25, 0x20 ;  /* 0x0000002000197802 */ /* 0x000fe20000000f00 */
[----:B------:R-:W-:Y:S01]  /*2e70*/  USHF.L.U64.HI UR29, UR10, 0x6, UR11 ;  /* 0x000000060a1d7899 */ /* 0x000fe2000801020b */
[----:B------:R-:W-:Y:S01]  /*2e80*/  IMAD.IADD R11, R148, 0x1, -R11 ;  /* 0x00000001940b7824 */ /* 0x000fe200078e0a0b */
[----:B------:R-:W-:Y:S01]  /*2e90*/  BSSY B0, `(.L_x_2521) ;  /* 0x0000038000007945 */ /* 0x000fe20003800000 */
[----:B------:R-:W-:Y:S01]  /*2ea0*/  IMAD R5, R12, UR11, R4 ;  /* 0x0000000b0c057c24 */ /* 0x000fe2000f8e0204 */
[----:B------:R-:W-:Y:S01]  /*2eb0*/  MOV R150, UR30 ;  /* 0x0000001e00967c02 */ /* 0x000fe20008000f00 */
[----:B------:R-:W-:Y:S01]  /*2ec0*/  IMAD R7, R13, UR8, RZ ;  /* 0x000000080d077c24 */ /* 0x000fe2000f8e02ff */
[----:B------:R-:W-:-:S02]  /*2ed0*/  @!P0 IADD3 R0, -R0, RZ, RZ ;  /* 0x000000ff00008210 */ /* 0x000fc40007ffe1ff */
[----:B------:R-:W-:Y:S01]  /*2ee0*/  IADD3 R4, P0, R2, UR20, RZ ;  /* 0x0000001402047c10 */ /* 0x000fe2000ff1e0ff */
[C---:B------:R-:W-:Y:S01]  /*2ef0*/  IMAD R7, R12.reuse, UR9, R7 ;  /* 0x000000090c077c24 */ /* 0x040fe2000f8e0207 */
[----:B------:R-:W-:Y:S01]  /*2f00*/  SHF.R.S32.HI R6, RZ, 0x1f, R11 ;  /* 0x0000001fff067819 */ /* 0x000fe2000001140b */
[----:B------:R-:W-:Y:S01]  /*2f10*/  UIADD3 UR20, UR14, -0x1, URZ ;  /* 0xffffffff0e147890 */ /* 0x000fe2000fffe03f */
[----:B------:R-:W-:Y:S02]  /*2f20*/  @!P1 LOP3.LUT R0, RZ, R15, RZ, 0x33, !PT ;  /* 0x0000000fff009212 */ /* 0x000fe400078e33ff */
[----:B------:R-:W-:Y:S01]  /*2f30*/  IADD3.X R5, R3, UR18, R5, P0, !PT ;  /* 0x0000001203057c10 */ /* 0x000fe200087fe405 */
[----:B------:R-:W-:Y:S01]  /*2f40*/  IMAD.WIDE.U32 R2, R12, UR8, R250 ;  /* 0x000000080c027c25 */ /* 0x000fe2000f8e00fa */
[----:B------:R-:W-:Y:S01]  /*2f50*/  LEA.HI R15, R6, R11, RZ, 0x3 ;  /* 0x0000000b060f7211 */ /* 0x000fe200078f18ff */
[----:B------:R-:W-:Y:S01]  /*2f60*/  USHF.R.S32.HI UR33, URZ, 0x1f, UR20 ;  /* 0x0000001f3f217899 */ /* 0x000fe20008011414 */
        /* <DEDUP_REMOVED lines=12> */
[----:B------:R-:W-:Y:S01]  /*3030*/  UIMAD UR18, UR29, UR20, URZ ;  /* 0x000000141d1272a4 */ /* 0x000fe2000f8e023f */
[----:B------:R-:W-:Y:S01]  /*3040*/  IMAD.IADD R14, R11, 0x1, -R9 ;  /* 0x000000010b0e7824 */ /* 0x000fe200078e0a09 */
[----:B------:R-:W-:Y:S01]  /*3050*/  ISETP.GE.AND P3, PT, R18, UR22, PT ;  /* 0x0000001612007c0c */ /* 0x000fe2000bf66270 */
[----:B------:R-:W-:Y:S01]  /*3060*/  IMAD.IADD R153, R23, 0x1, R7 ;  /* 0x0000000117997824 */ /* 0x000fe200078e0207 */
[----:B------:R-:W-:Y:S01]  /*3070*/  ISETP.GE.AND P4, PT, R17, UR22, PT ;  /* 0x0000001611007c0c */ /* 0x000fe2000bf86270 */
[----:B------:R-:W-:Y:S01]  /*3080*/  IMAD R4, R6, UR6, RZ ;  /* 0x0000000606047c24 */ /* 0x000fe2000f8e02ff */
[----:B------:R-:W-:Y:S01]  /*3090*/  ISETP.GE.AND P5, PT, R19, UR22, PT ;  /* 0x0000001613007c0c */ /* 0x000fe2000bfa6270 */
[----:B------:R-:W-:Y:S01]  /*30a0*/  UIMAD UR18, UR33, UR30, UR18 ;  /* 0x0000001e211272a4 */ /* 0x000fe2000f8e0212 */
[----:B------:R1:W-:Y:S01]  /*30b0*/  STL.64 [R1+0x28], R152 ;  /* 0x0000289801007387 */ /* 0x0003e20000100a00 */
[----:B------:R-:W-:Y:S01]  /*30c0*/  IMAD.WIDE.U32 R6, R150, UR20, R152 ;  /* 0x0000001496067c25 */ /* 0x000fe2000f8e0098 */
[----:B------:R-:W-:-:S03]  /*30d0*/  R2P PR, R14, 0x6 ;  /* 0x000000060e007804 */ /* 0x000fc60000000000 */
[----:B------:R-:W-:Y:S01]  /*30e0*/  IMAD.MOV.U32 R5, RZ, RZ, 0x10 ;  /* 0x00000010ff057424 */ /* 0x000fe200078e00ff */
[----:B------:R-:W-:Y:S01]  /*30f0*/  IADD3 R9, R7, UR18, RZ ;  /* 0x0000001207097c10 */ /* 0x000fe2000fffe0ff */
[C---:B------:R-:W-:Y:S01]  /*3100*/  IMAD R16, R0.reuse, UR7, R4 ;  /* 0x0000000700107c24 */ /* 0x040fe2000f8e0204 */
[----:B------:R-:W-:Y:S01]  /*3110*/  SEL R4, R25, 0xffffffe0, !P2 ;  /* 0xffffffe019047807 */ /* 0x000fe20005000000 */
[----:B--2---:R-:W-:Y:S01]  /*3120*/  IMAD.WIDE.U32 R22, R0, UR6, R2 ;  /* 0x0000000600167c25 */ /* 0x004fe2000f8e0002 */
        /* <DEDUP_REMOVED lines=14> */
.L_x_2522:
[----:B------:R-:W-:Y:S05]  /*3210*/  BSYNC B0 ;  /* 0x0000000000007941 */ /* 0x000fea0003800000 */
.L_x_2521:
        /* <DEDUP_REMOVED lines=17> */
.L_x_2524:
[----:B------:R-:W-:Y:S05]  /*3330*/  BSYNC B0 ;  /* 0x0000000000007941 */ /* 0x000fea0003800000 */
.L_x_2523:
        /* <DEDUP_REMOVED lines=18> */
.L_x_2526:
[----:B------:R-:W-:Y:S05]  /*3460*/  BSYNC B0 ;  /* 0x0000000000007941 */ /* 0x000fea0003800000 */
.L_x_2525:
        /* <DEDUP_REMOVED lines=18> */
.L_x_2528:
[----:B------:R-:W-:Y:S05]  /*3590*/  BSYNC B0 ;  /* 0x0000000000007941 */ /* 0x000fea0003800000 */
.L_x_2527:
        /* <DEDUP_REMOVED lines=28> */
[----:B------:R-:W-:Y:S01]  /*3760*/  LEA.HI R147, R21, R148, RZ, 0x5 ;  /* 0x0000009415937211 */ /* 0x000fe200078f28ff */
[----:B------:R-:W-:Y:S01]  /*3770*/  IMAD.MOV.U32 R226, RZ, RZ, R22 ;  /* 0x000000ffffe27224 */ /* 0x000fe200078e0016 */
[----:B------:R-:W-:Y:S01]  /*3780*/  USHF.L.U32 UR18, UR8, 0x6, URZ ;  /* 0x0000000608127899 */ /* 0x000fe2000800063f */
[----:B------:R-:W-:Y:S01]  /*3790*/  BSSY B0, `(.L_x_2529) ;  /* 0x000002f000007945 */ /* 0x000fe20003800000 */
[----:B------:R-:W-:Y:S01]  /*37a0*/  UIMAD UR6, UR15, UR20, URZ ;  /* 0x000000140f0672a4 */ /* 0x000fe2000f8e023f */
[----:B------:R-:W-:Y:S01]  /*37b0*/  SHF.R.S32.HI R146, RZ, 0x5, R147 ;  /* 0x00000005ff927819 */ /* 0x000fe20000011493 */
[----:B------:R2:W-:Y:S01]  /*37c0*/  STL.64 [R1+0x38], R226 ;  /* 0x000038e201007387 */ /* 0x0005e20000100a00 */
[----:B------:R-:W-:Y:S01]  /*37d0*/  UMOV UR19, URZ ;  /* 0x0000003f00137c82 */ /* 0x000fe20008000000 */
[----:B------:R-:W-:Y:S01]  /*37e0*/  UIMAD UR6, UR33, UR18, UR6 ;  /* 0x00000012210672a4 */ /* 0x000fe2000f8e0206 */
[----:B------:R-:W-:-:S02]  /*37f0*/  ISETP.GE.AND P2, PT, R18, UR22, PT ;  /* 0x0000001612007c0c */ /* 0x000fc4000bf46270 */
[----:B------:R-:W-:Y:S02]  /*3800*/  ISETP.GE.AND P3, PT, R17, UR22, PT ;  /* 0x0000001611007c0c */ /* 0x000fe4000bf66270 */
[----:B------:R-:W-:Y:S02]  /*3810*/  ISETP.GE.AND P4, PT, R19, UR22, PT ;  /* 0x0000001613007c0c */ /* 0x000fe4000bf86270 */
[----:B-1----:R-:W-:Y:S02]  /*3820*/  SHF.R.S32.HI R6, RZ, 0x4, R20 ;  /* 0x00000004ff067819 */ /* 0x002fe40000011414 */
[----:B------:R-:W-:Y:S01]  /*3830*/  LOP3.LUT R7, R0, 0x8, R3, 0xf8, !PT ;  /* 0x0000000800077812 */ /* 0x000fe200078ef803 */
[----:B------:R2:W-:Y:S01]  /*3840*/  @P1 STS.128 [R219+0x6000], RZ ;  /* 0x006000ffdb001388 */ /* 0x0005e20000000c00 */
[----:B------:R-:W-:Y:S02]  /*3850*/  LEA.HI R5, R20, R6, RZ, 0x1 ;  /* 0x0000000614057211 */ /* 0x000fe400078f08ff */
[----:B------:R-:W-:-:S02]  /*3860*/  SHF.R.U32.HI R0, RZ, 0x3, R0 ;  /* 0x00000003ff007819 */ /* 0x000fc40000011600 */
[----:B------:R-:W-:Y:S02]  /*3870*/  LOP3.LUT R5, R5, 0xfffffffe, RZ, 0xc0, !PT ;  /* 0xfffffffe05057812 */ /* 0x000fe400078ec0ff */
[----:B------:R-:W-:-:S03]  /*3880*/  LOP3.LUT R7, R7, R0, RZ, 0x3c, !PT ;  /* 0x0000000007077212 */ /* 0x000fc600078e3cff */
[----:B------:R-:W-:Y:S02]  /*3890*/  IMAD.IADD R3, R6, 0x1, -R5 ;  /* 0x0000000106037824 */ /* 0x000fe400078e0a05 */
[----:B------:R-:W-:Y:S02]  /*38a0*/  IMAD.SHL.U32 R6, R14, 0x40, RZ ;  /* 0x000000400e067824 */ /* 0x000fe400078e00ff */
[----:B------:R-:W-:-:S03]  /*38b0*/  IMAD.SHL.U32 R5, R3, 0x8, RZ ;  /* 0x0000000803057824 */ /* 0x000fc600078e00ff */
[----:B------:R-:W-:-:S04]  /*38c0*/  LOP3.LUT R0, R6, 0x1c0, RZ, 0xc0, !PT ;  /* 0x000001c006007812 */ /* 0x000fc800078ec0ff */
[----:B------:R-:W-:Y:S02]  /*38d0*/  LOP3.LUT R6, R0, 0x8, R5, 0xf8, !PT ;  /* 0x0000000800067812 */ /* 0x000fe400078ef805 */
[----:B------:R-:W-:Y:S01]  /*38e0*/  SHF.R.U32.HI R5, RZ, 0x3, R0 ;  /* 0x00000003ff057819 */ /* 0x000fe20000011600 */
[----:B------:R-:W-:-:S03]  /*38f0*/  IMAD R0, R3, 0x200, R7 ;  /* 0x0000020003007824 */ /* 0x000fc600078e0207 */
[----:B------:R-:W-:Y:S01]  /*3900*/  LOP3.LUT R144, R6, R5, RZ, 0x3c, !PT ;  /* 0x0000000506907212 */ /* 0x000fe200078e3cff */
[----:B------:R-:W-:Y:S01]  /*3910*/  IMAD.U32 R6, RZ, RZ, UR20 ;  /* 0x00000014ff067e24 */ /* 0x000fe2000f8e00ff */
[----:B------:R-:W-:-:S03]  /*3920*/  LEA R192, R0, UR4, 0x1 ;  /* 0x0000000400c07c11 */ /* 0x000fc6000f8e08ff */
[----:B------:R-:W-:-:S04]  /*3930*/  IMAD.WIDE.U32 R6, R6, UR18, R226 ;  /* 0x0000001206067c25 */ /* 0x000fc8000f8e00e2 */
[----:B-----5:R-:W-:Y:S01]  /*3940*/  @P0 FMUL.FTZ R9, R8, R9 ;  /* 0x0000000908090220 */ /* 0x020fe20000410000 */
[----:B------:R-:W-:-:S04]  /*3950*/  IMAD.SHL.U32 R8, R15, 0x40, RZ ;  /* 0x000000400f087824 */ /* 0x000fc800078e00ff */
[----:B------:R-:W-:Y:S01]  /*3960*/  @P0 R2UR UR7, R9 ;  /* 0x00000000090702ca */ /* 0x000fe200000e0000 */
[----:B------:R-:W-:Y:S01]  /*3970*/  VIADD R9, R7, UR6 ;  /* 0x0000000607097c36 */ /* 0x000fe20008000000 */
[----:B------:R-:W-:-:S05]  /*3980*/  LOP3.LUT R145, R8, 0xfffffe00, RZ, 0xc0, !PT ;  /* 0xfffffe0008917812 */ /* 0x000fca00078ec0ff */
[----:B------:R-:W-:-:S04]  /*3990*/  IMAD R3, R146, 0x400, R145 ;  /* 0x0000040092037824 */ /* 0x000fc800078e0291 */
[----:B------:R-:W-:Y:S02]  /*39a0*/  IMAD.IADD R3, R144, 0x1, R3 ;  /* 0x0000000190037824 */ /* 0x000fe400078e0203 */
        /* <DEDUP_REMOVED lines=13> */
.L_x_2530:
[----:B------:R-:W-:Y:S05]  /*3a80*/  BSYNC B0 ;  /* 0x0000000000007941 */ /* 0x000fea0003800000 */
.L_x_2529:
[----:B------:R1:W-:Y:S01]  /*3a90*/  @P2 STS.128 [R219+0x6800], RZ ;  /* 0x006800ffdb002388 */ /* 0x0003e20000000c00 */
[----:B------:R-:W-:Y:S01]  /*3aa0*/  USHF.L.U64.HI UR21, UR8, 0x4, UR9 ;  /* 0x0000000408157899 */ /* 0x000fe20008010209 */
[----:B------:R-:W-:Y:S01]  /*3ab0*/  BSSY B0, `(.L_x_2531) ;  /* 0x0000011000007945 */ /* 0x000fe20003800000 */
[----:B------:R-:W-:Y:S01]  /*3ac0*/  USHF.L.U32 UR24, UR8, 0x4, URZ ;  /* 0x0000000408187899 */ /* 0x000fe2000800063f */
[----:B------:R-:W-:Y:S02]  /*3ad0*/  LEA R199, R3, UR4, 0x1 ;  /* 0x0000000403c77c11 */ /* 0x000fe4000f8e08ff */
        /* <DEDUP_REMOVED lines=14> */
.L_x_2532:
[----:B------:R-:W-:Y:S05]  /*3bc0*/  BSYNC B0 ;  /* 0x0000000000007941 */ /* 0x000fea0003800000 */
.L_x_2531:
        /* <DEDUP_REMOVED lines=19> */
.L_x_2534:
[----:B------:R-:W-:Y:S05]  /*3d00*/  BSYNC B0 ;  /* 0x0000000000007941 */ /* 0x000fea0003800000 */
.L_x_2533:
        /* <DEDUP_REMOVED lines=19> */
.L_x_2536:
[----:B------:R-:W-:Y:S05]  /*3e40*/  BSYNC B0 ;  /* 0x0000000000007941 */ /* 0x000fea0003800000 */
.L_x_2535:
[----:B------:R-:W-:Y:S01]  /*3e50*/  LDSM.16.M88.4 R12, [R199] ;  /* 0x00000000c70c783b */ /* 0x000fe20000000200 */
[----:B------:R-:W-:Y:S01]  /*3e60*/  R2P PR, R24, 0x6 ;  /* 0x0000000618007804 */ /* 0x000fe20000000000 */
[--C-:B------:R-:W-:Y:S01]  /*3e70*/  IMAD R202, R2, 0x2, R199.reuse ;  /* 0x0000000202ca7824 */ /* 0x100fe200078e02c7 */
[----:B------:R-:W-:Y:S01]  /*3e80*/  LEA R5, R146, UR23, 0x4 ;  /* 0x0000001792057c11 */ /* 0x000fe2000f8e20ff */
[----:B------:R-:W5:Y:S01]  /*3e90*/  LDSM.16.M88.4 R20, [R192+0x4000] ;  /* 0x00400000c014783b */ /* 0x000f620000000200 */
[C---:B------:R-:W-:Y:S01]  /*3ea0*/  VIADD R3, R192.reuse, 0x4000 ;  /* 0x00004000c0037836 */ /* 0x040fe20000000000 */
[----:B------:R-:W-:Y:S01]  /*3eb0*/  SEL R0, R25, 0xffffffe0, !P1 ;  /* 0xffffffe019007807 */ /* 0x000fe20004800000 */
[----:B------:R-:W-:Y:S01]  /*3ec0*/  VIADD R203, R192, 0x4040 ;  /* 0x00004040c0cb7836 */ /* 0x000fe20000000000 */
[----:B--2---:R-:W2:Y:S01]  /*3ed0*/  LDSM.16.M88.4 R8, [R199+0x2000] ;  /* 0x00200000c708783b */ /* 0x004ea20000000200 */
        /* <DEDUP_REMOVED lines=8> */
[----:B------:R-:W-:Y:S01]  /*3f60*/  SHF.R.S32.HI R3, RZ, 0x1f, R146 ;  /* 0x0000001fff037819 */ /* 0x000fe20000011492 */
[----:B-1----:R-:W-:Y:S01]  /*3f70*/  IMAD.U32 R7, RZ, RZ, UR25 ;  /* 0x00000019ff077e24 */ /* 0x002fe2000f8e00ff */
[----:B------:R-:W-:Y:S01]  /*3f80*/  UIADD3 UR28, UR25, -UR28, URZ ;  /* 0x8000001c191c7290 */ /* 0x000fe2000fffe03f */
[----:B------:R-:W1:Y:S01]  /*3f90*/  LDSM.16.M88.4 R28, [R192+0x5800] ;  /* 0x00580000c01c783b */ /* 0x000e620000000200 */
[----:B------:R-:W-:Y:S01]  /*3fa0*/  IMAD.IADD R197, R0, 0x1, R203 ;  /* 0x0000000100c57824 */ /* 0x000fe200078e02cb */
[----:B------:R-:W-:Y:S01]  /*3fb0*/  LOP3.LUT R0, R147, 0xffffffe0, RZ, 0xc0, !PT ;  /* 0xffffffe093007812 */ /* 0x000fe200078ec0ff */
[----:B------:R-:W-:Y:S01]  /*3fc0*/  ULDC UR22, c[0x0][0x39c] ;  /* 0x0000e70000167ab9 */ /* 0x000fe20000000800 */
[----:B------:R-:W-:Y:S01]  /*3fd0*/  LDSM.16.M88.4 R16, [R202+0x2000] ;  /* 0x00200000ca10783b */ /* 0x000fe20000000200 */
[----:B------:R-:W-:Y:S01]  /*3fe0*/  LEA.HI R3, R3, R146, RZ, 0x2 ;  /* 0x0000009203037211 */ /* 0x000fe200078f10ff */
[----:B------:R-:W-:Y:S01]  /*3ff0*/  UISETP.GT.AND UP0, UPT, UR20, UR12, UPT ;  /* 0x0000000c1400728c */ /* 0x000fe2000bf04270 */
[C---:B------:R-:W-:Y:S01]  /*4000*/  IMAD.IADD R0, R148.reuse, 0x1, -R0 ;  /* 0x0000000194007824 */ /* 0x040fe200078e0a00 */
[----:B------:R-:W1:Y:S01]  /*4010*/  LDSM.16.M88.4 R48, [R198+0x4000] ;  /* 0x00400000c630783b */ /* 0x000e620000000200 */
[----:B------:R-:W-:Y:S01]  /*4020*/  LOP3.LUT R3, R3, 0xfffffffc, RZ, 0xc0, !PT ;  /* 0xfffffffc03037812 */ /* 0x000fe200078ec0ff */
[----:B------:R-:W-:-:S02]  /*4030*/  IMAD.SHL.U32 R148, R148, 0x2, RZ ;  /* 0x0000000294947824 */ /* 0x000fc400078e00ff */
[----:B------:R-:W1:Y:S01]  /*4040*/  LDSM.16.M88.4 R44, [R198+0x4800] ;  /* 0x00480000c62c783b */ /* 0x000e620000000200 */
[----:B------:R-:W-:Y:S01]  /*4050*/  SHF.R.S32.HI R6, RZ, 0x1f, R0 ;  /* 0x0000001fff067819 */ /* 0x000fe20000011400 */
[----:B------:R-:W-:Y:S01]  /*4060*/  IMAD.IADD R3, R146, 0x1, -R3 ;  /* 0x0000000192037824 */ /* 0x000fe200078e0a03 */
[----:B------:R-:W-:Y:S01]  /*4070*/  LOP3.LUT R249, R148, 0x6, RZ, 0xc0, !PT ;  /* 0x0000000694f97812 */ /* 0x000fe200078ec0ff */
[----:B------:R-:W1:Y:S01]  /*4080*/  LDSM.16.M88.4 R60, [R198+0x5000] ;  /* 0x00500000c63c783b */ /* 0x000e620000000200 */
[----:B------:R-:W-:Y:S01]  /*4090*/  LEA.HI R6, R6, R0, RZ, 0x2 ;  /* 0x0000000006067211 */ /* 0x000fe200078f10ff */
[----:B------:R-:W-:Y:S02]  /*40a0*/  IMAD.IADD R0, R145, 0x1, R144 ;  /* 0x0000000191007824 */ /* 0x000fe400078e0290 */
[----:B------:R-:W1:Y:S01]  /*40b0*/  LDSM.16.M88.4 R72, [R198+0x5800] ;  /* 0x00580000c648783b */ /* 0x000e620000000200 */
[----:B------:R-:W-:Y:S01]  /*40c0*/  SHF.R.S32.HI R252, RZ, 0x2, R6 ;  /* 0x00000002fffc7819 */ /* 0x000fe20000011406 */
[----:B------:R-:W-:Y:S01]  /*40d0*/  IMAD.U32 R6, RZ, RZ, UR28 ;  /* 0x0000001cff067e24 */ /* 0x000fe2000f8e00ff */
[----:B-----5:R-:W-:Y:S01]  /*40e0*/  HMMA.16816.F32.BF16 R92, R12, R20, RZ ;  /* 0x000000140c5c723c */ /* 0x020fe200000418ff */
[----:B------:R-:W5:Y:S02]  /*40f0*/  LDSM.16.M88.4 R24, [R202] ;  /* 0x00000000ca18783b */ /* 0x000f640000000200 */
[----:B------:R-:W-:-:S02]  /*4100*/  IMAD.IADD R5, R252, 0x1, R5 ;  /* 0x00000001fc057824 */ /* 0x000fc400078e0205 */
[----:B------:R-:W-:Y:S01]  /*4110*/  VIADD R206, R203, 0x800 ;  /* 0x00000800cbce7836 */ /* 0x000fe20000000000 */
[----:B------:R4:W-:Y:S01]  /*4120*/  STL [R1+0x58], R3 ;  /* 0x0000580301007387 */ /* 0x0009e20000100800 */
[C---:B--2---:R-:W-:Y:S01]  /*4130*/  HMMA.16816.F32.BF16 R76, R8.reuse, R20, RZ ;  /* 0x00000014084c723c */ /* 0x044fe200000418ff */
[C---:B------:R-:W-:Y:S01]  /*4140*/  VIADDMNMX R218, R5.reuse, UR6, R7, PT ;  /* 0x0000000605da7c46 */ /* 0x040fe2000b800107 */
[----:B------:R-:W-:Y:S01]  /*4150*/  IMAD.U32 R7, RZ, RZ, UR6 ;  /* 0x00000006ff077e24 */ /* 0x000fe2000f8e00ff */
[C-C-:B------:R-:W-:Y:S01]  /*4160*/  IADD3 R213, R6.reuse, 0x8, R5.reuse ;  /* 0x0000000806d57810 */ /* 0x140fe20007ffe005 */
[----:B------:R-:W-:Y:S01]  /*4170*/  VIADD R210, R5, UR28 ;  /* 0x0000001c05d27c36 */ /* 0x000fe20008000000 */
[C-C-:B------:R-:W-:Y:S01]  /*4180*/  IADD3 R209, R6.reuse, 0x40, R5.reuse ;  /* 0x0000004006d17810 */ /* 0x140fe20007ffe005 */
[-C--:B------:R-:W-:Y:S01]  /*4190*/  HMMA.16816.F32.BF16 R68, R8, R22.reuse, RZ ;  /* 0x000000160844723c */ /* 0x080fe200000418ff */
[----:B------:R-:W-:Y:S01]  /*41a0*/  IADD3 R214, R6, 0x48, R5 ;  /* 0x0000004806d67810 */ /* 0x000fe20007ffe005 */
[----:B------:R-:W0:Y:S01]  /*41b0*/  LDGDEPBAR ;  /* 0x00000000000079af */ /* 0x000e220000000000 */
[----:B------:R-:W-:Y:S01]  /*41c0*/  VIADDMNMX R212, R210, -UR17, RZ, !PT ;  /* 0x80000011d2d47c46 */ /* 0x000fe2000f8001ff */
[----:B------:R-:W-:Y:S01]  /*41d0*/  VIADD R205, R203, 0x1000 ;  /* 0x00001000cbcd7836 */ /* 0x000fe20000000000 */
[----:B------:R-:W-:Y:S01]  /*41e0*/  VIADDMNMX R211, R213, -UR17, RZ, !PT ;  /* 0x80000011d5d37c46 */ /* 0x000fe2000f8001ff */
[----:B------:R-:W-:Y:S01]  /*41f0*/  HMMA.16816.F32.BF16 R104, R12, R22, RZ ;  /* 0x000000160c68723c */ /* 0x000fe200000418ff */
[----:B------:R-:W-:Y:S01]  /*4200*/  VIADDMNMX R208, R209, -UR17, RZ, !PT ;  /* 0x80000011d1d07c46 */ /* 0x000fe2000f8001ff */
[----:B------:R-:W-:Y:S01]  /*4210*/  VIADD R204, R203, 0x1800 ;  /* 0x00001800cbcc7836 */ /* 0x000fe20000000000 */
[----:B------:R-:W-:-:S03]  /*4220*/  VIADDMNMX R207, R214, -UR17, RZ, !PT ;  /* 0x80000011d6cf7c46 */ /* 0x000fc6000f8001ff */
[C---:B---3--:R-:W-:Y:S06]  /*4230*/  HMMA.16816.F32.BF16 R56, R8.reuse, R36, RZ ;  /* 0x000000240838723c */ /* 0x048fec00000418ff */
[----:B----4-:R-:W-:Y:S01]  /*4240*/  HMMA.16816.F32.BF16 R40, R8, R32, RZ ;  /* 0x000000200828723c */ /* 0x010fe200000418ff */
[----:B------:R-:W-:-:S04]  /*4250*/  IMAD.U32 R3, RZ, RZ, UR20 ;  /* 0x00000014ff037e24 */ /* 0x000fc8000f8e00ff */
[----:B------:R-:W-:Y:S01]  /*4260*/  IMAD R3, R3, 0x40, R249 ;  /* 0x0000004003037824 */ /* 0x000fe200078e02f9 */
        /* <DEDUP_REMOVED lines=25> */
[----:B------:R-:W-:Y:S03]  /*4400*/  HMMA.16816.F32.BF16 R12, R12, R30, RZ ;  /* 0x0000001e0c0c723c */ /* 0x000fe600000418ff */
[----:B------:R-:W2:Y:S03]  /*4410*/  LDSM.16.M88.4 R28, [R203+0x1800] ;  /* 0x00180000cb1c783b */ /* 0x000ea60000000200 */
[C---:B-----5:R-:W-:Y:S06]  /*4420*/  HMMA.16816.F32.BF16 R96, R24.reuse, R48, R92 ;  /* 0x000000301860723c */ /* 0x060fec000004185c */
[C---:B------:R-:W-:Y:S06]  /*4430*/  HMMA.16816.F32.BF16 R84, R24.reuse, R72, R84 ;  /* 0x000000481854723c */ /* 0x040fec0000041854 */
[C---:B------:R-:W-:Y:S06]  /*4440*/  HMMA.16816.F32.BF16 R92, R24.reuse, R44, R88 ;  /* 0x0000002c185c723c */ /* 0x040fec0000041858 */
[C---:B------:R-:W-:Y:S06]  /*4450*/  HMMA.16816.F32.BF16 R88, R24.reuse, R60, R80 ;  /* 0x0000003c1858723c */ /* 0x040fec0000041850 */
[C---:B------:R-:W-:Y:S01]  /*4460*/  HMMA.16816.F32.BF16 R76, R24.reuse, R46, R100 ;  /* 0x0000002e184c723c */ /* 0x040fe20000041864 */
[----:B------:R-:W3:Y:S05]  /*4470*/  LDSM.16.M88.4 R44, [R197] ;  /* 0x00000000c52c783b */ /* 0x000eea0000000200 */
[C---:B------:R-:W-:Y:S01]  /*4480*/  HMMA.16816.F32.BF16 R80, R24.reuse, R50, R104 ;  /* 0x000000321850723c */ /* 0x040fe20000041868 */
[----:B------:R-:W4:Y:S05]  /*4490*/  LDSM.16.M88.4 R48, [R197+0x800] ;  /* 0x00080000c530783b */ /* 0x000f2a0000000200 */
[----:B------:R-:W-:Y:S01]  /*44a0*/  HMMA.16816.F32.BF16 R64, R24, R74, R12 ;  /* 0x0000004a1840723c */ /* 0x000fe2000004180c */
[----:B------:R-:W5:Y:S01]  /*44b0*/  LDSM.16.M88.4 R12, [R201] ;  /* 0x00000000c90c783b */ /* 0x000f620000000200 */
[----:B------:R-:W-:-:S04]  /*44c0*/  DEPBAR.LE SB0, 0x0 ;  /* 0x000080000000791a */ /* 0x000fc80000000000 */
[----:B------:R-:W-:Y:S06]  /*44d0*/  HMMA.16816.F32.BF16 R68, R24, R62, R112 ;  /* 0x0000003e1844723c */ /* 0x000fec0000041870 */
[C---:B-1----:R-:W-:Y:S06]  /*44e0*/  HMMA.16816.F32.BF16 R60, R16.reuse, R40, R140 ;  /* 0x00000028103c723c */ /* 0x042fec000004188c */
[C---:B------:R-:W-:Y:S06]  /*44f0*/  HMMA.16816.F32.BF16 R72, R16.reuse, R36, R132 ;  /* 0x000000241048723c */ /* 0x040fec0000041884 */
[C---:B------:R-:W-:Y:S06]  /*4500*/  HMMA.16816.F32.BF16 R104, R16.reuse, R32, R124 ;  /* 0x000000201068723c */ /* 0x040fec000004187c */
[C---:B------:R-:W-:Y:S06]  /*4510*/  HMMA.16816.F32.BF16 R100, R16.reuse, R38, R128 ;  /* 0x000000261064723c */ /* 0x040fec0000041880 */
[C---:B--2---:R-:W-:Y:S06]  /*4520*/  HMMA.16816.F32.BF16 R112, R16.reuse, R30, R108 ;  /* 0x0000001e1070723c */ /* 0x044fec000004186c */
        /* <DEDUP_REMOVED lines=11> */
[----:B------:R-:W-:Y:S06]  /*45e0*/  HMMA.16816.F32.BF16 R80, R20, R30, R64 ;  /* 0x0000001e1450723c */ /* 0x000fec0000041840 */
[C---:B----4-:R-:W-:Y:S06]  /*45f0*/  HMMA.16816.F32.BF16 R60, R8.reuse, R48, R72 ;  /* 0x00000030083c723c */ /* 0x050fec0000041848 */
[C---:B------:R-:W-:Y:S06]  /*4600*/  HMMA.16816.F32.BF16 R40, R8.reuse, R50, R100 ;  /* 0x000000320828723c */ /* 0x040fec0000041864 */
[----:B------:R-:W-:Y:S01]  /*4610*/  HMMA.16816.F32.BF16 R68, R8, R52, R104 ;  /* 0x000000340844723c */ /* 0x000fe20000041868 */
[----:B------:R-:W-:-:S05]  /*4620*/  FMUL.FTZ R79, R79, UR22 ;  /* 0x000000164f4f7c20 */ /* 0x000fca0008410000 */
[C---:B------:R-:W-:Y:S06]  /*4630*/  HMMA.16816.F32.BF16 R64, R8.reuse, R46, R24 ;  /* 0x0000002e0840723c */ /* 0x040fec0000041818 */
[----:B------:R-:W-:Y:S01]  /*4640*/  HMMA.16816.F32.BF16 R72, R8, R54, R116 ;  /* 0x000000360848723c */ /* 0x000fe20000041874 */
[----:B------:R-:W-:Y:S01]  /*4650*/  FMUL.FTZ R60, R60, UR22 ;  /* 0x000000163c3c7c20 */ /* 0x000fe20008410000 */
[----:B------:R-:W-:Y:S01]  /*4660*/  FMUL.FTZ R62, R62, UR22 ;  /* 0x000000163e3e7c20 */ /* 0x000fe20008410000 */
[----:B------:R-:W-:Y:S01]  /*4670*/  FMUL.FTZ R61, R61, UR22 ;  /* 0x000000163d3d7c20 */ /* 0x000fe20008410000 */
[----:B------:R-:W-:-:S02]  /*4680*/  FMUL.FTZ R63, R63, UR22 ;  /* 0x000000163f3f7c20 */ /* 0x000fc40008410000 */
[C---:B------:R-:W-:Y:S06]  /*4690*/  HMMA.16816.F32.BF16 R104, R8.reuse, R56, R120 ;  /* 0x000000380868723c */ /* 0x040fec0000041878 */
[----:B------:R-:W-:Y:S01]  /*46a0*/  HMMA.16816.F32.BF16 R100, R8, R58, R112 ;  /* 0x0000003a0864723c */ /* 0x000fe20000041870 */
[----:B------:R-:W-:Y:S01]  /*46b0*/  FMUL.FTZ R68, R68, UR22 ;  /* 0x0000001644447c20 */ /* 0x000fe20008410000 */
[----:B------:R-:W-:Y:S01]  /*46c0*/  FMUL.FTZ R70, R70, UR22 ;  /* 0x0000001646467c20 */ /* 0x000fe20008410000 */
[----:B------:R-:W-:Y:S01]  /*46d0*/  FMUL.FTZ R69, R69, UR22 ;  /* 0x0000001645457c20 */ /* 0x000fe20008410000 */
[----:B------:R-:W-:-:S02]  /*46e0*/  FMUL.FTZ R71, R71, UR22 ;  /* 0x0000001647477c20 */ /* 0x000fc40008410000 */
[C---:B-----5:R-:W-:Y:S01]  /*46f0*/  HMMA.16816.F32.BF16 R36, R12.reuse, R44, R108 ;  /* 0x0000002c0c24723c */ /* 0x060fe2000004186c */
[----:B------:R-:W-:Y:S01]  /*4700*/  FMUL.FTZ R64, R64, UR22 ;  /* 0x0000001640407c20 */ /* 0x000fe20008410000 */
[----:B------:R-:W-:Y:S01]  /*4710*/  FMUL.FTZ R66, R66, UR22 ;  /* 0x0000001642427c20 */ /* 0x000fe20008410000 */
[----:B------:R-:W-:Y:S01]  /*4720*/  FMUL.FTZ R65, R65, UR22 ;  /* 0x0000001641417c20 */ /* 0x000fe20008410000 */
[----:B------:R-:W-:Y:S02]  /*4730*/  FMUL.FTZ R67, R67, UR22 ;  /* 0x0000001643437c20 */ /* 0x000fe40008410000 */
[----:B------:R-:W-:Y:S01]  /*4740*/  HMMA.16816.F32.BF16 R8, R12, R56, R84 ;  /* 0x000000380c08723c */ /* 0x000fe20000041854 */
[----:B------:R-:W-:-:S05]  /*4750*/  FMUL.FTZ R75, R75, UR22 ;  /* 0x000000164b4b7c20 */ /* 0x000fca0008410000 */
        /* <DEDUP_REMOVED lines=11> */
[----:B------:R-:W-:Y:S01]  /*4810*/  HMMA.16816.F32.BF16 R20, R12, R46, R124 ;  /* 0x0000002e0c14723c */ /* 0x000fe2000004187c */
[----:B------:R-:W-:Y:S01]  /*4820*/  FMUL.FTZ R39, R39, UR22 ;  /* 0x0000001627277c20 */ /* 0x000fe20008410000 */
[----:B------:R-:W-:-:S04]  /*4830*/  FMUL.FTZ R37, R37, UR22 ;  /* 0x0000001625257c20 */ /* 0x000fc80008410000 */
[----:B------:R-:W-:Y:S01]  /*4840*/  HMMA.16816.F32.BF16 R24, R12, R50, R92 ;  /* 0x000000320c18723c */ /* 0x000fe2000004185c */
[----:B------:R-:W-:Y:S01]  /*4850*/  FMUL.FTZ R108, R11, UR22 ;  /* 0x000000160b6c7c20 */ /* 0x000fe20008410000 */
[----:B------:R-:W-:-:S04]  /*4860*/  IADD3 R11, R7, 0x48, R5 ;  /* 0x00000048070b7810 */ /* 0x000fc80007ffe005 */
[C---:B------:R-:W-:Y:S01]  /*4870*/  HMMA.16816.F32.BF16 R28, R12.reuse, R54, R88 ;  /* 0x000000360c1c723c */ /* 0x040fe20000041858 */
[----:B------:R-:W-:Y:S01]  /*4880*/  FMUL.FTZ R94, R10, UR22 ;  /* 0x000000160a5e7c20 */ /* 0x000fe20008410000 */
[----:B------:R-:W-:Y:S01]  /*4890*/  IADD3 R10, R7, 0x8, R5 ;  /* 0x00000008070a7810 */ /* 0x000fe20007ffe005 */
[----:B------:R-:W-:Y:S01]  /*48a0*/  FMUL.FTZ R95, R9, UR22 ;  /* 0x00000016095f7c20 */ /* 0x000fe20008410000 */
[----:B------:R-:W-:Y:S01]  /*48b0*/  FMUL.FTZ R93, R8, UR22 ;  /* 0x00000016085d7c20 */ /* 0x000fe20008410000 */
[----:B------:R-:W-:Y:S01]  /*48c0*/  FMUL.FTZ R9, R76, UR22 ;  /* 0x000000164c097c20 */ /* 0x000fe20008410000 */
[----:B------:R-:W-:Y:S01]  /*48d0*/  HMMA.16816.F32.BF16 R80, R12, R58, R80 ;  /* 0x0000003a0c50723c */ /* 0x000fe20000041850 */
[----:B------:R-:W-:Y:S02]  /*48e0*/  IMAD.IADD R8, R209, 0x1, -R3 ;  /* 0x00000001d1087824 */ /* 0x000fe400078e0a03 */
[----:B------:R-:W-:Y:S01]  /*48f0*/  FMUL.FTZ R86, R16, UR22 ;  /* 0x0000001610567c20 */ /* 0x000fe20008410000 */
[----:B------:R-:W-:Y:S01]  /*4900*/  FMUL.FTZ R44, R34, UR22 ;  /* 0x00000016222c7c20 */ /* 0x000fe20008410000 */
[----:B------:R1:W-:Y:S01]  /*4910*/  MUFU.TANH R16, R9 ;  /* 0x0000000900107308 */ /* 0x0003e20000002400 */
[----:B------:R-:W-:Y:S01]  /*4920*/  VIMNMX R217, R10, UR25, PT ;  /* 0x000000190ad97c48 */ /* 0x000fe2000bfe0100 */
[----:B------:R-:W-:Y:S01]  /*4930*/  FMUL.FTZ R34, R21, UR22 ;  /* 0x0000001615227c20 */ /* 0x000fe20008410000 */
[----:B------:R-:W-:Y:S01]  /*4940*/  FMUL.FTZ R15, R36, UR22 ;  /* 0x00000016240f7c20 */ /* 0x000fe20008410000 */
[----:B------:R-:W-:Y:S01]  /*4950*/  FMUL.FTZ R14, R38, UR22 ;  /* 0x00000016260e7c20 */ /* 0x000fe20008410000 */
[----:B------:R-:W-:Y:S01]  /*4960*/  IADD3 R13, R7, 0x40, R5 ;  /* 0x00000040070d7810 */ /* 0x000fe20007ffe005 */
[----:B------:R-:W-:-:S02]  /*4970*/  IMAD.IADD R5, R210, 0x1, -R3 ;  /* 0x00000001d2057824 */ /* 0x000fc400078e0a03 */
[----:B------:R-:W-:Y:S01]  /*4980*/  FMUL.FTZ R12, R78, UR22 ;  /* 0x000000164e0c7c20 */ /* 0x000fe20008410000 */
[----:B------:R-:W-:Y:S01]  /*4990*/  FMUL.FTZ R38, R33, UR22 ;  /* 0x0000001621267c20 */ /* 0x000fe20008410000 */
[----:B------:R-:W2:Y:S01]  /*49a0*/  MUFU.TANH R15, R15 ;  /* 0x0000000f000f7308 */ /* 0x000ea20000002400 */
[----:B------:R-:W-:Y:S01]  /*49b0*/  FMUL.FTZ R33, R22, UR22 ;  /* 0x0000001616217c20 */ /* 0x000fe20008410000 */
[----:B------:R-:W-:Y:S01]  /*49c0*/  IABS R6, R5 ;  /* 0x0000000500067213 */ /* 0x000fe20000000000 */
[--C-:B------:R-:W-:Y:S02]  /*49d0*/  IMAD.IADD R5, R213, 0x1, -R3.reuse ;  /* 0x00000001d5057824 */ /* 0x100fe400078e0a03 */
[----:B------:R-:W-:Y:S01]  /*49e0*/  FMUL.FTZ R36, R32, UR22 ;  /* 0x0000001620247c20 */ /* 0x000fe20008410000 */
[----:B------:R-:W-:Y:S01]  /*49f0*/  FMUL.FTZ R32, R20, UR22 ;  /* 0x0000001614207c20 */ /* 0x000fe20008410000 */
[----:B------:R-:W-:Y:S01]  /*4a00*/  VIMNMX R216, R13, UR25, PT ;  /* 0x000000190dd87c48 */ /* 0x000fe2000bfe0100 */
[----:B------:R-:W-:Y:S01]  /*4a10*/  IMAD.MOV.U32 R7, RZ, RZ, R6 ;  /* 0x000000ffff077224 */ /* 0x000fe200078e0006 */
[----:B------:R-:W3:Y:S01]  /*4a20*/  MUFU.TANH R14, R14 ;  /* 0x0000000e000e7308 */ /* 0x000ee20000002400 */
[----:B-1----:R-:W-:Y:S01]  /*4a30*/  IMAD.IADD R9, R214, 0x1, -R3 ;  /* 0x00000001d6097824 */ /* 0x002fe200078e0a03 */
[----:B------:R-:W-:Y:S01]  /*4a40*/  IABS R6, R8 ;  /* 0x0000000800067213 */ /* 0x000fe20000000000 */
[----:B------:R-:W-:Y:S01]  /*4a50*/  FMUL.FTZ R88, R17, UR22 ;  /* 0x0000001611587c20 */ /* 0x000fe20008410000 */
[----:B------:R-:W-:Y:S01]  /*4a60*/  IABS R5, R5 ;  /* 0x0000000500057213 */ /* 0x000fe20000000000 */
[----:B------:R-:W-:Y:S01]  /*4a70*/  FMUL.FTZ R87, R18, UR22 ;  /* 0x0000001612577c20 */ /* 0x000fe20008410000 */
[----:B------:R-:W-:Y:S01]  /*4a80*/  IABS R9, R9 ;  /* 0x0000000900097213 */ /* 0x000fe20000000000 */
[----:B------:R-:W-:Y:S01]  /*4a90*/  FMUL.FTZ R18, R77, UR22 ;  /* 0x000000164d127c20 */ /* 0x000fe20008410000 */
[----:B------:R-:W1:Y:S01]  /*4aa0*/  MUFU.TANH R12, R12 ;  /* 0x0000000c000c7308 */ /* 0x000e620000002400 */
[----:B------:R-:W-:Y:S01]  /*4ab0*/  I2FP.F32.S32 R8, R7 ;  /* 0x0000000700087245 */ /* 0x000fe20000201400 */
[----:B------:R-:W-:Y:S01]  /*4ac0*/  IMAD.MOV.U32 R7, RZ, RZ, R6 ;  /* 0x000000ffff077224 */ /* 0x000fe200078e0006 */
[----:B------:R-:W-:Y:S01]  /*4ad0*/  I2FP.F32.S32 R5, R5 ;  /* 0x0000000500057245 */ /* 0x000fe20000201400 */
[----:B------:R-:W-:Y:S01]  /*4ae0*/  IMAD.MOV.U32 R6, RZ, RZ, R9 ;  /* 0x000000ffff067224 */ /* 0x000fe200078e0009 */
[----:B------:R-:W-:Y:S01]  /*4af0*/  VIMNMX R215, R11, UR25, PT ;  /* 0x000000190bd77c48 */ /* 0x000fe2000bfe0100 */
[----:B--2---:R-:W-:Y:S01]  /*4b00*/  FFMA.FTZ R22, R8, -UR19, R15 ;  /* 0x8000001308167c23 */ /* 0x004fe2000801000f */
[----:B------:R-:W-:Y:S01]  /*4b10*/  I2FP.F32.S32 R8, R7 ;  /* 0x0000000700087245 */ /* 0x000fe20000201400 */
[----:B------:R-:W-:Y:S01]  /*4b20*/  FMUL.FTZ R45, R35, UR22 ;  /* 0x00000016232d7c20 */ /* 0x000fe20008410000 */
[----:B---3--:R-:W-:Y:S01]  /*4b30*/  FFMA.FTZ R21, R5, -UR19, R14 ;  /* 0x8000001305157c23 */ /* 0x008fe2000801000e */
[C---:B------:R-:W-:Y:S01]  /*4b40*/  VIADD R5, R3.reuse, 0x1 ;  /* 0x0000000103057836 */ /* 0x040fe20000000000 */
[----:B------:R-:W-:Y:S01]  /*4b50*/  I2FP.F32.S32 R7, R6 ;  /* 0x0000000600077245 */ /* 0x000fe20000201400 */
[----:B------:R-:W-:Y:S01]  /*4b60*/  FFMA.FTZ R20, R8, -UR19, R16 ;  /* 0x8000001308147c23 */ /* 0x000fe20008010010 */
[----:B------:R-:W-:-:S02]  /*4b70*/  VIADD R6, R3, 0x8 ;  /* 0x0000000803067836 */ /* 0x000fc40000000000 */
[----:B------:R-:W-:Y:S01]  /*4b80*/  FMUL.FTZ R35, R23, UR22 ;  /* 0x0000001617237c20 */ /* 0x000fe20008410000 */
[--C-:B------:R-:W-:Y:S01]  /*4b90*/  IMAD.IADD R8, R210, 0x1, -R5.reuse ;  /* 0x00000001d2087824 */ /* 0x100fe200078e0a05 */
[----:B------:R-:W-:Y:S01]  /*4ba0*/  ISETP.GE.AND P0, PT, R5, R218, PT ;  /* 0x000000da0500720c */ /* 0x000fe20003f06270 */
[----:B-1----:R-:W-:Y:S01]  /*4bb0*/  FFMA.FTZ R17, R7, -UR19, R12 ;  /* 0x8000001307117c23 */ /* 0x002fe2000801000c */
[--C-:B------:R-:W-:Y:S01]  /*4bc0*/  IMAD.IADD R7, R213, 0x1, -R5.reuse ;  /* 0x00000001d5077824 */ /* 0x100fe200078e0a05 */
[----:B------:R-:W-:Y:S01]  /*4bd0*/  ISETP.GE.AND P2, PT, R5, R217, PT ;  /* 0x000000d90500720c */ /* 0x000fe20003f46270 */
[--C-:B------:R-:W-:Y:S01]  /*4be0*/  IMAD.IADD R12, R209, 0x1, -R5.reuse ;  /* 0x00000001d10c7824 */ /* 0x100fe200078e0a05 */
[C---:B------:R-:W-:Y:S01]  /*4bf0*/  ISETP.LT.OR P3, PT, R5.reuse, R212, P0 ;  /* 0x000000d40500720c */ /* 0x040fe20000761670 */
[----:B------:R-:W-:Y:S01]  /*4c00*/  IMAD.IADD R11, R214, 0x1, -R5 ;  /* 0x00000001d60b7824 */ /* 0x000fe200078e0a05 */
[----:B------:R-:W-:Y:S01]  /*4c10*/  IABS R8, R8 ;  /* 0x0000000800087213 */ /* 0x000fe20000000000 */
[----:B------:R-:W-:Y:S01]  /*4c20*/  IMAD.IADD R9, R210, 0x1, -R6 ;  /* 0x00000001d2097824 */ /* 0x000fe200078e0a06 */
[C---:B------:R-:W-:Y:S01]  /*4c30*/  ISETP.GE.AND P1, PT, R5.reuse, R216, PT ;  /* 0x000000d80500720c */ /* 0x040fe20003f26270 */
[----:B------:R-:W1:Y:S01]  /*4c40*/  MUFU.TANH R23, R79 ;  /* 0x0000004f00177308 */ /* 0x000e620000002400 */
[C---:B------:R-:W-:Y:S01]  /*4c50*/  ISETP.GE.AND P0, PT, R5.reuse, R215, PT ;  /* 0x000000d70500720c */ /* 0x040fe20003f06270 */
[----:B------:R-:W-:Y:S01]  /*4c60*/  IMAD.MOV.U32 R10, RZ, RZ, R8 ;  /* 0x000000ffff0a7224 */ /* 0x000fe200078e0008 */
[----:B------:R-:W-:Y:S01]  /*4c70*/  ISETP.LT.OR P2, PT, R5, R211, P2 ;  /* 0x000000d30500720c */ /* 0x000fe20001741670 */
[----:B------:R-:W-:Y:S01]  /*4c80*/  FMUL.FTZ R89, R19, UR22 ;  /* 0x0000001613597c20 */ /* 0x000fe20008410000 */
[C---:B------:R-:W-:Y:S01]  /*4c90*/  ISETP.LT.OR P1, PT, R5.reuse, R208, P1 ;  /* 0x000000d00500720c */ /* 0x040fe20000f21670 */
[----:B------:R-:W-:Y:S01]  /*4ca0*/  FMUL.FTZ R40, R24, UR22 ;  /* 0x0000001618287c20 */ /* 0x000fe20008410000 */
[----:B------:R-:W-:Y:S01]  /*4cb0*/  ISETP.LT.OR P0, PT, R5, R207, P0 ;  /* 0x000000cf0500720c */ /* 0x000fe20000701670 */
[----:B------:R-:W2:Y:S01]  /*4cc0*/  MUFU.TANH R18, R18 ;  /* 0x0000001200127308 */ /* 0x000ea20000002400 */
[----:B------:R-:W-:Y:S01]  /*4cd0*/  IABS R7, R7 ;  /* 0x0000000700077213 */ /* 0x000fe20000000000 */
[----:B------:R-:W-:Y:S01]  /*4ce0*/  FMUL.FTZ R78, R43, UR22 ;  /* 0x000000162b4e7c20 */ /* 0x000fe20008410000 */
[----:B------:R-:W-:Y:S01]  /*4cf0*/  IABS R5, R12 ;  /* 0x0000000c00057213 */ /* 0x000fe20000000000 */
[----:B------:R-:W-:Y:S01]  /*4d00*/  FMUL.FTZ R58, R25, UR22 ;  /* 0x00000016193a7c20 */ /* 0x000fe20008410000 */
[----:B------:R-:W-:Y:S01]  /*4d10*/  IABS R8, R11 ;  /* 0x0000000b00087213 */ /* 0x000fe20000000000 */
[----:B------:R-:W-:Y:S01]  /*4d20*/  FMUL.FTZ R77, R41, UR22 ;  /* 0x00000016294d7c20 */ /* 0x000fe20008410000 */
[----:B------:R-:W-:Y:S01]  /*4d30*/  P2R R15, PR, RZ, 0x2 ;  /* 0x00000002ff0f7803 */ /* 0x000fe20000000000 */
[----:B------:R-:W3:Y:S01]  /*4d40*/  MUFU.TANH R12, R32 ;  /* 0x00000020000c7308 */ /* 0x000ee20000002400 */
[----:B------:R-:W-:Y:S01]  /*4d50*/  IABS R13, R9 ;  /* 0x00000009000d7213 */ /* 0x000fe20000000000 */
[----:B------:R-:W-:Y:S01]  /*4d60*/  IMAD.MOV.U32 R9, RZ, RZ, R7 ;  /* 0x000000ffff097224 */ /* 0x000fe200078e0007 */
[C---:B------:R-:W-:Y:S01]  /*4d70*/  ISETP.GE.AND P1, PT, R3.reuse, R218, PT ;  /* 0x000000da0300720c */ /* 0x040fe20003f26270 */
[----:B------:R-:W-:Y:S01]  /*4d80*/  IMAD.MOV.U32 R7, RZ, RZ, R5 ;  /* 0x000000ffff077224 */ /* 0x000fe200078e0005 */
[----:B------:R-:W-:Y:S01]  /*4d90*/  P2R R14, PR, RZ, 0x1 ;  /* 0x00000001ff0e7803 */ /* 0x000fe20000000000 */
[----:B------:R-:W-:Y:S01]  /*4da0*/  IMAD.MOV.U32 R5, RZ, RZ, R8 ;  /* 0x000000ffff057224 */ /* 0x000fe200078e0008 */
[----:B------:R-:W-:Y:S01]  /*4db0*/  P2R R16, PR, RZ, 0x4 ;  /* 0x00000004ff107803 */ /* 0x000fe20000000000 */
[----:B------:R-:W4:Y:S01]  /*4dc0*/  MUFU.TANH R19, R39 ;  /* 0x0000002700137308 */ /* 0x000f220000002400 */
[C---:B------:R-:W-:Y:S01]  /*4dd0*/  ISETP.GE.AND P0, PT, R3.reuse, R217, PT ;  /* 0x000000d90300720c */ /* 0x040fe20003f06270 */
[----:B------:R-:W-:Y:S01]  /*4de0*/  IMAD.MOV.U32 R8, RZ, RZ, R13 ;  /* 0x000000ffff087224 */ /* 0x000fe200078e000d */
[C---:B------:R-:W-:Y:S01]  /*4df0*/  ISETP.LT.OR P2, PT, R3.reuse, R212, P1 ;  /* 0x000000d40300720c */ /* 0x040fe20000f41670 */
[----:B------:R-:W-:Y:S01]  /*4e00*/  FMUL.FTZ R41, R26, UR22 ;  /* 0x000000161a297c20 */ /* 0x000fe20008410000 */
[----:B------:R-:W-:Y:S01]  /*4e10*/  ISETP.GE.AND P1, PT, R3, R216, PT ;  /* 0x000000d80300720c */ /* 0x000fe20003f26270 */
[----:B------:R-:W-:Y:S01]  /*4e20*/  FMUL.FTZ R76, R42, UR22 ;  /* 0x000000162a4c7c20 */ /* 0x000fe20008410000 */
[----:B------:R-:W-:Y:S01]  /*4e30*/  I2FP.F32.S32 R11, R10 ;  /* 0x0000000a000b7245 */ /* 0x000fe20000201400 */
[----:B------:R-:W5:Y:S01]  /*4e40*/  MUFU.TANH R24, R37 ;  /* 0x0000002500187308 */ /* 0x000f620000002400 */
[----:B------:R-:W-:Y:S01]  /*4e50*/  I2FP.F32.S32 R10, R9 ;  /* 0x00000009000a7245 */ /* 0x000fe20000201400 */
[----:B------:R-:W-:Y:S01]  /*4e60*/  FMUL.FTZ R59, R27, UR22 ;  /* 0x000000161b3b7c20 */ /* 0x000fe20008410000 */
[----:B------:R-:W-:Y:S01]  /*4e70*/  I2FP.F32.S32 R5, R5 ;  /* 0x0000000500057245 */ /* 0x000fe20000201400 */
[----:B------:R-:W-:Y:S01]  /*4e80*/  FMUL.FTZ R91, R74, UR22 ;  /* 0x000000164a5b7c20 */ /* 0x000fe20008410000 */
[----:B------:R-:W-:Y:S01]  /*4e90*/  ISETP.LT.OR P0, PT, R3, R211, P0 ;  /* 0x000000d30300720c */ /* 0x000fe20000701670 */
[----:B------:R-:W-:Y:S01]  /*4ea0*/  FMUL.FTZ R74, R31, UR22 ;  /* 0x000000161f4a7c20 */ /* 0x000fe20008410000 */
[----:B------:R-:W-:Y:S01]  /*4eb0*/  I2FP.F32.S32 R9, R7 ;  /* 0x0000000700097245 */ /* 0x000fe20000201400 */
[----:B-1----:R-:W-:Y:S01]  /*4ec0*/  FFMA.FTZ R13, R5, -UR19, R23 ;  /* 0x80000013050d7c23 */ /* 0x002fe20008010017 */
[----:B------:R-:W-:Y:S01]  /*4ed0*/  I2FP.F32.S32 R7, R8 ;  /* 0x0000000800077245 */ /* 0x000fe20000201400 */
[C---:B------:R-:W-:Y:S01]  /*4ee0*/  VIADD R5, R3.reuse, 0x9 ;  /* 0x0000000903057836 */ /* 0x040fe20000000000 */
[----:B------:R-:W-:Y:S01]  /*4ef0*/  ISETP.LT.OR P1, PT, R3, R208, P1 ;  /* 0x000000d00300720c */ /* 0x000fe20000f21670 */
[----:B--2---:R-:W-:Y:S01]  /*4f00*/  FFMA.FTZ R18, R9, -UR19, R18 ;  /* 0x8000001309127c23 */ /* 0x004fe20008010012 */
[----:B------:R-:W-:Y:S01]  /*4f10*/  FSEL R56, R21, -INF , !P0 ;  /* 0xff80000015387808 */ /* 0x000fe20004000000 */
[----:B---3--:R-:W-:Y:S01]  /*4f20*/  FFMA.FTZ R12, R7, -UR19, R12 ;  /* 0x80000013070c7c23 */ /* 0x008fe2000801000c */
[----:B------:R-:W-:Y:S01]  /*4f30*/  ISETP.GE.AND P0, PT, R3, R215, PT ;  /* 0x000000d70300720c */ /* 0x000fe20003f06270 */
[--C-:B------:R-:W-:Y:S01]  /*4f40*/  IMAD.IADD R7, R213, 0x1, -R6.reuse ;  /* 0x00000001d5077824 */ /* 0x100fe200078e0a06 */
[----:B------:R-:W-:Y:S01]  /*4f50*/  FSEL R53, R20, -INF , !P1 ;  /* 0xff80000014357808 */ /* 0x000fe20004800000 */
[----:B----4-:R-:W-:Y:S01]  /*4f60*/  FFMA.FTZ R19, R10, -UR19, R19 ;  /* 0x800000130a137c23 */ /* 0x010fe20008010013 */
[----:B------:R-:W-:Y:S01]  /*4f70*/  ISETP.GE.AND P1, PT, R6, R216, PT ;  /* 0x000000d80600720c */ /* 0x000fe20003f26270 */
[----:B------:R-:W-:Y:S01]  /*4f80*/  IMAD.IADD R9, R209, 0x1, -R6 ;  /* 0x00000001d1097824 */ /* 0x000fe200078e0a06 */
[----:B------:R-:W-:Y:S01]  /*4f90*/  FSEL R46, R22, -INF , !P2 ;  /* 0xff800000162e7808 */ /* 0x000fe20005000000 */
[----:B------:R-:W-:Y:S01]  /*4fa0*/  IMAD.IADD R10, R210, 0x1, -R5 ;  /* 0x00000001d20a7824 */ /* 0x000fe200078e0a05 */
[----:B------:R-:W-:Y:S01]  /*4fb0*/  ISETP.LT.OR P0, PT, R3, R207, P0 ;  /* 0x000000cf0300720c */ /* 0x000fe20000701670 */
[----:B-----5:R-:W-:Y:S01]  /*4fc0*/  FFMA.FTZ R11, R11, -UR19, R24 ;  /* 0x800000130b0b7c23 */ /* 0x020fe20008010018 */
[C---:B------:R-:W-:Y:S01]  /*4fd0*/  ISETP.GE.AND P2, PT, R6.reuse, R217, PT ;  /* 0x000000d90600720c */ /* 0x040fe20003f46270 */
[----:B------:R-:W-:Y:S01]  /*4fe0*/  MUFU.TANH R21, R64 ;  /* 0x0000004000157308 */ /* 0x000fe20000002400 */
[----:B------:R-:W-:Y:S01]  /*4ff0*/  ISETP.LT.OR P6, PT, R6, R208, P1 ;  /* 0x000000d00600720c */ /* 0x000fe20000fc1670 */
[----:B------:R-:W-:Y:S01]  /*5000*/  FMUL.FTZ R92, R73, UR22 ;  /* 0x00000016495c7c20 */ /* 0x000fe20008410000 */
[----:B------:R-:W-:Y:S01]  /*5010*/  ISETP.NE.AND P1, PT, R14, RZ, PT ;  /* 0x000000ff0e00720c */ /* 0x000fe20003f25270 */
[----:B------:R-:W-:Y:S01]  /*5020*/  FMUL.FTZ R73, R30, UR22 ;  /* 0x000000161e497c20 */ /* 0x000fe20008410000 */
[----:B------:R-:W-:Y:S01]  /*5030*/  FSEL R54, R17, -INF , !P0 ;  /* 0xff80000011367808 */ /* 0x000fe20004000000 */
[----:B------:R-:W-:Y:S01]  /*5040*/  FMUL.FTZ R90, R72, UR22 ;  /* 0x00000016485a7c20 */ /* 0x000fe20008410000 */
[C---:B------:R-:W-:Y:S01]  /*5050*/  ISETP.LT.OR P5, PT, R6.reuse, R211, P2 ;  /* 0x000000d30600720c */ /* 0x040fe200017a1670 */
[----:B------:R-:W1:Y:S01]  /*5060*/  MUFU.TANH R14, R34 ;  /* 0x00000022000e7308 */ /* 0x000e620000002400 */
[----:B------:R-:W-:Y:S01]  /*5070*/  IABS R8, R7 ;  /* 0x0000000700087213 */ /* 0x000fe20000000000 */
[----:B------:R-:W-:Y:S01]  /*5080*/  FMUL.FTZ R72, R29, UR22 ;  /* 0x000000161d487c20 */ /* 0x000fe20008410000 */
[----:B------:R-:W-:Y:S01]  /*5090*/  ISETP.GE.AND P4, PT, R6, R218, PT ;  /* 0x000000da0600720c */ /* 0x000fe20003f86270 */
[----:B------:R-:W-:Y:S01]  /*50a0*/  FMUL.FTZ R28, R28, UR22 ;  /* 0x000000161c1c7c20 */ /* 0x000fe20008410000 */
[----:B------:R-:W-:Y:S01]  /*50b0*/  ISETP.GE.AND P0, PT, R6, R215, PT ;  /* 0x000000d70600720c */ /* 0x000fe20003f06270 */
[----:B------:R-:W-:Y:S01]  /*50c0*/  FMUL.FTZ R80, R80, UR22 ;  /* 0x0000001650507c20 */ /* 0x000fe20008410000 */
[----:B------:R-:W-:Y:S01]  /*50d0*/  IABS R7, R9 ;  /* 0x0000000900077213 */ /* 0x000fe20000000000 */
[----:B------:R-:W2:Y:S01]  /*50e0*/  MUFU.TANH R23, R33 ;  /* 0x0000002100177308 */ /* 0x000ea20000002400 */
[----:B------:R-:W-:Y:S01]  /*50f0*/  IABS R9, R10 ;  /* 0x0000000a00097213 */ /* 0x000fe20000000000 */
[----:B------:R-:W-:Y:S01]  /*5100*/  IMAD.MOV.U32 R10, RZ, RZ, R8 ;  /* 0x000000ffff0a7224 */ /* 0x000fe200078e0008 */
[----:B------:R-:W-:Y:S01]  /*5110*/  FSEL R43, R11, -INF , !P3 ;  /* 0xff8000000b2b7808 */ /* 0x000fe20005800000 */
[----:B------:R-:W-:Y:S01]  /*5120*/  IMAD.MOV.U32 R8, RZ, RZ, R7 ;  /* 0x000000ffff087224 */ /* 0x000fe200078e0007 */
[----:B------:R-:W-:Y:S01]  /*5130*/  P2R R11, PR, RZ, 0x20 ;  /* 0x00000020ff0b7803 */ /* 0x000fe20000000000 */
[----:B------:R-:W-:Y:S01]  /*5140*/  IMAD.MOV.U32 R7, RZ, RZ, R9 ;  /* 0x000000ffff077224 */ /* 0x000fe200078e0009 */
[C---:B------:R-:W-:Y:S01]  /*5150*/  ISETP.LT.OR P4, PT, R6.reuse, R212, P4 ;  /* 0x000000d40600720c */ /* 0x040fe20002781670 */
[----:B------:R-:W3:Y:S01]  /*5160*/  MUFU.TANH R20, R66 ;  /* 0x0000004200147308 */ /* 0x000ee20000002400 */
[----:B------:R-:W-:Y:S01]  /*5170*/  ISETP.LT.OR P5, PT, R6, R207, P0 ;  /* 0x000000cf0600720c */ /* 0x000fe200007a1670 */
[----:B------:R-:W-:Y:S01]  /*5180*/  IMAD.IADD R6, R214, 0x1, -R6 ;  /* 0x00000001d6067824 */ /* 0x000fe200078e0a06 */
[----:B------:R-:W-:Y:S01]  /*5190*/  I2FP.F32.S32 R7, R7 ;  /* 0x0000000700077245 */ /* 0x000fe20000201400 */
[----:B------:R-:W-:Y:S01]  /*51a0*/  FMUL.FTZ R82, R82, UR22 ;  /* 0x0000001652527c20 */ /* 0x000fe20008410000 */
[----:B------:R-:W-:Y:S01]  /*51b0*/  I2FP.F32.S32 R9, R8 ;  /* 0x0000000800097245 */ /* 0x000fe20000201400 */
[----:B------:R-:W-:Y:S01]  /*51c0*/  FMUL.FTZ R81, R81, UR22 ;  /* 0x0000001651517c20 */ /* 0x000fe20008410000 */
[----:B------:R-:W-:Y:S01]  /*51d0*/  IABS R6, R6 ;  /* 0x0000000600067213 */ /* 0x000fe20000000000 */
[----:B-1----:R-:W-:Y:S01]  /*51e0*/  FFMA.FTZ R14, R7, -UR19, R14 ;  /* 0x80000013070e7c23 */ /* 0x002fe2000801000e */
[----:B------:R-:W-:Y:S01]  /*51f0*/  I2FP.F32.S32 R10, R10 ;  /* 0x0000000a000a7245 */ /* 0x000fe20000201400 */
[----:B------:R-:W-:Y:S01]  /*5200*/  FFMA.FTZ R17, R9, -UR19, R21 ;  /* 0x8000001309117c23 */ /* 0x000fe20008010015 */
[----:B------:R-:W-:Y:S01]  /*5210*/  I2FP.F32.S32 R8, R6 ;  /* 0x0000000600087245 */ /* 0x000fe20000201400 */
[----:B------:R-:W-:Y:S01]  /*5220*/  VIADD R6, R3, 0x10 ;  /* 0x0000001003067836 */ /* 0x000fe20000000000 */
[----:B------:R-:W-:Y:S01]  /*5230*/  ISETP.NE.AND P3, PT, R16, RZ, PT ;  /* 0x000000ff1000720c */ /* 0x000fe20003f65270 */
[----:B------:R-:W-:Y:S01]  /*5240*/  IMAD.IADD R7, R213, 0x1, -R5 ;  /* 0x00000001d5077824 */ /* 0x000fe200078e0a05 */
[----:B------:R-:W-:Y:S01]  /*5250*/  ISETP.NE.AND P2, PT, R15, RZ, PT ;  /* 0x000000ff0f00720c */ /* 0x000fe20003f45270 */
[----:B--2---:R-:W-:Y:S01]  /*5260*/  FFMA.FTZ R16, R10, -UR19, R23 ;  /* 0x800000130a107c23 */ /* 0x004fe20008010017 */
[----:B------:R-:W-:Y:S01]  /*5270*/  IMAD.IADD R9, R209, 0x1, -R5 ;  /* 0x00000001d1097824 */ /* 0x000fe200078e0a05 */
[----:B------:R-:W-:Y:S01]  /*5280*/  FSEL R55, R19, -INF , !P3 ;  /* 0xff80000013377808 */ /* 0x000fe20005800000 */
[----:B------:R-:W-:Y:S01]  /*5290*/  IMAD.IADD R10, R210, 0x1, -R6 ;  /* 0x00000001d20a7824 */ /* 0x000fe200078e0a06 */
[----:B------:R-:W-:Y:S01]  /*52a0*/  FSEL R49, R18, -INF , !P2 ;  /* 0xff80000012317808 */ /* 0x000fe20005000000 */
[----:B---3--:R-:W-:Y:S01]  /*52b0*/  FFMA.FTZ R15, R8, -UR19, R20 ;  /* 0x80000013080f7c23 */ /* 0x008fe20008010014 */
[----:B------:R-:W-:Y:S01]  /*52c0*/  FSEL R51, R13, -INF , !P1 ;  /* 0xff8000000d337808 */ /* 0x000fe20004800000 */
[----:B------:R-:W-:Y:S01]  /*52d0*/  MUFU.TANH R20, R36 ;  /* 0x0000002400147308 */ /* 0x000fe20000002400 */
[----:B------:R-:W-:Y:S01]  /*52e0*/  ISETP.GE.AND P3, PT, R5, R218, PT ;  /* 0x000000da0500720c */ /* 0x000fe20003f66270 */
[----:B------:R-:W-:Y:S01]  /*52f0*/  FMUL.FTZ R83, R83, UR22 ;  /* 0x0000001653537c20 */ /* 0x000fe20008410000 */
[----:B------:R-:W-:-:S02]  /*5300*/  ISETP.GE.AND P2, PT, R5, R217, PT ;  /* 0x000000d90500720c */ /* 0x000fc40003f46270 */
[C---:B------:R-:W-:Y:S02]  /*5310*/  ISETP.GE.AND P1, PT, R5.reuse, R216, PT ;  /* 0x000000d80500720c */ /* 0x040fe40003f26270 */
[C---:B------:R-:W-:Y:S01]  /*5320*/  ISETP.GE.AND P0, PT, R5.reuse, R215, PT ;  /* 0x000000d70500720c */ /* 0x040fe20003f06270 */
[----:B------:R-:W1:Y:S01]  /*5330*/  MUFU.TANH R24, R65 ;  /* 0x0000004100187308 */ /* 0x000e620000002400 */
[----:B------:R-:W-:Y:S02]  /*5340*/  IABS R8, R7 ;  /* 0x0000000700087213 */ /* 0x000fe40000000000 */
[----:B------:R-:W-:Y:S02]  /*5350*/  IABS R7, R9 ;  /* 0x0000000900077213 */ /* 0x000fe40000000000 */
[----:B------:R-:W-:Y:S02]  /*5360*/  FSEL R39, R12, -INF , !P4 ;  /* 0xff8000000c277808 */ /* 0x000fe40006000000 */
[----:B------:R-:W-:Y:S01]  /*5370*/  IABS R9, R10 ;  /* 0x0000000a00097213 */ /* 0x000fe20000000000 */
[----:B------:R-:W-:Y:S01]  /*5380*/  MUFU.TANH R25, R35 ;  /* 0x0000002300197308 */ /* 0x000fe20000002400 */
[C---:B------:R-:W-:Y:S01]  /*5390*/  ISETP.LT.OR P4, PT, R5.reuse, R212, P3 ;  /* 0x000000d40500720c */ /* 0x040fe20001f81670 */
[----:B------:R-:W-:Y:S01]  /*53a0*/  IMAD.MOV.U32 R10, RZ, RZ, R8 ;  /* 0x000000ffff0a7224 */ /* 0x000fe200078e0008 */
[C---:B------:R-:W-:Y:S01]  /*53b0*/  ISETP.LT.OR P2, PT, R5.reuse, R211, P2 ;  /* 0x000000d30500720c */ /* 0x040fe20001741670 */
[----:B------:R-:W-:Y:S01]  /*53c0*/  IMAD.MOV.U32 R8, RZ, RZ, R7 ;  /* 0x000000ffff087224 */ /* 0x000fe200078e0007 */
[C---:B------:R-:W-:Y:S01]  /*53d0*/  ISETP.LT.OR P1, PT, R5.reuse, R208, P1 ;  /* 0x000000d00500720c */ /* 0x040fe20000f21670 */
[----:B------:R-:W-:Y:S01]  /*53e0*/  IMAD.MOV.U32 R7, RZ, RZ, R9 ;  /* 0x000000ffff077224 */ /* 0x000fe200078e0009 */
[----:B------:R-:W-:Y:S01]  /*53f0*/  ISETP.LT.OR P0, PT, R5, R207, P0 ;  /* 0x000000cf0500720c */ /* 0x000fe20000701670 */
[----:B------:R-:W-:Y:S01]  /*5400*/  IMAD.IADD R5, R214, 0x1, -R5 ;  /* 0x00000001d6057824 */ /* 0x000fe200078e0a05 */
[----:B------:R-:W2:Y:S01]  /*5410*/  MUFU.TANH R21, R67 ;  /* 0x0000004300157308 */ /* 0x000ea20000002400 */
[----:B------:R-:W-:-:S02]  /*5420*/  ISETP.NE.AND P3, PT, R11, RZ, PT ;  /* 0x000000ff0b00720c */ /* 0x000fc40003f65270 */
[----:B------:R-:W-:Y:S02]  /*5430*/  I2FP.F32.S32 R9, R8 ;  /* 0x0000000800097245 */ /* 0x000fe40000201400 */
[----:B------:R-:W-:Y:S02]  /*5440*/  IABS R5, R5 ;  /* 0x0000000500057213 */ /* 0x000fe40000000000 */
[----:B------:R-:W-:Y:S01]  /*5450*/  I2FP.F32.S32 R7, R7 ;  /* 0x0000000700077245 */ /* 0x000fe20000201400 */
[----:B-1----:R-:W-:Y:S01]  /*5460*/  FFMA.FTZ R24, R9, -UR19, R24 ;  /* 0x8000001309187c23 */ /* 0x002fe20008010018 */
[----:B------:R-:W-:Y:S01]  /*5470*/  P2R R13, PR, RZ, 0x4 ;  /* 0x00000004ff0d7803 */ /* 0x000fe20000000000 */
[----:B------:R-:W-:Y:S01]  /*5480*/  IMAD.IADD R9, R213, 0x1, -R6 ;  /* 0x00000001d5097824 */ /* 0x000fe200078e0a06 */
[----:B------:R-:W-:Y:S01]  /*5490*/  I2FP.F32.S32 R8, R5 ;  /* 0x0000000500087245 */ /* 0x000fe20000201400 */
[----:B------:R-:W-:Y:S01]  /*54a0*/  VIADD R5, R3, 0x11 ;  /* 0x0000001103057836 */ /* 0x000fe20000000000 */
[----:B------:R-:W-:Y:S01]  /*54b0*/  ISETP.GE.AND P2, PT, R6, R217, PT ;  /* 0x000000d90600720c */ /* 0x000fe20003f46270 */
[----:B------:R-:W-:Y:S01]  /*54c0*/  FFMA.FTZ R20, R7, -UR19, R20 ;  /* 0x8000001307147c23 */ /* 0x000fe20008010014 */
[----:B------:R-:W-:Y:S01]  /*54d0*/  FSEL R52, R16, -INF , !P3 ;  /* 0xff80000010347808 */ /* 0x000fe20005800000 */
[----:B------:R-:W-:Y:S01]  /*54e0*/  IMAD.IADD R7, R210, 0x1, -R5 ;  /* 0x00000001d2077824 */ /* 0x000fe200078e0a05 */
[----:B------:R-:W-:Y:S01]  /*54f0*/  ISETP.GE.AND P3, PT, R6, R218, PT ;  /* 0x000000da0600720c */ /* 0x000fe20003f66270 */
[----:B--2---:R-:W-:Y:S01]  /*5500*/  FFMA.FTZ R21, R8, -UR19, R21 ;  /* 0x8000001308157c23 */ /* 0x004fe20008010015 */
[----:B------:R-:W-:Y:S01]  /*5510*/  I2FP.F32.S32 R10, R10 ;  /* 0x0000000a000a7245 */ /* 0x000fe20000201400 */
[----:B------:R-:W1:Y:S01]  /*5520*/  MUFU.TANH R23, R60 ;  /* 0x0000003c00177308 */ /* 0x000e620000002400 */
[----:B------:R-:W-:Y:S01]  /*5530*/  FSEL R48, R15, -INF , !P5 ;  /* 0xff8000000f307808 */ /* 0x000fe20006800000 */
[--C-:B------:R-:W-:Y:S01]  /*5540*/  IMAD.IADD R8, R214, 0x1, -R6.reuse ;  /* 0x00000001d6087824 */ /* 0x100fe200078e0a06 */
[----:B------:R-:W-:Y:S01]  /*5550*/  P2R R12, PR, RZ, 0x2 ;  /* 0x00000002ff0c7803 */ /* 0x000fe20000000000 */
[----:B------:R-:W-:Y:S01]  /*5560*/  FFMA.FTZ R25, R10, -UR19, R25 ;  /* 0x800000130a197c23 */ /* 0x000fe20008010019 */
[----:B------:R-:W-:Y:S01]  /*5570*/  P2R R11, PR, RZ, 0x1 ;  /* 0x00000001ff0b7803 */ /* 0x000fe20000000000 */
[----:B------:R-:W-:Y:S01]  /*5580*/  IMAD.IADD R10, R209, 0x1, -R6 ;  /* 0x00000001d10a7824 */ /* 0x000fe200078e0a06 */
[C---:B------:R-:W-:Y:S01]  /*5590*/  ISETP.LT.OR P5, PT, R6.reuse, R211, P2 ;  /* 0x000000d30600720c */ /* 0x040fe200017a1670 */
[----:B------:R-:W-:Y:S01]  /*55a0*/  MUFU.TANH R22, R45 ;  /* 0x0000002d00167308 */ /* 0x000fe20000002400 */
[----:B------:R-:W-:-:S02]  /*55b0*/  ISETP.GE.AND P1, PT, R6, R216, PT ;  /* 0x000000d80600720c */ /* 0x000fc40003f26270 */
[----:B------:R-:W-:Y:S02]  /*55c0*/  FSEL R36, R14, -INF , !P4 ;  /* 0xff8000000e247808 */ /* 0x000fe40006000000 */
[C---:B------:R-:W-:Y:S02]  /*55d0*/  ISETP.GE.AND P0, PT, R6.reuse, R215, PT ;  /* 0x000000d70600720c */ /* 0x040fe40003f06270 */
[----:B------:R-:W-:Y:S01]  /*55e0*/  ISETP.LT.OR P4, PT, R6, R212, P3 ;  /* 0x000000d40600720c */ /* 0x000fe20001f81670 */
[----:B------:R-:W2:Y:S01]  /*55f0*/  MUFU.TANH R19, R62 ;  /* 0x0000003e00137308 */ /* 0x000ea20000002400 */
[----:B------:R-:W-:Y:S02]  /*5600*/  ISETP.NE.AND P3, PT, R13, RZ, PT ;  /* 0x000000ff0d00720c */ /* 0x000fe40003f65270 */
[----:B------:R-:W-:Y:S02]  /*5610*/  FSEL R47, R17, -INF , !P6 ;  /* 0xff800000112f7808 */ /* 0x000fe40007000000 */
[----:B------:R-:W-:-:S02]  /*5620*/  P2R R13, PR, RZ, 0x20 ;  /* 0x00000020ff0d7803 */ /* 0x000fc40000000000 */
[C---:B------:R-:W-:Y:S01]  /*5630*/  ISETP.LT.OR P6, PT, R6.reuse, R208, P1 ;  /* 0x000000d00600720c */ /* 0x040fe20000fc1670 */
[----:B------:R3:W4:Y:S01]  /*5640*/  MUFU.TANH R18, R38 ;  /* 0x0000002600127308 */ /* 0x0007220000002400 */
[----:B------:R-:W-:Y:S02]  /*5650*/  ISETP.LT.OR P5, PT, R6, R207, P0 ;  /* 0x000000cf0600720c */ /* 0x000fe400007a1670 */
[----:B------:R-:W-:Y:S02]  /*5660*/  IABS R7, R7 ;  /* 0x0000000700077213 */ /* 0x000fe40000000000 */
[----:B------:R-:W-:Y:S02]  /*5670*/  IABS R6, R9 ;  /* 0x0000000900067213 */ /* 0x000fe40000000000 */
[----:B------:R-:W-:Y:S01]  /*5680*/  ISETP.NE.AND P2, PT, R12, RZ, PT ;  /* 0x000000ff0c00720c */ /* 0x000fe20003f45270 */
[----:B------:R-:W-:Y:S01]  /*5690*/  IMAD.MOV.U32 R12, RZ, RZ, R7 ;  /* 0x000000ffff0c7224 */ /* 0x000fe200078e0007 */
[----:B------:R-:W-:Y:S01]  /*56a0*/  ISETP.NE.AND P1, PT, R11, RZ, PT ;  /* 0x000000ff0b00720c */ /* 0x000fe20003f25270 */
[----:B------:R-:W-:Y:S01]  /*56b0*/  IMAD.MOV.U32 R7, RZ, RZ, R6 ;  /* 0x000000ffff077224 */ /* 0x000fe200078e0006 */
[----:B------:R-:W-:Y:S01]  /*56c0*/  IABS R9, R10 ;  /* 0x0000000a00097213 */ /* 0x000fe20000000000 */
[----:B------:R-:W-:Y:S01]  /*56d0*/  IMAD.IADD R11, R213, 0x1, -R5 ;  /* 0x00000001d50b7824 */ /* 0x000fe200078e0a05 */
[----:B------:R-:W5:Y:S01]  /*56e0*/  MUFU.TANH R26, R44 ;  /* 0x0000002c001a7308 */ /* 0x000f620000002400 */
[----:B------:R-:W-:-:S02]  /*56f0*/  IABS R8, R8 ;  /* 0x0000000800087213 */ /* 0x000fc40000000000 */
[----:B------:R-:W-:Y:S02]  /*5700*/  I2FP.F32.S32 R10, R7 ;  /* 0x00000007000a7245 */ /* 0x000fe40000201400 */
[----:B------:R-:W-:Y:S02]  /*5710*/  I2FP.F32.S32 R7, R9 ;  /* 0x0000000900077245 */ /* 0x000fe40000201400 */
[----:B------:R-:W-:Y:S01]  /*5720*/  IABS R6, R11 ;  /* 0x0000000b00067213 */ /* 0x000fe20000000000 */
[----:B------:R-:W5:Y:S01]  /*5730*/  MUFU.TANH R14, R61 ;  /* 0x0000003d000e7308 */ /* 0x000f620000002400 */
[----:B------:R-:W-:Y:S01]  /*5740*/  I2FP.F32.S32 R8, R8 ;  /* 0x0000000800087245 */ /* 0x000fe20000201400 */
[----:B-1----:R-:W-:Y:S01]  /*5750*/  FFMA.FTZ R23, R7, -UR19, R23 ;  /* 0x8000001307177c23 */ /* 0x002fe20008010017 */
[----:B------:R-:W-:Y:S01]  /*5760*/  I2FP.F32.S32 R7, R6 ;  /* 0x0000000600077245 */ /* 0x000fe20000201400 */
[----:B------:R-:W-:Y:S01]  /*5770*/  VIADD R6, R3, 0x18 ;  /* 0x0000001803067836 */ /* 0x000fe20000000000 */
[----:B------:R-:W-:Y:S01]  /*5780*/  I2FP.F32.S32 R9, R12 ;  /* 0x0000000c00097245 */ /* 0x000fe20000201400 */
[----:B--2---:R-:W-:Y:S01]  /*5790*/  FFMA.FTZ R19, R8, -UR19, R19 ;  /* 0x8000001308137c23 */ /* 0x004fe20008010013 */
[----:B------:R-:W-:Y:S01]  /*57a0*/  FSEL R50, R25, -INF , !P3 ;  /* 0xff80000019327808 */ /* 0x000fe20005800000 */
[----:B------:R-:W-:Y:S01]  /*57b0*/  FFMA.FTZ R22, R7, -UR19, R22 ;  /* 0x8000001307167c23 */ /* 0x000fe20008010016 */
[----:B---3--:R-:W-:Y:S01]  /*57c0*/  FSEL R38, R24, -INF , !P2 ;  /* 0xff80000018267808 */ /* 0x008fe20005000000 */
[--C-:B------:R-:W-:Y:S01]  /*57d0*/  IMAD.IADD R7, R209, 0x1, -R5.reuse ;  /* 0x00000001d1077824 */ /* 0x100fe200078e0a05 */
[----:B------:R-:W-:Y:S01]  /*57e0*/  FSEL R42, R21, -INF , !P1 ;  /* 0xff800000152a7808 */ /* 0x000fe20004800000 */
[----:B----4-:R-:W-:Y:S01]  /*57f0*/  FFMA.FTZ R18, R9, -UR19, R18 ;  /* 0x8000001309127c23 */ /* 0x010fe20008010012 */
[C---:B------:R-:W-:Y:S01]  /*5800*/  ISETP.GE.AND P3, PT, R5.reuse, R218, PT ;  /* 0x000000da0500720c */ /* 0x040fe20003f66270 */
[----:B------:R-:W-:Y:S01]  /*5810*/  IMAD.IADD R8, R210, 0x1, -R6 ;  /* 0x00000001d2087824 */ /* 0x000fe200078e0a06 */
[C---:B------:R-:W-:Y:S01]  /*5820*/  ISETP.GE.AND P2, PT, R5.reuse, R217, PT ;  /* 0x000000d90500720c */ /* 0x040fe20003f46270 */
[----:B------:R-:W-:Y:S01]  /*5830*/  IMAD.IADD R9, R214, 0x1, -R5 ;  /* 0x00000001d6097824 */ /* 0x000fe200078e0a05 */
[C---:B------:R-:W-:Y:S01]  /*5840*/  ISETP.GE.AND P1, PT, R5.reuse, R216, PT ;  /* 0x000000d80500720c */ /* 0x040fe20003f26270 */
[----:B------:R-:W-:Y:S01]  /*5850*/  MUFU.TANH R21, R57 ;  /* 0x0000003900157308 */ /* 0x000fe20000002400 */
[----:B------:R-:W-:Y:S01]  /*5860*/  ISETP.GE.AND P0, PT, R5, R215, PT ;  /* 0x000000d70500720c */ /* 0x000fe20003f06270 */
[----:B-----5:R-:W-:Y:S01]  /*5870*/  FFMA.FTZ R26, R10, -UR19, R26 ;  /* 0x800000130a1a7c23 */ /* 0x020fe2000801001a */
[----:B------:R-:W-:Y:S01]  /*5880*/  FSEL R34, R20, -INF , !P4 ;  /* 0xff80000014227808 */ /* 0x000fe20006000000 */
[----:B------:R-:W-:Y:S01]  /*5890*/  IMAD.IADD R10, R209, 0x1, -R6 ;  /* 0x00000001d10a7824 */ /* 0x000fe200078e0a06 */
[----:B------:R-:W-:-:S02]  /*58a0*/  ISETP.LT.OR P4, PT, R5, R212, P3 ;  /* 0x000000d40500720c */ /* 0x000fc40001f81670 */
[C---:B------:R-:W-:Y:S01]  /*58b0*/  ISETP.LT.OR P2, PT, R5.reuse, R211, P2 ;  /* 0x000000d30500720c */ /* 0x040fe20001741670 */
[----:B------:R-:W1:Y:S01]  /*58c0*/  MUFU.TANH R27, R63 ;  /* 0x0000003f001b7308 */ /* 0x000e620000002400 */
[C---:B------:R-:W-:Y:S02]  /*58d0*/  ISETP.LT.OR P1, PT, R5.reuse, R208, P1 ;  /* 0x000000d00500720c */ /* 0x040fe40000f21670 */
[----:B------:R-:W-:Y:S02]  /*58e0*/  ISETP.LT.OR P0, PT, R5, R207, P0 ;  /* 0x000000cf0500720c */ /* 0x000fe40000701670 */
[----:B------:R-:W-:Y:S01]  /*58f0*/  IABS R5, R7 ;  /* 0x0000000700057213 */ /* 0x000fe20000000000 */
[----:B------:R-:W-:Y:S01]  /*5900*/  IMAD.IADD R7, R213, 0x1, -R6 ;  /* 0x00000001d5077824 */ /* 0x000fe200078e0a06 */
[----:B------:R-:W-:Y:S01]  /*5910*/  IABS R12, R8 ;  /* 0x00000008000c7213 */ /* 0x000fe20000000000 */
[----:B------:R-:W2:Y:S01]  /*5920*/  MUFU.TANH R24, R40 ;  /* 0x0000002800187308 */ /* 0x000ea20000002400 */
[----:B------:R-:W-:Y:S01]  /*5930*/  IABS R8, R9 ;  /* 0x0000000900087213 */ /* 0x000fe20000000000 */
[----:B------:R-:W-:Y:S01]  /*5940*/  IMAD.MOV.U32 R9, RZ, RZ, R5 ;  /* 0x000000ffff097224 */ /* 0x000fe200078e0005 */
[----:B------:R-:W-:-:S02]  /*5950*/  ISETP.NE.AND P3, PT, R13, RZ, PT ;  /* 0x000000ff0d00720c */ /* 0x000fc40003f65270 */
[----:B------:R-:W-:Y:S02]  /*5960*/  IABS R7, R7 ;  /* 0x0000000700077213 */ /* 0x000fe40000000000 */
[----:B------:R-:W-:Y:S01]  /*5970*/  IABS R5, R10 ;  /* 0x0000000a00057213 */ /* 0x000fe20000000000 */
[----:B------:R-:W-:Y:S01]  /*5980*/  IMAD.MOV.U32 R10, RZ, RZ, R12 ;  /* 0x000000ffff0a7224 */ /* 0x000fe200078e000c */
[----:B------:R-:W-:Y:S01]  /*5990*/  I2FP.F32.S32 R11, R9 ;  /* 0x00000009000b7245 */ /* 0x000fe20000201400 */
[----:B------:R-:W-:Y:S01]  /*59a0*/  IMAD.MOV.U32 R9, RZ, RZ, R7 ;  /* 0x000000ffff097224 */ /* 0x000fe200078e0007 */
[----:B------:R-:W-:Y:S01]  /*59b0*/  FSEL R99, R26, -INF , !P3 ;  /* 0xff8000001a637808 */ /* 0x000fe20005800000 */
[----:B------:R3:W4:Y:S01]  /*59c0*/  MUFU.TANH R20, R41 ;  /* 0x0000002900147308 */ /* 0x0007220000002400 */
[----:B------:R-:W-:Y:S01]  /*59d0*/  ISETP.GE.AND P3, PT, R6, R218, PT ;  /* 0x000000da0600720c */ /* 0x000fe20003f66270 */
[----:B------:R-:W-:Y:S01]  /*59e0*/  FFMA.FTZ R14, R11, -UR19, R14 ;  /* 0x800000130b0e7c23 */ /* 0x000fe2000801000e */
[----:B------:R-:W-:-:S02]  /*59f0*/  I2FP.F32.S32 R7, R8 ;  /* 0x0000000800077245 */ /* 0x000fc40000201400 */
[----:B------:R-:W-:Y:S01]  /*5a00*/  I2FP.F32.S32 R8, R5 ;  /* 0x0000000500087245 */ /* 0x000fe20000201400 */
[----:B------:R-:W-:Y:S01]  /*5a10*/  VIADD R5, R3, 0x19 ;  /* 0x0000001903057836 */ /* 0x000fe20000000000 */
[----:B------:R-:W-:Y:S01]  /*5a20*/  P2R R15, PR, RZ, 0x1 ;  /* 0x00000001ff0f7803 */ /* 0x000fe20000000000 */
[----:B-1----:R-:W-:Y:S01]  /*5a30*/  FFMA.FTZ R13, R7, -UR19, R27 ;  /* 0x80000013070d7c23 */ /* 0x002fe2000801001b */
[----:B------:R-:W-:Y:S01]  /*5a40*/  ISETP.LT.OR P3, PT, R6, R212, P3 ;  /* 0x000000d40600720c */ /* 0x000fe20001f61670 */
[----:B------:R-:W-:Y:S01]  /*5a50*/  FFMA.FTZ R21, R8, -UR19, R21 ;  /* 0x8000001308157c23 */ /* 0x000fe20008010015 */
[----:B------:R-:W-:Y:S01]  /*5a60*/  P2R R17, PR, RZ, 0x4 ;  /* 0x00000004ff117803 */ /* 0x000fe20000000000 */
[--C-:B------:R-:W-:Y:S01]  /*5a70*/  IMAD.IADD R7, R210, 0x1, -R5.reuse ;  /* 0x00000001d2077824 */ /* 0x100fe200078e0a05 */
[----:B------:R-:W-:Y:S01]  /*5a80*/  ISETP.GE.AND P0, PT, R6, R215, PT ;  /* 0x000000d70600720c */ /* 0x000fe20003f06270 */
[----:B------:R-:W-:Y:S01]  /*5a90*/  IMAD.IADD R11, R209, 0x1, -R5 ;  /* 0x00000001d10b7824 */ /* 0x000fe200078e0a05 */
[----:B------:R-:W-:Y:S01]  /*5aa0*/  P2R R8, PR, RZ, 0x8 ;  /* 0x00000008ff087803 */ /* 0x000fe20000000000 */
[----:B------:R-:W-:Y:S01]  /*5ab0*/  MUFU.TANH R25, R72 ;  /* 0x0000004800197308 */ /* 0x000fe20000002400 */
[----:B---3--:R-:W-:-:S02]  /*5ac0*/  FSEL R41, R23, -INF , !P6 ;  /* 0xff80000017297808 */ /* 0x008fc40007000000 */
[----:B------:R-:W-:Y:S02]  /*5ad0*/  P2R R16, PR, RZ, 0x2 ;  /* 0x00000002ff107803 */ /* 0x000fe40000000000 */
[----:B------:R-:W-:Y:S02]  /*5ae0*/  I2FP.F32.S32 R10, R10 ;  /* 0x0000000a000a7245 */ /* 0x000fe40000201400 */
[----:B------:R-:W-:Y:S01]  /*5af0*/  ISETP.NE.AND P6, PT, R17, RZ, PT ;  /* 0x000000ff1100720c */ /* 0x000fe20003fc5270 */
[----:B------:R-:W-:Y:S01]  /*5b00*/  MUFU.TANH R23, R69 ;  /* 0x0000004500177308 */ /* 0x000fe20000002400 */
[----:B------:R-:W-:Y:S01]  /*5b10*/  ISETP.LT.OR P3, PT, R6, R207, P0 ;  /* 0x000000cf0600720c */ /* 0x000fe20000761670 */
[----:B--2---:R-:W-:Y:S01]  /*5b20*/  FFMA.FTZ R12, R10, -UR19, R24 ;  /* 0x800000130a0c7c23 */ /* 0x004fe20008010018 */
[C---:B------:R-:W-:Y:S01]  /*5b30*/  ISETP.GE.AND P2, PT, R6.reuse, R217, PT ;  /* 0x000000d90600720c */ /* 0x040fe20003f46270 */
[----:B------:R-:W-:Y:S01]  /*5b40*/  IMAD.IADD R10, R213, 0x1, -R5 ;  /* 0x00000001d50a7824 */ /* 0x000fe200078e0a05 */
[----:B------:R-:W-:-:S02]  /*5b50*/  ISETP.GE.AND P1, PT, R6, R216, PT ;  /* 0x000000d80600720c */ /* 0x000fc40003f26270 */
[----:B------:R-:W-:Y:S01]  /*5b60*/  ISETP.GE.AND P0, PT, R5, R218, PT ;  /* 0x000000da0500720c */ /* 0x000fe20003f06270 */
[----:B------:R-:W-:Y:S01]  /*5b70*/  MUFU.TANH R17, R59 ;  /* 0x0000003b00117308 */ /* 0x000fe20000002400 */
[----:B------:R-:W-:Y:S02]  /*5b80*/  FSEL R85, R19, -INF , !P5 ;  /* 0xff80000013557808 */ /* 0x000fe40006800000 */
[----:B------:R-:W-:Y:S02]  /*5b90*/  FSEL R33, R18, -INF , !P4 ;  /* 0xff80000012217808 */ /* 0x000fe40006000000 */
[----:B------:R-:W-:Y:S02]  /*5ba0*/  FSEL R98, R22, -INF , !P6 ;  /* 0xff80000016627808 */ /* 0x000fe40007000000 */
[C---:B------:R-:W-:Y:S01]  /*5bb0*/  ISETP.LT.OR P5, PT, R6.reuse, R211, P2 ;  /* 0x000000d30600720c */ /* 0x040fe200017a1670 */
[----:B------:R-:W-:Y:S01]  /*5bc0*/  MUFU.TANH R18, R77 ;  /* 0x0000004d00127308 */ /* 0x000fe20000002400 */
[----:B------:R-:W-:Y:S01]  /*5bd0*/  ISETP.LT.OR P4, PT, R6, R208, P1 ;  /* 0x000000d00600720c */ /* 0x000fe20000f81670 */
[----:B------:R-:W-:Y:S01]  /*5be0*/  IMAD.IADD R6, R214, 0x1, -R6 ;  /* 0x00000001d6067824 */ /* 0x000fe200078e0a06 */
[----:B------:R-:W-:-:S02]  /*5bf0*/  ISETP.LT.OR P6, PT, R5, R212, P0 ;  /* 0x000000d40500720c */ /* 0x000fc400007c1670 */
[----:B------:R-:W-:Y:S02]  /*5c00*/  ISETP.NE.AND P2, PT, R16, RZ, PT ;  /* 0x000000ff1000720c */ /* 0x000fe40003f45270 */
[----:B------:R-:W-:Y:S01]  /*5c10*/  ISETP.NE.AND P1, PT, R15, RZ, PT ;  /* 0x000000ff0f00720c */ /* 0x000fe20003f25270 */
[----:B------:R-:W-:Y:S01]  /*5c20*/  MUFU.TANH R16, R78 ;  /* 0x0000004e00107308 */ /* 0x000fe20000002400 */
[----:B------:R-:W-:Y:S02]  /*5c30*/  ISETP.NE.AND P0, PT, R8, RZ, PT ;  /* 0x000000ff0800720c */ /* 0x000fe40003f05270 */
[----:B------:R-:W-:Y:S02]  /*5c40*/  I2FP.F32.S32 R9, R9 ;  /* 0x0000000900097245 */ /* 0x000fe40000201400 */
[----:B------:R-:W-:Y:S02]  /*5c50*/  FSEL R40, R14, -INF , !P2 ;  /* 0xff8000000e287808 */ /* 0x000fe40005000000 */
[----:B------:R-:W-:Y:S01]  /*5c60*/  FSEL R84, R13, -INF , !P1 ;  /* 0xff8000000d547808 */ /* 0x000fe20004800000 */
[----:B----4-:R-:W-:Y:S01]  /*5c70*/  FFMA.FTZ R20, R9, -UR19, R20 ;  /* 0x8000001309147c23 */ /* 0x010fe20008010014 */
[----:B------:R-:W-:Y:S01]  /*5c80*/  FSEL R31, R12, -INF , !P0 ;  /* 0xff8000000c1f7808 */ /* 0x000fe20004000000 */
[----:B------:R-:W-:Y:S01]  /*5c90*/  IMAD.IADD R9, R214, 0x1, -R5 ;  /* 0x00000001d6097824 */ /* 0x000fe200078e0a05 */
[C---:B------:R-:W-:Y:S01]  /*5ca0*/  ISETP.GE.AND P2, PT, R5.reuse, R217, PT ;  /* 0x000000d90500720c */ /* 0x040fe20003f46270 */
[----:B------:R-:W1:Y:S01]  /*5cb0*/  MUFU.TANH R15, R76 ;  /* 0x0000004c000f7308 */ /* 0x000e620000002400 */
[----:B------:R-:W-:-:S02]  /*5cc0*/  ISETP.GE.AND P1, PT, R5, R216, PT ;  /* 0x000000d80500720c */ /* 0x000fc40003f26270 */
[C---:B------:R-:W-:Y:S02]  /*5cd0*/  ISETP.GE.AND P0, PT, R5.reuse, R215, PT ;  /* 0x000000d70500720c */ /* 0x040fe40003f06270 */
[----:B------:R-:W-:Y:S02]  /*5ce0*/  IABS R6, R6 ;  /* 0x0000000600067213 */ /* 0x000fe40000000000 */
[C---:B------:R-:W-:Y:S01]  /*5cf0*/  ISETP.LT.OR P2, PT, R5.reuse, R211, P2 ;  /* 0x000000d30500720c */ /* 0x040fe20001741670 */
[----:B------:R-:W2:Y:S01]  /*5d00*/  MUFU.TANH R19, R58 ;  /* 0x0000003a00137308 */ /* 0x000ea20000002400 */
[C---:B------:R-:W-:Y:S01]  /*5d10*/  ISETP.LT.OR P1, PT, R5.reuse, R208, P1 ;  /* 0x000000d00500720c */ /* 0x040fe20000f21670 */
[----:B------:R-:W-:Y:S01]  /*5d20*/  IMAD.MOV.U32 R8, RZ, RZ, R6 ;  /* 0x000000ffff087224 */ /* 0x000fe200078e0006 */
[----:B------:R-:W-:Y:S02]  /*5d30*/  ISETP.LT.OR P0, PT, R5, R207, P0 ;  /* 0x000000cf0500720c */ /* 0x000fe40000701670 */
[----:B------:R-:W-:-:S02]  /*5d40*/  IABS R7, R7 ;  /* 0x0000000700077213 */ /* 0x000fc40000000000 */
[----:B------:R-:W-:Y:S01]  /*5d50*/  IABS R5, R11 ;  /* 0x0000000b00057213 */ /* 0x000fe20000000000 */
[----:B------:R-:W-:Y:S01]  /*5d60*/  MUFU.TANH R22, R68 ;  /* 0x0000004400167308 */ /* 0x000fe20000002400 */
[----:B------:R-:W-:Y:S02]  /*5d70*/  IABS R6, R10 ;  /* 0x0000000a00067213 */ /* 0x000fe40000000000 */
[----:B------:R-:W-:Y:S02]  /*5d80*/  IABS R9, R9 ;  /* 0x0000000900097213 */ /* 0x000fe40000000000 */
[----:B------:R-:W-:Y:S01]  /*5d90*/  I2FP.F32.S32 R11, R7 ;  /* 0x00000007000b7245 */ /* 0x000fe20000201400 */
[----:B------:R-:W-:Y:S01]  /*5da0*/  IMAD.MOV.U32 R7, RZ, RZ, R5 ;  /* 0x000000ffff077224 */ /* 0x000fe200078e0005 */
[----:B------:R-:W-:Y:S01]  /*5db0*/  I2FP.F32.S32 R10, R8 ;  /* 0x00000008000a7245 */ /* 0x000fe20000201400 */
[----:B------:R-:W-:Y:S01]  /*5dc0*/  VIADD R5, R3, 0x20 ;  /* 0x0000002003057836 */ /* 0x000fe20000000000 */
[----:B------:R-:W-:Y:S01]  /*5dd0*/  P2R R12, PR, RZ, 0x1 ;  /* 0x00000001ff0c7803 */ /* 0x000fe20000000000 */
[----:B------:R-:W-:Y:S01]  /*5de0*/  IMAD.MOV.U32 R8, RZ, RZ, R6 ;  /* 0x000000ffff087224 */ /* 0x000fe200078e0006 */
[----:B------:R-:W-:Y:S01]  /*5df0*/  P2R R14, PR, RZ, 0x4 ;  /* 0x00000004ff0e7803 */ /* 0x000fe20000000000 */
[----:B------:R-:W-:Y:S01]  /*5e00*/  IMAD.MOV.U32 R6, RZ, RZ, R9 ;  /* 0x000000ffff067224 */ /* 0x000fe200078e0009 */
[----:B------:R-:W-:Y:S01]  /*5e10*/  ISETP.GE.AND P0, PT, R5, R218, PT ;  /* 0x000000da0500720c */ /* 0x000fe20003f06270 */
[----:B-1----:R-:W-:Y:S01]  /*5e20*/  FFMA.FTZ R10, R10, -UR19, R15 ;  /* 0x800000130a0a7c23 */ /* 0x002fe2000801000f */
[----:B------:R-:W-:Y:S01]  /*5e30*/  I2FP.F32.S32 R9, R8 ;  /* 0x0000000800097245 */ /* 0x000fe20000201400 */
[----:B--2---:R-:W-:Y:S01]  /*5e40*/  FFMA.FTZ R11, R11, -UR19, R19 ;  /* 0x800000130b0b7c23 */ /* 0x004fe20008010013 */
[----:B------:R-:W-:Y:S01]  /*5e50*/  I2FP.F32.S32 R6, R6 ;  /* 0x0000000600067245 */ /* 0x000fe20000201400 */
[----:B------:R-:W-:Y:S01]  /*5e60*/  MUFU.TANH R19, R86 ;  /* 0x0000005600137308 */ /* 0x000fe20000002400 */
[----:B------:R-:W-:Y:S01]  /*5e70*/  ISETP.LT.OR P0, PT, R5, R212, P0 ;  /* 0x000000d40500720c */ /* 0x000fe20000701670 */
[----:B------:R-:W-:Y:S01]  /*5e80*/  FFMA.FTZ R17, R9, -UR19, R17 ;  /* 0x8000001309117c23 */ /* 0x000fe20008010011 */
[----:B------:R-:W-:Y:S01]  /*5e90*/  I2FP.F32.S32 R8, R7 ;  /* 0x0000000700087245 */ /* 0x000fe20000201400 */
[--C-:B------:R-:W-:Y:S01]  /*5ea0*/  IMAD.IADD R7, R210, 0x1, -R5.reuse ;  /* 0x00000001d2077824 */ /* 0x100fe200078e0a05 */
[----:B------:R-:W-:Y:S01]  /*5eb0*/  P2R R13, PR, RZ, 0x2 ;  /* 0x00000002ff0d7803 */ /* 0x000fe20000000000 */
[----:B------:R-:W-:Y:S01]  /*5ec0*/  FFMA.FTZ R16, R6, -UR19, R16 ;  /* 0x8000001306107c23 */ /* 0x000fe20008010010 */
[----:B------:R-:W-:Y:S01]  /*5ed0*/  P2R R15, PR, RZ, 0x1 ;  /* 0x00000001ff0f7803 */ /* 0x000fe20000000000 */
[--C-:B------:R-:W-:Y:S01]  /*5ee0*/  IMAD.IADD R6, R213, 0x1, -R5.reuse ;  /* 0x00000001d5067824 */ /* 0x100fe200078e0a05 */
[C---:B------:R-:W-:Y:S01]  /*5ef0*/  ISETP.GE.AND P2, PT, R5.reuse, R217, PT ;  /* 0x000000d90500720c */ /* 0x040fe20003f46270 */
[----:B------:R-:W-:Y:S01]  /*5f00*/  FFMA.FTZ R18, R8, -UR19, R18 ;  /* 0x8000001308127c23 */ /* 0x000fe20008010012 */
[----:B------:R-:W-:Y:S01]  /*5f10*/  ISETP.GE.AND P1, PT, R5, R216, PT ;  /* 0x000000d80500720c */ /* 0x000fe20003f26270 */
[----:B------:R-:W-:Y:S01]  /*5f20*/  IMAD.IADD R8, R209, 0x1, -R5 ;  /* 0x00000001d1087824 */ /* 0x000fe200078e0a05 */
[----:B------:R-:W-:Y:S01]  /*5f30*/  BAR.SYNC.DEFER_BLOCKING 0x0 ;  /* 0x0000000000007b1d */ /* 0x000fe20000010000 */
[----:B------:R-:W-:-:S02]  /*5f40*/  ISETP.GE.AND P0, PT, R5, R215, PT ;  /* 0x000000d70500720c */ /* 0x000fc40003f06270 */
[----:B------:R-:W-:Y:S02]  /*5f50*/  FSEL R97, R20, -INF , !P5 ;  /* 0xff80000014617808 */ /* 0x000fe40006800000 */
[----:B------:R-:W-:Y:S01]  /*5f60*/  FSEL R37, R21, -INF , !P4 ;  /* 0xff80000015257808 */ /* 0x000fe20006000000 */
[----:B------:R-:W1:Y:S01]  /*5f70*/  MUFU.TANH R20, R87 ;  /* 0x0000005700147308 */ /* 0x000e620000002400 */
[----:B------:R-:W-:Y:S01]  /*5f80*/  FSEL R45, R10, -INF , !P3 ;  /* 0xff8000000a2d7808 */ /* 0x000fe20005800000 */
[----:B------:R-:W-:Y:S01]  /*5f90*/  IMAD.IADD R10, R214, 0x1, -R5 ;  /* 0x00000001d60a7824 */ /* 0x000fe200078e0a05 */
[----:B------:R-:W-:Y:S02]  /*5fa0*/  IABS R7, R7 ;  /* 0x0000000700077213 */ /* 0x000fe40000000000 */
[C---:B------:R-:W-:Y:S02]  /*5fb0*/  ISETP.LT.OR P5, PT, R5.reuse, R211, P2 ;  /* 0x000000d30500720c */ /* 0x040fe400017a1670 */
[C---:B------:R-:W-:Y:S01]  /*5fc0*/  ISETP.LT.OR P4, PT, R5.reuse, R208, P1 ;  /* 0x000000d00500720c */ /* 0x040fe20000f81670 */
[----:B------:R-:W-:Y:S01]  /*5fd0*/  IMAD.MOV.U32 R9, RZ, RZ, R7 ;  /* 0x000000ffff097224 */ /* 0x000fe200078e0007 */
[----:B------:R-:W-:Y:S01]  /*5fe0*/  ISETP.LT.OR P3, PT, R5, R207, P0 ;  /* 0x000000cf0500720c */ /* 0x000fe20000761670 */
[----:B------:R-:W2:Y:S01]  /*5ff0*/  MUFU.TANH R21, R70 ;  /* 0x0000004600157308 */ /* 0x000ea20000002400 */
[----:B------:R-:W-:-:S02]  /*6000*/  IABS R5, R6 ;  /* 0x0000000600057213 */ /* 0x000fc40000000000 */
[----:B------:R-:W-:Y:S02]  /*6010*/  IABS R6, R8 ;  /* 0x0000000800067213 */ /* 0x000fe40000000000 */
[----:B------:R-:W-:Y:S01]  /*6020*/  FSEL R30, R11, -INF , !P6 ;  /* 0xff8000000b1e7808 */ /* 0x000fe20007000000 */
[----:B------:R-:W-:Y:S01]  /*6030*/  IMAD.MOV.U32 R7, RZ, RZ, R5 ;  /* 0x000000ffff077224 */ /* 0x000fe200078e0005 */
[----:B------:R-:W-:Y:S01]  /*6040*/  IABS R5, R10 ;  /* 0x0000000a00057213 */ /* 0x000fe20000000000 */
[----:B------:R-:W3:Y:S01]  /*6050*/  MUFU.TANH R24, R88 ;  /* 0x0000005800187308 */ /* 0x000ee20000002400 */
[----:B------:R-:W-:Y:S02]  /*6060*/  I2FP.F32.S32 R6, R6 ;  /* 0x0000000600067245 */ /* 0x000fe40000201400 */
[----:B------:R-:W-:Y:S01]  /*6070*/  I2FP.F32.S32 R8, R7 ;  /* 0x0000000700087245 */ /* 0x000fe20000201400 */
[----:B------:R-:W-:Y:S01]  /*6080*/  IMAD.MOV.U32 R7, RZ, RZ, R5 ;  /* 0x000000ffff077224 */ /* 0x000fe200078e0005 */
[----:B------:R-:W-:Y:S01]  /*6090*/  ISETP.NE.AND P6, PT, R14, RZ, PT ;  /* 0x000000ff0e00720c */ /* 0x000fe20003fc5270 */
[----:B------:R-:W-:Y:S01]  /*60a0*/  VIADD R5, R3, 0x21 ;  /* 0x0000002103057836 */ /* 0x000fe20000000000 */
[----:B------:R-:W-:Y:S01]  /*60b0*/  I2FP.F32.S32 R9, R9 ;  /* 0x0000000900097245 */ /* 0x000fe20000201400 */
[----:B-1----:R-:W-:Y:S01]  /*60c0*/  FFMA.FTZ R20, R8, -UR19, R20 ;  /* 0x8000001308147c23 */ /* 0x002fe20008010014 */
[----:B------:R-:W-:Y:S01]  /*60d0*/  I2FP.F32.S32 R8, R7 ;  /* 0x0000000700087245 */ /* 0x000fe20000201400 */
[----:B------:R-:W-:Y:S01]  /*60e0*/  FFMA.FTZ R22, R6, -UR19, R22 ;  /* 0x8000001306167c23 */ /* 0x000fe20008010016 */
[----:B------:R-:W-:Y:S01]  /*60f0*/  ISETP.GE.AND P0, PT, R5, R218, PT ;  /* 0x000000da0500720c */ /* 0x000fe20003f06270 */
[----:B------:R-:W-:Y:S01]  /*6100*/  VIADD R6, R3, 0x28 ;  /* 0x0000002803067836 */ /* 0x000fe20000000000 */
[----:B------:R-:W-:Y:S01]  /*6110*/  FSEL R96, R17, -INF , !P6 ;  /* 0xff80000011607808 */ /* 0x000fe20007000000 */
[----:B------:R-:W-:-:S02]  /*6120*/  IMAD.IADD R7, R210, 0x1, -R5 ;  /* 0x00000001d2077824 */ /* 0x000fc400078e0a05 */
[----:B------:R-:W-:Y:S01]  /*6130*/  FFMA.FTZ R10, R9, -UR19, R19 ;  /* 0x80000013090a7c23 */ /* 0x000fe20008010013 */
[----:B------:R-:W-:Y:S01]  /*6140*/  ISETP.LT.OR P6, PT, R5, R212, P0 ;  /* 0x000000d40500720c */ /* 0x000fe200007c1670 */
[----:B--2---:R-:W-:Y:S01]  /*6150*/  FFMA.FTZ R21, R8, -UR19, R21 ;  /* 0x8000001308157c23 */ /* 0x004fe20008010015 */
[----:B------:R-:W-:Y:S01]  /*6160*/  ISETP.NE.AND P2, PT, R13, RZ, PT ;  /* 0x000000ff0d00720c */ /* 0x000fe20003f45270 */
[----:B------:R-:W-:Y:S01]  /*6170*/  IMAD.IADD R8, R210, 0x1, -R6 ;  /* 0x00000001d2087824 */ /* 0x000fe200078e0a06 */
[----:B------:R-:W-:Y:S01]  /*6180*/  ISETP.NE.AND P1, PT, R12, RZ, PT ;  /* 0x000000ff0c00720c */ /* 0x000fe20003f25270 */
[--C-:B------:R-:W-:Y:S01]  /*6190*/  IMAD.IADD R9, R213, 0x1, -R5.reuse ;  /* 0x00000001d5097824 */ /* 0x100fe200078e0a05 */
[----:B------:R-:W-:Y:S01]  /*61a0*/  ISETP.NE.AND P0, PT, R15, RZ, PT ;  /* 0x000000ff0f00720c */ /* 0x000fe20003f05270 */
[--C-:B------:R-:W-:Y:S01]  /*61b0*/  IMAD.IADD R12, R209, 0x1, -R5.reuse ;  /* 0x00000001d10c7824 */ /* 0x100fe200078e0a05 */
[----:B------:R-:W-:Y:S01]  /*61c0*/  IABS R7, R7 ;  /* 0x0000000700077213 */ /* 0x000fe20000000000 */
[----:B------:R-:W1:Y:S01]  /*61d0*/  MUFU.TANH R19, R89 ;  /* 0x0000005900137308 */ /* 0x000e620000002400 */
[----:B------:R-:W-:Y:S01]  /*61e0*/  FSEL R35, R18, -INF , !P2 ;  /* 0xff80000012237808 */ /* 0x000fe20005000000 */
[----:B------:R-:W-:Y:S01]  /*61f0*/  IMAD.IADD R11, R214, 0x1, -R5 ;  /* 0x00000001d60b7824 */ /* 0x000fe200078e0a05 */
[----:B------:R-:W-:-:S02]  /*6200*/  FSEL R44, R16, -INF , !P1 ;  /* 0xff800000102c7808 */ /* 0x000fc40004800000 */
[----:B------:R-:W-:Y:S02]  /*6210*/  FSEL R29, R10, -INF , !P0 ;  /* 0xff8000000a1d7808 */ /* 0x000fe40004000000 */
[C---:B------:R-:W-:Y:S01]  /*6220*/  ISETP.GE.AND P2, PT, R5.reuse, R217, PT ;  /* 0x000000d90500720c */ /* 0x040fe20003f46270 */
[----:B------:R-:W2:Y:S01]  /*6230*/  MUFU.TANH R16, R28 ;  /* 0x0000001c00107308 */ /* 0x000ea20000002400 */
[C---:B------:R-:W-:Y:S02]  /*6240*/  ISETP.GE.AND P1, PT, R5.reuse, R216, PT ;  /* 0x000000d80500720c */ /* 0x040fe40003f26270 */
[C---:B------:R-:W-:Y:S02]  /*6250*/  ISETP.GE.AND P0, PT, R5.reuse, R215, PT ;  /* 0x000000d70500720c */ /* 0x040fe40003f06270 */
[----:B------:R-:W-:Y:S01]  /*6260*/  IABS R10, R8 ;  /* 0x00000008000a7213 */ /* 0x000fe20000000000 */
[----:B------:R-:W-:Y:S01]  /*6270*/  IMAD.MOV.U32 R8, RZ, RZ, R7 ;  /* 0x000000ffff087224 */ /* 0x000fe200078e0007 */
[----:B------:R-:W-:Y:S01]  /*6280*/  IABS R7, R9 ;  /* 0x0000000900077213 */ /* 0x000fe20000000000 */
[----:B------:R-:W4:Y:S01]  /*6290*/  MUFU.TANH R17, R71 ;  /* 0x0000004700117308 */ /* 0x000f220000002400 */
[----:B------:R-:W-:-:S02]  /*62a0*/  ISETP.LT.OR P2, PT, R5, R211, P2 ;  /* 0x000000d30500720c */ /* 0x000fc40001741670 */
[C---:B------:R-:W-:Y:S02]  /*62b0*/  ISETP.LT.OR P1, PT, R5.reuse, R208, P1 ;  /* 0x000000d00500720c */ /* 0x040fe40000f21670 */
[----:B------:R-:W-:Y:S02]  /*62c0*/  ISETP.LT.OR P0, PT, R5, R207, P0 ;  /* 0x000000cf0500720c */ /* 0x000fe40000701670 */
[----:B------:R-:W-:Y:S02]  /*62d0*/  IABS R5, R12 ;  /* 0x0000000c00057213 */ /* 0x000fe40000000000 */
[----:B------:R-:W-:Y:S02]  /*62e0*/  IABS R9, R11 ;  /* 0x0000000b00097213 */ /* 0x000fe40000000000 */
[----:B------:R-:W-:Y:S01]  /*62f0*/  I2FP.F32.S32 R11, R8 ;  /* 0x00000008000b7245 */ /* 0x000fe20000201400 */
[----:B------:R-:W-:Y:S01]  /*6300*/  IMAD.MOV.U32 R8, RZ, RZ, R7 ;  /* 0x000000ffff087224 */ /* 0x000fe200078e0007 */
[----:B------:R-:W-:Y:S01]  /*6310*/  P2R R13, PR, RZ, 0x1 ;  /* 0x00000001ff0d7803 */ /* 0x000fe20000000000 */
[----:B------:R-:W-:Y:S01]  /*6320*/  IMAD.MOV.U32 R7, RZ, RZ, R5 ;  /* 0x000000ffff077224 */ /* 0x000fe200078e0005 */
[----:B------:R-:W-:Y:S01]  /*6330*/  ISETP.GE.AND P0, PT, R6, R218, PT ;  /* 0x000000da0600720c */ /* 0x000fe20003f06270 */
[----:B------:R-:W-:Y:S01]  /*6340*/  IMAD.MOV.U32 R5, RZ, RZ, R9 ;  /* 0x000000ffff057224 */ /* 0x000fe200078e0009 */
[----:B------:R-:W-:Y:S01]  /*6350*/  I2FP.F32.S32 R8, R8 ;  /* 0x0000000800087245 */ /* 0x000fe20000201400 */
[----:B---3--:R-:W-:Y:S01]  /*6360*/  FFMA.FTZ R12, R11, -UR19, R24 ;  /* 0x800000130b0c7c23 */ /* 0x008fe20008010018 */
[----:B------:R-:W-:Y:S01]  /*6370*/  I2FP.F32.S32 R7, R7 ;  /* 0x0000000700077245 */ /* 0x000fe20000201400 */
[----:B------:R-:W-:Y:S01]  /*6380*/  MUFU.TANH R24, R93 ;  /* 0x0000005d00187308 */ /* 0x000fe20000002400 */
[----:B------:R-:W-:Y:S01]  /*6390*/  I2FP.F32.S32 R9, R10 ;  /* 0x0000000a00097245 */ /* 0x000fe20000201400 */
[----:B-1----:R-:W-:Y:S01]  /*63a0*/  FFMA.FTZ R19, R8, -UR19, R19 ;  /* 0x8000001308137c23 */ /* 0x002fe20008010013 */
[----:B------:R-:W-:-:S02]  /*63b0*/  IMAD.IADD R8, R209, 0x1, -R6 ;  /* 0x00000001d1087824 */ /* 0x000fc400078e0a06 */
[----:B------:R-:W-:Y:S01]  /*63c0*/  FFMA.FTZ R18, R7, -UR19, R23 ;  /* 0x8000001307127c23 */ /* 0x000fe20008010017 */
[----:B------:R-:W-:Y:S01]  /*63d0*/  IMAD.IADD R7, R213, 0x1, -R6 ;  /* 0x00000001d5077824 */ /* 0x000fe200078e0a06 */
[----:B------:R-:W-:Y:S01]  /*63e0*/  ISETP.LT.OR P0, PT, R6, R212, P0 ;  /* 0x000000d40600720c */ /* 0x000fe20000701670 */
[----:B--2---:R-:W-:Y:S01]  /*63f0*/  FFMA.FTZ R16, R9, -UR19, R16 ;  /* 0x8000001309107c23 */ /* 0x004fe20008010010 */
[----:B------:R-:W-:Y:S01]  /*6400*/  I2FP.F32.S32 R5, R5 ;  /* 0x0000000500057245 */ /* 0x000fe20000201400 */
[----:B------:R-:W1:Y:S01]  /*6410*/  MUFU.TANH R23, R73 ;  /* 0x0000004900177308 */ /* 0x000e620000002400 */
[----:B------:R-:W-:Y:S02]  /*6420*/  IABS R9, R8 ;  /* 0x0000000800097213 */ /* 0x000fe40000000000 */
[----:B------:R-:W-:Y:S01]  /*6430*/  P2R R15, PR, RZ, 0x4 ;  /* 0x00000004ff0f7803 */ /* 0x000fe20000000000 */
[----:B----4-:R-:W-:Y:S01]  /*6440*/  FFMA.FTZ R17, R5, -UR19, R17 ;  /* 0x8000001305117c23 */ /* 0x010fe20008010011 */
[----:B------:R-:W-:Y:S01]  /*6450*/  P2R R14, PR, RZ, 0x2 ;  /* 0x00000002ff0e7803 */ /* 0x000fe20000000000 */
[----:B------:R-:W-:Y:S01]  /*6460*/  VIADD R5, R3, 0x29 ;  /* 0x0000002903057836 */ /* 0x000fe20000000000 */
[----:B------:R-:W-:-:S02]  /*6470*/  P2R R8, PR, RZ, 0x1 ;  /* 0x00000001ff087803 */ /* 0x000fc40000000000 */
[----:B------:R-:W-:Y:S01]  /*6480*/  IABS R7, R7 ;  /* 0x0000000700077213 */ /* 0x000fe20000000000 */
[----:B------:R-:W-:Y:S01]  /*6490*/  IMAD.IADD R11, R210, 0x1, -R5 ;  /* 0x00000001d20b7824 */ /* 0x000fe200078e0a05 */
[C---:B------:R-:W-:Y:S02]  /*64a0*/  ISETP.GE.AND P2, PT, R6.reuse, R217, PT ;  /* 0x000000d90600720c */ /* 0x040fe40003f46270 */
[C---:B------:R-:W-:Y:S01]  /*64b0*/  ISETP.GE.AND P1, PT, R6.reuse, R216, PT ;  /* 0x000000d80600720c */ /* 0x040fe20003f26270 */
[----:B------:R-:W-:Y:S01]  /*64c0*/  IMAD.MOV.U32 R10, RZ, RZ, R7 ;  /* 0x000000ffff0a7224 */ /* 0x000fe200078e0007 */
[----:B------:R-:W-:Y:S01]  /*64d0*/  ISETP.GE.AND P0, PT, R6, R215, PT ;  /* 0x000000d70600720c */ /* 0x000fe20003f06270 */
[----:B------:R-:W-:Y:S01]  /*64e0*/  IMAD.IADD R7, R213, 0x1, -R5 ;  /* 0x00000001d5077824 */ /* 0x000fe200078e0a05 */
[----:B------:R-:W-:Y:S02]  /*64f0*/  FSEL R149, R20, -INF , !P5 ;  /* 0xff80000014957808 */ /* 0x000fe40006800000 */
[----:B------:R-:W-:Y:S01]  /*6500*/  FSEL R130, R22, -INF , !P4 ;  /* 0xff80000016827808 */ /* 0x000fe20006000000 */
[----:B------:R-:W2:Y:S01]  /*6510*/  MUFU.TANH R20, R90 ;  /* 0x0000005a00147308 */ /* 0x000ea20000002400 */
[----:B------:R-:W-:-:S02]  /*6520*/  FSEL R28, R12, -INF , !P6 ;  /* 0xff8000000c1c7808 */ /* 0x000fc40007000000 */
[C---:B------:R-:W-:Y:S02]  /*6530*/  ISETP.LT.OR P6, PT, R6.reuse, R211, P2 ;  /* 0x000000d30600720c */ /* 0x040fe400017c1670 */
[C---:B------:R-:W-:Y:S02]  /*6540*/  ISETP.LT.OR P5, PT, R6.reuse, R208, P1 ;  /* 0x000000d00600720c */ /* 0x040fe40000fa1670 */
[----:B------:R-:W-:Y:S01]  /*6550*/  ISETP.LT.OR P4, PT, R6, R207, P0 ;  /* 0x000000cf0600720c */ /* 0x000fe20000781670 */
[----:B------:R-:W-:Y:S01]  /*6560*/  IMAD.IADD R6, R214, 0x1, -R6 ;  /* 0x00000001d6067824 */ /* 0x000fe200078e0a06 */
[----:B------:R-:W-:Y:S01]  /*6570*/  FSEL R146, R21, -INF , !P3 ;  /* 0xff80000015927808 */ /* 0x000fe20005800000 */
[----:B------:R-:W-:Y:S01]  /*6580*/  MUFU.TANH R12, R74 ;  /* 0x0000004a000c7308 */ /* 0x000fe20000002400 */
[----:B------:R-:W-:Y:S02]  /*6590*/  ISETP.NE.AND P3, PT, R15, RZ, PT ;  /* 0x000000ff0f00720c */ /* 0x000fe40003f65270 */
[----:B------:R-:W-:Y:S01]  /*65a0*/  ISETP.NE.AND P0, PT, R8, RZ, PT ;  /* 0x000000ff0800720c */ /* 0x000fe20003f05270 */
[----:B------:R-:W-:Y:S01]  /*65b0*/  IMAD.MOV.U32 R8, RZ, RZ, R9 ;  /* 0x000000ffff087224 */ /* 0x000fe200078e0009 */
[----:B------:R-:W-:-:S02]  /*65c0*/  IABS R6, R6 ;  /* 0x0000000600067213 */ /* 0x000fc40000000000 */
[----:B------:R-:W-:Y:S01]  /*65d0*/  I2FP.F32.S32 R9, R10 ;  /* 0x0000000a00097245 */ /* 0x000fe20000201400 */
[----:B------:R-:W3:Y:S01]  /*65e0*/  MUFU.TANH R15, R91 ;  /* 0x0000005b000f7308 */ /* 0x000ee20000002400 */
[----:B------:R-:W-:Y:S02]  /*65f0*/  IABS R7, R7 ;  /* 0x0000000700077213 */ /* 0x000fe40000000000 */
[----:B------:R-:W-:Y:S01]  /*6600*/  IABS R11, R11 ;  /* 0x0000000b000b7213 */ /* 0x000fe20000000000 */
[----:B-1----:R-:W-:Y:S01]  /*6610*/  FFMA.FTZ R22, R9, -UR19, R23 ;  /* 0x8000001309167c23 */ /* 0x002fe20008010017 */
[----:B------:R-:W-:Y:S01]  /*6620*/  I2FP.F32.S32 R10, R8 ;  /* 0x00000008000a7245 */ /* 0x000fe20000201400 */
[----:B------:R-:W-:Y:S01]  /*6630*/  IMAD.MOV.U32 R8, RZ, RZ, R6 ;  /* 0x000000ffff087224 */ /* 0x000fe200078e0006 */
[----:B------:R-:W-:Y:S01]  /*6640*/  FSEL R148, R19, -INF , !P3 ;  /* 0xff80000013947808 */ /* 0x000fe20005800000 */
[----:B------:R-:W-:Y:S01]  /*6650*/  IMAD.MOV.U32 R6, RZ, RZ, R7 ;  /* 0x000000ffff067224 */ /* 0x000fe200078e0007 */
[----:B------:R-:W-:Y:S01]  /*6660*/  ISETP.NE.AND P2, PT, R14, RZ, PT ;  /* 0x000000ff0e00720c */ /* 0x000fe20003f45270 */
[----:B------:R-:W-:Y:S01]  /*6670*/  IMAD.MOV.U32 R9, RZ, RZ, R11 ;  /* 0x000000ffff097224 */ /* 0x000fe200078e000b */
[----:B------:R-:W-:Y:S01]  /*6680*/  ISETP.GE.AND P3, PT, R5, R218, PT ;  /* 0x000000da0500720c */ /* 0x000fe20003f66270 */
[----:B------:R-:W-:Y:S01]  /*6690*/  VIADD R7, R3, 0x30 ;  /* 0x0000003003077836 */ /* 0x000fe20000000000 */
[----:B------:R-:W-:Y:S01]  /*66a0*/  ISETP.NE.AND P1, PT, R13, RZ, PT ;  /* 0x000000ff0d00720c */ /* 0x000fe20003f25270 */
[----:B------:R-:W1:Y:S01]  /*66b0*/  MUFU.TANH R19, R92 ;  /* 0x0000005c00137308 */ /* 0x000e620000002400 */
[----:B------:R-:W-:Y:S01]  /*66c0*/  I2FP.F32.S32 R8, R8 ;  /* 0x0000000800087245 */ /* 0x000fe20000201400 */
[----:B--2---:R-:W-:Y:S01]  /*66d0*/  FFMA.FTZ R20, R10, -UR19, R20 ;  /* 0x800000130a147c23 */ /* 0x004fe20008010014 */
[----:B------:R-:W-:Y:S01]  /*66e0*/  I2FP.F32.S32 R6, R6 ;  /* 0x0000000600067245 */ /* 0x000fe20000201400 */
[----:B------:R-:W-:Y:S01]  /*66f0*/  IMAD.IADD R10, R210, 0x1, -R7 ;  /* 0x00000001d20a7824 */ /* 0x000fe200078e0a07 */
[----:B------:R-:W-:Y:S01]  /*6700*/  I2FP.F32.S32 R9, R9 ;  /* 0x0000000900097245 */ /* 0x000fe20000201400 */
[----:B---3--:R-:W-:Y:S01]  /*6710*/  FFMA.FTZ R15, R8, -UR19, R15 ;  /* 0x80000013080f7c23 */ /* 0x008fe2000801000f */
[----:B------:R-:W-:Y:S01]  /*6720*/  FSEL R128, R18, -INF , !P2 ;  /* 0xff80000012807808 */ /* 0x000fe20005000000 */
[----:B------:R-:W-:Y:S01]  /*6730*/  FFMA.FTZ R23, R6, -UR19, R12 ;  /* 0x8000001306177c23 */ /* 0x000fe2000801000c */
[----:B------:R-:W-:Y:S01]  /*6740*/  ISETP.LT.OR P3, PT, R5, R212, P3 ;  /* 0x000000d40500720c */ /* 0x000fe20001f61670 */
[----:B------:R-:W-:Y:S01]  /*6750*/  FFMA.FTZ R14, R9, -UR19, R25 ;  /* 0x80000013090e7c23 */ /* 0x000fe20008010019 */
[----:B------:R-:W-:Y:S01]  /*6760*/  ISETP.GE.AND P2, PT, R5, R217, PT ;  /* 0x000000d90500720c */ /* 0x000fe20003f46270 */
[----:B------:R-:W-:Y:S01]  /*6770*/  IMAD.IADD R8, R209, 0x1, -R5 ;  /* 0x00000001d1087824 */ /* 0x000fe200078e0a05 */
[----:B------:R-:W-:Y:S01]  /*6780*/  FSEL R131, R17, -INF , !P1 ;  /* 0xff80000011837808 */ /* 0x000fe20004800000 */
[----:B------:R-:W-:Y:S01]  /*6790*/  IMAD.IADD R9, R213, 0x1, -R7 ;  /* 0x00000001d5097824 */ /* 0x000fe200078e0a07 */
[----:B------:R-:W-:Y:S01]  /*67a0*/  ISETP.GE.AND P1, PT, R5, R216, PT ;  /* 0x000000d80500720c */ /* 0x000fe20003f26270 */
[----:B------:R-:W2:Y:S01]  /*67b0*/  MUFU.TANH R21, R94 ;  /* 0x0000005e00157308 */ /* 0x000ea20000002400 */
[----:B------:R-:W-:-:S02]  /*67c0*/  FSEL R27, R16, -INF , !P0 ;  /* 0xff800000101b7808 */ /* 0x000fc40004000000 */
[C---:B------:R-:W-:Y:S02]  /*67d0*/  ISETP.GE.AND P0, PT, R5.reuse, R215, PT ;  /* 0x000000d70500720c */ /* 0x040fe40003f06270 */
[----:B------:R-:W-:Y:S02]  /*67e0*/  P2R R6, PR, RZ, 0x8 ;  /* 0x00000008ff067803 */ /* 0x000fe40000000000 */
[C---:B------:R-:W-:Y:S01]  /*67f0*/  ISETP.LT.OR P3, PT, R5.reuse, R211, P2 ;  /* 0x000000d30500720c */ /* 0x040fe20001761670 */
[----:B------:R-:W3:Y:S01]  /*6800*/  MUFU.TANH R18, R75 ;  /* 0x0000004b00127308 */ /* 0x000ee20000002400 */
[C---:B------:R-:W-:Y:S02]  /*6810*/  ISETP.LT.OR P2, PT, R5.reuse, R208, P1 ;  /* 0x000000d00500720c */ /* 0x040fe40000f41670 */
[----:B------:R-:W-:Y:S01]  /*6820*/  ISETP.LT.OR P1, PT, R5, R207, P0 ;  /* 0x000000cf0500720c */ /* 0x000fe20000721670 */
[----:B------:R-:W-:Y:S01]  /*6830*/  IMAD.IADD R5, R214, 0x1, -R5 ;  /* 0x00000001d6057824 */ /* 0x000fe200078e0a05 */
[----:B------:R-:W-:-:S02]  /*6840*/  ISETP.NE.AND P0, PT, R6, RZ, PT ;  /* 0x000000ff0600720c */ /* 0x000fc40003f05270 */
[----:B------:R-:W-:Y:S01]  /*6850*/  IABS R6, R8 ;  /* 0x0000000800067213 */ /* 0x000fe20000000000 */
[----:B------:R-:W4:Y:S01]  /*6860*/  MUFU.TANH R16, R104 ;  /* 0x0000006800107308 */ /* 0x000f220000002400 */
[----:B------:R-:W-:Y:S02]  /*6870*/  IABS R8, R9 ;  /* 0x0000000900087213 */ /* 0x000fe40000000000 */
[----:B------:R-:W-:Y:S01]  /*6880*/  IABS R5, R5 ;  /* 0x0000000500057213 */ /* 0x000fe20000000000 */
[----:B------:R-:W-:Y:S01]  /*6890*/  IMAD.MOV.U32 R9, RZ, RZ, R6 ;  /* 0x000000ffff097224 */ /* 0x000fe200078e0006 */
[----:B------:R-:W-:Y:S01]  /*68a0*/  P2R R13, PR, RZ, 0x8 ;  /* 0x00000008ff0d7803 */ /* 0x000fe20000000000 */
        /* <DEDUP_REMOVED lines=8> */
[----:B------:R-:W-:Y:S01]  /*6930*/  P2R R12, PR, RZ, 0x4 ;  /* 0x00000004ff0c7803 */ /* 0x000fe20000000000 */
[----:B--2---:R-:W-:Y:S01]  /*6940*/  FFMA.FTZ R21, R5, -UR19, R21 ;  /* 0x8000001305157c23 */ /* 0x004fe20008010015 */
[C---:B------:R-:W-:Y:S01]  /*6950*/  ISETP.GE.AND P2, PT, R7.reuse, R217, PT ;  /* 0x000000d90700720c */ /* 0x040fe20003f46270 */
[----:B------:R-:W-:Y:S01]  /*6960*/  IMAD.IADD R9, R210, 0x1, -R6 ;  /* 0x00000001d2097824 */ /* 0x000fe200078e0a06 */
[----:B------:R-:W-:Y:S01]  /*6970*/  P2R R11, PR, RZ, 0x2 ;  /* 0x00000002ff0b7803 */ /* 0x000fe20000000000 */
[----:B---3--:R-:W-:Y:S01]  /*6980*/  FFMA.FTZ R18, R8, -UR19, R18 ;  /* 0x8000001308127c23 */ /* 0x008fe20008010012 */
[----:B------:R-:W-:Y:S01]  /*6990*/  IABS R10, R10 ;  /* 0x0000000a000a7213 */ /* 0x000fe20000000000 */
[--C-:B------:R-:W-:Y:S01]  /*69a0*/  IMAD.IADD R5, R214, 0x1, -R7.reuse ;  /* 0x00000001d6057824 */ /* 0x100fe200078e0a07 */
[----:B------:R-:W-:Y:S01]  /*69b0*/  ISETP.GE.AND P1, PT, R7, R216, PT ;  /* 0x000000d80700720c */ /* 0x000fe20003f26270 */
[----:B------:R-:W-:Y:S01]  /*69c0*/  IMAD.IADD R8, R209, 0x1, -R7 ;  /* 0x00000001d1087824 */ /* 0x000fe200078e0a07 */
[----:B------:R-:W-:-:S02]  /*69d0*/  FSEL R26, R14, -INF , !P0 ;  /* 0xff8000000e1a7808 */ /* 0x000fc40004000000 */
[C---:B------:R-:W-:Y:S02]  /*69e0*/  ISETP.LT.OR P3, PT, R7.reuse, R212, P3 ;  /* 0x000000d40700720c */ /* 0x040fe40001f61670 */
[----:B------:R-:W-:Y:S02]  /*69f0*/  FSEL R75, R20, -INF , !P5 ;  /* 0xff800000144b7808 */ /* 0x000fe40006800000 */
[C---:B------:R-:W-:Y:S02]  /*6a00*/  ISETP.GE.AND P0, PT, R7.reuse, R215, PT ;  /* 0x000000d70700720c */ /* 0x040fe40003f06270 */
[----:B------:R-:W-:Y:S02]  /*6a10*/  ISETP.LT.OR P5, PT, R7, R211, P2 ;  /* 0x000000d30700720c */ /* 0x000fe400017a1670 */
[----:B------:R-:W-:Y:S02]  /*6a20*/  I2FP.F32.S32 R10, R10 ;  /* 0x0000000a000a7245 */ /* 0x000fe40000201400 */
[----:B------:R-:W-:-:S02]  /*6a30*/  FSEL R129, R15, -INF , !P4 ;  /* 0xff8000000f817808 */ /* 0x000fc40006000000 */
[----:B------:R-:W-:Y:S01]  /*6a40*/  ISETP.NE.AND P2, PT, R12, RZ, PT ;  /* 0x000000ff0c00720c */ /* 0x000fe20003f45270 */
[----:B------:R-:W-:Y:S01]  /*6a50*/  FFMA.FTZ R17, R10, -UR19, R24 ;  /* 0x800000130a117c23 */ /* 0x000fe20008010018 */
[----:B------:R-:W-:Y:S01]  /*6a60*/  P2R R12, PR, RZ, 0x8 ;  /* 0x00000008ff0c7803 */ /* 0x000fe20000000000 */
[----:B------:R-:W1:Y:S01]  /*6a70*/  MUFU.TANH R24, R108 ;  /* 0x0000006c00187308 */ /* 0x000e620000002400 */
[----:B------:R-:W-:Y:S02]  /*6a80*/  ISETP.LT.OR P4, PT, R7, R208, P1 ;  /* 0x000000d00700720c */ /* 0x000fe40000f81670 */
[----:B------:R-:W-:Y:S02]  /*6a90*/  IABS R9, R9 ;  /* 0x0000000900097213 */ /* 0x000fe40000000000 */
[----:B------:R-:W-:Y:S01]  /*6aa0*/  ISETP.NE.AND P1, PT, R11, RZ, PT ;  /* 0x000000ff0b00720c */ /* 0x000fe20003f25270 */
[--C-:B------:R-:W-:Y:S01]  /*6ab0*/  IMAD.IADD R11, R213, 0x1, -R6.reuse ;  /* 0x00000001d50b7824 */ /* 0x100fe200078e0a06 */
[----:B------:R-:W-:Y:S01]  /*6ac0*/  ISETP.LT.OR P3, PT, R7, R207, P0 ;  /* 0x000000cf0700720c */ /* 0x000fe20000761670 */
[----:B------:R-:W-:Y:S01]  /*6ad0*/  IMAD.MOV.U32 R10, RZ, RZ, R9 ;  /* 0x000000ffff0a7224 */ /* 0x000fe200078e0009 */
[----:B------:R-:W-:Y:S01]  /*6ae0*/  IABS R5, R5 ;  /* 0x0000000500057213 */ /* 0x000fe20000000000 */
[----:B------:R-:W2:Y:S01]  /*6af0*/  MUFU.TANH R15, R106 ;  /* 0x0000006a000f7308 */ /* 0x000ea20000002400 */
[----:B------:R-:W-:Y:S01]  /*6b00*/  IABS R7, R8 ;  /* 0x0000000800077213 */ /* 0x000fe20000000000 */
[----:B------:R-:W-:Y:S01]  /*6b10*/  IMAD.IADD R8, R209, 0x1, -R6 ;  /* 0x00000001d1087824 */ /* 0x000fe200078e0a06 */
[----:B------:R-:W-:Y:S01]  /*6b20*/  FSEL R145, R22, -INF , !P6 ;  /* 0xff80000016917808 */ /* 0x000fe20007000000 */
[----:B------:R-:W-:Y:S01]  /*6b30*/  IMAD.MOV.U32 R9, RZ, RZ, R5 ;  /* 0x000000ffff097224 */ /* 0x000fe200078e0005 */
[----:B------:R-:W-:-:S02]  /*6b40*/  I2FP.F32.S32 R7, R7 ;  /* 0x0000000700077245 */ /* 0x000fc40000201400 */
[----:B------:R-:W-:Y:S01]  /*6b50*/  IABS R5, R11 ;  /* 0x0000000b00057213 */ /* 0x000fe20000000000 */
[----:B------:R-:W3:Y:S01]  /*6b60*/  MUFU.TANH R22, R105 ;  /* 0x0000006900167308 */ /* 0x000ee20000002400 */
[----:B------:R-:W-:Y:S01]  /*6b70*/  IABS R8, R8 ;  /* 0x0000000800087213 */ /* 0x000fe20000000000 */
[----:B----4-:R-:W-:Y:S01]  /*6b80*/  FFMA.FTZ R16, R7, -UR19, R16 ;  /* 0x8000001307107c23 */ /* 0x010fe20008010010 */
[----:B------:R-:W-:Y:S01]  /*6b90*/  ISETP.NE.AND P6, PT, R13, RZ, PT ;  /* 0x000000ff0d00720c */ /* 0x000fe20003fc5270 */
[----:B------:R-:W-:Y:S01]  /*6ba0*/  IMAD.MOV.U32 R7, RZ, RZ, R5 ;  /* 0x000000ffff077224 */ /* 0x000fe200078e0005 */
[C---:B------:R-:W-:Y:S01]  /*6bb0*/  ISETP.GE.AND P0, PT, R6.reuse, R218, PT ;  /* 0x000000da0600720c */ /* 0x040fe20003f06270 */
[----:B------:R-:W-:Y:S01]  /*6bc0*/  IMAD.MOV.U32 R5, RZ, RZ, R8 ;  /* 0x000000ffff057224 */ /* 0x000fe200078e0008 */
[----:B------:R-:W-:Y:S02]  /*6bd0*/  FSEL R135, R23, -INF , !P6 ;  /* 0xff80000017877808 */ /* 0x000fe40007000000 */
[----:B------:R-:W-:Y:S01]  /*6be0*/  I2FP.F32.S32 R8, R7 ;  /* 0x0000000700087245 */ /* 0x000fe20000201400 */
[----:B------:R-:W4:Y:S01]  /*6bf0*/  MUFU.TANH R23, R107 ;  /* 0x0000006b00177308 */ /* 0x000f220000002400 */
[----:B------:R-:W-:-:S02]  /*6c00*/  ISETP.LT.OR P6, PT, R6, R212, P0 ;  /* 0x000000d40600720c */ /* 0x000fc400007c1670 */
[----:B------:R-:W-:Y:S01]  /*6c10*/  ISETP.NE.AND P0, PT, R12, RZ, PT ;  /* 0x000000ff0c00720c */ /* 0x000fe20003f05270 */
[----:B-1----:R-:W-:Y:S01]  /*6c20*/  FFMA.FTZ R20, R8, -UR19, R24 ;  /* 0x8000001308147c23 */ /* 0x002fe20008010018 */
[----:B------:R-:W-:Y:S02]  /*6c30*/  I2FP.F32.S32 R11, R9 ;  /* 0x00000009000b7245 */ /* 0x000fe40000201400 */
[----:B------:R-:W-:Y:S02]  /*6c40*/  FSEL R24, R17, -INF , !P0 ;  /* 0xff80000011187808 */ /* 0x000fe40004000000 */
[----:B------:R-:W-:Y:S01]  /*6c50*/  ISETP.GE.AND P0, PT, R6, R215, PT ;  /* 0x000000d70600720c */ /* 0x000fe20003f06270 */
[----:B--2---:R-:W-:Y:S01]  /*6c60*/  FFMA.FTZ R15, R11, -UR19, R15 ;  /* 0x800000130b0f7c23 */ /* 0x004fe2000801000f */
[----:B------:R-:W-:Y:S01]  /*6c70*/  I2FP.F32.S32 R9, R10 ;  /* 0x0000000a00097245 */ /* 0x000fe20000201400 */
[----:B------:R-:W-:Y:S01]  /*6c80*/  MUFU.TANH R17, R82 ;  /* 0x0000005200117308 */ /* 0x000fe20000002400 */
[----:B------:R-:W-:-:S02]  /*6c90*/  FSEL R74, R19, -INF , !P2 ;  /* 0xff800000134a7808 */ /* 0x000fc40005000000 */
[----:B------:R-:W-:Y:S01]  /*6ca0*/  FSEL R132, R18, -INF , !P1 ;  /* 0xff80000012847808 */ /* 0x000fe20004800000 */
[----:B------:R-:W-:Y:S01]  /*6cb0*/  FFMA.FTZ R14, R9, -UR19, R25 ;  /* 0x80000013090e7c23 */ /* 0x000fe20008010019 */
[----:B------:R-:W-:Y:S01]  /*6cc0*/  I2FP.F32.S32 R7, R5 ;  /* 0x0000000500077245 */ /* 0x000fe20000201400 */
[----:B------:R-:W-:Y:S01]  /*6cd0*/  VIADD R5, R3, 0x38 ;  /* 0x0000003803057836 */ /* 0x000fe20000000000 */
[----:B------:R-:W-:Y:S01]  /*6ce0*/  ISETP.GE.AND P2, PT, R6, R217, PT ;  /* 0x000000d90600720c */ /* 0x000fe20003f46270 */
[----:B------:R-:W-:Y:S01]  /*6cf0*/  IMAD.IADD R9, R214, 0x1, -R6 ;  /* 0x00000001d6097824 */ /* 0x000fe200078e0a06 */
[C---:B------:R-:W-:Y:S01]  /*6d00*/  ISETP.GE.AND P1, PT, R6.reuse, R216, PT ;  /* 0x000000d80600720c */ /* 0x040fe20003f26270 */
[----:B---3--:R-:W-:Y:S01]  /*6d10*/  FFMA.FTZ R22, R7, -UR19, R22 ;  /* 0x8000001307167c23 */ /* 0x008fe20008010016 */
[----:B------:R-:W-:Y:S01]  /*6d20*/  ISETP.LT.OR P0, PT, R6, R207, P0 ;  /* 0x000000cf0600720c */ /* 0x000fe20000701670 */
[--C-:B------:R-:W-:Y:S01]  /*6d30*/  IMAD.IADD R7, R210, 0x1, -R5.reuse ;  /* 0x00000001d2077824 */ /* 0x100fe200078e0a05 */
[C---:B------:R-:W-:Y:S01]  /*6d40*/  ISETP.LT.OR P2, PT, R6.reuse, R211, P2 ;  /* 0x000000d30600720c */ /* 0x040fe20001741670 */
[--C-:B------:R-:W-:Y:S01]  /*6d50*/  IMAD.IADD R12, R213, 0x1, -R5.reuse ;  /* 0x00000001d50c7824 */ /* 0x100fe200078e0a05 */
[----:B------:R-:W-:Y:S01]  /*6d60*/  ISETP.LT.OR P1, PT, R6, R208, P1 ;  /* 0x000000d00600720c */ /* 0x000fe20000f21670 */
[----:B------:R-:W-:Y:S01]  /*6d70*/  IMAD.IADD R13, R209, 0x1, -R5 ;  /* 0x00000001d10d7824 */ /* 0x000fe200078e0a05 */
[----:B------:R-:W-:Y:S01]  /*6d80*/  P2R R6, PR, RZ, 0x1 ;  /* 0x00000001ff067803 */ /* 0x000fe20000000000 */
[----:B------:R-:W1:Y:S01]  /*6d90*/  MUFU.TANH R18, R80 ;  /* 0x0000005000127308 */ /* 0x000e620000002400 */
[----:B------:R-:W-:Y:S01]  /*6da0*/  ISETP.GE.AND P0, PT, R5, R218, PT ;  /* 0x000000da0500720c */ /* 0x000fe20003f06270 */
[----:B------:R-:W-:Y:S01]  /*6db0*/  VIADD R3, R3, 0x39 ;  /* 0x0000003903037836 */ /* 0x000fe20000000000 */
[----:B------:R-:W-:-:S02]  /*6dc0*/  P2R R11, PR, RZ, 0x4 ;  /* 0x00000004ff0b7803 */ /* 0x000fc40000000000 */
[C---:B------:R-:W-:Y:S02]  /*6dd0*/  ISETP.GE.AND P2, PT, R5.reuse, R217, PT ;  /* 0x000000d90500720c */ /* 0x040fe40003f46270 */
[----:B------:R-:W-:Y:S02]  /*6de0*/  ISETP.LT.OR P0, PT, R5, R212, P0 ;  /* 0x000000d40500720c */ /* 0x000fe40000701670 */
[----:B------:R-:W-:Y:S02]  /*6df0*/  FSEL R147, R15, -INF , !P3 ;  /* 0xff8000000f937808 */ /* 0x000fe40005800000 */
[----:B------:R-:W-:Y:S01]  /*6e00*/  IABS R8, R7 ;  /* 0x0000000700087213 */ /* 0x000fe20000000000 */
[----:B------:R-:W-:Y:S01]  /*6e10*/  MUFU.TANH R15, R100 ;  /* 0x00000064000f7308 */ /* 0x000fe20000002400 */
[----:B------:R-:W-:Y:S02]  /*6e20*/  ISETP.LT.OR P3, PT, R5, R211, P2 ;  /* 0x000000d30500720c */ /* 0x000fe40001761670 */
[----:B------:R-:W-:-:S02]  /*6e30*/  P2R R10, PR, RZ, 0x2 ;  /* 0x00000002ff0a7803 */ /* 0x000fc40000000000 */
[----:B------:R-:W-:Y:S02]  /*6e40*/  P2R R7, PR, RZ, 0x1 ;  /* 0x00000001ff077803 */ /* 0x000fe40000000000 */
[C---:B------:R-:W-:Y:S02]  /*6e50*/  ISETP.GE.AND P1, PT, R5.reuse, R216, PT ;  /* 0x000000d80500720c */ /* 0x040fe40003f26270 */
[----:B------:R-:W-:Y:S02]  /*6e60*/  ISETP.GE.AND P0, PT, R5, R215, PT ;  /* 0x000000d70500720c */ /* 0x000fe40003f06270 */
[----:B------:R-:W-:Y:S02]  /*6e70*/  FSEL R32, R14, -INF , !P6 ;  /* 0xff8000000e207808 */ /* 0x000fe40007000000 */
[----:B------:R-:W-:Y:S02]  /*6e80*/  P2R R14, PR, RZ, 0x8 ;  /* 0x00000008ff0e7803 */ /* 0x000fe40000000000 */
[----:B------:R-:W-:-:S02]  /*6e90*/  FSEL R134, R21, -INF , !P5 ;  /* 0xff80000015867808 */ /* 0x000fc40006800000 */
[----:B------:R-:W-:Y:S01]  /*6ea0*/  ISETP.NE.AND P3, PT, R7, RZ, PT ;  /* 0x000000ff0700720c */ /* 0x000fe20003f65270 */
[----:B------:R-:W-:Y:S01]  /*6eb0*/  IMAD.IADD R7, R214, 0x1, -R5 ;  /* 0x00000001d6077824 */ /* 0x000fe200078e0a05 */
[C---:B------:R-:W-:Y:S02]  /*6ec0*/  ISETP.LT.OR P6, PT, R5.reuse, R208, P1 ;  /* 0x000000d00500720c */ /* 0x040fe40000fc1670 */
[----:B------:R-:W-:Y:S02]  /*6ed0*/  ISETP.LT.OR P5, PT, R5, R207, P0 ;  /* 0x000000cf0500720c */ /* 0x000fe400007a1670 */
[----:B------:R-:W-:Y:S02]  /*6ee0*/  IABS R5, R9 ;  /* 0x0000000900057213 */ /* 0x000fe40000000000 */
[----:B------:R-:W-:Y:S01]  /*6ef0*/  ISETP.NE.AND P1, PT, R10, RZ, PT ;  /* 0x000000ff0a00720c */ /* 0x000fe20003f25270 */
[----:B------:R-:W-:Y:S01]  /*6f00*/  IMAD.MOV.U32 R10, RZ, RZ, R8 ;  /* 0x000000ffff0a7224 */ /* 0x000fe200078e0008 */
[----:B------:R-:W-:Y:S01]  /*6f10*/  ISETP.NE.AND P2, PT, R6, RZ, PT ;  /* 0x000000ff0600720c */ /* 0x000fe20003f45270 */
[----:B------:R-:W-:Y:S01]  /*6f20*/  IMAD.MOV.U32 R6, RZ, RZ, R5 ;  /* 0x000000ffff067224 */ /* 0x000fe200078e0005 */
[----:B------:R-:W-:-:S02]  /*6f30*/  IABS R8, R12 ;  /* 0x0000000c00087213 */ /* 0x000fc40000000000 */
[----:B------:R-:W2:Y:S01]  /*6f40*/  MUFU.TANH R12, R102 ;  /* 0x00000066000c7308 */ /* 0x000ea20000002400 */
[----:B------:R-:W-:Y:S02]  /*6f50*/  IABS R5, R13 ;  /* 0x0000000d00057213 */ /* 0x000fe40000000000 */
[----:B------:R-:W-:Y:S02]  /*6f60*/  IABS R7, R7 ;  /* 0x0000000700077213 */ /* 0x000fe40000000000 */
[----:B------:R-:W-:Y:S01]  /*6f70*/  I2FP.F32.S32 R9, R6 ;  /* 0x0000000600097245 */ /* 0x000fe20000201400 */
[----:B------:R-:W-:Y:S01]  /*6f80*/  IMAD.MOV.U32 R6, RZ, RZ, R5 ;  /* 0x000000ffff067224 */ /* 0x000fe200078e0005 */
[----:B------:R-:W-:Y:S01]  /*6f90*/  I2FP.F32.S32 R10, R10 ;  /* 0x0000000a000a7245 */ /* 0x000fe20000201400 */
[----:B------:R-:W-:Y:S01]  /*6fa0*/  IMAD.MOV.U32 R5, RZ, RZ, R7 ;  /* 0x000000ffff057224 */ /* 0x000fe200078e0007 */
[----:B------:R-:W-:Y:S02]  /*6fb0*/  FSEL R142, R16, -INF , !P4 ;  /* 0xff800000108e7808 */ /* 0x000fe40006000000 */
[----:B------:R-:W-:Y:S01]  /*6fc0*/  ISETP.NE.AND P4, PT, R11, RZ, PT ;  /* 0x000000ff0b00720c */ /* 0x000fe20003f85270 */
[----:B----4-:R-:W-:Y:S01]  /*6fd0*/  FFMA.FTZ R11, R9, -UR19, R23 ;  /* 0x80000013090b7c23 */ /* 0x010fe20008010017 */
[----:B------:R-:W-:Y:S01]  /*6fe0*/  I2FP.F32.S32 R5, R5 ;  /* 0x0000000500057245 */ /* 0x000fe20000201400 */
[----:B-1----:R-:W-:Y:S01]  /*6ff0*/  FFMA.FTZ R9, R10, -UR19, R18 ;  /* 0x800000130a097c23 */ /* 0x002fe20008010012 */
[----:B------:R-:W-:Y:S01]  /*7000*/  I2FP.F32.S32 R6, R6 ;  /* 0x0000000600067245 */ /* 0x000fe20000201400 */
[----:B------:R-:W-:Y:S01]  /*7010*/  MUFU.TANH R16, R83 ;  /* 0x0000005300107308 */ /* 0x000fe20000002400 */
[----:B------:R-:W-:Y:S01]  /*7020*/  ISETP.GE.AND P0, PT, R3, R218, PT ;  /* 0x000000da0300720c */ /* 0x000fe20003f06270 */
[----:B--2---:R-:W-:Y:S01]  /*7030*/  FFMA.FTZ R12, R5, -UR19, R12 ;  /* 0x80000013050c7c23 */ /* 0x004fe2000801000c */
[----:B------:R-:W-:Y:S01]  /*7040*/  IMAD.IADD R5, R210, 0x1, -R3 ;  /* 0x00000001d2057824 */ /* 0x000fe200078e0a03 */
[----:B------:R-:W-:Y:S01]  /*7050*/  I2FP.F32.S32 R7, R8 ;  /* 0x0000000800077245 */ /* 0x000fe20000201400 */
[----:B------:R-:W-:Y:S01]  /*7060*/  FFMA.FTZ R13, R6, -UR19, R15 ;  /* 0x80000013060d7c23 */ /* 0x000fe2000801000f */
[----:B------:R-:W-:Y:S01]  /*7070*/  FSEL R133, R20, -INF , !P4 ;  /* 0xff80000014857808 */ /* 0x000fe20006000000 */
[--C-:B------:R-:W-:Y:S01]  /*7080*/  IMAD.IADD R6, R213, 0x1, -R3.reuse ;  /* 0x00000001d5067824 */ /* 0x100fe200078e0a03 */
[----:B------:R-:W-:Y:S01]  /*7090*/  FSEL R138, R22, -INF , !P1 ;  /* 0xff800000168a7808 */ /* 0x000fe20004800000 */
[----:B------:R-:W-:Y:S01]  /*70a0*/  IMAD.IADD R8, R209, 0x1, -R3 ;  /* 0x00000001d1087824 */ /* 0x000fe200078e0a03 */
[----:B------:R-:W-:Y:S01]  /*70b0*/  IABS R5, R5 ;  /* 0x0000000500057213 */ /* 0x000fe20000000000 */
[----:B------:R-:W-:Y:S01]  /*70c0*/  FFMA.FTZ R10, R7, -UR19, R17 ;  /* 0x80000013070a7c23 */ /* 0x000fe20008010011 */
[C---:B------:R-:W-:Y:S01]  /*70d0*/  ISETP.LT.OR P4, PT, R3.reuse, R212, P0 ;  /* 0x000000d40300720c */ /* 0x040fe20000781670 */
[----:B------:R-:W1:Y:S01]  /*70e0*/  MUFU.TANH R17, R81 ;  /* 0x0000005100117308 */ /* 0x000e620000002400 */
[----:B------:R-:W-:Y:S01]  /*70f0*/  ISETP.GE.AND P1, PT, R3, R217, PT ;  /* 0x000000d90300720c */ /* 0x000fe20003f26270 */
[----:B------:R-:W-:Y:S01]  /*7100*/  IMAD.IADD R7, R214, 0x1, -R3 ;  /* 0x00000001d6077824 */ /* 0x000fe200078e0a03 */
[----:B------:R-:W-:-:S02]  /*7110*/  FSEL R141, R11, -INF , !P2 ;  /* 0xff8000000b8d7808 */ /* 0x000fc40005000000 */
[C---:B------:R-:W-:Y:S02]  /*7120*/  ISETP.GE.AND P0, PT, R3.reuse, R216, PT ;  /* 0x000000d80300720c */ /* 0x040fe40003f06270 */
[----:B------:R-:W-:Y:S01]  /*7130*/  ISETP.GE.AND P2, PT, R3, R215, PT ;  /* 0x000000d70300720c */ /* 0x000fe20003f46270 */
[----:B------:R-:W2:Y:S01]  /*7140*/  MUFU.TANH R15, R101 ;  /* 0x00000065000f7308 */ /* 0x000ea20000002400 */
[----:B------:R-:W-:Y:S01]  /*7150*/  FSEL R69, R9, -INF , !P3 ;  /* 0xff80000009457808 */ /* 0x000fe20005800000 */
[----:B------:R-:W-:Y:S01]  /*7160*/  IMAD.MOV.U32 R9, RZ, RZ, R5 ;  /* 0x000000ffff097224 */ /* 0x000fe200078e0005 */
[C---:B------:R-:W-:Y:S02]  /*7170*/  ISETP.LT.OR P3, PT, R3.reuse, R211, P1 ;  /* 0x000000d30300720c */ /* 0x040fe40000f61670 */
[C---:B------:R-:W-:Y:S02]  /*7180*/  ISETP.LT.OR P1, PT, R3.reuse, R208, P0 ;  /* 0x000000d00300720c */ /* 0x040fe40000721670 */
[----:B------:R-:W-:Y:S01]  /*7190*/  ISETP.LT.OR P0, PT, R3, R207, P2 ;  /* 0x000000cf0300720c */ /* 0x000fe20001701670 */
[----:B------:R-:W3:Y:S01]  /*71a0*/  MUFU.TANH R11, R103 ;  /* 0x00000067000b7308 */ /* 0x000ee20000002400 */
        /* <DEDUP_REMOVED lines=8> */
[----:B------:R-:W-:Y:S02]  /*7230*/  I2FP.F32.S32 R6, R9 ;  /* 0x0000000900067245 */ /* 0x000fe40000201400 */
[----:B------:R-:W-:-:S02]  /*7240*/  I2FP.F32.S32 R5, R5 ;  /* 0x0000000500057245 */ /* 0x000fc40000201400 */
[----:B------:R-:W-:Y:S01]  /*7250*/  FSEL R144, R10, -INF , !P2 ;  /* 0xff8000000a907808 */ /* 0x000fe20005000000 */
[----:B-1----:R-:W-:Y:S01]  /*7260*/  FFMA.FTZ R8, R6, -UR19, R17 ;  /* 0x8000001306087c23 */ /* 0x002fe20008010011 */
[----:B------:R-:W-:Y:S01]  /*7270*/  PLOP3.LUT P2, PT, PT, PT, UP0, 0x80, 0x0 ;  /* 0x000000000000781c */ /* 0x000fe20003f4f008 */
[----:B--2---:R-:W-:Y:S01]  /*7280*/  FFMA.FTZ R6, R5, -UR19, R15 ;  /* 0x8000001305067c23 */ /* 0x004fe2000801000f */
[----:B------:R-:W-:Y:S02]  /*7290*/  I2FP.F32.S32 R7, R7 ;  /* 0x0000000700077245 */ /* 0x000fe40000201400 */
[----:B------:R-:W-:Y:S02]  /*72a0*/  P2R R5, PR, RZ, 0x4 ;  /* 0x00000004ff057803 */ /* 0x000fe40000000000 */
[----:B------:R-:W-:Y:S01]  /*72b0*/  I2FP.F32.S32 R3, R3 ;  /* 0x0000000300037245 */ /* 0x000fe20000201400 */
[----:B------:R-:W-:Y:S01]  /*72c0*/  FFMA.FTZ R7, R7, -UR19, R16 ;  /* 0x8000001307077c23 */ /* 0x000fe20008010010 */
[----:B------:R-:W-:-:S02]  /*72d0*/  ISETP.NE.AND P6, PT, R5, RZ, PT ;  /* 0x000000ff0500720c */ /* 0x000fc40003fc5270 */
[----:B------:R-:W-:Y:S01]  /*72e0*/  FSEL R140, R12, -INF , !P5 ;  /* 0xff8000000c8c7808 */ /* 0x000fe20006800000 */
[----:B---3--:R-:W-:Y:S01]  /*72f0*/  FFMA.FTZ R3, R3, -UR19, R11 ;  /* 0x8000001303037c23 */ /* 0x008fe2000801000b */
[----:B------:R-:W-:Y:S02]  /*7300*/  FSEL R68, R8, -INF , !P4 ;  /* 0xff80000008447808 */ /* 0x000fe40006000000 */
[----:B------:R-:W-:Y:S02]  /*7310*/  FSEL R143, R7, -INF , !P3 ;  /* 0xff800000078f7808 */ /* 0x000fe40005800000 */
[----:B------:R-:W-:Y:S02]  /*7320*/  FSEL R137, R6, -INF , !P1 ;  /* 0xff80000006897808 */ /* 0x000fe40004800000 */
[----:B------:R-:W-:-:S03]  /*7330*/  FSEL R139, R3, -INF , !P0 ;  /* 0xff800000038b7808 */ /* 0x000fc60004000000 */
[----:B------:R-:W-:Y:S05]  /*7340*/  @!P6 BRA `(.L_x_2537) ;  /* 0x0000000000e0e947 */ /* 0x000fea0003800000 */
        /* <DEDUP_REMOVED lines=12> */
[----:B------:R-:W-:Y:S01]  /*7410*/  @!P0 IADD3 R3, P3, R6, UR32, RZ ;  /* 0x0000002006038c10 */ /* 0x000fe2000ff7e0ff */
[----:B------:R-:W-:Y:S01]  /*7420*/  VIADD R9, R7, UR6 ;  /* 0x0000000607097c36 */ /* 0x000fe20008000000 */
[----:B------:R-:W-:Y:S01]  /*7430*/  @!P0 LEA R5, P1, R5, R6, 0x5 ;  /* 0x0000000605058211 */ /* 0x000fe200078228ff */
[----:B------:R2:W-:Y:S03]  /*7440*/  @P0 STS.128 [R219+0x4000], RZ ;  /* 0x004000ffdb000388 */ /* 0x0005e60000000c00 */
[----:B------:R-:W-:Y:S01]  /*7450*/  @!P0 IADD3.X R11, R9, UR31, RZ, P3, !PT ;  /* 0x0000001f090b8c10 */ /* 0x000fe20009ffe4ff */
[----:B------:R-:W3:Y:S01]  /*7460*/  @!P0 LDC.64 R12, c[0x0][0x218] ;  /* 0x00008600ff0c8b82 */ /* 0x000ee20000000a00 */
[----:B------:R-:W-:-:S07]  /*7470*/  @!P0 LEA.HI.X R16, R10, R9, R8, 0x5, P1 ;  /* 0x000000090a108211 */ /* 0x000fce00008f2c08 */
        /* <DEDUP_REMOVED lines=35> */
.L_x_2539:
[----:B------:R-:W-:Y:S05]  /*76b0*/  BSYNC B0 ;  /* 0x0000000000007941 */ /* 0x000fea0003800000 */
.L_x_2538:
[----:B------:R-:W0:Y:S02]  /*76c0*/  LDGDEPBAR ;  /* 0x00000000000079af */ /* 0x000e240000000000 */
.L_x_2537:
        /* <DEDUP_REMOVED lines=9> */
[----:B------:R-:W-:Y:S02]  /*7760*/  LEA R195, R2, R194, 0x1 ;  /* 0x000000c202c37211 */ /* 0x000fe400078e08ff */
        /* <DEDUP_REMOVED lines=95> */
[----:B------:R-:W-:Y:S02]  /*7d60*/  FFMA.FTZ R5, R28, UR16, -R6 ;  /* 0x000000101c057c23 */ /* 0x000fe40008010806 */
[----:B------:R-:W-:Y:S01]  /*7d70*/  LDSM.16.MT88.4 R28, [R193+0x6000] ;  /* 0x00600000c11c783b */ /* 0x000fe20000004200 */
        /* <DEDUP_REMOVED lines=32> */
[----:B--2---:R-:W-:-:S07]  /*7f80*/  FFMA.FTZ R0, R42, UR16, -R3 ;  /* 0x000000102a007c23 */ /* 0x004fce0008010803 */
[----:B------:R2:W4:Y:S01]  /*7f90*/  MUFU.EX2 R177, R0 ;  /* 0x0000000000b17308 */ /* 0x0005220000000800 */
[----:B-1----:R-:W-:Y:S02]  /*7fa0*/  F2FP.BF16.F32.PACK_AB R8, R180, R182 ;  /* 0x000000b6b408723e */ /* 0x002fe400000010ff */
[----:B---3--:R-:W-:Y:S02]  /*7fb0*/  F2FP.BF16.F32.PACK_AB R9, R172, R173 ;  /* 0x000000adac09723e */ /* 0x008fe400000010ff */
        /* <DEDUP_REMOVED lines=18> */
[----:B-1----:R-:W-:-:S02]  /*80e0*/  FFMA.FTZ R2, R50, UR16, -R0 ;  /* 0x0000001032027c23 */ /* 0x002fc40008010800 */
[----:B------:R-:W-:Y:S04]  /*80f0*/  HMMA.16816.F32.BF16 R48, R8, R20, RZ ;  /* 0x000000140830723c */ /* 0x000fe800000418ff */
[----:B------:R1:W2:Y:S02]  /*8100*/  MUFU.EX2 R170, R2 ;  /* 0x0000000200aa7308 */ /* 0x0002a40000000800 */
[----:B-1----:R-:W-:Y:S01]  /*8110*/  FFMA.FTZ R2, R41, UR16, -R5 ;  /* 0x0000001029027c23 */ /* 0x002fe20008010805 */
[----:B--2---:R-:W-:-:S05]  /*8120*/  F2FP.BF16.F32.PACK_AB R15, R170, R164 ;  /* 0x000000a4aa0f723e */ /* 0x004fca00000010ff */
[----:B------:R1:W-:Y:S02]  /*8130*/  MUFU.EX2 R171, R2 ;  /* 0x0000000200ab7308 */ /* 0x0003e40000000800 */
[C---:B------:R-:W-:Y:S06]  /*8140*/  HMMA.16816.F32.BF16 R88, R12.reuse, R28, RZ ;  /* 0x0000001c0c58723c */ /* 0x040fec00000418ff */
[C---:B------:R-:W-:Y:S06]  /*8150*/  HMMA.16816.F32.BF16 R116, R12.reuse, R30, RZ ;  /* 0x0000001e0c74723c */ /* 0x040fec00000418ff */
[----:B------:R-:W-:Y:S01]  /*8160*/  HMMA.16816.F32.BF16 R28, R12, R16, RZ ;  /* 0x000000100c1c723c */ /* 0x000fe200000418ff */
[----:B-1----:R-:W-:-:S02]  /*8170*/  FFMA.FTZ R2, R40, UR16, -R5 ;  /* 0x0000001028027c23 */ /* 0x002fc40008010805 */
[----:B------:R-:W1:Y:S02]  /*8180*/  LDSM.16.MT88.4 R40, [R193+0x6800] ;  /* 0x00680000c128783b */ /* 0x000e640000004200 */
[----:B------:R2:W3:Y:S01]  /*8190*/  MUFU.EX2 R174, R2 ;  /* 0x0000000200ae7308 */ /* 0x0004e20000000800 */
[C---:B------:R-:W-:Y:S06]  /*81a0*/  HMMA.16816.F32.BF16 R120, R12.reuse, R18, RZ ;  /* 0x000000120c78723c */ /* 0x040fec00000418ff */
[C---:B------:R-:W-:Y:S06]  /*81b0*/  HMMA.16816.F32.BF16 R16, R12.reuse, R20, RZ ;  /* 0x000000140c10723c */ /* 0x040fec00000418ff */
[C---:B------:R-:W-:Y:S01]  /*81c0*/  HMMA.16816.F32.BF16 R124, R12.reuse, R26, RZ ;  /* 0x0000001a0c7c723c */ /* 0x040fe200000418ff */
[--C-:B--2---:R-:W-:Y:S01]  /*81d0*/  FFMA.FTZ R2, R37, UR16, -R5.reuse ;  /* 0x0000001025027c23 */ /* 0x104fe20008010805 */
[----:B---3--:R-:W-:Y:S01]  /*81e0*/  F2FP.BF16.F32.PACK_AB R8, R174, R171 ;  /* 0x000000abae08723e */ /* 0x008fe200000010ff */
[----:B------:R-:W-:Y:S03]  /*81f0*/  LDSM.16.MT88.4 R36, [R196+0x6800] ;  /* 0x00680000c424783b */ /* 0x000fe60000004200 */
        /* <DEDUP_REMOVED lines=10> */
[----:B------:R-:W-:Y:S01]  /*82a0*/  HMMA.16816.F32.BF16 R84, R12, R24, RZ ;  /* 0x000000180c54723c */ /* 0x000fe200000418ff */
[----:B------:R-:W-:Y:S03]  /*82b0*/  LDSM.16.MT88.4 R24, [R193+0x7000] ;  /* 0x00700000c118783b */ /* 0x000fe60000004200 */
[----:B------:R3:W4:Y:S03]  /*82c0*/  MUFU.EX2 R169, R2 ;  /* 0x0000000200a97308 */ /* 0x0007260000000800 */
[----:B------:R-:W-:-:S02]  /*82d0*/  F2FP.BF16.F32.PACK_AB R12, R225, R224 ;  /* 0x000000e0e10c723e */ /* 0x000fc400000010ff */
[----:B------:R-:W-:Y:S01]  /*82e0*/  F2FP.BF16.F32.PACK_AB R14, R222, R223 ;  /* 0x000000dfde0e723e */ /* 0x000fe200000010ff */
[----:B---3--:R-:W-:Y:S01]  /*82f0*/  FFMA.FTZ R2, R45, UR16, -R3 ;  /* 0x000000102d027c23 */ /* 0x008fe20008010803 */
[----:B----4-:R-:W-:-:S03]  /*8300*/  F2FP.BF16.F32.PACK_AB R9, R169, R166 ;  /* 0x000000a6a909723e */ /* 0x010fc600000010ff */
[----:B------:R3:W-:Y:S02]  /*8310*/  MUFU.EX2 R168, R2 ;  /* 0x0000000200a87308 */ /* 0x0007e40000000800 */
[----:B---3--:R-:W-:Y:S02]  /*8320*/  FFMA.FTZ R2, R44, UR16, -R3 ;  /* 0x000000102c027c23 */ /* 0x008fe40008010803 */
[----:B------:R-:W3:Y:S04]  /*8330*/  LDSM.16.MT88.4 R44, [R195+0x6800] ;  /* 0x00680000c32c783b */ /* 0x000ee80000004200 */
[----:B------:R4:W5:Y:S02]  /*8340*/  MUFU.EX2 R167, R2 ;  /* 0x0000000200a77308 */ /* 0x0009640000000800 */
[----:B----4-:R-:W-:Y:S01]  /*8350*/  FFMA.FTZ R2, R69, UR16, -R6 ;  /* 0x0000001045027c23 */ /* 0x010fe20008010806 */
[----:B-----5:R-:W-:-:S05]  /*8360*/  F2FP.BF16.F32.PACK_AB R11, R167, R168 ;  /* 0x000000a8a70b723e */ /* 0x020fca00000010ff */
[----:B------:R4:W-:Y:S02]  /*8370*/  MUFU.EX2 R179, R2 ;  /* 0x0000000200b37308 */ /* 0x0009e40000000800 */
[C---:B-1----:R-:W-:Y:S06]  /*8380*/  HMMA.16816.F32.BF16 R108, R8.reuse, R40, R60 ;  /* 0x00000028086c723c */ /* 0x042fec000004183c */
[C---:B--2---:R-:W-:Y:S06]  /*8390*/  HMMA.16816.F32.BF16 R60, R8.reuse, R34, R76 ;  /* 0x00000022083c723c */ /* 0x044fec000004184c */
[----:B------:R-:W-:Y:S01]  /*83a0*/  HMMA.16816.F32.BF16 R104, R8, R36, R56 ;  /* 0x000000240868723c */ /* 0x000fe20000041838 */
[----:B----4-:R-:W-:-:S04]  /*83b0*/  FFMA.FTZ R2, R68, UR16, -R6 ;  /* 0x0000001044027c23 */ /* 0x010fc80008010806 */
[----:B------:R1:W-:Y:S01]  /*83c0*/  MUFU.EX2 R244, R2 ;  /* 0x0000000200f47308 */ /* 0x0003e20000000800 */
[C---:B------:R-:W-:Y:S06]  /*83d0*/  HMMA.16816.F32.BF16 R100, R8.reuse, R32, R52 ;  /* 0x000000200864723c */ /* 0x040fec0000041834 */
[C---:B------:R-:W-:Y:S06]  /*83e0*/  HMMA.16816.F32.BF16 R92, R8.reuse, R42, R92 ;  /* 0x0000002a085c723c */ /* 0x040fec000004185c */
[----:B------:R-:W-:Y:S01]  /*83f0*/  HMMA.16816.F32.BF16 R56, R8, R38, R64 ;  /* 0x000000260838723c */ /* 0x000fe20000041840 */
[----:B-1----:R-:W-:-:S05]  /*8400*/  FFMA.FTZ R2, R99, UR16, -R0 ;  /* 0x0000001063027c23 */ /* 0x002fca0008010800 */
[----:B---3--:R-:W-:Y:S01]  /*8410*/  HMMA.16816.F32.BF16 R52, R8, R46, R80 ;  /* 0x0000002e0834723c */ /* 0x008fe20000041850 */
[----:B------:R1:W-:Y:S02]  /*8420*/  MUFU.EX2 R161, R2 ;  /* 0x0000000200a17308 */ /* 0x0003e40000000800 */
[----:B-1----:R-:W-:-:S06]  /*8430*/  FFMA.FTZ R2, R98, UR16, -R0 ;  /* 0x0000001062027c23 */ /* 0x002fcc0008010800 */
[----:B------:R1:W2:Y:S02]  /*8440*/  MUFU.EX2 R162, R2 ;  /* 0x0000000200a27308 */ /* 0x0002a40000000800 */
[----:B-1----:R-:W-:Y:S01]  /*8450*/  FFMA.FTZ R2, R97, UR16, -R0 ;  /* 0x0000001061027c23 */ /* 0x002fe20008010800 */
[----:B--2---:R-:W-:-:S05]  /*8460*/  F2FP.BF16.F32.PACK_AB R13, R162, R161 ;  /* 0x000000a1a20d723e */ /* 0x004fca00000010ff */
[----:B------:R1:W-:Y:S02]  /*8470*/  MUFU.EX2 R160, R2 ;  /* 0x0000000200a07308 */ /* 0x0003e40000000800 */
[----:B-1----:R-:W-:Y:S02]  /*8480*/  FFMA.FTZ R2, R96, UR16, -R0 ;  /* 0x0000001060027c23 */ /* 0x002fe40008010800 */
[----:B------:R-:W-:Y:S04]  /*8490*/  HMMA.16816.F32.BF16 R96, R8, R44, R48 ;  /* 0x0000002c0860723c */ /* 0x000fe80000041830 */
        /* <DEDUP_REMOVED lines=27> */
[C---:B------:R-:W-:Y:S01]  /*8650*/  HMMA.16816.F32.BF16 R128, R12.reuse, R44, R16 ;  /* 0x0000002c0c80723c */ /* 0x040fe20000041810 */
[----:B------:R-:W1:Y:S03]  /*8660*/  LDSM.16.MT88.4 R16, [R194+0x7000] ;  /* 0x00700000c210783b */ /* 0x000e660000004200 */
[----:B------:R2:W-:Y:S02]  /*8670*/  MUFU.EX2 R152, R2 ;  /* 0x0000000200987308 */ /* 0x0005e40000000800 */
        /* <DEDUP_REMOVED lines=8> */
[C---:B------:R-:W-:Y:S06]  /*8700*/  HMMA.16816.F32.BF16 R108, R8.reuse, R24, R108 ;  /* 0x00000018086c723c */ /* 0x040fec000004186c */
[C---:B------:R-:W-:Y:S01]  /*8710*/  HMMA.16816.F32.BF16 R64, R8.reuse, R20, R104 ;  /* 0x000000140840723c */ /* 0x040fe20000041868 */
[----:B------:R-:W-:Y:S05]  /*8720*/  LDSM.16.MT88.4 R104, [R196+0x7800] ;  /* 0x00780000c468783b */ /* 0x000fea0000004200 */
[----:B-1----:R-:W-:Y:S01]  /*8730*/  HMMA.16816.F32.BF16 R116, R8, R16, R100 ;  /* 0x000000100874723c */ /* 0x002fe20000041864 */
[----:B--2---:R-:W-:-:S04]  /*8740*/  FFMA.FTZ R2, R148, UR16, -R0 ;  /* 0x0000001094027c23 */ /* 0x004fc80008010800 */
[----:B------:R1:W2:Y:S01]  /*8750*/  MUFU.EX2 R149, R2 ;  /* 0x0000000200957308 */ /* 0x0002a20000000800 */
[C---:B------:R-:W-:Y:S06]  /*8760*/  HMMA.16816.F32.BF16 R92, R8.reuse, R26, R92 ;  /* 0x0000001a085c723c */ /* 0x040fec000004185c */
[C---:B------:R-:W-:Y:S06]  /*8770*/  HMMA.16816.F32.BF16 R56, R8.reuse, R22, R56 ;  /* 0x000000160838723c */ /* 0x040fec0000041838 */
        /* <DEDUP_REMOVED lines=15> */
[----:B------:R-:W-:Y:S06]  /*8870*/  HMMA.16816.F32.BF16 R132, R8, R28, R96 ;  /* 0x0000001c0884723c */ /* 0x000fec0000041860 */
[----:B------:R-:W-:Y:S01]  /*8880*/  HMMA.16816.F32.BF16 R96, R12, R20, R84 ;  /* 0x000000140c60723c */ /* 0x000fe20000041854 */
[----:B------:R-:W-:-:S04]  /*8890*/  FADD.FTZ R8, R173, R172 ;  /* 0x000000acad087221 */ /* 0x000fc80000010000 */
[----:B------:R-:W-:Y:S01]  /*88a0*/  FADD.FTZ R8, R175, R8 ;  /* 0x00000008af087221 */ /* 0x000fe20000010000 */
[----:B------:R-:W-:Y:S01]  /*88b0*/  HMMA.16816.F32.BF16 R40, R12, R26, R40 ;  /* 0x0000001a0c28723c */ /* 0x000fe20000041828 */
[----:B-1----:R-:W-:-:S05]  /*88c0*/  FFMA.FTZ R2, R142, UR16, -R5 ;  /* 0x000000108e027c23 */ /* 0x002fca0008010805 */
[C---:B------:R-:W-:Y:S01]  /*88d0*/  HMMA.16816.F32.BF16 R36, R12.reuse, R22, R36 ;  /* 0x000000160c24723c */ /* 0x040fe20000041824 */
[----:B------:R1:W-:Y:S05]  /*88e0*/  MUFU.EX2 R74, R2 ;  /* 0x00000002004a7308 */ /* 0x0003ea0000000800 */
[C---:B------:R-:W-:Y:S06]  /*88f0*/  HMMA.16816.F32.BF16 R16, R12.reuse, R18, R32 ;  /* 0x000000120c10723c */ /* 0x040fec0000041820 */
[----:B------:R-:W-:Y:S01]  /*8900*/  HMMA.16816.F32.BF16 R12, R12, R30, R44 ;  /* 0x0000001e0c0c723c */ /* 0x000fe2000004182c */
[----:B-1----:R-:W-:Y:S01]  /*8910*/  FFMA.FTZ R2, R138, UR16, -R5 ;  /* 0x000000108a027c23 */ /* 0x002fe20008010805 */
[----:B------:R-:W-:-:S03]  /*8920*/  F2FP.BF16.F32.PACK_AB R138, R244, R179 ;  /* 0x000000b3f48a723e */ /* 0x000fc600000010ff */
[----:B------:R1:W-:Y:S02]  /*8930*/  MUFU.EX2 R69, R2 ;  /* 0x0000000200457308 */ /* 0x0003e40000000800 */
[----:B-1----:R-:W-:Y:S01]  /*8940*/  FFMA.FTZ R2, R136, UR16, -R5 ;  /* 0x0000001088027c23 */ /* 0x002fe20008010805 */
[----:B------:R-:W-:-:S05]  /*8950*/  F2FP.BF16.F32.PACK_AB R136, R184, R220 ;  /* 0x000000dcb888723e */ /* 0x000fca00000010ff */
[----:B------:R1:W-:Y:S02]  /*8960*/  MUFU.EX2 R68, R2 ;  /* 0x0000000200447308 */ /* 0x0003e40000000800 */
[----:B-1----:R-:W-:Y:S01]  /*8970*/  FFMA.FTZ R2, R137, UR16, -R5 ;  /* 0x0000001089027c23 */ /* 0x002fe20008010805 */
[----:B--2---:R-:W-:Y:S01]  /*8980*/  F2FP.BF16.F32.PACK_AB R137, R75, R145 ;  /* 0x000000914b89723e */ /* 0x004fe200000010ff */
        /* <DEDUP_REMOVED lines=9> */
[----:B------:R-:W-:-:S04]  /*8a20*/  F2FP.BF16.F32.PACK_AB R140, R69, R74 ;  /* 0x0000004a458c723e */ /* 0x000fc800000010ff */
[----:B------:R2:W-:Y:S01]  /*8a30*/  MUFU.EX2 R10, R2 ;  /* 0x00000002000a7308 */ /* 0x0005e20000000800 */
[----:B---3--:R-:W-:-:S07]  /*8a40*/  F2FP.BF16.F32.PACK_AB R141, R11, R24 ;  /* 0x000000180b8d723e */ /* 0x008fce00000010ff */
        /* <DEDUP_REMOVED lines=84> */
[----:B------:R-:W-:Y:S01]  /*8f90*/  UIADD3 UR20, UR14, -0x2, URZ ;  /* 0xfffffffe0e147890 */ /* 0x000fe2000fffe03f */
[----:B------:R-:W-:Y:S01]  /*8fa0*/  ISETP.GE.AND P1, PT, R250, UR4, PT ;  /* 0x00000004fa007c0c */ /* 0x000fe2000bf26270 */
[----:B------:R-:W-:-:S04]  /*8fb0*/  DEPBAR.LE SB0, 0x0 ;  /* 0x000080000000791a */ /* 0x000fc80000000000 */
[----:B------:R-:W-:Y:S01]  /*8fc0*/  USHF.R.S32.HI UR7, URZ, 0x1f, UR20 ;  /* 0x0000001f3f077899 */ /* 0x000fe20008011414 */
[----:B------:R-:W-:Y:S01]  /*8fd0*/  BAR.SYNC.DEFER_BLOCKING 0x0 ;  /* 0x0000000000007b1d */ /* 0x000fe20000010000 */
[----:B------:R-:W-:Y:S01]  /*8fe0*/  UIMAD UR6, UR15, UR20, URZ ;  /* 0x000000140f0672a4 */ /* 0x000fe2000f8e023f */
[----:B------:R-:W-:Y:S01]  /*8ff0*/  IMAD.U32 R2, RZ, RZ, UR20 ;  /* 0x00000014ff027e24 */ /* 0x000fe2000f8e00ff */
[----:B------:R-:W-:Y:S01]  /*9000*/  USHF.L.U32 UR4, UR9, 0x5, URZ ;  /* 0x0000000509047899 */ /* 0x000fe2000800063f */
[----:B------:R-:W-:Y:S01]  /*9010*/  IMAD.U32 R5, RZ, RZ, UR8 ;  /* 0x00000008ff057e24 */ /* 0x000fe2000f8e00ff */
[----:B------:R-:W-:Y:S01]  /*9020*/  UIMAD UR6, UR7, UR18, UR6 ;  /* 0x00000012070672a4 */ /* 0x000fe2000f8e0206 */
[----:B------:R-:W-:Y:S02]  /*9030*/  IMAD.WIDE.U32 R2, R2, UR18, R226 ;  /* 0x0000001202027c25 */ /* 0x000fe4000f8e00e2 */
[----:B------:R-:W1:Y:S01]  /*9040*/  @!P1 LDC.64 R10, c[0x0][0x220] ;  /* 0x00008800ff0a9b82 */ /* 0x000e620000000a00 */
[----:B------:R-:W-:Y:S01]  /*9050*/  UIMAD.WIDE.U32 UR28, UR8, 0x20, URZ ;  /* 0x00000020081c78a5 */ /* 0x000fe2000f8e003f */
[----:B------:R-:W-:Y:S01]  /*9060*/  P2R R248, PR, RZ, 0x2 ;  /* 0x00000002fff87803 */ /* 0x000fe20000000000 */
[----:B------:R-:W-:Y:S01]  /*9070*/  VOTEU.ALL UP0, P1 ;  /* 0x00000000003f7886 */ /* 0x000fe20000800000 */
[----:B------:R-:W-:Y:S01]  /*9080*/  VIADD R3, R3, UR6 ;  /* 0x0000000603037c36 */ /* 0x000fe20008000000 */
[C---:B------:R-:W-:Y:S01]  /*9090*/  @!P1 IADD3 R0, P2, R2.reuse, UR24, RZ ;  /* 0x0000001802009c10 */ /* 0x040fe2000ff5e0ff */
[----:B------:R-:W-:Y:S01]  /*90a0*/  IMAD.U32 R4, RZ, RZ, UR4 ;  /* 0x00000004ff047e24 */ /* 0x000fe2000f8e00ff */
[----:B------:R-:W-:Y:S01]  /*90b0*/  @!P1 IADD3 R7, P0, R2, UR28, RZ ;  /* 0x0000001c02079c10 */ /* 0x000fe2000ff1e0ff */
[----:B------:R-:W2:Y:S01]  /*90c0*/  @!P1 LDC.64 R8, c[0x0][0x220] ;  /* 0x00008800ff089b82 */ /* 0x000ea20000000a00 */
[C---:B------:R-:W-:Y:S01]  /*90d0*/  @!P1 IADD3.X R12, R3.reuse, UR21, RZ, P2, !PT ;  /* 0x00000015030c9c10 */ /* 0x040fe200097fe4ff */
[----:B------:R-:W-:Y:S01]  /*90e0*/  @!UP0 UIMAD UR4, UR9, 0x30, URZ ;  /* 0x00000030090488a4 */ /* 0x000fe2000f8e023f */
[----:B------:R-:W-:Y:S01]  /*90f0*/  @!P1 IADD3.X R13, R3, UR29, R4, P0, !PT ;  /* 0x0000001d030d9c10 */ /* 0x000fe200087fe404 */
[----:B------:R-:W-:Y:S01]  /*9100*/  @!P1 IMAD.WIDE.U32 R4, R5, 0x30, R2 ;  /* 0x0000003005049825 */ /* 0x000fe200078e0002 */
[----:B------:R-:W-:-:S03]  /*9110*/  UISETP.GT.AND UP1, UPT, UR20, UR12, UPT ;  /* 0x0000000c1400728c */ /* 0x000fc6000bf24270 */
[----:B------:R-:W3:Y:S01]  /*9120*/  @!P1 LDC.64 R14, c[0x0][0x220] ;  /* 0x00008800ff0e9b82 */ /* 0x000ee20000000a00 */
[----:B------:R-:W-:Y:S07]  /*9130*/  @P1 STS.128 [R219+0x6000], RZ ;  /* 0x006000ffdb001388 */ /* 0x000fee0000000c00 */
        /* <DEDUP_REMOVED lines=41> */
[----:B------:R-:W5:Y:S04]  /*93d0*/  LDSM.16.M88.4 R36, [R198+0x4800] ;  /* 0x00480000c624783b */ /* 0x000f680000000200 */
[----:B------:R-:W5:Y:S04]  /*93e0*/  LDSM.16.M88.4 R24, [R202] ;  /* 0x00000000ca18783b */ /* 0x000f680000000200 */
[----:B------:R-:W5:Y:S04]  /*93f0*/  LDSM.16.M88.4 R60, [R198+0x5000] ;  /* 0x00500000c63c783b */ /* 0x000f680000000200 */
[----:B------:R-:W5:Y:S01]  /*9400*/  LDSM.16.M88.4 R64, [R198+0x5800] ;  /* 0x00580000c640783b */ /* 0x000f620000000200 */
        /* <DEDUP_REMOVED lines=10> */
[C---:B------:R-:W-:Y:S06]  /*94b0*/  HMMA.16816.F32.BF16 R152, R4.reuse, R28, RZ ;  /* 0x0000001c0498723c */ /* 0x040fec00000418ff */
[C---:B----4-:R-:W-:Y:S06]  /*94c0*/  HMMA.16816.F32.BF16 R148, R4.reuse, R16, RZ ;  /* 0x000000100494723c */ /* 0x050fec00000418ff */
[C---:B------:R-:W-:Y:S06]  /*94d0*/  HMMA.16816.F32.BF16 R160, R4.reuse, R30, RZ ;  /* 0x0000001e04a0723c */ /* 0x040fec00000418ff */
[----:B------:R-:W-:Y:S06]  /*94e0*/  HMMA.16816.F32.BF16 R144, R4, R18, RZ ;  /* 0x000000120490723c */ /* 0x000fec00000418ff */
[C---:B------:R-:W-:Y:S06]  /*94f0*/  HMMA.16816.F32.BF16 R172, R8.reuse, R34, RZ ;  /* 0x0000002208ac723c */ /* 0x040fec00000418ff */
[C---:B------:R-:W-:Y:S01]  /*9500*/  HMMA.16816.F32.BF16 R180, R8.reuse, R14, RZ ;  /* 0x0000000e08b4723c */ /* 0x040fe200000418ff */
[----:B------:R-:W1:Y:S05]  /*9510*/  LDSM.16.M88.4 R12, [R200+0x2000] ;  /* 0x00200000c80c783b */ /* 0x000e6a0000000200 */
[C---:B------:R-:W-:Y:S06]  /*9520*/  HMMA.16816.F32.BF16 R32, R8.reuse, R28, RZ ;  /* 0x0000001c0820723c */ /* 0x040fec00000418ff */
[C---:B------:R-:W-:Y:S06]  /*9530*/  HMMA.16816.F32.BF16 R4, R8.reuse, R16, RZ ;  /* 0x000000100804723c */ /* 0x040fec00000418ff */
[C---:B------:R-:W-:Y:S06]  /*9540*/  HMMA.16816.F32.BF16 R28, R8.reuse, R30, RZ ;  /* 0x0000001e081c723c */ /* 0x040fec00000418ff */
[----:B------:R-:W-:Y:S01]  /*9550*/  HMMA.16816.F32.BF16 R8, R8, R18, RZ ;  /* 0x000000120808723c */ /* 0x000fe200000418ff */
[----:B------:R-:W2:Y:S05]  /*9560*/  LDSM.16.M88.4 R16, [R200] ;  /* 0x00000000c810783b */ /* 0x000eaa0000000200 */
[C---:B---3--:R-:W-:Y:S01]  /*9570*/  HMMA.16816.F32.BF16 R240, R20.reuse, R56, R40 ;  /* 0x0000003814f0723c */ /* 0x048fe20000041828 */
[----:B------:R-:W3:Y:S05]  /*9580*/  LDSM.16.M88.4 R40, [R204] ;  /* 0x00000000cc28783b */ /* 0x000eea0000000200 */
[----:B-----5:R-:W-:Y:S06]  /*9590*/  HMMA.16816.F32.BF16 R228, R20, R38, R164 ;  /* 0x0000002614e4723c */ /* 0x020fec00000418a4 */
[----:B------:R-:W-:Y:S06]  /*95a0*/  HMMA.16816.F32.BF16 R176, R24, R56, R176 ;  /* 0x0000003818b0723c */ /* 0x000fec00000418b0 */
[C---:B------:R-:W-:Y:S06]  /*95b0*/  HMMA.16816.F32.BF16 R236, R20.reuse, R58, R168 ;  /* 0x0000003a14ec723c */ /* 0x040fec00000418a8 */
[C---:B------:R-:W-:Y:S06]  /*95c0*/  HMMA.16816.F32.BF16 R232, R20.reuse, R36, R156 ;  /* 0x0000002414e8723c */ /* 0x040fec000004189c */
[C---:B------:R-:W-:Y:S06]  /*95d0*/  HMMA.16816.F32.BF16 R224, R20.reuse, R60, R152 ;  /* 0x0000003c14e0723c */ /* 0x040fec0000041898 */
[C---:B------:R-:W-:Y:S06]  /*95e0*/  HMMA.16816.F32.BF16 R188, R20.reuse, R64, R148 ;  /* 0x0000004014bc723c */ /* 0x040fec0000041894 */
[C---:B------:R-:W-:Y:S06]  /*95f0*/  HMMA.16816.F32.BF16 R184, R20.reuse, R62, R160 ;  /* 0x0000003e14b8723c */ /* 0x040fec00000418a0 */
[----:B------:R-:W-:Y:S01]  /*9600*/  HMMA.16816.F32.BF16 R168, R20, R66, R144 ;  /* 0x0000004214a8723c */ /* 0x000fe20000041890 */
[----:B------:R-:W-:Y:S05]  /*9610*/  LDSM.16.M88.4 R20, [R197+0x1800] ;  /* 0x00180000c514783b */ /* 0x000fea0000000200 */
[C---:B------:R-:W-:Y:S01]  /*9620*/  HMMA.16816.F32.BF16 R156, R24.reuse, R60, R32 ;  /* 0x0000003c189c723c */ /* 0x040fe20000041820 */
[----:B------:R-:W-:Y:S05]  /*9630*/  LDSM.16.M88.4 R32, [R197+0x800] ;  /* 0x00080000c520783b */ /* 0x000fea0000000200 */
[C---:B------:R-:W-:Y:S06]  /*9640*/  HMMA.16816.F32.BF16 R152, R24.reuse, R58, R180 ;  /* 0x0000003a1898723c */ /* 0x040fec00000418b4 */
[C---:B------:R-:W-:Y:S01]  /*9650*/  HMMA.16816.F32.BF16 R220, R24.reuse, R64, R4 ;  /* 0x0000004018dc723c */ /* 0x040fe20000041804 */
[----:B------:R-:W4:Y:S05]  /*9660*/  LDSM.16.M88.4 R4, [R201+0x2000] ;  /* 0x00200000c904783b */ /* 0x000f2a0000000200 */
[C---:B------:R-:W-:Y:S06]  /*9670*/  HMMA.16816.F32.BF16 R164, R24.reuse, R36, R76 ;  /* 0x0000002418a4723c */ /* 0x040fec000004184c */
[C---:B------:R-:W-:Y:S01]  /*9680*/  HMMA.16816.F32.BF16 R148, R24.reuse, R38, R172 ;  /* 0x000000261894723c */ /* 0x040fe200000418ac */
[----:B------:R-:W-:Y:S05]  /*9690*/  LDSM.16.M88.4 R36, [R197] ;  /* 0x00000000c524783b */ /* 0x000fea0000000200 */
[C---:B------:R-:W-:Y:S01]  /*96a0*/  HMMA.16816.F32.BF16 R76, R24.reuse, R66, R8 ;  /* 0x00000042184c723c */ /* 0x040fe20000041808 */
[----:B------:R-:W5:Y:S05]  /*96b0*/  LDSM.16.M88.4 R8, [R201] ;  /* 0x00000000c908783b */ /* 0x000f6a0000000200 */
[----:B------:R-:W-:Y:S01]  /*96c0*/  HMMA.16816.F32.BF16 R144, R24, R62, R28 ;  /* 0x0000003e1890723c */ /* 0x000fe2000004181c */
[----:B------:R-:W5:Y:S01]  /*96d0*/  LDSM.16.M88.4 R28, [R197+0x1000] ;  /* 0x00100000c51c783b */ /* 0x000f620000000200 */
[----:B------:R-:W-:-:S04]  /*96e0*/  DEPBAR.LE SB0, 0x0 ;  /* 0x000080000000791a */ /* 0x000fc80000000000 */
[----:B-1----:R-:W-:Y:S06]  /*96f0*/  HMMA.16816.F32.BF16 R24, R12, R50, R228 ;  /* 0x000000320c18723c */ /* 0x002fec00000418e4 */
[-C--:B--2---:R-:W-:Y:S06]  /*9700*/  HMMA.16816.F32.BF16 R176, R16, R52.reuse, R176 ;  /* 0x0000003410b0723c */ /* 0x084fec00000418b0 */
[C---:B------:R-:W-:Y:S06]  /*9710*/  HMMA.16816.F32.BF16 R64, R12.reuse, R52, R240 ;  /* 0x000000340c40723c */ /* 0x040fec00000418f0 */
[C---:B------:R-:W-:Y:S06]  /*9720*/  HMMA.16816.F32.BF16 R56, R12.reuse, R48, R232 ;  /* 0x000000300c38723c */ /* 0x040fec00000418e8 */
[C---:B------:R-:W-:Y:S06]  /*9730*/  HMMA.16816.F32.BF16 R160, R12.reuse, R44, R224 ;  /* 0x0000002c0ca0723c */ /* 0x040fec00000418e0 */
[C---:B---3--:R-:W-:Y:S06]  /*9740*/  HMMA.16816.F32.BF16 R188, R12.reuse, R40, R188 ;  /* 0x000000280cbc723c */ /* 0x048fec00000418bc */
        /* <DEDUP_REMOVED lines=9> */
[----:B----4-:R-:W-:Y:S06]  /*97e0*/  HMMA.16816.F32.BF16 R44, R4, R34, R24 ;  /* 0x00000022042c723c */ /* 0x010fec0000041818 */
[----:B------:R-:W-:Y:S06]  /*97f0*/  HMMA.16816.F32.BF16 R144, R16, R42, R76 ;  /* 0x0000002a1090723c */ /* 0x000fec000004184c */
[-C--:B-----5:R-:W-:Y:S06]  /*9800*/  HMMA.16816.F32.BF16 R24, R8, R36.reuse, R176 ;  /* 0x000000240818723c */ /* 0x0a0fec00000418b0 */
[C---:B------:R-:W-:Y:S06]  /*9810*/  HMMA.16816.F32.BF16 R76, R4.reuse, R36, R64 ;  /* 0x00000024044c723c */ /* 0x040fec0000041840 */
[----:B------:R-:W-:Y:S01]  /*9820*/  HMMA.16816.F32.BF16 R64, R4, R38, R60 ;  /* 0x000000260440723c */ /* 0x000fe2000004183c */
[----:B------:R-:W-:Y:S01]  /*9830*/  FMUL.FTZ R74, R44, UR22 ;  /* 0x000000162c4a7c20 */ /* 0x000fe20008410000 */
[----:B------:R-:W-:-:S04]  /*9840*/  FMUL.FTZ R75, R46, UR22 ;  /* 0x000000162e4b7c20 */ /* 0x000fc80008410000 */
        /* <DEDUP_REMOVED lines=16> */
[----:B------:R-:W-:Y:S01]  /*9950*/  HMMA.16816.F32.BF16 R52, R4, R22, R180 ;  /* 0x000000160434723c */ /* 0x000fe200000418b4 */
        /* <DEDUP_REMOVED lines=8> */
[----:B------:R-:W-:-:S04]  /*99e0*/  FMUL.FTZ R158, R50, UR22 ;  /* 0x00000016329e7c20 */ /* 0x000fc80008410000 */
        /* <DEDUP_REMOVED lines=9> */
[----:B------:R-:W-:-:S03]  /*9a80*/  FMUL.FTZ R54, R54, UR22 ;  /* 0x0000001636367c20 */ /* 0x000fc60008410000 */
[----:B------:R-:W-:Y:S01]  /*9a90*/  FMUL.FTZ R150, R13, UR22 ;  /* 0x000000160d967c20 */ /* 0x000fe20008410000 */
[C---:B------:R-:W-:Y:S01]  /*9aa0*/  HMMA.16816.F32.BF16 R32, R8.reuse, R34, R164 ;  /* 0x000000220820723c */ /* 0x040fe200000418a4 */
[----:B------:R-:W1:Y:S01]  /*9ab0*/  MUFU.TANH R13, R24 ;  /* 0x00000018000d7308 */ /* 0x000e620000002400 */
[----:B------:R-:W-:Y:S01]  /*9ac0*/  FMUL.FTZ R148, R14, UR22 ;  /* 0x000000160e947c20 */ /* 0x000fe20008410000 */
[----:B------:R-:W-:Y:S01]  /*9ad0*/  FMUL.FTZ R171, R52, UR22 ;  /* 0x0000001634ab7c20 */ /* 0x000fe20008410000 */
[----:B------:R-:W-:Y:S01]  /*9ae0*/  FMUL.FTZ R151, R15, UR22 ;  /* 0x000000160f977c20 */ /* 0x000fe20008410000 */
[----:B------:R-:W-:Y:S01]  /*9af0*/  FMUL.FTZ R169, R5, UR22 ;  /* 0x0000001605a97c20 */ /* 0x000fe20008410000 */
[C---:B------:R-:W-:Y:S01]  /*9b00*/  HMMA.16816.F32.BF16 R36, R8.reuse, R38, R172 ;  /* 0x000000260824723c */ /* 0x040fe200000418ac */
[----:B------:R-:W-:Y:S01]  /*9b10*/  FMUL.FTZ R166, R4, UR22 ;  /* 0x0000001604a67c20 */ /* 0x000fe20008410000 */
[----:B------:R-:W-:Y:S01]  /*9b20*/  IMAD.IADD R5, R209, 0x1, -R0 ;  /* 0x00000001d1057824 */ /* 0x000fe200078e0a00 */
[----:B------:R-:W-:Y:S01]  /*9b30*/  IABS R4, R3 ;  /* 0x0000000300047213 */ /* 0x000fe20000000000 */
[----:B------:R-:W-:Y:S01]  /*9b40*/  FMUL.FTZ R168, R6, UR22 ;  /* 0x0000001606a87c20 */ /* 0x000fe20008410000 */
[----:B------:R-:W-:Y:S01]  /*9b50*/  IABS R3, R2 ;  /* 0x0000000200037213 */ /* 0x000fe20000000000 */
[----:B------:R-:W-:Y:S01]  /*9b60*/  HMMA.16816.F32.BF16 R8, R8, R22, R144 ;  /* 0x000000160808723c */ /* 0x000fe20000041890 */
[----:B------:R-:W-:Y:S01]  /*9b70*/  IABS R2, R5 ;  /* 0x0000000500027213 */ /* 0x000fe20000000000 */
[----:B------:R-:W-:Y:S01]  /*9b80*/  IMAD.MOV.U32 R5, RZ, RZ, R4 ;  /* 0x000000ffff057224 */ /* 0x000fe200078e0004 */
[----:B------:R-:W2:Y:S01]  /*9b90*/  MUFU.TANH R6, R76 ;  /* 0x0000004c00067308 */ /* 0x000ea20000002400 */
[----:B------:R-:W-:-:S02]  /*9ba0*/  IMAD.MOV.U32 R4, RZ, RZ, R3 ;  /* 0x000000ffff047224 */ /* 0x000fc400078e0003 */
[----:B------:R-:W-:Y:S01]  /*9bb0*/  FMUL.FTZ R170, R7, UR22 ;  /* 0x0000001607aa7c20 */ /* 0x000fe20008410000 */
[----:B------:R-:W-:Y:S01]  /*9bc0*/  FMUL.FTZ R20, R16, UR22 ;  /* 0x0000001610147c20 */ /* 0x000fe20008410000 */
[----:B------:R-:W-:Y:S01]  /*9bd0*/  FMUL.FTZ R146, R12, UR22 ;  /* 0x000000160c927c20 */ /* 0x000fe20008410000 */
[----:B------:R-:W-:Y:S01]  /*9be0*/  I2FP.F32.S32 R3, R5 ;  /* 0x0000000500037245 */ /* 0x000fe20000201400 */
[----:B------:R-:W-:Y:S01]  /*9bf0*/  FMUL.FTZ R22, R17, UR22 ;  /* 0x0000001611167c20 */ /* 0x000fe20008410000 */
[----:B------:R-:W-:Y:S01]  /*9c00*/  I2FP.F32.S32 R5, R4 ;  /* 0x0000000400057245 */ /* 0x000fe20000201400 */
[----:B------:R-:W3:Y:S01]  /*9c10*/  MUFU.TANH R12, R26 ;  /* 0x0000001a000c7308 */ /* 0x000ee20000002400 */
[----:B------:R-:W-:Y:S01]  /*9c20*/  I2FP.F32.S32 R4, R2 ;  /* 0x0000000200047245 */ /* 0x000fe20000201400 */
[----:B-1----:R-:W-:Y:S01]  /*9c30*/  FFMA.FTZ R13, R3, -UR19, R13 ;  /* 0x80000013030d7c23 */ /* 0x002fe2000801000d */
[----:B------:R-:W-:Y:S02]  /*9c40*/  IMAD.IADD R3, R214, 0x1, -R0 ;  /* 0x00000001d6037824 */ /* 0x000fe400078e0a00 */
[----:B------:R-:W-:Y:S01]  /*9c50*/  FMUL.FTZ R174, R55, UR22 ;  /* 0x0000001637ae7c20 */ /* 0x000fe20008410000 */
[----:B------:R-:W-:-:S02]  /*9c60*/  VIADD R2, R0, 0x1 ;  /* 0x0000000100027836 */ /* 0x000fc40000000000 */
[----:B------:R-:W-:Y:S01]  /*9c70*/  FMUL.FTZ R23, R19, UR22 ;  /* 0x0000001613177c20 */ /* 0x000fe20008410000 */
[----:B------:R-:W-:Y:S01]  /*9c80*/  FMUL.FTZ R38, R38, UR22 ;  /* 0x0000001626267c20 */ /* 0x000fe20008410000 */
[----:B------:R-:W-:Y:S01]  /*9c90*/  IABS R3, R3 ;  /* 0x0000000300037213 */ /* 0x000fe20000000000 */
[----:B------:R-:W1:Y:S01]  /*9ca0*/  MUFU.TANH R14, R25 ;  /* 0x00000019000e7308 */ /* 0x000e620000002400 */
[C---:B------:R-:W-:Y:S01]  /*9cb0*/  ISETP.GE.AND P4, PT, R2.reuse, R218, PT ;  /* 0x000000da0200720c */ /* 0x040fe20003f86270 */
[----:B------:R-:W-:Y:S01]  /*9cc0*/  IMAD.IADD R7, R213, 0x1, -R2 ;  /* 0x00000001d5077824 */ /* 0x000fe200078e0a02 */
[----:B------:R-:W-:Y:S01]  /*9cd0*/  ISETP.GE.AND P3, PT, R2, R217, PT ;  /* 0x000000d90200720c */ /* 0x000fe20003f66270 */
[----:B------:R-:W-:Y:S01]  /*9ce0*/  FMUL.FTZ R172, R11, UR22 ;  /* 0x000000160bac7c20 */ /* 0x000fe20008410000 */
[----:B--2---:R-:W-:Y:S01]  /*9cf0*/  FFMA.FTZ R11, R4, -UR19, R6 ;  /* 0x80000013040b7c23 */ /* 0x004fe20008010006 */
[----:B------:R-:W-:Y:S01]  /*9d00*/  IMAD.MOV.U32 R4, RZ, RZ, R3 ;  /* 0x000000ffff047224 */ /* 0x000fe200078e0003 */
[----:B------:R-:W-:Y:S01]  /*9d10*/  ISETP.GE.AND P2, PT, R2, R216, PT ;  /* 0x000000d80200720c */ /* 0x000fe20003f46270 */
[----:B---3--:R-:W-:Y:S01]  /*9d20*/  FFMA.FTZ R12, R5, -UR19, R12 ;  /* 0x80000013050c7c23 */ /* 0x008fe2000801000c */
[--C-:B------:R-:W-:Y:S01]  /*9d30*/  IMAD.IADD R5, R210, 0x1, -R2.reuse ;  /* 0x00000001d2057824 */ /* 0x100fe200078e0a02 */
[C---:B------:R-:W-:Y:S01]  /*9d40*/  ISETP.GE.AND P0, PT, R2.reuse, R215, PT ;  /* 0x000000d70200720c */ /* 0x040fe20003f06270 */
[----:B------:R-:W2:Y:S01]  /*9d50*/  MUFU.TANH R17, R79 ;  /* 0x0000004f00117308 */ /* 0x000ea20000002400 */
[--C-:B------:R-:W-:Y:S01]  /*9d60*/  IMAD.IADD R6, R209, 0x1, -R2.reuse ;  /* 0x00000001d1067824 */ /* 0x100fe200078e0a02 */
[----:B------:R-:W-:Y:S01]  /*9d70*/  ISETP.LT.OR P6, PT, R2, R212, P4 ;  /* 0x000000d40200720c */ /* 0x000fe200027c1670 */
[----:B------:R-:W-:Y:S01]  /*9d80*/  FMUL.FTZ R52, R8, UR22 ;  /* 0x0000001608347c20 */ /* 0x000fe20008410000 */
[----:B------:R-:W-:Y:S01]  /*9d90*/  IABS R3, R5 ;  /* 0x0000000500037213 */ /* 0x000fe20000000000 */
[----:B------:R-:W-:Y:S01]  /*9da0*/  IMAD.IADD R5, R214, 0x1, -R2 ;  /* 0x00000001d6057824 */ /* 0x000fe200078e0a02 */
[C---:B------:R-:W-:Y:S01]  /*9db0*/  ISETP.LT.OR P5, PT, R2.reuse, R211, P3 ;  /* 0x000000d30200720c */ /* 0x040fe20001fa1670 */
[----:B------:R-:W-:Y:S01]  /*9dc0*/  FMUL.FTZ R55, R9, UR22 ;  /* 0x0000001609377c20 */ /* 0x000fe20008410000 */
[----:B------:R-:W-:Y:S01]  /*9dd0*/  ISETP.LT.OR P1, PT, R2, R208, P2 ;  /* 0x000000d00200720c */ /* 0x000fe20001721670 */
[----:B------:R-:W3:Y:S01]  /*9de0*/  MUFU.TANH R8, R78 ;  /* 0x0000004e00087308 */ /* 0x000ee20000002400 */
[----:B------:R-:W-:Y:S01]  /*9df0*/  IABS R5, R5 ;  /* 0x0000000500057213 */ /* 0x000fe20000000000 */
[----:B------:R-:W-:Y:S01]  /*9e00*/  FMUL.FTZ R36, R36, UR22 ;  /* 0x0000001624247c20 */ /* 0x000fe20008410000 */
[----:B------:R-:W-:Y:S01]  /*9e10*/  ISETP.LT.OR P0, PT, R2, R207, P0 ;  /* 0x000000cf0200720c */ /* 0x000fe20000701670 */
[----:B------:R-:W-:Y:S01]  /*9e20*/  IMAD.MOV.U32 R2, RZ, RZ, R3 ;  /* 0x000000ffff027224 */ /* 0x000fe200078e0003 */
[----:B------:R-:W-:Y:S01]  /*9e30*/  IABS R7, R7 ;  /* 0x0000000700077213 */ /* 0x000fe20000000000 */
[----:B------:R-:W-:Y:S01]  /*9e40*/  IMAD.MOV.U32 R15, RZ, RZ, R5 ;  /* 0x000000ffff0f7224 */ /* 0x000fe200078e0005 */
[----:B------:R-:W-:Y:S01]  /*9e50*/  IABS R16, R6 ;  /* 0x0000000600107213 */ /* 0x000fe20000000000 */
[----:B------:R-:W4:Y:S01]  /*9e60*/  MUFU.TANH R19, R27 ;  /* 0x0000001b00137308 */ /* 0x000f220000002400 */
[----:B------:R-:W-:Y:S01]  /*9e70*/  I2FP.F32.S32 R2, R2 ;  /* 0x0000000200027245 */ /* 0x000fe20000201400 */
[----:B------:R-:W-:Y:S01]  /*9e80*/  IMAD.MOV.U32 R6, RZ, RZ, R7 ;  /* 0x000000ffff067224 */ /* 0x000fe200078e0007 */
[----:B------:R-:W-:Y:S01]  /*9e90*/  I2FP.F32.S32 R15, R15 ;  /* 0x0000000f000f7245 */ /* 0x000fe20000201400 */
[----:B------:R-:W-:Y:S01]  /*9ea0*/  FMUL.FTZ R69, R34, UR22 ;  /* 0x0000001622457c20 */ /* 0x000fe20008410000 */
[----:B------:R-:W-:Y:S01]  /*9eb0*/  P2R R9, PR, RZ, 0x1 ;  /* 0x00000001ff097803 */ /* 0x000fe20000000000 */
[----:B-1----:R-:W-:Y:S01]  /*9ec0*/  FFMA.FTZ R7, R2, -UR19, R14 ;  /* 0x8000001302077c23 */ /* 0x002fe2000801000e */
[----:B------:R-:W-:-:S02]  /*9ed0*/  VIADD R2, R0, 0x8 ;  /* 0x0000000800027836 */ /* 0x000fc40000000000 */
[----:B--2---:R-:W-:Y:S01]  /*9ee0*/  FFMA.FTZ R15, R15, -UR19, R17 ;  /* 0x800000130f0f7c23 */ /* 0x004fe20008010011 */
[C---:B------:R-:W-:Y:S01]  /*9ef0*/  ISETP.GE.AND P2, PT, R0.reuse, R218, PT ;  /* 0x000000da0000720c */ /* 0x040fe20003f46270 */
[----:B------:R-:W1:Y:S01]  /*9f00*/  MUFU.TANH R17, R38 ;  /* 0x0000002600117308 */ /* 0x000e620000002400 */
[----:B------:R-:W-:Y:S01]  /*9f10*/  ISETP.GE.AND P0, PT, R0, R217, PT ;  /* 0x000000d90000720c */ /* 0x000fe20003f06270 */
[--C-:B------:R-:W-:Y:S01]  /*9f20*/  IMAD.IADD R3, R210, 0x1, -R2.reuse ;  /* 0x00000001d2037824 */ /* 0x100fe200078e0a02 */
[----:B------:R-:W-:Y:S01]  /*9f30*/  I2FP.F32.S32 R4, R4 ;  /* 0x0000000400047245 */ /* 0x000fe20000201400 */
[----:B------:R-:W-:Y:S01]  /*9f40*/  IMAD.IADD R5, R213, 0x1, -R2 ;  /* 0x00000001d5057824 */ /* 0x000fe200078e0a02 */
[----:B------:R-:W-:Y:S01]  /*9f50*/  ISETP.LT.OR P2, PT, R0, R212, P2 ;  /* 0x000000d40000720c */ /* 0x000fe20001741670 */
[----:B------:R-:W-:Y:S01]  /*9f60*/  FMUL.FTZ R21, R18, UR22 ;  /* 0x0000001612157c20 */ /* 0x000fe20008410000 */
[----:B------:R-:W-:Y:S01]  /*9f70*/  ISETP.LT.OR P0, PT, R0, R211, P0 ;  /* 0x000000d30000720c */ /* 0x000fe20000701670 */
[----:B------:R-:W2:Y:S01]  /*9f80*/  MUFU.TANH R14, R36 ;  /* 0x00000024000e7308 */ /* 0x000ea20000002400 */
[----:B---3--:R-:W-:Y:S01]  /*9f90*/  FFMA.FTZ R8, R4, -UR19, R8 ;  /* 0x8000001304087c23 */ /* 0x008fe20008010008 */
[----:B------:R-:W-:Y:S01]  /*9fa0*/  IABS R4, R3 ;  /* 0x0000000300047213 */ /* 0x000fe20000000000 */
[----:B------:R-:W-:Y:S01]  /*9fb0*/  FMUL.FTZ R145, R45, UR22 ;  /* 0x000000162d917c20 */ /* 0x000fe20008410000 */
[----:B------:R-:W-:Y:S01]  /*9fc0*/  FSEL R34, R13, -INF , !P2 ;  /* 0xff8000000d227808 */ /* 0x000fe20005000000 */
[----:B------:R-:W-:Y:S01]  /*9fd0*/  FMUL.FTZ R147, R47, UR22 ;  /* 0x000000162f937c20 */ /* 0x000fe20008410000 */
[----:B------:R-:W-:Y:S01]  /*9fe0*/  FSEL R44, R12, -INF , !P0 ;  /* 0xff8000000c2c7808 */ /* 0x000fe20004000000 */
[----:B------:R-:W-:Y:S01]  /*9ff0*/  FMUL.FTZ R173, R53, UR22 ;  /* 0x0000001635ad7c20 */ /* 0x000fe20008410000 */
[----:B------:R-:W-:Y:S01]  /*a000*/  IABS R3, R5 ;  /* 0x0000000500037213 */ /* 0x000fe20000000000 */
[----:B------:R-:W3:Y:S01]  /*a010*/  MUFU.TANH R18, R77 ;  /* 0x0000004d00127308 */ /* 0x000ee20000002400 */
[----:B------:R-:W-:Y:S01]  /*a020*/  ISETP.GE.AND P2, PT, R0, R216, PT ;  /* 0x000000d80000720c */ /* 0x000fe20003f46270 */
[----:B------:R-:W-:Y:S01]  /*a030*/  FMUL.FTZ R53, R10, UR22 ;  /* 0x000000160a357c20 */ /* 0x000fe20008410000 */
[C---:B------:R-:W-:Y:S01]  /*a040*/  ISETP.GE.AND P0, PT, R0.reuse, R215, PT ;  /* 0x000000d70000720c */ /* 0x040fe20003f06270 */
[----:B------:R-:W-:Y:S01]  /*a050*/  IMAD.IADD R5, R209, 0x1, -R2 ;  /* 0x00000001d1057824 */ /* 0x000fe200078e0a02 */
[----:B------:R-:W-:Y:S01]  /*a060*/  I2FP.F32.S32 R6, R6 ;  /* 0x0000000600067245 */ /* 0x000fe20000201400 */
[----:B------:R-:W-:Y:S01]  /*a070*/  FMUL.FTZ R37, R37, UR22 ;  /* 0x0000001625257c20 */ /* 0x000fe20008410000 */
[----:B------:R-:W-:Y:S01]  /*a080*/  I2FP.F32.S32 R3, R3 ;  /* 0x0000000300037245 */ /* 0x000fe20000201400 */
[----:B------:R-:W-:Y:S01]  /*a090*/  FMUL.FTZ R39, R39, UR22 ;  /* 0x0000001627277c20 */ /* 0x000fe20008410000 */
[----:B------:R-:W-:Y:S01]  /*a0a0*/  ISETP.LT.OR P2, PT, R0, R208, P2 ;  /* 0x000000d00000720c */ /* 0x000fe20001741670 */
[----:B----4-:R-:W-:Y:S01]  /*a0b0*/  FFMA.FTZ R6, R6, -UR19, R19 ;  /* 0x8000001306067c23 */ /* 0x010fe20008010013 */
[C---:B------:R-:W-:Y:S01]  /*a0c0*/  ISETP.LT.OR P0, PT, R0.reuse, R207, P0 ;  /* 0x000000cf0000720c */ /* 0x040fe20000701670 */
[----:B-1----:R-:W-:Y:S01]  /*a0d0*/  FFMA.FTZ R13, R3, -UR19, R17 ;  /* 0x80000013030d7c23 */ /* 0x002fe20008010011 */
[----:B------:R-:W-:Y:S01]  /*a0e0*/  I2FP.F32.S32 R4, R4 ;  /* 0x0000000400047245 */ /* 0x000fe20000201400 */
[----:B------:R-:W-:Y:S01]  /*a0f0*/  VIADD R3, R0, 0x9 ;  /* 0x0000000900037836 */ /* 0x000fe20000000000 */
[----:B------:R-:W-:Y:S01]  /*a100*/  FSEL R45, R11, -INF , !P2 ;  /* 0xff8000000b2d7808 */ /* 0x000fe20005000000 */
[----:B------:R-:W1:Y:S01]  /*a110*/  MUFU.TANH R17, R64 ;  /* 0x0000004000117308 */ /* 0x000e620000002400 */
[----:B------:R-:W-:Y:S01]  /*a120*/  FSEL R47, R8, -INF , !P0 ;  /* 0xff800000082f7808 */ /* 0x000fe20004000000 */
[----:B--2---:R-:W-:Y:S01]  /*a130*/  FFMA.FTZ R14, R4, -UR19, R14 ;  /* 0x80000013040e7c23 */ /* 0x004fe2000801000e */
[----:B------:R-:W-:Y:S01]  /*a140*/  ISETP.GE.AND P4, PT, R2, R218, PT ;  /* 0x000000da0200720c */ /* 0x000fe20003f86270 */
[--C-:B------:R-:W-:Y:S01]  /*a150*/  IMAD.IADD R4, R210, 0x1, -R3.reuse ;  /* 0x00000001d2047824 */ /* 0x100fe200078e0a03 */
[C---:B------:R-:W-:Y:S01]  /*a160*/  ISETP.GE.AND P3, PT, R2.reuse, R217, PT ;  /* 0x000000d90200720c */ /* 0x040fe20003f66270 */
[----:B------:R-:W-:Y:S01]  /*a170*/  FMUL.FTZ R68, R33, UR22 ;  /* 0x0000001621447c20 */ /* 0x000fe20008410000 */
[C---:B------:R-:W-:Y:S01]  /*a180*/  ISETP.GE.AND P2, PT, R2.reuse, R216, PT ;  /* 0x000000d80200720c */ /* 0x040fe20003f46270 */
[----:B------:R-:W2:Y:S01]  /*a190*/  MUFU.TANH R12, R65 ;  /* 0x00000041000c7308 */ /* 0x000ea20000002400 */
[----:B------:R-:W-:Y:S01]  /*a1a0*/  ISETP.GE.AND P0, PT, R2, R215, PT ;  /* 0x000000d70200720c */ /* 0x000fe20003f06270 */
[----:B------:R-:W-:Y:S01]  /*a1b0*/  FMUL.FTZ R164, R31, UR22 ;  /* 0x000000161fa47c20 */ /* 0x000fe20008410000 */
[----:B------:R-:W-:Y:S01]  /*a1c0*/  P2R R10, PR, RZ, 0x2 ;  /* 0x00000002ff0a7803 */ /* 0x000fe20000000000 */
[----:B------:R-:W-:Y:S01]  /*a1d0*/  FMUL.FTZ R144, R35, UR22 ;  /* 0x0000001623907c20 */ /* 0x000fe20008410000 */
[----:B------:R-:W-:Y:S01]  /*a1e0*/  FSEL R36, R7, -INF , !P6 ;  /* 0xff80000007247808 */ /* 0x000fe20007000000 */
[--C-:B------:R-:W-:Y:S01]  /*a1f0*/  IMAD.IADD R7, R209, 0x1, -R3.reuse ;  /* 0x00000001d1077824 */ /* 0x100fe200078e0a03 */
[----:B------:R-:W-:Y:S01]  /*a200*/  FSEL R46, R6, -INF , !P5 ;  /* 0xff800000062e7808 */ /* 0x000fe20006800000 */
[--C-:B------:R-:W-:Y:S01]  /*a210*/  IMAD.IADD R6, R213, 0x1, -R3.reuse ;  /* 0x00000001d5067824 */ /* 0x100fe200078e0a03 */
[C---:B------:R-:W-:Y:S01]  /*a220*/  ISETP.LT.OR P6, PT, R2.reuse, R212, P4 ;  /* 0x000000d40200720c */ /* 0x040fe200027c1670 */
[----:B------:R-:W4:Y:S01]  /*a230*/  MUFU.TANH R19, R37 ;  /* 0x0000002500137308 */ /* 0x000f220000002400 */
[----:B------:R-:W-:Y:S01]  /*a240*/  ISETP.LT.OR P5, PT, R2, R211, P3 ;  /* 0x000000d30200720c */ /* 0x000fe20001fa1670 */
[----:B------:R-:W-:Y:S01]  /*a250*/  FMUL.FTZ R48, R28, UR22 ;  /* 0x000000161c307c20 */ /* 0x000fe20008410000 */
[----:B------:R-:W-:Y:S01]  /*a260*/  ISETP.LT.OR P2, PT, R2, R208, P2 ;  /* 0x000000d00200720c */ /* 0x000fe20001741670 */
[----:B------:R-:W-:Y:S01]  /*a270*/  FMUL.FTZ R32, R32, UR22 ;  /* 0x0000001620207c20 */ /* 0x000fe20008410000 */
[----:B------:R-:W-:Y:S01]  /*a280*/  ISETP.LT.OR P1, PT, R2, R207, P0 ;  /* 0x000000cf0200720c */ /* 0x000fe20000721670 */
[----:B------:R-:W-:Y:S01]  /*a290*/  IMAD.IADD R2, R214, 0x1, -R2 ;  /* 0x00000001d6027824 */ /* 0x000fe200078e0a02 */
[----:B------:R-:W-:Y:S01]  /*a2a0*/  I2FP.F32.S32 R16, R16 ;  /* 0x0000001000107245 */ /* 0x000fe20000201400 */
[----:B------:R-:W-:Y:S01]  /*a2b0*/  MUFU.TANH R11, R66 ;  /* 0x00000042000b7308 */ /* 0x000fe20000002400 */
[----:B------:R-:W-:Y:S01]  /*a2c0*/  ISETP.NE.AND P3, PT, R9, RZ, PT ;  /* 0x000000ff0900720c */ /* 0x000fe20003f65270 */
[----:B------:R-:W-:Y:S01]  /*a2d0*/  FMUL.FTZ R165, R49, UR22 ;  /* 0x0000001631a57c20 */ /* 0x000fe20008410000 */
[----:B------:R-:W-:Y:S01]  /*a2e0*/  IABS R8, R2 ;  /* 0x0000000200087213 */ /* 0x000fe20000000000 */
[----:B---3--:R-:W-:Y:S01]  /*a2f0*/  FFMA.FTZ R16, R16, -UR19, R18 ;  /* 0x8000001310107c23 */ /* 0x008fe20008010012 */
[----:B------:R-:W-:Y:S01]  /*a300*/  IABS R4, R4 ;  /* 0x0000000400047213 */ /* 0x000fe20000000000 */
[----:B------:R-:W-:Y:S01]  /*a310*/  FMUL.FTZ R49, R30, UR22 ;  /* 0x000000161e317c20 */ /* 0x000fe20008410000 */
[----:B------:R-:W-:Y:S01]  /*a320*/  IABS R9, R5 ;  /* 0x0000000500097213 */ /* 0x000fe20000000000 */
[----:B------:R-:W3:Y:S01]  /*a330*/  MUFU.TANH R18, R39 ;  /* 0x0000002700127308 */ /* 0x000ee20000002400 */
[----:B------:R-:W-:Y:S01]  /*a340*/  IABS R2, R6 ;  /* 0x0000000600027213 */ /* 0x000fe20000000000 */
[----:B------:R-:W-:Y:S01]  /*a350*/  IMAD.MOV.U32 R6, RZ, RZ, R4 ;  /* 0x000000ffff067224 */ /* 0x000fe200078e0004 */
[----:B------:R-:W-:Y:S01]  /*a360*/  IABS R5, R7 ;  /* 0x0000000700057213 */ /* 0x000fe20000000000 */
[----:B------:R-:W-:Y:S01]  /*a370*/  IMAD.IADD R7, R214, 0x1, -R3 ;  /* 0x00000001d6077824 */ /* 0x000fe200078e0a03 */
[----:B------:R-:W-:Y:S01]  /*a380*/  ISETP.NE.AND P4, PT, R10, RZ, PT ;  /* 0x000000ff0a00720c */ /* 0x000fe20003f85270 */
[----:B------:R-:W-:Y:S01]  /*a390*/  IMAD.MOV.U32 R4, RZ, RZ, R2 ;  /* 0x000000ffff047224 */ /* 0x000fe200078e0002 */
[----:B------:R-:W-:Y:S01]  /*a3a0*/  I2FP.F32.S32 R9, R9 ;  /* 0x0000000900097245 */ /* 0x000fe20000201400 */
[----:B------:R-:W-:Y:S01]  /*a3b0*/  IMAD.MOV.U32 R2, RZ, RZ, R5 ;  /* 0x000000ffff027224 */ /* 0x000fe200078e0005 */
[----:B------:R-:W-:Y:S01]  /*a3c0*/  FSEL R41, R16, -INF , !P4 ;  /* 0xff80000010297808 */ /* 0x000fe20006000000 */
[----:B------:R-:W-:Y:S01]  /*a3d0*/  FMUL.FTZ R167, R51, UR22 ;  /* 0x0000001633a77c20 */ /* 0x000fe20008410000 */
[----:B------:R-:W-:Y:S01]  /*a3e0*/  P2R R10, PR, RZ, 0x4 ;  /* 0x00000004ff0a7803 */ /* 0x000fe20000000000 */
[----:B-1----:R-:W-:Y:S01]  /*a3f0*/  FFMA.FTZ R9, R9, -UR19, R17 ;  /* 0x8000001309097c23 */ /* 0x002fe20008010011 */
[----:B------:R-:W-:Y:S01]  /*a400*/  I2FP.F32.S32 R2, R2 ;  /* 0x0000000200027245 */ /* 0x000fe20000201400 */
[----:B------:R-:W-:Y:S01]  /*a410*/  MUFU.TANH R17, R23 ;  /* 0x0000001700117308 */ /* 0x000fe20000002400 */
[----:B------:R-:W-:Y:S01]  /*a420*/  I2FP.F32.S32 R5, R6 ;  /* 0x0000000600057245 */ /* 0x000fe20000201400 */
[----:B------:R-:W-:Y:S01]  /*a430*/  FMUL.FTZ R51, R29, UR22 ;  /* 0x000000161d337c20 */ /* 0x000fe20008410000 */
[----:B------:R-:W-:Y:S01]  /*a440*/  ISETP.GE.AND P4, PT, R3, R218, PT ;  /* 0x000000da0300720c */ /* 0x000fe20003f86270 */
[----:B--2---:R-:W-:Y:S01]  /*a450*/  FFMA.FTZ R12, R2, -UR19, R12 ;  /* 0x80000013020c7c23 */ /* 0x004fe2000801000c */
[----:B------:R-:W-:Y:S01]  /*a460*/  I2FP.F32.S32 R4, R4 ;  /* 0x0000000400047245 */ /* 0x000fe20000201400 */
[----:B----4-:R-:W-:Y:S01]  /*a470*/  FFMA.FTZ R5, R5, -UR19, R19 ;  /* 0x8000001305057c23 */ /* 0x010fe20008010013 */
[C---:B------:R-:W-:Y:S01]  /*a480*/  ISETP.GE.AND P2, PT, R3.reuse, R216, PT ;  /* 0x000000d80300720c */ /* 0x040fe20003f46270 */
[----:B------:R-:W-:Y:S01]  /*a490*/  VIADD R2, R0, 0x10 ;  /* 0x0000001000027836 */ /* 0x000fe20000000000 */
[----:B------:R-:W-:Y:S01]  /*a4a0*/  ISETP.GE.AND P0, PT, R3, R215, PT ;  /* 0x000000d70300720c */ /* 0x000fe20003f06270 */
[----:B---3--:R-:W-:Y:S01]  /*a4b0*/  FFMA.FTZ R4, R4, -UR19, R18 ;  /* 0x8000001304047c23 */ /* 0x008fe20008010012 */
[----:B------:R-:W-:Y:S01]  /*a4c0*/  FSEL R43, R15, -INF , !P3 ;  /* 0xff8000000f2b7808 */ /* 0x000fe20005800000 */
[----:B------:R-:W-:Y:S01]  /*a4d0*/  MUFU.TANH R18, R22 ;  /* 0x0000001600127308 */ /* 0x000fe20000002400 */
[----:B------:R-:W-:-:S02]  /*a4e0*/  I2FP.F32.S32 R8, R8 ;  /* 0x0000000800087245 */ /* 0x000fc40000201400 */
[C---:B------:R-:W-:Y:S02]  /*a4f0*/  ISETP.GE.AND P3, PT, R3.reuse, R217, PT ;  /* 0x000000d90300720c */ /* 0x040fe40003f66270 */
[----:B------:R-:W-:Y:S01]  /*a500*/  FSEL R33, R14, -INF , !P6 ;  /* 0xff8000000e217808 */ /* 0x000fe20007000000 */
[----:B------:R-:W-:Y:S01]  /*a510*/  FFMA.FTZ R8, R8, -UR19, R11 ;  /* 0x8000001308087c23 */ /* 0x000fe2000801000b */
[C---:B------:R-:W-:Y:S01]  /*a520*/  ISETP.LT.OR P6, PT, R3.reuse, R212, P4 ;  /* 0x000000d40300720c */ /* 0x040fe200027c1670 */
[----:B------:R-:W1:Y:S01]  /*a530*/  MUFU.TANH R15, R67 ;  /* 0x00000043000f7308 */ /* 0x000e620000002400 */
[----:B------:R-:W-:Y:S02]  /*a540*/  ISETP.NE.AND P4, PT, R10, RZ, PT ;  /* 0x000000ff0a00720c */ /* 0x000fe40003f85270 */
[C---:B------:R-:W-:Y:S02]  /*a550*/  ISETP.LT.OR P2, PT, R3.reuse, R208, P2 ;  /* 0x000000d00300720c */ /* 0x040fe40001741670 */
[----:B------:R-:W-:-:S02]  /*a560*/  ISETP.LT.OR P0, PT, R3, R207, P0 ;  /* 0x000000cf0300720c */ /* 0x000fc40000701670 */
[----:B------:R-:W-:Y:S01]  /*a570*/  FSEL R39, R13, -INF , !P5 ;  /* 0xff8000000d277808 */ /* 0x000fe20006800000 */
[----:B------:R-:W2:Y:S01]  /*a580*/  MUFU.TANH R14, R20 ;  /* 0x00000014000e7308 */ /* 0x000ea20000002400 */
[----:B------:R-:W-:Y:S01]  /*a590*/  ISETP.LT.OR P5, PT, R3, R211, P3 ;  /* 0x000000d30300720c */ /* 0x000fe20001fa1670 */
[----:B------:R-:W-:Y:S01]  /*a5a0*/  IMAD.IADD R3, R209, 0x1, -R2 ;  /* 0x00000001d1037824 */ /* 0x000fe200078e0a02 */
[----:B------:R-:W-:Y:S02]  /*a5b0*/  P2R R10, PR, RZ, 0x4 ;  /* 0x00000004ff0a7803 */ /* 0x000fe40000000000 */
[----:B------:R-:W-:Y:S02]  /*a5c0*/  P2R R6, PR, RZ, 0x1 ;  /* 0x00000001ff067803 */ /* 0x000fe40000000000 */
[----:B------:R-:W-:Y:S01]  /*a5d0*/  FSEL R40, R9, -INF , !P4 ;  /* 0xff80000009287808 */ /* 0x000fe20006000000 */
[----:B------:R-:W3:Y:S01]  /*a5e0*/  MUFU.TANH R13, R21 ;  /* 0x00000015000d7308 */ /* 0x000ee20000002400 */
[----:B------:R-:W-:-:S02]  /*a5f0*/  ISETP.GE.AND P4, PT, R2, R218, PT ;  /* 0x000000da0200720c */ /* 0x000fc40003f86270 */
[----:B------:R-:W-:Y:S02]  /*a600*/  ISETP.GE.AND P3, PT, R2, R217, PT ;  /* 0x000000d90200720c */ /* 0x000fe40003f66270 */
[----:B------:R-:W-:Y:S01]  /*a610*/  FSEL R31, R5, -INF , !P6 ;  /* 0xff800000051f7808 */ /* 0x000fe20007000000 */
[--C-:B------:R-:W-:Y:S01]  /*a620*/  IMAD.IADD R5, R210, 0x1, -R2.reuse ;  /* 0x00000001d2057824 */ /* 0x100fe200078e0a02 */
[C---:B------:R-:W-:Y:S01]  /*a630*/  ISETP.GE.AND P2, PT, R2.reuse, R216, PT ;  /* 0x000000d80200720c */ /* 0x040fe20003f46270 */
[----:B------:R-:W-:Y:S01]  /*a640*/  MUFU.TANH R9, R56 ;  /* 0x0000003800097308 */ /* 0x000fe20000002400 */
[----:B------:R-:W-:Y:S02]  /*a650*/  ISETP.GE.AND P0, PT, R2, R215, PT ;  /* 0x000000d70200720c */ /* 0x000fe40003f06270 */
[----:B------:R-:W-:Y:S01]  /*a660*/  FSEL R38, R4, -INF , !P5 ;  /* 0xff80000004267808 */ /* 0x000fe20006800000 */
[----:B------:R-:W-:Y:S01]  /*a670*/  IMAD.IADD R4, R213, 0x1, -R2 ;  /* 0x00000001d5047824 */ /* 0x000fe200078e0a02 */
[----:B------:R-:W-:-:S02]  /*a680*/  FSEL R42, R8, -INF , !P1 ;  /* 0xff800000082a7808 */ /* 0x000fc40004800000 */
[----:B------:R-:W-:Y:S01]  /*a690*/  IABS R7, R7 ;  /* 0x0000000700077213 */ /* 0x000fe20000000000 */
[----:B------:R-:W-:Y:S01]  /*a6a0*/  MUFU.TANH R16, R57 ;  /* 0x0000003900107308 */ /* 0x000fe20000002400 */
[C---:B------:R-:W-:Y:S02]  /*a6b0*/  ISETP.LT.OR P6, PT, R2.reuse, R212, P4 ;  /* 0x000000d40200720c */ /* 0x040fe400027c1670 */
[C---:B------:R-:W-:Y:S02]  /*a6c0*/  ISETP.LT.OR P5, PT, R2.reuse, R211, P3 ;  /* 0x000000d30200720c */ /* 0x040fe40001fa1670 */
[C---:B------:R-:W-:Y:S02]  /*a6d0*/  ISETP.LT.OR P2, PT, R2.reuse, R208, P2 ;  /* 0x000000d00200720c */ /* 0x040fe40001741670 */
[----:B------:R-:W-:Y:S01]  /*a6e0*/  ISETP.LT.OR P1, PT, R2, R207, P0 ;  /* 0x000000cf0200720c */ /* 0x000fe20000721670 */
[----:B------:R-:W-:Y:S01]  /*a6f0*/  IMAD.IADD R2, R214, 0x1, -R2 ;  /* 0x00000001d6027824 */ /* 0x000fe200078e0a02 */
[----:B------:R-:W-:Y:S01]  /*a700*/  ISETP.NE.AND P3, PT, R6, RZ, PT ;  /* 0x000000ff0600720c */ /* 0x000fe20003f65270 */
[----:B------:R-:W-:Y:S01]  /*a710*/  MUFU.TANH R19, R68 ;  /* 0x0000004400137308 */ /* 0x000fe20000002400 */
[----:B------:R-:W-:-:S02]  /*a720*/  IABS R6, R5 ;  /* 0x0000000500067213 */ /* 0x000fc40000000000 */
[----:B------:R-:W-:Y:S01]  /*a730*/  IABS R5, R4 ;  /* 0x0000000400057213 */ /* 0x000fe20000000000 */
[----:B------:R-:W-:Y:S01]  /*a740*/  IMAD.MOV.U32 R4, RZ, RZ, R7 ;  /* 0x000000ffff047224 */ /* 0x000fe200078e0007 */
[----:B------:R-:W-:Y:S02]  /*a750*/  IABS R11, R3 ;  /* 0x00000003000b7213 */ /* 0x000fe40000000000 */
[----:B------:R-:W-:Y:S01]  /*a760*/  IABS R2, R2 ;  /* 0x0000000200027213 */ /* 0x000fe20000000000 */
[----:B------:R-:W4:Y:S01]  /*a770*/  MUFU.TANH R3, R58 ;  /* 0x0000003a00037308 */ /* 0x000f220000002400 */
[----:B------:R-:W-:Y:S02]  /*a780*/  I2FP.F32.S32 R4, R4 ;  /* 0x0000000400047245 */ /* 0x000fe40000201400 */
[----:B------:R-:W-:Y:S01]  /*a790*/  ISETP.NE.AND P4, PT, R10, RZ, PT ;  /* 0x000000ff0a00720c */ /* 0x000fe20003f85270 */
[----:B------:R-:W-:Y:S01]  /*a7a0*/  IMAD.MOV.U32 R10, RZ, RZ, R2 ;  /* 0x000000ffff0a7224 */ /* 0x000fe200078e0002 */
[----:B------:R-:W-:Y:S01]  /*a7b0*/  I2FP.F32.S32 R6, R6 ;  /* 0x0000000600067245 */ /* 0x000fe20000201400 */
[----:B-1----:R-:W-:Y:S01]  /*a7c0*/  FFMA.FTZ R4, R4, -UR19, R15 ;  /* 0x8000001304047c23 */ /* 0x002fe2000801000f */
[----:B------:R-:W-:Y:S01]  /*a7d0*/  I2FP.F32.S32 R5, R5 ;  /* 0x0000000500057245 */ /* 0x000fe20000201400 */
[----:B------:R-:W-:Y:S01]  /*a7e0*/  VIADD R2, R0, 0x11 ;  /* 0x0000001100027836 */ /* 0x000fe20000000000 */
[----:B------:R-:W-:Y:S01]  /*a7f0*/  I2FP.F32.S32 R10, R10 ;  /* 0x0000000a000a7245 */ /* 0x000fe20000201400 */
[----:B--2---:R-:W-:Y:S01]  /*a800*/  FFMA.FTZ R6, R6, -UR19, R14 ;  /* 0x8000001306067c23 */ /* 0x004fe2000801000e */
[----:B------:R-:W-:Y:S01]  /*a810*/  P2R R8, PR, RZ, 0x4 ;  /* 0x00000004ff087803 */ /* 0x000fe20000000000 */
[----:B---3--:R-:W-:Y:S01]  /*a820*/  FFMA.FTZ R5, R5, -UR19, R13 ;  /* 0x8000001305057c23 */ /* 0x008fe2000801000d */
[----:B------:R-:W-:Y:S01]  /*a830*/  FSEL R35, R12, -INF , !P4 ;  /* 0xff8000000c237808 */ /* 0x000fe20006000000 */
[----:B------:R-:W-:Y:S01]  /*a840*/  IMAD.IADD R7, R210, 0x1, -R2 ;  /* 0x00000001d2077824 */ /* 0x000fe200078e0a02 */
[----:B------:R-:W-:Y:S01]  /*a850*/  FSEL R37, R4, -INF , !P3 ;  /* 0xff80000004257808 */ /* 0x000fe20005800000 */
[----:B------:R-:W1:Y:S01]  /*a860*/  MUFU.TANH R12, R32 ;  /* 0x00000020000c7308 */ /* 0x000e620000002400 */
[----:B------:R-:W-:Y:S01]  /*a870*/  ISETP.GE.AND P4, PT, R2, R218, PT ;  /* 0x000000da0200720c */ /* 0x000fe20003f86270 */
[----:B----4-:R-:W-:Y:S01]  /*a880*/  FFMA.FTZ R10, R10, -UR19, R3 ;  /* 0x800000130a0a7c23 */ /* 0x010fe20008010003 */
[----:B------:R-:W-:Y:S01]  /*a890*/  ISETP.GE.AND P3, PT, R2, R217, PT ;  /* 0x000000d90200720c */ /* 0x000fe20003f66270 */
[----:B------:R-:W-:Y:S01]  /*a8a0*/  VIADD R3, R0, 0x18 ;  /* 0x0000001800037836 */ /* 0x000fe20000000000 */
[----:B------:R-:W-:-:S02]  /*a8b0*/  ISETP.GE.AND P2, PT, R2, R216, PT ;  /* 0x000000d80200720c */ /* 0x000fc40003f46270 */
[----:B------:R-:W-:Y:S01]  /*a8c0*/  ISETP.GE.AND P0, PT, R2, R215, PT ;  /* 0x000000d70200720c */ /* 0x000fe20003f06270 */
[----:B------:R-:W-:Y:S01]  /*a8d0*/  IMAD.IADD R4, R210, 0x1, -R3 ;  /* 0x00000001d2047824 */ /* 0x000fe200078e0a03 */
[----:B------:R-:W-:Y:S01]  /*a8e0*/  FSEL R28, R6, -INF , !P6 ;  /* 0xff800000061c7808 */ /* 0x000fe20007000000 */
[--C-:B------:R-:W-:Y:S01]  /*a8f0*/  IMAD.IADD R6, R213, 0x1, -R2.reuse ;  /* 0x00000001d5067824 */ /* 0x100fe200078e0a02 */
[----:B------:R-:W-:Y:S01]  /*a900*/  FSEL R163, R5, -INF , !P5 ;  /* 0xff80000005a37808 */ /* 0x000fe20006800000 */
[----:B------:R-:W-:Y:S01]  /*a910*/  IMAD.IADD R5, R209, 0x1, -R2 ;  /* 0x00000001d1057824 */ /* 0x000fe200078e0a02 */
[C---:B------:R-:W-:Y:S01]  /*a920*/  ISETP.LT.OR P6, PT, R2.reuse, R212, P4 ;  /* 0x000000d40200720c */ /* 0x040fe200027c1670 */
[----:B------:R-:W2:Y:S01]  /*a930*/  MUFU.TANH R15, R59 ;  /* 0x0000003b000f7308 */ /* 0x000ea20000002400 */
[C---:B------:R-:W-:Y:S02]  /*a940*/  ISETP.LT.OR P5, PT, R2.reuse, R211, P3 ;  /* 0x000000d30200720c */ /* 0x040fe40001fa1670 */
[----:B------:R-:W-:-:S02]  /*a950*/  ISETP.LT.OR P2, PT, R2, R208, P2 ;  /* 0x000000d00200720c */ /* 0x000fc40001741670 */
[----:B------:R-:W-:Y:S01]  /*a960*/  ISETP.LT.OR P0, PT, R2, R207, P0 ;  /* 0x000000cf0200720c */ /* 0x000fe20000701670 */
[----:B------:R-:W-:Y:S01]  /*a970*/  IMAD.IADD R2, R214, 0x1, -R2 ;  /* 0x00000001d6027824 */ /* 0x000fe200078e0a02 */
[----:B------:R-:W-:Y:S01]  /*a980*/  IABS R6, R6 ;  /* 0x0000000600067213 */ /* 0x000fe20000000000 */
[----:B------:R-:W-:Y:S01]  /*a990*/  MUFU.TANH R20, R145 ;  /* 0x0000009100147308 */ /* 0x000fe20000002400 */
[----:B------:R-:W-:Y:S02]  /*a9a0*/  IABS R7, R7 ;  /* 0x0000000700077213 */ /* 0x000fe40000000000 */
[----:B------:R-:W-:Y:S02]  /*a9b0*/  IABS R13, R2 ;  /* 0x00000002000d7213 */ /* 0x000fe40000000000 */
[----:B------:R-:W-:Y:S01]  /*a9c0*/  IABS R2, R4 ;  /* 0x0000000400027213 */ /* 0x000fe20000000000 */
[----:B------:R-:W-:Y:S01]  /*a9d0*/  IMAD.MOV.U32 R4, RZ, RZ, R6 ;  /* 0x000000ffff047224 */ /* 0x000fe200078e0006 */
[----:B------:R-:W-:Y:S01]  /*a9e0*/  IABS R14, R5 ;  /* 0x00000005000e7213 */ /* 0x000fe20000000000 */
[----:B------:R-:W-:Y:S01]  /*a9f0*/  IMAD.MOV.U32 R5, RZ, RZ, R7 ;  /* 0x000000ffff057224 */ /* 0x000fe200078e0007 */
[----:B------:R-:W-:Y:S01]  /*aa00*/  I2FP.F32.S32 R11, R11 ;  /* 0x0000000b000b7245 */ /* 0x000fe20000201400 */
[----:B------:R-:W-:Y:S01]  /*aa10*/  IMAD.IADD R7, R213, 0x1, -R3 ;  /* 0x00000001d5077824 */ /* 0x000fe200078e0a03 */
[----:B------:R-:W-:Y:S01]  /*aa20*/  I2FP.F32.S32 R4, R4 ;  /* 0x0000000400047245 */ /* 0x000fe20000201400 */
[----:B------:R-:W-:Y:S01]  /*aa30*/  MUFU.TANH R22, R169 ;  /* 0x000000a900167308 */ /* 0x000fe20000002400 */
[----:B------:R-:W-:Y:S01]  /*aa40*/  I2FP.F32.S32 R5, R5 ;  /* 0x0000000500057245 */ /* 0x000fe20000201400 */
[----:B------:R-:W-:Y:S01]  /*aa50*/  FFMA.FTZ R11, R11, -UR19, R9 ;  /* 0x800000130b0b7c23 */ /* 0x000fe20008010009 */
[----:B------:R-:W-:Y:S01]  /*aa60*/  P2R R9, PR, RZ, 0x4 ;  /* 0x00000004ff097803 */ /* 0x000fe20000000000 */
[----:B------:R-:W-:Y:S01]  /*aa70*/  FFMA.FTZ R4, R4, -UR19, R17 ;  /* 0x8000001304047c23 */ /* 0x000fe20008010011 */
[----:B------:R-:W-:Y:S01]  /*aa80*/  ISETP.NE.AND P4, PT, R8, RZ, PT ;  /* 0x000000ff0800720c */ /* 0x000fe20003f85270 */
[----:B------:R-:W-:Y:S01]  /*aa90*/  FFMA.FTZ R5, R5, -UR19, R18 ;  /* 0x8000001305057c23 */ /* 0x000fe20008010012 */
[----:B------:R-:W-:Y:S01]  /*aaa0*/  ISETP.GE.AND P2, PT, R3, R216, PT ;  /* 0x000000d80300720c */ /* 0x000fe20003f46270 */
[----:B------:R-:W-:Y:S01]  /*aab0*/  MUFU.TANH R18, R146 ;  /* 0x0000009200127308 */ /* 0x000fe20000002400 */
[----:B------:R-:W-:-:S02]  /*aac0*/  I2FP.F32.S32 R2, R2 ;  /* 0x0000000200027245 */ /* 0x000fc40000201400 */
[----:B------:R-:W-:Y:S02]  /*aad0*/  ISETP.GE.AND P3, PT, R3, R217, PT ;  /* 0x000000d90300720c */ /* 0x000fe40003f66270 */
[----:B------:R-:W-:Y:S01]  /*aae0*/  P2R R8, PR, RZ, 0x1 ;  /* 0x00000001ff087803 */ /* 0x000fe20000000000 */
[----:B-1----:R-:W-:Y:S01]  /*aaf0*/  FFMA.FTZ R12, R2, -UR19, R12 ;  /* 0x80000013020c7c23 */ /* 0x002fe2000801000c */
[----:B------:R-:W-:Y:S01]  /*ab00*/  FSEL R152, R10, -INF , !P1 ;  /* 0xff8000000a987808 */ /* 0x000fe20004800000 */
[----:B------:R-:W-:Y:S01]  /*ab10*/  VIADD R2, R0, 0x19 ;  /* 0x0000001900027836 */ /* 0x000fe20000000000 */
[----:B------:R-:W-:Y:S01]  /*ab20*/  I2FP.F32.S32 R13, R13 ;  /* 0x0000000d000d7245 */ /* 0x000fe20000201400 */
[----:B------:R-:W-:Y:S01]  /*ab30*/  MUFU.TANH R10, R74 ;  /* 0x0000004a000a7308 */ /* 0x000fe20000002400 */
[----:B------:R-:W-:Y:S01]  /*ab40*/  FSEL R30, R11, -INF , !P4 ;  /* 0xff8000000b1e7808 */ /* 0x000fe20006000000 */
[----:B------:R-:W-:Y:S01]  /*ab50*/  IMAD.IADD R6, R213, 0x1, -R2 ;  /* 0x00000001d5067824 */ /* 0x000fe200078e0a02 */
[----:B------:R-:W-:Y:S01]  /*ab60*/  ISETP.LT.OR P1, PT, R3, R208, P2 ;  /* 0x000000d00300720c */ /* 0x000fe20001721670 */
[----:B--2---:R-:W-:Y:S01]  /*ab70*/  FFMA.FTZ R13, R13, -UR19, R15 ;  /* 0x800000130d0d7c23 */ /* 0x004fe2000801000f */
[----:B------:R-:W-:-:S02]  /*ab80*/  ISETP.GE.AND P4, PT, R3, R218, PT ;  /* 0x000000da0300720c */ /* 0x000fc40003f86270 */
[----:B------:R-:W-:Y:S01]  /*ab90*/  FSEL R161, R4, -INF , !P5 ;  /* 0xff80000004a17808 */ /* 0x000fe20006800000 */
[----:B------:R-:W1:Y:S01]  /*aba0*/  MUFU.TANH R15, R69 ;  /* 0x00000045000f7308 */ /* 0x000e620000002400 */
[C---:B------:R-:W-:Y:S01]  /*abb0*/  ISETP.GE.AND P0, PT, R3.reuse, R215, PT ;  /* 0x000000d70300720c */ /* 0x040fe20003f06270 */
[----:B------:R-:W-:Y:S01]  /*abc0*/  IMAD.IADD R4, R210, 0x1, -R2 ;  /* 0x00000001d2047824 */ /* 0x000fe200078e0a02 */
[----:B------:R-:W-:Y:S01]  /*abd0*/  BAR.SYNC.DEFER_BLOCKING 0x0 ;  /* 0x0000000000007b1d */ /* 0x000fe20000010000 */
[----:B------:R-:W-:Y:S02]  /*abe0*/  ISETP.LT.OR P5, PT, R3, R211, P3 ;  /* 0x000000d30300720c */ /* 0x000fe40001fa1670 */
[----:B------:R-:W-:Y:S02]  /*abf0*/  ISETP.NE.AND P3, PT, R8, RZ, PT ;  /* 0x000000ff0800720c */ /* 0x000fe40003f65270 */
[----:B------:R-:W-:Y:S01]  /*ac00*/  FSEL R27, R5, -INF , !P6 ;  /* 0xff800000051b7808 */ /* 0x000fe20007000000 */
[----:B------:R-:W-:Y:S01]  /*ac10*/  IMAD.IADD R5, R209, 0x1, -R3 ;  /* 0x00000001d1057824 */ /* 0x000fe200078e0a03 */
[----:B------:R-:W-:Y:S01]  /*ac20*/  P2R R8, PR, RZ, 0x2 ;  /* 0x00000002ff087803 */ /* 0x000fe20000000000 */
[----:B------:R-:W2:Y:S01]  /*ac30*/  MUFU.TANH R11, R144 ;  /* 0x00000090000b7308 */ /* 0x000ea20000002400 */
[----:B------:R-:W-:-:S02]  /*ac40*/  I2FP.F32.S32 R14, R14 ;  /* 0x0000000e000e7245 */ /* 0x000fc40000201400 */
[C---:B------:R-:W-:Y:S02]  /*ac50*/  ISETP.LT.OR P6, PT, R3.reuse, R212, P4 ;  /* 0x000000d40300720c */ /* 0x040fe400027c1670 */
[----:B------:R-:W-:Y:S01]  /*ac60*/  ISETP.LT.OR P1, PT, R3, R207, P0 ;  /* 0x000000cf0300720c */ /* 0x000fe20000721670 */
[----:B------:R-:W-:Y:S01]  /*ac70*/  IMAD.IADD R3, R214, 0x1, -R3 ;  /* 0x00000001d6037824 */ /* 0x000fe200078e0a03 */
[----:B------:R-:W-:Y:S01]  /*ac80*/  IABS R7, R7 ;  /* 0x0000000700077213 */ /* 0x000fe20000000000 */
[----:B------:R-:W-:Y:S01]  /*ac90*/  FFMA.FTZ R14, R14, -UR19, R16 ;  /* 0x800000130e0e7c23 */ /* 0x000fe20008010010 */
[----:B------:R-:W-:Y:S02]  /*aca0*/  IABS R5, R5 ;  /* 0x0000000500057213 */ /* 0x000fe40000000000 */
[----:B------:R-:W-:Y:S02]  /*acb0*/  IABS R16, R3 ;  /* 0x0000000300107213 */ /* 0x000fe40000000000 */
[----:B------:R-:W-:Y:S01]  /*acc0*/  IABS R3, R6 ;  /* 0x0000000600037213 */ /* 0x000fe20000000000 */
[----:B------:R-:W-:Y:S01]  /*acd0*/  IMAD.MOV.U32 R6, RZ, RZ, R7 ;  /* 0x000000ffff067224 */ /* 0x000fe200078e0007 */
[----:B------:R-:W-:Y:S01]  /*ace0*/  IABS R4, R4 ;  /* 0x0000000400047213 */ /* 0x000fe20000000000 */
[----:B------:R-:W-:Y:S01]  /*acf0*/  IMAD.MOV.U32 R17, RZ, RZ, R5 ;  /* 0x000000ffff117224 */ /* 0x000fe200078e0005 */
[----:B------:R-:W-:-:S02]  /*ad00*/  ISETP.NE.AND P4, PT, R9, RZ, PT ;  /* 0x000000ff0900720c */ /* 0x000fc40003f85270 */
[----:B------:R-:W-:Y:S01]  /*ad10*/  I2FP.F32.S32 R6, R6 ;  /* 0x0000000600067245 */ /* 0x000fe20000201400 */
[----:B------:R-:W3:Y:S01]  /*ad20*/  MUFU.TANH R9, R75 ;  /* 0x0000004b00097308 */ /* 0x000ee20000002400 */
[----:B------:R-:W-:Y:S02]  /*ad30*/  I2FP.F32.S32 R3, R3 ;  /* 0x0000000300037245 */ /* 0x000fe40000201400 */
[----:B------:R-:W-:Y:S01]  /*ad40*/  I2FP.F32.S32 R5, R4 ;  /* 0x0000000400057245 */ /* 0x000fe20000201400 */
[----:B-1----:R-:W-:Y:S01]  /*ad50*/  FFMA.FTZ R4, R6, -UR19, R15 ;  /* 0x8000001306047c23 */ /* 0x002fe2000801000f */
[----:B------:R-:W-:Y:S01]  /*ad60*/  FSEL R29, R14, -INF , !P4 ;  /* 0xff8000000e1d7808 */ /* 0x000fe20006000000 */
[----:B--2---:R-:W-:Y:S01]  /*ad70*/  FFMA.FTZ R11, R3, -UR19, R11 ;  /* 0x80000013030b7c23 */ /* 0x004fe2000801000b */
[----:B------:R-:W-:Y:S01]  /*ad80*/  FSEL R78, R13, -INF , !P3 ;  /* 0xff8000000d4e7808 */ /* 0x000fe20005800000 */
[----:B------:R-:W-:Y:S01]  /*ad90*/  VIADD R3, R0, 0x20 ;  /* 0x0000002000037836 */ /* 0x000fe20000000000 */
[C---:B------:R-:W-:Y:S01]  /*ada0*/  ISETP.GE.AND P4, PT, R2.reuse, R218, PT ;  /* 0x000000da0200720c */ /* 0x040fe20003f86270 */
[----:B------:R-:W-:Y:S01]  /*adb0*/  FFMA.FTZ R15, R5, -UR19, R19 ;  /* 0x80000013050f7c23 */ /* 0x000fe20008010013 */
[C---:B------:R-:W-:Y:S01]  /*adc0*/  ISETP.GE.AND P3, PT, R2.reuse, R217, PT ;  /* 0x000000d90200720c */ /* 0x040fe20003f66270 */
[----:B------:R-:W-:Y:S01]  /*add0*/  IMAD.IADD R5, R209, 0x1, -R2 ;  /* 0x00000001d1057824 */ /* 0x000fe200078e0a02 */
[C---:B------:R-:W-:Y:S01]  /*ade0*/  ISETP.GE.AND P2, PT, R2.reuse, R216, PT ;  /* 0x000000d80200720c */ /* 0x040fe20003f46270 */
[--C-:B------:R-:W-:Y:S01]  /*adf0*/  IMAD.IADD R6, R213, 0x1, -R3.reuse ;  /* 0x00000001d5067824 */ /* 0x100fe200078e0a03 */
[----:B------:R-:W-:Y:S01]  /*ae00*/  ISETP.GE.AND P0, PT, R2, R215, PT ;  /* 0x000000d70200720c */ /* 0x000fe20003f06270 */
[--C-:B------:R-:W-:Y:S01]  /*ae10*/  IMAD.IADD R7, R209, 0x1, -R3.reuse ;  /* 0x00000001d1077824 */ /* 0x100fe200078e0a03 */
[----:B------:R-:W-:Y:S01]  /*ae20*/  FSEL R26, R12, -INF , !P6 ;  /* 0xff8000000c1a7808 */ /* 0x000fe20007000000 */
[----:B------:R-:W1:Y:S01]  /*ae30*/  MUFU.TANH R19, R147 ;  /* 0x0000009300137308 */ /* 0x000e620000002400 */
[----:B------:R-:W-:Y:S01]  /*ae40*/  FSEL R159, R4, -INF , !P5 ;  /* 0xff800000049f7808 */ /* 0x000fe20006800000 */
[----:B------:R-:W-:Y:S01]  /*ae50*/  IMAD.IADD R4, R210, 0x1, -R3 ;  /* 0x00000001d2047824 */ /* 0x000fe200078e0a03 */
[----:B------:R-:W-:-:S02]  /*ae60*/  ISETP.LT.OR P6, PT, R2, R212, P4 ;  /* 0x000000d40200720c */ /* 0x000fc400027c1670 */
[C---:B------:R-:W-:Y:S02]  /*ae70*/  ISETP.LT.OR P5, PT, R2.reuse, R211, P3 ;  /* 0x000000d30200720c */ /* 0x040fe40001fa1670 */
[C---:B------:R-:W-:Y:S01]  /*ae80*/  ISETP.LT.OR P2, PT, R2.reuse, R208, P2 ;  /* 0x000000d00200720c */ /* 0x040fe20001741670 */
[----:B------:R-:W2:Y:S01]  /*ae90*/  MUFU.TANH R12, R149 ;  /* 0x00000095000c7308 */ /* 0x000ea20000002400 */
[----:B------:R-:W-:Y:S01]  /*aea0*/  ISETP.LT.OR P0, PT, R2, R207, P0 ;  /* 0x000000cf0200720c */ /* 0x000fe20000701670 */
[----:B------:R-:W-:Y:S01]  /*aeb0*/  IMAD.IADD R2, R214, 0x1, -R2 ;  /* 0x00000001d6027824 */ /* 0x000fe200078e0a02 */
[----:B------:R-:W-:Y:S02]  /*aec0*/  ISETP.NE.AND P4, PT, R8, RZ, PT ;  /* 0x000000ff0800720c */ /* 0x000fe40003f85270 */
[----:B------:R-:W-:Y:S02]  /*aed0*/  IABS R4, R4 ;  /* 0x0000000400047213 */ /* 0x000fe40000000000 */
[----:B------:R-:W-:Y:S01]  /*aee0*/  IABS R13, R2 ;  /* 0x00000002000d7213 */ /* 0x000fe20000000000 */
[----:B------:R-:W4:Y:S01]  /*aef0*/  MUFU.TANH R14, R148 ;  /* 0x00000094000e7308 */ /* 0x000f220000002400 */
[----:B------:R-:W-:-:S02]  /*af00*/  IABS R8, R5 ;  /* 0x0000000500087213 */ /* 0x000fc40000000000 */
[----:B------:R-:W-:Y:S01]  /*af10*/  IABS R2, R6 ;  /* 0x0000000600027213 */ /* 0x000fe20000000000 */
[----:B------:R-:W-:Y:S01]  /*af20*/  IMAD.MOV.U32 R6, RZ, RZ, R4 ;  /* 0x000000ffff067224 */ /* 0x000fe200078e0004 */
[----:B------:R-:W-:Y:S02]  /*af30*/  I2FP.F32.S32 R17, R17 ;  /* 0x0000001100117245 */ /* 0x000fe40000201400 */
[----:B------:R-:W-:Y:S01]  /*af40*/  IABS R5, R7 ;  /* 0x0000000700057213 */ /* 0x000fe20000000000 */
[----:B------:R-:W-:Y:S01]  /*af50*/  IMAD.MOV.U32 R4, RZ, RZ, R2 ;  /* 0x000000ffff047224 */ /* 0x000fe200078e0002 */
[----:B------:R-:W-:Y:S01]  /*af60*/  I2FP.F32.S32 R16, R16 ;  /* 0x0000001000107245 */ /* 0x000fe20000201400 */
[----:B------:R-:W-:Y:S01]  /*af70*/  FFMA.FTZ R17, R17, -UR19, R10 ;  /* 0x8000001311117c23 */ /* 0x000fe2000801000a */
[----:B------:R-:W-:Y:S01]  /*af80*/  IMAD.MOV.U32 R7, RZ, RZ, R13 ;  /* 0x000000ffff077224 */ /* 0x000fe200078e000d */
[----:B------:R-:W-:Y:S01]  /*af90*/  I2FP.F32.S32 R8, R8 ;  /* 0x0000000800087245 */ /* 0x000fe20000201400 */
[----:B------:R-:W-:-:S02]  /*afa0*/  IMAD.MOV.U32 R2, RZ, RZ, R5 ;  /* 0x000000ffff027224 */ /* 0x000fc400078e0005 */
[----:B---3--:R-:W-:Y:S01]  /*afb0*/  FFMA.FTZ R16, R16, -UR19, R9 ;  /* 0x8000001310107c23 */ /* 0x008fe20008010009 */
[----:B------:R-:W-:Y:S01]  /*afc0*/  FSEL R50, R17, -INF , !P4 ;  /* 0xff80000011327808 */ /* 0x000fe20006000000 */
[----:B------:R-:W-:Y:S01]  /*afd0*/  MUFU.TANH R13, R153 ;  /* 0x00000099000d7308 */ /* 0x000fe20000002400 */
[----:B------:R-:W-:Y:S01]  /*afe0*/  I2FP.F32.S32 R7, R7 ;  /* 0x0000000700077245 */ /* 0x000fe20000201400 */
[----:B------:R-:W-:Y:S01]  /*aff0*/  FFMA.FTZ R8, R8, -UR19, R20 ;  /* 0x8000001308087c23 */ /* 0x000fe20008010014 */
[----:B------:R-:W-:Y:S02]  /*b000*/  I2FP.F32.S32 R2, R2 ;  /* 0x0000000200027245 */ /* 0x000fe40000201400 */
[----:B------:R-:W-:Y:S01]  /*b010*/  P2R R10, PR, RZ, 0x4 ;  /* 0x00000004ff0a7803 */ /* 0x000fe20000000000 */
[----:B-1----:R-:W-:Y:S01]  /*b020*/  FFMA.FTZ R7, R7, -UR19, R19 ;  /* 0x8000001307077c23 */ /* 0x002fe20008010013 */
[C---:B------:R-:W-:Y:S01]  /*b030*/  ISETP.GE.AND P4, PT, R3.reuse, R218, PT ;  /* 0x000000da0300720c */ /* 0x040fe20003f86270 */
[----:B--2---:R-:W-:Y:S01]  /*b040*/  FFMA.FTZ R12, R2, -UR19, R12 ;  /* 0x80000013020c7c23 */ /* 0x004fe2000801000c */
[C---:B------:R-:W-:Y:S01]  /*b050*/  ISETP.GE.AND P3, PT, R3.reuse, R217, PT ;  /* 0x000000d90300720c */ /* 0x040fe20003f66270 */
[----:B------:R-:W-:Y:S01]  /*b060*/  VIADD R2, R0, 0x21 ;  /* 0x0000002100027836 */ /* 0x000fe20000000000 */
[----:B------:R-:W-:Y:S01]  /*b070*/  P2R R9, PR, RZ, 0x1 ;  /* 0x00000001ff097803 */ /* 0x000fe20000000000 */
[----:B------:R-:W-:Y:S01]  /*b080*/  MUFU.TANH R17, R48 ;  /* 0x0000003000117308 */ /* 0x000fe20000002400 */
[----:B------:R-:W-:Y:S01]  /*b090*/  I2FP.F32.S32 R5, R6 ;  /* 0x0000000600057245 */ /* 0x000fe20000201400 */
[----:B------:R-:W-:Y:S01]  /*b0a0*/  IMAD.IADD R6, R214, 0x1, -R3 ;  /* 0x00000001d6067824 */ /* 0x000fe200078e0a03 */
[----:B------:R-:W-:-:S02]  /*b0b0*/  ISETP.GE.AND P2, PT, R3, R216, PT ;  /* 0x000000d80300720c */ /* 0x000fc40003f46270 */
[----:B------:R-:W-:Y:S01]  /*b0c0*/  I2FP.F32.S32 R4, R4 ;  /* 0x0000000400047245 */ /* 0x000fe20000201400 */
[----:B------:R-:W-:Y:S01]  /*b0d0*/  FFMA.FTZ R5, R5, -UR19, R18 ;  /* 0x8000001305057c23 */ /* 0x000fe20008010012 */
[----:B------:R-:W-:Y:S01]  /*b0e0*/  FSEL R25, R15, -INF , !P6 ;  /* 0xff8000000f197808 */ /* 0x000fe20007000000 */
[----:B------:R-:W-:Y:S01]  /*b0f0*/  MUFU.TANH R20, R164 ;  /* 0x000000a400147308 */ /* 0x000fe20000002400 */
[----:B------:R-:W-:Y:S01]  /*b100*/  FSEL R155, R11, -INF , !P5 ;  /* 0xff8000000b9b7808 */ /* 0x000fe20006800000 */
[----:B----4-:R-:W-:Y:S01]  /*b110*/  FFMA.FTZ R4, R4, -UR19, R14 ;  /* 0x8000001304047c23 */ /* 0x010fe2000801000e */
[C---:B------:R-:W-:Y:S02]  /*b120*/  ISETP.LT.OR P6, PT, R3.reuse, R212, P4 ;  /* 0x000000d40300720c */ /* 0x040fe400027c1670 */
[C---:B------:R-:W-:Y:S02]  /*b130*/  ISETP.LT.OR P5, PT, R3.reuse, R211, P3 ;  /* 0x000000d30300720c */ /* 0x040fe40001fa1670 */
[----:B------:R-:W-:Y:S01]  /*b140*/  ISETP.GE.AND P0, PT, R3, R215, PT ;  /* 0x000000d70300720c */ /* 0x000fe20003f06270 */
[----:B------:R-:W-:Y:S01]  /*b150*/  MUFU.TANH R14, R151 ;  /* 0x00000097000e7308 */ /* 0x000fe20000002400 */
[----:B------:R-:W-:-:S02]  /*b160*/  ISETP.NE.AND P4, PT, R10, RZ, PT ;  /* 0x000000ff0a00720c */ /* 0x000fc40003f85270 */
[----:B------:R-:W-:Y:S02]  /*b170*/  ISETP.NE.AND P3, PT, R9, RZ, PT ;  /* 0x000000ff0900720c */ /* 0x000fe40003f65270 */
[C---:B------:R-:W-:Y:S02]  /*b180*/  ISETP.LT.OR P2, PT, R3.reuse, R208, P2 ;  /* 0x000000d00300720c */ /* 0x040fe40001741670 */
[----:B------:R-:W-:Y:S01]  /*b190*/  FSEL R67, R16, -INF , !P1 ;  /* 0xff80000010437808 */ /* 0x000fe20004800000 */
[----:B------:R-:W-:Y:S01]  /*b1a0*/  MUFU.TANH R15, R157 ;  /* 0x0000009d000f7308 */ /* 0x000fe20000002400 */
[----:B------:R-:W-:Y:S01]  /*b1b0*/  ISETP.LT.OR P1, PT, R3, R207, P0 ;  /* 0x000000cf0300720c */ /* 0x000fe20000721670 */
[----:B------:R-:W-:Y:S01]  /*b1c0*/  IMAD.IADD R3, R209, 0x1, -R2 ;  /* 0x00000001d1037824 */ /* 0x000fe200078e0a02 */
[----:B------:R-:W-:Y:S02]  /*b1d0*/  P2R R9, PR, RZ, 0x4 ;  /* 0x00000004ff097803 */ /* 0x000fe40000000000 */
[----:B------:R-:W-:-:S02]  /*b1e0*/  FSEL R64, R8, -INF , !P4 ;  /* 0xff80000008407808 */ /* 0x000fc40006000000 */
[----:B------:R-:W-:Y:S01]  /*b1f0*/  FSEL R68, R7, -INF , !P3 ;  /* 0xff80000007447808 */ /* 0x000fe20005800000 */
[----:B------:R-:W-:Y:S01]  /*b200*/  MUFU.TANH R16, R150 ;  /* 0x0000009600107308 */ /* 0x000fe20000002400 */
[C---:B------:R-:W-:Y:S02]  /*b210*/  ISETP.GE.AND P4, PT, R2.reuse, R218, PT ;  /* 0x000000da0200720c */ /* 0x040fe40003f86270 */
[C---:B------:R-:W-:Y:S02]  /*b220*/  ISETP.GE.AND P3, PT, R2.reuse, R217, PT ;  /* 0x000000d90200720c */ /* 0x040fe40003f66270 */
[C---:B------:R-:W-:Y:S02]  /*b230*/  ISETP.GE.AND P2, PT, R2.reuse, R216, PT ;  /* 0x000000d80200720c */ /* 0x040fe40003f46270 */
[----:B------:R-:W-:Y:S01]  /*b240*/  ISETP.GE.AND P0, PT, R2, R215, PT ;  /* 0x000000d70200720c */ /* 0x000fe20003f06270 */
[----:B------:R-:W1:Y:S01]  /*b250*/  MUFU.TANH R7, R154 ;  /* 0x0000009a00077308 */ /* 0x000e620000002400 */
[----:B------:R-:W-:Y:S01]  /*b260*/  FSEL R24, R5, -INF , !P6 ;  /* 0xff80000005187808 */ /* 0x000fe20007000000 */
[--C-:B------:R-:W-:Y:S01]  /*b270*/  IMAD.IADD R5, R210, 0x1, -R2.reuse ;  /* 0x00000001d2057824 */ /* 0x100fe200078e0a02 */
[----:B------:R-:W-:Y:S01]  /*b280*/  FSEL R162, R4, -INF , !P5 ;  /* 0xff80000004a27808 */ /* 0x000fe20006800000 */
[----:B------:R-:W-:Y:S01]  /*b290*/  IMAD.IADD R4, R213, 0x1, -R2 ;  /* 0x00000001d5047824 */ /* 0x000fe200078e0a02 */
[----:B------:R-:W-:-:S02]  /*b2a0*/  ISETP.LT.OR P6, PT, R2, R212, P4 ;  /* 0x000000d40200720c */ /* 0x000fc400027c1670 */
[C---:B------:R-:W-:Y:S01]  /*b2b0*/  ISETP.LT.OR P5, PT, R2.reuse, R211, P3 ;  /* 0x000000d30200720c */ /* 0x040fe20001fa1670 */
[----:B------:R-:W-:Y:S01]  /*b2c0*/  MUFU.TANH R19, R165 ;  /* 0x000000a500137308 */ /* 0x000fe20000002400 */
[C---:B------:R-:W-:Y:S02]  /*b2d0*/  ISETP.LT.OR P2, PT, R2.reuse, R208, P2 ;  /* 0x000000d00200720c */ /* 0x040fe40001741670 */
[----:B------:R-:W-:Y:S01]  /*b2e0*/  ISETP.LT.OR P0, PT, R2, R207, P0 ;  /* 0x000000cf0200720c */ /* 0x000fe20000701670 */
[----:B------:R-:W-:Y:S01]  /*b2f0*/  IMAD.IADD R2, R214, 0x1, -R2 ;  /* 0x00000001d6027824 */ /* 0x000fe200078e0a02 */
[----:B------:R-:W-:Y:S02]  /*b300*/  IABS R6, R6 ;  /* 0x0000000600067213 */ /* 0x000fe40000000000 */
[----:B------:R-:W-:Y:S02]  /*b310*/  IABS R10, R5 ;  /* 0x00000005000a7213 */ /* 0x000fe40000000000 */
[----:B------:R-:W-:Y:S01]  /*b320*/  IABS R5, R4 ;  /* 0x0000000400057213 */ /* 0x000fe20000000000 */
[----:B------:R-:W-:Y:S01]  /*b330*/  IMAD.MOV.U32 R4, RZ, RZ, R6 ;  /* 0x000000ffff047224 */ /* 0x000fe200078e0006 */
[----:B------:R-:W-:Y:S01]  /*b340*/  IABS R11, R3 ;  /* 0x00000003000b7213 */ /* 0x000fe20000000000 */
[----:B------:R-:W-:Y:S01]  /*b350*/  IMAD.MOV.U32 R6, RZ, RZ, R10 ;  /* 0x000000ffff067224 */ /* 0x000fe200078e000a */
[----:B------:R-:W2:Y:S01]  /*b360*/  MUFU.TANH R3, R156 ;  /* 0x0000009c00037308 */ /* 0x000ea20000002400 */
[----:B------:R-:W-:-:S02]  /*b370*/  IABS R2, R2 ;  /* 0x0000000200027213 */ /* 0x000fc40000000000 */
[----:B------:R-:W-:Y:S02]  /*b380*/  I2FP.F32.S32 R4, R4 ;  /* 0x0000000400047245 */ /* 0x000fe40000201400 */
[----:B------:R-:W-:Y:S01]  /*b390*/  I2FP.F32.S32 R5, R5 ;  /* 0x0000000500057245 */ /* 0x000fe20000201400 */
[----:B------:R-:W-:Y:S01]  /*b3a0*/  IMAD.MOV.U32 R10, RZ, RZ, R2 ;  /* 0x000000ffff0a7224 */ /* 0x000fe200078e0002 */
[----:B------:R-:W-:Y:S01]  /*b3b0*/  I2FP.F32.S32 R6, R6 ;  /* 0x0000000600067245 */ /* 0x000fe20000201400 */
[----:B------:R-:W-:Y:S01]  /*b3c0*/  VIADD R2, R0, 0x28 ;  /* 0x0000002800027836 */ /* 0x000fe20000000000 */
[----:B------:R-:W-:Y:S01]  /*b3d0*/  ISETP.NE.AND P4, PT, R9, RZ, PT ;  /* 0x000000ff0900720c */ /* 0x000fe20003f85270 */
[----:B-1----:R-:W-:Y:S01]  /*b3e0*/  FFMA.FTZ R4, R4, -UR19, R7 ;  /* 0x8000001304047c23 */ /* 0x002fe20008010007 */
[----:B------:R-:W-:Y:S01]  /*b3f0*/  P2R R9, PR, RZ, 0x4 ;  /* 0x00000004ff097803 */ /* 0x000fe20000000000 */
[----:B------:R-:W-:Y:S01]  /*b400*/  FFMA.FTZ R5, R5, -UR19, R14 ;  /* 0x8000001305057c23 */ /* 0x000fe2000801000e */
[----:B------:R-:W-:Y:S01]  /*b410*/  ISETP.GE.AND P2, PT, R2, R216, PT ;  /* 0x000000d80200720c */ /* 0x000fe20003f46270 */
[----:B------:R-:W-:Y:S01]  /*b420*/  FFMA.FTZ R6, R6, -UR19, R16 ;  /* 0x8000001306067c23 */ /* 0x000fe20008010010 */
[----:B------:R-:W-:Y:S01]  /*b430*/  I2FP.F32.S32 R10, R10 ;  /* 0x0000000a000a7245 */ /* 0x000fe20000201400 */
[----:B------:R-:W-:Y:S01]  /*b440*/  IMAD.IADD R7, R210, 0x1, -R2 ;  /* 0x00000001d2077824 */ /* 0x000fe200078e0a02 */
[----:B------:R-:W-:Y:S01]  /*b450*/  ISETP.GE.AND P3, PT, R2, R217, PT ;  /* 0x000000d90200720c */ /* 0x000fe20003f66270 */
[----:B------:R-:W1:Y:S01]  /*b460*/  MUFU.TANH R16, R49 ;  /* 0x0000003100107308 */ /* 0x000e620000002400 */
[----:B------:R-:W-:Y:S01]  /*b470*/  P2R R8, PR, RZ, 0x1 ;  /* 0x00000001ff087803 */ /* 0x000fe20000000000 */
[----:B--2---:R-:W-:Y:S01]  /*b480*/  FFMA.FTZ R10, R10, -UR19, R3 ;  /* 0x800000130a0a7c23 */ /* 0x004fe20008010003 */
[----:B------:R-:W-:Y:S01]  /*b490*/  FSEL R156, R4, -INF , !P1 ;  /* 0xff800000049c7808 */ /* 0x000fe20004800000 */
[----:B------:R-:W-:Y:S01]  /*b4a0*/  VIADD R3, R0, 0x29 ;  /* 0x0000002900037836 */ /* 0x000fe20000000000 */
[----:B------:R-:W-:-:S02]  /*b4b0*/  FSEL R150, R12, -INF , !P4 ;  /* 0xff8000000c967808 */ /* 0x000fc40006000000 */
[----:B------:R-:W-:Y:S01]  /*b4c0*/  ISETP.LT.OR P1, PT, R2, R208, P2 ;  /* 0x000000d00200720c */ /* 0x000fe20001721670 */
[----:B------:R-:W-:Y:S01]  /*b4d0*/  IMAD.IADD R4, R210, 0x1, -R3 ;  /* 0x00000001d2047824 */ /* 0x000fe200078e0a03 */
[C---:B------:R-:W-:Y:S01]  /*b4e0*/  ISETP.GE.AND P4, PT, R2.reuse, R218, PT ;  /* 0x000000da0200720c */ /* 0x040fe20003f86270 */
[----:B------:R-:W2:Y:S01]  /*b4f0*/  MUFU.TANH R12, R51 ;  /* 0x00000033000c7308 */ /* 0x000ea20000002400 */
[----:B------:R-:W-:Y:S01]  /*b500*/  FSEL R160, R5, -INF , !P5 ;  /* 0xff80000005a07808 */ /* 0x000fe20006800000 */
[--C-:B------:R-:W-:Y:S01]  /*b510*/  IMAD.IADD R5, R209, 0x1, -R2.reuse ;  /* 0x00000001d1057824 */ /* 0x100fe200078e0a02 */
[----:B------:R-:W-:Y:S02]  /*b520*/  ISETP.GE.AND P0, PT, R2, R215, PT ;  /* 0x000000d70200720c */ /* 0x000fe40003f06270 */
[----:B------:R-:W-:Y:S01]  /*b530*/  FSEL R23, R6, -INF , !P6 ;  /* 0xff80000006177808 */ /* 0x000fe20007000000 */
[----:B------:R-:W-:Y:S01]  /*b540*/  IMAD.IADD R6, R213, 0x1, -R2 ;  /* 0x00000001d5067824 */ /* 0x000fe200078e0a02 */
[----:B------:R-:W-:-:S02]  /*b550*/  ISETP.LT.OR P5, PT, R2, R211, P3 ;  /* 0x000000d30200720c */ /* 0x000fc40001fa1670 */
[----:B------:R-:W-:Y:S02]  /*b560*/  ISETP.NE.AND P3, PT, R8, RZ, PT ;  /* 0x000000ff0800720c */ /* 0x000fe40003f65270 */
[----:B------:R-:W-:Y:S02]  /*b570*/  P2R R8, PR, RZ, 0x2 ;  /* 0x00000002ff087803 */ /* 0x000fe40000000000 */
[----:B------:R-:W-:Y:S02]  /*b580*/  I2FP.F32.S32 R11, R11 ;  /* 0x0000000b000b7245 */ /* 0x000fe40000201400 */
[C---:B------:R-:W-:Y:S02]  /*b590*/  ISETP.LT.OR P6, PT, R2.reuse, R212, P4 ;  /* 0x000000d40200720c */ /* 0x040fe400027c1670 */
[----:B------:R-:W-:Y:S01]  /*b5a0*/  ISETP.LT.OR P1, PT, R2, R207, P0 ;  /* 0x000000cf0200720c */ /* 0x000fe20000721670 */
[----:B------:R-:W-:Y:S01]  /*b5b0*/  IMAD.IADD R2, R214, 0x1, -R2 ;  /* 0x00000001d6027824 */ /* 0x000fe200078e0a02 */
[----:B------:R-:W-:Y:S01]  /*b5c0*/  IABS R7, R7 ;  /* 0x0000000700077213 */ /* 0x000fe20000000000 */
[----:B------:R-:W-:Y:S01]  /*b5d0*/  FFMA.FTZ R11, R11, -UR19, R13 ;  /* 0x800000130b0b7c23 */ /* 0x000fe2000801000d */
[----:B------:R-:W-:-:S02]  /*b5e0*/  IABS R6, R6 ;  /* 0x0000000600067213 */ /* 0x000fc40000000000 */
[----:B------:R-:W-:Y:S02]  /*b5f0*/  IABS R13, R2 ;  /* 0x00000002000d7213 */ /* 0x000fe40000000000 */
[----:B------:R-:W-:Y:S01]  /*b600*/  IABS R14, R5 ;  /* 0x00000005000e7213 */ /* 0x000fe20000000000 */
[----:B------:R-:W-:Y:S01]  /*b610*/  IMAD.MOV.U32 R5, RZ, RZ, R7 ;  /* 0x000000ffff057224 */ /* 0x000fe200078e0007 */
[----:B------:R-:W-:Y:S01]  /*b620*/  IABS R2, R4 ;  /* 0x0000000400027213 */ /* 0x000fe20000000000 */
[----:B------:R-:W-:Y:S01]  /*b630*/  IMAD.MOV.U32 R4, RZ, RZ, R6 ;  /* 0x000000ffff047224 */ /* 0x000fe200078e0006 */
[----:B------:R-:W-:Y:S01]  /*b640*/  ISETP.NE.AND P4, PT, R9, RZ, PT ;  /* 0x000000ff0900720c */ /* 0x000fe20003f85270 */
[----:B------:R-:W-:Y:S01]  /*b650*/  IMAD.IADD R7, R213, 0x1, -R3 ;  /* 0x00000001d5077824 */ /* 0x000fe200078e0a03 */
[----:B------:R-:W-:Y:S01]  /*b660*/  I2FP.F32.S32 R5, R5 ;  /* 0x0000000500057245 */ /* 0x000fe20000201400 */
[----:B------:R3:W4:Y:S01]  /*b670*/  MUFU.TANH R9, R158 ;  /* 0x0000009e00097308 */ /* 0x0007220000002400 */
[----:B------:R-:W-:-:S02]  /*b680*/  I2FP.F32.S32 R4, R4 ;  /* 0x0000000400047245 */ /* 0x000fc40000201400 */
[----:B------:R-:W-:Y:S01]  /*b690*/  I2FP.F32.S32 R2, R2 ;  /* 0x0000000200027245 */ /* 0x000fe20000201400 */
[----:B------:R-:W-:Y:S01]  /*b6a0*/  FFMA.FTZ R5, R5, -UR19, R17 ;  /* 0x8000001305057c23 */ /* 0x000fe20008010011 */
[----:B------:R-:W-:Y:S01]  /*b6b0*/  FSEL R69, R11, -INF , !P4 ;  /* 0xff8000000b457808 */ /* 0x000fe20006000000 */
[----:B-1----:R-:W-:Y:S01]  /*b6c0*/  FFMA.FTZ R4, R4, -UR19, R16 ;  /* 0x8000001304047c23 */ /* 0x002fe20008010010 */
[----:B------:R-:W-:Y:S01]  /*b6d0*/  FSEL R149, R10, -INF , !P3 ;  /* 0xff8000000a957808 */ /* 0x000fe20005800000 */
[----:B--2---:R-:W-:Y:S01]  /*b6e0*/  FFMA.FTZ R12, R2, -UR19, R12 ;  /* 0x80000013020c7c23 */ /* 0x004fe2000801000c */
[C---:B------:R-:W-:Y:S01]  /*b6f0*/  ISETP.GE.AND P4, PT, R3.reuse, R218, PT ;  /* 0x000000da0300720c */ /* 0x040fe20003f86270 */
[----:B------:R-:W-:Y:S01]  /*b700*/  VIADD R2, R0, 0x30 ;  /* 0x0000003000027836 */ /* 0x000fe20000000000 */
[C---:B------:R-:W-:Y:S01]  /*b710*/  ISETP.GE.AND P3, PT, R3.reuse, R217, PT ;  /* 0x000000d90300720c */ /* 0x040fe20003f66270 */
[----:B------:R-:W-:Y:S01]  /*b720*/  MUFU.TANH R16, R166 ;  /* 0x000000a600107308 */ /* 0x000fe20000002400 */
[----:B------:R-:W-:Y:S01]  /*b730*/  ISETP.GE.AND P2, PT, R3, R216, PT ;  /* 0x000000d80300720c */ /* 0x000fe20003f46270 */
[----:B------:R-:W-:Y:S01]  /*b740*/  IMAD.IADD R6, R213, 0x1, -R2 ;  /* 0x00000001d5067824 */ /* 0x000fe200078e0a02 */
[----:B------:R-:W-:-:S02]  /*b750*/  ISETP.GE.AND P0, PT, R3, R215, PT ;  /* 0x000000d70300720c */ /* 0x000fc40003f06270 */
[----:B------:R-:W-:Y:S02]  /*b760*/  I2FP.F32.S32 R14, R14 ;  /* 0x0000000e000e7245 */ /* 0x000fe40000201400 */
[----:B------:R-:W-:Y:S01]  /*b770*/  FSEL R21, R5, -INF , !P6 ;  /* 0xff80000005157808 */ /* 0x000fe20007000000 */
[----:B------:R-:W-:Y:S01]  /*b780*/  IMAD.IADD R5, R209, 0x1, -R3 ;  /* 0x00000001d1057824 */ /* 0x000fe200078e0a03 */
[----:B---3--:R-:W-:Y:S01]  /*b790*/  FSEL R158, R4, -INF , !P5 ;  /* 0xff800000049e7808 */ /* 0x008fe20006800000 */
[----:B------:R-:W-:Y:S01]  /*b7a0*/  FFMA.FTZ R14, R14, -UR19, R15 ;  /* 0x800000130e0e7c23 */ /* 0x000fe2000801000f */
[C---:B------:R-:W-:Y:S01]  /*b7b0*/  ISETP.LT.OR P6, PT, R3.reuse, R212, P4 ;  /* 0x000000d40300720c */ /* 0x040fe200027c1670 */
[----:B------:R-:W1:Y:S01]  /*b7c0*/  MUFU.TANH R15, R168 ;  /* 0x000000a8000f7308 */ /* 0x000e620000002400 */
[C---:B------:R-:W-:Y:S01]  /*b7d0*/  ISETP.LT.OR P5, PT, R3.reuse, R211, P3 ;  /* 0x000000d30300720c */ /* 0x040fe20001fa1670 */
[----:B------:R-:W-:Y:S01]  /*b7e0*/  IMAD.IADD R4, R210, 0x1, -R2 ;  /* 0x00000001d2047824 */ /* 0x000fe200078e0a02 */
[----:B------:R-:W-:-:S02]  /*b7f0*/  ISETP.LT.OR P2, PT, R3, R208, P2 ;  /* 0x000000d00300720c */ /* 0x000fc40001741670 */
[----:B------:R-:W-:Y:S01]  /*b800*/  ISETP.LT.OR P0, PT, R3, R207, P0 ;  /* 0x000000cf0300720c */ /* 0x000fe20000701670 */
[----:B------:R-:W-:Y:S01]  /*b810*/  IMAD.IADD R3, R214, 0x1, -R3 ;  /* 0x00000001d6037824 */ /* 0x000fe200078e0a03 */
[----:B------:R-:W-:Y:S01]  /*b820*/  IABS R7, R7 ;  /* 0x0000000700077213 */ /* 0x000fe20000000000 */
[----:B------:R-:W2:Y:S01]  /*b830*/  MUFU.TANH R10, R167 ;  /* 0x000000a7000a7308 */ /* 0x000ea20000002400 */
[----:B------:R-:W-:Y:S02]  /*b840*/  IABS R5, R5 ;  /* 0x0000000500057213 */ /* 0x000fe40000000000 */
[----:B------:R-:W-:Y:S02]  /*b850*/  IABS R17, R3 ;  /* 0x0000000300117213 */ /* 0x000fe40000000000 */
[----:B------:R-:W-:Y:S01]  /*b860*/  IABS R3, R6 ;  /* 0x0000000600037213 */ /* 0x000fe20000000000 */
[----:B------:R-:W-:Y:S01]  /*b870*/  IMAD.MOV.U32 R6, RZ, RZ, R7 ;  /* 0x000000ffff067224 */ /* 0x000fe200078e0007 */
[----:B------:R-:W-:Y:S01]  /*b880*/  I2FP.F32.S32 R13, R13 ;  /* 0x0000000d000d7245 */ /* 0x000fe20000201400 */
[----:B------:R-:W-:Y:S01]  /*b890*/  IMAD.MOV.U32 R18, RZ, RZ, R5 ;  /* 0x000000ffff127224 */ /* 0x000fe200078e0005 */
[----:B------:R-:W-:Y:S01]  /*b8a0*/  IABS R4, R4 ;  /* 0x0000000400047213 */ /* 0x000fe20000000000 */
[----:B------:R-:W-:Y:S01]  /*b8b0*/  MUFU.TANH R11, R61 ;  /* 0x0000003d000b7308 */ /* 0x000fe20000002400 */
[----:B------:R-:W-:Y:S01]  /*b8c0*/  I2FP.F32.S32 R6, R6 ;  /* 0x0000000600067245 */ /* 0x000fe20000201400 */
[----:B----4-:R-:W-:Y:S01]  /*b8d0*/  FFMA.FTZ R13, R13, -UR19, R9 ;  /* 0x800000130d0d7c23 */ /* 0x010fe20008010009 */
[----:B------:R-:W-:-:S02]  /*b8e0*/  ISETP.NE.AND P4, PT, R8, RZ, PT ;  /* 0x000000ff0800720c */ /* 0x000fc40003f85270 */
[----:B------:R-:W-:Y:S02]  /*b8f0*/  I2FP.F32.S32 R3, R3 ;  /* 0x0000000300037245 */ /* 0x000fe40000201400 */
[----:B------:R-:W-:Y:S02]  /*b900*/  I2FP.F32.S32 R18, R18 ;  /* 0x0000001200127245 */ /* 0x000fe40000201400 */
[----:B------:R-:W-:Y:S01]  /*b910*/  I2FP.F32.S32 R5, R4 ;  /* 0x0000000400057245 */ /* 0x000fe20000201400 */
[----:B------:R-:W-:Y:S01]  /*b920*/  FFMA.FTZ R4, R6, -UR19, R20 ;  /* 0x8000001306047c23 */ /* 0x000fe20008010014 */
[----:B------:R-:W-:Y:S01]  /*b930*/  P2R R9, PR, RZ, 0x4 ;  /* 0x00000004ff097803 */ /* 0x000fe20000000000 */
[----:B-1----:R-:W-:Y:S01]  /*b940*/  FFMA.FTZ R15, R3, -UR19, R15 ;  /* 0x80000013030f7c23 */ /* 0x002fe2000801000f */
[----:B------:R-:W-:Y:S01]  /*b950*/  P2R R8, PR, RZ, 0x1 ;  /* 0x00000001ff087803 */ /* 0x000fe20000000000 */
[----:B------:R-:W-:Y:S01]  /*b960*/  VIADD R3, R0, 0x31 ;  /* 0x0000003100037836 */ /* 0x000fe20000000000 */
[----:B------:R-:W-:Y:S01]  /*b970*/  FSEL R66, R14, -INF , !P4 ;  /* 0xff8000000e427808 */ /* 0x000fe20006000000 */
[----:B------:R-:W-:Y:S01]  /*b980*/  FFMA.FTZ R18, R18, -UR19, R19 ;  /* 0x8000001312127c23 */ /* 0x000fe20008010013 */
[C---:B------:R-:W-:Y:S01]  /*b990*/  ISETP.GE.AND P4, PT, R2.reuse, R218, PT ;  /* 0x000000da0200720c */ /* 0x040fe20003f86270 */
[----:B------:R-:W-:Y:S01]  /*b9a0*/  FFMA.FTZ R16, R5, -UR19, R16 ;  /* 0x8000001305107c23 */ /* 0x000fe20008010010 */
[C---:B------:R-:W-:Y:S01]  /*b9b0*/  ISETP.GE.AND P3, PT, R2.reuse, R217, PT ;  /* 0x000000d90200720c */ /* 0x040fe20003f66270 */
[----:B------:R-:W-:Y:S01]  /*b9c0*/  IMAD.IADD R5, R209, 0x1, -R2 ;  /* 0x00000001d1057824 */ /* 0x000fe200078e0a02 */
[C---:B------:R-:W-:Y:S01]  /*b9d0*/  ISETP.GE.AND P2, PT, R2.reuse, R216, PT ;  /* 0x000000d80200720c */ /* 0x040fe20003f46270 */
[--C-:B------:R-:W-:Y:S01]  /*b9e0*/  IMAD.IADD R6, R213, 0x1, -R3.reuse ;  /* 0x00000001d5067824 */ /* 0x100fe200078e0a03 */
[----:B------:R-:W-:Y:S01]  /*b9f0*/  ISETP.GE.AND P0, PT, R2, R215, PT ;  /* 0x000000d70200720c */ /* 0x000fe20003f06270 */
[----:B------:R-:W-:Y:S01]  /*ba00*/  IMAD.IADD R7, R209, 0x1, -R3 ;  /* 0x00000001d1077824 */ /* 0x000fe200078e0a03 */
[----:B------:R-:W-:Y:S01]  /*ba10*/  FSEL R77, R13, -INF , !P1 ;  /* 0xff8000000d4d7808 */ /* 0x000fe20004800000 */
[----:B------:R-:W-:Y:S01]  /*ba20*/  MUFU.TANH R20, R170 ;  /* 0x000000aa00147308 */ /* 0x000fe20000002400 */
[----:B------:R-:W-:-:S02]  /*ba30*/  FSEL R19, R12, -INF , !P6 ;  /* 0xff8000000c137808 */ /* 0x000fc40007000000 */
[----:B------:R-:W-:Y:S01]  /*ba40*/  FSEL R153, R4, -INF , !P5 ;  /* 0xff80000004997808 */ /* 0x000fe20006800000 */
[----:B------:R-:W-:Y:S01]  /*ba50*/  IMAD.IADD R4, R210, 0x1, -R3 ;  /* 0x00000001d2047824 */ /* 0x000fe200078e0a03 */
[C---:B------:R-:W-:Y:S02]  /*ba60*/  ISETP.LT.OR P6, PT, R2.reuse, R212, P4 ;  /* 0x000000d40200720c */ /* 0x040fe400027c1670 */
[C---:B------:R-:W-:Y:S01]  /*ba70*/  ISETP.LT.OR P5, PT, R2.reuse, R211, P3 ;  /* 0x000000d30200720c */ /* 0x040fe20001fa1670 */
[----:B------:R-:W1:Y:S01]  /*ba80*/  MUFU.TANH R13, R60 ;  /* 0x0000003c000d7308 */ /* 0x000e620000002400 */
[C---:B------:R-:W-:Y:S02]  /*ba90*/  ISETP.LT.OR P2, PT, R2.reuse, R208, P2 ;  /* 0x000000d00200720c */ /* 0x040fe40001741670 */
[----:B------:R-:W-:Y:S01]  /*baa0*/  ISETP.LT.OR P1, PT, R2, R207, P0 ;  /* 0x000000cf0200720c */ /* 0x000fe20000721670 */
[----:B------:R-:W-:Y:S01]  /*bab0*/  IMAD.IADD R2, R214, 0x1, -R2 ;  /* 0x00000001d6027824 */ /* 0x000fe200078e0a02 */
[----:B------:R-:W-:-:S02]  /*bac0*/  ISETP.NE.AND P3, PT, R8, RZ, PT ;  /* 0x000000ff0800720c */ /* 0x000fc40003f65270 */
[----:B------:R-:W-:Y:S01]  /*bad0*/  ISETP.NE.AND P4, PT, R9, RZ, PT ;  /* 0x000000ff0900720c */ /* 0x000fe20003f85270 */
[----:B------:R-:W3:Y:S01]  /*bae0*/  MUFU.TANH R12, R62 ;  /* 0x0000003e000c7308 */ /* 0x000ee20000002400 */
[----:B------:R-:W-:Y:S02]  /*baf0*/  IABS R8, R2 ;  /* 0x0000000200087213 */ /* 0x000fe40000000000 */
[----:B------:R-:W-:Y:S02]  /*bb00*/  IABS R4, R4 ;  /* 0x0000000400047213 */ /* 0x000fe40000000000 */
[----:B------:R-:W-:Y:S02]  /*bb10*/  IABS R9, R5 ;  /* 0x0000000500097213 */ /* 0x000fe40000000000 */
        /* <DEDUP_REMOVED lines=8> */
[----:B------:R-:W-:Y:S01]  /*bba0*/  I2FP.F32.S32 R5, R6 ;  /* 0x0000000600057245 */ /* 0x000fe20000201400 */
[----:B--2---:R-:W-:Y:S01]  /*bbb0*/  FFMA.FTZ R17, R17, -UR19, R10 ;  /* 0x8000001311117c23 */ /* 0x004fe2000801000a */
[----:B------:R-:W-:Y:S01]  /*bbc0*/  P2R R10, PR, RZ, 0x4 ;  /* 0x00000004ff0a7803 */ /* 0x000fe20000000000 */
[----:B-1----:R-:W-:Y:S01]  /*bbd0*/  FFMA.FTZ R9, R9, -UR19, R13 ;  /* 0x8000001309097c23 */ /* 0x002fe2000801000d */
[----:B------:R-:W-:Y:S01]  /*bbe0*/  I2FP.F32.S32 R2, R2 ;  /* 0x0000000200027245 */ /* 0x000fe20000201400 */
[----:B------:R-:W-:Y:S01]  /*bbf0*/  FFMA.FTZ R5, R5, -UR19, R22 ;  /* 0x8000001305057c23 */ /* 0x000fe20008010016 */
[----:B------:R-:W-:Y:S01]  /*bc00*/  FSEL R51, R18, -INF , !P4 ;  /* 0xff80000012337808 */ /* 0x000fe20006000000 */
[----:B------:R-:W1:Y:S01]  /*bc10*/  MUFU.TANH R14, R63 ;  /* 0x0000003f000e7308 */ /* 0x000e620000002400 */
[C---:B------:R-:W-:Y:S01]  /*bc20*/  ISETP.GE.AND P4, PT, R3.reuse, R218, PT ;  /* 0x000000da0300720c */ /* 0x040fe20003f86270 */
[----:B------:R-:W-:Y:S01]  /*bc30*/  FFMA.FTZ R11, R2, -UR19, R11 ;  /* 0x80000013020b7c23 */ /* 0x000fe2000801000b */
[----:B------:R-:W-:Y:S01]  /*bc40*/  ISETP.GE.AND P2, PT, R3, R216, PT ;  /* 0x000000d80300720c */ /* 0x000fe20003f46270 */
[C---:B------:R-:W-:Y:S01]  /*bc50*/  VIADD R2, R0.reuse, 0x38 ;  /* 0x0000003800027836 */ /* 0x040fe20000000000 */
[----:B------:R-:W-:Y:S01]  /*bc60*/  FSEL R65, R17, -INF , !P3 ;  /* 0xff80000011417808 */ /* 0x000fe20005800000 */
[----:B------:R-:W-:Y:S01]  /*bc70*/  VIADD R0, R0, 0x39 ;  /* 0x0000003900007836 */ /* 0x000fe20000000000 */
[----:B------:R-:W-:Y:S01]  /*bc80*/  ISETP.GE.AND P0, PT, R3, R215, PT ;  /* 0x000000d70300720c */ /* 0x000fe20003f06270 */
[----:B------:R-:W-:Y:S01]  /*bc90*/  MUFU.TANH R13, R52 ;  /* 0x00000034000d7308 */ /* 0x000fe20000002400 */
[----:B------:R-:W-:-:S02]  /*bca0*/  I2FP.F32.S32 R4, R4 ;  /* 0x0000000400047245 */ /* 0x000fc40000201400 */
[----:B------:R-:W-:Y:S02]  /*bcb0*/  FSEL R17, R16, -INF , !P6 ;  /* 0xff80000010117808 */ /* 0x000fe40007000000 */
[----:B------:R-:W-:Y:S01]  /*bcc0*/  I2FP.F32.S32 R8, R8 ;  /* 0x0000000800087245 */ /* 0x000fe20000201400 */
[----:B------:R-:W-:Y:S01]  /*bcd0*/  FFMA.FTZ R4, R4, -UR19, R20 ;  /* 0x8000001304047c23 */ /* 0x000fe20008010014 */
[C---:B------:R-:W-:Y:S02]  /*bce0*/  ISETP.LT.OR P6, PT, R3.reuse, R212, P4 ;  /* 0x000000d40300720c */ /* 0x040fe400027c1670 */
[C---:B------:R-:W-:Y:S01]  /*bcf0*/  ISETP.LT.OR P2, PT, R3.reuse, R208, P2 ;  /* 0x000000d00300720c */ /* 0x040fe20001741670 */
[----:B---3--:R-:W-:Y:S01]  /*bd00*/  FFMA.FTZ R8, R8, -UR19, R12 ;  /* 0x8000001308087c23 */ /* 0x008fe2000801000c */
[----:B------:R-:W-:Y:S01]  /*bd10*/  ISETP.GE.AND P3, PT, R3, R217, PT ;  /* 0x000000d90300720c */ /* 0x000fe20003f66270 */
[----:B------:R-:W2:Y:S01]  /*bd20*/  MUFU.TANH R12, R53 ;  /* 0x00000035000c7308 */ /* 0x000ea20000002400 */
[----:B------:R-:W-:-:S02]  /*bd30*/  ISETP.NE.AND P4, PT, R10, RZ, PT ;  /* 0x000000ff0a00720c */ /* 0x000fc40003f85270 */
[----:B------:R-:W-:Y:S02]  /*bd40*/  ISETP.LT.OR P0, PT, R3, R207, P0 ;  /* 0x000000cf0300720c */ /* 0x000fe40000701670 */
[----:B------:R-:W-:Y:S02]  /*bd50*/  FSEL R146, R15, -INF , !P5 ;  /* 0xff8000000f927808 */ /* 0x000fe40006800000 */
[----:B------:R-:W-:Y:S02]  /*bd60*/  P2R R10, PR, RZ, 0x4 ;  /* 0x00000004ff0a7803 */ /* 0x000fe40000000000 */
[----:B------:R-:W-:Y:S01]  /*bd70*/  ISETP.LT.OR P5, PT, R3, R211, P3 ;  /* 0x000000d30300720c */ /* 0x000fe20001fa1670 */
[--C-:B------:R-:W-:Y:S01]  /*bd80*/  IMAD.IADD R3, R209, 0x1, -R2.reuse ;  /* 0x00000001d1037824 */ /* 0x100fe200078e0a02 */
[----:B------:R-:W-:Y:S02]  /*bd90*/  FSEL R148, R9, -INF , !P4 ;  /* 0xff80000009947808 */ /* 0x000fe40006000000 */
[----:B------:R-:W-:Y:S01]  /*bda0*/  FSEL R16, R5, -INF , !P6 ;  /* 0xff80000005107808 */ /* 0x000fe20007000000 */
[----:B------:R-:W-:Y:S01]  /*bdb0*/  IMAD.IADD R5, R210, 0x1, -R2 ;  /* 0x00000001d2057824 */ /* 0x000fe200078e0a02 */
[----:B------:R-:W-:-:S02]  /*bdc0*/  ISETP.GE.AND P2, PT, R2, R216, PT ;  /* 0x000000d80200720c */ /* 0x000fc40003f46270 */
[----:B------:R-:W-:Y:S02]  /*bdd0*/  P2R R6, PR, RZ, 0x1 ;  /* 0x00000001ff067803 */ /* 0x000fe40000000000 */
[C---:B------:R-:W-:Y:S02]  /*bde0*/  ISETP.GE.AND P4, PT, R2.reuse, R218, PT ;  /* 0x000000da0200720c */ /* 0x040fe40003f86270 */
[C---:B------:R-:W-:Y:S02]  /*bdf0*/  ISETP.GE.AND P3, PT, R2.reuse, R217, PT ;  /* 0x000000d90200720c */ /* 0x040fe40003f66270 */
[----:B------:R-:W-:Y:S02]  /*be00*/  ISETP.GE.AND P0, PT, R2, R215, PT ;  /* 0x000000d70200720c */ /* 0x000fe40003f06270 */
[----:B------:R-:W-:Y:S02]  /*be10*/  IABS R7, R7 ;  /* 0x0000000700077213 */ /* 0x000fe40000000000 */
[----:B------:R-:W-:Y:S01]  /*be20*/  FSEL R145, R4, -INF , !P5 ;  /* 0xff80000004917808 */ /* 0x000fe20006800000 */
[----:B------:R-:W-:Y:S01]  /*be30*/  IMAD.IADD R4, R213, 0x1, -R2 ;  /* 0x00000001d5047824 */ /* 0x000fe200078e0a02 */
[----:B------:R-:W-:-:S02]  /*be40*/  ISETP.LT.OR P6, PT, R2, R208, P2 ;  /* 0x000000d00200720c */ /* 0x000fc400017c1670 */
[----:B------:R-:W-:Y:S02]  /*be50*/  FSEL R154, R8, -INF , !P1 ;  /* 0xff800000089a7808 */ /* 0x000fe40004800000 */
[----:B------:R-:W-:Y:S01]  /*be60*/  ISETP.LT.OR P5, PT, R2, R212, P4 ;  /* 0x000000d40200720c */ /* 0x000fe200027a1670 */
[----:B------:R-:W-:Y:S01]  /*be70*/  MUFU.TANH R8, R54 ;  /* 0x0000003600087308 */ /* 0x000fe20000002400 */
[----:B------:R-:W-:Y:S02]  /*be80*/  ISETP.NE.AND P2, PT, R6, RZ, PT ;  /* 0x000000ff0600720c */ /* 0x000fe40003f45270 */
[C---:B------:R-:W-:Y:S02]  /*be90*/  ISETP.LT.OR P4, PT, R2.reuse, R211, P3 ;  /* 0x000000d30200720c */ /* 0x040fe40001f81670 */
[----:B------:R-:W-:Y:S01]  /*bea0*/  ISETP.LT.OR P1, PT, R2, R207, P0 ;  /* 0x000000cf0200720c */ /* 0x000fe20000721670 */
[----:B------:R-:W-:Y:S01]  /*beb0*/  IMAD.IADD R2, R214, 0x1, -R2 ;  /* 0x00000001d6027824 */ /* 0x000fe200078e0a02 */
[----:B------:R-:W-:-:S02]  /*bec0*/  IABS R6, R5 ;  /* 0x0000000500067213 */ /* 0x000fc40000000000 */
[----:B------:R-:W-:Y:S01]  /*bed0*/  IABS R9, R3 ;  /* 0x0000000300097213 */ /* 0x000fe20000000000 */
[----:B------:R-:W-:Y:S01]  /*bee0*/  IMAD.MOV.U32 R3, RZ, RZ, R7 ;  /* 0x000000ffff037224 */ /* 0x000fe200078e0007 */
[----:B------:R-:W-:Y:S02]  /*bef0*/  ISETP.NE.AND P3, PT, R10, RZ, PT ;  /* 0x000000ff0a00720c */ /* 0x000fe40003f65270 */
[----:B------:R-:W3:Y:S01]  /*bf00*/  MUFU.TANH R10, R171 ;  /* 0x000000ab000a7308 */ /* 0x000ee20000002400 */
[----:B------:R-:W-:Y:S01]  /*bf10*/  IABS R5, R4 ;  /* 0x0000000400057213 */ /* 0x000fe20000000000 */
[----:B------:R-:W-:Y:S01]  /*bf20*/  IMAD.MOV.U32 R4, RZ, RZ, R6 ;  /* 0x000000ffff047224 */ /* 0x000fe200078e0006 */
[----:B------:R-:W-:Y:S01]  /*bf30*/  IABS R7, R2 ;  /* 0x0000000200077213 */ /* 0x000fe20000000000 */
[----:B------:R-:W-:Y:S01]  /*bf40*/  IMAD.MOV.U32 R6, RZ, RZ, R9 ;  /* 0x000000ffff067224 */ /* 0x000fe200078e0009 */
[----:B------:R-:W-:Y:S02]  /*bf50*/  I2FP.F32.S32 R2, R3 ;  /* 0x0000000300027245 */ /* 0x000fe40000201400 */
[----:B------:R-:W-:Y:S01]  /*bf60*/  I2FP.F32.S32 R3, R5 ;  /* 0x0000000500037245 */ /* 0x000fe20000201400 */
[----:B------:R-:W-:Y:S01]  /*bf70*/  MUFU.TANH R9, R172 ;  /* 0x000000ac00097308 */ /* 0x000fe20000002400 */
[----:B------:R-:W-:Y:S01]  /*bf80*/  I2FP.F32.S32 R4, R4 ;  /* 0x0000000400047245 */ /* 0x000fe20000201400 */
[----:B-1----:R-:W-:Y:S01]  /*bf90*/  FFMA.FTZ R2, R2, -UR19, R14 ;  /* 0x8000001302027c23 */ /* 0x002fe2000801000e */
[----:B------:R-:W-:Y:S01]  /*bfa0*/  I2FP.F32.S32 R5, R6 ;  /* 0x0000000600057245 */ /* 0x000fe20000201400 */
[----:B--2---:R-:W-:Y:S01]  /*bfb0*/  FFMA.FTZ R3, R3, -UR19, R12 ;  /* 0x8000001303037c23 */ /* 0x004fe2000801000c */
[----:B------:R-:W-:Y:S01]  /*bfc0*/  I2FP.F32.S32 R6, R7 ;  /* 0x0000000700067245 */ /* 0x000fe20000201400 */
[----:B------:R-:W-:Y:S01]  /*bfd0*/  FFMA.FTZ R4, R4, -UR19, R13 ;  /* 0x8000001304047c23 */ /* 0x000fe2000801000d */
[----:B------:R-:W-:Y:S01]  /*bfe0*/  FSEL R76, R11, -INF , !P3 ;  /* 0xff8000000b4c7808 */ /* 0x000fe20005800000 */
[----:B------:R-:W-:Y:S01]  /*bff0*/  MUFU.TANH R7, R174 ;  /* 0x000000ae00077308 */ /* 0x000fe20000002400 */
[----:B------:R-:W-:Y:S01]  /*c000*/  ISETP.GE.AND P3, PT, R0, R218, PT ;  /* 0x000000da0000720c */ /* 0x000fe20003f66270 */
[----:B---3--:R-:W-:Y:S01]  /*c010*/  FFMA.FTZ R5, R5, -UR19, R10 ;  /* 0x8000001305057c23 */ /* 0x008fe2000801000a */
[----:B------:R-:W-:Y:S01]  /*c020*/  FSEL R147, R2, -INF , !P2 ;  /* 0xff80000002937808 */ /* 0x000fe20005000000 */
[----:B------:R-:W-:Y:S01]  /*c030*/  FFMA.FTZ R6, R6, -UR19, R8 ;  /* 0x8000001306067c23 */ /* 0x000fe20008010008 */
[C---:B------:R-:W-:Y:S01]  /*c040*/  ISETP.GE.AND P2, PT, R0.reuse, R217, PT ;  /* 0x000000d90000720c */ /* 0x040fe20003f46270 */
[--C-:B------:R-:W-:Y:S01]  /*c050*/  IMAD.IADD R2, R209, 0x1, -R0.reuse ;  /* 0x00000001d1027824 */ /* 0x100fe200078e0a00 */
[----:B------:R-:W-:Y:S01]  /*c060*/  ISETP.GE.AND P0, PT, R0, R216, PT ;  /* 0x000000d80000720c */ /* 0x000fe20003f06270 */
[----:B------:R-:W1:Y:S01]  /*c070*/  MUFU.TANH R10, R55 ;  /* 0x00000037000a7308 */ /* 0x000e620000002400 */
[----:B------:R-:W-:Y:S01]  /*c080*/  FSEL R157, R3, -INF , !P4 ;  /* 0xff800000039d7808 */ /* 0x000fe20006000000 */
[--C-:B------:R-:W-:Y:S01]  /*c090*/  IMAD.IADD R3, R213, 0x1, -R0.reuse ;  /* 0x00000001d5037824 */ /* 0x100fe200078e0a00 */
[----:B------:R-:W-:Y:S01]  /*c0a0*/  FSEL R32, R4, -INF , !P5 ;  /* 0xff80000004207808 */ /* 0x000fe20006800000 */
[----:B------:R-:W-:Y:S01]  /*c0b0*/  IMAD.IADD R4, R210, 0x1, -R0 ;  /* 0x00000001d2047824 */ /* 0x000fe200078e0a00 */
[----:B------:R-:W-:-:S02]  /*c0c0*/  ISETP.GE.AND P4, PT, R0, R215, PT ;  /* 0x000000d70000720c */ /* 0x000fc40003f86270 */
[C---:B------:R-:W-:Y:S01]  /*c0d0*/  ISETP.LT.OR P5, PT, R0.reuse, R212, P3 ;  /* 0x000000d40000720c */ /* 0x040fe20001fa1670 */
[----:B------:R-:W2:Y:S01]  /*c0e0*/  MUFU.TANH R8, R173 ;  /* 0x000000ad00087308 */ /* 0x000ea20000002400 */
[C---:B------:R-:W-:Y:S02]  /*c0f0*/  ISETP.LT.OR P3, PT, R0.reuse, R211, P2 ;  /* 0x000000d30000720c */ /* 0x040fe40001761670 */
[C---:B------:R-:W-:Y:S02]  /*c100*/  ISETP.LT.OR P2, PT, R0.reuse, R208, P0 ;  /* 0x000000d00000720c */ /* 0x040fe40000741670 */
        /* <DEDUP_REMOVED lines=11> */
[----:B-1----:R-:W-:Y:S01]  /*c1c0*/  FFMA.FTZ R4, R4, -UR19, R10 ;  /* 0x8000001304047c23 */ /* 0x002fe2000801000a */
[----:B------:R-:W-:Y:S01]  /*c1d0*/  I2FP.F32.S32 R0, R0 ;  /* 0x0000000000007245 */ /* 0x000fe20000201400 */
[----:B------:R-:W-:Y:S01]  /*c1e0*/  FFMA.FTZ R3, R3, -UR19, R9 ;  /* 0x8000001303037c23 */ /* 0x000fe20008010009 */
[----:B------:R-:W-:Y:S01]  /*c1f0*/  FSEL R144, R6, -INF , !P1 ;  /* 0xff80000006907808 */ /* 0x000fe20004800000 */
[----:B--2---:R-:W-:Y:S01]  /*c200*/  FFMA.FTZ R2, R2, -UR19, R8 ;  /* 0x8000001302027c23 */ /* 0x004fe20008010008 */
[----:B------:R-:W-:Y:S01]  /*c210*/  ISETP.NE.AND P1, PT, R248, RZ, PT ;  /* 0x000000fff800720c */ /* 0x000fe20003f25270 */
[----:B------:R-:W-:Y:S01]  /*c220*/  FFMA.FTZ R0, R0, -UR19, R7 ;  /* 0x8000001300007c23 */ /* 0x000fe20008010007 */
[----:B------:R-:W-:Y:S02]  /*c230*/  FSEL R49, R4, -INF , !P5 ;  /* 0xff80000004317808 */ /* 0x000fe40006800000 */
[----:B------:R-:W-:-:S02]  /*c240*/  FSEL R151, R3, -INF , !P3 ;  /* 0xff80000003977808 */ /* 0x000fc40005800000 */
        /* <DEDUP_REMOVED lines=61> */
.L_x_2543:
[----:B------:R-:W-:Y:S05]  /*c620*/  BSYNC B0 ;  /* 0x0000000000007941 */ /* 0x000fea0003800000 */
.L_x_2542:
[----:B------:R-:W0:Y:S02]  /*c630*/  LDGDEPBAR ;  /* 0x00000000000079af */ /* 0x000e240000000000 */
.L_x_2541:
        /* <DEDUP_REMOVED lines=89> */
[----:B------:R3:W-:Y:S04]  /*cbd0*/  MUFU.EX2 R222, R2 ;  /* 0x0000000200de7308 */ /* 0x0007e80000000800 */
        /* <DEDUP_REMOVED lines=8> */
[--C-:B------:R-:W-:Y:S02]  /*cc60*/  FFMA.FTZ R5, R24, UR16, -R0.reuse ;  /* 0x0000001018057c23 */ /* 0x100fe40008010800 */
[----:B------:R-:W-:Y:S01]  /*cc70*/  LDSM.16.MT88.4 R24, [R193+0x6800] ;  /* 0x00680000c118783b */ /* 0x000fe20000004200 */
[----:B------:R-:W-:Y:S02]  /*cc80*/  FMNMX.FTZ R4, R154, R4, !PT ;  /* 0x000000049a047209 */ /* 0x000fe40007810000 */
[----:B------:R2:W-:Y:S02]  /*cc90*/  MUFU.EX2 R225, R5 ;  /* 0x0000000500e17308 */ /* 0x0005e40000000800 */
[----:B------:R-:W-:Y:S01]  /*cca0*/  FMNMX.FTZ R4, R147, R4, !PT ;  /* 0x0000000493047209 */ /* 0x000fe20007810000 */
[----:B-1----:R-:W-:-:S02]  /*ccb0*/  FFMA.FTZ R2, R16, UR16, -R0 ;  /* 0x0000001010027c23 */ /* 0x002fc40008010800 */
[----:B------:R-:W-:Y:S01]  /*ccc0*/  LDSM.16.MT88.4 R16, [R193+0x6000] ;  /* 0x00600000c110783b */ /* 0x000fe20000004200 */
        /* <DEDUP_REMOVED lines=59> */
[----:B--2---:R-:W-:-:S05]  /*d080*/  F2FP.BF16.F32.PACK_AB R6, R188, R186 ;  /* 0x000000babc06723e */ /* 0x004fca00000010ff */
        /* <DEDUP_REMOVED lines=8> */
[----:B------:R-:W-:Y:S04]  /*d110*/  LDSM.16.MT88.4 R36, [R195+0x6000] ;  /* 0x00600000c324783b */ /* 0x000fe80000004200 */
[----:B------:R1:W2:Y:S02]  /*d120*/  MUFU.EX2 R183, R4 ;  /* 0x0000000400b77308 */ /* 0x0002a40000000800 */
[----:B-1----:R-:W-:Y:S01]  /*d130*/  FADD.FTZ R4, R70, -R5 ;  /* 0x8000000546047221 */ /* 0x002fe20000010000 */
[----:B------:R-:W-:-:S02]  /*d140*/  FSEL R5, R239, RZ, P4 ;  /* 0x000000ffef057208 */ /* 0x000fc40002000000 */
        /* <DEDUP_REMOVED lines=8> */
[----:B------:R-:W1:Y:S01]  /*d1d0*/  LDSM.16.MT88.4 R28, [R194+0x6000] ;  /* 0x00600000c21c783b */ /* 0x000e620000004200 */
[----:B------:R-:W-:-:S04]  /*d1e0*/  FMUL.FTZ R83, R83, R15 ;  /* 0x0000000f53537220 */ /* 0x000fc80000410000 */
[----:B------:R2:W-:Y:S01]  /*d1f0*/  MUFU.EX2 R181, R4 ;  /* 0x0000000400b57308 */ /* 0x0005e20000000800 */
[-C--:B------:R-:W-:Y:S01]  /*d200*/  FMUL.FTZ R94, R94, R15.reuse ;  /* 0x0000000f5e5e7220 */ /* 0x080fe20000410000 */
[-C--:B------:R-:W-:Y:S01]  /*d210*/  FMUL.FTZ R95, R95, R15.reuse ;  /* 0x0000000f5f5f7220 */ /* 0x080fe20000410000 */
[-C--:B------:R-:W-:Y:S01]  /*d220*/  FMUL.FTZ R102, R102, R15.reuse ;  /* 0x0000000f66667220 */ /* 0x080fe20000410000 */
        /* <DEDUP_REMOVED lines=33> */
[-C--:B------:R-:W-:Y:S01]  /*d440*/  FMUL.FTZ R120, R120, R13.reuse ;  /* 0x0000000d78787220 */ /* 0x080fe20000410000 */
[----:B------:R-:W-:-:S04]  /*d450*/  FMUL.FTZ R121, R121, R13 ;  /* 0x0000000d79797220 */ /* 0x000fc80000410000 */
[C---:B------:R-:W-:Y:S06]  /*d460*/  HMMA.16816.F32.BF16 R100, R4.reuse, R20, R100 ;  /* 0x000000140464723c */ /* 0x040fec0000041864 */
[C---:B------:R-:W-:Y:S01]  /*d470*/  HMMA.16816.F32.BF16 R108, R4.reuse, R22, R108 ;  /* 0x00000016046c723c */ /* 0x040fe2000004186c */
[----:B--2---:R-:W-:Y:S01]  /*d480*/  F2FP.BF16.F32.PACK_AB R8, R234, R235 ;  /* 0x000000ebea08723e */ /* 0x004fe200000010ff */
[-C--:B---3--:R-:W-:Y:S01]  /*d490*/  FMUL.FTZ R86, R86, R14.reuse ;  /* 0x0000000e56567220 */ /* 0x088fe20000410000 */
[-C--:B------:R-:W-:Y:S01]  /*d4a0*/  FMUL.FTZ R87, R87, R14.reuse ;  /* 0x0000000e57577220 */ /* 0x080fe20000410000 */
[-C--:B------:R-:W-:Y:S01]  /*d4b0*/  FMUL.FTZ R90, R90, R14.reuse ;  /* 0x0000000e5a5a7220 */ /* 0x080fe20000410000 */
[-C--:B------:R-:W-:Y:S01]  /*d4c0*/  FMUL.FTZ R91, R91, R14.reuse ;  /* 0x0000000e5b5b7220 */ /* 0x080fe20000410000 */
[C---:B-1----:R-:W-:Y:S01]  /*d4d0*/  HMMA.16816.F32.BF16 R116, R4.reuse, R28, R116 ;  /* 0x0000001c0474723c */ /* 0x042fe20000041874 */
        /* <DEDUP_REMOVED lines=83> */
[----:B------:R-:W-:Y:S01]  /*da10*/  HMMA.16816.F32.BF16 R112, R8, R32, R112 ;  /* 0x000000200870723c */ /* 0x000fe20000041870 */
[----:B------:R-:W-:Y:S01]  /*da20*/  LDSM.16.MT88.4 R104, [R196+0x7800] ;  /* 0x00780000c468783b */ /* 0x000fe20000004200 */
        /* <DEDUP_REMOVED lines=11> */
[----:B-1----:R-:W-:Y:S02]  /*dae0*/  FFMA.FTZ R0, R65, UR16, -R2 ;  /* 0x0000001041007c23 */ /* 0x002fe40008010802 */
[----:B------:R-:W-:Y:S01]  /*daf0*/  HMMA.16816.F32.BF16 R64, R8, R34, R120 ;  /* 0x000000220840723c */ /* 0x000fe20000041878 */
[----:B------:R-:W-:Y:S03]  /*db00*/  LDSM.16.MT88.4 R120, [R194+0x7800] ;  /* 0x00780000c278783b */ /* 0x000fe60000004200 */
[----:B------:R1:W3:Y:S03]  /*db10*/  MUFU.EX2 R156, R0 ;  /* 0x00000000009c7308 */ /* 0x0002e60000000800 */
[----:B------:R-:W-:-:S02]  /*db20*/  F2FP.BF16.F32.PACK_AB R8, R224, R225 ;  /* 0x000000e1e008723e */ /* 0x000fc400000010ff */
[----:B------:R-:W-:Y:S01]  /*db30*/  F2FP.BF16.F32.PACK_AB R10, R222, R223 ;  /* 0x000000dfde0a723e */ /* 0x000fe200000010ff */
[----:B-1----:R-:W-:Y:S01]  /*db40*/  FFMA.FTZ R0, R162, UR16, -R12 ;  /* 0x00000010a2007c23 */ /* 0x002fe2000801080c */
[----:B---3--:R-:W-:-:S03]  /*db50*/  F2FP.BF16.F32.PACK_AB R7, R156, R159 ;  /* 0x0000009f9c07723e */ /* 0x008fc600000010ff */
[----:B------:R1:W-:Y:S04]  /*db60*/  MUFU.EX2 R155, R0 ;  /* 0x00000000009b7308 */ /* 0x0003e80000000800 */
[C---:B--2---:R-:W-:Y:S06]  /*db70*/  HMMA.16816.F32.BF16 R32, R4.reuse, R18, R52 ;  /* 0x000000120420723c */ /* 0x044fec0000041834 */
[C---:B------:R-:W-:Y:S06]  /*db80*/  HMMA.16816.F32.BF16 R44, R4.reuse, R28, R44 ;  /* 0x0000001c042c723c */ /* 0x040fec000004182c */
[----:B------:R-:W-:Y:S01]  /*db90*/  HMMA.16816.F32.BF16 R40, R4, R30, R40 ;  /* 0x0000001e0428723c */ /* 0x000fe20000041828 */
[----:B-1----:R-:W-:-:S04]  /*dba0*/  FFMA.FTZ R0, R160, UR16, -R12 ;  /* 0x00000010a0007c23 */ /* 0x002fc8000801080c */
[----:B------:R1:W2:Y:S01]  /*dbb0*/  MUFU.EX2 R150, R0 ;  /* 0x0000000000967308 */ /* 0x0002a20000000800 */
[C---:B----4-:R-:W-:Y:S06]  /*dbc0*/  HMMA.16816.F32.BF16 R36, R4.reuse, R24, R36 ;  /* 0x000000180424723c */ /* 0x050fec0000041824 */
        /* <DEDUP_REMOVED lines=179> */
[C---:B------:R-:W-:Y:S02]  /*e700*/  @!P1 LEA R2, P0, R4.reuse, R18, 0x1 ;  /* 0x0000001204029211 */ /* 0x040fe400078008ff */
[----:B------:R-:W-:Y:S01]  /*e710*/  P2R R240, PR, RZ, 0x2 ;  /* 0x00000002fff07803 */ /* 0x000fe20000000000 */
[----:B------:R-:W-:Y:S01]  /*e720*/  @P1 STS.128 [R219+0x6800], RZ ;  /* 0x006800ffdb001388 */ /* 0x000fe20000000c00 */
[----:B------:R-:W-:Y:S01]  /*e730*/  @!P1 LEA.HI.X R3, R4, R19, R0, 0x1, P0 ;  /* 0x0000001304039211 */ /* 0x000fe200000f0c00 */
[----:B------:R-:W-:-:S02]  /*e740*/  IMAD.U32 R0, RZ, RZ, UR20 ;  /* 0x00000014ff007e24 */ /* 0x000fc4000f8e00ff */
        /* <DEDUP_REMOVED lines=128> */
[----:B------:R-:W-:Y:S01]  /*ef50*/  FMUL.FTZ R168, R52, UR22 ;  /* 0x0000001634a87c20 */ /* 0x000fe20008410000 */
[----:B------:R-:W-:Y:S01]  /*ef60*/  FMUL.FTZ R170, R55, UR22 ;  /* 0x0000001637aa7c20 */ /* 0x000fe20008410000 */
[----:B------:R-:W-:Y:S01]  /*ef70*/  FMUL.FTZ R169, R53, UR22 ;  /* 0x0000001635a97c20 */ /* 0x000fe20008410000 */
[----:B------:R-:W-:Y:S01]  /*ef80*/  FMUL.FTZ R166, R61, UR22 ;  /* 0x000000163da67c20 */ /* 0x000fe20008410000 */
[----:B------:R-:W-:Y:S01]  /*ef90*/  FMUL.FTZ R167, R63, UR22 ;  /* 0x000000163fa77c20 */ /* 0x000fe20008410000 */
        /* <DEDUP_REMOVED lines=14> */
[----:B------:R-:W-:Y:S01]  /*f080*/  FMUL.FTZ R76, R12, UR22 ;  /* 0x000000160c4c7c20 */ /* 0x000fe20008410000 */
[----:B------:R-:W-:Y:S01]  /*f090*/  IABS R2, R5 ;  /* 0x0000000500027213 */ /* 0x000fe20000000000 */
[----:B------:R-:W2:Y:S01]  /*f0a0*/  MUFU.TANH R12, R26 ;  /* 0x0000001a000c7308 */ /* 0x000ea20000002400 */
[----:B------:R-:W-:-:S02]  /*f0b0*/  IMAD.MOV.U32 R5, RZ, RZ, R4 ;  /* 0x000000ffff057224 */ /* 0x000fc400078e0004 */
[----:B------:R-:W-:Y:S01]  /*f0c0*/  FMUL.FTZ R78, R14, UR22 ;  /* 0x000000160e4e7c20 */ /* 0x000fe20008410000 */
[----:B------:R-:W-:Y:S02]  /*f0d0*/  IMAD.MOV.U32 R4, RZ, RZ, R3 ;  /* 0x000000ffff047224 */ /* 0x000fe400078e0003 */
[----:B------:R-:W-:Y:S01]  /*f0e0*/  FMUL.FTZ R22, R17, UR22 ;  /* 0x0000001611167c20 */ /* 0x000fe20008410000 */
[----:B------:R-:W-:Y:S01]  /*f0f0*/  FMUL.FTZ R165, R7, UR22 ;  /* 0x0000001607a57c20 */ /* 0x000fe20008410000 */
[----:B------:R-:W-:Y:S01]  /*f100*/  I2FP.F32.S32 R3, R5 ;  /* 0x0000000500037245 */ /* 0x000fe20000201400 */
[----:B------:R-:W-:Y:S01]  /*f110*/  FMUL.FTZ R20, R16, UR22 ;  /* 0x0000001610147c20 */ /* 0x000fe20008410000 */
[----:B------:R3:W4:Y:S01]  /*f120*/  MUFU.TANH R6, R68 ;  /* 0x0000004400067308 */ /* 0x0007220000002400 */
[----:B------:R-:W-:Y:S01]  /*f130*/  I2FP.F32.S32 R5, R4 ;  /* 0x0000000400057245 */ /* 0x000fe20000201400 */
[----:B------:R-:W-:Y:S01]  /*f140*/  FMUL.FTZ R38, R38, UR22 ;  /* 0x0000001626267c20 */ /* 0x000fe20008410000 */
[----:B-1----:R-:W-:Y:S01]  /*f150*/  FFMA.FTZ R13, R3, -UR19, R13 ;  /* 0x80000013030d7c23 */ /* 0x002fe2000801000d */
[----:B------:R-:W-:Y:S01]  /*f160*/  IMAD.IADD R3, R214, 0x1, -R0 ;  /* 0x00000001d6037824 */ /* 0x000fe200078e0a00 */
[----:B------:R-:W-:Y:S01]  /*f170*/  I2FP.F32.S32 R4, R2 ;  /* 0x0000000200047245 */ /* 0x000fe20000201400 */
[----:B------:R-:W-:-:S02]  /*f180*/  VIADD R2, R0, 0x1 ;  /* 0x0000000100027836 */ /* 0x000fc40000000000 */
[----:B------:R-:W-:Y:S01]  /*f190*/  FMUL.FTZ R23, R19, UR22 ;  /* 0x0000001613177c20 */ /* 0x000fe20008410000 */
[----:B------:R-:W1:Y:S01]  /*f1a0*/  MUFU.TANH R14, R25 ;  /* 0x00000019000e7308 */ /* 0x000e620000002400 */
[----:B--2---:R-:W-:Y:S01]  /*f1b0*/  FFMA.FTZ R12, R5, -UR19, R12 ;  /* 0x80000013050c7c23 */ /* 0x004fe2000801000c */
[----:B------:R-:W-:Y:S01]  /*f1c0*/  IABS R3, R3 ;  /* 0x0000000300037213 */ /* 0x000fe20000000000 */
[--C-:B------:R-:W-:Y:S01]  /*f1d0*/  IMAD.IADD R5, R210, 0x1, -R2.reuse ;  /* 0x00000001d2057824 */ /* 0x100fe200078e0a02 */
[C---:B------:R-:W-:Y:S01]  /*f1e0*/  ISETP.GE.AND P4, PT, R2.reuse, R218, PT ;  /* 0x000000da0200720c */ /* 0x040fe20003f86270 */
[----:B------:R-:W-:Y:S01]  /*f1f0*/  IMAD.IADD R7, R213, 0x1, -R2 ;  /* 0x00000001d5077824 */ /* 0x000fe200078e0a02 */
[----:B------:R-:W-:Y:S01]  /*f200*/  ISETP.GE.AND P3, PT, R2, R217, PT ;  /* 0x000000d90200720c */ /* 0x000fe20003f66270 */
[----:B------:R-:W-:Y:S01]  /*f210*/  FMUL.FTZ R52, R8, UR22 ;  /* 0x0000001608347c20 */ /* 0x000fe20008410000 */
[----:B------:R-:W-:Y:S01]  /*f220*/  ISETP.GE.AND P2, PT, R2, R216, PT ;  /* 0x000000d80200720c */ /* 0x000fe20003f46270 */
[----:B---3--:R-:W-:Y:S01]  /*f230*/  FMUL.FTZ R68, R11, UR22 ;  /* 0x000000160b447c20 */ /* 0x008fe20008410000 */
[----:B----4-:R-:W-:Y:S01]  /*f240*/  FFMA.FTZ R11, R4, -UR19, R6 ;  /* 0x80000013040b7c23 */ /* 0x010fe20008010006 */
[----:B------:R-:W-:Y:S01]  /*f250*/  IMAD.MOV.U32 R4, RZ, RZ, R3 ;  /* 0x000000ffff047224 */ /* 0x000fe200078e0003 */
[----:B------:R-:W-:Y:S01]  /*f260*/  IABS R3, R5 ;  /* 0x0000000500037213 */ /* 0x000fe20000000000 */
[--C-:B------:R-:W-:Y:S01]  /*f270*/  IMAD.IADD R5, R214, 0x1, -R2.reuse ;  /* 0x00000001d6057824 */ /* 0x100fe200078e0a02 */
[C---:B------:R-:W-:Y:S01]  /*f280*/  ISETP.GE.AND P0, PT, R2.reuse, R215, PT ;  /* 0x000000d70200720c */ /* 0x040fe20003f06270 */
[----:B------:R-:W2:Y:S01]  /*f290*/  MUFU.TANH R17, R71 ;  /* 0x0000004700117308 */ /* 0x000ea20000002400 */
[----:B------:R-:W-:Y:S01]  /*f2a0*/  IMAD.IADD R6, R209, 0x1, -R2 ;  /* 0x00000001d1067824 */ /* 0x000fe200078e0a02 */
[----:B------:R-:W-:Y:S01]  /*f2b0*/  ISETP.LT.OR P6, PT, R2, R212, P4 ;  /* 0x000000d40200720c */ /* 0x000fe200027c1670 */
[----:B------:R-:W-:Y:S01]  /*f2c0*/  FMUL.FTZ R55, R9, UR22 ;  /* 0x0000001609377c20 */ /* 0x000fe20008410000 */
[----:B------:R-:W-:Y:S01]  /*f2d0*/  IABS R5, R5 ;  /* 0x0000000500057213 */ /* 0x000fe20000000000 */
[----:B------:R-:W-:Y:S01]  /*f2e0*/  FMUL.FTZ R36, R36, UR22 ;  /* 0x0000001624247c20 */ /* 0x000fe20008410000 */
[C---:B------:R-:W-:Y:S01]  /*f2f0*/  ISETP.LT.OR P5, PT, R2.reuse, R211, P3 ;  /* 0x000000d30200720c */ /* 0x040fe20001fa1670 */
[----:B------:R-:W-:Y:S01]  /*f300*/  FMUL.FTZ R75, R45, UR22 ;  /* 0x000000162d4b7c20 */ /* 0x000fe20008410000 */
[C---:B------:R-:W-:Y:S01]  /*f310*/  ISETP.LT.OR P1, PT, R2.reuse, R208, P2 ;  /* 0x000000d00200720c */ /* 0x040fe20001721670 */
[----:B------:R-:W3:Y:S01]  /*f320*/  MUFU.TANH R8, R70 ;  /* 0x0000004600087308 */ /* 0x000ee20000002400 */
[----:B------:R-:W-:Y:S01]  /*f330*/  ISETP.LT.OR P0, PT, R2, R207, P0 ;  /* 0x000000cf0200720c */ /* 0x000fe20000701670 */
[----:B------:R-:W-:Y:S01]  /*f340*/  IMAD.MOV.U32 R2, RZ, RZ, R3 ;  /* 0x000000ffff027224 */ /* 0x000fe200078e0003 */
[----:B------:R-:W-:Y:S01]  /*f350*/  IABS R7, R7 ;  /* 0x0000000700077213 */ /* 0x000fe20000000000 */
[----:B------:R-:W-:Y:S01]  /*f360*/  IMAD.MOV.U32 R15, RZ, RZ, R5 ;  /* 0x000000ffff0f7224 */ /* 0x000fe200078e0005 */
[----:B------:R-:W-:Y:S01]  /*f370*/  IABS R16, R6 ;  /* 0x0000000600107213 */ /* 0x000fe20000000000 */
[----:B------:R-:W-:Y:S01]  /*f380*/  FMUL.FTZ R45, R32, UR22 ;  /* 0x00000016202d7c20 */ /* 0x000fe20008410000 */
[----:B------:R-:W-:Y:S01]  /*f390*/  I2FP.F32.S32 R2, R2 ;  /* 0x0000000200027245 */ /* 0x000fe20000201400 */
[----:B------:R-:W-:Y:S01]  /*f3a0*/  IMAD.MOV.U32 R6, RZ, RZ, R7 ;  /* 0x000000ffff067224 */ /* 0x000fe200078e0007 */
[----:B------:R-:W-:Y:S01]  /*f3b0*/  I2FP.F32.S32 R15, R15 ;  /* 0x0000000f000f7245 */ /* 0x000fe20000201400 */
[----:B------:R-:W4:Y:S01]  /*f3c0*/  MUFU.TANH R19, R27 ;  /* 0x0000001b00137308 */ /* 0x000f220000002400 */
[----:B------:R-:W-:Y:S01]  /*f3d0*/  P2R R9, PR, RZ, 0x1 ;  /* 0x00000001ff097803 */ /* 0x000fe20000000000 */
[----:B-1----:R-:W-:Y:S01]  /*f3e0*/  FFMA.FTZ R7, R2, -UR19, R14 ;  /* 0x8000001302077c23 */ /* 0x002fe2000801000e */
[----:B------:R-:W-:-:S02]  /*f3f0*/  VIADD R2, R0, 0x8 ;  /* 0x0000000800027836 */ /* 0x000fc40000000000 */
[----:B--2---:R-:W-:Y:S01]  /*f400*/  FFMA.FTZ R15, R15, -UR19, R17 ;  /* 0x800000130f0f7c23 */ /* 0x004fe20008010011 */
[----:B------:R-:W-:Y:S01]  /*f410*/  ISETP.GE.AND P2, PT, R0, R218, PT ;  /* 0x000000da0000720c */ /* 0x000fe20003f46270 */
[----:B------:R-:W-:Y:S01]  /*f420*/  FMUL.FTZ R21, R18, UR22 ;  /* 0x0000001612157c20 */ /* 0x000fe20008410000 */
[----:B------:R-:W-:Y:S01]  /*f430*/  ISETP.GE.AND P0, PT, R0, R217, PT ;  /* 0x000000d90000720c */ /* 0x000fe20003f06270 */
[----:B------:R-:W1:Y:S01]  /*f440*/  MUFU.TANH R17, R38 ;  /* 0x0000002600117308 */ /* 0x000e620000002400 */
[----:B------:R-:W-:Y:S01]  /*f450*/  I2FP.F32.S32 R4, R4 ;  /* 0x0000000400047245 */ /* 0x000fe20000201400 */
[--C-:B------:R-:W-:Y:S01]  /*f460*/  IMAD.IADD R3, R210, 0x1, -R2.reuse ;  /* 0x00000001d2037824 */ /* 0x100fe200078e0a02 */
[C---:B------:R-:W-:Y:S01]  /*f470*/  ISETP.LT.OR P2, PT, R0.reuse, R212, P2 ;  /* 0x000000d40000720c */ /* 0x040fe20001741670 */
[----:B------:R-:W-:Y:S01]  /*f480*/  IMAD.IADD R5, R213, 0x1, -R2 ;  /* 0x00000001d5057824 */ /* 0x000fe200078e0a02 */
[----:B------:R-:W-:Y:S01]  /*f490*/  ISETP.LT.OR P0, PT, R0, R211, P0 ;  /* 0x000000d30000720c */ /* 0x000fe20000701670 */
[----:B---3--:R-:W-:Y:S01]  /*f4a0*/  FFMA.FTZ R8, R4, -UR19, R8 ;  /* 0x8000001304087c23 */ /* 0x008fe20008010008 */
[----:B------:R-:W-:Y:S01]  /*f4b0*/  IABS R4, R3 ;  /* 0x0000000300047213 */ /* 0x000fe20000000000 */
[----:B------:R-:W2:Y:S01]  /*f4c0*/  MUFU.TANH R14, R36 ;  /* 0x00000024000e7308 */ /* 0x000ea20000002400 */
[----:B------:R-:W-:Y:S01]  /*f4d0*/  FSEL R32, R13, -INF , !P2 ;  /* 0xff8000000d207808 */ /* 0x000fe20005000000 */
[----:B------:R-:W-:Y:S01]  /*f4e0*/  FMUL.FTZ R77, R47, UR22 ;  /* 0x000000162f4d7c20 */ /* 0x000fe20008410000 */
[----:B------:R-:W-:Y:S01]  /*f4f0*/  FSEL R42, R12, -INF , !P0 ;  /* 0xff8000000c2a7808 */ /* 0x000fe20004000000 */
[----:B------:R-:W-:Y:S01]  /*f500*/  FMUL.FTZ R72, R44, UR22 ;  /* 0x000000162c487c20 */ /* 0x000fe20008410000 */
[----:B------:R-:W-:Y:S01]  /*f510*/  IABS R3, R5 ;  /* 0x0000000500037213 */ /* 0x000fe20000000000 */
[----:B------:R-:W-:Y:S01]  /*f520*/  FMUL.FTZ R47, R34, UR22 ;  /* 0x00000016222f7c20 */ /* 0x000fe20008410000 */
[C---:B------:R-:W-:Y:S01]  /*f530*/  ISETP.GE.AND P2, PT, R0.reuse, R216, PT ;  /* 0x000000d80000720c */ /* 0x040fe20003f46270 */
[----:B------:R-:W3:Y:S01]  /*f540*/  MUFU.TANH R18, R69 ;  /* 0x0000004500127308 */ /* 0x000ee20000002400 */
[----:B------:R-:W-:Y:S01]  /*f550*/  ISETP.GE.AND P0, PT, R0, R215, PT ;  /* 0x000000d70000720c */ /* 0x000fe20003f06270 */
[----:B------:R-:W-:Y:S01]  /*f560*/  FMUL.FTZ R53, R10, UR22 ;  /* 0x000000160a357c20 */ /* 0x000fe20008410000 */
[----:B------:R-:W-:Y:S01]  /*f570*/  I2FP.F32.S32 R6, R6 ;  /* 0x0000000600067245 */ /* 0x000fe20000201400 */
[----:B------:R-:W-:Y:S01]  /*f580*/  IMAD.IADD R5, R209, 0x1, -R2 ;  /* 0x00000001d1057824 */ /* 0x000fe200078e0a02 */
        /* <DEDUP_REMOVED lines=9> */
[----:B------:R-:W-:Y:S01]  /*f620*/  FMUL.FTZ R39, R39, UR22 ;  /* 0x0000001627277c20 */ /* 0x000fe20008410000 */
[----:B------:R-:W-:Y:S01]  /*f630*/  FSEL R48, R8, -INF , !P0 ;  /* 0xff80000008307808 */ /* 0x000fe20004000000 */
[----:B--2---:R-:W-:Y:S01]  /*f640*/  FFMA.FTZ R14, R4, -UR19, R14 ;  /* 0x80000013040e7c23 */ /* 0x004fe2000801000e */
[----:B------:R-:W-:Y:S01]  /*f650*/  ISETP.GE.AND P4, PT, R2, R218, PT ;  /* 0x000000da0200720c */ /* 0x000fe20003f86270 */
[--C-:B------:R-:W-:Y:S01]  /*f660*/  IMAD.IADD R4, R210, 0x1, -R3.reuse ;  /* 0x00000001d2047824 */ /* 0x100fe200078e0a03 */
[C---:B------:R-:W-:Y:S01]  /*f670*/  ISETP.GE.AND P3, PT, R2.reuse, R217, PT ;  /* 0x000000d90200720c */ /* 0x040fe20003f66270 */
[----:B------:R-:W1:Y:S01]  /*f680*/  MUFU.TANH R17, R64 ;  /* 0x0000004000117308 */ /* 0x000e620000002400 */
[C---:B------:R-:W-:Y:S01]  /*f690*/  ISETP.GE.AND P2, PT, R2.reuse, R216, PT ;  /* 0x000000d80200720c */ /* 0x040fe20003f46270 */
[----:B------:R-:W-:Y:S01]  /*f6a0*/  FMUL.FTZ R154, R31, UR22 ;  /* 0x000000161f9a7c20 */ /* 0x000fe20008410000 */
        /* <DEDUP_REMOVED lines=9> */
[----:B------:R-:W-:Y:S01]  /*f740*/  MUFU.TANH R12, R65 ;  /* 0x00000041000c7308 */ /* 0x000fe20000002400 */
[----:B------:R-:W-:Y:S01]  /*f750*/  ISETP.LT.OR P5, PT, R2, R211, P3 ;  /* 0x000000d30200720c */ /* 0x000fe20001fa1670 */
[----:B------:R-:W-:Y:S01]  /*f760*/  FMUL.FTZ R73, R46, UR22 ;  /* 0x000000162e497c20 */ /* 0x000fe20008410000 */
[C---:B------:R-:W-:Y:S01]  /*f770*/  ISETP.LT.OR P2, PT, R2.reuse, R208, P2 ;  /* 0x000000d00200720c */ /* 0x040fe20001741670 */
[----:B------:R-:W-:Y:S01]  /*f780*/  FMUL.FTZ R46, R33, UR22 ;  /* 0x00000016212e7c20 */ /* 0x000fe20008410000 */
[----:B------:R-:W-:Y:S01]  /*f790*/  ISETP.LT.OR P1, PT, R2, R207, P0 ;  /* 0x000000cf0200720c */ /* 0x000fe20000721670 */
[----:B------:R-:W-:Y:S01]  /*f7a0*/  IMAD.IADD R2, R214, 0x1, -R2 ;  /* 0x00000001d6027824 */ /* 0x000fe200078e0a02 */
[----:B------:R-:W-:Y:S01]  /*f7b0*/  I2FP.F32.S32 R16, R16 ;  /* 0x0000001000107245 */ /* 0x000fe20000201400 */
[----:B------:R-:W2:Y:S01]  /*f7c0*/  MUFU.TANH R19, R37 ;  /* 0x0000002500137308 */ /* 0x000ea20000002400 */
[----:B------:R-:W-:Y:S01]  /*f7d0*/  ISETP.NE.AND P3, PT, R9, RZ, PT ;  /* 0x000000ff0900720c */ /* 0x000fe20003f65270 */
[----:B------:R-:W-:Y:S01]  /*f7e0*/  FMUL.FTZ R74, R35, UR22 ;  /* 0x00000016234a7c20 */ /* 0x000fe20008410000 */
[----:B------:R-:W-:Y:S01]  /*f7f0*/  IABS R8, R2 ;  /* 0x0000000200087213 */ /* 0x000fe20000000000 */
[----:B---3--:R-:W-:Y:S01]  /*f800*/  FFMA.FTZ R16, R16, -UR19, R18 ;  /* 0x8000001310107c23 */ /* 0x008fe20008010012 */
[----:B------:R-:W-:Y:S01]  /*f810*/  IABS R4, R4 ;  /* 0x0000000400047213 */ /* 0x000fe20000000000 */
[----:B------:R-:W-:Y:S01]  /*f820*/  FMUL.FTZ R51, R29, UR22 ;  /* 0x000000161d337c20 */ /* 0x000fe20008410000 */
[----:B------:R-:W-:Y:S01]  /*f830*/  IABS R9, R5 ;  /* 0x0000000500097213 */ /* 0x000fe20000000000 */
[----:B------:R3:W4:Y:S01]  /*f840*/  MUFU.TANH R18, R39 ;  /* 0x0000002700127308 */ /* 0x0007220000002400 */
[----:B------:R-:W-:Y:S01]  /*f850*/  IABS R2, R6 ;  /* 0x0000000600027213 */ /* 0x000fe20000000000 */
[----:B------:R-:W-:Y:S01]  /*f860*/  IMAD.MOV.U32 R6, RZ, RZ, R4 ;  /* 0x000000ffff067224 */ /* 0x000fe200078e0004 */
[----:B------:R-:W-:Y:S01]  /*f870*/  IABS R5, R7 ;  /* 0x0000000700057213 */ /* 0x000fe20000000000 */
[----:B------:R-:W-:Y:S01]  /*f880*/  IMAD.IADD R7, R214, 0x1, -R3 ;  /* 0x00000001d6077824 */ /* 0x000fe200078e0a03 */
[----:B------:R-:W-:Y:S01]  /*f890*/  ISETP.NE.AND P4, PT, R10, RZ, PT ;  /* 0x000000ff0a00720c */ /* 0x000fe20003f85270 */
[----:B------:R-:W-:Y:S01]  /*f8a0*/  IMAD.MOV.U32 R4, RZ, RZ, R2 ;  /* 0x000000ffff047224 */ /* 0x000fe200078e0002 */
[----:B------:R-:W-:Y:S01]  /*f8b0*/  I2FP.F32.S32 R9, R9 ;  /* 0x0000000900097245 */ /* 0x000fe20000201400 */
[----:B------:R-:W5:Y:S01]  /*f8c0*/  MUFU.TANH R11, R66 ;  /* 0x00000042000b7308 */ /* 0x000f620000002400 */
[----:B------:R-:W-:Y:S01]  /*f8d0*/  IMAD.MOV.U32 R2, RZ, RZ, R5 ;  /* 0x000000ffff027224 */ /* 0x000fe200078e0005 */
[----:B------:R-:W-:Y:S01]  /*f8e0*/  P2R R10, PR, RZ, 0x4 ;  /* 0x00000004ff0a7803 */ /* 0x000fe20000000000 */
[----:B------:R-:W-:Y:S01]  /*f8f0*/  FMUL.FTZ R49, R28, UR22 ;  /* 0x000000161c317c20 */ /* 0x000fe20008410000 */
[----:B------:R-:W-:Y:S01]  /*f900*/  I2FP.F32.S32 R5, R6 ;  /* 0x0000000600057245 */ /* 0x000fe20000201400 */
[----:B-1----:R-:W-:Y:S01]  /*f910*/  FFMA.FTZ R9, R9, -UR19, R17 ;  /* 0x8000001309097c23 */ /* 0x002fe20008010011 */
[----:B------:R-:W-:-:S02]  /*f920*/  I2FP.F32.S32 R2, R2 ;  /* 0x0000000200027245 */ /* 0x000fc40000201400 */
[----:B------:R-:W-:Y:S01]  /*f930*/  I2FP.F32.S32 R4, R4 ;  /* 0x0000000400047245 */ /* 0x000fe20000201400 */
[----:B--2---:R-:W-:Y:S01]  /*f940*/  FFMA.FTZ R5, R5, -UR19, R19 ;  /* 0x8000001305057c23 */ /* 0x004fe20008010013 */
[----:B---3--:R-:W-:Y:S01]  /*f950*/  FSEL R39, R16, -INF , !P4 ;  /* 0xff80000010277808 */ /* 0x008fe20006000000 */
[----:B------:R-:W-:Y:S01]  /*f960*/  FFMA.FTZ R12, R2, -UR19, R12 ;  /* 0x80000013020c7c23 */ /* 0x000fe2000801000c */
[C---:B------:R-:W-:Y:S01]  /*f970*/  ISETP.GE.AND P4, PT, R3.reuse, R218, PT ;  /* 0x000000da0300720c */ /* 0x040fe20003f86270 */
[----:B------:R-:W-:Y:S01]  /*f980*/  VIADD R2, R0, 0x10 ;  /* 0x0000001000027836 */ /* 0x000fe20000000000 */
[C---:B------:R-:W-:Y:S01]  /*f990*/  ISETP.GE.AND P2, PT, R3.reuse, R216, PT ;  /* 0x000000d80300720c */ /* 0x040fe20003f46270 */
[----:B----4-:R-:W-:Y:S01]  /*f9a0*/  FFMA.FTZ R4, R4, -UR19, R18 ;  /* 0x8000001304047c23 */ /* 0x010fe20008010012 */
[----:B------:R-:W-:Y:S01]  /*f9b0*/  ISETP.GE.AND P0, PT, R3, R215, PT ;  /* 0x000000d70300720c */ /* 0x000fe20003f06270 */
[----:B------:R-:W-:Y:S01]  /*f9c0*/  MUFU.TANH R17, R23 ;  /* 0x0000001700117308 */ /* 0x000fe20000002400 */
[----:B------:R-:W-:-:S02]  /*f9d0*/  FSEL R41, R15, -INF , !P3 ;  /* 0xff8000000f297808 */ /* 0x000fc40005800000 */
[----:B------:R-:W-:Y:S02]  /*f9e0*/  I2FP.F32.S32 R8, R8 ;  /* 0x0000000800087245 */ /* 0x000fe40000201400 */
[C---:B------:R-:W-:Y:S02]  /*f9f0*/  ISETP.GE.AND P3, PT, R3.reuse, R217, PT ;  /* 0x000000d90300720c */ /* 0x040fe40003f66270 */
[----:B------:R-:W-:Y:S01]  /*fa00*/  FSEL R31, R14, -INF , !P6 ;  /* 0xff8000000e1f7808 */ /* 0x000fe20007000000 */
[----:B-----5:R-:W-:Y:S01]  /*fa10*/  FFMA.FTZ R8, R8, -UR19, R11 ;  /* 0x8000001308087c23 */ /* 0x020fe2000801000b */
[C---:B------:R-:W-:Y:S01]  /*fa20*/  ISETP.LT.OR P6, PT, R3.reuse, R212, P4 ;  /* 0x000000d40300720c */ /* 0x040fe200027c1670 */
[----:B------:R-:W1:Y:S01]  /*fa30*/  MUFU.TANH R15, R67 ;  /* 0x00000043000f7308 */ /* 0x000e620000002400 */
[----:B------:R-:W-:Y:S02]  /*fa40*/  ISETP.NE.AND P4, PT, R10, RZ, PT ;  /* 0x000000ff0a00720c */ /* 0x000fe40003f85270 */
[----:B------:R-:W-:-:S02]  /*fa50*/  ISETP.LT.OR P2, PT, R3, R208, P2 ;  /* 0x000000d00300720c */ /* 0x000fc40001741670 */
[----:B------:R-:W-:Y:S02]  /*fa60*/  ISETP.LT.OR P0, PT, R3, R207, P0 ;  /* 0x000000cf0300720c */ /* 0x000fe40000701670 */
        /* <DEDUP_REMOVED lines=114> */
[----:B------:R-:W-:Y:S01]  /*10190*/  IABS R5, R5 ;  /* 0x0000000500057213 */ /* 0x000fe20000000000 */
[----:B------:R-:W-:Y:S01]  /*101a0*/  MUFU.TANH R21, R164 ;  /* 0x000000a400157308 */ /* 0x000fe20000002400 */
        /* <DEDUP_REMOVED lines=98> */
[----:B------:R-:W-:Y:S01]  /*107d0*/  BAR.SYNC.DEFER_BLOCKING 0x0 ;  /* 0x0000000000007b1d */ /* 0x000fe20000010000 */
        /* <DEDUP_REMOVED lines=58> */
[----:B------:R-:W3:Y:S01]  /*10b80*/  MUFU.TANH R9, R151 ;  /* 0x0000009700097308 */ /* 0x000ee20000002400 */
        /* <DEDUP_REMOVED lines=10> */
[----:B------:R-:W1:Y:S01]  /*10c30*/  MUFU.TANH R11, R163 ;  /* 0x000000a3000b7308 */ /* 0x000e620000002400 */
[----:B------:R-:W-:Y:S01]  /*10c40*/  ISETP.GE.AND P2, PT, R3, R216, PT ;  /* 0x000000d80300720c */ /* 0x000fe20003f46270 */
[----:B------:R-:W-:Y:S01]  /*10c50*/  IMAD.IADD R6, R213, 0x1, -R2 ;  /* 0x00000001d5067824 */ /* 0x000fe200078e0a02 */
[----:B------:R-:W-:-:S02]  /*10c60*/  ISETP.GE.AND P0, PT, R3, R215, PT ;  /* 0x000000d70300720c */ /* 0x000fc40003f06270 */
[----:B------:R-:W-:Y:S01]  /*10c70*/  FSEL R20, R5, -INF , !P6 ;  /* 0xff80000005147808 */ /* 0x000fe20007000000 */
[----:B------:R-:W-:Y:S01]  /*10c80*/  IMAD.IADD R5, R209, 0x1, -R3 ;  /* 0x00000001d1057824 */ /* 0x000fe200078e0a03 */
[----:B------:R-:W-:Y:S01]  /*10c90*/  FSEL R155, R4, -INF , !P5 ;  /* 0xff800000049b7808 */ /* 0x000fe20006800000 */
[----:B------:R-:W-:Y:S01]  /*10ca0*/  IMAD.IADD R4, R210, 0x1, -R2 ;  /* 0x00000001d2047824 */ /* 0x000fe200078e0a02 */
[----:B------:R-:W-:Y:S01]  /*10cb0*/  I2FP.F32.S32 R14, R14 ;  /* 0x0000000e000e7245 */ /* 0x000fe20000201400 */
[----:B------:R-:W-:Y:S01]  /*10cc0*/  MUFU.TANH R10, R162 ;  /* 0x000000a2000a7308 */ /* 0x000fe20000002400 */
[C---:B------:R-:W-:Y:S02]  /*10cd0*/  ISETP.LT.OR P6, PT, R3.reuse, R212, P4 ;  /* 0x000000d40300720c */ /* 0x040fe400027c1670 */
[C---:B------:R-:W-:Y:S01]  /*10ce0*/  ISETP.LT.OR P5, PT, R3.reuse, R211, P3 ;  /* 0x000000d30300720c */ /* 0x040fe20001fa1670 */
[----:B------:R-:W-:Y:S01]  /*10cf0*/  FFMA.FTZ R14, R14, -UR19, R15 ;  /* 0x800000130e0e7c23 */ /* 0x000fe2000801000f */
        /* <DEDUP_REMOVED lines=11> */
[----:B------:R-:W-:-:S02]  /*10db0*/  IABS R4, R4 ;  /* 0x0000000400047213 */ /* 0x000fc40000000000 */
[----:B------:R-:W-:Y:S01]  /*10dc0*/  I2FP.F32.S32 R6, R6 ;  /* 0x0000000600067245 */ /* 0x000fe20000201400 */
[----:B---3--:R-:W-:Y:S01]  /*10dd0*/  FFMA.FTZ R13, R13, -UR19, R9 ;  /* 0x800000130d0d7c23 */ /* 0x008fe20008010009 */
[----:B------:R-:W-:Y:S02]  /*10de0*/  ISETP.NE.AND P4, PT, R8, RZ, PT ;  /* 0x000000ff0800720c */ /* 0x000fe40003f85270 */
        /* <DEDUP_REMOVED lines=11> */
[----:B--2---:R-:W-:Y:S01]  /*10ea0*/  FFMA.FTZ R15, R5, -UR19, R15 ;  /* 0x80000013050f7c23 */ /* 0x004fe2000801000f */
[C---:B------:R-:W-:Y:S01]  /*10eb0*/  ISETP.GE.AND P3, PT, R2.reuse, R217, PT ;  /* 0x000000d90200720c */ /* 0x040fe20003f66270 */
[----:B------:R-:W-:Y:S01]  /*10ec0*/  IMAD.IADD R5, R209, 0x1, -R2 ;  /* 0x00000001d1057824 */ /* 0x000fe200078e0a02 */
[C---:B------:R-:W-:Y:S01]  /*10ed0*/  ISETP.GE.AND P2, PT, R2.reuse, R216, PT ;  /* 0x000000d80200720c */ /* 0x040fe20003f46270 */
[--C-:B------:R-:W-:Y:S01]  /*10ee0*/  IMAD.IADD R6, R213, 0x1, -R3.reuse ;  /* 0x00000001d5067824 */ /* 0x100fe200078e0a03 */
[----:B------:R-:W-:Y:S01]  /*10ef0*/  ISETP.GE.AND P0, PT, R2, R215, PT ;  /* 0x000000d70200720c */ /* 0x000fe20003f06270 */
[----:B------:R-:W-:Y:S01]  /*10f00*/  IMAD.IADD R7, R209, 0x1, -R3 ;  /* 0x00000001d1077824 */ /* 0x000fe200078e0a03 */
[----:B------:R-:W-:Y:S01]  /*10f10*/  FSEL R75, R13, -INF , !P1 ;  /* 0xff8000000d4b7808 */ /* 0x000fe20004800000 */
[----:B------:R-:W1:Y:S01]  /*10f20*/  MUFU.TANH R14, R60 ;  /* 0x0000003c000e7308 */ /* 0x000e620000002400 */
[----:B------:R-:W-:-:S02]  /*10f30*/  FSEL R18, R12, -INF , !P6 ;  /* 0xff8000000c127808 */ /* 0x000fc40007000000 */
[----:B------:R-:W-:Y:S01]  /*10f40*/  FSEL R150, R4, -INF , !P5 ;  /* 0xff80000004967808 */ /* 0x000fe20006800000 */
[----:B------:R-:W-:Y:S01]  /*10f50*/  IMAD.IADD R4, R210, 0x1, -R3 ;  /* 0x00000001d2047824 */ /* 0x000fe200078e0a03 */
[----:B------:R-:W-:Y:S02]  /*10f60*/  I2FP.F32.S32 R16, R16 ;  /* 0x0000001000107245 */ /* 0x000fe40000201400 */
[C---:B------:R-:W-:Y:S01]  /*10f70*/  ISETP.LT.OR P6, PT, R2.reuse, R212, P4 ;  /* 0x000000d40200720c */ /* 0x040fe200027c1670 */
[----:B------:R-:W-:Y:S01]  /*10f80*/  MUFU.TANH R12, R62 ;  /* 0x0000003e000c7308 */ /* 0x000fe20000002400 */
[----:B------:R-:W-:Y:S01]  /*10f90*/  ISETP.LT.OR P5, PT, R2, R211, P3 ;  /* 0x000000d30200720c */ /* 0x000fe20001fa1670 */
[----:B------:R-:W-:Y:S01]  /*10fa0*/  FFMA.FTZ R16, R16, -UR19, R10 ;  /* 0x8000001310107c23 */ /* 0x000fe2000801000a */
[C---:B------:R-:W-:Y:S02]  /*10fb0*/  ISETP.LT.OR P2, PT, R2.reuse, R208, P2 ;  /* 0x000000d00200720c */ /* 0x040fe40001741670 */
[----:B------:R-:W-:Y:S01]  /*10fc0*/  ISETP.LT.OR P1, PT, R2, R207, P0 ;  /* 0x000000cf0200720c */ /* 0x000fe20000721670 */
[----:B------:R-:W-:Y:S01]  /*10fd0*/  IMAD.IADD R2, R214, 0x1, -R2 ;  /* 0x00000001d6027824 */ /* 0x000fe200078e0a02 */
[----:B------:R-:W-:Y:S01]  /*10fe0*/  ISETP.NE.AND P3, PT, R8, RZ, PT ;  /* 0x000000ff0800720c */ /* 0x000fe20003f65270 */
[----:B------:R-:W2:Y:S01]  /*10ff0*/  MUFU.TANH R10, R166 ;  /* 0x000000a6000a7308 */ /* 0x000ea20000002400 */
[----:B------:R-:W-:-:S02]  /*11000*/  IABS R4, R4 ;  /* 0x0000000400047213 */ /* 0x000fc40000000000 */
[----:B------:R-:W-:Y:S02]  /*11010*/  IABS R13, R2 ;  /* 0x00000002000d7213 */ /* 0x000fe40000000000 */
[----:B------:R-:W-:Y:S02]  /*11020*/  IABS R8, R5 ;  /* 0x0000000500087213 */ /* 0x000fe40000000000 */
[----:B------:R-:W-:Y:S01]  /*11030*/  IABS R2, R6 ;  /* 0x0000000600027213 */ /* 0x000fe20000000000 */
[----:B------:R-:W3:Y:S01]  /*11040*/  MUFU.TANH R19, R165 ;  /* 0x000000a500137308 */ /* 0x000ee20000002400 */
[----:B------:R-:W-:Y:S01]  /*11050*/  IABS R5, R7 ;  /* 0x0000000700057213 */ /* 0x000fe20000000000 */
[----:B------:R-:W-:Y:S01]  /*11060*/  IMAD.MOV.U32 R6, RZ, RZ, R4 ;  /* 0x000000ffff067224 */ /* 0x000fe200078e0004 */
[----:B------:R-:W-:Y:S01]  /*11070*/  ISETP.NE.AND P4, PT, R9, RZ, PT ;  /* 0x000000ff0900720c */ /* 0x000fe20003f85270 */
[----:B------:R-:W-:Y:S01]  /*11080*/  IMAD.MOV.U32 R4, RZ, RZ, R2 ;  /* 0x000000ffff047224 */ /* 0x000fe200078e0002 */
[----:B------:R-:W-:Y:S01]  /*11090*/  ISETP.GE.AND P0, PT, R3, R215, PT ;  /* 0x000000d70300720c */ /* 0x000fe20003f06270 */
[----:B------:R-:W-:Y:S01]  /*110a0*/  IMAD.MOV.U32 R2, RZ, RZ, R5 ;  /* 0x000000ffff027224 */ /* 0x000fe200078e0005 */
[----:B------:R-:W-:Y:S01]  /*110b0*/  I2FP.F32.S32 R8, R8 ;  /* 0x0000000800087245 */ /* 0x000fe20000201400 */
[----:B------:R-:W-:Y:S01]  /*110c0*/  IMAD.MOV.U32 R7, RZ, RZ, R13 ;  /* 0x000000ffff077224 */ /* 0x000fe200078e000d */
[----:B------:R-:W-:Y:S01]  /*110d0*/  I2FP.F32.S32 R6, R6 ;  /* 0x0000000600067245 */ /* 0x000fe20000201400 */
[----:B------:R-:W-:Y:S01]  /*110e0*/  MUFU.TANH R13, R168 ;  /* 0x000000a8000d7308 */ /* 0x000fe20000002400 */
[----:B------:R-:W-:Y:S01]  /*110f0*/  I2FP.F32.S32 R2, R2 ;  /* 0x0000000200027245 */ /* 0x000fe20000201400 */
[----:B-1----:R-:W-:Y:S01]  /*11100*/  FFMA.FTZ R8, R8, -UR19, R14 ;  /* 0x8000001308087c23 */ /* 0x002fe2000801000e */
[----:B------:R-:W-:Y:S01]  /*11110*/  FSEL R60, R17, -INF , !P4 ;  /* 0xff800000113c7808 */ /* 0x000fe20006000000 */
[----:B------:R-:W-:Y:S01]  /*11120*/  FFMA.FTZ R6, R6, -UR19, R21 ;  /* 0x8000001306067c23 */ /* 0x000fe20008010015 */
[----:B------:R-:W-:Y:S01]  /*11130*/  P2R R9, PR, RZ, 0x4 ;  /* 0x00000004ff097803 */ /* 0x000fe20000000000 */
[----:B--2---:R-:W-:Y:S01]  /*11140*/  FFMA.FTZ R10, R2, -UR19, R10 ;  /* 0x80000013020a7c23 */ /* 0x004fe2000801000a */
[----:B------:R-:W-:Y:S01]  /*11150*/  I2FP.F32.S32 R5, R7 ;  /* 0x0000000700057245 */ /* 0x000fe20000201400 */
[----:B------:R-:W-:Y:S01]  /*11160*/  VIADD R2, R0, 0x38 ;  /* 0x0000003800027836 */ /* 0x000fe20000000000 */
[----:B------:R-:W-:Y:S01]  /*11170*/  ISETP.GE.AND P4, PT, R3, R218, PT ;  /* 0x000000da0300720c */ /* 0x000fe20003f86270 */
[----:B------:R-:W-:Y:S01]  /*11180*/  IMAD.IADD R7, R214, 0x1, -R3 ;  /* 0x00000001d6077824 */ /* 0x000fe200078e0a03 */
[----:B------:R-:W-:Y:S01]  /*11190*/  FSEL R62, R16, -INF , !P3 ;  /* 0xff800000103e7808 */ /* 0x000fe20005800000 */
[----:B------:R-:W-:Y:S01]  /*111a0*/  FFMA.FTZ R5, R5, -UR19, R12 ;  /* 0x8000001305057c23 */ /* 0x000fe2000801000c */
[C---:B------:R-:W-:Y:S01]  /*111b0*/  ISETP.GE.AND P3, PT, R3.reuse, R217, PT ;  /* 0x000000d90300720c */ /* 0x040fe20003f66270 */
[----:B------:R-:W1:Y:S01]  /*111c0*/  MUFU.TANH R17, R167 ;  /* 0x000000a700117308 */ /* 0x000e620000002400 */
[C---:B------:R-:W-:Y:S01]  /*111d0*/  ISETP.GE.AND P2, PT, R3.reuse, R216, PT ;  /* 0x000000d80300720c */ /* 0x040fe20003f46270 */
[----:B------:R-:W-:Y:S01]  /*111e0*/  VIADD R0, R0, 0x39 ;  /* 0x0000003900007836 */ /* 0x000fe20000000000 */
[----:B------:R-:W-:-:S02]  /*111f0*/  ISETP.LT.OR P0, PT, R3, R207, P0 ;  /* 0x000000cf0300720c */ /* 0x000fc40000701670 */
[----:B------:R-:W-:Y:S02]  /*11200*/  I2FP.F32.S32 R4, R4 ;  /* 0x0000000400047245 */ /* 0x000fe40000201400 */
[----:B------:R-:W-:Y:S01]  /*11210*/  FSEL R16, R15, -INF , !P6 ;  /* 0xff8000000f107808 */ /* 0x000fe20007000000 */
[----:B------:R-:W2:Y:S01]  /*11220*/  MUFU.TANH R14, R53 ;  /* 0x00000035000e7308 */ /* 0x000ea20000002400 */
[----:B------:R-:W-:Y:S01]  /*11230*/  FSEL R79, R11, -INF , !P5 ;  /* 0xff8000000b4f7808 */ /* 0x000fe20006800000 */
[----:B---3--:R-:W-:Y:S01]  /*11240*/  FFMA.FTZ R4, R4, -UR19, R19 ;  /* 0x8000001304047c23 */ /* 0x008fe20008010013 */
[----:B------:R-:W-:Y:S02]  /*11250*/  ISETP.LT.OR P6, PT, R3, R212, P4 ;  /* 0x000000d40300720c */ /* 0x000fe400027c1670 */
[----:B------:R-:W-:Y:S02]  /*11260*/  ISETP.NE.AND P4, PT, R9, RZ, PT ;  /* 0x000000ff0900720c */ /* 0x000fe40003f85270 */
[C---:B------:R-:W-:Y:S01]  /*11270*/  ISETP.LT.OR P5, PT, R3.reuse, R211, P3 ;  /* 0x000000d30300720c */ /* 0x040fe20001fa1670 */
[----:B------:R-:W3:Y:S01]  /*11280*/  MUFU.TANH R15, R52 ;  /* 0x00000034000f7308 */ /* 0x000ee20000002400 */
[----:B------:R-:W-:-:S02]  /*11290*/  ISETP.LT.OR P2, PT, R3, R208, P2 ;  /* 0x000000d00300720c */ /* 0x000fc40001741670 */
[----:B------:R-:W-:Y:S02]  /*112a0*/  P2R R3, PR, RZ, 0x1 ;  /* 0x00000001ff037803 */ /* 0x000fe40000000000 */
[----:B------:R-:W-:Y:S02]  /*112b0*/  FSEL R145, R8, -INF , !P4 ;  /* 0xff80000008917808 */ /* 0x000fe40006000000 */
[----:B------:R-:W-:Y:S02]  /*112c0*/  FSEL R11, R6, -INF , !P6 ;  /* 0xff800000060b7808 */ /* 0x000fe40007000000 */
[----:B------:R-:W-:Y:S02]  /*112d0*/  P2R R9, PR, RZ, 0x4 ;  /* 0x00000004ff097803 */ /* 0x000fe40000000000 */
[----:B------:R-:W-:Y:S02]  /*112e0*/  ISETP.GE.AND P4, PT, R2, R218, PT ;  /* 0x000000da0200720c */ /* 0x000fe40003f86270 */
[----:B------:R-:W-:Y:S01]  /*112f0*/  FSEL R151, R5, -INF , !P1 ;  /* 0xff80000005977808 */ /* 0x000fe20004800000 */
[--C-:B------:R-:W-:Y:S01]  /*11300*/  IMAD.IADD R5, R210, 0x1, -R2.reuse ;  /* 0x00000001d2057824 */ /* 0x100fe200078e0a02 */
[----:B------:R-:W-:Y:S01]  /*11310*/  ISETP.NE.AND P6, PT, R3, RZ, PT ;  /* 0x000000ff0300720c */ /* 0x000fe20003fc5270 */
[----:B------:R-:W-:Y:S01]  /*11320*/  IMAD.IADD R3, R209, 0x1, -R2 ;  /* 0x00000001d1037824 */ /* 0x000fe200078e0a02 */
[----:B------:R-:W-:-:S02]  /*11330*/  ISETP.GE.AND P3, PT, R2, R217, PT ;  /* 0x000000d90200720c */ /* 0x000fc40003f66270 */
[C---:B------:R-:W-:Y:S02]  /*11340*/  ISETP.GE.AND P2, PT, R2.reuse, R216, PT ;  /* 0x000000d80200720c */ /* 0x040fe40003f46270 */
[----:B------:R-:W-:Y:S02]  /*11350*/  ISETP.GE.AND P0, PT, R2, R215, PT ;  /* 0x000000d70200720c */ /* 0x000fe40003f06270 */
[----:B------:R-:W-:Y:S02]  /*11360*/  IABS R7, R7 ;  /* 0x0000000700077213 */ /* 0x000fe40000000000 */
        /* <DEDUP_REMOVED lines=8> */
[----:B------:R-:W-:Y:S01]  /*113f0*/  IABS R12, R3 ;  /* 0x00000003000c7213 */ /* 0x000fe20000000000 */
[----:B------:R-:W-:Y:S01]  /*11400*/  IMAD.MOV.U32 R3, RZ, RZ, R7 ;  /* 0x000000ffff037224 */ /* 0x000fe200078e0007 */
[----:B------:R-:W-:Y:S02]  /*11410*/  ISETP.NE.AND P3, PT, R9, RZ, PT ;  /* 0x000000ff0900720c */ /* 0x000fe40003f65270 */
[----:B------:R-:W4:Y:S01]  /*11420*/  MUFU.TANH R9, R54 ;  /* 0x0000003600097308 */ /* 0x000f220000002400 */
[----:B------:R-:W-:Y:S01]  /*11430*/  IABS R5, R4 ;  /* 0x0000000400057213 */ /* 0x000fe20000000000 */
[----:B------:R-:W-:Y:S01]  /*11440*/  IMAD.MOV.U32 R4, RZ, RZ, R6 ;  /* 0x000000ffff047224 */ /* 0x000fe200078e0006 */
[----:B------:R-:W-:Y:S01]  /*11450*/  IABS R7, R2 ;  /* 0x0000000200077213 */ /* 0x000fe20000000000 */
[----:B------:R-:W-:Y:S01]  /*11460*/  IMAD.MOV.U32 R6, RZ, RZ, R12 ;  /* 0x000000ffff067224 */ /* 0x000fe200078e000c */
[----:B------:R-:W-:-:S02]  /*11470*/  I2FP.F32.S32 R2, R3 ;  /* 0x0000000300027245 */ /* 0x000fc40000201400 */
[----:B------:R-:W-:Y:S02]  /*11480*/  I2FP.F32.S32 R3, R5 ;  /* 0x0000000500037245 */ /* 0x000fe40000201400 */
[----:B------:R-:W-:Y:S01]  /*11490*/  I2FP.F32.S32 R4, R4 ;  /* 0x0000000400047245 */ /* 0x000fe20000201400 */
[----:B-1----:R-:W-:Y:S01]  /*114a0*/  FFMA.FTZ R2, R2, -UR19, R17 ;  /* 0x8000001302027c23 */ /* 0x002fe20008010011 */
[----:B------:R-:W-:Y:S01]  /*114b0*/  FSEL R74, R10, -INF , !P3 ;  /* 0xff8000000a4a7808 */ /* 0x000fe20005800000 */
[----:B--2---:R-:W-:Y:S01]  /*114c0*/  FFMA.FTZ R3, R3, -UR19, R14 ;  /* 0x8000001303037c23 */ /* 0x004fe2000801000e */
[----:B------:R-:W-:Y:S01]  /*114d0*/  I2FP.F32.S32 R5, R6 ;  /* 0x0000000600057245 */ /* 0x000fe20000201400 */
[----:B---3--:R-:W-:Y:S01]  /*114e0*/  FFMA.FTZ R4, R4, -UR19, R15 ;  /* 0x8000001304047c23 */ /* 0x008fe2000801000f */
[----:B------:R-:W-:Y:S01]  /*114f0*/  ISETP.GE.AND P3, PT, R0, R218, PT ;  /* 0x000000da0000720c */ /* 0x000fe20003f66270 */
[----:B------:R-:W1:Y:S01]  /*11500*/  MUFU.TANH R10, R55 ;  /* 0x00000037000a7308 */ /* 0x000e620000002400 */
[----:B------:R-:W-:Y:S01]  /*11510*/  P2R R8, PR, RZ, 0x4 ;  /* 0x00000004ff087803 */ /* 0x000fe20000000000 */
[----:B------:R-:W-:Y:S01]  /*11520*/  FFMA.FTZ R5, R5, -UR19, R13 ;  /* 0x8000001305057c23 */ /* 0x000fe2000801000d */
[----:B------:R-:W-:-:S02]  /*11530*/  I2FP.F32.S32 R6, R7 ;  /* 0x0000000700067245 */ /* 0x000fc40000201400 */
[----:B------:R-:W-:Y:S02]  /*11540*/  ISETP.GE.AND P0, PT, R0, R216, PT ;  /* 0x000000d80000720c */ /* 0x000fe40003f06270 */
[----:B------:R-:W-:Y:S01]  /*11550*/  FSEL R144, R2, -INF , !P6 ;  /* 0xff80000002907808 */ /* 0x000fe20007000000 */
[----:B----4-:R-:W-:Y:S01]  /*11560*/  FFMA.FTZ R6, R6, -UR19, R9 ;  /* 0x8000001306067c23 */ /* 0x010fe20008010009 */
[C---:B------:R-:W-:Y:S01]  /*11570*/  ISETP.GE.AND P2, PT, R0.reuse, R217, PT ;  /* 0x000000d90000720c */ /* 0x040fe20003f46270 */
[----:B------:R2:W3:Y:S01]  /*11580*/  MUFU.TANH R9, R68 ;  /* 0x0000004400097308 */ /* 0x0004e20000002400 */
[----:B------:R-:W-:Y:S01]  /*11590*/  FSEL R154, R3, -INF , !P4 ;  /* 0xff800000039a7808 */ /* 0x000fe20006000000 */
[--C-:B------:R-:W-:Y:S01]  /*115a0*/  IMAD.IADD R3, R213, 0x1, -R0.reuse ;  /* 0x00000001d5037824 */ /* 0x100fe200078e0a00 */
[C---:B------:R-:W-:Y:S01]  /*115b0*/  ISETP.LT.OR P6, PT, R0.reuse, R212, P3 ;  /* 0x000000d40000720c */ /* 0x040fe20001fc1670 */
[----:B------:R-:W-:Y:S01]  /*115c0*/  IMAD.IADD R2, R209, 0x1, -R0 ;  /* 0x00000001d1027824 */ /* 0x000fe200078e0a00 */
[----:B------:R-:W-:-:S02]  /*115d0*/  ISETP.GE.AND P4, PT, R0, R215, PT ;  /* 0x000000d70000720c */ /* 0x000fc40003f86270 */
[----:B------:R-:W-:Y:S01]  /*115e0*/  ISETP.LT.OR P3, PT, R0, R208, P0 ;  /* 0x000000d00000720c */ /* 0x000fe20000761670 */
[----:B------:R-:W-:Y:S01]  /*115f0*/  MUFU.TANH R7, R170 ;  /* 0x000000aa00077308 */ /* 0x000fe20000002400 */
[----:B------:R-:W-:Y:S02]  /*11600*/  ISETP.NE.AND P0, PT, R8, RZ, PT ;  /* 0x000000ff0800720c */ /* 0x000fe40003f05270 */
[----:B------:R-:W-:Y:S01]  /*11610*/  FSEL R46, R4, -INF , !P5 ;  /* 0xff800000042e7808 */ /* 0x000fe20006800000 */
[--C-:B------:R-:W-:Y:S01]  /*11620*/  IMAD.IADD R4, R210, 0x1, -R0.reuse ;  /* 0x00000001d2047824 */ /* 0x100fe200078e0a00 */
[C---:B------:R-:W-:Y:S02]  /*11630*/  ISETP.LT.OR P5, PT, R0.reuse, R211, P2 ;  /* 0x000000d30000720c */ /* 0x040fe400017a1670 */
[----:B------:R-:W-:Y:S01]  /*11640*/  ISETP.LT.OR P2, PT, R0, R207, P4 ;  /* 0x000000cf0000720c */ /* 0x000fe20002741670 */
[----:B------:R-:W4:Y:S01]  /*11650*/  MUFU.TANH R8, R169 ;  /* 0x000000a900087308 */ /* 0x000f220000002400 */
[----:B------:R-:W-:Y:S01]  /*11660*/  IMAD.IADD R0, R214, 0x1, -R0 ;  /* 0x00000001d6007824 */ /* 0x000fe200078e0a00 */
[----:B--2---:R-:W-:-:S02]  /*11670*/  FSEL R68, R5, -INF , !P0 ;  /* 0xff80000005447808 */ /* 0x004fc40004000000 */
[----:B------:R-:W-:Y:S02]  /*11680*/  PLOP3.LUT P0, PT, PT, PT, UP0, 0x80, 0x0 ;  /* 0x000000000000781c */ /* 0x000fe40003f0f008 */
[----:B------:R-:W-:Y:S02]  /*11690*/  IABS R4, R4 ;  /* 0x0000000400047213 */ /* 0x000fe40000000000 */
[----:B------:R-:W-:Y:S02]  /*116a0*/  IABS R3, R3 ;  /* 0x0000000300037213 */ /* 0x000fe40000000000 */
[----:B------:R-:W-:Y:S02]  /*116b0*/  IABS R2, R2 ;  /* 0x0000000200027213 */ /* 0x000fe40000000000 */
[----:B------:R-:W-:Y:S02]  /*116c0*/  IABS R0, R0 ;  /* 0x0000000000007213 */ /* 0x000fe40000000000 */
[----:B------:R-:W-:-:S02]  /*116d0*/  I2FP.F32.S32 R4, R4 ;  /* 0x0000000400047245 */ /* 0x000fc40000201400 */
[----:B------:R-:W-:Y:S02]  /*116e0*/  I2FP.F32.S32 R3, R3 ;  /* 0x0000000300037245 */ /* 0x000fe40000201400 */
[----:B------:R-:W-:Y:S01]  /*116f0*/  I2FP.F32.S32 R2, R2 ;  /* 0x0000000200027245 */ /* 0x000fe20000201400 */
[----:B-1----:R-:W-:Y:S01]  /*11700*/  FFMA.FTZ R4, R4, -UR19, R10 ;  /* 0x8000001304047c23 */ /* 0x002fe2000801000a */
[----:B------:R-:W-:Y:S01]  /*11710*/  I2FP.F32.S32 R0, R0 ;  /* 0x0000000000007245 */ /* 0x000fe20000201400 */
[----:B---3--:R-:W-:Y:S01]  /*11720*/  FFMA.FTZ R3, R3, -UR19, R9 ;  /* 0x8000001303037c23 */ /* 0x008fe20008010009 */
[----:B------:R-:W-:Y:S01]  /*11730*/  FSEL R77, R6, -INF , !P1 ;  /* 0xff800000064d7808 */ /* 0x000fe20004800000 */
[----:B----4-:R-:W-:Y:S01]  /*11740*/  FFMA.FTZ R2, R2, -UR19, R8 ;  /* 0x8000001302027c23 */ /* 0x010fe20008010008 */
        /* <DEDUP_REMOVED lines=65> */
.L_x_2546:
[----:B------:R-:W-:Y:S05]  /*11b60*/  BSYNC B0 ;  /* 0x0000000000007941 */ /* 0x000fea0003800000 */
.L_x_2545:
[----:B------:R-:W0:Y:S02]  /*11b70*/  LDGDEPBAR ;  /* 0x00000000000079af */ /* 0x000e240000000000 */
.L_x_2544:
        /* <DEDUP_REMOVED lines=19> */
[----:B------:R-:W3:Y:S01]  /*11cb0*/  SHFL.BFLY PT, R2, R73, 0x1, 0x1f ;  /* 0x0c201f0049027f89 */ /* 0x000ee200000e0000 */
[----:B------:R-:W-:-:S04]  /*11cc0*/  FMNMX.FTZ R0, R44, R0, !PT ;  /* 0x000000002c007209 */ /* 0x000fc80007810000 */
[----:B------:R-:W-:-:S04]  /*11cd0*/  FMNMX.FTZ R0, R37, R0, !PT ;  /* 0x0000000025007209 */ /* 0x000fc80007810000 */
[----:B------:R-:W-:-:S04]  /*11ce0*/  FMNMX.FTZ R0, R36, R0, !PT ;  /* 0x0000000024007209 */ /* 0x000fc80007810000 */
[----:B------:R-:W-:-:S04]  /*11cf0*/  FMNMX.FTZ R0, R160, R0, !PT ;  /* 0x00000000a0007209 */ /* 0x000fc80007810000 */
[----:B------:R-:W-:-:S04]  /*11d00*/  FMNMX.FTZ R0, R158, R0, !PT ;  /* 0x000000009e007209 */ /* 0x000fc80007810000 */
[----:B------:R-:W-:Y:S02]  /*11d10*/  FMNMX.FTZ R0, R156, R0, !PT ;  /* 0x000000009c007209 */ /* 0x000fe40007810000 */
[----:B---3--:R-:W-:Y:S02]  /*11d20*/  FMNMX.FTZ R73, R73, R2, !PT ;  /* 0x0000000249497209 */ /* 0x008fe40007810000 */
[----:B------:R-:W-:Y:S02]  /*11d30*/  FMNMX.FTZ R2, R237, R43, !PT ;  /* 0x0000002bed027209 */ /* 0x000fe40007810000 */
[----:B------:R-:W-:Y:S01]  /*11d40*/  FMNMX.FTZ R3, R152, R0, !PT ;  /* 0x0000000098037209 */ /* 0x000fe20007810000 */
[----:B------:R-:W-:Y:S01]  /*11d50*/  FMUL.FTZ R0, R73, UR16 ;  /* 0x0000001049007c20 */ /* 0x000fe20008410000 */
[----:B------:R-:W-:Y:S02]  /*11d60*/  FMNMX.FTZ R2, R39, R2, !PT ;  /* 0x0000000227027209 */ /* 0x000fe40007810000 */
[----:B------:R-:W-:-:S02]  /*11d70*/  FSETP.NEU.FTZ.AND P3, PT, R73, -INF , PT ;  /* 0xff8000004900780b */ /* 0x000fc40003f7d000 */
[----:B------:R-:W-:Y:S02]  /*11d80*/  FMNMX.FTZ R3, R159, R3, !PT ;  /* 0x000000039f037209 */ /* 0x000fe40007810000 */
[----:B------:R-:W-:Y:S02]  /*11d90*/  FMNMX.FTZ R2, R38, R2, !PT ;  /* 0x0000000226027209 */ /* 0x000fe40007810000 */
[----:B------:R-:W-:Y:S02]  /*11da0*/  FSEL R0, R0, RZ, P3 ;  /* 0x000000ff00007208 */ /* 0x000fe40001800000 */
[----:B------:R-:W-:Y:S02]  /*11db0*/  FMNMX.FTZ R3, R157, R3, !PT ;  /* 0x000000039d037209 */ /* 0x000fe40007810000 */
[----:B------:R-:W-:Y:S01]  /*11dc0*/  FMNMX.FTZ R2, R33, R2, !PT ;  /* 0x0000000221027209 */ /* 0x000fe20007810000 */
[--C-:B-12---:R-:W-:Y:S01]  /*11dd0*/  FFMA.FTZ R4, R32, UR16, -R0.reuse ;  /* 0x0000001020047c23 */ /* 0x106fe20008010800 */
[----:B------:R-:W-:Y:S01]  /*11de0*/  FMNMX.FTZ R3, R155, R3, !PT ;  /* 0x000000039b037209 */ /* 0x000fe20007810000 */
[----:B------:R-:W-:Y:S01]  /*11df0*/  FFMA.FTZ R5, R34, UR16, -R0 ;  /* 0x0000001022057c23 */ /* 0x000fe20008010800 */
[----:B------:R-:W-:Y:S01]  /*11e00*/  FMNMX.FTZ R2, R29, R2, !PT ;  /* 0x000000021d027209 */ /* 0x000fe20007810000 */
[----:B------:R1:W-:Y:S01]  /*11e10*/  MUFU.EX2 R232, R4 ;  /* 0x0000000400e87308 */ /* 0x0003e20000000800 */
[----:B------:R-:W-:-:S04]  /*11e20*/  FMNMX.FTZ R3, R150, R3, !PT ;  /* 0x0000000396037209 */ /* 0x000fc80007810000 */
[----:B------:R-:W-:-:S03]  /*11e30*/  FMNMX.FTZ R3, R79, R3, !PT ;  /* 0x000000034f037209 */ /* 0x000fc60007810000 */
[----:B------:R2:W-:Y:S01]  /*11e40*/  MUFU.EX2 R231, R5 ;  /* 0x0000000500e77308 */ /* 0x0005e20000000800 */
[----:B------:R-:W-:-:S04]  /*11e50*/  FMNMX.FTZ R72, R78, R3, !PT ;  /* 0x000000034e487209 */ /* 0x000fc80007810000 */
[----:B------:R-:W-:Y:S02]  /*11e60*/  FMNMX.FTZ R72, R154, R72, !PT ;  /* 0x000000489a487209 */ /* 0x000fe40007810000 */
[----:B-1----:R-:W-:Y:S02]  /*11e70*/  FMNMX.FTZ R4, R28, R2, !PT ;  /* 0x000000021c047209 */ /* 0x002fe40007810000 */
        /* <DEDUP_REMOVED lines=10> */
[----:B------:R-:W-:-:S05]  /*11f20*/  FMNMX.FTZ R72, R148, R72, !PT ;  /* 0x0000004894487209 */ /* 0x000fca0007810000 */
[----:B--2---:R-:W2:Y:S01]  /*11f30*/  SHFL.BFLY PT, R5, R72, 0x2, 0x1f ;  /* 0x0c401f0048057f89 */ /* 0x004ea200000e0000 */
[----:B-1----:R-:W-:-:S04]  /*11f40*/  FFMA.FTZ R2, R30, UR16, -R0 ;  /* 0x000000101e027c23 */ /* 0x002fc80008010800 */
[----:B------:R1:W3:Y:S01]  /*11f50*/  MUFU.EX2 R229, R2 ;  /* 0x0000000200e57308 */ /* 0x0002e20000000800 */
[----:B--2---:R-:W-:Y:S02]  /*11f60*/  FMNMX.FTZ R72, R72, R5, !PT ;  /* 0x0000000548487209 */ /* 0x004fe40007810000 */
[----:B-1----:R-:W-:Y:S02]  /*11f70*/  FMNMX.FTZ R2, R149, R3, !PT ;  /* 0x0000000395027209 */ /* 0x002fe40007810000 */
[----:B------:R-:W-:Y:S01]  /*11f80*/  FMNMX.FTZ R3, R63, R4, !PT ;  /* 0x000000043f037209 */ /* 0x000fe20007810000 */
[----:B------:R-:W-:Y:S01]  /*11f90*/  FFMA.FTZ R4, R27, UR16, -R0 ;  /* 0x000000101b047c23 */ /* 0x000fe20008010800 */
[----:B------:R-:W-:Y:S01]  /*11fa0*/  FMNMX.FTZ R2, R67, R2, !PT ;  /* 0x0000000243027209 */ /* 0x000fe20007810000 */
[----:B------:R-:W1:Y:S01]  /*11fb0*/  SHFL.BFLY PT, R5, R72, 0x1, 0x1f ;  /* 0x0c201f0048057f89 */ /* 0x000e6200000e0000 */
[----:B------:R-:W-:Y:S01]  /*11fc0*/  FMNMX.FTZ R3, R60, R3, !PT ;  /* 0x000000033c037209 */ /* 0x000fe20007810000 */
[----:B------:R2:W-:Y:S01]  /*11fd0*/  MUFU.EX2 R228, R4 ;  /* 0x0000000400e47308 */ /* 0x0005e20000000800 */
[----:B------:R-:W-:-:S02]  /*11fe0*/  FMNMX.FTZ R2, R64, R2, !PT ;  /* 0x0000000240027209 */ /* 0x000fc40007810000 */
[----:B------:R-:W-:Y:S02]  /*11ff0*/  FMNMX.FTZ R3, R145, R3, !PT ;  /* 0x0000000391037209 */ /* 0x000fe40007810000 */
[----:B------:R-:W-:Y:S02]  /*12000*/  FMNMX.FTZ R2, R65, R2, !PT ;  /* 0x0000000241027209 */ /* 0x000fe40007810000 */
[----:B------:R-:W-:Y:S02]  /*12010*/  FMNMX.FTZ R3, R74, R3, !PT ;  /* 0x000000034a037209 */ /* 0x000fe40007810000 */
[----:B---3--:R-:W-:Y:S01]  /*12020*/  F2FP.BF16.F32.PACK_AB R10, R229, R230 ;  /* 0x000000e6e50a723e */ /* 0x008fe200000010ff */
[----:B--2---:R-:W-:-:S04]  /*12030*/  FFMA.FTZ R4, R26, UR16, -R0 ;  /* 0x000000101a047c23 */ /* 0x004fc80008010800 */
[----:B------:R2:W-:Y:S01]  /*12040*/  MUFU.EX2 R227, R4 ;  /* 0x0000000400e37308 */ /* 0x0005e20000000800 */
[----:B-1----:R-:W-:-:S04]  /*12050*/  FMNMX.FTZ R72, R72, R5, !PT ;  /* 0x0000000548487209 */ /* 0x002fc80007810000 */
[C---:B------:R-:W-:Y:S01]  /*12060*/  FSETP.NEU.FTZ.AND P2, PT, R72.reuse, -INF , PT ;  /* 0xff8000004800780b */ /* 0x040fe20003f5d000 */
[----:B------:R-:W-:-:S05]  /*12070*/  FMUL.FTZ R12, R72, UR16 ;  /* 0x00000010480c7c20 */ /* 0x000fca0008410000 */
[----:B------:R-:W-:Y:S02]  /*12080*/  FSEL R12, R12, RZ, P2 ;  /* 0x000000ff0c0c7208 */ /* 0x000fe40001000000 */
[----:B--2---:R-:W-:Y:S02]  /*12090*/  FMNMX.FTZ R4, R153, R2, !PT ;  /* 0x0000000299047209 */ /* 0x004fe40007810000 */
        /* <DEDUP_REMOVED lines=31> */
[----:B--2---:R-:W-:Y:S02]  /*12290*/  FFMA.FTZ R3, R20, UR16, -R0 ;  /* 0x0000001014037c23 */ /* 0x004fe40008010800 */
[----:B------:R-:W-:Y:S02]  /*122a0*/  LDSM.16.MT88.4 R20, [R196+0x6000] ;  /* 0x00600000c414783b */ /* 0x000fe40000004200 */
[----:B------:R2:W-:Y:S01]  /*122b0*/  MUFU.EX2 R220, R3 ;  /* 0x0000000300dc7308 */ /* 0x0005e20000000800 */
[----:B-1----:R-:W-:Y:S01]  /*122c0*/  FMNMX.FTZ R70, R70, R4, !PT ;  /* 0x0000000446467209 */ /* 0x002fe20007810000 */
[----:B---3--:R-:W-:-:S03]  /*122d0*/  FFMA.FTZ R2, R36, UR16, -R12 ;  /* 0x0000001024027c23 */ /* 0x008fc6000801080c */
[----:B------:R-:W-:-:S03]  /*122e0*/  FSETP.NEU.FTZ.AND P0, PT, R70, -INF , PT ;  /* 0xff8000004600780b */ /* 0x000fc60003f1d000 */
[----:B------:R-:W1:Y:S01]  /*122f0*/  MUFU.EX2 R190, R2 ;  /* 0x0000000200be7308 */ /* 0x000e620000000800 */
[----:B------:R-:W-:Y:S01]  /*12300*/  FSEL R5, R70, RZ, P0 ;  /* 0x000000ff46057208 */ /* 0x000fe20000000000 */
[----:B--2---:R-:W-:-:S06]  /*12310*/  FFMA.FTZ R3, R18, UR16, -R0 ;  /* 0x0000001012037c23 */ /* 0x004fcc0008010800 */
[----:B------:R2:W-:Y:S02]  /*12320*/  MUFU.EX2 R191, R3 ;  /* 0x0000000300bf7308 */ /* 0x0005e40000000800 */
[--C-:B--2---:R-:W-:Y:S02]  /*12330*/  FFMA.FTZ R3, R16, UR16, -R0.reuse ;  /* 0x0000001010037c23 */ /* 0x104fe40008010800 */
[----:B------:R-:W2:Y:S04]  /*12340*/  LDSM.16.MT88.4 R16, [R193+0x6000] ;  /* 0x00600000c110783b */ /* 0x000ea80000004200 */
[----:B------:R3:W-:Y:S02]  /*12350*/  MUFU.EX2 R224, R3 ;  /* 0x0000000300e07308 */ /* 0x0007e40000000800 */
[----:B---3--:R-:W-:Y:S01]  /*12360*/  FFMA.FTZ R3, R11, UR16, -R0 ;  /* 0x000000100b037c23 */ /* 0x008fe20008010800 */
[----:B-1----:R-:W-:-:S05]  /*12370*/  F2FP.BF16.F32.PACK_AB R11, R190, R188 ;  /* 0x000000bcbe0b723e */ /* 0x002fca00000010ff */
[----:B------:R1:W-:Y:S02]  /*12380*/  MUFU.EX2 R226, R3 ;  /* 0x0000000300e27308 */ /* 0x0003e40000000800 */
[----:B-1----:R-:W-:-:S06]  /*12390*/  FFMA.FTZ R3, R42, UR16, -R12 ;  /* 0x000000102a037c23 */ /* 0x002fcc000801080c */
[----:B------:R1:W-:Y:S02]  /*123a0*/  MUFU.EX2 R189, R3 ;  /* 0x0000000300bd7308 */ /* 0x0003e40000000800 */
[----:B-1----:R-:W-:-:S06]  /*123b0*/  FFMA.FTZ R3, R44, UR16, -R12 ;  /* 0x000000102c037c23 */ /* 0x002fcc000801080c */
[----:B------:R-:W1:Y:S08]  /*123c0*/  MUFU.EX2 R44, R6 ;  /* 0x00000006002c7308 */ /* 0x000e700000000800 */
[----:B------:R3:W4:Y:S01]  /*123d0*/  MUFU.EX2 R187, R3 ;  /* 0x0000000300bb7308 */ /* 0x0007220000000800 */
[-C--:B-1----:R-:W-:Y:S01]  /*123e0*/  FMUL.FTZ R80, R80, R44.reuse ;  /* 0x0000002c50507220 */ /* 0x082fe20000410000 */
[-C--:B------:R-:W-:Y:S01]  /*123f0*/  FMUL.FTZ R81, R81, R44.reuse ;  /* 0x0000002c51517220 */ /* 0x080fe20000410000 */
[-C--:B------:R-:W-:Y:S01]  /*12400*/  FMUL.FTZ R92, R92, R44.reuse ;  /* 0x0000002c5c5c7220 */ /* 0x080fe20000410000 */
[-C--:B------:R-:W-:Y:S01]  /*12410*/  FMUL.FTZ R93, R93, R44.reuse ;  /* 0x0000002c5d5d7220 */ /* 0x080fe20000410000 */
[-C--:B------:R-:W-:Y:S01]  /*12420*/  FMUL.FTZ R100, R100, R44.reuse ;  /* 0x0000002c64647220 */ /* 0x080fe20000410000 */
[-C--:B------:R-:W-:Y:S01]  /*12430*/  FMUL.FTZ R101, R101, R44.reuse ;  /* 0x0000002c65657220 */ /* 0x080fe20000410000 */
[-C--:B------:R-:W-:Y:S01]  /*12440*/  FMUL.FTZ R108, R108, R44.reuse ;  /* 0x0000002c6c6c7220 */ /* 0x080fe20000410000 */
[-C--:B------:R-:W-:Y:S01]  /*12450*/  FMUL.FTZ R109, R109, R44.reuse ;  /* 0x0000002c6d6d7220 */ /* 0x080fe20000410000 */
[----:B---3--:R-:W-:Y:S01]  /*12460*/  FMUL.FTZ R3, R71, UR16 ;  /* 0x0000001047037c20 */ /* 0x008fe20008410000 */
[-C--:B------:R-:W-:Y:S01]  /*12470*/  FMUL.FTZ R116, R116, R44.reuse ;  /* 0x0000002c74747220 */ /* 0x080fe20000410000 */
[-C--:B------:R-:W-:Y:S01]  /*12480*/  FMUL.FTZ R117, R117, R44.reuse ;  /* 0x0000002c75757220 */ /* 0x080fe20000410000 */
[-C--:B------:R-:W-:Y:S01]  /*12490*/  FMUL.FTZ R124, R124, R44.reuse ;  /* 0x0000002c7c7c7220 */ /* 0x080fe20000410000 */
[-C--:B------:R-:W-:Y:S01]  /*124a0*/  FMUL.FTZ R125, R125, R44.reuse ;  /* 0x0000002c7d7d7220 */ /* 0x080fe20000410000 */
[----:B------:R-:W-:Y:S01]  /*124b0*/  FSEL R3, R3, RZ, P1 ;  /* 0x000000ff03037208 */ /* 0x000fe20000800000 */
[-C--:B------:R-:W-:Y:S01]  /*124c0*/  FMUL.FTZ R132, R132, R44.reuse ;  /* 0x0000002c84847220 */ /* 0x080fe20000410000 */
[-C--:B------:R-:W-:Y:S01]  /*124d0*/  FMUL.FTZ R133, R133, R44.reuse ;  /* 0x0000002c85857220 */ /* 0x080fe20000410000 */
[-C--:B------:R-:W-:Y:S01]  /*124e0*/  FMUL.FTZ R140, R140, R44.reuse ;  /* 0x0000002c8c8c7220 */ /* 0x080fe20000410000 */
[----:B------:R-:W-:Y:S01]  /*124f0*/  FMUL.FTZ R141, R141, R44 ;  /* 0x0000002c8d8d7220 */ /* 0x000fe20000410000 */
[--C-:B------:R-:W-:Y:S01]  /*12500*/  FFMA.FTZ R2, R43, UR16, -R3.reuse ;  /* 0x000000102b027c23 */ /* 0x100fe20008010803 */
[----:B------:R-:W-:Y:S01]  /*12510*/  FFMA.FTZ R4, R33, UR16, -R3 ;  /* 0x0000001021047c23 */ /* 0x000fe20008010803 */
[----:B----4-:R-:W-:-:S02]  /*12520*/  F2FP.BF16.F32.PACK_AB R9, R187, R189 ;  /* 0x000000bdbb09723e */ /* 0x010fc400000010ff */
[----:B------:R1:W-:Y:S08]  /*12530*/  MUFU.EX2 R182, R2 ;  /* 0x0000000200b67308 */ /* 0x0003f00000000800 */
[----:B------:R3:W-:Y:S01]  /*12540*/  MUFU.EX2 R185, R4 ;  /* 0x0000000400b97308 */ /* 0x0007e20000000800 */
[----:B-1----:R-:W-:-:S07]  /*12550*/  FFMA.FTZ R2, R39, UR16, -R3 ;  /* 0x0000001027027c23 */ /* 0x002fce0008010803 */
[----:B------:R1:W-:Y:S01]  /*12560*/  MUFU.EX2 R184, R2 ;  /* 0x0000000200b87308 */ /* 0x0003e20000000800 */
[----:B---3--:R-:W-:-:S07]  /*12570*/  FFMA.FTZ R4, R29, UR16, -R3 ;  /* 0x000000101d047c23 */ /* 0x008fce0008010803 */
[----:B------:R-:W-:Y:S01]  /*12580*/  MUFU.EX2 R186, R4 ;  /* 0x0000000400ba7308 */ /* 0x000fe20000000800 */
[----:B-1----:R-:W-:-:S07]  /*12590*/  FFMA.FTZ R2, R38, UR16, -R3 ;  /* 0x0000001026027c23 */ /* 0x002fce0008010803 */
[----:B------:R1:W3:Y:S02]  /*125a0*/  MUFU.EX2 R183, R2 ;  /* 0x0000000200b77308 */ /* 0x0002e40000000800 */
[----:B-1----:R-:W-:Y:S01]  /*125b0*/  FMUL.FTZ R2, R70, UR16 ;  /* 0x0000001046027c20 */ /* 0x002fe20008410000 */
[----:B---3--:R-:W-:-:S04]  /*125c0*/  F2FP.BF16.F32.PACK_AB R6, R185, R183 ;  /* 0x000000b7b906723e */ /* 0x008fc800000010ff */
[----:B------:R-:W-:-:S05]  /*125d0*/  FSEL R2, R2, RZ, P0 ;  /* 0x000000ff02027208 */ /* 0x000fca0000000000 */
[----:B------:R-:W-:-:S04]  /*125e0*/  FFMA.FTZ R4, R48, UR16, -R2 ;  /* 0x0000001030047c23 */ /* 0x000fc80008010802 */
[----:B------:R1:W-:Y:S02]  /*125f0*/  MUFU.EX2 R177, R4 ;  /* 0x0000000400b17308 */ /* 0x0003e40000000800 */
[----:B-1----:R-:W-:-:S06]  /*12600*/  FFMA.FTZ R4, R41, UR16, -R2 ;  /* 0x0000001029047c23 */ /* 0x002fcc0008010802 */
[----:B------:R1:W-:Y:S02]  /*12610*/  MUFU.EX2 R179, R4 ;  /* 0x0000000400b37308 */ /* 0x0003e40000000800 */
[----:B-1----:R-:W-:-:S06]  /*12620*/  FFMA.FTZ R4, R40, UR16, -R2 ;  /* 0x0000001028047c23 */ /* 0x002fcc0008010802 */
[----:B------:R1:W-:Y:S02]  /*12630*/  MUFU.EX2 R181, R4 ;  /* 0x0000000400b57308 */ /* 0x0003e40000000800 */
[----:B-1----:R-:W-:Y:S02]  /*12640*/  FFMA.FTZ R4, R35, UR16, -R2 ;  /* 0x0000001023047c23 */ /* 0x002fe40008010802 */
[----:B------:R-:W1:Y:S04]  /*12650*/  LDSM.16.MT88.4 R32, [R195+0x6000] ;  /* 0x00600000c320783b */ /* 0x000e680000004200 */
        /* <DEDUP_REMOVED lines=8> */
[----:B------:R5:W2:Y:S01]  /*126e0*/  MUFU.EX2 R14, R5 ;  /* 0x00000005000e7308 */ /* 0x000aa20000000800 */
[----:B---3--:R-:W-:Y:S01]  /*126f0*/  FFMA.FTZ R4, R28, UR16, -R3 ;  /* 0x000000101c047c23 */ /* 0x008fe20008010803 */
[-C--:B----4-:R-:W-:Y:S01]  /*12700*/  FMUL.FTZ R82, R82, R15.reuse ;  /* 0x0000000f52527220 */ /* 0x090fe20000410000 */
[-C--:B------:R-:W-:Y:S01]  /*12710*/  FMUL.FTZ R83, R83, R15.reuse ;  /* 0x0000000f53537220 */ /* 0x080fe20000410000 */
[----:B------:R-:W-:-:S04]  /*12720*/  FMUL.FTZ R94, R94, R15 ;  /* 0x0000000f5e5e7220 */ /* 0x000fc80000410000 */
[----:B------:R3:W-:Y:S01]  /*12730*/  MUFU.EX2 R178, R4 ;  /* 0x0000000400b27308 */ /* 0x0007e20000000800 */
[-C--:B------:R-:W-:Y:S01]  /*12740*/  FMUL.FTZ R95, R95, R15.reuse ;  /* 0x0000000f5f5f7220 */ /* 0x080fe20000410000 */
[-C--:B------:R-:W-:Y:S01]  /*12750*/  FMUL.FTZ R102, R102, R15.reuse ;  /* 0x0000000f66667220 */ /* 0x080fe20000410000 */
[----:B------:R-:W-:Y:S01]  /*12760*/  FMUL.FTZ R103, R103, R15 ;  /* 0x0000000f67677220 */ /* 0x000fe20000410000 */
        /* <DEDUP_REMOVED lines=11> */
[-C--:B--2---:R-:W-:Y:S01]  /*12820*/  FMUL.FTZ R84, R84, R14.reuse ;  /* 0x0000000e54547220 */ /* 0x084fe20000410000 */
        /* <DEDUP_REMOVED lines=17> */
[----:B------:R-:W4:Y:S01]  /*12940*/  LDSM.16.MT88.4 R28, [R193+0x6800] ;  /* 0x00680000c11c783b */ /* 0x000f220000004200 */
        /* <DEDUP_REMOVED lines=38> */
[----:B------:R-:W-:Y:S01]  /*12bb0*/  LDSM.16.MT88.4 R20, [R194+0x6800] ;  /* 0x00680000c214783b */ /* 0x000fe20000004200 */
[----:B-1----:R-:W-:-:S04]  /*12bc0*/  FFMA.FTZ R4, R61, UR16, -R3 ;  /* 0x000000103d047c23 */ /* 0x002fc80008010803 */
[C---:B------:R-:W-:Y:S01]  /*12bd0*/  HMMA.16816.F32.BF16 R112, R8.reuse, R24, R112 ;  /* 0x000000180870723c */ /* 0x040fe20000041870 */
[----:B------:R1:W3:Y:S05]  /*12be0*/  MUFU.EX2 R175, R4 ;  /* 0x0000000400af7308 */ /* 0x0002ea0000000800 */
[C---:B------:R-:W-:Y:S01]  /*12bf0*/  HMMA.16816.F32.BF16 R120, R8.reuse, R26, R120 ;  /* 0x0000001a0878723c */ /* 0x040fe20000041878 */
[----:B------:R-:W5:Y:S05]  /*12c00*/  LDSM.16.MT88.4 R24, [R196+0x6800] ;  /* 0x00680000c418783b */ /* 0x000f6a0000004200 */
[C---:B------:R-:W-:Y:S06]  /*12c10*/  HMMA.16816.F32.BF16 R128, R8.reuse, R32, R128 ;  /* 0x000000200880723c */ /* 0x040fec0000041880 */
[----:B------:R-:W-:Y:S01]  /*12c20*/  HMMA.16816.F32.BF16 R136, R8, R34, R136 ;  /* 0x000000220888723c */ /* 0x000fe20000041888 */
[----:B-1----:R-:W-:Y:S01]  /*12c30*/  FFMA.FTZ R4, R149, UR16, -R2 ;  /* 0x0000001095047c23 */ /* 0x002fe20008010802 */
[----:B---3--:R-:W-:-:S03]  /*12c40*/  F2FP.BF16.F32.PACK_AB R6, R175, R176 ;  /* 0x000000b0af06723e */ /* 0x008fc600000010ff */
[----:B------:R1:W-:Y:S02]  /*12c50*/  MUFU.EX2 R172, R4 ;  /* 0x0000000400ac7308 */ /* 0x0003e40000000800 */
[----:B------:R-:W-:Y:S02]  /*12c60*/  F2FP.BF16.F32.PACK_AB R8, R227, R228 ;  /* 0x000000e4e308723e */ /* 0x000fe400000010ff */
        /* <DEDUP_REMOVED lines=12> */
[----:B----4-:R-:W-:Y:S01]  /*12d30*/  HMMA.16816.F32.BF16 R40, R4, R28, R40 ;  /* 0x0000001c0428723c */ /* 0x010fe20000041828 */
[----:B---3--:R-:W-:-:S04]  /*12d40*/  FFMA.FTZ R0, R160, UR16, -R12 ;  /* 0x00000010a0007c23 */ /* 0x008fc8000801080c */
[----:B------:R1:W-:Y:S01]  /*12d50*/  MUFU.EX2 R168, R0 ;  /* 0x0000000000a87308 */ /* 0x0003e20000000800 */
[C---:B------:R-:W-:Y:S06]  /*12d60*/  HMMA.16816.F32.BF16 R36, R4.reuse, R30, R36 ;  /* 0x0000001e0424723c */ /* 0x040fec0000041824 */
[C---:B--2---:R-:W-:Y:S06]  /*12d70*/  HMMA.16816.F32.BF16 R52, R4.reuse, R16, R52 ;  /* 0x000000100434723c */ /* 0x044fec0000041834 */
[----:B------:R-:W-:Y:S01]  /*12d80*/  HMMA.16816.F32.BF16 R48, R4, R18, R48 ;  /* 0x000000120430723c */ /* 0x000fe20000041830 */
[----:B-1----:R-:W-:-:S05]  /*12d90*/  FFMA.FTZ R0, R158, UR16, -R12 ;  /* 0x000000109e007c23 */ /* 0x002fca000801080c */
[C---:B-----5:R-:W-:Y:S01]  /*12da0*/  HMMA.16816.F32.BF16 R32, R4.reuse, R24, R100 ;  /* 0x000000180420723c */ /* 0x060fe20000041864 */
[----:B------:R1:W2:Y:S05]  /*12db0*/  MUFU.EX2 R167, R0 ;  /* 0x0000000000a77308 */ /* 0x0002aa0000000800 */
[C---:B------:R-:W-:Y:S06]  /*12dc0*/  HMMA.16816.F32.BF16 R108, R4.reuse, R26, R108 ;  /* 0x0000001a046c723c */ /* 0x040fec000004186c */
[C---:B------:R-:W-:Y:S06]  /*12dd0*/  HMMA.16816.F32.BF16 R116, R4.reuse, R20, R116 ;  /* 0x000000140474723c */ /* 0x040fec0000041874 */
[----:B------:R-:W-:Y:S01]  /*12de0*/  HMMA.16816.F32.BF16 R124, R4, R22, R124 ;  /* 0x00000016047c723c */ /* 0x000fe2000004187c */
        /* <DEDUP_REMOVED lines=36> */
[----:B------:R-:W1:Y:S03]  /*13030*/  LDSM.16.MT88.4 R20, [R194+0x7000] ;  /* 0x00700000c214783b */ /* 0x000e660000004200 */
[----:B------:R3:W2:Y:S01]  /*13040*/  MUFU.EX2 R153, R0 ;  /* 0x0000000000997308 */ /* 0x0006a20000000800 */
[----:B------:R-:W-:Y:S02]  /*13050*/  LDSM.16.MT88.4 R120, [R194+0x7800] ;  /* 0x00780000c278783b */ /* 0x000fe40000004200 */
[----:B------:R-:W-:-:S02]  /*13060*/  F2FP.BF16.F32.PACK_AB R8, R221, R222 ;  /* 0x000000dedd08723e */ /* 0x000fc400000010ff */
[----:B------:R-:W-:Y:S01]  /*13070*/  F2FP.BF16.F32.PACK_AB R10, R191, R220 ;  /* 0x000000dcbf0a723e */ /* 0x000fe200000010ff */
[----:B---3--:R-:W-:Y:S01]  /*13080*/  FFMA.FTZ R0, R159, UR16, -R12 ;  /* 0x000000109f007c23 */ /* 0x008fe2000801080c */
[----:B--2---:R-:W-:-:S03]  /*13090*/  F2FP.BF16.F32.PACK_AB R7, R153, R156 ;  /* 0x0000009c9907723e */ /* 0x004fc600000010ff */
[----:B------:R2:W-:Y:S04]  /*130a0*/  MUFU.EX2 R152, R0 ;  /* 0x0000000000987308 */ /* 0x0005e80000000800 */
[C---:B------:R-:W-:Y:S06]  /*130b0*/  HMMA.16816.F32.BF16 R92, R4.reuse, R30, R36 ;  /* 0x0000001e045c723c */ /* 0x040fec0000041824 */
[C---:B----4-:R-:W-:Y:S06]  /*130c0*/  HMMA.16816.F32.BF16 R36, R4.reuse, R18, R48 ;  /* 0x000000120424723c */ /* 0x050fec0000041830 */
[----:B------:R-:W-:Y:S01]  /*130d0*/  HMMA.16816.F32.BF16 R40, R4, R28, R40 ;  /* 0x0000001c0428723c */ /* 0x000fe20000041828 */
[----:B--2---:R-:W-:-:S04]  /*130e0*/  FFMA.FTZ R0, R157, UR16, -R12 ;  /* 0x000000109d007c23 */ /* 0x004fc8000801080c */
[----:B------:R2:W3:Y:S01]  /*130f0*/  MUFU.EX2 R147, R0 ;  /* 0x0000000000937308 */ /* 0x0004e20000000800 */
[C---:B-----5:R-:W-:Y:S06]  /*13100*/  HMMA.16816.F32.BF16 R32, R4.reuse, R24, R32 ;  /* 0x000000180420723c */ /* 0x060fec0000041820 */
[C---:B------:R-:W-:Y:S06]  /*13110*/  HMMA.16816.F32.BF16 R108, R4.reuse, R26, R108 ;  /* 0x0000001a046c723c */ /* 0x040fec000004186c */
[----:B-1----:R-:W-:Y:S01]  /*13120*/  HMMA.16816.F32.BF16 R116, R4, R20, R116 ;  /* 0x000000140474723c */ /* 0x002fe20000041874 */
[----:B--2---:R-:W-:Y:S01]  /*13130*/  FFMA.FTZ R0, R155, UR16, -R12 ;  /* 0x000000109b007c23 */ /* 0x004fe2000801080c */
[----:B---3--:R-:W-:-:S04]  /*13140*/  F2FP.BF16.F32.PACK_AB R9, R147, R152 ;  /* 0x000000989309723e */ /* 0x008fc800000010ff */
        /* <DEDUP_REMOVED lines=123> */
[----:B------:R-:W-:-:S04]  /*13900*/  FADD.FTZ R246, R46, R0 ;  /* 0x000000002ef67221 */ /* 0x000fc80000010000 */
[----:B------:R-:W-:Y:S06]  /*13910*/  HMMA.16816.F32.BF16 R120, R136, R122, R20 ;  /* 0x0000007a8878723c */ /* 0x000fec0000041814 */
[-C--:B------:R-:W-:Y:S06]  /*13920*/  HMMA.16816.F32.BF16 R140, R140, R6.reuse, R36 ;  /* 0x000000068c8c723c */ /* 0x080fec0000041824 */
[----:B------:R-:W-:-:S15]  /*13930*/  HMMA.16816.F32.BF16 R136, R136, R6, R16 ;  /* 0x000000068888723c */ /* 0x000fde0000041810 */
[----:B------:R-:W-:-:S09]  /*13940*/  NOP ;  /* 0x0000000000007918 */ /* 0x000fd20000000000 */
.L_x_2540:
        /* <DEDUP_REMOVED lines=12> */
[----:B------:R-:W-:Y:S02]  /*13a10*/  USHF.L.U64.HI UR14, UR8, 0x5, UR9 ;  /* 0x00000005080e7899 */ /* 0x000fe40008010209 */
[----:B------:R-:W-:-:S02]  /*13a20*/  USHF.L.U32 UR16, UR8, 0x5, URZ ;  /* 0x0000000508107899 */ /* 0x000fc4000800063f */
[----:B------:R-:W-:Y:S02]  /*13a30*/  USHF.L.U64.HI UR8, UR10, 0x5, UR11 ;  /* 0x000000050a087899 */ /* 0x000fe4000801020b */
[----:B------:R-:W1:Y:S01]  /*13a40*/  @!P4 LDC.64 R6, c[0x0][0x220] ;  /* 0x00008800ff06cb82 */ /* 0x000e620000000a00 */
[----:B------:R-:W-:Y:S02]  /*13a50*/  USHF.L.U32 UR9, UR10, 0x5, URZ ;  /* 0x000000050a097899 */ /* 0x000fe4000800063f */
[----:B------:R-:W-:Y:S02]  /*13a60*/  UIADD3 UR25, UR25, UR23, URZ ;  /* 0x0000001719197290 */ /* 0x000fe4000fffe03f */
[----:B------:R-:W-:Y:S01]  /*13a70*/  UIADD3 UR28, UR28, UR35, URZ ;  /* 0x000000231c1c7290 */ /* 0x000fe2000fffe03f */
[----:B------:R-:W-:Y:S02]  /*13a80*/  ULDC UR10, c[0x0][0x39c] ;  /* 0x0000e700000a7ab9 */ /* 0x000fe40000000800 */
[----:B------:R-:W2:Y:S01]  /*13a90*/  @!P4 LDC.64 R4, c[0x0][0x220] ;  /* 0x00008800ff04cb82 */ /* 0x000ea20000000a00 */
[----:B------:R-:W-:Y:S01]  /*13aa0*/  ULDC UR4, c[0x0][0x2ec] ;  /* 0x0000bb0000047ab9 */ /* 0x000fe20000000800 */
[----:B------:R-:W-:-:S06]  /*13ab0*/  ULDC.64 UR6, c[0x0][0x248] ;  /* 0x0000920000067ab9 */ /* 0x000fcc0000000a00 */
[----:B------:R-:W3:Y:S01]  /*13ac0*/  @!P4 LDC.64 R2, c[0x0][0x220] ;  /* 0x00008800ff02cb82 */ /* 0x000ee20000000a00 */
[----:B-1----:R1:W-:Y:S07]  /*13ad0*/  @!P4 STL.64 [R1+0x10], R6 ;  /* 0x000010060100c387 */ /* 0x0023ee0000100a00 */
[----:B------:R-:W4:Y:S01]  /*13ae0*/  @!P4 LDC.64 R250, c[0x0][0x220] ;  /* 0x00008800fffacb82 */ /* 0x000f220000000a00 */
[----:B--2---:R2:W-:Y:S04]  /*13af0*/  @!P4 STL.64 [R1+0x8], R4 ;  /* 0x000008040100c387 */ /* 0x0045e80000100a00 */
[----:B---3--:R3:W-:Y:S04]  /*13b00*/  @!P4 STL.64 [R1], R2 ;  /* 0x000000020100c387 */ /* 0x0087e80000100a00 */
[----:B-1----:R-:W5:Y:S04]  /*13b10*/  LDL.LU.64 R6, [R1+0x38] ;  /* 0x0000380001067983 */ /* 0x002f680000300a00 */
[----:B--2---:R-:W2:Y:S01]  /*13b20*/  LDL.LU.64 R4, [R1+0x40] ;  /* 0x0000400001047983 */ /* 0x004ea20000300a00 */
[----:B---3--:R-:W-:Y:S01]  /*13b30*/  IMAD.MOV.U32 R3, RZ, RZ, R73 ;  /* 0x000000ffff037224 */ /* 0x008fe200078e0049 */
[----:B-----5:R-:W-:-:S02]  /*13b40*/  MOV R249, R7 ;  /* 0x0000000700f97202 */ /* 0x020fc40000000f00 */
[----:B--2---:R-:W-:Y:S01]  /*13b50*/  MOV R248, R4 ;  /* 0x0000000400f87202 */ /* 0x004fe20000000f00 */
[----:B----4-:R-:W-:Y:S06]  /*13b60*/  BRA `(.L_x_2548) ;  /* 0x0000000000d47947 */ /* 0x010fec0003800000 */
.L_x_2550:
        /* <DEDUP_REMOVED lines=53> */
.L_x_2548:
[----:B------:R-:W-:Y:S01]  /*13ec0*/  P2R R225, PR, RZ, 0x10 ;  /* 0x00000010ffe17803 */ /* 0x000fe20000000000 */
[----:B------:R-:W2:Y:S01]  /*13ed0*/  LDL R9, [R1+0x10] ;  /* 0x0000100001097983 */ /* 0x000ea20000100800 */
[----:B------:R-:W-:Y:S04]  /*13ee0*/  DEPBAR.LE SB0, 0x0 ;  /* 0x000080000000791a */ /* 0x000fe80000000000 */
[----:B------:R-:W3:Y:S01]  /*13ef0*/  LDL R18, [R1+0x14] ;  /* 0x0000140001127983 */ /* 0x000ee20000100800 */
[----:B------:R-:W-:Y:S03]  /*13f00*/  UIADD3 UR11, UR20, -0x1, URZ ;  /* 0xffffffff140b7890 */ /* 0x000fe6000fffe03f */
[----:B------:R-:W4:Y:S01]  /*13f10*/  LDL R8, [R1+0x8] ;  /* 0x0000080001087983 */ /* 0x000f220000100800 */
[----:B------:R-:W-:Y:S02]  /*13f20*/  USHF.R.S32.HI UR29, URZ, 0x1f, UR11 ;  /* 0x0000001f3f1d7899 */ /* 0x000fe4000801140b */
[----:B------:R-:W-:Y:S01]  /*13f30*/  UIMAD UR17, UR15, UR11, URZ ;  /* 0x0000000b0f1172a4 */ /* 0x000fe2000f8e023f */
[----:B------:R-:W5:Y:S01]  /*13f40*/  LDL R17, [R1+0xc] ;  /* 0x00000c0001117983 */ /* 0x000f620000100800 */
[----:B------:R-:W-:Y:S01]  /*13f50*/  IMAD.U32 R4, RZ, RZ, UR11 ;  /* 0x0000000bff047e24 */ /* 0x000fe2000f8e00ff */
[----:B------:R-:W-:Y:S02]  /*13f60*/  UISETP.GT.AND UP0, UPT, UR11, UR12, UPT ;  /* 0x0000000c0b00728c */ /* 0x000fe4000bf04270 */
[----:B------:R-:W5:Y:S01]  /*13f70*/  LDL R6, [R1] ;  /* 0x0000000001067983 */ /* 0x000f620000100800 */
[----:B------:R-:W-:Y:S01]  /*13f80*/  UIMAD UR17, UR29, UR18, UR17 ;  /* 0x000000121d1172a4 */ /* 0x000fe2000f8e0211 */
[----:B------:R-:W-:Y:S02]  /*13f90*/  IMAD.WIDE.U32 R4, R4, UR18, R248 ;  /* 0x0000001204047c25 */ /* 0x000fe4000f8e00f8 */
[----:B------:R-:W5:Y:S01]  /*13fa0*/  LDL R16, [R1+0x4] ;  /* 0x0000040001107983 */ /* 0x000f620000100800 */
[----:B------:R-:W-:Y:S01]  /*13fb0*/  BAR.SYNC.DEFER_BLOCKING 0x0 ;  /* 0x0000000000007b1d */ /* 0x000fe20000010000 */
[C---:B------:R-:W-:Y:S01]  /*13fc0*/  @!P4 IADD3 R2, P1, R4.reuse, UR24, RZ ;  /* 0x000000180402cc10 */ /* 0x040fe2000ff3e0ff */
[----:B------:R-:W-:Y:S01]  /*13fd0*/  VIADD R0, R5, UR17 ;  /* 0x0000001105007c36 */ /* 0x000fe20008000000 */
[C---:B------:R-:W-:Y:S02]  /*13fe0*/  @!P4 IADD3 R5, P0, R4.reuse, UR16, RZ ;  /* 0x000000100405cc10 */ /* 0x040fe4000ff1e0ff */
[----:B------:R-:W-:Y:S02]  /*13ff0*/  @!P4 IADD3 R7, P2, R4, UR22, RZ ;  /* 0x000000160407cc10 */ /* 0x000fe4000ff5e0ff */
[C---:B------:R-:W-:Y:S02]  /*14000*/  @!P4 IADD3.X R14, R0.reuse, UR14, RZ, P0, !PT ;  /* 0x0000000e000ecc10 */ /* 0x040fe400087fe4ff */
[----:B------:R-:W-:Y:S01]  /*14010*/  @!P4 IADD3.X R15, R0, UR25, RZ, P2, !PT ;  /* 0x00000019000fcc10 */ /* 0x000fe200097fe4ff */
[----:B------:R-:W-:Y:S01]  /*14020*/  @P4 STS.128 [R219+0x6000], RZ ;  /* 0x006000ffdb004388 */ /* 0x000fe20000000c00 */
[----:B--2---:R-:W-:Y:S02]  /*14030*/  @!P4 LEA R12, P5, R4, R9, 0x1 ;  /* 0x00000009040cc211 */ /* 0x004fe400078a08ff */
[----:B------:R-:W-:Y:S02]  /*14040*/  @!P4 IADD3.X R9, R0, UR21, RZ, P1, !PT ;  /* 0x000000150009cc10 */ /* 0x000fe40008ffe4ff */
[----:B---3--:R-:W-:Y:S01]  /*14050*/  @!P4 LEA.HI.X R13, R4, R18, R0, 0x1, P5 ;  /* 0x00000012040dc211 */ /* 0x008fe200028f0c00 */
[----:B------:R-:W-:Y:S01]  /*14060*/  IMAD.U32 R0, RZ, RZ, UR11 ;  /* 0x0000000bff007e24 */ /* 0x000fe2000f8e00ff */
[C---:B----4-:R-:W-:Y:S03]  /*14070*/  @!P4 LEA R10, P3, R2.reuse, R8, 0x1 ;  /* 0x00000008020ac211 */ /* 0x050fe600078608ff */
[----:B------:R-:W-:Y:S01]  /*14080*/  @!PT LDS RZ, [RZ] ;  /* 0x00000000fffff984 */ /* 0x000fe20000000800 */
[----:B------:R-:W-:Y:S01]  /*14090*/  @!PT LDS RZ, [RZ] ;  /* 0x00000000fffff984 */ /* 0x000fe20000000800 */
[----:B------:R-:W-:Y:S01]  /*140a0*/  @!PT LDS RZ, [RZ] ;  /* 0x00000000fffff984 */ /* 0x000fe20000000800 */
[----:B------:R-:W-:Y:S01]  /*140b0*/  @!P4 LDGSTS.E.BYPASS.LTC128B.128 [R219+0x6000], desc[UR26][R12.64] ;  /* 0x060000000cdbcfae */ /* 0x000fe2000b901d5a */
[----:B-----5:R-:W-:Y:S02]  /*140c0*/  @!P4 LEA.HI.X R11, R2, R17, R9, 0x1, P3 ;  /* 0x00000011020bc211 */ /* 0x020fe400018f0c09 */
[----:B------:R-:W-:Y:S05]  /*140d0*/  @!P4 LEA R8, P1, R5, R6, 0x1 ;  /* 0x000000060508c211 */ /* 0x000fea00078208ff */
[----:B------:R-:W-:Y:S01]  /*140e0*/  @P4 STS.128 [R219+0x6800], RZ ;  /* 0x006800ffdb004388 */ /* 0x000fe20000000c00 */
[----:B------:R-:W-:Y:S02]  /*140f0*/  @!P4 LEA R6, P0, R7, R250, 0x1 ;  /* 0x000000fa0706c211 */ /* 0x000fe400078008ff */
[----:B------:R-:W-:Y:S02]  /*14100*/  @!P4 LEA.HI.X R9, R5, R16, R14, 0x1, P1 ;  /* 0x000000100509c211 */ /* 0x000fe400008f0c0e */
[----:B------:R-:W-:Y:S03]  /*14110*/  @!P4 LEA.HI.X R7, R7, R251, R15, 0x1, P0 ;  /* 0x000000fb0707c211 */ /* 0x000fe600000f0c0f */
        /* <DEDUP_REMOVED lines=51> */
[C---:B--2---:R-:W-:Y:S01]  /*14450*/  HMMA.16816.F32.BF16 R8, R152.reuse, R148, R8 ;  /* 0x000000949808723c */ /* 0x044fe20000041808 */
[----:B------:R-:W1:Y:S05]  /*14460*/  S2R R2, SR_TID.X ;  /* 0x0000000000027919 */ /* 0x000e6a0000002100 */
[-C--:B------:R-:W-:Y:S06]  /*14470*/  HMMA.16816.F32.BF16 R12, R152, R150.reuse, R12 ;  /* 0x00000096980c723c */ /* 0x080fec000004180c */
[C---:B------:R-:W-:Y:S01]  /*14480*/  HMMA.16816.F32.BF16 R16, R144.reuse, R150, R16 ;  /* 0x000000969010723c */ /* 0x040fe20000041810 */
[----:B------:R-:W2:Y:S05]  /*14490*/  LDSM.16.M88.4 R148, [R205] ;  /* 0x00000000cd94783b */ /* 0x000eaa0000000200 */
[-C--:B------:R-:W-:Y:S06]  /*144a0*/  HMMA.16816.F32.BF16 R20, R144, R156.reuse, R20 ;  /* 0x0000009c9014723c */ /* 0x080fec0000041814 */
[C---:B------:R-:W-:Y:S06]  /*144b0*/  HMMA.16816.F32.BF16 R24, R152.reuse, R156, R24 ;  /* 0x0000009c9818723c */ /* 0x040fec0000041818 */
[-C--:B------:R-:W-:Y:S06]  /*144c0*/  HMMA.16816.F32.BF16 R28, R152, R158.reuse, R28 ;  /* 0x0000009e981c723c */ /* 0x080fec000004181c */
[C---:B------:R-:W-:Y:S05]  /*144d0*/  HMMA.16816.F32.BF16 R32, R144.reuse, R158, R32 ;  /* 0x0000009e9020723c */ /* 0x040fea0000041820 */
[----:B-1----:R-:W-:Y:S01]  /*144e0*/  IMAD.SHL.U32 R2, R2, 0x2, RZ ;  /* 0x0000000202027824 */ /* 0x002fe200078e00ff */
[-C--:B---3--:R-:W-:Y:S05]  /*144f0*/  HMMA.16816.F32.BF16 R36, R144, R160.reuse, R36 ;  /* 0x000000a09024723c */ /* 0x088fea0000041824 */
[----:B------:R-:W-:Y:S01]  /*14500*/  LOP3.LUT R2, R2, 0x6, RZ, 0xc0, !PT ;  /* 0x0000000602027812 */ /* 0x000fe200078ec0ff */
[C---:B------:R-:W-:Y:S05]  /*14510*/  HMMA.16816.F32.BF16 R40, R152.reuse, R160, R40 ;  /* 0x000000a09828723c */ /* 0x040fea0000041828 */
[----:B------:R-:W-:Y:S01]  /*14520*/  IMAD R0, R0, 0x40, R2 ;  /* 0x0000004000007824 */ /* 0x000fe200078e0202 */
[-C--:B------:R-:W-:Y:S05]  /*14530*/  HMMA.16816.F32.BF16 R44, R152, R162.reuse, R44 ;  /* 0x000000a2982c723c */ /* 0x080fea000004182c */
[--C-:B------:R-:W-:Y:S01]  /*14540*/  IMAD.IADD R2, R210, 0x1, -R0.reuse ;  /* 0x00000001d2027824 */ /* 0x100fe200078e0a00 */
[C---:B------:R-:W-:Y:S05]  /*14550*/  HMMA.16816.F32.BF16 R48, R144.reuse, R162, R48 ;  /* 0x000000a29030723c */ /* 0x040fea0000041830 */
[----:B------:R-:W-:Y:S01]  /*14560*/  IABS R2, R2 ;  /* 0x0000000200027213 */ /* 0x000fe20000000000 */
[-C--:B------:R-:W-:Y:S06]  /*14570*/  HMMA.16816.F32.BF16 R52, R144, R164.reuse, R52 ;  /* 0x000000a49034723c */ /* 0x080fec0000041834 */
[C---:B------:R-:W-:Y:S06]  /*14580*/  HMMA.16816.F32.BF16 R56, R152.reuse, R164, R56 ;  /* 0x000000a49838723c */ /* 0x040fec0000041838 */
[-C--:B------:R-:W-:Y:S06]  /*14590*/  HMMA.16816.F32.BF16 R60, R152, R166.reuse, R60 ;  /* 0x000000a6983c723c */ /* 0x080fec000004183c */
[----:B------:R-:W-:Y:S01]  /*145a0*/  HMMA.16816.F32.BF16 R64, R144, R166, R64 ;  /* 0x000000a69040723c */ /* 0x000fe20000041840 */
[----:B------:R-:W1:Y:S05]  /*145b0*/  LDSM.16.M88.4 R144, [R201+0x2000] ;  /* 0x00200000c990783b */ /* 0x000e6a0000000200 */
        /* <DEDUP_REMOVED lines=17> */
[C---:B-1----:R-:W-:Y:S06]  /*146d0*/  HMMA.16816.F32.BF16 R8, R144.reuse, R188, R8 ;  /* 0x000000bc9008723c */ /* 0x042fec0000041808 */
[-C--:B------:R-:W-:Y:S06]  /*146e0*/  HMMA.16816.F32.BF16 R12, R144, R190.reuse, R12 ;  /* 0x000000be900c723c */ /* 0x080fec000004180c */
[C---:B------:R-:W-:Y:S06]  /*146f0*/  HMMA.16816.F32.BF16 R16, R184.reuse, R190, R16 ;  /* 0x000000beb810723c */ /* 0x040fec0000041810 */
[----:B------:R-:W-:Y:S01]  /*14700*/  FMUL.FTZ R7, R7, UR10 ;  /* 0x0000000a07077c20 */ /* 0x000fe20008410000 */
[----:B------:R-:W-:Y:S01]  /*14710*/  FMUL.FTZ R5, R5, UR10 ;  /* 0x0000000a05057c20 */ /* 0x000fe20008410000 */
[----:B------:R-:W-:Y:S02]  /*14720*/  FMUL.FTZ R6, R6, UR10 ;  /* 0x0000000a06067c20 */ /* 0x000fe40008410000 */
[----:B------:R-:W-:Y:S01]  /*14730*/  MUFU.TANH R70, R7 ;  /* 0x0000000700467308 */ /* 0x000fe20000002400 */
[----:B------:R-:W-:Y:S01]  /*14740*/  FMUL.FTZ R4, R4, UR10 ;  /* 0x0000000a04047c20 */ /* 0x000fe20008410000 */
[----:B------:R-:W-:Y:S01]  /*14750*/  FMUL.FTZ R8, R8, UR10 ;  /* 0x0000000a08087c20 */ /* 0x000fe20008410000 */
[----:B------:R-:W-:Y:S01]  /*14760*/  FMUL.FTZ R77, R10, UR10 ;  /* 0x0000000a0a4d7c20 */ /* 0x000fe20008410000 */
[----:B------:R-:W-:Y:S02]  /*14770*/  IMAD.IADD R10, R209, 0x1, -R0 ;  /* 0x00000001d10a7824 */ /* 0x000fe400078e0a00 */
[----:B------:R-:W-:Y:S01]  /*14780*/  FMUL.FTZ R76, R9, UR10 ;  /* 0x0000000a094c7c20 */ /* 0x000fe20008410000 */
[----:B------:R-:W-:Y:S03]  /*14790*/  FMUL.FTZ R79, R11, UR10 ;  /* 0x0000000a0b4f7c20 */ /* 0x000fe60008410000 */
[----:B------:R-:W-:Y:S01]  /*147a0*/  MUFU.TANH R72, R5 ;  /* 0x0000000500487308 */ /* 0x000fe20000002400 */
[----:B------:R-:W-:Y:S01]  /*147b0*/  FMUL.FTZ R12, R12, UR10 ;  /* 0x0000000a0c0c7c20 */ /* 0x000fe20008410000 */
[----:B------:R-:W-:Y:S01]  /*147c0*/  FMUL.FTZ R78, R13, UR10 ;  /* 0x0000000a0d4e7c20 */ /* 0x000fe20008410000 */
[----:B------:R-:W-:Y:S01]  /*147d0*/  FMUL.FTZ R150, R15, UR10 ;  /* 0x0000000a0f967c20 */ /* 0x000fe20008410000 */
[----:B------:R-:W-:Y:S01]  /*147e0*/  FMUL.FTZ R148, R14, UR10 ;  /* 0x0000000a0e947c20 */ /* 0x000fe20008410000 */
[----:B------:R-:W-:Y:S05]  /*147f0*/  FMUL.FTZ R149, R19, UR10 ;  /* 0x0000000a13957c20 */ /* 0x000fea0008410000 */
[----:B------:R-:W-:Y:S10]  /*14800*/  MUFU.TANH R71, R6 ;  /* 0x0000000600477308 */ /* 0x000ff40000002400 */
[----:B------:R-:W-:Y:S10]  /*14810*/  MUFU.TANH R69, R8 ;  /* 0x0000000800457308 */ /* 0x000ff40000002400 */
[----:B------:R1:W2:Y:S10]  /*14820*/  MUFU.TANH R73, R4 ;  /* 0x0000000400497308 */ /* 0x0002b40000002400 */
[----:B------:R-:W-:Y:S10]  /*14830*/  MUFU.TANH R13, R77 ;  /* 0x0000004d000d7308 */ /* 0x000ff40000002400 */
[----:B------:R-:W-:Y:S01]  /*14840*/  MUFU.TANH R77, R79 ;  /* 0x0000004f004d7308 */ /* 0x000fe20000002400 */
[----:B-1----:R-:W-:Y:S01]  /*14850*/  I2FP.F32.S32 R4, R2 ;  /* 0x0000000200047245 */ /* 0x002fe20000201400 */
[----:B------:R-:W-:Y:S04]  /*14860*/  VIADD R2, R0, 0x1 ;  /* 0x0000000100027836 */ /* 0x000fe80000000000 */
[--C-:B------:R-:W-:Y:S01]  /*14870*/  IMAD.IADD R8, R209, 0x1, -R2.reuse ;  /* 0x00000001d1087824 */ /* 0x100fe200078e0a02 */
[----:B------:R-:W-:Y:S01]  /*14880*/  ISETP.GE.AND P3, PT, R2, R212, PT ;  /* 0x000000d40200720c */ /* 0x000fe20003f66270 */
[--C-:B------:R-:W-:Y:S01]  /*14890*/  IMAD.IADD R5, R210, 0x1, -R2.reuse ;  /* 0x00000001d2057824 */ /* 0x100fe200078e0a02 */
[C---:B------:R-:W-:Y:S01]  /*148a0*/  ISETP.GE.AND P2, PT, R2.reuse, R211, PT ;  /* 0x000000d30200720c */ /* 0x040fe20003f46270 */
[C---:B------:R-:W-:Y:S01]  /*148b0*/  IMAD.IADD R6, R213.reuse, 0x1, -R2 ;  /* 0x00000001d5067824 */ /* 0x040fe200078e0a02 */
[----:B------:R-:W-:Y:S01]  /*148c0*/  ISETP.GE.AND P1, PT, R2, R208, PT ;  /* 0x000000d00200720c */ /* 0x000fe20003f26270 */
[----:B--2---:R-:W-:Y:S01]  /*148d0*/  FFMA.FTZ R73, R4, -UR19, R73 ;  /* 0x8000001304497c23 */ /* 0x004fe20008010049 */
[----:B------:R-:W-:Y:S01]  /*148e0*/  IABS R5, R5 ;  /* 0x0000000500057213 */ /* 0x000fe20000000000 */
[----:B------:R-:W-:Y:S01]  /*148f0*/  IMAD.IADD R4, R213, 0x1, -R0 ;  /* 0x00000001d5047824 */ /* 0x000fe200078e0a00 */
[----:B------:R-:W-:Y:S01]  /*14900*/  IABS R6, R6 ;  /* 0x0000000600067213 */ /* 0x000fe20000000000 */
[----:B------:R-:W-:Y:S01]  /*14910*/  MUFU.TANH R79, R12 ;  /* 0x0000000c004f7308 */ /* 0x000fe20000002400 */
[----:B------:R-:W-:Y:S02]  /*14920*/  I2FP.F32.S32 R7, R5 ;  /* 0x0000000500077245 */ /* 0x000fe40000201400 */
[----:B------:R-:W-:Y:S02]  /*14930*/  IABS R4, R4 ;  /* 0x0000000400047213 */ /* 0x000fe40000000000 */
[----:B------:R-:W-:Y:S01]  /*14940*/  IABS R5, R10 ;  /* 0x0000000a00057213 */ /* 0x000fe20000000000 */
[----:B------:R-:W-:Y:S01]  /*14950*/  FFMA.FTZ R72, R7, -UR19, R72 ;  /* 0x8000001307487c23 */ /* 0x000fe20008010048 */
[----:B------:R-:W-:Y:S01]  /*14960*/  I2FP.F32.S32 R9, R4 ;  /* 0x0000000400097245 */ /* 0x000fe20000201400 */
[----:B------:R-:W-:Y:S01]  /*14970*/  IMAD.IADD R10, R214, 0x1, -R2 ;  /* 0x00000001d60a7824 */ /* 0x000fe200078e0a02 */
[----:B------:R-:W-:Y:S01]  /*14980*/  IABS R4, R8 ;  /* 0x0000000800047213 */ /* 0x000fe20000000000 */
[----:B------:R1:W2:Y:S01]  /*14990*/  MUFU.TANH R11, R76 ;  /* 0x0000004c000b7308 */ /* 0x0002a20000002400 */
[----:B------:R-:W-:Y:S01]  /*149a0*/  I2FP.F32.S32 R6, R6 ;  /* 0x0000000600067245 */ /* 0x000fe20000201400 */
[----:B------:R-:W-:Y:S01]  /*149b0*/  FFMA.FTZ R71, R9, -UR19, R71 ;  /* 0x8000001309477c23 */ /* 0x000fe20008010047 */
[C---:B------:R-:W-:Y:S01]  /*149c0*/  ISETP.GE.AND P0, PT, R2.reuse, R207, PT ;  /* 0x000000cf0200720c */ /* 0x040fe20003f06270 */
[----:B------:R-:W-:Y:S01]  /*149d0*/  IMAD.MOV.U32 R9, RZ, RZ, R5 ;  /* 0x000000ffff097224 */ /* 0x000fe200078e0005 */
[C---:B------:R-:W-:Y:S01]  /*149e0*/  ISETP.GE.OR P5, PT, R2.reuse, R218, !P3 ;  /* 0x000000da0200720c */ /* 0x040fe20005fa6670 */
[----:B------:R-:W-:Y:S01]  /*149f0*/  IMAD.MOV.U32 R8, RZ, RZ, R4 ;  /* 0x000000ffff087224 */ /* 0x000fe200078e0004 */
[----:B------:R-:W-:Y:S01]  /*14a00*/  ISETP.GE.OR P2, PT, R2, R217, !P2 ;  /* 0x000000d90200720c */ /* 0x000fe20005746670 */
[----:B------:R-:W-:Y:S01]  /*14a10*/  FFMA.FTZ R70, R6, -UR19, R70 ;  /* 0x8000001306467c23 */ /* 0x000fe20008010046 */
[----:B------:R-:W-:Y:S01]  /*14a20*/  I2FP.F32.S32 R9, R9 ;  /* 0x0000000900097245 */ /* 0x000fe20000201400 */
[----:B------:R-:W3:Y:S01]  /*14a30*/  LDSM.16.M88.4 R4, [R197+0x800] ;  /* 0x00080000c504783b */ /* 0x000ee20000000200 */
[----:B------:R-:W-:Y:S01]  /*14a40*/  I2FP.F32.S32 R8, R8 ;  /* 0x0000000800087245 */ /* 0x000fe20000201400 */
[----:B------:R-:W4:Y:S01]  /*14a50*/  MUFU.TANH R78, R78 ;  /* 0x0000004e004e7308 */ /* 0x000f220000002400 */
[C---:B------:R-:W-:Y:S01]  /*14a60*/  ISETP.GE.OR P6, PT, R2.reuse, R216, !P1 ;  /* 0x000000d80200720c */ /* 0x040fe20004fc6670 */
[----:B------:R-:W-:Y:S01]  /*14a70*/  FFMA.FTZ R69, R9, -UR19, R69 ;  /* 0x8000001309457c23 */ /* 0x000fe20008010045 */
[----:B------:R-:W-:Y:S01]  /*14a80*/  ISETP.GE.OR P0, PT, R2, R215, !P0 ;  /* 0x000000d70200720c */ /* 0x000fe20004706670 */
[----:B------:R-:W-:Y:S01]  /*14a90*/  VIADD R2, R0, 0x9 ;  /* 0x0000000900027836 */ /* 0x000fe20000000000 */
[----:B-1----:R-:W-:Y:S01]  /*14aa0*/  IABS R76, R10 ;  /* 0x0000000a004c7213 */ /* 0x002fe20000000000 */
[----:B--2---:R-:W-:Y:S01]  /*14ab0*/  FFMA.FTZ R15, R8, -UR19, R11 ;  /* 0x80000013080f7c23 */ /* 0x004fe2000801000b */
[----:B------:R-:W-:Y:S01]  /*14ac0*/  P2R R14, PR, RZ, 0x1 ;  /* 0x00000001ff0e7803 */ /* 0x000fe20000000000 */
[C---:B------:R-:W-:Y:S01]  /*14ad0*/  VIADD R8, R0.reuse, 0x8 ;  /* 0x0000000800087836 */ /* 0x040fe20000000000 */
[----:B------:R-:W-:Y:S01]  /*14ae0*/  ISETP.GE.AND P1, PT, R0, R212, PT ;  /* 0x000000d40000720c */ /* 0x000fe20003f26270 */
[C---:B------:R-:W-:Y:S01]  /*14af0*/  IMAD.IADD R12, R209.reuse, 0x1, -R2 ;  /* 0x00000001d10c7824 */ /* 0x040fe200078e0a02 */
[----:B------:R-:W-:Y:S01]  /*14b00*/  I2FP.F32.S32 R76, R76 ;  /* 0x0000004c004c7245 */ /* 0x000fe20000201400 */
[----:B------:R-:W-:Y:S01]  /*14b10*/  IMAD.IADD R9, R214, 0x1, -R0 ;  /* 0x00000001d6097824 */ /* 0x000fe200078e0a00 */
[C---:B------:R-:W-:Y:S01]  /*14b20*/  ISETP.GE.AND P0, PT, R0.reuse, R211, PT ;  /* 0x000000d30000720c */ /* 0x040fe20003f06270 */
[--C-:B------:R-:W-:Y:S01]  /*14b30*/  IMAD.IADD R10, R209, 0x1, -R8.reuse ;  /* 0x00000001d10a7824 */ /* 0x100fe200078e0a08 */
[----:B------:R-:W-:Y:S02]  /*14b40*/  ISETP.GE.OR P1, PT, R0, R218, !P1 ;  /* 0x000000da0000720c */ /* 0x000fe40004f26670 */
[----:B------:R-:W-:Y:S02]  /*14b50*/  IABS R9, R9 ;  /* 0x0000000900097213 */ /* 0x000fe40000000000 */
[----:B------:R-:W-:Y:S02]  /*14b60*/  IABS R10, R10 ;  /* 0x0000000a000a7213 */ /* 0x000fe40000000000 */
[----:B------:R-:W-:Y:S02]  /*14b70*/  I2FP.F32.S32 R11, R9 ;  /* 0x00000009000b7245 */ /* 0x000fe40000201400 */
[----:B------:R-:W-:Y:S01]  /*14b80*/  IABS R9, R12 ;  /* 0x0000000c00097213 */ /* 0x000fe20000000000 */
[----:B------:R-:W-:Y:S01]  /*14b90*/  FFMA.FTZ R12, R76, -UR19, R77 ;  /* 0x800000134c0c7c23 */ /* 0x000fe2000801004d */
[----:B------:R-:W-:Y:S01]  /*14ba0*/  I2FP.F32.S32 R10, R10 ;  /* 0x0000000a000a7245 */ /* 0x000fe20000201400 */
[----:B------:R-:W-:Y:S01]  /*14bb0*/  FFMA.FTZ R13, R11, -UR19, R13 ;  /* 0x800000130b0d7c23 */ /* 0x000fe2000801000d */
[----:B------:R-:W-:Y:S01]  /*14bc0*/  ISETP.GE.OR P0, PT, R0, R217, !P0 ;  /* 0x000000d90000720c */ /* 0x000fe20004706670 */
[----:B------:R1:W2:Y:S01]  /*14bd0*/  MUFU.TANH R76, R148 ;  /* 0x00000094004c7308 */ /* 0x0002a20000002400 */
[----:B------:R-:W-:Y:S01]  /*14be0*/  FSEL R220, R70, -INF , !P2 ;  /* 0xff80000046dc7808 */ /* 0x000fe20005000000 */
[----:B------:R-:W-:Y:S01]  /*14bf0*/  FFMA.FTZ R11, R10, -UR19, R79 ;  /* 0x800000130a0b7c23 */ /* 0x000fe2000801004f */
[----:B------:R-:W-:Y:S01]  /*14c00*/  FSEL R188, R71, -INF , !P0 ;  /* 0xff80000047bc7808 */ /* 0x000fe20004000000 */
[----:B------:R-:W-:Y:S01]  /*14c10*/  FMUL.FTZ R77, R16, UR10 ;  /* 0x0000000a104d7c20 */ /* 0x000fe20008410000 */
[-C--:B------:R-:W-:Y:S01]  /*14c20*/  ISETP.GE.AND P0, PT, R0, R207.reuse, PT ;  /* 0x000000cf0000720c */ /* 0x080fe20003f06270 */
[----:B------:R-:W-:Y:S01]  /*14c30*/  FMUL.FTZ R16, R18, UR10 ;  /* 0x0000000a12107c20 */ /* 0x000fe20008410000 */
[----:B------:R-:W-:Y:S03]  /*14c40*/  ISETP.GE.AND P2, PT, R2, R208, PT ;  /* 0x000000d00200720c */ /* 0x000fe60003f46270 */
[----:B------:R-:W5:Y:S01]  /*14c50*/  MUFU.TANH R18, R150 ;  /* 0x0000009600127308 */ /* 0x000f620000002400 */
[----:B------:R-:W-:Y:S01]  /*14c60*/  FSEL R191, R72, -INF , !P5 ;  /* 0xff80000048bf7808 */ /* 0x000fe20006800000 */
[-C--:B---3--:R-:W-:Y:S03]  /*14c70*/  HMMA.16816.F32.BF16 R20, R184, R4.reuse, R20 ;  /* 0x00000004b814723c */ /* 0x088fe60000041814 */
[C---:B------:R-:W-:Y:S02]  /*14c80*/  ISETP.GE.AND P5, PT, R8.reuse, R207, PT ;  /* 0x000000cf0800720c */ /* 0x040fe40003fa6270 */
[----:B------:R-:W-:Y:S01]  /*14c90*/  FSEL R223, R15, -INF , !P6 ;  /* 0xff8000000fdf7808 */ /* 0x000fe20007000000 */
[C---:B------:R-:W-:Y:S02]  /*14ca0*/  HMMA.16816.F32.BF16 R24, R144.reuse, R4, R24 ;  /* 0x000000049018723c */ /* 0x040fe40000041818 */
[----:B------:R-:W-:Y:S02]  /*14cb0*/  MUFU.TANH R15, R16 ;  /* 0x00000010000f7308 */ /* 0x000fe40000002400 */
[C---:B------:R-:W-:Y:S01]  /*14cc0*/  ISETP.GE.AND P4, PT, R8.reuse, R212, PT ;  /* 0x000000d40800720c */ /* 0x040fe20003f86270 */
[----:B-1----:R-:W-:Y:S01]  /*14cd0*/  FMUL.FTZ R148, R17, UR10 ;  /* 0x0000000a11947c20 */ /* 0x002fe20008410000 */
[C---:B------:R-:W-:Y:S01]  /*14ce0*/  ISETP.GE.AND P6, PT, R8.reuse, R211, PT ;  /* 0x000000d30800720c */ /* 0x040fe20003fc6270 */
[-C--:B------:R-:W-:Y:S05]  /*14cf0*/  HMMA.16816.F32.BF16 R28, R144, R6.reuse, R28 ;  /* 0x00000006901c723c */ /* 0x080fea000004181c */
[----:B------:R-:W-:Y:S01]  /*14d00*/  MUFU.TANH R17, R77 ;  /* 0x0000004d00117308 */ /* 0x000fe20000002400 */
[----:B------:R-:W-:Y:S01]  /*14d10*/  ISETP.GE.OR P4, PT, R8, R218, !P4 ;  /* 0x000000da0800720c */ /* 0x000fe20006786670 */
[----:B------:R-:W-:Y:S01]  /*14d20*/  IMAD.IADD R4, R214, 0x1, -R8 ;  /* 0x00000001d6047824 */ /* 0x000fe200078e0a08 */
[----:B------:R-:W-:Y:S01]  /*14d30*/  I2FP.F32.S32 R5, R9 ;  /* 0x0000000900057245 */ /* 0x000fe20000201400 */
[C---:B------:R-:W-:Y:S04]  /*14d40*/  HMMA.16816.F32.BF16 R32, R184.reuse, R6, R32 ;  /* 0x00000006b820723c */ /* 0x040fe80000041820 */
[----:B------:R-:W-:Y:S01]  /*14d50*/  ISETP.GE.OR P6, PT, R8, R217, !P6 ;  /* 0x000000d90800720c */ /* 0x000fe200077c6670 */
[----:B------:R-:W-:Y:S01]  /*14d60*/  FMUL.FTZ R20, R20, UR10 ;  /* 0x0000000a14147c20 */ /* 0x000fe20008410000 */
[----:B------:R-:W-:Y:S01]  /*14d70*/  FMUL.FTZ R22, R22, UR10 ;  /* 0x0000000a16167c20 */ /* 0x000fe20008410000 */
[----:B------:R-:W-:Y:S01]  /*14d80*/  IMAD.IADD R9, R214, 0x1, -R2 ;  /* 0x00000001d6097824 */ /* 0x000fe200078e0a02 */
[----:B------:R-:W-:Y:S03]  /*14d90*/  MUFU.TANH R16, R148 ;  /* 0x0000009400107308 */ /* 0x000fe60000002400 */
[----:B----4-:R-:W-:Y:S01]  /*14da0*/  FFMA.FTZ R10, R5, -UR19, R78 ;  /* 0x80000013050a7c23 */ /* 0x010fe2000801004e */
[----:B------:R-:W-:Y:S01]  /*14db0*/  FSEL R78, R73, -INF , !P1 ;  /* 0xff800000494e7808 */ /* 0x000fe20004800000 */
[----:B------:R-:W-:Y:S01]  /*14dc0*/  FMUL.FTZ R24, R24, UR10 ;  /* 0x0000000a18187c20 */ /* 0x000fe20008410000 */
[----:B------:R-:W-:Y:S01]  /*14dd0*/  ISETP.GE.AND P1, PT, R0, R208, PT ;  /* 0x000000d00000720c */ /* 0x000fe20003f26270 */
[----:B------:R-:W-:Y:S01]  /*14de0*/  FMUL.FTZ R26, R26, UR10 ;  /* 0x0000000a1a1a7c20 */ /* 0x000fe20008410000 */
[----:B------:R-:W-:Y:S02]  /*14df0*/  IABS R5, R4 ;  /* 0x0000000400057213 */ /* 0x000fe40000000000 */
[----:B------:R-:W-:Y:S01]  /*14e00*/  MUFU.TANH R20, R20 ;  /* 0x0000001400147308 */ /* 0x000fe20000002400 */
[C---:B------:R-:W-:Y:S01]  /*14e10*/  ISETP.GE.OR P3, PT, R0.reuse, R216, !P1 ;  /* 0x000000d80000720c */ /* 0x040fe20004f66670 */
[----:B------:R-:W-:Y:S01]  /*14e20*/  FMUL.FTZ R29, R29, UR10 ;  /* 0x0000000a1d1d7c20 */ /* 0x000fe20008410000 */
[----:B------:R-:W-:Y:S01]  /*14e30*/  ISETP.GE.OR P1, PT, R0, R215, !P0 ;  /* 0x000000d70000720c */ /* 0x000fe20004726670 */
[----:B------:R-:W-:Y:S01]  /*14e40*/  FMUL.FTZ R28, R28, UR10 ;  /* 0x0000000a1c1c7c20 */ /* 0x000fe20008410000 */
[C---:B------:R-:W-:Y:S01]  /*14e50*/  ISETP.GE.AND P0, PT, R8.reuse, R208, PT ;  /* 0x000000d00800720c */ /* 0x040fe20003f06270 */
[----:B------:R-:W-:Y:S01]  /*14e60*/  FMUL.FTZ R25, R25, UR10 ;  /* 0x0000000a19197c20 */ /* 0x000fe20008410000 */
[----:B------:R-:W-:Y:S03]  /*14e70*/  FSEL R190, R13, -INF , !P1 ;  /* 0xff8000000dbe7808 */ /* 0x000fe60004800000 */
[----:B------:R-:W-:Y:S01]  /*14e80*/  MUFU.TANH R29, R29 ;  /* 0x0000001d001d7308 */ /* 0x000fe20000002400 */
[----:B------:R-:W-:Y:S01]  /*14e90*/  IABS R4, R9 ;  /* 0x0000000900047213 */ /* 0x000fe20000000000 */
[----:B------:R-:W-:Y:S01]  /*14ea0*/  FMUL.FTZ R33, R33, UR10 ;  /* 0x0000000a21217c20 */ /* 0x000fe20008410000 */
[----:B------:R-:W-:Y:S01]  /*14eb0*/  FSEL R189, R69, -INF , !P3 ;  /* 0xff80000045bd7808 */ /* 0x000fe20005800000 */
[----:B------:R-:W-:Y:S01]  /*14ec0*/  FMUL.FTZ R35, R35, UR10 ;  /* 0x0000000a23237c20 */ /* 0x000fe20008410000 */
[-C--:B------:R-:W-:Y:S01]  /*14ed0*/  ISETP.GE.OR P1, PT, R8, R216.reuse, !P0 ;  /* 0x000000d80800720c */ /* 0x080fe20004726670 */
[----:B------:R-:W-:Y:S01]  /*14ee0*/  FMUL.FTZ R34, R34, UR10 ;  /* 0x0000000a22227c20 */ /* 0x000fe20008410000 */
[----:B------:R-:W-:Y:S03]  /*14ef0*/  I2FP.F32.S32 R5, R5 ;  /* 0x0000000500057245 */ /* 0x000fe60000201400 */
[----:B------:R-:W-:Y:S01]  /*14f00*/  MUFU.TANH R28, R28 ;  /* 0x0000001c001c7308 */ /* 0x000fe20000002400 */
[----:B------:R-:W-:Y:S01]  /*14f10*/  ISETP.NE.AND P3, PT, R14, RZ, PT ;  /* 0x000000ff0e00720c */ /* 0x000fe20003f65270 */
[----:B------:R-:W-:Y:S01]  /*14f20*/  FMUL.FTZ R32, R32, UR10 ;  /* 0x0000000a20207c20 */ /* 0x000fe20008410000 */
[----:B------:R-:W-:Y:S01]  /*14f30*/  ISETP.GE.OR P0, PT, R2, R216, !P2 ;  /* 0x000000d80200720c */ /* 0x000fe20005706670 */
[----:B--2---:R-:W-:Y:S01]  /*14f40*/  FFMA.FTZ R19, R5, -UR19, R76 ;  /* 0x8000001305137c23 */ /* 0x004fe2000801004c */
[----:B------:R-:W-:Y:S01]  /*14f50*/  I2FP.F32.S32 R4, R4 ;  /* 0x0000000400047245 */ /* 0x000fe20000201400 */
[----:B------:R-:W-:Y:S01]  /*14f60*/  IMAD.IADD R5, R210, 0x1, -R8 ;  /* 0x00000001d2057824 */ /* 0x000fe200078e0a08 */
[----:B------:R-:W-:Y:S03]  /*14f70*/  FSEL R224, R12, -INF , !P3 ;  /* 0xff8000000ce07808 */ /* 0x000fe60005800000 */
[----:B------:R-:W1:Y:S01]  /*14f80*/  MUFU.TANH R14, R149 ;  /* 0x00000095000e7308 */ /* 0x000e620000002400 */
[----:B------:R-:W-:Y:S01]  /*14f90*/  ISETP.GE.AND P2, PT, R2, R212, PT ;  /* 0x000000d40200720c */ /* 0x000fe20003f46270 */
[----:B-----5:R-:W-:Y:S01]  /*14fa0*/  FFMA.FTZ R18, R4, -UR19, R18 ;  /* 0x8000001304127c23 */ /* 0x020fe20008010012 */
[----:B------:R-:W-:Y:S01]  /*14fb0*/  FSEL R222, R10, -INF , !P0 ;  /* 0xff8000000ade7808 */ /* 0x000fe20004000000 */
[----:B------:R-:W-:Y:S01]  /*14fc0*/  IMAD.IADD R4, R210, 0x1, -R2 ;  /* 0x00000001d2047824 */ /* 0x000fe200078e0a02 */
[C---:B------:R-:W-:Y:S01]  /*14fd0*/  ISETP.GE.AND P3, PT, R2.reuse, R207, PT ;  /* 0x000000cf0200720c */ /* 0x040fe20003f66270 */
[----:B------:R-:W-:Y:S01]  /*14fe0*/  FMUL.FTZ R27, R27, UR10 ;  /* 0x0000000a1b1b7c20 */ /* 0x000fe20008410000 */
[----:B------:R-:W-:Y:S02]  /*14ff0*/  ISETP.GE.AND P0, PT, R2, R211, PT ;  /* 0x000000d30200720c */ /* 0x000fe40003f06270 */
[----:B------:R-:W-:Y:S02]  /*15000*/  FSEL R221, R11, -INF , !P1 ;  /* 0xff8000000bdd7808 */ /* 0x000fe40004800000 */
[-C--:B------:R-:W-:Y:S01]  /*15010*/  ISETP.GE.OR P1, PT, R8, R215.reuse, !P5 ;  /* 0x000000d70800720c */ /* 0x080fe20006f26670 */
[C---:B------:R-:W-:Y:S01]  /*15020*/  IMAD.IADD R8, R213.reuse, 0x1, -R8 ;  /* 0x00000001d5087824 */ /* 0x040fe200078e0a08 */
        /* <DEDUP_REMOVED lines=8> */
[----:B------:R-:W-:Y:S01]  /*150b0*/  IABS R8, R4 ;  /* 0x0000000400087213 */ /* 0x000fe20000000000 */
[----:B------:R-:W-:Y:S01]  /*150c0*/  FMUL.FTZ R10, R23, UR10 ;  /* 0x0000000a170a7c20 */ /* 0x000fe20008410000 */
[----:B------:R-:W-:Y:S01]  /*150d0*/  I2FP.F32.S32 R9, R9 ;  /* 0x0000000900097245 */ /* 0x000fe20000201400 */
[----:B------:R-:W-:Y:S01]  /*150e0*/  MUFU.TANH R23, R22 ;  /* 0x0000001600177308 */ /* 0x000fe20000002400 */
[----:B------:R-:W-:Y:S01]  /*150f0*/  I2FP.F32.S32 R2, R2 ;  /* 0x0000000200027245 */ /* 0x000fe20000201400 */
[----:B------:R-:W-:Y:S01]  /*15100*/  IMAD.MOV.U32 R4, RZ, RZ, R5 ;  /* 0x000000ffff047224 */ /* 0x000fe200078e0005 */
[----:B------:R-:W-:Y:S01]  /*15110*/  I2FP.F32.S32 R8, R8 ;  /* 0x0000000800087245 */ /* 0x000fe20000201400 */
[----:B-1----:R-:W-:Y:S01]  /*15120*/  FFMA.FTZ R14, R9, -UR19, R14 ;  /* 0x80000013090e7c23 */ /* 0x002fe2000801000e */
[----:B------:R-:W-:Y:S01]  /*15130*/  FSEL R182, R19, -INF , !P1 ;  /* 0xff80000013b67808 */ /* 0x000fe20004800000 */
[----:B------:R-:W-:Y:S01]  /*15140*/  FFMA.FTZ R17, R2, -UR19, R17 ;  /* 0x8000001302117c23 */ /* 0x000fe20008010011 */
[----:B------:R-:W-:Y:S01]  /*15150*/  I2FP.F32.S32 R4, R4 ;  /* 0x0000000400047245 */ /* 0x000fe20000201400 */
[----:B------:R-:W-:Y:S01]  /*15160*/  VIADD R2, R0, 0x11 ;  /* 0x0000001100027836 */ /* 0x000fe20000000000 */
[----:B------:R-:W-:Y:S01]  /*15170*/  FSEL R181, R18, -INF , !P3 ;  /* 0xff80000012b57808 */ /* 0x000fe20005800000 */
[----:B------:R1:W-:Y:S01]  /*15180*/  MUFU.TANH R22, R10 ;  /* 0x0000000a00167308 */ /* 0x0003e20000002400 */
[----:B------:R-:W-:Y:S01]  /*15190*/  FSEL R79, R17, -INF , !P4 ;  /* 0xff800000114f7808 */ /* 0x000fe20006000000 */
[----:B------:R-:W-:Y:S01]  /*151a0*/  FFMA.FTZ R15, R4, -UR19, R15 ;  /* 0x80000013040f7c23 */ /* 0x000fe2000801000f */
[----:B------:R-:W-:Y:S01]  /*151b0*/  ISETP.GE.AND P0, PT, R2, R212, PT ;  /* 0x000000d40200720c */ /* 0x000fe20003f06270 */
[----:B------:R-:W-:Y:S01]  /*151c0*/  VIADD R4, R0, 0x10 ;  /* 0x0000001000047836 */ /* 0x000fe20000000000 */
[----:B------:R-:W-:Y:S01]  /*151d0*/  FSEL R152, R14, -INF , !P2 ;  /* 0xff8000000e987808 */ /* 0x000fe20005000000 */
[----:B------:R-:W-:Y:S01]  /*151e0*/  FMUL.FTZ R5, R21, UR10 ;  /* 0x0000000a15057c20 */ /* 0x000fe20008410000 */
[----:B------:R-:W-:Y:S01]  /*151f0*/  FSEL R176, R15, -INF , !P6 ;  /* 0xff8000000fb07808 */ /* 0x000fe20007000000 */
[C-C-:B------:R-:W-:Y:S01]  /*15200*/  IMAD.IADD R12, R213.reuse, 0x1, -R4.reuse ;  /* 0x00000001d50c7824 */ /* 0x140fe200078e0a04 */
[----:B------:R-:W-:Y:S01]  /*15210*/  ISETP.GE.AND P4, PT, R4, R208, PT ;  /* 0x000000d00400720c */ /* 0x000fe20003f86270 */
[----:B------:R-:W-:Y:S01]  /*15220*/  IMAD.IADD R9, R210, 0x1, -R4 ;  /* 0x00000001d2097824 */ /* 0x000fe200078e0a04 */
[----:B------:R-:W-:Y:S01]  /*15230*/  ISETP.GE.OR P0, PT, R2, R218, !P0 ;  /* 0x000000da0200720c */ /* 0x000fe20004706670 */
[----:B------:R-:W2:Y:S01]  /*15240*/  MUFU.TANH R5, R5 ;  /* 0x0000000500057308 */ /* 0x000ea20000002400 */
[----:B------:R-:W-:Y:S01]  /*15250*/  ISETP.GE.AND P1, PT, R4, R212, PT ;  /* 0x000000d40400720c */ /* 0x000fe20003f26270 */
[----:B------:R-:W-:Y:S01]  /*15260*/  FFMA.FTZ R16, R8, -UR19, R16 ;  /* 0x8000001308107c23 */ /* 0x000fe20008010010 */
[----:B------:R-:W-:Y:S01]  /*15270*/  IABS R11, R9 ;  /* 0x00000009000b7213 */ /* 0x000fe20000000000 */
[--C-:B------:R-:W-:Y:S01]  /*15280*/  IMAD.IADD R13, R213, 0x1, -R2.reuse ;  /* 0x00000001d50d7824 */ /* 0x100fe200078e0a02 */
[----:B------:R-:W-:Y:S01]  /*15290*/  ISETP.GE.AND P3, PT, R4, R207, PT ;  /* 0x000000cf0400720c */ /* 0x000fe20003f66270 */
[----:B------:R-:W-:Y:S01]  /*152a0*/  IMAD.IADD R8, R210, 0x1, -R2 ;  /* 0x00000001d2087824 */ /* 0x000fe200078e0a02 */
[----:B------:R-:W-:Y:S03]  /*152b0*/  I2FP.F32.S32 R11, R11 ;  /* 0x0000000b000b7245 */ /* 0x000fe60000201400 */
[----:B------:R-:W-:Y:S01]  /*152c0*/  MUFU.TANH R17, R24 ;  /* 0x0000001800117308 */ /* 0x000fe20000002400 */
[----:B------:R-:W-:Y:S01]  /*152d0*/  IABS R9, R13 ;  /* 0x0000000d00097213 */ /* 0x000fe20000000000 */
[----:B------:R-:W-:Y:S01]  /*152e0*/  FMUL.FTZ R19, R31, UR10 ;  /* 0x0000000a1f137c20 */ /* 0x000fe20008410000 */
[----:B-1----:R-:W-:Y:S01]  /*152f0*/  IABS R10, R8 ;  /* 0x00000008000a7213 */ /* 0x002fe20000000000 */
[----:B------:R-:W-:Y:S01]  /*15300*/  FFMA.FTZ R6, R11, -UR19, R20 ;  /* 0x800000130b067c23 */ /* 0x000fe20008010014 */
[----:B------:R-:W-:Y:S01]  /*15310*/  IABS R8, R12 ;  /* 0x0000000c00087213 */ /* 0x000fe20000000000 */
[----:B------:R-:W-:Y:S01]  /*15320*/  FMUL.FTZ R20, R30, UR10 ;  /* 0x0000000a1e147c20 */ /* 0x000fe20008410000 */
[----:B------:R-:W-:Y:S03]  /*15330*/  I2FP.F32.S32 R10, R10 ;  /* 0x0000000a000a7245 */ /* 0x000fe60000201400 */
[----:B------:R-:W-:Y:S01]  /*15340*/  MUFU.TANH R19, R19 ;  /* 0x0000001300137308 */ /* 0x000fe20000002400 */
[----:B------:R-:W-:Y:S02]  /*15350*/  I2FP.F32.S32 R8, R8 ;  /* 0x0000000800087245 */ /* 0x000fe40000201400 */
[----:B------:R-:W-:Y:S01]  /*15360*/  ISETP.GE.AND P6, PT, R4, R211, PT ;  /* 0x000000d30400720c */ /* 0x000fe20003fc6270 */
[----:B--2---:R-:W-:Y:S01]  /*15370*/  FFMA.FTZ R5, R10, -UR19, R5 ;  /* 0x800000130a057c23 */ /* 0x004fe20008010005 */
[----:B------:R-:W-:Y:S01]  /*15380*/  FSEL R70, R16, -INF , !P5 ;  /* 0xff80000010467808 */ /* 0x000fe20006800000 */
[----:B------:R-:W-:Y:S01]  /*15390*/  FFMA.FTZ R23, R8, -UR19, R23 ;  /* 0x8000001308177c23 */ /* 0x000fe20008010017 */
[----:B------:R-:W-:Y:S01]  /*153a0*/  ISETP.GE.OR P5, PT, R4, R216, !P4 ;  /* 0x000000d80400720c */ /* 0x000fe200067a6670 */
[--C-:B------:R-:W-:Y:S01]  /*153b0*/  IMAD.IADD R8, R214, 0x1, -R4.reuse ;  /* 0x00000001d6087824 */ /* 0x100fe200078e0a04 */
[----:B------:R-:W-:Y:S01]  /*153c0*/  FSEL R178, R5, -INF , !P0 ;  /* 0xff80000005b27808 */ /* 0x000fe20004000000 */
[----:B------:R-:W-:Y:S01]  /*153d0*/  IMAD.IADD R5, R209, 0x1, -R4 ;  /* 0x00000001d1057824 */ /* 0x000fe200078e0a04 */
[----:B------:R-:W-:Y:S01]  /*153e0*/  I2FP.F32.S32 R9, R9 ;  /* 0x0000000900097245 */ /* 0x000fe20000201400 */
[----:B------:R-:W-:Y:S01]  /*153f0*/  MUFU.TANH R20, R20 ;  /* 0x0000001400147308 */ /* 0x000fe20000002400 */
[C---:B------:R-:W-:Y:S02]  /*15400*/  ISETP.GE.OR P1, PT, R4.reuse, R218, !P1 ;  /* 0x000000da0400720c */ /* 0x040fe40004f26670 */
[C---:B------:R-:W-:Y:S01]  /*15410*/  ISETP.GE.OR P6, PT, R4.reuse, R217, !P6 ;  /* 0x000000d90400720c */ /* 0x040fe200077c6670 */
[----:B------:R-:W-:Y:S01]  /*15420*/  FFMA.FTZ R22, R9, -UR19, R22 ;  /* 0x8000001309167c23 */ /* 0x000fe20008010016 */
[----:B------:R-:W-:Y:S01]  /*15430*/  ISETP.GE.OR P4, PT, R4, R215, !P3 ;  /* 0x000000d70400720c */ /* 0x000fe20005f86670 */
[--C-:B------:R-:W-:Y:S01]  /*15440*/  IMAD.IADD R4, R209, 0x1, -R2.reuse ;  /* 0x00000001d1047824 */ /* 0x100fe200078e0a02 */
[----:B------:R-:W-:Y:S03]  /*15450*/  FSEL R179, R6, -INF , !P1 ;  /* 0xff80000006b37808 */ /* 0x000fe60004800000 */
[----:B------:R-:W-:Y:S01]  /*15460*/  MUFU.TANH R16, R26 ;  /* 0x0000001a00107308 */ /* 0x000fe20000002400 */
[----:B------:R-:W-:Y:S02]  /*15470*/  IABS R11, R5 ;  /* 0x00000005000b7213 */ /* 0x000fe40000000000 */
[----:B------:R-:W-:Y:S02]  /*15480*/  IABS R9, R4 ;  /* 0x0000000400097213 */ /* 0x000fe40000000000 */
[C---:B------:R-:W-:Y:S01]  /*15490*/  ISETP.GE.AND P2, PT, R2.reuse, R211, PT ;  /* 0x000000d30200720c */ /* 0x040fe20003f46270 */
[----:B------:R-:W1:Y:S01]  /*154a0*/  LDSM.16.M88.4 R4, [R197+0x1000] ;  /* 0x00100000c504783b */ /* 0x000e620000000200 */
[C---:B------:R-:W-:Y:S03]  /*154b0*/  ISETP.GE.AND P1, PT, R2.reuse, R208, PT ;  /* 0x000000d00200720c */ /* 0x040fe60003f26270 */
[----:B------:R-:W2:Y:S01]  /*154c0*/  MUFU.TANH R18, R25 ;  /* 0x0000001900127308 */ /* 0x000ea20000002400 */
[C---:B------:R-:W-:Y:S02]  /*154d0*/  ISETP.GE.AND P0, PT, R2.reuse, R207, PT ;  /* 0x000000cf0200720c */ /* 0x040fe40003f06270 */
[----:B------:R-:W-:Y:S02]  /*154e0*/  P2R R21, PR, RZ, 0x20 ;  /* 0x00000020ff157803 */ /* 0x000fe40000000000 */
[C---:B------:R-:W-:Y:S02]  /*154f0*/  ISETP.GE.OR P5, PT, R2.reuse, R217, !P2 ;  /* 0x000000d90200720c */ /* 0x040fe400057a6670 */
[C---:B------:R-:W-:Y:S03]  /*15500*/  ISETP.GE.OR P3, PT, R2.reuse, R216, !P1 ;  /* 0x000000d80200720c */ /* 0x040fe60004f66670 */
[----:B------:R-:W3:Y:S01]  /*15510*/  MUFU.TANH R15, R27 ;  /* 0x0000001b000f7308 */ /* 0x000ee20000002400 */
[----:B------:R-:W-:Y:S01]  /*15520*/  ISETP.GE.OR P2, PT, R2, R215, !P0 ;  /* 0x000000d70200720c */ /* 0x000fe20004746670 */
[----:B------:R-:W-:Y:S01]  /*15530*/  IMAD.IADD R2, R214, 0x1, -R2 ;  /* 0x00000001d6027824 */ /* 0x000fe200078e0a02 */
[----:B------:R-:W-:Y:S02]  /*15540*/  IABS R8, R8 ;  /* 0x0000000800087213 */ /* 0x000fe40000000000 */
[----:B------:R-:W-:Y:S02]  /*15550*/  I2FP.F32.S32 R9, R9 ;  /* 0x0000000900097245 */ /* 0x000fe40000201400 */
[----:B------:R-:W-:Y:S01]  /*15560*/  IABS R10, R2 ;  /* 0x00000002000a7213 */ /* 0x000fe20000000000 */
[----:B------:R-:W-:Y:S01]  /*15570*/  IMAD.MOV.U32 R2, RZ, RZ, R11 ;  /* 0x000000ffff027224 */ /* 0x000fe200078e000b */
[----:B------:R-:W-:Y:S01]  /*15580*/  I2FP.F32.S32 R8, R8 ;  /* 0x0000000800087245 */ /* 0x000fe20000201400 */
[----:B--2---:R-:W-:Y:S01]  /*15590*/  FFMA.FTZ R18, R9, -UR19, R18 ;  /* 0x8000001309127c23 */ /* 0x004fe20008010012 */
[----:B------:R-:W-:Y:S02]  /*155a0*/  I2FP.F32.S32 R10, R10 ;  /* 0x0000000a000a7245 */ /* 0x000fe40000201400 */
[----:B------:R-:W-:Y:S01]  /*155b0*/  I2FP.F32.S32 R2, R2 ;  /* 0x0000000200027245 */ /* 0x000fe20000201400 */
[----:B------:R-:W-:Y:S01]  /*155c0*/  FFMA.FTZ R16, R8, -UR19, R16 ;  /* 0x8000001308107c23 */ /* 0x000fe20008010010 */
[----:B------:R-:W-:Y:S01]  /*155d0*/  FSEL R148, R23, -INF , !P6 ;  /* 0xff80000017947808 */ /* 0x000fe20007000000 */
[----:B------:R-:W-:Y:S01]  /*155e0*/  VIADD R8, R0, 0x18 ;  /* 0x0000001800087836 */ /* 0x000fe20000000000 */
[----:B------:R-:W-:Y:S01]  /*155f0*/  ISETP.NE.AND P6, PT, R21, RZ, PT ;  /* 0x000000ff1500720c */ /* 0x000fe20003fc5270 */
[----:B------:R-:W-:Y:S01]  /*15600*/  FFMA.FTZ R17, R2, -UR19, R17 ;  /* 0x8000001302117c23 */ /* 0x000fe20008010011 */
[----:B------:R-:W-:Y:S01]  /*15610*/  FSEL R69, R22, -INF , !P5 ;  /* 0xff80000016457808 */ /* 0x000fe20006800000 */
[----:B------:R-:W-:Y:S01]  /*15620*/  VIADD R2, R0, 0x19 ;  /* 0x0000001900027836 */ /* 0x000fe20000000000 */
[-C--:B------:R-:W-:Y:S01]  /*15630*/  ISETP.GE.AND P1, PT, R8, R208.reuse, PT ;  /* 0x000000d00800720c */ /* 0x080fe20003f26270 */
[----:B------:R-:W-:Y:S01]  /*15640*/  IMAD.IADD R13, R214, 0x1, -R8 ;  /* 0x00000001d60d7824 */ /* 0x000fe200078e0a08 */
[----:B------:R-:W-:Y:S01]  /*15650*/  FSEL R150, R17, -INF , !P6 ;  /* 0xff80000011967808 */ /* 0x000fe20007000000 */
[C---:B------:R-:W-:Y:S01]  /*15660*/  IMAD.IADD R9, R209.reuse, 0x1, -R2 ;  /* 0x00000001d1097824 */ /* 0x040fe200078e0a02 */
[----:B------:R-:W-:Y:S01]  /*15670*/  ISETP.GE.AND P0, PT, R2, R208, PT ;  /* 0x000000d00200720c */ /* 0x000fe20003f06270 */
[----:B---3--:R-:W-:Y:S01]  /*15680*/  FFMA.FTZ R15, R10, -UR19, R15 ;  /* 0x800000130a0f7c23 */ /* 0x008fe2000801000f */
[----:B------:R-:W-:Y:S01]  /*15690*/  ISETP.GE.OR P1, PT, R8, R216, !P1 ;  /* 0x000000d80800720c */ /* 0x000fe20004f26670 */
[----:B------:R-:W-:Y:S01]  /*156a0*/  IMAD.IADD R10, R209, 0x1, -R8 ;  /* 0x00000001d10a7824 */ /* 0x000fe200078e0a08 */
[----:B------:R-:W-:Y:S01]  /*156b0*/  IABS R11, R9 ;  /* 0x00000009000b7213 */ /* 0x000fe20000000000 */
[-C--:B-1----:R-:W-:Y:S01]  /*156c0*/  HMMA.16816.F32.BF16 R36, R184, R4.reuse, R36 ;  /* 0x00000004b824723c */ /* 0x082fe20000041824 */
[----:B------:R-:W-:Y:S02]  /*156d0*/  MUFU.TANH R17, R32 ;  /* 0x0000002000117308 */ /* 0x000fe40000002400 */
[----:B------:R-:W-:Y:S01]  /*156e0*/  IABS R12, R10 ;  /* 0x0000000a000c7213 */ /* 0x000fe20000000000 */
[----:B------:R-:W-:Y:S01]  /*156f0*/  IMAD.IADD R14, R214, 0x1, -R2 ;  /* 0x00000001d60e7824 */ /* 0x000fe200078e0a02 */
[----:B------:R-:W-:Y:S01]  /*15700*/  I2FP.F32.S32 R11, R11 ;  /* 0x0000000b000b7245 */ /* 0x000fe20000201400 */
[C---:B------:R-:W-:Y:S04]  /*15710*/  HMMA.16816.F32.BF16 R40, R144.reuse, R4, R40 ;  /* 0x000000049028723c */ /* 0x040fe80000041828 */
[----:B------:R-:W-:Y:S02]  /*15720*/  ISETP.GE.OR P0, PT, R2, R216, !P0 ;  /* 0x000000d80200720c */ /* 0x000fe40004706670 */
[----:B------:R-:W-:Y:S01]  /*15730*/  I2FP.F32.S32 R12, R12 ;  /* 0x0000000c000c7245 */ /* 0x000fe20000201400 */
[-C--:B------:R-:W-:Y:S03]  /*15740*/  HMMA.16816.F32.BF16 R44, R144, R6.reuse, R44 ;  /* 0x00000006902c723c */ /* 0x080fe6000004182c */
[C---:B------:R-:W-:Y:S01]  /*15750*/  ISETP.GE.AND P5, PT, R8.reuse, R207, PT ;  /* 0x000000cf0800720c */ /* 0x040fe20003fa6270 */
[----:B------:R-:W-:Y:S01]  /*15760*/  FFMA.FTZ R4, R11, -UR19, R29 ;  /* 0x800000130b047c23 */ /* 0x000fe2000801001d */
[----:B------:R-:W-:Y:S01]  /*15770*/  IABS R10, R14 ;  /* 0x0000000e000a7213 */ /* 0x000fe20000000000 */
[C---:B------:R-:W-:Y:S01]  /*15780*/  HMMA.16816.F32.BF16 R48, R184.reuse, R6, R48 ;  /* 0x00000006b830723c */ /* 0x040fe20000041830 */
[----:B------:R-:W-:Y:S03]  /*15790*/  MUFU.TANH R14, R35 ;  /* 0x00000023000e7308 */ /* 0x000fe60000002400 */
[----:B------:R-:W-:Y:S01]  /*157a0*/  ISETP.GE.AND P6, PT, R8, R212, PT ;  /* 0x000000d40800720c */ /* 0x000fe20003fc6270 */
[----:B------:R-:W-:Y:S01]  /*157b0*/  FMUL.FTZ R21, R39, UR10 ;  /* 0x0000000a27157c20 */ /* 0x000fe20008410000 */
[----:B------:R-:W-:Y:S01]  /*157c0*/  FSEL R172, R16, -INF , !P4 ;  /* 0xff80000010ac7808 */ /* 0x000fe20006000000 */
[----:B------:R-:W-:Y:S01]  /*157d0*/  FFMA.FTZ R5, R12, -UR19, R28 ;  /* 0x800000130c057c23 */ /* 0x000fe2000801001c */
[----:B------:R-:W-:Y:S03]  /*157e0*/  I2FP.F32.S32 R10, R10 ;  /* 0x0000000a000a7245 */ /* 0x000fe60000201400 */
[----:B------:R1:W2:Y:S01]  /*157f0*/  MUFU.TANH R16, R33 ;  /* 0x0000002100107308 */ /* 0x0002a20000002400 */
[----:B------:R-:W-:Y:S01]  /*15800*/  ISETP.GE.AND P4, PT, R8, R211, PT ;  /* 0x000000d30800720c */ /* 0x000fe20003f86270 */
[----:B------:R-:W-:Y:S01]  /*15810*/  FMUL.FTZ R37, R37, UR10 ;  /* 0x0000000a25257c20 */ /* 0x000fe20008410000 */
[----:B------:R-:W-:Y:S01]  /*15820*/  FSEL R180, R15, -INF , !P2 ;  /* 0xff8000000fb47808 */ /* 0x000fe20005000000 */
[----:B------:R-:W-:Y:S01]  /*15830*/  FFMA.FTZ R19, R10, -UR19, R19 ;  /* 0x800000130a137c23 */ /* 0x000fe20008010013 */
[----:B------:R-:W-:Y:S01]  /*15840*/  FSEL R169, R4, -INF , !P0 ;  /* 0xff80000004a97808 */ /* 0x000fe20004000000 */
[----:B------:R-:W-:Y:S01]  /*15850*/  IMAD.IADD R4, R210, 0x1, -R2 ;  /* 0x00000001d2047824 */ /* 0x000fe200078e0a02 */
[----:B------:R-:W-:Y:S03]  /*15860*/  FSEL R149, R18, -INF , !P3 ;  /* 0xff80000012957808 */ /* 0x000fe60005800000 */
[----:B------:R-:W-:Y:S01]  /*15870*/  MUFU.TANH R21, R21 ;  /* 0x0000001500157308 */ /* 0x000fe20000002400 */
[----:B------:R-:W-:Y:S01]  /*15880*/  ISETP.GE.AND P2, PT, R2, R212, PT ;  /* 0x000000d40200720c */ /* 0x000fe20003f46270 */
[----:B------:R-:W-:Y:S01]  /*15890*/  FMUL.FTZ R22, R38, UR10 ;  /* 0x0000000a26167c20 */ /* 0x000fe20008410000 */
[----:B------:R-:W-:Y:S01]  /*158a0*/  IABS R9, R13 ;  /* 0x0000000d00097213 */ /* 0x000fe20000000000 */
[----:B------:R-:W-:Y:S01]  /*158b0*/  FMUL.FTZ R42, R42, UR10 ;  /* 0x0000000a2a2a7c20 */ /* 0x000fe20008410000 */
[----:B------:R-:W-:Y:S01]  /*158c0*/  ISETP.GE.AND P3, PT, R2, R207, PT ;  /* 0x000000cf0200720c */ /* 0x000fe20003f66270 */
[----:B------:R-:W-:Y:S01]  /*158d0*/  FMUL.FTZ R18, R40, UR10 ;  /* 0x0000000a28127c20 */ /* 0x000fe20008410000 */
[----:B------:R-:W-:Y:S01]  /*158e0*/  FSEL R151, R5, -INF , !P1 ;  /* 0xff80000005977808 */ /* 0x000fe20004800000 */
[--C-:B------:R-:W-:Y:S01]  /*158f0*/  IMAD.IADD R5, R210, 0x1, -R8.reuse ;  /* 0x00000001d2057824 */ /* 0x100fe200078e0a08 */
[----:B------:R-:W-:Y:S01]  /*15900*/  ISETP.GE.AND P0, PT, R2, R211, PT ;  /* 0x000000d30200720c */ /* 0x000fe20003f06270 */
[----:B------:R3:W4:Y:S01]  /*15910*/  MUFU.TANH R15, R34 ;  /* 0x00000022000f7308 */ /* 0x0007220000002400 */
[C---:B------:R-:W-:Y:S01]  /*15920*/  ISETP.GE.OR P1, PT, R8.reuse, R215, !P5 ;  /* 0x000000d70800720c */ /* 0x040fe20006f26670 */
[----:B------:R-:W-:Y:S01]  /*15930*/  FMUL.FTZ R43, R43, UR10 ;  /* 0x0000000a2b2b7c20 */ /* 0x000fe20008410000 */
[CC--:B------:R-:W-:Y:S01]  /*15940*/  ISETP.GE.OR P6, PT, R8.reuse, R218.reuse, !P6 ;  /* 0x000000da0800720c */ /* 0x0c0fe200077c6670 */
[----:B------:R-:W-:Y:S01]  /*15950*/  FMUL.FTZ R41, R41, UR10 ;  /* 0x0000000a29297c20 */ /* 0x000fe20008410000 */
[----:B------:R-:W-:Y:S01]  /*15960*/  ISETP.GE.OR P4, PT, R8, R217, !P4 ;  /* 0x000000d90800720c */ /* 0x000fe20006786670 */
[----:B------:R-:W-:Y:S01]  /*15970*/  IMAD.IADD R8, R213, 0x1, -R8 ;  /* 0x00000001d5087824 */ /* 0x000fe200078e0a08 */
[----:B------:R-:W-:Y:S03]  /*15980*/  ISETP.GE.OR P5, PT, R2, R218, !P2 ;  /* 0x000000da0200720c */ /* 0x000fe600057a6670 */
[----:B------:R-:W-:Y:S01]  /*15990*/  MUFU.TANH R37, R37 ;  /* 0x0000002500257308 */ /* 0x000fe20000002400 */
[----:B------:R-:W-:Y:S01]  /*159a0*/  I2FP.F32.S32 R9, R9 ;  /* 0x0000000900097245 */ /* 0x000fe20000201400 */
[----:B------:R-:W-:Y:S01]  /*159b0*/  FMUL.FTZ R44, R44, UR10 ;  /* 0x0000000a2c2c7c20 */ /* 0x000fe20008410000 */
[C---:B------:R-:W-:Y:S01]  /*159c0*/  ISETP.GE.OR P3, PT, R2.reuse, R215, !P3 ;  /* 0x000000d70200720c */ /* 0x040fe20005f66670 */
[----:B------:R-:W-:Y:S01]  /*159d0*/  FMUL.FTZ R45, R45, UR10 ;  /* 0x0000000a2d2d7c20 */ /* 0x000fe20008410000 */
[----:B------:R-:W-:Y:S01]  /*159e0*/  ISETP.GE.OR P2, PT, R2, R217, !P0 ;  /* 0x000000d90200720c */ /* 0x000fe20004746670 */
[----:B------:R-:W-:Y:S01]  /*159f0*/  FFMA.FTZ R20, R9, -UR19, R20 ;  /* 0x8000001309147c23 */ /* 0x000fe20008010014 */
[----:B------:R-:W-:Y:S01]  /*15a00*/  IABS R10, R4 ;  /* 0x00000004000a7213 */ /* 0x000fe20000000000 */
[----:B------:R-:W-:Y:S01]  /*15a10*/  FMUL.FTZ R4, R36, UR10 ;  /* 0x0000000a24047c20 */ /* 0x000fe20008410000 */
[----:B------:R-:W-:Y:S01]  /*15a20*/  IABS R11, R5 ;  /* 0x00000005000b7213 */ /* 0x000fe20000000000 */
[----:B------:R-:W-:Y:S01]  /*15a30*/  IMAD.IADD R2, R213, 0x1, -R2 ;  /* 0x00000001d5027824 */ /* 0x000fe200078e0a02 */
[----:B------:R-:W-:Y:S01]  /*15a40*/  IABS R5, R8 ;  /* 0x0000000800057213 */ /* 0x000fe20000000000 */
[----:B------:R-:W-:Y:S01]  /*15a50*/  IMAD.MOV.U32 R8, RZ, RZ, R10 ;  /* 0x000000ffff087224 */ /* 0x000fe200078e000a */
[----:B-1----:R-:W-:Y:S01]  /*15a60*/  FSEL R33, R20, -INF , !P1 ;  /* 0xff80000014217808 */ /* 0x002fe20004800000 */
[----:B------:R-:W1:Y:S01]  /*15a70*/  MUFU.TANH R4, R4 ;  /* 0x0000000400047308 */ /* 0x000e620000002400 */
[----:B------:R-:W-:Y:S01]  /*15a80*/  IABS R9, R2 ;  /* 0x0000000200097213 */ /* 0x000fe20000000000 */
[----:B------:R-:W-:Y:S01]  /*15a90*/  IMAD.MOV.U32 R2, RZ, RZ, R11 ;  /* 0x000000ffff027224 */ /* 0x000fe200078e000b */
[----:B------:R-:W-:Y:S01]  /*15aa0*/  I2FP.F32.S32 R8, R8 ;  /* 0x0000000800087245 */ /* 0x000fe20000201400 */
[----:B------:R-:W-:Y:S01]  /*15ab0*/  FMUL.FTZ R20, R47, UR10 ;  /* 0x0000000a2f147c20 */ /* 0x000fe20008410000 */
[----:B------:R-:W-:Y:S01]  /*15ac0*/  I2FP.F32.S32 R9, R9 ;  /* 0x0000000900097245 */ /* 0x000fe20000201400 */
[----:B------:R-:W-:Y:S01]  /*15ad0*/  FMUL.FTZ R46, R46, UR10 ;  /* 0x0000000a2e2e7c20 */ /* 0x000fe20008410000 */
[----:B------:R-:W-:Y:S01]  /*15ae0*/  I2FP.F32.S32 R2, R2 ;  /* 0x0000000200027245 */ /* 0x000fe20000201400 */
[----:B--2---:R-:W-:Y:S01]  /*15af0*/  FFMA.FTZ R16, R8, -UR19, R16 ;  /* 0x8000001308107c23 */ /* 0x004fe20008010010 */
[----:B------:R-:W-:Y:S01]  /*15b00*/  I2FP.F32.S32 R5, R5 ;  /* 0x0000000500057245 */ /* 0x000fe20000201400 */
[----:B------:R-:W-:Y:S01]  /*15b10*/  VIADD R8, R0, 0x20 ;  /* 0x0000002000087836 */ /* 0x000fe20000000000 */
[----:B---3--:R-:W-:Y:S01]  /*15b20*/  FSEL R34, R19, -INF , !P3 ;  /* 0xff80000013227808 */ /* 0x008fe20005800000 */
[----:B------:R-:W-:Y:S01]  /*15b30*/  FFMA.FTZ R14, R9, -UR19, R14 ;  /* 0x80000013090e7c23 */ /* 0x000fe2000801000e */
[----:B------:R-:W-:Y:S01]  /*15b40*/  FSEL R31, R16, -INF , !P5 ;  /* 0xff800000101f7808 */ /* 0x000fe20006800000 */
[--C-:B------:R-:W-:Y:S01]  /*15b50*/  IMAD.IADD R9, R210, 0x1, -R8.reuse ;  /* 0x00000001d2097824 */ /* 0x100fe200078e0a08 */
[C---:B------:R-:W-:Y:S01]  /*15b60*/  ISETP.GE.AND P1, PT, R8.reuse, R212, PT ;  /* 0x000000d40800720c */ /* 0x040fe20003f26270 */
[----:B------:R-:W-:Y:S01]  /*15b70*/  IMAD.IADD R12, R213, 0x1, -R8 ;  /* 0x00000001d50c7824 */ /* 0x000fe200078e0a08 */
[----:B------:R-:W-:Y:S01]  /*15b80*/  ISETP.GE.AND P3, PT, R8, R208, PT ;  /* 0x000000d00800720c */ /* 0x000fe20003f66270 */
[----:B----4-:R-:W-:Y:S01]  /*15b90*/  FFMA.FTZ R15, R5, -UR19, R15 ;  /* 0x80000013050f7c23 */ /* 0x010fe2000801000f */
[----:B------:R-:W-:Y:S01]  /*15ba0*/  IABS R11, R9 ;  /* 0x00000009000b7213 */ /* 0x000fe20000000000 */
[----:B------:R-:W-:Y:S01]  /*15bb0*/  FFMA.FTZ R17, R2, -UR19, R17 ;  /* 0x8000001302117c23 */ /* 0x000fe20008010011 */
[----:B------:R-:W-:Y:S01]  /*15bc0*/  ISETP.GE.OR P1, PT, R8, R218, !P1 ;  /* 0x000000da0800720c */ /* 0x000fe20004f26670 */
[----:B------:R-:W-:Y:S01]  /*15bd0*/  VIADD R2, R0, 0x21 ;  /* 0x0000002100027836 */ /* 0x000fe20000000000 */
[----:B------:R-:W-:Y:S01]  /*15be0*/  ISETP.GE.AND P5, PT, R8, R207, PT ;  /* 0x000000cf0800720c */ /* 0x000fe20003fa6270 */
[----:B------:R-:W2:Y:S01]  /*15bf0*/  MUFU.TANH R22, R22 ;  /* 0x0000001600167308 */ /* 0x000ea20000002400 */
[----:B------:R-:W-:Y:S01]  /*15c00*/  FSEL R32, R17, -INF , !P6 ;  /* 0xff80000011207808 */ /* 0x000fe20007000000 */
[--C-:B------:R-:W-:Y:S01]  /*15c10*/  IMAD.IADD R5, R210, 0x1, -R2.reuse ;  /* 0x00000001d2057824 */ /* 0x100fe200078e0a02 */
[----:B------:R-:W-:Y:S01]  /*15c20*/  ISETP.GE.AND P0, PT, R2, R212, PT ;  /* 0x000000d40200720c */ /* 0x000fe20003f06270 */
[----:B------:R-:W-:Y:S01]  /*15c30*/  IMAD.IADD R13, R213, 0x1, -R2 ;  /* 0x00000001d50d7824 */ /* 0x000fe200078e0a02 */
[----:B------:R-:W-:Y:S01]  /*15c40*/  FSEL R29, R14, -INF , !P2 ;  /* 0xff8000000e1d7808 */ /* 0x000fe20005000000 */
[----:B------:R-:W-:Y:S01]  /*15c50*/  FMUL.FTZ R48, R48, UR10 ;  /* 0x0000000a30307c20 */ /* 0x000fe20008410000 */
[----:B------:R-:W-:Y:S03]  /*15c60*/  IABS R10, R5 ;  /* 0x00000005000a7213 */ /* 0x000fe60000000000 */
[----:B------:R-:W3:Y:S01]  /*15c70*/  MUFU.TANH R16, R42 ;  /* 0x0000002a00107308 */ /* 0x000ee20000002400 */
[----:B------:R-:W-:Y:S01]  /*15c80*/  IABS R5, R12 ;  /* 0x0000000c00057213 */ /* 0x000fe20000000000 */
[----:B------:R-:W-:Y:S01]  /*15c90*/  FMUL.FTZ R51, R51, UR10 ;  /* 0x0000000a33337c20 */ /* 0x000fe20008410000 */
[----:B------:R-:W-:Y:S01]  /*15ca0*/  I2FP.F32.S32 R12, R11 ;  /* 0x0000000b000c7245 */ /* 0x000fe20000201400 */
[----:B------:R-:W-:Y:S01]  /*15cb0*/  FMUL.FTZ R50, R50, UR10 ;  /* 0x0000000a32327c20 */ /* 0x000fe20008410000 */
[----:B------:R-:W-:Y:S01]  /*15cc0*/  IABS R9, R13 ;  /* 0x0000000d00097213 */ /* 0x000fe20000000000 */
[----:B------:R-:W-:Y:S01]  /*15cd0*/  FMUL.FTZ R49, R49, UR10 ;  /* 0x0000000a31317c20 */ /* 0x000fe20008410000 */
[----:B------:R-:W-:Y:S01]  /*15ce0*/  I2FP.F32.S32 R11, R10 ;  /* 0x0000000a000b7245 */ /* 0x000fe20000201400 */
[----:B-1----:R-:W-:Y:S01]  /*15cf0*/  FFMA.FTZ R4, R12, -UR19, R4 ;  /* 0x800000130c047c23 */ /* 0x002fe20008010004 */
[----:B------:R-:W-:Y:S01]  /*15d00*/  I2FP.F32.S32 R10, R5 ;  /* 0x00000005000a7245 */ /* 0x000fe20000201400 */
[----:B------:R-:W1:Y:S01]  /*15d10*/  MUFU.TANH R18, R18 ;  /* 0x0000001200127308 */ /* 0x000e620000002400 */
[----:B------:R-:W-:Y:S01]  /*15d20*/  I2FP.F32.S32 R5, R9 ;  /* 0x0000000900057245 */ /* 0x000fe20000201400 */
[----:B------:R-:W-:Y:S01]  /*15d30*/  FFMA.FTZ R9, R11, -UR19, R37 ;  /* 0x800000130b097c23 */ /* 0x000fe20008010025 */
[----:B------:R-:W-:Y:S01]  /*15d40*/  FSEL R36, R4, -INF , !P1 ;  /* 0xff80000004247808 */ /* 0x000fe20004800000 */
[----:B--2---:R-:W-:Y:S01]  /*15d50*/  FFMA.FTZ R22, R10, -UR19, R22 ;  /* 0x800000130a167c23 */ /* 0x004fe20008010016 */
[----:B------:R-:W-:Y:S01]  /*15d60*/  ISETP.GE.OR P0, PT, R2, R218, !P0 ;  /* 0x000000da0200720c */ /* 0x000fe20004706670 */
[----:B------:R-:W-:Y:S01]  /*15d70*/  FFMA.FTZ R21, R5, -UR19, R21 ;  /* 0x8000001305157c23 */ /* 0x000fe20008010015 */
[-C--:B------:R-:W-:Y:S01]  /*15d80*/  ISETP.GE.AND P6, PT, R8, R211.reuse, PT ;  /* 0x000000d30800720c */ /* 0x080fe20003fc6270 */
[----:B------:R-:W2:Y:S01]  /*15d90*/  LDSM.16.M88.4 R4, [R197+0x1800] ;  /* 0x00180000c504783b */ /* 0x000ea20000000200 */
[----:B------:R-:W-:Y:S01]  /*15da0*/  ISETP.GE.AND P2, PT, R2, R211, PT ;  /* 0x000000d30200720c */ /* 0x000fe20003f46270 */
[----:B------:R-:W-:Y:S04]  /*15db0*/  DEPBAR.LE SB0, 0x0 ;  /* 0x000080000000791a */ /* 0x000fe80000000000 */
[----:B------:R-:W-:Y:S01]  /*15dc0*/  FSEL R171, R9, -INF , !P0 ;  /* 0xff80000009ab7808 */ /* 0x000fe20004000000 */
[C---:B------:R-:W-:Y:S01]  /*15dd0*/  IMAD.IADD R10, R209.reuse, 0x1, -R8 ;  /* 0x00000001d10a7824 */ /* 0x040fe200078e0a08 */
[----:B------:R-:W-:Y:S01]  /*15de0*/  ISETP.GE.OR P3, PT, R8, R216, !P3 ;  /* 0x000000d80800720c */ /* 0x000fe20005f66670 */
[----:B------:R-:W-:Y:S01]  /*15df0*/  BAR.SYNC.DEFER_BLOCKING 0x0 ;  /* 0x0000000000007b1d */ /* 0x000fe20000010000 */
[C---:B------:R-:W-:Y:S01]  /*15e00*/  ISETP.GE.AND P1, PT, R2.reuse, R208, PT ;  /* 0x000000d00200720c */ /* 0x040fe20003f26270 */
[----:B------:R-:W-:Y:S01]  /*15e10*/  IMAD.IADD R9, R209, 0x1, -R2 ;  /* 0x00000001d1097824 */ /* 0x000fe200078e0a02 */
[----:B------:R-:W-:Y:S02]  /*15e20*/  ISETP.GE.AND P0, PT, R2, R207, PT ;  /* 0x000000cf0200720c */ /* 0x000fe40003f06270 */
[----:B------:R-:W-:Y:S02]  /*15e30*/  FSEL R30, R15, -INF , !P4 ;  /* 0xff8000000f1e7808 */ /* 0x000fe40006000000 */
[C---:B------:R-:W-:Y:S02]  /*15e40*/  ISETP.GE.OR P4, PT, R8.reuse, R215, !P5 ;  /* 0x000000d70800720c */ /* 0x040fe40006f86670 */
[-C--:B------:R-:W-:Y:S01]  /*15e50*/  ISETP.GE.OR P6, PT, R8, R217.reuse, !P6 ;  /* 0x000000d90800720c */ /* 0x080fe200077c6670 */
[----:B------:R-:W-:Y:S01]  /*15e60*/  IMAD.IADD R8, R214, 0x1, -R8 ;  /* 0x00000001d6087824 */ /* 0x000fe200078e0a08 */
[----:B------:R-:W-:Y:S02]  /*15e70*/  P2R R19, PR, RZ, 0x8 ;  /* 0x00000008ff137803 */ /* 0x000fe40000000000 */
[C---:B------:R-:W-:Y:S02]  /*15e80*/  ISETP.GE.OR P5, PT, R2.reuse, R217, !P2 ;  /* 0x000000d90200720c */ /* 0x040fe400057a6670 */
[C---:B------:R-:W-:Y:S02]  /*15e90*/  ISETP.GE.OR P3, PT, R2.reuse, R216, !P1 ;  /* 0x000000d80200720c */ /* 0x040fe40004f66670 */
[----:B------:R-:W-:Y:S01]  /*15ea0*/  ISETP.GE.OR P2, PT, R2, R215, !P0 ;  /* 0x000000d70200720c */ /* 0x000fe20004746670 */
[----:B------:R-:W-:Y:S01]  /*15eb0*/  IMAD.IADD R2, R214, 0x1, -R2 ;  /* 0x00000001d6027824 */ /* 0x000fe200078e0a02 */
[----:B------:R-:W-:Y:S02]  /*15ec0*/  IABS R11, R10 ;  /* 0x0000000a000b7213 */ /* 0x000fe40000000000 */
[----:B------:R-:W-:Y:S02]  /*15ed0*/  IABS R8, R8 ;  /* 0x0000000800087213 */ /* 0x000fe40000000000 */
[----:B------:R-:W-:Y:S01]  /*15ee0*/  IABS R10, R2 ;  /* 0x00000002000a7213 */ /* 0x000fe20000000000 */
[----:B------:R-:W4:Y:S01]  /*15ef0*/  MUFU.TANH R15, R43 ;  /* 0x0000002b000f7308 */ /* 0x000f220000002400 */
[----:B------:R-:W-:Y:S01]  /*15f00*/  I2FP.F32.S32 R8, R8 ;  /* 0x0000000800087245 */ /* 0x000fe20000201400 */
[----:B------:R-:W-:Y:S01]  /*15f10*/  IMAD.MOV.U32 R2, RZ, RZ, R11 ;  /* 0x000000ffff027224 */ /* 0x000fe200078e000b */
[----:B------:R-:W-:Y:S02]  /*15f20*/  IABS R9, R9 ;  /* 0x0000000900097213 */ /* 0x000fe40000000000 */
[----:B------:R-:W-:Y:S01]  /*15f30*/  I2FP.F32.S32 R10, R10 ;  /* 0x0000000a000a7245 */ /* 0x000fe20000201400 */
[----:B---3--:R-:W-:Y:S01]  /*15f40*/  FFMA.FTZ R16, R8, -UR19, R16 ;  /* 0x8000001308107c23 */ /* 0x008fe20008010010 */
[----:B------:R-:W-:Y:S01]  /*15f50*/  I2FP.F32.S32 R2, R2 ;  /* 0x0000000200027245 */ /* 0x000fe20000201400 */
[-C--:B--2---:R-:W-:Y:S02]  /*15f60*/  HMMA.16816.F32.BF16 R52, R184, R4.reuse, R52 ;  /* 0x00000004b834723c */ /* 0x084fe40000041834 */
[----:B------:R-:W2:Y:S03]  /*15f70*/  MUFU.TANH R17, R41 ;  /* 0x0000002900117308 */ /* 0x000ea60000002400 */
[----:B------:R-:W-:Y:S01]  /*15f80*/  I2FP.F32.S32 R9, R9 ;  /* 0x0000000900097245 */ /* 0x000fe20000201400 */
[----:B------:R-:W-:Y:S01]  /*15f90*/  VIADD R8, R0, 0x28 ;  /* 0x0000002800087836 */ /* 0x000fe20000000000 */
[----:B------:R-:W-:Y:S01]  /*15fa0*/  FSEL R177, R16, -INF , !P4 ;  /* 0xff80000010b17808 */ /* 0x000fe20006000000 */
[----:B-1----:R-:W-:Y:S01]  /*15fb0*/  FFMA.FTZ R18, R2, -UR19, R18 ;  /* 0x8000001302127c23 */ /* 0x002fe20008010012 */
[----:B------:R-:W-:Y:S03]  /*15fc0*/  ISETP.NE.AND P4, PT, R225, RZ, PT ;  /* 0x000000ffe100720c */ /* 0x000fe60003f85270 */
[----:B------:R-:W1:Y:S01]  /*15fd0*/  MUFU.TANH R44, R44 ;  /* 0x0000002c002c7308 */ /* 0x000e620000002400 */
[----:B------:R-:W-:Y:S01]  /*15fe0*/  ISETP.GE.AND P1, PT, R8, R208, PT ;  /* 0x000000d00800720c */ /* 0x000fe20003f26270 */
[----:B----4-:R-:W-:Y:S01]  /*15ff0*/  FFMA.FTZ R15, R10, -UR19, R15 ;  /* 0x800000130a0f7c23 */ /* 0x010fe2000801000f */
[----:B------:R-:W-:Y:S01]  /*16000*/  VIADD R2, R0, 0x29 ;  /* 0x0000002900027836 */ /* 0x000fe20000000000 */
[C---:B------:R-:W-:Y:S04]  /*16010*/  HMMA.16816.F32.BF16 R56, R144.reuse, R4, R56 ;  /* 0x000000049038723c */ /* 0x040fe80000041838 */
[----:B------:R-:W-:Y:S01]  /*16020*/  ISETP.GE.OR P1, PT, R8, R216, !P1 ;  /* 0x000000d80800720c */ /* 0x000fe20004f26670 */
[----:B------:R-:W-:Y:S01]  /*16030*/  IMAD.IADD R10, R209, 0x1, -R8 ;  /* 0x00000001d10a7824 */ /* 0x000fe200078e0a08 */
[C---:B------:R-:W-:Y:S01]  /*16040*/  ISETP.GE.AND P0, PT, R2.reuse, R208, PT ;  /* 0x000000d00200720c */ /* 0x040fe20003f06270 */
[----:B--2---:R-:W-:Y:S01]  /*16050*/  FFMA.FTZ R17, R9, -UR19, R17 ;  /* 0x8000001309117c23 */ /* 0x004fe20008010011 */
[----:B------:R-:W-:Y:S01]  /*16060*/  FSEL R183, R15, -INF , !P2 ;  /* 0xff8000000fb77808 */ /* 0x000fe20005000000 */
[----:B------:R-:W2:Y:S01]  /*16070*/  MUFU.TANH R45, R45 ;  /* 0x0000002d002d7308 */ /* 0x000ea20000002400 */
[----:B------:R-:W-:Y:S01]  /*16080*/  ISETP.GE.OR P0, PT, R2, R216, !P0 ;  /* 0x000000d80200720c */ /* 0x000fe20004706670 */
[----:B------:R-:W-:Y:S01]  /*16090*/  IMAD.IADD R9, R209, 0x1, -R2 ;  /* 0x00000001d1097824 */ /* 0x000fe200078e0a02 */
[----:B------:R-:W-:Y:S01]  /*160a0*/  IABS R13, R10 ;  /* 0x0000000a000d7213 */ /* 0x000fe20000000000 */
[C---:B------:R-:W-:Y:S01]  /*160b0*/  IMAD.IADD R12, R214.reuse, 0x1, -R8 ;  /* 0x00000001d60c7824 */ /* 0x040fe200078e0a08 */
[----:B------:R-:W-:Y:S01]  /*160c0*/  FSEL R173, R17, -INF , !P3 ;  /* 0xff80000011ad7808 */ /* 0x000fe20005800000 */
[----:B------:R-:W-:Y:S01]  /*160d0*/  IMAD.IADD R14, R214, 0x1, -R2 ;  /* 0x00000001d60e7824 */ /* 0x000fe200078e0a02 */
[----:B------:R-:W-:Y:S03]  /*160e0*/  IABS R11, R9 ;  /* 0x00000009000b7213 */ /* 0x000fe60000000000 */
[----:B------:R-:W-:Y:S01]  /*160f0*/  MUFU.TANH R20, R20 ;  /* 0x0000001400147308 */ /* 0x000fe20000002400 */
[----:B------:R-:W-:Y:S01]  /*16100*/  IABS R9, R12 ;  /* 0x0000000c00097213 */ /* 0x000fe20000000000 */
[----:B------:R-:W-:Y:S01]  /*16110*/  FMUL.FTZ R52, R52, UR10 ;  /* 0x0000000a34347c20 */ /* 0x000fe20008410000 */
[----:B------:R-:W-:Y:S01]  /*16120*/  I2FP.F32.S32 R13, R13 ;  /* 0x0000000d000d7245 */ /* 0x000fe20000201400 */
[----:B------:R-:W-:Y:S01]  /*16130*/  VIADD R5, R0, 0x30 ;  /* 0x0000003000057836 */ /* 0x000fe20000000000 */
[----:B------:R-:W-:Y:S01]  /*16140*/  I2FP.F32.S32 R12, R11 ;  /* 0x0000000b000c7245 */ /* 0x000fe20000201400 */
[-C--:B------:R-:W-:Y:S04]  /*16150*/  HMMA.16816.F32.BF16 R60, R144, R6.reuse, R60 ;  /* 0x00000006903c723c */ /* 0x080fe8000004183c */
[----:B------:R-:W3:Y:S01]  /*16160*/  MUFU.TANH R46, R46 ;  /* 0x0000002e002e7308 */ /* 0x000ee20000002400 */
[----:B------:R-:W-:Y:S01]  /*16170*/  I2FP.F32.S32 R11, R9 ;  /* 0x00000009000b7245 */ /* 0x000fe20000201400 */
[----:B-1----:R-:W-:Y:S01]  /*16180*/  FFMA.FTZ R9, R13, -UR19, R44 ;  /* 0x800000130d097c23 */ /* 0x002fe2000801002c */
[----:B------:R-:W-:Y:S01]  /*16190*/  FSEL R44, R22, -INF , !P6 ;  /* 0xff800000162c7808 */ /* 0x000fe20007000000 */
[----:B--2---:R-:W-:Y:S01]  /*161a0*/  FFMA.FTZ R4, R12, -UR19, R45 ;  /* 0x800000130c047c23 */ /* 0x004fe2000801002d */
[----:B------:R-:W-:Y:S02]  /*161b0*/  ISETP.NE.AND P6, PT, R19, RZ, PT ;  /* 0x000000ff1300720c */ /* 0x000fe40003fc5270 */
[----:B------:R-:W-:Y:S01]  /*161c0*/  FMUL.FTZ R13, R53, UR10 ;  /* 0x0000000a350d7c20 */ /* 0x000fe20008410000 */
[----:B------:R-:W-:Y:S02]  /*161d0*/  ISETP.GE.AND P3, PT, R2, R212, PT ;  /* 0x000000d40200720c */ /* 0x000fe40003f66270 */
[----:B------:R-:W-:Y:S01]  /*161e0*/  MUFU.TANH R17, R51 ;  /* 0x0000003300117308 */ /* 0x000fe20000002400 */
[----:B------:R-:W-:Y:S01]  /*161f0*/  FSEL R170, R18, -INF , !P6 ;  /* 0xff80000012aa7808 */ /* 0x000fe20007000000 */
[----:B------:R-:W-:Y:S04]  /*16200*/  HMMA.16816.F32.BF16 R64, R184, R6, R64 ;  /* 0x00000006b840723c */ /* 0x000fe80000041840 */
[----:B------:R-:W-:Y:S01]  /*16210*/  IABS R10, R14 ;  /* 0x0000000e000a7213 */ /* 0x000fe20000000000 */
[----:B------:R-:W-:Y:S01]  /*16220*/  FMUL.FTZ R56, R56, UR10 ;  /* 0x0000000a38387c20 */ /* 0x000fe20008410000 */
[C---:B------:R-:W-:Y:S01]  /*16230*/  ISETP.GE.AND P6, PT, R8.reuse, R212, PT ;  /* 0x000000d40800720c */ /* 0x040fe20003fc6270 */
[----:B---3--:R-:W-:Y:S01]  /*16240*/  FFMA.FTZ R46, R11, -UR19, R46 ;  /* 0x800000130b2e7c23 */ /* 0x008fe2000801002e */
[----:B------:R-:W-:Y:S01]  /*16250*/  FSEL R174, R9, -INF , !P1 ;  /* 0xff80000009ae7808 */ /* 0x000fe20004800000 */
[----:B------:R-:W-:Y:S01]  /*16260*/  MUFU.TANH R16, R52 ;  /* 0x0000003400107308 */ /* 0x000fe20000002400 */
[----:B------:R-:W-:Y:S01]  /*16270*/  ISETP.GE.OR P1, PT, R8, R218, !P6 ;  /* 0x000000da0800720c */ /* 0x000fe20007726670 */
[----:B------:R-:W-:Y:S01]  /*16280*/  IMAD.IADD R9, R210, 0x1, -R2 ;  /* 0x00000001d2097824 */ /* 0x000fe200078e0a02 */
[----:B------:R-:W-:Y:S01]  /*16290*/  I2FP.F32.S32 R10, R10 ;  /* 0x0000000a000a7245 */ /* 0x000fe20000201400 */
[----:B------:R-:W-:Y:S01]  /*162a0*/  FMUL.FTZ R55, R55, UR10 ;  /* 0x0000000a37377c20 */ /* 0x000fe20008410000 */
[----:B------:R-:W-:Y:S01]  /*162b0*/  ISETP.GE.AND P6, PT, R8, R207, PT ;  /* 0x000000cf0800720c */ /* 0x000fe20003fc6270 */
[----:B------:R-:W-:Y:S01]  /*162c0*/  FMUL.FTZ R14, R54, UR10 ;  /* 0x0000000a360e7c20 */ /* 0x000fe20008410000 */
[----:B------:R-:W-:Y:S01]  /*162d0*/  FSEL R175, R4, -INF , !P0 ;  /* 0xff80000004af7808 */ /* 0x000fe20004000000 */
[----:B------:R-:W-:Y:S01]  /*162e0*/  FFMA.FTZ R154, R10, -UR19, R20 ;  /* 0x800000130a9a7c23 */ /* 0x000fe20008010014 */
[----:B------:R-:W-:Y:S01]  /*162f0*/  ISETP.GE.OR P6, PT, R8, R215, !P6 ;  /* 0x000000d70800720c */ /* 0x000fe200077c6670 */
[----:B------:R-:W1:Y:S01]  /*16300*/  MUFU.TANH R20, R48 ;  /* 0x0000003000147308 */ /* 0x000e620000002400 */
[----:B------:R-:W-:Y:S01]  /*16310*/  ISETP.GE.AND P2, PT, R2, R211, PT ;  /* 0x000000d30200720c */ /* 0x000fe20003f46270 */
[----:B------:R-:W-:Y:S01]  /*16320*/  IMAD.IADD R4, R210, 0x1, -R8 ;  /* 0x00000001d2047824 */ /* 0x000fe200078e0a08 */
[C---:B------:R-:W-:Y:S01]  /*16330*/  ISETP.GE.AND P0, PT, R2.reuse, R207, PT ;  /* 0x000000cf0200720c */ /* 0x040fe20003f06270 */
[----:B------:R-:W-:Y:S01]  /*16340*/  FMUL.FTZ R57, R57, UR10 ;  /* 0x0000000a39397c20 */ /* 0x000fe20008410000 */
[----:B------:R-:W-:Y:S01]  /*16350*/  P2R R28, PR, RZ, 0x40 ;  /* 0x00000040ff1c7803 */ /* 0x000fe20000000000 */
[----:B------:R-:W-:Y:S01]  /*16360*/  FMUL.FTZ R25, R67, UR10 ;  /* 0x0000000a43197c20 */ /* 0x000fe20008410000 */
[C---:B------:R-:W-:Y:S03]  /*16370*/  ISETP.GE.OR P3, PT, R2.reuse, R218, !P3 ;  /* 0x000000da0200720c */ /* 0x040fe60005f66670 */
[----:B------:R-:W2:Y:S01]  /*16380*/  MUFU.TANH R18, R50 ;  /* 0x0000003200127308 */ /* 0x000ea20000002400 */
[----:B------:R-:W-:Y:S01]  /*16390*/  ISETP.GE.OR P6, PT, R2, R217, !P2 ;  /* 0x000000d90200720c */ /* 0x000fe200057c6670 */
[----:B------:R-:W-:Y:S01]  /*163a0*/  FMUL.FTZ R24, R66, UR10 ;  /* 0x0000000a42187c20 */ /* 0x000fe20008410000 */
[----:B------:R-:W-:Y:S01]  /*163b0*/  ISETP.GE.OR P0, PT, R2, R215, !P0 ;  /* 0x000000d70200720c */ /* 0x000fe20004706670 */
[----:B------:R-:W-:Y:S01]  /*163c0*/  IMAD.IADD R2, R213, 0x1, -R2 ;  /* 0x00000001d5027824 */ /* 0x000fe200078e0a02 */
[----:B------:R-:W-:Y:S01]  /*163d0*/  IABS R10, R4 ;  /* 0x00000004000a7213 */ /* 0x000fe20000000000 */
[----:B------:R-:W-:Y:S01]  /*163e0*/  IMAD.IADD R4, R210, 0x1, -R5 ;  /* 0x00000001d2047824 */ /* 0x000fe200078e0a05 */
[----:B------:R-:W-:Y:S03]  /*163f0*/  FSEL R53, R21, -INF , !P5 ;  /* 0xff80000015357808 */ /* 0x000fe60006800000 */
[----:B------:R-:W3:Y:S01]  /*16400*/  MUFU.TANH R19, R49 ;  /* 0x0000003100137308 */ /* 0x000ee20000002400 */
[----:B------:R-:W-:Y:S01]  /*16410*/  IABS R11, R2 ;  /* 0x00000002000b7213 */ /* 0x000fe20000000000 */
[----:B------:R-:W-:Y:S01]  /*16420*/  FMUL.FTZ R22, R64, UR10 ;  /* 0x0000000a40167c20 */ /* 0x000fe20008410000 */
[C---:B------:R-:W-:Y:S01]  /*16430*/  ISETP.GE.AND P5, PT, R8.reuse, R211, PT ;  /* 0x000000d30800720c */ /* 0x040fe20003fa6270 */
[----:B------:R-:W-:Y:S01]  /*16440*/  FMUL.FTZ R23, R65, UR10 ;  /* 0x0000000a41177c20 */ /* 0x000fe20008410000 */
[----:B------:R-:W-:Y:S01]  /*16450*/  I2FP.F32.S32 R2, R10 ;  /* 0x0000000a00027245 */ /* 0x000fe20000201400 */
[----:B------:R-:W-:Y:S01]  /*16460*/  IMAD.MOV.U32 R10, RZ, RZ, R11 ;  /* 0x000000ffff0a7224 */ /* 0x000fe200078e000b */
[----:B------:R-:W-:Y:S01]  /*16470*/  ISETP.GE.OR P5, PT, R8, R217, !P5 ;  /* 0x000000d90800720c */ /* 0x000fe20006fa6670 */
[----:B------:R-:W-:Y:S01]  /*16480*/  IMAD.IADD R8, R213, 0x1, -R8 ;  /* 0x00000001d5087824 */ /* 0x000fe200078e0a08 */
[----:B------:R-:W-:Y:S01]  /*16490*/  IABS R9, R9 ;  /* 0x0000000900097213 */ /* 0x000fe20000000000 */
[----:B-1----:R-:W-:Y:S01]  /*164a0*/  FFMA.FTZ R20, R2, -UR19, R20 ;  /* 0x8000001302147c23 */ /* 0x002fe20008010014 */
[----:B------:R-:W-:Y:S01]  /*164b0*/  IABS R2, R4 ;  /* 0x0000000400027213 */ /* 0x000fe20000000000 */
[----:B------:R-:W1:Y:S01]  /*164c0*/  MUFU.TANH R56, R56 ;  /* 0x0000003800387308 */ /* 0x000e620000002400 */
[----:B------:R-:W-:Y:S01]  /*164d0*/  I2FP.F32.S32 R4, R10 ;  /* 0x0000000a00047245 */ /* 0x000fe20000201400 */
[----:B------:R-:W-:Y:S01]  /*164e0*/  FMUL.FTZ R58, R58, UR10 ;  /* 0x0000000a3a3a7c20 */ /* 0x000fe20008410000 */
[----:B------:R-:W-:Y:S01]  /*164f0*/  IABS R8, R8 ;  /* 0x0000000800087213 */ /* 0x000fe20000000000 */
[----:B------:R-:W-:Y:S01]  /*16500*/  FMUL.FTZ R59, R59, UR10 ;  /* 0x0000000a3b3b7c20 */ /* 0x000fe20008410000 */
[----:B------:R-:W-:Y:S01]  /*16510*/  I2FP.F32.S32 R2, R2 ;  /* 0x0000000200027245 */ /* 0x000fe20000201400 */
[----:B------:R-:W-:Y:S01]  /*16520*/  FFMA.FTZ R17, R4, -UR19, R17 ;  /* 0x8000001304117c23 */ /* 0x000fe20008010011 */
[----:B------:R-:W-:Y:S01]  /*16530*/  I2FP.F32.S32 R8, R8 ;  /* 0x0000000800087245 */ /* 0x000fe20000201400 */
[----:B------:R-:W-:Y:S01]  /*16540*/  VIADD R4, R0, 0x31 ;  /* 0x0000003100047836 */ /* 0x000fe20000000000 */
[----:B------:R-:W-:Y:S01]  /*16550*/  I2FP.F32.S32 R9, R9 ;  /* 0x0000000900097245 */ /* 0x000fe20000201400 */
[----:B------:R-:W-:Y:S01]  /*16560*/  FFMA.FTZ R16, R2, -UR19, R16 ;  /* 0x8000001302107c23 */ /* 0x000fe20008010010 */
[----:B------:R-:W-:Y:S01]  /*16570*/  FSEL R64, R20, -INF , !P1 ;  /* 0xff80000014407808 */ /* 0x000fe20004800000 */
[----:B------:R-:W-:Y:S01]  /*16580*/  IMAD.IADD R6, R210, 0x1, -R4 ;  /* 0x00000001d2067824 */ /* 0x000fe200078e0a04 */
[----:B------:R-:W-:Y:S01]  /*16590*/  ISETP.GE.AND P1, PT, R5, R212, PT ;  /* 0x000000d40500720c */ /* 0x000fe20003f26270 */
[----:B--2---:R-:W-:Y:S01]  /*165a0*/  FFMA.FTZ R18, R8, -UR19, R18 ;  /* 0x8000001308127c23 */ /* 0x004fe20008010012 */
[----:B------:R-:W-:Y:S01]  /*165b0*/  P2R R27, PR, RZ, 0x1 ;  /* 0x00000001ff1b7803 */ /* 0x000fe20000000000 */
[C---:B------:R-:W-:Y:S01]  /*165c0*/  IMAD.IADD R2, R213.reuse, 0x1, -R5 ;  /* 0x00000001d5027824 */ /* 0x040fe200078e0a05 */
[----:B------:R-:W-:Y:S01]  /*165d0*/  IABS R7, R6 ;  /* 0x0000000600077213 */ /* 0x000fe20000000000 */
[----:B------:R-:W-:Y:S01]  /*165e0*/  IMAD.IADD R8, R213, 0x1, -R4 ;  /* 0x00000001d5087824 */ /* 0x000fe200078e0a04 */
[----:B------:R-:W-:Y:S01]  /*165f0*/  ISETP.GE.AND P0, PT, R4, R212, PT ;  /* 0x000000d40400720c */ /* 0x000fe20003f06270 */
[----:B---3--:R-:W-:Y:S01]  /*16600*/  FFMA.FTZ R19, R9, -UR19, R19 ;  /* 0x8000001309137c23 */ /* 0x008fe20008010013 */
[----:B------:R-:W-:Y:S01]  /*16610*/  IABS R6, R2 ;  /* 0x0000000200067213 */ /* 0x000fe20000000000 */
[----:B------:R-:W-:Y:S01]  /*16620*/  IMAD.IADD R9, R209, 0x1, -R5 ;  /* 0x00000001d1097824 */ /* 0x000fe200078e0a05 */
[----:B------:R-:W-:Y:S01]  /*16630*/  IABS R2, R8 ;  /* 0x0000000800027213 */ /* 0x000fe20000000000 */
[----:B------:R-:W2:Y:S01]  /*16640*/  MUFU.TANH R13, R13 ;  /* 0x0000000d000d7308 */ /* 0x000ea20000002400 */
[----:B------:R-:W-:Y:S01]  /*16650*/  I2FP.F32.S32 R7, R7 ;  /* 0x0000000700077245 */ /* 0x000fe20000201400 */
[----:B------:R-:W-:Y:S01]  /*16660*/  IMAD.MOV.U32 R8, RZ, RZ, R6 ;  /* 0x000000ffff087224 */ /* 0x000fe200078e0006 */
[----:B------:R-:W-:Y:S01]  /*16670*/  FSEL R65, R19, -INF , !P3 ;  /* 0xff80000013417808 */ /* 0x000fe20005800000 */
[----:B------:R-:W-:Y:S01]  /*16680*/  IMAD.MOV.U32 R6, RZ, RZ, R2 ;  /* 0x000000ffff067224 */ /* 0x000fe200078e0002 */
[----:B------:R-:W-:Y:S01]  /*16690*/  IABS R2, R9 ;  /* 0x0000000900027213 */ /* 0x000fe20000000000 */
[----:B------:R-:W-:Y:S01]  /*166a0*/  FMUL.FTZ R60, R60, UR10 ;  /* 0x0000000a3c3c7c20 */ /* 0x000fe20008410000 */
[----:B------:R-:W-:Y:S03]  /*166b0*/  I2FP.F32.S32 R8, R8 ;  /* 0x0000000800087245 */ /* 0x000fe60000201400 */
[----:B------:R-:W3:Y:S01]  /*166c0*/  MUFU.TANH R15, R55 ;  /* 0x00000037000f7308 */ /* 0x000ee20000002400 */
[----:B------:R-:W-:Y:S01]  /*166d0*/  I2FP.F32.S32 R2, R2 ;  /* 0x0000000200027245 */ /* 0x000fe20000201400 */
[----:B------:R-:W-:Y:S01]  /*166e0*/  FMUL.FTZ R61, R61, UR10 ;  /* 0x0000000a3d3d7c20 */ /* 0x000fe20008410000 */
[----:B------:R-:W-:Y:S01]  /*166f0*/  I2FP.F32.S32 R6, R6 ;  /* 0x0000000600067245 */ /* 0x000fe20000201400 */
[----:B------:R-:W-:Y:S01]  /*16700*/  FMUL.FTZ R62, R62, UR10 ;  /* 0x0000000a3e3e7c20 */ /* 0x000fe20008410000 */
[----:B------:R-:W-:Y:S01]  /*16710*/  PLOP3.LUT P3, PT, PT, PT, UP0, 0x80, 0x0 ;  /* 0x000000000000781c */ /* 0x000fe20003f6f008 */
[----:B-1----:R-:W-:Y:S01]  /*16720*/  FFMA.FTZ R56, R2, -UR19, R56 ;  /* 0x8000001302387c23 */ /* 0x002fe20008010038 */
[CC--:B------:R-:W-:Y:S01]  /*16730*/  ISETP.GE.OR P2, PT, R5.reuse, R218.reuse, !P1 ;  /* 0x000000da0500720c */ /* 0x0c0fe20004f46670 */
[----:B------:R-:W-:Y:S01]  /*16740*/  VIADD R2, R0, 0x38 ;  /* 0x0000003800027836 */ /* 0x000fe20000000000 */
[----:B------:R-:W-:Y:S01]  /*16750*/  ISETP.GE.OR P1, PT, R4, R218, !P0 ;  /* 0x000000da0400720c */ /* 0x000fe20004726670 */
[----:B------:R-:W-:Y:S01]  /*16760*/  VIADD R0, R0, 0x39 ;  /* 0x0000003900007836 */ /* 0x000fe20000000000 */
[-C--:B------:R-:W-:Y:S01]  /*16770*/  ISETP.GE.AND P0, PT, R5, R211.reuse, PT ;  /* 0x000000d30500720c */ /* 0x080fe20003f06270 */
[----:B------:R-:W1:Y:S01]  /*16780*/  MUFU.TANH R25, R25 ;  /* 0x0000001900197308 */ /* 0x000e620000002400 */
[----:B------:R-:W-:Y:S01]  /*16790*/  FSEL R164, R16, -INF , !P2 ;  /* 0xff80000010a47808 */ /* 0x000fe20005000000 */
[----:B--2---:R-:W-:Y:S01]  /*167a0*/  FFMA.FTZ R13, R7, -UR19, R13 ;  /* 0x80000013070d7c23 */ /* 0x004fe2000801000d */
[----:B------:R-:W-:Y:S01]  /*167b0*/  ISETP.GE.AND P2, PT, R4, R211, PT ;  /* 0x000000d30400720c */ /* 0x000fe20003f46270 */
[----:B------:R-:W-:Y:S01]  /*167c0*/  IMAD.IADD R7, R210, 0x1, -R2 ;  /* 0x00000001d2077824 */ /* 0x000fe200078e0a02 */
[----:B------:R-:W-:Y:S01]  /*167d0*/  FSEL R155, R18, -INF , !P5 ;  /* 0xff800000129b7808 */ /* 0x000fe20006800000 */
[----:B------:R-:W-:Y:S01]  /*167e0*/  IMAD.IADD R12, R213, 0x1, -R0 ;  /* 0x00000001d50c7824 */ /* 0x000fe200078e0a00 */
[----:B------:R-:W-:Y:S03]  /*167f0*/  FSEL R166, R13, -INF , !P1 ;  /* 0xff8000000da67808 */ /* 0x000fe60004800000 */
[----:B------:R-:W2:Y:S01]  /*16800*/  MUFU.TANH R14, R14 ;  /* 0x0000000e000e7308 */ /* 0x000ea20000002400 */
[----:B------:R-:W-:Y:S01]  /*16810*/  IABS R9, R7 ;  /* 0x0000000700097213 */ /* 0x000fe20000000000 */
[----:B---3--:R-:W-:Y:S01]  /*16820*/  FFMA.FTZ R15, R6, -UR19, R15 ;  /* 0x80000013060f7c23 */ /* 0x008fe2000801000f */
[----:B------:R-:W-:Y:S01]  /*16830*/  IABS R7, R12 ;  /* 0x0000000c00077213 */ /* 0x000fe20000000000 */
[----:B------:R-:W-:Y:S01]  /*16840*/  IMAD.IADD R6, R209, 0x1, -R4 ;  /* 0x00000001d1067824 */ /* 0x000fe200078e0a04 */
[----:B------:R-:W-:Y:S01]  /*16850*/  ISETP.GE.OR P1, PT, R5, R217, !P0 ;  /* 0x000000d90500720c */ /* 0x000fe20004726670 */
[----:B------:R-:W-:Y:S01]  /*16860*/  IMAD.IADD R11, R213, 0x1, -R2 ;  /* 0x00000001d50b7824 */ /* 0x000fe200078e0a02 */
[----:B------:R-:W-:Y:S03]  /*16870*/  I2FP.F32.S32 R7, R7 ;  /* 0x0000000700077245 */ /* 0x000fe60000201400 */
[----:B------:R-:W3:Y:S01]  /*16880*/  MUFU.TANH R24, R24 ;  /* 0x0000001800187308 */ /* 0x000ee20000002400 */
[----:B------:R-:W-:Y:S01]  /*16890*/  IABS R10, R6 ;  /* 0x00000006000a7213 */ /* 0x000fe20000000000 */
[----:B------:R-:W-:Y:S01]  /*168a0*/  FMUL.FTZ R63, R63, UR10 ;  /* 0x0000000a3f3f7c20 */ /* 0x000fe20008410000 */
[----:B------:R-:W-:Y:S01]  /*168b0*/  IABS R6, R11 ;  /* 0x0000000b00067213 */ /* 0x000fe20000000000 */
[----:B-1----:R-:W-:Y:S01]  /*168c0*/  FFMA.FTZ R25, R7, -UR19, R25 ;  /* 0x8000001307197c23 */ /* 0x002fe20008010019 */
[----:B------:R-:W-:Y:S02]  /*168d0*/  FMNMX.FTZ R7, R78, R3, !PT ;  /* 0x000000034e077209 */ /* 0x000fe40007810000 */
[----:B------:R-:W-:Y:S03]  /*168e0*/  I2FP.F32.S32 R6, R6 ;  /* 0x0000000600067245 */ /* 0x000fe60000201400 */
[----:B------:R-:W1:Y:S01]  /*168f0*/  MUFU.TANH R26, R57 ;  /* 0x00000039001a7308 */ /* 0x000e620000002400 */
[----:B------:R-:W-:Y:S01]  /*16900*/  FMNMX.FTZ R7, R191, R7, !PT ;  /* 0x00000007bf077209 */ /* 0x000fe20007810000 */
[----:B--2---:R-:W-:Y:S01]  /*16910*/  FFMA.FTZ R14, R8, -UR19, R14 ;  /* 0x80000013080e7c23 */ /* 0x004fe2000801000e */
[----:B------:R-:W-:Y:S01]  /*16920*/  I2FP.F32.S32 R10, R10 ;  /* 0x0000000a000a7245 */ /* 0x000fe20000201400 */
[----:B------:R-:W-:Y:S01]  /*16930*/  IMAD.IADD R8, R210, 0x1, -R0 ;  /* 0x00000001d2087824 */ /* 0x000fe200078e0a00 */
[----:B------:R-:W-:Y:S02]  /*16940*/  FMNMX.FTZ R7, R79, R7, !PT ;  /* 0x000000074f077209 */ /* 0x000fe40007810000 */
[----:B------:R-:W-:Y:S03]  /*16950*/  I2FP.F32.S32 R9, R9 ;  /* 0x0000000900097245 */ /* 0x000fe60000201400 */
[----:B------:R-:W2:Y:S01]  /*16960*/  MUFU.TANH R22, R22 ;  /* 0x0000001600167308 */ /* 0x000ea20000002400 */
[----:B------:R-:W-:Y:S01]  /*16970*/  IABS R8, R8 ;  /* 0x0000000800087213 */ /* 0x000fe20000000000 */
[----:B---3--:R-:W-:Y:S01]  /*16980*/  FFMA.FTZ R24, R6, -UR19, R24 ;  /* 0x8000001306187c23 */ /* 0x008fe20008010018 */
[----:B------:R-:W-:Y:S02]  /*16990*/  FMNMX.FTZ R6, R188, R68, !PT ;  /* 0x00000044bc067209 */ /* 0x000fe40007810000 */
[----:B------:R-:W-:Y:S02]  /*169a0*/  I2FP.F32.S32 R8, R8 ;  /* 0x0000000800087245 */ /* 0x000fe40000201400 */
[----:B------:R-:W-:Y:S03]  /*169b0*/  FMNMX.FTZ R6, R220, R6, !PT ;  /* 0x00000006dc067209 */ /* 0x000fe60007810000 */
[----:B------:R-:W3:Y:S01]  /*169c0*/  MUFU.TANH R23, R23 ;  /* 0x0000001700177308 */ /* 0x000ee20000002400 */
[----:B------:R-:W-:Y:S01]  /*169d0*/  ISETP.GE.AND P5, PT, R2, R212, PT ;  /* 0x000000d40200720c */ /* 0x000fe20003fa6270 */
[----:B-1----:R-:W-:Y:S01]  /*169e0*/  FFMA.FTZ R26, R10, -UR19, R26 ;  /* 0x800000130a1a7c23 */ /* 0x002fe2000801001a */
[----:B------:R-:W-:Y:S02]  /*169f0*/  ISETP.GE.OR P0, PT, R4, R217, !P2 ;  /* 0x000000d90400720c */ /* 0x000fe40005706670 */
[----:B------:R-:W-:Y:S02]  /*16a00*/  FMNMX.FTZ R6, R176, R6, !PT ;  /* 0x00000006b0067209 */ /* 0x000fe40007810000 */
[----:B------:R-:W-:Y:S02]  /*16a10*/  FMNMX.FTZ R7, R70, R7, !PT ;  /* 0x0000000746077209 */ /* 0x000fe40007810000 */
[----:B------:R-:W-:Y:S01]  /*16a20*/  FSEL R156, R17, -INF , !P6 ;  /* 0xff800000119c7808 */ /* 0x000fe20007000000 */
[----:B--2---:R-:W-:Y:S01]  /*16a30*/  FFMA.FTZ R22, R9, -UR19, R22 ;  /* 0x8000001309167c23 */ /* 0x004fe20008010016 */
[----:B------:R-:W-:Y:S02]  /*16a40*/  P2R R21, PR, RZ, 0x20 ;  /* 0x00000020ff157803 */ /* 0x000fe40000000000 */
[----:B------:R-:W-:Y:S02]  /*16a50*/  FSEL R168, R15, -INF , !P0 ;  /* 0xff8000000fa87808 */ /* 0x000fe40004000000 */
[----:B------:R-:W-:Y:S02]  /*16a60*/  FSEL R167, R14, -INF , !P1 ;  /* 0xff8000000ea77808 */ /* 0x000fe40004800000 */
[----:B------:R-:W-:Y:S01]  /*16a70*/  ISETP.GE.AND P5, PT, R0, R212, PT ;  /* 0x000000d40000720c */ /* 0x000fe20003fa6270 */
[----:B---3--:R-:W-:Y:S01]  /*16a80*/  FFMA.FTZ R23, R8, -UR19, R23 ;  /* 0x8000001308177c23 */ /* 0x008fe20008010017 */
[----:B------:R-:W-:Y:S02]  /*16a90*/  ISETP.GE.AND P6, PT, R2, R211, PT ;  /* 0x000000d30200720c */ /* 0x000fe40003fc6270 */
[----:B------:R-:W-:Y:S02]  /*16aa0*/  FMNMX.FTZ R20, R152, R6, !PT ;  /* 0x0000000698147209 */ /* 0x000fe40007810000 */
[----:B------:R-:W-:Y:S01]  /*16ab0*/  FMNMX.FTZ R15, R179, R7, !PT ;  /* 0x00000007b30f7209 */ /* 0x000fe20007810000 */
[----:B------:R-:W-:Y:S08]  /*16ac0*/  @P3 BRA `(.L_x_2550) ;  /* 0xffffffd000283947 */ /* 0x000ff0000383ffff */
.L_x_2549:
[----:B-1----:R-:W1:Y:S01]  /*16ad0*/  MUFU.TANH R9, R60 ;  /* 0x0000003c00097308 */ /* 0x002e620000002400 */
[----:B------:R-:W-:Y:S01]  /*16ae0*/  FMNMX.FTZ R6, R148, R20, !PT ;  /* 0x0000001494067209 */ /* 0x000fe20007810000 */
[----:B------:R-:W-:Y:S01]  /*16af0*/  LDSM.16.MT88.4 R40, [R196+0x6000] ;  /* 0x00600000c428783b */ /* 0x000fe20000004200 */
[----:B------:R-:W-:Y:S01]  /*16b00*/  FMNMX.FTZ R7, R178, R15, !PT ;  /* 0x0000000fb2077209 */ /* 0x000fe20007810000 */
[----:B------:R-:W-:Y:S01]  /*16b10*/  UISETP.GT.AND UP0, UPT, UR11, UR12, UPT ;  /* 0x0000000c0b00728c */ /* 0x000fe2000bf04270 */
[----:B------:R-:W-:Y:S01]  /*16b20*/  FMNMX.FTZ R6, R69, R6, !PT ;  /* 0x0000000645067209 */ /* 0x000fe20007810000 */
[----:B------:R-:W-:Y:S01]  /*16b30*/  UMOV UR20, UR11 ;  /* 0x0000000b00147c82 */ /* 0x000fe20008000000 */
[----:B------:R-:W-:Y:S03]  /*16b40*/  FMNMX.FTZ R7, R32, R7, !PT ;  /* 0x0000000720077209 */ /* 0x000fe60007810000 */
[----:B------:R-:W-:Y:S01]  /*16b50*/  MUFU.TANH R14, R58 ;  /* 0x0000003a000e7308 */ /* 0x000fe20000002400 */
[----:B------:R-:W-:Y:S02]  /*16b60*/  FMNMX.FTZ R6, R30, R6, !PT ;  /* 0x000000061e067209 */ /* 0x000fe40007810000 */
[----:B------:R-:W-:Y:S02]  /*16b70*/  FMNMX.FTZ R7, R31, R7, !PT ;  /* 0x000000071f077209 */ /* 0x000fe40007810000 */
[----:B------:R-:W-:Y:S02]  /*16b80*/  FMNMX.FTZ R6, R29, R6, !PT ;  /* 0x000000061d067209 */ /* 0x000fe40007810000 */
[----:B------:R-:W-:Y:S03]  /*16b90*/  FMNMX.FTZ R7, R36, R7, !PT ;  /* 0x0000000724077209 */ /* 0x000fe60007810000 */
[----:B------:R-:W-:Y:S01]  /*16ba0*/  MUFU.TANH R12, R59 ;  /* 0x0000003b000c7308 */ /* 0x000fe20000002400 */
[----:B------:R-:W-:Y:S02]  /*16bb0*/  ISETP.NE.AND P0, PT, R21, RZ, PT ;  /* 0x000000ff1500720c */ /* 0x000fe40003f05270 */
[----:B------:R-:W-:Y:S02]  /*16bc0*/  FMNMX.FTZ R6, R44, R6, !PT ;  /* 0x000000062c067209 */ /* 0x000fe40007810000 */
[----:B------:R-:W-:Y:S02]  /*16bd0*/  FMNMX.FTZ R7, R171, R7, !PT ;  /* 0x00000007ab077209 */ /* 0x000fe40007810000 */
[----:B------:R-:W-:Y:S03]  /*16be0*/  ISETP.GE.OR P1, PT, R2, R218, !P0 ;  /* 0x000000da0200720c */ /* 0x000fe60004726670 */
[----:B------:R-:W-:Y:S01]  /*16bf0*/  MUFU.TANH R76, R63 ;  /* 0x0000003f004c7308 */ /* 0x000fe20000002400 */
[----:B------:R-:W-:Y:S02]  /*16c00*/  FMNMX.FTZ R6, R53, R6, !PT ;  /* 0x0000000635067209 */ /* 0x000fe40007810000 */
[----:B------:R-:W-:Y:S02]  /*16c10*/  FMNMX.FTZ R7, R64, R7, !PT ;  /* 0x0000000740077209 */ /* 0x000fe40007810000 */
[----:B------:R-:W-:Y:S02]  /*16c20*/  FSEL R161, R22, -INF , !P1 ;  /* 0xff80000016a17808 */ /* 0x000fe40004800000 */
[----:B------:R-:W-:Y:S02]  /*16c30*/  FMNMX.FTZ R6, R155, R6, !PT ;  /* 0x000000069b067209 */ /* 0x000fe40007810000 */
[----:B------:R-:W-:Y:S02]  /*16c40*/  ISETP.GE.OR P1, PT, R2, R217, !P6 ;  /* 0x000000d90200720c */ /* 0x000fe40007726670 */
[C---:B------:R-:W-:Y:S02]  /*16c50*/  ISETP.GE.OR P0, PT, R0.reuse, R218, !P5 ;  /* 0x000000da0000720c */ /* 0x040fe40006f06670 */
[----:B------:R-:W-:Y:S02]  /*16c60*/  FMNMX.FTZ R7, R65, R7, !PT ;  /* 0x0000000741077209 */ /* 0x000fe40007810000 */
[C---:B------:R-:W-:Y:S02]  /*16c70*/  ISETP.GE.AND P5, PT, R5.reuse, R208, PT ;  /* 0x000000d00500720c */ /* 0x040fe40003fa6270 */
[----:B------:R-:W-:Y:S02]  /*16c80*/  ISETP.GE.AND P2, PT, R0, R211, PT ;  /* 0x000000d30000720c */ /* 0x000fe40003f46270 */
[----:B------:R-:W-:Y:S02]  /*16c90*/  ISETP.GE.AND P3, PT, R5, R207, PT ;  /* 0x000000cf0500720c */ /* 0x000fe40003f66270 */
[----:B------:R-:W-:Y:S02]  /*16ca0*/  FMNMX.FTZ R6, R156, R6, !PT ;  /* 0x000000069c067209 */ /* 0x000fe40007810000 */
[----:B------:R-:W-:Y:S02]  /*16cb0*/  FSEL R163, R24, -INF , !P1 ;  /* 0xff80000018a37808 */ /* 0x000fe40004800000 */
[----:B------:R-:W-:Y:S02]  /*16cc0*/  FMNMX.FTZ R7, R164, R7, !PT ;  /* 0x00000007a4077209 */ /* 0x000fe40007810000 */
[----:B------:R-:W-:Y:S02]  /*16cd0*/  FSEL R162, R23, -INF , !P0 ;  /* 0xff80000017a27808 */ /* 0x000fe40004000000 */
[C---:B------:R-:W-:Y:S02]  /*16ce0*/  ISETP.GE.OR P1, PT, R5.reuse, R216, !P5 ;  /* 0x000000d80500720c */ /* 0x040fe40006f26670 */
[----:B------:R-:W-:Y:S02]  /*16cf0*/  ISETP.GE.OR P0, PT, R0, R217, !P2 ;  /* 0x000000d90000720c */ /* 0x000fe40005706670 */
[----:B------:R-:W-:Y:S02]  /*16d00*/  ISETP.GE.OR P5, PT, R5, R215, !P3 ;  /* 0x000000d70500720c */ /* 0x000fe40005fa6670 */
[----:B------:R-:W-:Y:S02]  /*16d10*/  IADD3 R8, R214, -R5, RZ ;  /* 0x80000005d6087210 */ /* 0x000fe40007ffe0ff */
[----:B------:R-:W-:Y:S02]  /*16d20*/  FMNMX.FTZ R5, R167, R6, !PT ;  /* 0x00000006a7057209 */ /* 0x000fe40007810000 */
[----:B------:R-:W-:Y:S02]  /*16d30*/  FMNMX.FTZ R7, R166, R7, !PT ;  /* 0x00000007a6077209 */ /* 0x000fe40007810000 */
        /* <DEDUP_REMOVED lines=8> */
[----:B------:R-:W-:Y:S02]  /*16dc0*/  IADD3 R6, R214, -R4, RZ ;  /* 0x80000004d6067210 */ /* 0x000fe40007ffe0ff */
[----:B------:R-:W-:Y:S02]  /*16dd0*/  FMNMX.FTZ R13, R162, R7, !PT ;  /* 0x00000007a20d7209 */ /* 0x000fe40007810000 */
[C---:B------:R-:W-:Y:S02]  /*16de0*/  IADD3 R4, R209.reuse, -R2, RZ ;  /* 0x80000002d1047210 */ /* 0x040fe40007ffe0ff */
[----:B------:R-:W-:Y:S01]  /*16df0*/  IADD3 R7, R209, -R0, RZ ;  /* 0x80000000d1077210 */ /* 0x000fe20007ffe0ff */
[----:B------:R-:W2:Y:S01]  /*16e00*/  SHFL.BFLY PT, R11, R13, 0x2, 0x1f ;  /* 0x0c401f000d0b7f89 */ /* 0x000ea200000e0000 */
[----:B------:R-:W-:Y:S02]  /*16e10*/  FMNMX.FTZ R15, R165, R5, !PT ;  /* 0x00000005a50f7209 */ /* 0x000fe40007810000 */
[----:B------:R-:W-:Y:S02]  /*16e20*/  IABS R5, R4 ;  /* 0x0000000400057213 */ /* 0x000fe40000000000 */
[----:B------:R-:W-:Y:S03]  /*16e30*/  IABS R4, R7 ;  /* 0x0000000700047213 */ /* 0x000fe60000000000 */
[----:B------:R-:W-:Y:S01]  /*16e40*/  SHFL.BFLY PT, R10, R15, 0x2, 0x1f ;  /* 0x0c401f000f0a7f89 */ /* 0x000fe200000e0000 */
[----:B------:R-:W-:Y:S02]  /*16e50*/  FMNMX.FTZ R7, R189, R74, !PT ;  /* 0x0000004abd077209 */ /* 0x000fe40007810000 */
[----:B------:R-:W-:Y:S02]  /*16e60*/  IABS R17, R6 ;  /* 0x0000000600117213 */ /* 0x000fe40000000000 */
[----:B------:R-:W-:Y:S02]  /*16e70*/  MOV R6, R5 ;  /* 0x0000000500067202 */ /* 0x000fe40000000f00 */
[----:B------:R-:W-:Y:S02]  /*16e80*/  FMNMX.FTZ R5, R223, R7, !PT ;  /* 0x00000007df057209 */ /* 0x000fe40007810000 */
[----:B------:R-:W-:Y:S02]  /*16e90*/  IABS R16, R8 ;  /* 0x0000000800107213 */ /* 0x000fe40000000000 */
[----:B------:R-:W3:Y:S01]  /*16ea0*/  MUFU.TANH R8, R61 ;  /* 0x0000003d00087308 */ /* 0x000ee20000002400 */
[----:B------:R-:W-:Y:S02]  /*16eb0*/  FMNMX.FTZ R5, R221, R5, !PT ;  /* 0x00000005dd057209 */ /* 0x000fe40007810000 */
[----:B------:R-:W-:Y:S02]  /*16ec0*/  I2FP.F32.S32 R7, R6 ;  /* 0x0000000600077245 */ /* 0x000fe40000201400 */
[----:B------:R-:W-:Y:S02]  /*16ed0*/  I2FP.F32.S32 R6, R4 ;  /* 0x0000000400067245 */ /* 0x000fe40000201400 */
[----:B------:R-:W-:Y:S02]  /*16ee0*/  FMNMX.FTZ R4, R222, R5, !PT ;  /* 0x00000005de047209 */ /* 0x000fe40007810000 */
[----:B------:R-:W-:Y:S02]  /*16ef0*/  ISETP.GE.AND P0, PT, R2, R208, PT ;  /* 0x000000d00200720c */ /* 0x000fe40003f06270 */
[----:B------:R-:W-:Y:S02]  /*16f00*/  FMNMX.FTZ R5, R150, R4, !PT ;  /* 0x0000000496057209 */ /* 0x000fe40007810000 */
[----:B------:R-:W-:Y:S02]  /*16f10*/  FMNMX.FTZ R4, R190, R75, !PT ;  /* 0x0000004bbe047209 */ /* 0x000fe40007810000 */
[----:B------:R-:W-:Y:S02]  /*16f20*/  FMNMX.FTZ R5, R149, R5, !PT ;  /* 0x0000000595057209 */ /* 0x000fe40007810000 */
[----:B------:R-:W-:Y:S01]  /*16f30*/  FMNMX.FTZ R4, R224, R4, !PT ;  /* 0x00000004e0047209 */ /* 0x000fe20007810000 */
[----:B-1----:R-:W-:Y:S01]  /*16f40*/  FFMA.FTZ R7, R7, -UR19, R9 ;  /* 0x8000001307077c23 */ /* 0x002fe20008010009 */
[----:B------:R-:W-:Y:S01]  /*16f50*/  ISETP.GE.OR P0, PT, R2, R216, !P0 ;  /* 0x000000d80200720c */ /* 0x000fe20004706670 */
[----:B---3--:R-:W-:Y:S01]  /*16f60*/  FFMA.FTZ R8, R6, -UR19, R8 ;  /* 0x8000001306087c23 */ /* 0x008fe20008010008 */
[----:B------:R-:W-:Y:S02]  /*16f70*/  FMNMX.FTZ R5, R151, R5, !PT ;  /* 0x0000000597057209 */ /* 0x000fe40007810000 */
[----:B------:R-:W-:Y:S02]  /*16f80*/  FMNMX.FTZ R6, R182, R4, !PT ;  /* 0x00000004b6067209 */ /* 0x000fe40007810000 */
[----:B------:R-:W-:Y:S02]  /*16f90*/  FSEL R159, R7, -INF , !P0 ;  /* 0xff800000079f7808 */ /* 0x000fe40004000000 */
[----:B------:R-:W-:Y:S02]  /*16fa0*/  FMNMX.FTZ R4, R169, R5, !PT ;  /* 0x00000005a9047209 */ /* 0x000fe40007810000 */
[----:B------:R-:W-:Y:S02]  /*16fb0*/  ISETP.GE.AND P0, PT, R2, R207, PT ;  /* 0x000000cf0200720c */ /* 0x000fe40003f06270 */
[----:B------:R-:W-:Y:S02]  /*16fc0*/  FMNMX.FTZ R5, R181, R6, !PT ;  /* 0x00000006b5057209 */ /* 0x000fe40007810000 */
[----:B------:R-:W-:Y:S02]  /*16fd0*/  FSEL R157, R26, -INF , !P2 ;  /* 0xff8000001a9d7808 */ /* 0x000fe40005000000 */
[----:B------:R-:W-:Y:S02]  /*16fe0*/  IADD3 R6, R214, -R2, RZ ;  /* 0x80000002d6067210 */ /* 0x000fe40007ffe0ff */
[----:B------:R-:W-:Y:S02]  /*16ff0*/  ISETP.GE.OR P2, PT, R2, R215, !P0 ;  /* 0x000000d70200720c */ /* 0x000fe40004746670 */
[----:B------:R-:W-:Y:S02]  /*17000*/  FMNMX.FTZ R2, R172, R5, !PT ;  /* 0x00000005ac027209 */ /* 0x000fe40007810000 */
[----:B------:R-:W-:Y:S02]  /*17010*/  FSEL R158, R56, -INF , !P1 ;  /* 0xff800000389e7808 */ /* 0x000fe40004800000 */
[----:B------:R-:W-:Y:S01]  /*17020*/  ISETP.GE.AND P1, PT, R0, R208, PT ;  /* 0x000000d00000720c */ /* 0x000fe20003f26270 */
[----:B------:R-:W-:Y:S01]  /*17030*/  LDSM.16.MT88.4 R56, [R194+0x6000] ;  /* 0x00600000c238783b */ /* 0x000fe20000004200 */
[----:B------:R-:W-:Y:S02]  /*17040*/  FMNMX.FTZ R2, R180, R2, !PT ;  /* 0x00000002b4027209 */ /* 0x000fe40007810000 */
[----:B------:R-:W-:Y:S02]  /*17050*/  ISETP.GE.OR P1, PT, R0, R216, !P1 ;  /* 0x000000d80000720c */ /* 0x000fe40004f26670 */
[----:B------:R-:W-:Y:S02]  /*17060*/  FMNMX.FTZ R2, R33, R2, !PT ;  /* 0x0000000221027209 */ /* 0x000fe40007810000 */
[----:B------:R-:W-:Y:S02]  /*17070*/  FSEL R160, R8, -INF , !P1 ;  /* 0xff80000008a07808 */ /* 0x000fe40004800000 */
[----:B------:R-:W-:Y:S02]  /*17080*/  FMNMX.FTZ R2, R34, R2, !PT ;  /* 0x0000000222027209 */ /* 0x000fe40007810000 */
[----:B------:R-:W-:Y:S02]  /*17090*/  IABS R8, R6 ;  /* 0x0000000600087213 */ /* 0x000fe40000000000 */
[----:B------:R-:W1:Y:S01]  /*170a0*/  MUFU.TANH R6, R62 ;  /* 0x0000003e00067308 */ /* 0x000e620000002400 */
[----:B------:R-:W-:Y:S02]  /*170b0*/  ISETP.NE.AND P1, PT, R28, RZ, PT ;  /* 0x000000ff1c00720c */ /* 0x000fe40003f25270 */
[----:B------:R-:W-:Y:S02]  /*170c0*/  FMNMX.FTZ R2, R177, R2, !PT ;  /* 0x00000002b1027209 */ /* 0x000fe40007810000 */
[----:B------:R-:W-:Y:S02]  /*170d0*/  I2FP.F32.S32 R16, R16 ;  /* 0x0000001000107245 */ /* 0x000fe40000201400 */
[----:B------:R-:W-:Y:S02]  /*170e0*/  FMNMX.FTZ R4, R170, R4, !PT ;  /* 0x00000004aa047209 */ /* 0x000fe40007810000 */
[----:B------:R-:W-:Y:S01]  /*170f0*/  ISETP.NE.AND P6, PT, R27, RZ, PT ;  /* 0x000000ff1b00720c */ /* 0x000fe20003fc5270 */
[----:B------:R-:W-:Y:S01]  /*17100*/  FFMA.FTZ R14, R16, -UR19, R14 ;  /* 0x80000013100e7c23 */ /* 0x000fe2000801000e */
[----:B------:R-:W-:Y:S01]  /*17110*/  FSEL R153, R46, -INF , !P1 ;  /* 0xff8000002e997808 */ /* 0x000fe20004800000 */
[----:B------:R-:W-:Y:S01]  /*17120*/  LDSM.16.MT88.4 R24, [R193+0x6000] ;  /* 0x00600000c118783b */ /* 0x000fe20000004200 */
[----:B------:R-:W-:Y:S02]  /*17130*/  FMNMX.FTZ R2, R183, R2, !PT ;  /* 0x00000002b7027209 */ /* 0x000fe40007810000 */
[----:B------:R-:W-:Y:S02]  /*17140*/  I2FP.F32.S32 R17, R17 ;  /* 0x0000001100117245 */ /* 0x000fe40000201400 */
[----:B------:R-:W-:Y:S02]  /*17150*/  IADD3 R5, R214, -R0, RZ ;  /* 0x80000000d6057210 */ /* 0x000fe40007ffe0ff */
[----:B------:R-:W-:Y:S01]  /*17160*/  FMNMX.FTZ R4, R173, R4, !PT ;  /* 0x00000004ad047209 */ /* 0x000fe20007810000 */
[----:B------:R-:W-:Y:S01]  /*17170*/  FFMA.FTZ R12, R17, -UR19, R12 ;  /* 0x80000013110c7c23 */ /* 0x000fe2000801000c */
[----:B------:R-:W-:Y:S02]  /*17180*/  FSEL R154, R154, -INF , !P6 ;  /* 0xff8000009a9a7808 */ /* 0x000fe40007000000 */
[----:B------:R-:W-:Y:S02]  /*17190*/  FMNMX.FTZ R2, R153, R2, !PT ;  /* 0x0000000299027209 */ /* 0x000fe40007810000 */
[----:B------:R-:W-:Y:S02]  /*171a0*/  I2FP.F32.S32 R8, R8 ;  /* 0x0000000800087245 */ /* 0x000fe40000201400 */
[----:B------:R-:W-:Y:S02]  /*171b0*/  IABS R5, R5 ;  /* 0x0000000500057213 */ /* 0x000fe40000000000 */
[----:B------:R-:W-:Y:S01]  /*171c0*/  ISETP.GE.AND P0, PT, R0, R207, PT ;  /* 0x000000cf0000720c */ /* 0x000fe20003f06270 */
[----:B-1----:R-:W-:Y:S01]  /*171d0*/  FFMA.FTZ R6, R8, -UR19, R6 ;  /* 0x8000001308067c23 */ /* 0x002fe20008010006 */
[----:B------:R-:W-:Y:S02]  /*171e0*/  FMNMX.FTZ R4, R174, R4, !PT ;  /* 0x00000004ae047209 */ /* 0x000fe40007810000 */
[----:B------:R-:W-:Y:S02]  /*171f0*/  FSEL R184, R14, -INF , !P5 ;  /* 0xff8000000eb87808 */ /* 0x000fe40006800000 */
[----:B------:R-:W-:Y:S02]  /*17200*/  FMNMX.FTZ R2, R154, R2, !PT ;  /* 0x000000029a027209 */ /* 0x000fe40007810000 */
[----:B--2---:R-:W-:Y:S02]  /*17210*/  FMNMX.FTZ R11, R13, R11, !PT ;  /* 0x0000000b0d0b7209 */ /* 0x004fe40007810000 */
[----:B------:R-:W-:Y:S02]  /*17220*/  I2FP.F32.S32 R5, R5 ;  /* 0x0000000500057245 */ /* 0x000fe40000201400 */
[----:B------:R-:W-:Y:S01]  /*17230*/  ISETP.GE.OR P0, PT, R0, R215, !P0 ;  /* 0x000000d70000720c */ /* 0x000fe20004706670 */
[----:B------:R-:W1:Y:S01]  /*17240*/  SHFL.BFLY PT, R73, R11, 0x1, 0x1f ;  /* 0x0c201f000b497f89 */ /* 0x000e6200000e0000 */
[----:B------:R-:W-:Y:S01]  /*17250*/  FMNMX.FTZ R4, R175, R4, !PT ;  /* 0x00000004af047209 */ /* 0x000fe20007810000 */
[----:B------:R-:W-:Y:S01]  /*17260*/  FFMA.FTZ R76, R5, -UR19, R76 ;  /* 0x80000013054c7c23 */ /* 0x000fe2000801004c */
[----:B------:R-:W-:Y:S02]  /*17270*/  FSEL R185, R12, -INF , !P3 ;  /* 0xff8000000cb97808 */ /* 0x000fe40005800000 */
[----:B------:R-:W-:Y:S02]  /*17280*/  FMNMX.FTZ R0, R184, R2, !PT ;  /* 0x00000002b8007209 */ /* 0x000fe40007810000 */
[----:B------:R-:W-:Y:S02]  /*17290*/  FMNMX.FTZ R4, R158, R4, !PT ;  /* 0x000000049e047209 */ /* 0x000fe40007810000 */
[----:B------:R-:W-:Y:S02]  /*172a0*/  FSEL R186, R6, -INF , !P2 ;  /* 0xff80000006ba7808 */ /* 0x000fe40005000000 */
[----:B------:R-:W-:Y:S02]  /*172b0*/  FMNMX.FTZ R0, R185, R0, !PT ;  /* 0x00000000b9007209 */ /* 0x000fe40007810000 */
[----:B------:R-:W-:Y:S02]  /*172c0*/  FMNMX.FTZ R4, R157, R4, !PT ;  /* 0x000000049d047209 */ /* 0x000fe40007810000 */
[----:B------:R-:W-:Y:S02]  /*172d0*/  FSEL R76, R76, -INF , !P0 ;  /* 0xff8000004c4c7808 */ /* 0x000fe40004000000 */
[----:B------:R-:W-:Y:S02]  /*172e0*/  FMNMX.FTZ R0, R186, R0, !PT ;  /* 0x00000000ba007209 */ /* 0x000fe40007810000 */
[----:B------:R-:W-:Y:S02]  /*172f0*/  FMNMX.FTZ R4, R159, R4, !PT ;  /* 0x000000049f047209 */ /* 0x000fe40007810000 */
[----:B------:R-:W-:Y:S02]  /*17300*/  FMNMX.FTZ R0, R76, R0, !PT ;  /* 0x000000004c007209 */ /* 0x000fe40007810000 */
[----:B------:R-:W-:Y:S02]  /*17310*/  FMNMX.FTZ R4, R160, R4, !PT ;  /* 0x00000004a0047209 */ /* 0x000fe40007810000 */
[----:B-1----:R-:W-:Y:S01]  /*17320*/  FMNMX.FTZ R73, R11, R73, !PT ;  /* 0x000000490b497209 */ /* 0x002fe20007810000 */
[----:B------:R-:W1:Y:S01]  /*17330*/  SHFL.BFLY PT, R2, R0, 0x2, 0x1f ;  /* 0x0c401f0000027f89 */ /* 0x000e6200000e0000 */
[----:B------:R-:W-:Y:S02]  /*17340*/  FMNMX.FTZ R10, R15, R10, !PT ;  /* 0x0000000a0f0a7209 */ /* 0x000fe40007810000 */
[C---:B------:R-:W-:Y:S05]  /*17350*/  FSETP.NEU.FTZ.AND P3, PT, R73.reuse, -INF , PT ;  /* 0xff8000004900780b */ /* 0x040fea0003f7d000 */
[----:B------:R-:W2:Y:S01]  /*17360*/  SHFL.BFLY PT, R7, R4, 0x2, 0x1f ;  /* 0x0c401f0004077f89 */ /* 0x000ea200000e0000 */
[----:B------:R-:W-:Y:S07]  /*17370*/  FMUL.FTZ R77, R73, UR4 ;  /* 0x00000004494d7c20 */ /* 0x000fee0008410000 */
[----:B------:R-:W3:Y:S01]  /*17380*/  SHFL.BFLY PT, R72, R10, 0x1, 0x1f ;  /* 0x0c201f000a487f89 */ /* 0x000ee200000e0000 */
[----:B------:R-:W-:Y:S05]  /*17390*/  FSEL R77, R77, RZ, P3 ;  /* 0x000000ff4d4d7208 */ /* 0x000fea0001800000 */
[--C-:B------:R-:W-:Y:S01]  /*173a0*/  FFMA.FTZ R5, R78, UR4, -R77.reuse ;  /* 0x000000044e057c23 */ /* 0x100fe2000801084d */
[--C-:B------:R-:W-:Y:S03]  /*173b0*/  FFMA.FTZ R6, R179, UR4, -R77.reuse ;  /* 0x00000004b3067c23 */ /* 0x100fe6000801084d */
[----:B------:R4:W-:Y:S01]  /*173c0*/  MUFU.EX2 R240, R5 ;  /* 0x0000000500f07308 */ /* 0x0009e20000000800 */
[----:B-1----:R-:W-:Y:S01]  /*173d0*/  FMNMX.FTZ R0, R0, R2, !PT ;  /* 0x0000000200007209 */ /* 0x002fe20007810000 */
[--C-:B------:R-:W-:Y:S08]  /*173e0*/  FFMA.FTZ R2, R79, UR4, -R77.reuse ;  /* 0x000000044f027c23 */ /* 0x100ff0000801084d */
[----:B------:R-:W-:Y:S01]  /*173f0*/  MUFU.EX2 R228, R6 ;  /* 0x0000000600e47308 */ /* 0x000fe20000000800 */
[----:B--2---:R-:W-:Y:S02]  /*17400*/  FMNMX.FTZ R4, R4, R7, !PT ;  /* 0x0000000704047209 */ /* 0x004fe40007810000 */
[----:B---3--:R-:W-:Y:S03]  /*17410*/  FMNMX.FTZ R72, R10, R72, !PT ;  /* 0x000000480a487209 */ /* 0x008fe60007810000 */
[----:B------:R-:W1:Y:S04]  /*17420*/  SHFL.BFLY PT, R71, R4, 0x1, 0x1f ;  /* 0x0c201f0004477f89 */ /* 0x000e6800000e0000 */
[----:B------:R2:W-:Y:S01]  /*17430*/  MUFU.EX2 R242, R2 ;  /* 0x0000000200f27308 */ /* 0x0005e20000000800 */
[C---:B------:R-:W-:Y:S01]  /*17440*/  FSETP.NEU.FTZ.AND P2, PT, R72.reuse, -INF , PT ;  /* 0xff8000004800780b */ /* 0x040fe20003f5d000 */
[----:B------:R-:W-:Y:S01]  /*17450*/  FMUL.FTZ R78, R72, UR4 ;  /* 0x00000004484e7c20 */ /* 0x000fe20008410000 */
[--C-:B----4-:R-:W-:Y:S04]  /*17460*/  FFMA.FTZ R5, R191, UR4, -R77.reuse ;  /* 0x00000004bf057c23 */ /* 0x110fe8000801084d */
[----:B------:R-:W-:Y:S03]  /*17470*/  FSEL R78, R78, RZ, P2 ;  /* 0x000000ff4e4e7208 */ /* 0x000fe60001000000 */
[----:B------:R-:W3:Y:S01]  /*17480*/  MUFU.EX2 R243, R5 ;  /* 0x0000000500f37308 */ /* 0x000ee20000000800 */
[----:B--2---:R-:W2:Y:S01]  /*17490*/  SHFL.BFLY PT, R2, R0, 0x1, 0x1f ;  /* 0x0c201f0000027f89 */ /* 0x004ea200000e0000 */
[----:B-1----:R-:W-:Y:S01]  /*174a0*/  FMNMX.FTZ R71, R4, R71, !PT ;  /* 0x0000004704477209 */ /* 0x002fe20007810000 */
[----:B------:R-:W-:Y:S01]  /*174b0*/  FFMA.FTZ R4, R70, UR4, -R77 ;  /* 0x0000000446047c23 */ /* 0x000fe2000801084d */
[----:B---3--:R-:W-:Y:S01]  /*174c0*/  F2FP.BF16.F32.PACK_AB R144, R243, R240 ;  /* 0x000000f0f390723e */ /* 0x008fe200000010ff */
[--C-:B------:R-:W-:Y:S05]  /*174d0*/  FFMA.FTZ R5, R188, UR4, -R78.reuse ;  /* 0x00000004bc057c23 */ /* 0x100fea000801084e */
[----:B------:R-:W1:Y:S01]  /*174e0*/  MUFU.EX2 R241, R4 ;  /* 0x0000000400f17308 */ /* 0x000e620000000800 */
[C---:B------:R-:W-:Y:S01]  /*174f0*/  FMUL.FTZ R79, R71.reuse, UR4 ;  /* 0x00000004474f7c20 */ /* 0x040fe20008410000 */
[----:B------:R-:W-:Y:S04]  /*17500*/  FSETP.NEU.FTZ.AND P1, PT, R71, -INF , PT ;  /* 0xff8000004700780b */ /* 0x000fe80003f3d000 */
[----:B------:R-:W-:Y:S04]  /*17510*/  FSEL R79, R79, RZ, P1 ;  /* 0x000000ff4f4f7208 */ /* 0x000fe80000800000 */
[----:B------:R3:W-:Y:S01]  /*17520*/  MUFU.EX2 R237, R5 ;  /* 0x0000000500ed7308 */ /* 0x0007e20000000800 */
[----:B--2---:R-:W-:Y:S01]  /*17530*/  FMNMX.FTZ R70, R0, R2, !PT ;  /* 0x0000000200467209 */ /* 0x004fe20007810000 */
[--C-:B------:R-:W-:Y:S01]  /*17540*/  FFMA.FTZ R0, R223, UR4, -R79.reuse ;  /* 0x00000004df007c23 */ /* 0x100fe2000801084f */
[--C-:B------:R-:W-:Y:S01]  /*17550*/  FFMA.FTZ R2, R222, UR4, -R79.reuse ;  /* 0x00000004de027c23 */ /* 0x100fe2000801084f */
[----:B-1----:R-:W-:Y:S01]  /*17560*/  F2FP.BF16.F32.PACK_AB R146, R241, R242 ;  /* 0x000000f2f192723e */ /* 0x002fe200000010ff */
[--C-:B------:R-:W-:Y:S05]  /*17570*/  FFMA.FTZ R4, R176, UR4, -R78.reuse ;  /* 0x00000004b0047c23 */ /* 0x100fea000801084e */
[----:B------:R1:W-:Y:S01]  /*17580*/  MUFU.EX2 R233, R0 ;  /* 0x0000000000e97308 */ /* 0x0003e20000000800 */
[----:B------:R-:W-:Y:S01]  /*17590*/  FSETP.NEU.FTZ.AND P0, PT, R70, -INF , PT ;  /* 0xff8000004600780b */ /* 0x000fe20003f1d000 */
[--C-:B---3--:R-:W-:Y:S08]  /*175a0*/  FFMA.FTZ R5, R220, UR4, -R78.reuse ;  /* 0x00000004dc057c23 */ /* 0x108ff0000801084e */
[----:B------:R2:W-:Y:S10]  /*175b0*/  MUFU.EX2 R236, R4 ;  /* 0x0000000400ec7308 */ /* 0x0005f40000000800 */
[----:B------:R3:W-:Y:S01]  /*175c0*/  MUFU.EX2 R235, R2 ;  /* 0x0000000200eb7308 */ /* 0x0007e20000000800 */
[--C-:B-1----:R-:W-:Y:S09]  /*175d0*/  FFMA.FTZ R0, R221, UR4, -R79.reuse ;  /* 0x00000004dd007c23 */ /* 0x102ff2000801084f */
[----:B------:R1:W-:Y:S01]  /*175e0*/  MUFU.EX2 R234, R0 ;  /* 0x0000000000ea7308 */ /* 0x0003e20000000800 */
[--C-:B--2---:R-:W-:Y:S01]  /*175f0*/  FFMA.FTZ R4, R152, UR4, -R78.reuse ;  /* 0x0000000498047c23 */ /* 0x104fe2000801084e */
[----:B------:R-:W-:Y:S05]  /*17600*/  FMUL.FTZ R152, R70, UR4 ;  /* 0x0000000446987c20 */ /* 0x000fea0008410000 */
[----:B------:R-:W-:Y:S03]  /*17610*/  FSEL R152, R152, RZ, P0 ;  /* 0x000000ff98987208 */ /* 0x000fe60000000000 */
[----:B------:R2:W4:Y:S01]  /*17620*/  MUFU.EX2 R238, R4 ;  /* 0x0000000400ee7308 */ /* 0x0005220000000800 */
[----:B---3--:R-:W-:Y:S09]  /*17630*/  FFMA.FTZ R2, R148, UR4, -R78 ;  /* 0x0000000494027c23 */ /* 0x008ff2000801084e */
[----:B------:R3:W-:Y:S01]  /*17640*/  MUFU.EX2 R223, R2 ;  /* 0x0000000200df7308 */ /* 0x0007e20000000800 */
[--C-:B-1----:R-:W-:Y:S09]  /*17650*/  FFMA.FTZ R0, R190, UR4, -R152.reuse ;  /* 0x00000004be007c23 */ /* 0x102ff20008010898 */
[----:B------:R1:W-:Y:S01]  /*17660*/  MUFU.EX2 R220, R0 ;  /* 0x0000000000dc7308 */ /* 0x0003e20000000800 */
[--C-:B--2---:R-:W-:Y:S01]  /*17670*/  FFMA.FTZ R4, R189, UR4, -R79.reuse ;  /* 0x00000004bd047c23 */ /* 0x104fe2000801084f */
[----:B----4-:R-:W-:Y:S08]  /*17680*/  F2FP.BF16.F32.PACK_AB R147, R238, R236 ;  /* 0x000000ecee93723e */ /* 0x010ff000000010ff */
[----:B------:R2:W4:Y:S01]  /*17690*/  MUFU.EX2 R230, R4 ;  /* 0x0000000400e67308 */ /* 0x0005220000000800 */
[----:B---3--:R-:W-:Y:S01]  /*176a0*/  FFMA.FTZ R2, R150, UR4, -R79 ;  /* 0x0000000496027c23 */ /* 0x008fe2000801084f */
[----:B------:R-:W-:Y:S08]  /*176b0*/  F2FP.BF16.F32.PACK_AB R150, R235, R234 ;  /* 0x000000eaeb96723e */ /* 0x000ff000000010ff */
[----:B------:R-:W-:Y:S01]  /*176c0*/  MUFU.EX2 R191, R2 ;  /* 0x0000000200bf7308 */ /* 0x000fe20000000800 */
[--C-:B-1----:R-:W-:Y:S09]  /*176d0*/  FFMA.FTZ R0, R224, UR4, -R152.reuse ;  /* 0x00000004e0007c23 */ /* 0x102ff20008010898 */
[----:B------:R1:W-:Y:S01]  /*176e0*/  MUFU.EX2 R221, R0 ;  /* 0x0000000000dd7308 */ /* 0x0003e20000000800 */
[--C-:B--2---:R-:W-:Y:S01]  /*176f0*/  FFMA.FTZ R4, R32, UR4, -R77.reuse ;  /* 0x0000000420047c23 */ /* 0x104fe2000801084d */
[----:B----4-:R-:W-:Y:S08]  /*17700*/  F2FP.BF16.F32.PACK_AB R148, R233, R230 ;  /* 0x000000e6e994723e */ /* 0x010ff000000010ff */
[----:B------:R2:W3:Y:S10]  /*17710*/  MUFU.EX2 R239, R5 ;  /* 0x0000000500ef7308 */ /* 0x0004f40000000800 */
[----:B------:R4:W-:Y:S01]  /*17720*/  MUFU.EX2 R227, R4 ;  /* 0x0000000400e37308 */ /* 0x0009e20000000800 */
[--C-:B-1----:R-:W-:Y:S09]  /*17730*/  FFMA.FTZ R0, R182, UR4, -R152.reuse ;  /* 0x00000004b6007c23 */ /* 0x102ff20008010898 */
[----:B------:R1:W-:Y:S01]  /*17740*/  MUFU.EX2 R224, R0 ;  /* 0x0000000000e07308 */ /* 0x0003e20000000800 */
[----:B--2---:R-:W-:Y:S01]  /*17750*/  FFMA.FTZ R5, R178, UR4, -R77 ;  /* 0x00000004b2057c23 */ /* 0x004fe2000801084d */
[----:B---3--:R-:W-:Y:S08]  /*17760*/  F2FP.BF16.F32.PACK_AB R145, R239, R237 ;  /* 0x000000edef91723e */ /* 0x008ff000000010ff */
[----:B------:R-:W-:Y:S01]  /*17770*/  MUFU.EX2 R232, R5 ;  /* 0x0000000500e87308 */ /* 0x000fe20000000800 */
[----:B----4-:R-:W-:Y:S01]  /*17780*/  FFMA.FTZ R4, R149, UR4, -R79 ;  /* 0x0000000495047c23 */ /* 0x010fe2000801084f */
[----:B------:R-:W-:Y:S08]  /*17790*/  F2FP.BF16.F32.PACK_AB R149, R221, R220 ;  /* 0x000000dcdd95723e */ /* 0x000ff000000010ff */
[----:B------:R-:W-:Y:S01]  /*177a0*/  MUFU.EX2 R190, R4 ;  /* 0x0000000400be7308 */ /* 0x000fe20000000800 */
[----:B-1----:R-:W-:Y:S09]  /*177b0*/  FFMA.FTZ R0, R181, UR4, -R152 ;  /* 0x00000004b5007c23 */ /* 0x002ff20008010898 */
[----:B------:R1:W-:Y:S02]  /*177c0*/  MUFU.EX2 R229, R0 ;  /* 0x0000000000e57308 */ /* 0x0003e40000000800 */
[--C-:B-1----:R-:W-:Y:S08]  /*177d0*/  FFMA.FTZ R0, R69, UR4, -R78.reuse ;  /* 0x0000000445007c23 */ /* 0x102ff0000801084e */
[----:B------:R1:W-:Y:S02]  /*177e0*/  MUFU.EX2 R226, R0 ;  /* 0x0000000000e27308 */ /* 0x0003e40000000800 */
[----:B-1----:R-:W-:Y:S08]  /*177f0*/  FFMA.FTZ R0, R31, UR4, -R77 ;  /* 0x000000041f007c23 */ /* 0x002ff0000801084d */
[----:B------:R1:W-:Y:S02]  /*17800*/  MUFU.EX2 R231, R0 ;  /* 0x0000000000e77308 */ /* 0x0003e40000000800 */
[--C-:B-1----:R-:W-:Y:S08]  /*17810*/  FFMA.FTZ R0, R30, UR4, -R78.reuse ;  /* 0x000000041e007c23 */ /* 0x102ff0000801084e */
[----:B------:R1:W-:Y:S02]  /*17820*/  MUFU.EX2 R222, R0 ;  /* 0x0000000000de7308 */ /* 0x0003e40000000800 */
[----:B-1----:R-:W-:Y:S08]  /*17830*/  FFMA.FTZ R0, R29, UR4, -R78 ;  /* 0x000000041d007c23 */ /* 0x002ff0000801084e */
[----:B------:R1:W-:Y:S02]  /*17840*/  MUFU.EX2 R225, R0 ;  /* 0x0000000000e17308 */ /* 0x0003e40000000800 */
[----:B-1----:R-:W-:Y:S05]  /*17850*/  FSEL R0, R73, RZ, P3 ;  /* 0x000000ff49007208 */ /* 0x002fea0001800000 */
[----:B------:R-:W-:Y:S01]  /*17860*/  FADD.FTZ R2, -R0, R3 ;  /* 0x0000000300027221 */ /* 0x000fe20000010100 */
[----:B------:R-:W-:Y:S02]  /*17870*/  FSEL R0, R72, RZ, P2 ;  /* 0x000000ff48007208 */ /* 0x000fe40001000000 */
[----:B------:R-:W-:Y:S01]  /*17880*/  FSEL R3, R71, RZ, P1 ;  /* 0x000000ff47037208 */ /* 0x000fe20000800000 */
[----:B------:R-:W-:Y:S02]  /*17890*/  FMUL.FTZ R2, R2, UR4 ;  /* 0x0000000402027c20 */ /* 0x000fe40008410000 */
[----:B------:R-:W-:Y:S02]  /*178a0*/  FADD.FTZ R0, -R0, R68 ;  /* 0x0000004400007221 */ /* 0x000fe40000010100 */
[----:B------:R1:W2:Y:S01]  /*178b0*/  MUFU.EX2 R69, R2 ;  /* 0x0000000200457308 */ /* 0x0002a20000000800 */
[----:B------:R-:W-:Y:S01]  /*178c0*/  FADD.FTZ R3, -R3, R74 ;  /* 0x0000004a03037221 */ /* 0x000fe20000010100 */
[----:B------:R-:W-:Y:S01]  /*178d0*/  FFMA.FTZ R74, R164, UR4, -R77 ;  /* 0x00000004a44a7c23 */ /* 0x000fe2000801084d */
[----:B-1----:R-:W-:Y:S01]  /*178e0*/  FMUL.FTZ R2, R0, UR4 ;  /* 0x0000000400027c20 */ /* 0x002fe20008410000 */
[----:B------:R-:W-:Y:S01]  /*178f0*/  FSEL R0, R70, RZ, P0 ;  /* 0x000000ff46007208 */ /* 0x000fe20000000000 */
[C---:B--2---:R-:W-:Y:S01]  /*17900*/  FMUL.FTZ R4, R69.reuse, R84 ;  /* 0x0000005445047220 */ /* 0x044fe20000410000 */
[C---:B------:R-:W-:Y:S04]  /*17910*/  FMUL.FTZ R5, R69.reuse, R85 ;  /* 0x0000005545057220 */ /* 0x040fe80000410000 */
[----:B------:R1:W2:Y:S01]  /*17920*/  MUFU.EX2 R68, R2 ;  /* 0x0000000200447308 */ /* 0x0002a20000000800 */
        /* <DEDUP_REMOVED lines=10> */
[----:B------:R-:W-:Y:S01]  /*179d0*/  FMUL.FTZ R52, R69, R128 ;  /* 0x0000008045347220 */ /* 0x000fe20000410000 */
[----:B------:R-:W3:Y:S01]  /*179e0*/  MUFU.EX2 R0, R0 ;  /* 0x0000000000007308 */ /* 0x000ee20000000800 */
[----:B------:R-:W-:Y:S02]  /*179f0*/  F2FP.BF16.F32.PACK_AB R84, R232, R228 ;  /* 0x000000e4e854723e */ /* 0x000fe400000010ff */
[----:B------:R-:W-:Y:S01]  /*17a00*/  F2FP.BF16.F32.PACK_AB R85, R226, R223 ;  /* 0x000000dfe255723e */ /* 0x000fe200000010ff */
[----:B-1----:R-:W-:Y:S01]  /*17a10*/  FMUL.FTZ R2, R3, UR4 ;  /* 0x0000000403027c20 */ /* 0x002fe20008410000 */
[--C-:B------:R-:W-:Y:S01]  /*17a20*/  FFMA.FTZ R3, R151, UR4, -R79.reuse ;  /* 0x0000000497037c23 */ /* 0x100fe2000801084f */
[C---:B--2---:R-:W-:Y:S01]  /*17a30*/  FMUL.FTZ R6, R68.reuse, R86 ;  /* 0x0000005644067220 */ /* 0x044fe20000410000 */
[C---:B------:R-:W-:Y:S01]  /*17a40*/  FMUL.FTZ R7, R68.reuse, R87 ;  /* 0x0000005744077220 */ /* 0x040fe20000410000 */
[----:B------:R-:W-:Y:S02]  /*17a50*/  F2FP.BF16.F32.PACK_AB R151, R229, R224 ;  /* 0x000000e0e597723e */ /* 0x000fe400000010ff */
[----:B------:R1:W-:Y:S01]  /*17a60*/  MUFU.EX2 R189, R3 ;  /* 0x0000000300bd7308 */ /* 0x0003e20000000800 */
[C---:B------:R-:W-:Y:S01]  /*17a70*/  FMUL.FTZ R18, R68.reuse, R90 ;  /* 0x0000005a44127220 */ /* 0x040fe20000410000 */
[C---:B------:R-:W-:Y:S01]  /*17a80*/  FMUL.FTZ R19, R68.reuse, R91 ;  /* 0x0000005b44137220 */ /* 0x040fe20000410000 */
[----:B------:R-:W-:Y:S01]  /*17a90*/  FMUL.FTZ R22, R68, R98 ;  /* 0x0000006244167220 */ /* 0x000fe20000410000 */
[----:B------:R-:W-:Y:S01]  /*17aa0*/  LDSM.16.MT88.4 R88, [R193+0x6800] ;  /* 0x00680000c158783b */ /* 0x000fe20000004200 */
[-C--:B------:R-:W-:Y:S01]  /*17ab0*/  HMMA.16816.F32.BF16 R4, R144, R24.reuse, R4 ;  /* 0x000000189004723c */ /* 0x080fe20000041804 */
[----:B------:R-:W-:Y:S04]  /*17ac0*/  PLOP3.LUT P0, PT, PT, PT, UP0, 0x80, 0x0 ;  /* 0x000000000000781c */ /* 0x000fe80003f0f008 */
[----:B------:R-:W2:Y:S01]  /*17ad0*/  MUFU.EX2 R2, R2 ;  /* 0x0000000200027308 */ /* 0x000ea20000000800 */
[C---:B---3--:R-:W-:Y:S01]  /*17ae0*/  FMUL.FTZ R10, R0.reuse, R82 ;  /* 0x00000052000a7220 */ /* 0x048fe20000410000 */
[C---:B------:R-:W-:Y:S01]  /*17af0*/  FMUL.FTZ R11, R0.reuse, R83 ;  /* 0x00000053000b7220 */ /* 0x040fe20000410000 */
[C---:B------:R-:W-:Y:S03]  /*17b00*/  FMUL.FTZ R14, R0.reuse, R94 ;  /* 0x0000005e000e7220 */ /* 0x040fe60000410000 */
[----:B------:R-:W-:Y:S01]  /*17b10*/  FMUL.FTZ R15, R0, R95 ;  /* 0x0000005f000f7220 */ /* 0x000fe20000410000 */
[C---:B------:R-:W-:Y:S01]  /*17b20*/  FMUL.FTZ R55, R68.reuse, R131 ;  /* 0x0000008344377220 */ /* 0x040fe20000410000 */
[----:B-1----:R-:W-:Y:S01]  /*17b30*/  FFMA.FTZ R3, R169, UR4, -R79 ;  /* 0x00000004a9037c23 */ /* 0x002fe2000801084f */
[----:B------:R-:W-:Y:S01]  /*17b40*/  FMUL.FTZ R23, R68, R99 ;  /* 0x0000006344177220 */ /* 0x000fe20000410000 */
[C---:B------:R-:W-:Y:S01]  /*17b50*/  FMUL.FTZ R30, R0.reuse, R110 ;  /* 0x0000006e001e7220 */ /* 0x040fe20000410000 */
[----:B------:R-:W-:Y:S01]  /*17b60*/  FMUL.FTZ R31, R0, R111 ;  /* 0x0000006f001f7220 */ /* 0x000fe20000410000 */
[----:B------:R1:W-:Y:S01]  /*17b70*/  MUFU.EX2 R188, R3 ;  /* 0x0000000300bc7308 */ /* 0x0003e20000000800 */
        /* <DEDUP_REMOVED lines=12> */
[----:B------:R-:W3:Y:S01]  /*17c40*/  LDSM.16.MT88.4 R92, [R196+0x6800] ;  /* 0x00680000c45c783b */ /* 0x000ee20000004200 */
[--C-:B-1----:R-:W-:Y:S01]  /*17c50*/  FFMA.FTZ R3, R172, UR4, -R152.reuse ;  /* 0x00000004ac037c23 */ /* 0x102fe20008010898 */
[-C--:B------:R-:W-:Y:S03]  /*17c60*/  HMMA.16816.F32.BF16 R12, R148, R26.reuse, R12 ;  /* 0x0000001a940c723c */ /* 0x080fe6000004180c */
[----:B------:R1:W-:Y:S02]  /*17c70*/  MUFU.EX2 R187, R3 ;  /* 0x0000000300bb7308 */ /* 0x0003e40000000800 */
[----:B------:R-:W-:Y:S01]  /*17c80*/  F2FP.BF16.F32.PACK_AB R87, R225, R222 ;  /* 0x000000dee157723e */ /* 0x000fe200000010ff */
[C---:B------:R-:W-:Y:S01]  /*17c90*/  HMMA.16816.F32.BF16 R16, R144.reuse, R26, R16 ;  /* 0x0000001a9010723c */ /* 0x040fe20000041810 */
[----:B------:R-:W4:Y:S04]  /*17ca0*/  LDSM.16.MT88.4 R96, [R194+0x6800] ;  /* 0x00680000c260783b */ /* 0x000f280000004200 */
[C---:B------:R-:W-:Y:S01]  /*17cb0*/  FMUL.FTZ R24, R2.reuse, R100 ;  /* 0x0000006402187220 */ /* 0x040fe20000410000 */
[-C--:B------:R-:W-:Y:S03]  /*17cc0*/  HMMA.16816.F32.BF16 R20, R144, R40.reuse, R20 ;  /* 0x000000289014723c */ /* 0x080fe60000041814 */
[----:B------:R-:W-:Y:S02]  /*17cd0*/  LDSM.16.MT88.4 R120, [R194+0x7800] ;  /* 0x00780000c278783b */ /* 0x000fe40000004200 */
[----:B------:R-:W-:Y:S01]  /*17ce0*/  FMUL.FTZ R25, R2, R101 ;  /* 0x0000006502197220 */ /* 0x000fe20000410000 */
[C---:B------:R-:W-:Y:S01]  /*17cf0*/  FMUL.FTZ R26, R0.reuse, R102 ;  /* 0x00000066001a7220 */ /* 0x040fe20000410000 */
[----:B------:R-:W-:Y:S01]  /*17d00*/  FMUL.FTZ R27, R0, R103 ;  /* 0x00000067001b7220 */ /* 0x000fe20000410000 */
[--C-:B-1----:R-:W-:Y:S03]  /*17d10*/  FFMA.FTZ R3, R180, UR4, -R152.reuse ;  /* 0x00000004b4037c23 */ /* 0x102fe60008010898 */
[C---:B------:R-:W-:Y:S01]  /*17d20*/  FMUL.FTZ R28, R2.reuse, R108 ;  /* 0x0000006c021c7220 */ /* 0x040fe20000410000 */
[----:B------:R1:W5:Y:S01]  /*17d30*/  MUFU.EX2 R182, R3 ;  /* 0x0000000300b67308 */ /* 0x0003620000000800 */
[C---:B------:R-:W-:Y:S01]  /*17d40*/  FMUL.FTZ R29, R2.reuse, R109 ;  /* 0x0000006d021d7220 */ /* 0x040fe20000410000 */
[C---:B------:R-:W-:Y:S04]  /*17d50*/  HMMA.16816.F32.BF16 R24, R148.reuse, R40, R24 ;  /* 0x000000289418723c */ /* 0x040fe80000041818 */
[----:B------:R-:W-:Y:S01]  /*17d60*/  FMUL.FTZ R45, R2, R125 ;  /* 0x0000007d022d7220 */ /* 0x000fe20000410000 */
[----:B------:R-:W-:Y:S01]  /*17d70*/  FMUL.FTZ R46, R0, R126 ;  /* 0x0000007e002e7220 */ /* 0x000fe20000410000 */
[-C--:B------:R-:W-:Y:S05]  /*17d80*/  HMMA.16816.F32.BF16 R28, R148, R42.reuse, R28 ;  /* 0x0000002a941c723c */ /* 0x080fea000004181c */
[C---:B------:R-:W-:Y:S01]  /*17d90*/  FMUL.FTZ R40, R2.reuse, R116 ;  /* 0x0000007402287220 */ /* 0x040fe20000410000 */
[----:B------:R-:W-:Y:S01]  /*17da0*/  FMUL.FTZ R41, R2, R117 ;  /* 0x0000007502297220 */ /* 0x000fe20000410000 */
[----:B------:R-:W-:Y:S01]  /*17db0*/  FMUL.FTZ R47, R0, R127 ;  /* 0x0000007f002f7220 */ /* 0x000fe20000410000 */
[----:B------:R-:W-:Y:S03]  /*17dc0*/  FMUL.FTZ R54, R68, R130 ;  /* 0x0000008244367220 */ /* 0x000fe60000410000 */
[--C-:B-1----:R-:W-:Y:S01]  /*17dd0*/  FFMA.FTZ R3, R33, UR4, -R152.reuse ;  /* 0x0000000421037c23 */ /* 0x102fe20008010898 */
[C---:B------:R-:W-:Y:S01]  /*17de0*/  FMUL.FTZ R33, R69.reuse, R105 ;  /* 0x0000006945217220 */ /* 0x040fe20000410000 */
[C---:B------:R-:W-:Y:S01]  /*17df0*/  FMUL.FTZ R60, R2.reuse, R140 ;  /* 0x0000008c023c7220 */ /* 0x040fe20000410000 */
[----:B------:R-:W-:Y:S01]  /*17e00*/  FMUL.FTZ R61, R2, R141 ;  /* 0x0000008d023d7220 */ /* 0x000fe20000410000 */
[----:B------:R1:W-:Y:S01]  /*17e10*/  MUFU.EX2 R181, R3 ;  /* 0x0000000300b57308 */ /* 0x0003e20000000800 */
[C---:B------:R-:W-:Y:S01]  /*17e20*/  FMUL.FTZ R62, R0.reuse, R142 ;  /* 0x0000008e003e7220 */ /* 0x040fe20000410000 */
[----:B------:R-:W-:Y:S01]  /*17e30*/  FMUL.FTZ R63, R0, R143 ;  /* 0x0000008f003f7220 */ /* 0x000fe20000410000 */
[C---:B------:R-:W-:Y:S01]  /*17e40*/  FMUL.FTZ R66, R68.reuse, R138 ;  /* 0x0000008a44427220 */ /* 0x040fe20000410000 */
[----:B------:R-:W-:Y:S01]  /*17e50*/  FMUL.FTZ R67, R68, R139 ;  /* 0x0000008b44437220 */ /* 0x000fe20000410000 */
[----:B-1----:R-:W-:Y:S01]  /*17e60*/  FFMA.FTZ R3, R34, UR4, -R152 ;  /* 0x0000000422037c23 */ /* 0x002fe20008010898 */
[C---:B------:R-:W-:Y:S01]  /*17e70*/  FMUL.FTZ R34, R68.reuse, R106 ;  /* 0x0000006a44227220 */ /* 0x040fe20000410000 */
[----:B------:R-:W-:Y:S01]  /*17e80*/  FFMA.FTZ R68, R68, R245, R237 ;  /* 0x000000f544447223 */ /* 0x000fe200000100ed */
[----:B------:R-:W-:Y:S02]  /*17e90*/  LDSM.16.MT88.4 R104, [R196+0x7800] ;  /* 0x00780000c468783b */ /* 0x000fe40000004200 */
[----:B------:R1:W3:Y:S03]  /*17ea0*/  MUFU.EX2 R180, R3 ;  /* 0x0000000300b47308 */ /* 0x0002e60000000800 */
[C---:B------:R-:W-:Y:S07]  /*17eb0*/  HMMA.16816.F32.BF16 R32, R144.reuse, R42, R32 ;  /* 0x0000002a9020723c */ /* 0x040fee0000041820 */
[C---:B------:R-:W-:Y:S01]  /*17ec0*/  FMUL.FTZ R42, R0.reuse, R118 ;  /* 0x00000076002a7220 */ /* 0x040fe20000410000 */
[----:B------:R-:W-:Y:S03]  /*17ed0*/  FMUL.FTZ R43, R0, R119 ;  /* 0x00000077002b7220 */ /* 0x000fe60000410000 */
[--C-:B-1----:R-:W-:Y:S01]  /*17ee0*/  FFMA.FTZ R3, R36, UR4, -R77.reuse ;  /* 0x0000000424037c23 */ /* 0x102fe2000801084d */
[----:B------:R-:W-:Y:S03]  /*17ef0*/  FMUL.FTZ R36, R69, R112 ;  /* 0x0000007045247220 */ /* 0x000fe60000410000 */
[----:B------:R1:W-:Y:S04]  /*17f00*/  MUFU.EX2 R179, R3 ;  /* 0x0000000300b37308 */ /* 0x0003e80000000800 */
[-C--:B------:R-:W-:Y:S06]  /*17f10*/  HMMA.16816.F32.BF16 R36, R144, R56.reuse, R36 ;  /* 0x000000389024723c */ /* 0x080fec0000041824 */
[C---:B------:R-:W-:Y:S05]  /*17f20*/  HMMA.16816.F32.BF16 R40, R148.reuse, R56, R40 ;  /* 0x000000389428723c */ /* 0x040fea0000041828 */
[--C-:B-1----:R-:W-:Y:S02]  /*17f30*/  FFMA.FTZ R3, R171, UR4, -R77.reuse ;  /* 0x00000004ab037c23 */ /* 0x102fe4000801084d */
[C---:B------:R-:W-:Y:S02]  /*17f40*/  FMUL.FTZ R57, R2.reuse, R133 ;  /* 0x0000008502397220 */ /* 0x040fe40000410000 */
[----:B------:R1:W4:Y:S02]  /*17f50*/  MUFU.EX2 R178, R3 ;  /* 0x0000000300b27308 */ /* 0x0003240000000800 */
[----:B------:R-:W-:Y:S01]  /*17f60*/  FMUL.FTZ R56, R2, R132 ;  /* 0x0000008402387220 */ /* 0x000fe20000410000 */
[----:B-1----:R-:W-:Y:S01]  /*17f70*/  FFMA.FTZ R3, R44, UR4, -R78 ;  /* 0x000000042c037c23 */ /* 0x002fe2000801084e */
[C---:B------:R-:W-:Y:S01]  /*17f80*/  FMUL.FTZ R44, R2.reuse, R124 ;  /* 0x0000007c022c7220 */ /* 0x040fe20000410000 */
[----:B------:R-:W-:Y:S05]  /*17f90*/  FFMA.FTZ R2, R2, R247, R230 ;  /* 0x000000f702027223 */ /* 0x000fea00000100e6 */
[----:B------:R1:W-:Y:S01]  /*17fa0*/  MUFU.EX2 R176, R3 ;  /* 0x0000000300b07308 */ /* 0x0003e20000000800 */
[----:B------:R-:W-:Y:S01]  /*17fb0*/  FADD.FTZ R2, R233, R2 ;  /* 0x00000002e9027221 */ /* 0x000fe20000010000 */
[-C--:B------:R-:W-:Y:S03]  /*17fc0*/  HMMA.16816.F32.BF16 R44, R148, R58.reuse, R44 ;  /* 0x0000003a942c723c */ /* 0x080fe6000004182c */
[----:B------:R-:W-:Y:S03]  /*17fd0*/  FADD.FTZ R2, R234, R2 ;  /* 0x00000002ea027221 */ /* 0x000fe60000010000 */
[C---:B------:R-:W-:Y:S05]  /*17fe0*/  HMMA.16816.F32.BF16 R48, R144.reuse, R58, R48 ;  /* 0x0000003a9030723c */ /* 0x040fea0000041830 */
[----:B-1----:R-:W-:Y:S02]  /*17ff0*/  FFMA.FTZ R3, R53, UR4, -R78 ;  /* 0x0000000435037c23 */ /* 0x002fe4000801084e */
[C---:B------:R-:W-:Y:S02]  /*18000*/  FMUL.FTZ R59, R0.reuse, R135 ;  /* 0x00000087003b7220 */ /* 0x040fe40000410000 */
[----:B------:R1:W4:Y:S02]  /*18010*/  MUFU.EX2 R131, R3 ;  /* 0x0000000300837308 */ /* 0x0003240000000800 */
[C---:B------:R-:W-:Y:S01]  /*18020*/  FMUL.FTZ R53, R69.reuse, R129 ;  /* 0x0000008145357220 */ /* 0x040fe20000410000 */
[----:B------:R-:W-:Y:S06]  /*18030*/  FMUL.FTZ R58, R0, R134 ;  /* 0x00000086003a7220 */ /* 0x000fec0000410000 */
[-C--:B--2---:R-:W-:Y:S06]  /*18040*/  HMMA.16816.F32.BF16 R52, R144, R80.reuse, R52 ;  /* 0x000000509034723c */ /* 0x084fec0000041834 */
[C---:B------:R-:W-:Y:S05]  /*18050*/  HMMA.16816.F32.BF16 R56, R148.reuse, R80, R56 ;  /* 0x000000509438723c */ /* 0x040fea0000041838 */
[--C-:B-1----:R-:W-:Y:S01]  /*18060*/  FFMA.FTZ R3, R64, UR4, -R77.reuse ;  /* 0x0000000440037c23 */ /* 0x102fe2000801084d */
[-C--:B------:R-:W-:Y:S03]  /*18070*/  HMMA.16816.F32.BF16 R60, R148, R82.reuse, R60 ;  /* 0x00000052943c723c */ /* 0x080fe6000004183c */
[----:B------:R1:W-:Y:S02]  /*18080*/  MUFU.EX2 R172, R3 ;  /* 0x0000000300ac7308 */ /* 0x0003e40000000800 */
[----:B------:R-:W-:Y:S01]  /*18090*/  FMUL.FTZ R64, R69, R136 ;  /* 0x0000008845407220 */ /* 0x000fe20000410000 */
[----:B------:R-:W-:Y:S02]  /*180a0*/  F2FP.BF16.F32.PACK_AB R80, R190, R191 ;  /* 0x000000bfbe50723e */ /* 0x000fe400000010ff */
[----:B-----5:R-:W-:Y:S03]  /*180b0*/  F2FP.BF16.F32.PACK_AB R81, R182, R187 ;  /* 0x000000bbb651723e */ /* 0x020fe600000010ff */
[----:B-1----:R-:W-:Y:S01]  /*180c0*/  FFMA.FTZ R3, R65, UR4, -R77 ;  /* 0x0000000441037c23 */ /* 0x002fe2000801084d */
[C---:B------:R-:W-:Y:S01]  /*180d0*/  FMUL.FTZ R65, R69.reuse, R137 ;  /* 0x0000008945417220 */ /* 0x040fe20000410000 */
[----:B------:R-:W-:Y:S02]  /*180e0*/  FFMA.FTZ R69, R69, R244, R240 ;  /* 0x000000f445457223 */ /* 0x000fe400000100f0 */
[----:B------:R1:W2:Y:S04]  /*180f0*/  MUFU.EX2 R171, R3 ;  /* 0x0000000300ab7308 */ /* 0x0002a80000000800 */
[----:B------:R-:W-:Y:S06]  /*18100*/  HMMA.16816.F32.BF16 R64, R144, R82, R64 ;  /* 0x000000529040723c */ /* 0x000fec0000041840 */
[-C--:B------:R-:W-:Y:S05]  /*18110*/  HMMA.16816.F32.BF16 R4, R84, R88.reuse, R4 ;  /* 0x000000585404723c */ /* 0x080fea0000041804 */
[----:B------:R-:W-:Y:S01]  /*18120*/  F2FP.BF16.F32.PACK_AB R82, R188, R189 ;  /* 0x000000bdbc52723e */ /* 0x000fe200000010ff */
[--C-:B-1----:R-:W-:Y:S01]  /*18130*/  FFMA.FTZ R3, R155, UR4, -R78.reuse ;  /* 0x000000049b037c23 */ /* 0x102fe2000801084e */
[----:B---3--:R-:W-:Y:S03]  /*18140*/  F2FP.BF16.F32.PACK_AB R83, R180, R181 ;  /* 0x000000b5b453723e */ /* 0x008fe600000010ff */
[----:B------:R1:W-:Y:S04]  /*18150*/  MUFU.EX2 R135, R3 ;  /* 0x0000000300877308 */ /* 0x0003e80000000800 */
[C---:B------:R-:W-:Y:S06]  /*18160*/  HMMA.16816.F32.BF16 R8, R80.reuse, R88, R8 ;  /* 0x000000585008723c */ /* 0x040fec0000041808 */
[-C--:B------:R-:W-:Y:S06]  /*18170*/  HMMA.16816.F32.BF16 R12, R80, R90.reuse, R12 ;  /* 0x0000005a500c723c */ /* 0x080fec000004180c */
[C---:B------:R-:W-:Y:S01]  /*18180*/  HMMA.16816.F32.BF16 R16, R84.reuse, R90, R16 ;  /* 0x0000005a5410723c */ /* 0x040fe20000041810 */
[----:B------:R-:W3:Y:S04]  /*18190*/  LDSM.16.MT88.4 R88, [R195+0x6800] ;  /* 0x00680000c358783b */ /* 0x000ee80000004200 */
[----:B-1----:R-:W-:Y:S01]  /*181a0*/  FFMA.FTZ R3, R156, UR4, -R78 ;  /* 0x000000049c037c23 */ /* 0x002fe2000801084e */
[-C--:B------:R-:W-:Y:S03]  /*181b0*/  HMMA.16816.F32.BF16 R20, R84, R92.reuse, R20 ;  /* 0x0000005c5414723c */ /* 0x080fe60000041814 */
[----:B------:R1:W5:Y:S03]  /*181c0*/  MUFU.EX2 R169, R3 ;  /* 0x0000000300a97308 */ /* 0x0003660000000800 */
[C---:B------:R-:W-:Y:S06]  /*181d0*/  HMMA.16816.F32.BF16 R24, R80.reuse, R92, R24 ;  /* 0x0000005c5018723c */ /* 0x040fec0000041818 */
[-C--:B------:R-:W-:Y:S06]  /*181e0*/  HMMA.16816.F32.BF16 R28, R80, R94.reuse, R28 ;  /* 0x0000005e501c723c */ /* 0x080fec000004181c */
[C---:B------:R-:W-:Y:S01]  /*181f0*/  HMMA.16816.F32.BF16 R32, R84.reuse, R94, R32 ;  /* 0x0000005e5420723c */ /* 0x040fe20000041820 */
[----:B------:R-:W5:Y:S04]  /*18200*/  LDSM.16.MT88.4 R92, [R193+0x7000] ;  /* 0x00700000c15c783b */ /* 0x000f680000004200 */
[--C-:B-1----:R-:W-:Y:S01]  /*18210*/  FFMA.FTZ R3, R170, UR4, -R79.reuse ;  /* 0x00000004aa037c23 */ /* 0x102fe2000801084f */
[-C--:B----4-:R-:W-:Y:S03]  /*18220*/  HMMA.16816.F32.BF16 R36, R84, R96.reuse, R36 ;  /* 0x000000605424723c */ /* 0x090fe60000041824 */
[----:B------:R1:W-:Y:S03]  /*18230*/  MUFU.EX2 R130, R3 ;  /* 0x0000000300827308 */ /* 0x0003e60000000800 */
[C---:B------:R-:W-:Y:S06]  /*18240*/  HMMA.16816.F32.BF16 R40, R80.reuse, R96, R40 ;  /* 0x000000605028723c */ /* 0x040fec0000041828 */
[-C--:B------:R-:W-:Y:S06]  /*18250*/  HMMA.16816.F32.BF16 R44, R80, R98.reuse, R44 ;  /* 0x00000062502c723c */ /* 0x080fec000004182c */
[C---:B------:R-:W-:Y:S01]  /*18260*/  HMMA.16816.F32.BF16 R48, R84.reuse, R98, R48 ;  /* 0x000000625430723c */ /* 0x040fe20000041830 */
[----:B------:R-:W4:Y:S04]  /*18270*/  LDSM.16.MT88.4 R96, [R196+0x7000] ;  /* 0x00700000c460783b */ /* 0x000f280000004200 */
[--C-:B-1----:R-:W-:Y:S01]  /*18280*/  FFMA.FTZ R3, R173, UR4, -R79.reuse ;  /* 0x00000004ad037c23 */ /* 0x102fe2000801084f */
[-C--:B---3--:R-:W-:Y:S03]  /*18290*/  HMMA.16816.F32.BF16 R52, R84, R88.reuse, R52 ;  /* 0x000000585434723c */ /* 0x088fe60000041834 */
[----:B------:R1:W3:Y:S03]  /*182a0*/  MUFU.EX2 R129, R3 ;  /* 0x0000000300817308 */ /* 0x0002e60000000800 */
[C---:B------:R-:W-:Y:S06]  /*182b0*/  HMMA.16816.F32.BF16 R56, R80.reuse, R88, R56 ;  /* 0x000000585038723c */ /* 0x040fec0000041838 */
[-C--:B------:R-:W-:Y:S06]  /*182c0*/  HMMA.16816.F32.BF16 R60, R80, R90.reuse, R60 ;  /* 0x0000005a503c723c */ /* 0x080fec000004183c */
[----:B------:R-:W-:Y:S01]  /*182d0*/  HMMA.16816.F32.BF16 R64, R84, R90, R64 ;  /* 0x0000005a5440723c */ /* 0x000fe20000041840 */
[----:B------:R-:W4:Y:S04]  /*182e0*/  LDSM.16.MT88.4 R88, [R194+0x7000] ;  /* 0x00700000c258783b */ /* 0x000f280000004200 */
[--C-:B-1----:R-:W-:Y:S01]  /*182f0*/  FFMA.FTZ R3, R174, UR4, -R79.reuse ;  /* 0x00000004ae037c23 */ /* 0x102fe2000801084f */
[----:B------:R-:W-:Y:S02]  /*18300*/  F2FP.BF16.F32.PACK_AB R80, R178, R179 ;  /* 0x000000b3b250723e */ /* 0x000fe400000010ff */
[----:B------:R-:W-:Y:S01]  /*18310*/  F2FP.BF16.F32.PACK_AB R81, R131, R176 ;  /* 0x000000b08351723e */ /* 0x000fe200000010ff */
[----:B------:R1:W-:Y:S02]  /*18320*/  MUFU.EX2 R134, R3 ;  /* 0x0000000300867308 */ /* 0x0003e40000000800 */
[----:B--2---:R-:W-:Y:S02]  /*18330*/  F2FP.BF16.F32.PACK_AB R82, R171, R172 ;  /* 0x000000acab52723e */ /* 0x004fe400000010ff */
[----:B-----5:R-:W-:Y:S02]  /*18340*/  F2FP.BF16.F32.PACK_AB R83, R169, R135 ;  /* 0x00000087a953723e */ /* 0x020fe400000010ff */
[----:B---3--:R-:W-:Y:S05]  /*18350*/  F2FP.BF16.F32.PACK_AB R84, R129, R130 ;  /* 0x000000828154723e */ /* 0x008fea00000010ff */
[-C--:B------:R-:W-:Y:S05]  /*18360*/  HMMA.16816.F32.BF16 R4, R80, R92.reuse, R4 ;  /* 0x0000005c5004723c */ /* 0x080fea0000041804 */
        /* <DEDUP_REMOVED lines=11> */
[----:B------:R-:W-:Y:S10]  /*18420*/  MUFU.EX2 R154, R74 ;  /* 0x0000004a009a7308 */ /* 0x000ff40000000800 */
        /* <DEDUP_REMOVED lines=9> */
[-C--:B----4-:R-:W-:Y:S03]  /*184c0*/  HMMA.16816.F32.BF16 R20, R80, R96.reuse, R20 ;  /* 0x000000605014723c */ /* 0x090fe60000041814 */
[----:B------:R1:W-:Y:S02]  /*184d0*/  MUFU.EX2 R153, R3 ;  /* 0x0000000300997308 */ /* 0x0003e40000000800 */
[----:B--2---:R-:W-:Y:S01]  /*184e0*/  F2FP.BF16.F32.PACK_AB R136, R155, R154 ;  /* 0x0000009a9b88723e */ /* 0x004fe200000010ff */
[C---:B------:R-:W-:Y:S06]  /*184f0*/  HMMA.16816.F32.BF16 R24, R84.reuse, R96, R24 ;  /* 0x000000605418723c */ /* 0x040fec0000041818 */
[-C--:B------:R-:W-:Y:S06]  /*18500*/  HMMA.16816.F32.BF16 R28, R84, R98.reuse, R28 ;  /* 0x00000062541c723c */ /* 0x080fec000004181c */
[C---:B------:R-:W-:Y:S01]  /*18510*/  HMMA.16816.F32.BF16 R32, R80.reuse, R98, R32 ;  /* 0x000000625020723c */ /* 0x040fe20000041820 */
[----:B------:R-:W2:Y:S04]  /*18520*/  LDSM.16.MT88.4 R96, [R193+0x7800] ;  /* 0x00780000c160783b */ /* 0x000ea80000004200 */
[--C-:B-1----:R-:W-:Y:S01]  /*18530*/  FFMA.FTZ R3, R168, UR4, -R78.reuse ;  /* 0x00000004a8037c23 */ /* 0x102fe2000801084e */
[-C--:B------:R-:W-:Y:S03]  /*18540*/  HMMA.16816.F32.BF16 R36, R80, R88.reuse, R36 ;  /* 0x000000585024723c */ /* 0x080fe60000041824 */
        /* <DEDUP_REMOVED lines=42> */
[----:B------:R-:W-:Y:S02]  /*187f0*/  MOV R68, R72 ;  /* 0x0000004800447202 */ /* 0x000fe40000000f00 */
        /* <DEDUP_REMOVED lines=77> */
.L_x_2547:
[----:B------:R-:W1:Y:S01]  /*18cd0*/  SHFL.BFLY PT, R0, R244, 0x2, 0x1f ;  /* 0x0c401f00f4007f89 */ /* 0x000e6200000e0000 */
[----:B------:R-:W2:Y:S01]  /*18ce0*/  S2UR UR8, SR_CgaCtaId ;  /* 0x00000000000879c3 */ /* 0x000ea20000008800 */
[----:B------:R-:W-:Y:S01]  /*18cf0*/  UISETP.NE.AND UP0, UPT, UR13, -0x1, UPT ;  /* 0xffffffff0d00788c */ /* 0x000fe2000bf05270 */
[----:B------:R-:W-:Y:S01]  /*18d00*/  PLOP3.LUT P6, PT, PT, PT, PT, 0x8, 0x0 ;  /* 0x000000000000781c */ /* 0x000fe20003fce170 */
[----:B------:R-:W3:Y:S01]  /*18d10*/  S2R R45, SR_TID.X ;  /* 0x00000000002d7919 */ /* 0x000ee20000002100 */
[----:B------:R-:W-:Y:S01]  /*18d20*/  IMAD.MOV.U32 R36, RZ, RZ, 0x20 ;  /* 0x00000020ff247424 */ /* 0x000fe200078e00ff */
[----:B------:R-:W4:Y:S04]  /*18d30*/  SHFL.BFLY PT, R3, R245, 0x2, 0x1f ;  /* 0x0c401f00f5037f89 */ /* 0x000f2800000e0000 */
[----:B------:R-:W5:Y:S03]  /*18d40*/  SHFL.BFLY PT, R5, R247, 0x2, 0x1f ;  /* 0x0c401f00f7057f89 */ /* 0x000f6600000e0000 */
[----:B------:R-:W-:-:S02]  /*18d50*/  @UP0 ULDC.64 UR6, c[0x0][0x298] ;  /* 0x0000a60000060ab9 */ /* 0x000fc40000000a00 */
[----:B------:R-:W-:Y:S01]  /*18d60*/  @UP0 UIMAD.WIDE.U32 UR10, UR13, UR6, URZ ;  /* 0x000000060d0a02a5 */ /* 0x000fe2000f8e003f */
[----:B------:R-:W5:Y:S02]  /*18d70*/  SHFL.BFLY PT, R4, R246, 0x2, 0x1f ;  /* 0x0c401f00f6047f89 */ /* 0x000f6400000e0000 */
[----:B------:R-:W-:Y:S01]  /*18d80*/  UMOV UR6, 0x400 ;  /* 0x0000040000067882 */ /* 0x000fe20000000000 */
[----:B------:R-:W-:Y:S01]  /*18d90*/  @UP0 UIMAD UR4, UR13, UR7, UR11 ;  /* 0x000000070d0402a4 */ /* 0x000fe2000f8e020b */
[----:B-1----:R-:W-:Y:S01]  /*18da0*/  FADD.FTZ R0, R0, R244 ;  /* 0x000000f400007221 */ /* 0x002fe20000010000 */
[----:B--2---:R-:W-:-:S04]  /*18db0*/  ULEA UR8, UR8, UR6, 0x18 ;  /* 0x0000000608087291 */ /* 0x004fc8000f8ec03f */
[----:B------:R-:W1:Y:S01]  /*18dc0*/  SHFL.BFLY PT, R2, R0, 0x1, 0x1f ;  /* 0x0c201f0000027f89 */ /* 0x000e6200000e0000 */
[----:B----4-:R-:W-:Y:S01]  /*18dd0*/  FADD.FTZ R3, R3, R245 ;  /* 0x000000f503037221 */ /* 0x010fe20000010000 */
[----:B---3--:R-:W-:-:S04]  /*18de0*/  SHF.R.S32.HI R44, RZ, 0x1f, R45 ;  /* 0x0000001fff2c7819 */ /* 0x008fc8000001142d */
[----:B------:R-:W2:Y:S01]  /*18df0*/  SHFL.BFLY PT, R41, R3, 0x1, 0x1f ;  /* 0x0c201f0003297f89 */ /* 0x000ea200000e0000 */
[----:B-----5:R-:W-:Y:S01]  /*18e00*/  FADD.FTZ R5, R5, R247 ;  /* 0x000000f705057221 */ /* 0x020fe20000010000 */
[-C--:B------:R-:W-:Y:S01]  /*18e10*/  LEA.HI R7, R44, R45.reuse, RZ, 0x2 ;  /* 0x0000002d2c077211 */ /* 0x080fe200078f10ff */
[----:B------:R-:W-:Y:S01]  /*18e20*/  FADD.FTZ R4, R4, R246 ;  /* 0x000000f604047221 */ /* 0x000fe20000010000 */
[----:B------:R-:W-:Y:S02]  /*18e30*/  LEA.HI R44, R44, R45, RZ, 0x5 ;  /* 0x0000002d2c2c7211 */ /* 0x000fe400078f28ff */
[----:B------:R-:W3:Y:S01]  /*18e40*/  SHFL.BFLY PT, R40, R5, 0x1, 0x1f ;  /* 0x0c201f0005287f89 */ /* 0x000ee200000e0000 */
[--C-:B------:R-:W-:Y:S02]  /*18e50*/  SHF.R.S32.HI R6, RZ, 0x2, R7.reuse ;  /* 0x00000002ff067819 */ /* 0x100fe40000011407 */
[----:B------:R-:W-:Y:S01]  /*18e60*/  SHF.R.S32.HI R8, RZ, 0x1f, R7 ;  /* 0x0000001fff087819 */ /* 0x000fe20000011407 */
[----:B------:R-:W4:Y:S01]  /*18e70*/  SHFL.BFLY PT, R43, R4, 0x1, 0x1f ;  /* 0x0c201f00042b7f89 */ /* 0x000f2200000e0000 */
[----:B------:R-:W-:Y:S01]  /*18e80*/  LOP3.LUT R7, R7, 0x3ffffffc, RZ, 0xc0, !PT ;  /* 0x3ffffffc07077812 */ /* 0x000fe200078ec0ff */
[----:B-1----:R-:W-:Y:S01]  /*18e90*/  FADD.FTZ R42, R0, R2 ;  /* 0x00000002002a7221 */ /* 0x002fe20000010000 */
[----:B------:R-:W-:-:S02]  /*18ea0*/  LEA.HI R2, R8, R6, RZ, 0x3 ;  /* 0x0000000608027211 */ /* 0x000fc400078f18ff */
[----:B------:R-:W-:Y:S02]  /*18eb0*/  SHF.R.S32.HI R0, RZ, 0x5, R44 ;  /* 0x00000005ff007819 */ /* 0x000fe4000001142c */
[----:B------:R-:W-:Y:S02]  /*18ec0*/  LOP3.LUT R2, R2, 0xfffffff8, RZ, 0xc0, !PT ;  /* 0xfffffff802027812 */ /* 0x000fe400078ec0ff */
[----:B------:R-:W-:Y:S01]  /*18ed0*/  FSETP.NE.FTZ.AND P3, PT, R42, RZ, PT ;  /* 0x000000ff2a00720b */ /* 0x000fe20003f75000 */
[----:B--2---:R-:W-:Y:S01]  /*18ee0*/  FADD.FTZ R41, R3, R41 ;  /* 0x0000002903297221 */ /* 0x004fe20000010000 */
[----:B------:R-:W-:Y:S01]  /*18ef0*/  MOV R3, 0x3f800000 ;  /* 0x3f80000000037802 */ /* 0x000fe20000000f00 */
[----:B------:R-:W-:Y:S02]  /*18f00*/  IMAD.IADD R2, R6, 0x1, -R2 ;  /* 0x0000000106027824 */ /* 0x000fe400078e0a02 */
[----:B------:R-:W-:Y:S01]  /*18f10*/  IMAD.IADD R6, R45, 0x1, -R7 ;  /* 0x000000012d067824 */ /* 0x000fe200078e0a07 */
[----:B------:R-:W-:Y:S01]  /*18f20*/  FSETP.NE.FTZ.AND P0, PT, R41, RZ, PT ;  /* 0x000000ff2900720b */ /* 0x000fe20003f15000 */
[----:B------:R-:W-:-:S02]  /*18f30*/  IMAD.SHL.U32 R20, R2, 0x40, RZ ;  /* 0x0000004002147824 */ /* 0x000fc400078e00ff */
[----:B---3--:R-:W-:Y:S01]  /*18f40*/  FADD.FTZ R40, R5, R40 ;  /* 0x0000002805287221 */ /* 0x008fe20000010000 */
[----:B------:R-:W-:Y:S01]  /*18f50*/  LEA R6, R0, R6, 0x9 ;  /* 0x0000000600067211 */ /* 0x000fe200078e48ff */
[----:B------:R-:W-:Y:S01]  /*18f60*/  IMAD.MOV.U32 R0, RZ, RZ, 0x3f800000 ;  /* 0x3f800000ff007424 */ /* 0x000fe200078e00ff */
[----:B------:R-:W-:Y:S01]  /*18f70*/  LOP3.LUT R20, R20, 0x1c0, RZ, 0xc0, !PT ;  /* 0x000001c014147812 */ /* 0x000fe200078ec0ff */
[----:B----4-:R-:W-:Y:S01]  /*18f80*/  FADD.FTZ R43, R4, R43 ;  /* 0x0000002b042b7221 */ /* 0x010fe20000010000 */
[----:B------:R-:W-:Y:S02]  /*18f90*/  R2P PR, R2, 0x6 ;  /* 0x0000000602007804 */ /* 0x000fe40000000000 */
[----:B------:R-:W-:Y:S01]  /*18fa0*/  LEA.HI R20, R20, R20, RZ, 0x1d ;  /* 0x0000001414147211 */ /* 0x000fe200078fe8ff */
[----:B------:R-:W1:Y:S01]  /*18fb0*/  @P3 MUFU.RCP R0, R42 ;  /* 0x0000002a00003308 */ /* 0x000e620000001000 */
[----:B------:R-:W-:Y:S02]  /*18fc0*/  PLOP3.LUT P5, PT, PT, PT, UP0, 0x80, 0x0 ;  /* 0x000000000000781c */ /* 0x000fe40003faf008 */
[----:B------:R-:W-:Y:S01]  /*18fd0*/  FSETP.NE.FTZ.AND P4, PT, R40, RZ, PT ;  /* 0x000000ff2800720b */ /* 0x000fe20003f95000 */
[----:B------:R-:W-:Y:S01]  /*18fe0*/  IMAD.U32 R20, R6, 0x2, R20 ;  /* 0x0000000206147824 */ /* 0x000fe200078e0014 */
[----:B------:R-:W-:-:S03]  /*18ff0*/  SEL R36, R36, 0xffffffe0, !P1 ;  /* 0xffffffe024247807 */ /* 0x000fc60004800000 */
[----:B------:R2:W3:Y:S01]  /*19000*/  @P0 MUFU.RCP R3, R41 ;  /* 0x0000002900030308 */ /* 0x0004e20000001000 */
[----:B------:R-:W-:-:S05]  /*19010*/  LEA R20, R20, UR8, 0x1 ;  /* 0x0000000814147c11 */ /* 0x000fca000f8e08ff */
[C---:B------:R-:W-:Y:S01]  /*19020*/  VIADD R21, R20.reuse, 0x40 ;  /* 0x0000004014157836 */ /* 0x040fe20000000000 */
[----:B------:R-:W-:Y:S01]  /*19030*/  @P2 IADD3 R21, R20, -0x40, RZ ;  /* 0xffffffc014152810 */ /* 0x000fe20007ffe0ff */
        /* <DEDUP_REMOVED lines=13> */
.L_x_2551:
        /* <DEDUP_REMOVED lines=23> */
.L_x_2552:
[----:B------:R-:W-:Y:S01]  /*19280*/  ISETP.NE.AND P5, PT, RZ, UR8, PT ;  /* 0x00000008ff007c0c */ /* 0x000fe2000bfa5270 */
[----:B------:R-:W-:Y:S01]  /*19290*/  FMUL.FTZ R31, R0, R137 ;  /* 0x00000089001f7220 */ /* 0x000fe20000410000 */
[----:B------:R-:W-:Y:S01]  /*192a0*/  LOP3.LUT R2, R2, 0x1, RZ, 0xc0, !PT ;  /* 0x0000000102027812 */ /* 0x000fe200078ec0ff */
[C---:B---3--:R-:W-:Y:S01]  /*192b0*/  FMUL.FTZ R86, R3.reuse, R86 ;  /* 0x0000005603567220 */ /* 0x048fe20000410000 */
[----:B------:R-:W-:Y:S01]  /*192c0*/  MOV R37, 0x10 ;  /* 0x0000001000257802 */ /* 0x000fe20000000f00 */
[C---:B------:R-:W-:Y:S01]  /*192d0*/  FMUL.FTZ R5, R3.reuse, R87 ;  /* 0x0000005703057220 */ /* 0x040fe20000410000 */
[----:B------:R-:W-:Y:S01]  /*192e0*/  ISETP.NE.U32.AND P1, PT, R2, 0x1, PT ;  /* 0x000000010200780c */ /* 0x000fe20003f25070 */
        /* <DEDUP_REMOVED lines=8> */
[----:B------:R-:W1:Y:S01]  /*19370*/  @P4 MUFU.RCP R2, R40 ;  /* 0x0000002800024308 */ /* 0x000e620000001000 */
        /* <DEDUP_REMOVED lines=13> */
[----:B------:R-:W3:Y:S01]  /*19450*/  @P2 MUFU.RCP R0, R43 ;  /* 0x0000002b00002308 */ /* 0x000ee20000001000 */
[----:B------:R-:W-:Y:S01]  /*19460*/  FMUL.FTZ R30, R3, R139 ;  /* 0x0000008b031e7220 */ /* 0x000fe20000410000 */
[----:B------:R-:W-:Y:S01]  /*19470*/  F2FP.BF16.F32.PACK_AB R3, R89, R88 ;  /* 0x000000585903723e */ /* 0x000fe200000010ff */
        /* <DEDUP_REMOVED lines=34> */
[----:B------:R-:W-:Y:S01]  /*196a0*/  IADD3 R0, R20, R37, RZ ;  /* 0x0000002514007210 */ /* 0x000fe20007ffe0ff */
[----:B------:R-:W1:Y:S01]  /*196b0*/  S2UR UR6, SR_CTAID.X ;  /* 0x00000000000679c3 */ /* 0x000e620000002500 */
[----:B------:R-:W-:Y:S01]  /*196c0*/  F2FP.BF16.F32.PACK_AB R4, R4, R80 ;  /* 0x000000500404723e */ /* 0x000fe200000010ff */
[----:B------:R3:W-:Y:S01]  /*196d0*/  STS [R20+0x400], R5 ;  /* 0x0004000514007388 */ /* 0x0007e20000000800 */
[----:B------:R-:W-:Y:S01]  /*196e0*/  F2FP.BF16.F32.PACK_AB R7, R83, R7 ;  /* 0x000000075307723e */ /* 0x000fe200000010ff */
[----:B------:R-:W-:Y:S01]  /*196f0*/  BSSY B0, `(.L_x_2553) ;  /* 0x0000098000007945 */ /* 0x000fe20003800000 */
[----:B------:R-:W-:Y:S01]  /*19700*/  F2FP.BF16.F32.PACK_AB R12, R12, R92 ;  /* 0x0000005c0c0c723e */ /* 0x000fe200000010ff */
[----:B------:R4:W-:Y:S01]  /*19710*/  STS [R0+0x400], R2 ;  /* 0x0004000200007388 */ /* 0x0009e20000000800 */
[----:B------:R-:W-:-:S02]  /*19720*/  F2FP.BF16.F32.PACK_AB R11, R95, R11 ;  /* 0x0000000b5f0b723e */ /* 0x000fc400000010ff */
[----:B------:R-:W-:Y:S01]  /*19730*/  F2FP.BF16.F32.PACK_AB R10, R10, R96 ;  /* 0x000000600a0a723e */ /* 0x000fe200000010ff */
[----:B------:R5:W-:Y:S01]  /*19740*/  STS [R0], R3 ;  /* 0x0000000300007388 */ /* 0x000be20000000800 */
[----:B------:R-:W-:Y:S02]  /*19750*/  F2FP.BF16.F32.PACK_AB R9, R9, R98 ;  /* 0x000000620909723e */ /* 0x000fe400000010ff */
[----:B------:R-:W-:Y:S01]  /*19760*/  F2FP.BF16.F32.PACK_AB R8, R8, R104 ;  /* 0x000000680808723e */ /* 0x000fe200000010ff */
[----:B------:R2:W-:Y:S01]  /*19770*/  STS [R20+0x2000], R4 ;  /* 0x0020000414007388 */ /* 0x0005e20000000800 */
        /* <DEDUP_REMOVED lines=9> */
[----:B------:R-:W-:Y:S01]  /*19810*/  F2FP.BF16.F32.PACK_AB R22, R22, R114 ;  /* 0x000000721616723e */ /* 0x000fe200000010ff */
[----:B---3--:R-:W3:Y:S01]  /*19820*/  @!P5 LDC R5, c[0x0][0x2c4] ;  /* 0x0000b100ff05db82 */ /* 0x008ee20000000800 */
[----:B------:R-:W-:Y:S02]  /*19830*/  F2FP.BF16.F32.PACK_AB R17, R17, R120 ;  /* 0x000000781111723e */ /* 0x000fe400000010ff */
[----:B----4-:R-:W-:-:S02]  /*19840*/  IADD3 R2, R20, R36, RZ ;  /* 0x0000002414027210 */ /* 0x010fc40007ffe0ff */
[----:B------:R-:W-:Y:S01]  /*19850*/  F2FP.BF16.F32.PACK_AB R16, R16, R122 ;  /* 0x0000007a1010723e */ /* 0x000fe200000010ff */
[----:B-----5:R-:W-:Y:S02]  /*19860*/  IMAD.IADD R3, R0, 0x1, R36 ;  /* 0x0000000100037824 */ /* 0x020fe400078e0224 */
[----:B------:R4:W-:Y:S01]  /*19870*/  STS [R2], R10 ;  /* 0x0000000a02007388 */ /* 0x0009e20000000800 */
[----:B------:R-:W-:Y:S02]  /*19880*/  F2FP.BF16.F32.PACK_AB R19, R19, R116 ;  /* 0x000000741313723e */ /* 0x000fe400000010ff */
[----:B------:R-:W-:Y:S01]  /*19890*/  F2FP.BF16.F32.PACK_AB R18, R119, R18 ;  /* 0x000000127712723e */ /* 0x000fe200000010ff */
[----:B------:R5:W-:Y:S01]  /*198a0*/  STS [R2+0x400], R9 ;  /* 0x0004000902007388 */ /* 0x000be20000000800 */
[----:B--2---:R-:W-:Y:S02]  /*198b0*/  IADD3 R4, R36, 0x400, R21 ;  /* 0x0000040024047810 */ /* 0x004fe40007ffe015 */
[----:B------:R-:W-:Y:S01]  /*198c0*/  F2FP.BF16.F32.PACK_AB R26, R26, R124 ;  /* 0x0000007c1a1a723e */ /* 0x000fe200000010ff */
[----:B------:R-:W-:Y:S01]  /*198d0*/  STS [R3], R8 ;  /* 0x0000000803007388 */ /* 0x000fe20000000800 */
[----:B------:R-:W-:Y:S01]  /*198e0*/  F2FP.BF16.F32.PACK_AB R29, R127, R29 ;  /* 0x0000001d7f1d723e */ /* 0x000fe200000010ff */
[----:B-1----:R-:W1:Y:S01]  /*198f0*/  @P5 LDC.64 R6, c[0x0][0x2c0] ;  /* 0x0000b000ff065b82 */ /* 0x002e620000000a00 */
[----:B------:R-:W-:Y:S01]  /*19900*/  F2FP.BF16.F32.PACK_AB R28, R28, R128 ;  /* 0x000000801c1c723e */ /* 0x000fe200000010ff */
[----:B------:R2:W-:Y:S01]  /*19910*/  STS [R3+0x400], R13 ;  /* 0x0004000d03007388 */ /* 0x0005e20000000800 */
[----:B------:R-:W-:Y:S01]  /*19920*/  F2FP.BF16.F32.PACK_AB R27, R27, R130 ;  /* 0x000000821b1b723e */ /* 0x000fe200000010ff */
[----:B------:R-:W-:Y:S01]  /*19930*/  @P4 MUFU.LG2 R12, R40 ;  /* 0x00000028000c4308 */ /* 0x000fe20000000c00 */
[----:B------:R-:W-:Y:S01]  /*19940*/  IADD3 R0, R37, R21, RZ ;  /* 0x0000001525007210 */ /* 0x000fe20007ffe0ff */
[----:B------:R-:W-:Y:S01]  /*19950*/  STS [R2+0x2000], R15 ;  /* 0x0020000f02007388 */ /* 0x000fe20000000800 */
[----:B------:R-:W-:Y:S01]  /*19960*/  F2FP.BF16.F32.PACK_AB R31, R31, R136 ;  /* 0x000000881f1f723e */ /* 0x000fe200000010ff */
[----:B---3--:R-:W3:Y:S01]  /*19970*/  @P1 LDC R5, c[0x0][0x2e4] ;  /* 0x0000b900ff051b82 */ /* 0x008ee20000000800 */
[----:B------:R-:W-:Y:S01]  /*19980*/  F2FP.BF16.F32.PACK_AB R30, R30, R138 ;  /* 0x0000008a1e1e723e */ /* 0x000fe200000010ff */
[----:B------:R1:W-:Y:S01]  /*19990*/  STS [R2+0x2400], R14 ;  /* 0x0024000e02007388 */ /* 0x0003e20000000800 */
[----:B------:R-:W-:-:S02]  /*199a0*/  IADD3 R4, R37, R4, RZ ;  /* 0x0000000425047210 */ /* 0x000fc40007ffe0ff */
[----:B------:R-:W-:Y:S01]  /*199b0*/  F2FP.BF16.F32.PACK_AB R32, R32, R132 ;  /* 0x000000842020723e */ /* 0x000fe200000010ff */
[----:B------:R1:W-:Y:S01]  /*199c0*/  STS [R3+0x2000], R25 ;  /* 0x0020001903007388 */ /* 0x0003e20000000800 */
[----:B------:R-:W-:Y:S01]  /*199d0*/  F2FP.BF16.F32.PACK_AB R34, R135, R34 ;  /* 0x000000228722723e */ /* 0x000fe200000010ff */
[----:B----4-:R-:W4:Y:S01]  /*199e0*/  @P0 LDC R10, c[0x0][0x2e8] ;  /* 0x0000ba00ff0a0b82 */ /* 0x010f220000000800 */
[----:B------:R-:W-:Y:S01]  /*199f0*/  F2FP.BF16.F32.PACK_AB R33, R33, R140 ;  /* 0x0000008c2121723e */ /* 0x000fe200000010ff */
[----:B------:R1:W-:Y:S01]  /*19a00*/  STS [R3+0x2400], R24 ;  /* 0x0024001803007388 */ /* 0x0003e20000000800 */
[----:B------:R-:W-:Y:S01]  /*19a10*/  F2FP.BF16.F32.PACK_AB R35, R143, R35 ;  /* 0x000000238f23723e */ /* 0x000fe200000010ff */
[----:B-----5:R-:W5:Y:S02]  /*19a20*/  @P3 MUFU.LG2 R9, R42 ;  /* 0x0000002a00093308 */ /* 0x020f640000000c00 */
[----:B------:R-:W-:Y:S02]  /*19a30*/  STS [R21], R23 ;  /* 0x0000001715007388 */ /* 0x000fe40000000800 */
[----:B------:R-:W4:Y:S02]  /*19a40*/  @P3 LDC R11, c[0x0][0x2e8] ;  /* 0x0000ba00ff0b3b82 */ /* 0x000f240000000800 */
[----:B------:R-:W-:Y:S04]  /*19a50*/  STS [R21+0x400], R22 ;  /* 0x0004001615007388 */ /* 0x000fe80000000800 */
[----:B------:R-:W-:Y:S02]  /*19a60*/  STS [R0], R17 ;  /* 0x0000001100007388 */ /* 0x000fe40000000800 */
[----:B--2---:R-:W3:Y:S02]  /*19a70*/  @!P5 LDC R13, c[0x0][0x270] ;  /* 0x00009c00ff0ddb82 */ /* 0x004ee40000000800 */
[----:B------:R-:W-:Y:S01]  /*19a80*/  STS [R0+0x400], R16 ;  /* 0x0004001000007388 */ /* 0x000fe20000000800 */
[----:B-1----:R-:W-:-:S03]  /*19a90*/  IADD3 R2, R36, R21, RZ ;  /* 0x0000001524027210 */ /* 0x002fc60007ffe0ff */
[----:B------:R1:W-:Y:S01]  /*19aa0*/  STS [R21+0x2000], R19 ;  /* 0x0020001315007388 */ /* 0x0003e20000000800 */
[----:B------:R-:W-:Y:S01]  /*19ab0*/  IMAD.MOV.U32 R25, RZ, RZ, 0x7f800000 ;  /* 0x7f800000ff197424 */ /* 0x000fe200078e00ff */
[----:B------:R-:W2:Y:S02]  /*19ac0*/  @P2 LDC R15, c[0x0][0x2e8] ;  /* 0x0000ba00ff0f2b82 */ /* 0x000ea40000000800 */
[----:B------:R5:W-:Y:S01]  /*19ad0*/  STS [R21+0x2400], R18 ;  /* 0x0024001215007388 */ /* 0x000be20000000800 */
[----:B------:R-:W-:Y:S01]  /*19ae0*/  IMAD.IADD R3, R36, 0x1, R0 ;  /* 0x0000000124037824 */ /* 0x000fe200078e0200 */
[----:B------:R-:W-:Y:S02]  /*19af0*/  MOV R24, 0x7f800000 ;  /* 0x7f80000000187802 */ /* 0x000fe40000000f00 */
[----:B------:R-:W-:Y:S04]  /*19b00*/  STS [R0+0x2000], R26 ;  /* 0x0020001a00007388 */ /* 0x000fe80000000800 */
[----:B------:R4:W-:Y:S04]  /*19b10*/  STS [R0+0x2400], R29 ;  /* 0x0024001d00007388 */ /* 0x0009e80000000800 */
[----:B------:R-:W-:Y:S04]  /*19b20*/  STS [R2], R28 ;  /* 0x0000001c02007388 */ /* 0x000fe80000000800 */
[----:B------:R-:W-:Y:S04]  /*19b30*/  STS [R2+0x400], R27 ;  /* 0x0004001b02007388 */ /* 0x000fe80000000800 */
[----:B------:R-:W-:Y:S01]  /*19b40*/  STS [R3], R31 ;  /* 0x0000001f03007388 */ /* 0x000fe20000000800 */
[----:B-1----:R-:W-:-:S03]  /*19b50*/  MOV R19, 0x7f800000 ;  /* 0x7f80000000137802 */ /* 0x002fc60000000f00 */
[----:B------:R-:W-:Y:S01]  /*19b60*/  STS [R4], R30 ;  /* 0x0000001e04007388 */ /* 0x000fe20000000800 */
[----:B-----5:R-:W-:Y:S01]  /*19b70*/  MOV R18, 0x7f800000 ;  /* 0x7f80000000127802 */ /* 0x020fe20000000f00 */
[----:B------:R-:W1:Y:S02]  /*19b80*/  S2R R8, SR_TID.X ;  /* 0x0000000000087919 */ /* 0x000e640000002100 */
[----:B------:R-:W-:Y:S01]  /*19b90*/  STS [R2+0x2000], R32 ;  /* 0x0020002002007388 */ /* 0x000fe20000000800 */
[----:B----4-:R-:W-:-:S03]  /*19ba0*/  LOP3.LUT R0, R44, 0xffffffe0, RZ, 0xc0, !PT ;  /* 0xffffffe02c007812 */ /* 0x010fc600078ec0ff */
[----:B------:R4:W-:Y:S04]  /*19bb0*/  STS [R2+0x2400], R34 ;  /* 0x0024002202007388 */ /* 0x0009e80000000800 */
[----:B------:R5:W-:Y:S04]  /*19bc0*/  STS [R3+0x2000], R33 ;  /* 0x0020002103007388 */ /* 0x000be80000000800 */
[----:B------:R2:W-:Y:S01]  /*19bd0*/  STS [R4+0x2000], R35 ;  /* 0x0020002304007388 */ /* 0x0005e20000000800 */
[----:B------:R-:W-:Y:S06]  /*19be0*/  BAR.SYNC.DEFER_BLOCKING 0x0 ;  /* 0x0000000000007b1d */ /* 0x000fec0000010000 */
[----:B------:R-:W2:Y:S01]  /*19bf0*/  S2R R16, SR_CTAID.Y ;  /* 0x0000000000107919 */ /* 0x000ea20000002600 */
[----:B------:R-:W2:Y:S01]  /*19c00*/  S2R R26, SR_CTAID.Z ;  /* 0x00000000001a7919 */ /* 0x000ea20000002700 */
[----:B-1----:R-:W-:-:S02]  /*19c10*/  SHF.R.S32.HI R14, RZ, 0x1f, R8 ;  /* 0x0000001fff0e7819 */ /* 0x002fc40000011408 */
[----:B----4-:R-:W-:Y:S01]  /*19c20*/  @P5 MOV R2, 0x1 ;  /* 0x0000000100025802 */ /* 0x010fe20000000f00 */
[----:B---3--:R-:W-:Y:S01]  /*19c30*/  @!P5 IMAD R2, R5, R13, RZ ;  /* 0x0000000d0502d224 */ /* 0x008fe200078e02ff */
[----:B-----5:R-:W1:Y:S01]  /*19c40*/  @P5 LDC R3, c[0x0][0x2c0] ;  /* 0x0000b000ff035b82 */ /* 0x020e620000000800 */
[----:B------:R-:W-:Y:S02]  /*19c50*/  LEA.HI R14, R14, R8, RZ, 0x3 ;  /* 0x000000080e0e7211 */ /* 0x000fe400078f18ff */
[----:B------:R-:W-:Y:S01]  /*19c60*/  IADD3 R8, -R0, R45, RZ ;  /* 0x0000002d00087210 */ /* 0x000fe20007ffe1ff */
[----:B--2---:R-:W2:Y:S01]  /*19c70*/  @P0 MUFU.LG2 R4, R41 ;  /* 0x0000002900040308 */ /* 0x004ea20000000c00 */
[----:B------:R-:W-:Y:S01]  /*19c80*/  @P5 IMAD R0, R7, R6, RZ ;  /* 0x0000000607005224 */ /* 0x000fe200078e02ff */
[----:B------:R-:W-:Y:S01]  /*19c90*/  @!P5 MOV R0, R5 ;  /* 0x000000050000d202 */ /* 0x000fe20000000f00 */
[----:B------:R3:W4:Y:S01]  /*19ca0*/  LDS.128 R28, [R219+0x3800] ;  /* 0x00380000db1c7984 */ /* 0x0007220000000c00 */
[----:B------:R-:W5:Y:S01]  /*19cb0*/  @P4 LDC R13, c[0x0][0x2e8] ;  /* 0x0000ba00ff0d4b82 */ /* 0x000f620000000800 */
[----:B------:R-:W-:-:S03]  /*19cc0*/  @P3 FMUL.FTZ R6, R9, 0.69314718246459960938 ;  /* 0x3f31721809063820 */ /* 0x000fc60000410000 */
[----:B------:R-:W3:Y:S01]  /*19cd0*/  @P2 MUFU.LG2 R7, R43 ;  /* 0x0000002b00072308 */ /* 0x000ee20000000c00 */
[----:B------:R-:W-:Y:S01]  /*19ce0*/  @P3 FFMA.FTZ R24, R73, R11, R6 ;  /* 0x0000000b49183223 */ /* 0x000fe20000010006 */
[----:B--2---:R-:W-:Y:S01]  /*19cf0*/  @P0 FMUL.FTZ R5, R4, 0.69314718246459960938 ;  /* 0x3f31721804050820 */ /* 0x004fe20000410000 */
[----:B------:R-:W-:Y:S01]  /*19d00*/  IMAD R2, R16, R2, RZ ;  /* 0x0000000210027224 */ /* 0x000fe200078e02ff */
[----:B------:R-:W-:Y:S02]  /*19d10*/  @!P5 MOV R3, 0x1 ;  /* 0x000000010003d802 */ /* 0x000fe40000000f00 */
[----:B------:R-:W-:Y:S01]  /*19d20*/  @P0 FFMA.FTZ R25, R72, R10, R5 ;  /* 0x0000000a48190223 */ /* 0x000fe20000010005 */
[----:B------:R-:W-:Y:S02]  /*19d30*/  LOP3.LUT P5, RZ, R8, 0x3, RZ, 0xc0, !PT ;  /* 0x0000000308ff7812 */ /* 0x000fe400078ac0ff */
[----:B------:R-:W-:Y:S01]  /*19d40*/  SEL R2, R2, RZ, !P6 ;  /* 0x000000ff02027207 */ /* 0x000fe20007000000 */
[----:B-1----:R-:W-:-:S02]  /*19d50*/  IMAD R4, R3, UR6, RZ ;  /* 0x0000000603047c24 */ /* 0x002fc4000f8e02ff */
[----:B---3--:R-:W-:Y:S01]  /*19d60*/  @P2 FMUL.FTZ R5, R7, 0.69314718246459960938 ;  /* 0x3f31721807052820 */ /* 0x008fe20000410000 */
[----:B------:R-:W-:Y:S01]  /*19d70*/  SHF.R.S32.HI R10, RZ, 0x3, R14 ;  /* 0x00000003ff0a7819 */ /* 0x000fe2000001140e */
[----:B------:R-:W-:Y:S01]  /*19d80*/  IMAD R0, R26, R0, R2 ;  /* 0x000000001a007224 */ /* 0x000fe200078e0202 */
[----:B------:R-:W-:Y:S01]  /*19d90*/  SHF.L.U32 R4, R4, 0x7, RZ ;  /* 0x0000000704047819 */ /* 0x000fe200000006ff */
[----:B------:R-:W-:Y:S01]  /*19da0*/  @P4 FMUL.FTZ R2, R12, 0.69314718246459960938 ;  /* 0x3f3172180c024820 */ /* 0x000fe20000410000 */
[----:B------:R-:W-:Y:S02]  /*19db0*/  @P2 FFMA.FTZ R18, R70, R15, R5 ;  /* 0x0000000f46122223 */ /* 0x000fe40000010005 */
[----:B------:R-:W-:Y:S01]  /*19dc0*/  SHF.R.S32.HI R7, RZ, 0x1f, R4 ;  /* 0x0000001fff077819 */ /* 0x000fe20000011404 */
[----:B-----5:R-:W-:Y:S01]  /*19dd0*/  @P4 FFMA.FTZ R19, R71, R13, R2 ;  /* 0x0000000d47134223 */ /* 0x020fe20000010002 */
[--C-:B------:R-:W-:Y:S02]  /*19de0*/  IADD3 R4, P1, P0, R4, R38, R0.reuse ;  /* 0x0000002604047210 */ /* 0x100fe4000783e000 */
[----:B------:R-:W-:-:S04]  /*19df0*/  SHF.R.S32.HI R0, RZ, 0x1f, R0 ;  /* 0x0000001fff007819 */ /* 0x000fc80000011400 */
[----:B------:R-:W-:Y:S01]  /*19e00*/  IADD3.X R7, R7, R39, R0, P1, P0 ;  /* 0x0000002707077210 */ /* 0x000fe20000fe0400 */
[----:B----4-:R-:W-:Y:S06]  /*19e10*/  @P5 BRA `(.L_x_2554) ;  /* 0x0000000000945947 */ /* 0x010fec0003800000 */
[----:B------:R-:W2:Y:S02]  /*19e20*/  LDL.LU R46, [R1+0x58] ;  /* 0x00005800012e7983 */ /* 0x000ea40000300800 */
[----:B--2---:R-:W-:-:S04]  /*19e30*/  IMAD R0, R46, 0x10, R252 ;  /* 0x000000102e007824 */ /* 0x004fc800078e02fc */
        /* <DEDUP_REMOVED lines=15> */
[----:B------:R-:W-:Y:S02]  /*19f30*/  @!P3 LEA.HI.X.SX32 R12, R8, R7, 0x1, P4 ;  /* 0x00000007080cb211 */ /* 0x000fe400020f0eff */
[----:B------:R-:W-:-:S02]  /*19f40*/  @!P1 IADD3 R5, P4, R6, R4, RZ ;  /* 0x0000000406059210 */ /* 0x000fc40007f9e0ff */
[----:B------:R-:W3:Y:S01]  /*19f50*/  @!P1 LDC.64 R20, c[0x0][0x2b0] ;  /* 0x0000ac00ff149b82 */ /* 0x000ee20000000a00 */
[-C--:B------:R-:W-:Y:S02]  /*19f60*/  @!P2 LEA.HI.X.SX32 R0, R0, R7.reuse, 0x1, P5 ;  /* 0x000000070000a211 */ /* 0x080fe400028f0eff */
[C---:B------:R-:W-:Y:S02]  /*19f70*/  @!P0 IADD3 R11, P6, R3.reuse, R4, RZ ;  /* 0x00000004030b8210 */ /* 0x040fe40007fde0ff */
        /* <DEDUP_REMOVED lines=15> */
.L_x_2554:
[----:B------:R-:W-:Y:S05]  /*1a070*/  BSYNC B0 ;  /* 0x0000000000007941 */ /* 0x000fea0003800000 */
.L_x_2553:
[----:B-1----:R-:W2:Y:S01]  /*1a080*/  LDL.LU.64 R8, [R1+0x20] ;  /* 0x0000200001087983 */ /* 0x002ea20000300a00 */
[----:B------:R-:W-:-:S03]  /*1a090*/  ULDC UR6, c[0x0][0x2d0] ;  /* 0x0000b40000067ab9 */ /* 0x000fc60000000800 */
[----:B------:R-:W3:Y:S04]  /*1a0a0*/  LDL.LU R7, [R1+0x50] ;  /* 0x0000500001077983 */ /* 0x000ee80000300800 */
[----:B------:R-:W4:Y:S04]  /*1a0b0*/  LDL.LU R5, [R1+0x4c] ;  /* 0x00004c0001057983 */ /* 0x000f280000300800 */
[----:B------:R1:W5:Y:S01]  /*1a0c0*/  LDL.64 R16, [R1+0x18] ;  /* 0x0000180001107983 */ /* 0x0003620000100a00 */
[C---:B------:R-:W-:Y:S01]  /*1a0d0*/  VIADD R0, R10.reuse, 0x10 ;  /* 0x000000100a007836 */ /* 0x040fe20000000000 */
[----:B------:R-:W-:Y:S01]  /*1a0e0*/  SHF.R.S32.HI R4, RZ, 0x1f, R26 ;  /* 0x0000001fff047819 */ /* 0x000fe2000001141a */
[----:B------:R-:W-:Y:S01]  /*1a0f0*/  VIADD R3, R10, 0x20 ;  /* 0x000000200a037836 */ /* 0x000fe20000000000 */
[----:B------:R-:W-:Y:S01]  /*1a100*/  BSSY B0, `(.L_x_2555) ;  /* 0x000001d000007945 */ /* 0x000fe20003800000 */
[C---:B--2---:R-:W-:Y:S01]  /*1a110*/  ISETP.GE.AND P0, PT, R8.reuse, UR6, PT ;  /* 0x0000000608007c0c */ /* 0x044fe2000bf06270 */
[----:B------:R-:W-:Y:S01]  /*1a120*/  ULDC.64 UR6, c[0x0][0x2a0] ;  /* 0x0000a80000067ab9 */ /* 0x000fe20000000a00 */
[----:B------:R-:W-:-:S02]  /*1a130*/  IADD3 R2, P1, R8, UR10, RZ ;  /* 0x0000000a08027c10 */ /* 0x000fc4000ff3e0ff */
[----:B------:R-:W-:Y:S01]  /*1a140*/  ISETP.GE.OR P3, PT, R0, UR5, P0 ;  /* 0x0000000500007c0c */ /* 0x000fe20008766670 */
[C---:B------:R-:W-:Y:S01]  /*1a150*/  VIADD R0, R10.reuse, 0x30 ;  /* 0x000000300a007836 */ /* 0x040fe20000000000 */
[----:B------:R-:W-:Y:S02]  /*1a160*/  ISETP.GE.OR P4, PT, R3, UR5, P0 ;  /* 0x0000000503007c0c */ /* 0x000fe40008786670 */
[----:B------:R-:W-:Y:S02]  /*1a170*/  ISETP.GE.OR P2, PT, R10, UR5, P0 ;  /* 0x000000050a007c0c */ /* 0x000fe40008746670 */
[----:B------:R-:W-:Y:S02]  /*1a180*/  IADD3.X R3, R9, UR4, RZ, P1, !PT ;  /* 0x0000000409037c10 */ /* 0x000fe40008ffe4ff */
[----:B------:R1:W2:Y:S01]  /*1a190*/  LDS.128 R8, [R219] ;  /* 0x00000000db087984 */ /* 0x0002a20000000c00 */
[----:B------:R-:W-:Y:S01]  /*1a1a0*/  ISETP.GE.OR P5, PT, R0, UR5, P0 ;  /* 0x0000000500007c0c */ /* 0x000fe200087a6670 */
[----:B------:R-:W-:Y:S01]  /*1a1b0*/  IMAD R0, R4, UR6, RZ ;  /* 0x0000000604007c24 */ /* 0x000fe2000f8e02ff */
[----:B----4-:R-:W-:Y:S01]  /*1a1c0*/  ISETP.GE.OR P1, PT, R5, UR5, P0 ;  /* 0x0000000505007c0c */ /* 0x010fe20008726670 */
[----:B------:R-:W-:Y:S01]  /*1a1d0*/  IMAD.WIDE.U32 R12, R26, UR6, R2 ;  /* 0x000000061a0c7c25 */ /* 0x000fe2000f8e0002 */
[----:B---3--:R-:W-:-:S02]  /*1a1e0*/  ISETP.GE.OR P6, PT, R7, UR5, P0 ;  /* 0x0000000507007c0c */ /* 0x008fc400087c6670 */
[----:B------:R-:W-:Y:S01]  /*1a1f0*/  P2R R14, PR, RZ, 0x2 ;  /* 0x00000002ff0e7803 */ /* 0x000fe20000000000 */
[----:B------:R-:W-:-:S04]  /*1a200*/  IMAD R0, R26, UR7, R0 ;  /* 0x000000071a007c24 */ /* 0x000fc8000f8e0200 */
[----:B------:R-:W-:Y:S01]  /*1a210*/  IMAD.IADD R7, R0, 0x1, R13 ;  /* 0x0000000100077824 */ /* 0x000fe200078e020d */
        /* <DEDUP_REMOVED lines=11> */
.L_x_2556:
[----:B------:R-:W-:Y:S05]  /*1a2d0*/  BSYNC B0 ;  /* 0x0000000000007941 */ /* 0x000fea0003800000 */
.L_x_2555:
[----:B------:R-:W4:Y:S04]  /*1a2e0*/  LDL.LU R2, [R1+0x54] ;  /* 0x0000540001027983 */ /* 0x000f280000300800 */
[----:B------:R-:W4:Y:S01]  /*1a2f0*/  LDL.LU R0, [R1+0x48] ;  /* 0x0000480001007983 */ /* 0x000f220000300800 */
[----:B------:R-:W-:Y:S03]  /*1a300*/  BSSY B0, `(.L_x_2557) ;  /* 0x0000012000007945 */ /* 0x000fe60003800000 */
[----:B--23--:R2:W3:Y:S01]  /*1a310*/  LDS.128 R8, [R219+0x800] ;  /* 0x00080000db087984 */ /* 0x00c4e20000000c00 */
[----:B----4-:R-:W-:Y:S02]  /*1a320*/  ISETP.GE.OR P1, PT, R2, UR5, P0 ;  /* 0x0000000502007c0c */ /* 0x010fe40008726670 */
[----:B------:R-:W-:Y:S01]  /*1a330*/  ISETP.GE.OR P2, PT, R0, UR5, P0 ;  /* 0x0000000500007c0c */ /* 0x000fe20008746670 */
        /* <DEDUP_REMOVED lines=14> */
.L_x_2558:
[----:B------:R-:W-:Y:S05]  /*1a420*/  BSYNC B0 ;  /* 0x0000000000007941 */ /* 0x000fea0003800000 */
.L_x_2557:
        /* <DEDUP_REMOVED lines=16> */
.L_x_2560:
[----:B------:R-:W-:Y:S05]  /*1a530*/  BSYNC B0 ;  /* 0x0000000000007941 */ /* 0x000fea0003800000 */
.L_x_2559:
        /* <DEDUP_REMOVED lines=16> */
.L_x_2562:
[----:B------:R-:W-:Y:S05]  /*1a640*/  BSYNC B0 ;  /* 0x0000000000007941 */ /* 0x000fea0003800000 */
.L_x_2561:
        /* <DEDUP_REMOVED lines=16> */
.L_x_2564:
[----:B------:R-:W-:Y:S05]  /*1a750*/  BSYNC B0 ;  /* 0x0000000000007941 */ /* 0x000fea0003800000 */
.L_x_2563:
[----:B-1----:R1:W1:Y:S01]  /*1a760*/  LDS.128 R8, [R219+0x2800] ;  /* 0x00280000db087984 */ /* 0x0022620000000c00 */
[----:B------:R-:W-:Y:S01]  /*1a770*/  ISETP.NE.AND P0, PT, R14, RZ, PT ;  /* 0x000000ff0e00720c */ /* 0x000fe20003f05270 */
[----:B------:R-:W-:-:S12]  /*1a780*/  BSSY B0, `(.L_x_2565) ;  /* 0x000000f000007945 */ /* 0x000fd80003800000 */
        /* <DEDUP_REMOVED lines=14> */
.L_x_2566:
[----:B------:R-:W-:Y:S05]  /*1a870*/  BSYNC B0 ;  /* 0x0000000000007941 */ /* 0x000fea0003800000 */
.L_x_2565:
        /* <DEDUP_REMOVED lines=16> */
.L_x_2568:
[----:B------:R-:W-:Y:S05]  /*1a980*/  BSYNC B0 ;  /* 0x0000000000007941 */ /* 0x000fea0003800000 */
.L_x_2567:
        /* <DEDUP_REMOVED lines=15> */
.L_x_2569:
        /* <DEDUP_REMOVED lines=16> */
.L_x_2601:


//--------------------- .nv.shared._ZN5flash16flash_fwd_kernelI23Flash_fwd_kernel_traitsILi64ELi128ELi128ELi4ELb0ELb0EN7cutlass10bfloat16_tE19Flash_kernel_traitsILi64ELi128ELi128ELi4ES3_EELb0ELb0ELb0ELb0ELb0ELb1ELb0ELb0EEEvNS_16Flash_fwd_paramsE --------------------------
	.section	.nv.shared._ZN5flash16flash_fwd_kernelI23Flash_fwd_kernel_traitsILi64ELi128ELi128ELi4ELb0ELb0EN7cutlass10bfloat16_tE19Flash_kernel_traitsILi64ELi128ELi128ELi4ES3_EELb0ELb0ELb0ELb0ELb0ELb1ELb0ELb0EEEvNS_16Flash_fwd_paramsE,"aw",@nobits
	.sectionflags	@""
	.align	16
	.zero		1024


//--------------------- .nv.shared.reserved.0     --------------------------
	.section	.nv.shared.reserved.0,"aw",@nobits
	.weak		__nv_reservedSMEM_offset_0_alias
	.size		__nv_reservedSMEM_offset_0_alias, 0, 0
	.other		__nv_reservedSMEM_offset_0_alias,@"STO_CUDA_RESERVED_SHARED STV_DEFAULT"
__nv_reservedSMEM_offset_0_alias:
	.zero		0


//--------------------- .nv.global                --------------------------
	.section	.nv.global,"aw",@nobits
.nv.global:
	.type		_ZN65_INTERNAL_23b8c448_29_flash_fwd_hdim64_bf16_sm80_cu_9949e2e8_39394cute1_E,@object
	.size		_ZN65_INTERNAL_23b8c448_29_flash_fwd_hdim64_bf16_sm80_cu_9949e2e8_39394cute1_E,(_ZN65_INTERNAL_23b8c448_29_flash_fwd_hdim64_bf16_sm80_cu_9949e2e8_39394cuda3std3__45__cpo6cbeginE - _ZN65_INTERNAL_23b8c448_29_flash_fwd_hdim64_bf16_sm80_cu_9949e2e8_39394cute1_E)
_ZN65_INTERNAL_23b8c448_29_flash_fwd_hdim64_bf16_sm80_cu_9949e2e8_39394cute1_E:
	.zero		1
	.type		_ZN65_INTERNAL_23b8c448_29_flash_fwd_hdim64_bf16_sm80_cu_9949e2e8_39394cuda3std3__45__cpo6cbeginE,@object
	.size		_ZN65_INTERNAL_23b8c448_29_flash_fwd_hdim64_bf16_sm80_cu_9949e2e8_39394cuda3std3__45__cpo6cbeginE,(_ZN65_INTERNAL_23b8c448_29_flash_fwd_hdim64_bf16_sm80_cu_9949e2e8_39394cuda3std3__48in_placeE - _ZN65_INTERNAL_23b8c448_29_flash_fwd_hdim64_bf16_sm80_cu_9949e2e8_39394cuda3std3__45__cpo6cbeginE)
_ZN65_INTERNAL_23b8c448_29_flash_fwd_hdim64_bf16_sm80_cu_9949e2e8_39394cuda3std3__45__cpo6cbeginE:
	.zero		1
	.type		_ZN65_INTERNAL_23b8c448_29_flash_fwd_hdim64_bf16_sm80_cu_9949e2e8_39394cuda3std3__48in_placeE,@object
	.size		_ZN65_INTERNAL_23b8c448_29_flash_fwd_hdim64_bf16_sm80_cu_9949e2e8_39394cuda3std3__48in_placeE,(_ZN65_INTERNAL_23b8c448_29_flash_fwd_hdim64_bf16_sm80_cu_9949e2e8_39394cuda3std6ranges3__45__cpo9iter_moveE - _ZN65_INTERNAL_23b8c448_29_flash_fwd_hdim64_bf16_sm80_cu_9949e2e8_39394cuda3std3__48in_placeE)
_ZN65_INTERNAL_23b8c448_29_flash_fwd_hdim64_bf16_sm80_cu_9949e2e8_39394cuda3std3__48in_placeE:
	.zero		1
	.type		_ZN65_INTERNAL_23b8c448_29_flash_fwd_hdim64_bf16_sm80_cu_9949e2e8_39394cuda3std6ranges3__45__cpo9iter_moveE,@object
	.size		_ZN65_INTERNAL_23b8c448_29_flash_fwd_hdim64_bf16_sm80_cu_9949e2e8_39394cuda3std6ranges3__45__cpo9iter_moveE,(_ZN65_INTERNAL_23b8c448_29_flash_fwd_hdim64_bf16_sm80_cu_9949e2e8_39394cuda3std3__45__cpo5beginE - _ZN65_INTERNAL_23b8c448_29_flash_fwd_hdim64_bf16_sm80_cu_9949e2e8_39394cuda3std6ranges3__45__cpo9iter_moveE)
_ZN65_INTERNAL_23b8c448_29_flash_fwd_hdim64_bf16_sm80_cu_9949e2e8_39394cuda3std6ranges3__45__cpo9iter_moveE:
	.zero		1
	.type		_ZN65_INTERNAL_23b8c448_29_flash_fwd_hdim64_bf16_sm80_cu_9949e2e8_39394cuda3std3__45__cpo5beginE,@object
	.size		_ZN65_INTERNAL_23b8c448_29_flash_fwd_hdim64_bf16_sm80_cu_9949e2e8_39394cuda3std3__45__cpo5beginE,(_ZN65_INTERNAL_23b8c448_29_flash_fwd_hdim64_bf16_sm80_cu_9949e2e8_39394cuda3std3__467_GLOBAL__N__23b8c448_29_flash_fwd_hdim64_bf16_sm80_cu_9949e2e8_39396ignoreE - _ZN65_INTERNAL_23b8c448_29_flash_fwd_hdim64_bf16_sm80_cu_9949e2e8_39394cuda3std3__45__cpo5beginE)
_ZN65_INTERNAL_23b8c448_29_flash_fwd_hdim64_bf16_sm80_cu_9949e2e8_39394cuda3std3__45__cpo5beginE:
	.zero		1
	.type		_ZN65_INTERNAL_23b8c448_29_flash_fwd_hdim64_bf16_sm80_cu_9949e2e8_39394cuda3std3__467_GLOBAL__N__23b8c448_29_flash_fwd_hdim64_bf16_sm80_cu_9949e2e8_39396ignoreE,@object
	.size		_ZN65_INTERNAL_23b8c448_29_flash_fwd_hdim64_bf16_sm80_cu_9949e2e8_39394cuda3std3__467_GLOBAL__N__23b8c448_29_flash_fwd_hdim64_bf16_sm80_cu_9949e2e8_39396ignoreE,(_ZN65_INTERNAL_23b8c448_29_flash_fwd_hdim64_bf16_sm80_cu_9949e2e8_39394cute7productE - _ZN65_INTERNAL_23b8c448_29_flash_fwd_hdim64_bf16_sm80_cu_9949e2e8_39394cuda3std3__467_GLOBAL__N__23b8c448_29_flash_fwd_hdim64_bf16_sm80_cu_9949e2e8_39396ignoreE)
_ZN65_INTERNAL_23b8c448_29_flash_fwd_hdim64_bf16_sm80_cu_9949e2e8_39394cuda3std3__467_GLOBAL__N__23b8c448_29_flash_fwd_hdim64_bf16_sm80_cu_9949e2e8_39396ignoreE:
	.zero		1
	.type		_ZN65_INTERNAL_23b8c448_29_flash_fwd_hdim64_bf16_sm80_cu_9949e2e8_39394cute7productE,@object
	.size		_ZN65_INTERNAL_23b8c448_29_flash_fwd_hdim64_bf16_sm80_cu_9949e2e8_39394cute7productE,(_ZN65_INTERNAL_23b8c448_29_flash_fwd_hdim64_bf16_sm80_cu_9949e2e8_39394cuda3std3__45__cpo3endE - _ZN65_INTERNAL_23b8c448_29_flash_fwd_hdim64_bf16_sm80_cu_9949e2e8_39394cute7productE)
_ZN65_INTERNAL_23b8c448_29_flash_fwd_hdim64_bf16_sm80_cu_9949e2e8_39394cute7productE:
	.zero		1
	.type		_ZN65_INTERNAL_23b8c448_29_flash_fwd_hdim64_bf16_sm80_cu_9949e2e8_39394cuda3std3__45__cpo3endE,@object
	.size		_ZN65_INTERNAL_23b8c448_29_flash_fwd_hdim64_bf16_sm80_cu_9949e2e8_39394cuda3std3__45__cpo3endE,(_ZN65_INTERNAL_23b8c448_29_flash_fwd_hdim64_bf16_sm80_cu_9949e2e8_39394cuda3std3__419piecewise_constructE - _ZN65_INTERNAL_23b8c448_29_flash_fwd_hdim64_bf16_sm80_cu_9949e2e8_39394cuda3std3__45__cpo3endE)
_ZN65_INTERNAL_23b8c448_29_flash_fwd_hdim64_bf16_sm80_cu_9949e2e8_39394cuda3std3__45__cpo3endE:
	.zero		1
	.type		_ZN65_INTERNAL_23b8c448_29_flash_fwd_hdim64_bf16_sm80_cu_9949e2e8_39394cuda3std3__419piecewise_constructE,@object
	.size		_ZN65_INTERNAL_23b8c448_29_flash_fwd_hdim64_bf16_sm80_cu_9949e2e8_39394cuda3std3__419piecewise_constructE,(_ZN65_INTERNAL_23b8c448_29_flash_fwd_hdim64_bf16_sm80_cu_9949e2e8_39394cuda3std3__45__cpo4cendE - _ZN65_INTERNAL_23b8c448_29_flash_fwd_hdim64_bf16_sm80_cu_9949e2e8_39394cuda3std3__419piecewise_constructE)
_ZN65_INTERNAL_23b8c448_29_flash_fwd_hdim64_bf16_sm80_cu_9949e2e8_39394cuda3std3__419piecewise_constructE:
	.zero		1
	.type		_ZN65_INTERNAL_23b8c448_29_flash_fwd_hdim64_bf16_sm80_cu_9949e2e8_39394cuda3std3__45__cpo4cendE,@object
	.size		_ZN65_INTERNAL_23b8c448_29_flash_fwd_hdim64_bf16_sm80_cu_9949e2e8_39394cuda3std3__45__cpo4cendE,(_ZN65_INTERNAL_23b8c448_29_flash_fwd_hdim64_bf16_sm80_cu_9949e2e8_39394cuda3std6ranges3__45__cpo4swapE - _ZN65_INTERNAL_23b8c448_29_flash_fwd_hdim64_bf16_sm80_cu_9949e2e8_39394cuda3std3__45__cpo4cendE)
_ZN65_INTERNAL_23b8c448_29_flash_fwd_hdim64_bf16_sm80_cu_9949e2e8_39394cuda3std3__45__cpo4cendE:
	.zero		1
	.type		_ZN65_INTERNAL_23b8c448_29_flash_fwd_hdim64_bf16_sm80_cu_9949e2e8_39394cuda3std6ranges3__45__cpo4swapE,@object
	.size		_ZN65_INTERNAL_23b8c448_29_flash_fwd_hdim64_bf16_sm80_cu_9949e2e8_39394cuda3std6ranges3__45__cpo4swapE,(.L_7 - _ZN65_INTERNAL_23b8c448_29_flash_fwd_hdim64_bf16_sm80_cu_9949e2e8_39394cuda3std6ranges3__45__cpo4swapE)
_ZN65_INTERNAL_23b8c448_29_flash_fwd_hdim64_bf16_sm80_cu_9949e2e8_39394cuda3std6ranges3__45__cpo4swapE:
	.zero		1
.L_7:


//--------------------- .nv.shared._ZN5flash16flash_fwd_kernelI23Flash_fwd_kernel_traitsILi64ELi128ELi128ELi4ELb0ELb0EN7cutlass10bfloat16_tE19Flash_kernel_traitsILi64ELi128ELi128ELi4ES3_EELb0ELb0ELb0ELb0ELb0ELb1ELb1ELb0EEEvNS_16Flash_fwd_paramsE --------------------------
	.section	.nv.shared._ZN5flash16flash_fwd_kernelI23Flash_fwd_kernel_traitsILi64ELi128ELi128ELi4ELb0ELb0EN7cutlass10bfloat16_tE19Flash_kernel_traitsILi64ELi128ELi128ELi4ES3_EELb0ELb0ELb0ELb0ELb0ELb1ELb1ELb0EEEvNS_16Flash_fwd_paramsE,"aw",@nobits
	.sectionflags	@""
	.align	16
	.zero		1024


//--------------------- .nv.shared._ZN5flash16flash_fwd_kernelI23Flash_fwd_kernel_traitsILi64ELi128ELi128ELi4ELb0ELb0EN7cutlass10bfloat16_tE19Flash_kernel_traitsILi64ELi128ELi128ELi4ES3_EELb0ELb0ELb0ELb0ELb1ELb1ELb0ELb0EEEvNS_16Flash_fwd_paramsE --------------------------
	.section	.nv.shared._ZN5flash16flash_fwd_kernelI23Flash_fwd_kernel_traitsILi64ELi128ELi128ELi4ELb0ELb0EN7cutlass10bfloat16_tE19Flash_kernel_traitsILi64ELi128ELi128ELi4ES3_EELb0ELb0ELb0ELb0ELb1ELb1ELb0ELb0EEEvNS_16Flash_fwd_paramsE,"aw",@nobits
	.sectionflags	@""
	.align	16
	.zero		1024


//--------------------- .nv.shared._ZN5flash16flash_fwd_kernelI23Flash_fwd_kernel_traitsILi64ELi128ELi128ELi4ELb0ELb0EN7cutlass10bfloat16_tE19Flash_kernel_traitsILi64ELi128ELi128ELi4ES3_EELb0ELb0ELb0ELb0ELb1ELb1ELb1ELb0EEEvNS_16Flash_fwd_paramsE --------------------------
	.section	.nv.shared._ZN5flash16flash_fwd_kernelI23Flash_fwd_kernel_traitsILi64ELi128ELi128ELi4ELb0ELb0EN7cutlass10bfloat16_tE19Flash_kernel_traitsILi64ELi128ELi128ELi4ES3_EELb0ELb0ELb0ELb0ELb1ELb1ELb1ELb0EEEvNS_16Flash_fwd_paramsE,"aw",@nobits
	.sectionflags	@""
	.align	16
	.zero		1024


//--------------------- .nv.shared._ZN5flash16flash_fwd_kernelI23Flash_fwd_kernel_traitsILi64ELi128ELi128ELi4ELb0ELb0EN7cutlass10bfloat16_tE19Flash_kernel_traitsILi64ELi128ELi128ELi4ES3_EELb0ELb0ELb0ELb0ELb0ELb0ELb0ELb0EEEvNS_16Flash_fwd_paramsE --------------------------
	.section	.nv.shared._ZN5flash16flash_fwd_kernelI23Flash_fwd_kernel_traitsILi64ELi128ELi128ELi4ELb0ELb0EN7cutlass10bfloat16_tE19Flash_kernel_traitsILi64ELi128ELi128ELi4ES3_EELb0ELb0ELb0ELb0ELb0ELb0ELb0ELb0EEEvNS_16Flash_fwd_paramsE,"aw",@nobits
	.sectionflags	@""
	.align	16
	.zero		1024


//--------------------- .nv.shared._ZN5flash16flash_fwd_kernelI23Flash_fwd_kernel_traitsILi64ELi128ELi128ELi4ELb0ELb0EN7cutlass10bfloat16_tE19Flash_kernel_traitsILi64ELi128ELi128ELi4ES3_EELb0ELb0ELb0ELb0ELb0ELb0ELb1ELb0EEEvNS_16Flash_fwd_paramsE --------------------------
	.section	.nv.shared._ZN5flash16flash_fwd_kernelI23Flash_fwd_kernel_traitsILi64ELi128ELi128ELi4ELb0ELb0EN7cutlass10bfloat16_tE19Flash_kernel_traitsILi64ELi128ELi128ELi4ES3_EELb0ELb0ELb0ELb0ELb0ELb0ELb1ELb0EEEvNS_16Flash_fwd_paramsE,"aw",@nobits
	.sectionflags	@""
	.align	16
	.zero		1024


//--------------------- .nv.shared._ZN5flash16flash_fwd_kernelI23Flash_fwd_kernel_traitsILi64ELi128ELi128ELi4ELb0ELb0EN7cutlass10bfloat16_tE19Flash_kernel_traitsILi64ELi128ELi128ELi4ES3_EELb0ELb0ELb0ELb1ELb0ELb0ELb0ELb0EEEvNS_16Flash_fwd_paramsE --------------------------
	.section	.nv.shared._ZN5flash16flash_fwd_kernelI23Flash_fwd_kernel_traitsILi64ELi128ELi128ELi4ELb0ELb0EN7cutlass10bfloat16_tE19Flash_kernel_traitsILi64ELi128ELi128ELi4ES3_EELb0ELb0ELb0ELb1ELb0ELb0ELb0ELb0EEEvNS_16Flash_fwd_paramsE,"aw",@nobits
	.sectionflags	@""
	.align	16
	.zero		1024


//--------------------- .nv.shared._ZN5flash16flash_fwd_kernelI23Flash_fwd_kernel_traitsILi64ELi128ELi128ELi4ELb0ELb0EN7cutlass10bfloat16_tE19Flash_kernel_traitsILi64ELi128ELi128ELi4ES3_EELb0ELb0ELb0ELb1ELb0ELb0ELb1ELb0EEEvNS_16Flash_fwd_paramsE --------------------------
	.section	.nv.shared._ZN5flash16flash_fwd_kernelI23Flash_fwd_kernel_traitsILi64ELi128ELi128ELi4ELb0ELb0EN7cutlass10bfloat16_tE19Flash_kernel_traitsILi64ELi128ELi128ELi4ES3_EELb0ELb0ELb0ELb1ELb0ELb0ELb1ELb0EEEvNS_16Flash_fwd_paramsE,"aw",@nobits
	.sectionflags	@""
	.align	16
	.zero		1024


//--------------------- .nv.shared._ZN5flash16flash_fwd_kernelI23Flash_fwd_kernel_traitsILi64ELi128ELi128ELi4ELb0ELb0EN7cutlass10bfloat16_tE19Flash_kernel_traitsILi64ELi128ELi128ELi4ES3_EELb0ELb0ELb1ELb0ELb0ELb1ELb0ELb0EEEvNS_16Flash_fwd_paramsE --------------------------
	.section	.nv.shared._ZN5flash16flash_fwd_kernelI23Flash_fwd_kernel_traitsILi64ELi128ELi128ELi4ELb0ELb0EN7cutlass10bfloat16_tE19Flash_kernel_traitsILi64ELi128ELi128ELi4ES3_EELb0ELb0ELb1ELb0ELb0ELb1ELb0ELb0EEEvNS_16Flash_fwd_paramsE,"aw",@nobits
	.sectionflags	@""
	.align	16
	.zero		1024


//--------------------- .nv.shared._ZN5flash16flash_fwd_kernelI23Flash_fwd_kernel_traitsILi64ELi128ELi128ELi4ELb0ELb0EN7cutlass10bfloat16_tE19Flash_kernel_traitsILi64ELi128ELi128ELi4ES3_EELb0ELb0ELb1ELb0ELb0ELb1ELb1ELb0EEEvNS_16Flash_fwd_paramsE --------------------------
	.section	.nv.shared._ZN5flash16flash_fwd_kernelI23Flash_fwd_kernel_traitsILi64ELi128ELi128ELi4ELb0ELb0EN7cutlass10bfloat16_tE19Flash_kernel_traitsILi64ELi128ELi128ELi4ES3_EELb0ELb0ELb1ELb0ELb0ELb1ELb1ELb0EEEvNS_16Flash_fwd_paramsE,"aw",@nobits
	.sectionflags	@""
	.align	16
	.zero		1024


//--------------------- .nv.shared._ZN5flash16flash_fwd_kernelI23Flash_fwd_kernel_traitsILi64ELi128ELi128ELi4ELb0ELb0EN7cutlass10bfloat16_tE19Flash_kernel_traitsILi64ELi128ELi128ELi4ES3_EELb0ELb0ELb1ELb0ELb0ELb0ELb0ELb0EEEvNS_16Flash_fwd_paramsE --------------------------
	.section	.nv.shared._ZN5flash16flash_fwd_kernelI23Flash_fwd_kernel_traitsILi64ELi128ELi128ELi4ELb0ELb0EN7cutlass10bfloat16_tE19Flash_kernel_traitsILi64ELi128ELi128ELi4ES3_EELb0ELb0ELb1ELb0ELb0ELb0ELb0ELb0EEEvNS_16Flash_fwd_paramsE,"aw",@nobits
	.sectionflags	@""
	.align	16
	.zero		1024


//--------------------- .nv.shared._ZN5flash16flash_fwd_kernelI23Flash_fwd_kernel_traitsILi64ELi128ELi128ELi4ELb0ELb0EN7cutlass10bfloat16_tE19Flash_kernel_traitsILi64ELi128ELi128ELi4ES3_EELb0ELb0ELb1ELb0ELb0ELb0ELb1ELb0EEEvNS_16Flash_fwd_paramsE --------------------------
	.section	.nv.shared._ZN5flash16flash_fwd_kernelI23Flash_fwd_kernel_traitsILi64ELi128ELi128ELi4ELb0ELb0EN7cutlass10bfloat16_tE19Flash_kernel_traitsILi64ELi128ELi128ELi4ES3_EELb0ELb0ELb1ELb0ELb0ELb0ELb1ELb0EEEvNS_16Flash_fwd_paramsE,"aw",@nobits
	.sectionflags	@""
	.align	16
	.zero		1024


//--------------------- .nv.shared._ZN5flash16flash_fwd_kernelI23Flash_fwd_kernel_traitsILi64ELi128ELi128ELi4ELb0ELb0EN7cutlass10bfloat16_tE19Flash_kernel_traitsILi64ELi128ELi128ELi4ES3_EELb0ELb0ELb1ELb1ELb0ELb0ELb0ELb0EEEvNS_16Flash_fwd_paramsE --------------------------
	.section	.nv.shared._ZN5flash16flash_fwd_kernelI23Flash_fwd_kernel_traitsILi64ELi128ELi128ELi4ELb0ELb0EN7cutlass10bfloat16_tE19Flash_kernel_traitsILi64ELi128ELi128ELi4ES3_EELb0ELb0ELb1ELb1ELb0ELb0ELb0ELb0EEEvNS_16Flash_fwd_paramsE,"aw",@nobits
	.sectionflags	@""
	.align	16
	.zero		1024


//--------------------- .nv.shared._ZN5flash16flash_fwd_kernelI23Flash_fwd_kernel_traitsILi64ELi128ELi128ELi4ELb0ELb0EN7cutlass10bfloat16_tE19Flash_kernel_traitsILi64ELi128ELi128ELi4ES3_EELb0ELb0ELb1ELb1ELb0ELb0ELb1ELb0EEEvNS_16Flash_fwd_paramsE --------------------------
	.section	.nv.shared._ZN5flash16flash_fwd_kernelI23Flash_fwd_kernel_traitsILi64ELi128ELi128ELi4ELb0ELb0EN7cutlass10bfloat16_tE19Flash_kernel_traitsILi64ELi128ELi128ELi4ES3_EELb0ELb0ELb1ELb1ELb0ELb0ELb1ELb0EEEvNS_16Flash_fwd_paramsE,"aw",@nobits
	.sectionflags	@""
	.align	16
	.zero		1024


//--------------------- .nv.shared._ZN5flash16flash_fwd_kernelI23Flash_fwd_kernel_traitsILi64ELi128ELi64ELi4ELb0ELb0EN7cutlass10bfloat16_tE19Flash_kernel_traitsILi64ELi128ELi64ELi4ES3_EELb1ELb0ELb0ELb0ELb0ELb1ELb0ELb0EEEvNS_16Flash_fwd_paramsE --------------------------
	.section	.nv.shared._ZN5flash16flash_fwd_kernelI23Flash_fwd_kernel_traitsILi64ELi128ELi64ELi4ELb0ELb0EN7cutlass10bfloat16_tE19Flash_kernel_traitsILi64ELi128ELi64ELi4ES3_EELb1ELb0ELb0ELb0ELb0ELb1ELb0ELb0EEEvNS_16Flash_fwd_paramsE,"aw",@nobits
	.sectionflags	@""
	.align	16
	.zero		1024


//--------------------- .nv.shared._ZN5flash16flash_fwd_kernelI23Flash_fwd_kernel_traitsILi64ELi128ELi64ELi4ELb0ELb0EN7cutlass10bfloat16_tE19Flash_kernel_traitsILi64ELi128ELi64ELi4ES3_EELb0ELb0ELb0ELb0ELb0ELb1ELb1ELb0EEEvNS_16Flash_fwd_paramsE --------------------------
	.section	.nv.shared._ZN5flash16flash_fwd_kernelI23Flash_fwd_kernel_traitsILi64ELi128ELi64ELi4ELb0ELb0EN7cutlass10bfloat16_tE19Flash_kernel_traitsILi64ELi128ELi64ELi4ES3_EELb0ELb0ELb0ELb0ELb0ELb1ELb1ELb0EEEvNS_16Flash_fwd_paramsE,"aw",@nobits
	.sectionflags	@""
	.align	16
	.zero		1024


//--------------------- .nv.shared._ZN5flash16flash_fwd_kernelI23Flash_fwd_kernel_traitsILi64ELi128ELi64ELi4ELb0ELb0EN7cutlass10bfloat16_tE19Flash_kernel_traitsILi64ELi128ELi64ELi4ES3_EELb1ELb0ELb0ELb0ELb0ELb0ELb0ELb0EEEvNS_16Flash_fwd_paramsE --------------------------
	.section	.nv.shared._ZN5flash16flash_fwd_kernelI23Flash_fwd_kernel_traitsILi64ELi128ELi64ELi4ELb0ELb0EN7cutlass10bfloat16_tE19Flash_kernel_traitsILi64ELi128ELi64ELi4ES3_EELb1ELb0ELb0ELb0ELb0ELb0ELb0ELb0EEEvNS_16Flash_fwd_paramsE,"aw",@nobits
	.sectionflags	@""
	.align	16
	.zero		1024


//--------------------- .nv.shared._ZN5flash16flash_fwd_kernelI23Flash_fwd_kernel_traitsILi64ELi128ELi64ELi4ELb0ELb0EN7cutlass10bfloat16_tE19Flash_kernel_traitsILi64ELi128ELi64ELi4ES3_EELb1ELb0ELb1ELb0ELb0ELb0ELb0ELb0EEEvNS_16Flash_fwd_paramsE --------------------------
	.section	.nv.shared._ZN5flash16flash_fwd_kernelI23Flash_fwd_kernel_traitsILi64ELi128ELi64ELi4ELb0ELb0EN7cutlass10bfloat16_tE19Flash_kernel_traitsILi64ELi128ELi64ELi4ES3_EELb1ELb0ELb1ELb0ELb0ELb0ELb0ELb0EEEvNS_16Flash_fwd_paramsE,"aw",@nobits
	.sectionflags	@""
	.align	16
	.zero		1024


//--------------------- .nv.shared._ZN5flash16flash_fwd_kernelI23Flash_fwd_kernel_traitsILi64ELi128ELi64ELi4ELb0ELb0EN7cutlass10bfloat16_tE19Flash_kernel_traitsILi64ELi128ELi64ELi4ES3_EELb1ELb0ELb0ELb0ELb1ELb1ELb0ELb0EEEvNS_16Flash_fwd_paramsE --------------------------
	.section	.nv.shared._ZN5flash16flash_fwd_kernelI23Flash_fwd_kernel_traitsILi64ELi128ELi64ELi4ELb0ELb0EN7cutlass10bfloat16_tE19Flash_kernel_traitsILi64ELi128ELi64ELi4ES3_EELb1ELb0ELb0ELb0ELb1ELb1ELb0ELb0EEEvNS_16Flash_fwd_paramsE,"aw",@nobits
	.sectionflags	@""
	.align	16
	.zero		1024


//--------------------- .nv.shared._ZN5flash16flash_fwd_kernelI23Flash_fwd_kernel_traitsILi64ELi128ELi64ELi4ELb0ELb0EN7cutlass10bfloat16_tE19Flash_kernel_traitsILi64ELi128ELi64ELi4ES3_EELb0ELb0ELb0ELb0ELb1ELb1ELb1ELb0EEEvNS_16Flash_fwd_paramsE --------------------------
	.section	.nv.shared._ZN5flash16flash_fwd_kernelI23Flash_fwd_kernel_traitsILi64ELi128ELi64ELi4ELb0ELb0EN7cutlass10bfloat16_tE19Flash_kernel_traitsILi64ELi128ELi64ELi4ES3_EELb0ELb0ELb0ELb0ELb1ELb1ELb1ELb0EEEvNS_16Flash_fwd_paramsE,"aw",@nobits
	.sectionflags	@""
	.align	16
	.zero		1024


//--------------------- .nv.shared._ZN5flash16flash_fwd_kernelI23Flash_fwd_kernel_traitsILi64ELi128ELi64ELi4ELb0ELb0EN7cutlass10bfloat16_tE19Flash_kernel_traitsILi64ELi128ELi64ELi4ES3_EELb1ELb0ELb0ELb1ELb0ELb0ELb0ELb0EEEvNS_16Flash_fwd_paramsE --------------------------
	.section	.nv.shared._ZN5flash16flash_fwd_kernelI23Flash_fwd_kernel_traitsILi64ELi128ELi64ELi4ELb0ELb0EN7cutlass10bfloat16_tE19Flash_kernel_traitsILi64ELi128ELi64ELi4ES3_EELb1ELb0ELb0ELb1ELb0ELb0ELb0ELb0EEEvNS_16Flash_fwd_paramsE,"aw",@nobits
	.sectionflags	@""
	.align	16
	.zero		1024


//--------------------- .nv.shared._ZN5flash16flash_fwd_kernelI23Flash_fwd_kernel_traitsILi64ELi128ELi64ELi4ELb0ELb0EN7cutlass10bfloat16_tE19Flash_kernel_traitsILi64ELi128ELi64ELi4ES3_EELb1ELb0ELb0ELb0ELb0ELb0ELb0ELb1EEEvNS_16Flash_fwd_paramsE --------------------------
	.section	.nv.shared._ZN5flash16flash_fwd_kernelI23Flash_fwd_kernel_traitsILi64ELi128ELi64ELi4ELb0ELb0EN7cutlass10bfloat16_tE19Flash_kernel_traitsILi64ELi128ELi64ELi4ES3_EELb1ELb0ELb0ELb0ELb0ELb0ELb0ELb1EEEvNS_16Flash_fwd_paramsE,"aw",@nobits
	.sectionflags	@""
	.align	16
	.zero		1024


//--------------------- .nv.shared._ZN5flash16flash_fwd_kernelI23Flash_fwd_kernel_traitsILi64ELi128ELi64ELi4ELb0ELb0EN7cutlass10bfloat16_tE19Flash_kernel_traitsILi64ELi128ELi64ELi4ES3_EELb0ELb0ELb0ELb0ELb0ELb0ELb1ELb0EEEvNS_16Flash_fwd_paramsE --------------------------
	.section	.nv.shared._ZN5flash16flash_fwd_kernelI23Flash_fwd_kernel_traitsILi64ELi128ELi64ELi4ELb0ELb0EN7cutlass10bfloat16_tE19Flash_kernel_traitsILi64ELi128ELi64ELi4ES3_EELb0ELb0ELb0ELb0ELb0ELb0ELb1ELb0EEEvNS_16Flash_fwd_paramsE,"aw",@nobits
	.sectionflags	@""
	.align	16
	.zero		1024


//--------------------- .nv.shared._ZN5flash16flash_fwd_kernelI23Flash_fwd_kernel_traitsILi64ELi128ELi64ELi4ELb0ELb0EN7cutlass10bfloat16_tE19Flash_kernel_traitsILi64ELi128ELi64ELi4ES3_EELb1ELb0ELb0ELb1ELb0ELb0ELb0ELb1EEEvNS_16Flash_fwd_paramsE --------------------------
	.section	.nv.shared._ZN5flash16flash_fwd_kernelI23Flash_fwd_kernel_traitsILi64ELi128ELi64ELi4ELb0ELb0EN7cutlass10bfloat16_tE19Flash_kernel_traitsILi64ELi128ELi64ELi4ES3_EELb1ELb0ELb0ELb1ELb0ELb0ELb0ELb1EEEvNS_16Flash_fwd_paramsE,"aw",@nobits
	.sectionflags	@""
	.align	16
	.zero		1024


//--------------------- .nv.shared._ZN5flash16flash_fwd_kernelI23Flash_fwd_kernel_traitsILi64ELi128ELi64ELi4ELb0ELb0EN7cutlass10bfloat16_tE19Flash_kernel_traitsILi64ELi128ELi64ELi4ES3_EELb0ELb0ELb0ELb1ELb0ELb0ELb1ELb0EEEvNS_16Flash_fwd_paramsE --------------------------
	.section	.nv.shared._ZN5flash16flash_fwd_kernelI23Flash_fwd_kernel_traitsILi64ELi128ELi64ELi4ELb0ELb0EN7cutlass10bfloat16_tE19Flash_kernel_traitsILi64ELi128ELi64ELi4ES3_EELb0ELb0ELb0ELb1ELb0ELb0ELb1ELb0EEEvNS_16Flash_fwd_paramsE,"aw",@nobits
	.sectionflags	@""
	.align	16
	.zero		1024


//--------------------- .nv.shared._ZN5flash16flash_fwd_kernelI23Flash_fwd_kernel_traitsILi64ELi128ELi64ELi4ELb0ELb0EN7cutlass10bfloat16_tE19Flash_kernel_traitsILi64ELi128ELi64ELi4ES3_EELb1ELb0ELb1ELb0ELb0ELb1ELb0ELb0EEEvNS_16Flash_fwd_paramsE --------------------------
	.section	.nv.shared._ZN5flash16flash_fwd_kernelI23Flash_fwd_kernel_traitsILi64ELi128ELi64ELi4ELb0ELb0EN7cutlass10bfloat16_tE19Flash_kernel_traitsILi64ELi128ELi64ELi4ES3_EELb1ELb0ELb1ELb0ELb0ELb1ELb0ELb0EEEvNS_16Flash_fwd_paramsE,"aw",@nobits
	.sectionflags	@""
	.align	16
	.zero		1024


//--------------------- .nv.shared._ZN5flash16flash_fwd_kernelI23Flash_fwd_kernel_traitsILi64ELi128ELi64ELi4ELb0ELb0EN7cutlass10bfloat16_tE19Flash_kernel_traitsILi64ELi128ELi64ELi4ES3_EELb0ELb0ELb1ELb0ELb0ELb1ELb1ELb0EEEvNS_16Flash_fwd_paramsE --------------------------
	.section	.nv.shared._ZN5flash16flash_fwd_kernelI23Flash_fwd_kernel_traitsILi64ELi128ELi64ELi4ELb0ELb0EN7cutlass10bfloat16_tE19Flash_kernel_traitsILi64ELi128ELi64ELi4ES3_EELb0ELb0ELb1ELb0ELb0ELb1ELb1ELb0EEEvNS_16Flash_fwd_paramsE,"aw",@nobits
	.sectionflags	@""
	.align	16
	.zero		1024


//--------------------- .nv.shared._ZN5flash16flash_fwd_kernelI23Flash_fwd_kernel_traitsILi64ELi128ELi64ELi4ELb0ELb0EN7cutlass10bfloat16_tE19Flash_kernel_traitsILi64ELi128ELi64ELi4ES3_EELb1ELb0ELb1ELb1ELb0ELb0ELb0ELb0EEEvNS_16Flash_fwd_paramsE --------------------------
	.section	.nv.shared._ZN5flash16flash_fwd_kernelI23Flash_fwd_kernel_traitsILi64ELi128ELi64ELi4ELb0ELb0EN7cutlass10bfloat16_tE19Flash_kernel_traitsILi64ELi128ELi64ELi4ES3_EELb1ELb0ELb1ELb1ELb0ELb0ELb0ELb0EEEvNS_16Flash_fwd_paramsE,"aw",@nobits
	.sectionflags	@""
	.align	16
	.zero		1024


//--------------------- .nv.shared._ZN5flash16flash_fwd_kernelI23Flash_fwd_kernel_traitsILi64ELi128ELi64ELi4ELb0ELb0EN7cutlass10bfloat16_tE19Flash_kernel_traitsILi64ELi128ELi64ELi4ES3_EELb1ELb0ELb1ELb0ELb0ELb0ELb0ELb1EEEvNS_16Flash_fwd_paramsE --------------------------
	.section	.nv.shared._ZN5flash16flash_fwd_kernelI23Flash_fwd_kernel_traitsILi64ELi128ELi64ELi4ELb0ELb0EN7cutlass10bfloat16_tE19Flash_kernel_traitsILi64ELi128ELi64ELi4ES3_EELb1ELb0ELb1ELb0ELb0ELb0ELb0ELb1EEEvNS_16Flash_fwd_paramsE,"aw",@nobits
	.sectionflags	@""
	.align	16
	.zero		1024


//--------------------- .nv.shared._ZN5flash16flash_fwd_kernelI23Flash_fwd_kernel_traitsILi64ELi128ELi64ELi4ELb0ELb0EN7cutlass10bfloat16_tE19Flash_kernel_traitsILi64ELi128ELi64ELi4ES3_EELb0ELb0ELb1ELb0ELb0ELb0ELb1ELb0EEEvNS_16Flash_fwd_paramsE --------------------------
	.section	.nv.shared._ZN5flash16flash_fwd_kernelI23Flash_fwd_kernel_traitsILi64ELi128ELi64ELi4ELb0ELb0EN7cutlass10bfloat16_tE19Flash_kernel_traitsILi64ELi128ELi64ELi4ES3_EELb0ELb0ELb1ELb0ELb0ELb0ELb1ELb0EEEvNS_16Flash_fwd_paramsE,"aw",@nobits
	.sectionflags	@""
	.align	16
	.zero		1024


//--------------------- .nv.shared._ZN5flash16flash_fwd_kernelI23Flash_fwd_kernel_traitsILi64ELi128ELi64ELi4ELb0ELb0EN7cutlass10bfloat16_tE19Flash_kernel_traitsILi64ELi128ELi64ELi4ES3_EELb1ELb0ELb1ELb1ELb0ELb0ELb0ELb1EEEvNS_16Flash_fwd_paramsE --------------------------
	.section	.nv.shared._ZN5flash16flash_fwd_kernelI23Flash_fwd_kernel_traitsILi64ELi128ELi64ELi4ELb0ELb0EN7cutlass10bfloat16_tE19Flash_kernel_traitsILi64ELi128ELi64ELi4ES3_EELb1ELb0ELb1ELb1ELb0ELb0ELb0ELb1EEEvNS_16Flash_fwd_paramsE,"aw",@nobits
	.sectionflags	@""
	.align	16
	.zero		1024


//--------------------- .nv.shared._ZN5flash16flash_fwd_kernelI23Flash_fwd_kernel_traitsILi64ELi128ELi64ELi4ELb0ELb0EN7cutlass10bfloat16_tE19Flash_kernel_traitsILi64ELi128ELi64ELi4ES3_EELb0ELb0ELb1ELb1ELb0ELb0ELb1ELb0EEEvNS_16Flash_fwd_paramsE --------------------------
	.section	.nv.shared._ZN5flash16flash_fwd_kernelI23Flash_fwd_kernel_traitsILi64ELi128ELi64ELi4ELb0ELb0EN7cutlass10bfloat16_tE19Flash_kernel_traitsILi64ELi128ELi64ELi4ES3_EELb0ELb0ELb1ELb1ELb0ELb0ELb1ELb0EEEvNS_16Flash_fwd_paramsE,"aw",@nobits
	.sectionflags	@""
	.align	16
	.zero		1024


//--------------------- .nv.constant0._ZN5flash16flash_fwd_kernelI23Flash_fwd_kernel_traitsILi64ELi128ELi128ELi4ELb0ELb0EN7cutlass10bfloat16_tE19Flash_kernel_traitsILi64ELi128ELi128ELi4ES3_EELb0ELb0ELb0ELb0ELb0ELb1ELb0ELb0EEEvNS_16Flash_fwd_paramsE --------------------------
	.section	.nv.constant0._ZN5flash16flash_fwd_kernelI23Flash_fwd_kernel_traitsILi64ELi128ELi128ELi4ELb0ELb0EN7cutlass10bfloat16_tE19Flash_kernel_traitsILi64ELi128ELi128ELi4ES3_EELb0ELb0ELb0ELb0ELb0ELb1ELb0ELb0EEEvNS_16Flash_fwd_paramsE,"a",@progbits
	.sectionflags	@""
	.align	4
.nv.constant0._ZN5flash16flash_fwd_kernelI23Flash_fwd_kernel_traitsILi64ELi128ELi128ELi4ELb0ELb0EN7cutlass10bfloat16_tE19Flash_kernel_traitsILi64ELi128ELi128ELi4ES3_EELb0ELb0ELb0ELb0ELb0ELb1ELb0ELb0EEEvNS_16Flash_fwd_paramsE:
	.zero		992


//--------------------- .nv.constant0._ZN5flash16flash_fwd_kernelI23Flash_fwd_kernel_traitsILi64ELi128ELi128ELi4ELb0ELb0EN7cutlass10bfloat16_tE19Flash_kernel_traitsILi64ELi128ELi128ELi4ES3_EELb0ELb0ELb0ELb0ELb0ELb1ELb1ELb0EEEvNS_16Flash_fwd_paramsE --------------------------
	.section	.nv.constant0._ZN5flash16flash_fwd_kernelI23Flash_fwd_kernel_traitsILi64ELi128ELi128ELi4ELb0ELb0EN7cutlass10bfloat16_tE19Flash_kernel_traitsILi64ELi128ELi128ELi4ES3_EELb0ELb0ELb0ELb0ELb0ELb1ELb1ELb0EEEvNS_16Flash_fwd_paramsE,"a",@progbits
	.sectionflags	@""
	.align	4
.nv.constant0._ZN5flash16flash_fwd_kernelI23Flash_fwd_kernel_traitsILi64ELi128ELi128ELi4ELb0ELb0EN7cutlass10bfloat16_tE19Flash_kernel_traitsILi64ELi128ELi128ELi4ES3_EELb0ELb0ELb0ELb0ELb0ELb1ELb1ELb0EEEvNS_16Flash_fwd_paramsE:
	.zero		992


//--------------------- .nv.constant0._ZN5flash16flash_fwd_kernelI23Flash_fwd_kernel_traitsILi64ELi128ELi128ELi4ELb0ELb0EN7cutlass10bfloat16_tE19Flash_kernel_traitsILi64ELi128ELi128ELi4ES3_EELb0ELb0ELb0ELb0ELb1ELb1ELb0ELb0EEEvNS_16Flash_fwd_paramsE --------------------------
	.section	.nv.constant0._ZN5flash16flash_fwd_kernelI23Flash_fwd_kernel_traitsILi64ELi128ELi128ELi4ELb0ELb0EN7cutlass10bfloat16_tE19Flash_kernel_traitsILi64ELi128ELi128ELi4ES3_EELb0ELb0ELb0ELb0ELb1ELb1ELb0ELb0EEEvNS_16Flash_fwd_paramsE,"a",@progbits
	.sectionflags	@""
	.align	4
.nv.constant0._ZN5flash16flash_fwd_kernelI23Flash_fwd_kernel_traitsILi64ELi128ELi128ELi4ELb0ELb0EN7cutlass10bfloat16_tE19Flash_kernel_traitsILi64ELi128ELi128ELi4ES3_EELb0ELb0ELb0ELb0ELb1ELb1ELb0ELb0EEEvNS_16Flash_fwd_paramsE:
	.zero		992


//--------------------- .nv.constant0._ZN5flash16flash_fwd_kernelI23Flash_fwd_kernel_traitsILi64ELi128ELi128ELi4ELb0ELb0EN7cutlass10bfloat16_tE19Flash_kernel_traitsILi64ELi128ELi128ELi4ES3_EELb0ELb0ELb0ELb0ELb1ELb1ELb1ELb0EEEvNS_16Flash_fwd_paramsE --------------------------
	.section	.nv.constant0._ZN5flash16flash_fwd_kernelI23Flash_fwd_kernel_traitsILi64ELi128ELi128ELi4ELb0ELb0EN7cutlass10bfloat16_tE19Flash_kernel_traitsILi64ELi128ELi128ELi4ES3_EELb0ELb0ELb0ELb0ELb1ELb1ELb1ELb0EEEvNS_16Flash_fwd_paramsE,"a",@progbits
	.sectionflags	@""
	.align	4
.nv.constant0._ZN5flash16flash_fwd_kernelI23Flash_fwd_kernel_traitsILi64ELi128ELi128ELi4ELb0ELb0EN7cutlass10bfloat16_tE19Flash_kernel_traitsILi64ELi128ELi128ELi4ES3_EELb0ELb0ELb0ELb0ELb1ELb1ELb1ELb0EEEvNS_16Flash_fwd_paramsE:
	.zero		992


//--------------------- .nv.constant0._ZN5flash16flash_fwd_kernelI23Flash_fwd_kernel_traitsILi64ELi128ELi128ELi4ELb0ELb0EN7cutlass10bfloat16_tE19Flash_kernel_traitsILi64ELi128ELi128ELi4ES3_EELb0ELb0ELb0ELb0ELb0ELb0ELb0ELb0EEEvNS_16Flash_fwd_paramsE --------------------------
	.section	.nv.constant0._ZN5flash16flash_fwd_kernelI23Flash_fwd_kernel_traitsILi64ELi128ELi128ELi4ELb0ELb0EN7cutlass10bfloat16_tE19Flash_kernel_traitsILi64ELi128ELi128ELi4ES3_EELb0ELb0ELb0ELb0ELb0ELb0ELb0ELb0EEEvNS_16Flash_fwd_paramsE,"a",@progbits
	.sectionflags	@""
	.align	4
.nv.constant0._ZN5flash16flash_fwd_kernelI23Flash_fwd_kernel_traitsILi64ELi128ELi128ELi4ELb0ELb0EN7cutlass10bfloat16_tE19Flash_kernel_traitsILi64ELi128ELi128ELi4ES3_EELb0ELb0ELb0ELb0ELb0ELb0ELb0ELb0EEEvNS_16Flash_fwd_paramsE:
	.zero		992


//--------------------- .nv.constant0._ZN5flash16flash_fwd_kernelI23Flash_fwd_kernel_traitsILi64ELi128ELi128ELi4ELb0ELb0EN7cutlass10bfloat16_tE19Flash_kernel_traitsILi64ELi128ELi128ELi4ES3_EELb0ELb0ELb0ELb0ELb0ELb0ELb1ELb0EEEvNS_16Flash_fwd_paramsE --------------------------
	.section	.nv.constant0._ZN5flash16flash_fwd_kernelI23Flash_fwd_kernel_traitsILi64ELi128ELi128ELi4ELb0ELb0EN7cutlass10bfloat16_tE19Flash_kernel_traitsILi64ELi128ELi128ELi4ES3_EELb0ELb0ELb0ELb0ELb0ELb0ELb1ELb0EEEvNS_16Flash_fwd_paramsE,"a",@progbits
	.sectionflags	@""
	.align	4
.nv.constant0._ZN5flash16flash_fwd_kernelI23Flash_fwd_kernel_traitsILi64ELi128ELi128ELi4ELb0ELb0EN7cutlass10bfloat16_tE19Flash_kernel_traitsILi64ELi128ELi128ELi4ES3_EELb0ELb0ELb0ELb0ELb0ELb0ELb1ELb0EEEvNS_16Flash_fwd_paramsE:
	.zero		992


//--------------------- .nv.constant0._ZN5flash16flash_fwd_kernelI23Flash_fwd_kernel_traitsILi64ELi128ELi128ELi4ELb0ELb0EN7cutlass10bfloat16_tE19Flash_kernel_traitsILi64ELi128ELi128ELi4ES3_EELb0ELb0ELb0ELb1ELb0ELb0ELb0ELb0EEEvNS_16Flash_fwd_paramsE --------------------------
	.section	.nv.constant0._ZN5flash16flash_fwd_kernelI23Flash_fwd_kernel_traitsILi64ELi128ELi128ELi4ELb0ELb0EN7cutlass10bfloat16_tE19Flash_kernel_traitsILi64ELi128ELi128ELi4ES3_EELb0ELb0ELb0ELb1ELb0ELb0ELb0ELb0EEEvNS_16Flash_fwd_paramsE,"a",@progbits
	.sectionflags	@""
	.align	4
.nv.constant0._ZN5flash16flash_fwd_kernelI23Flash_fwd_kernel_traitsILi64ELi128ELi128ELi4ELb0ELb0EN7cutlass10bfloat16_tE19Flash_kernel_traitsILi64ELi128ELi128ELi4ES3_EELb0ELb0ELb0ELb1ELb0ELb0ELb0ELb0EEEvNS_16Flash_fwd_paramsE:
	.zero		992


//--------------------- .nv.constant0._ZN5flash16flash_fwd_kernelI23Flash_fwd_kernel_traitsILi64ELi128ELi128ELi4ELb0ELb0EN7cutlass10bfloat16_tE19Flash_kernel_traitsILi64ELi128ELi128ELi4ES3_EELb0ELb0ELb0ELb1ELb0ELb0ELb1ELb0EEEvNS_16Flash_fwd_paramsE --------------------------
	.section	.nv.constant0._ZN5flash16flash_fwd_kernelI23Flash_fwd_kernel_traitsILi64ELi128ELi128ELi4ELb0ELb0EN7cutlass10bfloat16_tE19Flash_kernel_traitsILi64ELi128ELi128ELi4ES3_EELb0ELb0ELb0ELb1ELb0ELb0ELb1ELb0EEEvNS_16Flash_fwd_paramsE,"a",@progbits
	.sectionflags	@""
	.align	4
.nv.constant0._ZN5flash16flash_fwd_kernelI23Flash_fwd_kernel_traitsILi64ELi128ELi128ELi4ELb0ELb0EN7cutlass10bfloat16_tE19Flash_kernel_traitsILi64ELi128ELi128ELi4ES3_EELb0ELb0ELb0ELb1ELb0ELb0ELb1ELb0EEEvNS_16Flash_fwd_paramsE:
	.zero		992


//--------------------- .nv.constant0._ZN5flash16flash_fwd_kernelI23Flash_fwd_kernel_traitsILi64ELi128ELi128ELi4ELb0ELb0EN7cutlass10bfloat16_tE19Flash_kernel_traitsILi64ELi128ELi128ELi4ES3_EELb0ELb0ELb1ELb0ELb0ELb1ELb0ELb0EEEvNS_16Flash_fwd_paramsE --------------------------
	.section	.nv.constant0._ZN5flash16flash_fwd_kernelI23Flash_fwd_kernel_traitsILi64ELi128ELi128ELi4ELb0ELb0EN7cutlass10bfloat16_tE19Flash_kernel_traitsILi64ELi128ELi128ELi4ES3_EELb0ELb0ELb1ELb0ELb0ELb1ELb0ELb0EEEvNS_16Flash_fwd_paramsE,"a",@progbits
	.sectionflags	@""
	.align	4
.nv.constant0._ZN5flash16flash_fwd_kernelI23Flash_fwd_kernel_traitsILi64ELi128ELi128ELi4ELb0ELb0EN7cutlass10bfloat16_tE19Flash_kernel_traitsILi64ELi128ELi128ELi4ES3_EELb0ELb0ELb1ELb0ELb0ELb1ELb0ELb0EEEvNS_16Flash_fwd_paramsE:
	.zero		992


//--------------------- .nv.constant0._ZN5flash16flash_fwd_kernelI23Flash_fwd_kernel_traitsILi64ELi128ELi128ELi4ELb0ELb0EN7cutlass10bfloat16_tE19Flash_kernel_traitsILi64ELi128ELi128ELi4ES3_EELb0ELb0ELb1ELb0ELb0ELb1ELb1ELb0EEEvNS_16Flash_fwd_paramsE --------------------------
	.section	.nv.constant0._ZN5flash16flash_fwd_kernelI23Flash_fwd_kernel_traitsILi64ELi128ELi128ELi4ELb0ELb0EN7cutlass10bfloat16_tE19Flash_kernel_traitsILi64ELi128ELi128ELi4ES3_EELb0ELb0ELb1ELb0ELb0ELb1ELb1ELb0EEEvNS_16Flash_fwd_paramsE,"a",@progbits
	.sectionflags	@""
	.align	4
.nv.constant0._ZN5flash16flash_fwd_kernelI23Flash_fwd_kernel_traitsILi64ELi128ELi128ELi4ELb0ELb0EN7cutlass10bfloat16_tE19Flash_kernel_traitsILi64ELi128ELi128ELi4ES3_EELb0ELb0ELb1ELb0ELb0ELb1ELb1ELb0EEEvNS_16Flash_fwd_paramsE:
	.zero		992


//--------------------- .nv.constant0._ZN5flash16flash_fwd_kernelI23Flash_fwd_kernel_traitsILi64ELi128ELi128ELi4ELb0ELb0EN7cutlass10bfloat16_tE19Flash_kernel_traitsILi64ELi128ELi128ELi4ES3_EELb0ELb0ELb1ELb0ELb0ELb0ELb0ELb0EEEvNS_16Flash_fwd_paramsE --------------------------
	.section	.nv.constant0._ZN5flash16flash_fwd_kernelI23Flash_fwd_kernel_traitsILi64ELi128ELi128ELi4ELb0ELb0EN7cutlass10bfloat16_tE19Flash_kernel_traitsILi64ELi128ELi128ELi4ES3_EELb0ELb0ELb1ELb0ELb0ELb0ELb0ELb0EEEvNS_16Flash_fwd_paramsE,"a",@progbits
	.sectionflags	@""
	.align	4
.nv.constant0._ZN5flash16flash_fwd_kernelI23Flash_fwd_kernel_traitsILi64ELi128ELi128ELi4ELb0ELb0EN7cutlass10bfloat16_tE19Flash_kernel_traitsILi64ELi128ELi128ELi4ES3_EELb0ELb0ELb1ELb0ELb0ELb0ELb0ELb0EEEvNS_16Flash_fwd_paramsE:
	.zero		992


//--------------------- .nv.constant0._ZN5flash16flash_fwd_kernelI23Flash_fwd_kernel_traitsILi64ELi128ELi128ELi4ELb0ELb0EN7cutlass10bfloat16_tE19Flash_kernel_traitsILi64ELi128ELi128ELi4ES3_EELb0ELb0ELb1ELb0ELb0ELb0ELb1ELb0EEEvNS_16Flash_fwd_paramsE --------------------------
	.section	.nv.constant0._ZN5flash16flash_fwd_kernelI23Flash_fwd_kernel_traitsILi64ELi128ELi128ELi4ELb0ELb0EN7cutlass10bfloat16_tE19Flash_kernel_traitsILi64ELi128ELi128ELi4ES3_EELb0ELb0ELb1ELb0ELb0ELb0ELb1ELb0EEEvNS_16Flash_fwd_paramsE,"a",@progbits
	.sectionflags	@""
	.align	4
.nv.constant0._ZN5flash16flash_fwd_kernelI23Flash_fwd_kernel_traitsILi64ELi128ELi128ELi4ELb0ELb0EN7cutlass10bfloat16_tE19Flash_kernel_traitsILi64ELi128ELi128ELi4ES3_EELb0ELb0ELb1ELb0ELb0ELb0ELb1ELb0EEEvNS_16Flash_fwd_paramsE:
	.zero		992


//--------------------- .nv.constant0._ZN5flash16flash_fwd_kernelI23Flash_fwd_kernel_traitsILi64ELi128ELi128ELi4ELb0ELb0EN7cutlass10bfloat16_tE19Flash_kernel_traitsILi64ELi128ELi128ELi4ES3_EELb0ELb0ELb1ELb1ELb0ELb0ELb0ELb0EEEvNS_16Flash_fwd_paramsE --------------------------
	.section	.nv.constant0._ZN5flash16flash_fwd_kernelI23Flash_fwd_kernel_traitsILi64ELi128ELi128ELi4ELb0ELb0EN7cutlass10bfloat16_tE19Flash_kernel_traitsILi64ELi128ELi128ELi4ES3_EELb0ELb0ELb1ELb1ELb0ELb0ELb0ELb0EEEvNS_16Flash_fwd_paramsE,"a",@progbits
	.sectionflags	@""
	.align	4
.nv.constant0._ZN5flash16flash_fwd_kernelI23Flash_fwd_kernel_traitsILi64ELi128ELi128ELi4ELb0ELb0EN7cutlass10bfloat16_tE19Flash_kernel_traitsILi64ELi128ELi128ELi4ES3_EELb0ELb0ELb1ELb1ELb0ELb0ELb0ELb0EEEvNS_16Flash_fwd_paramsE:
	.zero		992


//--------------------- .nv.constant0._ZN5flash16flash_fwd_kernelI23Flash_fwd_kernel_traitsILi64ELi128ELi128ELi4ELb0ELb0EN7cutlass10bfloat16_tE19Flash_kernel_traitsILi64ELi128ELi128ELi4ES3_EELb0ELb0ELb1ELb1ELb0ELb0ELb1ELb0EEEvNS_16Flash_fwd_paramsE --------------------------
	.section	.nv.constant0._ZN5flash16flash_fwd_kernelI23Flash_fwd_kernel_traitsILi64ELi128ELi128ELi4ELb0ELb0EN7cutlass10bfloat16_tE19Flash_kernel_traitsILi64ELi128ELi128ELi4ES3_EELb0ELb0ELb1ELb1ELb0ELb0ELb1ELb0EEEvNS_16Flash_fwd_paramsE,"a",@progbits
	.sectionflags	@""
	.align	4
.nv.constant0._ZN5flash16flash_fwd_kernelI23Flash_fwd_kernel_traitsILi64ELi128ELi128ELi4ELb0ELb0EN7cutlass10bfloat16_tE19Flash_kernel_traitsILi64ELi128ELi128ELi4ES3_EELb0ELb0ELb1ELb1ELb0ELb0ELb1ELb0EEEvNS_16Flash_fwd_paramsE:
	.zero		992


//--------------------- .nv.constant0._ZN5flash16flash_fwd_kernelI23Flash_fwd_kernel_traitsILi64ELi128ELi64ELi4ELb0ELb0EN7cutlass10bfloat16_tE19Flash_kernel_traitsILi64ELi128ELi64ELi4ES3_EELb1ELb0ELb0ELb0ELb0ELb1ELb0ELb0EEEvNS_16Flash_fwd_paramsE --------------------------
	.section	.nv.constant0._ZN5flash16flash_fwd_kernelI23Flash_fwd_kernel_traitsILi64ELi128ELi64ELi4ELb0ELb0EN7cutlass10bfloat16_tE19Flash_kernel_traitsILi64ELi128ELi64ELi4ES3_EELb1ELb0ELb0ELb0ELb0ELb1ELb0ELb0EEEvNS_16Flash_fwd_paramsE,"a",@progbits
	.sectionflags	@""
	.align	4
.nv.constant0._ZN5flash16flash_fwd_kernelI23Flash_fwd_kernel_traitsILi64ELi128ELi64ELi4ELb0ELb0EN7cutlass10bfloat16_tE19Flash_kernel_traitsILi64ELi128ELi64ELi4ES3_EELb1ELb0ELb0ELb0ELb0ELb1ELb0ELb0EEEvNS_16Flash_fwd_paramsE:
	.zero		992


//--------------------- .nv.constant0._ZN5flash16flash_fwd_kernelI23Flash_fwd_kernel_traitsILi64ELi128ELi64ELi4ELb0ELb0EN7cutlass10bfloat16_tE19Flash_kernel_traitsILi64ELi128ELi64ELi4ES3_EELb0ELb0ELb0ELb0ELb0ELb1ELb1ELb0EEEvNS_16Flash_fwd_paramsE --------------------------
	.section	.nv.constant0._ZN5flash16flash_fwd_kernelI23Flash_fwd_kernel_traitsILi64ELi128ELi64ELi4ELb0ELb0EN7cutlass10bfloat16_tE19Flash_kernel_traitsILi64ELi128ELi64ELi4ES3_EELb0ELb0ELb0ELb0ELb0ELb1ELb1ELb0EEEvNS_16Flash_fwd_paramsE,"a",@progbits
	.sectionflags	@""
	.align	4
.nv.constant0._ZN5flash16flash_fwd_kernelI23Flash_fwd_kernel_traitsILi64ELi128ELi64ELi4ELb0ELb0EN7cutlass10bfloat16_tE19Flash_kernel_traitsILi64ELi128ELi64ELi4ES3_EELb0ELb0ELb0ELb0ELb0ELb1ELb1ELb0EEEvNS_16Flash_fwd_paramsE:
	.zero		992


//--------------------- .nv.constant0._ZN5flash16flash_fwd_kernelI23Flash_fwd_kernel_traitsILi64ELi128ELi64ELi4ELb0ELb0EN7cutlass10bfloat16_tE19Flash_kernel_traitsILi64ELi128ELi64ELi4ES3_EELb1ELb0ELb0ELb0ELb0ELb0ELb0ELb0EEEvNS_16Flash_fwd_paramsE --------------------------
	.section	.nv.constant0._ZN5flash16flash_fwd_kernelI23Flash_fwd_kernel_traitsILi64ELi128ELi64ELi4ELb0ELb0EN7cutlass10bfloat16_tE19Flash_kernel_traitsILi64ELi128ELi64ELi4ES3_EELb1ELb0ELb0ELb0ELb0ELb0ELb0ELb0EEEvNS_16Flash_fwd_paramsE,"a",@progbits
	.sectionflags	@""
	.align	4
.nv.constant0._ZN5flash16flash_fwd_kernelI23Flash_fwd_kernel_traitsILi64ELi128ELi64ELi4ELb0ELb0EN7cutlass10bfloat16_tE19Flash_kernel_traitsILi64ELi128ELi64ELi4ES3_EELb1ELb0ELb0ELb0ELb0ELb0ELb0ELb0EEEvNS_16Flash_fwd_paramsE:
	.zero		992


//--------------------- .nv.constant0._ZN5flash16flash_fwd_kernelI23Flash_fwd_kernel_traitsILi64ELi128ELi64ELi4ELb0ELb0EN7cutlass10bfloat16_tE19Flash_kernel_traitsILi64ELi128ELi64ELi4ES3_EELb1ELb0ELb1ELb0ELb0ELb0ELb0ELb0EEEvNS_16Flash_fwd_paramsE --------------------------
	.section	.nv.constant0._ZN5flash16flash_fwd_kernelI23Flash_fwd_kernel_traitsILi64ELi128ELi64ELi4ELb0ELb0EN7cutlass10bfloat16_tE19Flash_kernel_traitsILi64ELi128ELi64ELi4ES3_EELb1ELb0ELb1ELb0ELb0ELb0ELb0ELb0EEEvNS_16Flash_fwd_paramsE,"a",@progbits
	.sectionflags	@""
	.align	4
.nv.constant0._ZN5flash16flash_fwd_kernelI23Flash_fwd_kernel_traitsILi64ELi128ELi64ELi4ELb0ELb0EN7cutlass10bfloat16_tE19Flash_kernel_traitsILi64ELi128ELi64ELi4ES3_EELb1ELb0ELb1ELb0ELb0ELb0ELb0ELb0EEEvNS_16Flash_fwd_paramsE:
	.zero		992


//--------------------- .nv.constant0._ZN5flash16flash_fwd_kernelI23Flash_fwd_kernel_traitsILi64ELi128ELi64ELi4ELb0ELb0EN7cutlass10bfloat16_tE19Flash_kernel_traitsILi64ELi128ELi64ELi4ES3_EELb1ELb0ELb0ELb0ELb1ELb1ELb0ELb0EEEvNS_16Flash_fwd_paramsE --------------------------
	.section	.nv.constant0._ZN5flash16flash_fwd_kernelI23Flash_fwd_kernel_traitsILi64ELi128ELi64ELi4ELb0ELb0EN7cutlass10bfloat16_tE19Flash_kernel_traitsILi64ELi128ELi64ELi4ES3_EELb1ELb0ELb0ELb0ELb1ELb1ELb0ELb0EEEvNS_16Flash_fwd_paramsE,"a",@progbits
	.sectionflags	@""
	.align	4
.nv.constant0._ZN5flash16flash_fwd_kernelI23Flash_fwd_kernel_traitsILi64ELi128ELi64ELi4ELb0ELb0EN7cutlass10bfloat16_tE19Flash_kernel_traitsILi64ELi128ELi64ELi4ES3_EELb1ELb0ELb0ELb0ELb1ELb1ELb0ELb0EEEvNS_16Flash_fwd_paramsE:
	.zero		992


//--------------------- .nv.constant0._ZN5flash16flash_fwd_kernelI23Flash_fwd_kernel_traitsILi64ELi128ELi64ELi4ELb0ELb0EN7cutlass10bfloat16_tE19Flash_kernel_traitsILi64ELi128ELi64ELi4ES3_EELb0ELb0ELb0ELb0ELb1ELb1ELb1ELb0EEEvNS_16Flash_fwd_paramsE --------------------------
	.section	.nv.constant0._ZN5flash16flash_fwd_kernelI23Flash_fwd_kernel_traitsILi64ELi128ELi64ELi4ELb0ELb0EN7cutlass10bfloat16_tE19Flash_kernel_traitsILi64ELi128ELi64ELi4ES3_EELb0ELb0ELb0ELb0ELb1ELb1ELb1ELb0EEEvNS_16Flash_fwd_paramsE,"a",@progbits
	.sectionflags	@""
	.align	4
.nv.constant0._ZN5flash16flash_fwd_kernelI23Flash_fwd_kernel_traitsILi64ELi128ELi64ELi4ELb0ELb0EN7cutlass10bfloat16_tE19Flash_kernel_traitsILi64ELi128ELi64ELi4ES3_EELb0ELb0ELb0ELb0ELb1ELb1ELb1ELb0EEEvNS_16Flash_fwd_paramsE:
	.zero		992


//--------------------- .nv.constant0._ZN5flash16flash_fwd_kernelI23Flash_fwd_kernel_traitsILi64ELi128ELi64ELi4ELb0ELb0EN7cutlass10bfloat16_tE19Flash_kernel_traitsILi64ELi128ELi64ELi4ES3_EELb1ELb0ELb0ELb1ELb0ELb0ELb0ELb0EEEvNS_16Flash_fwd_paramsE --------------------------
	.section	.nv.constant0._ZN5flash16flash_fwd_kernelI23Flash_fwd_kernel_traitsILi64ELi128ELi64ELi4ELb0ELb0EN7cutlass10bfloat16_tE19Flash_kernel_traitsILi64ELi128ELi64ELi4ES3_EELb1ELb0ELb0ELb1ELb0ELb0ELb0ELb0EEEvNS_16Flash_fwd_paramsE,"a",@progbits
	.sectionflags	@""
	.align	4
.nv.constant0._ZN5flash16flash_fwd_kernelI23Flash_fwd_kernel_traitsILi64ELi128ELi64ELi4ELb0ELb0EN7cutlass10bfloat16_tE19Flash_kernel_traitsILi64ELi128ELi64ELi4ES3_EELb1ELb0ELb0ELb1ELb0ELb0ELb0ELb0EEEvNS_16Flash_fwd_paramsE:
	.zero		992


//--------------------- .nv.constant0._ZN5flash16flash_fwd_kernelI23Flash_fwd_kernel_traitsILi64ELi128ELi64ELi4ELb0ELb0EN7cutlass10bfloat16_tE19Flash_kernel_traitsILi64ELi128ELi64ELi4ES3_EELb1ELb0ELb0ELb0ELb0ELb0ELb0ELb1EEEvNS_16Flash_fwd_paramsE --------------------------
	.section	.nv.constant0._ZN5flash16flash_fwd_kernelI23Flash_fwd_kernel_traitsILi64ELi128ELi64ELi4ELb0ELb0EN7cutlass10bfloat16_tE19Flash_kernel_traitsILi64ELi128ELi64ELi4ES3_EELb1ELb0ELb0ELb0ELb0ELb0ELb0ELb1EEEvNS_16Flash_fwd_paramsE,"a",@progbits
	.sectionflags	@""
	.align	4
.nv.constant0._ZN5flash16flash_fwd_kernelI23Flash_fwd_kernel_traitsILi64ELi128ELi64ELi4ELb0ELb0EN7cutlass10bfloat16_tE19Flash_kernel_traitsILi64ELi128ELi64ELi4ES3_EELb1ELb0ELb0ELb0ELb0ELb0ELb0ELb1EEEvNS_16Flash_fwd_paramsE:
	.zero		992


//--------------------- .nv.constant0._ZN5flash16flash_fwd_kernelI23Flash_fwd_kernel_traitsILi64ELi128ELi64ELi4ELb0ELb0EN7cutlass10bfloat16_tE19Flash_kernel_traitsILi64ELi128ELi64ELi4ES3_EELb0ELb0ELb0ELb0ELb0ELb0ELb1ELb0EEEvNS_16Flash_fwd_paramsE --------------------------
	.section	.nv.constant0._ZN5flash16flash_fwd_kernelI23Flash_fwd_kernel_traitsILi64ELi128ELi64ELi4ELb0ELb0EN7cutlass10bfloat16_tE19Flash_kernel_traitsILi64ELi128ELi64ELi4ES3_EELb0ELb0ELb0ELb0ELb0ELb0ELb1ELb0EEEvNS_16Flash_fwd_paramsE,"a",@progbits
	.sectionflags	@""
	.align	4
.nv.constant0._ZN5flash16flash_fwd_kernelI23Flash_fwd_kernel_traitsILi64ELi128ELi64ELi4ELb0ELb0EN7cutlass10bfloat16_tE19Flash_kernel_traitsILi64ELi128ELi64ELi4ES3_EELb0ELb0ELb0ELb0ELb0ELb0ELb1ELb0EEEvNS_16Flash_fwd_paramsE:
	.zero		992


//--------------------- .nv.constant0._ZN5flash16flash_fwd_kernelI23Flash_fwd_kernel_traitsILi64ELi128ELi64ELi4ELb0ELb0EN7cutlass10bfloat16_tE19Flash_kernel_traitsILi64ELi128ELi64ELi4ES3_EELb1ELb0ELb0ELb1ELb0ELb0ELb0ELb1EEEvNS_16Flash_fwd_paramsE --------------------------
	.section	.nv.constant0._ZN5flash16flash_fwd_kernelI23Flash_fwd_kernel_traitsILi64ELi128ELi64ELi4ELb0ELb0EN7cutlass10bfloat16_tE19Flash_kernel_traitsILi64ELi128ELi64ELi4ES3_EELb1ELb0ELb0ELb1ELb0ELb0ELb0ELb1EEEvNS_16Flash_fwd_paramsE,"a",@progbits
	.sectionflags	@""
	.align	4
.nv.constant0._ZN5flash16flash_fwd_kernelI23Flash_fwd_kernel_traitsILi64ELi128ELi64ELi4ELb0ELb0EN7cutlass10bfloat16_tE19Flash_kernel_traitsILi64ELi128ELi64ELi4ES3_EELb1ELb0ELb0ELb1ELb0ELb0ELb0ELb1EEEvNS_16Flash_fwd_paramsE:
	.zero		992


//--------------------- .nv.constant0._ZN5flash16flash_fwd_kernelI23Flash_fwd_kernel_traitsILi64ELi128ELi64ELi4ELb0ELb0EN7cutlass10bfloat16_tE19Flash_kernel_traitsILi64ELi128ELi64ELi4ES3_EELb0ELb0ELb0ELb1ELb0ELb0ELb1ELb0EEEvNS_16Flash_fwd_paramsE --------------------------
	.section	.nv.constant0._ZN5flash16flash_fwd_kernelI23Flash_fwd_kernel_traitsILi64ELi128ELi64ELi4ELb0ELb0EN7cutlass10bfloat16_tE19Flash_kernel_traitsILi64ELi128ELi64ELi4ES3_EELb0ELb0ELb0ELb1ELb0ELb0ELb1ELb0EEEvNS_16Flash_fwd_paramsE,"a",@progbits
	.sectionflags	@""
	.align	4
.nv.constant0._ZN5flash16flash_fwd_kernelI23Flash_fwd_kernel_traitsILi64ELi128ELi64ELi4ELb0ELb0EN7cutlass10bfloat16_tE19Flash_kernel_traitsILi64ELi128ELi64ELi4ES3_EELb0ELb0ELb0ELb1ELb0ELb0ELb1ELb0EEEvNS_16Flash_fwd_paramsE:
	.zero		992


//--------------------- .nv.constant0._ZN5flash16flash_fwd_kernelI23Flash_fwd_kernel_traitsILi64ELi128ELi64ELi4ELb0ELb0EN7cutlass10bfloat16_tE19Flash_kernel_traitsILi64ELi128ELi64ELi4ES3_EELb1ELb0ELb1ELb0ELb0ELb1ELb0ELb0EEEvNS_16Flash_fwd_paramsE --------------------------
	.section	.nv.constant0._ZN5flash16flash_fwd_kernelI23Flash_fwd_kernel_traitsILi64ELi128ELi64ELi4ELb0ELb0EN7cutlass10bfloat16_tE19Flash_kernel_traitsILi64ELi128ELi64ELi4ES3_EELb1ELb0ELb1ELb0ELb0ELb1ELb0ELb0EEEvNS_16Flash_fwd_paramsE,"a",@progbits
	.sectionflags	@""
	.align	4
.nv.constant0._ZN5flash16flash_fwd_kernelI23Flash_fwd_kernel_traitsILi64ELi128ELi64ELi4ELb0ELb0EN7cutlass10bfloat16_tE19Flash_kernel_traitsILi64ELi128ELi64ELi4ES3_EELb1ELb0ELb1ELb0ELb0ELb1ELb0ELb0EEEvNS_16Flash_fwd_paramsE:
	.zero		992


//--------------------- .nv.constant0._ZN5flash16flash_fwd_kernelI23Flash_fwd_kernel_traitsILi64ELi128ELi64ELi4ELb0ELb0EN7cutlass10bfloat16_tE19Flash_kernel_traitsILi64ELi128ELi64ELi4ES3_EELb0ELb0ELb1ELb0ELb0ELb1ELb1ELb0EEEvNS_16Flash_fwd_paramsE --------------------------
	.section	.nv.constant0._ZN5flash16flash_fwd_kernelI23Flash_fwd_kernel_traitsILi64ELi128ELi64ELi4ELb0ELb0EN7cutlass10bfloat16_tE19Flash_kernel_traitsILi64ELi128ELi64ELi4ES3_EELb0ELb0ELb1ELb0ELb0ELb1ELb1ELb0EEEvNS_16Flash_fwd_paramsE,"a",@progbits
	.sectionflags	@""
	.align	4
.nv.constant0._ZN5flash16flash_fwd_kernelI23Flash_fwd_kernel_traitsILi64ELi128ELi64ELi4ELb0ELb0EN7cutlass10bfloat16_tE19Flash_kernel_traitsILi64ELi128ELi64ELi4ES3_EELb0ELb0ELb1ELb0ELb0ELb1ELb1ELb0EEEvNS_16Flash_fwd_paramsE:
	.zero		992


//--------------------- .nv.constant0._ZN5flash16flash_fwd_kernelI23Flash_fwd_kernel_traitsILi64ELi128ELi64ELi4ELb0ELb0EN7cutlass10bfloat16_tE19Flash_kernel_traitsILi64ELi128ELi64ELi4ES3_EELb1ELb0ELb1ELb1ELb0ELb0ELb0ELb0EEEvNS_16Flash_fwd_paramsE --------------------------
	.section	.nv.constant0._ZN5flash16flash_fwd_kernelI23Flash_fwd_kernel_traitsILi64ELi128ELi64ELi4ELb0ELb0EN7cutlass10bfloat16_tE19Flash_kernel_traitsILi64ELi128ELi64ELi4ES3_EELb1ELb0ELb1ELb1ELb0ELb0ELb0ELb0EEEvNS_16Flash_fwd_paramsE,"a",@progbits
	.sectionflags	@""
	.align	4
.nv.constant0._ZN5flash16flash_fwd_kernelI23Flash_fwd_kernel_traitsILi64ELi128ELi64ELi4ELb0ELb0EN7cutlass10bfloat16_tE19Flash_kernel_traitsILi64ELi128ELi64ELi4ES3_EELb1ELb0ELb1ELb1ELb0ELb0ELb0ELb0EEEvNS_16Flash_fwd_paramsE:
	.zero		992


//--------------------- .nv.constant0._ZN5flash16flash_fwd_kernelI23Flash_fwd_kernel_traitsILi64ELi128ELi64ELi4ELb0ELb0EN7cutlass10bfloat16_tE19Flash_kernel_traitsILi64ELi128ELi64ELi4ES3_EELb1ELb0ELb1ELb0ELb0ELb0ELb0ELb1EEEvNS_16Flash_fwd_paramsE --------------------------
	.section	.nv.constant0._ZN5flash16flash_fwd_kernelI23Flash_fwd_kernel_traitsILi64ELi128ELi64ELi4ELb0ELb0EN7cutlass10bfloat16_tE19Flash_kernel_traitsILi64ELi128ELi64ELi4ES3_EELb1ELb0ELb1ELb0ELb0ELb0ELb0ELb1EEEvNS_16Flash_fwd_paramsE,"a",@progbits
	.sectionflags	@""
	.align	4
.nv.constant0._ZN5flash16flash_fwd_kernelI23Flash_fwd_kernel_traitsILi64ELi128ELi64ELi4ELb0ELb0EN7cutlass10bfloat16_tE19Flash_kernel_traitsILi64ELi128ELi64ELi4ES3_EELb1ELb0ELb1ELb0ELb0ELb0ELb0ELb1EEEvNS_16Flash_fwd_paramsE:
	.zero		992


//--------------------- .nv.constant0._ZN5flash16flash_fwd_kernelI23Flash_fwd_kernel_traitsILi64ELi128ELi64ELi4ELb0ELb0EN7cutlass10bfloat16_tE19Flash_kernel_traitsILi64ELi128ELi64ELi4ES3_EELb0ELb0ELb1ELb0ELb0ELb0ELb1ELb0EEEvNS_16Flash_fwd_paramsE --------------------------
	.section	.nv.constant0._ZN5flash16flash_fwd_kernelI23Flash_fwd_kernel_traitsILi64ELi128ELi64ELi4ELb0ELb0EN7cutlass10bfloat16_tE19Flash_kernel_traitsILi64ELi128ELi64ELi4ES3_EELb0ELb0ELb1ELb0ELb0ELb0ELb1ELb0EEEvNS_16Flash_fwd_paramsE,"a",@progbits
	.sectionflags	@""
	.align	4
.nv.constant0._ZN5flash16flash_fwd_kernelI23Flash_fwd_kernel_traitsILi64ELi128ELi64ELi4ELb0ELb0EN7cutlass10bfloat16_tE19Flash_kernel_traitsILi64ELi128ELi64ELi4ES3_EELb0ELb0ELb1ELb0ELb0ELb0ELb1ELb0EEEvNS_16Flash_fwd_paramsE:
	.zero		992


//--------------------- .nv.constant0._ZN5flash16flash_fwd_kernelI23Flash_fwd_kernel_traitsILi64ELi128ELi64ELi4ELb0ELb0EN7cutlass10bfloat16_tE19Flash_kernel_traitsILi64ELi128ELi64ELi4ES3_EELb1ELb0ELb1ELb1ELb0ELb0ELb0ELb1EEEvNS_16Flash_fwd_paramsE --------------------------
	.section	.nv.constant0._ZN5flash16flash_fwd_kernelI23Flash_fwd_kernel_traitsILi64ELi128ELi64ELi4ELb0ELb0EN7cutlass10bfloat16_tE19Flash_kernel_traitsILi64ELi128ELi64ELi4ES3_EELb1ELb0ELb1ELb1ELb0ELb0ELb0ELb1EEEvNS_16Flash_fwd_paramsE,"a",@progbits
	.sectionflags	@""
	.align	4
.nv.constant0._ZN5flash16flash_fwd_kernelI23Flash_fwd_kernel_traitsILi64ELi128ELi64ELi4ELb0ELb0EN7cutlass10bfloat16_tE19Flash_kernel_traitsILi64ELi128ELi64ELi4ES3_EELb1ELb0ELb1ELb1ELb0ELb0ELb0ELb1EEEvNS_16Flash_fwd_paramsE:
	.zero		992


//--------------------- .nv.constant0._ZN5flash16flash_fwd_kernelI23Flash_fwd_kernel_traitsILi64ELi128ELi64ELi4ELb0ELb0EN7cutlass10bfloat16_tE19Flash_kernel_traitsILi64ELi128ELi64ELi4ES3_EELb0ELb0ELb1ELb1ELb0ELb0ELb1ELb0EEEvNS_16Flash_fwd_paramsE --------------------------
	.section	.nv.constant0._ZN5flash16flash_fwd_kernelI23Flash_fwd_kernel_traitsILi64ELi128ELi64ELi4ELb0ELb0EN7cutlass10bfloat16_tE19Flash_kernel_traitsILi64ELi128ELi64ELi4ES3_EELb0ELb0ELb1ELb1ELb0ELb0ELb1ELb0EEEvNS_16Flash_fwd_paramsE,"a",@progbits
	.sectionflags	@""
	.align	4
.nv.constant0._ZN5flash16flash_fwd_kernelI23Flash_fwd_kernel_traitsILi64ELi128ELi64ELi4ELb0ELb0EN7cutlass10bfloat16_tE19Flash_kernel_traitsILi64ELi128ELi64ELi4ES3_EELb0ELb0ELb1ELb1ELb0ELb0ELb1ELb0EEEvNS_16Flash_fwd_paramsE:
	.zero		992


//--------------------- SYMBOLS --------------------------

	.type		.nv.reservedSmem.offset0,@object
	.size		.nv.reservedSmem.offset0,0x4
